	.target	sm_80

	.elftype	@"ET_EXEC"


//--------------------- .note.nv.tkinfo           --------------------------
	.section	.note.nv.tkinfo,"",@"SHT_NOTE"
	.sectionflags	@"SHF_NOTE_NV_TKINFO"
	.tkinfo
        /*0018*/ 	.word	0x00000002
        /*0030*/ 	.string	""
        /*0030*/ 	.string	"ptxas"
        /*0030*/ 	.string	"Cuda compilation tools, release 13.0, V13.0.88"
        /*0030*/ 	.string	"Build cuda_13.0.r13.0/compiler.36424714_0"
        /*0030*/ 	.string	"-arch sm_80 -m 64 "



//--------------------- .note.nv.cuinfo           --------------------------
	.section	.note.nv.cuinfo,"",@"SHT_NOTE"
	.sectionflags	@"SHF_NOTE_NV_CUINFO"
        /*0018*/ 	.short	0x0002
        /*001a*/ 	.short	0x0050
        /*001c*/ 	.short	0x0082
	.zero		2


//--------------------- .nv.info                  --------------------------
	.section	.nv.info,"",@"SHT_CUDA_INFO"
	.align	4


	//----- nvinfo : EIATTR_REGCOUNT
	.align		4
        /*0000*/ 	.byte	0x04, 0x2f
        /*0002*/ 	.short	(.L_12 - .L_11)
	.align		4
.L_11:
        /*0004*/ 	.word	index@(_ZN5flash24flash_fwd_splitkv_kernelI23Flash_fwd_kernel_traitsILi128ELi64ELi64ELi4ELb0ELb0EN7cutlass10bfloat16_tE19Flash_kernel_traitsILi128ELi64ELi64ELi4ES3_EELb1ELb0ELb1ELb0ELb0ELb1ELb1ELb1EEEvNS_16Flash_fwd_paramsE)
        /*0008*/ 	.word	0x000000c4


	//----- nvinfo : EIATTR_FRAME_SIZE
	.align		4
.L_12:
        /*000c*/ 	.byte	0x04, 0x11
        /*000e*/ 	.short	(.L_14 - .L_13)
	.align		4
.L_13:
        /*0010*/ 	.word	index@(_ZN5flash24flash_fwd_splitkv_kernelI23Flash_fwd_kernel_traitsILi128ELi64ELi64ELi4ELb0ELb0EN7cutlass10bfloat16_tE19Flash_kernel_traitsILi128ELi64ELi64ELi4ES3_EELb1ELb0ELb1ELb0ELb0ELb1ELb1ELb1EEEvNS_16Flash_fwd_paramsE)
        /*0014*/ 	.word	0x00000000


	//----- nvinfo : EIATTR_REGCOUNT
	.align		4
.L_14:
        /*0018*/ 	.byte	0x04, 0x2f
        /*001a*/ 	.short	(.L_16 - .L_15)
	.align		4
.L_15:
        /*001c*/ 	.word	index@(_ZN5flash24flash_fwd_splitkv_kernelI23Flash_fwd_kernel_traitsILi128ELi64ELi64ELi4ELb0ELb0EN7cutlass10bfloat16_tE19Flash_kernel_traitsILi128ELi64ELi64ELi4ES3_EELb1ELb0ELb1ELb0ELb0ELb0ELb1ELb1EEEvNS_16Flash_fwd_paramsE)
        /*0020*/ 	.word	0x000000bc


	//----- nvinfo : EIATTR_FRAME_SIZE
	.align		4
.L_16:
        /*0024*/ 	.byte	0x04, 0x11
        /*0026*/ 	.short	(.L_18 - .L_17)
	.align		4
.L_17:
        /*0028*/ 	.word	index@(_ZN5flash24flash_fwd_splitkv_kernelI23Flash_fwd_kernel_traitsILi128ELi64ELi64ELi4ELb0ELb0EN7cutlass10bfloat16_tE19Flash_kernel_traitsILi128ELi64ELi64ELi4ES3_EELb1ELb0ELb1ELb0ELb0ELb0ELb1ELb1EEEvNS_16Flash_fwd_paramsE)
        /*002c*/ 	.word	0x00000000


	//----- nvinfo : EIATTR_REGCOUNT
	.align		4
.L_18:
        /*0030*/ 	.byte	0x04, 0x2f
        /*0032*/ 	.short	(.L_20 - .L_19)
	.align		4
.L_19:
        /*0034*/ 	.word	index@(_ZN5flash24flash_fwd_splitkv_kernelI23Flash_fwd_kernel_traitsILi128ELi64ELi64ELi4ELb0ELb0EN7cutlass10bfloat16_tE19Flash_kernel_traitsILi128ELi64ELi64ELi4ES3_EELb1ELb0ELb0ELb0ELb1ELb1ELb1ELb1EEEvNS_16Flash_fwd_paramsE)
        /*0038*/ 	.word	0x000000cc


	//----- nvinfo : EIATTR_FRAME_SIZE
	.align		4
.L_20:
        /*003c*/ 	.byte	0x04, 0x11
        /*003e*/ 	.short	(.L_22 - .L_21)
	.align		4
.L_21:
        /*0040*/ 	.word	index@(_ZN5flash24flash_fwd_splitkv_kernelI23Flash_fwd_kernel_traitsILi128ELi64ELi64ELi4ELb0ELb0EN7cutlass10bfloat16_tE19Flash_kernel_traitsILi128ELi64ELi64ELi4ES3_EELb1ELb0ELb0ELb0ELb1ELb1ELb1ELb1EEEvNS_16Flash_fwd_paramsE)
        /*0044*/ 	.word	0x00000000


	//----- nvinfo : EIATTR_REGCOUNT
	.align		4
.L_22:
        /*0048*/ 	.byte	0x04, 0x2f
        /*004a*/ 	.short	(.L_24 - .L_23)
	.align		4
.L_23:
        /*004c*/ 	.word	index@(_ZN5flash24flash_fwd_splitkv_kernelI23Flash_fwd_kernel_traitsILi128ELi64ELi64ELi4ELb0ELb0EN7cutlass10bfloat16_tE19Flash_kernel_traitsILi128ELi64ELi64ELi4ES3_EELb1ELb0ELb0ELb0ELb1ELb0ELb1ELb1EEEvNS_16Flash_fwd_paramsE)
        /*0050*/ 	.word	0x000000b0


	//----- nvinfo : EIATTR_FRAME_SIZE
	.align		4
.L_24:
        /*0054*/ 	.byte	0x04, 0x11
        /*0056*/ 	.short	(.L_26 - .L_25)
	.align		4
.L_25:
        /*0058*/ 	.word	index@(_ZN5flash24flash_fwd_splitkv_kernelI23Flash_fwd_kernel_traitsILi128ELi64ELi64ELi4ELb0ELb0EN7cutlass10bfloat16_tE19Flash_kernel_traitsILi128ELi64ELi64ELi4ES3_EELb1ELb0ELb0ELb0ELb1ELb0ELb1ELb1EEEvNS_16Flash_fwd_paramsE)
        /*005c*/ 	.word	0x00000000


	//----- nvinfo : EIATTR_REGCOUNT
	.align		4
.L_26:
        /*0060*/ 	.byte	0x04, 0x2f
        /*0062*/ 	.short	(.L_28 - .L_27)
	.align		4
.L_27:
        /*0064*/ 	.word	index@(_ZN5flash24flash_fwd_splitkv_kernelI23Flash_fwd_kernel_traitsILi128ELi64ELi64ELi4ELb0ELb0EN7cutlass10bfloat16_tE19Flash_kernel_traitsILi128ELi64ELi64ELi4ES3_EELb1ELb0ELb1ELb0ELb0ELb1ELb1ELb0EEEvNS_16Flash_fwd_paramsE)
        /*0068*/ 	.word	0x000000c5


	//----- nvinfo : EIATTR_FRAME_SIZE
	.align		4
.L_28:
        /*006c*/ 	.byte	0x04, 0x11
        /*006e*/ 	.short	(.L_30 - .L_29)
	.align		4
.L_29:
        /*0070*/ 	.word	index@(_ZN5flash24flash_fwd_splitkv_kernelI23Flash_fwd_kernel_traitsILi128ELi64ELi64ELi4ELb0ELb0EN7cutlass10bfloat16_tE19Flash_kernel_traitsILi128ELi64ELi64ELi4ES3_EELb1ELb0ELb1ELb0ELb0ELb1ELb1ELb0EEEvNS_16Flash_fwd_paramsE)
        /*0074*/ 	.word	0x00000000


	//----- nvinfo : EIATTR_REGCOUNT
	.align		4
.L_30:
        /*0078*/ 	.byte	0x04, 0x2f
        /*007a*/ 	.short	(.L_32 - .L_31)
	.align		4
.L_31:
        /*007c*/ 	.word	index@(_ZN5flash24flash_fwd_splitkv_kernelI23Flash_fwd_kernel_traitsILi128ELi64ELi64ELi4ELb0ELb0EN7cutlass10bfloat16_tE19Flash_kernel_traitsILi128ELi64ELi64ELi4ES3_EELb1ELb0ELb1ELb0ELb0ELb0ELb1ELb0EEEvNS_16Flash_fwd_paramsE)
        /*0080*/ 	.word	0x000000c9


	//----- nvinfo : EIATTR_FRAME_SIZE
	.align		4
.L_32:
        /*0084*/ 	.byte	0x04, 0x11
        /*0086*/ 	.short	(.L_34 - .L_33)
	.align		4
.L_33:
        /*0088*/ 	.word	index@(_ZN5flash24flash_fwd_splitkv_kernelI23Flash_fwd_kernel_traitsILi128ELi64ELi64ELi4ELb0ELb0EN7cutlass10bfloat16_tE19Flash_kernel_traitsILi128ELi64ELi64ELi4ES3_EELb1ELb0ELb1ELb0ELb0ELb0ELb1ELb0EEEvNS_16Flash_fwd_paramsE)
        /*008c*/ 	.word	0x00000000


	//----- nvinfo : EIATTR_REGCOUNT
	.align		4
.L_34:
        /*0090*/ 	.byte	0x04, 0x2f
        /*0092*/ 	.short	(.L_36 - .L_35)
	.align		4
.L_35:
        /*0094*/ 	.word	index@(_ZN5flash24flash_fwd_splitkv_kernelI23Flash_fwd_kernel_traitsILi128ELi64ELi64ELi4ELb0ELb0EN7cutlass10bfloat16_tE19Flash_kernel_traitsILi128ELi64ELi64ELi4ES3_EELb1ELb0ELb0ELb0ELb1ELb1ELb1ELb0EEEvNS_16Flash_fwd_paramsE)
        /*0098*/ 	.word	0x000000e2


	//----- nvinfo : EIATTR_FRAME_SIZE
	.align		4
.L_36:
        /*009c*/ 	.byte	0x04, 0x11
        /*009e*/ 	.short	(.L_38 - .L_37)
	.align		4
.L_37:
        /*00a0*/ 	.word	index@(_ZN5flash24flash_fwd_splitkv_kernelI23Flash_fwd_kernel_traitsILi128ELi64ELi64ELi4ELb0ELb0EN7cutlass10bfloat16_tE19Flash_kernel_traitsILi128ELi64ELi64ELi4ES3_EELb1ELb0ELb0ELb0ELb1ELb1ELb1ELb0EEEvNS_16Flash_fwd_paramsE)
        /*00a4*/ 	.word	0x00000000


	//----- nvinfo : EIATTR_REGCOUNT
	.align		4
.L_38:
        /*00a8*/ 	.byte	0x04, 0x2f
        /*00aa*/ 	.short	(.L_40 - .L_39)
	.align		4
.L_39:
        /*00ac*/ 	.word	index@(_ZN5flash24flash_fwd_splitkv_kernelI23Flash_fwd_kernel_traitsILi128ELi64ELi64ELi4ELb0ELb0EN7cutlass10bfloat16_tE19Flash_kernel_traitsILi128ELi64ELi64ELi4ES3_EELb1ELb0ELb0ELb0ELb1ELb0ELb1ELb0EEEvNS_16Flash_fwd_paramsE)
        /*00b0*/ 	.word	0x000000ca


	//----- nvinfo : EIATTR_FRAME_SIZE
	.align		4
.L_40:
        /*00b4*/ 	.byte	0x04, 0x11
        /*00b6*/ 	.short	(.L_42 - .L_41)
	.align		4
.L_41:
        /*00b8*/ 	.word	index@(_ZN5flash24flash_fwd_splitkv_kernelI23Flash_fwd_kernel_traitsILi128ELi64ELi64ELi4ELb0ELb0EN7cutlass10bfloat16_tE19Flash_kernel_traitsILi128ELi64ELi64ELi4ES3_EELb1ELb0ELb0ELb0ELb1ELb0ELb1ELb0EEEvNS_16Flash_fwd_paramsE)
        /*00bc*/ 	.word	0x00000000


	//----- nvinfo : EIATTR_REGCOUNT
	.align		4
.L_42:
        /*00c0*/ 	.byte	0x04, 0x2f
        /*00c2*/ 	.short	(.L_44 - .L_43)
	.align		4
.L_43:
        /*00c4*/ 	.word	index@(_ZN5flash24flash_fwd_splitkv_kernelI23Flash_fwd_kernel_traitsILi128ELi64ELi64ELi4ELb0ELb0EN7cutlass10bfloat16_tE19Flash_kernel_traitsILi128ELi64ELi64ELi4ES3_EELb1ELb0ELb1ELb0ELb0ELb1ELb0ELb1EEEvNS_16Flash_fwd_paramsE)
        /*00c8*/ 	.word	0x000000c9


	//----- nvinfo : EIATTR_FRAME_SIZE
	.align		4
.L_44:
        /*00cc*/ 	.byte	0x04, 0x11
        /*00ce*/ 	.short	(.L_46 - .L_45)
	.align		4
.L_45:
        /*00d0*/ 	.word	index@(_ZN5flash24flash_fwd_splitkv_kernelI23Flash_fwd_kernel_traitsILi128ELi64ELi64ELi4ELb0ELb0EN7cutlass10bfloat16_tE19Flash_kernel_traitsILi128ELi64ELi64ELi4ES3_EELb1ELb0ELb1ELb0ELb0ELb1ELb0ELb1EEEvNS_16Flash_fwd_paramsE)
        /*00d4*/ 	.word	0x00000000


	//----- nvinfo : EIATTR_REGCOUNT
	.align		4
.L_46:
        /*00d8*/ 	.byte	0x04, 0x2f
        /*00da*/ 	.short	(.L_48 - .L_47)
	.align		4
.L_47:
        /*00dc*/ 	.word	index@(_ZN5flash24flash_fwd_splitkv_kernelI23Flash_fwd_kernel_traitsILi128ELi64ELi64ELi4ELb0ELb0EN7cutlass10bfloat16_tE19Flash_kernel_traitsILi128ELi64ELi64ELi4ES3_EELb1ELb0ELb1ELb0ELb0ELb0ELb0ELb1EEEvNS_16Flash_fwd_paramsE)
        /*00e0*/ 	.word	0x000000c8


	//----- nvinfo : EIATTR_FRAME_SIZE
	.align		4
.L_48:
        /*00e4*/ 	.byte	0x04, 0x11
        /*00e6*/ 	.short	(.L_50 - .L_49)
	.align		4
.L_49:
        /*00e8*/ 	.word	index@(_ZN5flash24flash_fwd_splitkv_kernelI23Flash_fwd_kernel_traitsILi128ELi64ELi64ELi4ELb0ELb0EN7cutlass10bfloat16_tE19Flash_kernel_traitsILi128ELi64ELi64ELi4ES3_EELb1ELb0ELb1ELb0ELb0ELb0ELb0ELb1EEEvNS_16Flash_fwd_paramsE)
        /*00ec*/ 	.word	0x00000000


	//----- nvinfo : EIATTR_REGCOUNT
	.align		4
.L_50:
        /*00f0*/ 	.byte	0x04, 0x2f
        /*00f2*/ 	.short	(.L_52 - .L_51)
	.align		4
.L_51:
        /*00f4*/ 	.word	index@(_ZN5flash24flash_fwd_splitkv_kernelI23Flash_fwd_kernel_traitsILi128ELi64ELi64ELi4ELb0ELb0EN7cutlass10bfloat16_tE19Flash_kernel_traitsILi128ELi64ELi64ELi4ES3_EELb1ELb0ELb0ELb0ELb1ELb1ELb0ELb1EEEvNS_16Flash_fwd_paramsE)
        /*00f8*/ 	.word	0x000000c0


	//----- nvinfo : EIATTR_FRAME_SIZE
	.align		4
.L_52:
        /*00fc*/ 	.byte	0x04, 0x11
        /*00fe*/ 	.short	(.L_54 - .L_53)
	.align		4
.L_53:
        /*0100*/ 	.word	index@(_ZN5flash24flash_fwd_splitkv_kernelI23Flash_fwd_kernel_traitsILi128ELi64ELi64ELi4ELb0ELb0EN7cutlass10bfloat16_tE19Flash_kernel_traitsILi128ELi64ELi64ELi4ES3_EELb1ELb0ELb0ELb0ELb1ELb1ELb0ELb1EEEvNS_16Flash_fwd_paramsE)
        /*0104*/ 	.word	0x00000000


	//----- nvinfo : EIATTR_REGCOUNT
	.align		4
.L_54:
        /*0108*/ 	.byte	0x04, 0x2f
        /*010a*/ 	.short	(.L_56 - .L_55)
	.align		4
.L_55:
        /*010c*/ 	.word	index@(_ZN5flash24flash_fwd_splitkv_kernelI23Flash_fwd_kernel_traitsILi128ELi64ELi64ELi4ELb0ELb0EN7cutlass10bfloat16_tE19Flash_kernel_traitsILi128ELi64ELi64ELi4ES3_EELb1ELb0ELb0ELb0ELb1ELb0ELb0ELb1EEEvNS_16Flash_fwd_paramsE)
        /*0110*/ 	.word	0x000000b2


	//----- nvinfo : EIATTR_FRAME_SIZE
	.align		4
.L_56:
        /*0114*/ 	.byte	0x04, 0x11
        /*0116*/ 	.short	(.L_58 - .L_57)
	.align		4
.L_57:
        /*0118*/ 	.word	index@(_ZN5flash24flash_fwd_splitkv_kernelI23Flash_fwd_kernel_traitsILi128ELi64ELi64ELi4ELb0ELb0EN7cutlass10bfloat16_tE19Flash_kernel_traitsILi128ELi64ELi64ELi4ES3_EELb1ELb0ELb0ELb0ELb1ELb0ELb0ELb1EEEvNS_16Flash_fwd_paramsE)
        /*011c*/ 	.word	0x00000000


	//----- nvinfo : EIATTR_REGCOUNT
	.align		4
.L_58:
        /*0120*/ 	.byte	0x04, 0x2f
        /*0122*/ 	.short	(.L_60 - .L_59)
	.align		4
.L_59:
        /*0124*/ 	.word	index@(_ZN5flash24flash_fwd_splitkv_kernelI23Flash_fwd_kernel_traitsILi128ELi64ELi64ELi4ELb0ELb0EN7cutlass10bfloat16_tE19Flash_kernel_traitsILi128ELi64ELi64ELi4ES3_EELb1ELb0ELb1ELb0ELb0ELb1ELb0ELb0EEEvNS_16Flash_fwd_paramsE)
        /*0128*/ 	.word	0x000000c8


	//----- nvinfo : EIATTR_FRAME_SIZE
	.align		4
.L_60:
        /*012c*/ 	.byte	0x04, 0x11
        /*012e*/ 	.short	(.L_62 - .L_61)
	.align		4
.L_61:
        /*0130*/ 	.word	index@(_ZN5flash24flash_fwd_splitkv_kernelI23Flash_fwd_kernel_traitsILi128ELi64ELi64ELi4ELb0ELb0EN7cutlass10bfloat16_tE19Flash_kernel_traitsILi128ELi64ELi64ELi4ES3_EELb1ELb0ELb1ELb0ELb0ELb1ELb0ELb0EEEvNS_16Flash_fwd_paramsE)
        /*0134*/ 	.word	0x00000000


	//----- nvinfo : EIATTR_REGCOUNT
	.align		4
.L_62:
        /*0138*/ 	.byte	0x04, 0x2f
        /*013a*/ 	.short	(.L_64 - .L_63)
	.align		4
.L_63:
        /*013c*/ 	.word	index@(_ZN5flash24flash_fwd_splitkv_kernelI23Flash_fwd_kernel_traitsILi128ELi64ELi64ELi4ELb0ELb0EN7cutlass10bfloat16_tE19Flash_kernel_traitsILi128ELi64ELi64ELi4ES3_EELb1ELb0ELb1ELb0ELb0ELb0ELb0ELb0EEEvNS_16Flash_fwd_paramsE)
        /*0140*/ 	.word	0x000000c2


	//----- nvinfo : EIATTR_FRAME_SIZE
	.align		4
.L_64:
        /*0144*/ 	.byte	0x04, 0x11
        /*0146*/ 	.short	(.L_66 - .L_65)
	.align		4
.L_65:
        /*0148*/ 	.word	index@(_ZN5flash24flash_fwd_splitkv_kernelI23Flash_fwd_kernel_traitsILi128ELi64ELi64ELi4ELb0ELb0EN7cutlass10bfloat16_tE19Flash_kernel_traitsILi128ELi64ELi64ELi4ES3_EELb1ELb0ELb1ELb0ELb0ELb0ELb0ELb0EEEvNS_16Flash_fwd_paramsE)
        /*014c*/ 	.word	0x00000000


	//----- nvinfo : EIATTR_REGCOUNT
	.align		4
.L_66:
        /*0150*/ 	.byte	0x04, 0x2f
        /*0152*/ 	.short	(.L_68 - .L_67)
	.align		4
.L_67:
        /*0154*/ 	.word	index@(_ZN5flash24flash_fwd_splitkv_kernelI23Flash_fwd_kernel_traitsILi128ELi64ELi64ELi4ELb0ELb0EN7cutlass10bfloat16_tE19Flash_kernel_traitsILi128ELi64ELi64ELi4ES3_EELb1ELb0ELb0ELb0ELb1ELb1ELb0ELb0EEEvNS_16Flash_fwd_paramsE)
        /*0158*/ 	.word	0x000000e2


	//----- nvinfo : EIATTR_FRAME_SIZE
	.align		4
.L_68:
        /*015c*/ 	.byte	0x04, 0x11
        /*015e*/ 	.short	(.L_70 - .L_69)
	.align		4
.L_69:
        /*0160*/ 	.word	index@(_ZN5flash24flash_fwd_splitkv_kernelI23Flash_fwd_kernel_traitsILi128ELi64ELi64ELi4ELb0ELb0EN7cutlass10bfloat16_tE19Flash_kernel_traitsILi128ELi64ELi64ELi4ES3_EELb1ELb0ELb0ELb0ELb1ELb1ELb0ELb0EEEvNS_16Flash_fwd_paramsE)
        /*0164*/ 	.word	0x00000000


	//----- nvinfo : EIATTR_REGCOUNT
	.align		4
.L_70:
        /*0168*/ 	.byte	0x04, 0x2f
        /*016a*/ 	.short	(.L_72 - .L_71)
	.align		4
.L_71:
        /*016c*/ 	.word	index@(_ZN5flash24flash_fwd_splitkv_kernelI23Flash_fwd_kernel_traitsILi128ELi64ELi64ELi4ELb0ELb0EN7cutlass10bfloat16_tE19Flash_kernel_traitsILi128ELi64ELi64ELi4ES3_EELb1ELb0ELb0ELb0ELb1ELb0ELb0ELb0EEEvNS_16Flash_fwd_paramsE)
        /*0170*/ 	.word	0x000000c4


	//----- nvinfo : EIATTR_FRAME_SIZE
	.align		4
.L_72:
        /*0174*/ 	.byte	0x04, 0x11
        /*0176*/ 	.short	(.L_74 - .L_73)
	.align		4
.L_73:
        /*0178*/ 	.word	index@(_ZN5flash24flash_fwd_splitkv_kernelI23Flash_fwd_kernel_traitsILi128ELi64ELi64ELi4ELb0ELb0EN7cutlass10bfloat16_tE19Flash_kernel_traitsILi128ELi64ELi64ELi4ES3_EELb1ELb0ELb0ELb0ELb1ELb0ELb0ELb0EEEvNS_16Flash_fwd_paramsE)
        /*017c*/ 	.word	0x00000000


	//----- nvinfo : EIATTR_REGCOUNT
	.align		4
.L_74:
        /*0180*/ 	.byte	0x04, 0x2f
        /*0182*/ 	.short	(.L_76 - .L_75)
	.align		4
.L_75:
        /*0184*/ 	.word	index@(_ZN5flash24flash_fwd_splitkv_kernelI23Flash_fwd_kernel_traitsILi128ELi64ELi64ELi4ELb0ELb0EN7cutlass10bfloat16_tE19Flash_kernel_traitsILi128ELi64ELi64ELi4ES3_EELb1ELb0ELb0ELb1ELb1ELb1ELb1ELb0EEEvNS_16Flash_fwd_paramsE)
        /*0188*/ 	.word	0x000000cb


	//----- nvinfo : EIATTR_FRAME_SIZE
	.align		4
.L_76:
        /*018c*/ 	.byte	0x04, 0x11
        /*018e*/ 	.short	(.L_78 - .L_77)
	.align		4
.L_77:
        /*0190*/ 	.word	index@(_ZN5flash24flash_fwd_splitkv_kernelI23Flash_fwd_kernel_traitsILi128ELi64ELi64ELi4ELb0ELb0EN7cutlass10bfloat16_tE19Flash_kernel_traitsILi128ELi64ELi64ELi4ES3_EELb1ELb0ELb0ELb1ELb1ELb1ELb1ELb0EEEvNS_16Flash_fwd_paramsE)
        /*0194*/ 	.word	0x00000000


	//----- nvinfo : EIATTR_REGCOUNT
	.align		4
.L_78:
        /*0198*/ 	.byte	0x04, 0x2f
        /*019a*/ 	.short	(.L_80 - .L_79)
	.align		4
.L_79:
        /*019c*/ 	.word	index@(_ZN5flash24flash_fwd_splitkv_kernelI23Flash_fwd_kernel_traitsILi128ELi64ELi64ELi4ELb0ELb0EN7cutlass10bfloat16_tE19Flash_kernel_traitsILi128ELi64ELi64ELi4ES3_EELb1ELb0ELb0ELb1ELb1ELb0ELb1ELb0EEEvNS_16Flash_fwd_paramsE)
        /*01a0*/ 	.word	0x000000b0


	//----- nvinfo : EIATTR_FRAME_SIZE
	.align		4
.L_80:
        /*01a4*/ 	.byte	0x04, 0x11
        /*01a6*/ 	.short	(.L_82 - .L_81)
	.align		4
.L_81:
        /*01a8*/ 	.word	index@(_ZN5flash24flash_fwd_splitkv_kernelI23Flash_fwd_kernel_traitsILi128ELi64ELi64ELi4ELb0ELb0EN7cutlass10bfloat16_tE19Flash_kernel_traitsILi128ELi64ELi64ELi4ES3_EELb1ELb0ELb0ELb1ELb1ELb0ELb1ELb0EEEvNS_16Flash_fwd_paramsE)
        /*01ac*/ 	.word	0x00000000


	//----- nvinfo : EIATTR_REGCOUNT
	.align		4
.L_82:
        /*01b0*/ 	.byte	0x04, 0x2f
        /*01b2*/ 	.short	(.L_84 - .L_83)
	.align		4
.L_83:
        /*01b4*/ 	.word	index@(_ZN5flash24flash_fwd_splitkv_kernelI23Flash_fwd_kernel_traitsILi128ELi64ELi64ELi4ELb0ELb0EN7cutlass10bfloat16_tE19Flash_kernel_traitsILi128ELi64ELi64ELi4ES3_EELb1ELb0ELb0ELb1ELb1ELb1ELb0ELb0EEEvNS_16Flash_fwd_paramsE)
        /*01b8*/ 	.word	0x000000c7


	//----- nvinfo : EIATTR_FRAME_SIZE
	.align		4
.L_84:
        /*01bc*/ 	.byte	0x04, 0x11
        /*01be*/ 	.short	(.L_86 - .L_85)
	.align		4
.L_85:
        /*01c0*/ 	.word	index@(_ZN5flash24flash_fwd_splitkv_kernelI23Flash_fwd_kernel_traitsILi128ELi64ELi64ELi4ELb0ELb0EN7cutlass10bfloat16_tE19Flash_kernel_traitsILi128ELi64ELi64ELi4ES3_EELb1ELb0ELb0ELb1ELb1ELb1ELb0ELb0EEEvNS_16Flash_fwd_paramsE)
        /*01c4*/ 	.word	0x00000000


	//----- nvinfo : EIATTR_REGCOUNT
	.align		4
.L_86:
        /*01c8*/ 	.byte	0x04, 0x2f
        /*01ca*/ 	.short	(.L_88 - .L_87)
	.align		4
.L_87:
        /*01cc*/ 	.word	index@(_ZN5flash24flash_fwd_splitkv_kernelI23Flash_fwd_kernel_traitsILi128ELi64ELi64ELi4ELb0ELb0EN7cutlass10bfloat16_tE19Flash_kernel_traitsILi128ELi64ELi64ELi4ES3_EELb1ELb0ELb0ELb1ELb1ELb0ELb0ELb0EEEvNS_16Flash_fwd_paramsE)
        /*01d0*/ 	.word	0x000000b6


	//----- nvinfo : EIATTR_FRAME_SIZE
	.align		4
.L_88:
        /*01d4*/ 	.byte	0x04, 0x11
        /*01d6*/ 	.short	(.L_90 - .L_89)
	.align		4
.L_89:
        /*01d8*/ 	.word	index@(_ZN5flash24flash_fwd_splitkv_kernelI23Flash_fwd_kernel_traitsILi128ELi64ELi64ELi4ELb0ELb0EN7cutlass10bfloat16_tE19Flash_kernel_traitsILi128ELi64ELi64ELi4ES3_EELb1ELb0ELb0ELb1ELb1ELb0ELb0ELb0EEEvNS_16Flash_fwd_paramsE)
        /*01dc*/ 	.word	0x00000000


	//----- nvinfo : EIATTR_REGCOUNT
	.align		4
.L_90:
        /*01e0*/ 	.byte	0x04, 0x2f
        /*01e2*/ 	.short	(.L_92 - .L_91)
	.align		4
.L_91:
        /*01e4*/ 	.word	index@(_ZN5flash24flash_fwd_splitkv_kernelI23Flash_fwd_kernel_traitsILi128ELi64ELi64ELi4ELb0ELb0EN7cutlass10bfloat16_tE19Flash_kernel_traitsILi128ELi64ELi64ELi4ES3_EELb1ELb0ELb0ELb0ELb0ELb1ELb1ELb1EEEvNS_16Flash_fwd_paramsE)
        /*01e8*/ 	.word	0x000000d8


	//----- nvinfo : EIATTR_FRAME_SIZE
	.align		4
.L_92:
        /*01ec*/ 	.byte	0x04, 0x11
        /*01ee*/ 	.short	(.L_94 - .L_93)
	.align		4
.L_93:
        /*01f0*/ 	.word	index@(_ZN5flash24flash_fwd_splitkv_kernelI23Flash_fwd_kernel_traitsILi128ELi64ELi64ELi4ELb0ELb0EN7cutlass10bfloat16_tE19Flash_kernel_traitsILi128ELi64ELi64ELi4ES3_EELb1ELb0ELb0ELb0ELb0ELb1ELb1ELb1EEEvNS_16Flash_fwd_paramsE)
        /*01f4*/ 	.word	0x00000000


	//----- nvinfo : EIATTR_REGCOUNT
	.align		4
.L_94:
        /*01f8*/ 	.byte	0x04, 0x2f
        /*01fa*/ 	.short	(.L_96 - .L_95)
	.align		4
.L_95:
        /*01fc*/ 	.word	index@(_ZN5flash24flash_fwd_splitkv_kernelI23Flash_fwd_kernel_traitsILi128ELi64ELi64ELi4ELb0ELb0EN7cutlass10bfloat16_tE19Flash_kernel_traitsILi128ELi64ELi64ELi4ES3_EELb1ELb0ELb0ELb0ELb0ELb0ELb1ELb1EEEvNS_16Flash_fwd_paramsE)
        /*0200*/ 	.word	0x000000c6


	//----- nvinfo : EIATTR_FRAME_SIZE
	.align		4
.L_96:
        /*0204*/ 	.byte	0x04, 0x11
        /*0206*/ 	.short	(.L_98 - .L_97)
	.align		4
.L_97:
        /*0208*/ 	.word	index@(_ZN5flash24flash_fwd_splitkv_kernelI23Flash_fwd_kernel_traitsILi128ELi64ELi64ELi4ELb0ELb0EN7cutlass10bfloat16_tE19Flash_kernel_traitsILi128ELi64ELi64ELi4ES3_EELb1ELb0ELb0ELb0ELb0ELb0ELb1ELb1EEEvNS_16Flash_fwd_paramsE)
        /*020c*/ 	.word	0x00000000


	//----- nvinfo : EIATTR_REGCOUNT
	.align		4
.L_98:
        /*0210*/ 	.byte	0x04, 0x2f
        /*0212*/ 	.short	(.L_100 - .L_99)
	.align		4
.L_99:
        /*0214*/ 	.word	index@(_ZN5flash24flash_fwd_splitkv_kernelI23Flash_fwd_kernel_traitsILi128ELi64ELi64ELi4ELb0ELb0EN7cutlass10bfloat16_tE19Flash_kernel_traitsILi128ELi64ELi64ELi4ES3_EELb1ELb0ELb0ELb0ELb0ELb1ELb1ELb0EEEvNS_16Flash_fwd_paramsE)
        /*0218*/ 	.word	0x000000ca


	//----- nvinfo : EIATTR_FRAME_SIZE
	.align		4
.L_100:
        /*021c*/ 	.byte	0x04, 0x11
        /*021e*/ 	.short	(.L_102 - .L_101)
	.align		4
.L_101:
        /*0220*/ 	.word	index@(_ZN5flash24flash_fwd_splitkv_kernelI23Flash_fwd_kernel_traitsILi128ELi64ELi64ELi4ELb0ELb0EN7cutlass10bfloat16_tE19Flash_kernel_traitsILi128ELi64ELi64ELi4ES3_EELb1ELb0ELb0ELb0ELb0ELb1ELb1ELb0EEEvNS_16Flash_fwd_paramsE)
        /*0224*/ 	.word	0x00000000


	//----- nvinfo : EIATTR_REGCOUNT
	.align		4
.L_102:
        /*0228*/ 	.byte	0x04, 0x2f
        /*022a*/ 	.short	(.L_104 - .L_103)
	.align		4
.L_103:
        /*022c*/ 	.word	index@(_ZN5flash24flash_fwd_splitkv_kernelI23Flash_fwd_kernel_traitsILi128ELi64ELi64ELi4ELb0ELb0EN7cutlass10bfloat16_tE19Flash_kernel_traitsILi128ELi64ELi64ELi4ES3_EELb1ELb0ELb0ELb0ELb0ELb0ELb1ELb0EEEvNS_16Flash_fwd_paramsE)
        /*0230*/ 	.word	0x000000bc


	//----- nvinfo : EIATTR_FRAME_SIZE
	.align		4
.L_104:
        /*0234*/ 	.byte	0x04, 0x11
        /*0236*/ 	.short	(.L_106 - .L_105)
	.align		4
.L_105:
        /*0238*/ 	.word	index@(_ZN5flash24flash_fwd_splitkv_kernelI23Flash_fwd_kernel_traitsILi128ELi64ELi64ELi4ELb0ELb0EN7cutlass10bfloat16_tE19Flash_kernel_traitsILi128ELi64ELi64ELi4ES3_EELb1ELb0ELb0ELb0ELb0ELb0ELb1ELb0EEEvNS_16Flash_fwd_paramsE)
        /*023c*/ 	.word	0x00000000


	//----- nvinfo : EIATTR_REGCOUNT
	.align		4
.L_106:
        /*0240*/ 	.byte	0x04, 0x2f
        /*0242*/ 	.short	(.L_108 - .L_107)
	.align		4
.L_107:
        /*0244*/ 	.word	index@(_ZN5flash24flash_fwd_splitkv_kernelI23Flash_fwd_kernel_traitsILi128ELi64ELi64ELi4ELb0ELb0EN7cutlass10bfloat16_tE19Flash_kernel_traitsILi128ELi64ELi64ELi4ES3_EELb1ELb0ELb0ELb0ELb0ELb1ELb0ELb1EEEvNS_16Flash_fwd_paramsE)
        /*0248*/ 	.word	0x000000ca


	//----- nvinfo : EIATTR_FRAME_SIZE
	.align		4
.L_108:
        /*024c*/ 	.byte	0x04, 0x11
        /*024e*/ 	.short	(.L_110 - .L_109)
	.align		4
.L_109:
        /*0250*/ 	.word	index@(_ZN5flash24flash_fwd_splitkv_kernelI23Flash_fwd_kernel_traitsILi128ELi64ELi64ELi4ELb0ELb0EN7cutlass10bfloat16_tE19Flash_kernel_traitsILi128ELi64ELi64ELi4ES3_EELb1ELb0ELb0ELb0ELb0ELb1ELb0ELb1EEEvNS_16Flash_fwd_paramsE)
        /*0254*/ 	.word	0x00000000


	//----- nvinfo : EIATTR_REGCOUNT
	.align		4
.L_110:
        /*0258*/ 	.byte	0x04, 0x2f
        /*025a*/ 	.short	(.L_112 - .L_111)
	.align		4
.L_111:
        /*025c*/ 	.word	index@(_ZN5flash24flash_fwd_splitkv_kernelI23Flash_fwd_kernel_traitsILi128ELi64ELi64ELi4ELb0ELb0EN7cutlass10bfloat16_tE19Flash_kernel_traitsILi128ELi64ELi64ELi4ES3_EELb1ELb0ELb0ELb0ELb0ELb0ELb0ELb1EEEvNS_16Flash_fwd_paramsE)
        /*0260*/ 	.word	0x000000b8


	//----- nvinfo : EIATTR_FRAME_SIZE
	.align		4
.L_112:
        /*0264*/ 	.byte	0x04, 0x11
        /*0266*/ 	.short	(.L_114 - .L_113)
	.align		4
.L_113:
        /*0268*/ 	.word	index@(_ZN5flash24flash_fwd_splitkv_kernelI23Flash_fwd_kernel_traitsILi128ELi64ELi64ELi4ELb0ELb0EN7cutlass10bfloat16_tE19Flash_kernel_traitsILi128ELi64ELi64ELi4ES3_EELb1ELb0ELb0ELb0ELb0ELb0ELb0ELb1EEEvNS_16Flash_fwd_paramsE)
        /*026c*/ 	.word	0x00000000


	//----- nvinfo : EIATTR_REGCOUNT
	.align		4
.L_114:
        /*0270*/ 	.byte	0x04, 0x2f
        /*0272*/ 	.short	(.L_116 - .L_115)
	.align		4
.L_115:
        /*0274*/ 	.word	index@(_ZN5flash24flash_fwd_splitkv_kernelI23Flash_fwd_kernel_traitsILi128ELi64ELi64ELi4ELb0ELb0EN7cutlass10bfloat16_tE19Flash_kernel_traitsILi128ELi64ELi64ELi4ES3_EELb1ELb0ELb0ELb0ELb0ELb1ELb0ELb0EEEvNS_16Flash_fwd_paramsE)
        /*0278*/ 	.word	0x000000cc


	//----- nvinfo : EIATTR_FRAME_SIZE
	.align		4
.L_116:
        /*027c*/ 	.byte	0x04, 0x11
        /*027e*/ 	.short	(.L_118 - .L_117)
	.align		4
.L_117:
        /*0280*/ 	.word	index@(_ZN5flash24flash_fwd_splitkv_kernelI23Flash_fwd_kernel_traitsILi128ELi64ELi64ELi4ELb0ELb0EN7cutlass10bfloat16_tE19Flash_kernel_traitsILi128ELi64ELi64ELi4ES3_EELb1ELb0ELb0ELb0ELb0ELb1ELb0ELb0EEEvNS_16Flash_fwd_paramsE)
        /*0284*/ 	.word	0x00000000


	//----- nvinfo : EIATTR_REGCOUNT
	.align		4
.L_118:
        /*0288*/ 	.byte	0x04, 0x2f
        /*028a*/ 	.short	(.L_120 - .L_119)
	.align		4
.L_119:
        /*028c*/ 	.word	index@(_ZN5flash24flash_fwd_splitkv_kernelI23Flash_fwd_kernel_traitsILi128ELi64ELi64ELi4ELb0ELb0EN7cutlass10bfloat16_tE19Flash_kernel_traitsILi128ELi64ELi64ELi4ES3_EELb1ELb0ELb0ELb0ELb0ELb0ELb0ELb0EEEvNS_16Flash_fwd_paramsE)
        /*0290*/ 	.word	0x000000b8


	//----- nvinfo : EIATTR_FRAME_SIZE
	.align		4
.L_120:
        /*0294*/ 	.byte	0x04, 0x11
        /*0296*/ 	.short	(.L_122 - .L_121)
	.align		4
.L_121:
        /*0298*/ 	.word	index@(_ZN5flash24flash_fwd_splitkv_kernelI23Flash_fwd_kernel_traitsILi128ELi64ELi64ELi4ELb0ELb0EN7cutlass10bfloat16_tE19Flash_kernel_traitsILi128ELi64ELi64ELi4ES3_EELb1ELb0ELb0ELb0ELb0ELb0ELb0ELb0EEEvNS_16Flash_fwd_paramsE)
        /*029c*/ 	.word	0x00000000


	//----- nvinfo : EIATTR_REGCOUNT
	.align		4
.L_122:
        /*02a0*/ 	.byte	0x04, 0x2f
        /*02a2*/ 	.short	(.L_124 - .L_123)
	.align		4
.L_123:
        /*02a4*/ 	.word	index@(_ZN5flash32flash_fwd_splitkv_combine_kernelI23Flash_fwd_kernel_traitsILi128ELi64ELi64ELi4ELb0ELb0EN7cutlass10bfloat16_tE19Flash_kernel_traitsILi128ELi64ELi64ELi4ES3_EELi4ELi1ELb1EEEvNS_16Flash_fwd_paramsE)
        /*02a8*/ 	.word	0x00000036


	//----- nvinfo : EIATTR_FRAME_SIZE
	.align		4
.L_124:
        /*02ac*/ 	.byte	0x04, 0x11
        /*02ae*/ 	.short	(.L_126 - .L_125)
	.align		4
.L_125:
        /*02b0*/ 	.word	index@($__internal_39_$__cuda_sm20_div_s64)
        /*02b4*/ 	.word	0x00000000


	//----- nvinfo : EIATTR_FRAME_SIZE
	.align		4
.L_126:
        /*02b8*/ 	.byte	0x04, 0x11
        /*02ba*/ 	.short	(.L_128 - .L_127)
	.align		4
.L_127:
        /*02bc*/ 	.word	index@(_ZN5flash32flash_fwd_splitkv_combine_kernelI23Flash_fwd_kernel_traitsILi128ELi64ELi64ELi4ELb0ELb0EN7cutlass10bfloat16_tE19Flash_kernel_traitsILi128ELi64ELi64ELi4ES3_EELi4ELi1ELb1EEEvNS_16Flash_fwd_paramsE)
        /*02c0*/ 	.word	0x00000000


	//----- nvinfo : EIATTR_REGCOUNT
	.align		4
.L_128:
        /*02c4*/ 	.byte	0x04, 0x2f
        /*02c6*/ 	.short	(.L_130 - .L_129)
	.align		4
.L_129:
        /*02c8*/ 	.word	index@(_ZN5flash32flash_fwd_splitkv_combine_kernelI23Flash_fwd_kernel_traitsILi128ELi64ELi64ELi4ELb0ELb0EN7cutlass10bfloat16_tE19Flash_kernel_traitsILi128ELi64ELi64ELi4ES3_EELi4ELi2ELb1EEEvNS_16Flash_fwd_paramsE)
        /*02cc*/ 	.word	0x00000038


	//----- nvinfo : EIATTR_FRAME_SIZE
	.align		4
.L_130:
        /*02d0*/ 	.byte	0x04, 0x11
        /*02d2*/ 	.short	(.L_132 - .L_131)
	.align		4
.L_131:
        /*02d4*/ 	.word	index@($__internal_38_$__cuda_sm20_div_s64)
        /*02d8*/ 	.word	0x00000000


	//----- nvinfo : EIATTR_FRAME_SIZE
	.align		4
.L_132:
        /*02dc*/ 	.byte	0x04, 0x11
        /*02de*/ 	.short	(.L_134 - .L_133)
	.align		4
.L_133:
        /*02e0*/ 	.word	index@(_ZN5flash32flash_fwd_splitkv_combine_kernelI23Flash_fwd_kernel_traitsILi128ELi64ELi64ELi4ELb0ELb0EN7cutlass10bfloat16_tE19Flash_kernel_traitsILi128ELi64ELi64ELi4ES3_EELi4ELi2ELb1EEEvNS_16Flash_fwd_paramsE)
        /*02e4*/ 	.word	0x00000000


	//----- nvinfo : EIATTR_REGCOUNT
	.align		4
.L_134:
        /*02e8*/ 	.byte	0x04, 0x2f
        /*02ea*/ 	.short	(.L_136 - .L_135)
	.align		4
.L_135:
        /*02ec*/ 	.word	index@(_ZN5flash32flash_fwd_splitkv_combine_kernelI23Flash_fwd_kernel_traitsILi128ELi64ELi64ELi4ELb0ELb0EN7cutlass10bfloat16_tE19Flash_kernel_traitsILi128ELi64ELi64ELi4ES3_EELi4ELi3ELb1EEEvNS_16Flash_fwd_paramsE)
        /*02f0*/ 	.word	0x00000034


	//----- nvinfo : EIATTR_FRAME_SIZE
	.align		4
.L_136:
        /*02f4*/ 	.byte	0x04, 0x11
        /*02f6*/ 	.short	(.L_138 - .L_137)
	.align		4
.L_137:
        /*02f8*/ 	.word	index@($__internal_37_$__cuda_sm20_div_s64)
        /*02fc*/ 	.word	0x00000000


	//----- nvinfo : EIATTR_FRAME_SIZE
	.align		4
.L_138:
        /*0300*/ 	.byte	0x04, 0x11
        /*0302*/ 	.short	(.L_140 - .L_139)
	.align		4
.L_139:
        /*0304*/ 	.word	index@(_ZN5flash32flash_fwd_splitkv_combine_kernelI23Flash_fwd_kernel_traitsILi128ELi64ELi64ELi4ELb0ELb0EN7cutlass10bfloat16_tE19Flash_kernel_traitsILi128ELi64ELi64ELi4ES3_EELi4ELi3ELb1EEEvNS_16Flash_fwd_paramsE)
        /*0308*/ 	.word	0x00000000


	//----- nvinfo : EIATTR_REGCOUNT
	.align		4
.L_140:
        /*030c*/ 	.byte	0x04, 0x2f
        /*030e*/ 	.short	(.L_142 - .L_141)
	.align		4
.L_141:
        /*0310*/ 	.word	index@(_ZN5flash32flash_fwd_splitkv_combine_kernelI23Flash_fwd_kernel_traitsILi128ELi64ELi64ELi4ELb0ELb0EN7cutlass10bfloat16_tE19Flash_kernel_traitsILi128ELi64ELi64ELi4ES3_EELi4ELi4ELb1EEEvNS_16Flash_fwd_paramsE)
        /*0314*/ 	.word	0x00000034


	//----- nvinfo : EIATTR_FRAME_SIZE
	.align		4
.L_142:
        /*0318*/ 	.byte	0x04, 0x11
        /*031a*/ 	.short	(.L_144 - .L_143)
	.align		4
.L_143:
        /*031c*/ 	.word	index@($__internal_36_$__cuda_sm20_div_s64)
        /*0320*/ 	.word	0x00000000


	//----- nvinfo : EIATTR_FRAME_SIZE
	.align		4
.L_144:
        /*0324*/ 	.byte	0x04, 0x11
        /*0326*/ 	.short	(.L_146 - .L_145)
	.align		4
.L_145:
        /*0328*/ 	.word	index@(_ZN5flash32flash_fwd_splitkv_combine_kernelI23Flash_fwd_kernel_traitsILi128ELi64ELi64ELi4ELb0ELb0EN7cutlass10bfloat16_tE19Flash_kernel_traitsILi128ELi64ELi64ELi4ES3_EELi4ELi4ELb1EEEvNS_16Flash_fwd_paramsE)
        /*032c*/ 	.word	0x00000000


	//----- nvinfo : EIATTR_REGCOUNT
	.align		4
.L_146:
        /*0330*/ 	.byte	0x04, 0x2f
        /*0332*/ 	.short	(.L_148 - .L_147)
	.align		4
.L_147:
        /*0334*/ 	.word	index@(_ZN5flash32flash_fwd_splitkv_combine_kernelI23Flash_fwd_kernel_traitsILi128ELi64ELi64ELi4ELb0ELb0EN7cutlass10bfloat16_tE19Flash_kernel_traitsILi128ELi64ELi64ELi4ES3_EELi4ELi5ELb1EEEvNS_16Flash_fwd_paramsE)
        /*0338*/ 	.word	0x00000034


	//----- nvinfo : EIATTR_FRAME_SIZE
	.align		4
.L_148:
        /*033c*/ 	.byte	0x04, 0x11
        /*033e*/ 	.short	(.L_150 - .L_149)
	.align		4
.L_149:
        /*0340*/ 	.word	index@($__internal_35_$__cuda_sm20_div_s64)
        /*0344*/ 	.word	0x00000000


	//----- nvinfo : EIATTR_FRAME_SIZE
	.align		4
.L_150:
        /*0348*/ 	.byte	0x04, 0x11
        /*034a*/ 	.short	(.L_152 - .L_151)
	.align		4
.L_151:
        /*034c*/ 	.word	index@(_ZN5flash32flash_fwd_splitkv_combine_kernelI23Flash_fwd_kernel_traitsILi128ELi64ELi64ELi4ELb0ELb0EN7cutlass10bfloat16_tE19Flash_kernel_traitsILi128ELi64ELi64ELi4ES3_EELi4ELi5ELb1EEEvNS_16Flash_fwd_paramsE)
        /*0350*/ 	.word	0x00000000


	//----- nvinfo : EIATTR_REGCOUNT
	.align		4
.L_152:
        /*0354*/ 	.byte	0x04, 0x2f
        /*0356*/ 	.short	(.L_154 - .L_153)
	.align		4
.L_153:
        /*0358*/ 	.word	index@(_ZN5flash32flash_fwd_splitkv_combine_kernelI23Flash_fwd_kernel_traitsILi128ELi64ELi64ELi4ELb0ELb0EN7cutlass10bfloat16_tE19Flash_kernel_traitsILi128ELi64ELi64ELi4ES3_EELi4ELi6ELb1EEEvNS_16Flash_fwd_paramsE)
        /*035c*/ 	.word	0x0000003a


	//----- nvinfo : EIATTR_FRAME_SIZE
	.align		4
.L_154:
        /*0360*/ 	.byte	0x04, 0x11
        /*0362*/ 	.short	(.L_156 - .L_155)
	.align		4
.L_155:
        /*0364*/ 	.word	index@($__internal_34_$__cuda_sm20_div_s64)
        /*0368*/ 	.word	0x00000000


	//----- nvinfo : EIATTR_FRAME_SIZE
	.align		4
.L_156:
        /*036c*/ 	.byte	0x04, 0x11
        /*036e*/ 	.short	(.L_158 - .L_157)
	.align		4
.L_157:
        /*0370*/ 	.word	index@(_ZN5flash32flash_fwd_splitkv_combine_kernelI23Flash_fwd_kernel_traitsILi128ELi64ELi64ELi4ELb0ELb0EN7cutlass10bfloat16_tE19Flash_kernel_traitsILi128ELi64ELi64ELi4ES3_EELi4ELi6ELb1EEEvNS_16Flash_fwd_paramsE)
        /*0374*/ 	.word	0x00000000


	//----- nvinfo : EIATTR_REGCOUNT
	.align		4
.L_158:
        /*0378*/ 	.byte	0x04, 0x2f
        /*037a*/ 	.short	(.L_160 - .L_159)
	.align		4
.L_159:
        /*037c*/ 	.word	index@(_ZN5flash32flash_fwd_splitkv_combine_kernelI23Flash_fwd_kernel_traitsILi128ELi64ELi64ELi4ELb0ELb0EN7cutlass10bfloat16_tE19Flash_kernel_traitsILi128ELi64ELi64ELi4ES3_EELi4ELi7ELb1EEEvNS_16Flash_fwd_paramsE)
        /*0380*/ 	.word	0x0000003e


	//----- nvinfo : EIATTR_FRAME_SIZE
	.align		4
.L_160:
        /*0384*/ 	.byte	0x04, 0x11
        /*0386*/ 	.short	(.L_162 - .L_161)
	.align		4
.L_161:
        /*0388*/ 	.word	index@($__internal_33_$__cuda_sm20_div_s64)
        /*038c*/ 	.word	0x00000000


	//----- nvinfo : EIATTR_FRAME_SIZE
	.align		4
.L_162:
        /*0390*/ 	.byte	0x04, 0x11
        /*0392*/ 	.short	(.L_164 - .L_163)
	.align		4
.L_163:
        /*0394*/ 	.word	index@(_ZN5flash32flash_fwd_splitkv_combine_kernelI23Flash_fwd_kernel_traitsILi128ELi64ELi64ELi4ELb0ELb0EN7cutlass10bfloat16_tE19Flash_kernel_traitsILi128ELi64ELi64ELi4ES3_EELi4ELi7ELb1EEEvNS_16Flash_fwd_paramsE)
        /*0398*/ 	.word	0x00000000


	//----- nvinfo : EIATTR_REGCOUNT
	.align		4
.L_164:
        /*039c*/ 	.byte	0x04, 0x2f
        /*039e*/ 	.short	(.L_166 - .L_165)
	.align		4
.L_165:
        /*03a0*/ 	.word	index@(_ZN5flash32flash_fwd_splitkv_combine_kernelI23Flash_fwd_kernel_traitsILi128ELi64ELi64ELi4ELb0ELb0EN7cutlass10bfloat16_tE19Flash_kernel_traitsILi128ELi64ELi64ELi4ES3_EELi4ELi1ELb0EEEvNS_16Flash_fwd_paramsE)
        /*03a4*/ 	.word	0x00000036


	//----- nvinfo : EIATTR_FRAME_SIZE
	.align		4
.L_166:
        /*03a8*/ 	.byte	0x04, 0x11
        /*03aa*/ 	.short	(.L_168 - .L_167)
	.align		4
.L_167:
        /*03ac*/ 	.word	index@($__internal_32_$__cuda_sm20_div_s64)
        /*03b0*/ 	.word	0x00000000


	//----- nvinfo : EIATTR_FRAME_SIZE
	.align		4
.L_168:
        /*03b4*/ 	.byte	0x04, 0x11
        /*03b6*/ 	.short	(.L_170 - .L_169)
	.align		4
.L_169:
        /*03b8*/ 	.word	index@(_ZN5flash32flash_fwd_splitkv_combine_kernelI23Flash_fwd_kernel_traitsILi128ELi64ELi64ELi4ELb0ELb0EN7cutlass10bfloat16_tE19Flash_kernel_traitsILi128ELi64ELi64ELi4ES3_EELi4ELi1ELb0EEEvNS_16Flash_fwd_paramsE)
        /*03bc*/ 	.word	0x00000000


	//----- nvinfo : EIATTR_REGCOUNT
	.align		4
.L_170:
        /*03c0*/ 	.byte	0x04, 0x2f
        /*03c2*/ 	.short	(.L_172 - .L_171)
	.align		4
.L_171:
        /*03c4*/ 	.word	index@(_ZN5flash32flash_fwd_splitkv_combine_kernelI23Flash_fwd_kernel_traitsILi128ELi64ELi64ELi4ELb0ELb0EN7cutlass10bfloat16_tE19Flash_kernel_traitsILi128ELi64ELi64ELi4ES3_EELi4ELi2ELb0EEEvNS_16Flash_fwd_paramsE)
        /*03c8*/ 	.word	0x00000038


	//----- nvinfo : EIATTR_FRAME_SIZE
	.align		4
.L_172:
        /*03cc*/ 	.byte	0x04, 0x11
        /*03ce*/ 	.short	(.L_174 - .L_173)
	.align		4
.L_173:
        /*03d0*/ 	.word	index@($__internal_31_$__cuda_sm20_div_s64)
        /*03d4*/ 	.word	0x00000000


	//----- nvinfo : EIATTR_FRAME_SIZE
	.align		4
.L_174:
        /*03d8*/ 	.byte	0x04, 0x11
        /*03da*/ 	.short	(.L_176 - .L_175)
	.align		4
.L_175:
        /*03dc*/ 	.word	index@(_ZN5flash32flash_fwd_splitkv_combine_kernelI23Flash_fwd_kernel_traitsILi128ELi64ELi64ELi4ELb0ELb0EN7cutlass10bfloat16_tE19Flash_kernel_traitsILi128ELi64ELi64ELi4ES3_EELi4ELi2ELb0EEEvNS_16Flash_fwd_paramsE)
        /*03e0*/ 	.word	0x00000000


	//----- nvinfo : EIATTR_REGCOUNT
	.align		4
.L_176:
        /*03e4*/ 	.byte	0x04, 0x2f
        /*03e6*/ 	.short	(.L_178 - .L_177)
	.align		4
.L_177:
        /*03e8*/ 	.word	index@(_ZN5flash32flash_fwd_splitkv_combine_kernelI23Flash_fwd_kernel_traitsILi128ELi64ELi64ELi4ELb0ELb0EN7cutlass10bfloat16_tE19Flash_kernel_traitsILi128ELi64ELi64ELi4ES3_EELi4ELi3ELb0EEEvNS_16Flash_fwd_paramsE)
        /*03ec*/ 	.word	0x00000034


	//----- nvinfo : EIATTR_FRAME_SIZE
	.align		4
.L_178:
        /*03f0*/ 	.byte	0x04, 0x11
        /*03f2*/ 	.short	(.L_180 - .L_179)
	.align		4
.L_179:
        /*03f4*/ 	.word	index@($__internal_30_$__cuda_sm20_div_s64)
        /*03f8*/ 	.word	0x00000000


	//----- nvinfo : EIATTR_FRAME_SIZE
	.align		4
.L_180:
        /*03fc*/ 	.byte	0x04, 0x11
        /*03fe*/ 	.short	(.L_182 - .L_181)
	.align		4
.L_181:
        /*0400*/ 	.word	index@(_ZN5flash32flash_fwd_splitkv_combine_kernelI23Flash_fwd_kernel_traitsILi128ELi64ELi64ELi4ELb0ELb0EN7cutlass10bfloat16_tE19Flash_kernel_traitsILi128ELi64ELi64ELi4ES3_EELi4ELi3ELb0EEEvNS_16Flash_fwd_paramsE)
        /*0404*/ 	.word	0x00000000


	//----- nvinfo : EIATTR_REGCOUNT
	.align		4
.L_182:
        /*0408*/ 	.byte	0x04, 0x2f
        /*040a*/ 	.short	(.L_184 - .L_183)
	.align		4
.L_183:
        /*040c*/ 	.word	index@(_ZN5flash32flash_fwd_splitkv_combine_kernelI23Flash_fwd_kernel_traitsILi128ELi64ELi64ELi4ELb0ELb0EN7cutlass10bfloat16_tE19Flash_kernel_traitsILi128ELi64ELi64ELi4ES3_EELi4ELi4ELb0EEEvNS_16Flash_fwd_paramsE)
        /*0410*/ 	.word	0x00000034


	//----- nvinfo : EIATTR_FRAME_SIZE
	.align		4
.L_184:
        /*0414*/ 	.byte	0x04, 0x11
        /*0416*/ 	.short	(.L_186 - .L_185)
	.align		4
.L_185:
        /*0418*/ 	.word	index@($__internal_29_$__cuda_sm20_div_s64)
        /*041c*/ 	.word	0x00000000


	//----- nvinfo : EIATTR_FRAME_SIZE
	.align		4
.L_186:
        /*0420*/ 	.byte	0x04, 0x11
        /*0422*/ 	.short	(.L_188 - .L_187)
	.align		4
.L_187:
        /*0424*/ 	.word	index@(_ZN5flash32flash_fwd_splitkv_combine_kernelI23Flash_fwd_kernel_traitsILi128ELi64ELi64ELi4ELb0ELb0EN7cutlass10bfloat16_tE19Flash_kernel_traitsILi128ELi64ELi64ELi4ES3_EELi4ELi4ELb0EEEvNS_16Flash_fwd_paramsE)
        /*0428*/ 	.word	0x00000000


	//----- nvinfo : EIATTR_REGCOUNT
	.align		4
.L_188:
        /*042c*/ 	.byte	0x04, 0x2f
        /*042e*/ 	.short	(.L_190 - .L_189)
	.align		4
.L_189:
        /*0430*/ 	.word	index@(_ZN5flash32flash_fwd_splitkv_combine_kernelI23Flash_fwd_kernel_traitsILi128ELi64ELi64ELi4ELb0ELb0EN7cutlass10bfloat16_tE19Flash_kernel_traitsILi128ELi64ELi64ELi4ES3_EELi4ELi5ELb0EEEvNS_16Flash_fwd_paramsE)
        /*0434*/ 	.word	0x00000034


	//----- nvinfo : EIATTR_FRAME_SIZE
	.align		4
.L_190:
        /*0438*/ 	.byte	0x04, 0x11
        /*043a*/ 	.short	(.L_192 - .L_191)
	.align		4
.L_191:
        /*043c*/ 	.word	index@($__internal_28_$__cuda_sm20_div_s64)
        /*0440*/ 	.word	0x00000000


	//----- nvinfo : EIATTR_FRAME_SIZE
	.align		4
.L_192:
        /*0444*/ 	.byte	0x04, 0x11
        /*0446*/ 	.short	(.L_194 - .L_193)
	.align		4
.L_193:
        /*0448*/ 	.word	index@(_ZN5flash32flash_fwd_splitkv_combine_kernelI23Flash_fwd_kernel_traitsILi128ELi64ELi64ELi4ELb0ELb0EN7cutlass10bfloat16_tE19Flash_kernel_traitsILi128ELi64ELi64ELi4ES3_EELi4ELi5ELb0EEEvNS_16Flash_fwd_paramsE)
        /*044c*/ 	.word	0x00000000


	//----- nvinfo : EIATTR_REGCOUNT
	.align		4
.L_194:
        /*0450*/ 	.byte	0x04, 0x2f
        /*0452*/ 	.short	(.L_196 - .L_195)
	.align		4
.L_195:
        /*0454*/ 	.word	index@(_ZN5flash32flash_fwd_splitkv_combine_kernelI23Flash_fwd_kernel_traitsILi128ELi64ELi64ELi4ELb0ELb0EN7cutlass10bfloat16_tE19Flash_kernel_traitsILi128ELi64ELi64ELi4ES3_EELi4ELi6ELb0EEEvNS_16Flash_fwd_paramsE)
        /*0458*/ 	.word	0x0000003a


	//----- nvinfo : EIATTR_FRAME_SIZE
	.align		4
.L_196:
        /*045c*/ 	.byte	0x04, 0x11
        /*045e*/ 	.short	(.L_198 - .L_197)
	.align		4
.L_197:
        /*0460*/ 	.word	index@($__internal_27_$__cuda_sm20_div_s64)
        /*0464*/ 	.word	0x00000000


	//----- nvinfo : EIATTR_FRAME_SIZE
	.align		4
.L_198:
        /*0468*/ 	.byte	0x04, 0x11
        /*046a*/ 	.short	(.L_200 - .L_199)
	.align		4
.L_199:
        /*046c*/ 	.word	index@(_ZN5flash32flash_fwd_splitkv_combine_kernelI23Flash_fwd_kernel_traitsILi128ELi64ELi64ELi4ELb0ELb0EN7cutlass10bfloat16_tE19Flash_kernel_traitsILi128ELi64ELi64ELi4ES3_EELi4ELi6ELb0EEEvNS_16Flash_fwd_paramsE)
        /*0470*/ 	.word	0x00000000


	//----- nvinfo : EIATTR_REGCOUNT
	.align		4
.L_200:
        /*0474*/ 	.byte	0x04, 0x2f
        /*0476*/ 	.short	(.L_202 - .L_201)
	.align		4
.L_201:
        /*0478*/ 	.word	index@(_ZN5flash32flash_fwd_splitkv_combine_kernelI23Flash_fwd_kernel_traitsILi128ELi64ELi64ELi4ELb0ELb0EN7cutlass10bfloat16_tE19Flash_kernel_traitsILi128ELi64ELi64ELi4ES3_EELi4ELi7ELb0EEEvNS_16Flash_fwd_paramsE)
        /*047c*/ 	.word	0x0000003e


	//----- nvinfo : EIATTR_FRAME_SIZE
	.align		4
.L_202:
        /*0480*/ 	.byte	0x04, 0x11
        /*0482*/ 	.short	(.L_204 - .L_203)
	.align		4
.L_203:
        /*0484*/ 	.word	index@($__internal_26_$__cuda_sm20_div_s64)
        /*0488*/ 	.word	0x00000000


	//----- nvinfo : EIATTR_FRAME_SIZE
	.align		4
.L_204:
        /*048c*/ 	.byte	0x04, 0x11
        /*048e*/ 	.short	(.L_206 - .L_205)
	.align		4
.L_205:
        /*0490*/ 	.word	index@(_ZN5flash32flash_fwd_splitkv_combine_kernelI23Flash_fwd_kernel_traitsILi128ELi64ELi64ELi4ELb0ELb0EN7cutlass10bfloat16_tE19Flash_kernel_traitsILi128ELi64ELi64ELi4ES3_EELi4ELi7ELb0EEEvNS_16Flash_fwd_paramsE)
        /*0494*/ 	.word	0x00000000


	//----- nvinfo : EIATTR_REGCOUNT
	.align		4
.L_206:
        /*0498*/ 	.byte	0x04, 0x2f
        /*049a*/ 	.short	(.L_208 - .L_207)
	.align		4
.L_207:
        /*049c*/ 	.word	index@(_ZN5flash24flash_fwd_splitkv_kernelI23Flash_fwd_kernel_traitsILi128ELi64ELi128ELi4ELb0ELb0EN7cutlass10bfloat16_tE19Flash_kernel_traitsILi128ELi64ELi128ELi4ES3_EELb1ELb0ELb1ELb0ELb0ELb1ELb1ELb1EEEvNS_16Flash_fwd_paramsE)
        /*04a0*/ 	.word	0x000000ff


	//----- nvinfo : EIATTR_FRAME_SIZE
	.align		4
.L_208:
        /*04a4*/ 	.byte	0x04, 0x11
        /*04a6*/ 	.short	(.L_210 - .L_209)
	.align		4
.L_209:
        /*04a8*/ 	.word	index@($__internal_25_$__cuda_sm70_shflsync_bfly_p)
        /*04ac*/ 	.word	0x00000000


	//----- nvinfo : EIATTR_FRAME_SIZE
	.align		4
.L_210:
        /*04b0*/ 	.byte	0x04, 0x11
        /*04b2*/ 	.short	(.L_212 - .L_211)
	.align		4
.L_211:
        /*04b4*/ 	.word	index@($_ZN5flash24flash_fwd_splitkv_kernelI23Flash_fwd_kernel_traitsILi128ELi64ELi128ELi4ELb0ELb0EN7cutlass10bfloat16_tE19Flash_kernel_traitsILi128ELi64ELi128ELi4ES3_EELb1ELb0ELb1ELb0ELb0ELb1ELb1ELb1EEEvNS_16Flash_fwd_paramsE$_ZN5flash30compute_attn_1rowblock_splitkvI23Flash_fwd_kernel_traitsILi128ELi64ELi128ELi4ELb0ELb0EN7cutlass10bfloat16_tE19Flash_kernel_traitsILi128ELi64ELi128ELi4ES3_EELb1ELb0ELb1ELb0ELb0ELb1ELb1ELb1ENS_16Flash_fwd_paramsEEEvRKT8_iiiii)
        /*04b8*/ 	.word	0x00000000


	//----- nvinfo : EIATTR_FRAME_SIZE
	.align		4
.L_212:
        /*04bc*/ 	.byte	0x04, 0x11
        /*04be*/ 	.short	(.L_214 - .L_213)
	.align		4
.L_213:
        /*04c0*/ 	.word	index@(_ZN5flash24flash_fwd_splitkv_kernelI23Flash_fwd_kernel_traitsILi128ELi64ELi128ELi4ELb0ELb0EN7cutlass10bfloat16_tE19Flash_kernel_traitsILi128ELi64ELi128ELi4ES3_EELb1ELb0ELb1ELb0ELb0ELb1ELb1ELb1EEEvNS_16Flash_fwd_paramsE)
        /*04c4*/ 	.word	0x00000000


	//----- nvinfo : EIATTR_REGCOUNT
	.align		4
.L_214:
        /*04c8*/ 	.byte	0x04, 0x2f
        /*04ca*/ 	.short	(.L_216 - .L_215)
	.align		4
.L_215:
        /*04cc*/ 	.word	index@(_ZN5flash24flash_fwd_splitkv_kernelI23Flash_fwd_kernel_traitsILi128ELi64ELi128ELi4ELb0ELb0EN7cutlass10bfloat16_tE19Flash_kernel_traitsILi128ELi64ELi128ELi4ES3_EELb1ELb0ELb1ELb0ELb0ELb0ELb1ELb1EEEvNS_16Flash_fwd_paramsE)
        /*04d0*/ 	.word	0x000000fe


	//----- nvinfo : EIATTR_FRAME_SIZE
	.align		4
.L_216:
        /*04d4*/ 	.byte	0x04, 0x11
        /*04d6*/ 	.short	(.L_218 - .L_217)
	.align		4
.L_217:
        /*04d8*/ 	.word	index@($__internal_24_$__cuda_sm70_shflsync_bfly_p)
        /*04dc*/ 	.word	0x00000000


	//----- nvinfo : EIATTR_FRAME_SIZE
	.align		4
.L_218:
        /*04e0*/ 	.byte	0x04, 0x11
        /*04e2*/ 	.short	(.L_220 - .L_219)
	.align		4
.L_219:
        /*04e4*/ 	.word	index@($_ZN5flash24flash_fwd_splitkv_kernelI23Flash_fwd_kernel_traitsILi128ELi64ELi128ELi4ELb0ELb0EN7cutlass10bfloat16_tE19Flash_kernel_traitsILi128ELi64ELi128ELi4ES3_EELb1ELb0ELb1ELb0ELb0ELb0ELb1ELb1EEEvNS_16Flash_fwd_paramsE$_ZN5flash30compute_attn_1rowblock_splitkvI23Flash_fwd_kernel_traitsILi128ELi64ELi128ELi4ELb0ELb0EN7cutlass10bfloat16_tE19Flash_kernel_traitsILi128ELi64ELi128ELi4ES3_EELb1ELb0ELb1ELb0ELb0ELb0ELb1ELb1ENS_16Flash_fwd_paramsEEEvRKT8_iiiii)
        /*04e8*/ 	.word	0x00000000


	//----- nvinfo : EIATTR_FRAME_SIZE
	.align		4
.L_220:
        /*04ec*/ 	.byte	0x04, 0x11
        /*04ee*/ 	.short	(.L_222 - .L_221)
	.align		4
.L_221:
        /*04f0*/ 	.word	index@(_ZN5flash24flash_fwd_splitkv_kernelI23Flash_fwd_kernel_traitsILi128ELi64ELi128ELi4ELb0ELb0EN7cutlass10bfloat16_tE19Flash_kernel_traitsILi128ELi64ELi128ELi4ES3_EELb1ELb0ELb1ELb0ELb0ELb0ELb1ELb1EEEvNS_16Flash_fwd_paramsE)
        /*04f4*/ 	.word	0x00000000


	//----- nvinfo : EIATTR_REGCOUNT
	.align		4
.L_222:
        /*04f8*/ 	.byte	0x04, 0x2f
        /*04fa*/ 	.short	(.L_224 - .L_223)
	.align		4
.L_223:
        /*04fc*/ 	.word	index@(_ZN5flash24flash_fwd_splitkv_kernelI23Flash_fwd_kernel_traitsILi128ELi64ELi128ELi4ELb0ELb0EN7cutlass10bfloat16_tE19Flash_kernel_traitsILi128ELi64ELi128ELi4ES3_EELb1ELb0ELb0ELb0ELb1ELb1ELb1ELb1EEEvNS_16Flash_fwd_paramsE)
        /*0500*/ 	.word	0x000000ff


	//----- nvinfo : EIATTR_FRAME_SIZE
	.align		4
.L_224:
        /*0504*/ 	.byte	0x04, 0x11
        /*0506*/ 	.short	(.L_226 - .L_225)
	.align		4
.L_225:
        /*0508*/ 	.word	index@($__internal_23_$__cuda_sm70_shflsync_bfly_p)
        /*050c*/ 	.word	0x00000000


	//----- nvinfo : EIATTR_FRAME_SIZE
	.align		4
.L_226:
        /*0510*/ 	.byte	0x04, 0x11
        /*0512*/ 	.short	(.L_228 - .L_227)
	.align		4
.L_227:
        /*0514*/ 	.word	index@($_ZN5flash24flash_fwd_splitkv_kernelI23Flash_fwd_kernel_traitsILi128ELi64ELi128ELi4ELb0ELb0EN7cutlass10bfloat16_tE19Flash_kernel_traitsILi128ELi64ELi128ELi4ES3_EELb1ELb0ELb0ELb0ELb1ELb1ELb1ELb1EEEvNS_16Flash_fwd_paramsE$_ZN5flash30compute_attn_1rowblock_splitkvI23Flash_fwd_kernel_traitsILi128ELi64ELi128ELi4ELb0ELb0EN7cutlass10bfloat16_tE19Flash_kernel_traitsILi128ELi64ELi128ELi4ES3_EELb1ELb0ELb0ELb0ELb1ELb1ELb1ELb1ENS_16Flash_fwd_paramsEEEvRKT8_iiiii)
        /*0518*/ 	.word	0x00000000


	//----- nvinfo : EIATTR_FRAME_SIZE
	.align		4
.L_228:
        /*051c*/ 	.byte	0x04, 0x11
        /*051e*/ 	.short	(.L_230 - .L_229)
	.align		4
.L_229:
        /*0520*/ 	.word	index@(_ZN5flash24flash_fwd_splitkv_kernelI23Flash_fwd_kernel_traitsILi128ELi64ELi128ELi4ELb0ELb0EN7cutlass10bfloat16_tE19Flash_kernel_traitsILi128ELi64ELi128ELi4ES3_EELb1ELb0ELb0ELb0ELb1ELb1ELb1ELb1EEEvNS_16Flash_fwd_paramsE)
        /*0524*/ 	.word	0x00000000


	//----- nvinfo : EIATTR_REGCOUNT
	.align		4
.L_230:
        /*0528*/ 	.byte	0x04, 0x2f
        /*052a*/ 	.short	(.L_232 - .L_231)
	.align		4
.L_231:
        /*052c*/ 	.word	index@(_ZN5flash24flash_fwd_splitkv_kernelI23Flash_fwd_kernel_traitsILi128ELi64ELi128ELi4ELb0ELb0EN7cutlass10bfloat16_tE19Flash_kernel_traitsILi128ELi64ELi128ELi4ES3_EELb1ELb0ELb0ELb0ELb1ELb0ELb1ELb1EEEvNS_16Flash_fwd_paramsE)
        /*0530*/ 	.word	0x000000ff


	//----- nvinfo : EIATTR_FRAME_SIZE
	.align		4
.L_232:
        /*0534*/ 	.byte	0x04, 0x11
        /*0536*/ 	.short	(.L_234 - .L_233)
	.align		4
.L_233:
        /*0538*/ 	.word	index@($__internal_22_$__cuda_sm70_shflsync_bfly_p)
        /*053c*/ 	.word	0x00000000


	//----- nvinfo : EIATTR_FRAME_SIZE
	.align		4
.L_234:
        /*0540*/ 	.byte	0x04, 0x11
        /*0542*/ 	.short	(.L_236 - .L_235)
	.align		4
.L_235:
        /*0544*/ 	.word	index@($_ZN5flash24flash_fwd_splitkv_kernelI23Flash_fwd_kernel_traitsILi128ELi64ELi128ELi4ELb0ELb0EN7cutlass10bfloat16_tE19Flash_kernel_traitsILi128ELi64ELi128ELi4ES3_EELb1ELb0ELb0ELb0ELb1ELb0ELb1ELb1EEEvNS_16Flash_fwd_paramsE$_ZN5flash30compute_attn_1rowblock_splitkvI23Flash_fwd_kernel_traitsILi128ELi64ELi128ELi4ELb0ELb0EN7cutlass10bfloat16_tE19Flash_kernel_traitsILi128ELi64ELi128ELi4ES3_EELb1ELb0ELb0ELb0ELb1ELb0ELb1ELb1ENS_16Flash_fwd_paramsEEEvRKT8_iiiii)
        /*0548*/ 	.word	0x00000000


	//----- nvinfo : EIATTR_FRAME_SIZE
	.align		4
.L_236:
        /*054c*/ 	.byte	0x04, 0x11
        /*054e*/ 	.short	(.L_238 - .L_237)
	.align		4
.L_237:
        /*0550*/ 	.word	index@(_ZN5flash24flash_fwd_splitkv_kernelI23Flash_fwd_kernel_traitsILi128ELi64ELi128ELi4ELb0ELb0EN7cutlass10bfloat16_tE19Flash_kernel_traitsILi128ELi64ELi128ELi4ES3_EELb1ELb0ELb0ELb0ELb1ELb0ELb1ELb1EEEvNS_16Flash_fwd_paramsE)
        /*0554*/ 	.word	0x00000008


	//----- nvinfo : EIATTR_REGCOUNT
	.align		4
.L_238:
        /*0558*/ 	.byte	0x04, 0x2f
        /*055a*/ 	.short	(.L_240 - .L_239)
	.align		4
.L_239:
        /*055c*/ 	.word	index@(_ZN5flash24flash_fwd_splitkv_kernelI23Flash_fwd_kernel_traitsILi128ELi64ELi128ELi4ELb0ELb0EN7cutlass10bfloat16_tE19Flash_kernel_traitsILi128ELi64ELi128ELi4ES3_EELb1ELb0ELb1ELb0ELb0ELb1ELb1ELb0EEEvNS_16Flash_fwd_paramsE)
        /*0560*/ 	.word	0x000000ff


	//----- nvinfo : EIATTR_FRAME_SIZE
	.align		4
.L_240:
        /*0564*/ 	.byte	0x04, 0x11
        /*0566*/ 	.short	(.L_242 - .L_241)
	.align		4
.L_241:
        /*0568*/ 	.word	index@(_ZN5flash24flash_fwd_splitkv_kernelI23Flash_fwd_kernel_traitsILi128ELi64ELi128ELi4ELb0ELb0EN7cutlass10bfloat16_tE19Flash_kernel_traitsILi128ELi64ELi128ELi4ES3_EELb1ELb0ELb1ELb0ELb0ELb1ELb1ELb0EEEvNS_16Flash_fwd_paramsE)
        /*056c*/ 	.word	0x00000000


	//----- nvinfo : EIATTR_REGCOUNT
	.align		4
.L_242:
        /*0570*/ 	.byte	0x04, 0x2f
        /*0572*/ 	.short	(.L_244 - .L_243)
	.align		4
.L_243:
        /*0574*/ 	.word	index@(_ZN5flash24flash_fwd_splitkv_kernelI23Flash_fwd_kernel_traitsILi128ELi64ELi128ELi4ELb0ELb0EN7cutlass10bfloat16_tE19Flash_kernel_traitsILi128ELi64ELi128ELi4ES3_EELb1ELb0ELb1ELb0ELb0ELb0ELb1ELb0EEEvNS_16Flash_fwd_paramsE)
        /*0578*/ 	.word	0x000000fe


	//----- nvinfo : EIATTR_FRAME_SIZE
	.align		4
.L_244:
        /*057c*/ 	.byte	0x04, 0x11
        /*057e*/ 	.short	(.L_246 - .L_245)
	.align		4
.L_245:
        /*0580*/ 	.word	index@(_ZN5flash24flash_fwd_splitkv_kernelI23Flash_fwd_kernel_traitsILi128ELi64ELi128ELi4ELb0ELb0EN7cutlass10bfloat16_tE19Flash_kernel_traitsILi128ELi64ELi128ELi4ES3_EELb1ELb0ELb1ELb0ELb0ELb0ELb1ELb0EEEvNS_16Flash_fwd_paramsE)
        /*0584*/ 	.word	0x00000000


	//----- nvinfo : EIATTR_REGCOUNT
	.align		4
.L_246:
        /*0588*/ 	.byte	0x04, 0x2f
        /*058a*/ 	.short	(.L_248 - .L_247)
	.align		4
.L_247:
        /*058c*/ 	.word	index@(_ZN5flash24flash_fwd_splitkv_kernelI23Flash_fwd_kernel_traitsILi128ELi64ELi128ELi4ELb0ELb0EN7cutlass10bfloat16_tE19Flash_kernel_traitsILi128ELi64ELi128ELi4ES3_EELb1ELb0ELb0ELb0ELb1ELb1ELb1ELb0EEEvNS_16Flash_fwd_paramsE)
        /*0590*/ 	.word	0x000000ff


	//----- nvinfo : EIATTR_FRAME_SIZE
	.align		4
.L_248:
        /*0594*/ 	.byte	0x04, 0x11
        /*0596*/ 	.short	(.L_250 - .L_249)
	.align		4
.L_249:
        /*0598*/ 	.word	index@(_ZN5flash24flash_fwd_splitkv_kernelI23Flash_fwd_kernel_traitsILi128ELi64ELi128ELi4ELb0ELb0EN7cutlass10bfloat16_tE19Flash_kernel_traitsILi128ELi64ELi128ELi4ES3_EELb1ELb0ELb0ELb0ELb1ELb1ELb1ELb0EEEvNS_16Flash_fwd_paramsE)
        /*059c*/ 	.word	0x00000000


	//----- nvinfo : EIATTR_REGCOUNT
	.align		4
.L_250:
        /*05a0*/ 	.byte	0x04, 0x2f
        /*05a2*/ 	.short	(.L_252 - .L_251)
	.align		4
.L_251:
        /*05a4*/ 	.word	index@(_ZN5flash24flash_fwd_splitkv_kernelI23Flash_fwd_kernel_traitsILi128ELi64ELi128ELi4ELb0ELb0EN7cutlass10bfloat16_tE19Flash_kernel_traitsILi128ELi64ELi128ELi4ES3_EELb1ELb0ELb0ELb0ELb1ELb0ELb1ELb0EEEvNS_16Flash_fwd_paramsE)
        /*05a8*/ 	.word	0x000000fe


	//----- nvinfo : EIATTR_FRAME_SIZE
	.align		4
.L_252:
        /*05ac*/ 	.byte	0x04, 0x11
        /*05ae*/ 	.short	(.L_254 - .L_253)
	.align		4
.L_253:
        /*05b0*/ 	.word	index@(_ZN5flash24flash_fwd_splitkv_kernelI23Flash_fwd_kernel_traitsILi128ELi64ELi128ELi4ELb0ELb0EN7cutlass10bfloat16_tE19Flash_kernel_traitsILi128ELi64ELi128ELi4ES3_EELb1ELb0ELb0ELb0ELb1ELb0ELb1ELb0EEEvNS_16Flash_fwd_paramsE)
        /*05b4*/ 	.word	0x00000000


	//----- nvinfo : EIATTR_REGCOUNT
	.align		4
.L_254:
        /*05b8*/ 	.byte	0x04, 0x2f
        /*05ba*/ 	.short	(.L_256 - .L_255)
	.align		4
.L_255:
        /*05bc*/ 	.word	index@(_ZN5flash24flash_fwd_splitkv_kernelI23Flash_fwd_kernel_traitsILi128ELi64ELi128ELi4ELb0ELb0EN7cutlass10bfloat16_tE19Flash_kernel_traitsILi128ELi64ELi128ELi4ES3_EELb1ELb0ELb1ELb0ELb0ELb1ELb0ELb1EEEvNS_16Flash_fwd_paramsE)
        /*05c0*/ 	.word	0x000000ff


	//----- nvinfo : EIATTR_FRAME_SIZE
	.align		4
.L_256:
        /*05c4*/ 	.byte	0x04, 0x11
        /*05c6*/ 	.short	(.L_258 - .L_257)
	.align		4
.L_257:
        /*05c8*/ 	.word	index@($__internal_21_$__cuda_sm70_shflsync_bfly_p)
        /*05cc*/ 	.word	0x00000000


	//----- nvinfo : EIATTR_FRAME_SIZE
	.align		4
.L_258:
        /*05d0*/ 	.byte	0x04, 0x11
        /*05d2*/ 	.short	(.L_260 - .L_259)
	.align		4
.L_259:
        /*05d4*/ 	.word	index@($_ZN5flash24flash_fwd_splitkv_kernelI23Flash_fwd_kernel_traitsILi128ELi64ELi128ELi4ELb0ELb0EN7cutlass10bfloat16_tE19Flash_kernel_traitsILi128ELi64ELi128ELi4ES3_EELb1ELb0ELb1ELb0ELb0ELb1ELb0ELb1EEEvNS_16Flash_fwd_paramsE$_ZN5flash30compute_attn_1rowblock_splitkvI23Flash_fwd_kernel_traitsILi128ELi64ELi128ELi4ELb0ELb0EN7cutlass10bfloat16_tE19Flash_kernel_traitsILi128ELi64ELi128ELi4ES3_EELb1ELb0ELb1ELb0ELb0ELb1ELb0ELb1ENS_16Flash_fwd_paramsEEEvRKT8_iiiii)
        /*05d8*/ 	.word	0x00000000


	//----- nvinfo : EIATTR_FRAME_SIZE
	.align		4
.L_260:
        /*05dc*/ 	.byte	0x04, 0x11
        /*05de*/ 	.short	(.L_262 - .L_261)
	.align		4
.L_261:
        /*05e0*/ 	.word	index@(_ZN5flash24flash_fwd_splitkv_kernelI23Flash_fwd_kernel_traitsILi128ELi64ELi128ELi4ELb0ELb0EN7cutlass10bfloat16_tE19Flash_kernel_traitsILi128ELi64ELi128ELi4ES3_EELb1ELb0ELb1ELb0ELb0ELb1ELb0ELb1EEEvNS_16Flash_fwd_paramsE)
        /*05e4*/ 	.word	0x00000000


	//----- nvinfo : EIATTR_REGCOUNT
	.align		4
.L_262:
        /*05e8*/ 	.byte	0x04, 0x2f
        /*05ea*/ 	.short	(.L_264 - .L_263)
	.align		4
.L_263:
        /*05ec*/ 	.word	index@(_ZN5flash24flash_fwd_splitkv_kernelI23Flash_fwd_kernel_traitsILi128ELi64ELi128ELi4ELb0ELb0EN7cutlass10bfloat16_tE19Flash_kernel_traitsILi128ELi64ELi128ELi4ES3_EELb1ELb0ELb1ELb0ELb0ELb0ELb0ELb1EEEvNS_16Flash_fwd_paramsE)
        /*05f0*/ 	.word	0x000000fe


	//----- nvinfo : EIATTR_FRAME_SIZE
	.align		4
.L_264:
        /*05f4*/ 	.byte	0x04, 0x11
        /*05f6*/ 	.short	(.L_266 - .L_265)
	.align		4
.L_265:
        /*05f8*/ 	.word	index@($__internal_20_$__cuda_sm70_shflsync_bfly_p)
        /*05fc*/ 	.word	0x00000000


	//----- nvinfo : EIATTR_FRAME_SIZE
	.align		4
.L_266:
        /*0600*/ 	.byte	0x04, 0x11
        /*0602*/ 	.short	(.L_268 - .L_267)
	.align		4
.L_267:
        /*0604*/ 	.word	index@($_ZN5flash24flash_fwd_splitkv_kernelI23Flash_fwd_kernel_traitsILi128ELi64ELi128ELi4ELb0ELb0EN7cutlass10bfloat16_tE19Flash_kernel_traitsILi128ELi64ELi128ELi4ES3_EELb1ELb0ELb1ELb0ELb0ELb0ELb0ELb1EEEvNS_16Flash_fwd_paramsE$_ZN5flash30compute_attn_1rowblock_splitkvI23Flash_fwd_kernel_traitsILi128ELi64ELi128ELi4ELb0ELb0EN7cutlass10bfloat16_tE19Flash_kernel_traitsILi128ELi64ELi128ELi4ES3_EELb1ELb0ELb1ELb0ELb0ELb0ELb0ELb1ENS_16Flash_fwd_paramsEEEvRKT8_iiiii)
        /*0608*/ 	.word	0x00000000


	//----- nvinfo : EIATTR_FRAME_SIZE
	.align		4
.L_268:
        /*060c*/ 	.byte	0x04, 0x11
        /*060e*/ 	.short	(.L_270 - .L_269)
	.align		4
.L_269:
        /*0610*/ 	.word	index@(_ZN5flash24flash_fwd_splitkv_kernelI23Flash_fwd_kernel_traitsILi128ELi64ELi128ELi4ELb0ELb0EN7cutlass10bfloat16_tE19Flash_kernel_traitsILi128ELi64ELi128ELi4ES3_EELb1ELb0ELb1ELb0ELb0ELb0ELb0ELb1EEEvNS_16Flash_fwd_paramsE)
        /*0614*/ 	.word	0x00000000


	//----- nvinfo : EIATTR_REGCOUNT
	.align		4
.L_270:
        /*0618*/ 	.byte	0x04, 0x2f
        /*061a*/ 	.short	(.L_272 - .L_271)
	.align		4
.L_271:
        /*061c*/ 	.word	index@(_ZN5flash24flash_fwd_splitkv_kernelI23Flash_fwd_kernel_traitsILi128ELi64ELi128ELi4ELb0ELb0EN7cutlass10bfloat16_tE19Flash_kernel_traitsILi128ELi64ELi128ELi4ES3_EELb1ELb0ELb0ELb0ELb1ELb1ELb0ELb1EEEvNS_16Flash_fwd_paramsE)
        /*0620*/ 	.word	0x000000ff


	//----- nvinfo : EIATTR_FRAME_SIZE
	.align		4
.L_272:
        /*0624*/ 	.byte	0x04, 0x11
        /*0626*/ 	.short	(.L_274 - .L_273)
	.align		4
.L_273:
        /*0628*/ 	.word	index@($__internal_19_$__cuda_sm70_shflsync_bfly_p)
        /*062c*/ 	.word	0x00000000


	//----- nvinfo : EIATTR_FRAME_SIZE
	.align		4
.L_274:
        /*0630*/ 	.byte	0x04, 0x11
        /*0632*/ 	.short	(.L_276 - .L_275)
	.align		4
.L_275:
        /*0634*/ 	.word	index@($_ZN5flash24flash_fwd_splitkv_kernelI23Flash_fwd_kernel_traitsILi128ELi64ELi128ELi4ELb0ELb0EN7cutlass10bfloat16_tE19Flash_kernel_traitsILi128ELi64ELi128ELi4ES3_EELb1ELb0ELb0ELb0ELb1ELb1ELb0ELb1EEEvNS_16Flash_fwd_paramsE$_ZN5flash30compute_attn_1rowblock_splitkvI23Flash_fwd_kernel_traitsILi128ELi64ELi128ELi4ELb0ELb0EN7cutlass10bfloat16_tE19Flash_kernel_traitsILi128ELi64ELi128ELi4ES3_EELb1ELb0ELb0ELb0ELb1ELb1ELb0ELb1ENS_16Flash_fwd_paramsEEEvRKT8_iiiii)
        /*0638*/ 	.word	0x00000000


	//----- nvinfo : EIATTR_FRAME_SIZE
	.align		4
.L_276:
        /*063c*/ 	.byte	0x04, 0x11
        /*063e*/ 	.short	(.L_278 - .L_277)
	.align		4
.L_277:
        /*0640*/ 	.word	index@(_ZN5flash24flash_fwd_splitkv_kernelI23Flash_fwd_kernel_traitsILi128ELi64ELi128ELi4ELb0ELb0EN7cutlass10bfloat16_tE19Flash_kernel_traitsILi128ELi64ELi128ELi4ES3_EELb1ELb0ELb0ELb0ELb1ELb1ELb0ELb1EEEvNS_16Flash_fwd_paramsE)
        /*0644*/ 	.word	0x00000000


	//----- nvinfo : EIATTR_REGCOUNT
	.align		4
.L_278:
        /*0648*/ 	.byte	0x04, 0x2f
        /*064a*/ 	.short	(.L_280 - .L_279)
	.align		4
.L_279:
        /*064c*/ 	.word	index@(_ZN5flash24flash_fwd_splitkv_kernelI23Flash_fwd_kernel_traitsILi128ELi64ELi128ELi4ELb0ELb0EN7cutlass10bfloat16_tE19Flash_kernel_traitsILi128ELi64ELi128ELi4ES3_EELb1ELb0ELb0ELb0ELb1ELb0ELb0ELb1EEEvNS_16Flash_fwd_paramsE)
        /*0650*/ 	.word	0x000000fe


	//----- nvinfo : EIATTR_FRAME_SIZE
	.align		4
.L_280:
        /*0654*/ 	.byte	0x04, 0x11
        /*0656*/ 	.short	(.L_282 - .L_281)
	.align		4
.L_281:
        /*0658*/ 	.word	index@($__internal_18_$__cuda_sm70_shflsync_bfly_p)
        /*065c*/ 	.word	0x00000000


	//----- nvinfo : EIATTR_FRAME_SIZE
	.align		4
.L_282:
        /*0660*/ 	.byte	0x04, 0x11
        /*0662*/ 	.short	(.L_284 - .L_283)
	.align		4
.L_283:
        /*0664*/ 	.word	index@($_ZN5flash24flash_fwd_splitkv_kernelI23Flash_fwd_kernel_traitsILi128ELi64ELi128ELi4ELb0ELb0EN7cutlass10bfloat16_tE19Flash_kernel_traitsILi128ELi64ELi128ELi4ES3_EELb1ELb0ELb0ELb0ELb1ELb0ELb0ELb1EEEvNS_16Flash_fwd_paramsE$_ZN5flash30compute_attn_1rowblock_splitkvI23Flash_fwd_kernel_traitsILi128ELi64ELi128ELi4ELb0ELb0EN7cutlass10bfloat16_tE19Flash_kernel_traitsILi128ELi64ELi128ELi4ES3_EELb1ELb0ELb0ELb0ELb1ELb0ELb0ELb1ENS_16Flash_fwd_paramsEEEvRKT8_iiiii)
        /*0668*/ 	.word	0x00000000


	//----- nvinfo : EIATTR_FRAME_SIZE
	.align		4
.L_284:
        /*066c*/ 	.byte	0x04, 0x11
        /*066e*/ 	.short	(.L_286 - .L_285)
	.align		4
.L_285:
        /*0670*/ 	.word	index@(_ZN5flash24flash_fwd_splitkv_kernelI23Flash_fwd_kernel_traitsILi128ELi64ELi128ELi4ELb0ELb0EN7cutlass10bfloat16_tE19Flash_kernel_traitsILi128ELi64ELi128ELi4ES3_EELb1ELb0ELb0ELb0ELb1ELb0ELb0ELb1EEEvNS_16Flash_fwd_paramsE)
        /*0674*/ 	.word	0x00000000


	//----- nvinfo : EIATTR_REGCOUNT
	.align		4
.L_286:
        /*0678*/ 	.byte	0x04, 0x2f
        /*067a*/ 	.short	(.L_288 - .L_287)
	.align		4
.L_287:
        /*067c*/ 	.word	index@(_ZN5flash24flash_fwd_splitkv_kernelI23Flash_fwd_kernel_traitsILi128ELi64ELi128ELi4ELb0ELb0EN7cutlass10bfloat16_tE19Flash_kernel_traitsILi128ELi64ELi128ELi4ES3_EELb1ELb0ELb1ELb0ELb0ELb1ELb0ELb0EEEvNS_16Flash_fwd_paramsE)
        /*0680*/ 	.word	0x000000ff


	//----- nvinfo : EIATTR_FRAME_SIZE
	.align		4
.L_288:
        /*0684*/ 	.byte	0x04, 0x11
        /*0686*/ 	.short	(.L_290 - .L_289)
	.align		4
.L_289:
        /*0688*/ 	.word	index@(_ZN5flash24flash_fwd_splitkv_kernelI23Flash_fwd_kernel_traitsILi128ELi64ELi128ELi4ELb0ELb0EN7cutlass10bfloat16_tE19Flash_kernel_traitsILi128ELi64ELi128ELi4ES3_EELb1ELb0ELb1ELb0ELb0ELb1ELb0ELb0EEEvNS_16Flash_fwd_paramsE)
        /*068c*/ 	.word	0x00000000


	//----- nvinfo : EIATTR_REGCOUNT
	.align		4
.L_290:
        /*0690*/ 	.byte	0x04, 0x2f
        /*0692*/ 	.short	(.L_292 - .L_291)
	.align		4
.L_291:
        /*0694*/ 	.word	index@(_ZN5flash24flash_fwd_splitkv_kernelI23Flash_fwd_kernel_traitsILi128ELi64ELi128ELi4ELb0ELb0EN7cutlass10bfloat16_tE19Flash_kernel_traitsILi128ELi64ELi128ELi4ES3_EELb1ELb0ELb1ELb0ELb0ELb0ELb0ELb0EEEvNS_16Flash_fwd_paramsE)
        /*0698*/ 	.word	0x000000fe


	//----- nvinfo : EIATTR_FRAME_SIZE
	.align		4
.L_292:
        /*069c*/ 	.byte	0x04, 0x11
        /*069e*/ 	.short	(.L_294 - .L_293)
	.align		4
.L_293:
        /*06a0*/ 	.word	index@(_ZN5flash24flash_fwd_splitkv_kernelI23Flash_fwd_kernel_traitsILi128ELi64ELi128ELi4ELb0ELb0EN7cutlass10bfloat16_tE19Flash_kernel_traitsILi128ELi64ELi128ELi4ES3_EELb1ELb0ELb1ELb0ELb0ELb0ELb0ELb0EEEvNS_16Flash_fwd_paramsE)
        /*06a4*/ 	.word	0x00000000


	//----- nvinfo : EIATTR_REGCOUNT
	.align		4
.L_294:
        /*06a8*/ 	.byte	0x04, 0x2f
        /*06aa*/ 	.short	(.L_296 - .L_295)
	.align		4
.L_295:
        /*06ac*/ 	.word	index@(_ZN5flash24flash_fwd_splitkv_kernelI23Flash_fwd_kernel_traitsILi128ELi64ELi128ELi4ELb0ELb0EN7cutlass10bfloat16_tE19Flash_kernel_traitsILi128ELi64ELi128ELi4ES3_EELb1ELb0ELb0ELb0ELb1ELb1ELb0ELb0EEEvNS_16Flash_fwd_paramsE)
        /*06b0*/ 	.word	0x000000ff


	//----- nvinfo : EIATTR_FRAME_SIZE
	.align		4
.L_296:
        /*06b4*/ 	.byte	0x04, 0x11
        /*06b6*/ 	.short	(.L_298 - .L_297)
	.align		4
.L_297:
        /*06b8*/ 	.word	index@(_ZN5flash24flash_fwd_splitkv_kernelI23Flash_fwd_kernel_traitsILi128ELi64ELi128ELi4ELb0ELb0EN7cutlass10bfloat16_tE19Flash_kernel_traitsILi128ELi64ELi128ELi4ES3_EELb1ELb0ELb0ELb0ELb1ELb1ELb0ELb0EEEvNS_16Flash_fwd_paramsE)
        /*06bc*/ 	.word	0x00000000


	//----- nvinfo : EIATTR_REGCOUNT
	.align		4
.L_298:
        /*06c0*/ 	.byte	0x04, 0x2f
        /*06c2*/ 	.short	(.L_300 - .L_299)
	.align		4
.L_299:
        /*06c4*/ 	.word	index@(_ZN5flash24flash_fwd_splitkv_kernelI23Flash_fwd_kernel_traitsILi128ELi64ELi128ELi4ELb0ELb0EN7cutlass10bfloat16_tE19Flash_kernel_traitsILi128ELi64ELi128ELi4ES3_EELb1ELb0ELb0ELb0ELb1ELb0ELb0ELb0EEEvNS_16Flash_fwd_paramsE)
        /*06c8*/ 	.word	0x000000fe


	//----- nvinfo : EIATTR_FRAME_SIZE
	.align		4
.L_300:
        /*06cc*/ 	.byte	0x04, 0x11
        /*06ce*/ 	.short	(.L_302 - .L_301)
	.align		4
.L_301:
        /*06d0*/ 	.word	index@(_ZN5flash24flash_fwd_splitkv_kernelI23Flash_fwd_kernel_traitsILi128ELi64ELi128ELi4ELb0ELb0EN7cutlass10bfloat16_tE19Flash_kernel_traitsILi128ELi64ELi128ELi4ES3_EELb1ELb0ELb0ELb0ELb1ELb0ELb0ELb0EEEvNS_16Flash_fwd_paramsE)
        /*06d4*/ 	.word	0x00000000


	//----- nvinfo : EIATTR_REGCOUNT
	.align		4
.L_302:
        /*06d8*/ 	.byte	0x04, 0x2f
        /*06da*/ 	.short	(.L_304 - .L_303)
	.align		4
.L_303:
        /*06dc*/ 	.word	index@(_ZN5flash24flash_fwd_splitkv_kernelI23Flash_fwd_kernel_traitsILi128ELi64ELi128ELi4ELb0ELb0EN7cutlass10bfloat16_tE19Flash_kernel_traitsILi128ELi64ELi128ELi4ES3_EELb1ELb0ELb0ELb1ELb1ELb1ELb1ELb0EEEvNS_16Flash_fwd_paramsE)
        /*06e0*/ 	.word	0x000000ff


	//----- nvinfo : EIATTR_FRAME_SIZE
	.align		4
.L_304:
        /*06e4*/ 	.byte	0x04, 0x11
        /*06e6*/ 	.short	(.L_306 - .L_305)
	.align		4
.L_305:
        /*06e8*/ 	.word	index@(_ZN5flash24flash_fwd_splitkv_kernelI23Flash_fwd_kernel_traitsILi128ELi64ELi128ELi4ELb0ELb0EN7cutlass10bfloat16_tE19Flash_kernel_traitsILi128ELi64ELi128ELi4ES3_EELb1ELb0ELb0ELb1ELb1ELb1ELb1ELb0EEEvNS_16Flash_fwd_paramsE)
        /*06ec*/ 	.word	0x00000000


	//----- nvinfo : EIATTR_REGCOUNT
	.align		4
.L_306:
        /*06f0*/ 	.byte	0x04, 0x2f
        /*06f2*/ 	.short	(.L_308 - .L_307)
	.align		4
.L_307:
        /*06f4*/ 	.word	index@(_ZN5flash24flash_fwd_splitkv_kernelI23Flash_fwd_kernel_traitsILi128ELi64ELi128ELi4ELb0ELb0EN7cutlass10bfloat16_tE19Flash_kernel_traitsILi128ELi64ELi128ELi4ES3_EELb1ELb0ELb0ELb1ELb1ELb0ELb1ELb0EEEvNS_16Flash_fwd_paramsE)
        /*06f8*/ 	.word	0x000000f2


	//----- nvinfo : EIATTR_FRAME_SIZE
	.align		4
.L_308:
        /*06fc*/ 	.byte	0x04, 0x11
        /*06fe*/ 	.short	(.L_310 - .L_309)
	.align		4
.L_309:
        /*0700*/ 	.word	index@(_ZN5flash24flash_fwd_splitkv_kernelI23Flash_fwd_kernel_traitsILi128ELi64ELi128ELi4ELb0ELb0EN7cutlass10bfloat16_tE19Flash_kernel_traitsILi128ELi64ELi128ELi4ES3_EELb1ELb0ELb0ELb1ELb1ELb0ELb1ELb0EEEvNS_16Flash_fwd_paramsE)
        /*0704*/ 	.word	0x00000000


	//----- nvinfo : EIATTR_REGCOUNT
	.align		4
.L_310:
        /*0708*/ 	.byte	0x04, 0x2f
        /*070a*/ 	.short	(.L_312 - .L_311)
	.align		4
.L_311:
        /*070c*/ 	.word	index@(_ZN5flash24flash_fwd_splitkv_kernelI23Flash_fwd_kernel_traitsILi128ELi64ELi128ELi4ELb0ELb0EN7cutlass10bfloat16_tE19Flash_kernel_traitsILi128ELi64ELi128ELi4ES3_EELb1ELb0ELb0ELb1ELb1ELb1ELb0ELb0EEEvNS_16Flash_fwd_paramsE)
        /*0710*/ 	.word	0x000000ff


	//----- nvinfo : EIATTR_FRAME_SIZE
	.align		4
.L_312:
        /*0714*/ 	.byte	0x04, 0x11
        /*0716*/ 	.short	(.L_314 - .L_313)
	.align		4
.L_313:
        /*0718*/ 	.word	index@(_ZN5flash24flash_fwd_splitkv_kernelI23Flash_fwd_kernel_traitsILi128ELi64ELi128ELi4ELb0ELb0EN7cutlass10bfloat16_tE19Flash_kernel_traitsILi128ELi64ELi128ELi4ES3_EELb1ELb0ELb0ELb1ELb1ELb1ELb0ELb0EEEvNS_16Flash_fwd_paramsE)
        /*071c*/ 	.word	0x00000000


	//----- nvinfo : EIATTR_REGCOUNT
	.align		4
.L_314:
        /*0720*/ 	.byte	0x04, 0x2f
        /*0722*/ 	.short	(.L_316 - .L_315)
	.align		4
.L_315:
        /*0724*/ 	.word	index@(_ZN5flash24flash_fwd_splitkv_kernelI23Flash_fwd_kernel_traitsILi128ELi64ELi128ELi4ELb0ELb0EN7cutlass10bfloat16_tE19Flash_kernel_traitsILi128ELi64ELi128ELi4ES3_EELb1ELb0ELb0ELb1ELb1ELb0ELb0ELb0EEEvNS_16Flash_fwd_paramsE)
        /*0728*/ 	.word	0x000000f4


	//----- nvinfo : EIATTR_FRAME_SIZE
	.align		4
.L_316:
        /*072c*/ 	.byte	0x04, 0x11
        /*072e*/ 	.short	(.L_318 - .L_317)
	.align		4
.L_317:
        /*0730*/ 	.word	index@(_ZN5flash24flash_fwd_splitkv_kernelI23Flash_fwd_kernel_traitsILi128ELi64ELi128ELi4ELb0ELb0EN7cutlass10bfloat16_tE19Flash_kernel_traitsILi128ELi64ELi128ELi4ES3_EELb1ELb0ELb0ELb1ELb1ELb0ELb0ELb0EEEvNS_16Flash_fwd_paramsE)
        /*0734*/ 	.word	0x00000000


	//----- nvinfo : EIATTR_REGCOUNT
	.align		4
.L_318:
        /*0738*/ 	.byte	0x04, 0x2f
        /*073a*/ 	.short	(.L_320 - .L_319)
	.align		4
.L_319:
        /*073c*/ 	.word	index@(_ZN5flash24flash_fwd_splitkv_kernelI23Flash_fwd_kernel_traitsILi128ELi64ELi128ELi4ELb0ELb0EN7cutlass10bfloat16_tE19Flash_kernel_traitsILi128ELi64ELi128ELi4ES3_EELb1ELb0ELb0ELb0ELb0ELb1ELb1ELb1EEEvNS_16Flash_fwd_paramsE)
        /*0740*/ 	.word	0x000000ff


	//----- nvinfo : EIATTR_FRAME_SIZE
	.align		4
.L_320:
        /*0744*/ 	.byte	0x04, 0x11
        /*0746*/ 	.short	(.L_322 - .L_321)
	.align		4
.L_321:
        /*0748*/ 	.word	index@($__internal_17_$__cuda_sm70_shflsync_bfly_p)
        /*074c*/ 	.word	0x00000000


	//----- nvinfo : EIATTR_FRAME_SIZE
	.align		4
.L_322:
        /*0750*/ 	.byte	0x04, 0x11
        /*0752*/ 	.short	(.L_324 - .L_323)
	.align		4
.L_323:
        /*0754*/ 	.word	index@($_ZN5flash24flash_fwd_splitkv_kernelI23Flash_fwd_kernel_traitsILi128ELi64ELi128ELi4ELb0ELb0EN7cutlass10bfloat16_tE19Flash_kernel_traitsILi128ELi64ELi128ELi4ES3_EELb1ELb0ELb0ELb0ELb0ELb1ELb1ELb1EEEvNS_16Flash_fwd_paramsE$_ZN5flash30compute_attn_1rowblock_splitkvI23Flash_fwd_kernel_traitsILi128ELi64ELi128ELi4ELb0ELb0EN7cutlass10bfloat16_tE19Flash_kernel_traitsILi128ELi64ELi128ELi4ES3_EELb1ELb0ELb0ELb0ELb0ELb1ELb1ELb1ENS_16Flash_fwd_paramsEEEvRKT8_iiiii)
        /*0758*/ 	.word	0x00000000


	//----- nvinfo : EIATTR_FRAME_SIZE
	.align		4
.L_324:
        /*075c*/ 	.byte	0x04, 0x11
        /*075e*/ 	.short	(.L_326 - .L_325)
	.align		4
.L_325:
        /*0760*/ 	.word	index@(_ZN5flash24flash_fwd_splitkv_kernelI23Flash_fwd_kernel_traitsILi128ELi64ELi128ELi4ELb0ELb0EN7cutlass10bfloat16_tE19Flash_kernel_traitsILi128ELi64ELi128ELi4ES3_EELb1ELb0ELb0ELb0ELb0ELb1ELb1ELb1EEEvNS_16Flash_fwd_paramsE)
        /*0764*/ 	.word	0x00000000


	//----- nvinfo : EIATTR_REGCOUNT
	.align		4
.L_326:
        /*0768*/ 	.byte	0x04, 0x2f
        /*076a*/ 	.short	(.L_328 - .L_327)
	.align		4
.L_327:
        /*076c*/ 	.word	index@(_ZN5flash24flash_fwd_splitkv_kernelI23Flash_fwd_kernel_traitsILi128ELi64ELi128ELi4ELb0ELb0EN7cutlass10bfloat16_tE19Flash_kernel_traitsILi128ELi64ELi128ELi4ES3_EELb1ELb0ELb0ELb0ELb0ELb0ELb1ELb1EEEvNS_16Flash_fwd_paramsE)
        /*0770*/ 	.word	0x000000fe


	//----- nvinfo : EIATTR_FRAME_SIZE
	.align		4
.L_328:
        /*0774*/ 	.byte	0x04, 0x11
        /*0776*/ 	.short	(.L_330 - .L_329)
	.align		4
.L_329:
        /*0778*/ 	.word	index@($__internal_16_$__cuda_sm70_shflsync_bfly_p)
        /*077c*/ 	.word	0x00000000


	//----- nvinfo : EIATTR_FRAME_SIZE
	.align		4
.L_330:
        /*0780*/ 	.byte	0x04, 0x11
        /*0782*/ 	.short	(.L_332 - .L_331)
	.align		4
.L_331:
        /*0784*/ 	.word	index@($_ZN5flash24flash_fwd_splitkv_kernelI23Flash_fwd_kernel_traitsILi128ELi64ELi128ELi4ELb0ELb0EN7cutlass10bfloat16_tE19Flash_kernel_traitsILi128ELi64ELi128ELi4ES3_EELb1ELb0ELb0ELb0ELb0ELb0ELb1ELb1EEEvNS_16Flash_fwd_paramsE$_ZN5flash30compute_attn_1rowblock_splitkvI23Flash_fwd_kernel_traitsILi128ELi64ELi128ELi4ELb0ELb0EN7cutlass10bfloat16_tE19Flash_kernel_traitsILi128ELi64ELi128ELi4ES3_EELb1ELb0ELb0ELb0ELb0ELb0ELb1ELb1ENS_16Flash_fwd_paramsEEEvRKT8_iiiii)
        /*0788*/ 	.word	0x00000000


	//----- nvinfo : EIATTR_FRAME_SIZE
	.align		4
.L_332:
        /*078c*/ 	.byte	0x04, 0x11
        /*078e*/ 	.short	(.L_334 - .L_333)
	.align		4
.L_333:
        /*0790*/ 	.word	index@(_ZN5flash24flash_fwd_splitkv_kernelI23Flash_fwd_kernel_traitsILi128ELi64ELi128ELi4ELb0ELb0EN7cutlass10bfloat16_tE19Flash_kernel_traitsILi128ELi64ELi128ELi4ES3_EELb1ELb0ELb0ELb0ELb0ELb0ELb1ELb1EEEvNS_16Flash_fwd_paramsE)
        /*0794*/ 	.word	0x00000000


	//----- nvinfo : EIATTR_REGCOUNT
	.align		4
.L_334:
        /*0798*/ 	.byte	0x04, 0x2f
        /*079a*/ 	.short	(.L_336 - .L_335)
	.align		4
.L_335:
        /*079c*/ 	.word	index@(_ZN5flash24flash_fwd_splitkv_kernelI23Flash_fwd_kernel_traitsILi128ELi64ELi128ELi4ELb0ELb0EN7cutlass10bfloat16_tE19Flash_kernel_traitsILi128ELi64ELi128ELi4ES3_EELb1ELb0ELb0ELb0ELb0ELb1ELb1ELb0EEEvNS_16Flash_fwd_paramsE)
        /*07a0*/ 	.word	0x000000ff


	//----- nvinfo : EIATTR_FRAME_SIZE
	.align		4
.L_336:
        /*07a4*/ 	.byte	0x04, 0x11
        /*07a6*/ 	.short	(.L_338 - .L_337)
	.align		4
.L_337:
        /*07a8*/ 	.word	index@(_ZN5flash24flash_fwd_splitkv_kernelI23Flash_fwd_kernel_traitsILi128ELi64ELi128ELi4ELb0ELb0EN7cutlass10bfloat16_tE19Flash_kernel_traitsILi128ELi64ELi128ELi4ES3_EELb1ELb0ELb0ELb0ELb0ELb1ELb1ELb0EEEvNS_16Flash_fwd_paramsE)
        /*07ac*/ 	.word	0x00000000


	//----- nvinfo : EIATTR_REGCOUNT
	.align		4
.L_338:
        /*07b0*/ 	.byte	0x04, 0x2f
        /*07b2*/ 	.short	(.L_340 - .L_339)
	.align		4
.L_339:
        /*07b4*/ 	.word	index@(_ZN5flash24flash_fwd_splitkv_kernelI23Flash_fwd_kernel_traitsILi128ELi64ELi128ELi4ELb0ELb0EN7cutlass10bfloat16_tE19Flash_kernel_traitsILi128ELi64ELi128ELi4ES3_EELb1ELb0ELb0ELb0ELb0ELb0ELb1ELb0EEEvNS_16Flash_fwd_paramsE)
        /*07b8*/ 	.word	0x000000ff


	//----- nvinfo : EIATTR_FRAME_SIZE
	.align		4
.L_340:
        /*07bc*/ 	.byte	0x04, 0x11
        /*07be*/ 	.short	(.L_342 - .L_341)
	.align		4
.L_341:
        /*07c0*/ 	.word	index@(_ZN5flash24flash_fwd_splitkv_kernelI23Flash_fwd_kernel_traitsILi128ELi64ELi128ELi4ELb0ELb0EN7cutlass10bfloat16_tE19Flash_kernel_traitsILi128ELi64ELi128ELi4ES3_EELb1ELb0ELb0ELb0ELb0ELb0ELb1ELb0EEEvNS_16Flash_fwd_paramsE)
        /*07c4*/ 	.word	0x00000000


	//----- nvinfo : EIATTR_REGCOUNT
	.align		4
.L_342:
        /*07c8*/ 	.byte	0x04, 0x2f
        /*07ca*/ 	.short	(.L_344 - .L_343)
	.align		4
.L_343:
        /*07cc*/ 	.word	index@(_ZN5flash24flash_fwd_splitkv_kernelI23Flash_fwd_kernel_traitsILi128ELi64ELi128ELi4ELb0ELb0EN7cutlass10bfloat16_tE19Flash_kernel_traitsILi128ELi64ELi128ELi4ES3_EELb1ELb0ELb0ELb0ELb0ELb1ELb0ELb1EEEvNS_16Flash_fwd_paramsE)
        /*07d0*/ 	.word	0x000000ff


	//----- nvinfo : EIATTR_FRAME_SIZE
	.align		4
.L_344:
        /*07d4*/ 	.byte	0x04, 0x11
        /*07d6*/ 	.short	(.L_346 - .L_345)
	.align		4
.L_345:
        /*07d8*/ 	.word	index@($__internal_15_$__cuda_sm70_shflsync_bfly_p)
        /*07dc*/ 	.word	0x00000000


	//----- nvinfo : EIATTR_FRAME_SIZE
	.align		4
.L_346:
        /*07e0*/ 	.byte	0x04, 0x11
        /*07e2*/ 	.short	(.L_348 - .L_347)
	.align		4
.L_347:
        /*07e4*/ 	.word	index@($_ZN5flash24flash_fwd_splitkv_kernelI23Flash_fwd_kernel_traitsILi128ELi64ELi128ELi4ELb0ELb0EN7cutlass10bfloat16_tE19Flash_kernel_traitsILi128ELi64ELi128ELi4ES3_EELb1ELb0ELb0ELb0ELb0ELb1ELb0ELb1EEEvNS_16Flash_fwd_paramsE$_ZN5flash30compute_attn_1rowblock_splitkvI23Flash_fwd_kernel_traitsILi128ELi64ELi128ELi4ELb0ELb0EN7cutlass10bfloat16_tE19Flash_kernel_traitsILi128ELi64ELi128ELi4ES3_EELb1ELb0ELb0ELb0ELb0ELb1ELb0ELb1ENS_16Flash_fwd_paramsEEEvRKT8_iiiii)
        /*07e8*/ 	.word	0x00000000


	//----- nvinfo : EIATTR_FRAME_SIZE
	.align		4
.L_348:
        /*07ec*/ 	.byte	0x04, 0x11
        /*07ee*/ 	.short	(.L_350 - .L_349)
	.align		4
.L_349:
        /*07f0*/ 	.word	index@(_ZN5flash24flash_fwd_splitkv_kernelI23Flash_fwd_kernel_traitsILi128ELi64ELi128ELi4ELb0ELb0EN7cutlass10bfloat16_tE19Flash_kernel_traitsILi128ELi64ELi128ELi4ES3_EELb1ELb0ELb0ELb0ELb0ELb1ELb0ELb1EEEvNS_16Flash_fwd_paramsE)
        /*07f4*/ 	.word	0x00000000


	//----- nvinfo : EIATTR_REGCOUNT
	.align		4
.L_350:
        /*07f8*/ 	.byte	0x04, 0x2f
        /*07fa*/ 	.short	(.L_352 - .L_351)
	.align		4
.L_351:
        /*07fc*/ 	.word	index@(_ZN5flash24flash_fwd_splitkv_kernelI23Flash_fwd_kernel_traitsILi128ELi64ELi128ELi4ELb0ELb0EN7cutlass10bfloat16_tE19Flash_kernel_traitsILi128ELi64ELi128ELi4ES3_EELb1ELb0ELb0ELb0ELb0ELb0ELb0ELb1EEEvNS_16Flash_fwd_paramsE)
        /*0800*/ 	.word	0x000000fe


	//----- nvinfo : EIATTR_FRAME_SIZE
	.align		4
.L_352:
        /*0804*/ 	.byte	0x04, 0x11
        /*0806*/ 	.short	(.L_354 - .L_353)
	.align		4
.L_353:
        /*0808*/ 	.word	index@($__internal_14_$__cuda_sm70_shflsync_bfly_p)
        /*080c*/ 	.word	0x00000000


	//----- nvinfo : EIATTR_FRAME_SIZE
	.align		4
.L_354:
        /*0810*/ 	.byte	0x04, 0x11
        /*0812*/ 	.short	(.L_356 - .L_355)
	.align		4
.L_355:
        /*0814*/ 	.word	index@($_ZN5flash24flash_fwd_splitkv_kernelI23Flash_fwd_kernel_traitsILi128ELi64ELi128ELi4ELb0ELb0EN7cutlass10bfloat16_tE19Flash_kernel_traitsILi128ELi64ELi128ELi4ES3_EELb1ELb0ELb0ELb0ELb0ELb0ELb0ELb1EEEvNS_16Flash_fwd_paramsE$_ZN5flash30compute_attn_1rowblock_splitkvI23Flash_fwd_kernel_traitsILi128ELi64ELi128ELi4ELb0ELb0EN7cutlass10bfloat16_tE19Flash_kernel_traitsILi128ELi64ELi128ELi4ES3_EELb1ELb0ELb0ELb0ELb0ELb0ELb0ELb1ENS_16Flash_fwd_paramsEEEvRKT8_iiiii)
        /*0818*/ 	.word	0x00000000


	//----- nvinfo : EIATTR_FRAME_SIZE
	.align		4
.L_356:
        /*081c*/ 	.byte	0x04, 0x11
        /*081e*/ 	.short	(.L_358 - .L_357)
	.align		4
.L_357:
        /*0820*/ 	.word	index@(_ZN5flash24flash_fwd_splitkv_kernelI23Flash_fwd_kernel_traitsILi128ELi64ELi128ELi4ELb0ELb0EN7cutlass10bfloat16_tE19Flash_kernel_traitsILi128ELi64ELi128ELi4ES3_EELb1ELb0ELb0ELb0ELb0ELb0ELb0ELb1EEEvNS_16Flash_fwd_paramsE)
        /*0824*/ 	.word	0x00000000


	//----- nvinfo : EIATTR_REGCOUNT
	.align		4
.L_358:
        /*0828*/ 	.byte	0x04, 0x2f
        /*082a*/ 	.short	(.L_360 - .L_359)
	.align		4
.L_359:
        /*082c*/ 	.word	index@(_ZN5flash24flash_fwd_splitkv_kernelI23Flash_fwd_kernel_traitsILi128ELi64ELi128ELi4ELb0ELb0EN7cutlass10bfloat16_tE19Flash_kernel_traitsILi128ELi64ELi128ELi4ES3_EELb1ELb0ELb0ELb0ELb0ELb1ELb0ELb0EEEvNS_16Flash_fwd_paramsE)
        /*0830*/ 	.word	0x000000ff


	//----- nvinfo : EIATTR_FRAME_SIZE
	.align		4
.L_360:
        /*0834*/ 	.byte	0x04, 0x11
        /*0836*/ 	.short	(.L_362 - .L_361)
	.align		4
.L_361:
        /*0838*/ 	.word	index@(_ZN5flash24flash_fwd_splitkv_kernelI23Flash_fwd_kernel_traitsILi128ELi64ELi128ELi4ELb0ELb0EN7cutlass10bfloat16_tE19Flash_kernel_traitsILi128ELi64ELi128ELi4ES3_EELb1ELb0ELb0ELb0ELb0ELb1ELb0ELb0EEEvNS_16Flash_fwd_paramsE)
        /*083c*/ 	.word	0x00000000


	//----- nvinfo : EIATTR_REGCOUNT
	.align		4
.L_362:
        /*0840*/ 	.byte	0x04, 0x2f
        /*0842*/ 	.short	(.L_364 - .L_363)
	.align		4
.L_363:
        /*0844*/ 	.word	index@(_ZN5flash24flash_fwd_splitkv_kernelI23Flash_fwd_kernel_traitsILi128ELi64ELi128ELi4ELb0ELb0EN7cutlass10bfloat16_tE19Flash_kernel_traitsILi128ELi64ELi128ELi4ES3_EELb1ELb0ELb0ELb0ELb0ELb0ELb0ELb0EEEvNS_16Flash_fwd_paramsE)
        /*0848*/ 	.word	0x000000fe


	//----- nvinfo : EIATTR_FRAME_SIZE
	.align		4
.L_364:
        /*084c*/ 	.byte	0x04, 0x11
        /*084e*/ 	.short	(.L_366 - .L_365)
	.align		4
.L_365:
        /*0850*/ 	.word	index@(_ZN5flash24flash_fwd_splitkv_kernelI23Flash_fwd_kernel_traitsILi128ELi64ELi128ELi4ELb0ELb0EN7cutlass10bfloat16_tE19Flash_kernel_traitsILi128ELi64ELi128ELi4ES3_EELb1ELb0ELb0ELb0ELb0ELb0ELb0ELb0EEEvNS_16Flash_fwd_paramsE)
        /*0854*/ 	.word	0x00000000


	//----- nvinfo : EIATTR_REGCOUNT
	.align		4
.L_366:
        /*0858*/ 	.byte	0x04, 0x2f
        /*085a*/ 	.short	(.L_368 - .L_367)
	.align		4
.L_367:
        /*085c*/ 	.word	index@(_ZN5flash32flash_fwd_splitkv_combine_kernelI23Flash_fwd_kernel_traitsILi128ELi64ELi128ELi4ELb0ELb0EN7cutlass10bfloat16_tE19Flash_kernel_traitsILi128ELi64ELi128ELi4ES3_EELi4ELi1ELb1EEEvNS_16Flash_fwd_paramsE)
        /*0860*/ 	.word	0x00000036


	//----- nvinfo : EIATTR_FRAME_SIZE
	.align		4
.L_368:
        /*0864*/ 	.byte	0x04, 0x11
        /*0866*/ 	.short	(.L_370 - .L_369)
	.align		4
.L_369:
        /*0868*/ 	.word	index@($__internal_13_$__cuda_sm20_div_s64)
        /*086c*/ 	.word	0x00000000


	//----- nvinfo : EIATTR_FRAME_SIZE
	.align		4
.L_370:
        /*0870*/ 	.byte	0x04, 0x11
        /*0872*/ 	.short	(.L_372 - .L_371)
	.align		4
.L_371:
        /*0874*/ 	.word	index@(_ZN5flash32flash_fwd_splitkv_combine_kernelI23Flash_fwd_kernel_traitsILi128ELi64ELi128ELi4ELb0ELb0EN7cutlass10bfloat16_tE19Flash_kernel_traitsILi128ELi64ELi128ELi4ES3_EELi4ELi1ELb1EEEvNS_16Flash_fwd_paramsE)
        /*0878*/ 	.word	0x00000000


	//----- nvinfo : EIATTR_REGCOUNT
	.align		4
.L_372:
        /*087c*/ 	.byte	0x04, 0x2f
        /*087e*/ 	.short	(.L_374 - .L_373)
	.align		4
.L_373:
        /*0880*/ 	.word	index@(_ZN5flash32flash_fwd_splitkv_combine_kernelI23Flash_fwd_kernel_traitsILi128ELi64ELi128ELi4ELb0ELb0EN7cutlass10bfloat16_tE19Flash_kernel_traitsILi128ELi64ELi128ELi4ES3_EELi4ELi2ELb1EEEvNS_16Flash_fwd_paramsE)
        /*0884*/ 	.word	0x00000038


	//----- nvinfo : EIATTR_FRAME_SIZE
	.align		4
.L_374:
        /*0888*/ 	.byte	0x04, 0x11
        /*088a*/ 	.short	(.L_376 - .L_375)
	.align		4
.L_375:
        /*088c*/ 	.word	index@($__internal_12_$__cuda_sm20_div_s64)
        /*0890*/ 	.word	0x00000000


	//----- nvinfo : EIATTR_FRAME_SIZE
	.align		4
.L_376:
        /*0894*/ 	.byte	0x04, 0x11
        /*0896*/ 	.short	(.L_378 - .L_377)
	.align		4
.L_377:
        /*0898*/ 	.word	index@(_ZN5flash32flash_fwd_splitkv_combine_kernelI23Flash_fwd_kernel_traitsILi128ELi64ELi128ELi4ELb0ELb0EN7cutlass10bfloat16_tE19Flash_kernel_traitsILi128ELi64ELi128ELi4ES3_EELi4ELi2ELb1EEEvNS_16Flash_fwd_paramsE)
        /*089c*/ 	.word	0x00000000


	//----- nvinfo : EIATTR_REGCOUNT
	.align		4
.L_378:
        /*08a0*/ 	.byte	0x04, 0x2f
        /*08a2*/ 	.short	(.L_380 - .L_379)
	.align		4
.L_379:
        /*08a4*/ 	.word	index@(_ZN5flash32flash_fwd_splitkv_combine_kernelI23Flash_fwd_kernel_traitsILi128ELi64ELi128ELi4ELb0ELb0EN7cutlass10bfloat16_tE19Flash_kernel_traitsILi128ELi64ELi128ELi4ES3_EELi4ELi3ELb1EEEvNS_16Flash_fwd_paramsE)
        /*08a8*/ 	.word	0x00000034


	//----- nvinfo : EIATTR_FRAME_SIZE
	.align		4
.L_380:
        /*08ac*/ 	.byte	0x04, 0x11
        /*08ae*/ 	.short	(.L_382 - .L_381)
	.align		4
.L_381:
        /*08b0*/ 	.word	index@($__internal_11_$__cuda_sm20_div_s64)
        /*08b4*/ 	.word	0x00000000


	//----- nvinfo : EIATTR_FRAME_SIZE
	.align		4
.L_382:
        /*08b8*/ 	.byte	0x04, 0x11
        /*08ba*/ 	.short	(.L_384 - .L_383)
	.align		4
.L_383:
        /*08bc*/ 	.word	index@(_ZN5flash32flash_fwd_splitkv_combine_kernelI23Flash_fwd_kernel_traitsILi128ELi64ELi128ELi4ELb0ELb0EN7cutlass10bfloat16_tE19Flash_kernel_traitsILi128ELi64ELi128ELi4ES3_EELi4ELi3ELb1EEEvNS_16Flash_fwd_paramsE)
        /*08c0*/ 	.word	0x00000000


	//----- nvinfo : EIATTR_REGCOUNT
	.align		4
.L_384:
        /*08c4*/ 	.byte	0x04, 0x2f
        /*08c6*/ 	.short	(.L_386 - .L_385)
	.align		4
.L_385:
        /*08c8*/ 	.word	index@(_ZN5flash32flash_fwd_splitkv_combine_kernelI23Flash_fwd_kernel_traitsILi128ELi64ELi128ELi4ELb0ELb0EN7cutlass10bfloat16_tE19Flash_kernel_traitsILi128ELi64ELi128ELi4ES3_EELi4ELi4ELb1EEEvNS_16Flash_fwd_paramsE)
        /*08cc*/ 	.word	0x00000034


	//----- nvinfo : EIATTR_FRAME_SIZE
	.align		4
.L_386:
        /*08d0*/ 	.byte	0x04, 0x11
        /*08d2*/ 	.short	(.L_388 - .L_387)
	.align		4
.L_387:
        /*08d4*/ 	.word	index@($__internal_10_$__cuda_sm20_div_s64)
        /*08d8*/ 	.word	0x00000000


	//----- nvinfo : EIATTR_FRAME_SIZE
	.align		4
.L_388:
        /*08dc*/ 	.byte	0x04, 0x11
        /*08de*/ 	.short	(.L_390 - .L_389)
	.align		4
.L_389:
        /*08e0*/ 	.word	index@(_ZN5flash32flash_fwd_splitkv_combine_kernelI23Flash_fwd_kernel_traitsILi128ELi64ELi128ELi4ELb0ELb0EN7cutlass10bfloat16_tE19Flash_kernel_traitsILi128ELi64ELi128ELi4ES3_EELi4ELi4ELb1EEEvNS_16Flash_fwd_paramsE)
        /*08e4*/ 	.word	0x00000000


	//----- nvinfo : EIATTR_REGCOUNT
	.align		4
.L_390:
        /*08e8*/ 	.byte	0x04, 0x2f
        /*08ea*/ 	.short	(.L_392 - .L_391)
	.align		4
.L_391:
        /*08ec*/ 	.word	index@(_ZN5flash32flash_fwd_splitkv_combine_kernelI23Flash_fwd_kernel_traitsILi128ELi64ELi128ELi4ELb0ELb0EN7cutlass10bfloat16_tE19Flash_kernel_traitsILi128ELi64ELi128ELi4ES3_EELi4ELi5ELb1EEEvNS_16Flash_fwd_paramsE)
        /*08f0*/ 	.word	0x00000034


	//----- nvinfo : EIATTR_FRAME_SIZE
	.align		4
.L_392:
        /*08f4*/ 	.byte	0x04, 0x11
        /*08f6*/ 	.short	(.L_394 - .L_393)
	.align		4
.L_393:
        /*08f8*/ 	.word	index@($__internal_9_$__cuda_sm20_div_s64)
        /*08fc*/ 	.word	0x00000000


	//----- nvinfo : EIATTR_FRAME_SIZE
	.align		4
.L_394:
        /*0900*/ 	.byte	0x04, 0x11
        /*0902*/ 	.short	(.L_396 - .L_395)
	.align		4
.L_395:
        /*0904*/ 	.word	index@(_ZN5flash32flash_fwd_splitkv_combine_kernelI23Flash_fwd_kernel_traitsILi128ELi64ELi128ELi4ELb0ELb0EN7cutlass10bfloat16_tE19Flash_kernel_traitsILi128ELi64ELi128ELi4ES3_EELi4ELi5ELb1EEEvNS_16Flash_fwd_paramsE)
        /*0908*/ 	.word	0x00000000


	//----- nvinfo : EIATTR_REGCOUNT
	.align		4
.L_396:
        /*090c*/ 	.byte	0x04, 0x2f
        /*090e*/ 	.short	(.L_398 - .L_397)
	.align		4
.L_397:
        /*0910*/ 	.word	index@(_ZN5flash32flash_fwd_splitkv_combine_kernelI23Flash_fwd_kernel_traitsILi128ELi64ELi128ELi4ELb0ELb0EN7cutlass10bfloat16_tE19Flash_kernel_traitsILi128ELi64ELi128ELi4ES3_EELi4ELi6ELb1EEEvNS_16Flash_fwd_paramsE)
        /*0914*/ 	.word	0x0000003a


	//----- nvinfo : EIATTR_FRAME_SIZE
	.align		4
.L_398:
        /*0918*/ 	.byte	0x04, 0x11
        /*091a*/ 	.short	(.L_400 - .L_399)
	.align		4
.L_399:
        /*091c*/ 	.word	index@($__internal_8_$__cuda_sm20_div_s64)
        /*0920*/ 	.word	0x00000000


	//----- nvinfo : EIATTR_FRAME_SIZE
	.align		4
.L_400:
        /*0924*/ 	.byte	0x04, 0x11
        /*0926*/ 	.short	(.L_402 - .L_401)
	.align		4
.L_401:
        /*0928*/ 	.word	index@(_ZN5flash32flash_fwd_splitkv_combine_kernelI23Flash_fwd_kernel_traitsILi128ELi64ELi128ELi4ELb0ELb0EN7cutlass10bfloat16_tE19Flash_kernel_traitsILi128ELi64ELi128ELi4ES3_EELi4ELi6ELb1EEEvNS_16Flash_fwd_paramsE)
        /*092c*/ 	.word	0x00000000


	//----- nvinfo : EIATTR_REGCOUNT
	.align		4
.L_402:
        /*0930*/ 	.byte	0x04, 0x2f
        /*0932*/ 	.short	(.L_404 - .L_403)
	.align		4
.L_403:
        /*0934*/ 	.word	index@(_ZN5flash32flash_fwd_splitkv_combine_kernelI23Flash_fwd_kernel_traitsILi128ELi64ELi128ELi4ELb0ELb0EN7cutlass10bfloat16_tE19Flash_kernel_traitsILi128ELi64ELi128ELi4ES3_EELi4ELi7ELb1EEEvNS_16Flash_fwd_paramsE)
        /*0938*/ 	.word	0x0000003e


	//----- nvinfo : EIATTR_FRAME_SIZE
	.align		4
.L_404:
        /*093c*/ 	.byte	0x04, 0x11
        /*093e*/ 	.short	(.L_406 - .L_405)
	.align		4
.L_405:
        /*0940*/ 	.word	index@($__internal_7_$__cuda_sm20_div_s64)
        /*0944*/ 	.word	0x00000000


	//----- nvinfo : EIATTR_FRAME_SIZE
	.align		4
.L_406:
        /*0948*/ 	.byte	0x04, 0x11
        /*094a*/ 	.short	(.L_408 - .L_407)
	.align		4
.L_407:
        /*094c*/ 	.word	index@(_ZN5flash32flash_fwd_splitkv_combine_kernelI23Flash_fwd_kernel_traitsILi128ELi64ELi128ELi4ELb0ELb0EN7cutlass10bfloat16_tE19Flash_kernel_traitsILi128ELi64ELi128ELi4ES3_EELi4ELi7ELb1EEEvNS_16Flash_fwd_paramsE)
        /*0950*/ 	.word	0x00000000


	//----- nvinfo : EIATTR_REGCOUNT
	.align		4
.L_408:
        /*0954*/ 	.byte	0x04, 0x2f
        /*0956*/ 	.short	(.L_410 - .L_409)
	.align		4
.L_409:
        /*0958*/ 	.word	index@(_ZN5flash32flash_fwd_splitkv_combine_kernelI23Flash_fwd_kernel_traitsILi128ELi64ELi128ELi4ELb0ELb0EN7cutlass10bfloat16_tE19Flash_kernel_traitsILi128ELi64ELi128ELi4ES3_EELi4ELi1ELb0EEEvNS_16Flash_fwd_paramsE)
        /*095c*/ 	.word	0x00000036


	//----- nvinfo : EIATTR_FRAME_SIZE
	.align		4
.L_410:
        /*0960*/ 	.byte	0x04, 0x11
        /*0962*/ 	.short	(.L_412 - .L_411)
	.align		4
.L_411:
        /*0964*/ 	.word	index@($__internal_6_$__cuda_sm20_div_s64)
        /*0968*/ 	.word	0x00000000


	//----- nvinfo : EIATTR_FRAME_SIZE
	.align		4
.L_412:
        /*096c*/ 	.byte	0x04, 0x11
        /*096e*/ 	.short	(.L_414 - .L_413)
	.align		4
.L_413:
        /*0970*/ 	.word	index@(_ZN5flash32flash_fwd_splitkv_combine_kernelI23Flash_fwd_kernel_traitsILi128ELi64ELi128ELi4ELb0ELb0EN7cutlass10bfloat16_tE19Flash_kernel_traitsILi128ELi64ELi128ELi4ES3_EELi4ELi1ELb0EEEvNS_16Flash_fwd_paramsE)
        /*0974*/ 	.word	0x00000000


	//----- nvinfo : EIATTR_REGCOUNT
	.align		4
.L_414:
        /*0978*/ 	.byte	0x04, 0x2f
        /*097a*/ 	.short	(.L_416 - .L_415)
	.align		4
.L_415:
        /*097c*/ 	.word	index@(_ZN5flash32flash_fwd_splitkv_combine_kernelI23Flash_fwd_kernel_traitsILi128ELi64ELi128ELi4ELb0ELb0EN7cutlass10bfloat16_tE19Flash_kernel_traitsILi128ELi64ELi128ELi4ES3_EELi4ELi2ELb0EEEvNS_16Flash_fwd_paramsE)
        /*0980*/ 	.word	0x00000038


	//----- nvinfo : EIATTR_FRAME_SIZE
	.align		4
.L_416:
        /*0984*/ 	.byte	0x04, 0x11
        /*0986*/ 	.short	(.L_418 - .L_417)
	.align		4
.L_417:
        /*0988*/ 	.word	index@($__internal_5_$__cuda_sm20_div_s64)
        /*098c*/ 	.word	0x00000000


	//----- nvinfo : EIATTR_FRAME_SIZE
	.align		4
.L_418:
        /*0990*/ 	.byte	0x04, 0x11
        /*0992*/ 	.short	(.L_420 - .L_419)
	.align		4
.L_419:
        /*0994*/ 	.word	index@(_ZN5flash32flash_fwd_splitkv_combine_kernelI23Flash_fwd_kernel_traitsILi128ELi64ELi128ELi4ELb0ELb0EN7cutlass10bfloat16_tE19Flash_kernel_traitsILi128ELi64ELi128ELi4ES3_EELi4ELi2ELb0EEEvNS_16Flash_fwd_paramsE)
        /*0998*/ 	.word	0x00000000


	//----- nvinfo : EIATTR_REGCOUNT
	.align		4
.L_420:
        /*099c*/ 	.byte	0x04, 0x2f
        /*099e*/ 	.short	(.L_422 - .L_421)
	.align		4
.L_421:
        /*09a0*/ 	.word	index@(_ZN5flash32flash_fwd_splitkv_combine_kernelI23Flash_fwd_kernel_traitsILi128ELi64ELi128ELi4ELb0ELb0EN7cutlass10bfloat16_tE19Flash_kernel_traitsILi128ELi64ELi128ELi4ES3_EELi4ELi3ELb0EEEvNS_16Flash_fwd_paramsE)
        /*09a4*/ 	.word	0x00000034


	//----- nvinfo : EIATTR_FRAME_SIZE
	.align		4
.L_422:
        /*09a8*/ 	.byte	0x04, 0x11
        /*09aa*/ 	.short	(.L_424 - .L_423)
	.align		4
.L_423:
        /*09ac*/ 	.word	index@($__internal_4_$__cuda_sm20_div_s64)
        /*09b0*/ 	.word	0x00000000


	//----- nvinfo : EIATTR_FRAME_SIZE
	.align		4
.L_424:
        /*09b4*/ 	.byte	0x04, 0x11
        /*09b6*/ 	.short	(.L_426 - .L_425)
	.align		4
.L_425:
        /*09b8*/ 	.word	index@(_ZN5flash32flash_fwd_splitkv_combine_kernelI23Flash_fwd_kernel_traitsILi128ELi64ELi128ELi4ELb0ELb0EN7cutlass10bfloat16_tE19Flash_kernel_traitsILi128ELi64ELi128ELi4ES3_EELi4ELi3ELb0EEEvNS_16Flash_fwd_paramsE)
        /*09bc*/ 	.word	0x00000000


	//----- nvinfo : EIATTR_REGCOUNT
	.align		4
.L_426:
        /*09c0*/ 	.byte	0x04, 0x2f
        /*09c2*/ 	.short	(.L_428 - .L_427)
	.align		4
.L_427:
        /*09c4*/ 	.word	index@(_ZN5flash32flash_fwd_splitkv_combine_kernelI23Flash_fwd_kernel_traitsILi128ELi64ELi128ELi4ELb0ELb0EN7cutlass10bfloat16_tE19Flash_kernel_traitsILi128ELi64ELi128ELi4ES3_EELi4ELi4ELb0EEEvNS_16Flash_fwd_paramsE)
        /*09c8*/ 	.word	0x00000034


	//----- nvinfo : EIATTR_FRAME_SIZE
	.align		4
.L_428:
        /*09cc*/ 	.byte	0x04, 0x11
        /*09ce*/ 	.short	(.L_430 - .L_429)
	.align		4
.L_429:
        /*09d0*/ 	.word	index@($__internal_3_$__cuda_sm20_div_s64)
        /*09d4*/ 	.word	0x00000000


	//----- nvinfo : EIATTR_FRAME_SIZE
	.align		4
.L_430:
        /*09d8*/ 	.byte	0x04, 0x11
        /*09da*/ 	.short	(.L_432 - .L_431)
	.align		4
.L_431:
        /*09dc*/ 	.word	index@(_ZN5flash32flash_fwd_splitkv_combine_kernelI23Flash_fwd_kernel_traitsILi128ELi64ELi128ELi4ELb0ELb0EN7cutlass10bfloat16_tE19Flash_kernel_traitsILi128ELi64ELi128ELi4ES3_EELi4ELi4ELb0EEEvNS_16Flash_fwd_paramsE)
        /*09e0*/ 	.word	0x00000000


	//----- nvinfo : EIATTR_REGCOUNT
	.align		4
.L_432:
        /*09e4*/ 	.byte	0x04, 0x2f
        /*09e6*/ 	.short	(.L_434 - .L_433)
	.align		4
.L_433:
        /*09e8*/ 	.word	index@(_ZN5flash32flash_fwd_splitkv_combine_kernelI23Flash_fwd_kernel_traitsILi128ELi64ELi128ELi4ELb0ELb0EN7cutlass10bfloat16_tE19Flash_kernel_traitsILi128ELi64ELi128ELi4ES3_EELi4ELi5ELb0EEEvNS_16Flash_fwd_paramsE)
        /*09ec*/ 	.word	0x00000034


	//----- nvinfo : EIATTR_FRAME_SIZE
	.align		4
.L_434:
        /*09f0*/ 	.byte	0x04, 0x11
        /*09f2*/ 	.short	(.L_436 - .L_435)
	.align		4
.L_435:
        /*09f4*/ 	.word	index@($__internal_2_$__cuda_sm20_div_s64)
        /*09f8*/ 	.word	0x00000000


	//----- nvinfo : EIATTR_FRAME_SIZE
	.align		4
.L_436:
        /*09fc*/ 	.byte	0x04, 0x11
        /*09fe*/ 	.short	(.L_438 - .L_437)
	.align		4
.L_437:
        /*0a00*/ 	.word	index@(_ZN5flash32flash_fwd_splitkv_combine_kernelI23Flash_fwd_kernel_traitsILi128ELi64ELi128ELi4ELb0ELb0EN7cutlass10bfloat16_tE19Flash_kernel_traitsILi128ELi64ELi128ELi4ES3_EELi4ELi5ELb0EEEvNS_16Flash_fwd_paramsE)
        /*0a04*/ 	.word	0x00000000


	//----- nvinfo : EIATTR_REGCOUNT
	.align		4
.L_438:
        /*0a08*/ 	.byte	0x04, 0x2f
        /*0a0a*/ 	.short	(.L_440 - .L_439)
	.align		4
.L_439:
        /*0a0c*/ 	.word	index@(_ZN5flash32flash_fwd_splitkv_combine_kernelI23Flash_fwd_kernel_traitsILi128ELi64ELi128ELi4ELb0ELb0EN7cutlass10bfloat16_tE19Flash_kernel_traitsILi128ELi64ELi128ELi4ES3_EELi4ELi6ELb0EEEvNS_16Flash_fwd_paramsE)
        /*0a10*/ 	.word	0x0000003a


	//----- nvinfo : EIATTR_FRAME_SIZE
	.align		4
.L_440:
        /*0a14*/ 	.byte	0x04, 0x11
        /*0a16*/ 	.short	(.L_442 - .L_441)
	.align		4
.L_441:
        /*0a18*/ 	.word	index@($__internal_1_$__cuda_sm20_div_s64)
        /*0a1c*/ 	.word	0x00000000


	//----- nvinfo : EIATTR_FRAME_SIZE
	.align		4
.L_442:
        /*0a20*/ 	.byte	0x04, 0x11
        /*0a22*/ 	.short	(.L_444 - .L_443)
	.align		4
.L_443:
        /*0a24*/ 	.word	index@(_ZN5flash32flash_fwd_splitkv_combine_kernelI23Flash_fwd_kernel_traitsILi128ELi64ELi128ELi4ELb0ELb0EN7cutlass10bfloat16_tE19Flash_kernel_traitsILi128ELi64ELi128ELi4ES3_EELi4ELi6ELb0EEEvNS_16Flash_fwd_paramsE)
        /*0a28*/ 	.word	0x00000000


	//----- nvinfo : EIATTR_REGCOUNT
	.align		4
.L_444:
        /*0a2c*/ 	.byte	0x04, 0x2f
        /*0a2e*/ 	.short	(.L_446 - .L_445)
	.align		4
.L_445:
        /*0a30*/ 	.word	index@(_ZN5flash32flash_fwd_splitkv_combine_kernelI23Flash_fwd_kernel_traitsILi128ELi64ELi128ELi4ELb0ELb0EN7cutlass10bfloat16_tE19Flash_kernel_traitsILi128ELi64ELi128ELi4ES3_EELi4ELi7ELb0EEEvNS_16Flash_fwd_paramsE)
        /*0a34*/ 	.word	0x0000003e


	//----- nvinfo : EIATTR_FRAME_SIZE
	.align		4
.L_446:
        /*0a38*/ 	.byte	0x04, 0x11
        /*0a3a*/ 	.short	(.L_448 - .L_447)
	.align		4
.L_447:
        /*0a3c*/ 	.word	index@($__internal_0_$__cuda_sm20_div_s64)
        /*0a40*/ 	.word	0x00000000


	//----- nvinfo : EIATTR_FRAME_SIZE
	.align		4
.L_448:
        /*0a44*/ 	.byte	0x04, 0x11
        /*0a46*/ 	.short	(.L_450 - .L_449)
	.align		4
.L_449:
        /*0a48*/ 	.word	index@(_ZN5flash32flash_fwd_splitkv_combine_kernelI23Flash_fwd_kernel_traitsILi128ELi64ELi128ELi4ELb0ELb0EN7cutlass10bfloat16_tE19Flash_kernel_traitsILi128ELi64ELi128ELi4ES3_EELi4ELi7ELb0EEEvNS_16Flash_fwd_paramsE)
        /*0a4c*/ 	.word	0x00000000


	//----- nvinfo : EIATTR_MIN_STACK_SIZE
	.align		4
.L_450:
        /*0a50*/ 	.byte	0x04, 0x12
        /*0a52*/ 	.short	(.L_452 - .L_451)
	.align		4
.L_451:
        /*0a54*/ 	.word	index@(_ZN5flash32flash_fwd_splitkv_combine_kernelI23Flash_fwd_kernel_traitsILi128ELi64ELi128ELi4ELb0ELb0EN7cutlass10bfloat16_tE19Flash_kernel_traitsILi128ELi64ELi128ELi4ES3_EELi4ELi7ELb0EEEvNS_16Flash_fwd_paramsE)
        /*0a58*/ 	.word	0x00000000


	//----- nvinfo : EIATTR_MIN_STACK_SIZE
	.align		4
.L_452:
        /*0a5c*/ 	.byte	0x04, 0x12
        /*0a5e*/ 	.short	(.L_454 - .L_453)
	.align		4
.L_453:
        /*0a60*/ 	.word	index@(_ZN5flash32flash_fwd_splitkv_combine_kernelI23Flash_fwd_kernel_traitsILi128ELi64ELi128ELi4ELb0ELb0EN7cutlass10bfloat16_tE19Flash_kernel_traitsILi128ELi64ELi128ELi4ES3_EELi4ELi6ELb0EEEvNS_16Flash_fwd_paramsE)
        /*0a64*/ 	.word	0x00000000


	//----- nvinfo : EIATTR_MIN_STACK_SIZE
	.align		4
.L_454:
        /*0a68*/ 	.byte	0x04, 0x12
        /*0a6a*/ 	.short	(.L_456 - .L_455)
	.align		4
.L_455:
        /*0a6c*/ 	.word	index@(_ZN5flash32flash_fwd_splitkv_combine_kernelI23Flash_fwd_kernel_traitsILi128ELi64ELi128ELi4ELb0ELb0EN7cutlass10bfloat16_tE19Flash_kernel_traitsILi128ELi64ELi128ELi4ES3_EELi4ELi5ELb0EEEvNS_16Flash_fwd_paramsE)
        /*0a70*/ 	.word	0x00000000


	//----- nvinfo : EIATTR_MIN_STACK_SIZE
	.align		4
.L_456:
        /*0a74*/ 	.byte	0x04, 0x12
        /*0a76*/ 	.short	(.L_458 - .L_457)
	.align		4
.L_457:
        /*0a78*/ 	.word	index@(_ZN5flash32flash_fwd_splitkv_combine_kernelI23Flash_fwd_kernel_traitsILi128ELi64ELi128ELi4ELb0ELb0EN7cutlass10bfloat16_tE19Flash_kernel_traitsILi128ELi64ELi128ELi4ES3_EELi4ELi4ELb0EEEvNS_16Flash_fwd_paramsE)
        /*0a7c*/ 	.word	0x00000000


	//----- nvinfo : EIATTR_MIN_STACK_SIZE
	.align		4
.L_458:
        /*0a80*/ 	.byte	0x04, 0x12
        /*0a82*/ 	.short	(.L_460 - .L_459)
	.align		4
.L_459:
        /*0a84*/ 	.word	index@(_ZN5flash32flash_fwd_splitkv_combine_kernelI23Flash_fwd_kernel_traitsILi128ELi64ELi128ELi4ELb0ELb0EN7cutlass10bfloat16_tE19Flash_kernel_traitsILi128ELi64ELi128ELi4ES3_EELi4ELi3ELb0EEEvNS_16Flash_fwd_paramsE)
        /*0a88*/ 	.word	0x00000000


	//----- nvinfo : EIATTR_MIN_STACK_SIZE
	.align		4
.L_460:
        /*0a8c*/ 	.byte	0x04, 0x12
        /*0a8e*/ 	.short	(.L_462 - .L_461)
	.align		4
.L_461:
        /*0a90*/ 	.word	index@(_ZN5flash32flash_fwd_splitkv_combine_kernelI23Flash_fwd_kernel_traitsILi128ELi64ELi128ELi4ELb0ELb0EN7cutlass10bfloat16_tE19Flash_kernel_traitsILi128ELi64ELi128ELi4ES3_EELi4ELi2ELb0EEEvNS_16Flash_fwd_paramsE)
        /*0a94*/ 	.word	0x00000000


	//----- nvinfo : EIATTR_MIN_STACK_SIZE
	.align		4
.L_462:
        /*0a98*/ 	.byte	0x04, 0x12
        /*0a9a*/ 	.short	(.L_464 - .L_463)
	.align		4
.L_463:
        /*0a9c*/ 	.word	index@(_ZN5flash32flash_fwd_splitkv_combine_kernelI23Flash_fwd_kernel_traitsILi128ELi64ELi128ELi4ELb0ELb0EN7cutlass10bfloat16_tE19Flash_kernel_traitsILi128ELi64ELi128ELi4ES3_EELi4ELi1ELb0EEEvNS_16Flash_fwd_paramsE)
        /*0aa0*/ 	.word	0x00000000


	//----- nvinfo : EIATTR_MIN_STACK_SIZE
	.align		4
.L_464:
        /*0aa4*/ 	.byte	0x04, 0x12
        /*0aa6*/ 	.short	(.L_466 - .L_465)
	.align		4
.L_465:
        /*0aa8*/ 	.word	index@(_ZN5flash32flash_fwd_splitkv_combine_kernelI23Flash_fwd_kernel_traitsILi128ELi64ELi128ELi4ELb0ELb0EN7cutlass10bfloat16_tE19Flash_kernel_traitsILi128ELi64ELi128ELi4ES3_EELi4ELi7ELb1EEEvNS_16Flash_fwd_paramsE)
        /*0aac*/ 	.word	0x00000000


	//----- nvinfo : EIATTR_MIN_STACK_SIZE
	.align		4
.L_466:
        /*0ab0*/ 	.byte	0x04, 0x12
        /*0ab2*/ 	.short	(.L_468 - .L_467)
	.align		4
.L_467:
        /*0ab4*/ 	.word	index@(_ZN5flash32flash_fwd_splitkv_combine_kernelI23Flash_fwd_kernel_traitsILi128ELi64ELi128ELi4ELb0ELb0EN7cutlass10bfloat16_tE19Flash_kernel_traitsILi128ELi64ELi128ELi4ES3_EELi4ELi6ELb1EEEvNS_16Flash_fwd_paramsE)
        /*0ab8*/ 	.word	0x00000000


	//----- nvinfo : EIATTR_MIN_STACK_SIZE
	.align		4
.L_468:
        /*0abc*/ 	.byte	0x04, 0x12
        /*0abe*/ 	.short	(.L_470 - .L_469)
	.align		4
.L_469:
        /*0ac0*/ 	.word	index@(_ZN5flash32flash_fwd_splitkv_combine_kernelI23Flash_fwd_kernel_traitsILi128ELi64ELi128ELi4ELb0ELb0EN7cutlass10bfloat16_tE19Flash_kernel_traitsILi128ELi64ELi128ELi4ES3_EELi4ELi5ELb1EEEvNS_16Flash_fwd_paramsE)
        /*0ac4*/ 	.word	0x00000000


	//----- nvinfo : EIATTR_MIN_STACK_SIZE
	.align		4
.L_470:
        /*0ac8*/ 	.byte	0x04, 0x12
        /*0aca*/ 	.short	(.L_472 - .L_471)
	.align		4
.L_471:
        /*0acc*/ 	.word	index@(_ZN5flash32flash_fwd_splitkv_combine_kernelI23Flash_fwd_kernel_traitsILi128ELi64ELi128ELi4ELb0ELb0EN7cutlass10bfloat16_tE19Flash_kernel_traitsILi128ELi64ELi128ELi4ES3_EELi4ELi4ELb1EEEvNS_16Flash_fwd_paramsE)
        /*0ad0*/ 	.word	0x00000000


	//----- nvinfo : EIATTR_MIN_STACK_SIZE
	.align		4
.L_472:
        /*0ad4*/ 	.byte	0x04, 0x12
        /*0ad6*/ 	.short	(.L_474 - .L_473)
	.align		4
.L_473:
        /*0ad8*/ 	.word	index@(_ZN5flash32flash_fwd_splitkv_combine_kernelI23Flash_fwd_kernel_traitsILi128ELi64ELi128ELi4ELb0ELb0EN7cutlass10bfloat16_tE19Flash_kernel_traitsILi128ELi64ELi128ELi4ES3_EELi4ELi3ELb1EEEvNS_16Flash_fwd_paramsE)
        /*0adc*/ 	.word	0x00000000


	//----- nvinfo : EIATTR_MIN_STACK_SIZE
	.align		4
.L_474:
        /*0ae0*/ 	.byte	0x04, 0x12
        /*0ae2*/ 	.short	(.L_476 - .L_475)
	.align		4
.L_475:
        /*0ae4*/ 	.word	index@(_ZN5flash32flash_fwd_splitkv_combine_kernelI23Flash_fwd_kernel_traitsILi128ELi64ELi128ELi4ELb0ELb0EN7cutlass10bfloat16_tE19Flash_kernel_traitsILi128ELi64ELi128ELi4ES3_EELi4ELi2ELb1EEEvNS_16Flash_fwd_paramsE)
        /*0ae8*/ 	.word	0x00000000


	//----- nvinfo : EIATTR_MIN_STACK_SIZE
	.align		4
.L_476:
        /*0aec*/ 	.byte	0x04, 0x12
        /*0aee*/ 	.short	(.L_478 - .L_477)
	.align		4
.L_477:
        /*0af0*/ 	.word	index@(_ZN5flash32flash_fwd_splitkv_combine_kernelI23Flash_fwd_kernel_traitsILi128ELi64ELi128ELi4ELb0ELb0EN7cutlass10bfloat16_tE19Flash_kernel_traitsILi128ELi64ELi128ELi4ES3_EELi4ELi1ELb1EEEvNS_16Flash_fwd_paramsE)
        /*0af4*/ 	.word	0x00000000


	//----- nvinfo : EIATTR_MIN_STACK_SIZE
	.align		4
.L_478:
        /*0af8*/ 	.byte	0x04, 0x12
        /*0afa*/ 	.short	(.L_480 - .L_479)
	.align		4
.L_479:
        /*0afc*/ 	.word	index@(_ZN5flash24flash_fwd_splitkv_kernelI23Flash_fwd_kernel_traitsILi128ELi64ELi128ELi4ELb0ELb0EN7cutlass10bfloat16_tE19Flash_kernel_traitsILi128ELi64ELi128ELi4ES3_EELb1ELb0ELb0ELb0ELb0ELb0ELb0ELb0EEEvNS_16Flash_fwd_paramsE)
        /*0b00*/ 	.word	0x00000000


	//----- nvinfo : EIATTR_MIN_STACK_SIZE
	.align		4
.L_480:
        /*0b04*/ 	.byte	0x04, 0x12
        /*0b06*/ 	.short	(.L_482 - .L_481)
	.align		4
.L_481:
        /*0b08*/ 	.word	index@(_ZN5flash24flash_fwd_splitkv_kernelI23Flash_fwd_kernel_traitsILi128ELi64ELi128ELi4ELb0ELb0EN7cutlass10bfloat16_tE19Flash_kernel_traitsILi128ELi64ELi128ELi4ES3_EELb1ELb0ELb0ELb0ELb0ELb1ELb0ELb0EEEvNS_16Flash_fwd_paramsE)
        /*0b0c*/ 	.word	0x00000000


	//----- nvinfo : EIATTR_MIN_STACK_SIZE
	.align		4
.L_482:
        /*0b10*/ 	.byte	0x04, 0x12
        /*0b12*/ 	.short	(.L_484 - .L_483)
	.align		4
.L_483:
        /*0b14*/ 	.word	index@(_ZN5flash24flash_fwd_splitkv_kernelI23Flash_fwd_kernel_traitsILi128ELi64ELi128ELi4ELb0ELb0EN7cutlass10bfloat16_tE19Flash_kernel_traitsILi128ELi64ELi128ELi4ES3_EELb1ELb0ELb0ELb0ELb0ELb0ELb0ELb1EEEvNS_16Flash_fwd_paramsE)
        /*0b18*/ 	.word	0x00000000


	//----- nvinfo : EIATTR_MIN_STACK_SIZE
	.align		4
.L_484:
        /*0b1c*/ 	.byte	0x04, 0x12
        /*0b1e*/ 	.short	(.L_486 - .L_485)
	.align		4
.L_485:
        /*0b20*/ 	.word	index@(_ZN5flash24flash_fwd_splitkv_kernelI23Flash_fwd_kernel_traitsILi128ELi64ELi128ELi4ELb0ELb0EN7cutlass10bfloat16_tE19Flash_kernel_traitsILi128ELi64ELi128ELi4ES3_EELb1ELb0ELb0ELb0ELb0ELb1ELb0ELb1EEEvNS_16Flash_fwd_paramsE)
        /*0b24*/ 	.word	0x00000000


	//----- nvinfo : EIATTR_MIN_STACK_SIZE
	.align		4
.L_486:
        /*0b28*/ 	.byte	0x04, 0x12
        /*0b2a*/ 	.short	(.L_488 - .L_487)
	.align		4
.L_487:
        /*0b2c*/ 	.word	index@(_ZN5flash24flash_fwd_splitkv_kernelI23Flash_fwd_kernel_traitsILi128ELi64ELi128ELi4ELb0ELb0EN7cutlass10bfloat16_tE19Flash_kernel_traitsILi128ELi64ELi128ELi4ES3_EELb1ELb0ELb0ELb0ELb0ELb0ELb1ELb0EEEvNS_16Flash_fwd_paramsE)
        /*0b30*/ 	.word	0x00000000


	//----- nvinfo : EIATTR_MIN_STACK_SIZE
	.align		4
.L_488:
        /*0b34*/ 	.byte	0x04, 0x12
        /*0b36*/ 	.short	(.L_490 - .L_489)
	.align		4
.L_489:
        /*0b38*/ 	.word	index@(_ZN5flash24flash_fwd_splitkv_kernelI23Flash_fwd_kernel_traitsILi128ELi64ELi128ELi4ELb0ELb0EN7cutlass10bfloat16_tE19Flash_kernel_traitsILi128ELi64ELi128ELi4ES3_EELb1ELb0ELb0ELb0ELb0ELb1ELb1ELb0EEEvNS_16Flash_fwd_paramsE)
        /*0b3c*/ 	.word	0x00000000


	//----- nvinfo : EIATTR_MIN_STACK_SIZE
	.align		4
.L_490:
        /*0b40*/ 	.byte	0x04, 0x12
        /*0b42*/ 	.short	(.L_492 - .L_491)
	.align		4
.L_491:
        /*0b44*/ 	.word	index@(_ZN5flash24flash_fwd_splitkv_kernelI23Flash_fwd_kernel_traitsILi128ELi64ELi128ELi4ELb0ELb0EN7cutlass10bfloat16_tE19Flash_kernel_traitsILi128ELi64ELi128ELi4ES3_EELb1ELb0ELb0ELb0ELb0ELb0ELb1ELb1EEEvNS_16Flash_fwd_paramsE)
        /*0b48*/ 	.word	0x00000000


	//----- nvinfo : EIATTR_MIN_STACK_SIZE
	.align		4
.L_492:
        /*0b4c*/ 	.byte	0x04, 0x12
        /*0b4e*/ 	.short	(.L_494 - .L_493)
	.align		4
.L_493:
        /*0b50*/ 	.word	index@(_ZN5flash24flash_fwd_splitkv_kernelI23Flash_fwd_kernel_traitsILi128ELi64ELi128ELi4ELb0ELb0EN7cutlass10bfloat16_tE19Flash_kernel_traitsILi128ELi64ELi128ELi4ES3_EELb1ELb0ELb0ELb0ELb0ELb1ELb1ELb1EEEvNS_16Flash_fwd_paramsE)
        /*0b54*/ 	.word	0x00000000


	//----- nvinfo : EIATTR_MIN_STACK_SIZE
	.align		4
.L_494:
        /*0b58*/ 	.byte	0x04, 0x12
        /*0b5a*/ 	.short	(.L_496 - .L_495)
	.align		4
.L_495:
        /*0b5c*/ 	.word	index@(_ZN5flash24flash_fwd_splitkv_kernelI23Flash_fwd_kernel_traitsILi128ELi64ELi128ELi4ELb0ELb0EN7cutlass10bfloat16_tE19Flash_kernel_traitsILi128ELi64ELi128ELi4ES3_EELb1ELb0ELb0ELb1ELb1ELb0ELb0ELb0EEEvNS_16Flash_fwd_paramsE)
        /*0b60*/ 	.word	0x00000000


	//----- nvinfo : EIATTR_MIN_STACK_SIZE
	.align		4
.L_496:
        /*0b64*/ 	.byte	0x04, 0x12
        /*0b66*/ 	.short	(.L_498 - .L_497)
	.align		4
.L_497:
        /*0b68*/ 	.word	index@(_ZN5flash24flash_fwd_splitkv_kernelI23Flash_fwd_kernel_traitsILi128ELi64ELi128ELi4ELb0ELb0EN7cutlass10bfloat16_tE19Flash_kernel_traitsILi128ELi64ELi128ELi4ES3_EELb1ELb0ELb0ELb1ELb1ELb1ELb0ELb0EEEvNS_16Flash_fwd_paramsE)
        /*0b6c*/ 	.word	0x00000000


	//----- nvinfo : EIATTR_MIN_STACK_SIZE
	.align		4
.L_498:
        /*0b70*/ 	.byte	0x04, 0x12
        /*0b72*/ 	.short	(.L_500 - .L_499)
	.align		4
.L_499:
        /*0b74*/ 	.word	index@(_ZN5flash24flash_fwd_splitkv_kernelI23Flash_fwd_kernel_traitsILi128ELi64ELi128ELi4ELb0ELb0EN7cutlass10bfloat16_tE19Flash_kernel_traitsILi128ELi64ELi128ELi4ES3_EELb1ELb0ELb0ELb1ELb1ELb0ELb1ELb0EEEvNS_16Flash_fwd_paramsE)
        /*0b78*/ 	.word	0x00000000


	//----- nvinfo : EIATTR_MIN_STACK_SIZE
	.align		4
.L_500:
        /*0b7c*/ 	.byte	0x04, 0x12
        /*0b7e*/ 	.short	(.L_502 - .L_501)
	.align		4
.L_501:
        /*0b80*/ 	.word	index@(_ZN5flash24flash_fwd_splitkv_kernelI23Flash_fwd_kernel_traitsILi128ELi64ELi128ELi4ELb0ELb0EN7cutlass10bfloat16_tE19Flash_kernel_traitsILi128ELi64ELi128ELi4ES3_EELb1ELb0ELb0ELb1ELb1ELb1ELb1ELb0EEEvNS_16Flash_fwd_paramsE)
        /*0b84*/ 	.word	0x00000000


	//----- nvinfo : EIATTR_MIN_STACK_SIZE
	.align		4
.L_502:
        /*0b88*/ 	.byte	0x04, 0x12
        /*0b8a*/ 	.short	(.L_504 - .L_503)
	.align		4
.L_503:
        /*0b8c*/ 	.word	index@(_ZN5flash24flash_fwd_splitkv_kernelI23Flash_fwd_kernel_traitsILi128ELi64ELi128ELi4ELb0ELb0EN7cutlass10bfloat16_tE19Flash_kernel_traitsILi128ELi64ELi128ELi4ES3_EELb1ELb0ELb0ELb0ELb1ELb0ELb0ELb0EEEvNS_16Flash_fwd_paramsE)
        /*0b90*/ 	.word	0x00000000


	//----- nvinfo : EIATTR_MIN_STACK_SIZE
	.align		4
.L_504:
        /*0b94*/ 	.byte	0x04, 0x12
        /*0b96*/ 	.short	(.L_506 - .L_505)
	.align		4
.L_505:
        /*0b98*/ 	.word	index@(_ZN5flash24flash_fwd_splitkv_kernelI23Flash_fwd_kernel_traitsILi128ELi64ELi128ELi4ELb0ELb0EN7cutlass10bfloat16_tE19Flash_kernel_traitsILi128ELi64ELi128ELi4ES3_EELb1ELb0ELb0ELb0ELb1ELb1ELb0ELb0EEEvNS_16Flash_fwd_paramsE)
        /*0b9c*/ 	.word	0x00000000


	//----- nvinfo : EIATTR_MIN_STACK_SIZE
	.align		4
.L_506:
        /*0ba0*/ 	.byte	0x04, 0x12
        /*0ba2*/ 	.short	(.L_508 - .L_507)
	.align		4
.L_507:
        /*0ba4*/ 	.word	index@(_ZN5flash24flash_fwd_splitkv_kernelI23Flash_fwd_kernel_traitsILi128ELi64ELi128ELi4ELb0ELb0EN7cutlass10bfloat16_tE19Flash_kernel_traitsILi128ELi64ELi128ELi4ES3_EELb1ELb0ELb1ELb0ELb0ELb0ELb0ELb0EEEvNS_16Flash_fwd_paramsE)
        /*0ba8*/ 	.word	0x00000000


	//----- nvinfo : EIATTR_MIN_STACK_SIZE
	.align		4
.L_508:
        /*0bac*/ 	.byte	0x04, 0x12
        /*0bae*/ 	.short	(.L_510 - .L_509)
	.align		4
.L_509:
        /*0bb0*/ 	.word	index@(_ZN5flash24flash_fwd_splitkv_kernelI23Flash_fwd_kernel_traitsILi128ELi64ELi128ELi4ELb0ELb0EN7cutlass10bfloat16_tE19Flash_kernel_traitsILi128ELi64ELi128ELi4ES3_EELb1ELb0ELb1ELb0ELb0ELb1ELb0ELb0EEEvNS_16Flash_fwd_paramsE)
        /*0bb4*/ 	.word	0x00000000


	//----- nvinfo : EIATTR_MIN_STACK_SIZE
	.align		4
.L_510:
        /*0bb8*/ 	.byte	0x04, 0x12
        /*0bba*/ 	.short	(.L_512 - .L_511)
	.align		4
.L_511:
        /*0bbc*/ 	.word	index@(_ZN5flash24flash_fwd_splitkv_kernelI23Flash_fwd_kernel_traitsILi128ELi64ELi128ELi4ELb0ELb0EN7cutlass10bfloat16_tE19Flash_kernel_traitsILi128ELi64ELi128ELi4ES3_EELb1ELb0ELb0ELb0ELb1ELb0ELb0ELb1EEEvNS_16Flash_fwd_paramsE)
        /*0bc0*/ 	.word	0x00000000


	//----- nvinfo : EIATTR_MIN_STACK_SIZE
	.align		4
.L_512:
        /*0bc4*/ 	.byte	0x04, 0x12
        /*0bc6*/ 	.short	(.L_514 - .L_513)
	.align		4
.L_513:
        /*0bc8*/ 	.word	index@(_ZN5flash24flash_fwd_splitkv_kernelI23Flash_fwd_kernel_traitsILi128ELi64ELi128ELi4ELb0ELb0EN7cutlass10bfloat16_tE19Flash_kernel_traitsILi128ELi64ELi128ELi4ES3_EELb1ELb0ELb0ELb0ELb1ELb1ELb0ELb1EEEvNS_16Flash_fwd_paramsE)
        /*0bcc*/ 	.word	0x00000000


	//----- nvinfo : EIATTR_MIN_STACK_SIZE
	.align		4
.L_514:
        /*0bd0*/ 	.byte	0x04, 0x12
        /*0bd2*/ 	.short	(.L_516 - .L_515)
	.align		4
.L_515:
        /*0bd4*/ 	.word	index@(_ZN5flash24flash_fwd_splitkv_kernelI23Flash_fwd_kernel_traitsILi128ELi64ELi128ELi4ELb0ELb0EN7cutlass10bfloat16_tE19Flash_kernel_traitsILi128ELi64ELi128ELi4ES3_EELb1ELb0ELb1ELb0ELb0ELb0ELb0ELb1EEEvNS_16Flash_fwd_paramsE)
        /*0bd8*/ 	.word	0x00000000


	//----- nvinfo : EIATTR_MIN_STACK_SIZE
	.align		4
.L_516:
        /*0bdc*/ 	.byte	0x04, 0x12
        /*0bde*/ 	.short	(.L_518 - .L_517)
	.align		4
.L_517:
        /*0be0*/ 	.word	index@(_ZN5flash24flash_fwd_splitkv_kernelI23Flash_fwd_kernel_traitsILi128ELi64ELi128ELi4ELb0ELb0EN7cutlass10bfloat16_tE19Flash_kernel_traitsILi128ELi64ELi128ELi4ES3_EELb1ELb0ELb1ELb0ELb0ELb1ELb0ELb1EEEvNS_16Flash_fwd_paramsE)
        /*0be4*/ 	.word	0x00000000


	//----- nvinfo : EIATTR_MIN_STACK_SIZE
	.align		4
.L_518:
        /*0be8*/ 	.byte	0x04, 0x12
        /*0bea*/ 	.short	(.L_520 - .L_519)
	.align		4
.L_519:
        /*0bec*/ 	.word	index@(_ZN5flash24flash_fwd_splitkv_kernelI23Flash_fwd_kernel_traitsILi128ELi64ELi128ELi4ELb0ELb0EN7cutlass10bfloat16_tE19Flash_kernel_traitsILi128ELi64ELi128ELi4ES3_EELb1ELb0ELb0ELb0ELb1ELb0ELb1ELb0EEEvNS_16Flash_fwd_paramsE)
        /*0bf0*/ 	.word	0x00000000


	//----- nvinfo : EIATTR_MIN_STACK_SIZE
	.align		4
.L_520:
        /*0bf4*/ 	.byte	0x04, 0x12
        /*0bf6*/ 	.short	(.L_522 - .L_521)
	.align		4
.L_521:
        /*0bf8*/ 	.word	index@(_ZN5flash24flash_fwd_splitkv_kernelI23Flash_fwd_kernel_traitsILi128ELi64ELi128ELi4ELb0ELb0EN7cutlass10bfloat16_tE19Flash_kernel_traitsILi128ELi64ELi128ELi4ES3_EELb1ELb0ELb0ELb0ELb1ELb1ELb1ELb0EEEvNS_16Flash_fwd_paramsE)
        /*0bfc*/ 	.word	0x00000000


	//----- nvinfo : EIATTR_MIN_STACK_SIZE
	.align		4
.L_522:
        /*0c00*/ 	.byte	0x04, 0x12
        /*0c02*/ 	.short	(.L_524 - .L_523)
	.align		4
.L_523:
        /*0c04*/ 	.word	index@(_ZN5flash24flash_fwd_splitkv_kernelI23Flash_fwd_kernel_traitsILi128ELi64ELi128ELi4ELb0ELb0EN7cutlass10bfloat16_tE19Flash_kernel_traitsILi128ELi64ELi128ELi4ES3_EELb1ELb0ELb1ELb0ELb0ELb0ELb1ELb0EEEvNS_16Flash_fwd_paramsE)
        /*0c08*/ 	.word	0x00000000


	//----- nvinfo : EIATTR_MIN_STACK_SIZE
	.align		4
.L_524:
        /*0c0c*/ 	.byte	0x04, 0x12
        /*0c0e*/ 	.short	(.L_526 - .L_525)
	.align		4
.L_525:
        /*0c10*/ 	.word	index@(_ZN5flash24flash_fwd_splitkv_kernelI23Flash_fwd_kernel_traitsILi128ELi64ELi128ELi4ELb0ELb0EN7cutlass10bfloat16_tE19Flash_kernel_traitsILi128ELi64ELi128ELi4ES3_EELb1ELb0ELb1ELb0ELb0ELb1ELb1ELb0EEEvNS_16Flash_fwd_paramsE)
        /*0c14*/ 	.word	0x00000000


	//----- nvinfo : EIATTR_MIN_STACK_SIZE
	.align		4
.L_526:
        /*0c18*/ 	.byte	0x04, 0x12
        /*0c1a*/ 	.short	(.L_528 - .L_527)
	.align		4
.L_527:
        /*0c1c*/ 	.word	index@(_ZN5flash24flash_fwd_splitkv_kernelI23Flash_fwd_kernel_traitsILi128ELi64ELi128ELi4ELb0ELb0EN7cutlass10bfloat16_tE19Flash_kernel_traitsILi128ELi64ELi128ELi4ES3_EELb1ELb0ELb0ELb0ELb1ELb0ELb1ELb1EEEvNS_16Flash_fwd_paramsE)
        /*0c20*/ 	.word	0x00000008


	//----- nvinfo : EIATTR_MIN_STACK_SIZE
	.align		4
.L_528:
        /*0c24*/ 	.byte	0x04, 0x12
        /*0c26*/ 	.short	(.L_530 - .L_529)
	.align		4
.L_529:
        /*0c28*/ 	.word	index@(_ZN5flash24flash_fwd_splitkv_kernelI23Flash_fwd_kernel_traitsILi128ELi64ELi128ELi4ELb0ELb0EN7cutlass10bfloat16_tE19Flash_kernel_traitsILi128ELi64ELi128ELi4ES3_EELb1ELb0ELb0ELb0ELb1ELb1ELb1ELb1EEEvNS_16Flash_fwd_paramsE)
        /*0c2c*/ 	.word	0x00000000


	//----- nvinfo : EIATTR_MIN_STACK_SIZE
	.align		4
.L_530:
        /*0c30*/ 	.byte	0x04, 0x12
        /*0c32*/ 	.short	(.L_532 - .L_531)
	.align		4
.L_531:
        /*0c34*/ 	.word	index@(_ZN5flash24flash_fwd_splitkv_kernelI23Flash_fwd_kernel_traitsILi128ELi64ELi128ELi4ELb0ELb0EN7cutlass10bfloat16_tE19Flash_kernel_traitsILi128ELi64ELi128ELi4ES3_EELb1ELb0ELb1ELb0ELb0ELb0ELb1ELb1EEEvNS_16Flash_fwd_paramsE)
        /*0c38*/ 	.word	0x00000000


	//----- nvinfo : EIATTR_MIN_STACK_SIZE
	.align		4
.L_532:
        /*0c3c*/ 	.byte	0x04, 0x12
        /*0c3e*/ 	.short	(.L_534 - .L_533)
	.align		4
.L_533:
        /*0c40*/ 	.word	index@(_ZN5flash24flash_fwd_splitkv_kernelI23Flash_fwd_kernel_traitsILi128ELi64ELi128ELi4ELb0ELb0EN7cutlass10bfloat16_tE19Flash_kernel_traitsILi128ELi64ELi128ELi4ES3_EELb1ELb0ELb1ELb0ELb0ELb1ELb1ELb1EEEvNS_16Flash_fwd_paramsE)
        /*0c44*/ 	.word	0x00000000


	//----- nvinfo : EIATTR_MIN_STACK_SIZE
	.align		4
.L_534:
        /*0c48*/ 	.byte	0x04, 0x12
        /*0c4a*/ 	.short	(.L_536 - .L_535)
	.align		4
.L_535:
        /*0c4c*/ 	.word	index@(_ZN5flash32flash_fwd_splitkv_combine_kernelI23Flash_fwd_kernel_traitsILi128ELi64ELi64ELi4ELb0ELb0EN7cutlass10bfloat16_tE19Flash_kernel_traitsILi128ELi64ELi64ELi4ES3_EELi4ELi7ELb0EEEvNS_16Flash_fwd_paramsE)
        /*0c50*/ 	.word	0x00000000


	//----- nvinfo : EIATTR_MIN_STACK_SIZE
	.align		4
.L_536:
        /*0c54*/ 	.byte	0x04, 0x12
        /*0c56*/ 	.short	(.L_538 - .L_537)
	.align		4
.L_537:
        /*0c58*/ 	.word	index@(_ZN5flash32flash_fwd_splitkv_combine_kernelI23Flash_fwd_kernel_traitsILi128ELi64ELi64ELi4ELb0ELb0EN7cutlass10bfloat16_tE19Flash_kernel_traitsILi128ELi64ELi64ELi4ES3_EELi4ELi6ELb0EEEvNS_16Flash_fwd_paramsE)
        /*0c5c*/ 	.word	0x00000000


	//----- nvinfo : EIATTR_MIN_STACK_SIZE
	.align		4
.L_538:
        /*0c60*/ 	.byte	0x04, 0x12
        /*0c62*/ 	.short	(.L_540 - .L_539)
	.align		4
.L_539:
        /*0c64*/ 	.word	index@(_ZN5flash32flash_fwd_splitkv_combine_kernelI23Flash_fwd_kernel_traitsILi128ELi64ELi64ELi4ELb0ELb0EN7cutlass10bfloat16_tE19Flash_kernel_traitsILi128ELi64ELi64ELi4ES3_EELi4ELi5ELb0EEEvNS_16Flash_fwd_paramsE)
        /*0c68*/ 	.word	0x00000000


	//----- nvinfo : EIATTR_MIN_STACK_SIZE
	.align		4
.L_540:
        /*0c6c*/ 	.byte	0x04, 0x12
        /*0c6e*/ 	.short	(.L_542 - .L_541)
	.align		4
.L_541:
        /*0c70*/ 	.word	index@(_ZN5flash32flash_fwd_splitkv_combine_kernelI23Flash_fwd_kernel_traitsILi128ELi64ELi64ELi4ELb0ELb0EN7cutlass10bfloat16_tE19Flash_kernel_traitsILi128ELi64ELi64ELi4ES3_EELi4ELi4ELb0EEEvNS_16Flash_fwd_paramsE)
        /*0c74*/ 	.word	0x00000000


	//----- nvinfo : EIATTR_MIN_STACK_SIZE
	.align		4
.L_542:
        /*0c78*/ 	.byte	0x04, 0x12
        /*0c7a*/ 	.short	(.L_544 - .L_543)
	.align		4
.L_543:
        /*0c7c*/ 	.word	index@(_ZN5flash32flash_fwd_splitkv_combine_kernelI23Flash_fwd_kernel_traitsILi128ELi64ELi64ELi4ELb0ELb0EN7cutlass10bfloat16_tE19Flash_kernel_traitsILi128ELi64ELi64ELi4ES3_EELi4ELi3ELb0EEEvNS_16Flash_fwd_paramsE)
        /*0c80*/ 	.word	0x00000000


	//----- nvinfo : EIATTR_MIN_STACK_SIZE
	.align		4
.L_544:
        /*0c84*/ 	.byte	0x04, 0x12
        /*0c86*/ 	.short	(.L_546 - .L_545)
	.align		4
.L_545:
        /*0c88*/ 	.word	index@(_ZN5flash32flash_fwd_splitkv_combine_kernelI23Flash_fwd_kernel_traitsILi128ELi64ELi64ELi4ELb0ELb0EN7cutlass10bfloat16_tE19Flash_kernel_traitsILi128ELi64ELi64ELi4ES3_EELi4ELi2ELb0EEEvNS_16Flash_fwd_paramsE)
        /*0c8c*/ 	.word	0x00000000


	//----- nvinfo : EIATTR_MIN_STACK_SIZE
	.align		4
.L_546:
        /*0c90*/ 	.byte	0x04, 0x12
        /*0c92*/ 	.short	(.L_548 - .L_547)
	.align		4
.L_547:
        /*0c94*/ 	.word	index@(_ZN5flash32flash_fwd_splitkv_combine_kernelI23Flash_fwd_kernel_traitsILi128ELi64ELi64ELi4ELb0ELb0EN7cutlass10bfloat16_tE19Flash_kernel_traitsILi128ELi64ELi64ELi4ES3_EELi4ELi1ELb0EEEvNS_16Flash_fwd_paramsE)
        /*0c98*/ 	.word	0x00000000


	//----- nvinfo : EIATTR_MIN_STACK_SIZE
	.align		4
.L_548:
        /*0c9c*/ 	.byte	0x04, 0x12
        /*0c9e*/ 	.short	(.L_550 - .L_549)
	.align		4
.L_549:
        /*0ca0*/ 	.word	index@(_ZN5flash32flash_fwd_splitkv_combine_kernelI23Flash_fwd_kernel_traitsILi128ELi64ELi64ELi4ELb0ELb0EN7cutlass10bfloat16_tE19Flash_kernel_traitsILi128ELi64ELi64ELi4ES3_EELi4ELi7ELb1EEEvNS_16Flash_fwd_paramsE)
        /*0ca4*/ 	.word	0x00000000


	//----- nvinfo : EIATTR_MIN_STACK_SIZE
	.align		4
.L_550:
        /*0ca8*/ 	.byte	0x04, 0x12
        /*0caa*/ 	.short	(.L_552 - .L_551)
	.align		4
.L_551:
        /*0cac*/ 	.word	index@(_ZN5flash32flash_fwd_splitkv_combine_kernelI23Flash_fwd_kernel_traitsILi128ELi64ELi64ELi4ELb0ELb0EN7cutlass10bfloat16_tE19Flash_kernel_traitsILi128ELi64ELi64ELi4ES3_EELi4ELi6ELb1EEEvNS_16Flash_fwd_paramsE)
        /*0cb0*/ 	.word	0x00000000


	//----- nvinfo : EIATTR_MIN_STACK_SIZE
	.align		4
.L_552:
        /*0cb4*/ 	.byte	0x04, 0x12
        /*0cb6*/ 	.short	(.L_554 - .L_553)
	.align		4
.L_553:
        /*0cb8*/ 	.word	index@(_ZN5flash32flash_fwd_splitkv_combine_kernelI23Flash_fwd_kernel_traitsILi128ELi64ELi64ELi4ELb0ELb0EN7cutlass10bfloat16_tE19Flash_kernel_traitsILi128ELi64ELi64ELi4ES3_EELi4ELi5ELb1EEEvNS_16Flash_fwd_paramsE)
        /*0cbc*/ 	.word	0x00000000


	//----- nvinfo : EIATTR_MIN_STACK_SIZE
	.align		4
.L_554:
        /*0cc0*/ 	.byte	0x04, 0x12
        /*0cc2*/ 	.short	(.L_556 - .L_555)
	.align		4
.L_555:
        /*0cc4*/ 	.word	index@(_ZN5flash32flash_fwd_splitkv_combine_kernelI23Flash_fwd_kernel_traitsILi128ELi64ELi64ELi4ELb0ELb0EN7cutlass10bfloat16_tE19Flash_kernel_traitsILi128ELi64ELi64ELi4ES3_EELi4ELi4ELb1EEEvNS_16Flash_fwd_paramsE)
        /*0cc8*/ 	.word	0x00000000


	//----- nvinfo : EIATTR_MIN_STACK_SIZE
	.align		4
.L_556:
        /*0ccc*/ 	.byte	0x04, 0x12
        /*0cce*/ 	.short	(.L_558 - .L_557)
	.align		4
.L_557:
        /*0cd0*/ 	.word	index@(_ZN5flash32flash_fwd_splitkv_combine_kernelI23Flash_fwd_kernel_traitsILi128ELi64ELi64ELi4ELb0ELb0EN7cutlass10bfloat16_tE19Flash_kernel_traitsILi128ELi64ELi64ELi4ES3_EELi4ELi3ELb1EEEvNS_16Flash_fwd_paramsE)
        /*0cd4*/ 	.word	0x00000000


	//----- nvinfo : EIATTR_MIN_STACK_SIZE
	.align		4
.L_558:
        /*0cd8*/ 	.byte	0x04, 0x12
        /*0cda*/ 	.short	(.L_560 - .L_559)
	.align		4
.L_559:
        /*0cdc*/ 	.word	index@(_ZN5flash32flash_fwd_splitkv_combine_kernelI23Flash_fwd_kernel_traitsILi128ELi64ELi64ELi4ELb0ELb0EN7cutlass10bfloat16_tE19Flash_kernel_traitsILi128ELi64ELi64ELi4ES3_EELi4ELi2ELb1EEEvNS_16Flash_fwd_paramsE)
        /*0ce0*/ 	.word	0x00000000


	//----- nvinfo : EIATTR_MIN_STACK_SIZE
	.align		4
.L_560:
        /*0ce4*/ 	.byte	0x04, 0x12
        /*0ce6*/ 	.short	(.L_562 - .L_561)
	.align		4
.L_561:
        /*0ce8*/ 	.word	index@(_ZN5flash32flash_fwd_splitkv_combine_kernelI23Flash_fwd_kernel_traitsILi128ELi64ELi64ELi4ELb0ELb0EN7cutlass10bfloat16_tE19Flash_kernel_traitsILi128ELi64ELi64ELi4ES3_EELi4ELi1ELb1EEEvNS_16Flash_fwd_paramsE)
        /*0cec*/ 	.word	0x00000000


	//----- nvinfo : EIATTR_MIN_STACK_SIZE
	.align		4
.L_562:
        /*0cf0*/ 	.byte	0x04, 0x12
        /*0cf2*/ 	.short	(.L_564 - .L_563)
	.align		4
.L_563:
        /*0cf4*/ 	.word	index@(_ZN5flash24flash_fwd_splitkv_kernelI23Flash_fwd_kernel_traitsILi128ELi64ELi64ELi4ELb0ELb0EN7cutlass10bfloat16_tE19Flash_kernel_traitsILi128ELi64ELi64ELi4ES3_EELb1ELb0ELb0ELb0ELb0ELb0ELb0ELb0EEEvNS_16Flash_fwd_paramsE)
        /*0cf8*/ 	.word	0x00000000


	//----- nvinfo : EIATTR_MIN_STACK_SIZE
	.align		4
.L_564:
        /*0cfc*/ 	.byte	0x04, 0x12
        /*0cfe*/ 	.short	(.L_566 - .L_565)
	.align		4
.L_565:
        /*0d00*/ 	.word	index@(_ZN5flash24flash_fwd_splitkv_kernelI23Flash_fwd_kernel_traitsILi128ELi64ELi64ELi4ELb0ELb0EN7cutlass10bfloat16_tE19Flash_kernel_traitsILi128ELi64ELi64ELi4ES3_EELb1ELb0ELb0ELb0ELb0ELb1ELb0ELb0EEEvNS_16Flash_fwd_paramsE)
        /*0d04*/ 	.word	0x00000000


	//----- nvinfo : EIATTR_MIN_STACK_SIZE
	.align		4
.L_566:
        /*0d08*/ 	.byte	0x04, 0x12
        /*0d0a*/ 	.short	(.L_568 - .L_567)
	.align		4
.L_567:
        /*0d0c*/ 	.word	index@(_ZN5flash24flash_fwd_splitkv_kernelI23Flash_fwd_kernel_traitsILi128ELi64ELi64ELi4ELb0ELb0EN7cutlass10bfloat16_tE19Flash_kernel_traitsILi128ELi64ELi64ELi4ES3_EELb1ELb0ELb0ELb0ELb0ELb0ELb0ELb1EEEvNS_16Flash_fwd_paramsE)
        /*0d10*/ 	.word	0x00000000


	//----- nvinfo : EIATTR_MIN_STACK_SIZE
	.align		4
.L_568:
        /*0d14*/ 	.byte	0x04, 0x12
        /*0d16*/ 	.short	(.L_570 - .L_569)
	.align		4
.L_569:
        /*0d18*/ 	.word	index@(_ZN5flash24flash_fwd_splitkv_kernelI23Flash_fwd_kernel_traitsILi128ELi64ELi64ELi4ELb0ELb0EN7cutlass10bfloat16_tE19Flash_kernel_traitsILi128ELi64ELi64ELi4ES3_EELb1ELb0ELb0ELb0ELb0ELb1ELb0ELb1EEEvNS_16Flash_fwd_paramsE)
        /*0d1c*/ 	.word	0x00000000


	//----- nvinfo : EIATTR_MIN_STACK_SIZE
	.align		4
.L_570:
        /*0d20*/ 	.byte	0x04, 0x12
        /*0d22*/ 	.short	(.L_572 - .L_571)
	.align		4
.L_571:
        /*0d24*/ 	.word	index@(_ZN5flash24flash_fwd_splitkv_kernelI23Flash_fwd_kernel_traitsILi128ELi64ELi64ELi4ELb0ELb0EN7cutlass10bfloat16_tE19Flash_kernel_traitsILi128ELi64ELi64ELi4ES3_EELb1ELb0ELb0ELb0ELb0ELb0ELb1ELb0EEEvNS_16Flash_fwd_paramsE)
        /*0d28*/ 	.word	0x00000000


	//----- nvinfo : EIATTR_MIN_STACK_SIZE
	.align		4
.L_572:
        /*0d2c*/ 	.byte	0x04, 0x12
        /*0d2e*/ 	.short	(.L_574 - .L_573)
	.align		4
.L_573:
        /*0d30*/ 	.word	index@(_ZN5flash24flash_fwd_splitkv_kernelI23Flash_fwd_kernel_traitsILi128ELi64ELi64ELi4ELb0ELb0EN7cutlass10bfloat16_tE19Flash_kernel_traitsILi128ELi64ELi64ELi4ES3_EELb1ELb0ELb0ELb0ELb0ELb1ELb1ELb0EEEvNS_16Flash_fwd_paramsE)
        /*0d34*/ 	.word	0x00000000


	//----- nvinfo : EIATTR_MIN_STACK_SIZE
	.align		4
.L_574:
        /*0d38*/ 	.byte	0x04, 0x12
        /*0d3a*/ 	.short	(.L_576 - .L_575)
	.align		4
.L_575:
        /*0d3c*/ 	.word	index@(_ZN5flash24flash_fwd_splitkv_kernelI23Flash_fwd_kernel_traitsILi128ELi64ELi64ELi4ELb0ELb0EN7cutlass10bfloat16_tE19Flash_kernel_traitsILi128ELi64ELi64ELi4ES3_EELb1ELb0ELb0ELb0ELb0ELb0ELb1ELb1EEEvNS_16Flash_fwd_paramsE)
        /*0d40*/ 	.word	0x00000000


	//----- nvinfo : EIATTR_MIN_STACK_SIZE
	.align		4
.L_576:
        /*0d44*/ 	.byte	0x04, 0x12
        /*0d46*/ 	.short	(.L_578 - .L_577)
	.align		4
.L_577:
        /*0d48*/ 	.word	index@(_ZN5flash24flash_fwd_splitkv_kernelI23Flash_fwd_kernel_traitsILi128ELi64ELi64ELi4ELb0ELb0EN7cutlass10bfloat16_tE19Flash_kernel_traitsILi128ELi64ELi64ELi4ES3_EELb1ELb0ELb0ELb0ELb0ELb1ELb1ELb1EEEvNS_16Flash_fwd_paramsE)
        /*0d4c*/ 	.word	0x00000000


	//----- nvinfo : EIATTR_MIN_STACK_SIZE
	.align		4
.L_578:
        /*0d50*/ 	.byte	0x04, 0x12
        /*0d52*/ 	.short	(.L_580 - .L_579)
	.align		4
.L_579:
        /*0d54*/ 	.word	index@(_ZN5flash24flash_fwd_splitkv_kernelI23Flash_fwd_kernel_traitsILi128ELi64ELi64ELi4ELb0ELb0EN7cutlass10bfloat16_tE19Flash_kernel_traitsILi128ELi64ELi64ELi4ES3_EELb1ELb0ELb0ELb1ELb1ELb0ELb0ELb0EEEvNS_16Flash_fwd_paramsE)
        /*0d58*/ 	.word	0x00000000


	//----- nvinfo : EIATTR_MIN_STACK_SIZE
	.align		4
.L_580:
        /*0d5c*/ 	.byte	0x04, 0x12
        /*0d5e*/ 	.short	(.L_582 - .L_581)
	.align		4
.L_581:
        /*0d60*/ 	.word	index@(_ZN5flash24flash_fwd_splitkv_kernelI23Flash_fwd_kernel_traitsILi128ELi64ELi64ELi4ELb0ELb0EN7cutlass10bfloat16_tE19Flash_kernel_traitsILi128ELi64ELi64ELi4ES3_EELb1ELb0ELb0ELb1ELb1ELb1ELb0ELb0EEEvNS_16Flash_fwd_paramsE)
        /*0d64*/ 	.word	0x00000000


	//----- nvinfo : EIATTR_MIN_STACK_SIZE
	.align		4
.L_582:
        /*0d68*/ 	.byte	0x04, 0x12
        /*0d6a*/ 	.short	(.L_584 - .L_583)
	.align		4
.L_583:
        /*0d6c*/ 	.word	index@(_ZN5flash24flash_fwd_splitkv_kernelI23Flash_fwd_kernel_traitsILi128ELi64ELi64ELi4ELb0ELb0EN7cutlass10bfloat16_tE19Flash_kernel_traitsILi128ELi64ELi64ELi4ES3_EELb1ELb0ELb0ELb1ELb1ELb0ELb1ELb0EEEvNS_16Flash_fwd_paramsE)
        /*0d70*/ 	.word	0x00000000


	//----- nvinfo : EIATTR_MIN_STACK_SIZE
	.align		4
.L_584:
        /*0d74*/ 	.byte	0x04, 0x12
        /*0d76*/ 	.short	(.L_586 - .L_585)
	.align		4
.L_585:
        /*0d78*/ 	.word	index@(_ZN5flash24flash_fwd_splitkv_kernelI23Flash_fwd_kernel_traitsILi128ELi64ELi64ELi4ELb0ELb0EN7cutlass10bfloat16_tE19Flash_kernel_traitsILi128ELi64ELi64ELi4ES3_EELb1ELb0ELb0ELb1ELb1ELb1ELb1ELb0EEEvNS_16Flash_fwd_paramsE)
        /*0d7c*/ 	.word	0x00000000


	//----- nvinfo : EIATTR_MIN_STACK_SIZE
	.align		4
.L_586:
        /*0d80*/ 	.byte	0x04, 0x12
        /*0d82*/ 	.short	(.L_588 - .L_587)
	.align		4
.L_587:
        /*0d84*/ 	.word	index@(_ZN5flash24flash_fwd_splitkv_kernelI23Flash_fwd_kernel_traitsILi128ELi64ELi64ELi4ELb0ELb0EN7cutlass10bfloat16_tE19Flash_kernel_traitsILi128ELi64ELi64ELi4ES3_EELb1ELb0ELb0ELb0ELb1ELb0ELb0ELb0EEEvNS_16Flash_fwd_paramsE)
        /*0d88*/ 	.word	0x00000000


	//----- nvinfo : EIATTR_MIN_STACK_SIZE
	.align		4
.L_588:
        /*0d8c*/ 	.byte	0x04, 0x12
        /*0d8e*/ 	.short	(.L_590 - .L_589)
	.align		4
.L_589:
        /*0d90*/ 	.word	index@(_ZN5flash24flash_fwd_splitkv_kernelI23Flash_fwd_kernel_traitsILi128ELi64ELi64ELi4ELb0ELb0EN7cutlass10bfloat16_tE19Flash_kernel_traitsILi128ELi64ELi64ELi4ES3_EELb1ELb0ELb0ELb0ELb1ELb1ELb0ELb0EEEvNS_16Flash_fwd_paramsE)
        /*0d94*/ 	.word	0x00000000


	//----- nvinfo : EIATTR_MIN_STACK_SIZE
	.align		4
.L_590:
        /*0d98*/ 	.byte	0x04, 0x12
        /*0d9a*/ 	.short	(.L_592 - .L_591)
	.align		4
.L_591:
        /*0d9c*/ 	.word	index@(_ZN5flash24flash_fwd_splitkv_kernelI23Flash_fwd_kernel_traitsILi128ELi64ELi64ELi4ELb0ELb0EN7cutlass10bfloat16_tE19Flash_kernel_traitsILi128ELi64ELi64ELi4ES3_EELb1ELb0ELb1ELb0ELb0ELb0ELb0ELb0EEEvNS_16Flash_fwd_paramsE)
        /*0da0*/ 	.word	0x00000000


	//----- nvinfo : EIATTR_MIN_STACK_SIZE
	.align		4
.L_592:
        /*0da4*/ 	.byte	0x04, 0x12
        /*0da6*/ 	.short	(.L_594 - .L_593)
	.align		4
.L_593:
        /*0da8*/ 	.word	index@(_ZN5flash24flash_fwd_splitkv_kernelI23Flash_fwd_kernel_traitsILi128ELi64ELi64ELi4ELb0ELb0EN7cutlass10bfloat16_tE19Flash_kernel_traitsILi128ELi64ELi64ELi4ES3_EELb1ELb0ELb1ELb0ELb0ELb1ELb0ELb0EEEvNS_16Flash_fwd_paramsE)
        /*0dac*/ 	.word	0x00000000


	//----- nvinfo : EIATTR_MIN_STACK_SIZE
	.align		4
.L_594:
        /*0db0*/ 	.byte	0x04, 0x12
        /*0db2*/ 	.short	(.L_596 - .L_595)
	.align		4
.L_595:
        /*0db4*/ 	.word	index@(_ZN5flash24flash_fwd_splitkv_kernelI23Flash_fwd_kernel_traitsILi128ELi64ELi64ELi4ELb0ELb0EN7cutlass10bfloat16_tE19Flash_kernel_traitsILi128ELi64ELi64ELi4ES3_EELb1ELb0ELb0ELb0ELb1ELb0ELb0ELb1EEEvNS_16Flash_fwd_paramsE)
        /*0db8*/ 	.word	0x00000000


	//----- nvinfo : EIATTR_MIN_STACK_SIZE
	.align		4
.L_596:
        /*0dbc*/ 	.byte	0x04, 0x12
        /*0dbe*/ 	.short	(.L_598 - .L_597)
	.align		4
.L_597:
        /*0dc0*/ 	.word	index@(_ZN5flash24flash_fwd_splitkv_kernelI23Flash_fwd_kernel_traitsILi128ELi64ELi64ELi4ELb0ELb0EN7cutlass10bfloat16_tE19Flash_kernel_traitsILi128ELi64ELi64ELi4ES3_EELb1ELb0ELb0ELb0ELb1ELb1ELb0ELb1EEEvNS_16Flash_fwd_paramsE)
        /*0dc4*/ 	.word	0x00000000


	//----- nvinfo : EIATTR_MIN_STACK_SIZE
	.align		4
.L_598:
        /*0dc8*/ 	.byte	0x04, 0x12
        /*0dca*/ 	.short	(.L_600 - .L_599)
	.align		4
.L_599:
        /*0dcc*/ 	.word	index@(_ZN5flash24flash_fwd_splitkv_kernelI23Flash_fwd_kernel_traitsILi128ELi64ELi64ELi4ELb0ELb0EN7cutlass10bfloat16_tE19Flash_kernel_traitsILi128ELi64ELi64ELi4ES3_EELb1ELb0ELb1ELb0ELb0ELb0ELb0ELb1EEEvNS_16Flash_fwd_paramsE)
        /*0dd0*/ 	.word	0x00000000


	//----- nvinfo : EIATTR_MIN_STACK_SIZE
	.align		4
.L_600:
        /*0dd4*/ 	.byte	0x04, 0x12
        /*0dd6*/ 	.short	(.L_602 - .L_601)
	.align		4
.L_601:
        /*0dd8*/ 	.word	index@(_ZN5flash24flash_fwd_splitkv_kernelI23Flash_fwd_kernel_traitsILi128ELi64ELi64ELi4ELb0ELb0EN7cutlass10bfloat16_tE19Flash_kernel_traitsILi128ELi64ELi64ELi4ES3_EELb1ELb0ELb1ELb0ELb0ELb1ELb0ELb1EEEvNS_16Flash_fwd_paramsE)
        /*0ddc*/ 	.word	0x00000000


	//----- nvinfo : EIATTR_MIN_STACK_SIZE
	.align		4
.L_602:
        /*0de0*/ 	.byte	0x04, 0x12
        /*0de2*/ 	.short	(.L_604 - .L_603)
	.align		4
.L_603:
        /*0de4*/ 	.word	index@(_ZN5flash24flash_fwd_splitkv_kernelI23Flash_fwd_kernel_traitsILi128ELi64ELi64ELi4ELb0ELb0EN7cutlass10bfloat16_tE19Flash_kernel_traitsILi128ELi64ELi64ELi4ES3_EELb1ELb0ELb0ELb0ELb1ELb0ELb1ELb0EEEvNS_16Flash_fwd_paramsE)
        /*0de8*/ 	.word	0x00000000


	//----- nvinfo : EIATTR_MIN_STACK_SIZE
	.align		4
.L_604:
        /*0dec*/ 	.byte	0x04, 0x12
        /*0dee*/ 	.short	(.L_606 - .L_605)
	.align		4
.L_605:
        /*0df0*/ 	.word	index@(_ZN5flash24flash_fwd_splitkv_kernelI23Flash_fwd_kernel_traitsILi128ELi64ELi64ELi4ELb0ELb0EN7cutlass10bfloat16_tE19Flash_kernel_traitsILi128ELi64ELi64ELi4ES3_EELb1ELb0ELb0ELb0ELb1ELb1ELb1ELb0EEEvNS_16Flash_fwd_paramsE)
        /*0df4*/ 	.word	0x00000000


	//----- nvinfo : EIATTR_MIN_STACK_SIZE
	.align		4
.L_606:
        /*0df8*/ 	.byte	0x04, 0x12
        /*0dfa*/ 	.short	(.L_608 - .L_607)
	.align		4
.L_607:
        /*0dfc*/ 	.word	index@(_ZN5flash24flash_fwd_splitkv_kernelI23Flash_fwd_kernel_traitsILi128ELi64ELi64ELi4ELb0ELb0EN7cutlass10bfloat16_tE19Flash_kernel_traitsILi128ELi64ELi64ELi4ES3_EELb1ELb0ELb1ELb0ELb0ELb0ELb1ELb0EEEvNS_16Flash_fwd_paramsE)
        /*0e00*/ 	.word	0x00000000


	//----- nvinfo : EIATTR_MIN_STACK_SIZE
	.align		4
.L_608:
        /*0e04*/ 	.byte	0x04, 0x12
        /*0e06*/ 	.short	(.L_610 - .L_609)
	.align		4
.L_609:
        /*0e08*/ 	.word	index@(_ZN5flash24flash_fwd_splitkv_kernelI23Flash_fwd_kernel_traitsILi128ELi64ELi64ELi4ELb0ELb0EN7cutlass10bfloat16_tE19Flash_kernel_traitsILi128ELi64ELi64ELi4ES3_EELb1ELb0ELb1ELb0ELb0ELb1ELb1ELb0EEEvNS_16Flash_fwd_paramsE)
        /*0e0c*/ 	.word	0x00000000


	//----- nvinfo : EIATTR_MIN_STACK_SIZE
	.align		4
.L_610:
        /*0e10*/ 	.byte	0x04, 0x12
        /*0e12*/ 	.short	(.L_612 - .L_611)
	.align		4
.L_611:
        /*0e14*/ 	.word	index@(_ZN5flash24flash_fwd_splitkv_kernelI23Flash_fwd_kernel_traitsILi128ELi64ELi64ELi4ELb0ELb0EN7cutlass10bfloat16_tE19Flash_kernel_traitsILi128ELi64ELi64ELi4ES3_EELb1ELb0ELb0ELb0ELb1ELb0ELb1ELb1EEEvNS_16Flash_fwd_paramsE)
        /*0e18*/ 	.word	0x00000000


	//----- nvinfo : EIATTR_MIN_STACK_SIZE
	.align		4
.L_612:
        /*0e1c*/ 	.byte	0x04, 0x12
        /*0e1e*/ 	.short	(.L_614 - .L_613)
	.align		4
.L_613:
        /*0e20*/ 	.word	index@(_ZN5flash24flash_fwd_splitkv_kernelI23Flash_fwd_kernel_traitsILi128ELi64ELi64ELi4ELb0ELb0EN7cutlass10bfloat16_tE19Flash_kernel_traitsILi128ELi64ELi64ELi4ES3_EELb1ELb0ELb0ELb0ELb1ELb1ELb1ELb1EEEvNS_16Flash_fwd_paramsE)
        /*0e24*/ 	.word	0x00000000


	//----- nvinfo : EIATTR_MIN_STACK_SIZE
	.align		4
.L_614:
        /*0e28*/ 	.byte	0x04, 0x12
        /*0e2a*/ 	.short	(.L_616 - .L_615)
	.align		4
.L_615:
        /*0e2c*/ 	.word	index@(_ZN5flash24flash_fwd_splitkv_kernelI23Flash_fwd_kernel_traitsILi128ELi64ELi64ELi4ELb0ELb0EN7cutlass10bfloat16_tE19Flash_kernel_traitsILi128ELi64ELi64ELi4ES3_EELb1ELb0ELb1ELb0ELb0ELb0ELb1ELb1EEEvNS_16Flash_fwd_paramsE)
        /*0e30*/ 	.word	0x00000000


	//----- nvinfo : EIATTR_MIN_STACK_SIZE
	.align		4
.L_616:
        /*0e34*/ 	.byte	0x04, 0x12
        /*0e36*/ 	.short	(.L_618 - .L_617)
	.align		4
.L_617:
        /*0e38*/ 	.word	index@(_ZN5flash24flash_fwd_splitkv_kernelI23Flash_fwd_kernel_traitsILi128ELi64ELi64ELi4ELb0ELb0EN7cutlass10bfloat16_tE19Flash_kernel_traitsILi128ELi64ELi64ELi4ES3_EELb1ELb0ELb1ELb0ELb0ELb1ELb1ELb1EEEvNS_16Flash_fwd_paramsE)
        /*0e3c*/ 	.word	0x00000000
.L_618:


//--------------------- .nv.info._ZN5flash32flash_fwd_splitkv_combine_kernelI23Flash_fwd_kernel_traitsILi128ELi64ELi128ELi4ELb0ELb0EN7cutlass10bfloat16_tE19Flash_kernel_traitsILi128ELi64ELi128ELi4ES3_EELi4ELi7ELb0EEEvNS_16Flash_fwd_paramsE --------------------------
	.section	.nv.info._ZN5flash32flash_fwd_splitkv_combine_kernelI23Flash_fwd_kernel_traitsILi128ELi64ELi128ELi4ELb0ELb0EN7cutlass10bfloat16_tE19Flash_kernel_traitsILi128ELi64ELi128ELi4ES3_EELi4ELi7ELb0EEEvNS_16Flash_fwd_paramsE,"",@"SHT_CUDA_INFO"
	.sectionflags	@""
	.align	4


	//----- nvinfo : EIATTR_CUDA_API_VERSION
	.align		4
        /*0000*/ 	.byte	0x04, 0x37
        /*0002*/ 	.short	(.L_620 - .L_619)
.L_619:
        /*0004*/ 	.word	0x00000082


	//----- nvinfo : EIATTR_SW2861232_WAR
	.align		4
.L_620:
        /*0008*/ 	.byte	0x01, 0x35
	.zero		2


	//----- nvinfo : EIATTR_PARAM_CBANK
	.align		4
        /*000c*/ 	.byte	0x04, 0x0a
        /*000e*/ 	.short	(.L_622 - .L_621)
	.align		4
.L_621:
        /*0010*/ 	.word	index@(.nv.constant0._ZN5flash32flash_fwd_splitkv_combine_kernelI23Flash_fwd_kernel_traitsILi128ELi64ELi128ELi4ELb0ELb0EN7cutlass10bfloat16_tE19Flash_kernel_traitsILi128ELi64ELi128ELi4ES3_EELi4ELi7ELb0EEEvNS_16Flash_fwd_paramsE)
        /*0014*/ 	.short	0x0160
        /*0016*/ 	.short	0x01d0


	//----- nvinfo : EIATTR_CBANK_PARAM_SIZE
	.align		4
.L_622:
        /*0018*/ 	.byte	0x03, 0x19
        /*001a*/ 	.short	0x01d0


	//----- nvinfo : EIATTR_KPARAM_INFO
	.align		4
        /*001c*/ 	.byte	0x04, 0x17
        /*001e*/ 	.short	(.L_624 - .L_623)
.L_623:
        /*0020*/ 	.word	0x00000000
        /*0024*/ 	.short	0x0000
        /*0026*/ 	.short	0x0000
        /*0028*/ 	.byte	0x00, 0xf0, 0x41, 0x07


	//----- nvinfo : EIATTR_MAXREG_COUNT
	.align		4
.L_624:
        /*002c*/ 	.byte	0x03, 0x1b
        /*002e*/ 	.short	0x00ff


	//----- nvinfo : EIATTR_NUM_BARRIERS
	.align		4
        /*0030*/ 	.byte	0x02, 0x4c
        /*0032*/ 	.byte	0x01
	.zero		1


	//----- nvinfo : EIATTR_MERCURY_ISA_VERSION
	.align		4
        /*0034*/ 	.byte	0x03, 0x5f
        /*0036*/ 	.short	0x0000


	//----- nvinfo : EIATTR_COOP_GROUP_MASK_REGIDS
	.align		4
        /*0038*/ 	.byte	0x04, 0x29
        /*003a*/ 	.short	(.L_626 - .L_625)


	//   ....[0]....
.L_625:
        /*003c*/ 	.word	0xffffffff


	//   ....[1]....
        /*0040*/ 	.word	0xffffffff


	//   ....[2]....
        /*0044*/ 	.word	0xffffffff


	//   ....[3]....
        /*0048*/ 	.word	0xffffffff


	//   ....[4]....
        /*004c*/ 	.word	0xffffffff


	//   ....[5]....
        /*0050*/ 	.word	0xffffffff


	//   ....[6]....
        /*0054*/ 	.word	0xffffffff


	//   ....[7]....
        /*0058*/ 	.word	0xffffffff


	//   ....[8]....
        /*005c*/ 	.word	0xffffffff


	//   ....[9]....
        /*0060*/ 	.word	0xffffffff


	//----- nvinfo : EIATTR_COOP_GROUP_INSTR_OFFSETS
	.align		4
.L_626:
        /*0064*/ 	.byte	0x04, 0x28
        /*0066*/ 	.short	(.L_628 - .L_627)


	//   ....[0]....
.L_627:
        /*0068*/ 	.word	0x00001aa0


	//   ....[1]....
        /*006c*/ 	.word	0x00001ac0


	//   ....[2]....
        /*0070*/ 	.word	0x00001ae0


	//   ....[3]....
        /*0074*/ 	.word	0x00001b00


	//   ....[4]....
        /*0078*/ 	.word	0x00001b20


	//   ....[5]....
        /*007c*/ 	.word	0x00001c80


	//   ....[6]....
        /*0080*/ 	.word	0x00001cd0


	//   ....[7]....
        /*0084*/ 	.word	0x00001db0


	//   ....[8]....
        /*0088*/ 	.word	0x00001ea0


	//   ....[9]....
        /*008c*/ 	.word	0x00001fb0


	//----- nvinfo : EIATTR_EXIT_INSTR_OFFSETS
	.align		4
.L_628:
        /*0090*/ 	.byte	0x04, 0x1c
        /*0092*/ 	.short	(.L_630 - .L_629)


	//   ....[0]....
.L_629:
        /*0094*/ 	.word	0x00004290


	//   ....[1]....
        /*0098*/ 	.word	0x000042b0


	//   ....[2]....
        /*009c*/ 	.word	0x00004740


	//----- nvinfo : EIATTR_CRS_STACK_SIZE
	.align		4
.L_630:
        /*00a0*/ 	.byte	0x04, 0x1e
        /*00a2*/ 	.short	(.L_632 - .L_631)
.L_631:
        /*00a4*/ 	.word	0x00000000
.L_632:


//--------------------- .nv.info._ZN5flash32flash_fwd_splitkv_combine_kernelI23Flash_fwd_kernel_traitsILi128ELi64ELi128ELi4ELb0ELb0EN7cutlass10bfloat16_tE19Flash_kernel_traitsILi128ELi64ELi128ELi4ES3_EELi4ELi6ELb0EEEvNS_16Flash_fwd_paramsE --------------------------
	.section	.nv.info._ZN5flash32flash_fwd_splitkv_combine_kernelI23Flash_fwd_kernel_traitsILi128ELi64ELi128ELi4ELb0ELb0EN7cutlass10bfloat16_tE19Flash_kernel_traitsILi128ELi64ELi128ELi4ES3_EELi4ELi6ELb0EEEvNS_16Flash_fwd_paramsE,"",@"SHT_CUDA_INFO"
	.sectionflags	@""
	.align	4


	//----- nvinfo : EIATTR_CUDA_API_VERSION
	.align		4
        /*0000*/ 	.byte	0x04, 0x37
        /*0002*/ 	.short	(.L_634 - .L_633)
.L_633:
        /*0004*/ 	.word	0x00000082


	//----- nvinfo : EIATTR_SW2861232_WAR
	.align		4
.L_634:
        /*0008*/ 	.byte	0x01, 0x35
	.zero		2


	//----- nvinfo : EIATTR_PARAM_CBANK
	.align		4
        /*000c*/ 	.byte	0x04, 0x0a
        /*000e*/ 	.short	(.L_636 - .L_635)
	.align		4
.L_635:
        /*0010*/ 	.word	index@(.nv.constant0._ZN5flash32flash_fwd_splitkv_combine_kernelI23Flash_fwd_kernel_traitsILi128ELi64ELi128ELi4ELb0ELb0EN7cutlass10bfloat16_tE19Flash_kernel_traitsILi128ELi64ELi128ELi4ES3_EELi4ELi6ELb0EEEvNS_16Flash_fwd_paramsE)
        /*0014*/ 	.short	0x0160
        /*0016*/ 	.short	0x01d0


	//----- nvinfo : EIATTR_CBANK_PARAM_SIZE
	.align		4
.L_636:
        /*0018*/ 	.byte	0x03, 0x19
        /*001a*/ 	.short	0x01d0


	//----- nvinfo : EIATTR_KPARAM_INFO
	.align		4
        /*001c*/ 	.byte	0x04, 0x17
        /*001e*/ 	.short	(.L_638 - .L_637)
.L_637:
        /*0020*/ 	.word	0x00000000
        /*0024*/ 	.short	0x0000
        /*0026*/ 	.short	0x0000
        /*0028*/ 	.byte	0x00, 0xf0, 0x41, 0x07


	//----- nvinfo : EIATTR_MAXREG_COUNT
	.align		4
.L_638:
        /*002c*/ 	.byte	0x03, 0x1b
        /*002e*/ 	.short	0x00ff


	//----- nvinfo : EIATTR_NUM_BARRIERS
	.align		4
        /*0030*/ 	.byte	0x02, 0x4c
        /*0032*/ 	.byte	0x01
	.zero		1


	//----- nvinfo : EIATTR_MERCURY_ISA_VERSION
	.align		4
        /*0034*/ 	.byte	0x03, 0x5f
        /*0036*/ 	.short	0x0000


	//----- nvinfo : EIATTR_COOP_GROUP_MASK_REGIDS
	.align		4
        /*0038*/ 	.byte	0x04, 0x29
        /*003a*/ 	.short	(.L_640 - .L_639)


	//   ....[0]....
.L_639:
        /*003c*/ 	.word	0xffffffff


	//   ....[1]....
        /*0040*/ 	.word	0xffffffff


	//   ....[2]....
        /*0044*/ 	.word	0xffffffff


	//   ....[3]....
        /*0048*/ 	.word	0xffffffff


	//   ....[4]....
        /*004c*/ 	.word	0xffffffff


	//   ....[5]....
        /*0050*/ 	.word	0xffffffff


	//   ....[6]....
        /*0054*/ 	.word	0xffffffff


	//   ....[7]....
        /*0058*/ 	.word	0xffffffff


	//   ....[8]....
        /*005c*/ 	.word	0xffffffff


	//   ....[9]....
        /*0060*/ 	.word	0xffffffff


	//----- nvinfo : EIATTR_COOP_GROUP_INSTR_OFFSETS
	.align		4
.L_640:
        /*0064*/ 	.byte	0x04, 0x28
        /*0066*/ 	.short	(.L_642 - .L_641)


	//   ....[0]....
.L_641:
        /*0068*/ 	.word	0x00001690


	//   ....[1]....
        /*006c*/ 	.word	0x000016c0


	//   ....[2]....
        /*0070*/ 	.word	0x00001730


	//   ....[3]....
        /*0074*/ 	.word	0x000017b0


	//   ....[4]....
        /*0078*/ 	.word	0x000017f0


	//   ....[5]....
        /*007c*/ 	.word	0x00001980


	//   ....[6]....
        /*0080*/ 	.word	0x000019e0


	//   ....[7]....
        /*0084*/ 	.word	0x00001ab0


	//   ....[8]....
        /*0088*/ 	.word	0x00001b30


	//   ....[9]....
        /*008c*/ 	.word	0x00001c40


	//----- nvinfo : EIATTR_EXIT_INSTR_OFFSETS
	.align		4
.L_642:
        /*0090*/ 	.byte	0x04, 0x1c
        /*0092*/ 	.short	(.L_644 - .L_643)


	//   ....[0]....
.L_643:
        /*0094*/ 	.word	0x00003f30


	//   ....[1]....
        /*0098*/ 	.word	0x00003f50


	//   ....[2]....
        /*009c*/ 	.word	0x000043e0


	//----- nvinfo : EIATTR_CRS_STACK_SIZE
	.align		4
.L_644:
        /*00a0*/ 	.byte	0x04, 0x1e
        /*00a2*/ 	.short	(.L_646 - .L_645)
.L_645:
        /*00a4*/ 	.word	0x00000000
.L_646:


//--------------------- .nv.info._ZN5flash32flash_fwd_splitkv_combine_kernelI23Flash_fwd_kernel_traitsILi128ELi64ELi128ELi4ELb0ELb0EN7cutlass10bfloat16_tE19Flash_kernel_traitsILi128ELi64ELi128ELi4ES3_EELi4ELi5ELb0EEEvNS_16Flash_fwd_paramsE --------------------------
	.section	.nv.info._ZN5flash32flash_fwd_splitkv_combine_kernelI23Flash_fwd_kernel_traitsILi128ELi64ELi128ELi4ELb0ELb0EN7cutlass10bfloat16_tE19Flash_kernel_traitsILi128ELi64ELi128ELi4ES3_EELi4ELi5ELb0EEEvNS_16Flash_fwd_paramsE,"",@"SHT_CUDA_INFO"
	.sectionflags	@""
	.align	4


	//----- nvinfo : EIATTR_CUDA_API_VERSION
	.align		4
        /*0000*/ 	.byte	0x04, 0x37
        /*0002*/ 	.short	(.L_648 - .L_647)
.L_647:
        /*0004*/ 	.word	0x00000082


	//----- nvinfo : EIATTR_SW2861232_WAR
	.align		4
.L_648:
        /*0008*/ 	.byte	0x01, 0x35
	.zero		2


	//----- nvinfo : EIATTR_PARAM_CBANK
	.align		4
        /*000c*/ 	.byte	0x04, 0x0a
        /*000e*/ 	.short	(.L_650 - .L_649)
	.align		4
.L_649:
        /*0010*/ 	.word	index@(.nv.constant0._ZN5flash32flash_fwd_splitkv_combine_kernelI23Flash_fwd_kernel_traitsILi128ELi64ELi128ELi4ELb0ELb0EN7cutlass10bfloat16_tE19Flash_kernel_traitsILi128ELi64ELi128ELi4ES3_EELi4ELi5ELb0EEEvNS_16Flash_fwd_paramsE)
        /*0014*/ 	.short	0x0160
        /*0016*/ 	.short	0x01d0


	//----- nvinfo : EIATTR_CBANK_PARAM_SIZE
	.align		4
.L_650:
        /*0018*/ 	.byte	0x03, 0x19
        /*001a*/ 	.short	0x01d0


	//----- nvinfo : EIATTR_KPARAM_INFO
	.align		4
        /*001c*/ 	.byte	0x04, 0x17
        /*001e*/ 	.short	(.L_652 - .L_651)
.L_651:
        /*0020*/ 	.word	0x00000000
        /*0024*/ 	.short	0x0000
        /*0026*/ 	.short	0x0000
        /*0028*/ 	.byte	0x00, 0xf0, 0x41, 0x07


	//----- nvinfo : EIATTR_MAXREG_COUNT
	.align		4
.L_652:
        /*002c*/ 	.byte	0x03, 0x1b
        /*002e*/ 	.short	0x00ff


	//----- nvinfo : EIATTR_NUM_BARRIERS
	.align		4
        /*0030*/ 	.byte	0x02, 0x4c
        /*0032*/ 	.byte	0x01
	.zero		1


	//----- nvinfo : EIATTR_MERCURY_ISA_VERSION
	.align		4
        /*0034*/ 	.byte	0x03, 0x5f
        /*0036*/ 	.short	0x0000


	//----- nvinfo : EIATTR_COOP_GROUP_MASK_REGIDS
	.align		4
        /*0038*/ 	.byte	0x04, 0x29
        /*003a*/ 	.short	(.L_654 - .L_653)


	//   ....[0]....
.L_653:
        /*003c*/ 	.word	0xffffffff


	//   ....[1]....
        /*0040*/ 	.word	0xffffffff


	//   ....[2]....
        /*0044*/ 	.word	0xffffffff


	//   ....[3]....
        /*0048*/ 	.word	0xffffffff


	//   ....[4]....
        /*004c*/ 	.word	0xffffffff


	//   ....[5]....
        /*0050*/ 	.word	0xffffffff


	//   ....[6]....
        /*0054*/ 	.word	0xffffffff


	//   ....[7]....
        /*0058*/ 	.word	0xffffffff


	//   ....[8]....
        /*005c*/ 	.word	0xffffffff


	//   ....[9]....
        /*0060*/ 	.word	0xffffffff


	//----- nvinfo : EIATTR_COOP_GROUP_INSTR_OFFSETS
	.align		4
.L_654:
        /*0064*/ 	.byte	0x04, 0x28
        /*0066*/ 	.short	(.L_656 - .L_655)


	//   ....[0]....
.L_655:
        /*0068*/ 	.word	0x00001c30


	//   ....[1]....
        /*006c*/ 	.word	0x00001c50


	//   ....[2]....
        /*0070*/ 	.word	0x00001c70


	//   ....[3]....
        /*0074*/ 	.word	0x00001c90


	//   ....[4]....
        /*0078*/ 	.word	0x00001cb0


	//   ....[5]....
        /*007c*/ 	.word	0x00001d20


	//   ....[6]....
        /*0080*/ 	.word	0x00001d40


	//   ....[7]....
        /*0084*/ 	.word	0x00001d70


	//   ....[8]....
        /*0088*/ 	.word	0x00001d90


	//   ....[9]....
        /*008c*/ 	.word	0x00001db0


	//----- nvinfo : EIATTR_EXIT_INSTR_OFFSETS
	.align		4
.L_656:
        /*0090*/ 	.byte	0x04, 0x1c
        /*0092*/ 	.short	(.L_658 - .L_657)


	//   ....[0]....
.L_657:
        /*0094*/ 	.word	0x00003e90


	//   ....[1]....
        /*0098*/ 	.word	0x00003eb0


	//   ....[2]....
        /*009c*/ 	.word	0x00004340


	//----- nvinfo : EIATTR_CRS_STACK_SIZE
	.align		4
.L_658:
        /*00a0*/ 	.byte	0x04, 0x1e
        /*00a2*/ 	.short	(.L_660 - .L_659)
.L_659:
        /*00a4*/ 	.word	0x00000000
.L_660:


//--------------------- .nv.info._ZN5flash32flash_fwd_splitkv_combine_kernelI23Flash_fwd_kernel_traitsILi128ELi64ELi128ELi4ELb0ELb0EN7cutlass10bfloat16_tE19Flash_kernel_traitsILi128ELi64ELi128ELi4ES3_EELi4ELi4ELb0EEEvNS_16Flash_fwd_paramsE --------------------------
	.section	.nv.info._ZN5flash32flash_fwd_splitkv_combine_kernelI23Flash_fwd_kernel_traitsILi128ELi64ELi128ELi4ELb0ELb0EN7cutlass10bfloat16_tE19Flash_kernel_traitsILi128ELi64ELi128ELi4ES3_EELi4ELi4ELb0EEEvNS_16Flash_fwd_paramsE,"",@"SHT_CUDA_INFO"
	.sectionflags	@""
	.align	4


	//----- nvinfo : EIATTR_CUDA_API_VERSION
	.align		4
        /*0000*/ 	.byte	0x04, 0x37
        /*0002*/ 	.short	(.L_662 - .L_661)
.L_661:
        /*0004*/ 	.word	0x00000082


	//----- nvinfo : EIATTR_SW2861232_WAR
	.align		4
.L_662:
        /*0008*/ 	.byte	0x01, 0x35
	.zero		2


	//----- nvinfo : EIATTR_PARAM_CBANK
	.align		4
        /*000c*/ 	.byte	0x04, 0x0a
        /*000e*/ 	.short	(.L_664 - .L_663)
	.align		4
.L_663:
        /*0010*/ 	.word	index@(.nv.constant0._ZN5flash32flash_fwd_splitkv_combine_kernelI23Flash_fwd_kernel_traitsILi128ELi64ELi128ELi4ELb0ELb0EN7cutlass10bfloat16_tE19Flash_kernel_traitsILi128ELi64ELi128ELi4ES3_EELi4ELi4ELb0EEEvNS_16Flash_fwd_paramsE)
        /*0014*/ 	.short	0x0160
        /*0016*/ 	.short	0x01d0


	//----- nvinfo : EIATTR_CBANK_PARAM_SIZE
	.align		4
.L_664:
        /*0018*/ 	.byte	0x03, 0x19
        /*001a*/ 	.short	0x01d0


	//----- nvinfo : EIATTR_KPARAM_INFO
	.align		4
        /*001c*/ 	.byte	0x04, 0x17
        /*001e*/ 	.short	(.L_666 - .L_665)
.L_665:
        /*0020*/ 	.word	0x00000000
        /*0024*/ 	.short	0x0000
        /*0026*/ 	.short	0x0000
        /*0028*/ 	.byte	0x00, 0xf0, 0x41, 0x07


	//----- nvinfo : EIATTR_MAXREG_COUNT
	.align		4
.L_666:
        /*002c*/ 	.byte	0x03, 0x1b
        /*002e*/ 	.short	0x00ff


	//----- nvinfo : EIATTR_NUM_BARRIERS
	.align		4
        /*0030*/ 	.byte	0x02, 0x4c
        /*0032*/ 	.byte	0x01
	.zero		1


	//----- nvinfo : EIATTR_MERCURY_ISA_VERSION
	.align		4
        /*0034*/ 	.byte	0x03, 0x5f
        /*0036*/ 	.short	0x0000


	//----- nvinfo : EIATTR_COOP_GROUP_MASK_REGIDS
	.align		4
        /*0038*/ 	.byte	0x04, 0x29
        /*003a*/ 	.short	(.L_668 - .L_667)


	//   ....[0]....
.L_667:
        /*003c*/ 	.word	0xffffffff


	//   ....[1]....
        /*0040*/ 	.word	0xffffffff


	//   ....[2]....
        /*0044*/ 	.word	0xffffffff


	//   ....[3]....
        /*0048*/ 	.word	0xffffffff


	//   ....[4]....
        /*004c*/ 	.word	0xffffffff


	//   ....[5]....
        /*0050*/ 	.word	0xffffffff


	//   ....[6]....
        /*0054*/ 	.word	0xffffffff


	//   ....[7]....
        /*0058*/ 	.word	0xffffffff


	//----- nvinfo : EIATTR_COOP_GROUP_INSTR_OFFSETS
	.align		4
.L_668:
        /*005c*/ 	.byte	0x04, 0x28
        /*005e*/ 	.short	(.L_670 - .L_669)


	//   ....[0]....
.L_669:
        /*0060*/ 	.word	0x00001c30


	//   ....[1]....
        /*0064*/ 	.word	0x00001c50


	//   ....[2]....
        /*0068*/ 	.word	0x00001c70


	//   ....[3]....
        /*006c*/ 	.word	0x00001c90


	//   ....[4]....
        /*0070*/ 	.word	0x00001d00


	//   ....[5]....
        /*0074*/ 	.word	0x00001d30


	//   ....[6]....
        /*0078*/ 	.word	0x00001d50


	//   ....[7]....
        /*007c*/ 	.word	0x00001d70


	//----- nvinfo : EIATTR_EXIT_INSTR_OFFSETS
	.align		4
.L_670:
        /*0080*/ 	.byte	0x04, 0x1c
        /*0082*/ 	.short	(.L_672 - .L_671)


	//   ....[0]....
.L_671:
        /*0084*/ 	.word	0x00003e80


	//   ....[1]....
        /*0088*/ 	.word	0x00003ea0


	//   ....[2]....
        /*008c*/ 	.word	0x00004330


	//----- nvinfo : EIATTR_CRS_STACK_SIZE
	.align		4
.L_672:
        /*0090*/ 	.byte	0x04, 0x1e
        /*0092*/ 	.short	(.L_674 - .L_673)
.L_673:
        /*0094*/ 	.word	0x00000000
.L_674:


//--------------------- .nv.info._ZN5flash32flash_fwd_splitkv_combine_kernelI23Flash_fwd_kernel_traitsILi128ELi64ELi128ELi4ELb0ELb0EN7cutlass10bfloat16_tE19Flash_kernel_traitsILi128ELi64ELi128ELi4ES3_EELi4ELi3ELb0EEEvNS_16Flash_fwd_paramsE --------------------------
	.section	.nv.info._ZN5flash32flash_fwd_splitkv_combine_kernelI23Flash_fwd_kernel_traitsILi128ELi64ELi128ELi4ELb0ELb0EN7cutlass10bfloat16_tE19Flash_kernel_traitsILi128ELi64ELi128ELi4ES3_EELi4ELi3ELb0EEEvNS_16Flash_fwd_paramsE,"",@"SHT_CUDA_INFO"
	.sectionflags	@""
	.align	4


	//----- nvinfo : EIATTR_CUDA_API_VERSION
	.align		4
        /*0000*/ 	.byte	0x04, 0x37
        /*0002*/ 	.short	(.L_676 - .L_675)
.L_675:
        /*0004*/ 	.word	0x00000082


	//----- nvinfo : EIATTR_SW2861232_WAR
	.align		4
.L_676:
        /*0008*/ 	.byte	0x01, 0x35
	.zero		2


	//----- nvinfo : EIATTR_PARAM_CBANK
	.align		4
        /*000c*/ 	.byte	0x04, 0x0a
        /*000e*/ 	.short	(.L_678 - .L_677)
	.align		4
.L_677:
        /*0010*/ 	.word	index@(.nv.constant0._ZN5flash32flash_fwd_splitkv_combine_kernelI23Flash_fwd_kernel_traitsILi128ELi64ELi128ELi4ELb0ELb0EN7cutlass10bfloat16_tE19Flash_kernel_traitsILi128ELi64ELi128ELi4ES3_EELi4ELi3ELb0EEEvNS_16Flash_fwd_paramsE)
        /*0014*/ 	.short	0x0160
        /*0016*/ 	.short	0x01d0


	//----- nvinfo : EIATTR_CBANK_PARAM_SIZE
	.align		4
.L_678:
        /*0018*/ 	.byte	0x03, 0x19
        /*001a*/ 	.short	0x01d0


	//----- nvinfo : EIATTR_KPARAM_INFO
	.align		4
        /*001c*/ 	.byte	0x04, 0x17
        /*001e*/ 	.short	(.L_680 - .L_679)
.L_679:
        /*0020*/ 	.word	0x00000000
        /*0024*/ 	.short	0x0000
        /*0026*/ 	.short	0x0000
        /*0028*/ 	.byte	0x00, 0xf0, 0x41, 0x07


	//----- nvinfo : EIATTR_MAXREG_COUNT
	.align		4
.L_680:
        /*002c*/ 	.byte	0x03, 0x1b
        /*002e*/ 	.short	0x00ff


	//----- nvinfo : EIATTR_NUM_BARRIERS
	.align		4
        /*0030*/ 	.byte	0x02, 0x4c
        /*0032*/ 	.byte	0x01
	.zero		1


	//----- nvinfo : EIATTR_MERCURY_ISA_VERSION
	.align		4
        /*0034*/ 	.byte	0x03, 0x5f
        /*0036*/ 	.short	0x0000


	//----- nvinfo : EIATTR_COOP_GROUP_MASK_REGIDS
	.align		4
        /*0038*/ 	.byte	0x04, 0x29
        /*003a*/ 	.short	(.L_682 - .L_681)


	//   ....[0]....
.L_681:
        /*003c*/ 	.word	0xffffffff


	//   ....[1]....
        /*0040*/ 	.word	0xffffffff


	//   ....[2]....
        /*0044*/ 	.word	0xffffffff


	//   ....[3]....
        /*0048*/ 	.word	0xffffffff


	//   ....[4]....
        /*004c*/ 	.word	0xffffffff


	//   ....[5]....
        /*0050*/ 	.word	0xffffffff


	//----- nvinfo : EIATTR_COOP_GROUP_INSTR_OFFSETS
	.align		4
.L_682:
        /*0054*/ 	.byte	0x04, 0x28
        /*0056*/ 	.short	(.L_684 - .L_683)


	//   ....[0]....
.L_683:
        /*0058*/ 	.word	0x00001c30


	//   ....[1]....
        /*005c*/ 	.word	0x00001c50


	//   ....[2]....
        /*0060*/ 	.word	0x00001c80


	//   ....[3]....
        /*0064*/ 	.word	0x00001cf0


	//   ....[4]....
        /*0068*/ 	.word	0x00001d10


	//   ....[5]....
        /*006c*/ 	.word	0x00001d30


	//----- nvinfo : EIATTR_EXIT_INSTR_OFFSETS
	.align		4
.L_684:
        /*0070*/ 	.byte	0x04, 0x1c
        /*0072*/ 	.short	(.L_686 - .L_685)


	//   ....[0]....
.L_685:
        /*0074*/ 	.word	0x00003e40


	//   ....[1]....
        /*0078*/ 	.word	0x00003e60


	//   ....[2]....
        /*007c*/ 	.word	0x000042f0


	//----- nvinfo : EIATTR_CRS_STACK_SIZE
	.align		4
.L_686:
        /*0080*/ 	.byte	0x04, 0x1e
        /*0082*/ 	.short	(.L_688 - .L_687)
.L_687:
        /*0084*/ 	.word	0x00000000
.L_688:


//--------------------- .nv.info._ZN5flash32flash_fwd_splitkv_combine_kernelI23Flash_fwd_kernel_traitsILi128ELi64ELi128ELi4ELb0ELb0EN7cutlass10bfloat16_tE19Flash_kernel_traitsILi128ELi64ELi128ELi4ES3_EELi4ELi2ELb0EEEvNS_16Flash_fwd_paramsE --------------------------
	.section	.nv.info._ZN5flash32flash_fwd_splitkv_combine_kernelI23Flash_fwd_kernel_traitsILi128ELi64ELi128ELi4ELb0ELb0EN7cutlass10bfloat16_tE19Flash_kernel_traitsILi128ELi64ELi128ELi4ES3_EELi4ELi2ELb0EEEvNS_16Flash_fwd_paramsE,"",@"SHT_CUDA_INFO"
	.sectionflags	@""
	.align	4


	//----- nvinfo : EIATTR_CUDA_API_VERSION
	.align		4
        /*0000*/ 	.byte	0x04, 0x37
        /*0002*/ 	.short	(.L_690 - .L_689)
.L_689:
        /*0004*/ 	.word	0x00000082


	//----- nvinfo : EIATTR_SW2861232_WAR
	.align		4
.L_690:
        /*0008*/ 	.byte	0x01, 0x35
	.zero		2


	//----- nvinfo : EIATTR_PARAM_CBANK
	.align		4
        /*000c*/ 	.byte	0x04, 0x0a
        /*000e*/ 	.short	(.L_692 - .L_691)
	.align		4
.L_691:
        /*0010*/ 	.word	index@(.nv.constant0._ZN5flash32flash_fwd_splitkv_combine_kernelI23Flash_fwd_kernel_traitsILi128ELi64ELi128ELi4ELb0ELb0EN7cutlass10bfloat16_tE19Flash_kernel_traitsILi128ELi64ELi128ELi4ES3_EELi4ELi2ELb0EEEvNS_16Flash_fwd_paramsE)
        /*0014*/ 	.short	0x0160
        /*0016*/ 	.short	0x01d0


	//----- nvinfo : EIATTR_CBANK_PARAM_SIZE
	.align		4
.L_692:
        /*0018*/ 	.byte	0x03, 0x19
        /*001a*/ 	.short	0x01d0


	//----- nvinfo : EIATTR_KPARAM_INFO
	.align		4
        /*001c*/ 	.byte	0x04, 0x17
        /*001e*/ 	.short	(.L_694 - .L_693)
.L_693:
        /*0020*/ 	.word	0x00000000
        /*0024*/ 	.short	0x0000
        /*0026*/ 	.short	0x0000
        /*0028*/ 	.byte	0x00, 0xf0, 0x41, 0x07


	//----- nvinfo : EIATTR_MAXREG_COUNT
	.align		4
.L_694:
        /*002c*/ 	.byte	0x03, 0x1b
        /*002e*/ 	.short	0x00ff


	//----- nvinfo : EIATTR_NUM_BARRIERS
	.align		4
        /*0030*/ 	.byte	0x02, 0x4c
        /*0032*/ 	.byte	0x01
	.zero		1


	//----- nvinfo : EIATTR_MERCURY_ISA_VERSION
	.align		4
        /*0034*/ 	.byte	0x03, 0x5f
        /*0036*/ 	.short	0x0000


	//----- nvinfo : EIATTR_COOP_GROUP_MASK_REGIDS
	.align		4
        /*0038*/ 	.byte	0x04, 0x29
        /*003a*/ 	.short	(.L_696 - .L_695)


	//   ....[0]....
.L_695:
        /*003c*/ 	.word	0xffffffff


	//   ....[1]....
        /*0040*/ 	.word	0xffffffff


	//   ....[2]....
        /*0044*/ 	.word	0xffffffff


	//   ....[3]....
        /*0048*/ 	.word	0xffffffff


	//----- nvinfo : EIATTR_COOP_GROUP_INSTR_OFFSETS
	.align		4
.L_696:
        /*004c*/ 	.byte	0x04, 0x28
        /*004e*/ 	.short	(.L_698 - .L_697)


	//   ....[0]....
.L_697:
        /*0050*/ 	.word	0x00001c10


	//   ....[1]....
        /*0054*/ 	.word	0x00001c30


	//   ....[2]....
        /*0058*/ 	.word	0x00001cd0


	//   ....[3]....
        /*005c*/ 	.word	0x00001cf0


	//----- nvinfo : EIATTR_EXIT_INSTR_OFFSETS
	.align		4
.L_698:
        /*0060*/ 	.byte	0x04, 0x1c
        /*0062*/ 	.short	(.L_700 - .L_699)


	//   ....[0]....
.L_699:
        /*0064*/ 	.word	0x00003d80


	//   ....[1]....
        /*0068*/ 	.word	0x00003da0


	//   ....[2]....
        /*006c*/ 	.word	0x00004210


	//----- nvinfo : EIATTR_CRS_STACK_SIZE
	.align		4
.L_700:
        /*0070*/ 	.byte	0x04, 0x1e
        /*0072*/ 	.short	(.L_702 - .L_701)
.L_701:
        /*0074*/ 	.word	0x00000000
.L_702:


//--------------------- .nv.info._ZN5flash32flash_fwd_splitkv_combine_kernelI23Flash_fwd_kernel_traitsILi128ELi64ELi128ELi4ELb0ELb0EN7cutlass10bfloat16_tE19Flash_kernel_traitsILi128ELi64ELi128ELi4ES3_EELi4ELi1ELb0EEEvNS_16Flash_fwd_paramsE --------------------------
	.section	.nv.info._ZN5flash32flash_fwd_splitkv_combine_kernelI23Flash_fwd_kernel_traitsILi128ELi64ELi128ELi4ELb0ELb0EN7cutlass10bfloat16_tE19Flash_kernel_traitsILi128ELi64ELi128ELi4ES3_EELi4ELi1ELb0EEEvNS_16Flash_fwd_paramsE,"",@"SHT_CUDA_INFO"
	.sectionflags	@""
	.align	4


	//----- nvinfo : EIATTR_CUDA_API_VERSION
	.align		4
        /*0000*/ 	.byte	0x04, 0x37
        /*0002*/ 	.short	(.L_704 - .L_703)
.L_703:
        /*0004*/ 	.word	0x00000082


	//----- nvinfo : EIATTR_SW2861232_WAR
	.align		4
.L_704:
        /*0008*/ 	.byte	0x01, 0x35
	.zero		2


	//----- nvinfo : EIATTR_PARAM_CBANK
	.align		4
        /*000c*/ 	.byte	0x04, 0x0a
        /*000e*/ 	.short	(.L_706 - .L_705)
	.align		4
.L_705:
        /*0010*/ 	.word	index@(.nv.constant0._ZN5flash32flash_fwd_splitkv_combine_kernelI23Flash_fwd_kernel_traitsILi128ELi64ELi128ELi4ELb0ELb0EN7cutlass10bfloat16_tE19Flash_kernel_traitsILi128ELi64ELi128ELi4ES3_EELi4ELi1ELb0EEEvNS_16Flash_fwd_paramsE)
        /*0014*/ 	.short	0x0160
        /*0016*/ 	.short	0x01d0


	//----- nvinfo : EIATTR_CBANK_PARAM_SIZE
	.align		4
.L_706:
        /*0018*/ 	.byte	0x03, 0x19
        /*001a*/ 	.short	0x01d0


	//----- nvinfo : EIATTR_KPARAM_INFO
	.align		4
        /*001c*/ 	.byte	0x04, 0x17
        /*001e*/ 	.short	(.L_708 - .L_707)
.L_707:
        /*0020*/ 	.word	0x00000000
        /*0024*/ 	.short	0x0000
        /*0026*/ 	.short	0x0000
        /*0028*/ 	.byte	0x00, 0xf0, 0x41, 0x07


	//----- nvinfo : EIATTR_MAXREG_COUNT
	.align		4
.L_708:
        /*002c*/ 	.byte	0x03, 0x1b
        /*002e*/ 	.short	0x00ff


	//----- nvinfo : EIATTR_NUM_BARRIERS
	.align		4
        /*0030*/ 	.byte	0x02, 0x4c
        /*0032*/ 	.byte	0x01
	.zero		1


	//----- nvinfo : EIATTR_MERCURY_ISA_VERSION
	.align		4
        /*0034*/ 	.byte	0x03, 0x5f
        /*0036*/ 	.short	0x0000


	//----- nvinfo : EIATTR_COOP_GROUP_MASK_REGIDS
	.align		4
        /*0038*/ 	.byte	0x04, 0x29
        /*003a*/ 	.short	(.L_710 - .L_709)


	//   ....[0]....
.L_709:
        /*003c*/ 	.word	0xffffffff


	//   ....[1]....
        /*0040*/ 	.word	0xffffffff


	//----- nvinfo : EIATTR_COOP_GROUP_INSTR_OFFSETS
	.align		4
.L_710:
        /*0044*/ 	.byte	0x04, 0x28
        /*0046*/ 	.short	(.L_712 - .L_711)


	//   ....[0]....
.L_711:
        /*0048*/ 	.word	0x00001cd0


	//   ....[1]....
        /*004c*/ 	.word	0x00001d40


	//----- nvinfo : EIATTR_EXIT_INSTR_OFFSETS
	.align		4
.L_712:
        /*0050*/ 	.byte	0x04, 0x1c
        /*0052*/ 	.short	(.L_714 - .L_713)


	//   ....[0]....
.L_713:
        /*0054*/ 	.word	0x00003e60


	//   ....[1]....
        /*0058*/ 	.word	0x00003e80


	//   ....[2]....
        /*005c*/ 	.word	0x000042e0


	//----- nvinfo : EIATTR_CRS_STACK_SIZE
	.align		4
.L_714:
        /*0060*/ 	.byte	0x04, 0x1e
        /*0062*/ 	.short	(.L_716 - .L_715)
.L_715:
        /*0064*/ 	.word	0x00000000
.L_716:


//--------------------- .nv.info._ZN5flash32flash_fwd_splitkv_combine_kernelI23Flash_fwd_kernel_traitsILi128ELi64ELi128ELi4ELb0ELb0EN7cutlass10bfloat16_tE19Flash_kernel_traitsILi128ELi64ELi128ELi4ES3_EELi4ELi7ELb1EEEvNS_16Flash_fwd_paramsE --------------------------
	.section	.nv.info._ZN5flash32flash_fwd_splitkv_combine_kernelI23Flash_fwd_kernel_traitsILi128ELi64ELi128ELi4ELb0ELb0EN7cutlass10bfloat16_tE19Flash_kernel_traitsILi128ELi64ELi128ELi4ES3_EELi4ELi7ELb1EEEvNS_16Flash_fwd_paramsE,"",@"SHT_CUDA_INFO"
	.sectionflags	@""
	.align	4


	//----- nvinfo : EIATTR_CUDA_API_VERSION
	.align		4
        /*0000*/ 	.byte	0x04, 0x37
        /*0002*/ 	.short	(.L_718 - .L_717)
.L_717:
        /*0004*/ 	.word	0x00000082


	//----- nvinfo : EIATTR_SW2861232_WAR
	.align		4
.L_718:
        /*0008*/ 	.byte	0x01, 0x35
	.zero		2


	//----- nvinfo : EIATTR_PARAM_CBANK
	.align		4
        /*000c*/ 	.byte	0x04, 0x0a
        /*000e*/ 	.short	(.L_720 - .L_719)
	.align		4
.L_719:
        /*0010*/ 	.word	index@(.nv.constant0._ZN5flash32flash_fwd_splitkv_combine_kernelI23Flash_fwd_kernel_traitsILi128ELi64ELi128ELi4ELb0ELb0EN7cutlass10bfloat16_tE19Flash_kernel_traitsILi128ELi64ELi128ELi4ES3_EELi4ELi7ELb1EEEvNS_16Flash_fwd_paramsE)
        /*0014*/ 	.short	0x0160
        /*0016*/ 	.short	0x01d0


	//----- nvinfo : EIATTR_CBANK_PARAM_SIZE
	.align		4
.L_720:
        /*0018*/ 	.byte	0x03, 0x19
        /*001a*/ 	.short	0x01d0


	//----- nvinfo : EIATTR_KPARAM_INFO
	.align		4
        /*001c*/ 	.byte	0x04, 0x17
        /*001e*/ 	.short	(.L_722 - .L_721)
.L_721:
        /*0020*/ 	.word	0x00000000
        /*0024*/ 	.short	0x0000
        /*0026*/ 	.short	0x0000
        /*0028*/ 	.byte	0x00, 0xf0, 0x41, 0x07


	//----- nvinfo : EIATTR_MAXREG_COUNT
	.align		4
.L_722:
        /*002c*/ 	.byte	0x03, 0x1b
        /*002e*/ 	.short	0x00ff


	//----- nvinfo : EIATTR_NUM_BARRIERS
	.align		4
        /*0030*/ 	.byte	0x02, 0x4c
        /*0032*/ 	.byte	0x01
	.zero		1


	//----- nvinfo : EIATTR_MERCURY_ISA_VERSION
	.align		4
        /*0034*/ 	.byte	0x03, 0x5f
        /*0036*/ 	.short	0x0000


	//----- nvinfo : EIATTR_COOP_GROUP_MASK_REGIDS
	.align		4
        /*0038*/ 	.byte	0x04, 0x29
        /*003a*/ 	.short	(.L_724 - .L_723)


	//   ....[0]....
.L_723:
        /*003c*/ 	.word	0xffffffff


	//   ....[1]....
        /*0040*/ 	.word	0xffffffff


	//   ....[2]....
        /*0044*/ 	.word	0xffffffff


	//   ....[3]....
        /*0048*/ 	.word	0xffffffff


	//   ....[4]....
        /*004c*/ 	.word	0xffffffff


	//   ....[5]....
        /*0050*/ 	.word	0xffffffff


	//   ....[6]....
        /*0054*/ 	.word	0xffffffff


	//   ....[7]....
        /*0058*/ 	.word	0xffffffff


	//   ....[8]....
        /*005c*/ 	.word	0xffffffff


	//   ....[9]....
        /*0060*/ 	.word	0xffffffff


	//----- nvinfo : EIATTR_COOP_GROUP_INSTR_OFFSETS
	.align		4
.L_724:
        /*0064*/ 	.byte	0x04, 0x28
        /*0066*/ 	.short	(.L_726 - .L_725)


	//   ....[0]....
.L_725:
        /*0068*/ 	.word	0x00001aa0


	//   ....[1]....
        /*006c*/ 	.word	0x00001ac0


	//   ....[2]....
        /*0070*/ 	.word	0x00001ae0


	//   ....[3]....
        /*0074*/ 	.word	0x00001b00


	//   ....[4]....
        /*0078*/ 	.word	0x00001b20


	//   ....[5]....
        /*007c*/ 	.word	0x00001c80


	//   ....[6]....
        /*0080*/ 	.word	0x00001cd0


	//   ....[7]....
        /*0084*/ 	.word	0x00001db0


	//   ....[8]....
        /*0088*/ 	.word	0x00001ea0


	//   ....[9]....
        /*008c*/ 	.word	0x00001fb0


	//----- nvinfo : EIATTR_EXIT_INSTR_OFFSETS
	.align		4
.L_726:
        /*0090*/ 	.byte	0x04, 0x1c
        /*0092*/ 	.short	(.L_728 - .L_727)


	//   ....[0]....
.L_727:
        /*0094*/ 	.word	0x00004660


	//   ....[1]....
        /*0098*/ 	.word	0x00004af0


	//----- nvinfo : EIATTR_CRS_STACK_SIZE
	.align		4
.L_728:
        /*009c*/ 	.byte	0x04, 0x1e
        /*009e*/ 	.short	(.L_730 - .L_729)
.L_729:
        /*00a0*/ 	.word	0x00000000
.L_730:


//--------------------- .nv.info._ZN5flash32flash_fwd_splitkv_combine_kernelI23Flash_fwd_kernel_traitsILi128ELi64ELi128ELi4ELb0ELb0EN7cutlass10bfloat16_tE19Flash_kernel_traitsILi128ELi64ELi128ELi4ES3_EELi4ELi6ELb1EEEvNS_16Flash_fwd_paramsE --------------------------
	.section	.nv.info._ZN5flash32flash_fwd_splitkv_combine_kernelI23Flash_fwd_kernel_traitsILi128ELi64ELi128ELi4ELb0ELb0EN7cutlass10bfloat16_tE19Flash_kernel_traitsILi128ELi64ELi128ELi4ES3_EELi4ELi6ELb1EEEvNS_16Flash_fwd_paramsE,"",@"SHT_CUDA_INFO"
	.sectionflags	@""
	.align	4


	//----- nvinfo : EIATTR_CUDA_API_VERSION
	.align		4
        /*0000*/ 	.byte	0x04, 0x37
        /*0002*/ 	.short	(.L_732 - .L_731)
.L_731:
        /*0004*/ 	.word	0x00000082


	//----- nvinfo : EIATTR_SW2861232_WAR
	.align		4
.L_732:
        /*0008*/ 	.byte	0x01, 0x35
	.zero		2


	//----- nvinfo : EIATTR_PARAM_CBANK
	.align		4
        /*000c*/ 	.byte	0x04, 0x0a
        /*000e*/ 	.short	(.L_734 - .L_733)
	.align		4
.L_733:
        /*0010*/ 	.word	index@(.nv.constant0._ZN5flash32flash_fwd_splitkv_combine_kernelI23Flash_fwd_kernel_traitsILi128ELi64ELi128ELi4ELb0ELb0EN7cutlass10bfloat16_tE19Flash_kernel_traitsILi128ELi64ELi128ELi4ES3_EELi4ELi6ELb1EEEvNS_16Flash_fwd_paramsE)
        /*0014*/ 	.short	0x0160
        /*0016*/ 	.short	0x01d0


	//----- nvinfo : EIATTR_CBANK_PARAM_SIZE
	.align		4
.L_734:
        /*0018*/ 	.byte	0x03, 0x19
        /*001a*/ 	.short	0x01d0


	//----- nvinfo : EIATTR_KPARAM_INFO
	.align		4
        /*001c*/ 	.byte	0x04, 0x17
        /*001e*/ 	.short	(.L_736 - .L_735)
.L_735:
        /*0020*/ 	.word	0x00000000
        /*0024*/ 	.short	0x0000
        /*0026*/ 	.short	0x0000
        /*0028*/ 	.byte	0x00, 0xf0, 0x41, 0x07


	//----- nvinfo : EIATTR_MAXREG_COUNT
	.align		4
.L_736:
        /*002c*/ 	.byte	0x03, 0x1b
        /*002e*/ 	.short	0x00ff


	//----- nvinfo : EIATTR_NUM_BARRIERS
	.align		4
        /*0030*/ 	.byte	0x02, 0x4c
        /*0032*/ 	.byte	0x01
	.zero		1


	//----- nvinfo : EIATTR_MERCURY_ISA_VERSION
	.align		4
        /*0034*/ 	.byte	0x03, 0x5f
        /*0036*/ 	.short	0x0000


	//----- nvinfo : EIATTR_COOP_GROUP_MASK_REGIDS
	.align		4
        /*0038*/ 	.byte	0x04, 0x29
        /*003a*/ 	.short	(.L_738 - .L_737)


	//   ....[0]....
.L_737:
        /*003c*/ 	.word	0xffffffff


	//   ....[1]....
        /*0040*/ 	.word	0xffffffff


	//   ....[2]....
        /*0044*/ 	.word	0xffffffff


	//   ....[3]....
        /*0048*/ 	.word	0xffffffff


	//   ....[4]....
        /*004c*/ 	.word	0xffffffff


	//   ....[5]....
        /*0050*/ 	.word	0xffffffff


	//   ....[6]....
        /*0054*/ 	.word	0xffffffff


	//   ....[7]....
        /*0058*/ 	.word	0xffffffff


	//   ....[8]....
        /*005c*/ 	.word	0xffffffff


	//   ....[9]....
        /*0060*/ 	.word	0xffffffff


	//----- nvinfo : EIATTR_COOP_GROUP_INSTR_OFFSETS
	.align		4
.L_738:
        /*0064*/ 	.byte	0x04, 0x28
        /*0066*/ 	.short	(.L_740 - .L_739)


	//   ....[0]....
.L_739:
        /*0068*/ 	.word	0x00001690


	//   ....[1]....
        /*006c*/ 	.word	0x000016c0


	//   ....[2]....
        /*0070*/ 	.word	0x00001730


	//   ....[3]....
        /*0074*/ 	.word	0x000017b0


	//   ....[4]....
        /*0078*/ 	.word	0x000017f0


	//   ....[5]....
        /*007c*/ 	.word	0x00001980


	//   ....[6]....
        /*0080*/ 	.word	0x000019e0


	//   ....[7]....
        /*0084*/ 	.word	0x00001ab0


	//   ....[8]....
        /*0088*/ 	.word	0x00001b30


	//   ....[9]....
        /*008c*/ 	.word	0x00001c40


	//----- nvinfo : EIATTR_EXIT_INSTR_OFFSETS
	.align		4
.L_740:
        /*0090*/ 	.byte	0x04, 0x1c
        /*0092*/ 	.short	(.L_742 - .L_741)


	//   ....[0]....
.L_741:
        /*0094*/ 	.word	0x00004300


	//   ....[1]....
        /*0098*/ 	.word	0x00004790


	//----- nvinfo : EIATTR_CRS_STACK_SIZE
	.align		4
.L_742:
        /*009c*/ 	.byte	0x04, 0x1e
        /*009e*/ 	.short	(.L_744 - .L_743)
.L_743:
        /*00a0*/ 	.word	0x00000000
.L_744:


//--------------------- .nv.info._ZN5flash32flash_fwd_splitkv_combine_kernelI23Flash_fwd_kernel_traitsILi128ELi64ELi128ELi4ELb0ELb0EN7cutlass10bfloat16_tE19Flash_kernel_traitsILi128ELi64ELi128ELi4ES3_EELi4ELi5ELb1EEEvNS_16Flash_fwd_paramsE --------------------------
	.section	.nv.info._ZN5flash32flash_fwd_splitkv_combine_kernelI23Flash_fwd_kernel_traitsILi128ELi64ELi128ELi4ELb0ELb0EN7cutlass10bfloat16_tE19Flash_kernel_traitsILi128ELi64ELi128ELi4ES3_EELi4ELi5ELb1EEEvNS_16Flash_fwd_paramsE,"",@"SHT_CUDA_INFO"
	.sectionflags	@""
	.align	4


	//----- nvinfo : EIATTR_CUDA_API_VERSION
	.align		4
        /*0000*/ 	.byte	0x04, 0x37
        /*0002*/ 	.short	(.L_746 - .L_745)
.L_745:
        /*0004*/ 	.word	0x00000082


	//----- nvinfo : EIATTR_SW2861232_WAR
	.align		4
.L_746:
        /*0008*/ 	.byte	0x01, 0x35
	.zero		2


	//----- nvinfo : EIATTR_PARAM_CBANK
	.align		4
        /*000c*/ 	.byte	0x04, 0x0a
        /*000e*/ 	.short	(.L_748 - .L_747)
	.align		4
.L_747:
        /*0010*/ 	.word	index@(.nv.constant0._ZN5flash32flash_fwd_splitkv_combine_kernelI23Flash_fwd_kernel_traitsILi128ELi64ELi128ELi4ELb0ELb0EN7cutlass10bfloat16_tE19Flash_kernel_traitsILi128ELi64ELi128ELi4ES3_EELi4ELi5ELb1EEEvNS_16Flash_fwd_paramsE)
        /*0014*/ 	.short	0x0160
        /*0016*/ 	.short	0x01d0


	//----- nvinfo : EIATTR_CBANK_PARAM_SIZE
	.align		4
.L_748:
        /*0018*/ 	.byte	0x03, 0x19
        /*001a*/ 	.short	0x01d0


	//----- nvinfo : EIATTR_KPARAM_INFO
	.align		4
        /*001c*/ 	.byte	0x04, 0x17
        /*001e*/ 	.short	(.L_750 - .L_749)
.L_749:
        /*0020*/ 	.word	0x00000000
        /*0024*/ 	.short	0x0000
        /*0026*/ 	.short	0x0000
        /*0028*/ 	.byte	0x00, 0xf0, 0x41, 0x07


	//----- nvinfo : EIATTR_MAXREG_COUNT
	.align		4
.L_750:
        /*002c*/ 	.byte	0x03, 0x1b
        /*002e*/ 	.short	0x00ff


	//----- nvinfo : EIATTR_NUM_BARRIERS
	.align		4
        /*0030*/ 	.byte	0x02, 0x4c
        /*0032*/ 	.byte	0x01
	.zero		1


	//----- nvinfo : EIATTR_MERCURY_ISA_VERSION
	.align		4
        /*0034*/ 	.byte	0x03, 0x5f
        /*0036*/ 	.short	0x0000


	//----- nvinfo : EIATTR_COOP_GROUP_MASK_REGIDS
	.align		4
        /*0038*/ 	.byte	0x04, 0x29
        /*003a*/ 	.short	(.L_752 - .L_751)


	//   ....[0]....
.L_751:
        /*003c*/ 	.word	0xffffffff


	//   ....[1]....
        /*0040*/ 	.word	0xffffffff


	//   ....[2]....
        /*0044*/ 	.word	0xffffffff


	//   ....[3]....
        /*0048*/ 	.word	0xffffffff


	//   ....[4]....
        /*004c*/ 	.word	0xffffffff


	//   ....[5]....
        /*0050*/ 	.word	0xffffffff


	//   ....[6]....
        /*0054*/ 	.word	0xffffffff


	//   ....[7]....
        /*0058*/ 	.word	0xffffffff


	//   ....[8]....
        /*005c*/ 	.word	0xffffffff


	//   ....[9]....
        /*0060*/ 	.word	0xffffffff


	//----- nvinfo : EIATTR_COOP_GROUP_INSTR_OFFSETS
	.align		4
.L_752:
        /*0064*/ 	.byte	0x04, 0x28
        /*0066*/ 	.short	(.L_754 - .L_753)


	//   ....[0]....
.L_753:
        /*0068*/ 	.word	0x00001c30


	//   ....[1]....
        /*006c*/ 	.word	0x00001c50


	//   ....[2]....
        /*0070*/ 	.word	0x00001c70


	//   ....[3]....
        /*0074*/ 	.word	0x00001c90


	//   ....[4]....
        /*0078*/ 	.word	0x00001cb0


	//   ....[5]....
        /*007c*/ 	.word	0x00001d20


	//   ....[6]....
        /*0080*/ 	.word	0x00001d40


	//   ....[7]....
        /*0084*/ 	.word	0x00001d70


	//   ....[8]....
        /*0088*/ 	.word	0x00001d90


	//   ....[9]....
        /*008c*/ 	.word	0x00001db0


	//----- nvinfo : EIATTR_EXIT_INSTR_OFFSETS
	.align		4
.L_754:
        /*0090*/ 	.byte	0x04, 0x1c
        /*0092*/ 	.short	(.L_756 - .L_755)


	//   ....[0]....
.L_755:
        /*0094*/ 	.word	0x00004260


	//   ....[1]....
        /*0098*/ 	.word	0x000046f0


	//----- nvinfo : EIATTR_CRS_STACK_SIZE
	.align		4
.L_756:
        /*009c*/ 	.byte	0x04, 0x1e
        /*009e*/ 	.short	(.L_758 - .L_757)
.L_757:
        /*00a0*/ 	.word	0x00000000
.L_758:


//--------------------- .nv.info._ZN5flash32flash_fwd_splitkv_combine_kernelI23Flash_fwd_kernel_traitsILi128ELi64ELi128ELi4ELb0ELb0EN7cutlass10bfloat16_tE19Flash_kernel_traitsILi128ELi64ELi128ELi4ES3_EELi4ELi4ELb1EEEvNS_16Flash_fwd_paramsE --------------------------
	.section	.nv.info._ZN5flash32flash_fwd_splitkv_combine_kernelI23Flash_fwd_kernel_traitsILi128ELi64ELi128ELi4ELb0ELb0EN7cutlass10bfloat16_tE19Flash_kernel_traitsILi128ELi64ELi128ELi4ES3_EELi4ELi4ELb1EEEvNS_16Flash_fwd_paramsE,"",@"SHT_CUDA_INFO"
	.sectionflags	@""
	.align	4


	//----- nvinfo : EIATTR_CUDA_API_VERSION
	.align		4
        /*0000*/ 	.byte	0x04, 0x37
        /*0002*/ 	.short	(.L_760 - .L_759)
.L_759:
        /*0004*/ 	.word	0x00000082


	//----- nvinfo : EIATTR_SW2861232_WAR
	.align		4
.L_760:
        /*0008*/ 	.byte	0x01, 0x35
	.zero		2


	//----- nvinfo : EIATTR_PARAM_CBANK
	.align		4
        /*000c*/ 	.byte	0x04, 0x0a
        /*000e*/ 	.short	(.L_762 - .L_761)
	.align		4
.L_761:
        /*0010*/ 	.word	index@(.nv.constant0._ZN5flash32flash_fwd_splitkv_combine_kernelI23Flash_fwd_kernel_traitsILi128ELi64ELi128ELi4ELb0ELb0EN7cutlass10bfloat16_tE19Flash_kernel_traitsILi128ELi64ELi128ELi4ES3_EELi4ELi4ELb1EEEvNS_16Flash_fwd_paramsE)
        /*0014*/ 	.short	0x0160
        /*0016*/ 	.short	0x01d0


	//----- nvinfo : EIATTR_CBANK_PARAM_SIZE
	.align		4
.L_762:
        /*0018*/ 	.byte	0x03, 0x19
        /*001a*/ 	.short	0x01d0


	//----- nvinfo : EIATTR_KPARAM_INFO
	.align		4
        /*001c*/ 	.byte	0x04, 0x17
        /*001e*/ 	.short	(.L_764 - .L_763)
.L_763:
        /*0020*/ 	.word	0x00000000
        /*0024*/ 	.short	0x0000
        /*0026*/ 	.short	0x0000
        /*0028*/ 	.byte	0x00, 0xf0, 0x41, 0x07


	//----- nvinfo : EIATTR_MAXREG_COUNT
	.align		4
.L_764:
        /*002c*/ 	.byte	0x03, 0x1b
        /*002e*/ 	.short	0x00ff


	//----- nvinfo : EIATTR_NUM_BARRIERS
	.align		4
        /*0030*/ 	.byte	0x02, 0x4c
        /*0032*/ 	.byte	0x01
	.zero		1


	//----- nvinfo : EIATTR_MERCURY_ISA_VERSION
	.align		4
        /*0034*/ 	.byte	0x03, 0x5f
        /*0036*/ 	.short	0x0000


	//----- nvinfo : EIATTR_COOP_GROUP_MASK_REGIDS
	.align		4
        /*0038*/ 	.byte	0x04, 0x29
        /*003a*/ 	.short	(.L_766 - .L_765)


	//   ....[0]....
.L_765:
        /*003c*/ 	.word	0xffffffff


	//   ....[1]....
        /*0040*/ 	.word	0xffffffff


	//   ....[2]....
        /*0044*/ 	.word	0xffffffff


	//   ....[3]....
        /*0048*/ 	.word	0xffffffff


	//   ....[4]....
        /*004c*/ 	.word	0xffffffff


	//   ....[5]....
        /*0050*/ 	.word	0xffffffff


	//   ....[6]....
        /*0054*/ 	.word	0xffffffff


	//   ....[7]....
        /*0058*/ 	.word	0xffffffff


	//----- nvinfo : EIATTR_COOP_GROUP_INSTR_OFFSETS
	.align		4
.L_766:
        /*005c*/ 	.byte	0x04, 0x28
        /*005e*/ 	.short	(.L_768 - .L_767)


	//   ....[0]....
.L_767:
        /*0060*/ 	.word	0x00001c30


	//   ....[1]....
        /*0064*/ 	.word	0x00001c50


	//   ....[2]....
        /*0068*/ 	.word	0x00001c70


	//   ....[3]....
        /*006c*/ 	.word	0x00001c90


	//   ....[4]....
        /*0070*/ 	.word	0x00001d00


	//   ....[5]....
        /*0074*/ 	.word	0x00001d30


	//   ....[6]....
        /*0078*/ 	.word	0x00001d50


	//   ....[7]....
        /*007c*/ 	.word	0x00001d70


	//----- nvinfo : EIATTR_EXIT_INSTR_OFFSETS
	.align		4
.L_768:
        /*0080*/ 	.byte	0x04, 0x1c
        /*0082*/ 	.short	(.L_770 - .L_769)


	//   ....[0]....
.L_769:
        /*0084*/ 	.word	0x00004260


	//   ....[1]....
        /*0088*/ 	.word	0x000046f0


	//----- nvinfo : EIATTR_CRS_STACK_SIZE
	.align		4
.L_770:
        /*008c*/ 	.byte	0x04, 0x1e
        /*008e*/ 	.short	(.L_772 - .L_771)
.L_771:
        /*0090*/ 	.word	0x00000000
.L_772:


//--------------------- .nv.info._ZN5flash32flash_fwd_splitkv_combine_kernelI23Flash_fwd_kernel_traitsILi128ELi64ELi128ELi4ELb0ELb0EN7cutlass10bfloat16_tE19Flash_kernel_traitsILi128ELi64ELi128ELi4ES3_EELi4ELi3ELb1EEEvNS_16Flash_fwd_paramsE --------------------------
	.section	.nv.info._ZN5flash32flash_fwd_splitkv_combine_kernelI23Flash_fwd_kernel_traitsILi128ELi64ELi128ELi4ELb0ELb0EN7cutlass10bfloat16_tE19Flash_kernel_traitsILi128ELi64ELi128ELi4ES3_EELi4ELi3ELb1EEEvNS_16Flash_fwd_paramsE,"",@"SHT_CUDA_INFO"
	.sectionflags	@""
	.align	4


	//----- nvinfo : EIATTR_CUDA_API_VERSION
	.align		4
        /*0000*/ 	.byte	0x04, 0x37
        /*0002*/ 	.short	(.L_774 - .L_773)
.L_773:
        /*0004*/ 	.word	0x00000082


	//----- nvinfo : EIATTR_SW2861232_WAR
	.align		4
.L_774:
        /*0008*/ 	.byte	0x01, 0x35
	.zero		2


	//----- nvinfo : EIATTR_PARAM_CBANK
	.align		4
        /*000c*/ 	.byte	0x04, 0x0a
        /*000e*/ 	.short	(.L_776 - .L_775)
	.align		4
.L_775:
        /*0010*/ 	.word	index@(.nv.constant0._ZN5flash32flash_fwd_splitkv_combine_kernelI23Flash_fwd_kernel_traitsILi128ELi64ELi128ELi4ELb0ELb0EN7cutlass10bfloat16_tE19Flash_kernel_traitsILi128ELi64ELi128ELi4ES3_EELi4ELi3ELb1EEEvNS_16Flash_fwd_paramsE)
        /*0014*/ 	.short	0x0160
        /*0016*/ 	.short	0x01d0


	//----- nvinfo : EIATTR_CBANK_PARAM_SIZE
	.align		4
.L_776:
        /*0018*/ 	.byte	0x03, 0x19
        /*001a*/ 	.short	0x01d0


	//----- nvinfo : EIATTR_KPARAM_INFO
	.align		4
        /*001c*/ 	.byte	0x04, 0x17
        /*001e*/ 	.short	(.L_778 - .L_777)
.L_777:
        /*0020*/ 	.word	0x00000000
        /*0024*/ 	.short	0x0000
        /*0026*/ 	.short	0x0000
        /*0028*/ 	.byte	0x00, 0xf0, 0x41, 0x07


	//----- nvinfo : EIATTR_MAXREG_COUNT
	.align		4
.L_778:
        /*002c*/ 	.byte	0x03, 0x1b
        /*002e*/ 	.short	0x00ff


	//----- nvinfo : EIATTR_NUM_BARRIERS
	.align		4
        /*0030*/ 	.byte	0x02, 0x4c
        /*0032*/ 	.byte	0x01
	.zero		1


	//----- nvinfo : EIATTR_MERCURY_ISA_VERSION
	.align		4
        /*0034*/ 	.byte	0x03, 0x5f
        /*0036*/ 	.short	0x0000


	//----- nvinfo : EIATTR_COOP_GROUP_MASK_REGIDS
	.align		4
        /*0038*/ 	.byte	0x04, 0x29
        /*003a*/ 	.short	(.L_780 - .L_779)


	//   ....[0]....
.L_779:
        /*003c*/ 	.word	0xffffffff


	//   ....[1]....
        /*0040*/ 	.word	0xffffffff


	//   ....[2]....
        /*0044*/ 	.word	0xffffffff


	//   ....[3]....
        /*0048*/ 	.word	0xffffffff


	//   ....[4]....
        /*004c*/ 	.word	0xffffffff


	//   ....[5]....
        /*0050*/ 	.word	0xffffffff


	//----- nvinfo : EIATTR_COOP_GROUP_INSTR_OFFSETS
	.align		4
.L_780:
        /*0054*/ 	.byte	0x04, 0x28
        /*0056*/ 	.short	(.L_782 - .L_781)


	//   ....[0]....
.L_781:
        /*0058*/ 	.word	0x00001c30


	//   ....[1]....
        /*005c*/ 	.word	0x00001c50


	//   ....[2]....
        /*0060*/ 	.word	0x00001c80


	//   ....[3]....
        /*0064*/ 	.word	0x00001cf0


	//   ....[4]....
        /*0068*/ 	.word	0x00001d10


	//   ....[5]....
        /*006c*/ 	.word	0x00001d30


	//----- nvinfo : EIATTR_EXIT_INSTR_OFFSETS
	.align		4
.L_782:
        /*0070*/ 	.byte	0x04, 0x1c
        /*0072*/ 	.short	(.L_784 - .L_783)


	//   ....[0]....
.L_783:
        /*0074*/ 	.word	0x00004220


	//   ....[1]....
        /*0078*/ 	.word	0x000046b0


	//----- nvinfo : EIATTR_CRS_STACK_SIZE
	.align		4
.L_784:
        /*007c*/ 	.byte	0x04, 0x1e
        /*007e*/ 	.short	(.L_786 - .L_785)
.L_785:
        /*0080*/ 	.word	0x00000000
.L_786:


//--------------------- .nv.info._ZN5flash32flash_fwd_splitkv_combine_kernelI23Flash_fwd_kernel_traitsILi128ELi64ELi128ELi4ELb0ELb0EN7cutlass10bfloat16_tE19Flash_kernel_traitsILi128ELi64ELi128ELi4ES3_EELi4ELi2ELb1EEEvNS_16Flash_fwd_paramsE --------------------------
	.section	.nv.info._ZN5flash32flash_fwd_splitkv_combine_kernelI23Flash_fwd_kernel_traitsILi128ELi64ELi128ELi4ELb0ELb0EN7cutlass10bfloat16_tE19Flash_kernel_traitsILi128ELi64ELi128ELi4ES3_EELi4ELi2ELb1EEEvNS_16Flash_fwd_paramsE,"",@"SHT_CUDA_INFO"
	.sectionflags	@""
	.align	4


	//----- nvinfo : EIATTR_CUDA_API_VERSION
	.align		4
        /*0000*/ 	.byte	0x04, 0x37
        /*0002*/ 	.short	(.L_788 - .L_787)
.L_787:
        /*0004*/ 	.word	0x00000082


	//----- nvinfo : EIATTR_SW2861232_WAR
	.align		4
.L_788:
        /*0008*/ 	.byte	0x01, 0x35
	.zero		2


	//----- nvinfo : EIATTR_PARAM_CBANK
	.align		4
        /*000c*/ 	.byte	0x04, 0x0a
        /*000e*/ 	.short	(.L_790 - .L_789)
	.align		4
.L_789:
        /*0010*/ 	.word	index@(.nv.constant0._ZN5flash32flash_fwd_splitkv_combine_kernelI23Flash_fwd_kernel_traitsILi128ELi64ELi128ELi4ELb0ELb0EN7cutlass10bfloat16_tE19Flash_kernel_traitsILi128ELi64ELi128ELi4ES3_EELi4ELi2ELb1EEEvNS_16Flash_fwd_paramsE)
        /*0014*/ 	.short	0x0160
        /*0016*/ 	.short	0x01d0


	//----- nvinfo : EIATTR_CBANK_PARAM_SIZE
	.align		4
.L_790:
        /*0018*/ 	.byte	0x03, 0x19
        /*001a*/ 	.short	0x01d0


	//----- nvinfo : EIATTR_KPARAM_INFO
	.align		4
        /*001c*/ 	.byte	0x04, 0x17
        /*001e*/ 	.short	(.L_792 - .L_791)
.L_791:
        /*0020*/ 	.word	0x00000000
        /*0024*/ 	.short	0x0000
        /*0026*/ 	.short	0x0000
        /*0028*/ 	.byte	0x00, 0xf0, 0x41, 0x07


	//----- nvinfo : EIATTR_MAXREG_COUNT
	.align		4
.L_792:
        /*002c*/ 	.byte	0x03, 0x1b
        /*002e*/ 	.short	0x00ff


	//----- nvinfo : EIATTR_NUM_BARRIERS
	.align		4
        /*0030*/ 	.byte	0x02, 0x4c
        /*0032*/ 	.byte	0x01
	.zero		1


	//----- nvinfo : EIATTR_MERCURY_ISA_VERSION
	.align		4
        /*0034*/ 	.byte	0x03, 0x5f
        /*0036*/ 	.short	0x0000


	//----- nvinfo : EIATTR_COOP_GROUP_MASK_REGIDS
	.align		4
        /*0038*/ 	.byte	0x04, 0x29
        /*003a*/ 	.short	(.L_794 - .L_793)


	//   ....[0]....
.L_793:
        /*003c*/ 	.word	0xffffffff


	//   ....[1]....
        /*0040*/ 	.word	0xffffffff


	//   ....[2]....
        /*0044*/ 	.word	0xffffffff


	//   ....[3]....
        /*0048*/ 	.word	0xffffffff


	//----- nvinfo : EIATTR_COOP_GROUP_INSTR_OFFSETS
	.align		4
.L_794:
        /*004c*/ 	.byte	0x04, 0x28
        /*004e*/ 	.short	(.L_796 - .L_795)


	//   ....[0]....
.L_795:
        /*0050*/ 	.word	0x00001c10


	//   ....[1]....
        /*0054*/ 	.word	0x00001c30


	//   ....[2]....
        /*0058*/ 	.word	0x00001cd0


	//   ....[3]....
        /*005c*/ 	.word	0x00001cf0


	//----- nvinfo : EIATTR_EXIT_INSTR_OFFSETS
	.align		4
.L_796:
        /*0060*/ 	.byte	0x04, 0x1c
        /*0062*/ 	.short	(.L_798 - .L_797)


	//   ....[0]....
.L_797:
        /*0064*/ 	.word	0x00004150


	//   ....[1]....
        /*0068*/ 	.word	0x000045c0


	//----- nvinfo : EIATTR_CRS_STACK_SIZE
	.align		4
.L_798:
        /*006c*/ 	.byte	0x04, 0x1e
        /*006e*/ 	.short	(.L_800 - .L_799)
.L_799:
        /*0070*/ 	.word	0x00000000
.L_800:


//--------------------- .nv.info._ZN5flash32flash_fwd_splitkv_combine_kernelI23Flash_fwd_kernel_traitsILi128ELi64ELi128ELi4ELb0ELb0EN7cutlass10bfloat16_tE19Flash_kernel_traitsILi128ELi64ELi128ELi4ES3_EELi4ELi1ELb1EEEvNS_16Flash_fwd_paramsE --------------------------
	.section	.nv.info._ZN5flash32flash_fwd_splitkv_combine_kernelI23Flash_fwd_kernel_traitsILi128ELi64ELi128ELi4ELb0ELb0EN7cutlass10bfloat16_tE19Flash_kernel_traitsILi128ELi64ELi128ELi4ES3_EELi4ELi1ELb1EEEvNS_16Flash_fwd_paramsE,"",@"SHT_CUDA_INFO"
	.sectionflags	@""
	.align	4


	//----- nvinfo : EIATTR_CUDA_API_VERSION
	.align		4
        /*0000*/ 	.byte	0x04, 0x37
        /*0002*/ 	.short	(.L_802 - .L_801)
.L_801:
        /*0004*/ 	.word	0x00000082


	//----- nvinfo : EIATTR_SW2861232_WAR
	.align		4
.L_802:
        /*0008*/ 	.byte	0x01, 0x35
	.zero		2


	//----- nvinfo : EIATTR_PARAM_CBANK
	.align		4
        /*000c*/ 	.byte	0x04, 0x0a
        /*000e*/ 	.short	(.L_804 - .L_803)
	.align		4
.L_803:
        /*0010*/ 	.word	index@(.nv.constant0._ZN5flash32flash_fwd_splitkv_combine_kernelI23Flash_fwd_kernel_traitsILi128ELi64ELi128ELi4ELb0ELb0EN7cutlass10bfloat16_tE19Flash_kernel_traitsILi128ELi64ELi128ELi4ES3_EELi4ELi1ELb1EEEvNS_16Flash_fwd_paramsE)
        /*0014*/ 	.short	0x0160
        /*0016*/ 	.short	0x01d0


	//----- nvinfo : EIATTR_CBANK_PARAM_SIZE
	.align		4
.L_804:
        /*0018*/ 	.byte	0x03, 0x19
        /*001a*/ 	.short	0x01d0


	//----- nvinfo : EIATTR_KPARAM_INFO
	.align		4
        /*001c*/ 	.byte	0x04, 0x17
        /*001e*/ 	.short	(.L_806 - .L_805)
.L_805:
        /*0020*/ 	.word	0x00000000
        /*0024*/ 	.short	0x0000
        /*0026*/ 	.short	0x0000
        /*0028*/ 	.byte	0x00, 0xf0, 0x41, 0x07


	//----- nvinfo : EIATTR_MAXREG_COUNT
	.align		4
.L_806:
        /*002c*/ 	.byte	0x03, 0x1b
        /*002e*/ 	.short	0x00ff


	//----- nvinfo : EIATTR_NUM_BARRIERS
	.align		4
        /*0030*/ 	.byte	0x02, 0x4c
        /*0032*/ 	.byte	0x01
	.zero		1


	//----- nvinfo : EIATTR_MERCURY_ISA_VERSION
	.align		4
        /*0034*/ 	.byte	0x03, 0x5f
        /*0036*/ 	.short	0x0000


	//----- nvinfo : EIATTR_COOP_GROUP_MASK_REGIDS
	.align		4
        /*0038*/ 	.byte	0x04, 0x29
        /*003a*/ 	.short	(.L_808 - .L_807)


	//   ....[0]....
.L_807:
        /*003c*/ 	.word	0xffffffff


	//   ....[1]....
        /*0040*/ 	.word	0xffffffff


	//----- nvinfo : EIATTR_COOP_GROUP_INSTR_OFFSETS
	.align		4
.L_808:
        /*0044*/ 	.byte	0x04, 0x28
        /*0046*/ 	.short	(.L_810 - .L_809)


	//   ....[0]....
.L_809:
        /*0048*/ 	.word	0x00001cd0


	//   ....[1]....
        /*004c*/ 	.word	0x00001d40


	//----- nvinfo : EIATTR_EXIT_INSTR_OFFSETS
	.align		4
.L_810:
        /*0050*/ 	.byte	0x04, 0x1c
        /*0052*/ 	.short	(.L_812 - .L_811)


	//   ....[0]....
.L_811:
        /*0054*/ 	.word	0x00004290


	//   ....[1]....
        /*0058*/ 	.word	0x000046f0


	//----- nvinfo : EIATTR_CRS_STACK_SIZE
	.align		4
.L_812:
        /*005c*/ 	.byte	0x04, 0x1e
        /*005e*/ 	.short	(.L_814 - .L_813)
.L_813:
        /*0060*/ 	.word	0x00000000
.L_814:


//--------------------- .nv.info._ZN5flash24flash_fwd_splitkv_kernelI23Flash_fwd_kernel_traitsILi128ELi64ELi128ELi4ELb0ELb0EN7cutlass10bfloat16_tE19Flash_kernel_traitsILi128ELi64ELi128ELi4ES3_EELb1ELb0ELb0ELb0ELb0ELb0ELb0ELb0EEEvNS_16Flash_fwd_paramsE --------------------------
	.section	.nv.info._ZN5flash24flash_fwd_splitkv_kernelI23Flash_fwd_kernel_traitsILi128ELi64ELi128ELi4ELb0ELb0EN7cutlass10bfloat16_tE19Flash_kernel_traitsILi128ELi64ELi128ELi4ES3_EELb1ELb0ELb0ELb0ELb0ELb0ELb0ELb0EEEvNS_16Flash_fwd_paramsE,"",@"SHT_CUDA_INFO"
	.sectionflags	@""
	.align	4


	//----- nvinfo : EIATTR_CUDA_API_VERSION
	.align		4
        /*0000*/ 	.byte	0x04, 0x37
        /*0002*/ 	.short	(.L_816 - .L_815)
.L_815:
        /*0004*/ 	.word	0x00000082


	//----- nvinfo : EIATTR_SW2861232_WAR
	.align		4
.L_816:
        /*0008*/ 	.byte	0x01, 0x35
	.zero		2


	//----- nvinfo : EIATTR_PARAM_CBANK
	.align		4
        /*000c*/ 	.byte	0x04, 0x0a
        /*000e*/ 	.short	(.L_818 - .L_817)
	.align		4
.L_817:
        /*0010*/ 	.word	index@(.nv.constant0._ZN5flash24flash_fwd_splitkv_kernelI23Flash_fwd_kernel_traitsILi128ELi64ELi128ELi4ELb0ELb0EN7cutlass10bfloat16_tE19Flash_kernel_traitsILi128ELi64ELi128ELi4ES3_EELb1ELb0ELb0ELb0ELb0ELb0ELb0ELb0EEEvNS_16Flash_fwd_paramsE)
        /*0014*/ 	.short	0x0160
        /*0016*/ 	.short	0x01d0


	//----- nvinfo : EIATTR_CBANK_PARAM_SIZE
	.align		4
.L_818:
        /*0018*/ 	.byte	0x03, 0x19
        /*001a*/ 	.short	0x01d0


	//----- nvinfo : EIATTR_KPARAM_INFO
	.align		4
        /*001c*/ 	.byte	0x04, 0x17
        /*001e*/ 	.short	(.L_820 - .L_819)
.L_819:
        /*0020*/ 	.word	0x00000000
        /*0024*/ 	.short	0x0000
        /*0026*/ 	.short	0x0000
        /*0028*/ 	.byte	0x00, 0xf0, 0x41, 0x07


	//----- nvinfo : EIATTR_MAXREG_COUNT
	.align		4
.L_820:
        /*002c*/ 	.byte	0x03, 0x1b
        /*002e*/ 	.short	0x00ff


	//----- nvinfo : EIATTR_NUM_BARRIERS
	.align		4
        /*0030*/ 	.byte	0x02, 0x4c
        /*0032*/ 	.byte	0x01
	.zero		1


	//----- nvinfo : EIATTR_MERCURY_ISA_VERSION
	.align		4
        /*0034*/ 	.byte	0x03, 0x5f
        /*0036*/ 	.short	0x0000


	//----- nvinfo : EIATTR_COOP_GROUP_MASK_REGIDS
	.align		4
        /*0038*/ 	.byte	0x04, 0x29
        /*003a*/ 	.short	(.L_822 - .L_821)


	//   ....[0]....
.L_821:
        /*003c*/ 	.word	0xffffffff


	//   ....[1]....
        /*0040*/ 	.word	0xffffffff


	//   ....[2]....
        /*0044*/ 	.word	0xffffffff


	//   ....[3]....
        /*0048*/ 	.word	0xffffffff


	//   ....[4]....
        /*004c*/ 	.word	0xffffffff


	//   ....[5]....
        /*0050*/ 	.word	0xffffffff


	//   ....[6]....
        /*0054*/ 	.word	0xffffffff


	//   ....[7]....
        /*0058*/ 	.word	0xffffffff


	//   ....[8]....
        /*005c*/ 	.word	0xffffffff


	//   ....[9]....
        /*0060*/ 	.word	0xffffffff


	//   ....[10]....
        /*0064*/ 	.word	0xffffffff


	//   ....[11]....
        /*0068*/ 	.word	0xffffffff


	//   ....[12]....
        /*006c*/ 	.word	0xffffffff


	//   ....[13]....
        /*0070*/ 	.word	0xffffffff


	//   ....[14]....
        /*0074*/ 	.word	0xffffffff


	//   ....[15]....
        /*0078*/ 	.word	0xffffffff


	//----- nvinfo : EIATTR_COOP_GROUP_INSTR_OFFSETS
	.align		4
.L_822:
        /*007c*/ 	.byte	0x04, 0x28
        /*007e*/ 	.short	(.L_824 - .L_823)


	//   ....[0]....
.L_823:
        /*0080*/ 	.word	0x000067d0


	//   ....[1]....
        /*0084*/ 	.word	0x00006800


	//   ....[2]....
        /*0088*/ 	.word	0x00006820


	//   ....[3]....
        /*008c*/ 	.word	0x00006840


	//   ....[4]....
        /*0090*/ 	.word	0x0000b7a0


	//   ....[5]....
        /*0094*/ 	.word	0x0000b7b0


	//   ....[6]....
        /*0098*/ 	.word	0x0000b7e0


	//   ....[7]....
        /*009c*/ 	.word	0x0000b7f0


	//   ....[8]....
        /*00a0*/ 	.word	0x00010130


	//   ....[9]....
        /*00a4*/ 	.word	0x00010150


	//   ....[10]....
        /*00a8*/ 	.word	0x00010180


	//   ....[11]....
        /*00ac*/ 	.word	0x00010190


	//   ....[12]....
        /*00b0*/ 	.word	0x000120b0


	//   ....[13]....
        /*00b4*/ 	.word	0x000120f0


	//   ....[14]....
        /*00b8*/ 	.word	0x00012150


	//   ....[15]....
        /*00bc*/ 	.word	0x00012170


	//----- nvinfo : EIATTR_EXIT_INSTR_OFFSETS
	.align		4
.L_824:
        /*00c0*/ 	.byte	0x04, 0x1c
        /*00c2*/ 	.short	(.L_826 - .L_825)


	//   ....[0]....
.L_825:
        /*00c4*/ 	.word	0x000002d0


	//   ....[1]....
        /*00c8*/ 	.word	0x00000b80


	//   ....[2]....
        /*00cc*/ 	.word	0x00000bb0


	//   ....[3]....
        /*00d0*/ 	.word	0x00013370


	//   ....[4]....
        /*00d4*/ 	.word	0x00013440


	//   ....[5]....
        /*00d8*/ 	.word	0x00013460


	//----- nvinfo : EIATTR_CTAIDZ_USED
	.align		4
.L_826:
        /*00dc*/ 	.byte	0x01, 0x04
	.zero		2


	//----- nvinfo : EIATTR_CRS_STACK_SIZE
	.align		4
        /*00e0*/ 	.byte	0x04, 0x1e
        /*00e2*/ 	.short	(.L_828 - .L_827)
.L_827:
        /*00e4*/ 	.word	0x00000000
.L_828:


//--------------------- .nv.info._ZN5flash24flash_fwd_splitkv_kernelI23Flash_fwd_kernel_traitsILi128ELi64ELi128ELi4ELb0ELb0EN7cutlass10bfloat16_tE19Flash_kernel_traitsILi128ELi64ELi128ELi4ES3_EELb1ELb0ELb0ELb0ELb0ELb1ELb0ELb0EEEvNS_16Flash_fwd_paramsE --------------------------
	.section	.nv.info._ZN5flash24flash_fwd_splitkv_kernelI23Flash_fwd_kernel_traitsILi128ELi64ELi128ELi4ELb0ELb0EN7cutlass10bfloat16_tE19Flash_kernel_traitsILi128ELi64ELi128ELi4ES3_EELb1ELb0ELb0ELb0ELb0ELb1ELb0ELb0EEEvNS_16Flash_fwd_paramsE,"",@"SHT_CUDA_INFO"
	.sectionflags	@""
	.align	4


	//----- nvinfo : EIATTR_CUDA_API_VERSION
	.align		4
        /*0000*/ 	.byte	0x04, 0x37
        /*0002*/ 	.short	(.L_830 - .L_829)
.L_829:
        /*0004*/ 	.word	0x00000082


	//----- nvinfo : EIATTR_SW2861232_WAR
	.align		4
.L_830:
        /*0008*/ 	.byte	0x01, 0x35
	.zero		2


	//----- nvinfo : EIATTR_PARAM_CBANK
	.align		4
        /*000c*/ 	.byte	0x04, 0x0a
        /*000e*/ 	.short	(.L_832 - .L_831)
	.align		4
.L_831:
        /*0010*/ 	.word	index@(.nv.constant0._ZN5flash24flash_fwd_splitkv_kernelI23Flash_fwd_kernel_traitsILi128ELi64ELi128ELi4ELb0ELb0EN7cutlass10bfloat16_tE19Flash_kernel_traitsILi128ELi64ELi128ELi4ES3_EELb1ELb0ELb0ELb0ELb0ELb1ELb0ELb0EEEvNS_16Flash_fwd_paramsE)
        /*0014*/ 	.short	0x0160
        /*0016*/ 	.short	0x01d0


	//----- nvinfo : EIATTR_CBANK_PARAM_SIZE
	.align		4
.L_832:
        /*0018*/ 	.byte	0x03, 0x19
        /*001a*/ 	.short	0x01d0


	//----- nvinfo : EIATTR_KPARAM_INFO
	.align		4
        /*001c*/ 	.byte	0x04, 0x17
        /*001e*/ 	.short	(.L_834 - .L_833)
.L_833:
        /*0020*/ 	.word	0x00000000
        /*0024*/ 	.short	0x0000
        /*0026*/ 	.short	0x0000
        /*0028*/ 	.byte	0x00, 0xf0, 0x41, 0x07


	//----- nvinfo : EIATTR_MAXREG_COUNT
	.align		4
.L_834:
        /*002c*/ 	.byte	0x03, 0x1b
        /*002e*/ 	.short	0x00ff


	//----- nvinfo : EIATTR_NUM_BARRIERS
	.align		4
        /*0030*/ 	.byte	0x02, 0x4c
        /*0032*/ 	.byte	0x01
	.zero		1


	//----- nvinfo : EIATTR_MERCURY_ISA_VERSION
	.align		4
        /*0034*/ 	.byte	0x03, 0x5f
        /*0036*/ 	.short	0x0000


	//----- nvinfo : EIATTR_COOP_GROUP_MASK_REGIDS
	.align		4
        /*0038*/ 	.byte	0x04, 0x29
        /*003a*/ 	.short	(.L_836 - .L_835)


	//   ....[0]....
.L_835:
        /*003c*/ 	.word	0xffffffff


	//   ....[1]....
        /*0040*/ 	.word	0xffffffff


	//   ....[2]....
        /*0044*/ 	.word	0xffffffff


	//   ....[3]....
        /*0048*/ 	.word	0xffffffff


	//   ....[4]....
        /*004c*/ 	.word	0xffffffff


	//   ....[5]....
        /*0050*/ 	.word	0xffffffff


	//   ....[6]....
        /*0054*/ 	.word	0xffffffff


	//   ....[7]....
        /*0058*/ 	.word	0xffffffff


	//   ....[8]....
        /*005c*/ 	.word	0xffffffff


	//   ....[9]....
        /*0060*/ 	.word	0xffffffff


	//   ....[10]....
        /*0064*/ 	.word	0xffffffff


	//   ....[11]....
        /*0068*/ 	.word	0xffffffff


	//   ....[12]....
        /*006c*/ 	.word	0xffffffff


	//   ....[13]....
        /*0070*/ 	.word	0xffffffff


	//   ....[14]....
        /*0074*/ 	.word	0xffffffff


	//   ....[15]....
        /*0078*/ 	.word	0xffffffff


	//----- nvinfo : EIATTR_COOP_GROUP_INSTR_OFFSETS
	.align		4
.L_836:
        /*007c*/ 	.byte	0x04, 0x28
        /*007e*/ 	.short	(.L_838 - .L_837)


	//   ....[0]....
.L_837:
        /*0080*/ 	.word	0x00006f30


	//   ....[1]....
        /*0084*/ 	.word	0x00007000


	//   ....[2]....
        /*0088*/ 	.word	0x00007010


	//   ....[3]....
        /*008c*/ 	.word	0x00007040


	//   ....[4]....
        /*0090*/ 	.word	0x0000c7a0


	//   ....[5]....
        /*0094*/ 	.word	0x0000c7b0


	//   ....[6]....
        /*0098*/ 	.word	0x0000c7e0


	//   ....[7]....
        /*009c*/ 	.word	0x0000c7f0


	//   ....[8]....
        /*00a0*/ 	.word	0x00011960


	//   ....[9]....
        /*00a4*/ 	.word	0x00011970


	//   ....[10]....
        /*00a8*/ 	.word	0x000119a0


	//   ....[11]....
        /*00ac*/ 	.word	0x000119b0


	//   ....[12]....
        /*00b0*/ 	.word	0x00013880


	//   ....[13]....
        /*00b4*/ 	.word	0x000138c0


	//   ....[14]....
        /*00b8*/ 	.word	0x00013920


	//   ....[15]....
        /*00bc*/ 	.word	0x00013940


	//----- nvinfo : EIATTR_EXIT_INSTR_OFFSETS
	.align		4
.L_838:
        /*00c0*/ 	.byte	0x04, 0x1c
        /*00c2*/ 	.short	(.L_840 - .L_839)


	//   ....[0]....
.L_839:
        /*00c4*/ 	.word	0x000002d0


	//   ....[1]....
        /*00c8*/ 	.word	0x00000b80


	//   ....[2]....
        /*00cc*/ 	.word	0x00000bb0


	//   ....[3]....
        /*00d0*/ 	.word	0x00014b40


	//   ....[4]....
        /*00d4*/ 	.word	0x00014c10


	//   ....[5]....
        /*00d8*/ 	.word	0x00014c30


	//----- nvinfo : EIATTR_CTAIDZ_USED
	.align		4
.L_840:
        /*00dc*/ 	.byte	0x01, 0x04
	.zero		2


	//----- nvinfo : EIATTR_CRS_STACK_SIZE
	.align		4
        /*00e0*/ 	.byte	0x04, 0x1e
        /*00e2*/ 	.short	(.L_842 - .L_841)
.L_841:
        /*00e4*/ 	.word	0x00000000
.L_842:


//--------------------- .nv.info._ZN5flash24flash_fwd_splitkv_kernelI23Flash_fwd_kernel_traitsILi128ELi64ELi128ELi4ELb0ELb0EN7cutlass10bfloat16_tE19Flash_kernel_traitsILi128ELi64ELi128ELi4ES3_EELb1ELb0ELb0ELb0ELb0ELb0ELb0ELb1EEEvNS_16Flash_fwd_paramsE --------------------------
	.section	.nv.info._ZN5flash24flash_fwd_splitkv_kernelI23Flash_fwd_kernel_traitsILi128ELi64ELi128ELi4ELb0ELb0EN7cutlass10bfloat16_tE19Flash_kernel_traitsILi128ELi64ELi128ELi4ES3_EELb1ELb0ELb0ELb0ELb0ELb0ELb0ELb1EEEvNS_16Flash_fwd_paramsE,"",@"SHT_CUDA_INFO"
	.sectionflags	@""
	.align	4


	//----- nvinfo : EIATTR_CUDA_API_VERSION
	.align		4
        /*0000*/ 	.byte	0x04, 0x37
        /*0002*/ 	.short	(.L_844 - .L_843)
.L_843:
        /*0004*/ 	.word	0x00000082


	//----- nvinfo : EIATTR_SW2861232_WAR
	.align		4
.L_844:
        /*0008*/ 	.byte	0x01, 0x35
	.zero		2


	//----- nvinfo : EIATTR_PARAM_CBANK
	.align		4
        /*000c*/ 	.byte	0x04, 0x0a
        /*000e*/ 	.short	(.L_846 - .L_845)
	.align		4
.L_845:
        /*0010*/ 	.word	index@(.nv.constant0._ZN5flash24flash_fwd_splitkv_kernelI23Flash_fwd_kernel_traitsILi128ELi64ELi128ELi4ELb0ELb0EN7cutlass10bfloat16_tE19Flash_kernel_traitsILi128ELi64ELi128ELi4ES3_EELb1ELb0ELb0ELb0ELb0ELb0ELb0ELb1EEEvNS_16Flash_fwd_paramsE)
        /*0014*/ 	.short	0x0160
        /*0016*/ 	.short	0x01d0


	//----- nvinfo : EIATTR_CBANK_PARAM_SIZE
	.align		4
.L_846:
        /*0018*/ 	.byte	0x03, 0x19
        /*001a*/ 	.short	0x01d0


	//----- nvinfo : EIATTR_KPARAM_INFO
	.align		4
        /*001c*/ 	.byte	0x04, 0x17
        /*001e*/ 	.short	(.L_848 - .L_847)
.L_847:
        /*0020*/ 	.word	0x00000000
        /*0024*/ 	.short	0x0000
        /*0026*/ 	.short	0x0000
        /*0028*/ 	.byte	0x00, 0xf0, 0x41, 0x07


	//----- nvinfo : EIATTR_MAXREG_COUNT
	.align		4
.L_848:
        /*002c*/ 	.byte	0x03, 0x1b
        /*002e*/ 	.short	0x00ff


	//----- nvinfo : EIATTR_NUM_BARRIERS
	.align		4
        /*0030*/ 	.byte	0x02, 0x4c
        /*0032*/ 	.byte	0x01
	.zero		1


	//----- nvinfo : EIATTR_MERCURY_ISA_VERSION
	.align		4
        /*0034*/ 	.byte	0x03, 0x5f
        /*0036*/ 	.short	0x0000


	//----- nvinfo : EIATTR_COOP_GROUP_MASK_REGIDS
	.align		4
        /*0038*/ 	.byte	0x04, 0x29
        /*003a*/ 	.short	(.L_850 - .L_849)


	//   ....[0]....
.L_849:
        /*003c*/ 	.word	0xffffffff


	//   ....[1]....
        /*0040*/ 	.word	0xffffffff


	//   ....[2]....
        /*0044*/ 	.word	0xffffffff


	//   ....[3]....
        /*0048*/ 	.word	0xffffffff


	//   ....[4]....
        /*004c*/ 	.word	0xffffffff


	//   ....[5]....
        /*0050*/ 	.word	0xffffffff


	//   ....[6]....
        /*0054*/ 	.word	0xffffffff


	//   ....[7]....
        /*0058*/ 	.word	0xffffffff


	//   ....[8]....
        /*005c*/ 	.word	0xffffffff


	//   ....[9]....
        /*0060*/ 	.word	0xffffffff


	//   ....[10]....
        /*0064*/ 	.word	0xffffffff


	//   ....[11]....
        /*0068*/ 	.word	0xffffffff


	//   ....[12]....
        /*006c*/ 	.word	0xffffffff


	//   ....[13]....
        /*0070*/ 	.word	0xffffffff


	//   ....[14]....
        /*0074*/ 	.word	0xffffffff


	//   ....[15]....
        /*0078*/ 	.word	0xffffffff


	//   ....[16]....
        /*007c*/ 	.word	0xffffffff


	//   ....[17]....
        /*0080*/ 	.word	0xffffffff


	//   ....[18]....
        /*0084*/ 	.word	0xffffffff


	//   ....[19]....
        /*0088*/ 	.word	0xffffffff


	//----- nvinfo : EIATTR_COOP_GROUP_INSTR_OFFSETS
	.align		4
.L_850:
        /*008c*/ 	.byte	0x04, 0x28
        /*008e*/ 	.short	(.L_852 - .L_851)


	//   ....[0]....
.L_851:
        /*0090*/ 	.word	0x00017d50


	//   ....[1]....
        /*0094*/ 	.word	0x00017db0


	//   ....[2]....
        /*0098*/ 	.word	0x00017dd0


	//   ....[3]....
        /*009c*/ 	.word	0x00017df0


	//   ....[4]....
        /*00a0*/ 	.word	0x0001cc60


	//   ....[5]....
        /*00a4*/ 	.word	0x0001ccb0


	//   ....[6]....
        /*00a8*/ 	.word	0x0001cce0


	//   ....[7]....
        /*00ac*/ 	.word	0x0001cd00


	//   ....[8]....
        /*00b0*/ 	.word	0x000216b0


	//   ....[9]....
        /*00b4*/ 	.word	0x000216d0


	//   ....[10]....
        /*00b8*/ 	.word	0x000216f0


	//   ....[11]....
        /*00bc*/ 	.word	0x00021710


	//   ....[12]....
        /*00c0*/ 	.word	0x000236f0


	//   ....[13]....
        /*00c4*/ 	.word	0x00023720


	//   ....[14]....
        /*00c8*/ 	.word	0x00023730


	//   ....[15]....
        /*00cc*/ 	.word	0x00023760


	//   ....[16]....
        /*00d0*/ 	.word	0x00024e10


	//   ....[17]....
        /*00d4*/ 	.word	0x00024e50


	//   ....[18]....
        /*00d8*/ 	.word	0x00024ea0


	//   ....[19]....
        /*00dc*/ 	.word	0x00024ef0


	//----- nvinfo : EIATTR_EXIT_INSTR_OFFSETS
	.align		4
.L_852:
        /*00e0*/ 	.byte	0x04, 0x1c
        /*00e2*/ 	.short	(.L_854 - .L_853)


	//   ....[0]....
.L_853:
        /*00e4*/ 	.word	0x000000b0


	//----- nvinfo : EIATTR_CTAIDZ_USED
	.align		4
.L_854:
        /*00e8*/ 	.byte	0x01, 0x04
	.zero		2


	//----- nvinfo : EIATTR_CRS_STACK_SIZE
	.align		4
        /*00ec*/ 	.byte	0x04, 0x1e
        /*00ee*/ 	.short	(.L_856 - .L_855)
.L_855:
        /*00f0*/ 	.word	0x00000000
.L_856:


//--------------------- .nv.info._ZN5flash24flash_fwd_splitkv_kernelI23Flash_fwd_kernel_traitsILi128ELi64ELi128ELi4ELb0ELb0EN7cutlass10bfloat16_tE19Flash_kernel_traitsILi128ELi64ELi128ELi4ES3_EELb1ELb0ELb0ELb0ELb0ELb1ELb0ELb1EEEvNS_16Flash_fwd_paramsE --------------------------
	.section	.nv.info._ZN5flash24flash_fwd_splitkv_kernelI23Flash_fwd_kernel_traitsILi128ELi64ELi128ELi4ELb0ELb0EN7cutlass10bfloat16_tE19Flash_kernel_traitsILi128ELi64ELi128ELi4ES3_EELb1ELb0ELb0ELb0ELb0ELb1ELb0ELb1EEEvNS_16Flash_fwd_paramsE,"",@"SHT_CUDA_INFO"
	.sectionflags	@""
	.align	4


	//----- nvinfo : EIATTR_CUDA_API_VERSION
	.align		4
        /*0000*/ 	.byte	0x04, 0x37
        /*0002*/ 	.short	(.L_858 - .L_857)
.L_857:
        /*0004*/ 	.word	0x00000082


	//----- nvinfo : EIATTR_SW2861232_WAR
	.align		4
.L_858:
        /*0008*/ 	.byte	0x01, 0x35
	.zero		2


	//----- nvinfo : EIATTR_PARAM_CBANK
	.align		4
        /*000c*/ 	.byte	0x04, 0x0a
        /*000e*/ 	.short	(.L_860 - .L_859)
	.align		4
.L_859:
        /*0010*/ 	.word	index@(.nv.constant0._ZN5flash24flash_fwd_splitkv_kernelI23Flash_fwd_kernel_traitsILi128ELi64ELi128ELi4ELb0ELb0EN7cutlass10bfloat16_tE19Flash_kernel_traitsILi128ELi64ELi128ELi4ES3_EELb1ELb0ELb0ELb0ELb0ELb1ELb0ELb1EEEvNS_16Flash_fwd_paramsE)
        /*0014*/ 	.short	0x0160
        /*0016*/ 	.short	0x01d0


	//----- nvinfo : EIATTR_CBANK_PARAM_SIZE
	.align		4
.L_860:
        /*0018*/ 	.byte	0x03, 0x19
        /*001a*/ 	.short	0x01d0


	//----- nvinfo : EIATTR_KPARAM_INFO
	.align		4
        /*001c*/ 	.byte	0x04, 0x17
        /*001e*/ 	.short	(.L_862 - .L_861)
.L_861:
        /*0020*/ 	.word	0x00000000
        /*0024*/ 	.short	0x0000
        /*0026*/ 	.short	0x0000
        /*0028*/ 	.byte	0x00, 0xf0, 0x41, 0x07


	//----- nvinfo : EIATTR_MAXREG_COUNT
	.align		4
.L_862:
        /*002c*/ 	.byte	0x03, 0x1b
        /*002e*/ 	.short	0x00ff


	//----- nvinfo : EIATTR_NUM_BARRIERS
	.align		4
        /*0030*/ 	.byte	0x02, 0x4c
        /*0032*/ 	.byte	0x01
	.zero		1


	//----- nvinfo : EIATTR_MERCURY_ISA_VERSION
	.align		4
        /*0034*/ 	.byte	0x03, 0x5f
        /*0036*/ 	.short	0x0000


	//----- nvinfo : EIATTR_COOP_GROUP_MASK_REGIDS
	.align		4
        /*0038*/ 	.byte	0x04, 0x29
        /*003a*/ 	.short	(.L_864 - .L_863)


	//   ....[0]....
.L_863:
        /*003c*/ 	.word	0xffffffff


	//   ....[1]....
        /*0040*/ 	.word	0xffffffff


	//   ....[2]....
        /*0044*/ 	.word	0xffffffff


	//   ....[3]....
        /*0048*/ 	.word	0xffffffff


	//   ....[4]....
        /*004c*/ 	.word	0xffffffff


	//   ....[5]....
        /*0050*/ 	.word	0xffffffff


	//   ....[6]....
        /*0054*/ 	.word	0xffffffff


	//   ....[7]....
        /*0058*/ 	.word	0xffffffff


	//   ....[8]....
        /*005c*/ 	.word	0xffffffff


	//   ....[9]....
        /*0060*/ 	.word	0xffffffff


	//   ....[10]....
        /*0064*/ 	.word	0xffffffff


	//   ....[11]....
        /*0068*/ 	.word	0xffffffff


	//   ....[12]....
        /*006c*/ 	.word	0xffffffff


	//   ....[13]....
        /*0070*/ 	.word	0xffffffff


	//   ....[14]....
        /*0074*/ 	.word	0xffffffff


	//   ....[15]....
        /*0078*/ 	.word	0xffffffff


	//   ....[16]....
        /*007c*/ 	.word	0xffffffff


	//   ....[17]....
        /*0080*/ 	.word	0xffffffff


	//   ....[18]....
        /*0084*/ 	.word	0xffffffff


	//   ....[19]....
        /*0088*/ 	.word	0xffffffff


	//----- nvinfo : EIATTR_COOP_GROUP_INSTR_OFFSETS
	.align		4
.L_864:
        /*008c*/ 	.byte	0x04, 0x28
        /*008e*/ 	.short	(.L_866 - .L_865)


	//   ....[0]....
.L_865:
        /*0090*/ 	.word	0x00019080


	//   ....[1]....
        /*0094*/ 	.word	0x000190a0


	//   ....[2]....
        /*0098*/ 	.word	0x00019140


	//   ....[3]....
        /*009c*/ 	.word	0x00019150


	//   ....[4]....
        /*00a0*/ 	.word	0x0001e890


	//   ....[5]....
        /*00a4*/ 	.word	0x0001e8a0


	//   ....[6]....
        /*00a8*/ 	.word	0x0001e8d0


	//   ....[7]....
        /*00ac*/ 	.word	0x0001e8e0


	//   ....[8]....
        /*00b0*/ 	.word	0x00023b60


	//   ....[9]....
        /*00b4*/ 	.word	0x00023b80


	//   ....[10]....
        /*00b8*/ 	.word	0x00023ba0


	//   ....[11]....
        /*00bc*/ 	.word	0x00023bc0


	//   ....[12]....
        /*00c0*/ 	.word	0x00025b40


	//   ....[13]....
        /*00c4*/ 	.word	0x00025b70


	//   ....[14]....
        /*00c8*/ 	.word	0x00025b80


	//   ....[15]....
        /*00cc*/ 	.word	0x00025bb0


	//   ....[16]....
        /*00d0*/ 	.word	0x000272a0


	//   ....[17]....
        /*00d4*/ 	.word	0x000272f0


	//   ....[18]....
        /*00d8*/ 	.word	0x00027340


	//   ....[19]....
        /*00dc*/ 	.word	0x00027390


	//----- nvinfo : EIATTR_EXIT_INSTR_OFFSETS
	.align		4
.L_866:
        /*00e0*/ 	.byte	0x04, 0x1c
        /*00e2*/ 	.short	(.L_868 - .L_867)


	//   ....[0]....
.L_867:
        /*00e4*/ 	.word	0x000000b0


	//----- nvinfo : EIATTR_CTAIDZ_USED
	.align		4
.L_868:
        /*00e8*/ 	.byte	0x01, 0x04
	.zero		2


	//----- nvinfo : EIATTR_CRS_STACK_SIZE
	.align		4
        /*00ec*/ 	.byte	0x04, 0x1e
        /*00ee*/ 	.short	(.L_870 - .L_869)
.L_869:
        /*00f0*/ 	.word	0x00000000
.L_870:


//--------------------- .nv.info._ZN5flash24flash_fwd_splitkv_kernelI23Flash_fwd_kernel_traitsILi128ELi64ELi128ELi4ELb0ELb0EN7cutlass10bfloat16_tE19Flash_kernel_traitsILi128ELi64ELi128ELi4ES3_EELb1ELb0ELb0ELb0ELb0ELb0ELb1ELb0EEEvNS_16Flash_fwd_paramsE --------------------------
	.section	.nv.info._ZN5flash24flash_fwd_splitkv_kernelI23Flash_fwd_kernel_traitsILi128ELi64ELi128ELi4ELb0ELb0EN7cutlass10bfloat16_tE19Flash_kernel_traitsILi128ELi64ELi128ELi4ES3_EELb1ELb0ELb0ELb0ELb0ELb0ELb1ELb0EEEvNS_16Flash_fwd_paramsE,"",@"SHT_CUDA_INFO"
	.sectionflags	@""
	.align	4


	//----- nvinfo : EIATTR_CUDA_API_VERSION
	.align		4
        /*0000*/ 	.byte	0x04, 0x37
        /*0002*/ 	.short	(.L_872 - .L_871)
.L_871:
        /*0004*/ 	.word	0x00000082


	//----- nvinfo : EIATTR_SW2861232_WAR
	.align		4
.L_872:
        /*0008*/ 	.byte	0x01, 0x35
	.zero		2


	//----- nvinfo : EIATTR_PARAM_CBANK
	.align		4
        /*000c*/ 	.byte	0x04, 0x0a
        /*000e*/ 	.short	(.L_874 - .L_873)
	.align		4
.L_873:
        /*0010*/ 	.word	index@(.nv.constant0._ZN5flash24flash_fwd_splitkv_kernelI23Flash_fwd_kernel_traitsILi128ELi64ELi128ELi4ELb0ELb0EN7cutlass10bfloat16_tE19Flash_kernel_traitsILi128ELi64ELi128ELi4ES3_EELb1ELb0ELb0ELb0ELb0ELb0ELb1ELb0EEEvNS_16Flash_fwd_paramsE)
        /*0014*/ 	.short	0x0160
        /*0016*/ 	.short	0x01d0


	//----- nvinfo : EIATTR_CBANK_PARAM_SIZE
	.align		4
.L_874:
        /*0018*/ 	.byte	0x03, 0x19
        /*001a*/ 	.short	0x01d0


	//----- nvinfo : EIATTR_KPARAM_INFO
	.align		4
        /*001c*/ 	.byte	0x04, 0x17
        /*001e*/ 	.short	(.L_876 - .L_875)
.L_875:
        /*0020*/ 	.word	0x00000000
        /*0024*/ 	.short	0x0000
        /*0026*/ 	.short	0x0000
        /*0028*/ 	.byte	0x00, 0xf0, 0x41, 0x07


	//----- nvinfo : EIATTR_MAXREG_COUNT
	.align		4
.L_876:
        /*002c*/ 	.byte	0x03, 0x1b
        /*002e*/ 	.short	0x00ff


	//----- nvinfo : EIATTR_NUM_BARRIERS
	.align		4
        /*0030*/ 	.byte	0x02, 0x4c
        /*0032*/ 	.byte	0x01
	.zero		1


	//----- nvinfo : EIATTR_MERCURY_ISA_VERSION
	.align		4
        /*0034*/ 	.byte	0x03, 0x5f
        /*0036*/ 	.short	0x0000


	//----- nvinfo : EIATTR_COOP_GROUP_MASK_REGIDS
	.align		4
        /*0038*/ 	.byte	0x04, 0x29
        /*003a*/ 	.short	(.L_878 - .L_877)


	//   ....[0]....
.L_877:
        /*003c*/ 	.word	0xffffffff


	//   ....[1]....
        /*0040*/ 	.word	0xffffffff


	//   ....[2]....
        /*0044*/ 	.word	0xffffffff


	//   ....[3]....
        /*0048*/ 	.word	0xffffffff


	//   ....[4]....
        /*004c*/ 	.word	0xffffffff


	//   ....[5]....
        /*0050*/ 	.word	0xffffffff


	//   ....[6]....
        /*0054*/ 	.word	0xffffffff


	//   ....[7]....
        /*0058*/ 	.word	0xffffffff


	//   ....[8]....
        /*005c*/ 	.word	0xffffffff


	//   ....[9]....
        /*0060*/ 	.word	0xffffffff


	//   ....[10]....
        /*0064*/ 	.word	0xffffffff


	//   ....[11]....
        /*0068*/ 	.word	0xffffffff


	//   ....[12]....
        /*006c*/ 	.word	0xffffffff


	//   ....[13]....
        /*0070*/ 	.word	0xffffffff


	//   ....[14]....
        /*0074*/ 	.word	0xffffffff


	//   ....[15]....
        /*0078*/ 	.word	0xffffffff


	//----- nvinfo : EIATTR_COOP_GROUP_INSTR_OFFSETS
	.align		4
.L_878:
        /*007c*/ 	.byte	0x04, 0x28
        /*007e*/ 	.short	(.L_880 - .L_879)


	//   ....[0]....
.L_879:
        /*0080*/ 	.word	0x00006b00


	//   ....[1]....
        /*0084*/ 	.word	0x00006b20


	//   ....[2]....
        /*0088*/ 	.word	0x00006bc0


	//   ....[3]....
        /*008c*/ 	.word	0x00006bd0


	//   ....[4]....
        /*0090*/ 	.word	0x0000bbf0


	//   ....[5]....
        /*0094*/ 	.word	0x0000bc00


	//   ....[6]....
        /*0098*/ 	.word	0x0000bc30


	//   ....[7]....
        /*009c*/ 	.word	0x0000bc40


	//   ....[8]....
        /*00a0*/ 	.word	0x00010580


	//   ....[9]....
        /*00a4*/ 	.word	0x000105a0


	//   ....[10]....
        /*00a8*/ 	.word	0x000105d0


	//   ....[11]....
        /*00ac*/ 	.word	0x000105e0


	//   ....[12]....
        /*00b0*/ 	.word	0x000124f0


	//   ....[13]....
        /*00b4*/ 	.word	0x00012530


	//   ....[14]....
        /*00b8*/ 	.word	0x00012580


	//   ....[15]....
        /*00bc*/ 	.word	0x00012590


	//----- nvinfo : EIATTR_EXIT_INSTR_OFFSETS
	.align		4
.L_880:
        /*00c0*/ 	.byte	0x04, 0x1c
        /*00c2*/ 	.short	(.L_882 - .L_881)


	//   ....[0]....
.L_881:
        /*00c4*/ 	.word	0x00000410


	//   ....[1]....
        /*00c8*/ 	.word	0x00000e50


	//   ....[2]....
        /*00cc*/ 	.word	0x00000e80


	//   ....[3]....
        /*00d0*/ 	.word	0x00013780


	//   ....[4]....
        /*00d4*/ 	.word	0x000137c0


	//   ....[5]....
        /*00d8*/ 	.word	0x000137e0


	//----- nvinfo : EIATTR_CTAIDZ_USED
	.align		4
.L_882:
        /*00dc*/ 	.byte	0x01, 0x04
	.zero		2


	//----- nvinfo : EIATTR_CRS_STACK_SIZE
	.align		4
        /*00e0*/ 	.byte	0x04, 0x1e
        /*00e2*/ 	.short	(.L_884 - .L_883)
.L_883:
        /*00e4*/ 	.word	0x00000000
.L_884:


//--------------------- .nv.info._ZN5flash24flash_fwd_splitkv_kernelI23Flash_fwd_kernel_traitsILi128ELi64ELi128ELi4ELb0ELb0EN7cutlass10bfloat16_tE19Flash_kernel_traitsILi128ELi64ELi128ELi4ES3_EELb1ELb0ELb0ELb0ELb0ELb1ELb1ELb0EEEvNS_16Flash_fwd_paramsE --------------------------
	.section	.nv.info._ZN5flash24flash_fwd_splitkv_kernelI23Flash_fwd_kernel_traitsILi128ELi64ELi128ELi4ELb0ELb0EN7cutlass10bfloat16_tE19Flash_kernel_traitsILi128ELi64ELi128ELi4ES3_EELb1ELb0ELb0ELb0ELb0ELb1ELb1ELb0EEEvNS_16Flash_fwd_paramsE,"",@"SHT_CUDA_INFO"
	.sectionflags	@""
	.align	4


	//----- nvinfo : EIATTR_CUDA_API_VERSION
	.align		4
        /*0000*/ 	.byte	0x04, 0x37
        /*0002*/ 	.short	(.L_886 - .L_885)
.L_885:
        /*0004*/ 	.word	0x00000082


	//----- nvinfo : EIATTR_SW2861232_WAR
	.align		4
.L_886:
        /*0008*/ 	.byte	0x01, 0x35
	.zero		2


	//----- nvinfo : EIATTR_PARAM_CBANK
	.align		4
        /*000c*/ 	.byte	0x04, 0x0a
        /*000e*/ 	.short	(.L_888 - .L_887)
	.align		4
.L_887:
        /*0010*/ 	.word	index@(.nv.constant0._ZN5flash24flash_fwd_splitkv_kernelI23Flash_fwd_kernel_traitsILi128ELi64ELi128ELi4ELb0ELb0EN7cutlass10bfloat16_tE19Flash_kernel_traitsILi128ELi64ELi128ELi4ES3_EELb1ELb0ELb0ELb0ELb0ELb1ELb1ELb0EEEvNS_16Flash_fwd_paramsE)
        /*0014*/ 	.short	0x0160
        /*0016*/ 	.short	0x01d0


	//----- nvinfo : EIATTR_CBANK_PARAM_SIZE
	.align		4
.L_888:
        /*0018*/ 	.byte	0x03, 0x19
        /*001a*/ 	.short	0x01d0


	//----- nvinfo : EIATTR_KPARAM_INFO
	.align		4
        /*001c*/ 	.byte	0x04, 0x17
        /*001e*/ 	.short	(.L_890 - .L_889)
.L_889:
        /*0020*/ 	.word	0x00000000
        /*0024*/ 	.short	0x0000
        /*0026*/ 	.short	0x0000
        /*0028*/ 	.byte	0x00, 0xf0, 0x41, 0x07


	//----- nvinfo : EIATTR_MAXREG_COUNT
	.align		4
.L_890:
        /*002c*/ 	.byte	0x03, 0x1b
        /*002e*/ 	.short	0x00ff


	//----- nvinfo : EIATTR_NUM_BARRIERS
	.align		4
        /*0030*/ 	.byte	0x02, 0x4c
        /*0032*/ 	.byte	0x01
	.zero		1


	//----- nvinfo : EIATTR_MERCURY_ISA_VERSION
	.align		4
        /*0034*/ 	.byte	0x03, 0x5f
        /*0036*/ 	.short	0x0000


	//----- nvinfo : EIATTR_COOP_GROUP_MASK_REGIDS
	.align		4
        /*0038*/ 	.byte	0x04, 0x29
        /*003a*/ 	.short	(.L_892 - .L_891)


	//   ....[0]....
.L_891:
        /*003c*/ 	.word	0xffffffff


	//   ....[1]....
        /*0040*/ 	.word	0xffffffff


	//   ....[2]....
        /*0044*/ 	.word	0xffffffff


	//   ....[3]....
        /*0048*/ 	.word	0xffffffff


	//   ....[4]....
        /*004c*/ 	.word	0xffffffff


	//   ....[5]....
        /*0050*/ 	.word	0xffffffff


	//   ....[6]....
        /*0054*/ 	.word	0xffffffff


	//   ....[7]....
        /*0058*/ 	.word	0xffffffff


	//   ....[8]....
        /*005c*/ 	.word	0xffffffff


	//   ....[9]....
        /*0060*/ 	.word	0xffffffff


	//   ....[10]....
        /*0064*/ 	.word	0xffffffff


	//   ....[11]....
        /*0068*/ 	.word	0xffffffff


	//   ....[12]....
        /*006c*/ 	.word	0xffffffff


	//   ....[13]....
        /*0070*/ 	.word	0xffffffff


	//   ....[14]....
        /*0074*/ 	.word	0xffffffff


	//   ....[15]....
        /*0078*/ 	.word	0xffffffff


	//----- nvinfo : EIATTR_COOP_GROUP_INSTR_OFFSETS
	.align		4
.L_892:
        /*007c*/ 	.byte	0x04, 0x28
        /*007e*/ 	.short	(.L_894 - .L_893)


	//   ....[0]....
.L_893:
        /*0080*/ 	.word	0x00007570


	//   ....[1]....
        /*0084*/ 	.word	0x00007620


	//   ....[2]....
        /*0088*/ 	.word	0x00007630


	//   ....[3]....
        /*008c*/ 	.word	0x00007690


	//   ....[4]....
        /*0090*/ 	.word	0x0000ce50


	//   ....[5]....
        /*0094*/ 	.word	0x0000ce60


	//   ....[6]....
        /*0098*/ 	.word	0x0000ce90


	//   ....[7]....
        /*009c*/ 	.word	0x0000cea0


	//   ....[8]....
        /*00a0*/ 	.word	0x00012030


	//   ....[9]....
        /*00a4*/ 	.word	0x00012050


	//   ....[10]....
        /*00a8*/ 	.word	0x00012080


	//   ....[11]....
        /*00ac*/ 	.word	0x00012090


	//   ....[12]....
        /*00b0*/ 	.word	0x00013f50


	//   ....[13]....
        /*00b4*/ 	.word	0x00013f90


	//   ....[14]....
        /*00b8*/ 	.word	0x00013fe0


	//   ....[15]....
        /*00bc*/ 	.word	0x00013ff0


	//----- nvinfo : EIATTR_EXIT_INSTR_OFFSETS
	.align		4
.L_894:
        /*00c0*/ 	.byte	0x04, 0x1c
        /*00c2*/ 	.short	(.L_896 - .L_895)


	//   ....[0]....
.L_895:
        /*00c4*/ 	.word	0x00000410


	//   ....[1]....
        /*00c8*/ 	.word	0x00000e60


	//   ....[2]....
        /*00cc*/ 	.word	0x00000e90


	//   ....[3]....
        /*00d0*/ 	.word	0x000151e0


	//   ....[4]....
        /*00d4*/ 	.word	0x00015220


	//   ....[5]....
        /*00d8*/ 	.word	0x00015240


	//----- nvinfo : EIATTR_CTAIDZ_USED
	.align		4
.L_896:
        /*00dc*/ 	.byte	0x01, 0x04
	.zero		2


	//----- nvinfo : EIATTR_CRS_STACK_SIZE
	.align		4
        /*00e0*/ 	.byte	0x04, 0x1e
        /*00e2*/ 	.short	(.L_898 - .L_897)
.L_897:
        /*00e4*/ 	.word	0x00000000
.L_898:


//--------------------- .nv.info._ZN5flash24flash_fwd_splitkv_kernelI23Flash_fwd_kernel_traitsILi128ELi64ELi128ELi4ELb0ELb0EN7cutlass10bfloat16_tE19Flash_kernel_traitsILi128ELi64ELi128ELi4ES3_EELb1ELb0ELb0ELb0ELb0ELb0ELb1ELb1EEEvNS_16Flash_fwd_paramsE --------------------------
	.section	.nv.info._ZN5flash24flash_fwd_splitkv_kernelI23Flash_fwd_kernel_traitsILi128ELi64ELi128ELi4ELb0ELb0EN7cutlass10bfloat16_tE19Flash_kernel_traitsILi128ELi64ELi128ELi4ES3_EELb1ELb0ELb0ELb0ELb0ELb0ELb1ELb1EEEvNS_16Flash_fwd_paramsE,"",@"SHT_CUDA_INFO"
	.sectionflags	@""
	.align	4


	//----- nvinfo : EIATTR_CUDA_API_VERSION
	.align		4
        /*0000*/ 	.byte	0x04, 0x37
        /*0002*/ 	.short	(.L_900 - .L_899)
.L_899:
        /*0004*/ 	.word	0x00000082


	//----- nvinfo : EIATTR_SW2861232_WAR
	.align		4
.L_900:
        /*0008*/ 	.byte	0x01, 0x35
	.zero		2


	//----- nvinfo : EIATTR_PARAM_CBANK
	.align		4
        /*000c*/ 	.byte	0x04, 0x0a
        /*000e*/ 	.short	(.L_902 - .L_901)
	.align		4
.L_901:
        /*0010*/ 	.word	index@(.nv.constant0._ZN5flash24flash_fwd_splitkv_kernelI23Flash_fwd_kernel_traitsILi128ELi64ELi128ELi4ELb0ELb0EN7cutlass10bfloat16_tE19Flash_kernel_traitsILi128ELi64ELi128ELi4ES3_EELb1ELb0ELb0ELb0ELb0ELb0ELb1ELb1EEEvNS_16Flash_fwd_paramsE)
        /*0014*/ 	.short	0x0160
        /*0016*/ 	.short	0x01d0


	//----- nvinfo : EIATTR_CBANK_PARAM_SIZE
	.align		4
.L_902:
        /*0018*/ 	.byte	0x03, 0x19
        /*001a*/ 	.short	0x01d0


	//----- nvinfo : EIATTR_KPARAM_INFO
	.align		4
        /*001c*/ 	.byte	0x04, 0x17
        /*001e*/ 	.short	(.L_904 - .L_903)
.L_903:
        /*0020*/ 	.word	0x00000000
        /*0024*/ 	.short	0x0000
        /*0026*/ 	.short	0x0000
        /*0028*/ 	.byte	0x00, 0xf0, 0x41, 0x07


	//----- nvinfo : EIATTR_MAXREG_COUNT
	.align		4
.L_904:
        /*002c*/ 	.byte	0x03, 0x1b
        /*002e*/ 	.short	0x00ff


	//----- nvinfo : EIATTR_NUM_BARRIERS
	.align		4
        /*0030*/ 	.byte	0x02, 0x4c
        /*0032*/ 	.byte	0x01
	.zero		1


	//----- nvinfo : EIATTR_MERCURY_ISA_VERSION
	.align		4
        /*0034*/ 	.byte	0x03, 0x5f
        /*0036*/ 	.short	0x0000


	//----- nvinfo : EIATTR_COOP_GROUP_MASK_REGIDS
	.align		4
        /*0038*/ 	.byte	0x04, 0x29
        /*003a*/ 	.short	(.L_906 - .L_905)


	//   ....[0]....
.L_905:
        /*003c*/ 	.word	0xffffffff


	//   ....[1]....
        /*0040*/ 	.word	0xffffffff


	//   ....[2]....
        /*0044*/ 	.word	0xffffffff


	//   ....[3]....
        /*0048*/ 	.word	0xffffffff


	//   ....[4]....
        /*004c*/ 	.word	0xffffffff


	//   ....[5]....
        /*0050*/ 	.word	0xffffffff


	//   ....[6]....
        /*0054*/ 	.word	0xffffffff


	//   ....[7]....
        /*0058*/ 	.word	0xffffffff


	//   ....[8]....
        /*005c*/ 	.word	0xffffffff


	//   ....[9]....
        /*0060*/ 	.word	0xffffffff


	//   ....[10]....
        /*0064*/ 	.word	0xffffffff


	//   ....[11]....
        /*0068*/ 	.word	0xffffffff


	//   ....[12]....
        /*006c*/ 	.word	0xffffffff


	//   ....[13]....
        /*0070*/ 	.word	0xffffffff


	//   ....[14]....
        /*0074*/ 	.word	0xffffffff


	//   ....[15]....
        /*0078*/ 	.word	0xffffffff


	//   ....[16]....
        /*007c*/ 	.word	0xffffffff


	//   ....[17]....
        /*0080*/ 	.word	0xffffffff


	//   ....[18]....
        /*0084*/ 	.word	0xffffffff


	//   ....[19]....
        /*0088*/ 	.word	0xffffffff


	//----- nvinfo : EIATTR_COOP_GROUP_INSTR_OFFSETS
	.align		4
.L_906:
        /*008c*/ 	.byte	0x04, 0x28
        /*008e*/ 	.short	(.L_908 - .L_907)


	//   ....[0]....
.L_907:
        /*0090*/ 	.word	0x00017f70


	//   ....[1]....
        /*0094*/ 	.word	0x00017fd0


	//   ....[2]....
        /*0098*/ 	.word	0x00018000


	//   ....[3]....
        /*009c*/ 	.word	0x00018020


	//   ....[4]....
        /*00a0*/ 	.word	0x0001ce70


	//   ....[5]....
        /*00a4*/ 	.word	0x0001cec0


	//   ....[6]....
        /*00a8*/ 	.word	0x0001cef0


	//   ....[7]....
        /*00ac*/ 	.word	0x0001cf10


	//   ....[8]....
        /*00b0*/ 	.word	0x000218e0


	//   ....[9]....
        /*00b4*/ 	.word	0x00021900


	//   ....[10]....
        /*00b8*/ 	.word	0x00021920


	//   ....[11]....
        /*00bc*/ 	.word	0x00021940


	//   ....[12]....
        /*00c0*/ 	.word	0x00023900


	//   ....[13]....
        /*00c4*/ 	.word	0x00023930


	//   ....[14]....
        /*00c8*/ 	.word	0x00023940


	//   ....[15]....
        /*00cc*/ 	.word	0x00023970


	//   ....[16]....
        /*00d0*/ 	.word	0x00024d40


	//   ....[17]....
        /*00d4*/ 	.word	0x00024d80


	//   ....[18]....
        /*00d8*/ 	.word	0x00024dd0


	//   ....[19]....
        /*00dc*/ 	.word	0x00024e20


	//----- nvinfo : EIATTR_EXIT_INSTR_OFFSETS
	.align		4
.L_908:
        /*00e0*/ 	.byte	0x04, 0x1c
        /*00e2*/ 	.short	(.L_910 - .L_909)


	//   ....[0]....
.L_909:
        /*00e4*/ 	.word	0x000001f0


	//----- nvinfo : EIATTR_CTAIDZ_USED
	.align		4
.L_910:
        /*00e8*/ 	.byte	0x01, 0x04
	.zero		2


	//----- nvinfo : EIATTR_CRS_STACK_SIZE
	.align		4
        /*00ec*/ 	.byte	0x04, 0x1e
        /*00ee*/ 	.short	(.L_912 - .L_911)
.L_911:
        /*00f0*/ 	.word	0x00000000
.L_912:


//--------------------- .nv.info._ZN5flash24flash_fwd_splitkv_kernelI23Flash_fwd_kernel_traitsILi128ELi64ELi128ELi4ELb0ELb0EN7cutlass10bfloat16_tE19Flash_kernel_traitsILi128ELi64ELi128ELi4ES3_EELb1ELb0ELb0ELb0ELb0ELb1ELb1ELb1EEEvNS_16Flash_fwd_paramsE --------------------------
	.section	.nv.info._ZN5flash24flash_fwd_splitkv_kernelI23Flash_fwd_kernel_traitsILi128ELi64ELi128ELi4ELb0ELb0EN7cutlass10bfloat16_tE19Flash_kernel_traitsILi128ELi64ELi128ELi4ES3_EELb1ELb0ELb0ELb0ELb0ELb1ELb1ELb1EEEvNS_16Flash_fwd_paramsE,"",@"SHT_CUDA_INFO"
	.sectionflags	@""
	.align	4


	//----- nvinfo : EIATTR_CUDA_API_VERSION
	.align		4
        /*0000*/ 	.byte	0x04, 0x37
        /*0002*/ 	.short	(.L_914 - .L_913)
.L_913:
        /*0004*/ 	.word	0x00000082


	//----- nvinfo : EIATTR_SW2861232_WAR
	.align		4
.L_914:
        /*0008*/ 	.byte	0x01, 0x35
	.zero		2


	//----- nvinfo : EIATTR_PARAM_CBANK
	.align		4
        /*000c*/ 	.byte	0x04, 0x0a
        /*000e*/ 	.short	(.L_916 - .L_915)
	.align		4
.L_915:
        /*0010*/ 	.word	index@(.nv.constant0._ZN5flash24flash_fwd_splitkv_kernelI23Flash_fwd_kernel_traitsILi128ELi64ELi128ELi4ELb0ELb0EN7cutlass10bfloat16_tE19Flash_kernel_traitsILi128ELi64ELi128ELi4ES3_EELb1ELb0ELb0ELb0ELb0ELb1ELb1ELb1EEEvNS_16Flash_fwd_paramsE)
        /*0014*/ 	.short	0x0160
        /*0016*/ 	.short	0x01d0


	//----- nvinfo : EIATTR_CBANK_PARAM_SIZE
	.align		4
.L_916:
        /*0018*/ 	.byte	0x03, 0x19
        /*001a*/ 	.short	0x01d0


	//----- nvinfo : EIATTR_KPARAM_INFO
	.align		4
        /*001c*/ 	.byte	0x04, 0x17
        /*001e*/ 	.short	(.L_918 - .L_917)
.L_917:
        /*0020*/ 	.word	0x00000000
        /*0024*/ 	.short	0x0000
        /*0026*/ 	.short	0x0000
        /*0028*/ 	.byte	0x00, 0xf0, 0x41, 0x07


	//----- nvinfo : EIATTR_MAXREG_COUNT
	.align		4
.L_918:
        /*002c*/ 	.byte	0x03, 0x1b
        /*002e*/ 	.short	0x00ff


	//----- nvinfo : EIATTR_NUM_BARRIERS
	.align		4
        /*0030*/ 	.byte	0x02, 0x4c
        /*0032*/ 	.byte	0x01
	.zero		1


	//----- nvinfo : EIATTR_MERCURY_ISA_VERSION
	.align		4
        /*0034*/ 	.byte	0x03, 0x5f
        /*0036*/ 	.short	0x0000


	//----- nvinfo : EIATTR_COOP_GROUP_MASK_REGIDS
	.align		4
        /*0038*/ 	.byte	0x04, 0x29
        /*003a*/ 	.short	(.L_920 - .L_919)


	//   ....[0]....
.L_919:
        /*003c*/ 	.word	0xffffffff


	//   ....[1]....
        /*0040*/ 	.word	0xffffffff


	//   ....[2]....
        /*0044*/ 	.word	0xffffffff


	//   ....[3]....
        /*0048*/ 	.word	0xffffffff


	//   ....[4]....
        /*004c*/ 	.word	0xffffffff


	//   ....[5]....
        /*0050*/ 	.word	0xffffffff


	//   ....[6]....
        /*0054*/ 	.word	0xffffffff


	//   ....[7]....
        /*0058*/ 	.word	0xffffffff


	//   ....[8]....
        /*005c*/ 	.word	0xffffffff


	//   ....[9]....
        /*0060*/ 	.word	0xffffffff


	//   ....[10]....
        /*0064*/ 	.word	0xffffffff


	//   ....[11]....
        /*0068*/ 	.word	0xffffffff


	//   ....[12]....
        /*006c*/ 	.word	0xffffffff


	//   ....[13]....
        /*0070*/ 	.word	0xffffffff


	//   ....[14]....
        /*0074*/ 	.word	0xffffffff


	//   ....[15]....
        /*0078*/ 	.word	0xffffffff


	//   ....[16]....
        /*007c*/ 	.word	0xffffffff


	//   ....[17]....
        /*0080*/ 	.word	0xffffffff


	//   ....[18]....
        /*0084*/ 	.word	0xffffffff


	//   ....[19]....
        /*0088*/ 	.word	0xffffffff


	//----- nvinfo : EIATTR_COOP_GROUP_INSTR_OFFSETS
	.align		4
.L_920:
        /*008c*/ 	.byte	0x04, 0x28
        /*008e*/ 	.short	(.L_922 - .L_921)


	//   ....[0]....
.L_921:
        /*0090*/ 	.word	0x000192e0


	//   ....[1]....
        /*0094*/ 	.word	0x00019300


	//   ....[2]....
        /*0098*/ 	.word	0x000193a0


	//   ....[3]....
        /*009c*/ 	.word	0x000193b0


	//   ....[4]....
        /*00a0*/ 	.word	0x0001eb00


	//   ....[5]....
        /*00a4*/ 	.word	0x0001eb10


	//   ....[6]....
        /*00a8*/ 	.word	0x0001eb40


	//   ....[7]....
        /*00ac*/ 	.word	0x0001eb50


	//   ....[8]....
        /*00b0*/ 	.word	0x00023de0


	//   ....[9]....
        /*00b4*/ 	.word	0x00023e00


	//   ....[10]....
        /*00b8*/ 	.word	0x00023e20


	//   ....[11]....
        /*00bc*/ 	.word	0x00023e40


	//   ....[12]....
        /*00c0*/ 	.word	0x00025da0


	//   ....[13]....
        /*00c4*/ 	.word	0x00025dd0


	//   ....[14]....
        /*00c8*/ 	.word	0x00025de0


	//   ....[15]....
        /*00cc*/ 	.word	0x00025e10


	//   ....[16]....
        /*00d0*/ 	.word	0x00027210


	//   ....[17]....
        /*00d4*/ 	.word	0x00027270


	//   ....[18]....
        /*00d8*/ 	.word	0x000272c0


	//   ....[19]....
        /*00dc*/ 	.word	0x00027310


	//----- nvinfo : EIATTR_EXIT_INSTR_OFFSETS
	.align		4
.L_922:
        /*00e0*/ 	.byte	0x04, 0x1c
        /*00e2*/ 	.short	(.L_924 - .L_923)


	//   ....[0]....
.L_923:
        /*00e4*/ 	.word	0x000001f0


	//----- nvinfo : EIATTR_CTAIDZ_USED
	.align		4
.L_924:
        /*00e8*/ 	.byte	0x01, 0x04
	.zero		2


	//----- nvinfo : EIATTR_CRS_STACK_SIZE
	.align		4
        /*00ec*/ 	.byte	0x04, 0x1e
        /*00ee*/ 	.short	(.L_926 - .L_925)
.L_925:
        /*00f0*/ 	.word	0x00000000
.L_926:


//--------------------- .nv.info._ZN5flash24flash_fwd_splitkv_kernelI23Flash_fwd_kernel_traitsILi128ELi64ELi128ELi4ELb0ELb0EN7cutlass10bfloat16_tE19Flash_kernel_traitsILi128ELi64ELi128ELi4ES3_EELb1ELb0ELb0ELb1ELb1ELb0ELb0ELb0EEEvNS_16Flash_fwd_paramsE --------------------------
	.section	.nv.info._ZN5flash24flash_fwd_splitkv_kernelI23Flash_fwd_kernel_traitsILi128ELi64ELi128ELi4ELb0ELb0EN7cutlass10bfloat16_tE19Flash_kernel_traitsILi128ELi64ELi128ELi4ES3_EELb1ELb0ELb0ELb1ELb1ELb0ELb0ELb0EEEvNS_16Flash_fwd_paramsE,"",@"SHT_CUDA_INFO"
	.sectionflags	@""
	.align	4


	//----- nvinfo : EIATTR_CUDA_API_VERSION
	.align		4
        /*0000*/ 	.byte	0x04, 0x37
        /*0002*/ 	.short	(.L_928 - .L_927)
.L_927:
        /*0004*/ 	.word	0x00000082


	//----- nvinfo : EIATTR_SW2861232_WAR
	.align		4
.L_928:
        /*0008*/ 	.byte	0x01, 0x35
	.zero		2


	//----- nvinfo : EIATTR_PARAM_CBANK
	.align		4
        /*000c*/ 	.byte	0x04, 0x0a
        /*000e*/ 	.short	(.L_930 - .L_929)
	.align		4
.L_929:
        /*0010*/ 	.word	index@(.nv.constant0._ZN5flash24flash_fwd_splitkv_kernelI23Flash_fwd_kernel_traitsILi128ELi64ELi128ELi4ELb0ELb0EN7cutlass10bfloat16_tE19Flash_kernel_traitsILi128ELi64ELi128ELi4ES3_EELb1ELb0ELb0ELb1ELb1ELb0ELb0ELb0EEEvNS_16Flash_fwd_paramsE)
        /*0014*/ 	.short	0x0160
        /*0016*/ 	.short	0x01d0


	//----- nvinfo : EIATTR_CBANK_PARAM_SIZE
	.align		4
.L_930:
        /*0018*/ 	.byte	0x03, 0x19
        /*001a*/ 	.short	0x01d0


	//----- nvinfo : EIATTR_KPARAM_INFO
	.align		4
        /*001c*/ 	.byte	0x04, 0x17
        /*001e*/ 	.short	(.L_932 - .L_931)
.L_931:
        /*0020*/ 	.word	0x00000000
        /*0024*/ 	.short	0x0000
        /*0026*/ 	.short	0x0000
        /*0028*/ 	.byte	0x00, 0xf0, 0x41, 0x07


	//----- nvinfo : EIATTR_MAXREG_COUNT
	.align		4
.L_932:
        /*002c*/ 	.byte	0x03, 0x1b
        /*002e*/ 	.short	0x00ff


	//----- nvinfo : EIATTR_NUM_BARRIERS
	.align		4
        /*0030*/ 	.byte	0x02, 0x4c
        /*0032*/ 	.byte	0x01
	.zero		1


	//----- nvinfo : EIATTR_MERCURY_ISA_VERSION
	.align		4
        /*0034*/ 	.byte	0x03, 0x5f
        /*0036*/ 	.short	0x0000


	//----- nvinfo : EIATTR_COOP_GROUP_MASK_REGIDS
	.align		4
        /*0038*/ 	.byte	0x04, 0x29
        /*003a*/ 	.short	(.L_934 - .L_933)


	//   ....[0]....
.L_933:
        /*003c*/ 	.word	0xffffffff


	//   ....[1]....
        /*0040*/ 	.word	0xffffffff


	//   ....[2]....
        /*0044*/ 	.word	0xffffffff


	//   ....[3]....
        /*0048*/ 	.word	0xffffffff


	//   ....[4]....
        /*004c*/ 	.word	0xffffffff


	//   ....[5]....
        /*0050*/ 	.word	0xffffffff


	//   ....[6]....
        /*0054*/ 	.word	0xffffffff


	//   ....[7]....
        /*0058*/ 	.word	0xffffffff


	//   ....[8]....
        /*005c*/ 	.word	0xffffffff


	//   ....[9]....
        /*0060*/ 	.word	0xffffffff


	//   ....[10]....
        /*0064*/ 	.word	0xffffffff


	//   ....[11]....
        /*0068*/ 	.word	0xffffffff


	//----- nvinfo : EIATTR_COOP_GROUP_INSTR_OFFSETS
	.align		4
.L_934:
        /*006c*/ 	.byte	0x04, 0x28
        /*006e*/ 	.short	(.L_936 - .L_935)


	//   ....[0]....
.L_935:
        /*0070*/ 	.word	0x00003ff0


	//   ....[1]....
        /*0074*/ 	.word	0x00004010


	//   ....[2]....
        /*0078*/ 	.word	0x000040b0


	//   ....[3]....
        /*007c*/ 	.word	0x000040c0


	//   ....[4]....
        /*0080*/ 	.word	0x000078e0


	//   ....[5]....
        /*0084*/ 	.word	0x00007900


	//   ....[6]....
        /*0088*/ 	.word	0x00007930


	//   ....[7]....
        /*008c*/ 	.word	0x00007940


	//   ....[8]....
        /*0090*/ 	.word	0x00009870


	//   ....[9]....
        /*0094*/ 	.word	0x000098b0


	//   ....[10]....
        /*0098*/ 	.word	0x00009930


	//   ....[11]....
        /*009c*/ 	.word	0x00009950


	//----- nvinfo : EIATTR_EXIT_INSTR_OFFSETS
	.align		4
.L_936:
        /*00a0*/ 	.byte	0x04, 0x1c
        /*00a2*/ 	.short	(.L_938 - .L_937)


	//   ....[0]....
.L_937:
        /*00a4*/ 	.word	0x00000160


	//   ....[1]....
        /*00a8*/ 	.word	0x00000710


	//   ....[2]....
        /*00ac*/ 	.word	0x00000740


	//   ....[3]....
        /*00b0*/ 	.word	0x0000a920


	//----- nvinfo : EIATTR_CTAIDZ_USED
	.align		4
.L_938:
        /*00b4*/ 	.byte	0x01, 0x04
	.zero		2


	//----- nvinfo : EIATTR_CRS_STACK_SIZE
	.align		4
        /*00b8*/ 	.byte	0x04, 0x1e
        /*00ba*/ 	.short	(.L_940 - .L_939)
.L_939:
        /*00bc*/ 	.word	0x00000000
.L_940:


//--------------------- .nv.info._ZN5flash24flash_fwd_splitkv_kernelI23Flash_fwd_kernel_traitsILi128ELi64ELi128ELi4ELb0ELb0EN7cutlass10bfloat16_tE19Flash_kernel_traitsILi128ELi64ELi128ELi4ES3_EELb1ELb0ELb0ELb1ELb1ELb1ELb0ELb0EEEvNS_16Flash_fwd_paramsE --------------------------
	.section	.nv.info._ZN5flash24flash_fwd_splitkv_kernelI23Flash_fwd_kernel_traitsILi128ELi64ELi128ELi4ELb0ELb0EN7cutlass10bfloat16_tE19Flash_kernel_traitsILi128ELi64ELi128ELi4ES3_EELb1ELb0ELb0ELb1ELb1ELb1ELb0ELb0EEEvNS_16Flash_fwd_paramsE,"",@"SHT_CUDA_INFO"
	.sectionflags	@""
	.align	4


	//----- nvinfo : EIATTR_CUDA_API_VERSION
	.align		4
        /*0000*/ 	.byte	0x04, 0x37
        /*0002*/ 	.short	(.L_942 - .L_941)
.L_941:
        /*0004*/ 	.word	0x00000082


	//----- nvinfo : EIATTR_SW2861232_WAR
	.align		4
.L_942:
        /*0008*/ 	.byte	0x01, 0x35
	.zero		2


	//----- nvinfo : EIATTR_PARAM_CBANK
	.align		4
        /*000c*/ 	.byte	0x04, 0x0a
        /*000e*/ 	.short	(.L_944 - .L_943)
	.align		4
.L_943:
        /*0010*/ 	.word	index@(.nv.constant0._ZN5flash24flash_fwd_splitkv_kernelI23Flash_fwd_kernel_traitsILi128ELi64ELi128ELi4ELb0ELb0EN7cutlass10bfloat16_tE19Flash_kernel_traitsILi128ELi64ELi128ELi4ES3_EELb1ELb0ELb0ELb1ELb1ELb1ELb0ELb0EEEvNS_16Flash_fwd_paramsE)
        /*0014*/ 	.short	0x0160
        /*0016*/ 	.short	0x01d0


	//----- nvinfo : EIATTR_CBANK_PARAM_SIZE
	.align		4
.L_944:
        /*0018*/ 	.byte	0x03, 0x19
        /*001a*/ 	.short	0x01d0


	//----- nvinfo : EIATTR_KPARAM_INFO
	.align		4
        /*001c*/ 	.byte	0x04, 0x17
        /*001e*/ 	.short	(.L_946 - .L_945)
.L_945:
        /*0020*/ 	.word	0x00000000
        /*0024*/ 	.short	0x0000
        /*0026*/ 	.short	0x0000
        /*0028*/ 	.byte	0x00, 0xf0, 0x41, 0x07


	//----- nvinfo : EIATTR_MAXREG_COUNT
	.align		4
.L_946:
        /*002c*/ 	.byte	0x03, 0x1b
        /*002e*/ 	.short	0x00ff


	//----- nvinfo : EIATTR_NUM_BARRIERS
	.align		4
        /*0030*/ 	.byte	0x02, 0x4c
        /*0032*/ 	.byte	0x01
	.zero		1


	//----- nvinfo : EIATTR_MERCURY_ISA_VERSION
	.align		4
        /*0034*/ 	.byte	0x03, 0x5f
        /*0036*/ 	.short	0x0000


	//----- nvinfo : EIATTR_COOP_GROUP_MASK_REGIDS
	.align		4
        /*0038*/ 	.byte	0x04, 0x29
        /*003a*/ 	.short	(.L_948 - .L_947)


	//   ....[0]....
.L_947:
        /*003c*/ 	.word	0xffffffff


	//   ....[1]....
        /*0040*/ 	.word	0xffffffff


	//   ....[2]....
        /*0044*/ 	.word	0xffffffff


	//   ....[3]....
        /*0048*/ 	.word	0xffffffff


	//   ....[4]....
        /*004c*/ 	.word	0xffffffff


	//   ....[5]....
        /*0050*/ 	.word	0xffffffff


	//   ....[6]....
        /*0054*/ 	.word	0xffffffff


	//   ....[7]....
        /*0058*/ 	.word	0xffffffff


	//   ....[8]....
        /*005c*/ 	.word	0xffffffff


	//   ....[9]....
        /*0060*/ 	.word	0xffffffff


	//   ....[10]....
        /*0064*/ 	.word	0xffffffff


	//   ....[11]....
        /*0068*/ 	.word	0xffffffff


	//----- nvinfo : EIATTR_COOP_GROUP_INSTR_OFFSETS
	.align		4
.L_948:
        /*006c*/ 	.byte	0x04, 0x28
        /*006e*/ 	.short	(.L_950 - .L_949)


	//   ....[0]....
.L_949:
        /*0070*/ 	.word	0x000047e0


	//   ....[1]....
        /*0074*/ 	.word	0x00004800


	//   ....[2]....
        /*0078*/ 	.word	0x000048a0


	//   ....[3]....
        /*007c*/ 	.word	0x000048b0


	//   ....[4]....
        /*0080*/ 	.word	0x00008930


	//   ....[5]....
        /*0084*/ 	.word	0x00008940


	//   ....[6]....
        /*0088*/ 	.word	0x00008970


	//   ....[7]....
        /*008c*/ 	.word	0x00008980


	//   ....[8]....
        /*0090*/ 	.word	0x0000a860


	//   ....[9]....
        /*0094*/ 	.word	0x0000a8a0


	//   ....[10]....
        /*0098*/ 	.word	0x0000a920


	//   ....[11]....
        /*009c*/ 	.word	0x0000a940


	//----- nvinfo : EIATTR_EXIT_INSTR_OFFSETS
	.align		4
.L_950:
        /*00a0*/ 	.byte	0x04, 0x1c
        /*00a2*/ 	.short	(.L_952 - .L_951)


	//   ....[0]....
.L_951:
        /*00a4*/ 	.word	0x00000160


	//   ....[1]....
        /*00a8*/ 	.word	0x00000710


	//   ....[2]....
        /*00ac*/ 	.word	0x00000740


	//   ....[3]....
        /*00b0*/ 	.word	0x0000b910


	//----- nvinfo : EIATTR_CTAIDZ_USED
	.align		4
.L_952:
        /*00b4*/ 	.byte	0x01, 0x04
	.zero		2


	//----- nvinfo : EIATTR_CRS_STACK_SIZE
	.align		4
        /*00b8*/ 	.byte	0x04, 0x1e
        /*00ba*/ 	.short	(.L_954 - .L_953)
.L_953:
        /*00bc*/ 	.word	0x00000000
.L_954:


//--------------------- .nv.info._ZN5flash24flash_fwd_splitkv_kernelI23Flash_fwd_kernel_traitsILi128ELi64ELi128ELi4ELb0ELb0EN7cutlass10bfloat16_tE19Flash_kernel_traitsILi128ELi64ELi128ELi4ES3_EELb1ELb0ELb0ELb1ELb1ELb0ELb1ELb0EEEvNS_16Flash_fwd_paramsE --------------------------
	.section	.nv.info._ZN5flash24flash_fwd_splitkv_kernelI23Flash_fwd_kernel_traitsILi128ELi64ELi128ELi4ELb0ELb0EN7cutlass10bfloat16_tE19Flash_kernel_traitsILi128ELi64ELi128ELi4ES3_EELb1ELb0ELb0ELb1ELb1ELb0ELb1ELb0EEEvNS_16Flash_fwd_paramsE,"",@"SHT_CUDA_INFO"
	.sectionflags	@""
	.align	4


	//----- nvinfo : EIATTR_CUDA_API_VERSION
	.align		4
        /*0000*/ 	.byte	0x04, 0x37
        /*0002*/ 	.short	(.L_956 - .L_955)
.L_955:
        /*0004*/ 	.word	0x00000082


	//----- nvinfo : EIATTR_SW2861232_WAR
	.align		4
.L_956:
        /*0008*/ 	.byte	0x01, 0x35
	.zero		2


	//----- nvinfo : EIATTR_PARAM_CBANK
	.align		4
        /*000c*/ 	.byte	0x04, 0x0a
        /*000e*/ 	.short	(.L_958 - .L_957)
	.align		4
.L_957:
        /*0010*/ 	.word	index@(.nv.constant0._ZN5flash24flash_fwd_splitkv_kernelI23Flash_fwd_kernel_traitsILi128ELi64ELi128ELi4ELb0ELb0EN7cutlass10bfloat16_tE19Flash_kernel_traitsILi128ELi64ELi128ELi4ES3_EELb1ELb0ELb0ELb1ELb1ELb0ELb1ELb0EEEvNS_16Flash_fwd_paramsE)
        /*0014*/ 	.short	0x0160
        /*0016*/ 	.short	0x01d0


	//----- nvinfo : EIATTR_CBANK_PARAM_SIZE
	.align		4
.L_958:
        /*0018*/ 	.byte	0x03, 0x19
        /*001a*/ 	.short	0x01d0


	//----- nvinfo : EIATTR_KPARAM_INFO
	.align		4
        /*001c*/ 	.byte	0x04, 0x17
        /*001e*/ 	.short	(.L_960 - .L_959)
.L_959:
        /*0020*/ 	.word	0x00000000
        /*0024*/ 	.short	0x0000
        /*0026*/ 	.short	0x0000
        /*0028*/ 	.byte	0x00, 0xf0, 0x41, 0x07


	//----- nvinfo : EIATTR_MAXREG_COUNT
	.align		4
.L_960:
        /*002c*/ 	.byte	0x03, 0x1b
        /*002e*/ 	.short	0x00ff


	//----- nvinfo : EIATTR_NUM_BARRIERS
	.align		4
        /*0030*/ 	.byte	0x02, 0x4c
        /*0032*/ 	.byte	0x01
	.zero		1


	//----- nvinfo : EIATTR_MERCURY_ISA_VERSION
	.align		4
        /*0034*/ 	.byte	0x03, 0x5f
        /*0036*/ 	.short	0x0000


	//----- nvinfo : EIATTR_COOP_GROUP_MASK_REGIDS
	.align		4
        /*0038*/ 	.byte	0x04, 0x29
        /*003a*/ 	.short	(.L_962 - .L_961)


	//   ....[0]....
.L_961:
        /*003c*/ 	.word	0xffffffff


	//   ....[1]....
        /*0040*/ 	.word	0xffffffff


	//   ....[2]....
        /*0044*/ 	.word	0xffffffff


	//   ....[3]....
        /*0048*/ 	.word	0xffffffff


	//   ....[4]....
        /*004c*/ 	.word	0xffffffff


	//   ....[5]....
        /*0050*/ 	.word	0xffffffff


	//   ....[6]....
        /*0054*/ 	.word	0xffffffff


	//   ....[7]....
        /*0058*/ 	.word	0xffffffff


	//   ....[8]....
        /*005c*/ 	.word	0xffffffff


	//   ....[9]....
        /*0060*/ 	.word	0xffffffff


	//   ....[10]....
        /*0064*/ 	.word	0xffffffff


	//   ....[11]....
        /*0068*/ 	.word	0xffffffff


	//----- nvinfo : EIATTR_COOP_GROUP_INSTR_OFFSETS
	.align		4
.L_962:
        /*006c*/ 	.byte	0x04, 0x28
        /*006e*/ 	.short	(.L_964 - .L_963)


	//   ....[0]....
.L_963:
        /*0070*/ 	.word	0x00004290


	//   ....[1]....
        /*0074*/ 	.word	0x000042b0


	//   ....[2]....
        /*0078*/ 	.word	0x00004350


	//   ....[3]....
        /*007c*/ 	.word	0x00004360


	//   ....[4]....
        /*0080*/ 	.word	0x00007b70


	//   ....[5]....
        /*0084*/ 	.word	0x00007b90


	//   ....[6]....
        /*0088*/ 	.word	0x00007bc0


	//   ....[7]....
        /*008c*/ 	.word	0x00007bd0


	//   ....[8]....
        /*0090*/ 	.word	0x00009b00


	//   ....[9]....
        /*0094*/ 	.word	0x00009b40


	//   ....[10]....
        /*0098*/ 	.word	0x00009ba0


	//   ....[11]....
        /*009c*/ 	.word	0x00009bb0


	//----- nvinfo : EIATTR_EXIT_INSTR_OFFSETS
	.align		4
.L_964:
        /*00a0*/ 	.byte	0x04, 0x1c
        /*00a2*/ 	.short	(.L_966 - .L_965)


	//   ....[0]....
.L_965:
        /*00a4*/ 	.word	0x000002a0


	//   ....[1]....
        /*00a8*/ 	.word	0x000009f0


	//   ....[2]....
        /*00ac*/ 	.word	0x00000a20


	//   ....[3]....
        /*00b0*/ 	.word	0x0000a990


	//----- nvinfo : EIATTR_CTAIDZ_USED
	.align		4
.L_966:
        /*00b4*/ 	.byte	0x01, 0x04
	.zero		2


	//----- nvinfo : EIATTR_CRS_STACK_SIZE
	.align		4
        /*00b8*/ 	.byte	0x04, 0x1e
        /*00ba*/ 	.short	(.L_968 - .L_967)
.L_967:
        /*00bc*/ 	.word	0x00000000
.L_968:


//--------------------- .nv.info._ZN5flash24flash_fwd_splitkv_kernelI23Flash_fwd_kernel_traitsILi128ELi64ELi128ELi4ELb0ELb0EN7cutlass10bfloat16_tE19Flash_kernel_traitsILi128ELi64ELi128ELi4ES3_EELb1ELb0ELb0ELb1ELb1ELb1ELb1ELb0EEEvNS_16Flash_fwd_paramsE --------------------------
	.section	.nv.info._ZN5flash24flash_fwd_splitkv_kernelI23Flash_fwd_kernel_traitsILi128ELi64ELi128ELi4ELb0ELb0EN7cutlass10bfloat16_tE19Flash_kernel_traitsILi128ELi64ELi128ELi4ES3_EELb1ELb0ELb0ELb1ELb1ELb1ELb1ELb0EEEvNS_16Flash_fwd_paramsE,"",@"SHT_CUDA_INFO"
	.sectionflags	@""
	.align	4


	//----- nvinfo : EIATTR_CUDA_API_VERSION
	.align		4
        /*0000*/ 	.byte	0x04, 0x37
        /*0002*/ 	.short	(.L_970 - .L_969)
.L_969:
        /*0004*/ 	.word	0x00000082


	//----- nvinfo : EIATTR_SW2861232_WAR
	.align		4
.L_970:
        /*0008*/ 	.byte	0x01, 0x35
	.zero		2


	//----- nvinfo : EIATTR_PARAM_CBANK
	.align		4
        /*000c*/ 	.byte	0x04, 0x0a
        /*000e*/ 	.short	(.L_972 - .L_971)
	.align		4
.L_971:
        /*0010*/ 	.word	index@(.nv.constant0._ZN5flash24flash_fwd_splitkv_kernelI23Flash_fwd_kernel_traitsILi128ELi64ELi128ELi4ELb0ELb0EN7cutlass10bfloat16_tE19Flash_kernel_traitsILi128ELi64ELi128ELi4ES3_EELb1ELb0ELb0ELb1ELb1ELb1ELb1ELb0EEEvNS_16Flash_fwd_paramsE)
        /*0014*/ 	.short	0x0160
        /*0016*/ 	.short	0x01d0


	//----- nvinfo : EIATTR_CBANK_PARAM_SIZE
	.align		4
.L_972:
        /*0018*/ 	.byte	0x03, 0x19
        /*001a*/ 	.short	0x01d0


	//----- nvinfo : EIATTR_KPARAM_INFO
	.align		4
        /*001c*/ 	.byte	0x04, 0x17
        /*001e*/ 	.short	(.L_974 - .L_973)
.L_973:
        /*0020*/ 	.word	0x00000000
        /*0024*/ 	.short	0x0000
        /*0026*/ 	.short	0x0000
        /*0028*/ 	.byte	0x00, 0xf0, 0x41, 0x07


	//----- nvinfo : EIATTR_MAXREG_COUNT
	.align		4
.L_974:
        /*002c*/ 	.byte	0x03, 0x1b
        /*002e*/ 	.short	0x00ff


	//----- nvinfo : EIATTR_NUM_BARRIERS
	.align		4
        /*0030*/ 	.byte	0x02, 0x4c
        /*0032*/ 	.byte	0x01
	.zero		1


	//----- nvinfo : EIATTR_MERCURY_ISA_VERSION
	.align		4
        /*0034*/ 	.byte	0x03, 0x5f
        /*0036*/ 	.short	0x0000


	//----- nvinfo : EIATTR_COOP_GROUP_MASK_REGIDS
	.align		4
        /*0038*/ 	.byte	0x04, 0x29
        /*003a*/ 	.short	(.L_976 - .L_975)


	//   ....[0]....
.L_975:
        /*003c*/ 	.word	0xffffffff


	//   ....[1]....
        /*0040*/ 	.word	0xffffffff


	//   ....[2]....
        /*0044*/ 	.word	0xffffffff


	//   ....[3]....
        /*0048*/ 	.word	0xffffffff


	//   ....[4]....
        /*004c*/ 	.word	0xffffffff


	//   ....[5]....
        /*0050*/ 	.word	0xffffffff


	//   ....[6]....
        /*0054*/ 	.word	0xffffffff


	//   ....[7]....
        /*0058*/ 	.word	0xffffffff


	//   ....[8]....
        /*005c*/ 	.word	0xffffffff


	//   ....[9]....
        /*0060*/ 	.word	0xffffffff


	//   ....[10]....
        /*0064*/ 	.word	0xffffffff


	//   ....[11]....
        /*0068*/ 	.word	0xffffffff


	//----- nvinfo : EIATTR_COOP_GROUP_INSTR_OFFSETS
	.align		4
.L_976:
        /*006c*/ 	.byte	0x04, 0x28
        /*006e*/ 	.short	(.L_978 - .L_977)


	//   ....[0]....
.L_977:
        /*0070*/ 	.word	0x00004a90


	//   ....[1]....
        /*0074*/ 	.word	0x00004ab0


	//   ....[2]....
        /*0078*/ 	.word	0x00004b50


	//   ....[3]....
        /*007c*/ 	.word	0x00004b60


	//   ....[4]....
        /*0080*/ 	.word	0x00008bd0


	//   ....[5]....
        /*0084*/ 	.word	0x00008be0


	//   ....[6]....
        /*0088*/ 	.word	0x00008c10


	//   ....[7]....
        /*008c*/ 	.word	0x00008c20


	//   ....[8]....
        /*0090*/ 	.word	0x0000ab00


	//   ....[9]....
        /*0094*/ 	.word	0x0000ab40


	//   ....[10]....
        /*0098*/ 	.word	0x0000aba0


	//   ....[11]....
        /*009c*/ 	.word	0x0000abb0


	//----- nvinfo : EIATTR_EXIT_INSTR_OFFSETS
	.align		4
.L_978:
        /*00a0*/ 	.byte	0x04, 0x1c
        /*00a2*/ 	.short	(.L_980 - .L_979)


	//   ....[0]....
.L_979:
        /*00a4*/ 	.word	0x000002a0


	//   ....[1]....
        /*00a8*/ 	.word	0x000009f0


	//   ....[2]....
        /*00ac*/ 	.word	0x00000a20


	//   ....[3]....
        /*00b0*/ 	.word	0x0000b990


	//----- nvinfo : EIATTR_CTAIDZ_USED
	.align		4
.L_980:
        /*00b4*/ 	.byte	0x01, 0x04
	.zero		2


	//----- nvinfo : EIATTR_CRS_STACK_SIZE
	.align		4
        /*00b8*/ 	.byte	0x04, 0x1e
        /*00ba*/ 	.short	(.L_982 - .L_981)
.L_981:
        /*00bc*/ 	.word	0x00000000
.L_982:


//--------------------- .nv.info._ZN5flash24flash_fwd_splitkv_kernelI23Flash_fwd_kernel_traitsILi128ELi64ELi128ELi4ELb0ELb0EN7cutlass10bfloat16_tE19Flash_kernel_traitsILi128ELi64ELi128ELi4ES3_EELb1ELb0ELb0ELb0ELb1ELb0ELb0ELb0EEEvNS_16Flash_fwd_paramsE --------------------------
	.section	.nv.info._ZN5flash24flash_fwd_splitkv_kernelI23Flash_fwd_kernel_traitsILi128ELi64ELi128ELi4ELb0ELb0EN7cutlass10bfloat16_tE19Flash_kernel_traitsILi128ELi64ELi128ELi4ES3_EELb1ELb0ELb0ELb0ELb1ELb0ELb0ELb0EEEvNS_16Flash_fwd_paramsE,"",@"SHT_CUDA_INFO"
	.sectionflags	@""
	.align	4


	//----- nvinfo : EIATTR_CUDA_API_VERSION
	.align		4
        /*0000*/ 	.byte	0x04, 0x37
        /*0002*/ 	.short	(.L_984 - .L_983)
.L_983:
        /*0004*/ 	.word	0x00000082


	//----- nvinfo : EIATTR_SW2861232_WAR
	.align		4
.L_984:
        /*0008*/ 	.byte	0x01, 0x35
	.zero		2


	//----- nvinfo : EIATTR_PARAM_CBANK
	.align		4
        /*000c*/ 	.byte	0x04, 0x0a
        /*000e*/ 	.short	(.L_986 - .L_985)
	.align		4
.L_985:
        /*0010*/ 	.word	index@(.nv.constant0._ZN5flash24flash_fwd_splitkv_kernelI23Flash_fwd_kernel_traitsILi128ELi64ELi128ELi4ELb0ELb0EN7cutlass10bfloat16_tE19Flash_kernel_traitsILi128ELi64ELi128ELi4ES3_EELb1ELb0ELb0ELb0ELb1ELb0ELb0ELb0EEEvNS_16Flash_fwd_paramsE)
        /*0014*/ 	.short	0x0160
        /*0016*/ 	.short	0x01d0


	//----- nvinfo : EIATTR_CBANK_PARAM_SIZE
	.align		4
.L_986:
        /*0018*/ 	.byte	0x03, 0x19
        /*001a*/ 	.short	0x01d0


	//----- nvinfo : EIATTR_KPARAM_INFO
	.align		4
        /*001c*/ 	.byte	0x04, 0x17
        /*001e*/ 	.short	(.L_988 - .L_987)
.L_987:
        /*0020*/ 	.word	0x00000000
        /*0024*/ 	.short	0x0000
        /*0026*/ 	.short	0x0000
        /*0028*/ 	.byte	0x00, 0xf0, 0x41, 0x07


	//----- nvinfo : EIATTR_MAXREG_COUNT
	.align		4
.L_988:
        /*002c*/ 	.byte	0x03, 0x1b
        /*002e*/ 	.short	0x00ff


	//----- nvinfo : EIATTR_NUM_BARRIERS
	.align		4
        /*0030*/ 	.byte	0x02, 0x4c
        /*0032*/ 	.byte	0x01
	.zero		1


	//----- nvinfo : EIATTR_MERCURY_ISA_VERSION
	.align		4
        /*0034*/ 	.byte	0x03, 0x5f
        /*0036*/ 	.short	0x0000


	//----- nvinfo : EIATTR_COOP_GROUP_MASK_REGIDS
	.align		4
        /*0038*/ 	.byte	0x04, 0x29
        /*003a*/ 	.short	(.L_990 - .L_989)


	//   ....[0]....
.L_989:
        /*003c*/ 	.word	0xffffffff


	//   ....[1]....
        /*0040*/ 	.word	0xffffffff


	//   ....[2]....
        /*0044*/ 	.word	0xffffffff


	//   ....[3]....
        /*0048*/ 	.word	0xffffffff


	//   ....[4]....
        /*004c*/ 	.word	0xffffffff


	//   ....[5]....
        /*0050*/ 	.word	0xffffffff


	//   ....[6]....
        /*0054*/ 	.word	0xffffffff


	//   ....[7]....
        /*0058*/ 	.word	0xffffffff


	//   ....[8]....
        /*005c*/ 	.word	0xffffffff


	//   ....[9]....
        /*0060*/ 	.word	0xffffffff


	//   ....[10]....
        /*0064*/ 	.word	0xffffffff


	//   ....[11]....
        /*0068*/ 	.word	0xffffffff


	//   ....[12]....
        /*006c*/ 	.word	0xffffffff


	//   ....[13]....
        /*0070*/ 	.word	0xffffffff


	//   ....[14]....
        /*0074*/ 	.word	0xffffffff


	//   ....[15]....
        /*0078*/ 	.word	0xffffffff


	//----- nvinfo : EIATTR_COOP_GROUP_INSTR_OFFSETS
	.align		4
.L_990:
        /*007c*/ 	.byte	0x04, 0x28
        /*007e*/ 	.short	(.L_992 - .L_991)


	//   ....[0]....
.L_991:
        /*0080*/ 	.word	0x00004d40


	//   ....[1]....
        /*0084*/ 	.word	0x00004d70


	//   ....[2]....
        /*0088*/ 	.word	0x00004d90


	//   ....[3]....
        /*008c*/ 	.word	0x00004db0


	//   ....[4]....
        /*0090*/ 	.word	0x00009060


	//   ....[5]....
        /*0094*/ 	.word	0x00009070


	//   ....[6]....
        /*0098*/ 	.word	0x000090a0


	//   ....[7]....
        /*009c*/ 	.word	0x000090b0


	//   ....[8]....
        /*00a0*/ 	.word	0x0000ce20


	//   ....[9]....
        /*00a4*/ 	.word	0x0000ce40


	//   ....[10]....
        /*00a8*/ 	.word	0x0000ce70


	//   ....[11]....
        /*00ac*/ 	.word	0x0000ce80


	//   ....[12]....
        /*00b0*/ 	.word	0x0000edb0


	//   ....[13]....
        /*00b4*/ 	.word	0x0000edf0


	//   ....[14]....
        /*00b8*/ 	.word	0x0000ee30


	//   ....[15]....
        /*00bc*/ 	.word	0x0000ee40


	//----- nvinfo : EIATTR_EXIT_INSTR_OFFSETS
	.align		4
.L_992:
        /*00c0*/ 	.byte	0x04, 0x1c
        /*00c2*/ 	.short	(.L_994 - .L_993)


	//   ....[0]....
.L_993:
        /*00c4*/ 	.word	0x000002d0


	//   ....[1]....
        /*00c8*/ 	.word	0x00000af0


	//   ....[2]....
        /*00cc*/ 	.word	0x00000b20


	//   ....[3]....
        /*00d0*/ 	.word	0x00010030


	//   ....[4]....
        /*00d4*/ 	.word	0x000100f0


	//----- nvinfo : EIATTR_CTAIDZ_USED
	.align		4
.L_994:
        /*00d8*/ 	.byte	0x01, 0x04
	.zero		2


	//----- nvinfo : EIATTR_CRS_STACK_SIZE
	.align		4
        /*00dc*/ 	.byte	0x04, 0x1e
        /*00de*/ 	.short	(.L_996 - .L_995)
.L_995:
        /*00e0*/ 	.word	0x00000000
.L_996:


//--------------------- .nv.info._ZN5flash24flash_fwd_splitkv_kernelI23Flash_fwd_kernel_traitsILi128ELi64ELi128ELi4ELb0ELb0EN7cutlass10bfloat16_tE19Flash_kernel_traitsILi128ELi64ELi128ELi4ES3_EELb1ELb0ELb0ELb0ELb1ELb1ELb0ELb0EEEvNS_16Flash_fwd_paramsE --------------------------
	.section	.nv.info._ZN5flash24flash_fwd_splitkv_kernelI23Flash_fwd_kernel_traitsILi128ELi64ELi128ELi4ELb0ELb0EN7cutlass10bfloat16_tE19Flash_kernel_traitsILi128ELi64ELi128ELi4ES3_EELb1ELb0ELb0ELb0ELb1ELb1ELb0ELb0EEEvNS_16Flash_fwd_paramsE,"",@"SHT_CUDA_INFO"
	.sectionflags	@""
	.align	4


	//----- nvinfo : EIATTR_CUDA_API_VERSION
	.align		4
        /*0000*/ 	.byte	0x04, 0x37
        /*0002*/ 	.short	(.L_998 - .L_997)
.L_997:
        /*0004*/ 	.word	0x00000082


	//----- nvinfo : EIATTR_SW2861232_WAR
	.align		4
.L_998:
        /*0008*/ 	.byte	0x01, 0x35
	.zero		2


	//----- nvinfo : EIATTR_PARAM_CBANK
	.align		4
        /*000c*/ 	.byte	0x04, 0x0a
        /*000e*/ 	.short	(.L_1000 - .L_999)
	.align		4
.L_999:
        /*0010*/ 	.word	index@(.nv.constant0._ZN5flash24flash_fwd_splitkv_kernelI23Flash_fwd_kernel_traitsILi128ELi64ELi128ELi4ELb0ELb0EN7cutlass10bfloat16_tE19Flash_kernel_traitsILi128ELi64ELi128ELi4ES3_EELb1ELb0ELb0ELb0ELb1ELb1ELb0ELb0EEEvNS_16Flash_fwd_paramsE)
        /*0014*/ 	.short	0x0160
        /*0016*/ 	.short	0x01d0


	//----- nvinfo : EIATTR_CBANK_PARAM_SIZE
	.align		4
.L_1000:
        /*0018*/ 	.byte	0x03, 0x19
        /*001a*/ 	.short	0x01d0


	//----- nvinfo : EIATTR_KPARAM_INFO
	.align		4
        /*001c*/ 	.byte	0x04, 0x17
        /*001e*/ 	.short	(.L_1002 - .L_1001)
.L_1001:
        /*0020*/ 	.word	0x00000000
        /*0024*/ 	.short	0x0000
        /*0026*/ 	.short	0x0000
        /*0028*/ 	.byte	0x00, 0xf0, 0x41, 0x07


	//----- nvinfo : EIATTR_MAXREG_COUNT
	.align		4
.L_1002:
        /*002c*/ 	.byte	0x03, 0x1b
        /*002e*/ 	.short	0x00ff


	//----- nvinfo : EIATTR_NUM_BARRIERS
	.align		4
        /*0030*/ 	.byte	0x02, 0x4c
        /*0032*/ 	.byte	0x01
	.zero		1


	//----- nvinfo : EIATTR_MERCURY_ISA_VERSION
	.align		4
        /*0034*/ 	.byte	0x03, 0x5f
        /*0036*/ 	.short	0x0000


	//----- nvinfo : EIATTR_COOP_GROUP_MASK_REGIDS
	.align		4
        /*0038*/ 	.byte	0x04, 0x29
        /*003a*/ 	.short	(.L_1004 - .L_1003)


	//   ....[0]....
.L_1003:
        /*003c*/ 	.word	0xffffffff


	//   ....[1]....
        /*0040*/ 	.word	0xffffffff


	//   ....[2]....
        /*0044*/ 	.word	0xffffffff


	//   ....[3]....
        /*0048*/ 	.word	0xffffffff


	//   ....[4]....
        /*004c*/ 	.word	0xffffffff


	//   ....[5]....
        /*0050*/ 	.word	0xffffffff


	//   ....[6]....
        /*0054*/ 	.word	0xffffffff


	//   ....[7]....
        /*0058*/ 	.word	0xffffffff


	//   ....[8]....
        /*005c*/ 	.word	0xffffffff


	//   ....[9]....
        /*0060*/ 	.word	0xffffffff


	//   ....[10]....
        /*0064*/ 	.word	0xffffffff


	//   ....[11]....
        /*0068*/ 	.word	0xffffffff


	//   ....[12]....
        /*006c*/ 	.word	0xffffffff


	//   ....[13]....
        /*0070*/ 	.word	0xffffffff


	//   ....[14]....
        /*0074*/ 	.word	0xffffffff


	//   ....[15]....
        /*0078*/ 	.word	0xffffffff


	//----- nvinfo : EIATTR_COOP_GROUP_INSTR_OFFSETS
	.align		4
.L_1004:
        /*007c*/ 	.byte	0x04, 0x28
        /*007e*/ 	.short	(.L_1006 - .L_1005)


	//   ....[0]....
.L_1005:
        /*0080*/ 	.word	0x00005650


	//   ....[1]....
        /*0084*/ 	.word	0x00005720


	//   ....[2]....
        /*0088*/ 	.word	0x00005730


	//   ....[3]....
        /*008c*/ 	.word	0x00005770


	//   ....[4]....
        /*0090*/ 	.word	0x0000a250


	//   ....[5]....
        /*0094*/ 	.word	0x0000a260


	//   ....[6]....
        /*0098*/ 	.word	0x0000a290


	//   ....[7]....
        /*009c*/ 	.word	0x0000a2a0


	//   ....[8]....
        /*00a0*/ 	.word	0x0000e8a0


	//   ....[9]....
        /*00a4*/ 	.word	0x0000e8b0


	//   ....[10]....
        /*00a8*/ 	.word	0x0000e8e0


	//   ....[11]....
        /*00ac*/ 	.word	0x0000e8f0


	//   ....[12]....
        /*00b0*/ 	.word	0x000107d0


	//   ....[13]....
        /*00b4*/ 	.word	0x00010810


	//   ....[14]....
        /*00b8*/ 	.word	0x00010850


	//   ....[15]....
        /*00bc*/ 	.word	0x00010870


	//----- nvinfo : EIATTR_EXIT_INSTR_OFFSETS
	.align		4
.L_1006:
        /*00c0*/ 	.byte	0x04, 0x1c
        /*00c2*/ 	.short	(.L_1008 - .L_1007)


	//   ....[0]....
.L_1007:
        /*00c4*/ 	.word	0x000002d0


	//   ....[1]....
        /*00c8*/ 	.word	0x00000b00


	//   ....[2]....
        /*00cc*/ 	.word	0x00000b30


	//   ....[3]....
        /*00d0*/ 	.word	0x00011a60


	//   ....[4]....
        /*00d4*/ 	.word	0x00011b20


	//----- nvinfo : EIATTR_CTAIDZ_USED
	.align		4
.L_1008:
        /*00d8*/ 	.byte	0x01, 0x04
	.zero		2


	//----- nvinfo : EIATTR_CRS_STACK_SIZE
	.align		4
        /*00dc*/ 	.byte	0x04, 0x1e
        /*00de*/ 	.short	(.L_1010 - .L_1009)
.L_1009:
        /*00e0*/ 	.word	0x00000000
.L_1010:


//--------------------- .nv.info._ZN5flash24flash_fwd_splitkv_kernelI23Flash_fwd_kernel_traitsILi128ELi64ELi128ELi4ELb0ELb0EN7cutlass10bfloat16_tE19Flash_kernel_traitsILi128ELi64ELi128ELi4ES3_EELb1ELb0ELb1ELb0ELb0ELb0ELb0ELb0EEEvNS_16Flash_fwd_paramsE --------------------------
	.section	.nv.info._ZN5flash24flash_fwd_splitkv_kernelI23Flash_fwd_kernel_traitsILi128ELi64ELi128ELi4ELb0ELb0EN7cutlass10bfloat16_tE19Flash_kernel_traitsILi128ELi64ELi128ELi4ES3_EELb1ELb0ELb1ELb0ELb0ELb0ELb0ELb0EEEvNS_16Flash_fwd_paramsE,"",@"SHT_CUDA_INFO"
	.sectionflags	@""
	.align	4


	//----- nvinfo : EIATTR_CUDA_API_VERSION
	.align		4
        /*0000*/ 	.byte	0x04, 0x37
        /*0002*/ 	.short	(.L_1012 - .L_1011)
.L_1011:
        /*0004*/ 	.word	0x00000082


	//----- nvinfo : EIATTR_SW2861232_WAR
	.align		4
.L_1012:
        /*0008*/ 	.byte	0x01, 0x35
	.zero		2


	//----- nvinfo : EIATTR_PARAM_CBANK
	.align		4
        /*000c*/ 	.byte	0x04, 0x0a
        /*000e*/ 	.short	(.L_1014 - .L_1013)
	.align		4
.L_1013:
        /*0010*/ 	.word	index@(.nv.constant0._ZN5flash24flash_fwd_splitkv_kernelI23Flash_fwd_kernel_traitsILi128ELi64ELi128ELi4ELb0ELb0EN7cutlass10bfloat16_tE19Flash_kernel_traitsILi128ELi64ELi128ELi4ES3_EELb1ELb0ELb1ELb0ELb0ELb0ELb0ELb0EEEvNS_16Flash_fwd_paramsE)
        /*0014*/ 	.short	0x0160
        /*0016*/ 	.short	0x01d0


	//----- nvinfo : EIATTR_CBANK_PARAM_SIZE
	.align		4
.L_1014:
        /*0018*/ 	.byte	0x03, 0x19
        /*001a*/ 	.short	0x01d0


	//----- nvinfo : EIATTR_KPARAM_INFO
	.align		4
        /*001c*/ 	.byte	0x04, 0x17
        /*001e*/ 	.short	(.L_1016 - .L_1015)
.L_1015:
        /*0020*/ 	.word	0x00000000
        /*0024*/ 	.short	0x0000
        /*0026*/ 	.short	0x0000
        /*0028*/ 	.byte	0x00, 0xf0, 0x41, 0x07


	//----- nvinfo : EIATTR_MAXREG_COUNT
	.align		4
.L_1016:
        /*002c*/ 	.byte	0x03, 0x1b
        /*002e*/ 	.short	0x00ff


	//----- nvinfo : EIATTR_NUM_BARRIERS
	.align		4
        /*0030*/ 	.byte	0x02, 0x4c
        /*0032*/ 	.byte	0x01
	.zero		1


	//----- nvinfo : EIATTR_MERCURY_ISA_VERSION
	.align		4
        /*0034*/ 	.byte	0x03, 0x5f
        /*0036*/ 	.short	0x0000


	//----- nvinfo : EIATTR_COOP_GROUP_MASK_REGIDS
	.align		4
        /*0038*/ 	.byte	0x04, 0x29
        /*003a*/ 	.short	(.L_1018 - .L_1017)


	//   ....[0]....
.L_1017:
        /*003c*/ 	.word	0xffffffff


	//   ....[1]....
        /*0040*/ 	.word	0xffffffff


	//   ....[2]....
        /*0044*/ 	.word	0xffffffff


	//   ....[3]....
        /*0048*/ 	.word	0xffffffff


	//   ....[4]....
        /*004c*/ 	.word	0xffffffff


	//   ....[5]....
        /*0050*/ 	.word	0xffffffff


	//   ....[6]....
        /*0054*/ 	.word	0xffffffff


	//   ....[7]....
        /*0058*/ 	.word	0xffffffff


	//   ....[8]....
        /*005c*/ 	.word	0xffffffff


	//   ....[9]....
        /*0060*/ 	.word	0xffffffff


	//   ....[10]....
        /*0064*/ 	.word	0xffffffff


	//   ....[11]....
        /*0068*/ 	.word	0xffffffff


	//   ....[12]....
        /*006c*/ 	.word	0xffffffff


	//   ....[13]....
        /*0070*/ 	.word	0xffffffff


	//   ....[14]....
        /*0074*/ 	.word	0xffffffff


	//   ....[15]....
        /*0078*/ 	.word	0xffffffff


	//----- nvinfo : EIATTR_COOP_GROUP_INSTR_OFFSETS
	.align		4
.L_1018:
        /*007c*/ 	.byte	0x04, 0x28
        /*007e*/ 	.short	(.L_1020 - .L_1019)


	//   ....[0]....
.L_1019:
        /*0080*/ 	.word	0x00006dd0


	//   ....[1]....
        /*0084*/ 	.word	0x00006df0


	//   ....[2]....
        /*0088*/ 	.word	0x00006e90


	//   ....[3]....
        /*008c*/ 	.word	0x00006ea0


	//   ....[4]....
        /*0090*/ 	.word	0x0000c460


	//   ....[5]....
        /*0094*/ 	.word	0x0000c480


	//   ....[6]....
        /*0098*/ 	.word	0x0000c4a0


	//   ....[7]....
        /*009c*/ 	.word	0x0000c4c0


	//   ....[8]....
        /*00a0*/ 	.word	0x000115d0


	//   ....[9]....
        /*00a4*/ 	.word	0x000115f0


	//   ....[10]....
        /*00a8*/ 	.word	0x00011610


	//   ....[11]....
        /*00ac*/ 	.word	0x00011630


	//   ....[12]....
        /*00b0*/ 	.word	0x00013550


	//   ....[13]....
        /*00b4*/ 	.word	0x00013590


	//   ....[14]....
        /*00b8*/ 	.word	0x000135d0


	//   ....[15]....
        /*00bc*/ 	.word	0x000135f0


	//----- nvinfo : EIATTR_EXIT_INSTR_OFFSETS
	.align		4
.L_1020:
        /*00c0*/ 	.byte	0x04, 0x1c
        /*00c2*/ 	.short	(.L_1022 - .L_1021)


	//   ....[0]....
.L_1021:
        /*00c4*/ 	.word	0x000002d0


	//   ....[1]....
        /*00c8*/ 	.word	0x00000b80


	//   ....[2]....
        /*00cc*/ 	.word	0x00000bb0


	//   ....[3]....
        /*00d0*/ 	.word	0x00014860


	//   ....[4]....
        /*00d4*/ 	.word	0x00014940


	//   ....[5]....
        /*00d8*/ 	.word	0x00014960


	//----- nvinfo : EIATTR_CTAIDZ_USED
	.align		4
.L_1022:
        /*00dc*/ 	.byte	0x01, 0x04
	.zero		2


	//----- nvinfo : EIATTR_CRS_STACK_SIZE
	.align		4
        /*00e0*/ 	.byte	0x04, 0x1e
        /*00e2*/ 	.short	(.L_1024 - .L_1023)
.L_1023:
        /*00e4*/ 	.word	0x00000000
.L_1024:


//--------------------- .nv.info._ZN5flash24flash_fwd_splitkv_kernelI23Flash_fwd_kernel_traitsILi128ELi64ELi128ELi4ELb0ELb0EN7cutlass10bfloat16_tE19Flash_kernel_traitsILi128ELi64ELi128ELi4ES3_EELb1ELb0ELb1ELb0ELb0ELb1ELb0ELb0EEEvNS_16Flash_fwd_paramsE --------------------------
	.section	.nv.info._ZN5flash24flash_fwd_splitkv_kernelI23Flash_fwd_kernel_traitsILi128ELi64ELi128ELi4ELb0ELb0EN7cutlass10bfloat16_tE19Flash_kernel_traitsILi128ELi64ELi128ELi4ES3_EELb1ELb0ELb1ELb0ELb0ELb1ELb0ELb0EEEvNS_16Flash_fwd_paramsE,"",@"SHT_CUDA_INFO"
	.sectionflags	@""
	.align	4


	//----- nvinfo : EIATTR_CUDA_API_VERSION
	.align		4
        /*0000*/ 	.byte	0x04, 0x37
        /*0002*/ 	.short	(.L_1026 - .L_1025)
.L_1025:
        /*0004*/ 	.word	0x00000082


	//----- nvinfo : EIATTR_SW2861232_WAR
	.align		4
.L_1026:
        /*0008*/ 	.byte	0x01, 0x35
	.zero		2


	//----- nvinfo : EIATTR_PARAM_CBANK
	.align		4
        /*000c*/ 	.byte	0x04, 0x0a
        /*000e*/ 	.short	(.L_1028 - .L_1027)
	.align		4
.L_1027:
        /*0010*/ 	.word	index@(.nv.constant0._ZN5flash24flash_fwd_splitkv_kernelI23Flash_fwd_kernel_traitsILi128ELi64ELi128ELi4ELb0ELb0EN7cutlass10bfloat16_tE19Flash_kernel_traitsILi128ELi64ELi128ELi4ES3_EELb1ELb0ELb1ELb0ELb0ELb1ELb0ELb0EEEvNS_16Flash_fwd_paramsE)
        /*0014*/ 	.short	0x0160
        /*0016*/ 	.short	0x01d0


	//----- nvinfo : EIATTR_CBANK_PARAM_SIZE
	.align		4
.L_1028:
        /*0018*/ 	.byte	0x03, 0x19
        /*001a*/ 	.short	0x01d0


	//----- nvinfo : EIATTR_KPARAM_INFO
	.align		4
        /*001c*/ 	.byte	0x04, 0x17
        /*001e*/ 	.short	(.L_1030 - .L_1029)
.L_1029:
        /*0020*/ 	.word	0x00000000
        /*0024*/ 	.short	0x0000
        /*0026*/ 	.short	0x0000
        /*0028*/ 	.byte	0x00, 0xf0, 0x41, 0x07


	//----- nvinfo : EIATTR_MAXREG_COUNT
	.align		4
.L_1030:
        /*002c*/ 	.byte	0x03, 0x1b
        /*002e*/ 	.short	0x00ff


	//----- nvinfo : EIATTR_NUM_BARRIERS
	.align		4
        /*0030*/ 	.byte	0x02, 0x4c
        /*0032*/ 	.byte	0x01
	.zero		1


	//----- nvinfo : EIATTR_MERCURY_ISA_VERSION
	.align		4
        /*0034*/ 	.byte	0x03, 0x5f
        /*0036*/ 	.short	0x0000


	//----- nvinfo : EIATTR_COOP_GROUP_MASK_REGIDS
	.align		4
        /*0038*/ 	.byte	0x04, 0x29
        /*003a*/ 	.short	(.L_1032 - .L_1031)


	//   ....[0]....
.L_1031:
        /*003c*/ 	.word	0xffffffff


	//   ....[1]....
        /*0040*/ 	.word	0xffffffff


	//   ....[2]....
        /*0044*/ 	.word	0xffffffff


	//   ....[3]....
        /*0048*/ 	.word	0xffffffff


	//   ....[4]....
        /*004c*/ 	.word	0xffffffff


	//   ....[5]....
        /*0050*/ 	.word	0xffffffff


	//   ....[6]....
        /*0054*/ 	.word	0xffffffff


	//   ....[7]....
        /*0058*/ 	.word	0xffffffff


	//   ....[8]....
        /*005c*/ 	.word	0xffffffff


	//   ....[9]....
        /*0060*/ 	.word	0xffffffff


	//   ....[10]....
        /*0064*/ 	.word	0xffffffff


	//   ....[11]....
        /*0068*/ 	.word	0xffffffff


	//   ....[12]....
        /*006c*/ 	.word	0xffffffff


	//   ....[13]....
        /*0070*/ 	.word	0xffffffff


	//   ....[14]....
        /*0074*/ 	.word	0xffffffff


	//   ....[15]....
        /*0078*/ 	.word	0xffffffff


	//----- nvinfo : EIATTR_COOP_GROUP_INSTR_OFFSETS
	.align		4
.L_1032:
        /*007c*/ 	.byte	0x04, 0x28
        /*007e*/ 	.short	(.L_1034 - .L_1033)


	//   ....[0]....
.L_1033:
        /*0080*/ 	.word	0x000075e0


	//   ....[1]....
        /*0084*/ 	.word	0x00007600


	//   ....[2]....
        /*0088*/ 	.word	0x000076a0


	//   ....[3]....
        /*008c*/ 	.word	0x000076b0


	//   ....[4]....
        /*0090*/ 	.word	0x0000d4c0


	//   ....[5]....
        /*0094*/ 	.word	0x0000d510


	//   ....[6]....
        /*0098*/ 	.word	0x0000d540


	//   ....[7]....
        /*009c*/ 	.word	0x0000d560


	//   ....[8]....
        /*00a0*/ 	.word	0x00012ef0


	//   ....[9]....
        /*00a4*/ 	.word	0x00012f00


	//   ....[10]....
        /*00a8*/ 	.word	0x00012f20


	//   ....[11]....
        /*00ac*/ 	.word	0x00012f40


	//   ....[12]....
        /*00b0*/ 	.word	0x00014e10


	//   ....[13]....
        /*00b4*/ 	.word	0x00014e50


	//   ....[14]....
        /*00b8*/ 	.word	0x00014e90


	//   ....[15]....
        /*00bc*/ 	.word	0x00014eb0


	//----- nvinfo : EIATTR_EXIT_INSTR_OFFSETS
	.align		4
.L_1034:
        /*00c0*/ 	.byte	0x04, 0x1c
        /*00c2*/ 	.short	(.L_1036 - .L_1035)


	//   ....[0]....
.L_1035:
        /*00c4*/ 	.word	0x000002d0


	//   ....[1]....
        /*00c8*/ 	.word	0x00000b80


	//   ....[2]....
        /*00cc*/ 	.word	0x00000bb0


	//   ....[3]....
        /*00d0*/ 	.word	0x00016120


	//   ....[4]....
        /*00d4*/ 	.word	0x000161f0


	//   ....[5]....
        /*00d8*/ 	.word	0x00016210


	//----- nvinfo : EIATTR_CTAIDZ_USED
	.align		4
.L_1036:
        /*00dc*/ 	.byte	0x01, 0x04
	.zero		2


	//----- nvinfo : EIATTR_CRS_STACK_SIZE
	.align		4
        /*00e0*/ 	.byte	0x04, 0x1e
        /*00e2*/ 	.short	(.L_1038 - .L_1037)
.L_1037:
        /*00e4*/ 	.word	0x00000000
.L_1038:


//--------------------- .nv.info._ZN5flash24flash_fwd_splitkv_kernelI23Flash_fwd_kernel_traitsILi128ELi64ELi128ELi4ELb0ELb0EN7cutlass10bfloat16_tE19Flash_kernel_traitsILi128ELi64ELi128ELi4ES3_EELb1ELb0ELb0ELb0ELb1ELb0ELb0ELb1EEEvNS_16Flash_fwd_paramsE --------------------------
	.section	.nv.info._ZN5flash24flash_fwd_splitkv_kernelI23Flash_fwd_kernel_traitsILi128ELi64ELi128ELi4ELb0ELb0EN7cutlass10bfloat16_tE19Flash_kernel_traitsILi128ELi64ELi128ELi4ES3_EELb1ELb0ELb0ELb0ELb1ELb0ELb0ELb1EEEvNS_16Flash_fwd_paramsE,"",@"SHT_CUDA_INFO"
	.sectionflags	@""
	.align	4


	//----- nvinfo : EIATTR_CUDA_API_VERSION
	.align		4
        /*0000*/ 	.byte	0x04, 0x37
        /*0002*/ 	.short	(.L_1040 - .L_1039)
.L_1039:
        /*0004*/ 	.word	0x00000082


	//----- nvinfo : EIATTR_SW2861232_WAR
	.align		4
.L_1040:
        /*0008*/ 	.byte	0x01, 0x35
	.zero		2


	//----- nvinfo : EIATTR_PARAM_CBANK
	.align		4
        /*000c*/ 	.byte	0x04, 0x0a
        /*000e*/ 	.short	(.L_1042 - .L_1041)
	.align		4
.L_1041:
        /*0010*/ 	.word	index@(.nv.constant0._ZN5flash24flash_fwd_splitkv_kernelI23Flash_fwd_kernel_traitsILi128ELi64ELi128ELi4ELb0ELb0EN7cutlass10bfloat16_tE19Flash_kernel_traitsILi128ELi64ELi128ELi4ES3_EELb1ELb0ELb0ELb0ELb1ELb0ELb0ELb1EEEvNS_16Flash_fwd_paramsE)
        /*0014*/ 	.short	0x0160
        /*0016*/ 	.short	0x01d0


	//----- nvinfo : EIATTR_CBANK_PARAM_SIZE
	.align		4
.L_1042:
        /*0018*/ 	.byte	0x03, 0x19
        /*001a*/ 	.short	0x01d0


	//----- nvinfo : EIATTR_KPARAM_INFO
	.align		4
        /*001c*/ 	.byte	0x04, 0x17
        /*001e*/ 	.short	(.L_1044 - .L_1043)
.L_1043:
        /*0020*/ 	.word	0x00000000
        /*0024*/ 	.short	0x0000
        /*0026*/ 	.short	0x0000
        /*0028*/ 	.byte	0x00, 0xf0, 0x41, 0x07


	//----- nvinfo : EIATTR_MAXREG_COUNT
	.align		4
.L_1044:
        /*002c*/ 	.byte	0x03, 0x1b
        /*002e*/ 	.short	0x00ff


	//----- nvinfo : EIATTR_NUM_BARRIERS
	.align		4
        /*0030*/ 	.byte	0x02, 0x4c
        /*0032*/ 	.byte	0x01
	.zero		1


	//----- nvinfo : EIATTR_MERCURY_ISA_VERSION
	.align		4
        /*0034*/ 	.byte	0x03, 0x5f
        /*0036*/ 	.short	0x0000


	//----- nvinfo : EIATTR_COOP_GROUP_MASK_REGIDS
	.align		4
        /*0038*/ 	.byte	0x04, 0x29
        /*003a*/ 	.short	(.L_1046 - .L_1045)


	//   ....[0]....
.L_1045:
        /*003c*/ 	.word	0xffffffff


	//   ....[1]....
        /*0040*/ 	.word	0xffffffff


	//   ....[2]....
        /*0044*/ 	.word	0xffffffff


	//   ....[3]....
        /*0048*/ 	.word	0xffffffff


	//   ....[4]....
        /*004c*/ 	.word	0xffffffff


	//   ....[5]....
        /*0050*/ 	.word	0xffffffff


	//   ....[6]....
        /*0054*/ 	.word	0xffffffff


	//   ....[7]....
        /*0058*/ 	.word	0xffffffff


	//   ....[8]....
        /*005c*/ 	.word	0xffffffff


	//   ....[9]....
        /*0060*/ 	.word	0xffffffff


	//   ....[10]....
        /*0064*/ 	.word	0xffffffff


	//   ....[11]....
        /*0068*/ 	.word	0xffffffff


	//   ....[12]....
        /*006c*/ 	.word	0xffffffff


	//   ....[13]....
        /*0070*/ 	.word	0xffffffff


	//   ....[14]....
        /*0074*/ 	.word	0xffffffff


	//   ....[15]....
        /*0078*/ 	.word	0xffffffff


	//   ....[16]....
        /*007c*/ 	.word	0xffffffff


	//   ....[17]....
        /*0080*/ 	.word	0xffffffff


	//   ....[18]....
        /*0084*/ 	.word	0xffffffff


	//   ....[19]....
        /*0088*/ 	.word	0xffffffff


	//----- nvinfo : EIATTR_COOP_GROUP_INSTR_OFFSETS
	.align		4
.L_1046:
        /*008c*/ 	.byte	0x04, 0x28
        /*008e*/ 	.short	(.L_1048 - .L_1047)


	//   ....[0]....
.L_1047:
        /*0090*/ 	.word	0x00015100


	//   ....[1]....
        /*0094*/ 	.word	0x00015160


	//   ....[2]....
        /*0098*/ 	.word	0x00015180


	//   ....[3]....
        /*009c*/ 	.word	0x000151a0


	//   ....[4]....
        /*00a0*/ 	.word	0x00019480


	//   ....[5]....
        /*00a4*/ 	.word	0x000194d0


	//   ....[6]....
        /*00a8*/ 	.word	0x00019500


	//   ....[7]....
        /*00ac*/ 	.word	0x00019520


	//   ....[8]....
        /*00b0*/ 	.word	0x0001d3a0


	//   ....[9]....
        /*00b4*/ 	.word	0x0001d3c0


	//   ....[10]....
        /*00b8*/ 	.word	0x0001d3e0


	//   ....[11]....
        /*00bc*/ 	.word	0x0001d400


	//   ....[12]....
        /*00c0*/ 	.word	0x0001f3e0


	//   ....[13]....
        /*00c4*/ 	.word	0x0001f410


	//   ....[14]....
        /*00c8*/ 	.word	0x0001f420


	//   ....[15]....
        /*00cc*/ 	.word	0x0001f450


	//   ....[16]....
        /*00d0*/ 	.word	0x000209f0


	//   ....[17]....
        /*00d4*/ 	.word	0x00020a30


	//   ....[18]....
        /*00d8*/ 	.word	0x00020a80


	//   ....[19]....
        /*00dc*/ 	.word	0x00020ad0


	//----- nvinfo : EIATTR_EXIT_INSTR_OFFSETS
	.align		4
.L_1048:
        /*00e0*/ 	.byte	0x04, 0x1c
        /*00e2*/ 	.short	(.L_1050 - .L_1049)


	//   ....[0]....
.L_1049:
        /*00e4*/ 	.word	0x000000b0


	//----- nvinfo : EIATTR_CTAIDZ_USED
	.align		4
.L_1050:
        /*00e8*/ 	.byte	0x01, 0x04
	.zero		2


	//----- nvinfo : EIATTR_CRS_STACK_SIZE
	.align		4
        /*00ec*/ 	.byte	0x04, 0x1e
        /*00ee*/ 	.short	(.L_1052 - .L_1051)
.L_1051:
        /*00f0*/ 	.word	0x00000000
.L_1052:


//--------------------- .nv.info._ZN5flash24flash_fwd_splitkv_kernelI23Flash_fwd_kernel_traitsILi128ELi64ELi128ELi4ELb0ELb0EN7cutlass10bfloat16_tE19Flash_kernel_traitsILi128ELi64ELi128ELi4ES3_EELb1ELb0ELb0ELb0ELb1ELb1ELb0ELb1EEEvNS_16Flash_fwd_paramsE --------------------------
	.section	.nv.info._ZN5flash24flash_fwd_splitkv_kernelI23Flash_fwd_kernel_traitsILi128ELi64ELi128ELi4ELb0ELb0EN7cutlass10bfloat16_tE19Flash_kernel_traitsILi128ELi64ELi128ELi4ES3_EELb1ELb0ELb0ELb0ELb1ELb1ELb0ELb1EEEvNS_16Flash_fwd_paramsE,"",@"SHT_CUDA_INFO"
	.sectionflags	@""
	.align	4


	//----- nvinfo : EIATTR_CUDA_API_VERSION
	.align		4
        /*0000*/ 	.byte	0x04, 0x37
        /*0002*/ 	.short	(.L_1054 - .L_1053)
.L_1053:
        /*0004*/ 	.word	0x00000082


	//----- nvinfo : EIATTR_SW2861232_WAR
	.align		4
.L_1054:
        /*0008*/ 	.byte	0x01, 0x35
	.zero		2


	//----- nvinfo : EIATTR_PARAM_CBANK
	.align		4
        /*000c*/ 	.byte	0x04, 0x0a
        /*000e*/ 	.short	(.L_1056 - .L_1055)
	.align		4
.L_1055:
        /*0010*/ 	.word	index@(.nv.constant0._ZN5flash24flash_fwd_splitkv_kernelI23Flash_fwd_kernel_traitsILi128ELi64ELi128ELi4ELb0ELb0EN7cutlass10bfloat16_tE19Flash_kernel_traitsILi128ELi64ELi128ELi4ES3_EELb1ELb0ELb0ELb0ELb1ELb1ELb0ELb1EEEvNS_16Flash_fwd_paramsE)
        /*0014*/ 	.short	0x0160
        /*0016*/ 	.short	0x01d0


	//----- nvinfo : EIATTR_CBANK_PARAM_SIZE
	.align		4
.L_1056:
        /*0018*/ 	.byte	0x03, 0x19
        /*001a*/ 	.short	0x01d0


	//----- nvinfo : EIATTR_KPARAM_INFO
	.align		4
        /*001c*/ 	.byte	0x04, 0x17
        /*001e*/ 	.short	(.L_1058 - .L_1057)
.L_1057:
        /*0020*/ 	.word	0x00000000
        /*0024*/ 	.short	0x0000
        /*0026*/ 	.short	0x0000
        /*0028*/ 	.byte	0x00, 0xf0, 0x41, 0x07


	//----- nvinfo : EIATTR_MAXREG_COUNT
	.align		4
.L_1058:
        /*002c*/ 	.byte	0x03, 0x1b
        /*002e*/ 	.short	0x00ff


	//----- nvinfo : EIATTR_NUM_BARRIERS
	.align		4
        /*0030*/ 	.byte	0x02, 0x4c
        /*0032*/ 	.byte	0x01
	.zero		1


	//----- nvinfo : EIATTR_MERCURY_ISA_VERSION
	.align		4
        /*0034*/ 	.byte	0x03, 0x5f
        /*0036*/ 	.short	0x0000


	//----- nvinfo : EIATTR_COOP_GROUP_MASK_REGIDS
	.align		4
        /*0038*/ 	.byte	0x04, 0x29
        /*003a*/ 	.short	(.L_1060 - .L_1059)


	//   ....[0]....
.L_1059:
        /*003c*/ 	.word	0xffffffff


	//   ....[1]....
        /*0040*/ 	.word	0xffffffff


	//   ....[2]....
        /*0044*/ 	.word	0xffffffff


	//   ....[3]....
        /*0048*/ 	.word	0xffffffff


	//   ....[4]....
        /*004c*/ 	.word	0xffffffff


	//   ....[5]....
        /*0050*/ 	.word	0xffffffff


	//   ....[6]....
        /*0054*/ 	.word	0xffffffff


	//   ....[7]....
        /*0058*/ 	.word	0xffffffff


	//   ....[8]....
        /*005c*/ 	.word	0xffffffff


	//   ....[9]....
        /*0060*/ 	.word	0xffffffff


	//   ....[10]....
        /*0064*/ 	.word	0xffffffff


	//   ....[11]....
        /*0068*/ 	.word	0xffffffff


	//   ....[12]....
        /*006c*/ 	.word	0xffffffff


	//   ....[13]....
        /*0070*/ 	.word	0xffffffff


	//   ....[14]....
        /*0074*/ 	.word	0xffffffff


	//   ....[15]....
        /*0078*/ 	.word	0xffffffff


	//   ....[16]....
        /*007c*/ 	.word	0xffffffff


	//   ....[17]....
        /*0080*/ 	.word	0xffffffff


	//   ....[18]....
        /*0084*/ 	.word	0xffffffff


	//   ....[19]....
        /*0088*/ 	.word	0xffffffff


	//----- nvinfo : EIATTR_COOP_GROUP_INSTR_OFFSETS
	.align		4
.L_1060:
        /*008c*/ 	.byte	0x04, 0x28
        /*008e*/ 	.short	(.L_1062 - .L_1061)


	//   ....[0]....
.L_1061:
        /*0090*/ 	.word	0x000159f0


	//   ....[1]....
        /*0094*/ 	.word	0x00015a50


	//   ....[2]....
        /*0098*/ 	.word	0x00015a70


	//   ....[3]....
        /*009c*/ 	.word	0x00015a90


	//   ....[4]....
        /*00a0*/ 	.word	0x0001a540


	//   ....[5]....
        /*00a4*/ 	.word	0x0001a590


	//   ....[6]....
        /*00a8*/ 	.word	0x0001a5b0


	//   ....[7]....
        /*00ac*/ 	.word	0x0001a5d0


	//   ....[8]....
        /*00b0*/ 	.word	0x0001ecf0


	//   ....[9]....
        /*00b4*/ 	.word	0x0001ed10


	//   ....[10]....
        /*00b8*/ 	.word	0x0001ed30


	//   ....[11]....
        /*00bc*/ 	.word	0x0001ed50


	//   ....[12]....
        /*00c0*/ 	.word	0x00020cd0


	//   ....[13]....
        /*00c4*/ 	.word	0x00020d00


	//   ....[14]....
        /*00c8*/ 	.word	0x00020d10


	//   ....[15]....
        /*00cc*/ 	.word	0x00020d40


	//   ....[16]....
        /*00d0*/ 	.word	0x000222e0


	//   ....[17]....
        /*00d4*/ 	.word	0x00022320


	//   ....[18]....
        /*00d8*/ 	.word	0x00022370


	//   ....[19]....
        /*00dc*/ 	.word	0x000223c0


	//----- nvinfo : EIATTR_EXIT_INSTR_OFFSETS
	.align		4
.L_1062:
        /*00e0*/ 	.byte	0x04, 0x1c
        /*00e2*/ 	.short	(.L_1064 - .L_1063)


	//   ....[0]....
.L_1063:
        /*00e4*/ 	.word	0x000000b0


	//----- nvinfo : EIATTR_CTAIDZ_USED
	.align		4
.L_1064:
        /*00e8*/ 	.byte	0x01, 0x04
	.zero		2


	//----- nvinfo : EIATTR_CRS_STACK_SIZE
	.align		4
        /*00ec*/ 	.byte	0x04, 0x1e
        /*00ee*/ 	.short	(.L_1066 - .L_1065)
.L_1065:
        /*00f0*/ 	.word	0x00000000
.L_1066:


//--------------------- .nv.info._ZN5flash24flash_fwd_splitkv_kernelI23Flash_fwd_kernel_traitsILi128ELi64ELi128ELi4ELb0ELb0EN7cutlass10bfloat16_tE19Flash_kernel_traitsILi128ELi64ELi128ELi4ES3_EELb1ELb0ELb1ELb0ELb0ELb0ELb0ELb1EEEvNS_16Flash_fwd_paramsE --------------------------
	.section	.nv.info._ZN5flash24flash_fwd_splitkv_kernelI23Flash_fwd_kernel_traitsILi128ELi64ELi128ELi4ELb0ELb0EN7cutlass10bfloat16_tE19Flash_kernel_traitsILi128ELi64ELi128ELi4ES3_EELb1ELb0ELb1ELb0ELb0ELb0ELb0ELb1EEEvNS_16Flash_fwd_paramsE,"",@"SHT_CUDA_INFO"
	.sectionflags	@""
	.align	4


	//----- nvinfo : EIATTR_CUDA_API_VERSION
	.align		4
        /*0000*/ 	.byte	0x04, 0x37
        /*0002*/ 	.short	(.L_1068 - .L_1067)
.L_1067:
        /*0004*/ 	.word	0x00000082


	//----- nvinfo : EIATTR_SW2861232_WAR
	.align		4
.L_1068:
        /*0008*/ 	.byte	0x01, 0x35
	.zero		2


	//----- nvinfo : EIATTR_PARAM_CBANK
	.align		4
        /*000c*/ 	.byte	0x04, 0x0a
        /*000e*/ 	.short	(.L_1070 - .L_1069)
	.align		4
.L_1069:
        /*0010*/ 	.word	index@(.nv.constant0._ZN5flash24flash_fwd_splitkv_kernelI23Flash_fwd_kernel_traitsILi128ELi64ELi128ELi4ELb0ELb0EN7cutlass10bfloat16_tE19Flash_kernel_traitsILi128ELi64ELi128ELi4ES3_EELb1ELb0ELb1ELb0ELb0ELb0ELb0ELb1EEEvNS_16Flash_fwd_paramsE)
        /*0014*/ 	.short	0x0160
        /*0016*/ 	.short	0x01d0


	//----- nvinfo : EIATTR_CBANK_PARAM_SIZE
	.align		4
.L_1070:
        /*0018*/ 	.byte	0x03, 0x19
        /*001a*/ 	.short	0x01d0


	//----- nvinfo : EIATTR_KPARAM_INFO
	.align		4
        /*001c*/ 	.byte	0x04, 0x17
        /*001e*/ 	.short	(.L_1072 - .L_1071)
.L_1071:
        /*0020*/ 	.word	0x00000000
        /*0024*/ 	.short	0x0000
        /*0026*/ 	.short	0x0000
        /*0028*/ 	.byte	0x00, 0xf0, 0x41, 0x07


	//----- nvinfo : EIATTR_MAXREG_COUNT
	.align		4
.L_1072:
        /*002c*/ 	.byte	0x03, 0x1b
        /*002e*/ 	.short	0x00ff


	//----- nvinfo : EIATTR_NUM_BARRIERS
	.align		4
        /*0030*/ 	.byte	0x02, 0x4c
        /*0032*/ 	.byte	0x01
	.zero		1


	//----- nvinfo : EIATTR_MERCURY_ISA_VERSION
	.align		4
        /*0034*/ 	.byte	0x03, 0x5f
        /*0036*/ 	.short	0x0000


	//----- nvinfo : EIATTR_COOP_GROUP_MASK_REGIDS
	.align		4
        /*0038*/ 	.byte	0x04, 0x29
        /*003a*/ 	.short	(.L_1074 - .L_1073)


	//   ....[0]....
.L_1073:
        /*003c*/ 	.word	0xffffffff


	//   ....[1]....
        /*0040*/ 	.word	0xffffffff


	//   ....[2]....
        /*0044*/ 	.word	0xffffffff


	//   ....[3]....
        /*0048*/ 	.word	0xffffffff


	//   ....[4]....
        /*004c*/ 	.word	0xffffffff


	//   ....[5]....
        /*0050*/ 	.word	0xffffffff


	//   ....[6]....
        /*0054*/ 	.word	0xffffffff


	//   ....[7]....
        /*0058*/ 	.word	0xffffffff


	//   ....[8]....
        /*005c*/ 	.word	0xffffffff


	//   ....[9]....
        /*0060*/ 	.word	0xffffffff


	//   ....[10]....
        /*0064*/ 	.word	0xffffffff


	//   ....[11]....
        /*0068*/ 	.word	0xffffffff


	//   ....[12]....
        /*006c*/ 	.word	0xffffffff


	//   ....[13]....
        /*0070*/ 	.word	0xffffffff


	//   ....[14]....
        /*0074*/ 	.word	0xffffffff


	//   ....[15]....
        /*0078*/ 	.word	0xffffffff


	//   ....[16]....
        /*007c*/ 	.word	0xffffffff


	//   ....[17]....
        /*0080*/ 	.word	0xffffffff


	//   ....[18]....
        /*0084*/ 	.word	0xffffffff


	//   ....[19]....
        /*0088*/ 	.word	0xffffffff


	//----- nvinfo : EIATTR_COOP_GROUP_INSTR_OFFSETS
	.align		4
.L_1074:
        /*008c*/ 	.byte	0x04, 0x28
        /*008e*/ 	.short	(.L_1076 - .L_1075)


	//   ....[0]....
.L_1075:
        /*0090*/ 	.word	0x00018470


	//   ....[1]....
        /*0094*/ 	.word	0x000184d0


	//   ....[2]....
        /*0098*/ 	.word	0x000184f0


	//   ....[3]....
        /*009c*/ 	.word	0x00018510


	//   ....[4]....
        /*00a0*/ 	.word	0x0001d950


	//   ....[5]....
        /*00a4*/ 	.word	0x0001d9a0


	//   ....[6]....
        /*00a8*/ 	.word	0x0001d9c0


	//   ....[7]....
        /*00ac*/ 	.word	0x0001d9e0


	//   ....[8]....
        /*00b0*/ 	.word	0x00022c00


	//   ....[9]....
        /*00b4*/ 	.word	0x00022c20


	//   ....[10]....
        /*00b8*/ 	.word	0x00022c40


	//   ....[11]....
        /*00bc*/ 	.word	0x00022c60


	//   ....[12]....
        /*00c0*/ 	.word	0x00024c20


	//   ....[13]....
        /*00c4*/ 	.word	0x00024c50


	//   ....[14]....
        /*00c8*/ 	.word	0x00024c60


	//   ....[15]....
        /*00cc*/ 	.word	0x00024c90


	//   ....[16]....
        /*00d0*/ 	.word	0x00026340


	//   ....[17]....
        /*00d4*/ 	.word	0x00026380


	//   ....[18]....
        /*00d8*/ 	.word	0x000263d0


	//   ....[19]....
        /*00dc*/ 	.word	0x00026420


	//----- nvinfo : EIATTR_EXIT_INSTR_OFFSETS
	.align		4
.L_1076:
        /*00e0*/ 	.byte	0x04, 0x1c
        /*00e2*/ 	.short	(.L_1078 - .L_1077)


	//   ....[0]....
.L_1077:
        /*00e4*/ 	.word	0x000000b0


	//----- nvinfo : EIATTR_CTAIDZ_USED
	.align		4
.L_1078:
        /*00e8*/ 	.byte	0x01, 0x04
	.zero		2


	//----- nvinfo : EIATTR_CRS_STACK_SIZE
	.align		4
        /*00ec*/ 	.byte	0x04, 0x1e
        /*00ee*/ 	.short	(.L_1080 - .L_1079)
.L_1079:
        /*00f0*/ 	.word	0x00000000
.L_1080:


//--------------------- .nv.info._ZN5flash24flash_fwd_splitkv_kernelI23Flash_fwd_kernel_traitsILi128ELi64ELi128ELi4ELb0ELb0EN7cutlass10bfloat16_tE19Flash_kernel_traitsILi128ELi64ELi128ELi4ES3_EELb1ELb0ELb1ELb0ELb0ELb1ELb0ELb1EEEvNS_16Flash_fwd_paramsE --------------------------
	.section	.nv.info._ZN5flash24flash_fwd_splitkv_kernelI23Flash_fwd_kernel_traitsILi128ELi64ELi128ELi4ELb0ELb0EN7cutlass10bfloat16_tE19Flash_kernel_traitsILi128ELi64ELi128ELi4ES3_EELb1ELb0ELb1ELb0ELb0ELb1ELb0ELb1EEEvNS_16Flash_fwd_paramsE,"",@"SHT_CUDA_INFO"
	.sectionflags	@""
	.align	4


	//----- nvinfo : EIATTR_CUDA_API_VERSION
	.align		4
        /*0000*/ 	.byte	0x04, 0x37
        /*0002*/ 	.short	(.L_1082 - .L_1081)
.L_1081:
        /*0004*/ 	.word	0x00000082


	//----- nvinfo : EIATTR_SW2861232_WAR
	.align		4
.L_1082:
        /*0008*/ 	.byte	0x01, 0x35
	.zero		2


	//----- nvinfo : EIATTR_PARAM_CBANK
	.align		4
        /*000c*/ 	.byte	0x04, 0x0a
        /*000e*/ 	.short	(.L_1084 - .L_1083)
	.align		4
.L_1083:
        /*0010*/ 	.word	index@(.nv.constant0._ZN5flash24flash_fwd_splitkv_kernelI23Flash_fwd_kernel_traitsILi128ELi64ELi128ELi4ELb0ELb0EN7cutlass10bfloat16_tE19Flash_kernel_traitsILi128ELi64ELi128ELi4ES3_EELb1ELb0ELb1ELb0ELb0ELb1ELb0ELb1EEEvNS_16Flash_fwd_paramsE)
        /*0014*/ 	.short	0x0160
        /*0016*/ 	.short	0x01d0


	//----- nvinfo : EIATTR_CBANK_PARAM_SIZE
	.align		4
.L_1084:
        /*0018*/ 	.byte	0x03, 0x19
        /*001a*/ 	.short	0x01d0


	//----- nvinfo : EIATTR_KPARAM_INFO
	.align		4
        /*001c*/ 	.byte	0x04, 0x17
        /*001e*/ 	.short	(.L_1086 - .L_1085)
.L_1085:
        /*0020*/ 	.word	0x00000000
        /*0024*/ 	.short	0x0000
        /*0026*/ 	.short	0x0000
        /*0028*/ 	.byte	0x00, 0xf0, 0x41, 0x07


	//----- nvinfo : EIATTR_MAXREG_COUNT
	.align		4
.L_1086:
        /*002c*/ 	.byte	0x03, 0x1b
        /*002e*/ 	.short	0x00ff


	//----- nvinfo : EIATTR_NUM_BARRIERS
	.align		4
        /*0030*/ 	.byte	0x02, 0x4c
        /*0032*/ 	.byte	0x01
	.zero		1


	//----- nvinfo : EIATTR_MERCURY_ISA_VERSION
	.align		4
        /*0034*/ 	.byte	0x03, 0x5f
        /*0036*/ 	.short	0x0000


	//----- nvinfo : EIATTR_COOP_GROUP_MASK_REGIDS
	.align		4
        /*0038*/ 	.byte	0x04, 0x29
        /*003a*/ 	.short	(.L_1088 - .L_1087)


	//   ....[0]....
.L_1087:
        /*003c*/ 	.word	0xffffffff


	//   ....[1]....
        /*0040*/ 	.word	0xffffffff


	//   ....[2]....
        /*0044*/ 	.word	0xffffffff


	//   ....[3]....
        /*0048*/ 	.word	0xffffffff


	//   ....[4]....
        /*004c*/ 	.word	0xffffffff


	//   ....[5]....
        /*0050*/ 	.word	0xffffffff


	//   ....[6]....
        /*0054*/ 	.word	0xffffffff


	//   ....[7]....
        /*0058*/ 	.word	0xffffffff


	//   ....[8]....
        /*005c*/ 	.word	0xffffffff


	//   ....[9]....
        /*0060*/ 	.word	0xffffffff


	//   ....[10]....
        /*0064*/ 	.word	0xffffffff


	//   ....[11]....
        /*0068*/ 	.word	0xffffffff


	//   ....[12]....
        /*006c*/ 	.word	0xffffffff


	//   ....[13]....
        /*0070*/ 	.word	0xffffffff


	//   ....[14]....
        /*0074*/ 	.word	0xffffffff


	//   ....[15]....
        /*0078*/ 	.word	0xffffffff


	//   ....[16]....
        /*007c*/ 	.word	0xffffffff


	//   ....[17]....
        /*0080*/ 	.word	0xffffffff


	//   ....[18]....
        /*0084*/ 	.word	0xffffffff


	//   ....[19]....
        /*0088*/ 	.word	0xffffffff


	//----- nvinfo : EIATTR_COOP_GROUP_INSTR_OFFSETS
	.align		4
.L_1088:
        /*008c*/ 	.byte	0x04, 0x28
        /*008e*/ 	.short	(.L_1090 - .L_1089)


	//   ....[0]....
.L_1089:
        /*0090*/ 	.word	0x00019750


	//   ....[1]....
        /*0094*/ 	.word	0x00019800


	//   ....[2]....
        /*0098*/ 	.word	0x00019810


	//   ....[3]....
        /*009c*/ 	.word	0x00019890


	//   ....[4]....
        /*00a0*/ 	.word	0x0001f580


	//   ....[5]....
        /*00a4*/ 	.word	0x0001f590


	//   ....[6]....
        /*00a8*/ 	.word	0x0001f5c0


	//   ....[7]....
        /*00ac*/ 	.word	0x0001f5d0


	//   ....[8]....
        /*00b0*/ 	.word	0x00025090


	//   ....[9]....
        /*00b4*/ 	.word	0x000250a0


	//   ....[10]....
        /*00b8*/ 	.word	0x000250c0


	//   ....[11]....
        /*00bc*/ 	.word	0x000250e0


	//   ....[12]....
        /*00c0*/ 	.word	0x00027050


	//   ....[13]....
        /*00c4*/ 	.word	0x00027080


	//   ....[14]....
        /*00c8*/ 	.word	0x00027090


	//   ....[15]....
        /*00cc*/ 	.word	0x000270c0


	//   ....[16]....
        /*00d0*/ 	.word	0x000287b0


	//   ....[17]....
        /*00d4*/ 	.word	0x00028800


	//   ....[18]....
        /*00d8*/ 	.word	0x00028850


	//   ....[19]....
        /*00dc*/ 	.word	0x000288a0


	//----- nvinfo : EIATTR_EXIT_INSTR_OFFSETS
	.align		4
.L_1090:
        /*00e0*/ 	.byte	0x04, 0x1c
        /*00e2*/ 	.short	(.L_1092 - .L_1091)


	//   ....[0]....
.L_1091:
        /*00e4*/ 	.word	0x000000b0


	//----- nvinfo : EIATTR_CTAIDZ_USED
	.align		4
.L_1092:
        /*00e8*/ 	.byte	0x01, 0x04
	.zero		2


	//----- nvinfo : EIATTR_CRS_STACK_SIZE
	.align		4
        /*00ec*/ 	.byte	0x04, 0x1e
        /*00ee*/ 	.short	(.L_1094 - .L_1093)
.L_1093:
        /*00f0*/ 	.word	0x00000000
.L_1094:


//--------------------- .nv.info._ZN5flash24flash_fwd_splitkv_kernelI23Flash_fwd_kernel_traitsILi128ELi64ELi128ELi4ELb0ELb0EN7cutlass10bfloat16_tE19Flash_kernel_traitsILi128ELi64ELi128ELi4ES3_EELb1ELb0ELb0ELb0ELb1ELb0ELb1ELb0EEEvNS_16Flash_fwd_paramsE --------------------------
	.section	.nv.info._ZN5flash24flash_fwd_splitkv_kernelI23Flash_fwd_kernel_traitsILi128ELi64ELi128ELi4ELb0ELb0EN7cutlass10bfloat16_tE19Flash_kernel_traitsILi128ELi64ELi128ELi4ES3_EELb1ELb0ELb0ELb0ELb1ELb0ELb1ELb0EEEvNS_16Flash_fwd_paramsE,"",@"SHT_CUDA_INFO"
	.sectionflags	@""
	.align	4


	//----- nvinfo : EIATTR_CUDA_API_VERSION
	.align		4
        /*0000*/ 	.byte	0x04, 0x37
        /*0002*/ 	.short	(.L_1096 - .L_1095)
.L_1095:
        /*0004*/ 	.word	0x00000082


	//----- nvinfo : EIATTR_SW2861232_WAR
	.align		4
.L_1096:
        /*0008*/ 	.byte	0x01, 0x35
	.zero		2


	//----- nvinfo : EIATTR_PARAM_CBANK
	.align		4
        /*000c*/ 	.byte	0x04, 0x0a
        /*000e*/ 	.short	(.L_1098 - .L_1097)
	.align		4
.L_1097:
        /*0010*/ 	.word	index@(.nv.constant0._ZN5flash24flash_fwd_splitkv_kernelI23Flash_fwd_kernel_traitsILi128ELi64ELi128ELi4ELb0ELb0EN7cutlass10bfloat16_tE19Flash_kernel_traitsILi128ELi64ELi128ELi4ES3_EELb1ELb0ELb0ELb0ELb1ELb0ELb1ELb0EEEvNS_16Flash_fwd_paramsE)
        /*0014*/ 	.short	0x0160
        /*0016*/ 	.short	0x01d0


	//----- nvinfo : EIATTR_CBANK_PARAM_SIZE
	.align		4
.L_1098:
        /*0018*/ 	.byte	0x03, 0x19
        /*001a*/ 	.short	0x01d0


	//----- nvinfo : EIATTR_KPARAM_INFO
	.align		4
        /*001c*/ 	.byte	0x04, 0x17
        /*001e*/ 	.short	(.L_1100 - .L_1099)
.L_1099:
        /*0020*/ 	.word	0x00000000
        /*0024*/ 	.short	0x0000
        /*0026*/ 	.short	0x0000
        /*0028*/ 	.byte	0x00, 0xf0, 0x41, 0x07


	//----- nvinfo : EIATTR_MAXREG_COUNT
	.align		4
.L_1100:
        /*002c*/ 	.byte	0x03, 0x1b
        /*002e*/ 	.short	0x00ff


	//----- nvinfo : EIATTR_NUM_BARRIERS
	.align		4
        /*0030*/ 	.byte	0x02, 0x4c
        /*0032*/ 	.byte	0x01
	.zero		1


	//----- nvinfo : EIATTR_MERCURY_ISA_VERSION
	.align		4
        /*0034*/ 	.byte	0x03, 0x5f
        /*0036*/ 	.short	0x0000


	//----- nvinfo : EIATTR_COOP_GROUP_MASK_REGIDS
	.align		4
        /*0038*/ 	.byte	0x04, 0x29
        /*003a*/ 	.short	(.L_1102 - .L_1101)


	//   ....[0]....
.L_1101:
        /*003c*/ 	.word	0xffffffff


	//   ....[1]....
        /*0040*/ 	.word	0xffffffff


	//   ....[2]....
        /*0044*/ 	.word	0xffffffff


	//   ....[3]....
        /*0048*/ 	.word	0xffffffff


	//   ....[4]....
        /*004c*/ 	.word	0xffffffff


	//   ....[5]....
        /*0050*/ 	.word	0xffffffff


	//   ....[6]....
        /*0054*/ 	.word	0xffffffff


	//   ....[7]....
        /*0058*/ 	.word	0xffffffff


	//   ....[8]....
        /*005c*/ 	.word	0xffffffff


	//   ....[9]....
        /*0060*/ 	.word	0xffffffff


	//   ....[10]....
        /*0064*/ 	.word	0xffffffff


	//   ....[11]....
        /*0068*/ 	.word	0xffffffff


	//   ....[12]....
        /*006c*/ 	.word	0xffffffff


	//   ....[13]....
        /*0070*/ 	.word	0xffffffff


	//   ....[14]....
        /*0074*/ 	.word	0xffffffff


	//   ....[15]....
        /*0078*/ 	.word	0xffffffff


	//----- nvinfo : EIATTR_COOP_GROUP_INSTR_OFFSETS
	.align		4
.L_1102:
        /*007c*/ 	.byte	0x04, 0x28
        /*007e*/ 	.short	(.L_1104 - .L_1103)


	//   ....[0]....
.L_1103:
        /*0080*/ 	.word	0x00004dd0


	//   ....[1]....
        /*0084*/ 	.word	0x00004e70


	//   ....[2]....
        /*0088*/ 	.word	0x00004e90


	//   ....[3]....
        /*008c*/ 	.word	0x00004eb0


	//   ....[4]....
        /*0090*/ 	.word	0x00009130


	//   ....[5]....
        /*0094*/ 	.word	0x00009140


	//   ....[6]....
        /*0098*/ 	.word	0x00009170


	//   ....[7]....
        /*009c*/ 	.word	0x00009180


	//   ....[8]....
        /*00a0*/ 	.word	0x0000cef0


	//   ....[9]....
        /*00a4*/ 	.word	0x0000cf10


	//   ....[10]....
        /*00a8*/ 	.word	0x0000cf40


	//   ....[11]....
        /*00ac*/ 	.word	0x0000cf50


	//   ....[12]....
        /*00b0*/ 	.word	0x0000ee60


	//   ....[13]....
        /*00b4*/ 	.word	0x0000eea0


	//   ....[14]....
        /*00b8*/ 	.word	0x0000ef10


	//   ....[15]....
        /*00bc*/ 	.word	0x0000ef30


	//----- nvinfo : EIATTR_EXIT_INSTR_OFFSETS
	.align		4
.L_1104:
        /*00c0*/ 	.byte	0x04, 0x1c
        /*00c2*/ 	.short	(.L_1106 - .L_1105)


	//   ....[0]....
.L_1105:
        /*00c4*/ 	.word	0x00000410


	//   ....[1]....
        /*00c8*/ 	.word	0x00000bd0


	//   ....[2]....
        /*00cc*/ 	.word	0x00000c00


	//   ....[3]....
        /*00d0*/ 	.word	0x0000fdd0


	//   ....[4]....
        /*00d4*/ 	.word	0x0000fe00


	//----- nvinfo : EIATTR_CTAIDZ_USED
	.align		4
.L_1106:
        /*00d8*/ 	.byte	0x01, 0x04
	.zero		2


	//----- nvinfo : EIATTR_CRS_STACK_SIZE
	.align		4
        /*00dc*/ 	.byte	0x04, 0x1e
        /*00de*/ 	.short	(.L_1108 - .L_1107)
.L_1107:
        /*00e0*/ 	.word	0x00000000
.L_1108:


//--------------------- .nv.info._ZN5flash24flash_fwd_splitkv_kernelI23Flash_fwd_kernel_traitsILi128ELi64ELi128ELi4ELb0ELb0EN7cutlass10bfloat16_tE19Flash_kernel_traitsILi128ELi64ELi128ELi4ES3_EELb1ELb0ELb0ELb0ELb1ELb1ELb1ELb0EEEvNS_16Flash_fwd_paramsE --------------------------
	.section	.nv.info._ZN5flash24flash_fwd_splitkv_kernelI23Flash_fwd_kernel_traitsILi128ELi64ELi128ELi4ELb0ELb0EN7cutlass10bfloat16_tE19Flash_kernel_traitsILi128ELi64ELi128ELi4ES3_EELb1ELb0ELb0ELb0ELb1ELb1ELb1ELb0EEEvNS_16Flash_fwd_paramsE,"",@"SHT_CUDA_INFO"
	.sectionflags	@""
	.align	4


	//----- nvinfo : EIATTR_CUDA_API_VERSION
	.align		4
        /*0000*/ 	.byte	0x04, 0x37
        /*0002*/ 	.short	(.L_1110 - .L_1109)
.L_1109:
        /*0004*/ 	.word	0x00000082


	//----- nvinfo : EIATTR_SW2861232_WAR
	.align		4
.L_1110:
        /*0008*/ 	.byte	0x01, 0x35
	.zero		2


	//----- nvinfo : EIATTR_PARAM_CBANK
	.align		4
        /*000c*/ 	.byte	0x04, 0x0a
        /*000e*/ 	.short	(.L_1112 - .L_1111)
	.align		4
.L_1111:
        /*0010*/ 	.word	index@(.nv.constant0._ZN5flash24flash_fwd_splitkv_kernelI23Flash_fwd_kernel_traitsILi128ELi64ELi128ELi4ELb0ELb0EN7cutlass10bfloat16_tE19Flash_kernel_traitsILi128ELi64ELi128ELi4ES3_EELb1ELb0ELb0ELb0ELb1ELb1ELb1ELb0EEEvNS_16Flash_fwd_paramsE)
        /*0014*/ 	.short	0x0160
        /*0016*/ 	.short	0x01d0


	//----- nvinfo : EIATTR_CBANK_PARAM_SIZE
	.align		4
.L_1112:
        /*0018*/ 	.byte	0x03, 0x19
        /*001a*/ 	.short	0x01d0


	//----- nvinfo : EIATTR_KPARAM_INFO
	.align		4
        /*001c*/ 	.byte	0x04, 0x17
        /*001e*/ 	.short	(.L_1114 - .L_1113)
.L_1113:
        /*0020*/ 	.word	0x00000000
        /*0024*/ 	.short	0x0000
        /*0026*/ 	.short	0x0000
        /*0028*/ 	.byte	0x00, 0xf0, 0x41, 0x07


	//----- nvinfo : EIATTR_MAXREG_COUNT
	.align		4
.L_1114:
        /*002c*/ 	.byte	0x03, 0x1b
        /*002e*/ 	.short	0x00ff


	//----- nvinfo : EIATTR_NUM_BARRIERS
	.align		4
        /*0030*/ 	.byte	0x02, 0x4c
        /*0032*/ 	.byte	0x01
	.zero		1


	//----- nvinfo : EIATTR_MERCURY_ISA_VERSION
	.align		4
        /*0034*/ 	.byte	0x03, 0x5f
        /*0036*/ 	.short	0x0000


	//----- nvinfo : EIATTR_COOP_GROUP_MASK_REGIDS
	.align		4
        /*0038*/ 	.byte	0x04, 0x29
        /*003a*/ 	.short	(.L_1116 - .L_1115)


	//   ....[0]....
.L_1115:
        /*003c*/ 	.word	0xffffffff


	//   ....[1]....
        /*0040*/ 	.word	0xffffffff


	//   ....[2]....
        /*0044*/ 	.word	0xffffffff


	//   ....[3]....
        /*0048*/ 	.word	0xffffffff


	//   ....[4]....
        /*004c*/ 	.word	0xffffffff


	//   ....[5]....
        /*0050*/ 	.word	0xffffffff


	//   ....[6]....
        /*0054*/ 	.word	0xffffffff


	//   ....[7]....
        /*0058*/ 	.word	0xffffffff


	//   ....[8]....
        /*005c*/ 	.word	0xffffffff


	//   ....[9]....
        /*0060*/ 	.word	0xffffffff


	//   ....[10]....
        /*0064*/ 	.word	0xffffffff


	//   ....[11]....
        /*0068*/ 	.word	0xffffffff


	//   ....[12]....
        /*006c*/ 	.word	0xffffffff


	//   ....[13]....
        /*0070*/ 	.word	0xffffffff


	//   ....[14]....
        /*0074*/ 	.word	0xffffffff


	//   ....[15]....
        /*0078*/ 	.word	0xffffffff


	//----- nvinfo : EIATTR_COOP_GROUP_INSTR_OFFSETS
	.align		4
.L_1116:
        /*007c*/ 	.byte	0x04, 0x28
        /*007e*/ 	.short	(.L_1118 - .L_1117)


	//   ....[0]....
.L_1117:
        /*0080*/ 	.word	0x00005580


	//   ....[1]....
        /*0084*/ 	.word	0x000056a0


	//   ....[2]....
        /*0088*/ 	.word	0x000056b0


	//   ....[3]....
        /*008c*/ 	.word	0x00005700


	//   ....[4]....
        /*0090*/ 	.word	0x0000a140


	//   ....[5]....
        /*0094*/ 	.word	0x0000a150


	//   ....[6]....
        /*0098*/ 	.word	0x0000a180


	//   ....[7]....
        /*009c*/ 	.word	0x0000a190


	//   ....[8]....
        /*00a0*/ 	.word	0x0000e770


	//   ....[9]....
        /*00a4*/ 	.word	0x0000e780


	//   ....[10]....
        /*00a8*/ 	.word	0x0000e7b0


	//   ....[11]....
        /*00ac*/ 	.word	0x0000e7c0


	//   ....[12]....
        /*00b0*/ 	.word	0x00010680


	//   ....[13]....
        /*00b4*/ 	.word	0x000106c0


	//   ....[14]....
        /*00b8*/ 	.word	0x00010730


	//   ....[15]....
        /*00bc*/ 	.word	0x00010750


	//----- nvinfo : EIATTR_EXIT_INSTR_OFFSETS
	.align		4
.L_1118:
        /*00c0*/ 	.byte	0x04, 0x1c
        /*00c2*/ 	.short	(.L_1120 - .L_1119)


	//   ....[0]....
.L_1119:
        /*00c4*/ 	.word	0x00000410


	//   ....[1]....
        /*00c8*/ 	.word	0x00000bd0


	//   ....[2]....
        /*00cc*/ 	.word	0x00000c00


	//   ....[3]....
        /*00d0*/ 	.word	0x000115f0


	//   ....[4]....
        /*00d4*/ 	.word	0x00011620


	//----- nvinfo : EIATTR_CTAIDZ_USED
	.align		4
.L_1120:
        /*00d8*/ 	.byte	0x01, 0x04
	.zero		2


	//----- nvinfo : EIATTR_CRS_STACK_SIZE
	.align		4
        /*00dc*/ 	.byte	0x04, 0x1e
        /*00de*/ 	.short	(.L_1122 - .L_1121)
.L_1121:
        /*00e0*/ 	.word	0x00000000
.L_1122:


//--------------------- .nv.info._ZN5flash24flash_fwd_splitkv_kernelI23Flash_fwd_kernel_traitsILi128ELi64ELi128ELi4ELb0ELb0EN7cutlass10bfloat16_tE19Flash_kernel_traitsILi128ELi64ELi128ELi4ES3_EELb1ELb0ELb1ELb0ELb0ELb0ELb1ELb0EEEvNS_16Flash_fwd_paramsE --------------------------
	.section	.nv.info._ZN5flash24flash_fwd_splitkv_kernelI23Flash_fwd_kernel_traitsILi128ELi64ELi128ELi4ELb0ELb0EN7cutlass10bfloat16_tE19Flash_kernel_traitsILi128ELi64ELi128ELi4ES3_EELb1ELb0ELb1ELb0ELb0ELb0ELb1ELb0EEEvNS_16Flash_fwd_paramsE,"",@"SHT_CUDA_INFO"
	.sectionflags	@""
	.align	4


	//----- nvinfo : EIATTR_CUDA_API_VERSION
	.align		4
        /*0000*/ 	.byte	0x04, 0x37
        /*0002*/ 	.short	(.L_1124 - .L_1123)
.L_1123:
        /*0004*/ 	.word	0x00000082


	//----- nvinfo : EIATTR_SW2861232_WAR
	.align		4
.L_1124:
        /*0008*/ 	.byte	0x01, 0x35
	.zero		2


	//----- nvinfo : EIATTR_PARAM_CBANK
	.align		4
        /*000c*/ 	.byte	0x04, 0x0a
        /*000e*/ 	.short	(.L_1126 - .L_1125)
	.align		4
.L_1125:
        /*0010*/ 	.word	index@(.nv.constant0._ZN5flash24flash_fwd_splitkv_kernelI23Flash_fwd_kernel_traitsILi128ELi64ELi128ELi4ELb0ELb0EN7cutlass10bfloat16_tE19Flash_kernel_traitsILi128ELi64ELi128ELi4ES3_EELb1ELb0ELb1ELb0ELb0ELb0ELb1ELb0EEEvNS_16Flash_fwd_paramsE)
        /*0014*/ 	.short	0x0160
        /*0016*/ 	.short	0x01d0


	//----- nvinfo : EIATTR_CBANK_PARAM_SIZE
	.align		4
.L_1126:
        /*0018*/ 	.byte	0x03, 0x19
        /*001a*/ 	.short	0x01d0


	//----- nvinfo : EIATTR_KPARAM_INFO
	.align		4
        /*001c*/ 	.byte	0x04, 0x17
        /*001e*/ 	.short	(.L_1128 - .L_1127)
.L_1127:
        /*0020*/ 	.word	0x00000000
        /*0024*/ 	.short	0x0000
        /*0026*/ 	.short	0x0000
        /*0028*/ 	.byte	0x00, 0xf0, 0x41, 0x07


	//----- nvinfo : EIATTR_MAXREG_COUNT
	.align		4
.L_1128:
        /*002c*/ 	.byte	0x03, 0x1b
        /*002e*/ 	.short	0x00ff


	//----- nvinfo : EIATTR_NUM_BARRIERS
	.align		4
        /*0030*/ 	.byte	0x02, 0x4c
        /*0032*/ 	.byte	0x01
	.zero		1


	//----- nvinfo : EIATTR_MERCURY_ISA_VERSION
	.align		4
        /*0034*/ 	.byte	0x03, 0x5f
        /*0036*/ 	.short	0x0000


	//----- nvinfo : EIATTR_COOP_GROUP_MASK_REGIDS
	.align		4
        /*0038*/ 	.byte	0x04, 0x29
        /*003a*/ 	.short	(.L_1130 - .L_1129)


	//   ....[0]....
.L_1129:
        /*003c*/ 	.word	0xffffffff


	//   ....[1]....
        /*0040*/ 	.word	0xffffffff


	//   ....[2]....
        /*0044*/ 	.word	0xffffffff


	//   ....[3]....
        /*0048*/ 	.word	0xffffffff


	//   ....[4]....
        /*004c*/ 	.word	0xffffffff


	//   ....[5]....
        /*0050*/ 	.word	0xffffffff


	//   ....[6]....
        /*0054*/ 	.word	0xffffffff


	//   ....[7]....
        /*0058*/ 	.word	0xffffffff


	//   ....[8]....
        /*005c*/ 	.word	0xffffffff


	//   ....[9]....
        /*0060*/ 	.word	0xffffffff


	//   ....[10]....
        /*0064*/ 	.word	0xffffffff


	//   ....[11]....
        /*0068*/ 	.word	0xffffffff


	//   ....[12]....
        /*006c*/ 	.word	0xffffffff


	//   ....[13]....
        /*0070*/ 	.word	0xffffffff


	//   ....[14]....
        /*0074*/ 	.word	0xffffffff


	//   ....[15]....
        /*0078*/ 	.word	0xffffffff


	//----- nvinfo : EIATTR_COOP_GROUP_INSTR_OFFSETS
	.align		4
.L_1130:
        /*007c*/ 	.byte	0x04, 0x28
        /*007e*/ 	.short	(.L_1132 - .L_1131)


	//   ....[0]....
.L_1131:
        /*0080*/ 	.word	0x00007100


	//   ....[1]....
        /*0084*/ 	.word	0x00007120


	//   ....[2]....
        /*0088*/ 	.word	0x000071c0


	//   ....[3]....
        /*008c*/ 	.word	0x000071d0


	//   ....[4]....
        /*0090*/ 	.word	0x0000c7c0


	//   ....[5]....
        /*0094*/ 	.word	0x0000c7d0


	//   ....[6]....
        /*0098*/ 	.word	0x0000c800


	//   ....[7]....
        /*009c*/ 	.word	0x0000c810


	//   ....[8]....
        /*00a0*/ 	.word	0x00011950


	//   ....[9]....
        /*00a4*/ 	.word	0x00011970


	//   ....[10]....
        /*00a8*/ 	.word	0x00011990


	//   ....[11]....
        /*00ac*/ 	.word	0x000119b0


	//   ....[12]....
        /*00b0*/ 	.word	0x000138c0


	//   ....[13]....
        /*00b4*/ 	.word	0x00013910


	//   ....[14]....
        /*00b8*/ 	.word	0x00013950


	//   ....[15]....
        /*00bc*/ 	.word	0x00013990


	//----- nvinfo : EIATTR_EXIT_INSTR_OFFSETS
	.align		4
.L_1132:
        /*00c0*/ 	.byte	0x04, 0x1c
        /*00c2*/ 	.short	(.L_1134 - .L_1133)


	//   ....[0]....
.L_1133:
        /*00c4*/ 	.word	0x00000410


	//   ....[1]....
        /*00c8*/ 	.word	0x00000e50


	//   ....[2]....
        /*00cc*/ 	.word	0x00000e80


	//   ....[3]....
        /*00d0*/ 	.word	0x00014b50


	//   ....[4]....
        /*00d4*/ 	.word	0x00014b90


	//   ....[5]....
        /*00d8*/ 	.word	0x00014bb0


	//----- nvinfo : EIATTR_CTAIDZ_USED
	.align		4
.L_1134:
        /*00dc*/ 	.byte	0x01, 0x04
	.zero		2


	//----- nvinfo : EIATTR_CRS_STACK_SIZE
	.align		4
        /*00e0*/ 	.byte	0x04, 0x1e
        /*00e2*/ 	.short	(.L_1136 - .L_1135)
.L_1135:
        /*00e4*/ 	.word	0x00000000
.L_1136:


//--------------------- .nv.info._ZN5flash24flash_fwd_splitkv_kernelI23Flash_fwd_kernel_traitsILi128ELi64ELi128ELi4ELb0ELb0EN7cutlass10bfloat16_tE19Flash_kernel_traitsILi128ELi64ELi128ELi4ES3_EELb1ELb0ELb1ELb0ELb0ELb1ELb1ELb0EEEvNS_16Flash_fwd_paramsE --------------------------
	.section	.nv.info._ZN5flash24flash_fwd_splitkv_kernelI23Flash_fwd_kernel_traitsILi128ELi64ELi128ELi4ELb0ELb0EN7cutlass10bfloat16_tE19Flash_kernel_traitsILi128ELi64ELi128ELi4ES3_EELb1ELb0ELb1ELb0ELb0ELb1ELb1ELb0EEEvNS_16Flash_fwd_paramsE,"",@"SHT_CUDA_INFO"
	.sectionflags	@""
	.align	4


	//----- nvinfo : EIATTR_CUDA_API_VERSION
	.align		4
        /*0000*/ 	.byte	0x04, 0x37
        /*0002*/ 	.short	(.L_1138 - .L_1137)
.L_1137:
        /*0004*/ 	.word	0x00000082


	//----- nvinfo : EIATTR_SW2861232_WAR
	.align		4
.L_1138:
        /*0008*/ 	.byte	0x01, 0x35
	.zero		2


	//----- nvinfo : EIATTR_PARAM_CBANK
	.align		4
        /*000c*/ 	.byte	0x04, 0x0a
        /*000e*/ 	.short	(.L_1140 - .L_1139)
	.align		4
.L_1139:
        /*0010*/ 	.word	index@(.nv.constant0._ZN5flash24flash_fwd_splitkv_kernelI23Flash_fwd_kernel_traitsILi128ELi64ELi128ELi4ELb0ELb0EN7cutlass10bfloat16_tE19Flash_kernel_traitsILi128ELi64ELi128ELi4ES3_EELb1ELb0ELb1ELb0ELb0ELb1ELb1ELb0EEEvNS_16Flash_fwd_paramsE)
        /*0014*/ 	.short	0x0160
        /*0016*/ 	.short	0x01d0


	//----- nvinfo : EIATTR_CBANK_PARAM_SIZE
	.align		4
.L_1140:
        /*0018*/ 	.byte	0x03, 0x19
        /*001a*/ 	.short	0x01d0


	//----- nvinfo : EIATTR_KPARAM_INFO
	.align		4
        /*001c*/ 	.byte	0x04, 0x17
        /*001e*/ 	.short	(.L_1142 - .L_1141)
.L_1141:
        /*0020*/ 	.word	0x00000000
        /*0024*/ 	.short	0x0000
        /*0026*/ 	.short	0x0000
        /*0028*/ 	.byte	0x00, 0xf0, 0x41, 0x07


	//----- nvinfo : EIATTR_MAXREG_COUNT
	.align		4
.L_1142:
        /*002c*/ 	.byte	0x03, 0x1b
        /*002e*/ 	.short	0x00ff


	//----- nvinfo : EIATTR_NUM_BARRIERS
	.align		4
        /*0030*/ 	.byte	0x02, 0x4c
        /*0032*/ 	.byte	0x01
	.zero		1


	//----- nvinfo : EIATTR_MERCURY_ISA_VERSION
	.align		4
        /*0034*/ 	.byte	0x03, 0x5f
        /*0036*/ 	.short	0x0000


	//----- nvinfo : EIATTR_COOP_GROUP_MASK_REGIDS
	.align		4
        /*0038*/ 	.byte	0x04, 0x29
        /*003a*/ 	.short	(.L_1144 - .L_1143)


	//   ....[0]....
.L_1143:
        /*003c*/ 	.word	0xffffffff


	//   ....[1]....
        /*0040*/ 	.word	0xffffffff


	//   ....[2]....
        /*0044*/ 	.word	0xffffffff


	//   ....[3]....
        /*0048*/ 	.word	0xffffffff


	//   ....[4]....
        /*004c*/ 	.word	0xffffffff


	//   ....[5]....
        /*0050*/ 	.word	0xffffffff


	//   ....[6]....
        /*0054*/ 	.word	0xffffffff


	//   ....[7]....
        /*0058*/ 	.word	0xffffffff


	//   ....[8]....
        /*005c*/ 	.word	0xffffffff


	//   ....[9]....
        /*0060*/ 	.word	0xffffffff


	//   ....[10]....
        /*0064*/ 	.word	0xffffffff


	//   ....[11]....
        /*0068*/ 	.word	0xffffffff


	//   ....[12]....
        /*006c*/ 	.word	0xffffffff


	//   ....[13]....
        /*0070*/ 	.word	0xffffffff


	//   ....[14]....
        /*0074*/ 	.word	0xffffffff


	//   ....[15]....
        /*0078*/ 	.word	0xffffffff


	//----- nvinfo : EIATTR_COOP_GROUP_INSTR_OFFSETS
	.align		4
.L_1144:
        /*007c*/ 	.byte	0x04, 0x28
        /*007e*/ 	.short	(.L_1146 - .L_1145)


	//   ....[0]....
.L_1145:
        /*0080*/ 	.word	0x00007bc0


	//   ....[1]....
        /*0084*/ 	.word	0x00007c70


	//   ....[2]....
        /*0088*/ 	.word	0x00007c80


	//   ....[3]....
        /*008c*/ 	.word	0x00007d00


	//   ....[4]....
        /*0090*/ 	.word	0x0000da80


	//   ....[5]....
        /*0094*/ 	.word	0x0000da90


	//   ....[6]....
        /*0098*/ 	.word	0x0000dac0


	//   ....[7]....
        /*009c*/ 	.word	0x0000dad0


	//   ....[8]....
        /*00a0*/ 	.word	0x00013480


	//   ....[9]....
        /*00a4*/ 	.word	0x00013490


	//   ....[10]....
        /*00a8*/ 	.word	0x000134b0


	//   ....[11]....
        /*00ac*/ 	.word	0x000134d0


	//   ....[12]....
        /*00b0*/ 	.word	0x00015390


	//   ....[13]....
        /*00b4*/ 	.word	0x000153d0


	//   ....[14]....
        /*00b8*/ 	.word	0x00015420


	//   ....[15]....
        /*00bc*/ 	.word	0x00015430


	//----- nvinfo : EIATTR_EXIT_INSTR_OFFSETS
	.align		4
.L_1146:
        /*00c0*/ 	.byte	0x04, 0x1c
        /*00c2*/ 	.short	(.L_1148 - .L_1147)


	//   ....[0]....
.L_1147:
        /*00c4*/ 	.word	0x00000410


	//   ....[1]....
        /*00c8*/ 	.word	0x00000e60


	//   ....[2]....
        /*00cc*/ 	.word	0x00000e90


	//   ....[3]....
        /*00d0*/ 	.word	0x00016620


	//   ....[4]....
        /*00d4*/ 	.word	0x00016660


	//   ....[5]....
        /*00d8*/ 	.word	0x00016680


	//----- nvinfo : EIATTR_CTAIDZ_USED
	.align		4
.L_1148:
        /*00dc*/ 	.byte	0x01, 0x04
	.zero		2


	//----- nvinfo : EIATTR_CRS_STACK_SIZE
	.align		4
        /*00e0*/ 	.byte	0x04, 0x1e
        /*00e2*/ 	.short	(.L_1150 - .L_1149)
.L_1149:
        /*00e4*/ 	.word	0x00000000
.L_1150:


//--------------------- .nv.info._ZN5flash24flash_fwd_splitkv_kernelI23Flash_fwd_kernel_traitsILi128ELi64ELi128ELi4ELb0ELb0EN7cutlass10bfloat16_tE19Flash_kernel_traitsILi128ELi64ELi128ELi4ES3_EELb1ELb0ELb0ELb0ELb1ELb0ELb1ELb1EEEvNS_16Flash_fwd_paramsE --------------------------
	.section	.nv.info._ZN5flash24flash_fwd_splitkv_kernelI23Flash_fwd_kernel_traitsILi128ELi64ELi128ELi4ELb0ELb0EN7cutlass10bfloat16_tE19Flash_kernel_traitsILi128ELi64ELi128ELi4ES3_EELb1ELb0ELb0ELb0ELb1ELb0ELb1ELb1EEEvNS_16Flash_fwd_paramsE,"",@"SHT_CUDA_INFO"
	.sectionflags	@""
	.align	4


	//----- nvinfo : EIATTR_CUDA_API_VERSION
	.align		4
        /*0000*/ 	.byte	0x04, 0x37
        /*0002*/ 	.short	(.L_1152 - .L_1151)
.L_1151:
        /*0004*/ 	.word	0x00000082


	//----- nvinfo : EIATTR_SW2861232_WAR
	.align		4
.L_1152:
        /*0008*/ 	.byte	0x01, 0x35
	.zero		2


	//----- nvinfo : EIATTR_PARAM_CBANK
	.align		4
        /*000c*/ 	.byte	0x04, 0x0a
        /*000e*/ 	.short	(.L_1154 - .L_1153)
	.align		4
.L_1153:
        /*0010*/ 	.word	index@(.nv.constant0._ZN5flash24flash_fwd_splitkv_kernelI23Flash_fwd_kernel_traitsILi128ELi64ELi128ELi4ELb0ELb0EN7cutlass10bfloat16_tE19Flash_kernel_traitsILi128ELi64ELi128ELi4ES3_EELb1ELb0ELb0ELb0ELb1ELb0ELb1ELb1EEEvNS_16Flash_fwd_paramsE)
        /*0014*/ 	.short	0x0160
        /*0016*/ 	.short	0x01d0


	//----- nvinfo : EIATTR_CBANK_PARAM_SIZE
	.align		4
.L_1154:
        /*0018*/ 	.byte	0x03, 0x19
        /*001a*/ 	.short	0x01d0


	//----- nvinfo : EIATTR_KPARAM_INFO
	.align		4
        /*001c*/ 	.byte	0x04, 0x17
        /*001e*/ 	.short	(.L_1156 - .L_1155)
.L_1155:
        /*0020*/ 	.word	0x00000000
        /*0024*/ 	.short	0x0000
        /*0026*/ 	.short	0x0000
        /*0028*/ 	.byte	0x00, 0xf0, 0x41, 0x07


	//----- nvinfo : EIATTR_MAXREG_COUNT
	.align		4
.L_1156:
        /*002c*/ 	.byte	0x03, 0x1b
        /*002e*/ 	.short	0x00ff


	//----- nvinfo : EIATTR_NUM_BARRIERS
	.align		4
        /*0030*/ 	.byte	0x02, 0x4c
        /*0032*/ 	.byte	0x01
	.zero		1


	//----- nvinfo : EIATTR_ANNOTATIONS
	.align		4
        /*0034*/ 	.byte	0x04, 0x55
        /*0036*/ 	.short	(.L_1158 - .L_1157)


	//   ....[0]....
.L_1157:
        /*0038*/ 	.word	0x00000001
        /*003c*/ 	.byte	0xb0, 0x80, 0x01, 0x00, 0x01, 0x00, 0x00, 0x00, 0xa0, 0x81, 0x01, 0x00, 0x01, 0x00, 0x00, 0x00
        /*004c*/ 	.byte	0x40, 0x92, 0x01, 0x00, 0x01, 0x00, 0x00, 0x00, 0x50, 0x92, 0x01, 0x00


	//----- nvinfo : EIATTR_MERCURY_ISA_VERSION
	.align		4
.L_1158:
        /*0058*/ 	.byte	0x03, 0x5f
        /*005a*/ 	.short	0x0000


	//----- nvinfo : EIATTR_COOP_GROUP_MASK_REGIDS
	.align		4
        /*005c*/ 	.byte	0x04, 0x29
        /*005e*/ 	.short	(.L_1160 - .L_1159)


	//   ....[0]....
.L_1159:
        /*0060*/ 	.word	0xffffffff


	//   ....[1]....
        /*0064*/ 	.word	0xffffffff


	//   ....[2]....
        /*0068*/ 	.word	0xffffffff


	//   ....[3]....
        /*006c*/ 	.word	0xffffffff


	//   ....[4]....
        /*0070*/ 	.word	0xffffffff


	//   ....[5]....
        /*0074*/ 	.word	0xffffffff


	//   ....[6]....
        /*0078*/ 	.word	0xffffffff


	//   ....[7]....
        /*007c*/ 	.word	0xffffffff


	//   ....[8]....
        /*0080*/ 	.word	0xffffffff


	//   ....[9]....
        /*0084*/ 	.word	0xffffffff


	//   ....[10]....
        /*0088*/ 	.word	0xffffffff


	//   ....[11]....
        /*008c*/ 	.word	0xffffffff


	//   ....[12]....
        /*0090*/ 	.word	0xffffffff


	//   ....[13]....
        /*0094*/ 	.word	0xffffffff


	//   ....[14]....
        /*0098*/ 	.word	0xffffffff


	//   ....[15]....
        /*009c*/ 	.word	0xffffffff


	//   ....[16]....
        /*00a0*/ 	.word	0xffffffff


	//   ....[17]....
        /*00a4*/ 	.word	0xffffffff


	//   ....[18]....
        /*00a8*/ 	.word	0xffffffff


	//   ....[19]....
        /*00ac*/ 	.word	0xffffffff


	//----- nvinfo : EIATTR_COOP_GROUP_INSTR_OFFSETS
	.align		4
.L_1160:
        /*00b0*/ 	.byte	0x04, 0x28
        /*00b2*/ 	.short	(.L_1162 - .L_1161)


	//   ....[0]....
.L_1161:
        /*00b4*/ 	.word	0x000152f0


	//   ....[1]....
        /*00b8*/ 	.word	0x00015350


	//   ....[2]....
        /*00bc*/ 	.word	0x00015370


	//   ....[3]....
        /*00c0*/ 	.word	0x00015390


	//   ....[4]....
        /*00c4*/ 	.word	0x00019680


	//   ....[5]....
        /*00c8*/ 	.word	0x000196e0


	//   ....[6]....
        /*00cc*/ 	.word	0x00019710


	//   ....[7]....
        /*00d0*/ 	.word	0x00019780


	//   ....[8]....
        /*00d4*/ 	.word	0x0001d730


	//   ....[9]....
        /*00d8*/ 	.word	0x0001d750


	//   ....[10]....
        /*00dc*/ 	.word	0x0001d770


	//   ....[11]....
        /*00e0*/ 	.word	0x0001d790


	//   ....[12]....
        /*00e4*/ 	.word	0x0001f810


	//   ....[13]....
        /*00e8*/ 	.word	0x0001f840


	//   ....[14]....
        /*00ec*/ 	.word	0x0001f850


	//   ....[15]....
        /*00f0*/ 	.word	0x0001f880


	//   ....[16]....
        /*00f4*/ 	.word	0x000208e0


	//   ....[17]....
        /*00f8*/ 	.word	0x00020920


	//   ....[18]....
        /*00fc*/ 	.word	0x00020970


	//   ....[19]....
        /*0100*/ 	.word	0x000209c0


	//----- nvinfo : EIATTR_EXIT_INSTR_OFFSETS
	.align		4
.L_1162:
        /*0104*/ 	.byte	0x04, 0x1c
        /*0106*/ 	.short	(.L_1164 - .L_1163)


	//   ....[0]....
.L_1163:
        /*0108*/ 	.word	0x00000200


	//----- nvinfo : EIATTR_CTAIDZ_USED
	.align		4
.L_1164:
        /*010c*/ 	.byte	0x01, 0x04
	.zero		2


	//----- nvinfo : EIATTR_CRS_STACK_SIZE
	.align		4
        /*0110*/ 	.byte	0x04, 0x1e
        /*0112*/ 	.short	(.L_1166 - .L_1165)
.L_1165:
        /*0114*/ 	.word	0x00000000
.L_1166:


//--------------------- .nv.info._ZN5flash24flash_fwd_splitkv_kernelI23Flash_fwd_kernel_traitsILi128ELi64ELi128ELi4ELb0ELb0EN7cutlass10bfloat16_tE19Flash_kernel_traitsILi128ELi64ELi128ELi4ES3_EELb1ELb0ELb0ELb0ELb1ELb1ELb1ELb1EEEvNS_16Flash_fwd_paramsE --------------------------
	.section	.nv.info._ZN5flash24flash_fwd_splitkv_kernelI23Flash_fwd_kernel_traitsILi128ELi64ELi128ELi4ELb0ELb0EN7cutlass10bfloat16_tE19Flash_kernel_traitsILi128ELi64ELi128ELi4ES3_EELb1ELb0ELb0ELb0ELb1ELb1ELb1ELb1EEEvNS_16Flash_fwd_paramsE,"",@"SHT_CUDA_INFO"
	.sectionflags	@""
	.align	4


	//----- nvinfo : EIATTR_CUDA_API_VERSION
	.align		4
        /*0000*/ 	.byte	0x04, 0x37
        /*0002*/ 	.short	(.L_1168 - .L_1167)
.L_1167:
        /*0004*/ 	.word	0x00000082


	//----- nvinfo : EIATTR_SW2861232_WAR
	.align		4
.L_1168:
        /*0008*/ 	.byte	0x01, 0x35
	.zero		2


	//----- nvinfo : EIATTR_PARAM_CBANK
	.align		4
        /*000c*/ 	.byte	0x04, 0x0a
        /*000e*/ 	.short	(.L_1170 - .L_1169)
	.align		4
.L_1169:
        /*0010*/ 	.word	index@(.nv.constant0._ZN5flash24flash_fwd_splitkv_kernelI23Flash_fwd_kernel_traitsILi128ELi64ELi128ELi4ELb0ELb0EN7cutlass10bfloat16_tE19Flash_kernel_traitsILi128ELi64ELi128ELi4ES3_EELb1ELb0ELb0ELb0ELb1ELb1ELb1ELb1EEEvNS_16Flash_fwd_paramsE)
        /*0014*/ 	.short	0x0160
        /*0016*/ 	.short	0x01d0


	//----- nvinfo : EIATTR_CBANK_PARAM_SIZE
	.align		4
.L_1170:
        /*0018*/ 	.byte	0x03, 0x19
        /*001a*/ 	.short	0x01d0


	//----- nvinfo : EIATTR_KPARAM_INFO
	.align		4
        /*001c*/ 	.byte	0x04, 0x17
        /*001e*/ 	.short	(.L_1172 - .L_1171)
.L_1171:
        /*0020*/ 	.word	0x00000000
        /*0024*/ 	.short	0x0000
        /*0026*/ 	.short	0x0000
        /*0028*/ 	.byte	0x00, 0xf0, 0x41, 0x07


	//----- nvinfo : EIATTR_MAXREG_COUNT
	.align		4
.L_1172:
        /*002c*/ 	.byte	0x03, 0x1b
        /*002e*/ 	.short	0x00ff


	//----- nvinfo : EIATTR_NUM_BARRIERS
	.align		4
        /*0030*/ 	.byte	0x02, 0x4c
        /*0032*/ 	.byte	0x01
	.zero		1


	//----- nvinfo : EIATTR_MERCURY_ISA_VERSION
	.align		4
        /*0034*/ 	.byte	0x03, 0x5f
        /*0036*/ 	.short	0x0000


	//----- nvinfo : EIATTR_COOP_GROUP_MASK_REGIDS
	.align		4
        /*0038*/ 	.byte	0x04, 0x29
        /*003a*/ 	.short	(.L_1174 - .L_1173)


	//   ....[0]....
.L_1173:
        /*003c*/ 	.word	0xffffffff


	//   ....[1]....
        /*0040*/ 	.word	0xffffffff


	//   ....[2]....
        /*0044*/ 	.word	0xffffffff


	//   ....[3]....
        /*0048*/ 	.word	0xffffffff


	//   ....[4]....
        /*004c*/ 	.word	0xffffffff


	//   ....[5]....
        /*0050*/ 	.word	0xffffffff


	//   ....[6]....
        /*0054*/ 	.word	0xffffffff


	//   ....[7]....
        /*0058*/ 	.word	0xffffffff


	//   ....[8]....
        /*005c*/ 	.word	0xffffffff


	//   ....[9]....
        /*0060*/ 	.word	0xffffffff


	//   ....[10]....
        /*0064*/ 	.word	0xffffffff


	//   ....[11]....
        /*0068*/ 	.word	0xffffffff


	//   ....[12]....
        /*006c*/ 	.word	0xffffffff


	//   ....[13]....
        /*0070*/ 	.word	0xffffffff


	//   ....[14]....
        /*0074*/ 	.word	0xffffffff


	//   ....[15]....
        /*0078*/ 	.word	0xffffffff


	//   ....[16]....
        /*007c*/ 	.word	0xffffffff


	//   ....[17]....
        /*0080*/ 	.word	0xffffffff


	//   ....[18]....
        /*0084*/ 	.word	0xffffffff


	//   ....[19]....
        /*0088*/ 	.word	0xffffffff


	//----- nvinfo : EIATTR_COOP_GROUP_INSTR_OFFSETS
	.align		4
.L_1174:
        /*008c*/ 	.byte	0x04, 0x28
        /*008e*/ 	.short	(.L_1176 - .L_1175)


	//   ....[0]....
.L_1175:
        /*0090*/ 	.word	0x000159f0


	//   ....[1]....
        /*0094*/ 	.word	0x00015a50


	//   ....[2]....
        /*0098*/ 	.word	0x00015a70


	//   ....[3]....
        /*009c*/ 	.word	0x00015a90


	//   ....[4]....
        /*00a0*/ 	.word	0x0001a610


	//   ....[5]....
        /*00a4*/ 	.word	0x0001a6a0


	//   ....[6]....
        /*00a8*/ 	.word	0x0001a6d0


	//   ....[7]....
        /*00ac*/ 	.word	0x0001a730


	//   ....[8]....
        /*00b0*/ 	.word	0x0001eef0


	//   ....[9]....
        /*00b4*/ 	.word	0x0001ef10


	//   ....[10]....
        /*00b8*/ 	.word	0x0001ef40


	//   ....[11]....
        /*00bc*/ 	.word	0x0001ef70


	//   ....[12]....
        /*00c0*/ 	.word	0x00020fe0


	//   ....[13]....
        /*00c4*/ 	.word	0x00021010


	//   ....[14]....
        /*00c8*/ 	.word	0x00021020


	//   ....[15]....
        /*00cc*/ 	.word	0x00021050


	//   ....[16]....
        /*00d0*/ 	.word	0x000220c0


	//   ....[17]....
        /*00d4*/ 	.word	0x00022100


	//   ....[18]....
        /*00d8*/ 	.word	0x00022150


	//   ....[19]....
        /*00dc*/ 	.word	0x000221a0


	//----- nvinfo : EIATTR_EXIT_INSTR_OFFSETS
	.align		4
.L_1176:
        /*00e0*/ 	.byte	0x04, 0x1c
        /*00e2*/ 	.short	(.L_1178 - .L_1177)


	//   ....[0]....
.L_1177:
        /*00e4*/ 	.word	0x000001f0


	//----- nvinfo : EIATTR_CTAIDZ_USED
	.align		4
.L_1178:
        /*00e8*/ 	.byte	0x01, 0x04
	.zero		2


	//----- nvinfo : EIATTR_CRS_STACK_SIZE
	.align		4
        /*00ec*/ 	.byte	0x04, 0x1e
        /*00ee*/ 	.short	(.L_1180 - .L_1179)
.L_1179:
        /*00f0*/ 	.word	0x00000000
.L_1180:


//--------------------- .nv.info._ZN5flash24flash_fwd_splitkv_kernelI23Flash_fwd_kernel_traitsILi128ELi64ELi128ELi4ELb0ELb0EN7cutlass10bfloat16_tE19Flash_kernel_traitsILi128ELi64ELi128ELi4ES3_EELb1ELb0ELb1ELb0ELb0ELb0ELb1ELb1EEEvNS_16Flash_fwd_paramsE --------------------------
	.section	.nv.info._ZN5flash24flash_fwd_splitkv_kernelI23Flash_fwd_kernel_traitsILi128ELi64ELi128ELi4ELb0ELb0EN7cutlass10bfloat16_tE19Flash_kernel_traitsILi128ELi64ELi128ELi4ES3_EELb1ELb0ELb1ELb0ELb0ELb0ELb1ELb1EEEvNS_16Flash_fwd_paramsE,"",@"SHT_CUDA_INFO"
	.sectionflags	@""
	.align	4


	//----- nvinfo : EIATTR_CUDA_API_VERSION
	.align		4
        /*0000*/ 	.byte	0x04, 0x37
        /*0002*/ 	.short	(.L_1182 - .L_1181)
.L_1181:
        /*0004*/ 	.word	0x00000082


	//----- nvinfo : EIATTR_SW2861232_WAR
	.align		4
.L_1182:
        /*0008*/ 	.byte	0x01, 0x35
	.zero		2


	//----- nvinfo : EIATTR_PARAM_CBANK
	.align		4
        /*000c*/ 	.byte	0x04, 0x0a
        /*000e*/ 	.short	(.L_1184 - .L_1183)
	.align		4
.L_1183:
        /*0010*/ 	.word	index@(.nv.constant0._ZN5flash24flash_fwd_splitkv_kernelI23Flash_fwd_kernel_traitsILi128ELi64ELi128ELi4ELb0ELb0EN7cutlass10bfloat16_tE19Flash_kernel_traitsILi128ELi64ELi128ELi4ES3_EELb1ELb0ELb1ELb0ELb0ELb0ELb1ELb1EEEvNS_16Flash_fwd_paramsE)
        /*0014*/ 	.short	0x0160
        /*0016*/ 	.short	0x01d0


	//----- nvinfo : EIATTR_CBANK_PARAM_SIZE
	.align		4
.L_1184:
        /*0018*/ 	.byte	0x03, 0x19
        /*001a*/ 	.short	0x01d0


	//----- nvinfo : EIATTR_KPARAM_INFO
	.align		4
        /*001c*/ 	.byte	0x04, 0x17
        /*001e*/ 	.short	(.L_1186 - .L_1185)
.L_1185:
        /*0020*/ 	.word	0x00000000
        /*0024*/ 	.short	0x0000
        /*0026*/ 	.short	0x0000
        /*0028*/ 	.byte	0x00, 0xf0, 0x41, 0x07


	//----- nvinfo : EIATTR_MAXREG_COUNT
	.align		4
.L_1186:
        /*002c*/ 	.byte	0x03, 0x1b
        /*002e*/ 	.short	0x00ff


	//----- nvinfo : EIATTR_NUM_BARRIERS
	.align		4
        /*0030*/ 	.byte	0x02, 0x4c
        /*0032*/ 	.byte	0x01
	.zero		1


	//----- nvinfo : EIATTR_MERCURY_ISA_VERSION
	.align		4
        /*0034*/ 	.byte	0x03, 0x5f
        /*0036*/ 	.short	0x0000


	//----- nvinfo : EIATTR_COOP_GROUP_MASK_REGIDS
	.align		4
        /*0038*/ 	.byte	0x04, 0x29
        /*003a*/ 	.short	(.L_1188 - .L_1187)


	//   ....[0]....
.L_1187:
        /*003c*/ 	.word	0xffffffff


	//   ....[1]....
        /*0040*/ 	.word	0xffffffff


	//   ....[2]....
        /*0044*/ 	.word	0xffffffff


	//   ....[3]....
        /*0048*/ 	.word	0xffffffff


	//   ....[4]....
        /*004c*/ 	.word	0xffffffff


	//   ....[5]....
        /*0050*/ 	.word	0xffffffff


	//   ....[6]....
        /*0054*/ 	.word	0xffffffff


	//   ....[7]....
        /*0058*/ 	.word	0xffffffff


	//   ....[8]....
        /*005c*/ 	.word	0xffffffff


	//   ....[9]....
        /*0060*/ 	.word	0xffffffff


	//   ....[10]....
        /*0064*/ 	.word	0xffffffff


	//   ....[11]....
        /*0068*/ 	.word	0xffffffff


	//   ....[12]....
        /*006c*/ 	.word	0xffffffff


	//   ....[13]....
        /*0070*/ 	.word	0xffffffff


	//   ....[14]....
        /*0074*/ 	.word	0xffffffff


	//   ....[15]....
        /*0078*/ 	.word	0xffffffff


	//   ....[16]....
        /*007c*/ 	.word	0xffffffff


	//   ....[17]....
        /*0080*/ 	.word	0xffffffff


	//   ....[18]....
        /*0084*/ 	.word	0xffffffff


	//   ....[19]....
        /*0088*/ 	.word	0xffffffff


	//----- nvinfo : EIATTR_COOP_GROUP_INSTR_OFFSETS
	.align		4
.L_1188:
        /*008c*/ 	.byte	0x04, 0x28
        /*008e*/ 	.short	(.L_1190 - .L_1189)


	//   ....[0]....
.L_1189:
        /*0090*/ 	.word	0x00018600


	//   ....[1]....
        /*0094*/ 	.word	0x00018660


	//   ....[2]....
        /*0098*/ 	.word	0x00018680


	//   ....[3]....
        /*009c*/ 	.word	0x000186a0


	//   ....[4]....
        /*00a0*/ 	.word	0x0001daf0


	//   ....[5]....
        /*00a4*/ 	.word	0x0001db40


	//   ....[6]....
        /*00a8*/ 	.word	0x0001db60


	//   ....[7]....
        /*00ac*/ 	.word	0x0001db80


	//   ....[8]....
        /*00b0*/ 	.word	0x00022d80


	//   ....[9]....
        /*00b4*/ 	.word	0x00022da0


	//   ....[10]....
        /*00b8*/ 	.word	0x00022dc0


	//   ....[11]....
        /*00bc*/ 	.word	0x00022de0


	//   ....[12]....
        /*00c0*/ 	.word	0x00024da0


	//   ....[13]....
        /*00c4*/ 	.word	0x00024dd0


	//   ....[14]....
        /*00c8*/ 	.word	0x00024de0


	//   ....[15]....
        /*00cc*/ 	.word	0x00024e10


	//   ....[16]....
        /*00d0*/ 	.word	0x000261e0


	//   ....[17]....
        /*00d4*/ 	.word	0x00026230


	//   ....[18]....
        /*00d8*/ 	.word	0x00026280


	//   ....[19]....
        /*00dc*/ 	.word	0x000262d0


	//----- nvinfo : EIATTR_EXIT_INSTR_OFFSETS
	.align		4
.L_1190:
        /*00e0*/ 	.byte	0x04, 0x1c
        /*00e2*/ 	.short	(.L_1192 - .L_1191)


	//   ....[0]....
.L_1191:
        /*00e4*/ 	.word	0x000001f0


	//----- nvinfo : EIATTR_CTAIDZ_USED
	.align		4
.L_1192:
        /*00e8*/ 	.byte	0x01, 0x04
	.zero		2


	//----- nvinfo : EIATTR_CRS_STACK_SIZE
	.align		4
        /*00ec*/ 	.byte	0x04, 0x1e
        /*00ee*/ 	.short	(.L_1194 - .L_1193)
.L_1193:
        /*00f0*/ 	.word	0x00000000
.L_1194:


//--------------------- .nv.info._ZN5flash24flash_fwd_splitkv_kernelI23Flash_fwd_kernel_traitsILi128ELi64ELi128ELi4ELb0ELb0EN7cutlass10bfloat16_tE19Flash_kernel_traitsILi128ELi64ELi128ELi4ES3_EELb1ELb0ELb1ELb0ELb0ELb1ELb1ELb1EEEvNS_16Flash_fwd_paramsE --------------------------
	.section	.nv.info._ZN5flash24flash_fwd_splitkv_kernelI23Flash_fwd_kernel_traitsILi128ELi64ELi128ELi4ELb0ELb0EN7cutlass10bfloat16_tE19Flash_kernel_traitsILi128ELi64ELi128ELi4ES3_EELb1ELb0ELb1ELb0ELb0ELb1ELb1ELb1EEEvNS_16Flash_fwd_paramsE,"",@"SHT_CUDA_INFO"
	.sectionflags	@""
	.align	4


	//----- nvinfo : EIATTR_CUDA_API_VERSION
	.align		4
        /*0000*/ 	.byte	0x04, 0x37
        /*0002*/ 	.short	(.L_1196 - .L_1195)
.L_1195:
        /*0004*/ 	.word	0x00000082


	//----- nvinfo : EIATTR_SW2861232_WAR
	.align		4
.L_1196:
        /*0008*/ 	.byte	0x01, 0x35
	.zero		2


	//----- nvinfo : EIATTR_PARAM_CBANK
	.align		4
        /*000c*/ 	.byte	0x04, 0x0a
        /*000e*/ 	.short	(.L_1198 - .L_1197)
	.align		4
.L_1197:
        /*0010*/ 	.word	index@(.nv.constant0._ZN5flash24flash_fwd_splitkv_kernelI23Flash_fwd_kernel_traitsILi128ELi64ELi128ELi4ELb0ELb0EN7cutlass10bfloat16_tE19Flash_kernel_traitsILi128ELi64ELi128ELi4ES3_EELb1ELb0ELb1ELb0ELb0ELb1ELb1ELb1EEEvNS_16Flash_fwd_paramsE)
        /*0014*/ 	.short	0x0160
        /*0016*/ 	.short	0x01d0


	//----- nvinfo : EIATTR_CBANK_PARAM_SIZE
	.align		4
.L_1198:
        /*0018*/ 	.byte	0x03, 0x19
        /*001a*/ 	.short	0x01d0


	//----- nvinfo : EIATTR_KPARAM_INFO
	.align		4
        /*001c*/ 	.byte	0x04, 0x17
        /*001e*/ 	.short	(.L_1200 - .L_1199)
.L_1199:
        /*0020*/ 	.word	0x00000000
        /*0024*/ 	.short	0x0000
        /*0026*/ 	.short	0x0000
        /*0028*/ 	.byte	0x00, 0xf0, 0x41, 0x07


	//----- nvinfo : EIATTR_MAXREG_COUNT
	.align		4
.L_1200:
        /*002c*/ 	.byte	0x03, 0x1b
        /*002e*/ 	.short	0x00ff


	//----- nvinfo : EIATTR_NUM_BARRIERS
	.align		4
        /*0030*/ 	.byte	0x02, 0x4c
        /*0032*/ 	.byte	0x01
	.zero		1


	//----- nvinfo : EIATTR_MERCURY_ISA_VERSION
	.align		4
        /*0034*/ 	.byte	0x03, 0x5f
        /*0036*/ 	.short	0x0000


	//----- nvinfo : EIATTR_COOP_GROUP_MASK_REGIDS
	.align		4
        /*0038*/ 	.byte	0x04, 0x29
        /*003a*/ 	.short	(.L_1202 - .L_1201)


	//   ....[0]....
.L_1201:
        /*003c*/ 	.word	0xffffffff


	//   ....[1]....
        /*0040*/ 	.word	0xffffffff


	//   ....[2]....
        /*0044*/ 	.word	0xffffffff


	//   ....[3]....
        /*0048*/ 	.word	0xffffffff


	//   ....[4]....
        /*004c*/ 	.word	0xffffffff


	//   ....[5]....
        /*0050*/ 	.word	0xffffffff


	//   ....[6]....
        /*0054*/ 	.word	0xffffffff


	//   ....[7]....
        /*0058*/ 	.word	0xffffffff


	//   ....[8]....
        /*005c*/ 	.word	0xffffffff


	//   ....[9]....
        /*0060*/ 	.word	0xffffffff


	//   ....[10]....
        /*0064*/ 	.word	0xffffffff


	//   ....[11]....
        /*0068*/ 	.word	0xffffffff


	//   ....[12]....
        /*006c*/ 	.word	0xffffffff


	//   ....[13]....
        /*0070*/ 	.word	0xffffffff


	//   ....[14]....
        /*0074*/ 	.word	0xffffffff


	//   ....[15]....
        /*0078*/ 	.word	0xffffffff


	//   ....[16]....
        /*007c*/ 	.word	0xffffffff


	//   ....[17]....
        /*0080*/ 	.word	0xffffffff


	//   ....[18]....
        /*0084*/ 	.word	0xffffffff


	//   ....[19]....
        /*0088*/ 	.word	0xffffffff


	//----- nvinfo : EIATTR_COOP_GROUP_INSTR_OFFSETS
	.align		4
.L_1202:
        /*008c*/ 	.byte	0x04, 0x28
        /*008e*/ 	.short	(.L_1204 - .L_1203)


	//   ....[0]....
.L_1203:
        /*0090*/ 	.word	0x00018e20


	//   ....[1]....
        /*0094*/ 	.word	0x00018e80


	//   ....[2]....
        /*0098*/ 	.word	0x00018ea0


	//   ....[3]....
        /*009c*/ 	.word	0x00018ec0


	//   ....[4]....
        /*00a0*/ 	.word	0x0001eb00


	//   ....[5]....
        /*00a4*/ 	.word	0x0001eb50


	//   ....[6]....
        /*00a8*/ 	.word	0x0001eb70


	//   ....[7]....
        /*00ac*/ 	.word	0x0001eb90


	//   ....[8]....
        /*00b0*/ 	.word	0x00024640


	//   ....[9]....
        /*00b4*/ 	.word	0x00024650


	//   ....[10]....
        /*00b8*/ 	.word	0x00024670


	//   ....[11]....
        /*00bc*/ 	.word	0x00024690


	//   ....[12]....
        /*00c0*/ 	.word	0x000265f0


	//   ....[13]....
        /*00c4*/ 	.word	0x00026620


	//   ....[14]....
        /*00c8*/ 	.word	0x00026630


	//   ....[15]....
        /*00cc*/ 	.word	0x00026660


	//   ....[16]....
        /*00d0*/ 	.word	0x00027a30


	//   ....[17]....
        /*00d4*/ 	.word	0x00027a80


	//   ....[18]....
        /*00d8*/ 	.word	0x00027ad0


	//   ....[19]....
        /*00dc*/ 	.word	0x00027b20


	//----- nvinfo : EIATTR_EXIT_INSTR_OFFSETS
	.align		4
.L_1204:
        /*00e0*/ 	.byte	0x04, 0x1c
        /*00e2*/ 	.short	(.L_1206 - .L_1205)


	//   ....[0]....
.L_1205:
        /*00e4*/ 	.word	0x000001f0


	//----- nvinfo : EIATTR_CTAIDZ_USED
	.align		4
.L_1206:
        /*00e8*/ 	.byte	0x01, 0x04
	.zero		2


	//----- nvinfo : EIATTR_CRS_STACK_SIZE
	.align		4
        /*00ec*/ 	.byte	0x04, 0x1e
        /*00ee*/ 	.short	(.L_1208 - .L_1207)
.L_1207:
        /*00f0*/ 	.word	0x00000000
.L_1208:


//--------------------- .nv.info._ZN5flash32flash_fwd_splitkv_combine_kernelI23Flash_fwd_kernel_traitsILi128ELi64ELi64ELi4ELb0ELb0EN7cutlass10bfloat16_tE19Flash_kernel_traitsILi128ELi64ELi64ELi4ES3_EELi4ELi7ELb0EEEvNS_16Flash_fwd_paramsE --------------------------
	.section	.nv.info._ZN5flash32flash_fwd_splitkv_combine_kernelI23Flash_fwd_kernel_traitsILi128ELi64ELi64ELi4ELb0ELb0EN7cutlass10bfloat16_tE19Flash_kernel_traitsILi128ELi64ELi64ELi4ES3_EELi4ELi7ELb0EEEvNS_16Flash_fwd_paramsE,"",@"SHT_CUDA_INFO"
	.sectionflags	@""
	.align	4


	//----- nvinfo : EIATTR_CUDA_API_VERSION
	.align		4
        /*0000*/ 	.byte	0x04, 0x37
        /*0002*/ 	.short	(.L_1210 - .L_1209)
.L_1209:
        /*0004*/ 	.word	0x00000082


	//----- nvinfo : EIATTR_SW2861232_WAR
	.align		4
.L_1210:
        /*0008*/ 	.byte	0x01, 0x35
	.zero		2


	//----- nvinfo : EIATTR_PARAM_CBANK
	.align		4
        /*000c*/ 	.byte	0x04, 0x0a
        /*000e*/ 	.short	(.L_1212 - .L_1211)
	.align		4
.L_1211:
        /*0010*/ 	.word	index@(.nv.constant0._ZN5flash32flash_fwd_splitkv_combine_kernelI23Flash_fwd_kernel_traitsILi128ELi64ELi64ELi4ELb0ELb0EN7cutlass10bfloat16_tE19Flash_kernel_traitsILi128ELi64ELi64ELi4ES3_EELi4ELi7ELb0EEEvNS_16Flash_fwd_paramsE)
        /*0014*/ 	.short	0x0160
        /*0016*/ 	.short	0x01d0


	//----- nvinfo : EIATTR_CBANK_PARAM_SIZE
	.align		4
.L_1212:
        /*0018*/ 	.byte	0x03, 0x19
        /*001a*/ 	.short	0x01d0


	//----- nvinfo : EIATTR_KPARAM_INFO
	.align		4
        /*001c*/ 	.byte	0x04, 0x17
        /*001e*/ 	.short	(.L_1214 - .L_1213)
.L_1213:
        /*0020*/ 	.word	0x00000000
        /*0024*/ 	.short	0x0000
        /*0026*/ 	.short	0x0000
        /*0028*/ 	.byte	0x00, 0xf0, 0x41, 0x07


	//----- nvinfo : EIATTR_MAXREG_COUNT
	.align		4
.L_1214:
        /*002c*/ 	.byte	0x03, 0x1b
        /*002e*/ 	.short	0x00ff


	//----- nvinfo : EIATTR_NUM_BARRIERS
	.align		4
        /*0030*/ 	.byte	0x02, 0x4c
        /*0032*/ 	.byte	0x01
	.zero		1


	//----- nvinfo : EIATTR_MERCURY_ISA_VERSION
	.align		4
        /*0034*/ 	.byte	0x03, 0x5f
        /*0036*/ 	.short	0x0000


	//----- nvinfo : EIATTR_COOP_GROUP_MASK_REGIDS
	.align		4
        /*0038*/ 	.byte	0x04, 0x29
        /*003a*/ 	.short	(.L_1216 - .L_1215)


	//   ....[0]....
.L_1215:
        /*003c*/ 	.word	0xffffffff


	//   ....[1]....
        /*0040*/ 	.word	0xffffffff


	//   ....[2]....
        /*0044*/ 	.word	0xffffffff


	//   ....[3]....
        /*0048*/ 	.word	0xffffffff


	//   ....[4]....
        /*004c*/ 	.word	0xffffffff


	//   ....[5]....
        /*0050*/ 	.word	0xffffffff


	//   ....[6]....
        /*0054*/ 	.word	0xffffffff


	//   ....[7]....
        /*0058*/ 	.word	0xffffffff


	//   ....[8]....
        /*005c*/ 	.word	0xffffffff


	//   ....[9]....
        /*0060*/ 	.word	0xffffffff


	//----- nvinfo : EIATTR_COOP_GROUP_INSTR_OFFSETS
	.align		4
.L_1216:
        /*0064*/ 	.byte	0x04, 0x28
        /*0066*/ 	.short	(.L_1218 - .L_1217)


	//   ....[0]....
.L_1217:
        /*0068*/ 	.word	0x00001aa0


	//   ....[1]....
        /*006c*/ 	.word	0x00001ac0


	//   ....[2]....
        /*0070*/ 	.word	0x00001ae0


	//   ....[3]....
        /*0074*/ 	.word	0x00001b00


	//   ....[4]....
        /*0078*/ 	.word	0x00001b20


	//   ....[5]....
        /*007c*/ 	.word	0x00001c80


	//   ....[6]....
        /*0080*/ 	.word	0x00001cd0


	//   ....[7]....
        /*0084*/ 	.word	0x00001db0


	//   ....[8]....
        /*0088*/ 	.word	0x00001ea0


	//   ....[9]....
        /*008c*/ 	.word	0x00001fb0


	//----- nvinfo : EIATTR_EXIT_INSTR_OFFSETS
	.align		4
.L_1218:
        /*0090*/ 	.byte	0x04, 0x1c
        /*0092*/ 	.short	(.L_1220 - .L_1219)


	//   ....[0]....
.L_1219:
        /*0094*/ 	.word	0x00004290


	//   ....[1]....
        /*0098*/ 	.word	0x000042b0


	//   ....[2]....
        /*009c*/ 	.word	0x00004740


	//----- nvinfo : EIATTR_CRS_STACK_SIZE
	.align		4
.L_1220:
        /*00a0*/ 	.byte	0x04, 0x1e
        /*00a2*/ 	.short	(.L_1222 - .L_1221)
.L_1221:
        /*00a4*/ 	.word	0x00000000
.L_1222:


//--------------------- .nv.info._ZN5flash32flash_fwd_splitkv_combine_kernelI23Flash_fwd_kernel_traitsILi128ELi64ELi64ELi4ELb0ELb0EN7cutlass10bfloat16_tE19Flash_kernel_traitsILi128ELi64ELi64ELi4ES3_EELi4ELi6ELb0EEEvNS_16Flash_fwd_paramsE --------------------------
	.section	.nv.info._ZN5flash32flash_fwd_splitkv_combine_kernelI23Flash_fwd_kernel_traitsILi128ELi64ELi64ELi4ELb0ELb0EN7cutlass10bfloat16_tE19Flash_kernel_traitsILi128ELi64ELi64ELi4ES3_EELi4ELi6ELb0EEEvNS_16Flash_fwd_paramsE,"",@"SHT_CUDA_INFO"
	.sectionflags	@""
	.align	4


	//----- nvinfo : EIATTR_CUDA_API_VERSION
	.align		4
        /*0000*/ 	.byte	0x04, 0x37
        /*0002*/ 	.short	(.L_1224 - .L_1223)
.L_1223:
        /*0004*/ 	.word	0x00000082


	//----- nvinfo : EIATTR_SW2861232_WAR
	.align		4
.L_1224:
        /*0008*/ 	.byte	0x01, 0x35
	.zero		2


	//----- nvinfo : EIATTR_PARAM_CBANK
	.align		4
        /*000c*/ 	.byte	0x04, 0x0a
        /*000e*/ 	.short	(.L_1226 - .L_1225)
	.align		4
.L_1225:
        /*0010*/ 	.word	index@(.nv.constant0._ZN5flash32flash_fwd_splitkv_combine_kernelI23Flash_fwd_kernel_traitsILi128ELi64ELi64ELi4ELb0ELb0EN7cutlass10bfloat16_tE19Flash_kernel_traitsILi128ELi64ELi64ELi4ES3_EELi4ELi6ELb0EEEvNS_16Flash_fwd_paramsE)
        /*0014*/ 	.short	0x0160
        /*0016*/ 	.short	0x01d0


	//----- nvinfo : EIATTR_CBANK_PARAM_SIZE
	.align		4
.L_1226:
        /*0018*/ 	.byte	0x03, 0x19
        /*001a*/ 	.short	0x01d0


	//----- nvinfo : EIATTR_KPARAM_INFO
	.align		4
        /*001c*/ 	.byte	0x04, 0x17
        /*001e*/ 	.short	(.L_1228 - .L_1227)
.L_1227:
        /*0020*/ 	.word	0x00000000
        /*0024*/ 	.short	0x0000
        /*0026*/ 	.short	0x0000
        /*0028*/ 	.byte	0x00, 0xf0, 0x41, 0x07


	//----- nvinfo : EIATTR_MAXREG_COUNT
	.align		4
.L_1228:
        /*002c*/ 	.byte	0x03, 0x1b
        /*002e*/ 	.short	0x00ff


	//----- nvinfo : EIATTR_NUM_BARRIERS
	.align		4
        /*0030*/ 	.byte	0x02, 0x4c
        /*0032*/ 	.byte	0x01
	.zero		1


	//----- nvinfo : EIATTR_MERCURY_ISA_VERSION
	.align		4
        /*0034*/ 	.byte	0x03, 0x5f
        /*0036*/ 	.short	0x0000


	//----- nvinfo : EIATTR_COOP_GROUP_MASK_REGIDS
	.align		4
        /*0038*/ 	.byte	0x04, 0x29
        /*003a*/ 	.short	(.L_1230 - .L_1229)


	//   ....[0]....
.L_1229:
        /*003c*/ 	.word	0xffffffff


	//   ....[1]....
        /*0040*/ 	.word	0xffffffff


	//   ....[2]....
        /*0044*/ 	.word	0xffffffff


	//   ....[3]....
        /*0048*/ 	.word	0xffffffff


	//   ....[4]....
        /*004c*/ 	.word	0xffffffff


	//   ....[5]....
        /*0050*/ 	.word	0xffffffff


	//   ....[6]....
        /*0054*/ 	.word	0xffffffff


	//   ....[7]....
        /*0058*/ 	.word	0xffffffff


	//   ....[8]....
        /*005c*/ 	.word	0xffffffff


	//   ....[9]....
        /*0060*/ 	.word	0xffffffff


	//----- nvinfo : EIATTR_COOP_GROUP_INSTR_OFFSETS
	.align		4
.L_1230:
        /*0064*/ 	.byte	0x04, 0x28
        /*0066*/ 	.short	(.L_1232 - .L_1231)


	//   ....[0]....
.L_1231:
        /*0068*/ 	.word	0x00001690


	//   ....[1]....
        /*006c*/ 	.word	0x000016c0


	//   ....[2]....
        /*0070*/ 	.word	0x00001730


	//   ....[3]....
        /*0074*/ 	.word	0x000017b0


	//   ....[4]....
        /*0078*/ 	.word	0x000017f0


	//   ....[5]....
        /*007c*/ 	.word	0x00001980


	//   ....[6]....
        /*0080*/ 	.word	0x000019e0


	//   ....[7]....
        /*0084*/ 	.word	0x00001ab0


	//   ....[8]....
        /*0088*/ 	.word	0x00001b30


	//   ....[9]....
        /*008c*/ 	.word	0x00001c40


	//----- nvinfo : EIATTR_EXIT_INSTR_OFFSETS
	.align		4
.L_1232:
        /*0090*/ 	.byte	0x04, 0x1c
        /*0092*/ 	.short	(.L_1234 - .L_1233)


	//   ....[0]....
.L_1233:
        /*0094*/ 	.word	0x00003f30


	//   ....[1]....
        /*0098*/ 	.word	0x00003f50


	//   ....[2]....
        /*009c*/ 	.word	0x000043e0


	//----- nvinfo : EIATTR_CRS_STACK_SIZE
	.align		4
.L_1234:
        /*00a0*/ 	.byte	0x04, 0x1e
        /*00a2*/ 	.short	(.L_1236 - .L_1235)
.L_1235:
        /*00a4*/ 	.word	0x00000000
.L_1236:


//--------------------- .nv.info._ZN5flash32flash_fwd_splitkv_combine_kernelI23Flash_fwd_kernel_traitsILi128ELi64ELi64ELi4ELb0ELb0EN7cutlass10bfloat16_tE19Flash_kernel_traitsILi128ELi64ELi64ELi4ES3_EELi4ELi5ELb0EEEvNS_16Flash_fwd_paramsE --------------------------
	.section	.nv.info._ZN5flash32flash_fwd_splitkv_combine_kernelI23Flash_fwd_kernel_traitsILi128ELi64ELi64ELi4ELb0ELb0EN7cutlass10bfloat16_tE19Flash_kernel_traitsILi128ELi64ELi64ELi4ES3_EELi4ELi5ELb0EEEvNS_16Flash_fwd_paramsE,"",@"SHT_CUDA_INFO"
	.sectionflags	@""
	.align	4


	//----- nvinfo : EIATTR_CUDA_API_VERSION
	.align		4
        /*0000*/ 	.byte	0x04, 0x37
        /*0002*/ 	.short	(.L_1238 - .L_1237)
.L_1237:
        /*0004*/ 	.word	0x00000082


	//----- nvinfo : EIATTR_SW2861232_WAR
	.align		4
.L_1238:
        /*0008*/ 	.byte	0x01, 0x35
	.zero		2


	//----- nvinfo : EIATTR_PARAM_CBANK
	.align		4
        /*000c*/ 	.byte	0x04, 0x0a
        /*000e*/ 	.short	(.L_1240 - .L_1239)
	.align		4
.L_1239:
        /*0010*/ 	.word	index@(.nv.constant0._ZN5flash32flash_fwd_splitkv_combine_kernelI23Flash_fwd_kernel_traitsILi128ELi64ELi64ELi4ELb0ELb0EN7cutlass10bfloat16_tE19Flash_kernel_traitsILi128ELi64ELi64ELi4ES3_EELi4ELi5ELb0EEEvNS_16Flash_fwd_paramsE)
        /*0014*/ 	.short	0x0160
        /*0016*/ 	.short	0x01d0


	//----- nvinfo : EIATTR_CBANK_PARAM_SIZE
	.align		4
.L_1240:
        /*0018*/ 	.byte	0x03, 0x19
        /*001a*/ 	.short	0x01d0


	//----- nvinfo : EIATTR_KPARAM_INFO
	.align		4
        /*001c*/ 	.byte	0x04, 0x17
        /*001e*/ 	.short	(.L_1242 - .L_1241)
.L_1241:
        /*0020*/ 	.word	0x00000000
        /*0024*/ 	.short	0x0000
        /*0026*/ 	.short	0x0000
        /*0028*/ 	.byte	0x00, 0xf0, 0x41, 0x07


	//----- nvinfo : EIATTR_MAXREG_COUNT
	.align		4
.L_1242:
        /*002c*/ 	.byte	0x03, 0x1b
        /*002e*/ 	.short	0x00ff


	//----- nvinfo : EIATTR_NUM_BARRIERS
	.align		4
        /*0030*/ 	.byte	0x02, 0x4c
        /*0032*/ 	.byte	0x01
	.zero		1


	//----- nvinfo : EIATTR_MERCURY_ISA_VERSION
	.align		4
        /*0034*/ 	.byte	0x03, 0x5f
        /*0036*/ 	.short	0x0000


	//----- nvinfo : EIATTR_COOP_GROUP_MASK_REGIDS
	.align		4
        /*0038*/ 	.byte	0x04, 0x29
        /*003a*/ 	.short	(.L_1244 - .L_1243)


	//   ....[0]....
.L_1243:
        /*003c*/ 	.word	0xffffffff


	//   ....[1]....
        /*0040*/ 	.word	0xffffffff


	//   ....[2]....
        /*0044*/ 	.word	0xffffffff


	//   ....[3]....
        /*0048*/ 	.word	0xffffffff


	//   ....[4]....
        /*004c*/ 	.word	0xffffffff


	//   ....[5]....
        /*0050*/ 	.word	0xffffffff


	//   ....[6]....
        /*0054*/ 	.word	0xffffffff


	//   ....[7]....
        /*0058*/ 	.word	0xffffffff


	//   ....[8]....
        /*005c*/ 	.word	0xffffffff


	//   ....[9]....
        /*0060*/ 	.word	0xffffffff


	//----- nvinfo : EIATTR_COOP_GROUP_INSTR_OFFSETS
	.align		4
.L_1244:
        /*0064*/ 	.byte	0x04, 0x28
        /*0066*/ 	.short	(.L_1246 - .L_1245)


	//   ....[0]....
.L_1245:
        /*0068*/ 	.word	0x00001c30


	//   ....[1]....
        /*006c*/ 	.word	0x00001c50


	//   ....[2]....
        /*0070*/ 	.word	0x00001c70


	//   ....[3]....
        /*0074*/ 	.word	0x00001c90


	//   ....[4]....
        /*0078*/ 	.word	0x00001cb0


	//   ....[5]....
        /*007c*/ 	.word	0x00001d20


	//   ....[6]....
        /*0080*/ 	.word	0x00001d40


	//   ....[7]....
        /*0084*/ 	.word	0x00001d70


	//   ....[8]....
        /*0088*/ 	.word	0x00001d90


	//   ....[9]....
        /*008c*/ 	.word	0x00001db0


	//----- nvinfo : EIATTR_EXIT_INSTR_OFFSETS
	.align		4
.L_1246:
        /*0090*/ 	.byte	0x04, 0x1c
        /*0092*/ 	.short	(.L_1248 - .L_1247)


	//   ....[0]....
.L_1247:
        /*0094*/ 	.word	0x00003e90


	//   ....[1]....
        /*0098*/ 	.word	0x00003eb0


	//   ....[2]....
        /*009c*/ 	.word	0x00004340


	//----- nvinfo : EIATTR_CRS_STACK_SIZE
	.align		4
.L_1248:
        /*00a0*/ 	.byte	0x04, 0x1e
        /*00a2*/ 	.short	(.L_1250 - .L_1249)
.L_1249:
        /*00a4*/ 	.word	0x00000000
.L_1250:


//--------------------- .nv.info._ZN5flash32flash_fwd_splitkv_combine_kernelI23Flash_fwd_kernel_traitsILi128ELi64ELi64ELi4ELb0ELb0EN7cutlass10bfloat16_tE19Flash_kernel_traitsILi128ELi64ELi64ELi4ES3_EELi4ELi4ELb0EEEvNS_16Flash_fwd_paramsE --------------------------
	.section	.nv.info._ZN5flash32flash_fwd_splitkv_combine_kernelI23Flash_fwd_kernel_traitsILi128ELi64ELi64ELi4ELb0ELb0EN7cutlass10bfloat16_tE19Flash_kernel_traitsILi128ELi64ELi64ELi4ES3_EELi4ELi4ELb0EEEvNS_16Flash_fwd_paramsE,"",@"SHT_CUDA_INFO"
	.sectionflags	@""
	.align	4


	//----- nvinfo : EIATTR_CUDA_API_VERSION
	.align		4
        /*0000*/ 	.byte	0x04, 0x37
        /*0002*/ 	.short	(.L_1252 - .L_1251)
.L_1251:
        /*0004*/ 	.word	0x00000082


	//----- nvinfo : EIATTR_SW2861232_WAR
	.align		4
.L_1252:
        /*0008*/ 	.byte	0x01, 0x35
	.zero		2


	//----- nvinfo : EIATTR_PARAM_CBANK
	.align		4
        /*000c*/ 	.byte	0x04, 0x0a
        /*000e*/ 	.short	(.L_1254 - .L_1253)
	.align		4
.L_1253:
        /*0010*/ 	.word	index@(.nv.constant0._ZN5flash32flash_fwd_splitkv_combine_kernelI23Flash_fwd_kernel_traitsILi128ELi64ELi64ELi4ELb0ELb0EN7cutlass10bfloat16_tE19Flash_kernel_traitsILi128ELi64ELi64ELi4ES3_EELi4ELi4ELb0EEEvNS_16Flash_fwd_paramsE)
        /*0014*/ 	.short	0x0160
        /*0016*/ 	.short	0x01d0


	//----- nvinfo : EIATTR_CBANK_PARAM_SIZE
	.align		4
.L_1254:
        /*0018*/ 	.byte	0x03, 0x19
        /*001a*/ 	.short	0x01d0


	//----- nvinfo : EIATTR_KPARAM_INFO
	.align		4
        /*001c*/ 	.byte	0x04, 0x17
        /*001e*/ 	.short	(.L_1256 - .L_1255)
.L_1255:
        /*0020*/ 	.word	0x00000000
        /*0024*/ 	.short	0x0000
        /*0026*/ 	.short	0x0000
        /*0028*/ 	.byte	0x00, 0xf0, 0x41, 0x07


	//----- nvinfo : EIATTR_MAXREG_COUNT
	.align		4
.L_1256:
        /*002c*/ 	.byte	0x03, 0x1b
        /*002e*/ 	.short	0x00ff


	//----- nvinfo : EIATTR_NUM_BARRIERS
	.align		4
        /*0030*/ 	.byte	0x02, 0x4c
        /*0032*/ 	.byte	0x01
	.zero		1


	//----- nvinfo : EIATTR_MERCURY_ISA_VERSION
	.align		4
        /*0034*/ 	.byte	0x03, 0x5f
        /*0036*/ 	.short	0x0000


	//----- nvinfo : EIATTR_COOP_GROUP_MASK_REGIDS
	.align		4
        /*0038*/ 	.byte	0x04, 0x29
        /*003a*/ 	.short	(.L_1258 - .L_1257)


	//   ....[0]....
.L_1257:
        /*003c*/ 	.word	0xffffffff


	//   ....[1]....
        /*0040*/ 	.word	0xffffffff


	//   ....[2]....
        /*0044*/ 	.word	0xffffffff


	//   ....[3]....
        /*0048*/ 	.word	0xffffffff


	//   ....[4]....
        /*004c*/ 	.word	0xffffffff


	//   ....[5]....
        /*0050*/ 	.word	0xffffffff


	//   ....[6]....
        /*0054*/ 	.word	0xffffffff


	//   ....[7]....
        /*0058*/ 	.word	0xffffffff


	//----- nvinfo : EIATTR_COOP_GROUP_INSTR_OFFSETS
	.align		4
.L_1258:
        /*005c*/ 	.byte	0x04, 0x28
        /*005e*/ 	.short	(.L_1260 - .L_1259)


	//   ....[0]....
.L_1259:
        /*0060*/ 	.word	0x00001c30


	//   ....[1]....
        /*0064*/ 	.word	0x00001c50


	//   ....[2]....
        /*0068*/ 	.word	0x00001c70


	//   ....[3]....
        /*006c*/ 	.word	0x00001c90


	//   ....[4]....
        /*0070*/ 	.word	0x00001d00


	//   ....[5]....
        /*0074*/ 	.word	0x00001d30


	//   ....[6]....
        /*0078*/ 	.word	0x00001d50


	//   ....[7]....
        /*007c*/ 	.word	0x00001d70


	//----- nvinfo : EIATTR_EXIT_INSTR_OFFSETS
	.align		4
.L_1260:
        /*0080*/ 	.byte	0x04, 0x1c
        /*0082*/ 	.short	(.L_1262 - .L_1261)


	//   ....[0]....
.L_1261:
        /*0084*/ 	.word	0x00003e80


	//   ....[1]....
        /*0088*/ 	.word	0x00003ea0


	//   ....[2]....
        /*008c*/ 	.word	0x00004330


	//----- nvinfo : EIATTR_CRS_STACK_SIZE
	.align		4
.L_1262:
        /*0090*/ 	.byte	0x04, 0x1e
        /*0092*/ 	.short	(.L_1264 - .L_1263)
.L_1263:
        /*0094*/ 	.word	0x00000000
.L_1264:


//--------------------- .nv.info._ZN5flash32flash_fwd_splitkv_combine_kernelI23Flash_fwd_kernel_traitsILi128ELi64ELi64ELi4ELb0ELb0EN7cutlass10bfloat16_tE19Flash_kernel_traitsILi128ELi64ELi64ELi4ES3_EELi4ELi3ELb0EEEvNS_16Flash_fwd_paramsE --------------------------
	.section	.nv.info._ZN5flash32flash_fwd_splitkv_combine_kernelI23Flash_fwd_kernel_traitsILi128ELi64ELi64ELi4ELb0ELb0EN7cutlass10bfloat16_tE19Flash_kernel_traitsILi128ELi64ELi64ELi4ES3_EELi4ELi3ELb0EEEvNS_16Flash_fwd_paramsE,"",@"SHT_CUDA_INFO"
	.sectionflags	@""
	.align	4


	//----- nvinfo : EIATTR_CUDA_API_VERSION
	.align		4
        /*0000*/ 	.byte	0x04, 0x37
        /*0002*/ 	.short	(.L_1266 - .L_1265)
.L_1265:
        /*0004*/ 	.word	0x00000082


	//----- nvinfo : EIATTR_SW2861232_WAR
	.align		4
.L_1266:
        /*0008*/ 	.byte	0x01, 0x35
	.zero		2


	//----- nvinfo : EIATTR_PARAM_CBANK
	.align		4
        /*000c*/ 	.byte	0x04, 0x0a
        /*000e*/ 	.short	(.L_1268 - .L_1267)
	.align		4
.L_1267:
        /*0010*/ 	.word	index@(.nv.constant0._ZN5flash32flash_fwd_splitkv_combine_kernelI23Flash_fwd_kernel_traitsILi128ELi64ELi64ELi4ELb0ELb0EN7cutlass10bfloat16_tE19Flash_kernel_traitsILi128ELi64ELi64ELi4ES3_EELi4ELi3ELb0EEEvNS_16Flash_fwd_paramsE)
        /*0014*/ 	.short	0x0160
        /*0016*/ 	.short	0x01d0


	//----- nvinfo : EIATTR_CBANK_PARAM_SIZE
	.align		4
.L_1268:
        /*0018*/ 	.byte	0x03, 0x19
        /*001a*/ 	.short	0x01d0


	//----- nvinfo : EIATTR_KPARAM_INFO
	.align		4
        /*001c*/ 	.byte	0x04, 0x17
        /*001e*/ 	.short	(.L_1270 - .L_1269)
.L_1269:
        /*0020*/ 	.word	0x00000000
        /*0024*/ 	.short	0x0000
        /*0026*/ 	.short	0x0000
        /*0028*/ 	.byte	0x00, 0xf0, 0x41, 0x07


	//----- nvinfo : EIATTR_MAXREG_COUNT
	.align		4
.L_1270:
        /*002c*/ 	.byte	0x03, 0x1b
        /*002e*/ 	.short	0x00ff


	//----- nvinfo : EIATTR_NUM_BARRIERS
	.align		4
        /*0030*/ 	.byte	0x02, 0x4c
        /*0032*/ 	.byte	0x01
	.zero		1


	//----- nvinfo : EIATTR_MERCURY_ISA_VERSION
	.align		4
        /*0034*/ 	.byte	0x03, 0x5f
        /*0036*/ 	.short	0x0000


	//----- nvinfo : EIATTR_COOP_GROUP_MASK_REGIDS
	.align		4
        /*0038*/ 	.byte	0x04, 0x29
        /*003a*/ 	.short	(.L_1272 - .L_1271)


	//   ....[0]....
.L_1271:
        /*003c*/ 	.word	0xffffffff


	//   ....[1]....
        /*0040*/ 	.word	0xffffffff


	//   ....[2]....
        /*0044*/ 	.word	0xffffffff


	//   ....[3]....
        /*0048*/ 	.word	0xffffffff


	//   ....[4]....
        /*004c*/ 	.word	0xffffffff


	//   ....[5]....
        /*0050*/ 	.word	0xffffffff


	//----- nvinfo : EIATTR_COOP_GROUP_INSTR_OFFSETS
	.align		4
.L_1272:
        /*0054*/ 	.byte	0x04, 0x28
        /*0056*/ 	.short	(.L_1274 - .L_1273)


	//   ....[0]....
.L_1273:
        /*0058*/ 	.word	0x00001c30


	//   ....[1]....
        /*005c*/ 	.word	0x00001c50


	//   ....[2]....
        /*0060*/ 	.word	0x00001c80


	//   ....[3]....
        /*0064*/ 	.word	0x00001cf0


	//   ....[4]....
        /*0068*/ 	.word	0x00001d10


	//   ....[5]....
        /*006c*/ 	.word	0x00001d30


	//----- nvinfo : EIATTR_EXIT_INSTR_OFFSETS
	.align		4
.L_1274:
        /*0070*/ 	.byte	0x04, 0x1c
        /*0072*/ 	.short	(.L_1276 - .L_1275)


	//   ....[0]....
.L_1275:
        /*0074*/ 	.word	0x00003e40


	//   ....[1]....
        /*0078*/ 	.word	0x00003e60


	//   ....[2]....
        /*007c*/ 	.word	0x000042f0


	//----- nvinfo : EIATTR_CRS_STACK_SIZE
	.align		4
.L_1276:
        /*0080*/ 	.byte	0x04, 0x1e
        /*0082*/ 	.short	(.L_1278 - .L_1277)
.L_1277:
        /*0084*/ 	.word	0x00000000
.L_1278:


//--------------------- .nv.info._ZN5flash32flash_fwd_splitkv_combine_kernelI23Flash_fwd_kernel_traitsILi128ELi64ELi64ELi4ELb0ELb0EN7cutlass10bfloat16_tE19Flash_kernel_traitsILi128ELi64ELi64ELi4ES3_EELi4ELi2ELb0EEEvNS_16Flash_fwd_paramsE --------------------------
	.section	.nv.info._ZN5flash32flash_fwd_splitkv_combine_kernelI23Flash_fwd_kernel_traitsILi128ELi64ELi64ELi4ELb0ELb0EN7cutlass10bfloat16_tE19Flash_kernel_traitsILi128ELi64ELi64ELi4ES3_EELi4ELi2ELb0EEEvNS_16Flash_fwd_paramsE,"",@"SHT_CUDA_INFO"
	.sectionflags	@""
	.align	4


	//----- nvinfo : EIATTR_CUDA_API_VERSION
	.align		4
        /*0000*/ 	.byte	0x04, 0x37
        /*0002*/ 	.short	(.L_1280 - .L_1279)
.L_1279:
        /*0004*/ 	.word	0x00000082


	//----- nvinfo : EIATTR_SW2861232_WAR
	.align		4
.L_1280:
        /*0008*/ 	.byte	0x01, 0x35
	.zero		2


	//----- nvinfo : EIATTR_PARAM_CBANK
	.align		4
        /*000c*/ 	.byte	0x04, 0x0a
        /*000e*/ 	.short	(.L_1282 - .L_1281)
	.align		4
.L_1281:
        /*0010*/ 	.word	index@(.nv.constant0._ZN5flash32flash_fwd_splitkv_combine_kernelI23Flash_fwd_kernel_traitsILi128ELi64ELi64ELi4ELb0ELb0EN7cutlass10bfloat16_tE19Flash_kernel_traitsILi128ELi64ELi64ELi4ES3_EELi4ELi2ELb0EEEvNS_16Flash_fwd_paramsE)
        /*0014*/ 	.short	0x0160
        /*0016*/ 	.short	0x01d0


	//----- nvinfo : EIATTR_CBANK_PARAM_SIZE
	.align		4
.L_1282:
        /*0018*/ 	.byte	0x03, 0x19
        /*001a*/ 	.short	0x01d0


	//----- nvinfo : EIATTR_KPARAM_INFO
	.align		4
        /*001c*/ 	.byte	0x04, 0x17
        /*001e*/ 	.short	(.L_1284 - .L_1283)
.L_1283:
        /*0020*/ 	.word	0x00000000
        /*0024*/ 	.short	0x0000
        /*0026*/ 	.short	0x0000
        /*0028*/ 	.byte	0x00, 0xf0, 0x41, 0x07


	//----- nvinfo : EIATTR_MAXREG_COUNT
	.align		4
.L_1284:
        /*002c*/ 	.byte	0x03, 0x1b
        /*002e*/ 	.short	0x00ff


	//----- nvinfo : EIATTR_NUM_BARRIERS
	.align		4
        /*0030*/ 	.byte	0x02, 0x4c
        /*0032*/ 	.byte	0x01
	.zero		1


	//----- nvinfo : EIATTR_MERCURY_ISA_VERSION
	.align		4
        /*0034*/ 	.byte	0x03, 0x5f
        /*0036*/ 	.short	0x0000


	//----- nvinfo : EIATTR_COOP_GROUP_MASK_REGIDS
	.align		4
        /*0038*/ 	.byte	0x04, 0x29
        /*003a*/ 	.short	(.L_1286 - .L_1285)


	//   ....[0]....
.L_1285:
        /*003c*/ 	.word	0xffffffff


	//   ....[1]....
        /*0040*/ 	.word	0xffffffff


	//   ....[2]....
        /*0044*/ 	.word	0xffffffff


	//   ....[3]....
        /*0048*/ 	.word	0xffffffff


	//----- nvinfo : EIATTR_COOP_GROUP_INSTR_OFFSETS
	.align		4
.L_1286:
        /*004c*/ 	.byte	0x04, 0x28
        /*004e*/ 	.short	(.L_1288 - .L_1287)


	//   ....[0]....
.L_1287:
        /*0050*/ 	.word	0x00001c10


	//   ....[1]....
        /*0054*/ 	.word	0x00001c30


	//   ....[2]....
        /*0058*/ 	.word	0x00001cd0


	//   ....[3]....
        /*005c*/ 	.word	0x00001cf0


	//----- nvinfo : EIATTR_EXIT_INSTR_OFFSETS
	.align		4
.L_1288:
        /*0060*/ 	.byte	0x04, 0x1c
        /*0062*/ 	.short	(.L_1290 - .L_1289)


	//   ....[0]....
.L_1289:
        /*0064*/ 	.word	0x00003d80


	//   ....[1]....
        /*0068*/ 	.word	0x00003da0


	//   ....[2]....
        /*006c*/ 	.word	0x00004210


	//----- nvinfo : EIATTR_CRS_STACK_SIZE
	.align		4
.L_1290:
        /*0070*/ 	.byte	0x04, 0x1e
        /*0072*/ 	.short	(.L_1292 - .L_1291)
.L_1291:
        /*0074*/ 	.word	0x00000000
.L_1292:


//--------------------- .nv.info._ZN5flash32flash_fwd_splitkv_combine_kernelI23Flash_fwd_kernel_traitsILi128ELi64ELi64ELi4ELb0ELb0EN7cutlass10bfloat16_tE19Flash_kernel_traitsILi128ELi64ELi64ELi4ES3_EELi4ELi1ELb0EEEvNS_16Flash_fwd_paramsE --------------------------
	.section	.nv.info._ZN5flash32flash_fwd_splitkv_combine_kernelI23Flash_fwd_kernel_traitsILi128ELi64ELi64ELi4ELb0ELb0EN7cutlass10bfloat16_tE19Flash_kernel_traitsILi128ELi64ELi64ELi4ES3_EELi4ELi1ELb0EEEvNS_16Flash_fwd_paramsE,"",@"SHT_CUDA_INFO"
	.sectionflags	@""
	.align	4


	//----- nvinfo : EIATTR_CUDA_API_VERSION
	.align		4
        /*0000*/ 	.byte	0x04, 0x37
        /*0002*/ 	.short	(.L_1294 - .L_1293)
.L_1293:
        /*0004*/ 	.word	0x00000082


	//----- nvinfo : EIATTR_SW2861232_WAR
	.align		4
.L_1294:
        /*0008*/ 	.byte	0x01, 0x35
	.zero		2


	//----- nvinfo : EIATTR_PARAM_CBANK
	.align		4
        /*000c*/ 	.byte	0x04, 0x0a
        /*000e*/ 	.short	(.L_1296 - .L_1295)
	.align		4
.L_1295:
        /*0010*/ 	.word	index@(.nv.constant0._ZN5flash32flash_fwd_splitkv_combine_kernelI23Flash_fwd_kernel_traitsILi128ELi64ELi64ELi4ELb0ELb0EN7cutlass10bfloat16_tE19Flash_kernel_traitsILi128ELi64ELi64ELi4ES3_EELi4ELi1ELb0EEEvNS_16Flash_fwd_paramsE)
        /*0014*/ 	.short	0x0160
        /*0016*/ 	.short	0x01d0


	//----- nvinfo : EIATTR_CBANK_PARAM_SIZE
	.align		4
.L_1296:
        /*0018*/ 	.byte	0x03, 0x19
        /*001a*/ 	.short	0x01d0


	//----- nvinfo : EIATTR_KPARAM_INFO
	.align		4
        /*001c*/ 	.byte	0x04, 0x17
        /*001e*/ 	.short	(.L_1298 - .L_1297)
.L_1297:
        /*0020*/ 	.word	0x00000000
        /*0024*/ 	.short	0x0000
        /*0026*/ 	.short	0x0000
        /*0028*/ 	.byte	0x00, 0xf0, 0x41, 0x07


	//----- nvinfo : EIATTR_MAXREG_COUNT
	.align		4
.L_1298:
        /*002c*/ 	.byte	0x03, 0x1b
        /*002e*/ 	.short	0x00ff


	//----- nvinfo : EIATTR_NUM_BARRIERS
	.align		4
        /*0030*/ 	.byte	0x02, 0x4c
        /*0032*/ 	.byte	0x01
	.zero		1


	//----- nvinfo : EIATTR_MERCURY_ISA_VERSION
	.align		4
        /*0034*/ 	.byte	0x03, 0x5f
        /*0036*/ 	.short	0x0000


	//----- nvinfo : EIATTR_COOP_GROUP_MASK_REGIDS
	.align		4
        /*0038*/ 	.byte	0x04, 0x29
        /*003a*/ 	.short	(.L_1300 - .L_1299)


	//   ....[0]....
.L_1299:
        /*003c*/ 	.word	0xffffffff


	//   ....[1]....
        /*0040*/ 	.word	0xffffffff


	//----- nvinfo : EIATTR_COOP_GROUP_INSTR_OFFSETS
	.align		4
.L_1300:
        /*0044*/ 	.byte	0x04, 0x28
        /*0046*/ 	.short	(.L_1302 - .L_1301)


	//   ....[0]....
.L_1301:
        /*0048*/ 	.word	0x00001cd0


	//   ....[1]....
        /*004c*/ 	.word	0x00001d40


	//----- nvinfo : EIATTR_EXIT_INSTR_OFFSETS
	.align		4
.L_1302:
        /*0050*/ 	.byte	0x04, 0x1c
        /*0052*/ 	.short	(.L_1304 - .L_1303)


	//   ....[0]....
.L_1303:
        /*0054*/ 	.word	0x00003e60


	//   ....[1]....
        /*0058*/ 	.word	0x00003e80


	//   ....[2]....
        /*005c*/ 	.word	0x000042e0


	//----- nvinfo : EIATTR_CRS_STACK_SIZE
	.align		4
.L_1304:
        /*0060*/ 	.byte	0x04, 0x1e
        /*0062*/ 	.short	(.L_1306 - .L_1305)
.L_1305:
        /*0064*/ 	.word	0x00000000
.L_1306:


//--------------------- .nv.info._ZN5flash32flash_fwd_splitkv_combine_kernelI23Flash_fwd_kernel_traitsILi128ELi64ELi64ELi4ELb0ELb0EN7cutlass10bfloat16_tE19Flash_kernel_traitsILi128ELi64ELi64ELi4ES3_EELi4ELi7ELb1EEEvNS_16Flash_fwd_paramsE --------------------------
	.section	.nv.info._ZN5flash32flash_fwd_splitkv_combine_kernelI23Flash_fwd_kernel_traitsILi128ELi64ELi64ELi4ELb0ELb0EN7cutlass10bfloat16_tE19Flash_kernel_traitsILi128ELi64ELi64ELi4ES3_EELi4ELi7ELb1EEEvNS_16Flash_fwd_paramsE,"",@"SHT_CUDA_INFO"
	.sectionflags	@""
	.align	4


	//----- nvinfo : EIATTR_CUDA_API_VERSION
	.align		4
        /*0000*/ 	.byte	0x04, 0x37
        /*0002*/ 	.short	(.L_1308 - .L_1307)
.L_1307:
        /*0004*/ 	.word	0x00000082


	//----- nvinfo : EIATTR_SW2861232_WAR
	.align		4
.L_1308:
        /*0008*/ 	.byte	0x01, 0x35
	.zero		2


	//----- nvinfo : EIATTR_PARAM_CBANK
	.align		4
        /*000c*/ 	.byte	0x04, 0x0a
        /*000e*/ 	.short	(.L_1310 - .L_1309)
	.align		4
.L_1309:
        /*0010*/ 	.word	index@(.nv.constant0._ZN5flash32flash_fwd_splitkv_combine_kernelI23Flash_fwd_kernel_traitsILi128ELi64ELi64ELi4ELb0ELb0EN7cutlass10bfloat16_tE19Flash_kernel_traitsILi128ELi64ELi64ELi4ES3_EELi4ELi7ELb1EEEvNS_16Flash_fwd_paramsE)
        /*0014*/ 	.short	0x0160
        /*0016*/ 	.short	0x01d0


	//----- nvinfo : EIATTR_CBANK_PARAM_SIZE
	.align		4
.L_1310:
        /*0018*/ 	.byte	0x03, 0x19
        /*001a*/ 	.short	0x01d0


	//----- nvinfo : EIATTR_KPARAM_INFO
	.align		4
        /*001c*/ 	.byte	0x04, 0x17
        /*001e*/ 	.short	(.L_1312 - .L_1311)
.L_1311:
        /*0020*/ 	.word	0x00000000
        /*0024*/ 	.short	0x0000
        /*0026*/ 	.short	0x0000
        /*0028*/ 	.byte	0x00, 0xf0, 0x41, 0x07


	//----- nvinfo : EIATTR_MAXREG_COUNT
	.align		4
.L_1312:
        /*002c*/ 	.byte	0x03, 0x1b
        /*002e*/ 	.short	0x00ff


	//----- nvinfo : EIATTR_NUM_BARRIERS
	.align		4
        /*0030*/ 	.byte	0x02, 0x4c
        /*0032*/ 	.byte	0x01
	.zero		1


	//----- nvinfo : EIATTR_MERCURY_ISA_VERSION
	.align		4
        /*0034*/ 	.byte	0x03, 0x5f
        /*0036*/ 	.short	0x0000


	//----- nvinfo : EIATTR_COOP_GROUP_MASK_REGIDS
	.align		4
        /*0038*/ 	.byte	0x04, 0x29
        /*003a*/ 	.short	(.L_1314 - .L_1313)


	//   ....[0]....
.L_1313:
        /*003c*/ 	.word	0xffffffff


	//   ....[1]....
        /*0040*/ 	.word	0xffffffff


	//   ....[2]....
        /*0044*/ 	.word	0xffffffff


	//   ....[3]....
        /*0048*/ 	.word	0xffffffff


	//   ....[4]....
        /*004c*/ 	.word	0xffffffff


	//   ....[5]....
        /*0050*/ 	.word	0xffffffff


	//   ....[6]....
        /*0054*/ 	.word	0xffffffff


	//   ....[7]....
        /*0058*/ 	.word	0xffffffff


	//   ....[8]....
        /*005c*/ 	.word	0xffffffff


	//   ....[9]....
        /*0060*/ 	.word	0xffffffff


	//----- nvinfo : EIATTR_COOP_GROUP_INSTR_OFFSETS
	.align		4
.L_1314:
        /*0064*/ 	.byte	0x04, 0x28
        /*0066*/ 	.short	(.L_1316 - .L_1315)


	//   ....[0]....
.L_1315:
        /*0068*/ 	.word	0x00001aa0


	//   ....[1]....
        /*006c*/ 	.word	0x00001ac0


	//   ....[2]....
        /*0070*/ 	.word	0x00001ae0


	//   ....[3]....
        /*0074*/ 	.word	0x00001b00


	//   ....[4]....
        /*0078*/ 	.word	0x00001b20


	//   ....[5]....
        /*007c*/ 	.word	0x00001c80


	//   ....[6]....
        /*0080*/ 	.word	0x00001cd0


	//   ....[7]....
        /*0084*/ 	.word	0x00001db0


	//   ....[8]....
        /*0088*/ 	.word	0x00001ea0


	//   ....[9]....
        /*008c*/ 	.word	0x00001fb0


	//----- nvinfo : EIATTR_EXIT_INSTR_OFFSETS
	.align		4
.L_1316:
        /*0090*/ 	.byte	0x04, 0x1c
        /*0092*/ 	.short	(.L_1318 - .L_1317)


	//   ....[0]....
.L_1317:
        /*0094*/ 	.word	0x00004660


	//   ....[1]....
        /*0098*/ 	.word	0x00004af0


	//----- nvinfo : EIATTR_CRS_STACK_SIZE
	.align		4
.L_1318:
        /*009c*/ 	.byte	0x04, 0x1e
        /*009e*/ 	.short	(.L_1320 - .L_1319)
.L_1319:
        /*00a0*/ 	.word	0x00000000
.L_1320:


//--------------------- .nv.info._ZN5flash32flash_fwd_splitkv_combine_kernelI23Flash_fwd_kernel_traitsILi128ELi64ELi64ELi4ELb0ELb0EN7cutlass10bfloat16_tE19Flash_kernel_traitsILi128ELi64ELi64ELi4ES3_EELi4ELi6ELb1EEEvNS_16Flash_fwd_paramsE --------------------------
	.section	.nv.info._ZN5flash32flash_fwd_splitkv_combine_kernelI23Flash_fwd_kernel_traitsILi128ELi64ELi64ELi4ELb0ELb0EN7cutlass10bfloat16_tE19Flash_kernel_traitsILi128ELi64ELi64ELi4ES3_EELi4ELi6ELb1EEEvNS_16Flash_fwd_paramsE,"",@"SHT_CUDA_INFO"
	.sectionflags	@""
	.align	4


	//----- nvinfo : EIATTR_CUDA_API_VERSION
	.align		4
        /*0000*/ 	.byte	0x04, 0x37
        /*0002*/ 	.short	(.L_1322 - .L_1321)
.L_1321:
        /*0004*/ 	.word	0x00000082


	//----- nvinfo : EIATTR_SW2861232_WAR
	.align		4
.L_1322:
        /*0008*/ 	.byte	0x01, 0x35
	.zero		2


	//----- nvinfo : EIATTR_PARAM_CBANK
	.align		4
        /*000c*/ 	.byte	0x04, 0x0a
        /*000e*/ 	.short	(.L_1324 - .L_1323)
	.align		4
.L_1323:
        /*0010*/ 	.word	index@(.nv.constant0._ZN5flash32flash_fwd_splitkv_combine_kernelI23Flash_fwd_kernel_traitsILi128ELi64ELi64ELi4ELb0ELb0EN7cutlass10bfloat16_tE19Flash_kernel_traitsILi128ELi64ELi64ELi4ES3_EELi4ELi6ELb1EEEvNS_16Flash_fwd_paramsE)
        /*0014*/ 	.short	0x0160
        /*0016*/ 	.short	0x01d0


	//----- nvinfo : EIATTR_CBANK_PARAM_SIZE
	.align		4
.L_1324:
        /*0018*/ 	.byte	0x03, 0x19
        /*001a*/ 	.short	0x01d0


	//----- nvinfo : EIATTR_KPARAM_INFO
	.align		4
        /*001c*/ 	.byte	0x04, 0x17
        /*001e*/ 	.short	(.L_1326 - .L_1325)
.L_1325:
        /*0020*/ 	.word	0x00000000
        /*0024*/ 	.short	0x0000
        /*0026*/ 	.short	0x0000
        /*0028*/ 	.byte	0x00, 0xf0, 0x41, 0x07


	//----- nvinfo : EIATTR_MAXREG_COUNT
	.align		4
.L_1326:
        /*002c*/ 	.byte	0x03, 0x1b
        /*002e*/ 	.short	0x00ff


	//----- nvinfo : EIATTR_NUM_BARRIERS
	.align		4
        /*0030*/ 	.byte	0x02, 0x4c
        /*0032*/ 	.byte	0x01
	.zero		1


	//----- nvinfo : EIATTR_MERCURY_ISA_VERSION
	.align		4
        /*0034*/ 	.byte	0x03, 0x5f
        /*0036*/ 	.short	0x0000


	//----- nvinfo : EIATTR_COOP_GROUP_MASK_REGIDS
	.align		4
        /*0038*/ 	.byte	0x04, 0x29
        /*003a*/ 	.short	(.L_1328 - .L_1327)


	//   ....[0]....
.L_1327:
        /*003c*/ 	.word	0xffffffff


	//   ....[1]....
        /*0040*/ 	.word	0xffffffff


	//   ....[2]....
        /*0044*/ 	.word	0xffffffff


	//   ....[3]....
        /*0048*/ 	.word	0xffffffff


	//   ....[4]....
        /*004c*/ 	.word	0xffffffff


	//   ....[5]....
        /*0050*/ 	.word	0xffffffff


	//   ....[6]....
        /*0054*/ 	.word	0xffffffff


	//   ....[7]....
        /*0058*/ 	.word	0xffffffff


	//   ....[8]....
        /*005c*/ 	.word	0xffffffff


	//   ....[9]....
        /*0060*/ 	.word	0xffffffff


	//----- nvinfo : EIATTR_COOP_GROUP_INSTR_OFFSETS
	.align		4
.L_1328:
        /*0064*/ 	.byte	0x04, 0x28
        /*0066*/ 	.short	(.L_1330 - .L_1329)


	//   ....[0]....
.L_1329:
        /*0068*/ 	.word	0x00001690


	//   ....[1]....
        /*006c*/ 	.word	0x000016c0


	//   ....[2]....
        /*0070*/ 	.word	0x00001730


	//   ....[3]....
        /*0074*/ 	.word	0x000017b0


	//   ....[4]....
        /*0078*/ 	.word	0x000017f0


	//   ....[5]....
        /*007c*/ 	.word	0x00001980


	//   ....[6]....
        /*0080*/ 	.word	0x000019e0


	//   ....[7]....
        /*0084*/ 	.word	0x00001ab0


	//   ....[8]....
        /*0088*/ 	.word	0x00001b30


	//   ....[9]....
        /*008c*/ 	.word	0x00001c40


	//----- nvinfo : EIATTR_EXIT_INSTR_OFFSETS
	.align		4
.L_1330:
        /*0090*/ 	.byte	0x04, 0x1c
        /*0092*/ 	.short	(.L_1332 - .L_1331)


	//   ....[0]....
.L_1331:
        /*0094*/ 	.word	0x00004300


	//   ....[1]....
        /*0098*/ 	.word	0x00004790


	//----- nvinfo : EIATTR_CRS_STACK_SIZE
	.align		4
.L_1332:
        /*009c*/ 	.byte	0x04, 0x1e
        /*009e*/ 	.short	(.L_1334 - .L_1333)
.L_1333:
        /*00a0*/ 	.word	0x00000000
.L_1334:


//--------------------- .nv.info._ZN5flash32flash_fwd_splitkv_combine_kernelI23Flash_fwd_kernel_traitsILi128ELi64ELi64ELi4ELb0ELb0EN7cutlass10bfloat16_tE19Flash_kernel_traitsILi128ELi64ELi64ELi4ES3_EELi4ELi5ELb1EEEvNS_16Flash_fwd_paramsE --------------------------
	.section	.nv.info._ZN5flash32flash_fwd_splitkv_combine_kernelI23Flash_fwd_kernel_traitsILi128ELi64ELi64ELi4ELb0ELb0EN7cutlass10bfloat16_tE19Flash_kernel_traitsILi128ELi64ELi64ELi4ES3_EELi4ELi5ELb1EEEvNS_16Flash_fwd_paramsE,"",@"SHT_CUDA_INFO"
	.sectionflags	@""
	.align	4


	//----- nvinfo : EIATTR_CUDA_API_VERSION
	.align		4
        /*0000*/ 	.byte	0x04, 0x37
        /*0002*/ 	.short	(.L_1336 - .L_1335)
.L_1335:
        /*0004*/ 	.word	0x00000082


	//----- nvinfo : EIATTR_SW2861232_WAR
	.align		4
.L_1336:
        /*0008*/ 	.byte	0x01, 0x35
	.zero		2


	//----- nvinfo : EIATTR_PARAM_CBANK
	.align		4
        /*000c*/ 	.byte	0x04, 0x0a
        /*000e*/ 	.short	(.L_1338 - .L_1337)
	.align		4
.L_1337:
        /*0010*/ 	.word	index@(.nv.constant0._ZN5flash32flash_fwd_splitkv_combine_kernelI23Flash_fwd_kernel_traitsILi128ELi64ELi64ELi4ELb0ELb0EN7cutlass10bfloat16_tE19Flash_kernel_traitsILi128ELi64ELi64ELi4ES3_EELi4ELi5ELb1EEEvNS_16Flash_fwd_paramsE)
        /*0014*/ 	.short	0x0160
        /*0016*/ 	.short	0x01d0


	//----- nvinfo : EIATTR_CBANK_PARAM_SIZE
	.align		4
.L_1338:
        /*0018*/ 	.byte	0x03, 0x19
        /*001a*/ 	.short	0x01d0


	//----- nvinfo : EIATTR_KPARAM_INFO
	.align		4
        /*001c*/ 	.byte	0x04, 0x17
        /*001e*/ 	.short	(.L_1340 - .L_1339)
.L_1339:
        /*0020*/ 	.word	0x00000000
        /*0024*/ 	.short	0x0000
        /*0026*/ 	.short	0x0000
        /*0028*/ 	.byte	0x00, 0xf0, 0x41, 0x07


	//----- nvinfo : EIATTR_MAXREG_COUNT
	.align		4
.L_1340:
        /*002c*/ 	.byte	0x03, 0x1b
        /*002e*/ 	.short	0x00ff


	//----- nvinfo : EIATTR_NUM_BARRIERS
	.align		4
        /*0030*/ 	.byte	0x02, 0x4c
        /*0032*/ 	.byte	0x01
	.zero		1


	//----- nvinfo : EIATTR_MERCURY_ISA_VERSION
	.align		4
        /*0034*/ 	.byte	0x03, 0x5f
        /*0036*/ 	.short	0x0000


	//----- nvinfo : EIATTR_COOP_GROUP_MASK_REGIDS
	.align		4
        /*0038*/ 	.byte	0x04, 0x29
        /*003a*/ 	.short	(.L_1342 - .L_1341)


	//   ....[0]....
.L_1341:
        /*003c*/ 	.word	0xffffffff


	//   ....[1]....
        /*0040*/ 	.word	0xffffffff


	//   ....[2]....
        /*0044*/ 	.word	0xffffffff


	//   ....[3]....
        /*0048*/ 	.word	0xffffffff


	//   ....[4]....
        /*004c*/ 	.word	0xffffffff


	//   ....[5]....
        /*0050*/ 	.word	0xffffffff


	//   ....[6]....
        /*0054*/ 	.word	0xffffffff


	//   ....[7]....
        /*0058*/ 	.word	0xffffffff


	//   ....[8]....
        /*005c*/ 	.word	0xffffffff


	//   ....[9]....
        /*0060*/ 	.word	0xffffffff


	//----- nvinfo : EIATTR_COOP_GROUP_INSTR_OFFSETS
	.align		4
.L_1342:
        /*0064*/ 	.byte	0x04, 0x28
        /*0066*/ 	.short	(.L_1344 - .L_1343)


	//   ....[0]....
.L_1343:
        /*0068*/ 	.word	0x00001c30


	//   ....[1]....
        /*006c*/ 	.word	0x00001c50


	//   ....[2]....
        /*0070*/ 	.word	0x00001c70


	//   ....[3]....
        /*0074*/ 	.word	0x00001c90


	//   ....[4]....
        /*0078*/ 	.word	0x00001cb0


	//   ....[5]....
        /*007c*/ 	.word	0x00001d20


	//   ....[6]....
        /*0080*/ 	.word	0x00001d40


	//   ....[7]....
        /*0084*/ 	.word	0x00001d70


	//   ....[8]....
        /*0088*/ 	.word	0x00001d90


	//   ....[9]....
        /*008c*/ 	.word	0x00001db0


	//----- nvinfo : EIATTR_EXIT_INSTR_OFFSETS
	.align		4
.L_1344:
        /*0090*/ 	.byte	0x04, 0x1c
        /*0092*/ 	.short	(.L_1346 - .L_1345)


	//   ....[0]....
.L_1345:
        /*0094*/ 	.word	0x00004260


	//   ....[1]....
        /*0098*/ 	.word	0x000046f0


	//----- nvinfo : EIATTR_CRS_STACK_SIZE
	.align		4
.L_1346:
        /*009c*/ 	.byte	0x04, 0x1e
        /*009e*/ 	.short	(.L_1348 - .L_1347)
.L_1347:
        /*00a0*/ 	.word	0x00000000
.L_1348:


//--------------------- .nv.info._ZN5flash32flash_fwd_splitkv_combine_kernelI23Flash_fwd_kernel_traitsILi128ELi64ELi64ELi4ELb0ELb0EN7cutlass10bfloat16_tE19Flash_kernel_traitsILi128ELi64ELi64ELi4ES3_EELi4ELi4ELb1EEEvNS_16Flash_fwd_paramsE --------------------------
	.section	.nv.info._ZN5flash32flash_fwd_splitkv_combine_kernelI23Flash_fwd_kernel_traitsILi128ELi64ELi64ELi4ELb0ELb0EN7cutlass10bfloat16_tE19Flash_kernel_traitsILi128ELi64ELi64ELi4ES3_EELi4ELi4ELb1EEEvNS_16Flash_fwd_paramsE,"",@"SHT_CUDA_INFO"
	.sectionflags	@""
	.align	4


	//----- nvinfo : EIATTR_CUDA_API_VERSION
	.align		4
        /*0000*/ 	.byte	0x04, 0x37
        /*0002*/ 	.short	(.L_1350 - .L_1349)
.L_1349:
        /*0004*/ 	.word	0x00000082


	//----- nvinfo : EIATTR_SW2861232_WAR
	.align		4
.L_1350:
        /*0008*/ 	.byte	0x01, 0x35
	.zero		2


	//----- nvinfo : EIATTR_PARAM_CBANK
	.align		4
        /*000c*/ 	.byte	0x04, 0x0a
        /*000e*/ 	.short	(.L_1352 - .L_1351)
	.align		4
.L_1351:
        /*0010*/ 	.word	index@(.nv.constant0._ZN5flash32flash_fwd_splitkv_combine_kernelI23Flash_fwd_kernel_traitsILi128ELi64ELi64ELi4ELb0ELb0EN7cutlass10bfloat16_tE19Flash_kernel_traitsILi128ELi64ELi64ELi4ES3_EELi4ELi4ELb1EEEvNS_16Flash_fwd_paramsE)
        /*0014*/ 	.short	0x0160
        /*0016*/ 	.short	0x01d0


	//----- nvinfo : EIATTR_CBANK_PARAM_SIZE
	.align		4
.L_1352:
        /*0018*/ 	.byte	0x03, 0x19
        /*001a*/ 	.short	0x01d0


	//----- nvinfo : EIATTR_KPARAM_INFO
	.align		4
        /*001c*/ 	.byte	0x04, 0x17
        /*001e*/ 	.short	(.L_1354 - .L_1353)
.L_1353:
        /*0020*/ 	.word	0x00000000
        /*0024*/ 	.short	0x0000
        /*0026*/ 	.short	0x0000
        /*0028*/ 	.byte	0x00, 0xf0, 0x41, 0x07


	//----- nvinfo : EIATTR_MAXREG_COUNT
	.align		4
.L_1354:
        /*002c*/ 	.byte	0x03, 0x1b
        /*002e*/ 	.short	0x00ff


	//----- nvinfo : EIATTR_NUM_BARRIERS
	.align		4
        /*0030*/ 	.byte	0x02, 0x4c
        /*0032*/ 	.byte	0x01
	.zero		1


	//----- nvinfo : EIATTR_MERCURY_ISA_VERSION
	.align		4
        /*0034*/ 	.byte	0x03, 0x5f
        /*0036*/ 	.short	0x0000


	//----- nvinfo : EIATTR_COOP_GROUP_MASK_REGIDS
	.align		4
        /*0038*/ 	.byte	0x04, 0x29
        /*003a*/ 	.short	(.L_1356 - .L_1355)


	//   ....[0]....
.L_1355:
        /*003c*/ 	.word	0xffffffff


	//   ....[1]....
        /*0040*/ 	.word	0xffffffff


	//   ....[2]....
        /*0044*/ 	.word	0xffffffff


	//   ....[3]....
        /*0048*/ 	.word	0xffffffff


	//   ....[4]....
        /*004c*/ 	.word	0xffffffff


	//   ....[5]....
        /*0050*/ 	.word	0xffffffff


	//   ....[6]....
        /*0054*/ 	.word	0xffffffff


	//   ....[7]....
        /*0058*/ 	.word	0xffffffff


	//----- nvinfo : EIATTR_COOP_GROUP_INSTR_OFFSETS
	.align		4
.L_1356:
        /*005c*/ 	.byte	0x04, 0x28
        /*005e*/ 	.short	(.L_1358 - .L_1357)


	//   ....[0]....
.L_1357:
        /*0060*/ 	.word	0x00001c30


	//   ....[1]....
        /*0064*/ 	.word	0x00001c50


	//   ....[2]....
        /*0068*/ 	.word	0x00001c70


	//   ....[3]....
        /*006c*/ 	.word	0x00001c90


	//   ....[4]....
        /*0070*/ 	.word	0x00001d00


	//   ....[5]....
        /*0074*/ 	.word	0x00001d30


	//   ....[6]....
        /*0078*/ 	.word	0x00001d50


	//   ....[7]....
        /*007c*/ 	.word	0x00001d70


	//----- nvinfo : EIATTR_EXIT_INSTR_OFFSETS
	.align		4
.L_1358:
        /*0080*/ 	.byte	0x04, 0x1c
        /*0082*/ 	.short	(.L_1360 - .L_1359)


	//   ....[0]....
.L_1359:
        /*0084*/ 	.word	0x00004260


	//   ....[1]....
        /*0088*/ 	.word	0x000046f0


	//----- nvinfo : EIATTR_CRS_STACK_SIZE
	.align		4
.L_1360:
        /*008c*/ 	.byte	0x04, 0x1e
        /*008e*/ 	.short	(.L_1362 - .L_1361)
.L_1361:
        /*0090*/ 	.word	0x00000000
.L_1362:


//--------------------- .nv.info._ZN5flash32flash_fwd_splitkv_combine_kernelI23Flash_fwd_kernel_traitsILi128ELi64ELi64ELi4ELb0ELb0EN7cutlass10bfloat16_tE19Flash_kernel_traitsILi128ELi64ELi64ELi4ES3_EELi4ELi3ELb1EEEvNS_16Flash_fwd_paramsE --------------------------
	.section	.nv.info._ZN5flash32flash_fwd_splitkv_combine_kernelI23Flash_fwd_kernel_traitsILi128ELi64ELi64ELi4ELb0ELb0EN7cutlass10bfloat16_tE19Flash_kernel_traitsILi128ELi64ELi64ELi4ES3_EELi4ELi3ELb1EEEvNS_16Flash_fwd_paramsE,"",@"SHT_CUDA_INFO"
	.sectionflags	@""
	.align	4


	//----- nvinfo : EIATTR_CUDA_API_VERSION
	.align		4
        /*0000*/ 	.byte	0x04, 0x37
        /*0002*/ 	.short	(.L_1364 - .L_1363)
.L_1363:
        /*0004*/ 	.word	0x00000082


	//----- nvinfo : EIATTR_SW2861232_WAR
	.align		4
.L_1364:
        /*0008*/ 	.byte	0x01, 0x35
	.zero		2


	//----- nvinfo : EIATTR_PARAM_CBANK
	.align		4
        /*000c*/ 	.byte	0x04, 0x0a
        /*000e*/ 	.short	(.L_1366 - .L_1365)
	.align		4
.L_1365:
        /*0010*/ 	.word	index@(.nv.constant0._ZN5flash32flash_fwd_splitkv_combine_kernelI23Flash_fwd_kernel_traitsILi128ELi64ELi64ELi4ELb0ELb0EN7cutlass10bfloat16_tE19Flash_kernel_traitsILi128ELi64ELi64ELi4ES3_EELi4ELi3ELb1EEEvNS_16Flash_fwd_paramsE)
        /*0014*/ 	.short	0x0160
        /*0016*/ 	.short	0x01d0


	//----- nvinfo : EIATTR_CBANK_PARAM_SIZE
	.align		4
.L_1366:
        /*0018*/ 	.byte	0x03, 0x19
        /*001a*/ 	.short	0x01d0


	//----- nvinfo : EIATTR_KPARAM_INFO
	.align		4
        /*001c*/ 	.byte	0x04, 0x17
        /*001e*/ 	.short	(.L_1368 - .L_1367)
.L_1367:
        /*0020*/ 	.word	0x00000000
        /*0024*/ 	.short	0x0000
        /*0026*/ 	.short	0x0000
        /*0028*/ 	.byte	0x00, 0xf0, 0x41, 0x07


	//----- nvinfo : EIATTR_MAXREG_COUNT
	.align		4
.L_1368:
        /*002c*/ 	.byte	0x03, 0x1b
        /*002e*/ 	.short	0x00ff


	//----- nvinfo : EIATTR_NUM_BARRIERS
	.align		4
        /*0030*/ 	.byte	0x02, 0x4c
        /*0032*/ 	.byte	0x01
	.zero		1


	//----- nvinfo : EIATTR_MERCURY_ISA_VERSION
	.align		4
        /*0034*/ 	.byte	0x03, 0x5f
        /*0036*/ 	.short	0x0000


	//----- nvinfo : EIATTR_COOP_GROUP_MASK_REGIDS
	.align		4
        /*0038*/ 	.byte	0x04, 0x29
        /*003a*/ 	.short	(.L_1370 - .L_1369)


	//   ....[0]....
.L_1369:
        /*003c*/ 	.word	0xffffffff


	//   ....[1]....
        /*0040*/ 	.word	0xffffffff


	//   ....[2]....
        /*0044*/ 	.word	0xffffffff


	//   ....[3]....
        /*0048*/ 	.word	0xffffffff


	//   ....[4]....
        /*004c*/ 	.word	0xffffffff


	//   ....[5]....
        /*0050*/ 	.word	0xffffffff


	//----- nvinfo : EIATTR_COOP_GROUP_INSTR_OFFSETS
	.align		4
.L_1370:
        /*0054*/ 	.byte	0x04, 0x28
        /*0056*/ 	.short	(.L_1372 - .L_1371)


	//   ....[0]....
.L_1371:
        /*0058*/ 	.word	0x00001c30


	//   ....[1]....
        /*005c*/ 	.word	0x00001c50


	//   ....[2]....
        /*0060*/ 	.word	0x00001c80


	//   ....[3]....
        /*0064*/ 	.word	0x00001cf0


	//   ....[4]....
        /*0068*/ 	.word	0x00001d10


	//   ....[5]....
        /*006c*/ 	.word	0x00001d30


	//----- nvinfo : EIATTR_EXIT_INSTR_OFFSETS
	.align		4
.L_1372:
        /*0070*/ 	.byte	0x04, 0x1c
        /*0072*/ 	.short	(.L_1374 - .L_1373)


	//   ....[0]....
.L_1373:
        /*0074*/ 	.word	0x00004220


	//   ....[1]....
        /*0078*/ 	.word	0x000046b0


	//----- nvinfo : EIATTR_CRS_STACK_SIZE
	.align		4
.L_1374:
        /*007c*/ 	.byte	0x04, 0x1e
        /*007e*/ 	.short	(.L_1376 - .L_1375)
.L_1375:
        /*0080*/ 	.word	0x00000000
.L_1376:


//--------------------- .nv.info._ZN5flash32flash_fwd_splitkv_combine_kernelI23Flash_fwd_kernel_traitsILi128ELi64ELi64ELi4ELb0ELb0EN7cutlass10bfloat16_tE19Flash_kernel_traitsILi128ELi64ELi64ELi4ES3_EELi4ELi2ELb1EEEvNS_16Flash_fwd_paramsE --------------------------
	.section	.nv.info._ZN5flash32flash_fwd_splitkv_combine_kernelI23Flash_fwd_kernel_traitsILi128ELi64ELi64ELi4ELb0ELb0EN7cutlass10bfloat16_tE19Flash_kernel_traitsILi128ELi64ELi64ELi4ES3_EELi4ELi2ELb1EEEvNS_16Flash_fwd_paramsE,"",@"SHT_CUDA_INFO"
	.sectionflags	@""
	.align	4


	//----- nvinfo : EIATTR_CUDA_API_VERSION
	.align		4
        /*0000*/ 	.byte	0x04, 0x37
        /*0002*/ 	.short	(.L_1378 - .L_1377)
.L_1377:
        /*0004*/ 	.word	0x00000082


	//----- nvinfo : EIATTR_SW2861232_WAR
	.align		4
.L_1378:
        /*0008*/ 	.byte	0x01, 0x35
	.zero		2


	//----- nvinfo : EIATTR_PARAM_CBANK
	.align		4
        /*000c*/ 	.byte	0x04, 0x0a
        /*000e*/ 	.short	(.L_1380 - .L_1379)
	.align		4
.L_1379:
        /*0010*/ 	.word	index@(.nv.constant0._ZN5flash32flash_fwd_splitkv_combine_kernelI23Flash_fwd_kernel_traitsILi128ELi64ELi64ELi4ELb0ELb0EN7cutlass10bfloat16_tE19Flash_kernel_traitsILi128ELi64ELi64ELi4ES3_EELi4ELi2ELb1EEEvNS_16Flash_fwd_paramsE)
        /*0014*/ 	.short	0x0160
        /*0016*/ 	.short	0x01d0


	//----- nvinfo : EIATTR_CBANK_PARAM_SIZE
	.align		4
.L_1380:
        /*0018*/ 	.byte	0x03, 0x19
        /*001a*/ 	.short	0x01d0


	//----- nvinfo : EIATTR_KPARAM_INFO
	.align		4
        /*001c*/ 	.byte	0x04, 0x17
        /*001e*/ 	.short	(.L_1382 - .L_1381)
.L_1381:
        /*0020*/ 	.word	0x00000000
        /*0024*/ 	.short	0x0000
        /*0026*/ 	.short	0x0000
        /*0028*/ 	.byte	0x00, 0xf0, 0x41, 0x07


	//----- nvinfo : EIATTR_MAXREG_COUNT
	.align		4
.L_1382:
        /*002c*/ 	.byte	0x03, 0x1b
        /*002e*/ 	.short	0x00ff


	//----- nvinfo : EIATTR_NUM_BARRIERS
	.align		4
        /*0030*/ 	.byte	0x02, 0x4c
        /*0032*/ 	.byte	0x01
	.zero		1


	//----- nvinfo : EIATTR_MERCURY_ISA_VERSION
	.align		4
        /*0034*/ 	.byte	0x03, 0x5f
        /*0036*/ 	.short	0x0000


	//----- nvinfo : EIATTR_COOP_GROUP_MASK_REGIDS
	.align		4
        /*0038*/ 	.byte	0x04, 0x29
        /*003a*/ 	.short	(.L_1384 - .L_1383)


	//   ....[0]....
.L_1383:
        /*003c*/ 	.word	0xffffffff


	//   ....[1]....
        /*0040*/ 	.word	0xffffffff


	//   ....[2]....
        /*0044*/ 	.word	0xffffffff


	//   ....[3]....
        /*0048*/ 	.word	0xffffffff


	//----- nvinfo : EIATTR_COOP_GROUP_INSTR_OFFSETS
	.align		4
.L_1384:
        /*004c*/ 	.byte	0x04, 0x28
        /*004e*/ 	.short	(.L_1386 - .L_1385)


	//   ....[0]....
.L_1385:
        /*0050*/ 	.word	0x00001c10


	//   ....[1]....
        /*0054*/ 	.word	0x00001c30


	//   ....[2]....
        /*0058*/ 	.word	0x00001cd0


	//   ....[3]....
        /*005c*/ 	.word	0x00001cf0


	//----- nvinfo : EIATTR_EXIT_INSTR_OFFSETS
	.align		4
.L_1386:
        /*0060*/ 	.byte	0x04, 0x1c
        /*0062*/ 	.short	(.L_1388 - .L_1387)


	//   ....[0]....
.L_1387:
        /*0064*/ 	.word	0x00004150


	//   ....[1]....
        /*0068*/ 	.word	0x000045c0


	//----- nvinfo : EIATTR_CRS_STACK_SIZE
	.align		4
.L_1388:
        /*006c*/ 	.byte	0x04, 0x1e
        /*006e*/ 	.short	(.L_1390 - .L_1389)
.L_1389:
        /*0070*/ 	.word	0x00000000
.L_1390:


//--------------------- .nv.info._ZN5flash32flash_fwd_splitkv_combine_kernelI23Flash_fwd_kernel_traitsILi128ELi64ELi64ELi4ELb0ELb0EN7cutlass10bfloat16_tE19Flash_kernel_traitsILi128ELi64ELi64ELi4ES3_EELi4ELi1ELb1EEEvNS_16Flash_fwd_paramsE --------------------------
	.section	.nv.info._ZN5flash32flash_fwd_splitkv_combine_kernelI23Flash_fwd_kernel_traitsILi128ELi64ELi64ELi4ELb0ELb0EN7cutlass10bfloat16_tE19Flash_kernel_traitsILi128ELi64ELi64ELi4ES3_EELi4ELi1ELb1EEEvNS_16Flash_fwd_paramsE,"",@"SHT_CUDA_INFO"
	.sectionflags	@""
	.align	4


	//----- nvinfo : EIATTR_CUDA_API_VERSION
	.align		4
        /*0000*/ 	.byte	0x04, 0x37
        /*0002*/ 	.short	(.L_1392 - .L_1391)
.L_1391:
        /*0004*/ 	.word	0x00000082


	//----- nvinfo : EIATTR_SW2861232_WAR
	.align		4
.L_1392:
        /*0008*/ 	.byte	0x01, 0x35
	.zero		2


	//----- nvinfo : EIATTR_PARAM_CBANK
	.align		4
        /*000c*/ 	.byte	0x04, 0x0a
        /*000e*/ 	.short	(.L_1394 - .L_1393)
	.align		4
.L_1393:
        /*0010*/ 	.word	index@(.nv.constant0._ZN5flash32flash_fwd_splitkv_combine_kernelI23Flash_fwd_kernel_traitsILi128ELi64ELi64ELi4ELb0ELb0EN7cutlass10bfloat16_tE19Flash_kernel_traitsILi128ELi64ELi64ELi4ES3_EELi4ELi1ELb1EEEvNS_16Flash_fwd_paramsE)
        /*0014*/ 	.short	0x0160
        /*0016*/ 	.short	0x01d0


	//----- nvinfo : EIATTR_CBANK_PARAM_SIZE
	.align		4
.L_1394:
        /*0018*/ 	.byte	0x03, 0x19
        /*001a*/ 	.short	0x01d0


	//----- nvinfo : EIATTR_KPARAM_INFO
	.align		4
        /*001c*/ 	.byte	0x04, 0x17
        /*001e*/ 	.short	(.L_1396 - .L_1395)
.L_1395:
        /*0020*/ 	.word	0x00000000
        /*0024*/ 	.short	0x0000
        /*0026*/ 	.short	0x0000
        /*0028*/ 	.byte	0x00, 0xf0, 0x41, 0x07


	//----- nvinfo : EIATTR_MAXREG_COUNT
	.align		4
.L_1396:
        /*002c*/ 	.byte	0x03, 0x1b
        /*002e*/ 	.short	0x00ff


	//----- nvinfo : EIATTR_NUM_BARRIERS
	.align		4
        /*0030*/ 	.byte	0x02, 0x4c
        /*0032*/ 	.byte	0x01
	.zero		1


	//----- nvinfo : EIATTR_MERCURY_ISA_VERSION
	.align		4
        /*0034*/ 	.byte	0x03, 0x5f
        /*0036*/ 	.short	0x0000


	//----- nvinfo : EIATTR_COOP_GROUP_MASK_REGIDS
	.align		4
        /*0038*/ 	.byte	0x04, 0x29
        /*003a*/ 	.short	(.L_1398 - .L_1397)


	//   ....[0]....
.L_1397:
        /*003c*/ 	.word	0xffffffff


	//   ....[1]....
        /*0040*/ 	.word	0xffffffff


	//----- nvinfo : EIATTR_COOP_GROUP_INSTR_OFFSETS
	.align		4
.L_1398:
        /*0044*/ 	.byte	0x04, 0x28
        /*0046*/ 	.short	(.L_1400 - .L_1399)


	//   ....[0]....
.L_1399:
        /*0048*/ 	.word	0x00001cd0


	//   ....[1]....
        /*004c*/ 	.word	0x00001d40


	//----- nvinfo : EIATTR_EXIT_INSTR_OFFSETS
	.align		4
.L_1400:
        /*0050*/ 	.byte	0x04, 0x1c
        /*0052*/ 	.short	(.L_1402 - .L_1401)


	//   ....[0]....
.L_1401:
        /*0054*/ 	.word	0x00004290


	//   ....[1]....
        /*0058*/ 	.word	0x000046f0


	//----- nvinfo : EIATTR_CRS_STACK_SIZE
	.align		4
.L_1402:
        /*005c*/ 	.byte	0x04, 0x1e
        /*005e*/ 	.short	(.L_1404 - .L_1403)
.L_1403:
        /*0060*/ 	.word	0x00000000
.L_1404:


//--------------------- .nv.info._ZN5flash24flash_fwd_splitkv_kernelI23Flash_fwd_kernel_traitsILi128ELi64ELi64ELi4ELb0ELb0EN7cutlass10bfloat16_tE19Flash_kernel_traitsILi128ELi64ELi64ELi4ES3_EELb1ELb0ELb0ELb0ELb0ELb0ELb0ELb0EEEvNS_16Flash_fwd_paramsE --------------------------
	.section	.nv.info._ZN5flash24flash_fwd_splitkv_kernelI23Flash_fwd_kernel_traitsILi128ELi64ELi64ELi4ELb0ELb0EN7cutlass10bfloat16_tE19Flash_kernel_traitsILi128ELi64ELi64ELi4ES3_EELb1ELb0ELb0ELb0ELb0ELb0ELb0ELb0EEEvNS_16Flash_fwd_paramsE,"",@"SHT_CUDA_INFO"
	.sectionflags	@""
	.align	4


	//----- nvinfo : EIATTR_CUDA_API_VERSION
	.align		4
        /*0000*/ 	.byte	0x04, 0x37
        /*0002*/ 	.short	(.L_1406 - .L_1405)
.L_1405:
        /*0004*/ 	.word	0x00000082


	//----- nvinfo : EIATTR_SW2861232_WAR
	.align		4
.L_1406:
        /*0008*/ 	.byte	0x01, 0x35
	.zero		2


	//----- nvinfo : EIATTR_PARAM_CBANK
	.align		4
        /*000c*/ 	.byte	0x04, 0x0a
        /*000e*/ 	.short	(.L_1408 - .L_1407)
	.align		4
.L_1407:
        /*0010*/ 	.word	index@(.nv.constant0._ZN5flash24flash_fwd_splitkv_kernelI23Flash_fwd_kernel_traitsILi128ELi64ELi64ELi4ELb0ELb0EN7cutlass10bfloat16_tE19Flash_kernel_traitsILi128ELi64ELi64ELi4ES3_EELb1ELb0ELb0ELb0ELb0ELb0ELb0ELb0EEEvNS_16Flash_fwd_paramsE)
        /*0014*/ 	.short	0x0160
        /*0016*/ 	.short	0x01d0


	//----- nvinfo : EIATTR_CBANK_PARAM_SIZE
	.align		4
.L_1408:
        /*0018*/ 	.byte	0x03, 0x19
        /*001a*/ 	.short	0x01d0


	//----- nvinfo : EIATTR_KPARAM_INFO
	.align		4
        /*001c*/ 	.byte	0x04, 0x17
        /*001e*/ 	.short	(.L_1410 - .L_1409)
.L_1409:
        /*0020*/ 	.word	0x00000000
        /*0024*/ 	.short	0x0000
        /*0026*/ 	.short	0x0000
        /*0028*/ 	.byte	0x00, 0xf0, 0x41, 0x07


	//----- nvinfo : EIATTR_MAXREG_COUNT
	.align		4
.L_1410:
        /*002c*/ 	.byte	0x03, 0x1b
        /*002e*/ 	.short	0x00ff


	//----- nvinfo : EIATTR_NUM_BARRIERS
	.align		4
        /*0030*/ 	.byte	0x02, 0x4c
        /*0032*/ 	.byte	0x01
	.zero		1


	//----- nvinfo : EIATTR_MERCURY_ISA_VERSION
	.align		4
        /*0034*/ 	.byte	0x03, 0x5f
        /*0036*/ 	.short	0x0000


	//----- nvinfo : EIATTR_COOP_GROUP_MASK_REGIDS
	.align		4
        /*0038*/ 	.byte	0x04, 0x29
        /*003a*/ 	.short	(.L_1412 - .L_1411)


	//   ....[0]....
.L_1411:
        /*003c*/ 	.word	0xffffffff


	//   ....[1]....
        /*0040*/ 	.word	0xffffffff


	//   ....[2]....
        /*0044*/ 	.word	0xffffffff


	//   ....[3]....
        /*0048*/ 	.word	0xffffffff


	//   ....[4]....
        /*004c*/ 	.word	0xffffffff


	//   ....[5]....
        /*0050*/ 	.word	0xffffffff


	//   ....[6]....
        /*0054*/ 	.word	0xffffffff


	//   ....[7]....
        /*0058*/ 	.word	0xffffffff


	//   ....[8]....
        /*005c*/ 	.word	0xffffffff


	//   ....[9]....
        /*0060*/ 	.word	0xffffffff


	//   ....[10]....
        /*0064*/ 	.word	0xffffffff


	//   ....[11]....
        /*0068*/ 	.word	0xffffffff


	//   ....[12]....
        /*006c*/ 	.word	0xffffffff


	//   ....[13]....
        /*0070*/ 	.word	0xffffffff


	//   ....[14]....
        /*0074*/ 	.word	0xffffffff


	//   ....[15]....
        /*0078*/ 	.word	0xffffffff


	//----- nvinfo : EIATTR_COOP_GROUP_INSTR_OFFSETS
	.align		4
.L_1412:
        /*007c*/ 	.byte	0x04, 0x28
        /*007e*/ 	.short	(.L_1414 - .L_1413)


	//   ....[0]....
.L_1413:
        /*0080*/ 	.word	0x00004820


	//   ....[1]....
        /*0084*/ 	.word	0x000048c0


	//   ....[2]....
        /*0088*/ 	.word	0x000048e0


	//   ....[3]....
        /*008c*/ 	.word	0x00004900


	//   ....[4]....
        /*0090*/ 	.word	0x000075c0


	//   ....[5]....
        /*0094*/ 	.word	0x000075d0


	//   ....[6]....
        /*0098*/ 	.word	0x00007610


	//   ....[7]....
        /*009c*/ 	.word	0x00007620


	//   ....[8]....
        /*00a0*/ 	.word	0x0000a1b0


	//   ....[9]....
        /*00a4*/ 	.word	0x0000a1d0


	//   ....[10]....
        /*00a8*/ 	.word	0x0000a200


	//   ....[11]....
        /*00ac*/ 	.word	0x0000a210


	//   ....[12]....
        /*00b0*/ 	.word	0x0000b440


	//   ....[13]....
        /*00b4*/ 	.word	0x0000b480


	//   ....[14]....
        /*00b8*/ 	.word	0x0000b4d0


	//   ....[15]....
        /*00bc*/ 	.word	0x0000b4f0


	//----- nvinfo : EIATTR_EXIT_INSTR_OFFSETS
	.align		4
.L_1414:
        /*00c0*/ 	.byte	0x04, 0x1c
        /*00c2*/ 	.short	(.L_1416 - .L_1415)


	//   ....[0]....
.L_1415:
        /*00c4*/ 	.word	0x000002d0


	//   ....[1]....
        /*00c8*/ 	.word	0x00000b70


	//   ....[2]....
        /*00cc*/ 	.word	0x00000ba0


	//   ....[3]....
        /*00d0*/ 	.word	0x0000c760


	//   ....[4]....
        /*00d4*/ 	.word	0x0000c840


	//   ....[5]....
        /*00d8*/ 	.word	0x0000c860


	//----- nvinfo : EIATTR_CTAIDZ_USED
	.align		4
.L_1416:
        /*00dc*/ 	.byte	0x01, 0x04
	.zero		2


	//----- nvinfo : EIATTR_CRS_STACK_SIZE
	.align		4
        /*00e0*/ 	.byte	0x04, 0x1e
        /*00e2*/ 	.short	(.L_1418 - .L_1417)
.L_1417:
        /*00e4*/ 	.word	0x00000000
.L_1418:


//--------------------- .nv.info._ZN5flash24flash_fwd_splitkv_kernelI23Flash_fwd_kernel_traitsILi128ELi64ELi64ELi4ELb0ELb0EN7cutlass10bfloat16_tE19Flash_kernel_traitsILi128ELi64ELi64ELi4ES3_EELb1ELb0ELb0ELb0ELb0ELb1ELb0ELb0EEEvNS_16Flash_fwd_paramsE --------------------------
	.section	.nv.info._ZN5flash24flash_fwd_splitkv_kernelI23Flash_fwd_kernel_traitsILi128ELi64ELi64ELi4ELb0ELb0EN7cutlass10bfloat16_tE19Flash_kernel_traitsILi128ELi64ELi64ELi4ES3_EELb1ELb0ELb0ELb0ELb0ELb1ELb0ELb0EEEvNS_16Flash_fwd_paramsE,"",@"SHT_CUDA_INFO"
	.sectionflags	@""
	.align	4


	//----- nvinfo : EIATTR_CUDA_API_VERSION
	.align		4
        /*0000*/ 	.byte	0x04, 0x37
        /*0002*/ 	.short	(.L_1420 - .L_1419)
.L_1419:
        /*0004*/ 	.word	0x00000082


	//----- nvinfo : EIATTR_SW2861232_WAR
	.align		4
.L_1420:
        /*0008*/ 	.byte	0x01, 0x35
	.zero		2


	//----- nvinfo : EIATTR_PARAM_CBANK
	.align		4
        /*000c*/ 	.byte	0x04, 0x0a
        /*000e*/ 	.short	(.L_1422 - .L_1421)
	.align		4
.L_1421:
        /*0010*/ 	.word	index@(.nv.constant0._ZN5flash24flash_fwd_splitkv_kernelI23Flash_fwd_kernel_traitsILi128ELi64ELi64ELi4ELb0ELb0EN7cutlass10bfloat16_tE19Flash_kernel_traitsILi128ELi64ELi64ELi4ES3_EELb1ELb0ELb0ELb0ELb0ELb1ELb0ELb0EEEvNS_16Flash_fwd_paramsE)
        /*0014*/ 	.short	0x0160
        /*0016*/ 	.short	0x01d0


	//----- nvinfo : EIATTR_CBANK_PARAM_SIZE
	.align		4
.L_1422:
        /*0018*/ 	.byte	0x03, 0x19
        /*001a*/ 	.short	0x01d0


	//----- nvinfo : EIATTR_KPARAM_INFO
	.align		4
        /*001c*/ 	.byte	0x04, 0x17
        /*001e*/ 	.short	(.L_1424 - .L_1423)
.L_1423:
        /*0020*/ 	.word	0x00000000
        /*0024*/ 	.short	0x0000
        /*0026*/ 	.short	0x0000
        /*0028*/ 	.byte	0x00, 0xf0, 0x41, 0x07


	//----- nvinfo : EIATTR_MAXREG_COUNT
	.align		4
.L_1424:
        /*002c*/ 	.byte	0x03, 0x1b
        /*002e*/ 	.short	0x00ff


	//----- nvinfo : EIATTR_NUM_BARRIERS
	.align		4
        /*0030*/ 	.byte	0x02, 0x4c
        /*0032*/ 	.byte	0x01
	.zero		1


	//----- nvinfo : EIATTR_MERCURY_ISA_VERSION
	.align		4
        /*0034*/ 	.byte	0x03, 0x5f
        /*0036*/ 	.short	0x0000


	//----- nvinfo : EIATTR_COOP_GROUP_MASK_REGIDS
	.align		4
        /*0038*/ 	.byte	0x04, 0x29
        /*003a*/ 	.short	(.L_1426 - .L_1425)


	//   ....[0]....
.L_1425:
        /*003c*/ 	.word	0xffffffff


	//   ....[1]....
        /*0040*/ 	.word	0xffffffff


	//   ....[2]....
        /*0044*/ 	.word	0xffffffff


	//   ....[3]....
        /*0048*/ 	.word	0xffffffff


	//   ....[4]....
        /*004c*/ 	.word	0xffffffff


	//   ....[5]....
        /*0050*/ 	.word	0xffffffff


	//   ....[6]....
        /*0054*/ 	.word	0xffffffff


	//   ....[7]....
        /*0058*/ 	.word	0xffffffff


	//   ....[8]....
        /*005c*/ 	.word	0xffffffff


	//   ....[9]....
        /*0060*/ 	.word	0xffffffff


	//   ....[10]....
        /*0064*/ 	.word	0xffffffff


	//   ....[11]....
        /*0068*/ 	.word	0xffffffff


	//   ....[12]....
        /*006c*/ 	.word	0xffffffff


	//   ....[13]....
        /*0070*/ 	.word	0xffffffff


	//   ....[14]....
        /*0074*/ 	.word	0xffffffff


	//   ....[15]....
        /*0078*/ 	.word	0xffffffff


	//----- nvinfo : EIATTR_COOP_GROUP_INSTR_OFFSETS
	.align		4
.L_1426:
        /*007c*/ 	.byte	0x04, 0x28
        /*007e*/ 	.short	(.L_1428 - .L_1427)


	//   ....[0]....
.L_1427:
        /*0080*/ 	.word	0x00004b90


	//   ....[1]....
        /*0084*/ 	.word	0x00004cb0


	//   ....[2]....
        /*0088*/ 	.word	0x00004cc0


	//   ....[3]....
        /*008c*/ 	.word	0x00004d10


	//   ....[4]....
        /*0090*/ 	.word	0x00007d90


	//   ....[5]....
        /*0094*/ 	.word	0x00007da0


	//   ....[6]....
        /*0098*/ 	.word	0x00007dd0


	//   ....[7]....
        /*009c*/ 	.word	0x00007de0


	//   ....[8]....
        /*00a0*/ 	.word	0x0000add0


	//   ....[9]....
        /*00a4*/ 	.word	0x0000ade0


	//   ....[10]....
        /*00a8*/ 	.word	0x0000ae10


	//   ....[11]....
        /*00ac*/ 	.word	0x0000ae20


	//   ....[12]....
        /*00b0*/ 	.word	0x0000c030


	//   ....[13]....
        /*00b4*/ 	.word	0x0000c070


	//   ....[14]....
        /*00b8*/ 	.word	0x0000c0c0


	//   ....[15]....
        /*00bc*/ 	.word	0x0000c0e0


	//----- nvinfo : EIATTR_EXIT_INSTR_OFFSETS
	.align		4
.L_1428:
        /*00c0*/ 	.byte	0x04, 0x1c
        /*00c2*/ 	.short	(.L_1430 - .L_1429)


	//   ....[0]....
.L_1429:
        /*00c4*/ 	.word	0x000002d0


	//   ....[1]....
        /*00c8*/ 	.word	0x00000b70


	//   ....[2]....
        /*00cc*/ 	.word	0x00000ba0


	//   ....[3]....
        /*00d0*/ 	.word	0x0000d350


	//   ....[4]....
        /*00d4*/ 	.word	0x0000d430


	//   ....[5]....
        /*00d8*/ 	.word	0x0000d450


	//----- nvinfo : EIATTR_CTAIDZ_USED
	.align		4
.L_1430:
        /*00dc*/ 	.byte	0x01, 0x04
	.zero		2


	//----- nvinfo : EIATTR_CRS_STACK_SIZE
	.align		4
        /*00e0*/ 	.byte	0x04, 0x1e
        /*00e2*/ 	.short	(.L_1432 - .L_1431)
.L_1431:
        /*00e4*/ 	.word	0x00000000
.L_1432:


//--------------------- .nv.info._ZN5flash24flash_fwd_splitkv_kernelI23Flash_fwd_kernel_traitsILi128ELi64ELi64ELi4ELb0ELb0EN7cutlass10bfloat16_tE19Flash_kernel_traitsILi128ELi64ELi64ELi4ES3_EELb1ELb0ELb0ELb0ELb0ELb0ELb0ELb1EEEvNS_16Flash_fwd_paramsE --------------------------
	.section	.nv.info._ZN5flash24flash_fwd_splitkv_kernelI23Flash_fwd_kernel_traitsILi128ELi64ELi64ELi4ELb0ELb0EN7cutlass10bfloat16_tE19Flash_kernel_traitsILi128ELi64ELi64ELi4ES3_EELb1ELb0ELb0ELb0ELb0ELb0ELb0ELb1EEEvNS_16Flash_fwd_paramsE,"",@"SHT_CUDA_INFO"
	.sectionflags	@""
	.align	4


	//----- nvinfo : EIATTR_CUDA_API_VERSION
	.align		4
        /*0000*/ 	.byte	0x04, 0x37
        /*0002*/ 	.short	(.L_1434 - .L_1433)
.L_1433:
        /*0004*/ 	.word	0x00000082


	//----- nvinfo : EIATTR_SW2861232_WAR
	.align		4
.L_1434:
        /*0008*/ 	.byte	0x01, 0x35
	.zero		2


	//----- nvinfo : EIATTR_PARAM_CBANK
	.align		4
        /*000c*/ 	.byte	0x04, 0x0a
        /*000e*/ 	.short	(.L_1436 - .L_1435)
	.align		4
.L_1435:
        /*0010*/ 	.word	index@(.nv.constant0._ZN5flash24flash_fwd_splitkv_kernelI23Flash_fwd_kernel_traitsILi128ELi64ELi64ELi4ELb0ELb0EN7cutlass10bfloat16_tE19Flash_kernel_traitsILi128ELi64ELi64ELi4ES3_EELb1ELb0ELb0ELb0ELb0ELb0ELb0ELb1EEEvNS_16Flash_fwd_paramsE)
        /*0014*/ 	.short	0x0160
        /*0016*/ 	.short	0x01d0


	//----- nvinfo : EIATTR_CBANK_PARAM_SIZE
	.align		4
.L_1436:
        /*0018*/ 	.byte	0x03, 0x19
        /*001a*/ 	.short	0x01d0


	//----- nvinfo : EIATTR_KPARAM_INFO
	.align		4
        /*001c*/ 	.byte	0x04, 0x17
        /*001e*/ 	.short	(.L_1438 - .L_1437)
.L_1437:
        /*0020*/ 	.word	0x00000000
        /*0024*/ 	.short	0x0000
        /*0026*/ 	.short	0x0000
        /*0028*/ 	.byte	0x00, 0xf0, 0x41, 0x07


	//----- nvinfo : EIATTR_MAXREG_COUNT
	.align		4
.L_1438:
        /*002c*/ 	.byte	0x03, 0x1b
        /*002e*/ 	.short	0x00ff


	//----- nvinfo : EIATTR_NUM_BARRIERS
	.align		4
        /*0030*/ 	.byte	0x02, 0x4c
        /*0032*/ 	.byte	0x01
	.zero		1


	//----- nvinfo : EIATTR_MERCURY_ISA_VERSION
	.align		4
        /*0034*/ 	.byte	0x03, 0x5f
        /*0036*/ 	.short	0x0000


	//----- nvinfo : EIATTR_COOP_GROUP_MASK_REGIDS
	.align		4
        /*0038*/ 	.byte	0x04, 0x29
        /*003a*/ 	.short	(.L_1440 - .L_1439)


	//   ....[0]....
.L_1439:
        /*003c*/ 	.word	0xffffffff


	//   ....[1]....
        /*0040*/ 	.word	0xffffffff


	//   ....[2]....
        /*0044*/ 	.word	0xffffffff


	//   ....[3]....
        /*0048*/ 	.word	0xffffffff


	//   ....[4]....
        /*004c*/ 	.word	0xffffffff


	//   ....[5]....
        /*0050*/ 	.word	0xffffffff


	//   ....[6]....
        /*0054*/ 	.word	0xffffffff


	//   ....[7]....
        /*0058*/ 	.word	0xffffffff


	//   ....[8]....
        /*005c*/ 	.word	0xffffffff


	//   ....[9]....
        /*0060*/ 	.word	0xffffffff


	//   ....[10]....
        /*0064*/ 	.word	0xffffffff


	//   ....[11]....
        /*0068*/ 	.word	0xffffffff


	//   ....[12]....
        /*006c*/ 	.word	0xffffffff


	//   ....[13]....
        /*0070*/ 	.word	0xffffffff


	//   ....[14]....
        /*0074*/ 	.word	0xffffffff


	//   ....[15]....
        /*0078*/ 	.word	0xffffffff


	//----- nvinfo : EIATTR_COOP_GROUP_INSTR_OFFSETS
	.align		4
.L_1440:
        /*007c*/ 	.byte	0x04, 0x28
        /*007e*/ 	.short	(.L_1442 - .L_1441)


	//   ....[0]....
.L_1441:
        /*0080*/ 	.word	0x0000fa00


	//   ....[1]....
        /*0084*/ 	.word	0x0000fa30


	//   ....[2]....
        /*0088*/ 	.word	0x0000fa90


	//   ....[3]....
        /*008c*/ 	.word	0x0000faa0


	//   ....[4]....
        /*0090*/ 	.word	0x000126d0


	//   ....[5]....
        /*0094*/ 	.word	0x000126f0


	//   ....[6]....
        /*0098*/ 	.word	0x00012710


	//   ....[7]....
        /*009c*/ 	.word	0x00012730


	//   ....[8]....
        /*00a0*/ 	.word	0x000152f0


	//   ....[9]....
        /*00a4*/ 	.word	0x00015310


	//   ....[10]....
        /*00a8*/ 	.word	0x00015350


	//   ....[11]....
        /*00ac*/ 	.word	0x00015360


	//   ....[12]....
        /*00b0*/ 	.word	0x00016590


	//   ....[13]....
        /*00b4*/ 	.word	0x000165d0


	//   ....[14]....
        /*00b8*/ 	.word	0x00016600


	//   ....[15]....
        /*00bc*/ 	.word	0x00016610


	//----- nvinfo : EIATTR_EXIT_INSTR_OFFSETS
	.align		4
.L_1442:
        /*00c0*/ 	.byte	0x04, 0x1c
        /*00c2*/ 	.short	(.L_1444 - .L_1443)


	//   ....[0]....
.L_1443:
        /*00c4*/ 	.word	0x00000310


	//   ....[1]....
        /*00c8*/ 	.word	0x00000bb0


	//   ....[2]....
        /*00cc*/ 	.word	0x00000be0


	//   ....[3]....
        /*00d0*/ 	.word	0x00017940


	//   ....[4]....
        /*00d4*/ 	.word	0x00017a20


	//   ....[5]....
        /*00d8*/ 	.word	0x00017a40


	//----- nvinfo : EIATTR_CTAIDZ_USED
	.align		4
.L_1444:
        /*00dc*/ 	.byte	0x01, 0x04
	.zero		2


	//----- nvinfo : EIATTR_CRS_STACK_SIZE
	.align		4
        /*00e0*/ 	.byte	0x04, 0x1e
        /*00e2*/ 	.short	(.L_1446 - .L_1445)
.L_1445:
        /*00e4*/ 	.word	0x00000000
.L_1446:


//--------------------- .nv.info._ZN5flash24flash_fwd_splitkv_kernelI23Flash_fwd_kernel_traitsILi128ELi64ELi64ELi4ELb0ELb0EN7cutlass10bfloat16_tE19Flash_kernel_traitsILi128ELi64ELi64ELi4ES3_EELb1ELb0ELb0ELb0ELb0ELb1ELb0ELb1EEEvNS_16Flash_fwd_paramsE --------------------------
	.section	.nv.info._ZN5flash24flash_fwd_splitkv_kernelI23Flash_fwd_kernel_traitsILi128ELi64ELi64ELi4ELb0ELb0EN7cutlass10bfloat16_tE19Flash_kernel_traitsILi128ELi64ELi64ELi4ES3_EELb1ELb0ELb0ELb0ELb0ELb1ELb0ELb1EEEvNS_16Flash_fwd_paramsE,"",@"SHT_CUDA_INFO"
	.sectionflags	@""
	.align	4


	//----- nvinfo : EIATTR_CUDA_API_VERSION
	.align		4
        /*0000*/ 	.byte	0x04, 0x37
        /*0002*/ 	.short	(.L_1448 - .L_1447)
.L_1447:
        /*0004*/ 	.word	0x00000082


	//----- nvinfo : EIATTR_SW2861232_WAR
	.align		4
.L_1448:
        /*0008*/ 	.byte	0x01, 0x35
	.zero		2


	//----- nvinfo : EIATTR_PARAM_CBANK
	.align		4
        /*000c*/ 	.byte	0x04, 0x0a
        /*000e*/ 	.short	(.L_1450 - .L_1449)
	.align		4
.L_1449:
        /*0010*/ 	.word	index@(.nv.constant0._ZN5flash24flash_fwd_splitkv_kernelI23Flash_fwd_kernel_traitsILi128ELi64ELi64ELi4ELb0ELb0EN7cutlass10bfloat16_tE19Flash_kernel_traitsILi128ELi64ELi64ELi4ES3_EELb1ELb0ELb0ELb0ELb0ELb1ELb0ELb1EEEvNS_16Flash_fwd_paramsE)
        /*0014*/ 	.short	0x0160
        /*0016*/ 	.short	0x01d0


	//----- nvinfo : EIATTR_CBANK_PARAM_SIZE
	.align		4
.L_1450:
        /*0018*/ 	.byte	0x03, 0x19
        /*001a*/ 	.short	0x01d0


	//----- nvinfo : EIATTR_KPARAM_INFO
	.align		4
        /*001c*/ 	.byte	0x04, 0x17
        /*001e*/ 	.short	(.L_1452 - .L_1451)
.L_1451:
        /*0020*/ 	.word	0x00000000
        /*0024*/ 	.short	0x0000
        /*0026*/ 	.short	0x0000
        /*0028*/ 	.byte	0x00, 0xf0, 0x41, 0x07


	//----- nvinfo : EIATTR_MAXREG_COUNT
	.align		4
.L_1452:
        /*002c*/ 	.byte	0x03, 0x1b
        /*002e*/ 	.short	0x00ff


	//----- nvinfo : EIATTR_NUM_BARRIERS
	.align		4
        /*0030*/ 	.byte	0x02, 0x4c
        /*0032*/ 	.byte	0x01
	.zero		1


	//----- nvinfo : EIATTR_MERCURY_ISA_VERSION
	.align		4
        /*0034*/ 	.byte	0x03, 0x5f
        /*0036*/ 	.short	0x0000


	//----- nvinfo : EIATTR_COOP_GROUP_MASK_REGIDS
	.align		4
        /*0038*/ 	.byte	0x04, 0x29
        /*003a*/ 	.short	(.L_1454 - .L_1453)


	//   ....[0]....
.L_1453:
        /*003c*/ 	.word	0xffffffff


	//   ....[1]....
        /*0040*/ 	.word	0xffffffff


	//   ....[2]....
        /*0044*/ 	.word	0xffffffff


	//   ....[3]....
        /*0048*/ 	.word	0xffffffff


	//   ....[4]....
        /*004c*/ 	.word	0xffffffff


	//   ....[5]....
        /*0050*/ 	.word	0xffffffff


	//   ....[6]....
        /*0054*/ 	.word	0xffffffff


	//   ....[7]....
        /*0058*/ 	.word	0xffffffff


	//   ....[8]....
        /*005c*/ 	.word	0xffffffff


	//   ....[9]....
        /*0060*/ 	.word	0xffffffff


	//   ....[10]....
        /*0064*/ 	.word	0xffffffff


	//   ....[11]....
        /*0068*/ 	.word	0xffffffff


	//   ....[12]....
        /*006c*/ 	.word	0xffffffff


	//   ....[13]....
        /*0070*/ 	.word	0xffffffff


	//   ....[14]....
        /*0074*/ 	.word	0xffffffff


	//   ....[15]....
        /*0078*/ 	.word	0xffffffff


	//----- nvinfo : EIATTR_COOP_GROUP_INSTR_OFFSETS
	.align		4
.L_1454:
        /*007c*/ 	.byte	0x04, 0x28
        /*007e*/ 	.short	(.L_1456 - .L_1455)


	//   ....[0]....
.L_1455:
        /*0080*/ 	.word	0x0000fdd0


	//   ....[1]....
        /*0084*/ 	.word	0x0000fdf0


	//   ....[2]....
        /*0088*/ 	.word	0x0000fe80


	//   ....[3]....
        /*008c*/ 	.word	0x0000fe90


	//   ....[4]....
        /*0090*/ 	.word	0x00012eb0


	//   ....[5]....
        /*0094*/ 	.word	0x00012ec0


	//   ....[6]....
        /*0098*/ 	.word	0x00012ef0


	//   ....[7]....
        /*009c*/ 	.word	0x00012f00


	//   ....[8]....
        /*00a0*/ 	.word	0x00015ee0


	//   ....[9]....
        /*00a4*/ 	.word	0x00015f00


	//   ....[10]....
        /*00a8*/ 	.word	0x00015f30


	//   ....[11]....
        /*00ac*/ 	.word	0x00015f40


	//   ....[12]....
        /*00b0*/ 	.word	0x00017160


	//   ....[13]....
        /*00b4*/ 	.word	0x000171a0


	//   ....[14]....
        /*00b8*/ 	.word	0x000171d0


	//   ....[15]....
        /*00bc*/ 	.word	0x000171e0


	//----- nvinfo : EIATTR_EXIT_INSTR_OFFSETS
	.align		4
.L_1456:
        /*00c0*/ 	.byte	0x04, 0x1c
        /*00c2*/ 	.short	(.L_1458 - .L_1457)


	//   ....[0]....
.L_1457:
        /*00c4*/ 	.word	0x00000310


	//   ....[1]....
        /*00c8*/ 	.word	0x00000bb0


	//   ....[2]....
        /*00cc*/ 	.word	0x00000be0


	//   ....[3]....
        /*00d0*/ 	.word	0x00018510


	//   ....[4]....
        /*00d4*/ 	.word	0x000185f0


	//   ....[5]....
        /*00d8*/ 	.word	0x00018610


	//----- nvinfo : EIATTR_CTAIDZ_USED
	.align		4
.L_1458:
        /*00dc*/ 	.byte	0x01, 0x04
	.zero		2


	//----- nvinfo : EIATTR_CRS_STACK_SIZE
	.align		4
        /*00e0*/ 	.byte	0x04, 0x1e
        /*00e2*/ 	.short	(.L_1460 - .L_1459)
.L_1459:
        /*00e4*/ 	.word	0x00000000
.L_1460:


//--------------------- .nv.info._ZN5flash24flash_fwd_splitkv_kernelI23Flash_fwd_kernel_traitsILi128ELi64ELi64ELi4ELb0ELb0EN7cutlass10bfloat16_tE19Flash_kernel_traitsILi128ELi64ELi64ELi4ES3_EELb1ELb0ELb0ELb0ELb0ELb0ELb1ELb0EEEvNS_16Flash_fwd_paramsE --------------------------
	.section	.nv.info._ZN5flash24flash_fwd_splitkv_kernelI23Flash_fwd_kernel_traitsILi128ELi64ELi64ELi4ELb0ELb0EN7cutlass10bfloat16_tE19Flash_kernel_traitsILi128ELi64ELi64ELi4ES3_EELb1ELb0ELb0ELb0ELb0ELb0ELb1ELb0EEEvNS_16Flash_fwd_paramsE,"",@"SHT_CUDA_INFO"
	.sectionflags	@""
	.align	4


	//----- nvinfo : EIATTR_CUDA_API_VERSION
	.align		4
        /*0000*/ 	.byte	0x04, 0x37
        /*0002*/ 	.short	(.L_1462 - .L_1461)
.L_1461:
        /*0004*/ 	.word	0x00000082


	//----- nvinfo : EIATTR_SW2861232_WAR
	.align		4
.L_1462:
        /*0008*/ 	.byte	0x01, 0x35
	.zero		2


	//----- nvinfo : EIATTR_PARAM_CBANK
	.align		4
        /*000c*/ 	.byte	0x04, 0x0a
        /*000e*/ 	.short	(.L_1464 - .L_1463)
	.align		4
.L_1463:
        /*0010*/ 	.word	index@(.nv.constant0._ZN5flash24flash_fwd_splitkv_kernelI23Flash_fwd_kernel_traitsILi128ELi64ELi64ELi4ELb0ELb0EN7cutlass10bfloat16_tE19Flash_kernel_traitsILi128ELi64ELi64ELi4ES3_EELb1ELb0ELb0ELb0ELb0ELb0ELb1ELb0EEEvNS_16Flash_fwd_paramsE)
        /*0014*/ 	.short	0x0160
        /*0016*/ 	.short	0x01d0


	//----- nvinfo : EIATTR_CBANK_PARAM_SIZE
	.align		4
.L_1464:
        /*0018*/ 	.byte	0x03, 0x19
        /*001a*/ 	.short	0x01d0


	//----- nvinfo : EIATTR_KPARAM_INFO
	.align		4
        /*001c*/ 	.byte	0x04, 0x17
        /*001e*/ 	.short	(.L_1466 - .L_1465)
.L_1465:
        /*0020*/ 	.word	0x00000000
        /*0024*/ 	.short	0x0000
        /*0026*/ 	.short	0x0000
        /*0028*/ 	.byte	0x00, 0xf0, 0x41, 0x07


	//----- nvinfo : EIATTR_MAXREG_COUNT
	.align		4
.L_1466:
        /*002c*/ 	.byte	0x03, 0x1b
        /*002e*/ 	.short	0x00ff


	//----- nvinfo : EIATTR_NUM_BARRIERS
	.align		4
        /*0030*/ 	.byte	0x02, 0x4c
        /*0032*/ 	.byte	0x01
	.zero		1


	//----- nvinfo : EIATTR_MERCURY_ISA_VERSION
	.align		4
        /*0034*/ 	.byte	0x03, 0x5f
        /*0036*/ 	.short	0x0000


	//----- nvinfo : EIATTR_COOP_GROUP_MASK_REGIDS
	.align		4
        /*0038*/ 	.byte	0x04, 0x29
        /*003a*/ 	.short	(.L_1468 - .L_1467)


	//   ....[0]....
.L_1467:
        /*003c*/ 	.word	0xffffffff


	//   ....[1]....
        /*0040*/ 	.word	0xffffffff


	//   ....[2]....
        /*0044*/ 	.word	0xffffffff


	//   ....[3]....
        /*0048*/ 	.word	0xffffffff


	//   ....[4]....
        /*004c*/ 	.word	0xffffffff


	//   ....[5]....
        /*0050*/ 	.word	0xffffffff


	//   ....[6]....
        /*0054*/ 	.word	0xffffffff


	//   ....[7]....
        /*0058*/ 	.word	0xffffffff


	//   ....[8]....
        /*005c*/ 	.word	0xffffffff


	//   ....[9]....
        /*0060*/ 	.word	0xffffffff


	//   ....[10]....
        /*0064*/ 	.word	0xffffffff


	//   ....[11]....
        /*0068*/ 	.word	0xffffffff


	//   ....[12]....
        /*006c*/ 	.word	0xffffffff


	//   ....[13]....
        /*0070*/ 	.word	0xffffffff


	//   ....[14]....
        /*0074*/ 	.word	0xffffffff


	//   ....[15]....
        /*0078*/ 	.word	0xffffffff


	//----- nvinfo : EIATTR_COOP_GROUP_INSTR_OFFSETS
	.align		4
.L_1468:
        /*007c*/ 	.byte	0x04, 0x28
        /*007e*/ 	.short	(.L_1470 - .L_1469)


	//   ....[0]....
.L_1469:
        /*0080*/ 	.word	0x00004ba0


	//   ....[1]....
        /*0084*/ 	.word	0x00004bc0


	//   ....[2]....
        /*0088*/ 	.word	0x00004c60


	//   ....[3]....
        /*008c*/ 	.word	0x00004c70


	//   ....[4]....
        /*0090*/ 	.word	0x00007930


	//   ....[5]....
        /*0094*/ 	.word	0x00007960


	//   ....[6]....
        /*0098*/ 	.word	0x00007980


	//   ....[7]....
        /*009c*/ 	.word	0x000079a0


	//   ....[8]....
        /*00a0*/ 	.word	0x0000a530


	//   ....[9]....
        /*00a4*/ 	.word	0x0000a550


	//   ....[10]....
        /*00a8*/ 	.word	0x0000a580


	//   ....[11]....
        /*00ac*/ 	.word	0x0000a590


	//   ....[12]....
        /*00b0*/ 	.word	0x0000b7a0


	//   ....[13]....
        /*00b4*/ 	.word	0x0000b7e0


	//   ....[14]....
        /*00b8*/ 	.word	0x0000b850


	//   ....[15]....
        /*00bc*/ 	.word	0x0000b870


	//----- nvinfo : EIATTR_EXIT_INSTR_OFFSETS
	.align		4
.L_1470:
        /*00c0*/ 	.byte	0x04, 0x1c
        /*00c2*/ 	.short	(.L_1472 - .L_1471)


	//   ....[0]....
.L_1471:
        /*00c4*/ 	.word	0x00000410


	//   ....[1]....
        /*00c8*/ 	.word	0x00000e60


	//   ....[2]....
        /*00cc*/ 	.word	0x00000e90


	//   ....[3]....
        /*00d0*/ 	.word	0x0000c980


	//   ....[4]....
        /*00d4*/ 	.word	0x0000c9c0


	//   ....[5]....
        /*00d8*/ 	.word	0x0000c9e0


	//----- nvinfo : EIATTR_CTAIDZ_USED
	.align		4
.L_1472:
        /*00dc*/ 	.byte	0x01, 0x04
	.zero		2


	//----- nvinfo : EIATTR_CRS_STACK_SIZE
	.align		4
        /*00e0*/ 	.byte	0x04, 0x1e
        /*00e2*/ 	.short	(.L_1474 - .L_1473)
.L_1473:
        /*00e4*/ 	.word	0x00000000
.L_1474:


//--------------------- .nv.info._ZN5flash24flash_fwd_splitkv_kernelI23Flash_fwd_kernel_traitsILi128ELi64ELi64ELi4ELb0ELb0EN7cutlass10bfloat16_tE19Flash_kernel_traitsILi128ELi64ELi64ELi4ES3_EELb1ELb0ELb0ELb0ELb0ELb1ELb1ELb0EEEvNS_16Flash_fwd_paramsE --------------------------
	.section	.nv.info._ZN5flash24flash_fwd_splitkv_kernelI23Flash_fwd_kernel_traitsILi128ELi64ELi64ELi4ELb0ELb0EN7cutlass10bfloat16_tE19Flash_kernel_traitsILi128ELi64ELi64ELi4ES3_EELb1ELb0ELb0ELb0ELb0ELb1ELb1ELb0EEEvNS_16Flash_fwd_paramsE,"",@"SHT_CUDA_INFO"
	.sectionflags	@""
	.align	4


	//----- nvinfo : EIATTR_CUDA_API_VERSION
	.align		4
        /*0000*/ 	.byte	0x04, 0x37
        /*0002*/ 	.short	(.L_1476 - .L_1475)
.L_1475:
        /*0004*/ 	.word	0x00000082


	//----- nvinfo : EIATTR_SW2861232_WAR
	.align		4
.L_1476:
        /*0008*/ 	.byte	0x01, 0x35
	.zero		2


	//----- nvinfo : EIATTR_PARAM_CBANK
	.align		4
        /*000c*/ 	.byte	0x04, 0x0a
        /*000e*/ 	.short	(.L_1478 - .L_1477)
	.align		4
.L_1477:
        /*0010*/ 	.word	index@(.nv.constant0._ZN5flash24flash_fwd_splitkv_kernelI23Flash_fwd_kernel_traitsILi128ELi64ELi64ELi4ELb0ELb0EN7cutlass10bfloat16_tE19Flash_kernel_traitsILi128ELi64ELi64ELi4ES3_EELb1ELb0ELb0ELb0ELb0ELb1ELb1ELb0EEEvNS_16Flash_fwd_paramsE)
        /*0014*/ 	.short	0x0160
        /*0016*/ 	.short	0x01d0


	//----- nvinfo : EIATTR_CBANK_PARAM_SIZE
	.align		4
.L_1478:
        /*0018*/ 	.byte	0x03, 0x19
        /*001a*/ 	.short	0x01d0


	//----- nvinfo : EIATTR_KPARAM_INFO
	.align		4
        /*001c*/ 	.byte	0x04, 0x17
        /*001e*/ 	.short	(.L_1480 - .L_1479)
.L_1479:
        /*0020*/ 	.word	0x00000000
        /*0024*/ 	.short	0x0000
        /*0026*/ 	.short	0x0000
        /*0028*/ 	.byte	0x00, 0xf0, 0x41, 0x07


	//----- nvinfo : EIATTR_MAXREG_COUNT
	.align		4
.L_1480:
        /*002c*/ 	.byte	0x03, 0x1b
        /*002e*/ 	.short	0x00ff


	//----- nvinfo : EIATTR_NUM_BARRIERS
	.align		4
        /*0030*/ 	.byte	0x02, 0x4c
        /*0032*/ 	.byte	0x01
	.zero		1


	//----- nvinfo : EIATTR_MERCURY_ISA_VERSION
	.align		4
        /*0034*/ 	.byte	0x03, 0x5f
        /*0036*/ 	.short	0x0000


	//----- nvinfo : EIATTR_COOP_GROUP_MASK_REGIDS
	.align		4
        /*0038*/ 	.byte	0x04, 0x29
        /*003a*/ 	.short	(.L_1482 - .L_1481)


	//   ....[0]....
.L_1481:
        /*003c*/ 	.word	0xffffffff


	//   ....[1]....
        /*0040*/ 	.word	0xffffffff


	//   ....[2]....
        /*0044*/ 	.word	0xffffffff


	//   ....[3]....
        /*0048*/ 	.word	0xffffffff


	//   ....[4]....
        /*004c*/ 	.word	0xffffffff


	//   ....[5]....
        /*0050*/ 	.word	0xffffffff


	//   ....[6]....
        /*0054*/ 	.word	0xffffffff


	//   ....[7]....
        /*0058*/ 	.word	0xffffffff


	//   ....[8]....
        /*005c*/ 	.word	0xffffffff


	//   ....[9]....
        /*0060*/ 	.word	0xffffffff


	//   ....[10]....
        /*0064*/ 	.word	0xffffffff


	//   ....[11]....
        /*0068*/ 	.word	0xffffffff


	//   ....[12]....
        /*006c*/ 	.word	0xffffffff


	//   ....[13]....
        /*0070*/ 	.word	0xffffffff


	//   ....[14]....
        /*0074*/ 	.word	0xffffffff


	//   ....[15]....
        /*0078*/ 	.word	0xffffffff


	//----- nvinfo : EIATTR_COOP_GROUP_INSTR_OFFSETS
	.align		4
.L_1482:
        /*007c*/ 	.byte	0x04, 0x28
        /*007e*/ 	.short	(.L_1484 - .L_1483)


	//   ....[0]....
.L_1483:
        /*0080*/ 	.word	0x00004f70


	//   ....[1]....
        /*0084*/ 	.word	0x00004f90


	//   ....[2]....
        /*0088*/ 	.word	0x00005030


	//   ....[3]....
        /*008c*/ 	.word	0x00005040


	//   ....[4]....
        /*0090*/ 	.word	0x00008100


	//   ....[5]....
        /*0094*/ 	.word	0x00008110


	//   ....[6]....
        /*0098*/ 	.word	0x00008150


	//   ....[7]....
        /*009c*/ 	.word	0x00008160


	//   ....[8]....
        /*00a0*/ 	.word	0x0000b140


	//   ....[9]....
        /*00a4*/ 	.word	0x0000b150


	//   ....[10]....
        /*00a8*/ 	.word	0x0000b180


	//   ....[11]....
        /*00ac*/ 	.word	0x0000b190


	//   ....[12]....
        /*00b0*/ 	.word	0x0000c390


	//   ....[13]....
        /*00b4*/ 	.word	0x0000c3d0


	//   ....[14]....
        /*00b8*/ 	.word	0x0000c440


	//   ....[15]....
        /*00bc*/ 	.word	0x0000c460


	//----- nvinfo : EIATTR_EXIT_INSTR_OFFSETS
	.align		4
.L_1484:
        /*00c0*/ 	.byte	0x04, 0x1c
        /*00c2*/ 	.short	(.L_1486 - .L_1485)


	//   ....[0]....
.L_1485:
        /*00c4*/ 	.word	0x00000410


	//   ....[1]....
        /*00c8*/ 	.word	0x00000e60


	//   ....[2]....
        /*00cc*/ 	.word	0x00000e90


	//   ....[3]....
        /*00d0*/ 	.word	0x0000d570


	//   ....[4]....
        /*00d4*/ 	.word	0x0000d5b0


	//   ....[5]....
        /*00d8*/ 	.word	0x0000d5d0


	//----- nvinfo : EIATTR_CTAIDZ_USED
	.align		4
.L_1486:
        /*00dc*/ 	.byte	0x01, 0x04
	.zero		2


	//----- nvinfo : EIATTR_CRS_STACK_SIZE
	.align		4
        /*00e0*/ 	.byte	0x04, 0x1e
        /*00e2*/ 	.short	(.L_1488 - .L_1487)
.L_1487:
        /*00e4*/ 	.word	0x00000000
.L_1488:


//--------------------- .nv.info._ZN5flash24flash_fwd_splitkv_kernelI23Flash_fwd_kernel_traitsILi128ELi64ELi64ELi4ELb0ELb0EN7cutlass10bfloat16_tE19Flash_kernel_traitsILi128ELi64ELi64ELi4ES3_EELb1ELb0ELb0ELb0ELb0ELb0ELb1ELb1EEEvNS_16Flash_fwd_paramsE --------------------------
	.section	.nv.info._ZN5flash24flash_fwd_splitkv_kernelI23Flash_fwd_kernel_traitsILi128ELi64ELi64ELi4ELb0ELb0EN7cutlass10bfloat16_tE19Flash_kernel_traitsILi128ELi64ELi64ELi4ES3_EELb1ELb0ELb0ELb0ELb0ELb0ELb1ELb1EEEvNS_16Flash_fwd_paramsE,"",@"SHT_CUDA_INFO"
	.sectionflags	@""
	.align	4


	//----- nvinfo : EIATTR_CUDA_API_VERSION
	.align		4
        /*0000*/ 	.byte	0x04, 0x37
        /*0002*/ 	.short	(.L_1490 - .L_1489)
.L_1489:
        /*0004*/ 	.word	0x00000082


	//----- nvinfo : EIATTR_SW2861232_WAR
	.align		4
.L_1490:
        /*0008*/ 	.byte	0x01, 0x35
	.zero		2


	//----- nvinfo : EIATTR_PARAM_CBANK
	.align		4
        /*000c*/ 	.byte	0x04, 0x0a
        /*000e*/ 	.short	(.L_1492 - .L_1491)
	.align		4
.L_1491:
        /*0010*/ 	.word	index@(.nv.constant0._ZN5flash24flash_fwd_splitkv_kernelI23Flash_fwd_kernel_traitsILi128ELi64ELi64ELi4ELb0ELb0EN7cutlass10bfloat16_tE19Flash_kernel_traitsILi128ELi64ELi64ELi4ES3_EELb1ELb0ELb0ELb0ELb0ELb0ELb1ELb1EEEvNS_16Flash_fwd_paramsE)
        /*0014*/ 	.short	0x0160
        /*0016*/ 	.short	0x01d0


	//----- nvinfo : EIATTR_CBANK_PARAM_SIZE
	.align		4
.L_1492:
        /*0018*/ 	.byte	0x03, 0x19
        /*001a*/ 	.short	0x01d0


	//----- nvinfo : EIATTR_KPARAM_INFO
	.align		4
        /*001c*/ 	.byte	0x04, 0x17
        /*001e*/ 	.short	(.L_1494 - .L_1493)
.L_1493:
        /*0020*/ 	.word	0x00000000
        /*0024*/ 	.short	0x0000
        /*0026*/ 	.short	0x0000
        /*0028*/ 	.byte	0x00, 0xf0, 0x41, 0x07


	//----- nvinfo : EIATTR_MAXREG_COUNT
	.align		4
.L_1494:
        /*002c*/ 	.byte	0x03, 0x1b
        /*002e*/ 	.short	0x00ff


	//----- nvinfo : EIATTR_NUM_BARRIERS
	.align		4
        /*0030*/ 	.byte	0x02, 0x4c
        /*0032*/ 	.byte	0x01
	.zero		1


	//----- nvinfo : EIATTR_MERCURY_ISA_VERSION
	.align		4
        /*0034*/ 	.byte	0x03, 0x5f
        /*0036*/ 	.short	0x0000


	//----- nvinfo : EIATTR_COOP_GROUP_MASK_REGIDS
	.align		4
        /*0038*/ 	.byte	0x04, 0x29
        /*003a*/ 	.short	(.L_1496 - .L_1495)


	//   ....[0]....
.L_1495:
        /*003c*/ 	.word	0xffffffff


	//   ....[1]....
        /*0040*/ 	.word	0xffffffff


	//   ....[2]....
        /*0044*/ 	.word	0xffffffff


	//   ....[3]....
        /*0048*/ 	.word	0xffffffff


	//   ....[4]....
        /*004c*/ 	.word	0xffffffff


	//   ....[5]....
        /*0050*/ 	.word	0xffffffff


	//   ....[6]....
        /*0054*/ 	.word	0xffffffff


	//   ....[7]....
        /*0058*/ 	.word	0xffffffff


	//   ....[8]....
        /*005c*/ 	.word	0xffffffff


	//   ....[9]....
        /*0060*/ 	.word	0xffffffff


	//   ....[10]....
        /*0064*/ 	.word	0xffffffff


	//   ....[11]....
        /*0068*/ 	.word	0xffffffff


	//   ....[12]....
        /*006c*/ 	.word	0xffffffff


	//   ....[13]....
        /*0070*/ 	.word	0xffffffff


	//   ....[14]....
        /*0074*/ 	.word	0xffffffff


	//   ....[15]....
        /*0078*/ 	.word	0xffffffff


	//----- nvinfo : EIATTR_COOP_GROUP_INSTR_OFFSETS
	.align		4
.L_1496:
        /*007c*/ 	.byte	0x04, 0x28
        /*007e*/ 	.short	(.L_1498 - .L_1497)


	//   ....[0]....
.L_1497:
        /*0080*/ 	.word	0x0000fcf0


	//   ....[1]....
        /*0084*/ 	.word	0x0000fd10


	//   ....[2]....
        /*0088*/ 	.word	0x0000fdb0


	//   ....[3]....
        /*008c*/ 	.word	0x0000fdc0


	//   ....[4]....
        /*0090*/ 	.word	0x00012a30


	//   ....[5]....
        /*0094*/ 	.word	0x00012a40


	//   ....[6]....
        /*0098*/ 	.word	0x00012a70


	//   ....[7]....
        /*009c*/ 	.word	0x00012a80


	//   ....[8]....
        /*00a0*/ 	.word	0x00015620


	//   ....[9]....
        /*00a4*/ 	.word	0x00015640


	//   ....[10]....
        /*00a8*/ 	.word	0x00015670


	//   ....[11]....
        /*00ac*/ 	.word	0x00015680


	//   ....[12]....
        /*00b0*/ 	.word	0x00016890


	//   ....[13]....
        /*00b4*/ 	.word	0x000168d0


	//   ....[14]....
        /*00b8*/ 	.word	0x00016930


	//   ....[15]....
        /*00bc*/ 	.word	0x00016950


	//----- nvinfo : EIATTR_EXIT_INSTR_OFFSETS
	.align		4
.L_1498:
        /*00c0*/ 	.byte	0x04, 0x1c
        /*00c2*/ 	.short	(.L_1500 - .L_1499)


	//   ....[0]....
.L_1499:
        /*00c4*/ 	.word	0x00000420


	//   ....[1]....
        /*00c8*/ 	.word	0x00000e60


	//   ....[2]....
        /*00cc*/ 	.word	0x00000e90


	//   ....[3]....
        /*00d0*/ 	.word	0x00017ad0


	//   ....[4]....
        /*00d4*/ 	.word	0x00017b10


	//   ....[5]....
        /*00d8*/ 	.word	0x00017b30


	//----- nvinfo : EIATTR_CTAIDZ_USED
	.align		4
.L_1500:
        /*00dc*/ 	.byte	0x01, 0x04
	.zero		2


	//----- nvinfo : EIATTR_CRS_STACK_SIZE
	.align		4
        /*00e0*/ 	.byte	0x04, 0x1e
        /*00e2*/ 	.short	(.L_1502 - .L_1501)
.L_1501:
        /*00e4*/ 	.word	0x00000000
.L_1502:


//--------------------- .nv.info._ZN5flash24flash_fwd_splitkv_kernelI23Flash_fwd_kernel_traitsILi128ELi64ELi64ELi4ELb0ELb0EN7cutlass10bfloat16_tE19Flash_kernel_traitsILi128ELi64ELi64ELi4ES3_EELb1ELb0ELb0ELb0ELb0ELb1ELb1ELb1EEEvNS_16Flash_fwd_paramsE --------------------------
	.section	.nv.info._ZN5flash24flash_fwd_splitkv_kernelI23Flash_fwd_kernel_traitsILi128ELi64ELi64ELi4ELb0ELb0EN7cutlass10bfloat16_tE19Flash_kernel_traitsILi128ELi64ELi64ELi4ES3_EELb1ELb0ELb0ELb0ELb0ELb1ELb1ELb1EEEvNS_16Flash_fwd_paramsE,"",@"SHT_CUDA_INFO"
	.sectionflags	@""
	.align	4


	//----- nvinfo : EIATTR_CUDA_API_VERSION
	.align		4
        /*0000*/ 	.byte	0x04, 0x37
        /*0002*/ 	.short	(.L_1504 - .L_1503)
.L_1503:
        /*0004*/ 	.word	0x00000082


	//----- nvinfo : EIATTR_SW2861232_WAR
	.align		4
.L_1504:
        /*0008*/ 	.byte	0x01, 0x35
	.zero		2


	//----- nvinfo : EIATTR_PARAM_CBANK
	.align		4
        /*000c*/ 	.byte	0x04, 0x0a
        /*000e*/ 	.short	(.L_1506 - .L_1505)
	.align		4
.L_1505:
        /*0010*/ 	.word	index@(.nv.constant0._ZN5flash24flash_fwd_splitkv_kernelI23Flash_fwd_kernel_traitsILi128ELi64ELi64ELi4ELb0ELb0EN7cutlass10bfloat16_tE19Flash_kernel_traitsILi128ELi64ELi64ELi4ES3_EELb1ELb0ELb0ELb0ELb0ELb1ELb1ELb1EEEvNS_16Flash_fwd_paramsE)
        /*0014*/ 	.short	0x0160
        /*0016*/ 	.short	0x01d0


	//----- nvinfo : EIATTR_CBANK_PARAM_SIZE
	.align		4
.L_1506:
        /*0018*/ 	.byte	0x03, 0x19
        /*001a*/ 	.short	0x01d0


	//----- nvinfo : EIATTR_KPARAM_INFO
	.align		4
        /*001c*/ 	.byte	0x04, 0x17
        /*001e*/ 	.short	(.L_1508 - .L_1507)
.L_1507:
        /*0020*/ 	.word	0x00000000
        /*0024*/ 	.short	0x0000
        /*0026*/ 	.short	0x0000
        /*0028*/ 	.byte	0x00, 0xf0, 0x41, 0x07


	//----- nvinfo : EIATTR_MAXREG_COUNT
	.align		4
.L_1508:
        /*002c*/ 	.byte	0x03, 0x1b
        /*002e*/ 	.short	0x00ff


	//----- nvinfo : EIATTR_NUM_BARRIERS
	.align		4
        /*0030*/ 	.byte	0x02, 0x4c
        /*0032*/ 	.byte	0x01
	.zero		1


	//----- nvinfo : EIATTR_MERCURY_ISA_VERSION
	.align		4
        /*0034*/ 	.byte	0x03, 0x5f
        /*0036*/ 	.short	0x0000


	//----- nvinfo : EIATTR_COOP_GROUP_MASK_REGIDS
	.align		4
        /*0038*/ 	.byte	0x04, 0x29
        /*003a*/ 	.short	(.L_1510 - .L_1509)


	//   ....[0]....
.L_1509:
        /*003c*/ 	.word	0xffffffff


	//   ....[1]....
        /*0040*/ 	.word	0xffffffff


	//   ....[2]....
        /*0044*/ 	.word	0xffffffff


	//   ....[3]....
        /*0048*/ 	.word	0xffffffff


	//   ....[4]....
        /*004c*/ 	.word	0xffffffff


	//   ....[5]....
        /*0050*/ 	.word	0xffffffff


	//   ....[6]....
        /*0054*/ 	.word	0xffffffff


	//   ....[7]....
        /*0058*/ 	.word	0xffffffff


	//   ....[8]....
        /*005c*/ 	.word	0xffffffff


	//   ....[9]....
        /*0060*/ 	.word	0xffffffff


	//   ....[10]....
        /*0064*/ 	.word	0xffffffff


	//   ....[11]....
        /*0068*/ 	.word	0xffffffff


	//   ....[12]....
        /*006c*/ 	.word	0xffffffff


	//   ....[13]....
        /*0070*/ 	.word	0xffffffff


	//   ....[14]....
        /*0074*/ 	.word	0xffffffff


	//   ....[15]....
        /*0078*/ 	.word	0xffffffff


	//----- nvinfo : EIATTR_COOP_GROUP_INSTR_OFFSETS
	.align		4
.L_1510:
        /*007c*/ 	.byte	0x04, 0x28
        /*007e*/ 	.short	(.L_1512 - .L_1511)


	//   ....[0]....
.L_1511:
        /*0080*/ 	.word	0x000100f0


	//   ....[1]....
        /*0084*/ 	.word	0x00010110


	//   ....[2]....
        /*0088*/ 	.word	0x000101b0


	//   ....[3]....
        /*008c*/ 	.word	0x000101c0


	//   ....[4]....
        /*0090*/ 	.word	0x00013200


	//   ....[5]....
        /*0094*/ 	.word	0x00013210


	//   ....[6]....
        /*0098*/ 	.word	0x00013240


	//   ....[7]....
        /*009c*/ 	.word	0x00013250


	//   ....[8]....
        /*00a0*/ 	.word	0x00016210


	//   ....[9]....
        /*00a4*/ 	.word	0x00016220


	//   ....[10]....
        /*00a8*/ 	.word	0x00016250


	//   ....[11]....
        /*00ac*/ 	.word	0x00016260


	//   ....[12]....
        /*00b0*/ 	.word	0x00017460


	//   ....[13]....
        /*00b4*/ 	.word	0x000174a0


	//   ....[14]....
        /*00b8*/ 	.word	0x00017500


	//   ....[15]....
        /*00bc*/ 	.word	0x00017520


	//----- nvinfo : EIATTR_EXIT_INSTR_OFFSETS
	.align		4
.L_1512:
        /*00c0*/ 	.byte	0x04, 0x1c
        /*00c2*/ 	.short	(.L_1514 - .L_1513)


	//   ....[0]....
.L_1513:
        /*00c4*/ 	.word	0x00000420


	//   ....[1]....
        /*00c8*/ 	.word	0x00000e60


	//   ....[2]....
        /*00cc*/ 	.word	0x00000e90


	//   ....[3]....
        /*00d0*/ 	.word	0x000186a0


	//   ....[4]....
        /*00d4*/ 	.word	0x000186e0


	//   ....[5]....
        /*00d8*/ 	.word	0x00018700


	//----- nvinfo : EIATTR_CTAIDZ_USED
	.align		4
.L_1514:
        /*00dc*/ 	.byte	0x01, 0x04
	.zero		2


	//----- nvinfo : EIATTR_CRS_STACK_SIZE
	.align		4
        /*00e0*/ 	.byte	0x04, 0x1e
        /*00e2*/ 	.short	(.L_1516 - .L_1515)
.L_1515:
        /*00e4*/ 	.word	0x00000000
.L_1516:


//--------------------- .nv.info._ZN5flash24flash_fwd_splitkv_kernelI23Flash_fwd_kernel_traitsILi128ELi64ELi64ELi4ELb0ELb0EN7cutlass10bfloat16_tE19Flash_kernel_traitsILi128ELi64ELi64ELi4ES3_EELb1ELb0ELb0ELb1ELb1ELb0ELb0ELb0EEEvNS_16Flash_fwd_paramsE --------------------------
	.section	.nv.info._ZN5flash24flash_fwd_splitkv_kernelI23Flash_fwd_kernel_traitsILi128ELi64ELi64ELi4ELb0ELb0EN7cutlass10bfloat16_tE19Flash_kernel_traitsILi128ELi64ELi64ELi4ES3_EELb1ELb0ELb0ELb1ELb1ELb0ELb0ELb0EEEvNS_16Flash_fwd_paramsE,"",@"SHT_CUDA_INFO"
	.sectionflags	@""
	.align	4


	//----- nvinfo : EIATTR_CUDA_API_VERSION
	.align		4
        /*0000*/ 	.byte	0x04, 0x37
        /*0002*/ 	.short	(.L_1518 - .L_1517)
.L_1517:
        /*0004*/ 	.word	0x00000082


	//----- nvinfo : EIATTR_SW2861232_WAR
	.align		4
.L_1518:
        /*0008*/ 	.byte	0x01, 0x35
	.zero		2


	//----- nvinfo : EIATTR_PARAM_CBANK
	.align		4
        /*000c*/ 	.byte	0x04, 0x0a
        /*000e*/ 	.short	(.L_1520 - .L_1519)
	.align		4
.L_1519:
        /*0010*/ 	.word	index@(.nv.constant0._ZN5flash24flash_fwd_splitkv_kernelI23Flash_fwd_kernel_traitsILi128ELi64ELi64ELi4ELb0ELb0EN7cutlass10bfloat16_tE19Flash_kernel_traitsILi128ELi64ELi64ELi4ES3_EELb1ELb0ELb0ELb1ELb1ELb0ELb0ELb0EEEvNS_16Flash_fwd_paramsE)
        /*0014*/ 	.short	0x0160
        /*0016*/ 	.short	0x01d0


	//----- nvinfo : EIATTR_CBANK_PARAM_SIZE
	.align		4
.L_1520:
        /*0018*/ 	.byte	0x03, 0x19
        /*001a*/ 	.short	0x01d0


	//----- nvinfo : EIATTR_KPARAM_INFO
	.align		4
        /*001c*/ 	.byte	0x04, 0x17
        /*001e*/ 	.short	(.L_1522 - .L_1521)
.L_1521:
        /*0020*/ 	.word	0x00000000
        /*0024*/ 	.short	0x0000
        /*0026*/ 	.short	0x0000
        /*0028*/ 	.byte	0x00, 0xf0, 0x41, 0x07


	//----- nvinfo : EIATTR_MAXREG_COUNT
	.align		4
.L_1522:
        /*002c*/ 	.byte	0x03, 0x1b
        /*002e*/ 	.short	0x00ff


	//----- nvinfo : EIATTR_NUM_BARRIERS
	.align		4
        /*0030*/ 	.byte	0x02, 0x4c
        /*0032*/ 	.byte	0x01
	.zero		1


	//----- nvinfo : EIATTR_MERCURY_ISA_VERSION
	.align		4
        /*0034*/ 	.byte	0x03, 0x5f
        /*0036*/ 	.short	0x0000


	//----- nvinfo : EIATTR_COOP_GROUP_MASK_REGIDS
	.align		4
        /*0038*/ 	.byte	0x04, 0x29
        /*003a*/ 	.short	(.L_1524 - .L_1523)


	//   ....[0]....
.L_1523:
        /*003c*/ 	.word	0xffffffff


	//   ....[1]....
        /*0040*/ 	.word	0xffffffff


	//   ....[2]....
        /*0044*/ 	.word	0xffffffff


	//   ....[3]....
        /*0048*/ 	.word	0xffffffff


	//   ....[4]....
        /*004c*/ 	.word	0xffffffff


	//   ....[5]....
        /*0050*/ 	.word	0xffffffff


	//   ....[6]....
        /*0054*/ 	.word	0xffffffff


	//   ....[7]....
        /*0058*/ 	.word	0xffffffff


	//   ....[8]....
        /*005c*/ 	.word	0xffffffff


	//   ....[9]....
        /*0060*/ 	.word	0xffffffff


	//   ....[10]....
        /*0064*/ 	.word	0xffffffff


	//   ....[11]....
        /*0068*/ 	.word	0xffffffff


	//----- nvinfo : EIATTR_COOP_GROUP_INSTR_OFFSETS
	.align		4
.L_1524:
        /*006c*/ 	.byte	0x04, 0x28
        /*006e*/ 	.short	(.L_1526 - .L_1525)


	//   ....[0]....
.L_1525:
        /*0070*/ 	.word	0x00002f60


	//   ....[1]....
        /*0074*/ 	.word	0x00002f80


	//   ....[2]....
        /*0078*/ 	.word	0x00003020


	//   ....[3]....
        /*007c*/ 	.word	0x00003030


	//   ....[4]....
        /*0080*/ 	.word	0x00005160


	//   ....[5]....
        /*0084*/ 	.word	0x00005180


	//   ....[6]....
        /*0088*/ 	.word	0x000051b0


	//   ....[7]....
        /*008c*/ 	.word	0x000051c0


	//   ....[8]....
        /*0090*/ 	.word	0x000063e0


	//   ....[9]....
        /*0094*/ 	.word	0x00006420


	//   ....[10]....
        /*0098*/ 	.word	0x00006480


	//   ....[11]....
        /*009c*/ 	.word	0x000064a0


	//----- nvinfo : EIATTR_EXIT_INSTR_OFFSETS
	.align		4
.L_1526:
        /*00a0*/ 	.byte	0x04, 0x1c
        /*00a2*/ 	.short	(.L_1528 - .L_1527)


	//   ....[0]....
.L_1527:
        /*00a4*/ 	.word	0x00000160


	//   ....[1]....
        /*00a8*/ 	.word	0x00000710


	//   ....[2]....
        /*00ac*/ 	.word	0x00000740


	//   ....[3]....
        /*00b0*/ 	.word	0x00007480


	//----- nvinfo : EIATTR_CTAIDZ_USED
	.align		4
.L_1528:
        /*00b4*/ 	.byte	0x01, 0x04
	.zero		2


	//----- nvinfo : EIATTR_CRS_STACK_SIZE
	.align		4
        /*00b8*/ 	.byte	0x04, 0x1e
        /*00ba*/ 	.short	(.L_1530 - .L_1529)
.L_1529:
        /*00bc*/ 	.word	0x00000000
.L_1530:


//--------------------- .nv.info._ZN5flash24flash_fwd_splitkv_kernelI23Flash_fwd_kernel_traitsILi128ELi64ELi64ELi4ELb0ELb0EN7cutlass10bfloat16_tE19Flash_kernel_traitsILi128ELi64ELi64ELi4ES3_EELb1ELb0ELb0ELb1ELb1ELb1ELb0ELb0EEEvNS_16Flash_fwd_paramsE --------------------------
	.section	.nv.info._ZN5flash24flash_fwd_splitkv_kernelI23Flash_fwd_kernel_traitsILi128ELi64ELi64ELi4ELb0ELb0EN7cutlass10bfloat16_tE19Flash_kernel_traitsILi128ELi64ELi64ELi4ES3_EELb1ELb0ELb0ELb1ELb1ELb1ELb0ELb0EEEvNS_16Flash_fwd_paramsE,"",@"SHT_CUDA_INFO"
	.sectionflags	@""
	.align	4


	//----- nvinfo : EIATTR_CUDA_API_VERSION
	.align		4
        /*0000*/ 	.byte	0x04, 0x37
        /*0002*/ 	.short	(.L_1532 - .L_1531)
.L_1531:
        /*0004*/ 	.word	0x00000082


	//----- nvinfo : EIATTR_SW2861232_WAR
	.align		4
.L_1532:
        /*0008*/ 	.byte	0x01, 0x35
	.zero		2


	//----- nvinfo : EIATTR_PARAM_CBANK
	.align		4
        /*000c*/ 	.byte	0x04, 0x0a
        /*000e*/ 	.short	(.L_1534 - .L_1533)
	.align		4
.L_1533:
        /*0010*/ 	.word	index@(.nv.constant0._ZN5flash24flash_fwd_splitkv_kernelI23Flash_fwd_kernel_traitsILi128ELi64ELi64ELi4ELb0ELb0EN7cutlass10bfloat16_tE19Flash_kernel_traitsILi128ELi64ELi64ELi4ES3_EELb1ELb0ELb0ELb1ELb1ELb1ELb0ELb0EEEvNS_16Flash_fwd_paramsE)
        /*0014*/ 	.short	0x0160
        /*0016*/ 	.short	0x01d0


	//----- nvinfo : EIATTR_CBANK_PARAM_SIZE
	.align		4
.L_1534:
        /*0018*/ 	.byte	0x03, 0x19
        /*001a*/ 	.short	0x01d0


	//----- nvinfo : EIATTR_KPARAM_INFO
	.align		4
        /*001c*/ 	.byte	0x04, 0x17
        /*001e*/ 	.short	(.L_1536 - .L_1535)
.L_1535:
        /*0020*/ 	.word	0x00000000
        /*0024*/ 	.short	0x0000
        /*0026*/ 	.short	0x0000
        /*0028*/ 	.byte	0x00, 0xf0, 0x41, 0x07


	//----- nvinfo : EIATTR_MAXREG_COUNT
	.align		4
.L_1536:
        /*002c*/ 	.byte	0x03, 0x1b
        /*002e*/ 	.short	0x00ff


	//----- nvinfo : EIATTR_NUM_BARRIERS
	.align		4
        /*0030*/ 	.byte	0x02, 0x4c
        /*0032*/ 	.byte	0x01
	.zero		1


	//----- nvinfo : EIATTR_MERCURY_ISA_VERSION
	.align		4
        /*0034*/ 	.byte	0x03, 0x5f
        /*0036*/ 	.short	0x0000


	//----- nvinfo : EIATTR_COOP_GROUP_MASK_REGIDS
	.align		4
        /*0038*/ 	.byte	0x04, 0x29
        /*003a*/ 	.short	(.L_1538 - .L_1537)


	//   ....[0]....
.L_1537:
        /*003c*/ 	.word	0xffffffff


	//   ....[1]....
        /*0040*/ 	.word	0xffffffff


	//   ....[2]....
        /*0044*/ 	.word	0xffffffff


	//   ....[3]....
        /*0048*/ 	.word	0xffffffff


	//   ....[4]....
        /*004c*/ 	.word	0xffffffff


	//   ....[5]....
        /*0050*/ 	.word	0xffffffff


	//   ....[6]....
        /*0054*/ 	.word	0xffffffff


	//   ....[7]....
        /*0058*/ 	.word	0xffffffff


	//   ....[8]....
        /*005c*/ 	.word	0xffffffff


	//   ....[9]....
        /*0060*/ 	.word	0xffffffff


	//   ....[10]....
        /*0064*/ 	.word	0xffffffff


	//   ....[11]....
        /*0068*/ 	.word	0xffffffff


	//----- nvinfo : EIATTR_COOP_GROUP_INSTR_OFFSETS
	.align		4
.L_1538:
        /*006c*/ 	.byte	0x04, 0x28
        /*006e*/ 	.short	(.L_1540 - .L_1539)


	//   ....[0]....
.L_1539:
        /*0070*/ 	.word	0x00003370


	//   ....[1]....
        /*0074*/ 	.word	0x00003390


	//   ....[2]....
        /*0078*/ 	.word	0x00003430


	//   ....[3]....
        /*007c*/ 	.word	0x00003440


	//   ....[4]....
        /*0080*/ 	.word	0x000059b0


	//   ....[5]....
        /*0084*/ 	.word	0x000059d0


	//   ....[6]....
        /*0088*/ 	.word	0x00005a00


	//   ....[7]....
        /*008c*/ 	.word	0x00005a10


	//   ....[8]....
        /*0090*/ 	.word	0x00006c00


	//   ....[9]....
        /*0094*/ 	.word	0x00006c40


	//   ....[10]....
        /*0098*/ 	.word	0x00006ca0


	//   ....[11]....
        /*009c*/ 	.word	0x00006cc0


	//----- nvinfo : EIATTR_EXIT_INSTR_OFFSETS
	.align		4
.L_1540:
        /*00a0*/ 	.byte	0x04, 0x1c
        /*00a2*/ 	.short	(.L_1542 - .L_1541)


	//   ....[0]....
.L_1541:
        /*00a4*/ 	.word	0x00000160


	//   ....[1]....
        /*00a8*/ 	.word	0x00000710


	//   ....[2]....
        /*00ac*/ 	.word	0x00000740


	//   ....[3]....
        /*00b0*/ 	.word	0x00007ca0


	//----- nvinfo : EIATTR_CTAIDZ_USED
	.align		4
.L_1542:
        /*00b4*/ 	.byte	0x01, 0x04
	.zero		2


	//----- nvinfo : EIATTR_CRS_STACK_SIZE
	.align		4
        /*00b8*/ 	.byte	0x04, 0x1e
        /*00ba*/ 	.short	(.L_1544 - .L_1543)
.L_1543:
        /*00bc*/ 	.word	0x00000000
.L_1544:


//--------------------- .nv.info._ZN5flash24flash_fwd_splitkv_kernelI23Flash_fwd_kernel_traitsILi128ELi64ELi64ELi4ELb0ELb0EN7cutlass10bfloat16_tE19Flash_kernel_traitsILi128ELi64ELi64ELi4ES3_EELb1ELb0ELb0ELb1ELb1ELb0ELb1ELb0EEEvNS_16Flash_fwd_paramsE --------------------------
	.section	.nv.info._ZN5flash24flash_fwd_splitkv_kernelI23Flash_fwd_kernel_traitsILi128ELi64ELi64ELi4ELb0ELb0EN7cutlass10bfloat16_tE19Flash_kernel_traitsILi128ELi64ELi64ELi4ES3_EELb1ELb0ELb0ELb1ELb1ELb0ELb1ELb0EEEvNS_16Flash_fwd_paramsE,"",@"SHT_CUDA_INFO"
	.sectionflags	@""
	.align	4


	//----- nvinfo : EIATTR_CUDA_API_VERSION
	.align		4
        /*0000*/ 	.byte	0x04, 0x37
        /*0002*/ 	.short	(.L_1546 - .L_1545)
.L_1545:
        /*0004*/ 	.word	0x00000082


	//----- nvinfo : EIATTR_SW2861232_WAR
	.align		4
.L_1546:
        /*0008*/ 	.byte	0x01, 0x35
	.zero		2


	//----- nvinfo : EIATTR_PARAM_CBANK
	.align		4
        /*000c*/ 	.byte	0x04, 0x0a
        /*000e*/ 	.short	(.L_1548 - .L_1547)
	.align		4
.L_1547:
        /*0010*/ 	.word	index@(.nv.constant0._ZN5flash24flash_fwd_splitkv_kernelI23Flash_fwd_kernel_traitsILi128ELi64ELi64ELi4ELb0ELb0EN7cutlass10bfloat16_tE19Flash_kernel_traitsILi128ELi64ELi64ELi4ES3_EELb1ELb0ELb0ELb1ELb1ELb0ELb1ELb0EEEvNS_16Flash_fwd_paramsE)
        /*0014*/ 	.short	0x0160
        /*0016*/ 	.short	0x01d0


	//----- nvinfo : EIATTR_CBANK_PARAM_SIZE
	.align		4
.L_1548:
        /*0018*/ 	.byte	0x03, 0x19
        /*001a*/ 	.short	0x01d0


	//----- nvinfo : EIATTR_KPARAM_INFO
	.align		4
        /*001c*/ 	.byte	0x04, 0x17
        /*001e*/ 	.short	(.L_1550 - .L_1549)
.L_1549:
        /*0020*/ 	.word	0x00000000
        /*0024*/ 	.short	0x0000
        /*0026*/ 	.short	0x0000
        /*0028*/ 	.byte	0x00, 0xf0, 0x41, 0x07


	//----- nvinfo : EIATTR_MAXREG_COUNT
	.align		4
.L_1550:
        /*002c*/ 	.byte	0x03, 0x1b
        /*002e*/ 	.short	0x00ff


	//----- nvinfo : EIATTR_NUM_BARRIERS
	.align		4
        /*0030*/ 	.byte	0x02, 0x4c
        /*0032*/ 	.byte	0x01
	.zero		1


	//----- nvinfo : EIATTR_MERCURY_ISA_VERSION
	.align		4
        /*0034*/ 	.byte	0x03, 0x5f
        /*0036*/ 	.short	0x0000


	//----- nvinfo : EIATTR_COOP_GROUP_MASK_REGIDS
	.align		4
        /*0038*/ 	.byte	0x04, 0x29
        /*003a*/ 	.short	(.L_1552 - .L_1551)


	//   ....[0]....
.L_1551:
        /*003c*/ 	.word	0xffffffff


	//   ....[1]....
        /*0040*/ 	.word	0xffffffff


	//   ....[2]....
        /*0044*/ 	.word	0xffffffff


	//   ....[3]....
        /*0048*/ 	.word	0xffffffff


	//   ....[4]....
        /*004c*/ 	.word	0xffffffff


	//   ....[5]....
        /*0050*/ 	.word	0xffffffff


	//   ....[6]....
        /*0054*/ 	.word	0xffffffff


	//   ....[7]....
        /*0058*/ 	.word	0xffffffff


	//   ....[8]....
        /*005c*/ 	.word	0xffffffff


	//   ....[9]....
        /*0060*/ 	.word	0xffffffff


	//   ....[10]....
        /*0064*/ 	.word	0xffffffff


	//   ....[11]....
        /*0068*/ 	.word	0xffffffff


	//----- nvinfo : EIATTR_COOP_GROUP_INSTR_OFFSETS
	.align		4
.L_1552:
        /*006c*/ 	.byte	0x04, 0x28
        /*006e*/ 	.short	(.L_1554 - .L_1553)


	//   ....[0]....
.L_1553:
        /*0070*/ 	.word	0x000031f0


	//   ....[1]....
        /*0074*/ 	.word	0x00003210


	//   ....[2]....
        /*0078*/ 	.word	0x000032b0


	//   ....[3]....
        /*007c*/ 	.word	0x000032c0


	//   ....[4]....
        /*0080*/ 	.word	0x000053d0


	//   ....[5]....
        /*0084*/ 	.word	0x000053f0


	//   ....[6]....
        /*0088*/ 	.word	0x00005420


	//   ....[7]....
        /*008c*/ 	.word	0x00005430


	//   ....[8]....
        /*0090*/ 	.word	0x00006660


	//   ....[9]....
        /*0094*/ 	.word	0x000066a0


	//   ....[10]....
        /*0098*/ 	.word	0x00006710


	//   ....[11]....
        /*009c*/ 	.word	0x00006730


	//----- nvinfo : EIATTR_EXIT_INSTR_OFFSETS
	.align		4
.L_1554:
        /*00a0*/ 	.byte	0x04, 0x1c
        /*00a2*/ 	.short	(.L_1556 - .L_1555)


	//   ....[0]....
.L_1555:
        /*00a4*/ 	.word	0x000002a0


	//   ....[1]....
        /*00a8*/ 	.word	0x000009f0


	//   ....[2]....
        /*00ac*/ 	.word	0x00000a20


	//   ....[3]....
        /*00b0*/ 	.word	0x00007540


	//----- nvinfo : EIATTR_CTAIDZ_USED
	.align		4
.L_1556:
        /*00b4*/ 	.byte	0x01, 0x04
	.zero		2


	//----- nvinfo : EIATTR_CRS_STACK_SIZE
	.align		4
        /*00b8*/ 	.byte	0x04, 0x1e
        /*00ba*/ 	.short	(.L_1558 - .L_1557)
.L_1557:
        /*00bc*/ 	.word	0x00000000
.L_1558:


//--------------------- .nv.info._ZN5flash24flash_fwd_splitkv_kernelI23Flash_fwd_kernel_traitsILi128ELi64ELi64ELi4ELb0ELb0EN7cutlass10bfloat16_tE19Flash_kernel_traitsILi128ELi64ELi64ELi4ES3_EELb1ELb0ELb0ELb1ELb1ELb1ELb1ELb0EEEvNS_16Flash_fwd_paramsE --------------------------
	.section	.nv.info._ZN5flash24flash_fwd_splitkv_kernelI23Flash_fwd_kernel_traitsILi128ELi64ELi64ELi4ELb0ELb0EN7cutlass10bfloat16_tE19Flash_kernel_traitsILi128ELi64ELi64ELi4ES3_EELb1ELb0ELb0ELb1ELb1ELb1ELb1ELb0EEEvNS_16Flash_fwd_paramsE,"",@"SHT_CUDA_INFO"
	.sectionflags	@""
	.align	4


	//----- nvinfo : EIATTR_CUDA_API_VERSION
	.align		4
        /*0000*/ 	.byte	0x04, 0x37
        /*0002*/ 	.short	(.L_1560 - .L_1559)
.L_1559:
        /*0004*/ 	.word	0x00000082


	//----- nvinfo : EIATTR_SW2861232_WAR
	.align		4
.L_1560:
        /*0008*/ 	.byte	0x01, 0x35
	.zero		2


	//----- nvinfo : EIATTR_PARAM_CBANK
	.align		4
        /*000c*/ 	.byte	0x04, 0x0a
        /*000e*/ 	.short	(.L_1562 - .L_1561)
	.align		4
.L_1561:
        /*0010*/ 	.word	index@(.nv.constant0._ZN5flash24flash_fwd_splitkv_kernelI23Flash_fwd_kernel_traitsILi128ELi64ELi64ELi4ELb0ELb0EN7cutlass10bfloat16_tE19Flash_kernel_traitsILi128ELi64ELi64ELi4ES3_EELb1ELb0ELb0ELb1ELb1ELb1ELb1ELb0EEEvNS_16Flash_fwd_paramsE)
        /*0014*/ 	.short	0x0160
        /*0016*/ 	.short	0x01d0


	//----- nvinfo : EIATTR_CBANK_PARAM_SIZE
	.align		4
.L_1562:
        /*0018*/ 	.byte	0x03, 0x19
        /*001a*/ 	.short	0x01d0


	//----- nvinfo : EIATTR_KPARAM_INFO
	.align		4
        /*001c*/ 	.byte	0x04, 0x17
        /*001e*/ 	.short	(.L_1564 - .L_1563)
.L_1563:
        /*0020*/ 	.word	0x00000000
        /*0024*/ 	.short	0x0000
        /*0026*/ 	.short	0x0000
        /*0028*/ 	.byte	0x00, 0xf0, 0x41, 0x07


	//----- nvinfo : EIATTR_MAXREG_COUNT
	.align		4
.L_1564:
        /*002c*/ 	.byte	0x03, 0x1b
        /*002e*/ 	.short	0x00ff


	//----- nvinfo : EIATTR_NUM_BARRIERS
	.align		4
        /*0030*/ 	.byte	0x02, 0x4c
        /*0032*/ 	.byte	0x01
	.zero		1


	//----- nvinfo : EIATTR_MERCURY_ISA_VERSION
	.align		4
        /*0034*/ 	.byte	0x03, 0x5f
        /*0036*/ 	.short	0x0000


	//----- nvinfo : EIATTR_COOP_GROUP_MASK_REGIDS
	.align		4
        /*0038*/ 	.byte	0x04, 0x29
        /*003a*/ 	.short	(.L_1566 - .L_1565)


	//   ....[0]....
.L_1565:
        /*003c*/ 	.word	0xffffffff


	//   ....[1]....
        /*0040*/ 	.word	0xffffffff


	//   ....[2]....
        /*0044*/ 	.word	0xffffffff


	//   ....[3]....
        /*0048*/ 	.word	0xffffffff


	//   ....[4]....
        /*004c*/ 	.word	0xffffffff


	//   ....[5]....
        /*0050*/ 	.word	0xffffffff


	//   ....[6]....
        /*0054*/ 	.word	0xffffffff


	//   ....[7]....
        /*0058*/ 	.word	0xffffffff


	//   ....[8]....
        /*005c*/ 	.word	0xffffffff


	//   ....[9]....
        /*0060*/ 	.word	0xffffffff


	//   ....[10]....
        /*0064*/ 	.word	0xffffffff


	//   ....[11]....
        /*0068*/ 	.word	0xffffffff


	//----- nvinfo : EIATTR_COOP_GROUP_INSTR_OFFSETS
	.align		4
.L_1566:
        /*006c*/ 	.byte	0x04, 0x28
        /*006e*/ 	.short	(.L_1568 - .L_1567)


	//   ....[0]....
.L_1567:
        /*0070*/ 	.word	0x000035f0


	//   ....[1]....
        /*0074*/ 	.word	0x00003610


	//   ....[2]....
        /*0078*/ 	.word	0x000036a0


	//   ....[3]....
        /*007c*/ 	.word	0x000036b0


	//   ....[4]....
        /*0080*/ 	.word	0x00005c10


	//   ....[5]....
        /*0084*/ 	.word	0x00005c20


	//   ....[6]....
        /*0088*/ 	.word	0x00005c50


	//   ....[7]....
        /*008c*/ 	.word	0x00005c60


	//   ....[8]....
        /*0090*/ 	.word	0x00006e70


	//   ....[9]....
        /*0094*/ 	.word	0x00006eb0


	//   ....[10]....
        /*0098*/ 	.word	0x00006f20


	//   ....[11]....
        /*009c*/ 	.word	0x00006f40


	//----- nvinfo : EIATTR_EXIT_INSTR_OFFSETS
	.align		4
.L_1568:
        /*00a0*/ 	.byte	0x04, 0x1c
        /*00a2*/ 	.short	(.L_1570 - .L_1569)


	//   ....[0]....
.L_1569:
        /*00a4*/ 	.word	0x000002a0


	//   ....[1]....
        /*00a8*/ 	.word	0x000009f0


	//   ....[2]....
        /*00ac*/ 	.word	0x00000a20


	//   ....[3]....
        /*00b0*/ 	.word	0x00007d50


	//----- nvinfo : EIATTR_CTAIDZ_USED
	.align		4
.L_1570:
        /*00b4*/ 	.byte	0x01, 0x04
	.zero		2


	//----- nvinfo : EIATTR_CRS_STACK_SIZE
	.align		4
        /*00b8*/ 	.byte	0x04, 0x1e
        /*00ba*/ 	.short	(.L_1572 - .L_1571)
.L_1571:
        /*00bc*/ 	.word	0x00000000
.L_1572:


//--------------------- .nv.info._ZN5flash24flash_fwd_splitkv_kernelI23Flash_fwd_kernel_traitsILi128ELi64ELi64ELi4ELb0ELb0EN7cutlass10bfloat16_tE19Flash_kernel_traitsILi128ELi64ELi64ELi4ES3_EELb1ELb0ELb0ELb0ELb1ELb0ELb0ELb0EEEvNS_16Flash_fwd_paramsE --------------------------
	.section	.nv.info._ZN5flash24flash_fwd_splitkv_kernelI23Flash_fwd_kernel_traitsILi128ELi64ELi64ELi4ELb0ELb0EN7cutlass10bfloat16_tE19Flash_kernel_traitsILi128ELi64ELi64ELi4ES3_EELb1ELb0ELb0ELb0ELb1ELb0ELb0ELb0EEEvNS_16Flash_fwd_paramsE,"",@"SHT_CUDA_INFO"
	.sectionflags	@""
	.align	4


	//----- nvinfo : EIATTR_CUDA_API_VERSION
	.align		4
        /*0000*/ 	.byte	0x04, 0x37
        /*0002*/ 	.short	(.L_1574 - .L_1573)
.L_1573:
        /*0004*/ 	.word	0x00000082


	//----- nvinfo : EIATTR_SW2861232_WAR
	.align		4
.L_1574:
        /*0008*/ 	.byte	0x01, 0x35
	.zero		2


	//----- nvinfo : EIATTR_PARAM_CBANK
	.align		4
        /*000c*/ 	.byte	0x04, 0x0a
        /*000e*/ 	.short	(.L_1576 - .L_1575)
	.align		4
.L_1575:
        /*0010*/ 	.word	index@(.nv.constant0._ZN5flash24flash_fwd_splitkv_kernelI23Flash_fwd_kernel_traitsILi128ELi64ELi64ELi4ELb0ELb0EN7cutlass10bfloat16_tE19Flash_kernel_traitsILi128ELi64ELi64ELi4ES3_EELb1ELb0ELb0ELb0ELb1ELb0ELb0ELb0EEEvNS_16Flash_fwd_paramsE)
        /*0014*/ 	.short	0x0160
        /*0016*/ 	.short	0x01d0


	//----- nvinfo : EIATTR_CBANK_PARAM_SIZE
	.align		4
.L_1576:
        /*0018*/ 	.byte	0x03, 0x19
        /*001a*/ 	.short	0x01d0


	//----- nvinfo : EIATTR_KPARAM_INFO
	.align		4
        /*001c*/ 	.byte	0x04, 0x17
        /*001e*/ 	.short	(.L_1578 - .L_1577)
.L_1577:
        /*0020*/ 	.word	0x00000000
        /*0024*/ 	.short	0x0000
        /*0026*/ 	.short	0x0000
        /*0028*/ 	.byte	0x00, 0xf0, 0x41, 0x07


	//----- nvinfo : EIATTR_MAXREG_COUNT
	.align		4
.L_1578:
        /*002c*/ 	.byte	0x03, 0x1b
        /*002e*/ 	.short	0x00ff


	//----- nvinfo : EIATTR_NUM_BARRIERS
	.align		4
        /*0030*/ 	.byte	0x02, 0x4c
        /*0032*/ 	.byte	0x01
	.zero		1


	//----- nvinfo : EIATTR_MERCURY_ISA_VERSION
	.align		4
        /*0034*/ 	.byte	0x03, 0x5f
        /*0036*/ 	.short	0x0000


	//----- nvinfo : EIATTR_COOP_GROUP_MASK_REGIDS
	.align		4
        /*0038*/ 	.byte	0x04, 0x29
        /*003a*/ 	.short	(.L_1580 - .L_1579)


	//   ....[0]....
.L_1579:
        /*003c*/ 	.word	0xffffffff


	//   ....[1]....
        /*0040*/ 	.word	0xffffffff


	//   ....[2]....
        /*0044*/ 	.word	0xffffffff


	//   ....[3]....
        /*0048*/ 	.word	0xffffffff


	//   ....[4]....
        /*004c*/ 	.word	0xffffffff


	//   ....[5]....
        /*0050*/ 	.word	0xffffffff


	//   ....[6]....
        /*0054*/ 	.word	0xffffffff


	//   ....[7]....
        /*0058*/ 	.word	0xffffffff


	//   ....[8]....
        /*005c*/ 	.word	0xffffffff


	//   ....[9]....
        /*0060*/ 	.word	0xffffffff


	//   ....[10]....
        /*0064*/ 	.word	0xffffffff


	//   ....[11]....
        /*0068*/ 	.word	0xffffffff


	//   ....[12]....
        /*006c*/ 	.word	0xffffffff


	//   ....[13]....
        /*0070*/ 	.word	0xffffffff


	//   ....[14]....
        /*0074*/ 	.word	0xffffffff


	//   ....[15]....
        /*0078*/ 	.word	0xffffffff


	//----- nvinfo : EIATTR_COOP_GROUP_INSTR_OFFSETS
	.align		4
.L_1580:
        /*007c*/ 	.byte	0x04, 0x28
        /*007e*/ 	.short	(.L_1582 - .L_1581)


	//   ....[0]....
.L_1581:
        /*0080*/ 	.word	0x00003890


	//   ....[1]....
        /*0084*/ 	.word	0x000038b0


	//   ....[2]....
        /*0088*/ 	.word	0x00003950


	//   ....[3]....
        /*008c*/ 	.word	0x00003960


	//   ....[4]....
        /*0090*/ 	.word	0x00005f90


	//   ....[5]....
        /*0094*/ 	.word	0x00005fa0


	//   ....[6]....
        /*0098*/ 	.word	0x00005fd0


	//   ....[7]....
        /*009c*/ 	.word	0x00005fe0


	//   ....[8]....
        /*00a0*/ 	.word	0x00008630


	//   ....[9]....
        /*00a4*/ 	.word	0x00008650


	//   ....[10]....
        /*00a8*/ 	.word	0x00008680


	//   ....[11]....
        /*00ac*/ 	.word	0x00008690


	//   ....[12]....
        /*00b0*/ 	.word	0x000098c0


	//   ....[13]....
        /*00b4*/ 	.word	0x00009900


	//   ....[14]....
        /*00b8*/ 	.word	0x00009940


	//   ....[15]....
        /*00bc*/ 	.word	0x00009950


	//----- nvinfo : EIATTR_EXIT_INSTR_OFFSETS
	.align		4
.L_1582:
        /*00c0*/ 	.byte	0x04, 0x1c
        /*00c2*/ 	.short	(.L_1584 - .L_1583)


	//   ....[0]....
.L_1583:
        /*00c4*/ 	.word	0x000002e0


	//   ....[1]....
        /*00c8*/ 	.word	0x00000ae0


	//   ....[2]....
        /*00cc*/ 	.word	0x00000b10


	//   ....[3]....
        /*00d0*/ 	.word	0x0000ab90


	//   ....[4]....
        /*00d4*/ 	.word	0x0000ac60


	//----- nvinfo : EIATTR_CTAIDZ_USED
	.align		4
.L_1584:
        /*00d8*/ 	.byte	0x01, 0x04
	.zero		2


	//----- nvinfo : EIATTR_CRS_STACK_SIZE
	.align		4
        /*00dc*/ 	.byte	0x04, 0x1e
        /*00de*/ 	.short	(.L_1586 - .L_1585)
.L_1585:
        /*00e0*/ 	.word	0x00000000
.L_1586:


//--------------------- .nv.info._ZN5flash24flash_fwd_splitkv_kernelI23Flash_fwd_kernel_traitsILi128ELi64ELi64ELi4ELb0ELb0EN7cutlass10bfloat16_tE19Flash_kernel_traitsILi128ELi64ELi64ELi4ES3_EELb1ELb0ELb0ELb0ELb1ELb1ELb0ELb0EEEvNS_16Flash_fwd_paramsE --------------------------
	.section	.nv.info._ZN5flash24flash_fwd_splitkv_kernelI23Flash_fwd_kernel_traitsILi128ELi64ELi64ELi4ELb0ELb0EN7cutlass10bfloat16_tE19Flash_kernel_traitsILi128ELi64ELi64ELi4ES3_EELb1ELb0ELb0ELb0ELb1ELb1ELb0ELb0EEEvNS_16Flash_fwd_paramsE,"",@"SHT_CUDA_INFO"
	.sectionflags	@""
	.align	4


	//----- nvinfo : EIATTR_CUDA_API_VERSION
	.align		4
        /*0000*/ 	.byte	0x04, 0x37
        /*0002*/ 	.short	(.L_1588 - .L_1587)
.L_1587:
        /*0004*/ 	.word	0x00000082


	//----- nvinfo : EIATTR_SW2861232_WAR
	.align		4
.L_1588:
        /*0008*/ 	.byte	0x01, 0x35
	.zero		2


	//----- nvinfo : EIATTR_PARAM_CBANK
	.align		4
        /*000c*/ 	.byte	0x04, 0x0a
        /*000e*/ 	.short	(.L_1590 - .L_1589)
	.align		4
.L_1589:
        /*0010*/ 	.word	index@(.nv.constant0._ZN5flash24flash_fwd_splitkv_kernelI23Flash_fwd_kernel_traitsILi128ELi64ELi64ELi4ELb0ELb0EN7cutlass10bfloat16_tE19Flash_kernel_traitsILi128ELi64ELi64ELi4ES3_EELb1ELb0ELb0ELb0ELb1ELb1ELb0ELb0EEEvNS_16Flash_fwd_paramsE)
        /*0014*/ 	.short	0x0160
        /*0016*/ 	.short	0x01d0


	//----- nvinfo : EIATTR_CBANK_PARAM_SIZE
	.align		4
.L_1590:
        /*0018*/ 	.byte	0x03, 0x19
        /*001a*/ 	.short	0x01d0


	//----- nvinfo : EIATTR_KPARAM_INFO
	.align		4
        /*001c*/ 	.byte	0x04, 0x17
        /*001e*/ 	.short	(.L_1592 - .L_1591)
.L_1591:
        /*0020*/ 	.word	0x00000000
        /*0024*/ 	.short	0x0000
        /*0026*/ 	.short	0x0000
        /*0028*/ 	.byte	0x00, 0xf0, 0x41, 0x07


	//----- nvinfo : EIATTR_MAXREG_COUNT
	.align		4
.L_1592:
        /*002c*/ 	.byte	0x03, 0x1b
        /*002e*/ 	.short	0x00ff


	//----- nvinfo : EIATTR_NUM_BARRIERS
	.align		4
        /*0030*/ 	.byte	0x02, 0x4c
        /*0032*/ 	.byte	0x01
	.zero		1


	//----- nvinfo : EIATTR_MERCURY_ISA_VERSION
	.align		4
        /*0034*/ 	.byte	0x03, 0x5f
        /*0036*/ 	.short	0x0000


	//----- nvinfo : EIATTR_COOP_GROUP_MASK_REGIDS
	.align		4
        /*0038*/ 	.byte	0x04, 0x29
        /*003a*/ 	.short	(.L_1594 - .L_1593)


	//   ....[0]....
.L_1593:
        /*003c*/ 	.word	0xffffffff


	//   ....[1]....
        /*0040*/ 	.word	0xffffffff


	//   ....[2]....
        /*0044*/ 	.word	0xffffffff


	//   ....[3]....
        /*0048*/ 	.word	0xffffffff


	//   ....[4]....
        /*004c*/ 	.word	0xffffffff


	//   ....[5]....
        /*0050*/ 	.word	0xffffffff


	//   ....[6]....
        /*0054*/ 	.word	0xffffffff


	//   ....[7]....
        /*0058*/ 	.word	0xffffffff


	//   ....[8]....
        /*005c*/ 	.word	0xffffffff


	//   ....[9]....
        /*0060*/ 	.word	0xffffffff


	//   ....[10]....
        /*0064*/ 	.word	0xffffffff


	//   ....[11]....
        /*0068*/ 	.word	0xffffffff


	//   ....[12]....
        /*006c*/ 	.word	0xffffffff


	//   ....[13]....
        /*0070*/ 	.word	0xffffffff


	//   ....[14]....
        /*0074*/ 	.word	0xffffffff


	//   ....[15]....
        /*0078*/ 	.word	0xffffffff


	//----- nvinfo : EIATTR_COOP_GROUP_INSTR_OFFSETS
	.align		4
.L_1594:
        /*007c*/ 	.byte	0x04, 0x28
        /*007e*/ 	.short	(.L_1596 - .L_1595)


	//   ....[0]....
.L_1595:
        /*0080*/ 	.word	0x00003c80


	//   ....[1]....
        /*0084*/ 	.word	0x00003ca0


	//   ....[2]....
        /*0088*/ 	.word	0x00003d40


	//   ....[3]....
        /*008c*/ 	.word	0x00003d50


	//   ....[4]....
        /*0090*/ 	.word	0x00006780


	//   ....[5]....
        /*0094*/ 	.word	0x00006790


	//   ....[6]....
        /*0098*/ 	.word	0x000067c0


	//   ....[7]....
        /*009c*/ 	.word	0x000067d0


	//   ....[8]....
        /*00a0*/ 	.word	0x00009270


	//   ....[9]....
        /*00a4*/ 	.word	0x00009280


	//   ....[10]....
        /*00a8*/ 	.word	0x000092b0


	//   ....[11]....
        /*00ac*/ 	.word	0x000092c0


	//   ....[12]....
        /*00b0*/ 	.word	0x0000a4a0


	//   ....[13]....
        /*00b4*/ 	.word	0x0000a4e0


	//   ....[14]....
        /*00b8*/ 	.word	0x0000a520


	//   ....[15]....
        /*00bc*/ 	.word	0x0000a530


	//----- nvinfo : EIATTR_EXIT_INSTR_OFFSETS
	.align		4
.L_1596:
        /*00c0*/ 	.byte	0x04, 0x1c
        /*00c2*/ 	.short	(.L_1598 - .L_1597)


	//   ....[0]....
.L_1597:
        /*00c4*/ 	.word	0x000002e0


	//   ....[1]....
        /*00c8*/ 	.word	0x00000ae0


	//   ....[2]....
        /*00cc*/ 	.word	0x00000b10


	//   ....[3]....
        /*00d0*/ 	.word	0x0000b770


	//   ....[4]....
        /*00d4*/ 	.word	0x0000b840


	//----- nvinfo : EIATTR_CTAIDZ_USED
	.align		4
.L_1598:
        /*00d8*/ 	.byte	0x01, 0x04
	.zero		2


	//----- nvinfo : EIATTR_CRS_STACK_SIZE
	.align		4
        /*00dc*/ 	.byte	0x04, 0x1e
        /*00de*/ 	.short	(.L_1600 - .L_1599)
.L_1599:
        /*00e0*/ 	.word	0x00000000
.L_1600:


//--------------------- .nv.info._ZN5flash24flash_fwd_splitkv_kernelI23Flash_fwd_kernel_traitsILi128ELi64ELi64ELi4ELb0ELb0EN7cutlass10bfloat16_tE19Flash_kernel_traitsILi128ELi64ELi64ELi4ES3_EELb1ELb0ELb1ELb0ELb0ELb0ELb0ELb0EEEvNS_16Flash_fwd_paramsE --------------------------
	.section	.nv.info._ZN5flash24flash_fwd_splitkv_kernelI23Flash_fwd_kernel_traitsILi128ELi64ELi64ELi4ELb0ELb0EN7cutlass10bfloat16_tE19Flash_kernel_traitsILi128ELi64ELi64ELi4ES3_EELb1ELb0ELb1ELb0ELb0ELb0ELb0ELb0EEEvNS_16Flash_fwd_paramsE,"",@"SHT_CUDA_INFO"
	.sectionflags	@""
	.align	4


	//----- nvinfo : EIATTR_CUDA_API_VERSION
	.align		4
        /*0000*/ 	.byte	0x04, 0x37
        /*0002*/ 	.short	(.L_1602 - .L_1601)
.L_1601:
        /*0004*/ 	.word	0x00000082


	//----- nvinfo : EIATTR_SW2861232_WAR
	.align		4
.L_1602:
        /*0008*/ 	.byte	0x01, 0x35
	.zero		2


	//----- nvinfo : EIATTR_PARAM_CBANK
	.align		4
        /*000c*/ 	.byte	0x04, 0x0a
        /*000e*/ 	.short	(.L_1604 - .L_1603)
	.align		4
.L_1603:
        /*0010*/ 	.word	index@(.nv.constant0._ZN5flash24flash_fwd_splitkv_kernelI23Flash_fwd_kernel_traitsILi128ELi64ELi64ELi4ELb0ELb0EN7cutlass10bfloat16_tE19Flash_kernel_traitsILi128ELi64ELi64ELi4ES3_EELb1ELb0ELb1ELb0ELb0ELb0ELb0ELb0EEEvNS_16Flash_fwd_paramsE)
        /*0014*/ 	.short	0x0160
        /*0016*/ 	.short	0x01d0


	//----- nvinfo : EIATTR_CBANK_PARAM_SIZE
	.align		4
.L_1604:
        /*0018*/ 	.byte	0x03, 0x19
        /*001a*/ 	.short	0x01d0


	//----- nvinfo : EIATTR_KPARAM_INFO
	.align		4
        /*001c*/ 	.byte	0x04, 0x17
        /*001e*/ 	.short	(.L_1606 - .L_1605)
.L_1605:
        /*0020*/ 	.word	0x00000000
        /*0024*/ 	.short	0x0000
        /*0026*/ 	.short	0x0000
        /*0028*/ 	.byte	0x00, 0xf0, 0x41, 0x07


	//----- nvinfo : EIATTR_MAXREG_COUNT
	.align		4
.L_1606:
        /*002c*/ 	.byte	0x03, 0x1b
        /*002e*/ 	.short	0x00ff


	//----- nvinfo : EIATTR_NUM_BARRIERS
	.align		4
        /*0030*/ 	.byte	0x02, 0x4c
        /*0032*/ 	.byte	0x01
	.zero		1


	//----- nvinfo : EIATTR_MERCURY_ISA_VERSION
	.align		4
        /*0034*/ 	.byte	0x03, 0x5f
        /*0036*/ 	.short	0x0000


	//----- nvinfo : EIATTR_COOP_GROUP_MASK_REGIDS
	.align		4
        /*0038*/ 	.byte	0x04, 0x29
        /*003a*/ 	.short	(.L_1608 - .L_1607)


	//   ....[0]....
.L_1607:
        /*003c*/ 	.word	0xffffffff


	//   ....[1]....
        /*0040*/ 	.word	0xffffffff


	//   ....[2]....
        /*0044*/ 	.word	0xffffffff


	//   ....[3]....
        /*0048*/ 	.word	0xffffffff


	//   ....[4]....
        /*004c*/ 	.word	0xffffffff


	//   ....[5]....
        /*0050*/ 	.word	0xffffffff


	//   ....[6]....
        /*0054*/ 	.word	0xffffffff


	//   ....[7]....
        /*0058*/ 	.word	0xffffffff


	//   ....[8]....
        /*005c*/ 	.word	0xffffffff


	//   ....[9]....
        /*0060*/ 	.word	0xffffffff


	//   ....[10]....
        /*0064*/ 	.word	0xffffffff


	//   ....[11]....
        /*0068*/ 	.word	0xffffffff


	//   ....[12]....
        /*006c*/ 	.word	0xffffffff


	//   ....[13]....
        /*0070*/ 	.word	0xffffffff


	//   ....[14]....
        /*0074*/ 	.word	0xffffffff


	//   ....[15]....
        /*0078*/ 	.word	0xffffffff


	//----- nvinfo : EIATTR_COOP_GROUP_INSTR_OFFSETS
	.align		4
.L_1608:
        /*007c*/ 	.byte	0x04, 0x28
        /*007e*/ 	.short	(.L_1610 - .L_1609)


	//   ....[0]....
.L_1609:
        /*0080*/ 	.word	0x00004be0


	//   ....[1]....
        /*0084*/ 	.word	0x00004c00


	//   ....[2]....
        /*0088*/ 	.word	0x00004ca0


	//   ....[3]....
        /*008c*/ 	.word	0x00004cb0


	//   ....[4]....
        /*0090*/ 	.word	0x00007c70


	//   ....[5]....
        /*0094*/ 	.word	0x00007c80


	//   ....[6]....
        /*0098*/ 	.word	0x00007cb0


	//   ....[7]....
        /*009c*/ 	.word	0x00007cc0


	//   ....[8]....
        /*00a0*/ 	.word	0x0000ac90


	//   ....[9]....
        /*00a4*/ 	.word	0x0000acb0


	//   ....[10]....
        /*00a8*/ 	.word	0x0000acd0


	//   ....[11]....
        /*00ac*/ 	.word	0x0000acf0


	//   ....[12]....
        /*00b0*/ 	.word	0x0000bf10


	//   ....[13]....
        /*00b4*/ 	.word	0x0000bf50


	//   ....[14]....
        /*00b8*/ 	.word	0x0000bf90


	//   ....[15]....
        /*00bc*/ 	.word	0x0000bfb0


	//----- nvinfo : EIATTR_EXIT_INSTR_OFFSETS
	.align		4
.L_1610:
        /*00c0*/ 	.byte	0x04, 0x1c
        /*00c2*/ 	.short	(.L_1612 - .L_1611)


	//   ....[0]....
.L_1611:
        /*00c4*/ 	.word	0x000002d0


	//   ....[1]....
        /*00c8*/ 	.word	0x00000b80


	//   ....[2]....
        /*00cc*/ 	.word	0x00000bb0


	//   ....[3]....
        /*00d0*/ 	.word	0x0000d280


	//   ....[4]....
        /*00d4*/ 	.word	0x0000d360


	//   ....[5]....
        /*00d8*/ 	.word	0x0000d380


	//----- nvinfo : EIATTR_CTAIDZ_USED
	.align		4
.L_1612:
        /*00dc*/ 	.byte	0x01, 0x04
	.zero		2


	//----- nvinfo : EIATTR_CRS_STACK_SIZE
	.align		4
        /*00e0*/ 	.byte	0x04, 0x1e
        /*00e2*/ 	.short	(.L_1614 - .L_1613)
.L_1613:
        /*00e4*/ 	.word	0x00000000
.L_1614:


//--------------------- .nv.info._ZN5flash24flash_fwd_splitkv_kernelI23Flash_fwd_kernel_traitsILi128ELi64ELi64ELi4ELb0ELb0EN7cutlass10bfloat16_tE19Flash_kernel_traitsILi128ELi64ELi64ELi4ES3_EELb1ELb0ELb1ELb0ELb0ELb1ELb0ELb0EEEvNS_16Flash_fwd_paramsE --------------------------
	.section	.nv.info._ZN5flash24flash_fwd_splitkv_kernelI23Flash_fwd_kernel_traitsILi128ELi64ELi64ELi4ELb0ELb0EN7cutlass10bfloat16_tE19Flash_kernel_traitsILi128ELi64ELi64ELi4ES3_EELb1ELb0ELb1ELb0ELb0ELb1ELb0ELb0EEEvNS_16Flash_fwd_paramsE,"",@"SHT_CUDA_INFO"
	.sectionflags	@""
	.align	4


	//----- nvinfo : EIATTR_CUDA_API_VERSION
	.align		4
        /*0000*/ 	.byte	0x04, 0x37
        /*0002*/ 	.short	(.L_1616 - .L_1615)
.L_1615:
        /*0004*/ 	.word	0x00000082


	//----- nvinfo : EIATTR_SW2861232_WAR
	.align		4
.L_1616:
        /*0008*/ 	.byte	0x01, 0x35
	.zero		2


	//----- nvinfo : EIATTR_PARAM_CBANK
	.align		4
        /*000c*/ 	.byte	0x04, 0x0a
        /*000e*/ 	.short	(.L_1618 - .L_1617)
	.align		4
.L_1617:
        /*0010*/ 	.word	index@(.nv.constant0._ZN5flash24flash_fwd_splitkv_kernelI23Flash_fwd_kernel_traitsILi128ELi64ELi64ELi4ELb0ELb0EN7cutlass10bfloat16_tE19Flash_kernel_traitsILi128ELi64ELi64ELi4ES3_EELb1ELb0ELb1ELb0ELb0ELb1ELb0ELb0EEEvNS_16Flash_fwd_paramsE)
        /*0014*/ 	.short	0x0160
        /*0016*/ 	.short	0x01d0


	//----- nvinfo : EIATTR_CBANK_PARAM_SIZE
	.align		4
.L_1618:
        /*0018*/ 	.byte	0x03, 0x19
        /*001a*/ 	.short	0x01d0


	//----- nvinfo : EIATTR_KPARAM_INFO
	.align		4
        /*001c*/ 	.byte	0x04, 0x17
        /*001e*/ 	.short	(.L_1620 - .L_1619)
.L_1619:
        /*0020*/ 	.word	0x00000000
        /*0024*/ 	.short	0x0000
        /*0026*/ 	.short	0x0000
        /*0028*/ 	.byte	0x00, 0xf0, 0x41, 0x07


	//----- nvinfo : EIATTR_MAXREG_COUNT
	.align		4
.L_1620:
        /*002c*/ 	.byte	0x03, 0x1b
        /*002e*/ 	.short	0x00ff


	//----- nvinfo : EIATTR_NUM_BARRIERS
	.align		4
        /*0030*/ 	.byte	0x02, 0x4c
        /*0032*/ 	.byte	0x01
	.zero		1


	//----- nvinfo : EIATTR_MERCURY_ISA_VERSION
	.align		4
        /*0034*/ 	.byte	0x03, 0x5f
        /*0036*/ 	.short	0x0000


	//----- nvinfo : EIATTR_COOP_GROUP_MASK_REGIDS
	.align		4
        /*0038*/ 	.byte	0x04, 0x29
        /*003a*/ 	.short	(.L_1622 - .L_1621)


	//   ....[0]....
.L_1621:
        /*003c*/ 	.word	0xffffffff


	//   ....[1]....
        /*0040*/ 	.word	0xffffffff


	//   ....[2]....
        /*0044*/ 	.word	0xffffffff


	//   ....[3]....
        /*0048*/ 	.word	0xffffffff


	//   ....[4]....
        /*004c*/ 	.word	0xffffffff


	//   ....[5]....
        /*0050*/ 	.word	0xffffffff


	//   ....[6]....
        /*0054*/ 	.word	0xffffffff


	//   ....[7]....
        /*0058*/ 	.word	0xffffffff


	//   ....[8]....
        /*005c*/ 	.word	0xffffffff


	//   ....[9]....
        /*0060*/ 	.word	0xffffffff


	//   ....[10]....
        /*0064*/ 	.word	0xffffffff


	//   ....[11]....
        /*0068*/ 	.word	0xffffffff


	//   ....[12]....
        /*006c*/ 	.word	0xffffffff


	//   ....[13]....
        /*0070*/ 	.word	0xffffffff


	//   ....[14]....
        /*0074*/ 	.word	0xffffffff


	//   ....[15]....
        /*0078*/ 	.word	0xffffffff


	//----- nvinfo : EIATTR_COOP_GROUP_INSTR_OFFSETS
	.align		4
.L_1622:
        /*007c*/ 	.byte	0x04, 0x28
        /*007e*/ 	.short	(.L_1624 - .L_1623)


	//   ....[0]....
.L_1623:
        /*0080*/ 	.word	0x00004fe0


	//   ....[1]....
        /*0084*/ 	.word	0x00005000


	//   ....[2]....
        /*0088*/ 	.word	0x000050a0


	//   ....[3]....
        /*008c*/ 	.word	0x000050b0


	//   ....[4]....
        /*0090*/ 	.word	0x00008450


	//   ....[5]....
        /*0094*/ 	.word	0x00008460


	//   ....[6]....
        /*0098*/ 	.word	0x00008490


	//   ....[7]....
        /*009c*/ 	.word	0x000084a0


	//   ....[8]....
        /*00a0*/ 	.word	0x0000b880


	//   ....[9]....
        /*00a4*/ 	.word	0x0000b8a0


	//   ....[10]....
        /*00a8*/ 	.word	0x0000b8c0


	//   ....[11]....
        /*00ac*/ 	.word	0x0000b8e0


	//   ....[12]....
        /*00b0*/ 	.word	0x0000caf0


	//   ....[13]....
        /*00b4*/ 	.word	0x0000cb30


	//   ....[14]....
        /*00b8*/ 	.word	0x0000cb70


	//   ....[15]....
        /*00bc*/ 	.word	0x0000cb90


	//----- nvinfo : EIATTR_EXIT_INSTR_OFFSETS
	.align		4
.L_1624:
        /*00c0*/ 	.byte	0x04, 0x1c
        /*00c2*/ 	.short	(.L_1626 - .L_1625)


	//   ....[0]....
.L_1625:
        /*00c4*/ 	.word	0x000002d0


	//   ....[1]....
        /*00c8*/ 	.word	0x00000b80


	//   ....[2]....
        /*00cc*/ 	.word	0x00000bb0


	//   ....[3]....
        /*00d0*/ 	.word	0x0000de60


	//   ....[4]....
        /*00d4*/ 	.word	0x0000df40


	//   ....[5]....
        /*00d8*/ 	.word	0x0000df60


	//----- nvinfo : EIATTR_CTAIDZ_USED
	.align		4
.L_1626:
        /*00dc*/ 	.byte	0x01, 0x04
	.zero		2


	//----- nvinfo : EIATTR_CRS_STACK_SIZE
	.align		4
        /*00e0*/ 	.byte	0x04, 0x1e
        /*00e2*/ 	.short	(.L_1628 - .L_1627)
.L_1627:
        /*00e4*/ 	.word	0x00000000
.L_1628:


//--------------------- .nv.info._ZN5flash24flash_fwd_splitkv_kernelI23Flash_fwd_kernel_traitsILi128ELi64ELi64ELi4ELb0ELb0EN7cutlass10bfloat16_tE19Flash_kernel_traitsILi128ELi64ELi64ELi4ES3_EELb1ELb0ELb0ELb0ELb1ELb0ELb0ELb1EEEvNS_16Flash_fwd_paramsE --------------------------
	.section	.nv.info._ZN5flash24flash_fwd_splitkv_kernelI23Flash_fwd_kernel_traitsILi128ELi64ELi64ELi4ELb0ELb0EN7cutlass10bfloat16_tE19Flash_kernel_traitsILi128ELi64ELi64ELi4ES3_EELb1ELb0ELb0ELb0ELb1ELb0ELb0ELb1EEEvNS_16Flash_fwd_paramsE,"",@"SHT_CUDA_INFO"
	.sectionflags	@""
	.align	4


	//----- nvinfo : EIATTR_CUDA_API_VERSION
	.align		4
        /*0000*/ 	.byte	0x04, 0x37
        /*0002*/ 	.short	(.L_1630 - .L_1629)
.L_1629:
        /*0004*/ 	.word	0x00000082


	//----- nvinfo : EIATTR_SW2861232_WAR
	.align		4
.L_1630:
        /*0008*/ 	.byte	0x01, 0x35
	.zero		2


	//----- nvinfo : EIATTR_PARAM_CBANK
	.align		4
        /*000c*/ 	.byte	0x04, 0x0a
        /*000e*/ 	.short	(.L_1632 - .L_1631)
	.align		4
.L_1631:
        /*0010*/ 	.word	index@(.nv.constant0._ZN5flash24flash_fwd_splitkv_kernelI23Flash_fwd_kernel_traitsILi128ELi64ELi64ELi4ELb0ELb0EN7cutlass10bfloat16_tE19Flash_kernel_traitsILi128ELi64ELi64ELi4ES3_EELb1ELb0ELb0ELb0ELb1ELb0ELb0ELb1EEEvNS_16Flash_fwd_paramsE)
        /*0014*/ 	.short	0x0160
        /*0016*/ 	.short	0x01d0


	//----- nvinfo : EIATTR_CBANK_PARAM_SIZE
	.align		4
.L_1632:
        /*0018*/ 	.byte	0x03, 0x19
        /*001a*/ 	.short	0x01d0


	//----- nvinfo : EIATTR_KPARAM_INFO
	.align		4
        /*001c*/ 	.byte	0x04, 0x17
        /*001e*/ 	.short	(.L_1634 - .L_1633)
.L_1633:
        /*0020*/ 	.word	0x00000000
        /*0024*/ 	.short	0x0000
        /*0026*/ 	.short	0x0000
        /*0028*/ 	.byte	0x00, 0xf0, 0x41, 0x07


	//----- nvinfo : EIATTR_MAXREG_COUNT
	.align		4
.L_1634:
        /*002c*/ 	.byte	0x03, 0x1b
        /*002e*/ 	.short	0x00ff


	//----- nvinfo : EIATTR_NUM_BARRIERS
	.align		4
        /*0030*/ 	.byte	0x02, 0x4c
        /*0032*/ 	.byte	0x01
	.zero		1


	//----- nvinfo : EIATTR_MERCURY_ISA_VERSION
	.align		4
        /*0034*/ 	.byte	0x03, 0x5f
        /*0036*/ 	.short	0x0000


	//----- nvinfo : EIATTR_COOP_GROUP_MASK_REGIDS
	.align		4
        /*0038*/ 	.byte	0x04, 0x29
        /*003a*/ 	.short	(.L_1636 - .L_1635)


	//   ....[0]....
.L_1635:
        /*003c*/ 	.word	0xffffffff


	//   ....[1]....
        /*0040*/ 	.word	0xffffffff


	//   ....[2]....
        /*0044*/ 	.word	0xffffffff


	//   ....[3]....
        /*0048*/ 	.word	0xffffffff


	//   ....[4]....
        /*004c*/ 	.word	0xffffffff


	//   ....[5]....
        /*0050*/ 	.word	0xffffffff


	//   ....[6]....
        /*0054*/ 	.word	0xffffffff


	//   ....[7]....
        /*0058*/ 	.word	0xffffffff


	//   ....[8]....
        /*005c*/ 	.word	0xffffffff


	//   ....[9]....
        /*0060*/ 	.word	0xffffffff


	//   ....[10]....
        /*0064*/ 	.word	0xffffffff


	//   ....[11]....
        /*0068*/ 	.word	0xffffffff


	//   ....[12]....
        /*006c*/ 	.word	0xffffffff


	//   ....[13]....
        /*0070*/ 	.word	0xffffffff


	//   ....[14]....
        /*0074*/ 	.word	0xffffffff


	//   ....[15]....
        /*0078*/ 	.word	0xffffffff


	//----- nvinfo : EIATTR_COOP_GROUP_INSTR_OFFSETS
	.align		4
.L_1636:
        /*007c*/ 	.byte	0x04, 0x28
        /*007e*/ 	.short	(.L_1638 - .L_1637)


	//   ....[0]....
.L_1637:
        /*0080*/ 	.word	0x0000e010


	//   ....[1]....
        /*0084*/ 	.word	0x0000e050


	//   ....[2]....
        /*0088*/ 	.word	0x0000e090


	//   ....[3]....
        /*008c*/ 	.word	0x0000e0b0


	//   ....[4]....
        /*0090*/ 	.word	0x00010740


	//   ....[5]....
        /*0094*/ 	.word	0x00010750


	//   ....[6]....
        /*0098*/ 	.word	0x00010780


	//   ....[7]....
        /*009c*/ 	.word	0x00010790


	//   ....[8]....
        /*00a0*/ 	.word	0x00012e20


	//   ....[9]....
        /*00a4*/ 	.word	0x00012e40


	//   ....[10]....
        /*00a8*/ 	.word	0x00012e70


	//   ....[11]....
        /*00ac*/ 	.word	0x00012e80


	//   ....[12]....
        /*00b0*/ 	.word	0x000140a0


	//   ....[13]....
        /*00b4*/ 	.word	0x000140e0


	//   ....[14]....
        /*00b8*/ 	.word	0x00014120


	//   ....[15]....
        /*00bc*/ 	.word	0x00014130


	//----- nvinfo : EIATTR_EXIT_INSTR_OFFSETS
	.align		4
.L_1638:
        /*00c0*/ 	.byte	0x04, 0x1c
        /*00c2*/ 	.short	(.L_1640 - .L_1639)


	//   ....[0]....
.L_1639:
        /*00c4*/ 	.word	0x00000320


	//   ....[1]....
        /*00c8*/ 	.word	0x00000b10


	//   ....[2]....
        /*00cc*/ 	.word	0x00000b40


	//   ....[3]....
        /*00d0*/ 	.word	0x00015420


	//   ....[4]....
        /*00d4*/ 	.word	0x000154f0


	//----- nvinfo : EIATTR_CTAIDZ_USED
	.align		4
.L_1640:
        /*00d8*/ 	.byte	0x01, 0x04
	.zero		2


	//----- nvinfo : EIATTR_CRS_STACK_SIZE
	.align		4
        /*00dc*/ 	.byte	0x04, 0x1e
        /*00de*/ 	.short	(.L_1642 - .L_1641)
.L_1641:
        /*00e0*/ 	.word	0x00000000
.L_1642:


//--------------------- .nv.info._ZN5flash24flash_fwd_splitkv_kernelI23Flash_fwd_kernel_traitsILi128ELi64ELi64ELi4ELb0ELb0EN7cutlass10bfloat16_tE19Flash_kernel_traitsILi128ELi64ELi64ELi4ES3_EELb1ELb0ELb0ELb0ELb1ELb1ELb0ELb1EEEvNS_16Flash_fwd_paramsE --------------------------
	.section	.nv.info._ZN5flash24flash_fwd_splitkv_kernelI23Flash_fwd_kernel_traitsILi128ELi64ELi64ELi4ELb0ELb0EN7cutlass10bfloat16_tE19Flash_kernel_traitsILi128ELi64ELi64ELi4ES3_EELb1ELb0ELb0ELb0ELb1ELb1ELb0ELb1EEEvNS_16Flash_fwd_paramsE,"",@"SHT_CUDA_INFO"
	.sectionflags	@""
	.align	4


	//----- nvinfo : EIATTR_CUDA_API_VERSION
	.align		4
        /*0000*/ 	.byte	0x04, 0x37
        /*0002*/ 	.short	(.L_1644 - .L_1643)
.L_1643:
        /*0004*/ 	.word	0x00000082


	//----- nvinfo : EIATTR_SW2861232_WAR
	.align		4
.L_1644:
        /*0008*/ 	.byte	0x01, 0x35
	.zero		2


	//----- nvinfo : EIATTR_PARAM_CBANK
	.align		4
        /*000c*/ 	.byte	0x04, 0x0a
        /*000e*/ 	.short	(.L_1646 - .L_1645)
	.align		4
.L_1645:
        /*0010*/ 	.word	index@(.nv.constant0._ZN5flash24flash_fwd_splitkv_kernelI23Flash_fwd_kernel_traitsILi128ELi64ELi64ELi4ELb0ELb0EN7cutlass10bfloat16_tE19Flash_kernel_traitsILi128ELi64ELi64ELi4ES3_EELb1ELb0ELb0ELb0ELb1ELb1ELb0ELb1EEEvNS_16Flash_fwd_paramsE)
        /*0014*/ 	.short	0x0160
        /*0016*/ 	.short	0x01d0


	//----- nvinfo : EIATTR_CBANK_PARAM_SIZE
	.align		4
.L_1646:
        /*0018*/ 	.byte	0x03, 0x19
        /*001a*/ 	.short	0x01d0


	//----- nvinfo : EIATTR_KPARAM_INFO
	.align		4
        /*001c*/ 	.byte	0x04, 0x17
        /*001e*/ 	.short	(.L_1648 - .L_1647)
.L_1647:
        /*0020*/ 	.word	0x00000000
        /*0024*/ 	.short	0x0000
        /*0026*/ 	.short	0x0000
        /*0028*/ 	.byte	0x00, 0xf0, 0x41, 0x07


	//----- nvinfo : EIATTR_MAXREG_COUNT
	.align		4
.L_1648:
        /*002c*/ 	.byte	0x03, 0x1b
        /*002e*/ 	.short	0x00ff


	//----- nvinfo : EIATTR_NUM_BARRIERS
	.align		4
        /*0030*/ 	.byte	0x02, 0x4c
        /*0032*/ 	.byte	0x01
	.zero		1


	//----- nvinfo : EIATTR_MERCURY_ISA_VERSION
	.align		4
        /*0034*/ 	.byte	0x03, 0x5f
        /*0036*/ 	.short	0x0000


	//----- nvinfo : EIATTR_COOP_GROUP_MASK_REGIDS
	.align		4
        /*0038*/ 	.byte	0x04, 0x29
        /*003a*/ 	.short	(.L_1650 - .L_1649)


	//   ....[0]....
.L_1649:
        /*003c*/ 	.word	0xffffffff


	//   ....[1]....
        /*0040*/ 	.word	0xffffffff


	//   ....[2]....
        /*0044*/ 	.word	0xffffffff


	//   ....[3]....
        /*0048*/ 	.word	0xffffffff


	//   ....[4]....
        /*004c*/ 	.word	0xffffffff


	//   ....[5]....
        /*0050*/ 	.word	0xffffffff


	//   ....[6]....
        /*0054*/ 	.word	0xffffffff


	//   ....[7]....
        /*0058*/ 	.word	0xffffffff


	//   ....[8]....
        /*005c*/ 	.word	0xffffffff


	//   ....[9]....
        /*0060*/ 	.word	0xffffffff


	//   ....[10]....
        /*0064*/ 	.word	0xffffffff


	//   ....[11]....
        /*0068*/ 	.word	0xffffffff


	//   ....[12]....
        /*006c*/ 	.word	0xffffffff


	//   ....[13]....
        /*0070*/ 	.word	0xffffffff


	//   ....[14]....
        /*0074*/ 	.word	0xffffffff


	//   ....[15]....
        /*0078*/ 	.word	0xffffffff


	//----- nvinfo : EIATTR_COOP_GROUP_INSTR_OFFSETS
	.align		4
.L_1650:
        /*007c*/ 	.byte	0x04, 0x28
        /*007e*/ 	.short	(.L_1652 - .L_1651)


	//   ....[0]....
.L_1651:
        /*0080*/ 	.word	0x0000e3b0


	//   ....[1]....
        /*0084*/ 	.word	0x0000e400


	//   ....[2]....
        /*0088*/ 	.word	0x0000e460


	//   ....[3]....
        /*008c*/ 	.word	0x0000e480


	//   ....[4]....
        /*0090*/ 	.word	0x00010ec0


	//   ....[5]....
        /*0094*/ 	.word	0x00010ed0


	//   ....[6]....
        /*0098*/ 	.word	0x00010f00


	//   ....[7]....
        /*009c*/ 	.word	0x00010f10


	//   ....[8]....
        /*00a0*/ 	.word	0x000139b0


	//   ....[9]....
        /*00a4*/ 	.word	0x000139d0


	//   ....[10]....
        /*00a8*/ 	.word	0x00013a00


	//   ....[11]....
        /*00ac*/ 	.word	0x00013a10


	//   ....[12]....
        /*00b0*/ 	.word	0x00014c20


	//   ....[13]....
        /*00b4*/ 	.word	0x00014c60


	//   ....[14]....
        /*00b8*/ 	.word	0x00014ca0


	//   ....[15]....
        /*00bc*/ 	.word	0x00014cb0


	//----- nvinfo : EIATTR_EXIT_INSTR_OFFSETS
	.align		4
.L_1652:
        /*00c0*/ 	.byte	0x04, 0x1c
        /*00c2*/ 	.short	(.L_1654 - .L_1653)


	//   ....[0]....
.L_1653:
        /*00c4*/ 	.word	0x00000320


	//   ....[1]....
        /*00c8*/ 	.word	0x00000b10


	//   ....[2]....
        /*00cc*/ 	.word	0x00000b40


	//   ....[3]....
        /*00d0*/ 	.word	0x00015fa0


	//   ....[4]....
        /*00d4*/ 	.word	0x00016070


	//----- nvinfo : EIATTR_CTAIDZ_USED
	.align		4
.L_1654:
        /*00d8*/ 	.byte	0x01, 0x04
	.zero		2


	//----- nvinfo : EIATTR_CRS_STACK_SIZE
	.align		4
        /*00dc*/ 	.byte	0x04, 0x1e
        /*00de*/ 	.short	(.L_1656 - .L_1655)
.L_1655:
        /*00e0*/ 	.word	0x00000000
.L_1656:


//--------------------- .nv.info._ZN5flash24flash_fwd_splitkv_kernelI23Flash_fwd_kernel_traitsILi128ELi64ELi64ELi4ELb0ELb0EN7cutlass10bfloat16_tE19Flash_kernel_traitsILi128ELi64ELi64ELi4ES3_EELb1ELb0ELb1ELb0ELb0ELb0ELb0ELb1EEEvNS_16Flash_fwd_paramsE --------------------------
	.section	.nv.info._ZN5flash24flash_fwd_splitkv_kernelI23Flash_fwd_kernel_traitsILi128ELi64ELi64ELi4ELb0ELb0EN7cutlass10bfloat16_tE19Flash_kernel_traitsILi128ELi64ELi64ELi4ES3_EELb1ELb0ELb1ELb0ELb0ELb0ELb0ELb1EEEvNS_16Flash_fwd_paramsE,"",@"SHT_CUDA_INFO"
	.sectionflags	@""
	.align	4


	//----- nvinfo : EIATTR_CUDA_API_VERSION
	.align		4
        /*0000*/ 	.byte	0x04, 0x37
        /*0002*/ 	.short	(.L_1658 - .L_1657)
.L_1657:
        /*0004*/ 	.word	0x00000082


	//----- nvinfo : EIATTR_SW2861232_WAR
	.align		4
.L_1658:
        /*0008*/ 	.byte	0x01, 0x35
	.zero		2


	//----- nvinfo : EIATTR_PARAM_CBANK
	.align		4
        /*000c*/ 	.byte	0x04, 0x0a
        /*000e*/ 	.short	(.L_1660 - .L_1659)
	.align		4
.L_1659:
        /*0010*/ 	.word	index@(.nv.constant0._ZN5flash24flash_fwd_splitkv_kernelI23Flash_fwd_kernel_traitsILi128ELi64ELi64ELi4ELb0ELb0EN7cutlass10bfloat16_tE19Flash_kernel_traitsILi128ELi64ELi64ELi4ES3_EELb1ELb0ELb1ELb0ELb0ELb0ELb0ELb1EEEvNS_16Flash_fwd_paramsE)
        /*0014*/ 	.short	0x0160
        /*0016*/ 	.short	0x01d0


	//----- nvinfo : EIATTR_CBANK_PARAM_SIZE
	.align		4
.L_1660:
        /*0018*/ 	.byte	0x03, 0x19
        /*001a*/ 	.short	0x01d0


	//----- nvinfo : EIATTR_KPARAM_INFO
	.align		4
        /*001c*/ 	.byte	0x04, 0x17
        /*001e*/ 	.short	(.L_1662 - .L_1661)
.L_1661:
        /*0020*/ 	.word	0x00000000
        /*0024*/ 	.short	0x0000
        /*0026*/ 	.short	0x0000
        /*0028*/ 	.byte	0x00, 0xf0, 0x41, 0x07


	//----- nvinfo : EIATTR_MAXREG_COUNT
	.align		4
.L_1662:
        /*002c*/ 	.byte	0x03, 0x1b
        /*002e*/ 	.short	0x00ff


	//----- nvinfo : EIATTR_NUM_BARRIERS
	.align		4
        /*0030*/ 	.byte	0x02, 0x4c
        /*0032*/ 	.byte	0x01
	.zero		1


	//----- nvinfo : EIATTR_MERCURY_ISA_VERSION
	.align		4
        /*0034*/ 	.byte	0x03, 0x5f
        /*0036*/ 	.short	0x0000


	//----- nvinfo : EIATTR_COOP_GROUP_MASK_REGIDS
	.align		4
        /*0038*/ 	.byte	0x04, 0x29
        /*003a*/ 	.short	(.L_1664 - .L_1663)


	//   ....[0]....
.L_1663:
        /*003c*/ 	.word	0xffffffff


	//   ....[1]....
        /*0040*/ 	.word	0xffffffff


	//   ....[2]....
        /*0044*/ 	.word	0xffffffff


	//   ....[3]....
        /*0048*/ 	.word	0xffffffff


	//   ....[4]....
        /*004c*/ 	.word	0xffffffff


	//   ....[5]....
        /*0050*/ 	.word	0xffffffff


	//   ....[6]....
        /*0054*/ 	.word	0xffffffff


	//   ....[7]....
        /*0058*/ 	.word	0xffffffff


	//   ....[8]....
        /*005c*/ 	.word	0xffffffff


	//   ....[9]....
        /*0060*/ 	.word	0xffffffff


	//   ....[10]....
        /*0064*/ 	.word	0xffffffff


	//   ....[11]....
        /*0068*/ 	.word	0xffffffff


	//   ....[12]....
        /*006c*/ 	.word	0xffffffff


	//   ....[13]....
        /*0070*/ 	.word	0xffffffff


	//   ....[14]....
        /*0074*/ 	.word	0xffffffff


	//   ....[15]....
        /*0078*/ 	.word	0xffffffff


	//----- nvinfo : EIATTR_COOP_GROUP_INSTR_OFFSETS
	.align		4
.L_1664:
        /*007c*/ 	.byte	0x04, 0x28
        /*007e*/ 	.short	(.L_1666 - .L_1665)


	//   ....[0]....
.L_1665:
        /*0080*/ 	.word	0x0000fd70


	//   ....[1]....
        /*0084*/ 	.word	0x0000fdc0


	//   ....[2]....
        /*0088*/ 	.word	0x0000fe00


	//   ....[3]....
        /*008c*/ 	.word	0x0000fe20


	//   ....[4]....
        /*0090*/ 	.word	0x00012d10


	//   ....[5]....
        /*0094*/ 	.word	0x00012d50


	//   ....[6]....
        /*0098*/ 	.word	0x00012d70


	//   ....[7]....
        /*009c*/ 	.word	0x00012da0


	//   ....[8]....
        /*00a0*/ 	.word	0x00015d50


	//   ....[9]....
        /*00a4*/ 	.word	0x00015d70


	//   ....[10]....
        /*00a8*/ 	.word	0x00015d90


	//   ....[11]....
        /*00ac*/ 	.word	0x00015db0


	//   ....[12]....
        /*00b0*/ 	.word	0x00016fe0


	//   ....[13]....
        /*00b4*/ 	.word	0x00017020


	//   ....[14]....
        /*00b8*/ 	.word	0x00017060


	//   ....[15]....
        /*00bc*/ 	.word	0x00017070


	//----- nvinfo : EIATTR_EXIT_INSTR_OFFSETS
	.align		4
.L_1666:
        /*00c0*/ 	.byte	0x04, 0x1c
        /*00c2*/ 	.short	(.L_1668 - .L_1667)


	//   ....[0]....
.L_1667:
        /*00c4*/ 	.word	0x00000310


	//   ....[1]....
        /*00c8*/ 	.word	0x00000bb0


	//   ....[2]....
        /*00cc*/ 	.word	0x00000be0


	//   ....[3]....
        /*00d0*/ 	.word	0x00018390


	//   ....[4]....
        /*00d4*/ 	.word	0x00018470


	//   ....[5]....
        /*00d8*/ 	.word	0x00018490


	//----- nvinfo : EIATTR_CTAIDZ_USED
	.align		4
.L_1668:
        /*00dc*/ 	.byte	0x01, 0x04
	.zero		2


	//----- nvinfo : EIATTR_CRS_STACK_SIZE
	.align		4
        /*00e0*/ 	.byte	0x04, 0x1e
        /*00e2*/ 	.short	(.L_1670 - .L_1669)
.L_1669:
        /*00e4*/ 	.word	0x00000000
.L_1670:


//--------------------- .nv.info._ZN5flash24flash_fwd_splitkv_kernelI23Flash_fwd_kernel_traitsILi128ELi64ELi64ELi4ELb0ELb0EN7cutlass10bfloat16_tE19Flash_kernel_traitsILi128ELi64ELi64ELi4ES3_EELb1ELb0ELb1ELb0ELb0ELb1ELb0ELb1EEEvNS_16Flash_fwd_paramsE --------------------------
	.section	.nv.info._ZN5flash24flash_fwd_splitkv_kernelI23Flash_fwd_kernel_traitsILi128ELi64ELi64ELi4ELb0ELb0EN7cutlass10bfloat16_tE19Flash_kernel_traitsILi128ELi64ELi64ELi4ES3_EELb1ELb0ELb1ELb0ELb0ELb1ELb0ELb1EEEvNS_16Flash_fwd_paramsE,"",@"SHT_CUDA_INFO"
	.sectionflags	@""
	.align	4


	//----- nvinfo : EIATTR_CUDA_API_VERSION
	.align		4
        /*0000*/ 	.byte	0x04, 0x37
        /*0002*/ 	.short	(.L_1672 - .L_1671)
.L_1671:
        /*0004*/ 	.word	0x00000082


	//----- nvinfo : EIATTR_SW2861232_WAR
	.align		4
.L_1672:
        /*0008*/ 	.byte	0x01, 0x35
	.zero		2


	//----- nvinfo : EIATTR_PARAM_CBANK
	.align		4
        /*000c*/ 	.byte	0x04, 0x0a
        /*000e*/ 	.short	(.L_1674 - .L_1673)
	.align		4
.L_1673:
        /*0010*/ 	.word	index@(.nv.constant0._ZN5flash24flash_fwd_splitkv_kernelI23Flash_fwd_kernel_traitsILi128ELi64ELi64ELi4ELb0ELb0EN7cutlass10bfloat16_tE19Flash_kernel_traitsILi128ELi64ELi64ELi4ES3_EELb1ELb0ELb1ELb0ELb0ELb1ELb0ELb1EEEvNS_16Flash_fwd_paramsE)
        /*0014*/ 	.short	0x0160
        /*0016*/ 	.short	0x01d0


	//----- nvinfo : EIATTR_CBANK_PARAM_SIZE
	.align		4
.L_1674:
        /*0018*/ 	.byte	0x03, 0x19
        /*001a*/ 	.short	0x01d0


	//----- nvinfo : EIATTR_KPARAM_INFO
	.align		4
        /*001c*/ 	.byte	0x04, 0x17
        /*001e*/ 	.short	(.L_1676 - .L_1675)
.L_1675:
        /*0020*/ 	.word	0x00000000
        /*0024*/ 	.short	0x0000
        /*0026*/ 	.short	0x0000
        /*0028*/ 	.byte	0x00, 0xf0, 0x41, 0x07


	//----- nvinfo : EIATTR_MAXREG_COUNT
	.align		4
.L_1676:
        /*002c*/ 	.byte	0x03, 0x1b
        /*002e*/ 	.short	0x00ff


	//----- nvinfo : EIATTR_NUM_BARRIERS
	.align		4
        /*0030*/ 	.byte	0x02, 0x4c
        /*0032*/ 	.byte	0x01
	.zero		1


	//----- nvinfo : EIATTR_MERCURY_ISA_VERSION
	.align		4
        /*0034*/ 	.byte	0x03, 0x5f
        /*0036*/ 	.short	0x0000


	//----- nvinfo : EIATTR_COOP_GROUP_MASK_REGIDS
	.align		4
        /*0038*/ 	.byte	0x04, 0x29
        /*003a*/ 	.short	(.L_1678 - .L_1677)


	//   ....[0]....
.L_1677:
        /*003c*/ 	.word	0xffffffff


	//   ....[1]....
        /*0040*/ 	.word	0xffffffff


	//   ....[2]....
        /*0044*/ 	.word	0xffffffff


	//   ....[3]....
        /*0048*/ 	.word	0xffffffff


	//   ....[4]....
        /*004c*/ 	.word	0xffffffff


	//   ....[5]....
        /*0050*/ 	.word	0xffffffff


	//   ....[6]....
        /*0054*/ 	.word	0xffffffff


	//   ....[7]....
        /*0058*/ 	.word	0xffffffff


	//   ....[8]....
        /*005c*/ 	.word	0xffffffff


	//   ....[9]....
        /*0060*/ 	.word	0xffffffff


	//   ....[10]....
        /*0064*/ 	.word	0xffffffff


	//   ....[11]....
        /*0068*/ 	.word	0xffffffff


	//   ....[12]....
        /*006c*/ 	.word	0xffffffff


	//   ....[13]....
        /*0070*/ 	.word	0xffffffff


	//   ....[14]....
        /*0074*/ 	.word	0xffffffff


	//   ....[15]....
        /*0078*/ 	.word	0xffffffff


	//----- nvinfo : EIATTR_COOP_GROUP_INSTR_OFFSETS
	.align		4
.L_1678:
        /*007c*/ 	.byte	0x04, 0x28
        /*007e*/ 	.short	(.L_1680 - .L_1679)


	//   ....[0]....
.L_1679:
        /*0080*/ 	.word	0x00010190


	//   ....[1]....
        /*0084*/ 	.word	0x000101e0


	//   ....[2]....
        /*0088*/ 	.word	0x00010220


	//   ....[3]....
        /*008c*/ 	.word	0x00010240


	//   ....[4]....
        /*0090*/ 	.word	0x00013540


	//   ....[5]....
        /*0094*/ 	.word	0x00013550


	//   ....[6]....
        /*0098*/ 	.word	0x00013580


	//   ....[7]....
        /*009c*/ 	.word	0x00013590


	//   ....[8]....
        /*00a0*/ 	.word	0x00016970


	//   ....[9]....
        /*00a4*/ 	.word	0x00016980


	//   ....[10]....
        /*00a8*/ 	.word	0x000169a0


	//   ....[11]....
        /*00ac*/ 	.word	0x000169c0


	//   ....[12]....
        /*00b0*/ 	.word	0x00017bd0


	//   ....[13]....
        /*00b4*/ 	.word	0x00017c10


	//   ....[14]....
        /*00b8*/ 	.word	0x00017c50


	//   ....[15]....
        /*00bc*/ 	.word	0x00017c60


	//----- nvinfo : EIATTR_EXIT_INSTR_OFFSETS
	.align		4
.L_1680:
        /*00c0*/ 	.byte	0x04, 0x1c
        /*00c2*/ 	.short	(.L_1682 - .L_1681)


	//   ....[0]....
.L_1681:
        /*00c4*/ 	.word	0x00000310


	//   ....[1]....
        /*00c8*/ 	.word	0x00000bb0


	//   ....[2]....
        /*00cc*/ 	.word	0x00000be0


	//   ....[3]....
        /*00d0*/ 	.word	0x00018f80


	//   ....[4]....
        /*00d4*/ 	.word	0x00019060


	//   ....[5]....
        /*00d8*/ 	.word	0x00019080


	//----- nvinfo : EIATTR_CTAIDZ_USED
	.align		4
.L_1682:
        /*00dc*/ 	.byte	0x01, 0x04
	.zero		2


	//----- nvinfo : EIATTR_CRS_STACK_SIZE
	.align		4
        /*00e0*/ 	.byte	0x04, 0x1e
        /*00e2*/ 	.short	(.L_1684 - .L_1683)
.L_1683:
        /*00e4*/ 	.word	0x00000000
.L_1684:


//--------------------- .nv.info._ZN5flash24flash_fwd_splitkv_kernelI23Flash_fwd_kernel_traitsILi128ELi64ELi64ELi4ELb0ELb0EN7cutlass10bfloat16_tE19Flash_kernel_traitsILi128ELi64ELi64ELi4ES3_EELb1ELb0ELb0ELb0ELb1ELb0ELb1ELb0EEEvNS_16Flash_fwd_paramsE --------------------------
	.section	.nv.info._ZN5flash24flash_fwd_splitkv_kernelI23Flash_fwd_kernel_traitsILi128ELi64ELi64ELi4ELb0ELb0EN7cutlass10bfloat16_tE19Flash_kernel_traitsILi128ELi64ELi64ELi4ES3_EELb1ELb0ELb0ELb0ELb1ELb0ELb1ELb0EEEvNS_16Flash_fwd_paramsE,"",@"SHT_CUDA_INFO"
	.sectionflags	@""
	.align	4


	//----- nvinfo : EIATTR_CUDA_API_VERSION
	.align		4
        /*0000*/ 	.byte	0x04, 0x37
        /*0002*/ 	.short	(.L_1686 - .L_1685)
.L_1685:
        /*0004*/ 	.word	0x00000082


	//----- nvinfo : EIATTR_SW2861232_WAR
	.align		4
.L_1686:
        /*0008*/ 	.byte	0x01, 0x35
	.zero		2


	//----- nvinfo : EIATTR_PARAM_CBANK
	.align		4
        /*000c*/ 	.byte	0x04, 0x0a
        /*000e*/ 	.short	(.L_1688 - .L_1687)
	.align		4
.L_1687:
        /*0010*/ 	.word	index@(.nv.constant0._ZN5flash24flash_fwd_splitkv_kernelI23Flash_fwd_kernel_traitsILi128ELi64ELi64ELi4ELb0ELb0EN7cutlass10bfloat16_tE19Flash_kernel_traitsILi128ELi64ELi64ELi4ES3_EELb1ELb0ELb0ELb0ELb1ELb0ELb1ELb0EEEvNS_16Flash_fwd_paramsE)
        /*0014*/ 	.short	0x0160
        /*0016*/ 	.short	0x01d0


	//----- nvinfo : EIATTR_CBANK_PARAM_SIZE
	.align		4
.L_1688:
        /*0018*/ 	.byte	0x03, 0x19
        /*001a*/ 	.short	0x01d0


	//----- nvinfo : EIATTR_KPARAM_INFO
	.align		4
        /*001c*/ 	.byte	0x04, 0x17
        /*001e*/ 	.short	(.L_1690 - .L_1689)
.L_1689:
        /*0020*/ 	.word	0x00000000
        /*0024*/ 	.short	0x0000
        /*0026*/ 	.short	0x0000
        /*0028*/ 	.byte	0x00, 0xf0, 0x41, 0x07


	//----- nvinfo : EIATTR_MAXREG_COUNT
	.align		4
.L_1690:
        /*002c*/ 	.byte	0x03, 0x1b
        /*002e*/ 	.short	0x00ff


	//----- nvinfo : EIATTR_NUM_BARRIERS
	.align		4
        /*0030*/ 	.byte	0x02, 0x4c
        /*0032*/ 	.byte	0x01
	.zero		1


	//----- nvinfo : EIATTR_MERCURY_ISA_VERSION
	.align		4
        /*0034*/ 	.byte	0x03, 0x5f
        /*0036*/ 	.short	0x0000


	//----- nvinfo : EIATTR_COOP_GROUP_MASK_REGIDS
	.align		4
        /*0038*/ 	.byte	0x04, 0x29
        /*003a*/ 	.short	(.L_1692 - .L_1691)


	//   ....[0]....
.L_1691:
        /*003c*/ 	.word	0xffffffff


	//   ....[1]....
        /*0040*/ 	.word	0xffffffff


	//   ....[2]....
        /*0044*/ 	.word	0xffffffff


	//   ....[3]....
        /*0048*/ 	.word	0xffffffff


	//   ....[4]....
        /*004c*/ 	.word	0xffffffff


	//   ....[5]....
        /*0050*/ 	.word	0xffffffff


	//   ....[6]....
        /*0054*/ 	.word	0xffffffff


	//   ....[7]....
        /*0058*/ 	.word	0xffffffff


	//   ....[8]....
        /*005c*/ 	.word	0xffffffff


	//   ....[9]....
        /*0060*/ 	.word	0xffffffff


	//   ....[10]....
        /*0064*/ 	.word	0xffffffff


	//   ....[11]....
        /*0068*/ 	.word	0xffffffff


	//   ....[12]....
        /*006c*/ 	.word	0xffffffff


	//   ....[13]....
        /*0070*/ 	.word	0xffffffff


	//   ....[14]....
        /*0074*/ 	.word	0xffffffff


	//   ....[15]....
        /*0078*/ 	.word	0xffffffff


	//----- nvinfo : EIATTR_COOP_GROUP_INSTR_OFFSETS
	.align		4
.L_1692:
        /*007c*/ 	.byte	0x04, 0x28
        /*007e*/ 	.short	(.L_1694 - .L_1693)


	//   ....[0]....
.L_1693:
        /*0080*/ 	.word	0x000039a0


	//   ....[1]....
        /*0084*/ 	.word	0x00003a80


	//   ....[2]....
        /*0088*/ 	.word	0x00003a90


	//   ....[3]....
        /*008c*/ 	.word	0x00003ad0


	//   ....[4]....
        /*0090*/ 	.word	0x000060e0


	//   ....[5]....
        /*0094*/ 	.word	0x000060f0


	//   ....[6]....
        /*0098*/ 	.word	0x00006120


	//   ....[7]....
        /*009c*/ 	.word	0x00006130


	//   ....[8]....
        /*00a0*/ 	.word	0x00008770


	//   ....[9]....
        /*00a4*/ 	.word	0x00008790


	//   ....[10]....
        /*00a8*/ 	.word	0x000087c0


	//   ....[11]....
        /*00ac*/ 	.word	0x000087d0


	//   ....[12]....
        /*00b0*/ 	.word	0x000099e0


	//   ....[13]....
        /*00b4*/ 	.word	0x00009a10


	//   ....[14]....
        /*00b8*/ 	.word	0x00009a70


	//   ....[15]....
        /*00bc*/ 	.word	0x00009a80


	//----- nvinfo : EIATTR_EXIT_INSTR_OFFSETS
	.align		4
.L_1694:
        /*00c0*/ 	.byte	0x04, 0x1c
        /*00c2*/ 	.short	(.L_1696 - .L_1695)


	//   ....[0]....
.L_1695:
        /*00c4*/ 	.word	0x00000410


	//   ....[1]....
        /*00c8*/ 	.word	0x00000bc0


	//   ....[2]....
        /*00cc*/ 	.word	0x00000bf0


	//   ....[3]....
        /*00d0*/ 	.word	0x0000a9b0


	//   ....[4]....
        /*00d4*/ 	.word	0x0000a9e0


	//----- nvinfo : EIATTR_CTAIDZ_USED
	.align		4
.L_1696:
        /*00d8*/ 	.byte	0x01, 0x04
	.zero		2


	//----- nvinfo : EIATTR_CRS_STACK_SIZE
	.align		4
        /*00dc*/ 	.byte	0x04, 0x1e
        /*00de*/ 	.short	(.L_1698 - .L_1697)
.L_1697:
        /*00e0*/ 	.word	0x00000000
.L_1698:


//--------------------- .nv.info._ZN5flash24flash_fwd_splitkv_kernelI23Flash_fwd_kernel_traitsILi128ELi64ELi64ELi4ELb0ELb0EN7cutlass10bfloat16_tE19Flash_kernel_traitsILi128ELi64ELi64ELi4ES3_EELb1ELb0ELb0ELb0ELb1ELb1ELb1ELb0EEEvNS_16Flash_fwd_paramsE --------------------------
	.section	.nv.info._ZN5flash24flash_fwd_splitkv_kernelI23Flash_fwd_kernel_traitsILi128ELi64ELi64ELi4ELb0ELb0EN7cutlass10bfloat16_tE19Flash_kernel_traitsILi128ELi64ELi64ELi4ES3_EELb1ELb0ELb0ELb0ELb1ELb1ELb1ELb0EEEvNS_16Flash_fwd_paramsE,"",@"SHT_CUDA_INFO"
	.sectionflags	@""
	.align	4


	//----- nvinfo : EIATTR_CUDA_API_VERSION
	.align		4
        /*0000*/ 	.byte	0x04, 0x37
        /*0002*/ 	.short	(.L_1700 - .L_1699)
.L_1699:
        /*0004*/ 	.word	0x00000082


	//----- nvinfo : EIATTR_SW2861232_WAR
	.align		4
.L_1700:
        /*0008*/ 	.byte	0x01, 0x35
	.zero		2


	//----- nvinfo : EIATTR_PARAM_CBANK
	.align		4
        /*000c*/ 	.byte	0x04, 0x0a
        /*000e*/ 	.short	(.L_1702 - .L_1701)
	.align		4
.L_1701:
        /*0010*/ 	.word	index@(.nv.constant0._ZN5flash24flash_fwd_splitkv_kernelI23Flash_fwd_kernel_traitsILi128ELi64ELi64ELi4ELb0ELb0EN7cutlass10bfloat16_tE19Flash_kernel_traitsILi128ELi64ELi64ELi4ES3_EELb1ELb0ELb0ELb0ELb1ELb1ELb1ELb0EEEvNS_16Flash_fwd_paramsE)
        /*0014*/ 	.short	0x0160
        /*0016*/ 	.short	0x01d0


	//----- nvinfo : EIATTR_CBANK_PARAM_SIZE
	.align		4
.L_1702:
        /*0018*/ 	.byte	0x03, 0x19
        /*001a*/ 	.short	0x01d0


	//----- nvinfo : EIATTR_KPARAM_INFO
	.align		4
        /*001c*/ 	.byte	0x04, 0x17
        /*001e*/ 	.short	(.L_1704 - .L_1703)
.L_1703:
        /*0020*/ 	.word	0x00000000
        /*0024*/ 	.short	0x0000
        /*0026*/ 	.short	0x0000
        /*0028*/ 	.byte	0x00, 0xf0, 0x41, 0x07


	//----- nvinfo : EIATTR_MAXREG_COUNT
	.align		4
.L_1704:
        /*002c*/ 	.byte	0x03, 0x1b
        /*002e*/ 	.short	0x00ff


	//----- nvinfo : EIATTR_NUM_BARRIERS
	.align		4
        /*0030*/ 	.byte	0x02, 0x4c
        /*0032*/ 	.byte	0x01
	.zero		1


	//----- nvinfo : EIATTR_MERCURY_ISA_VERSION
	.align		4
        /*0034*/ 	.byte	0x03, 0x5f
        /*0036*/ 	.short	0x0000


	//----- nvinfo : EIATTR_COOP_GROUP_MASK_REGIDS
	.align		4
        /*0038*/ 	.byte	0x04, 0x29
        /*003a*/ 	.short	(.L_1706 - .L_1705)


	//   ....[0]....
.L_1705:
        /*003c*/ 	.word	0xffffffff


	//   ....[1]....
        /*0040*/ 	.word	0xffffffff


	//   ....[2]....
        /*0044*/ 	.word	0xffffffff


	//   ....[3]....
        /*0048*/ 	.word	0xffffffff


	//   ....[4]....
        /*004c*/ 	.word	0xffffffff


	//   ....[5]....
        /*0050*/ 	.word	0xffffffff


	//   ....[6]....
        /*0054*/ 	.word	0xffffffff


	//   ....[7]....
        /*0058*/ 	.word	0xffffffff


	//   ....[8]....
        /*005c*/ 	.word	0xffffffff


	//   ....[9]....
        /*0060*/ 	.word	0xffffffff


	//   ....[10]....
        /*0064*/ 	.word	0xffffffff


	//   ....[11]....
        /*0068*/ 	.word	0xffffffff


	//   ....[12]....
        /*006c*/ 	.word	0xffffffff


	//   ....[13]....
        /*0070*/ 	.word	0xffffffff


	//   ....[14]....
        /*0074*/ 	.word	0xffffffff


	//   ....[15]....
        /*0078*/ 	.word	0xffffffff


	//----- nvinfo : EIATTR_COOP_GROUP_INSTR_OFFSETS
	.align		4
.L_1706:
        /*007c*/ 	.byte	0x04, 0x28
        /*007e*/ 	.short	(.L_1708 - .L_1707)


	//   ....[0]....
.L_1707:
        /*0080*/ 	.word	0x00003e00


	//   ....[1]....
        /*0084*/ 	.word	0x00003e30


	//   ....[2]....
        /*0088*/ 	.word	0x00003e50


	//   ....[3]....
        /*008c*/ 	.word	0x00003e70


	//   ....[4]....
        /*0090*/ 	.word	0x000068a0


	//   ....[5]....
        /*0094*/ 	.word	0x000068b0


	//   ....[6]....
        /*0098*/ 	.word	0x000068e0


	//   ....[7]....
        /*009c*/ 	.word	0x000068f0


	//   ....[8]....
        /*00a0*/ 	.word	0x00009380


	//   ....[9]....
        /*00a4*/ 	.word	0x000093a0


	//   ....[10]....
        /*00a8*/ 	.word	0x000093d0


	//   ....[11]....
        /*00ac*/ 	.word	0x000093e0


	//   ....[12]....
        /*00b0*/ 	.word	0x0000a5b0


	//   ....[13]....
        /*00b4*/ 	.word	0x0000a5e0


	//   ....[14]....
        /*00b8*/ 	.word	0x0000a640


	//   ....[15]....
        /*00bc*/ 	.word	0x0000a650


	//----- nvinfo : EIATTR_EXIT_INSTR_OFFSETS
	.align		4
.L_1708:
        /*00c0*/ 	.byte	0x04, 0x1c
        /*00c2*/ 	.short	(.L_1710 - .L_1709)


	//   ....[0]....
.L_1709:
        /*00c4*/ 	.word	0x00000410


	//   ....[1]....
        /*00c8*/ 	.word	0x00000bc0


	//   ....[2]....
        /*00cc*/ 	.word	0x00000bf0


	//   ....[3]....
        /*00d0*/ 	.word	0x0000b580


	//   ....[4]....
        /*00d4*/ 	.word	0x0000b5b0


	//----- nvinfo : EIATTR_CTAIDZ_USED
	.align		4
.L_1710:
        /*00d8*/ 	.byte	0x01, 0x04
	.zero		2


	//----- nvinfo : EIATTR_CRS_STACK_SIZE
	.align		4
        /*00dc*/ 	.byte	0x04, 0x1e
        /*00de*/ 	.short	(.L_1712 - .L_1711)
.L_1711:
        /*00e0*/ 	.word	0x00000000
.L_1712:


//--------------------- .nv.info._ZN5flash24flash_fwd_splitkv_kernelI23Flash_fwd_kernel_traitsILi128ELi64ELi64ELi4ELb0ELb0EN7cutlass10bfloat16_tE19Flash_kernel_traitsILi128ELi64ELi64ELi4ES3_EELb1ELb0ELb1ELb0ELb0ELb0ELb1ELb0EEEvNS_16Flash_fwd_paramsE --------------------------
	.section	.nv.info._ZN5flash24flash_fwd_splitkv_kernelI23Flash_fwd_kernel_traitsILi128ELi64ELi64ELi4ELb0ELb0EN7cutlass10bfloat16_tE19Flash_kernel_traitsILi128ELi64ELi64ELi4ES3_EELb1ELb0ELb1ELb0ELb0ELb0ELb1ELb0EEEvNS_16Flash_fwd_paramsE,"",@"SHT_CUDA_INFO"
	.sectionflags	@""
	.align	4


	//----- nvinfo : EIATTR_CUDA_API_VERSION
	.align		4
        /*0000*/ 	.byte	0x04, 0x37
        /*0002*/ 	.short	(.L_1714 - .L_1713)
.L_1713:
        /*0004*/ 	.word	0x00000082


	//----- nvinfo : EIATTR_SW2861232_WAR
	.align		4
.L_1714:
        /*0008*/ 	.byte	0x01, 0x35
	.zero		2


	//----- nvinfo : EIATTR_PARAM_CBANK
	.align		4
        /*000c*/ 	.byte	0x04, 0x0a
        /*000e*/ 	.short	(.L_1716 - .L_1715)
	.align		4
.L_1715:
        /*0010*/ 	.word	index@(.nv.constant0._ZN5flash24flash_fwd_splitkv_kernelI23Flash_fwd_kernel_traitsILi128ELi64ELi64ELi4ELb0ELb0EN7cutlass10bfloat16_tE19Flash_kernel_traitsILi128ELi64ELi64ELi4ES3_EELb1ELb0ELb1ELb0ELb0ELb0ELb1ELb0EEEvNS_16Flash_fwd_paramsE)
        /*0014*/ 	.short	0x0160
        /*0016*/ 	.short	0x01d0


	//----- nvinfo : EIATTR_CBANK_PARAM_SIZE
	.align		4
.L_1716:
        /*0018*/ 	.byte	0x03, 0x19
        /*001a*/ 	.short	0x01d0


	//----- nvinfo : EIATTR_KPARAM_INFO
	.align		4
        /*001c*/ 	.byte	0x04, 0x17
        /*001e*/ 	.short	(.L_1718 - .L_1717)
.L_1717:
        /*0020*/ 	.word	0x00000000
        /*0024*/ 	.short	0x0000
        /*0026*/ 	.short	0x0000
        /*0028*/ 	.byte	0x00, 0xf0, 0x41, 0x07


	//----- nvinfo : EIATTR_MAXREG_COUNT
	.align		4
.L_1718:
        /*002c*/ 	.byte	0x03, 0x1b
        /*002e*/ 	.short	0x00ff


	//----- nvinfo : EIATTR_NUM_BARRIERS
	.align		4
        /*0030*/ 	.byte	0x02, 0x4c
        /*0032*/ 	.byte	0x01
	.zero		1


	//----- nvinfo : EIATTR_MERCURY_ISA_VERSION
	.align		4
        /*0034*/ 	.byte	0x03, 0x5f
        /*0036*/ 	.short	0x0000


	//----- nvinfo : EIATTR_COOP_GROUP_MASK_REGIDS
	.align		4
        /*0038*/ 	.byte	0x04, 0x29
        /*003a*/ 	.short	(.L_1720 - .L_1719)


	//   ....[0]....
.L_1719:
        /*003c*/ 	.word	0xffffffff


	//   ....[1]....
        /*0040*/ 	.word	0xffffffff


	//   ....[2]....
        /*0044*/ 	.word	0xffffffff


	//   ....[3]....
        /*0048*/ 	.word	0xffffffff


	//   ....[4]....
        /*004c*/ 	.word	0xffffffff


	//   ....[5]....
        /*0050*/ 	.word	0xffffffff


	//   ....[6]....
        /*0054*/ 	.word	0xffffffff


	//   ....[7]....
        /*0058*/ 	.word	0xffffffff


	//   ....[8]....
        /*005c*/ 	.word	0xffffffff


	//   ....[9]....
        /*0060*/ 	.word	0xffffffff


	//   ....[10]....
        /*0064*/ 	.word	0xffffffff


	//   ....[11]....
        /*0068*/ 	.word	0xffffffff


	//   ....[12]....
        /*006c*/ 	.word	0xffffffff


	//   ....[13]....
        /*0070*/ 	.word	0xffffffff


	//   ....[14]....
        /*0074*/ 	.word	0xffffffff


	//   ....[15]....
        /*0078*/ 	.word	0xffffffff


	//----- nvinfo : EIATTR_COOP_GROUP_INSTR_OFFSETS
	.align		4
.L_1720:
        /*007c*/ 	.byte	0x04, 0x28
        /*007e*/ 	.short	(.L_1722 - .L_1721)


	//   ....[0]....
.L_1721:
        /*0080*/ 	.word	0x00004f30


	//   ....[1]....
        /*0084*/ 	.word	0x00004f80


	//   ....[2]....
        /*0088*/ 	.word	0x00004fe0


	//   ....[3]....
        /*008c*/ 	.word	0x00005010


	//   ....[4]....
        /*0090*/ 	.word	0x00007fc0


	//   ....[5]....
        /*0094*/ 	.word	0x00007fd0


	//   ....[6]....
        /*0098*/ 	.word	0x00008000


	//   ....[7]....
        /*009c*/ 	.word	0x00008010


	//   ....[8]....
        /*00a0*/ 	.word	0x0000afb0


	//   ....[9]....
        /*00a4*/ 	.word	0x0000afd0


	//   ....[10]....
        /*00a8*/ 	.word	0x0000aff0


	//   ....[11]....
        /*00ac*/ 	.word	0x0000b010


	//   ....[12]....
        /*00b0*/ 	.word	0x0000c230


	//   ....[13]....
        /*00b4*/ 	.word	0x0000c270


	//   ....[14]....
        /*00b8*/ 	.word	0x0000c2e0


	//   ....[15]....
        /*00bc*/ 	.word	0x0000c300


	//----- nvinfo : EIATTR_EXIT_INSTR_OFFSETS
	.align		4
.L_1722:
        /*00c0*/ 	.byte	0x04, 0x1c
        /*00c2*/ 	.short	(.L_1724 - .L_1723)


	//   ....[0]....
.L_1723:
        /*00c4*/ 	.word	0x00000410


	//   ....[1]....
        /*00c8*/ 	.word	0x00000e50


	//   ....[2]....
        /*00cc*/ 	.word	0x00000e80


	//   ....[3]....
        /*00d0*/ 	.word	0x0000d410


	//   ....[4]....
        /*00d4*/ 	.word	0x0000d450


	//   ....[5]....
        /*00d8*/ 	.word	0x0000d470


	//----- nvinfo : EIATTR_CTAIDZ_USED
	.align		4
.L_1724:
        /*00dc*/ 	.byte	0x01, 0x04
	.zero		2


	//----- nvinfo : EIATTR_CRS_STACK_SIZE
	.align		4
        /*00e0*/ 	.byte	0x04, 0x1e
        /*00e2*/ 	.short	(.L_1726 - .L_1725)
.L_1725:
        /*00e4*/ 	.word	0x00000000
.L_1726:


//--------------------- .nv.info._ZN5flash24flash_fwd_splitkv_kernelI23Flash_fwd_kernel_traitsILi128ELi64ELi64ELi4ELb0ELb0EN7cutlass10bfloat16_tE19Flash_kernel_traitsILi128ELi64ELi64ELi4ES3_EELb1ELb0ELb1ELb0ELb0ELb1ELb1ELb0EEEvNS_16Flash_fwd_paramsE --------------------------
	.section	.nv.info._ZN5flash24flash_fwd_splitkv_kernelI23Flash_fwd_kernel_traitsILi128ELi64ELi64ELi4ELb0ELb0EN7cutlass10bfloat16_tE19Flash_kernel_traitsILi128ELi64ELi64ELi4ES3_EELb1ELb0ELb1ELb0ELb0ELb1ELb1ELb0EEEvNS_16Flash_fwd_paramsE,"",@"SHT_CUDA_INFO"
	.sectionflags	@""
	.align	4


	//----- nvinfo : EIATTR_CUDA_API_VERSION
	.align		4
        /*0000*/ 	.byte	0x04, 0x37
        /*0002*/ 	.short	(.L_1728 - .L_1727)
.L_1727:
        /*0004*/ 	.word	0x00000082


	//----- nvinfo : EIATTR_SW2861232_WAR
	.align		4
.L_1728:
        /*0008*/ 	.byte	0x01, 0x35
	.zero		2


	//----- nvinfo : EIATTR_PARAM_CBANK
	.align		4
        /*000c*/ 	.byte	0x04, 0x0a
        /*000e*/ 	.short	(.L_1730 - .L_1729)
	.align		4
.L_1729:
        /*0010*/ 	.word	index@(.nv.constant0._ZN5flash24flash_fwd_splitkv_kernelI23Flash_fwd_kernel_traitsILi128ELi64ELi64ELi4ELb0ELb0EN7cutlass10bfloat16_tE19Flash_kernel_traitsILi128ELi64ELi64ELi4ES3_EELb1ELb0ELb1ELb0ELb0ELb1ELb1ELb0EEEvNS_16Flash_fwd_paramsE)
        /*0014*/ 	.short	0x0160
        /*0016*/ 	.short	0x01d0


	//----- nvinfo : EIATTR_CBANK_PARAM_SIZE
	.align		4
.L_1730:
        /*0018*/ 	.byte	0x03, 0x19
        /*001a*/ 	.short	0x01d0


	//----- nvinfo : EIATTR_KPARAM_INFO
	.align		4
        /*001c*/ 	.byte	0x04, 0x17
        /*001e*/ 	.short	(.L_1732 - .L_1731)
.L_1731:
        /*0020*/ 	.word	0x00000000
        /*0024*/ 	.short	0x0000
        /*0026*/ 	.short	0x0000
        /*0028*/ 	.byte	0x00, 0xf0, 0x41, 0x07


	//----- nvinfo : EIATTR_MAXREG_COUNT
	.align		4
.L_1732:
        /*002c*/ 	.byte	0x03, 0x1b
        /*002e*/ 	.short	0x00ff


	//----- nvinfo : EIATTR_NUM_BARRIERS
	.align		4
        /*0030*/ 	.byte	0x02, 0x4c
        /*0032*/ 	.byte	0x01
	.zero		1


	//----- nvinfo : EIATTR_MERCURY_ISA_VERSION
	.align		4
        /*0034*/ 	.byte	0x03, 0x5f
        /*0036*/ 	.short	0x0000


	//----- nvinfo : EIATTR_COOP_GROUP_MASK_REGIDS
	.align		4
        /*0038*/ 	.byte	0x04, 0x29
        /*003a*/ 	.short	(.L_1734 - .L_1733)


	//   ....[0]....
.L_1733:
        /*003c*/ 	.word	0xffffffff


	//   ....[1]....
        /*0040*/ 	.word	0xffffffff


	//   ....[2]....
        /*0044*/ 	.word	0xffffffff


	//   ....[3]....
        /*0048*/ 	.word	0xffffffff


	//   ....[4]....
        /*004c*/ 	.word	0xffffffff


	//   ....[5]....
        /*0050*/ 	.word	0xffffffff


	//   ....[6]....
        /*0054*/ 	.word	0xffffffff


	//   ....[7]....
        /*0058*/ 	.word	0xffffffff


	//   ....[8]....
        /*005c*/ 	.word	0xffffffff


	//   ....[9]....
        /*0060*/ 	.word	0xffffffff


	//   ....[10]....
        /*0064*/ 	.word	0xffffffff


	//   ....[11]....
        /*0068*/ 	.word	0xffffffff


	//   ....[12]....
        /*006c*/ 	.word	0xffffffff


	//   ....[13]....
        /*0070*/ 	.word	0xffffffff


	//   ....[14]....
        /*0074*/ 	.word	0xffffffff


	//   ....[15]....
        /*0078*/ 	.word	0xffffffff


	//----- nvinfo : EIATTR_COOP_GROUP_INSTR_OFFSETS
	.align		4
.L_1734:
        /*007c*/ 	.byte	0x04, 0x28
        /*007e*/ 	.short	(.L_1736 - .L_1735)


	//   ....[0]....
.L_1735:
        /*0080*/ 	.word	0x00005300


	//   ....[1]....
        /*0084*/ 	.word	0x00005350


	//   ....[2]....
        /*0088*/ 	.word	0x000053b0


	//   ....[3]....
        /*008c*/ 	.word	0x000053d0


	//   ....[4]....
        /*0090*/ 	.word	0x00008750


	//   ....[5]....
        /*0094*/ 	.word	0x00008790


	//   ....[6]....
        /*0098*/ 	.word	0x000087b0


	//   ....[7]....
        /*009c*/ 	.word	0x000087d0


	//   ....[8]....
        /*00a0*/ 	.word	0x0000bb70


	//   ....[9]....
        /*00a4*/ 	.word	0x0000bb80


	//   ....[10]....
        /*00a8*/ 	.word	0x0000bba0


	//   ....[11]....
        /*00ac*/ 	.word	0x0000bbc0


	//   ....[12]....
        /*00b0*/ 	.word	0x0000cdc0


	//   ....[13]....
        /*00b4*/ 	.word	0x0000ce00


	//   ....[14]....
        /*00b8*/ 	.word	0x0000ce70


	//   ....[15]....
        /*00bc*/ 	.word	0x0000ce90


	//----- nvinfo : EIATTR_EXIT_INSTR_OFFSETS
	.align		4
.L_1736:
        /*00c0*/ 	.byte	0x04, 0x1c
        /*00c2*/ 	.short	(.L_1738 - .L_1737)


	//   ....[0]....
.L_1737:
        /*00c4*/ 	.word	0x00000410


	//   ....[1]....
        /*00c8*/ 	.word	0x00000e50


	//   ....[2]....
        /*00cc*/ 	.word	0x00000e80


	//   ....[3]....
        /*00d0*/ 	.word	0x0000dfa0


	//   ....[4]....
        /*00d4*/ 	.word	0x0000dfe0


	//   ....[5]....
        /*00d8*/ 	.word	0x0000e000


	//----- nvinfo : EIATTR_CTAIDZ_USED
	.align		4
.L_1738:
        /*00dc*/ 	.byte	0x01, 0x04
	.zero		2


	//----- nvinfo : EIATTR_CRS_STACK_SIZE
	.align		4
        /*00e0*/ 	.byte	0x04, 0x1e
        /*00e2*/ 	.short	(.L_1740 - .L_1739)
.L_1739:
        /*00e4*/ 	.word	0x00000000
.L_1740:


//--------------------- .nv.info._ZN5flash24flash_fwd_splitkv_kernelI23Flash_fwd_kernel_traitsILi128ELi64ELi64ELi4ELb0ELb0EN7cutlass10bfloat16_tE19Flash_kernel_traitsILi128ELi64ELi64ELi4ES3_EELb1ELb0ELb0ELb0ELb1ELb0ELb1ELb1EEEvNS_16Flash_fwd_paramsE --------------------------
	.section	.nv.info._ZN5flash24flash_fwd_splitkv_kernelI23Flash_fwd_kernel_traitsILi128ELi64ELi64ELi4ELb0ELb0EN7cutlass10bfloat16_tE19Flash_kernel_traitsILi128ELi64ELi64ELi4ES3_EELb1ELb0ELb0ELb0ELb1ELb0ELb1ELb1EEEvNS_16Flash_fwd_paramsE,"",@"SHT_CUDA_INFO"
	.sectionflags	@""
	.align	4


	//----- nvinfo : EIATTR_CUDA_API_VERSION
	.align		4
        /*0000*/ 	.byte	0x04, 0x37
        /*0002*/ 	.short	(.L_1742 - .L_1741)
.L_1741:
        /*0004*/ 	.word	0x00000082


	//----- nvinfo : EIATTR_SW2861232_WAR
	.align		4
.L_1742:
        /*0008*/ 	.byte	0x01, 0x35
	.zero		2


	//----- nvinfo : EIATTR_PARAM_CBANK
	.align		4
        /*000c*/ 	.byte	0x04, 0x0a
        /*000e*/ 	.short	(.L_1744 - .L_1743)
	.align		4
.L_1743:
        /*0010*/ 	.word	index@(.nv.constant0._ZN5flash24flash_fwd_splitkv_kernelI23Flash_fwd_kernel_traitsILi128ELi64ELi64ELi4ELb0ELb0EN7cutlass10bfloat16_tE19Flash_kernel_traitsILi128ELi64ELi64ELi4ES3_EELb1ELb0ELb0ELb0ELb1ELb0ELb1ELb1EEEvNS_16Flash_fwd_paramsE)
        /*0014*/ 	.short	0x0160
        /*0016*/ 	.short	0x01d0


	//----- nvinfo : EIATTR_CBANK_PARAM_SIZE
	.align		4
.L_1744:
        /*0018*/ 	.byte	0x03, 0x19
        /*001a*/ 	.short	0x01d0


	//----- nvinfo : EIATTR_KPARAM_INFO
	.align		4
        /*001c*/ 	.byte	0x04, 0x17
        /*001e*/ 	.short	(.L_1746 - .L_1745)
.L_1745:
        /*0020*/ 	.word	0x00000000
        /*0024*/ 	.short	0x0000
        /*0026*/ 	.short	0x0000
        /*0028*/ 	.byte	0x00, 0xf0, 0x41, 0x07


	//----- nvinfo : EIATTR_MAXREG_COUNT
	.align		4
.L_1746:
        /*002c*/ 	.byte	0x03, 0x1b
        /*002e*/ 	.short	0x00ff


	//----- nvinfo : EIATTR_NUM_BARRIERS
	.align		4
        /*0030*/ 	.byte	0x02, 0x4c
        /*0032*/ 	.byte	0x01
	.zero		1


	//----- nvinfo : EIATTR_MERCURY_ISA_VERSION
	.align		4
        /*0034*/ 	.byte	0x03, 0x5f
        /*0036*/ 	.short	0x0000


	//----- nvinfo : EIATTR_COOP_GROUP_MASK_REGIDS
	.align		4
        /*0038*/ 	.byte	0x04, 0x29
        /*003a*/ 	.short	(.L_1748 - .L_1747)


	//   ....[0]....
.L_1747:
        /*003c*/ 	.word	0xffffffff


	//   ....[1]....
        /*0040*/ 	.word	0xffffffff


	//   ....[2]....
        /*0044*/ 	.word	0xffffffff


	//   ....[3]....
        /*0048*/ 	.word	0xffffffff


	//   ....[4]....
        /*004c*/ 	.word	0xffffffff


	//   ....[5]....
        /*0050*/ 	.word	0xffffffff


	//   ....[6]....
        /*0054*/ 	.word	0xffffffff


	//   ....[7]....
        /*0058*/ 	.word	0xffffffff


	//   ....[8]....
        /*005c*/ 	.word	0xffffffff


	//   ....[9]....
        /*0060*/ 	.word	0xffffffff


	//   ....[10]....
        /*0064*/ 	.word	0xffffffff


	//   ....[11]....
        /*0068*/ 	.word	0xffffffff


	//   ....[12]....
        /*006c*/ 	.word	0xffffffff


	//   ....[13]....
        /*0070*/ 	.word	0xffffffff


	//   ....[14]....
        /*0074*/ 	.word	0xffffffff


	//   ....[15]....
        /*0078*/ 	.word	0xffffffff


	//----- nvinfo : EIATTR_COOP_GROUP_INSTR_OFFSETS
	.align		4
.L_1748:
        /*007c*/ 	.byte	0x04, 0x28
        /*007e*/ 	.short	(.L_1750 - .L_1749)


	//   ....[0]....
.L_1749:
        /*0080*/ 	.word	0x0000e110


	//   ....[1]....
        /*0084*/ 	.word	0x0000e150


	//   ....[2]....
        /*0088*/ 	.word	0x0000e1a0


	//   ....[3]....
        /*008c*/ 	.word	0x0000e1c0


	//   ....[4]....
        /*0090*/ 	.word	0x00010840


	//   ....[5]....
        /*0094*/ 	.word	0x00010850


	//   ....[6]....
        /*0098*/ 	.word	0x00010880


	//   ....[7]....
        /*009c*/ 	.word	0x00010890


	//   ....[8]....
        /*00a0*/ 	.word	0x00012f00


	//   ....[9]....
        /*00a4*/ 	.word	0x00012f20


	//   ....[10]....
        /*00a8*/ 	.word	0x00012f50


	//   ....[11]....
        /*00ac*/ 	.word	0x00012f60


	//   ....[12]....
        /*00b0*/ 	.word	0x00014170


	//   ....[13]....
        /*00b4*/ 	.word	0x000141a0


	//   ....[14]....
        /*00b8*/ 	.word	0x000141f0


	//   ....[15]....
        /*00bc*/ 	.word	0x00014210


	//----- nvinfo : EIATTR_EXIT_INSTR_OFFSETS
	.align		4
.L_1750:
        /*00c0*/ 	.byte	0x04, 0x1c
        /*00c2*/ 	.short	(.L_1752 - .L_1751)


	//   ....[0]....
.L_1751:
        /*00c4*/ 	.word	0x00000420


	//   ....[1]....
        /*00c8*/ 	.word	0x00000be0


	//   ....[2]....
        /*00cc*/ 	.word	0x00000c10


	//   ....[3]....
        /*00d0*/ 	.word	0x00015160


	//   ....[4]....
        /*00d4*/ 	.word	0x00015190


	//----- nvinfo : EIATTR_CTAIDZ_USED
	.align		4
.L_1752:
        /*00d8*/ 	.byte	0x01, 0x04
	.zero		2


	//----- nvinfo : EIATTR_CRS_STACK_SIZE
	.align		4
        /*00dc*/ 	.byte	0x04, 0x1e
        /*00de*/ 	.short	(.L_1754 - .L_1753)
.L_1753:
        /*00e0*/ 	.word	0x00000000
.L_1754:


//--------------------- .nv.info._ZN5flash24flash_fwd_splitkv_kernelI23Flash_fwd_kernel_traitsILi128ELi64ELi64ELi4ELb0ELb0EN7cutlass10bfloat16_tE19Flash_kernel_traitsILi128ELi64ELi64ELi4ES3_EELb1ELb0ELb0ELb0ELb1ELb1ELb1ELb1EEEvNS_16Flash_fwd_paramsE --------------------------
	.section	.nv.info._ZN5flash24flash_fwd_splitkv_kernelI23Flash_fwd_kernel_traitsILi128ELi64ELi64ELi4ELb0ELb0EN7cutlass10bfloat16_tE19Flash_kernel_traitsILi128ELi64ELi64ELi4ES3_EELb1ELb0ELb0ELb0ELb1ELb1ELb1ELb1EEEvNS_16Flash_fwd_paramsE,"",@"SHT_CUDA_INFO"
	.sectionflags	@""
	.align	4


	//----- nvinfo : EIATTR_CUDA_API_VERSION
	.align		4
        /*0000*/ 	.byte	0x04, 0x37
        /*0002*/ 	.short	(.L_1756 - .L_1755)
.L_1755:
        /*0004*/ 	.word	0x00000082


	//----- nvinfo : EIATTR_SW2861232_WAR
	.align		4
.L_1756:
        /*0008*/ 	.byte	0x01, 0x35
	.zero		2


	//----- nvinfo : EIATTR_PARAM_CBANK
	.align		4
        /*000c*/ 	.byte	0x04, 0x0a
        /*000e*/ 	.short	(.L_1758 - .L_1757)
	.align		4
.L_1757:
        /*0010*/ 	.word	index@(.nv.constant0._ZN5flash24flash_fwd_splitkv_kernelI23Flash_fwd_kernel_traitsILi128ELi64ELi64ELi4ELb0ELb0EN7cutlass10bfloat16_tE19Flash_kernel_traitsILi128ELi64ELi64ELi4ES3_EELb1ELb0ELb0ELb0ELb1ELb1ELb1ELb1EEEvNS_16Flash_fwd_paramsE)
        /*0014*/ 	.short	0x0160
        /*0016*/ 	.short	0x01d0


	//----- nvinfo : EIATTR_CBANK_PARAM_SIZE
	.align		4
.L_1758:
        /*0018*/ 	.byte	0x03, 0x19
        /*001a*/ 	.short	0x01d0


	//----- nvinfo : EIATTR_KPARAM_INFO
	.align		4
        /*001c*/ 	.byte	0x04, 0x17
        /*001e*/ 	.short	(.L_1760 - .L_1759)
.L_1759:
        /*0020*/ 	.word	0x00000000
        /*0024*/ 	.short	0x0000
        /*0026*/ 	.short	0x0000
        /*0028*/ 	.byte	0x00, 0xf0, 0x41, 0x07


	//----- nvinfo : EIATTR_MAXREG_COUNT
	.align		4
.L_1760:
        /*002c*/ 	.byte	0x03, 0x1b
        /*002e*/ 	.short	0x00ff


	//----- nvinfo : EIATTR_NUM_BARRIERS
	.align		4
        /*0030*/ 	.byte	0x02, 0x4c
        /*0032*/ 	.byte	0x01
	.zero		1


	//----- nvinfo : EIATTR_MERCURY_ISA_VERSION
	.align		4
        /*0034*/ 	.byte	0x03, 0x5f
        /*0036*/ 	.short	0x0000


	//----- nvinfo : EIATTR_COOP_GROUP_MASK_REGIDS
	.align		4
        /*0038*/ 	.byte	0x04, 0x29
        /*003a*/ 	.short	(.L_1762 - .L_1761)


	//   ....[0]....
.L_1761:
        /*003c*/ 	.word	0xffffffff


	//   ....[1]....
        /*0040*/ 	.word	0xffffffff


	//   ....[2]....
        /*0044*/ 	.word	0xffffffff


	//   ....[3]....
        /*0048*/ 	.word	0xffffffff


	//   ....[4]....
        /*004c*/ 	.word	0xffffffff


	//   ....[5]....
        /*0050*/ 	.word	0xffffffff


	//   ....[6]....
        /*0054*/ 	.word	0xffffffff


	//   ....[7]....
        /*0058*/ 	.word	0xffffffff


	//   ....[8]....
        /*005c*/ 	.word	0xffffffff


	//   ....[9]....
        /*0060*/ 	.word	0xffffffff


	//   ....[10]....
        /*0064*/ 	.word	0xffffffff


	//   ....[11]....
        /*0068*/ 	.word	0xffffffff


	//   ....[12]....
        /*006c*/ 	.word	0xffffffff


	//   ....[13]....
        /*0070*/ 	.word	0xffffffff


	//   ....[14]....
        /*0074*/ 	.word	0xffffffff


	//   ....[15]....
        /*0078*/ 	.word	0xffffffff


	//----- nvinfo : EIATTR_COOP_GROUP_INSTR_OFFSETS
	.align		4
.L_1762:
        /*007c*/ 	.byte	0x04, 0x28
        /*007e*/ 	.short	(.L_1764 - .L_1763)


	//   ....[0]....
.L_1763:
        /*0080*/ 	.word	0x0000e4e0


	//   ....[1]....
        /*0084*/ 	.word	0x0000e530


	//   ....[2]....
        /*0088*/ 	.word	0x0000e590


	//   ....[3]....
        /*008c*/ 	.word	0x0000e5b0


	//   ....[4]....
        /*0090*/ 	.word	0x00011000


	//   ....[5]....
        /*0094*/ 	.word	0x00011010


	//   ....[6]....
        /*0098*/ 	.word	0x00011040


	//   ....[7]....
        /*009c*/ 	.word	0x00011050


	//   ....[8]....
        /*00a0*/ 	.word	0x00013b20


	//   ....[9]....
        /*00a4*/ 	.word	0x00013b30


	//   ....[10]....
        /*00a8*/ 	.word	0x00013b60


	//   ....[11]....
        /*00ac*/ 	.word	0x00013b70


	//   ....[12]....
        /*00b0*/ 	.word	0x00014d60


	//   ....[13]....
        /*00b4*/ 	.word	0x00014d90


	//   ....[14]....
        /*00b8*/ 	.word	0x00014de0


	//   ....[15]....
        /*00bc*/ 	.word	0x00014e00


	//----- nvinfo : EIATTR_EXIT_INSTR_OFFSETS
	.align		4
.L_1764:
        /*00c0*/ 	.byte	0x04, 0x1c
        /*00c2*/ 	.short	(.L_1766 - .L_1765)


	//   ....[0]....
.L_1765:
        /*00c4*/ 	.word	0x00000420


	//   ....[1]....
        /*00c8*/ 	.word	0x00000be0


	//   ....[2]....
        /*00cc*/ 	.word	0x00000c10


	//   ....[3]....
        /*00d0*/ 	.word	0x00015d50


	//   ....[4]....
        /*00d4*/ 	.word	0x00015d80


	//----- nvinfo : EIATTR_CTAIDZ_USED
	.align		4
.L_1766:
        /*00d8*/ 	.byte	0x01, 0x04
	.zero		2


	//----- nvinfo : EIATTR_CRS_STACK_SIZE
	.align		4
        /*00dc*/ 	.byte	0x04, 0x1e
        /*00de*/ 	.short	(.L_1768 - .L_1767)
.L_1767:
        /*00e0*/ 	.word	0x00000000
.L_1768:


//--------------------- .nv.info._ZN5flash24flash_fwd_splitkv_kernelI23Flash_fwd_kernel_traitsILi128ELi64ELi64ELi4ELb0ELb0EN7cutlass10bfloat16_tE19Flash_kernel_traitsILi128ELi64ELi64ELi4ES3_EELb1ELb0ELb1ELb0ELb0ELb0ELb1ELb1EEEvNS_16Flash_fwd_paramsE --------------------------
	.section	.nv.info._ZN5flash24flash_fwd_splitkv_kernelI23Flash_fwd_kernel_traitsILi128ELi64ELi64ELi4ELb0ELb0EN7cutlass10bfloat16_tE19Flash_kernel_traitsILi128ELi64ELi64ELi4ES3_EELb1ELb0ELb1ELb0ELb0ELb0ELb1ELb1EEEvNS_16Flash_fwd_paramsE,"",@"SHT_CUDA_INFO"
	.sectionflags	@""
	.align	4


	//----- nvinfo : EIATTR_CUDA_API_VERSION
	.align		4
        /*0000*/ 	.byte	0x04, 0x37
        /*0002*/ 	.short	(.L_1770 - .L_1769)
.L_1769:
        /*0004*/ 	.word	0x00000082


	//----- nvinfo : EIATTR_SW2861232_WAR
	.align		4
.L_1770:
        /*0008*/ 	.byte	0x01, 0x35
	.zero		2


	//----- nvinfo : EIATTR_PARAM_CBANK
	.align		4
        /*000c*/ 	.byte	0x04, 0x0a
        /*000e*/ 	.short	(.L_1772 - .L_1771)
	.align		4
.L_1771:
        /*0010*/ 	.word	index@(.nv.constant0._ZN5flash24flash_fwd_splitkv_kernelI23Flash_fwd_kernel_traitsILi128ELi64ELi64ELi4ELb0ELb0EN7cutlass10bfloat16_tE19Flash_kernel_traitsILi128ELi64ELi64ELi4ES3_EELb1ELb0ELb1ELb0ELb0ELb0ELb1ELb1EEEvNS_16Flash_fwd_paramsE)
        /*0014*/ 	.short	0x0160
        /*0016*/ 	.short	0x01d0


	//----- nvinfo : EIATTR_CBANK_PARAM_SIZE
	.align		4
.L_1772:
        /*0018*/ 	.byte	0x03, 0x19
        /*001a*/ 	.short	0x01d0


	//----- nvinfo : EIATTR_KPARAM_INFO
	.align		4
        /*001c*/ 	.byte	0x04, 0x17
        /*001e*/ 	.short	(.L_1774 - .L_1773)
.L_1773:
        /*0020*/ 	.word	0x00000000
        /*0024*/ 	.short	0x0000
        /*0026*/ 	.short	0x0000
        /*0028*/ 	.byte	0x00, 0xf0, 0x41, 0x07


	//----- nvinfo : EIATTR_MAXREG_COUNT
	.align		4
.L_1774:
        /*002c*/ 	.byte	0x03, 0x1b
        /*002e*/ 	.short	0x00ff


	//----- nvinfo : EIATTR_NUM_BARRIERS
	.align		4
        /*0030*/ 	.byte	0x02, 0x4c
        /*0032*/ 	.byte	0x01
	.zero		1


	//----- nvinfo : EIATTR_MERCURY_ISA_VERSION
	.align		4
        /*0034*/ 	.byte	0x03, 0x5f
        /*0036*/ 	.short	0x0000


	//----- nvinfo : EIATTR_COOP_GROUP_MASK_REGIDS
	.align		4
        /*0038*/ 	.byte	0x04, 0x29
        /*003a*/ 	.short	(.L_1776 - .L_1775)


	//   ....[0]....
.L_1775:
        /*003c*/ 	.word	0xffffffff


	//   ....[1]....
        /*0040*/ 	.word	0xffffffff


	//   ....[2]....
        /*0044*/ 	.word	0xffffffff


	//   ....[3]....
        /*0048*/ 	.word	0xffffffff


	//   ....[4]....
        /*004c*/ 	.word	0xffffffff


	//   ....[5]....
        /*0050*/ 	.word	0xffffffff


	//   ....[6]....
        /*0054*/ 	.word	0xffffffff


	//   ....[7]....
        /*0058*/ 	.word	0xffffffff


	//   ....[8]....
        /*005c*/ 	.word	0xffffffff


	//   ....[9]....
        /*0060*/ 	.word	0xffffffff


	//   ....[10]....
        /*0064*/ 	.word	0xffffffff


	//   ....[11]....
        /*0068*/ 	.word	0xffffffff


	//   ....[12]....
        /*006c*/ 	.word	0xffffffff


	//   ....[13]....
        /*0070*/ 	.word	0xffffffff


	//   ....[14]....
        /*0074*/ 	.word	0xffffffff


	//   ....[15]....
        /*0078*/ 	.word	0xffffffff


	//----- nvinfo : EIATTR_COOP_GROUP_INSTR_OFFSETS
	.align		4
.L_1776:
        /*007c*/ 	.byte	0x04, 0x28
        /*007e*/ 	.short	(.L_1778 - .L_1777)


	//   ....[0]....
.L_1777:
        /*0080*/ 	.word	0x000100b0


	//   ....[1]....
        /*0084*/ 	.word	0x000100d0


	//   ....[2]....
        /*0088*/ 	.word	0x00010170


	//   ....[3]....
        /*008c*/ 	.word	0x00010180


	//   ....[4]....
        /*0090*/ 	.word	0x000130a0


	//   ....[5]....
        /*0094*/ 	.word	0x000130b0


	//   ....[6]....
        /*0098*/ 	.word	0x000130f0


	//   ....[7]....
        /*009c*/ 	.word	0x00013100


	//   ....[8]....
        /*00a0*/ 	.word	0x00016080


	//   ....[9]....
        /*00a4*/ 	.word	0x000160a0


	//   ....[10]....
        /*00a8*/ 	.word	0x000160c0


	//   ....[11]....
        /*00ac*/ 	.word	0x000160e0


	//   ....[12]....
        /*00b0*/ 	.word	0x000172f0


	//   ....[13]....
        /*00b4*/ 	.word	0x00017330


	//   ....[14]....
        /*00b8*/ 	.word	0x00017390


	//   ....[15]....
        /*00bc*/ 	.word	0x000173b0


	//----- nvinfo : EIATTR_EXIT_INSTR_OFFSETS
	.align		4
.L_1778:
        /*00c0*/ 	.byte	0x04, 0x1c
        /*00c2*/ 	.short	(.L_1780 - .L_1779)


	//   ....[0]....
.L_1779:
        /*00c4*/ 	.word	0x00000420


	//   ....[1]....
        /*00c8*/ 	.word	0x00000e70


	//   ....[2]....
        /*00cc*/ 	.word	0x00000ea0


	//   ....[3]....
        /*00d0*/ 	.word	0x00018530


	//   ....[4]....
        /*00d4*/ 	.word	0x00018570


	//   ....[5]....
        /*00d8*/ 	.word	0x00018590


	//----- nvinfo : EIATTR_CTAIDZ_USED
	.align		4
.L_1780:
        /*00dc*/ 	.byte	0x01, 0x04
	.zero		2


	//----- nvinfo : EIATTR_CRS_STACK_SIZE
	.align		4
        /*00e0*/ 	.byte	0x04, 0x1e
        /*00e2*/ 	.short	(.L_1782 - .L_1781)
.L_1781:
        /*00e4*/ 	.word	0x00000000
.L_1782:


//--------------------- .nv.info._ZN5flash24flash_fwd_splitkv_kernelI23Flash_fwd_kernel_traitsILi128ELi64ELi64ELi4ELb0ELb0EN7cutlass10bfloat16_tE19Flash_kernel_traitsILi128ELi64ELi64ELi4ES3_EELb1ELb0ELb1ELb0ELb0ELb1ELb1ELb1EEEvNS_16Flash_fwd_paramsE --------------------------
	.section	.nv.info._ZN5flash24flash_fwd_splitkv_kernelI23Flash_fwd_kernel_traitsILi128ELi64ELi64ELi4ELb0ELb0EN7cutlass10bfloat16_tE19Flash_kernel_traitsILi128ELi64ELi64ELi4ES3_EELb1ELb0ELb1ELb0ELb0ELb1ELb1ELb1EEEvNS_16Flash_fwd_paramsE,"",@"SHT_CUDA_INFO"
	.sectionflags	@""
	.align	4


	//----- nvinfo : EIATTR_CUDA_API_VERSION
	.align		4
        /*0000*/ 	.byte	0x04, 0x37
        /*0002*/ 	.short	(.L_1784 - .L_1783)
.L_1783:
        /*0004*/ 	.word	0x00000082


	//----- nvinfo : EIATTR_SW2861232_WAR
	.align		4
.L_1784:
        /*0008*/ 	.byte	0x01, 0x35
	.zero		2


	//----- nvinfo : EIATTR_PARAM_CBANK
	.align		4
        /*000c*/ 	.byte	0x04, 0x0a
        /*000e*/ 	.short	(.L_1786 - .L_1785)
	.align		4
.L_1785:
        /*0010*/ 	.word	index@(.nv.constant0._ZN5flash24flash_fwd_splitkv_kernelI23Flash_fwd_kernel_traitsILi128ELi64ELi64ELi4ELb0ELb0EN7cutlass10bfloat16_tE19Flash_kernel_traitsILi128ELi64ELi64ELi4ES3_EELb1ELb0ELb1ELb0ELb0ELb1ELb1ELb1EEEvNS_16Flash_fwd_paramsE)
        /*0014*/ 	.short	0x0160
        /*0016*/ 	.short	0x01d0


	//----- nvinfo : EIATTR_CBANK_PARAM_SIZE
	.align		4
.L_1786:
        /*0018*/ 	.byte	0x03, 0x19
        /*001a*/ 	.short	0x01d0


	//----- nvinfo : EIATTR_KPARAM_INFO
	.align		4
        /*001c*/ 	.byte	0x04, 0x17
        /*001e*/ 	.short	(.L_1788 - .L_1787)
.L_1787:
        /*0020*/ 	.word	0x00000000
        /*0024*/ 	.short	0x0000
        /*0026*/ 	.short	0x0000
        /*0028*/ 	.byte	0x00, 0xf0, 0x41, 0x07


	//----- nvinfo : EIATTR_MAXREG_COUNT
	.align		4
.L_1788:
        /*002c*/ 	.byte	0x03, 0x1b
        /*002e*/ 	.short	0x00ff


	//----- nvinfo : EIATTR_NUM_BARRIERS
	.align		4
        /*0030*/ 	.byte	0x02, 0x4c
        /*0032*/ 	.byte	0x01
	.zero		1


	//----- nvinfo : EIATTR_MERCURY_ISA_VERSION
	.align		4
        /*0034*/ 	.byte	0x03, 0x5f
        /*0036*/ 	.short	0x0000


	//----- nvinfo : EIATTR_COOP_GROUP_MASK_REGIDS
	.align		4
        /*0038*/ 	.byte	0x04, 0x29
        /*003a*/ 	.short	(.L_1790 - .L_1789)


	//   ....[0]....
.L_1789:
        /*003c*/ 	.word	0xffffffff


	//   ....[1]....
        /*0040*/ 	.word	0xffffffff


	//   ....[2]....
        /*0044*/ 	.word	0xffffffff


	//   ....[3]....
        /*0048*/ 	.word	0xffffffff


	//   ....[4]....
        /*004c*/ 	.word	0xffffffff


	//   ....[5]....
        /*0050*/ 	.word	0xffffffff


	//   ....[6]....
        /*0054*/ 	.word	0xffffffff


	//   ....[7]....
        /*0058*/ 	.word	0xffffffff


	//   ....[8]....
        /*005c*/ 	.word	0xffffffff


	//   ....[9]....
        /*0060*/ 	.word	0xffffffff


	//   ....[10]....
        /*0064*/ 	.word	0xffffffff


	//   ....[11]....
        /*0068*/ 	.word	0xffffffff


	//   ....[12]....
        /*006c*/ 	.word	0xffffffff


	//   ....[13]....
        /*0070*/ 	.word	0xffffffff


	//   ....[14]....
        /*0074*/ 	.word	0xffffffff


	//   ....[15]....
        /*0078*/ 	.word	0xffffffff


	//----- nvinfo : EIATTR_COOP_GROUP_INSTR_OFFSETS
	.align		4
.L_1790:
        /*007c*/ 	.byte	0x04, 0x28
        /*007e*/ 	.short	(.L_1792 - .L_1791)


	//   ....[0]....
.L_1791:
        /*0080*/ 	.word	0x000104b0


	//   ....[1]....
        /*0084*/ 	.word	0x000104d0


	//   ....[2]....
        /*0088*/ 	.word	0x00010570


	//   ....[3]....
        /*008c*/ 	.word	0x00010580


	//   ....[4]....
        /*0090*/ 	.word	0x00013890


	//   ....[5]....
        /*0094*/ 	.word	0x000138a0


	//   ....[6]....
        /*0098*/ 	.word	0x000138d0


	//   ....[7]....
        /*009c*/ 	.word	0x000138e0


	//   ....[8]....
        /*00a0*/ 	.word	0x00016ca0


	//   ....[9]....
        /*00a4*/ 	.word	0x00016cb0


	//   ....[10]....
        /*00a8*/ 	.word	0x00016cd0


	//   ....[11]....
        /*00ac*/ 	.word	0x00016cf0


	//   ....[12]....
        /*00b0*/ 	.word	0x00017ef0


	//   ....[13]....
        /*00b4*/ 	.word	0x00017f30


	//   ....[14]....
        /*00b8*/ 	.word	0x00017f90


	//   ....[15]....
        /*00bc*/ 	.word	0x00017fb0


	//----- nvinfo : EIATTR_EXIT_INSTR_OFFSETS
	.align		4
.L_1792:
        /*00c0*/ 	.byte	0x04, 0x1c
        /*00c2*/ 	.short	(.L_1794 - .L_1793)


	//   ....[0]....
.L_1793:
        /*00c4*/ 	.word	0x00000420


	//   ....[1]....
        /*00c8*/ 	.word	0x00000e70


	//   ....[2]....
        /*00cc*/ 	.word	0x00000ea0


	//   ....[3]....
        /*00d0*/ 	.word	0x00019130


	//   ....[4]....
        /*00d4*/ 	.word	0x00019170


	//   ....[5]....
        /*00d8*/ 	.word	0x00019190


	//----- nvinfo : EIATTR_CTAIDZ_USED
	.align		4
.L_1794:
        /*00dc*/ 	.byte	0x01, 0x04
	.zero		2


	//----- nvinfo : EIATTR_CRS_STACK_SIZE
	.align		4
        /*00e0*/ 	.byte	0x04, 0x1e
        /*00e2*/ 	.short	(.L_1796 - .L_1795)
.L_1795:
        /*00e4*/ 	.word	0x00000000
.L_1796:


//--------------------- .nv.callgraph             --------------------------
	.section	.nv.callgraph,"",@"SHT_CUDA_CALLGRAPH"
	.align	4
	.sectionentsize	8
	.align		4
        /*0000*/ 	.word	0x00000000
	.align		4
        /*0004*/ 	.word	0xffffffff
	.align		4
        /*0008*/ 	.word	0x00000000
	.align		4
        /*000c*/ 	.word	0xfffffffe
	.align		4
        /*0010*/ 	.word	0x00000000
	.align		4
        /*0014*/ 	.word	0xfffffffd
	.align		4
        /*0018*/ 	.word	0x00000000
	.align		4
        /*001c*/ 	.word	0xfffffffc


//--------------------- .nv.rel.action            --------------------------
	.section	.nv.rel.action,"",@"SHT_CUDA_RELOCINFO"
	.align	8
	.sectionentsize	8
        /*0000*/ 	.byte	0x73, 0x00, 0x00, 0x00, 0x00, 0x00, 0x00, 0x00, 0x00, 0x00, 0x00, 0x11, 0x25, 0x00, 0x05, 0x36


//--------------------- .nv.constant4             --------------------------
	.section	.nv.constant4,"a",@progbits
	.align	8
	.align		8
.nv.constant4:
        /*0000*/ 	.dword	_ZN79_INTERNAL_73c12ef7_43_flash_fwd_split_hdim128_bf16_causal_sm80_cu_2acf44d3_27604cuda3std3__45__cpo5beginE
	.align		8
        /*0008*/ 	.dword	_ZN79_INTERNAL_73c12ef7_43_flash_fwd_split_hdim128_bf16_causal_sm80_cu_2acf44d3_27604cuda3std3__45__cpo3endE
	.align		8
        /*0010*/ 	.dword	_ZN79_INTERNAL_73c12ef7_43_flash_fwd_split_hdim128_bf16_causal_sm80_cu_2acf44d3_27604cuda3std3__45__cpo6cbeginE
	.align		8
        /*0018*/ 	.dword	_ZN79_INTERNAL_73c12ef7_43_flash_fwd_split_hdim128_bf16_causal_sm80_cu_2acf44d3_27604cuda3std3__45__cpo4cendE
	.align		8
        /*0020*/ 	.dword	_ZN79_INTERNAL_73c12ef7_43_flash_fwd_split_hdim128_bf16_causal_sm80_cu_2acf44d3_27604cuda3std3__481_GLOBAL__N__73c12ef7_43_flash_fwd_split_hdim128_bf16_causal_sm80_cu_2acf44d3_27606ignoreE
	.align		8
        /*0028*/ 	.dword	_ZN79_INTERNAL_73c12ef7_43_flash_fwd_split_hdim128_bf16_causal_sm80_cu_2acf44d3_27604cuda3std3__419piecewise_constructE
	.align		8
        /*0030*/ 	.dword	_ZN79_INTERNAL_73c12ef7_43_flash_fwd_split_hdim128_bf16_causal_sm80_cu_2acf44d3_27604cuda3std3__48in_placeE
	.align		8
        /*0038*/ 	.dword	_ZN79_INTERNAL_73c12ef7_43_flash_fwd_split_hdim128_bf16_causal_sm80_cu_2acf44d3_27604cuda3std6ranges3__45__cpo4swapE
	.align		8
        /*0040*/ 	.dword	_ZN79_INTERNAL_73c12ef7_43_flash_fwd_split_hdim128_bf16_causal_sm80_cu_2acf44d3_27604cuda3std6ranges3__45__cpo9iter_moveE
	.align		8
        /*0048*/ 	.dword	_ZN79_INTERNAL_73c12ef7_43_flash_fwd_split_hdim128_bf16_causal_sm80_cu_2acf44d3_27604cute7productE
	.align		8
        /*0050*/ 	.dword	_ZN79_INTERNAL_73c12ef7_43_flash_fwd_split_hdim128_bf16_causal_sm80_cu_2acf44d3_27604cute1_E


//--------------------- .nv.constant0._ZN5flash32flash_fwd_splitkv_combine_kernelI23Flash_fwd_kernel_traitsILi128ELi64ELi128ELi4ELb0ELb0EN7cutlass10bfloat16_tE19Flash_kernel_traitsILi128ELi64ELi128ELi4ES3_EELi4ELi7ELb0EEEvNS_16Flash_fwd_paramsE --------------------------
	.section	.nv.constant0._ZN5flash32flash_fwd_splitkv_combine_kernelI23Flash_fwd_kernel_traitsILi128ELi64ELi128ELi4ELb0ELb0EN7cutlass10bfloat16_tE19Flash_kernel_traitsILi128ELi64ELi128ELi4ES3_EELi4ELi7ELb0EEEvNS_16Flash_fwd_paramsE,"a",@progbits
	.sectionflags	@""
	.align	4
.nv.constant0._ZN5flash32flash_fwd_splitkv_combine_kernelI23Flash_fwd_kernel_traitsILi128ELi64ELi128ELi4ELb0ELb0EN7cutlass10bfloat16_tE19Flash_kernel_traitsILi128ELi64ELi128ELi4ES3_EELi4ELi7ELb0EEEvNS_16Flash_fwd_paramsE:
	.zero		816


//--------------------- .nv.constant0._ZN5flash32flash_fwd_splitkv_combine_kernelI23Flash_fwd_kernel_traitsILi128ELi64ELi128ELi4ELb0ELb0EN7cutlass10bfloat16_tE19Flash_kernel_traitsILi128ELi64ELi128ELi4ES3_EELi4ELi6ELb0EEEvNS_16Flash_fwd_paramsE --------------------------
	.section	.nv.constant0._ZN5flash32flash_fwd_splitkv_combine_kernelI23Flash_fwd_kernel_traitsILi128ELi64ELi128ELi4ELb0ELb0EN7cutlass10bfloat16_tE19Flash_kernel_traitsILi128ELi64ELi128ELi4ES3_EELi4ELi6ELb0EEEvNS_16Flash_fwd_paramsE,"a",@progbits
	.sectionflags	@""
	.align	4
.nv.constant0._ZN5flash32flash_fwd_splitkv_combine_kernelI23Flash_fwd_kernel_traitsILi128ELi64ELi128ELi4ELb0ELb0EN7cutlass10bfloat16_tE19Flash_kernel_traitsILi128ELi64ELi128ELi4ES3_EELi4ELi6ELb0EEEvNS_16Flash_fwd_paramsE:
	.zero		816


//--------------------- .nv.constant0._ZN5flash32flash_fwd_splitkv_combine_kernelI23Flash_fwd_kernel_traitsILi128ELi64ELi128ELi4ELb0ELb0EN7cutlass10bfloat16_tE19Flash_kernel_traitsILi128ELi64ELi128ELi4ES3_EELi4ELi5ELb0EEEvNS_16Flash_fwd_paramsE --------------------------
	.section	.nv.constant0._ZN5flash32flash_fwd_splitkv_combine_kernelI23Flash_fwd_kernel_traitsILi128ELi64ELi128ELi4ELb0ELb0EN7cutlass10bfloat16_tE19Flash_kernel_traitsILi128ELi64ELi128ELi4ES3_EELi4ELi5ELb0EEEvNS_16Flash_fwd_paramsE,"a",@progbits
	.sectionflags	@""
	.align	4
.nv.constant0._ZN5flash32flash_fwd_splitkv_combine_kernelI23Flash_fwd_kernel_traitsILi128ELi64ELi128ELi4ELb0ELb0EN7cutlass10bfloat16_tE19Flash_kernel_traitsILi128ELi64ELi128ELi4ES3_EELi4ELi5ELb0EEEvNS_16Flash_fwd_paramsE:
	.zero		816


//--------------------- .nv.constant0._ZN5flash32flash_fwd_splitkv_combine_kernelI23Flash_fwd_kernel_traitsILi128ELi64ELi128ELi4ELb0ELb0EN7cutlass10bfloat16_tE19Flash_kernel_traitsILi128ELi64ELi128ELi4ES3_EELi4ELi4ELb0EEEvNS_16Flash_fwd_paramsE --------------------------
	.section	.nv.constant0._ZN5flash32flash_fwd_splitkv_combine_kernelI23Flash_fwd_kernel_traitsILi128ELi64ELi128ELi4ELb0ELb0EN7cutlass10bfloat16_tE19Flash_kernel_traitsILi128ELi64ELi128ELi4ES3_EELi4ELi4ELb0EEEvNS_16Flash_fwd_paramsE,"a",@progbits
	.sectionflags	@""
	.align	4
.nv.constant0._ZN5flash32flash_fwd_splitkv_combine_kernelI23Flash_fwd_kernel_traitsILi128ELi64ELi128ELi4ELb0ELb0EN7cutlass10bfloat16_tE19Flash_kernel_traitsILi128ELi64ELi128ELi4ES3_EELi4ELi4ELb0EEEvNS_16Flash_fwd_paramsE:
	.zero		816


//--------------------- .nv.constant0._ZN5flash32flash_fwd_splitkv_combine_kernelI23Flash_fwd_kernel_traitsILi128ELi64ELi128ELi4ELb0ELb0EN7cutlass10bfloat16_tE19Flash_kernel_traitsILi128ELi64ELi128ELi4ES3_EELi4ELi3ELb0EEEvNS_16Flash_fwd_paramsE --------------------------
	.section	.nv.constant0._ZN5flash32flash_fwd_splitkv_combine_kernelI23Flash_fwd_kernel_traitsILi128ELi64ELi128ELi4ELb0ELb0EN7cutlass10bfloat16_tE19Flash_kernel_traitsILi128ELi64ELi128ELi4ES3_EELi4ELi3ELb0EEEvNS_16Flash_fwd_paramsE,"a",@progbits
	.sectionflags	@""
	.align	4
.nv.constant0._ZN5flash32flash_fwd_splitkv_combine_kernelI23Flash_fwd_kernel_traitsILi128ELi64ELi128ELi4ELb0ELb0EN7cutlass10bfloat16_tE19Flash_kernel_traitsILi128ELi64ELi128ELi4ES3_EELi4ELi3ELb0EEEvNS_16Flash_fwd_paramsE:
	.zero		816


//--------------------- .nv.constant0._ZN5flash32flash_fwd_splitkv_combine_kernelI23Flash_fwd_kernel_traitsILi128ELi64ELi128ELi4ELb0ELb0EN7cutlass10bfloat16_tE19Flash_kernel_traitsILi128ELi64ELi128ELi4ES3_EELi4ELi2ELb0EEEvNS_16Flash_fwd_paramsE --------------------------
	.section	.nv.constant0._ZN5flash32flash_fwd_splitkv_combine_kernelI23Flash_fwd_kernel_traitsILi128ELi64ELi128ELi4ELb0ELb0EN7cutlass10bfloat16_tE19Flash_kernel_traitsILi128ELi64ELi128ELi4ES3_EELi4ELi2ELb0EEEvNS_16Flash_fwd_paramsE,"a",@progbits
	.sectionflags	@""
	.align	4
.nv.constant0._ZN5flash32flash_fwd_splitkv_combine_kernelI23Flash_fwd_kernel_traitsILi128ELi64ELi128ELi4ELb0ELb0EN7cutlass10bfloat16_tE19Flash_kernel_traitsILi128ELi64ELi128ELi4ES3_EELi4ELi2ELb0EEEvNS_16Flash_fwd_paramsE:
	.zero		816


//--------------------- .nv.constant0._ZN5flash32flash_fwd_splitkv_combine_kernelI23Flash_fwd_kernel_traitsILi128ELi64ELi128ELi4ELb0ELb0EN7cutlass10bfloat16_tE19Flash_kernel_traitsILi128ELi64ELi128ELi4ES3_EELi4ELi1ELb0EEEvNS_16Flash_fwd_paramsE --------------------------
	.section	.nv.constant0._ZN5flash32flash_fwd_splitkv_combine_kernelI23Flash_fwd_kernel_traitsILi128ELi64ELi128ELi4ELb0ELb0EN7cutlass10bfloat16_tE19Flash_kernel_traitsILi128ELi64ELi128ELi4ES3_EELi4ELi1ELb0EEEvNS_16Flash_fwd_paramsE,"a",@progbits
	.sectionflags	@""
	.align	4
.nv.constant0._ZN5flash32flash_fwd_splitkv_combine_kernelI23Flash_fwd_kernel_traitsILi128ELi64ELi128ELi4ELb0ELb0EN7cutlass10bfloat16_tE19Flash_kernel_traitsILi128ELi64ELi128ELi4ES3_EELi4ELi1ELb0EEEvNS_16Flash_fwd_paramsE:
	.zero		816


//--------------------- .nv.constant0._ZN5flash32flash_fwd_splitkv_combine_kernelI23Flash_fwd_kernel_traitsILi128ELi64ELi128ELi4ELb0ELb0EN7cutlass10bfloat16_tE19Flash_kernel_traitsILi128ELi64ELi128ELi4ES3_EELi4ELi7ELb1EEEvNS_16Flash_fwd_paramsE --------------------------
	.section	.nv.constant0._ZN5flash32flash_fwd_splitkv_combine_kernelI23Flash_fwd_kernel_traitsILi128ELi64ELi128ELi4ELb0ELb0EN7cutlass10bfloat16_tE19Flash_kernel_traitsILi128ELi64ELi128ELi4ES3_EELi4ELi7ELb1EEEvNS_16Flash_fwd_paramsE,"a",@progbits
	.sectionflags	@""
	.align	4
.nv.constant0._ZN5flash32flash_fwd_splitkv_combine_kernelI23Flash_fwd_kernel_traitsILi128ELi64ELi128ELi4ELb0ELb0EN7cutlass10bfloat16_tE19Flash_kernel_traitsILi128ELi64ELi128ELi4ES3_EELi4ELi7ELb1EEEvNS_16Flash_fwd_paramsE:
	.zero		816


//--------------------- .nv.constant0._ZN5flash32flash_fwd_splitkv_combine_kernelI23Flash_fwd_kernel_traitsILi128ELi64ELi128ELi4ELb0ELb0EN7cutlass10bfloat16_tE19Flash_kernel_traitsILi128ELi64ELi128ELi4ES3_EELi4ELi6ELb1EEEvNS_16Flash_fwd_paramsE --------------------------
	.section	.nv.constant0._ZN5flash32flash_fwd_splitkv_combine_kernelI23Flash_fwd_kernel_traitsILi128ELi64ELi128ELi4ELb0ELb0EN7cutlass10bfloat16_tE19Flash_kernel_traitsILi128ELi64ELi128ELi4ES3_EELi4ELi6ELb1EEEvNS_16Flash_fwd_paramsE,"a",@progbits
	.sectionflags	@""
	.align	4
.nv.constant0._ZN5flash32flash_fwd_splitkv_combine_kernelI23Flash_fwd_kernel_traitsILi128ELi64ELi128ELi4ELb0ELb0EN7cutlass10bfloat16_tE19Flash_kernel_traitsILi128ELi64ELi128ELi4ES3_EELi4ELi6ELb1EEEvNS_16Flash_fwd_paramsE:
	.zero		816


//--------------------- .nv.constant0._ZN5flash32flash_fwd_splitkv_combine_kernelI23Flash_fwd_kernel_traitsILi128ELi64ELi128ELi4ELb0ELb0EN7cutlass10bfloat16_tE19Flash_kernel_traitsILi128ELi64ELi128ELi4ES3_EELi4ELi5ELb1EEEvNS_16Flash_fwd_paramsE --------------------------
	.section	.nv.constant0._ZN5flash32flash_fwd_splitkv_combine_kernelI23Flash_fwd_kernel_traitsILi128ELi64ELi128ELi4ELb0ELb0EN7cutlass10bfloat16_tE19Flash_kernel_traitsILi128ELi64ELi128ELi4ES3_EELi4ELi5ELb1EEEvNS_16Flash_fwd_paramsE,"a",@progbits
	.sectionflags	@""
	.align	4
.nv.constant0._ZN5flash32flash_fwd_splitkv_combine_kernelI23Flash_fwd_kernel_traitsILi128ELi64ELi128ELi4ELb0ELb0EN7cutlass10bfloat16_tE19Flash_kernel_traitsILi128ELi64ELi128ELi4ES3_EELi4ELi5ELb1EEEvNS_16Flash_fwd_paramsE:
	.zero		816


//--------------------- .nv.constant0._ZN5flash32flash_fwd_splitkv_combine_kernelI23Flash_fwd_kernel_traitsILi128ELi64ELi128ELi4ELb0ELb0EN7cutlass10bfloat16_tE19Flash_kernel_traitsILi128ELi64ELi128ELi4ES3_EELi4ELi4ELb1EEEvNS_16Flash_fwd_paramsE --------------------------
	.section	.nv.constant0._ZN5flash32flash_fwd_splitkv_combine_kernelI23Flash_fwd_kernel_traitsILi128ELi64ELi128ELi4ELb0ELb0EN7cutlass10bfloat16_tE19Flash_kernel_traitsILi128ELi64ELi128ELi4ES3_EELi4ELi4ELb1EEEvNS_16Flash_fwd_paramsE,"a",@progbits
	.sectionflags	@""
	.align	4
.nv.constant0._ZN5flash32flash_fwd_splitkv_combine_kernelI23Flash_fwd_kernel_traitsILi128ELi64ELi128ELi4ELb0ELb0EN7cutlass10bfloat16_tE19Flash_kernel_traitsILi128ELi64ELi128ELi4ES3_EELi4ELi4ELb1EEEvNS_16Flash_fwd_paramsE:
	.zero		816


//--------------------- .nv.constant0._ZN5flash32flash_fwd_splitkv_combine_kernelI23Flash_fwd_kernel_traitsILi128ELi64ELi128ELi4ELb0ELb0EN7cutlass10bfloat16_tE19Flash_kernel_traitsILi128ELi64ELi128ELi4ES3_EELi4ELi3ELb1EEEvNS_16Flash_fwd_paramsE --------------------------
	.section	.nv.constant0._ZN5flash32flash_fwd_splitkv_combine_kernelI23Flash_fwd_kernel_traitsILi128ELi64ELi128ELi4ELb0ELb0EN7cutlass10bfloat16_tE19Flash_kernel_traitsILi128ELi64ELi128ELi4ES3_EELi4ELi3ELb1EEEvNS_16Flash_fwd_paramsE,"a",@progbits
	.sectionflags	@""
	.align	4
.nv.constant0._ZN5flash32flash_fwd_splitkv_combine_kernelI23Flash_fwd_kernel_traitsILi128ELi64ELi128ELi4ELb0ELb0EN7cutlass10bfloat16_tE19Flash_kernel_traitsILi128ELi64ELi128ELi4ES3_EELi4ELi3ELb1EEEvNS_16Flash_fwd_paramsE:
	.zero		816


//--------------------- .nv.constant0._ZN5flash32flash_fwd_splitkv_combine_kernelI23Flash_fwd_kernel_traitsILi128ELi64ELi128ELi4ELb0ELb0EN7cutlass10bfloat16_tE19Flash_kernel_traitsILi128ELi64ELi128ELi4ES3_EELi4ELi2ELb1EEEvNS_16Flash_fwd_paramsE --------------------------
	.section	.nv.constant0._ZN5flash32flash_fwd_splitkv_combine_kernelI23Flash_fwd_kernel_traitsILi128ELi64ELi128ELi4ELb0ELb0EN7cutlass10bfloat16_tE19Flash_kernel_traitsILi128ELi64ELi128ELi4ES3_EELi4ELi2ELb1EEEvNS_16Flash_fwd_paramsE,"a",@progbits
	.sectionflags	@""
	.align	4
.nv.constant0._ZN5flash32flash_fwd_splitkv_combine_kernelI23Flash_fwd_kernel_traitsILi128ELi64ELi128ELi4ELb0ELb0EN7cutlass10bfloat16_tE19Flash_kernel_traitsILi128ELi64ELi128ELi4ES3_EELi4ELi2ELb1EEEvNS_16Flash_fwd_paramsE:
	.zero		816


//--------------------- .nv.constant0._ZN5flash32flash_fwd_splitkv_combine_kernelI23Flash_fwd_kernel_traitsILi128ELi64ELi128ELi4ELb0ELb0EN7cutlass10bfloat16_tE19Flash_kernel_traitsILi128ELi64ELi128ELi4ES3_EELi4ELi1ELb1EEEvNS_16Flash_fwd_paramsE --------------------------
	.section	.nv.constant0._ZN5flash32flash_fwd_splitkv_combine_kernelI23Flash_fwd_kernel_traitsILi128ELi64ELi128ELi4ELb0ELb0EN7cutlass10bfloat16_tE19Flash_kernel_traitsILi128ELi64ELi128ELi4ES3_EELi4ELi1ELb1EEEvNS_16Flash_fwd_paramsE,"a",@progbits
	.sectionflags	@""
	.align	4
.nv.constant0._ZN5flash32flash_fwd_splitkv_combine_kernelI23Flash_fwd_kernel_traitsILi128ELi64ELi128ELi4ELb0ELb0EN7cutlass10bfloat16_tE19Flash_kernel_traitsILi128ELi64ELi128ELi4ES3_EELi4ELi1ELb1EEEvNS_16Flash_fwd_paramsE:
	.zero		816


//--------------------- .nv.constant0._ZN5flash24flash_fwd_splitkv_kernelI23Flash_fwd_kernel_traitsILi128ELi64ELi128ELi4ELb0ELb0EN7cutlass10bfloat16_tE19Flash_kernel_traitsILi128ELi64ELi128ELi4ES3_EELb1ELb0ELb0ELb0ELb0ELb0ELb0ELb0EEEvNS_16Flash_fwd_paramsE --------------------------
	.section	.nv.constant0._ZN5flash24flash_fwd_splitkv_kernelI23Flash_fwd_kernel_traitsILi128ELi64ELi128ELi4ELb0ELb0EN7cutlass10bfloat16_tE19Flash_kernel_traitsILi128ELi64ELi128ELi4ES3_EELb1ELb0ELb0ELb0ELb0ELb0ELb0ELb0EEEvNS_16Flash_fwd_paramsE,"a",@progbits
	.sectionflags	@""
	.align	4
.nv.constant0._ZN5flash24flash_fwd_splitkv_kernelI23Flash_fwd_kernel_traitsILi128ELi64ELi128ELi4ELb0ELb0EN7cutlass10bfloat16_tE19Flash_kernel_traitsILi128ELi64ELi128ELi4ES3_EELb1ELb0ELb0ELb0ELb0ELb0ELb0ELb0EEEvNS_16Flash_fwd_paramsE:
	.zero		816


//--------------------- .nv.constant0._ZN5flash24flash_fwd_splitkv_kernelI23Flash_fwd_kernel_traitsILi128ELi64ELi128ELi4ELb0ELb0EN7cutlass10bfloat16_tE19Flash_kernel_traitsILi128ELi64ELi128ELi4ES3_EELb1ELb0ELb0ELb0ELb0ELb1ELb0ELb0EEEvNS_16Flash_fwd_paramsE --------------------------
	.section	.nv.constant0._ZN5flash24flash_fwd_splitkv_kernelI23Flash_fwd_kernel_traitsILi128ELi64ELi128ELi4ELb0ELb0EN7cutlass10bfloat16_tE19Flash_kernel_traitsILi128ELi64ELi128ELi4ES3_EELb1ELb0ELb0ELb0ELb0ELb1ELb0ELb0EEEvNS_16Flash_fwd_paramsE,"a",@progbits
	.sectionflags	@""
	.align	4
.nv.constant0._ZN5flash24flash_fwd_splitkv_kernelI23Flash_fwd_kernel_traitsILi128ELi64ELi128ELi4ELb0ELb0EN7cutlass10bfloat16_tE19Flash_kernel_traitsILi128ELi64ELi128ELi4ES3_EELb1ELb0ELb0ELb0ELb0ELb1ELb0ELb0EEEvNS_16Flash_fwd_paramsE:
	.zero		816


//--------------------- .nv.constant0._ZN5flash24flash_fwd_splitkv_kernelI23Flash_fwd_kernel_traitsILi128ELi64ELi128ELi4ELb0ELb0EN7cutlass10bfloat16_tE19Flash_kernel_traitsILi128ELi64ELi128ELi4ES3_EELb1ELb0ELb0ELb0ELb0ELb0ELb0ELb1EEEvNS_16Flash_fwd_paramsE --------------------------
	.section	.nv.constant0._ZN5flash24flash_fwd_splitkv_kernelI23Flash_fwd_kernel_traitsILi128ELi64ELi128ELi4ELb0ELb0EN7cutlass10bfloat16_tE19Flash_kernel_traitsILi128ELi64ELi128ELi4ES3_EELb1ELb0ELb0ELb0ELb0ELb0ELb0ELb1EEEvNS_16Flash_fwd_paramsE,"a",@progbits
	.sectionflags	@""
	.align	4
.nv.constant0._ZN5flash24flash_fwd_splitkv_kernelI23Flash_fwd_kernel_traitsILi128ELi64ELi128ELi4ELb0ELb0EN7cutlass10bfloat16_tE19Flash_kernel_traitsILi128ELi64ELi128ELi4ES3_EELb1ELb0ELb0ELb0ELb0ELb0ELb0ELb1EEEvNS_16Flash_fwd_paramsE:
	.zero		816


//--------------------- .nv.constant0._ZN5flash24flash_fwd_splitkv_kernelI23Flash_fwd_kernel_traitsILi128ELi64ELi128ELi4ELb0ELb0EN7cutlass10bfloat16_tE19Flash_kernel_traitsILi128ELi64ELi128ELi4ES3_EELb1ELb0ELb0ELb0ELb0ELb1ELb0ELb1EEEvNS_16Flash_fwd_paramsE --------------------------
	.section	.nv.constant0._ZN5flash24flash_fwd_splitkv_kernelI23Flash_fwd_kernel_traitsILi128ELi64ELi128ELi4ELb0ELb0EN7cutlass10bfloat16_tE19Flash_kernel_traitsILi128ELi64ELi128ELi4ES3_EELb1ELb0ELb0ELb0ELb0ELb1ELb0ELb1EEEvNS_16Flash_fwd_paramsE,"a",@progbits
	.sectionflags	@""
	.align	4
.nv.constant0._ZN5flash24flash_fwd_splitkv_kernelI23Flash_fwd_kernel_traitsILi128ELi64ELi128ELi4ELb0ELb0EN7cutlass10bfloat16_tE19Flash_kernel_traitsILi128ELi64ELi128ELi4ES3_EELb1ELb0ELb0ELb0ELb0ELb1ELb0ELb1EEEvNS_16Flash_fwd_paramsE:
	.zero		816


//--------------------- .nv.constant0._ZN5flash24flash_fwd_splitkv_kernelI23Flash_fwd_kernel_traitsILi128ELi64ELi128ELi4ELb0ELb0EN7cutlass10bfloat16_tE19Flash_kernel_traitsILi128ELi64ELi128ELi4ES3_EELb1ELb0ELb0ELb0ELb0ELb0ELb1ELb0EEEvNS_16Flash_fwd_paramsE --------------------------
	.section	.nv.constant0._ZN5flash24flash_fwd_splitkv_kernelI23Flash_fwd_kernel_traitsILi128ELi64ELi128ELi4ELb0ELb0EN7cutlass10bfloat16_tE19Flash_kernel_traitsILi128ELi64ELi128ELi4ES3_EELb1ELb0ELb0ELb0ELb0ELb0ELb1ELb0EEEvNS_16Flash_fwd_paramsE,"a",@progbits
	.sectionflags	@""
	.align	4
.nv.constant0._ZN5flash24flash_fwd_splitkv_kernelI23Flash_fwd_kernel_traitsILi128ELi64ELi128ELi4ELb0ELb0EN7cutlass10bfloat16_tE19Flash_kernel_traitsILi128ELi64ELi128ELi4ES3_EELb1ELb0ELb0ELb0ELb0ELb0ELb1ELb0EEEvNS_16Flash_fwd_paramsE:
	.zero		816


//--------------------- .nv.constant0._ZN5flash24flash_fwd_splitkv_kernelI23Flash_fwd_kernel_traitsILi128ELi64ELi128ELi4ELb0ELb0EN7cutlass10bfloat16_tE19Flash_kernel_traitsILi128ELi64ELi128ELi4ES3_EELb1ELb0ELb0ELb0ELb0ELb1ELb1ELb0EEEvNS_16Flash_fwd_paramsE --------------------------
	.section	.nv.constant0._ZN5flash24flash_fwd_splitkv_kernelI23Flash_fwd_kernel_traitsILi128ELi64ELi128ELi4ELb0ELb0EN7cutlass10bfloat16_tE19Flash_kernel_traitsILi128ELi64ELi128ELi4ES3_EELb1ELb0ELb0ELb0ELb0ELb1ELb1ELb0EEEvNS_16Flash_fwd_paramsE,"a",@progbits
	.sectionflags	@""
	.align	4
.nv.constant0._ZN5flash24flash_fwd_splitkv_kernelI23Flash_fwd_kernel_traitsILi128ELi64ELi128ELi4ELb0ELb0EN7cutlass10bfloat16_tE19Flash_kernel_traitsILi128ELi64ELi128ELi4ES3_EELb1ELb0ELb0ELb0ELb0ELb1ELb1ELb0EEEvNS_16Flash_fwd_paramsE:
	.zero		816


//--------------------- .nv.constant0._ZN5flash24flash_fwd_splitkv_kernelI23Flash_fwd_kernel_traitsILi128ELi64ELi128ELi4ELb0ELb0EN7cutlass10bfloat16_tE19Flash_kernel_traitsILi128ELi64ELi128ELi4ES3_EELb1ELb0ELb0ELb0ELb0ELb0ELb1ELb1EEEvNS_16Flash_fwd_paramsE --------------------------
	.section	.nv.constant0._ZN5flash24flash_fwd_splitkv_kernelI23Flash_fwd_kernel_traitsILi128ELi64ELi128ELi4ELb0ELb0EN7cutlass10bfloat16_tE19Flash_kernel_traitsILi128ELi64ELi128ELi4ES3_EELb1ELb0ELb0ELb0ELb0ELb0ELb1ELb1EEEvNS_16Flash_fwd_paramsE,"a",@progbits
	.sectionflags	@""
	.align	4
.nv.constant0._ZN5flash24flash_fwd_splitkv_kernelI23Flash_fwd_kernel_traitsILi128ELi64ELi128ELi4ELb0ELb0EN7cutlass10bfloat16_tE19Flash_kernel_traitsILi128ELi64ELi128ELi4ES3_EELb1ELb0ELb0ELb0ELb0ELb0ELb1ELb1EEEvNS_16Flash_fwd_paramsE:
	.zero		816


//--------------------- .nv.constant0._ZN5flash24flash_fwd_splitkv_kernelI23Flash_fwd_kernel_traitsILi128ELi64ELi128ELi4ELb0ELb0EN7cutlass10bfloat16_tE19Flash_kernel_traitsILi128ELi64ELi128ELi4ES3_EELb1ELb0ELb0ELb0ELb0ELb1ELb1ELb1EEEvNS_16Flash_fwd_paramsE --------------------------
	.section	.nv.constant0._ZN5flash24flash_fwd_splitkv_kernelI23Flash_fwd_kernel_traitsILi128ELi64ELi128ELi4ELb0ELb0EN7cutlass10bfloat16_tE19Flash_kernel_traitsILi128ELi64ELi128ELi4ES3_EELb1ELb0ELb0ELb0ELb0ELb1ELb1ELb1EEEvNS_16Flash_fwd_paramsE,"a",@progbits
	.sectionflags	@""
	.align	4
.nv.constant0._ZN5flash24flash_fwd_splitkv_kernelI23Flash_fwd_kernel_traitsILi128ELi64ELi128ELi4ELb0ELb0EN7cutlass10bfloat16_tE19Flash_kernel_traitsILi128ELi64ELi128ELi4ES3_EELb1ELb0ELb0ELb0ELb0ELb1ELb1ELb1EEEvNS_16Flash_fwd_paramsE:
	.zero		816


//--------------------- .nv.constant0._ZN5flash24flash_fwd_splitkv_kernelI23Flash_fwd_kernel_traitsILi128ELi64ELi128ELi4ELb0ELb0EN7cutlass10bfloat16_tE19Flash_kernel_traitsILi128ELi64ELi128ELi4ES3_EELb1ELb0ELb0ELb1ELb1ELb0ELb0ELb0EEEvNS_16Flash_fwd_paramsE --------------------------
	.section	.nv.constant0._ZN5flash24flash_fwd_splitkv_kernelI23Flash_fwd_kernel_traitsILi128ELi64ELi128ELi4ELb0ELb0EN7cutlass10bfloat16_tE19Flash_kernel_traitsILi128ELi64ELi128ELi4ES3_EELb1ELb0ELb0ELb1ELb1ELb0ELb0ELb0EEEvNS_16Flash_fwd_paramsE,"a",@progbits
	.sectionflags	@""
	.align	4
.nv.constant0._ZN5flash24flash_fwd_splitkv_kernelI23Flash_fwd_kernel_traitsILi128ELi64ELi128ELi4ELb0ELb0EN7cutlass10bfloat16_tE19Flash_kernel_traitsILi128ELi64ELi128ELi4ES3_EELb1ELb0ELb0ELb1ELb1ELb0ELb0ELb0EEEvNS_16Flash_fwd_paramsE:
	.zero		816


//--------------------- .nv.constant0._ZN5flash24flash_fwd_splitkv_kernelI23Flash_fwd_kernel_traitsILi128ELi64ELi128ELi4ELb0ELb0EN7cutlass10bfloat16_tE19Flash_kernel_traitsILi128ELi64ELi128ELi4ES3_EELb1ELb0ELb0ELb1ELb1ELb1ELb0ELb0EEEvNS_16Flash_fwd_paramsE --------------------------
	.section	.nv.constant0._ZN5flash24flash_fwd_splitkv_kernelI23Flash_fwd_kernel_traitsILi128ELi64ELi128ELi4ELb0ELb0EN7cutlass10bfloat16_tE19Flash_kernel_traitsILi128ELi64ELi128ELi4ES3_EELb1ELb0ELb0ELb1ELb1ELb1ELb0ELb0EEEvNS_16Flash_fwd_paramsE,"a",@progbits
	.sectionflags	@""
	.align	4
.nv.constant0._ZN5flash24flash_fwd_splitkv_kernelI23Flash_fwd_kernel_traitsILi128ELi64ELi128ELi4ELb0ELb0EN7cutlass10bfloat16_tE19Flash_kernel_traitsILi128ELi64ELi128ELi4ES3_EELb1ELb0ELb0ELb1ELb1ELb1ELb0ELb0EEEvNS_16Flash_fwd_paramsE:
	.zero		816


//--------------------- .nv.constant0._ZN5flash24flash_fwd_splitkv_kernelI23Flash_fwd_kernel_traitsILi128ELi64ELi128ELi4ELb0ELb0EN7cutlass10bfloat16_tE19Flash_kernel_traitsILi128ELi64ELi128ELi4ES3_EELb1ELb0ELb0ELb1ELb1ELb0ELb1ELb0EEEvNS_16Flash_fwd_paramsE --------------------------
	.section	.nv.constant0._ZN5flash24flash_fwd_splitkv_kernelI23Flash_fwd_kernel_traitsILi128ELi64ELi128ELi4ELb0ELb0EN7cutlass10bfloat16_tE19Flash_kernel_traitsILi128ELi64ELi128ELi4ES3_EELb1ELb0ELb0ELb1ELb1ELb0ELb1ELb0EEEvNS_16Flash_fwd_paramsE,"a",@progbits
	.sectionflags	@""
	.align	4
.nv.constant0._ZN5flash24flash_fwd_splitkv_kernelI23Flash_fwd_kernel_traitsILi128ELi64ELi128ELi4ELb0ELb0EN7cutlass10bfloat16_tE19Flash_kernel_traitsILi128ELi64ELi128ELi4ES3_EELb1ELb0ELb0ELb1ELb1ELb0ELb1ELb0EEEvNS_16Flash_fwd_paramsE:
	.zero		816


//--------------------- .nv.constant0._ZN5flash24flash_fwd_splitkv_kernelI23Flash_fwd_kernel_traitsILi128ELi64ELi128ELi4ELb0ELb0EN7cutlass10bfloat16_tE19Flash_kernel_traitsILi128ELi64ELi128ELi4ES3_EELb1ELb0ELb0ELb1ELb1ELb1ELb1ELb0EEEvNS_16Flash_fwd_paramsE --------------------------
	.section	.nv.constant0._ZN5flash24flash_fwd_splitkv_kernelI23Flash_fwd_kernel_traitsILi128ELi64ELi128ELi4ELb0ELb0EN7cutlass10bfloat16_tE19Flash_kernel_traitsILi128ELi64ELi128ELi4ES3_EELb1ELb0ELb0ELb1ELb1ELb1ELb1ELb0EEEvNS_16Flash_fwd_paramsE,"a",@progbits
	.sectionflags	@""
	.align	4
.nv.constant0._ZN5flash24flash_fwd_splitkv_kernelI23Flash_fwd_kernel_traitsILi128ELi64ELi128ELi4ELb0ELb0EN7cutlass10bfloat16_tE19Flash_kernel_traitsILi128ELi64ELi128ELi4ES3_EELb1ELb0ELb0ELb1ELb1ELb1ELb1ELb0EEEvNS_16Flash_fwd_paramsE:
	.zero		816


//--------------------- .nv.constant0._ZN5flash24flash_fwd_splitkv_kernelI23Flash_fwd_kernel_traitsILi128ELi64ELi128ELi4ELb0ELb0EN7cutlass10bfloat16_tE19Flash_kernel_traitsILi128ELi64ELi128ELi4ES3_EELb1ELb0ELb0ELb0ELb1ELb0ELb0ELb0EEEvNS_16Flash_fwd_paramsE --------------------------
	.section	.nv.constant0._ZN5flash24flash_fwd_splitkv_kernelI23Flash_fwd_kernel_traitsILi128ELi64ELi128ELi4ELb0ELb0EN7cutlass10bfloat16_tE19Flash_kernel_traitsILi128ELi64ELi128ELi4ES3_EELb1ELb0ELb0ELb0ELb1ELb0ELb0ELb0EEEvNS_16Flash_fwd_paramsE,"a",@progbits
	.sectionflags	@""
	.align	4
.nv.constant0._ZN5flash24flash_fwd_splitkv_kernelI23Flash_fwd_kernel_traitsILi128ELi64ELi128ELi4ELb0ELb0EN7cutlass10bfloat16_tE19Flash_kernel_traitsILi128ELi64ELi128ELi4ES3_EELb1ELb0ELb0ELb0ELb1ELb0ELb0ELb0EEEvNS_16Flash_fwd_paramsE:
	.zero		816


//--------------------- .nv.constant0._ZN5flash24flash_fwd_splitkv_kernelI23Flash_fwd_kernel_traitsILi128ELi64ELi128ELi4ELb0ELb0EN7cutlass10bfloat16_tE19Flash_kernel_traitsILi128ELi64ELi128ELi4ES3_EELb1ELb0ELb0ELb0ELb1ELb1ELb0ELb0EEEvNS_16Flash_fwd_paramsE --------------------------
	.section	.nv.constant0._ZN5flash24flash_fwd_splitkv_kernelI23Flash_fwd_kernel_traitsILi128ELi64ELi128ELi4ELb0ELb0EN7cutlass10bfloat16_tE19Flash_kernel_traitsILi128ELi64ELi128ELi4ES3_EELb1ELb0ELb0ELb0ELb1ELb1ELb0ELb0EEEvNS_16Flash_fwd_paramsE,"a",@progbits
	.sectionflags	@""
	.align	4
.nv.constant0._ZN5flash24flash_fwd_splitkv_kernelI23Flash_fwd_kernel_traitsILi128ELi64ELi128ELi4ELb0ELb0EN7cutlass10bfloat16_tE19Flash_kernel_traitsILi128ELi64ELi128ELi4ES3_EELb1ELb0ELb0ELb0ELb1ELb1ELb0ELb0EEEvNS_16Flash_fwd_paramsE:
	.zero		816


//--------------------- .nv.constant0._ZN5flash24flash_fwd_splitkv_kernelI23Flash_fwd_kernel_traitsILi128ELi64ELi128ELi4ELb0ELb0EN7cutlass10bfloat16_tE19Flash_kernel_traitsILi128ELi64ELi128ELi4ES3_EELb1ELb0ELb1ELb0ELb0ELb0ELb0ELb0EEEvNS_16Flash_fwd_paramsE --------------------------
	.section	.nv.constant0._ZN5flash24flash_fwd_splitkv_kernelI23Flash_fwd_kernel_traitsILi128ELi64ELi128ELi4ELb0ELb0EN7cutlass10bfloat16_tE19Flash_kernel_traitsILi128ELi64ELi128ELi4ES3_EELb1ELb0ELb1ELb0ELb0ELb0ELb0ELb0EEEvNS_16Flash_fwd_paramsE,"a",@progbits
	.sectionflags	@""
	.align	4
.nv.constant0._ZN5flash24flash_fwd_splitkv_kernelI23Flash_fwd_kernel_traitsILi128ELi64ELi128ELi4ELb0ELb0EN7cutlass10bfloat16_tE19Flash_kernel_traitsILi128ELi64ELi128ELi4ES3_EELb1ELb0ELb1ELb0ELb0ELb0ELb0ELb0EEEvNS_16Flash_fwd_paramsE:
	.zero		816


//--------------------- .nv.constant0._ZN5flash24flash_fwd_splitkv_kernelI23Flash_fwd_kernel_traitsILi128ELi64ELi128ELi4ELb0ELb0EN7cutlass10bfloat16_tE19Flash_kernel_traitsILi128ELi64ELi128ELi4ES3_EELb1ELb0ELb1ELb0ELb0ELb1ELb0ELb0EEEvNS_16Flash_fwd_paramsE --------------------------
	.section	.nv.constant0._ZN5flash24flash_fwd_splitkv_kernelI23Flash_fwd_kernel_traitsILi128ELi64ELi128ELi4ELb0ELb0EN7cutlass10bfloat16_tE19Flash_kernel_traitsILi128ELi64ELi128ELi4ES3_EELb1ELb0ELb1ELb0ELb0ELb1ELb0ELb0EEEvNS_16Flash_fwd_paramsE,"a",@progbits
	.sectionflags	@""
	.align	4
.nv.constant0._ZN5flash24flash_fwd_splitkv_kernelI23Flash_fwd_kernel_traitsILi128ELi64ELi128ELi4ELb0ELb0EN7cutlass10bfloat16_tE19Flash_kernel_traitsILi128ELi64ELi128ELi4ES3_EELb1ELb0ELb1ELb0ELb0ELb1ELb0ELb0EEEvNS_16Flash_fwd_paramsE:
	.zero		816


//--------------------- .nv.constant0._ZN5flash24flash_fwd_splitkv_kernelI23Flash_fwd_kernel_traitsILi128ELi64ELi128ELi4ELb0ELb0EN7cutlass10bfloat16_tE19Flash_kernel_traitsILi128ELi64ELi128ELi4ES3_EELb1ELb0ELb0ELb0ELb1ELb0ELb0ELb1EEEvNS_16Flash_fwd_paramsE --------------------------
	.section	.nv.constant0._ZN5flash24flash_fwd_splitkv_kernelI23Flash_fwd_kernel_traitsILi128ELi64ELi128ELi4ELb0ELb0EN7cutlass10bfloat16_tE19Flash_kernel_traitsILi128ELi64ELi128ELi4ES3_EELb1ELb0ELb0ELb0ELb1ELb0ELb0ELb1EEEvNS_16Flash_fwd_paramsE,"a",@progbits
	.sectionflags	@""
	.align	4
.nv.constant0._ZN5flash24flash_fwd_splitkv_kernelI23Flash_fwd_kernel_traitsILi128ELi64ELi128ELi4ELb0ELb0EN7cutlass10bfloat16_tE19Flash_kernel_traitsILi128ELi64ELi128ELi4ES3_EELb1ELb0ELb0ELb0ELb1ELb0ELb0ELb1EEEvNS_16Flash_fwd_paramsE:
	.zero		816


//--------------------- .nv.constant0._ZN5flash24flash_fwd_splitkv_kernelI23Flash_fwd_kernel_traitsILi128ELi64ELi128ELi4ELb0ELb0EN7cutlass10bfloat16_tE19Flash_kernel_traitsILi128ELi64ELi128ELi4ES3_EELb1ELb0ELb0ELb0ELb1ELb1ELb0ELb1EEEvNS_16Flash_fwd_paramsE --------------------------
	.section	.nv.constant0._ZN5flash24flash_fwd_splitkv_kernelI23Flash_fwd_kernel_traitsILi128ELi64ELi128ELi4ELb0ELb0EN7cutlass10bfloat16_tE19Flash_kernel_traitsILi128ELi64ELi128ELi4ES3_EELb1ELb0ELb0ELb0ELb1ELb1ELb0ELb1EEEvNS_16Flash_fwd_paramsE,"a",@progbits
	.sectionflags	@""
	.align	4
.nv.constant0._ZN5flash24flash_fwd_splitkv_kernelI23Flash_fwd_kernel_traitsILi128ELi64ELi128ELi4ELb0ELb0EN7cutlass10bfloat16_tE19Flash_kernel_traitsILi128ELi64ELi128ELi4ES3_EELb1ELb0ELb0ELb0ELb1ELb1ELb0ELb1EEEvNS_16Flash_fwd_paramsE:
	.zero		816


//--------------------- .nv.constant0._ZN5flash24flash_fwd_splitkv_kernelI23Flash_fwd_kernel_traitsILi128ELi64ELi128ELi4ELb0ELb0EN7cutlass10bfloat16_tE19Flash_kernel_traitsILi128ELi64ELi128ELi4ES3_EELb1ELb0ELb1ELb0ELb0ELb0ELb0ELb1EEEvNS_16Flash_fwd_paramsE --------------------------
	.section	.nv.constant0._ZN5flash24flash_fwd_splitkv_kernelI23Flash_fwd_kernel_traitsILi128ELi64ELi128ELi4ELb0ELb0EN7cutlass10bfloat16_tE19Flash_kernel_traitsILi128ELi64ELi128ELi4ES3_EELb1ELb0ELb1ELb0ELb0ELb0ELb0ELb1EEEvNS_16Flash_fwd_paramsE,"a",@progbits
	.sectionflags	@""
	.align	4
.nv.constant0._ZN5flash24flash_fwd_splitkv_kernelI23Flash_fwd_kernel_traitsILi128ELi64ELi128ELi4ELb0ELb0EN7cutlass10bfloat16_tE19Flash_kernel_traitsILi128ELi64ELi128ELi4ES3_EELb1ELb0ELb1ELb0ELb0ELb0ELb0ELb1EEEvNS_16Flash_fwd_paramsE:
	.zero		816


//--------------------- .nv.constant0._ZN5flash24flash_fwd_splitkv_kernelI23Flash_fwd_kernel_traitsILi128ELi64ELi128ELi4ELb0ELb0EN7cutlass10bfloat16_tE19Flash_kernel_traitsILi128ELi64ELi128ELi4ES3_EELb1ELb0ELb1ELb0ELb0ELb1ELb0ELb1EEEvNS_16Flash_fwd_paramsE --------------------------
	.section	.nv.constant0._ZN5flash24flash_fwd_splitkv_kernelI23Flash_fwd_kernel_traitsILi128ELi64ELi128ELi4ELb0ELb0EN7cutlass10bfloat16_tE19Flash_kernel_traitsILi128ELi64ELi128ELi4ES3_EELb1ELb0ELb1ELb0ELb0ELb1ELb0ELb1EEEvNS_16Flash_fwd_paramsE,"a",@progbits
	.sectionflags	@""
	.align	4
.nv.constant0._ZN5flash24flash_fwd_splitkv_kernelI23Flash_fwd_kernel_traitsILi128ELi64ELi128ELi4ELb0ELb0EN7cutlass10bfloat16_tE19Flash_kernel_traitsILi128ELi64ELi128ELi4ES3_EELb1ELb0ELb1ELb0ELb0ELb1ELb0ELb1EEEvNS_16Flash_fwd_paramsE:
	.zero		816


//--------------------- .nv.constant0._ZN5flash24flash_fwd_splitkv_kernelI23Flash_fwd_kernel_traitsILi128ELi64ELi128ELi4ELb0ELb0EN7cutlass10bfloat16_tE19Flash_kernel_traitsILi128ELi64ELi128ELi4ES3_EELb1ELb0ELb0ELb0ELb1ELb0ELb1ELb0EEEvNS_16Flash_fwd_paramsE --------------------------
	.section	.nv.constant0._ZN5flash24flash_fwd_splitkv_kernelI23Flash_fwd_kernel_traitsILi128ELi64ELi128ELi4ELb0ELb0EN7cutlass10bfloat16_tE19Flash_kernel_traitsILi128ELi64ELi128ELi4ES3_EELb1ELb0ELb0ELb0ELb1ELb0ELb1ELb0EEEvNS_16Flash_fwd_paramsE,"a",@progbits
	.sectionflags	@""
	.align	4
.nv.constant0._ZN5flash24flash_fwd_splitkv_kernelI23Flash_fwd_kernel_traitsILi128ELi64ELi128ELi4ELb0ELb0EN7cutlass10bfloat16_tE19Flash_kernel_traitsILi128ELi64ELi128ELi4ES3_EELb1ELb0ELb0ELb0ELb1ELb0ELb1ELb0EEEvNS_16Flash_fwd_paramsE:
	.zero		816


//--------------------- .nv.constant0._ZN5flash24flash_fwd_splitkv_kernelI23Flash_fwd_kernel_traitsILi128ELi64ELi128ELi4ELb0ELb0EN7cutlass10bfloat16_tE19Flash_kernel_traitsILi128ELi64ELi128ELi4ES3_EELb1ELb0ELb0ELb0ELb1ELb1ELb1ELb0EEEvNS_16Flash_fwd_paramsE --------------------------
	.section	.nv.constant0._ZN5flash24flash_fwd_splitkv_kernelI23Flash_fwd_kernel_traitsILi128ELi64ELi128ELi4ELb0ELb0EN7cutlass10bfloat16_tE19Flash_kernel_traitsILi128ELi64ELi128ELi4ES3_EELb1ELb0ELb0ELb0ELb1ELb1ELb1ELb0EEEvNS_16Flash_fwd_paramsE,"a",@progbits
	.sectionflags	@""
	.align	4
.nv.constant0._ZN5flash24flash_fwd_splitkv_kernelI23Flash_fwd_kernel_traitsILi128ELi64ELi128ELi4ELb0ELb0EN7cutlass10bfloat16_tE19Flash_kernel_traitsILi128ELi64ELi128ELi4ES3_EELb1ELb0ELb0ELb0ELb1ELb1ELb1ELb0EEEvNS_16Flash_fwd_paramsE:
	.zero		816


//--------------------- .nv.constant0._ZN5flash24flash_fwd_splitkv_kernelI23Flash_fwd_kernel_traitsILi128ELi64ELi128ELi4ELb0ELb0EN7cutlass10bfloat16_tE19Flash_kernel_traitsILi128ELi64ELi128ELi4ES3_EELb1ELb0ELb1ELb0ELb0ELb0ELb1ELb0EEEvNS_16Flash_fwd_paramsE --------------------------
	.section	.nv.constant0._ZN5flash24flash_fwd_splitkv_kernelI23Flash_fwd_kernel_traitsILi128ELi64ELi128ELi4ELb0ELb0EN7cutlass10bfloat16_tE19Flash_kernel_traitsILi128ELi64ELi128ELi4ES3_EELb1ELb0ELb1ELb0ELb0ELb0ELb1ELb0EEEvNS_16Flash_fwd_paramsE,"a",@progbits
	.sectionflags	@""
	.align	4
.nv.constant0._ZN5flash24flash_fwd_splitkv_kernelI23Flash_fwd_kernel_traitsILi128ELi64ELi128ELi4ELb0ELb0EN7cutlass10bfloat16_tE19Flash_kernel_traitsILi128ELi64ELi128ELi4ES3_EELb1ELb0ELb1ELb0ELb0ELb0ELb1ELb0EEEvNS_16Flash_fwd_paramsE:
	.zero		816


//--------------------- .nv.constant0._ZN5flash24flash_fwd_splitkv_kernelI23Flash_fwd_kernel_traitsILi128ELi64ELi128ELi4ELb0ELb0EN7cutlass10bfloat16_tE19Flash_kernel_traitsILi128ELi64ELi128ELi4ES3_EELb1ELb0ELb1ELb0ELb0ELb1ELb1ELb0EEEvNS_16Flash_fwd_paramsE --------------------------
	.section	.nv.constant0._ZN5flash24flash_fwd_splitkv_kernelI23Flash_fwd_kernel_traitsILi128ELi64ELi128ELi4ELb0ELb0EN7cutlass10bfloat16_tE19Flash_kernel_traitsILi128ELi64ELi128ELi4ES3_EELb1ELb0ELb1ELb0ELb0ELb1ELb1ELb0EEEvNS_16Flash_fwd_paramsE,"a",@progbits
	.sectionflags	@""
	.align	4
.nv.constant0._ZN5flash24flash_fwd_splitkv_kernelI23Flash_fwd_kernel_traitsILi128ELi64ELi128ELi4ELb0ELb0EN7cutlass10bfloat16_tE19Flash_kernel_traitsILi128ELi64ELi128ELi4ES3_EELb1ELb0ELb1ELb0ELb0ELb1ELb1ELb0EEEvNS_16Flash_fwd_paramsE:
	.zero		816


//--------------------- .nv.constant0._ZN5flash24flash_fwd_splitkv_kernelI23Flash_fwd_kernel_traitsILi128ELi64ELi128ELi4ELb0ELb0EN7cutlass10bfloat16_tE19Flash_kernel_traitsILi128ELi64ELi128ELi4ES3_EELb1ELb0ELb0ELb0ELb1ELb0ELb1ELb1EEEvNS_16Flash_fwd_paramsE --------------------------
	.section	.nv.constant0._ZN5flash24flash_fwd_splitkv_kernelI23Flash_fwd_kernel_traitsILi128ELi64ELi128ELi4ELb0ELb0EN7cutlass10bfloat16_tE19Flash_kernel_traitsILi128ELi64ELi128ELi4ES3_EELb1ELb0ELb0ELb0ELb1ELb0ELb1ELb1EEEvNS_16Flash_fwd_paramsE,"a",@progbits
	.sectionflags	@""
	.align	4
.nv.constant0._ZN5flash24flash_fwd_splitkv_kernelI23Flash_fwd_kernel_traitsILi128ELi64ELi128ELi4ELb0ELb0EN7cutlass10bfloat16_tE19Flash_kernel_traitsILi128ELi64ELi128ELi4ES3_EELb1ELb0ELb0ELb0ELb1ELb0ELb1ELb1EEEvNS_16Flash_fwd_paramsE:
	.zero		816


//--------------------- .nv.constant0._ZN5flash24flash_fwd_splitkv_kernelI23Flash_fwd_kernel_traitsILi128ELi64ELi128ELi4ELb0ELb0EN7cutlass10bfloat16_tE19Flash_kernel_traitsILi128ELi64ELi128ELi4ES3_EELb1ELb0ELb0ELb0ELb1ELb1ELb1ELb1EEEvNS_16Flash_fwd_paramsE --------------------------
	.section	.nv.constant0._ZN5flash24flash_fwd_splitkv_kernelI23Flash_fwd_kernel_traitsILi128ELi64ELi128ELi4ELb0ELb0EN7cutlass10bfloat16_tE19Flash_kernel_traitsILi128ELi64ELi128ELi4ES3_EELb1ELb0ELb0ELb0ELb1ELb1ELb1ELb1EEEvNS_16Flash_fwd_paramsE,"a",@progbits
	.sectionflags	@""
	.align	4
.nv.constant0._ZN5flash24flash_fwd_splitkv_kernelI23Flash_fwd_kernel_traitsILi128ELi64ELi128ELi4ELb0ELb0EN7cutlass10bfloat16_tE19Flash_kernel_traitsILi128ELi64ELi128ELi4ES3_EELb1ELb0ELb0ELb0ELb1ELb1ELb1ELb1EEEvNS_16Flash_fwd_paramsE:
	.zero		816


//--------------------- .nv.constant0._ZN5flash24flash_fwd_splitkv_kernelI23Flash_fwd_kernel_traitsILi128ELi64ELi128ELi4ELb0ELb0EN7cutlass10bfloat16_tE19Flash_kernel_traitsILi128ELi64ELi128ELi4ES3_EELb1ELb0ELb1ELb0ELb0ELb0ELb1ELb1EEEvNS_16Flash_fwd_paramsE --------------------------
	.section	.nv.constant0._ZN5flash24flash_fwd_splitkv_kernelI23Flash_fwd_kernel_traitsILi128ELi64ELi128ELi4ELb0ELb0EN7cutlass10bfloat16_tE19Flash_kernel_traitsILi128ELi64ELi128ELi4ES3_EELb1ELb0ELb1ELb0ELb0ELb0ELb1ELb1EEEvNS_16Flash_fwd_paramsE,"a",@progbits
	.sectionflags	@""
	.align	4
.nv.constant0._ZN5flash24flash_fwd_splitkv_kernelI23Flash_fwd_kernel_traitsILi128ELi64ELi128ELi4ELb0ELb0EN7cutlass10bfloat16_tE19Flash_kernel_traitsILi128ELi64ELi128ELi4ES3_EELb1ELb0ELb1ELb0ELb0ELb0ELb1ELb1EEEvNS_16Flash_fwd_paramsE:
	.zero		816


//--------------------- .nv.constant0._ZN5flash24flash_fwd_splitkv_kernelI23Flash_fwd_kernel_traitsILi128ELi64ELi128ELi4ELb0ELb0EN7cutlass10bfloat16_tE19Flash_kernel_traitsILi128ELi64ELi128ELi4ES3_EELb1ELb0ELb1ELb0ELb0ELb1ELb1ELb1EEEvNS_16Flash_fwd_paramsE --------------------------
	.section	.nv.constant0._ZN5flash24flash_fwd_splitkv_kernelI23Flash_fwd_kernel_traitsILi128ELi64ELi128ELi4ELb0ELb0EN7cutlass10bfloat16_tE19Flash_kernel_traitsILi128ELi64ELi128ELi4ES3_EELb1ELb0ELb1ELb0ELb0ELb1ELb1ELb1EEEvNS_16Flash_fwd_paramsE,"a",@progbits
	.sectionflags	@""
	.align	4
.nv.constant0._ZN5flash24flash_fwd_splitkv_kernelI23Flash_fwd_kernel_traitsILi128ELi64ELi128ELi4ELb0ELb0EN7cutlass10bfloat16_tE19Flash_kernel_traitsILi128ELi64ELi128ELi4ES3_EELb1ELb0ELb1ELb0ELb0ELb1ELb1ELb1EEEvNS_16Flash_fwd_paramsE:
	.zero		816


//--------------------- .nv.constant0._ZN5flash32flash_fwd_splitkv_combine_kernelI23Flash_fwd_kernel_traitsILi128ELi64ELi64ELi4ELb0ELb0EN7cutlass10bfloat16_tE19Flash_kernel_traitsILi128ELi64ELi64ELi4ES3_EELi4ELi7ELb0EEEvNS_16Flash_fwd_paramsE --------------------------
	.section	.nv.constant0._ZN5flash32flash_fwd_splitkv_combine_kernelI23Flash_fwd_kernel_traitsILi128ELi64ELi64ELi4ELb0ELb0EN7cutlass10bfloat16_tE19Flash_kernel_traitsILi128ELi64ELi64ELi4ES3_EELi4ELi7ELb0EEEvNS_16Flash_fwd_paramsE,"a",@progbits
	.sectionflags	@""
	.align	4
.nv.constant0._ZN5flash32flash_fwd_splitkv_combine_kernelI23Flash_fwd_kernel_traitsILi128ELi64ELi64ELi4ELb0ELb0EN7cutlass10bfloat16_tE19Flash_kernel_traitsILi128ELi64ELi64ELi4ES3_EELi4ELi7ELb0EEEvNS_16Flash_fwd_paramsE:
	.zero		816


//--------------------- .nv.constant0._ZN5flash32flash_fwd_splitkv_combine_kernelI23Flash_fwd_kernel_traitsILi128ELi64ELi64ELi4ELb0ELb0EN7cutlass10bfloat16_tE19Flash_kernel_traitsILi128ELi64ELi64ELi4ES3_EELi4ELi6ELb0EEEvNS_16Flash_fwd_paramsE --------------------------
	.section	.nv.constant0._ZN5flash32flash_fwd_splitkv_combine_kernelI23Flash_fwd_kernel_traitsILi128ELi64ELi64ELi4ELb0ELb0EN7cutlass10bfloat16_tE19Flash_kernel_traitsILi128ELi64ELi64ELi4ES3_EELi4ELi6ELb0EEEvNS_16Flash_fwd_paramsE,"a",@progbits
	.sectionflags	@""
	.align	4
.nv.constant0._ZN5flash32flash_fwd_splitkv_combine_kernelI23Flash_fwd_kernel_traitsILi128ELi64ELi64ELi4ELb0ELb0EN7cutlass10bfloat16_tE19Flash_kernel_traitsILi128ELi64ELi64ELi4ES3_EELi4ELi6ELb0EEEvNS_16Flash_fwd_paramsE:
	.zero		816


//--------------------- .nv.constant0._ZN5flash32flash_fwd_splitkv_combine_kernelI23Flash_fwd_kernel_traitsILi128ELi64ELi64ELi4ELb0ELb0EN7cutlass10bfloat16_tE19Flash_kernel_traitsILi128ELi64ELi64ELi4ES3_EELi4ELi5ELb0EEEvNS_16Flash_fwd_paramsE --------------------------
	.section	.nv.constant0._ZN5flash32flash_fwd_splitkv_combine_kernelI23Flash_fwd_kernel_traitsILi128ELi64ELi64ELi4ELb0ELb0EN7cutlass10bfloat16_tE19Flash_kernel_traitsILi128ELi64ELi64ELi4ES3_EELi4ELi5ELb0EEEvNS_16Flash_fwd_paramsE,"a",@progbits
	.sectionflags	@""
	.align	4
.nv.constant0._ZN5flash32flash_fwd_splitkv_combine_kernelI23Flash_fwd_kernel_traitsILi128ELi64ELi64ELi4ELb0ELb0EN7cutlass10bfloat16_tE19Flash_kernel_traitsILi128ELi64ELi64ELi4ES3_EELi4ELi5ELb0EEEvNS_16Flash_fwd_paramsE:
	.zero		816


//--------------------- .nv.constant0._ZN5flash32flash_fwd_splitkv_combine_kernelI23Flash_fwd_kernel_traitsILi128ELi64ELi64ELi4ELb0ELb0EN7cutlass10bfloat16_tE19Flash_kernel_traitsILi128ELi64ELi64ELi4ES3_EELi4ELi4ELb0EEEvNS_16Flash_fwd_paramsE --------------------------
	.section	.nv.constant0._ZN5flash32flash_fwd_splitkv_combine_kernelI23Flash_fwd_kernel_traitsILi128ELi64ELi64ELi4ELb0ELb0EN7cutlass10bfloat16_tE19Flash_kernel_traitsILi128ELi64ELi64ELi4ES3_EELi4ELi4ELb0EEEvNS_16Flash_fwd_paramsE,"a",@progbits
	.sectionflags	@""
	.align	4
.nv.constant0._ZN5flash32flash_fwd_splitkv_combine_kernelI23Flash_fwd_kernel_traitsILi128ELi64ELi64ELi4ELb0ELb0EN7cutlass10bfloat16_tE19Flash_kernel_traitsILi128ELi64ELi64ELi4ES3_EELi4ELi4ELb0EEEvNS_16Flash_fwd_paramsE:
	.zero		816


//--------------------- .nv.constant0._ZN5flash32flash_fwd_splitkv_combine_kernelI23Flash_fwd_kernel_traitsILi128ELi64ELi64ELi4ELb0ELb0EN7cutlass10bfloat16_tE19Flash_kernel_traitsILi128ELi64ELi64ELi4ES3_EELi4ELi3ELb0EEEvNS_16Flash_fwd_paramsE --------------------------
	.section	.nv.constant0._ZN5flash32flash_fwd_splitkv_combine_kernelI23Flash_fwd_kernel_traitsILi128ELi64ELi64ELi4ELb0ELb0EN7cutlass10bfloat16_tE19Flash_kernel_traitsILi128ELi64ELi64ELi4ES3_EELi4ELi3ELb0EEEvNS_16Flash_fwd_paramsE,"a",@progbits
	.sectionflags	@""
	.align	4
.nv.constant0._ZN5flash32flash_fwd_splitkv_combine_kernelI23Flash_fwd_kernel_traitsILi128ELi64ELi64ELi4ELb0ELb0EN7cutlass10bfloat16_tE19Flash_kernel_traitsILi128ELi64ELi64ELi4ES3_EELi4ELi3ELb0EEEvNS_16Flash_fwd_paramsE:
	.zero		816


//--------------------- .nv.constant0._ZN5flash32flash_fwd_splitkv_combine_kernelI23Flash_fwd_kernel_traitsILi128ELi64ELi64ELi4ELb0ELb0EN7cutlass10bfloat16_tE19Flash_kernel_traitsILi128ELi64ELi64ELi4ES3_EELi4ELi2ELb0EEEvNS_16Flash_fwd_paramsE --------------------------
	.section	.nv.constant0._ZN5flash32flash_fwd_splitkv_combine_kernelI23Flash_fwd_kernel_traitsILi128ELi64ELi64ELi4ELb0ELb0EN7cutlass10bfloat16_tE19Flash_kernel_traitsILi128ELi64ELi64ELi4ES3_EELi4ELi2ELb0EEEvNS_16Flash_fwd_paramsE,"a",@progbits
	.sectionflags	@""
	.align	4
.nv.constant0._ZN5flash32flash_fwd_splitkv_combine_kernelI23Flash_fwd_kernel_traitsILi128ELi64ELi64ELi4ELb0ELb0EN7cutlass10bfloat16_tE19Flash_kernel_traitsILi128ELi64ELi64ELi4ES3_EELi4ELi2ELb0EEEvNS_16Flash_fwd_paramsE:
	.zero		816


//--------------------- .nv.constant0._ZN5flash32flash_fwd_splitkv_combine_kernelI23Flash_fwd_kernel_traitsILi128ELi64ELi64ELi4ELb0ELb0EN7cutlass10bfloat16_tE19Flash_kernel_traitsILi128ELi64ELi64ELi4ES3_EELi4ELi1ELb0EEEvNS_16Flash_fwd_paramsE --------------------------
	.section	.nv.constant0._ZN5flash32flash_fwd_splitkv_combine_kernelI23Flash_fwd_kernel_traitsILi128ELi64ELi64ELi4ELb0ELb0EN7cutlass10bfloat16_tE19Flash_kernel_traitsILi128ELi64ELi64ELi4ES3_EELi4ELi1ELb0EEEvNS_16Flash_fwd_paramsE,"a",@progbits
	.sectionflags	@""
	.align	4
.nv.constant0._ZN5flash32flash_fwd_splitkv_combine_kernelI23Flash_fwd_kernel_traitsILi128ELi64ELi64ELi4ELb0ELb0EN7cutlass10bfloat16_tE19Flash_kernel_traitsILi128ELi64ELi64ELi4ES3_EELi4ELi1ELb0EEEvNS_16Flash_fwd_paramsE:
	.zero		816


//--------------------- .nv.constant0._ZN5flash32flash_fwd_splitkv_combine_kernelI23Flash_fwd_kernel_traitsILi128ELi64ELi64ELi4ELb0ELb0EN7cutlass10bfloat16_tE19Flash_kernel_traitsILi128ELi64ELi64ELi4ES3_EELi4ELi7ELb1EEEvNS_16Flash_fwd_paramsE --------------------------
	.section	.nv.constant0._ZN5flash32flash_fwd_splitkv_combine_kernelI23Flash_fwd_kernel_traitsILi128ELi64ELi64ELi4ELb0ELb0EN7cutlass10bfloat16_tE19Flash_kernel_traitsILi128ELi64ELi64ELi4ES3_EELi4ELi7ELb1EEEvNS_16Flash_fwd_paramsE,"a",@progbits
	.sectionflags	@""
	.align	4
.nv.constant0._ZN5flash32flash_fwd_splitkv_combine_kernelI23Flash_fwd_kernel_traitsILi128ELi64ELi64ELi4ELb0ELb0EN7cutlass10bfloat16_tE19Flash_kernel_traitsILi128ELi64ELi64ELi4ES3_EELi4ELi7ELb1EEEvNS_16Flash_fwd_paramsE:
	.zero		816


//--------------------- .nv.constant0._ZN5flash32flash_fwd_splitkv_combine_kernelI23Flash_fwd_kernel_traitsILi128ELi64ELi64ELi4ELb0ELb0EN7cutlass10bfloat16_tE19Flash_kernel_traitsILi128ELi64ELi64ELi4ES3_EELi4ELi6ELb1EEEvNS_16Flash_fwd_paramsE --------------------------
	.section	.nv.constant0._ZN5flash32flash_fwd_splitkv_combine_kernelI23Flash_fwd_kernel_traitsILi128ELi64ELi64ELi4ELb0ELb0EN7cutlass10bfloat16_tE19Flash_kernel_traitsILi128ELi64ELi64ELi4ES3_EELi4ELi6ELb1EEEvNS_16Flash_fwd_paramsE,"a",@progbits
	.sectionflags	@""
	.align	4
.nv.constant0._ZN5flash32flash_fwd_splitkv_combine_kernelI23Flash_fwd_kernel_traitsILi128ELi64ELi64ELi4ELb0ELb0EN7cutlass10bfloat16_tE19Flash_kernel_traitsILi128ELi64ELi64ELi4ES3_EELi4ELi6ELb1EEEvNS_16Flash_fwd_paramsE:
	.zero		816


//--------------------- .nv.constant0._ZN5flash32flash_fwd_splitkv_combine_kernelI23Flash_fwd_kernel_traitsILi128ELi64ELi64ELi4ELb0ELb0EN7cutlass10bfloat16_tE19Flash_kernel_traitsILi128ELi64ELi64ELi4ES3_EELi4ELi5ELb1EEEvNS_16Flash_fwd_paramsE --------------------------
	.section	.nv.constant0._ZN5flash32flash_fwd_splitkv_combine_kernelI23Flash_fwd_kernel_traitsILi128ELi64ELi64ELi4ELb0ELb0EN7cutlass10bfloat16_tE19Flash_kernel_traitsILi128ELi64ELi64ELi4ES3_EELi4ELi5ELb1EEEvNS_16Flash_fwd_paramsE,"a",@progbits
	.sectionflags	@""
	.align	4
.nv.constant0._ZN5flash32flash_fwd_splitkv_combine_kernelI23Flash_fwd_kernel_traitsILi128ELi64ELi64ELi4ELb0ELb0EN7cutlass10bfloat16_tE19Flash_kernel_traitsILi128ELi64ELi64ELi4ES3_EELi4ELi5ELb1EEEvNS_16Flash_fwd_paramsE:
	.zero		816


//--------------------- .nv.constant0._ZN5flash32flash_fwd_splitkv_combine_kernelI23Flash_fwd_kernel_traitsILi128ELi64ELi64ELi4ELb0ELb0EN7cutlass10bfloat16_tE19Flash_kernel_traitsILi128ELi64ELi64ELi4ES3_EELi4ELi4ELb1EEEvNS_16Flash_fwd_paramsE --------------------------
	.section	.nv.constant0._ZN5flash32flash_fwd_splitkv_combine_kernelI23Flash_fwd_kernel_traitsILi128ELi64ELi64ELi4ELb0ELb0EN7cutlass10bfloat16_tE19Flash_kernel_traitsILi128ELi64ELi64ELi4ES3_EELi4ELi4ELb1EEEvNS_16Flash_fwd_paramsE,"a",@progbits
	.sectionflags	@""
	.align	4
.nv.constant0._ZN5flash32flash_fwd_splitkv_combine_kernelI23Flash_fwd_kernel_traitsILi128ELi64ELi64ELi4ELb0ELb0EN7cutlass10bfloat16_tE19Flash_kernel_traitsILi128ELi64ELi64ELi4ES3_EELi4ELi4ELb1EEEvNS_16Flash_fwd_paramsE:
	.zero		816


//--------------------- .nv.constant0._ZN5flash32flash_fwd_splitkv_combine_kernelI23Flash_fwd_kernel_traitsILi128ELi64ELi64ELi4ELb0ELb0EN7cutlass10bfloat16_tE19Flash_kernel_traitsILi128ELi64ELi64ELi4ES3_EELi4ELi3ELb1EEEvNS_16Flash_fwd_paramsE --------------------------
	.section	.nv.constant0._ZN5flash32flash_fwd_splitkv_combine_kernelI23Flash_fwd_kernel_traitsILi128ELi64ELi64ELi4ELb0ELb0EN7cutlass10bfloat16_tE19Flash_kernel_traitsILi128ELi64ELi64ELi4ES3_EELi4ELi3ELb1EEEvNS_16Flash_fwd_paramsE,"a",@progbits
	.sectionflags	@""
	.align	4
.nv.constant0._ZN5flash32flash_fwd_splitkv_combine_kernelI23Flash_fwd_kernel_traitsILi128ELi64ELi64ELi4ELb0ELb0EN7cutlass10bfloat16_tE19Flash_kernel_traitsILi128ELi64ELi64ELi4ES3_EELi4ELi3ELb1EEEvNS_16Flash_fwd_paramsE:
	.zero		816


//--------------------- .nv.constant0._ZN5flash32flash_fwd_splitkv_combine_kernelI23Flash_fwd_kernel_traitsILi128ELi64ELi64ELi4ELb0ELb0EN7cutlass10bfloat16_tE19Flash_kernel_traitsILi128ELi64ELi64ELi4ES3_EELi4ELi2ELb1EEEvNS_16Flash_fwd_paramsE --------------------------
	.section	.nv.constant0._ZN5flash32flash_fwd_splitkv_combine_kernelI23Flash_fwd_kernel_traitsILi128ELi64ELi64ELi4ELb0ELb0EN7cutlass10bfloat16_tE19Flash_kernel_traitsILi128ELi64ELi64ELi4ES3_EELi4ELi2ELb1EEEvNS_16Flash_fwd_paramsE,"a",@progbits
	.sectionflags	@""
	.align	4
.nv.constant0._ZN5flash32flash_fwd_splitkv_combine_kernelI23Flash_fwd_kernel_traitsILi128ELi64ELi64ELi4ELb0ELb0EN7cutlass10bfloat16_tE19Flash_kernel_traitsILi128ELi64ELi64ELi4ES3_EELi4ELi2ELb1EEEvNS_16Flash_fwd_paramsE:
	.zero		816


//--------------------- .nv.constant0._ZN5flash32flash_fwd_splitkv_combine_kernelI23Flash_fwd_kernel_traitsILi128ELi64ELi64ELi4ELb0ELb0EN7cutlass10bfloat16_tE19Flash_kernel_traitsILi128ELi64ELi64ELi4ES3_EELi4ELi1ELb1EEEvNS_16Flash_fwd_paramsE --------------------------
	.section	.nv.constant0._ZN5flash32flash_fwd_splitkv_combine_kernelI23Flash_fwd_kernel_traitsILi128ELi64ELi64ELi4ELb0ELb0EN7cutlass10bfloat16_tE19Flash_kernel_traitsILi128ELi64ELi64ELi4ES3_EELi4ELi1ELb1EEEvNS_16Flash_fwd_paramsE,"a",@progbits
	.sectionflags	@""
	.align	4
.nv.constant0._ZN5flash32flash_fwd_splitkv_combine_kernelI23Flash_fwd_kernel_traitsILi128ELi64ELi64ELi4ELb0ELb0EN7cutlass10bfloat16_tE19Flash_kernel_traitsILi128ELi64ELi64ELi4ES3_EELi4ELi1ELb1EEEvNS_16Flash_fwd_paramsE:
	.zero		816


//--------------------- .nv.constant0._ZN5flash24flash_fwd_splitkv_kernelI23Flash_fwd_kernel_traitsILi128ELi64ELi64ELi4ELb0ELb0EN7cutlass10bfloat16_tE19Flash_kernel_traitsILi128ELi64ELi64ELi4ES3_EELb1ELb0ELb0ELb0ELb0ELb0ELb0ELb0EEEvNS_16Flash_fwd_paramsE --------------------------
	.section	.nv.constant0._ZN5flash24flash_fwd_splitkv_kernelI23Flash_fwd_kernel_traitsILi128ELi64ELi64ELi4ELb0ELb0EN7cutlass10bfloat16_tE19Flash_kernel_traitsILi128ELi64ELi64ELi4ES3_EELb1ELb0ELb0ELb0ELb0ELb0ELb0ELb0EEEvNS_16Flash_fwd_paramsE,"a",@progbits
	.sectionflags	@""
	.align	4
.nv.constant0._ZN5flash24flash_fwd_splitkv_kernelI23Flash_fwd_kernel_traitsILi128ELi64ELi64ELi4ELb0ELb0EN7cutlass10bfloat16_tE19Flash_kernel_traitsILi128ELi64ELi64ELi4ES3_EELb1ELb0ELb0ELb0ELb0ELb0ELb0ELb0EEEvNS_16Flash_fwd_paramsE:
	.zero		816


//--------------------- .nv.constant0._ZN5flash24flash_fwd_splitkv_kernelI23Flash_fwd_kernel_traitsILi128ELi64ELi64ELi4ELb0ELb0EN7cutlass10bfloat16_tE19Flash_kernel_traitsILi128ELi64ELi64ELi4ES3_EELb1ELb0ELb0ELb0ELb0ELb1ELb0ELb0EEEvNS_16Flash_fwd_paramsE --------------------------
	.section	.nv.constant0._ZN5flash24flash_fwd_splitkv_kernelI23Flash_fwd_kernel_traitsILi128ELi64ELi64ELi4ELb0ELb0EN7cutlass10bfloat16_tE19Flash_kernel_traitsILi128ELi64ELi64ELi4ES3_EELb1ELb0ELb0ELb0ELb0ELb1ELb0ELb0EEEvNS_16Flash_fwd_paramsE,"a",@progbits
	.sectionflags	@""
	.align	4
.nv.constant0._ZN5flash24flash_fwd_splitkv_kernelI23Flash_fwd_kernel_traitsILi128ELi64ELi64ELi4ELb0ELb0EN7cutlass10bfloat16_tE19Flash_kernel_traitsILi128ELi64ELi64ELi4ES3_EELb1ELb0ELb0ELb0ELb0ELb1ELb0ELb0EEEvNS_16Flash_fwd_paramsE:
	.zero		816


//--------------------- .nv.constant0._ZN5flash24flash_fwd_splitkv_kernelI23Flash_fwd_kernel_traitsILi128ELi64ELi64ELi4ELb0ELb0EN7cutlass10bfloat16_tE19Flash_kernel_traitsILi128ELi64ELi64ELi4ES3_EELb1ELb0ELb0ELb0ELb0ELb0ELb0ELb1EEEvNS_16Flash_fwd_paramsE --------------------------
	.section	.nv.constant0._ZN5flash24flash_fwd_splitkv_kernelI23Flash_fwd_kernel_traitsILi128ELi64ELi64ELi4ELb0ELb0EN7cutlass10bfloat16_tE19Flash_kernel_traitsILi128ELi64ELi64ELi4ES3_EELb1ELb0ELb0ELb0ELb0ELb0ELb0ELb1EEEvNS_16Flash_fwd_paramsE,"a",@progbits
	.sectionflags	@""
	.align	4
.nv.constant0._ZN5flash24flash_fwd_splitkv_kernelI23Flash_fwd_kernel_traitsILi128ELi64ELi64ELi4ELb0ELb0EN7cutlass10bfloat16_tE19Flash_kernel_traitsILi128ELi64ELi64ELi4ES3_EELb1ELb0ELb0ELb0ELb0ELb0ELb0ELb1EEEvNS_16Flash_fwd_paramsE:
	.zero		816


//--------------------- .nv.constant0._ZN5flash24flash_fwd_splitkv_kernelI23Flash_fwd_kernel_traitsILi128ELi64ELi64ELi4ELb0ELb0EN7cutlass10bfloat16_tE19Flash_kernel_traitsILi128ELi64ELi64ELi4ES3_EELb1ELb0ELb0ELb0ELb0ELb1ELb0ELb1EEEvNS_16Flash_fwd_paramsE --------------------------
	.section	.nv.constant0._ZN5flash24flash_fwd_splitkv_kernelI23Flash_fwd_kernel_traitsILi128ELi64ELi64ELi4ELb0ELb0EN7cutlass10bfloat16_tE19Flash_kernel_traitsILi128ELi64ELi64ELi4ES3_EELb1ELb0ELb0ELb0ELb0ELb1ELb0ELb1EEEvNS_16Flash_fwd_paramsE,"a",@progbits
	.sectionflags	@""
	.align	4
.nv.constant0._ZN5flash24flash_fwd_splitkv_kernelI23Flash_fwd_kernel_traitsILi128ELi64ELi64ELi4ELb0ELb0EN7cutlass10bfloat16_tE19Flash_kernel_traitsILi128ELi64ELi64ELi4ES3_EELb1ELb0ELb0ELb0ELb0ELb1ELb0ELb1EEEvNS_16Flash_fwd_paramsE:
	.zero		816


//--------------------- .nv.constant0._ZN5flash24flash_fwd_splitkv_kernelI23Flash_fwd_kernel_traitsILi128ELi64ELi64ELi4ELb0ELb0EN7cutlass10bfloat16_tE19Flash_kernel_traitsILi128ELi64ELi64ELi4ES3_EELb1ELb0ELb0ELb0ELb0ELb0ELb1ELb0EEEvNS_16Flash_fwd_paramsE --------------------------
	.section	.nv.constant0._ZN5flash24flash_fwd_splitkv_kernelI23Flash_fwd_kernel_traitsILi128ELi64ELi64ELi4ELb0ELb0EN7cutlass10bfloat16_tE19Flash_kernel_traitsILi128ELi64ELi64ELi4ES3_EELb1ELb0ELb0ELb0ELb0ELb0ELb1ELb0EEEvNS_16Flash_fwd_paramsE,"a",@progbits
	.sectionflags	@""
	.align	4
.nv.constant0._ZN5flash24flash_fwd_splitkv_kernelI23Flash_fwd_kernel_traitsILi128ELi64ELi64ELi4ELb0ELb0EN7cutlass10bfloat16_tE19Flash_kernel_traitsILi128ELi64ELi64ELi4ES3_EELb1ELb0ELb0ELb0ELb0ELb0ELb1ELb0EEEvNS_16Flash_fwd_paramsE:
	.zero		816


//--------------------- .nv.constant0._ZN5flash24flash_fwd_splitkv_kernelI23Flash_fwd_kernel_traitsILi128ELi64ELi64ELi4ELb0ELb0EN7cutlass10bfloat16_tE19Flash_kernel_traitsILi128ELi64ELi64ELi4ES3_EELb1ELb0ELb0ELb0ELb0ELb1ELb1ELb0EEEvNS_16Flash_fwd_paramsE --------------------------
	.section	.nv.constant0._ZN5flash24flash_fwd_splitkv_kernelI23Flash_fwd_kernel_traitsILi128ELi64ELi64ELi4ELb0ELb0EN7cutlass10bfloat16_tE19Flash_kernel_traitsILi128ELi64ELi64ELi4ES3_EELb1ELb0ELb0ELb0ELb0ELb1ELb1ELb0EEEvNS_16Flash_fwd_paramsE,"a",@progbits
	.sectionflags	@""
	.align	4
.nv.constant0._ZN5flash24flash_fwd_splitkv_kernelI23Flash_fwd_kernel_traitsILi128ELi64ELi64ELi4ELb0ELb0EN7cutlass10bfloat16_tE19Flash_kernel_traitsILi128ELi64ELi64ELi4ES3_EELb1ELb0ELb0ELb0ELb0ELb1ELb1ELb0EEEvNS_16Flash_fwd_paramsE:
	.zero		816


//--------------------- .nv.constant0._ZN5flash24flash_fwd_splitkv_kernelI23Flash_fwd_kernel_traitsILi128ELi64ELi64ELi4ELb0ELb0EN7cutlass10bfloat16_tE19Flash_kernel_traitsILi128ELi64ELi64ELi4ES3_EELb1ELb0ELb0ELb0ELb0ELb0ELb1ELb1EEEvNS_16Flash_fwd_paramsE --------------------------
	.section	.nv.constant0._ZN5flash24flash_fwd_splitkv_kernelI23Flash_fwd_kernel_traitsILi128ELi64ELi64ELi4ELb0ELb0EN7cutlass10bfloat16_tE19Flash_kernel_traitsILi128ELi64ELi64ELi4ES3_EELb1ELb0ELb0ELb0ELb0ELb0ELb1ELb1EEEvNS_16Flash_fwd_paramsE,"a",@progbits
	.sectionflags	@""
	.align	4
.nv.constant0._ZN5flash24flash_fwd_splitkv_kernelI23Flash_fwd_kernel_traitsILi128ELi64ELi64ELi4ELb0ELb0EN7cutlass10bfloat16_tE19Flash_kernel_traitsILi128ELi64ELi64ELi4ES3_EELb1ELb0ELb0ELb0ELb0ELb0ELb1ELb1EEEvNS_16Flash_fwd_paramsE:
	.zero		816


//--------------------- .nv.constant0._ZN5flash24flash_fwd_splitkv_kernelI23Flash_fwd_kernel_traitsILi128ELi64ELi64ELi4ELb0ELb0EN7cutlass10bfloat16_tE19Flash_kernel_traitsILi128ELi64ELi64ELi4ES3_EELb1ELb0ELb0ELb0ELb0ELb1ELb1ELb1EEEvNS_16Flash_fwd_paramsE --------------------------
	.section	.nv.constant0._ZN5flash24flash_fwd_splitkv_kernelI23Flash_fwd_kernel_traitsILi128ELi64ELi64ELi4ELb0ELb0EN7cutlass10bfloat16_tE19Flash_kernel_traitsILi128ELi64ELi64ELi4ES3_EELb1ELb0ELb0ELb0ELb0ELb1ELb1ELb1EEEvNS_16Flash_fwd_paramsE,"a",@progbits
	.sectionflags	@""
	.align	4
.nv.constant0._ZN5flash24flash_fwd_splitkv_kernelI23Flash_fwd_kernel_traitsILi128ELi64ELi64ELi4ELb0ELb0EN7cutlass10bfloat16_tE19Flash_kernel_traitsILi128ELi64ELi64ELi4ES3_EELb1ELb0ELb0ELb0ELb0ELb1ELb1ELb1EEEvNS_16Flash_fwd_paramsE:
	.zero		816


//--------------------- .nv.constant0._ZN5flash24flash_fwd_splitkv_kernelI23Flash_fwd_kernel_traitsILi128ELi64ELi64ELi4ELb0ELb0EN7cutlass10bfloat16_tE19Flash_kernel_traitsILi128ELi64ELi64ELi4ES3_EELb1ELb0ELb0ELb1ELb1ELb0ELb0ELb0EEEvNS_16Flash_fwd_paramsE --------------------------
	.section	.nv.constant0._ZN5flash24flash_fwd_splitkv_kernelI23Flash_fwd_kernel_traitsILi128ELi64ELi64ELi4ELb0ELb0EN7cutlass10bfloat16_tE19Flash_kernel_traitsILi128ELi64ELi64ELi4ES3_EELb1ELb0ELb0ELb1ELb1ELb0ELb0ELb0EEEvNS_16Flash_fwd_paramsE,"a",@progbits
	.sectionflags	@""
	.align	4
.nv.constant0._ZN5flash24flash_fwd_splitkv_kernelI23Flash_fwd_kernel_traitsILi128ELi64ELi64ELi4ELb0ELb0EN7cutlass10bfloat16_tE19Flash_kernel_traitsILi128ELi64ELi64ELi4ES3_EELb1ELb0ELb0ELb1ELb1ELb0ELb0ELb0EEEvNS_16Flash_fwd_paramsE:
	.zero		816


//--------------------- .nv.constant0._ZN5flash24flash_fwd_splitkv_kernelI23Flash_fwd_kernel_traitsILi128ELi64ELi64ELi4ELb0ELb0EN7cutlass10bfloat16_tE19Flash_kernel_traitsILi128ELi64ELi64ELi4ES3_EELb1ELb0ELb0ELb1ELb1ELb1ELb0ELb0EEEvNS_16Flash_fwd_paramsE --------------------------
	.section	.nv.constant0._ZN5flash24flash_fwd_splitkv_kernelI23Flash_fwd_kernel_traitsILi128ELi64ELi64ELi4ELb0ELb0EN7cutlass10bfloat16_tE19Flash_kernel_traitsILi128ELi64ELi64ELi4ES3_EELb1ELb0ELb0ELb1ELb1ELb1ELb0ELb0EEEvNS_16Flash_fwd_paramsE,"a",@progbits
	.sectionflags	@""
	.align	4
.nv.constant0._ZN5flash24flash_fwd_splitkv_kernelI23Flash_fwd_kernel_traitsILi128ELi64ELi64ELi4ELb0ELb0EN7cutlass10bfloat16_tE19Flash_kernel_traitsILi128ELi64ELi64ELi4ES3_EELb1ELb0ELb0ELb1ELb1ELb1ELb0ELb0EEEvNS_16Flash_fwd_paramsE:
	.zero		816


//--------------------- .nv.constant0._ZN5flash24flash_fwd_splitkv_kernelI23Flash_fwd_kernel_traitsILi128ELi64ELi64ELi4ELb0ELb0EN7cutlass10bfloat16_tE19Flash_kernel_traitsILi128ELi64ELi64ELi4ES3_EELb1ELb0ELb0ELb1ELb1ELb0ELb1ELb0EEEvNS_16Flash_fwd_paramsE --------------------------
	.section	.nv.constant0._ZN5flash24flash_fwd_splitkv_kernelI23Flash_fwd_kernel_traitsILi128ELi64ELi64ELi4ELb0ELb0EN7cutlass10bfloat16_tE19Flash_kernel_traitsILi128ELi64ELi64ELi4ES3_EELb1ELb0ELb0ELb1ELb1ELb0ELb1ELb0EEEvNS_16Flash_fwd_paramsE,"a",@progbits
	.sectionflags	@""
	.align	4
.nv.constant0._ZN5flash24flash_fwd_splitkv_kernelI23Flash_fwd_kernel_traitsILi128ELi64ELi64ELi4ELb0ELb0EN7cutlass10bfloat16_tE19Flash_kernel_traitsILi128ELi64ELi64ELi4ES3_EELb1ELb0ELb0ELb1ELb1ELb0ELb1ELb0EEEvNS_16Flash_fwd_paramsE:
	.zero		816


//--------------------- .nv.constant0._ZN5flash24flash_fwd_splitkv_kernelI23Flash_fwd_kernel_traitsILi128ELi64ELi64ELi4ELb0ELb0EN7cutlass10bfloat16_tE19Flash_kernel_traitsILi128ELi64ELi64ELi4ES3_EELb1ELb0ELb0ELb1ELb1ELb1ELb1ELb0EEEvNS_16Flash_fwd_paramsE --------------------------
	.section	.nv.constant0._ZN5flash24flash_fwd_splitkv_kernelI23Flash_fwd_kernel_traitsILi128ELi64ELi64ELi4ELb0ELb0EN7cutlass10bfloat16_tE19Flash_kernel_traitsILi128ELi64ELi64ELi4ES3_EELb1ELb0ELb0ELb1ELb1ELb1ELb1ELb0EEEvNS_16Flash_fwd_paramsE,"a",@progbits
	.sectionflags	@""
	.align	4
.nv.constant0._ZN5flash24flash_fwd_splitkv_kernelI23Flash_fwd_kernel_traitsILi128ELi64ELi64ELi4ELb0ELb0EN7cutlass10bfloat16_tE19Flash_kernel_traitsILi128ELi64ELi64ELi4ES3_EELb1ELb0ELb0ELb1ELb1ELb1ELb1ELb0EEEvNS_16Flash_fwd_paramsE:
	.zero		816


//--------------------- .nv.constant0._ZN5flash24flash_fwd_splitkv_kernelI23Flash_fwd_kernel_traitsILi128ELi64ELi64ELi4ELb0ELb0EN7cutlass10bfloat16_tE19Flash_kernel_traitsILi128ELi64ELi64ELi4ES3_EELb1ELb0ELb0ELb0ELb1ELb0ELb0ELb0EEEvNS_16Flash_fwd_paramsE --------------------------
	.section	.nv.constant0._ZN5flash24flash_fwd_splitkv_kernelI23Flash_fwd_kernel_traitsILi128ELi64ELi64ELi4ELb0ELb0EN7cutlass10bfloat16_tE19Flash_kernel_traitsILi128ELi64ELi64ELi4ES3_EELb1ELb0ELb0ELb0ELb1ELb0ELb0ELb0EEEvNS_16Flash_fwd_paramsE,"a",@progbits
	.sectionflags	@""
	.align	4
.nv.constant0._ZN5flash24flash_fwd_splitkv_kernelI23Flash_fwd_kernel_traitsILi128ELi64ELi64ELi4ELb0ELb0EN7cutlass10bfloat16_tE19Flash_kernel_traitsILi128ELi64ELi64ELi4ES3_EELb1ELb0ELb0ELb0ELb1ELb0ELb0ELb0EEEvNS_16Flash_fwd_paramsE:
	.zero		816


//--------------------- .nv.constant0._ZN5flash24flash_fwd_splitkv_kernelI23Flash_fwd_kernel_traitsILi128ELi64ELi64ELi4ELb0ELb0EN7cutlass10bfloat16_tE19Flash_kernel_traitsILi128ELi64ELi64ELi4ES3_EELb1ELb0ELb0ELb0ELb1ELb1ELb0ELb0EEEvNS_16Flash_fwd_paramsE --------------------------
	.section	.nv.constant0._ZN5flash24flash_fwd_splitkv_kernelI23Flash_fwd_kernel_traitsILi128ELi64ELi64ELi4ELb0ELb0EN7cutlass10bfloat16_tE19Flash_kernel_traitsILi128ELi64ELi64ELi4ES3_EELb1ELb0ELb0ELb0ELb1ELb1ELb0ELb0EEEvNS_16Flash_fwd_paramsE,"a",@progbits
	.sectionflags	@""
	.align	4
.nv.constant0._ZN5flash24flash_fwd_splitkv_kernelI23Flash_fwd_kernel_traitsILi128ELi64ELi64ELi4ELb0ELb0EN7cutlass10bfloat16_tE19Flash_kernel_traitsILi128ELi64ELi64ELi4ES3_EELb1ELb0ELb0ELb0ELb1ELb1ELb0ELb0EEEvNS_16Flash_fwd_paramsE:
	.zero		816


//--------------------- .nv.constant0._ZN5flash24flash_fwd_splitkv_kernelI23Flash_fwd_kernel_traitsILi128ELi64ELi64ELi4ELb0ELb0EN7cutlass10bfloat16_tE19Flash_kernel_traitsILi128ELi64ELi64ELi4ES3_EELb1ELb0ELb1ELb0ELb0ELb0ELb0ELb0EEEvNS_16Flash_fwd_paramsE --------------------------
	.section	.nv.constant0._ZN5flash24flash_fwd_splitkv_kernelI23Flash_fwd_kernel_traitsILi128ELi64ELi64ELi4ELb0ELb0EN7cutlass10bfloat16_tE19Flash_kernel_traitsILi128ELi64ELi64ELi4ES3_EELb1ELb0ELb1ELb0ELb0ELb0ELb0ELb0EEEvNS_16Flash_fwd_paramsE,"a",@progbits
	.sectionflags	@""
	.align	4
.nv.constant0._ZN5flash24flash_fwd_splitkv_kernelI23Flash_fwd_kernel_traitsILi128ELi64ELi64ELi4ELb0ELb0EN7cutlass10bfloat16_tE19Flash_kernel_traitsILi128ELi64ELi64ELi4ES3_EELb1ELb0ELb1ELb0ELb0ELb0ELb0ELb0EEEvNS_16Flash_fwd_paramsE:
	.zero		816


//--------------------- .nv.constant0._ZN5flash24flash_fwd_splitkv_kernelI23Flash_fwd_kernel_traitsILi128ELi64ELi64ELi4ELb0ELb0EN7cutlass10bfloat16_tE19Flash_kernel_traitsILi128ELi64ELi64ELi4ES3_EELb1ELb0ELb1ELb0ELb0ELb1ELb0ELb0EEEvNS_16Flash_fwd_paramsE --------------------------
	.section	.nv.constant0._ZN5flash24flash_fwd_splitkv_kernelI23Flash_fwd_kernel_traitsILi128ELi64ELi64ELi4ELb0ELb0EN7cutlass10bfloat16_tE19Flash_kernel_traitsILi128ELi64ELi64ELi4ES3_EELb1ELb0ELb1ELb0ELb0ELb1ELb0ELb0EEEvNS_16Flash_fwd_paramsE,"a",@progbits
	.sectionflags	@""
	.align	4
.nv.constant0._ZN5flash24flash_fwd_splitkv_kernelI23Flash_fwd_kernel_traitsILi128ELi64ELi64ELi4ELb0ELb0EN7cutlass10bfloat16_tE19Flash_kernel_traitsILi128ELi64ELi64ELi4ES3_EELb1ELb0ELb1ELb0ELb0ELb1ELb0ELb0EEEvNS_16Flash_fwd_paramsE:
	.zero		816


//--------------------- .nv.constant0._ZN5flash24flash_fwd_splitkv_kernelI23Flash_fwd_kernel_traitsILi128ELi64ELi64ELi4ELb0ELb0EN7cutlass10bfloat16_tE19Flash_kernel_traitsILi128ELi64ELi64ELi4ES3_EELb1ELb0ELb0ELb0ELb1ELb0ELb0ELb1EEEvNS_16Flash_fwd_paramsE --------------------------
	.section	.nv.constant0._ZN5flash24flash_fwd_splitkv_kernelI23Flash_fwd_kernel_traitsILi128ELi64ELi64ELi4ELb0ELb0EN7cutlass10bfloat16_tE19Flash_kernel_traitsILi128ELi64ELi64ELi4ES3_EELb1ELb0ELb0ELb0ELb1ELb0ELb0ELb1EEEvNS_16Flash_fwd_paramsE,"a",@progbits
	.sectionflags	@""
	.align	4
.nv.constant0._ZN5flash24flash_fwd_splitkv_kernelI23Flash_fwd_kernel_traitsILi128ELi64ELi64ELi4ELb0ELb0EN7cutlass10bfloat16_tE19Flash_kernel_traitsILi128ELi64ELi64ELi4ES3_EELb1ELb0ELb0ELb0ELb1ELb0ELb0ELb1EEEvNS_16Flash_fwd_paramsE:
	.zero		816


//--------------------- .nv.constant0._ZN5flash24flash_fwd_splitkv_kernelI23Flash_fwd_kernel_traitsILi128ELi64ELi64ELi4ELb0ELb0EN7cutlass10bfloat16_tE19Flash_kernel_traitsILi128ELi64ELi64ELi4ES3_EELb1ELb0ELb0ELb0ELb1ELb1ELb0ELb1EEEvNS_16Flash_fwd_paramsE --------------------------
	.section	.nv.constant0._ZN5flash24flash_fwd_splitkv_kernelI23Flash_fwd_kernel_traitsILi128ELi64ELi64ELi4ELb0ELb0EN7cutlass10bfloat16_tE19Flash_kernel_traitsILi128ELi64ELi64ELi4ES3_EELb1ELb0ELb0ELb0ELb1ELb1ELb0ELb1EEEvNS_16Flash_fwd_paramsE,"a",@progbits
	.sectionflags	@""
	.align	4
.nv.constant0._ZN5flash24flash_fwd_splitkv_kernelI23Flash_fwd_kernel_traitsILi128ELi64ELi64ELi4ELb0ELb0EN7cutlass10bfloat16_tE19Flash_kernel_traitsILi128ELi64ELi64ELi4ES3_EELb1ELb0ELb0ELb0ELb1ELb1ELb0ELb1EEEvNS_16Flash_fwd_paramsE:
	.zero		816


//--------------------- .nv.constant0._ZN5flash24flash_fwd_splitkv_kernelI23Flash_fwd_kernel_traitsILi128ELi64ELi64ELi4ELb0ELb0EN7cutlass10bfloat16_tE19Flash_kernel_traitsILi128ELi64ELi64ELi4ES3_EELb1ELb0ELb1ELb0ELb0ELb0ELb0ELb1EEEvNS_16Flash_fwd_paramsE --------------------------
	.section	.nv.constant0._ZN5flash24flash_fwd_splitkv_kernelI23Flash_fwd_kernel_traitsILi128ELi64ELi64ELi4ELb0ELb0EN7cutlass10bfloat16_tE19Flash_kernel_traitsILi128ELi64ELi64ELi4ES3_EELb1ELb0ELb1ELb0ELb0ELb0ELb0ELb1EEEvNS_16Flash_fwd_paramsE,"a",@progbits
	.sectionflags	@""
	.align	4
.nv.constant0._ZN5flash24flash_fwd_splitkv_kernelI23Flash_fwd_kernel_traitsILi128ELi64ELi64ELi4ELb0ELb0EN7cutlass10bfloat16_tE19Flash_kernel_traitsILi128ELi64ELi64ELi4ES3_EELb1ELb0ELb1ELb0ELb0ELb0ELb0ELb1EEEvNS_16Flash_fwd_paramsE:
	.zero		816


//--------------------- .nv.constant0._ZN5flash24flash_fwd_splitkv_kernelI23Flash_fwd_kernel_traitsILi128ELi64ELi64ELi4ELb0ELb0EN7cutlass10bfloat16_tE19Flash_kernel_traitsILi128ELi64ELi64ELi4ES3_EELb1ELb0ELb1ELb0ELb0ELb1ELb0ELb1EEEvNS_16Flash_fwd_paramsE --------------------------
	.section	.nv.constant0._ZN5flash24flash_fwd_splitkv_kernelI23Flash_fwd_kernel_traitsILi128ELi64ELi64ELi4ELb0ELb0EN7cutlass10bfloat16_tE19Flash_kernel_traitsILi128ELi64ELi64ELi4ES3_EELb1ELb0ELb1ELb0ELb0ELb1ELb0ELb1EEEvNS_16Flash_fwd_paramsE,"a",@progbits
	.sectionflags	@""
	.align	4
.nv.constant0._ZN5flash24flash_fwd_splitkv_kernelI23Flash_fwd_kernel_traitsILi128ELi64ELi64ELi4ELb0ELb0EN7cutlass10bfloat16_tE19Flash_kernel_traitsILi128ELi64ELi64ELi4ES3_EELb1ELb0ELb1ELb0ELb0ELb1ELb0ELb1EEEvNS_16Flash_fwd_paramsE:
	.zero		816


//--------------------- .nv.constant0._ZN5flash24flash_fwd_splitkv_kernelI23Flash_fwd_kernel_traitsILi128ELi64ELi64ELi4ELb0ELb0EN7cutlass10bfloat16_tE19Flash_kernel_traitsILi128ELi64ELi64ELi4ES3_EELb1ELb0ELb0ELb0ELb1ELb0ELb1ELb0EEEvNS_16Flash_fwd_paramsE --------------------------
	.section	.nv.constant0._ZN5flash24flash_fwd_splitkv_kernelI23Flash_fwd_kernel_traitsILi128ELi64ELi64ELi4ELb0ELb0EN7cutlass10bfloat16_tE19Flash_kernel_traitsILi128ELi64ELi64ELi4ES3_EELb1ELb0ELb0ELb0ELb1ELb0ELb1ELb0EEEvNS_16Flash_fwd_paramsE,"a",@progbits
	.sectionflags	@""
	.align	4
.nv.constant0._ZN5flash24flash_fwd_splitkv_kernelI23Flash_fwd_kernel_traitsILi128ELi64ELi64ELi4ELb0ELb0EN7cutlass10bfloat16_tE19Flash_kernel_traitsILi128ELi64ELi64ELi4ES3_EELb1ELb0ELb0ELb0ELb1ELb0ELb1ELb0EEEvNS_16Flash_fwd_paramsE:
	.zero		816


//--------------------- .nv.constant0._ZN5flash24flash_fwd_splitkv_kernelI23Flash_fwd_kernel_traitsILi128ELi64ELi64ELi4ELb0ELb0EN7cutlass10bfloat16_tE19Flash_kernel_traitsILi128ELi64ELi64ELi4ES3_EELb1ELb0ELb0ELb0ELb1ELb1ELb1ELb0EEEvNS_16Flash_fwd_paramsE --------------------------
	.section	.nv.constant0._ZN5flash24flash_fwd_splitkv_kernelI23Flash_fwd_kernel_traitsILi128ELi64ELi64ELi4ELb0ELb0EN7cutlass10bfloat16_tE19Flash_kernel_traitsILi128ELi64ELi64ELi4ES3_EELb1ELb0ELb0ELb0ELb1ELb1ELb1ELb0EEEvNS_16Flash_fwd_paramsE,"a",@progbits
	.sectionflags	@""
	.align	4
.nv.constant0._ZN5flash24flash_fwd_splitkv_kernelI23Flash_fwd_kernel_traitsILi128ELi64ELi64ELi4ELb0ELb0EN7cutlass10bfloat16_tE19Flash_kernel_traitsILi128ELi64ELi64ELi4ES3_EELb1ELb0ELb0ELb0ELb1ELb1ELb1ELb0EEEvNS_16Flash_fwd_paramsE:
	.zero		816


//--------------------- .nv.constant0._ZN5flash24flash_fwd_splitkv_kernelI23Flash_fwd_kernel_traitsILi128ELi64ELi64ELi4ELb0ELb0EN7cutlass10bfloat16_tE19Flash_kernel_traitsILi128ELi64ELi64ELi4ES3_EELb1ELb0ELb1ELb0ELb0ELb0ELb1ELb0EEEvNS_16Flash_fwd_paramsE --------------------------
	.section	.nv.constant0._ZN5flash24flash_fwd_splitkv_kernelI23Flash_fwd_kernel_traitsILi128ELi64ELi64ELi4ELb0ELb0EN7cutlass10bfloat16_tE19Flash_kernel_traitsILi128ELi64ELi64ELi4ES3_EELb1ELb0ELb1ELb0ELb0ELb0ELb1ELb0EEEvNS_16Flash_fwd_paramsE,"a",@progbits
	.sectionflags	@""
	.align	4
.nv.constant0._ZN5flash24flash_fwd_splitkv_kernelI23Flash_fwd_kernel_traitsILi128ELi64ELi64ELi4ELb0ELb0EN7cutlass10bfloat16_tE19Flash_kernel_traitsILi128ELi64ELi64ELi4ES3_EELb1ELb0ELb1ELb0ELb0ELb0ELb1ELb0EEEvNS_16Flash_fwd_paramsE:
	.zero		816


//--------------------- .nv.constant0._ZN5flash24flash_fwd_splitkv_kernelI23Flash_fwd_kernel_traitsILi128ELi64ELi64ELi4ELb0ELb0EN7cutlass10bfloat16_tE19Flash_kernel_traitsILi128ELi64ELi64ELi4ES3_EELb1ELb0ELb1ELb0ELb0ELb1ELb1ELb0EEEvNS_16Flash_fwd_paramsE --------------------------
	.section	.nv.constant0._ZN5flash24flash_fwd_splitkv_kernelI23Flash_fwd_kernel_traitsILi128ELi64ELi64ELi4ELb0ELb0EN7cutlass10bfloat16_tE19Flash_kernel_traitsILi128ELi64ELi64ELi4ES3_EELb1ELb0ELb1ELb0ELb0ELb1ELb1ELb0EEEvNS_16Flash_fwd_paramsE,"a",@progbits
	.sectionflags	@""
	.align	4
.nv.constant0._ZN5flash24flash_fwd_splitkv_kernelI23Flash_fwd_kernel_traitsILi128ELi64ELi64ELi4ELb0ELb0EN7cutlass10bfloat16_tE19Flash_kernel_traitsILi128ELi64ELi64ELi4ES3_EELb1ELb0ELb1ELb0ELb0ELb1ELb1ELb0EEEvNS_16Flash_fwd_paramsE:
	.zero		816


//--------------------- .nv.constant0._ZN5flash24flash_fwd_splitkv_kernelI23Flash_fwd_kernel_traitsILi128ELi64ELi64ELi4ELb0ELb0EN7cutlass10bfloat16_tE19Flash_kernel_traitsILi128ELi64ELi64ELi4ES3_EELb1ELb0ELb0ELb0ELb1ELb0ELb1ELb1EEEvNS_16Flash_fwd_paramsE --------------------------
	.section	.nv.constant0._ZN5flash24flash_fwd_splitkv_kernelI23Flash_fwd_kernel_traitsILi128ELi64ELi64ELi4ELb0ELb0EN7cutlass10bfloat16_tE19Flash_kernel_traitsILi128ELi64ELi64ELi4ES3_EELb1ELb0ELb0ELb0ELb1ELb0ELb1ELb1EEEvNS_16Flash_fwd_paramsE,"a",@progbits
	.sectionflags	@""
	.align	4
.nv.constant0._ZN5flash24flash_fwd_splitkv_kernelI23Flash_fwd_kernel_traitsILi128ELi64ELi64ELi4ELb0ELb0EN7cutlass10bfloat16_tE19Flash_kernel_traitsILi128ELi64ELi64ELi4ES3_EELb1ELb0ELb0ELb0ELb1ELb0ELb1ELb1EEEvNS_16Flash_fwd_paramsE:
	.zero		816


//--------------------- .nv.constant0._ZN5flash24flash_fwd_splitkv_kernelI23Flash_fwd_kernel_traitsILi128ELi64ELi64ELi4ELb0ELb0EN7cutlass10bfloat16_tE19Flash_kernel_traitsILi128ELi64ELi64ELi4ES3_EELb1ELb0ELb0ELb0ELb1ELb1ELb1ELb1EEEvNS_16Flash_fwd_paramsE --------------------------
	.section	.nv.constant0._ZN5flash24flash_fwd_splitkv_kernelI23Flash_fwd_kernel_traitsILi128ELi64ELi64ELi4ELb0ELb0EN7cutlass10bfloat16_tE19Flash_kernel_traitsILi128ELi64ELi64ELi4ES3_EELb1ELb0ELb0ELb0ELb1ELb1ELb1ELb1EEEvNS_16Flash_fwd_paramsE,"a",@progbits
	.sectionflags	@""
	.align	4
.nv.constant0._ZN5flash24flash_fwd_splitkv_kernelI23Flash_fwd_kernel_traitsILi128ELi64ELi64ELi4ELb0ELb0EN7cutlass10bfloat16_tE19Flash_kernel_traitsILi128ELi64ELi64ELi4ES3_EELb1ELb0ELb0ELb0ELb1ELb1ELb1ELb1EEEvNS_16Flash_fwd_paramsE:
	.zero		816


//--------------------- .nv.constant0._ZN5flash24flash_fwd_splitkv_kernelI23Flash_fwd_kernel_traitsILi128ELi64ELi64ELi4ELb0ELb0EN7cutlass10bfloat16_tE19Flash_kernel_traitsILi128ELi64ELi64ELi4ES3_EELb1ELb0ELb1ELb0ELb0ELb0ELb1ELb1EEEvNS_16Flash_fwd_paramsE --------------------------
	.section	.nv.constant0._ZN5flash24flash_fwd_splitkv_kernelI23Flash_fwd_kernel_traitsILi128ELi64ELi64ELi4ELb0ELb0EN7cutlass10bfloat16_tE19Flash_kernel_traitsILi128ELi64ELi64ELi4ES3_EELb1ELb0ELb1ELb0ELb0ELb0ELb1ELb1EEEvNS_16Flash_fwd_paramsE,"a",@progbits
	.sectionflags	@""
	.align	4
.nv.constant0._ZN5flash24flash_fwd_splitkv_kernelI23Flash_fwd_kernel_traitsILi128ELi64ELi64ELi4ELb0ELb0EN7cutlass10bfloat16_tE19Flash_kernel_traitsILi128ELi64ELi64ELi4ES3_EELb1ELb0ELb1ELb0ELb0ELb0ELb1ELb1EEEvNS_16Flash_fwd_paramsE:
	.zero		816


//--------------------- .nv.constant0._ZN5flash24flash_fwd_splitkv_kernelI23Flash_fwd_kernel_traitsILi128ELi64ELi64ELi4ELb0ELb0EN7cutlass10bfloat16_tE19Flash_kernel_traitsILi128ELi64ELi64ELi4ES3_EELb1ELb0ELb1ELb0ELb0ELb1ELb1ELb1EEEvNS_16Flash_fwd_paramsE --------------------------
	.section	.nv.constant0._ZN5flash24flash_fwd_splitkv_kernelI23Flash_fwd_kernel_traitsILi128ELi64ELi64ELi4ELb0ELb0EN7cutlass10bfloat16_tE19Flash_kernel_traitsILi128ELi64ELi64ELi4ES3_EELb1ELb0ELb1ELb0ELb0ELb1ELb1ELb1EEEvNS_16Flash_fwd_paramsE,"a",@progbits
	.sectionflags	@""
	.align	4
.nv.constant0._ZN5flash24flash_fwd_splitkv_kernelI23Flash_fwd_kernel_traitsILi128ELi64ELi64ELi4ELb0ELb0EN7cutlass10bfloat16_tE19Flash_kernel_traitsILi128ELi64ELi64ELi4ES3_EELb1ELb0ELb1ELb0ELb0ELb1ELb1ELb1EEEvNS_16Flash_fwd_paramsE:
	.zero		816


//--------------------- .text._ZN5flash32flash_fwd_splitkv_combine_kernelI23Flash_fwd_kernel_traitsILi128ELi64ELi128ELi4ELb0ELb0EN7cutlass10bfloat16_tE19Flash_kernel_traitsILi128ELi64ELi128ELi4ES3_EELi4ELi7ELb0EEEvNS_16Flash_fwd_paramsE --------------------------
	.section	.text._ZN5flash32flash_fwd_splitkv_combine_kernelI23Flash_fwd_kernel_traitsILi128ELi64ELi128ELi4ELb0ELb0EN7cutlass10bfloat16_tE19Flash_kernel_traitsILi128ELi64ELi128ELi4ES3_EELi4ELi7ELb0EEEvNS_16Flash_fwd_paramsE,"ax",@progbits
	.sectioninfo	@"SHI_REGISTERS=62"
	.align	128
        .global         _ZN5flash32flash_fwd_splitkv_combine_kernelI23Flash_fwd_kernel_traitsILi128ELi64ELi128ELi4ELb0ELb0EN7cutlass10bfloat16_tE19Flash_kernel_traitsILi128ELi64ELi128ELi4ES3_EELi4ELi7ELb0EEEvNS_16Flash_fwd_paramsE
        .type           _ZN5flash32flash_fwd_splitkv_combine_kernelI23Flash_fwd_kernel_traitsILi128ELi64ELi128ELi4ELb0ELb0EN7cutlass10bfloat16_tE19Flash_kernel_traitsILi128ELi64ELi128ELi4ES3_EELi4ELi7ELb0EEEvNS_16Flash_fwd_paramsE,@function
        .size           _ZN5flash32flash_fwd_splitkv_combine_kernelI23Flash_fwd_kernel_traitsILi128ELi64ELi128ELi4ELb0ELb0EN7cutlass10bfloat16_tE19Flash_kernel_traitsILi128ELi64ELi128ELi4ES3_EELi4ELi7ELb0EEEvNS_16Flash_fwd_paramsE,(.L_x_8262 - _ZN5flash32flash_fwd_splitkv_combine_kernelI23Flash_fwd_kernel_traitsILi128ELi64ELi128ELi4ELb0ELb0EN7cutlass10bfloat16_tE19Flash_kernel_traitsILi128ELi64ELi128ELi4ES3_EELi4ELi7ELb0EEEvNS_16Flash_fwd_paramsE)
        .other          _ZN5flash32flash_fwd_splitkv_combine_kernelI23Flash_fwd_kernel_traitsILi128ELi64ELi128ELi4ELb0ELb0EN7cutlass10bfloat16_tE19Flash_kernel_traitsILi128ELi64ELi128ELi4ES3_EELi4ELi7ELb0EEEvNS_16Flash_fwd_paramsE,@"STO_CUDA_ENTRY STV_DEFAULT"
_ZN5flash32flash_fwd_splitkv_combine_kernelI23Flash_fwd_kernel_traitsILi128ELi64ELi128ELi4ELb0ELb0EN7cutlass10bfloat16_tE19Flash_kernel_traitsILi128ELi64ELi128ELi4ES3_EELi4ELi7ELb0EEEvNS_16Flash_fwd_paramsE:
.text._ZN5flash32flash_fwd_splitkv_combine_kernelI23Flash_fwd_kernel_traitsILi128ELi64ELi128ELi4ELb0ELb0EN7cutlass10bfloat16_tE19Flash_kernel_traitsILi128ELi64ELi128ELi4ES3_EELi4ELi7ELb0EEEvNS_16Flash_fwd_paramsE:
[----:B------:R-:W-:Y:S02]  /*0000*/  MOV R1, c[0x0][0x28] ;  /* 0x00000a0000017a02 */ /* 0x000fe40000000f00 */
[----:B------:R-:W-:Y:S01]  /*0010*/  IMAD.MOV.U32 R2, RZ, RZ, c[0x0][0x1c0] ;  /* 0x00007000ff027624 */ /* 0x000fe200078e00ff */
[----:B------:R-:W0:Y:S01]  /*0020*/  S2UR UR7, SR_CTAID.X ;  /* 0x00000000000779c3 */ /* 0x000e220000002500 */
[----:B------:R-:W-:Y:S02]  /*0030*/  IMAD.MOV.U32 R5, RZ, RZ, c[0x0][0x214] ;  /* 0x00008500ff057624 */ /* 0x000fe400078e00ff */
[----:B------:R-:W-:Y:S01]  /*0040*/  IMAD R12, R2, c[0x0][0x210], RZ ;  /* 0x00008400020c7a24 */ /* 0x000fe200078e02ff */
[----:B------:R-:W-:Y:S02]  /*0050*/  SHF.R.S32.HI R2, RZ, 0x1f, R2 ;  /* 0x0000001fff027819 */ /* 0x000fe40000011402 */
[----:B------:R-:W-:Y:S01]  /*0060*/  SHF.R.S32.HI R5, RZ, 0x1f, R5 ;  /* 0x0000001fff057819 */ /* 0x000fe20000011405 */
[----:B------:R-:W-:-:S05]  /*0070*/  IMAD R12, R12, c[0x0][0x214], RZ ;  /* 0x000085000c0c7a24 */ /* 0x000fca00078e02ff */
[----:B------:R-:W-:Y:S02]  /*0080*/  ISETP.LT.U32.AND P0, PT, R12, c[0x0][0x214], PT ;  /* 0x000085000c007a0c */ /* 0x000fe40003f01070 */
[----:B------:R-:W-:-:S04]  /*0090*/  SHF.R.S32.HI R0, RZ, 0x1f, R12 ;  /* 0x0000001fff007819 */ /* 0x000fc8000001140c */
[----:B------:R-:W-:-:S04]  /*00a0*/  ISETP.LT.AND.EX P0, PT, R0, R5, PT, P0 ;  /* 0x000000050000720c */ /* 0x000fc80003f01300 */
[----:B------:R-:W-:Y:S01]  /*00b0*/  SEL R5, R0, R5, P0 ;  /* 0x0000000500057207 */ /* 0x000fe20000000000 */
[----:B0-----:R-:W-:Y:S01]  /*00c0*/  USHF.L.U32 UR7, UR7, 0x2, URZ ;  /* 0x0000000207077899 */ /* 0x001fe2000800063f */
[----:B------:R-:W-:Y:S02]  /*00d0*/  SEL R35, R12, c[0x0][0x214], P0 ;  /* 0x000085000c237a07 */ /* 0x000fe40000000000 */
[----:B------:R-:W-:Y:S01]  /*00e0*/  LOP3.LUT R3, R0, R5, RZ, 0xfc, !PT ;  /* 0x0000000500037212 */ /* 0x000fe200078efcff */
[----:B------:R-:W-:-:S03]  /*00f0*/  USHF.R.S32.HI UR6, URZ, 0x1f, UR7 ;  /* 0x0000001f3f067899 */ /* 0x000fc60008011407 */
[----:B------:R-:W-:-:S13]  /*0100*/  ISETP.NE.U32.AND P1, PT, R3, RZ, PT ;  /* 0x000000ff0300720c */ /* 0x000fda0003f25070 */
[----:B------:R-:W-:Y:S05]  /*0110*/  @!P1 BRA `(.L_x_0) ;  /* 0x0000007000009947 */ /* 0x000fea0003800000 */
[----:B------:R-:W-:Y:S01]  /*0120*/  IMAD.MOV.U32 R30, RZ, RZ, R12 ;  /* 0x000000ffff1e7224 */ /* 0x000fe200078e000c */
[----:B------:R-:W-:Y:S01]  /*0130*/  MOV R26, R35 ;  /* 0x00000023001a7202 */ /* 0x000fe20000000f00 */
[----:B------:R-:W-:Y:S01]  /*0140*/  IMAD.MOV.U32 R19, RZ, RZ, R0 ;  /* 0x000000ffff137224 */ /* 0x000fe200078e0000 */
[----:B------:R-:W-:Y:S02]  /*0150*/  MOV R25, R5 ;  /* 0x0000000500197202 */ /* 0x000fe40000000f00 */
[----:B------:R-:W-:Y:S02]  /*0160*/  MOV R24, 0x180 ;  /* 0x0000018000187802 */ /* 0x000fe40000000f00 */
[----:B------:R-:W-:Y:S05]  /*0170*/  CALL.REL.NOINC `($__internal_0_$__cuda_sm20_div_s64) ;  /* 0x000045d000007944 */ /* 0x000fea0003c00000 */
[----:B------:R-:W-:Y:S05]  /*0180*/  BRA `(.L_x_1) ;  /* 0x0000013000007947 */ /* 0x000fea0003800000 */
.L_x_0:
[----:B------:R-:W0:Y:S01]  /*0190*/  I2F.U32.RP R8, R35 ;  /* 0x0000002300087306 */ /* 0x000e220000209000 */
[----:B------:R-:W-:Y:S01]  /*01a0*/  ISETP.NE.U32.AND P0, PT, R35, RZ, PT ;  /* 0x000000ff2300720c */ /* 0x000fe20003f05070 */
[----:B------:R-:W-:-:S06]  /*01b0*/  HFMA2.MMA R21, -RZ, RZ, 0, 0 ;  /* 0x00000000ff157435 */ /* 0x000fcc00000001ff */
[----:B0-----:R-:W0:Y:S02]  /*01c0*/  MUFU.RCP R6, R8 ;  /* 0x0000000800067308 */ /* 0x001e240000001000 */
[----:B0-----:R-:W-:-:S06]  /*01d0*/  IADD3 R6, R6, 0xffffffe, RZ ;  /* 0x0ffffffe06067810 */ /* 0x001fcc0007ffe0ff */
[----:B------:R-:W0:Y:S02]  /*01e0*/  F2I.FTZ.U32.TRUNC.NTZ R7, R6 ;  /* 0x0000000600077305 */ /* 0x000e24000021f000 */
[----:B0-----:R-:W-:Y:S02]  /*01f0*/  IMAD.MOV R3, RZ, RZ, -R7 ;  /* 0x000000ffff037224 */ /* 0x001fe400078e0a07 */
[----:B------:R-:W-:Y:S02]  /*0200*/  IMAD.MOV.U32 R6, RZ, RZ, RZ ;  /* 0x000000ffff067224 */ /* 0x000fe400078e00ff */
[----:B------:R-:W-:-:S04]  /*0210*/  IMAD R3, R3, R35, RZ ;  /* 0x0000002303037224 */ /* 0x000fc800078e02ff */
[----:B------:R-:W-:-:S06]  /*0220*/  IMAD.HI.U32 R3, R7, R3, R6 ;  /* 0x0000000307037227 */ /* 0x000fcc00078e0006 */
[----:B------:R-:W-:-:S05]  /*0230*/  IMAD.HI.U32 R20, R3, R12, RZ ;  /* 0x0000000c03147227 */ /* 0x000fca00078e00ff */
[----:B------:R-:W-:-:S05]  /*0240*/  IADD3 R3, -R20, RZ, RZ ;  /* 0x000000ff14037210 */ /* 0x000fca0007ffe1ff */
[----:B------:R-:W-:-:S05]  /*0250*/  IMAD R4, R35, R3, R12 ;  /* 0x0000000323047224 */ /* 0x000fca00078e020c */
[----:B------:R-:W-:-:S13]  /*0260*/  ISETP.GE.U32.AND P2, PT, R4, R35, PT ;  /* 0x000000230400720c */ /* 0x000fda0003f46070 */
[----:B------:R-:W-:Y:S01]  /*0270*/  @P2 IMAD.IADD R4, R4, 0x1, -R35 ;  /* 0x0000000104042824 */ /* 0x000fe200078e0a23 */
[----:B------:R-:W-:-:S04]  /*0280*/  @P2 IADD3 R20, R20, 0x1, RZ ;  /* 0x0000000114142810 */ /* 0x000fc80007ffe0ff */
[----:B------:R-:W-:-:S13]  /*0290*/  ISETP.GE.U32.AND P1, PT, R4, R35, PT ;  /* 0x000000230400720c */ /* 0x000fda0003f26070 */
[----:B------:R-:W-:Y:S02]  /*02a0*/  @P1 IADD3 R20, R20, 0x1, RZ ;  /* 0x0000000114141810 */ /* 0x000fe40007ffe0ff */
[----:B------:R-:W-:-:S04]  /*02b0*/  @!P0 LOP3.LUT R20, RZ, R35, RZ, 0x33, !PT ;  /* 0x00000023ff148212 */ /* 0x000fc800078e33ff */
.L_x_1:
[----:B------:R-:W-:Y:S01]  /*02c0*/  ISETP.LT.U32.AND P0, PT, R20, c[0x0][0x1c0], PT ;  /* 0x0000700014007a0c */ /* 0x000fe20003f01070 */
[----:B------:R-:W-:Y:S03]  /*02d0*/  BSSY B0, `(.L_x_2) ;  /* 0x0000021000007945 */ /* 0x000fe60003800000 */
[----:B------:R-:W-:-:S04]  /*02e0*/  ISETP.LT.AND.EX P0, PT, R21, R2, PT, P0 ;  /* 0x000000021500720c */ /* 0x000fc80003f01300 */
[C---:B------:R-:W-:Y:S02]  /*02f0*/  SEL R25, R21.reuse, R2, P0 ;  /* 0x0000000215197207 */ /* 0x040fe40000000000 */
[----:B------:R-:W-:Y:S02]  /*0300*/  SEL R26, R20, c[0x0][0x1c0], P0 ;  /* 0x00007000141a7a07 */ /* 0x000fe40000000000 */
[----:B------:R-:W-:-:S04]  /*0310*/  LOP3.LUT R2, R21, R25, RZ, 0xfc, !PT ;  /* 0x0000001915027212 */ /* 0x000fc800078efcff */
[----:B------:R-:W-:-:S13]  /*0320*/  ISETP.NE.U32.AND P1, PT, R2, RZ, PT ;  /* 0x000000ff0200720c */ /* 0x000fda0003f25070 */
[----:B------:R-:W-:Y:S05]  /*0330*/  @!P1 BRA `(.L_x_3) ;  /* 0x0000007000009947 */ /* 0x000fea0003800000 */
[----:B------:R-:W-:Y:S01]  /*0340*/  IMAD.MOV.U32 R30, RZ, RZ, R20 ;  /* 0x000000ffff1e7224 */ /* 0x000fe200078e0014 */
[----:B------:R-:W-:Y:S02]  /*0350*/  MOV R19, R21 ;  /* 0x0000001500137202 */ /* 0x000fe40000000f00 */
[----:B------:R-:W-:Y:S02]  /*0360*/  MOV R24, 0x380 ;  /* 0x0000038000187802 */ /* 0x000fe40000000f00 */
[----:B------:R-:W-:Y:S05]  /*0370*/  CALL.REL.NOINC `($__internal_0_$__cuda_sm20_div_s64) ;  /* 0x000043d000007944 */ /* 0x000fea0003c00000 */
[----:B------:R-:W-:Y:S02]  /*0380*/  MOV R32, R20 ;  /* 0x0000001400207202 */ /* 0x000fe40000000f00 */
[----:B------:R-:W-:Y:S01]  /*0390*/  MOV R33, R21 ;  /* 0x0000001500217202 */ /* 0x000fe20000000f00 */
[----:B------:R-:W-:Y:S05]  /*03a0*/  BRA `(.L_x_4) ;  /* 0x0000013000007947 */ /* 0x000fea0003800000 */
.L_x_3:
[----:B------:R-:W0:Y:S01]  /*03b0*/  I2F.U32.RP R6, R26 ;  /* 0x0000001a00067306 */ /* 0x000e220000209000 */
[----:B------:R-:W-:Y:S01]  /*03c0*/  ISETP.NE.U32.AND P0, PT, R26, RZ, PT ;  /* 0x000000ff1a00720c */ /* 0x000fe20003f05070 */
[----:B------:R-:W-:-:S06]  /*03d0*/  HFMA2.MMA R33, -RZ, RZ, 0, 0 ;  /* 0x00000000ff217435 */ /* 0x000fcc00000001ff */
[----:B0-----:R-:W0:Y:S02]  /*03e0*/  MUFU.RCP R4, R6 ;  /* 0x0000000600047308 */ /* 0x001e240000001000 */
[----:B0-----:R-:W-:-:S06]  /*03f0*/  IADD3 R4, R4, 0xffffffe, RZ ;  /* 0x0ffffffe04047810 */ /* 0x001fcc0007ffe0ff */
[----:B------:R-:W0:Y:S02]  /*0400*/  F2I.FTZ.U32.TRUNC.NTZ R3, R4 ;  /* 0x0000000400037305 */ /* 0x000e24000021f000 */
[----:B0-----:R-:W-:-:S04]  /*0410*/  IMAD.MOV R2, RZ, RZ, -R3 ;  /* 0x000000ffff027224 */ /* 0x001fc800078e0a03 */
[----:B------:R-:W-:Y:S02]  /*0420*/  IMAD R7, R2, R26, RZ ;  /* 0x0000001a02077224 */ /* 0x000fe400078e02ff */
[----:B------:R-:W-:-:S04]  /*0430*/  IMAD.MOV.U32 R2, RZ, RZ, RZ ;  /* 0x000000ffff027224 */ /* 0x000fc800078e00ff */
        /* <DEDUP_REMOVED lines=9> */
[----:B------:R-:W-:Y:S02]  /*04d0*/  @!P0 LOP3.LUT R32, RZ, R26, RZ, 0x33, !PT ;  /* 0x0000001aff208212 */ /* 0x000fe400078e33ff */
.L_x_4:
[----:B------:R-:W-:Y:S05]  /*04e0*/  BSYNC B0 ;  /* 0x0000000000007941 */ /* 0x000fea0003800000 */
.L_x_2:
[----:B------:R-:W-:Y:S01]  /*04f0*/  IABS R4, c[0x0][0x214] ;  /* 0x0000850000047a13 */ /* 0x000fe20000000000 */
[----:B------:R-:W-:Y:S01]  /*0500*/  ULDC UR4, c[0x0][0x214] ;  /* 0x0000850000047ab9 */ /* 0x000fe20000000800 */
[----:B------:R-:W-:Y:S01]  /*0510*/  BSSY B0, `(.L_x_5) ;  /* 0x000004a000007945 */ /* 0x000fe20003800000 */
[----:B------:R-:W-:Y:S01]  /*0520*/  UIADD3 UR8, UR4, -0x1, URZ ;  /* 0xffffffff04087890 */ /* 0x000fe2000fffe03f */
[----:B------:R-:W0:Y:S01]  /*0530*/  I2F.RP R6, R4 ;  /* 0x0000000400067306 */ /* 0x000e220000209400 */
[----:B------:R-:W-:Y:S02]  /*0540*/  UISETP.LT.AND UP0, UPT, URZ, UR4, UPT ;  /* 0x000000043f00728c */ /* 0x000fe4000bf01270 */
[----:B------:R-:W-:Y:S02]  /*0550*/  USHF.R.S32.HI UR5, URZ, 0x1f, UR4 ;  /* 0x0000001f3f057899 */ /* 0x000fe40008011404 */
[----:B------:R-:W-:Y:S01]  /*0560*/  IADD3 R7, R4, UR8, RZ ;  /* 0x0000000804077c10 */ /* 0x000fe2000fffe0ff */
[----:B------:R-:W-:-:S03]  /*0570*/  ULEA.HI.SX32 UR4, UR4, 0x1, 0x1 ;  /* 0x0000000104047891 */ /* 0x000fc6000f8f0a3f */
[----:B------:R-:W-:-:S03]  /*0580*/  IABS R2, R7 ;  /* 0x0000000700027213 */ /* 0x000fc60000000000 */
[----:B------:R-:W-:Y:S01]  /*0590*/  @!UP0 UIADD3 UR4, UR5, URZ, URZ ;  /* 0x0000003f05048290 */ /* 0x000fe2000fffe03f */
[----:B0-----:R-:W0:Y:S02]  /*05a0*/  MUFU.RCP R8, R6 ;  /* 0x0000000600087308 */ /* 0x001e240000001000 */
[----:B0-----:R-:W-:Y:S01]  /*05b0*/  IADD3 R8, R8, 0xffffffe, RZ ;  /* 0x0ffffffe08087810 */ /* 0x001fe20007ffe0ff */
[----:B------:R-:W-:-:S05]  /*05c0*/  IMAD.MOV.U32 R6, RZ, RZ, R2 ;  /* 0x000000ffff067224 */ /* 0x000fca00078e0002 */
[----:B------:R-:W0:Y:S02]  /*05d0*/  F2I.FTZ.U32.TRUNC.NTZ R9, R8 ;  /* 0x0000000800097305 */ /* 0x000e24000021f000 */
[----:B0-----:R-:W-:Y:S02]  /*05e0*/  IMAD.MOV R3, RZ, RZ, -R9 ;  /* 0x000000ffff037224 */ /* 0x001fe400078e0a09 */
[----:B------:R-:W-:Y:S02]  /*05f0*/  IMAD.MOV.U32 R8, RZ, RZ, RZ ;  /* 0x000000ffff087224 */ /* 0x000fe400078e00ff */
[----:B------:R-:W-:-:S04]  /*0600*/  IMAD R3, R3, R4, RZ ;  /* 0x0000000403037224 */ /* 0x000fc800078e02ff */
[----:B------:R-:W-:-:S06]  /*0610*/  IMAD.HI.U32 R3, R9, R3, R8 ;  /* 0x0000000309037227 */ /* 0x000fcc00078e0008 */
[----:B------:R-:W-:-:S04]  /*0620*/  IMAD.HI.U32 R2, R3, R6, RZ ;  /* 0x0000000603027227 */ /* 0x000fc800078e00ff */
[----:B------:R-:W-:-:S04]  /*0630*/  IMAD.MOV R3, RZ, RZ, -R2 ;  /* 0x000000ffff037224 */ /* 0x000fc800078e0a02 */
[----:B------:R-:W-:-:S05]  /*0640*/  IMAD R3, R4, R3, R6 ;  /* 0x0000000304037224 */ /* 0x000fca00078e0206 */
[----:B------:R-:W-:-:S13]  /*0650*/  ISETP.GT.U32.AND P1, PT, R4, R3, PT ;  /* 0x000000030400720c */ /* 0x000fda0003f24070 */
[----:B------:R-:W-:Y:S01]  /*0660*/  @!P1 IMAD.IADD R3, R3, 0x1, -R4 ;  /* 0x0000000103039824 */ /* 0x000fe200078e0a04 */
[----:B------:R-:W-:Y:S02]  /*0670*/  @!P1 IADD3 R2, R2, 0x1, RZ ;  /* 0x0000000102029810 */ /* 0x000fe40007ffe0ff */
[----:B------:R-:W-:Y:S02]  /*0680*/  ISETP.NE.AND P1, PT, RZ, c[0x0][0x214], PT ;  /* 0x00008500ff007a0c */ /* 0x000fe40003f25270 */
[-C--:B------:R-:W-:Y:S02]  /*0690*/  ISETP.GE.U32.AND P2, PT, R3, R4.reuse, PT ;  /* 0x000000040300720c */ /* 0x080fe40003f46070 */
[C---:B------:R-:W-:Y:S02]  /*06a0*/  LOP3.LUT R3, R7.reuse, R4, RZ, 0x3c, !PT ;  /* 0x0000000407037212 */ /* 0x040fe400078e3cff */
[----:B------:R-:W-:Y:S02]  /*06b0*/  LOP3.LUT R7, R7, c[0x0][0x214], RZ, 0x3c, !PT ;  /* 0x0000850007077a12 */ /* 0x000fe400078e3cff */
[----:B------:R-:W-:-:S07]  /*06c0*/  ISETP.GE.AND P0, PT, R3, RZ, PT ;  /* 0x000000ff0300720c */ /* 0x000fce0003f06270 */
[----:B------:R-:W-:Y:S02]  /*06d0*/  @P2 IADD3 R2, R2, 0x1, RZ ;  /* 0x0000000102022810 */ /* 0x000fe40007ffe0ff */
[----:B------:R-:W-:-:S03]  /*06e0*/  ISETP.NE.AND P2, PT, RZ, c[0x0][0x214], PT ;  /* 0x00008500ff007a0c */ /* 0x000fc60003f45270 */
[--C-:B------:R-:W-:Y:S02]  /*06f0*/  IMAD.MOV.U32 R17, RZ, RZ, R2.reuse ;  /* 0x000000ffff117224 */ /* 0x100fe400078e0002 */
[----:B------:R-:W-:Y:S02]  /*0700*/  IMAD.MOV.U32 R3, RZ, RZ, R2 ;  /* 0x000000ffff037224 */ /* 0x000fe400078e0002 */
[----:B------:R-:W-:Y:S01]  /*0710*/  @!P0 IMAD.MOV R17, RZ, RZ, -R17 ;  /* 0x000000ffff118224 */ /* 0x000fe200078e0a11 */
[----:B------:R-:W-:Y:S02]  /*0720*/  @!P1 LOP3.LUT R17, RZ, R4, RZ, 0x33, !PT ;  /* 0x00000004ff119212 */ /* 0x000fe400078e33ff */
[----:B------:R-:W-:Y:S02]  /*0730*/  ISETP.GE.AND P1, PT, R7, RZ, PT ;  /* 0x000000ff0700720c */ /* 0x000fe40003f26270 */
[----:B------:R-:W-:Y:S02]  /*0740*/  ISETP.LT.U32.AND P0, PT, R26, R17, PT ;  /* 0x000000111a00720c */ /* 0x000fe40003f01070 */
[----:B------:R-:W-:-:S04]  /*0750*/  SHF.R.S32.HI R16, RZ, 0x1f, R17 ;  /* 0x0000001fff107819 */ /* 0x000fc80000011411 */
[----:B------:R-:W-:-:S04]  /*0760*/  ISETP.LT.AND.EX P0, PT, R25, R16, PT, P0 ;  /* 0x000000101900720c */ /* 0x000fc80003f01300 */
[C---:B------:R-:W-:Y:S01]  /*0770*/  SEL R16, R25.reuse, R16, P0 ;  /* 0x0000001019107207 */ /* 0x040fe20000000000 */
[----:B------:R-:W-:Y:S01]  /*0780*/  @!P1 IMAD.MOV R3, RZ, RZ, -R3 ;  /* 0x000000ffff039224 */ /* 0x000fe200078e0a03 */
[----:B------:R-:W-:Y:S02]  /*0790*/  @!P2 LOP3.LUT R3, RZ, c[0x0][0x214], RZ, 0x33, !PT ;  /* 0x00008500ff03aa12 */ /* 0x000fe400078e33ff */
[----:B------:R-:W-:Y:S02]  /*07a0*/  LOP3.LUT R2, R25, R16, RZ, 0xfc, !PT ;  /* 0x0000001019027212 */ /* 0x000fe400078efcff */
[----:B------:R-:W-:Y:S01]  /*07b0*/  SEL R17, R26, R17, P0 ;  /* 0x000000111a117207 */ /* 0x000fe20000000000 */
[----:B------:R-:W-:Y:S01]  /*07c0*/  IMAD R3, R3, UR4, RZ ;  /* 0x0000000403037c24 */ /* 0x000fe2000f8e02ff */
        /* <DEDUP_REMOVED lines=8> */
[----:B------:R-:W-:Y:S02]  /*0850*/  MOV R8, R20 ;  /* 0x0000001400087202 */ /* 0x000fe40000000f00 */
[----:B------:R-:W-:Y:S01]  /*0860*/  MOV R9, R21 ;  /* 0x0000001500097202 */ /* 0x000fe20000000f00 */
[----:B------:R-:W-:Y:S05]  /*0870*/  BRA `(.L_x_7) ;  /* 0x0000013000007947 */ /* 0x000fea0003800000 */
.L_x_6:
[----:B------:R-:W0:Y:S01]  /*0880*/  I2F.U32.RP R4, R17 ;  /* 0x0000001100047306 */ /* 0x000e220000209000 */
[----:B------:R-:W-:-:S07]  /*0890*/  ISETP.NE.U32.AND P0, PT, R17, RZ, PT ;  /* 0x000000ff1100720c */ /* 0x000fce0003f05070 */
[----:B0-----:R-:W0:Y:S02]  /*08a0*/  MUFU.RCP R6, R4 ;  /* 0x0000000400067308 */ /* 0x001e240000001000 */
[----:B0-----:R-:W-:-:S06]  /*08b0*/  IADD3 R6, R6, 0xffffffe, RZ ;  /* 0x0ffffffe06067810 */ /* 0x001fcc0007ffe0ff */
[----:B------:R-:W0:Y:S02]  /*08c0*/  F2I.FTZ.U32.TRUNC.NTZ R7, R6 ;  /* 0x0000000600077305 */ /* 0x000e24000021f000 */
[----:B0-----:R-:W-:Y:S02]  /*08d0*/  IMAD.MOV R2, RZ, RZ, -R7 ;  /* 0x000000ffff027224 */ /* 0x001fe400078e0a07 */
[----:B------:R-:W-:Y:S02]  /*08e0*/  IMAD.MOV.U32 R6, RZ, RZ, RZ ;  /* 0x000000ffff067224 */ /* 0x000fe400078e00ff */
[----:B------:R-:W-:-:S04]  /*08f0*/  IMAD R9, R2, R17, RZ ;  /* 0x0000001102097224 */ /* 0x000fc800078e02ff */
[----:B------:R-:W-:-:S06]  /*0900*/  IMAD.HI.U32 R9, R7, R9, R6 ;  /* 0x0000000907097227 */ /* 0x000fcc00078e0006 */
[----:B------:R-:W-:Y:S01]  /*0910*/  IMAD.HI.U32 R8, R9, R26, RZ ;  /* 0x0000001a09087227 */ /* 0x000fe200078e00ff */
[----:B------:R-:W-:-:S04]  /*0920*/  HFMA2.MMA R9, -RZ, RZ, 0, 0 ;  /* 0x00000000ff097435 */ /* 0x000fc800000001ff */
        /* <DEDUP_REMOVED lines=8> */
.L_x_7:
[----:B------:R-:W-:Y:S05]  /*09b0*/  BSYNC B0 ;  /* 0x0000000000007941 */ /* 0x000fea0003800000 */
.L_x_5:
[----:B------:R-:W-:Y:S01]  /*09c0*/  IMAD.MOV.U32 R6, RZ, RZ, c[0x0][0x1c0] ;  /* 0x00007000ff067624 */ /* 0x000fe200078e00ff */
[----:B------:R-:W-:Y:S01]  /*09d0*/  IABS R19, R3 ;  /* 0x0000000300137213 */ /* 0x000fe20000000000 */
[----:B------:R-:W-:Y:S01]  /*09e0*/  IMAD.MOV.U32 R26, RZ, RZ, RZ ;  /* 0x000000ffff1a7224 */ /* 0x000fe200078e00ff */
[----:B------:R-:W-:Y:S01]  /*09f0*/  IABS R14, c[0x0][0x214] ;  /* 0x00008500000e7a13 */ /* 0x000fe20000000000 */
[C---:B------:R-:W-:Y:S01]  /*0a00*/  IMAD R2, R6.reuse, c[0x0][0x214], RZ ;  /* 0x0000850006027a24 */ /* 0x040fe200078e02ff */
[----:B------:R-:W0:Y:S01]  /*0a10*/  I2F.RP R20, R19 ;  /* 0x0000001300147306 */ /* 0x000e220000209400 */
[----:B------:R-:W-:Y:S01]  /*0a20*/  IADD3 R6, R6, -0x1, RZ ;  /* 0xffffffff06067810 */ /* 0x000fe20007ffe0ff */
[----:B------:R-:W1:Y:S01]  /*0a30*/  S2R R38, SR_TID.X ;  /* 0x0000000000267919 */ /* 0x000e620000002100 */
[----:B------:R-:W-:Y:S01]  /*0a40*/  ISETP.NE.AND P5, PT, R3, RZ, PT ;  /* 0x000000ff0300720c */ /* 0x000fe20003fa5270 */
[----:B------:R-:W-:Y:S01]  /*0a50*/  BSSY B0, `(.L_x_8) ;  /* 0x0000072000007945 */ /* 0x000fe20003800000 */
[----:B------:R-:W-:-:S03]  /*0a60*/  IABS R18, R2 ;  /* 0x0000000200127213 */ /* 0x000fc60000000000 */
[----:B------:R-:W-:Y:S01]  /*0a70*/  I2F.RP R13, R14 ;  /* 0x0000000e000d7306 */ /* 0x000fe20000209400 */
[----:B------:R-:W-:-:S07]  /*0a80*/  IADD3 R21, R18, UR8, RZ ;  /* 0x0000000812157c10 */ /* 0x000fce000fffe0ff */
[----:B------:R-:W2:Y:S08]  /*0a90*/  I2F.RP R15, R18 ;  /* 0x00000012000f7306 */ /* 0x000eb00000209400 */
[----:B0-----:R-:W0:Y:S08]  /*0aa0*/  MUFU.RCP R4, R20 ;  /* 0x0000001400047308 */ /* 0x001e300000001000 */
[----:B--2---:R-:W2:Y:S08]  /*0ab0*/  MUFU.RCP R10, R15 ;  /* 0x0000000f000a7308 */ /* 0x004eb00000001000 */
[----:B------:R-:W3:Y:S01]  /*0ac0*/  MUFU.RCP R24, R13 ;  /* 0x0000000d00187308 */ /* 0x000ee20000001000 */
[----:B0-----:R-:W-:-:S02]  /*0ad0*/  IADD3 R4, R4, 0xffffffe, RZ ;  /* 0x0ffffffe04047810 */ /* 0x001fc40007ffe0ff */
[----:B--2---:R-:W-:-:S05]  /*0ae0*/  IADD3 R10, R10, 0xffffffe, RZ ;  /* 0x0ffffffe0a0a7810 */ /* 0x004fca0007ffe0ff */
[----:B------:R-:W0:Y:S01]  /*0af0*/  F2I.FTZ.U32.TRUNC.NTZ R27, R4 ;  /* 0x00000004001b7305 */ /* 0x000e22000021f000 */
[----:B------:R-:W-:Y:S02]  /*0b00*/  IABS R15, R21 ;  /* 0x00000015000f7213 */ /* 0x000fe40000000000 */
[----:B---3--:R-:W-:-:S05]  /*0b10*/  IADD3 R24, R24, 0xffffffe, RZ ;  /* 0x0ffffffe18187810 */ /* 0x008fca0007ffe0ff */
[----:B------:R-:W2:Y:S08]  /*0b20*/  F2I.FTZ.U32.TRUNC.NTZ R11, R10 ;  /* 0x0000000a000b7305 */ /* 0x000eb0000021f000 */
[----:B------:R-:W3:Y:S01]  /*0b30*/  F2I.FTZ.U32.TRUNC.NTZ R25, R24 ;  /* 0x0000001800197305 */ /* 0x000ee2000021f000 */
[----:B0-----:R-:W-:Y:S02]  /*0b40*/  IMAD.MOV R22, RZ, RZ, -R27 ;  /* 0x000000ffff167224 */ /* 0x001fe400078e0a1b */
[----:B------:R-:W-:-:S02]  /*0b50*/  IMAD.IADD R4, R6, 0x1, R19 ;  /* 0x0000000106047824 */ /* 0x000fc400078e0213 */
[----:B------:R-:W-:Y:S02]  /*0b60*/  IMAD R22, R22, R19, RZ ;  /* 0x0000001316167224 */ /* 0x000fe400078e02ff */
[----:B--2---:R-:W-:Y:S01]  /*0b70*/  IMAD.MOV R7, RZ, RZ, -R11 ;  /* 0x000000ffff077224 */ /* 0x004fe200078e0a0b */
[----:B------:R-:W-:Y:S01]  /*0b80*/  IABS R13, R4 ;  /* 0x00000004000d7213 */ /* 0x000fe20000000000 */
[----:B------:R-:W-:Y:S02]  /*0b90*/  IMAD.MOV.U32 R10, RZ, RZ, RZ ;  /* 0x000000ffff0a7224 */ /* 0x000fe400078e00ff */
[----:B------:R-:W-:Y:S02]  /*0ba0*/  IMAD R20, R7, R18, RZ ;  /* 0x0000001207147224 */ /* 0x000fe400078e02ff */
[----:B------:R-:W-:-:S04]  /*0bb0*/  IMAD.HI.U32 R22, R27, R22, R26 ;  /* 0x000000161b167227 */ /* 0x000fc800078e001a */
[----:B------:R-:W-:Y:S01]  /*0bc0*/  IMAD.HI.U32 R20, R11, R20, R10 ;  /* 0x000000140b147227 */ /* 0x000fe200078e000a */
[----:B------:R-:W-:Y:S02]  /*0bd0*/  IABS R10, R2 ;  /* 0x00000002000a7213 */ /* 0x000fe40000000000 */
[----:B------:R-:W-:Y:S01]  /*0be0*/  IABS R11, R3 ;  /* 0x00000003000b7213 */ /* 0x000fe20000000000 */
[----:B---3--:R-:W-:Y:S02]  /*0bf0*/  IMAD.MOV R7, RZ, RZ, -R25 ;  /* 0x000000ffff077224 */ /* 0x008fe400078e0a19 */
[----:B------:R-:W-:Y:S02]  /*0c00*/  IMAD.MOV.U32 R24, RZ, RZ, RZ ;  /* 0x000000ffff187224 */ /* 0x000fe400078e00ff */
[----:B------:R-:W-:Y:S02]  /*0c10*/  IMAD R7, R7, R14, RZ ;  /* 0x0000000e07077224 */ /* 0x000fe400078e02ff */
[----:B------:R-:W-:-:S02]  /*0c20*/  IMAD.MOV R10, RZ, RZ, -R10 ;  /* 0x000000ffff0a7224 */ /* 0x000fc400078e0a0a */
[----:B------:R-:W-:-:S04]  /*0c30*/  IMAD.HI.U32 R20, R20, R15, RZ ;  /* 0x0000000f14147227 */ /* 0x000fc800078e00ff */
[----:B------:R-:W-:-:S04]  /*0c40*/  IMAD.HI.U32 R24, R25, R7, R24 ;  /* 0x0000000719187227 */ /* 0x000fc800078e0018 */
[----:B------:R-:W-:Y:S02]  /*0c50*/  IMAD R7, R20, R10, R15 ;  /* 0x0000000a14077224 */ /* 0x000fe400078e020f */
[----:B------:R-:W-:Y:S02]  /*0c60*/  IMAD.MOV R11, RZ, RZ, -R11 ;  /* 0x000000ffff0b7224 */ /* 0x000fe400078e0a0b */
[----:B------:R-:W-:Y:S01]  /*0c70*/  IMAD.HI.U32 R22, R22, R13, RZ ;  /* 0x0000000d16167227 */ /* 0x000fe200078e00ff */
[----:B------:R-:W-:-:S03]  /*0c80*/  ISETP.GT.U32.AND P4, PT, R18, R7, PT ;  /* 0x000000071200720c */ /* 0x000fc60003f84070 */
[----:B------:R-:W-:Y:S01]  /*0c90*/  IMAD R26, R22, R11, R13 ;  /* 0x0000000b161a7224 */ /* 0x000fe200078e020d */
[----:B------:R-:W-:Y:S01]  /*0ca0*/  LEA.HI.SX32 R13, R2, 0x1, 0x1 ;  /* 0x00000001020d7811 */ /* 0x000fe200078f0aff */
[----:B------:R-:W-:-:S03]  /*0cb0*/  IMAD.HI.U32 R24, R24, R15, RZ ;  /* 0x0000000f18187227 */ /* 0x000fc600078e00ff */
[----:B------:R-:W-:Y:S01]  /*0cc0*/  ISETP.GT.U32.AND P3, PT, R19, R26, PT ;  /* 0x0000001a1300720c */ /* 0x000fe20003f64070 */
[----:B------:R-:W-:-:S04]  /*0cd0*/  IMAD.MOV R10, RZ, RZ, -R24 ;  /* 0x000000ffff0a7224 */ /* 0x000fc800078e0a18 */
[----:B------:R-:W-:Y:S01]  /*0ce0*/  @!P4 IMAD.IADD R7, R7, 0x1, -R18 ;  /* 0x000000010707c824 */ /* 0x000fe200078e0a12 */
[----:B------:R-:W-:Y:S01]  /*0cf0*/  @!P4 IADD3 R20, R20, 0x1, RZ ;  /* 0x000000011414c810 */ /* 0x000fe20007ffe0ff */
[----:B------:R-:W-:Y:S01]  /*0d00*/  IMAD R15, R14, R10, R15 ;  /* 0x0000000a0e0f7224 */ /* 0x000fe200078e020f */
[----:B------:R-:W-:Y:S02]  /*0d10*/  ISETP.NE.AND P4, PT, R2, RZ, PT ;  /* 0x000000ff0200720c */ /* 0x000fe40003f85270 */
[-C--:B------:R-:W-:Y:S02]  /*0d20*/  ISETP.GE.U32.AND P2, PT, R7, R18.reuse, PT ;  /* 0x000000120700720c */ /* 0x080fe40003f46070 */
[----:B------:R-:W-:Y:S01]  /*0d30*/  LOP3.LUT R7, R21, R18, RZ, 0x3c, !PT ;  /* 0x0000001215077212 */ /* 0x000fe200078e3cff */
[----:B------:R-:W-:Y:S01]  /*0d40*/  @!P3 IMAD.IADD R26, R26, 0x1, -R19 ;  /* 0x000000011a1ab824 */ /* 0x000fe200078e0a13 */
[----:B------:R-:W-:Y:S02]  /*0d50*/  ISETP.GT.U32.AND P0, PT, R14, R15, PT ;  /* 0x0000000f0e00720c */ /* 0x000fe40003f04070 */
[----:B------:R-:W-:-:S02]  /*0d60*/  ISETP.GE.AND P1, PT, R7, RZ, PT ;  /* 0x000000ff0700720c */ /* 0x000fc40003f26270 */
[-C--:B------:R-:W-:Y:S02]  /*0d70*/  ISETP.GE.U32.AND P6, PT, R26, R19.reuse, PT ;  /* 0x000000131a00720c */ /* 0x080fe40003fc6070 */
[----:B------:R-:W-:Y:S02]  /*0d80*/  LOP3.LUT R7, R4, R19, RZ, 0x3c, !PT ;  /* 0x0000001304077212 */ /* 0x000fe400078e3cff */
[----:B------:R-:W-:Y:S02]  /*0d90*/  @!P3 IADD3 R22, R22, 0x1, RZ ;  /* 0x000000011616b810 */ /* 0x000fe40007ffe0ff */
[----:B------:R-:W-:Y:S02]  /*0da0*/  @P2 IADD3 R20, R20, 0x1, RZ ;  /* 0x0000000114142810 */ /* 0x000fe40007ffe0ff */
[----:B------:R-:W-:Y:S01]  /*0db0*/  ISETP.GE.AND P2, PT, R7, RZ, PT ;  /* 0x000000ff0700720c */ /* 0x000fe20003f46270 */
[----:B------:R-:W-:Y:S01]  /*0dc0*/  @!P0 IMAD.IADD R15, R15, 0x1, -R14 ;  /* 0x000000010f0f8824 */ /* 0x000fe200078e0a0e */
[----:B------:R-:W-:Y:S01]  /*0dd0*/  @!P0 IADD3 R24, R24, 0x1, RZ ;  /* 0x0000000118188810 */ /* 0x000fe20007ffe0ff */
[----:B------:R-:W-:Y:S01]  /*0de0*/  @!P1 IMAD.MOV R20, RZ, RZ, -R20 ;  /* 0x000000ffff149224 */ /* 0x000fe200078e0a14 */
[----:B------:R-:W-:-:S02]  /*0df0*/  @!P4 LOP3.LUT R20, RZ, R18, RZ, 0x33, !PT ;  /* 0x00000012ff14c212 */ /* 0x000fc400078e33ff */
[----:B------:R-:W-:Y:S02]  /*0e00*/  @P6 IADD3 R22, R22, 0x1, RZ ;  /* 0x0000000116166810 */ /* 0x000fe40007ffe0ff */
[----:B------:R-:W-:Y:S02]  /*0e10*/  ISETP.LT.U32.AND P0, PT, R32, R20, PT ;  /* 0x000000142000720c */ /* 0x000fe40003f01070 */
[----:B------:R-:W-:Y:S02]  /*0e20*/  SHF.R.S32.HI R11, RZ, 0x1f, R20 ;  /* 0x0000001fff0b7819 */ /* 0x000fe40000011414 */
[----:B------:R-:W-:Y:S01]  /*0e30*/  ISETP.GE.U32.AND P3, PT, R15, R14, PT ;  /* 0x0000000e0f00720c */ /* 0x000fe20003f66070 */
[----:B------:R-:W-:Y:S01]  /*0e40*/  @!P2 IMAD.MOV R22, RZ, RZ, -R22 ;  /* 0x000000ffff16a224 */ /* 0x000fe200078e0a16 */
[----:B------:R-:W-:Y:S02]  /*0e50*/  ISETP.GT.AND P2, PT, R2, RZ, PT ;  /* 0x000000ff0200720c */ /* 0x000fe40003f44270 */
[----:B------:R-:W-:-:S02]  /*0e60*/  ISETP.LT.AND.EX P0, PT, R33, R11, PT, P0 ;  /* 0x0000000b2100720c */ /* 0x000fc40003f01300 */
[----:B------:R-:W-:Y:S02]  /*0e70*/  LOP3.LUT R21, R21, c[0x0][0x214], RZ, 0x3c, !PT ;  /* 0x0000850015157a12 */ /* 0x000fe400078e3cff */
[----:B------:R-:W-:Y:S02]  /*0e80*/  SEL R11, R33, R11, P0 ;  /* 0x0000000b210b7207 */ /* 0x000fe40000000000 */
[----:B------:R-:W-:Y:S02]  /*0e90*/  ISETP.GE.AND P1, PT, R21, RZ, PT ;  /* 0x000000ff1500720c */ /* 0x000fe40003f26270 */
[----:B------:R-:W-:Y:S02]  /*0ea0*/  SHF.R.S32.HI R10, RZ, 0x1f, R2 ;  /* 0x0000001fff0a7819 */ /* 0x000fe40000011402 */
[----:B------:R-:W-:Y:S02]  /*0eb0*/  ISETP.NE.AND P4, PT, RZ, c[0x0][0x214], PT ;  /* 0x00008500ff007a0c */ /* 0x000fe40003f85270 */
[----:B------:R-:W-:Y:S01]  /*0ec0*/  LOP3.LUT R2, R33, R11, RZ, 0xfc, !PT ;  /* 0x0000000b21027212 */ /* 0x000fe200078efcff */
[----:B------:R-:W-:Y:S01]  /*0ed0*/  @!P2 IMAD.MOV R13, RZ, RZ, R10 ;  /* 0x000000ffff0da224 */ /* 0x000fe200078e020a */
[----:B------:R-:W-:-:S02]  /*0ee0*/  @P3 IADD3 R24, R24, 0x1, RZ ;  /* 0x0000000118183810 */ /* 0x000fc40007ffe0ff */
[----:B------:R-:W-:Y:S02]  /*0ef0*/  ISETP.NE.U32.AND P2, PT, R2, RZ, PT ;  /* 0x000000ff0200720c */ /* 0x000fe40003f45070 */
[----:B------:R-:W-:Y:S01]  /*0f00*/  @!P5 LOP3.LUT R22, RZ, R19, RZ, 0x33, !PT ;  /* 0x00000013ff16d212 */ /* 0x000fe200078e33ff */
[----:B------:R-:W-:-:S03]  /*0f10*/  @!P1 IMAD.MOV R24, RZ, RZ, -R24 ;  /* 0x000000ffff189224 */ /* 0x000fc600078e0a18 */
[----:B------:R-:W-:Y:S02]  /*0f20*/  ISETP.LT.U32.AND P1, PT, R8, R22, PT ;  /* 0x000000160800720c */ /* 0x000fe40003f21070 */
[----:B------:R-:W-:Y:S02]  /*0f30*/  SHF.R.S32.HI R7, RZ, 0x1f, R22 ;  /* 0x0000001fff077819 */ /* 0x000fe40000011416 */
[----:B------:R-:W-:Y:S02]  /*0f40*/  @!P4 LOP3.LUT R24, RZ, c[0x0][0x214], RZ, 0x33, !PT ;  /* 0x00008500ff18ca12 */ /* 0x000fe400078e33ff */
[----:B------:R-:W-:-:S03]  /*0f50*/  ISETP.LT.AND.EX P1, PT, R9, R7, PT, P1 ;  /* 0x000000070900720c */ /* 0x000fc60003f21310 */
[----:B------:R-:W-:Y:S01]  /*0f60*/  IMAD R2, R24, R13, RZ ;  /* 0x0000000d18027224 */ /* 0x000fe200078e02ff */
[----:B------:R-:W-:Y:S02]  /*0f70*/  SEL R15, R8, R22, P1 ;  /* 0x00000016080f7207 */ /* 0x000fe40000800000 */
[----:B------:R-:W-:Y:S02]  /*0f80*/  SEL R14, R9, R7, P1 ;  /* 0x00000007090e7207 */ /* 0x000fe40000800000 */
[----:B------:R-:W-:Y:S01]  /*0f90*/  SEL R13, R32, R20, P0 ;  /* 0x00000014200d7207 */ /* 0x000fe20000000000 */
[----:B------:R-:W-:Y:S05]  /*0fa0*/  @!P2 BRA `(.L_x_9) ;  /* 0x000000900000a947 */ /* 0x000fea0003800000 */
[----:B-1----:R-:W-:Y:S01]  /*0fb0*/  IMAD.MOV.U32 R30, RZ, RZ, R32 ;  /* 0x000000ffff1e7224 */ /* 0x002fe200078e0020 */
[----:B------:R-:W-:Y:S01]  /*0fc0*/  MOV R26, R13 ;  /* 0x0000000d001a7202 */ /* 0x000fe20000000f00 */
[----:B------:R-:W-:Y:S01]  /*0fd0*/  IMAD.MOV.U32 R19, RZ, RZ, R33 ;  /* 0x000000ffff137224 */ /* 0x000fe200078e0021 */
[----:B------:R-:W-:Y:S02]  /*0fe0*/  MOV R25, R11 ;  /* 0x0000000b00197202 */ /* 0x000fe40000000f00 */
[----:B------:R-:W-:-:S02]  /*0ff0*/  MOV R24, 0x1010 ;  /* 0x0000101000187802 */ /* 0x000fc40000000f00 */
[----:B------:R-:W-:Y:S05]  /*1000*/  CALL.REL.NOINC `($__internal_0_$__cuda_sm20_div_s64) ;  /* 0x0000374000007944 */ /* 0x000fea0003c00000 */
[----:B------:R-:W-:Y:S02]  /*1010*/  MOV R40, R20 ;  /* 0x0000001400287202 */ /* 0x000fe40000000f00 */
[----:B------:R-:W-:Y:S01]  /*1020*/  MOV R41, R21 ;  /* 0x0000001500297202 */ /* 0x000fe20000000f00 */
[----:B------:R-:W-:Y:S05]  /*1030*/  BRA `(.L_x_10) ;  /* 0x0000013000007947 */ /* 0x000fea0003800000 */
.L_x_9:
[----:B-1----:R-:W0:Y:S01]  /*1040*/  I2F.U32.RP R10, R13 ;  /* 0x0000000d000a7306 */ /* 0x002e220000209000 */
        /* <DEDUP_REMOVED lines=18> */
.L_x_10:
[----:B------:R-:W-:Y:S05]  /*1170*/  BSYNC B0 ;  /* 0x0000000000007941 */ /* 0x000fea0003800000 */
.L_x_8:
[----:B------:R-:W-:Y:S01]  /*1180*/  SHF.R.S32.HI R7, RZ, 0x1f, R38 ;  /* 0x0000001fff077819 */ /* 0x000fe20000011426 */
[----:B------:R-:W-:Y:S01]  /*1190*/  ULDC.64 UR8, c[0x0][0x118] ;  /* 0x0000460000087ab9 */ /* 0x000fe20000000a00 */
[----:B------:R-:W-:Y:S02]  /*11a0*/  IADD3 R21, P0, R12, -UR7, RZ ;  /* 0x800000070c157c10 */ /* 0x000fe4000ff1e0ff */
[----:B------:R-:W-:-:S04]  /*11b0*/  LEA.HI R25, R7, R38, RZ, 0x2 ;  /* 0x0000002607197211 */ /* 0x000fc800078f10ff */
[----:B------:R-:W-:Y:S02]  /*11c0*/  LOP3.LUT R19, R25, 0xfffffffc, RZ, 0xc0, !PT ;  /* 0xfffffffc19137812 */ /* 0x000fe400078ec0ff */
[----:B------:R-:W-:-:S03]  /*11d0*/  SHF.R.S32.HI R25, RZ, 0x2, R25 ;  /* 0x00000002ff197819 */ /* 0x000fc60000011419 */
[----:B------:R-:W-:Y:S01]  /*11e0*/  IMAD.IADD R20, R38, 0x1, -R19 ;  /* 0x0000000126147824 */ /* 0x000fe200078e0a13 */
[----:B------:R-:W-:Y:S02]  /*11f0*/  IADD3.X R19, R0, ~UR6, RZ, P0, !PT ;  /* 0x8000000600137c10 */ /* 0x000fe400087fe4ff */
[----:B------:R-:W-:Y:S02]  /*1200*/  IADD3 R31, R25, 0x40, RZ ;  /* 0x00000040191f7810 */ /* 0x000fe40007ffe0ff */
[----:B------:R-:W-:Y:S02]  /*1210*/  ISETP.GT.U32.AND P3, PT, R21, R20, PT ;  /* 0x000000141500720c */ /* 0x000fe40003f64070 */
[----:B------:R-:W-:Y:S02]  /*1220*/  SHF.R.S32.HI R10, RZ, 0x1f, R20 ;  /* 0x0000001fff0a7819 */ /* 0x000fe40000011414 */
[----:B------:R-:W-:Y:S02]  /*1230*/  IADD3 R27, R25, 0x20, RZ ;  /* 0x00000020191b7810 */ /* 0x000fe40007ffe0ff */
[----:B------:R-:W-:-:S02]  /*1240*/  ISETP.GT.AND.EX P3, PT, R19, R10, PT, P3 ;  /* 0x0000000a1300720c */ /* 0x000fc40003f64330 */
[----:B------:R-:W-:Y:S02]  /*1250*/  IADD3 R23, R25, 0x60, RZ ;  /* 0x0000006019177810 */ /* 0x000fe40007ffe0ff */
[----:B------:R-:W-:Y:S02]  /*1260*/  ISETP.GE.OR P4, PT, R31, c[0x0][0x314], !P3 ;  /* 0x0000c5001f007a0c */ /* 0x000fe40005f86670 */
[----:B------:R-:W-:Y:S02]  /*1270*/  ISETP.GE.OR P5, PT, R27, c[0x0][0x314], !P3 ;  /* 0x0000c5001b007a0c */ /* 0x000fe40005fa6670 */
[----:B------:R-:W-:Y:S02]  /*1280*/  ISETP.GE.OR P6, PT, R25, c[0x0][0x314], !P3 ;  /* 0x0000c50019007a0c */ /* 0x000fe40005fc6670 */
[----:B------:R-:W-:Y:S02]  /*1290*/  ISETP.GE.OR P3, PT, R23, c[0x0][0x314], !P3 ;  /* 0x0000c50017007a0c */ /* 0x000fe40005f66670 */
[----:B------:R-:W-:-:S04]  /*12a0*/  IADD3 R32, P0, R20, UR7, RZ ;  /* 0x0000000714207c10 */ /* 0x000fc8000ff1e0ff */
[----:B------:R-:W-:Y:S01]  /*12b0*/  IADD3.X R33, R10, UR6, RZ, P0, !PT ;  /* 0x000000060a217c10 */ /* 0x000fe200087fe4ff */
[--C-:B------:R-:W-:Y:S01]  /*12c0*/  @!P4 IMAD.MOV.U32 R26, RZ, RZ, R32.reuse ;  /* 0x000000ffff1ac224 */ /* 0x100fe200078e0020 */
[----:B------:R-:W-:Y:S02]  /*12d0*/  @!P4 SHF.R.S32.HI R19, RZ, 0x1f, R31 ;  /* 0x0000001fff13c819 */ /* 0x000fe4000001141f */
[----:B------:R-:W-:Y:S01]  /*12e0*/  @!P5 SHF.R.S32.HI R21, RZ, 0x1f, R27 ;  /* 0x0000001fff15d819 */ /* 0x000fe2000001141b */
[----:B------:R-:W-:-:S04]  /*12f0*/  @!P5 IMAD.WIDE.U32 R28, R12, R27, R32 ;  /* 0x0000001b0c1cd225 */ /* 0x000fc800078e0020 */
[-C--:B------:R-:W-:Y:S01]  /*1300*/  @!P4 IMAD R19, R19, R12.reuse, RZ ;  /* 0x0000000c1313c224 */ /* 0x080fe200078e02ff */
[----:B------:R-:W-:Y:S01]  /*1310*/  @!P5 LEA R22, P0, R28, c[0x0][0x208], 0x2 ;  /* 0x000082001c16da11 */ /* 0x000fe200078010ff */
[----:B------:R-:W-:Y:S02]  /*1320*/  @!P5 IMAD R21, R21, R12, RZ ;  /* 0x0000000c1515d224 */ /* 0x000fe400078e02ff */
[-C--:B------:R-:W-:Y:S01]  /*1330*/  @!P4 IMAD R10, R31, R0.reuse, R19 ;  /* 0x000000001f0ac224 */ /* 0x080fe200078e0213 */
[----:B------:R-:W-:Y:S01]  /*1340*/  @!P3 SHF.R.S32.HI R19, RZ, 0x1f, R23 ;  /* 0x0000001fff13b819 */ /* 0x000fe20000011417 */
[----:B------:R-:W-:Y:S01]  /*1350*/  @!P5 IMAD R18, R27, R0, R21 ;  /* 0x000000001b12d224 */ /* 0x000fe200078e0215 */
[----:B------:R-:W-:Y:S01]  /*1360*/  @!P6 SHF.R.S32.HI R21, RZ, 0x1f, R25 ;  /* 0x0000001fff15e819 */ /* 0x000fe20000011419 */
[----:B------:R-:W-:Y:S02]  /*1370*/  @!P4 IMAD.MOV.U32 R27, RZ, RZ, R33 ;  /* 0x000000ffff1bc224 */ /* 0x000fe400078e0021 */
[----:B------:R-:W-:-:S02]  /*1380*/  @!P3 IMAD R19, R19, R12, RZ ;  /* 0x0000000c1313b224 */ /* 0x000fc400078e02ff */
[----:B------:R-:W-:-:S04]  /*1390*/  @!P4 IMAD.WIDE.U32 R26, R12, R31, R26 ;  /* 0x0000001f0c1ac225 */ /* 0x000fc800078e001a */
[----:B------:R-:W-:Y:S02]  /*13a0*/  @!P6 IMAD.MOV.U32 R30, RZ, RZ, R32 ;  /* 0x000000ffff1ee224 */ /* 0x000fe400078e0020 */
[--C-:B------:R-:W-:Y:S02]  /*13b0*/  @!P6 IMAD.MOV.U32 R31, RZ, RZ, R33.reuse ;  /* 0x000000ffff1fe224 */ /* 0x100fe400078e0021 */
[----:B------:R-:W-:Y:S02]  /*13c0*/  @!P6 IMAD R21, R21, R12, RZ ;  /* 0x0000000c1515e224 */ /* 0x000fe400078e02ff */
[----:B------:R-:W-:Y:S02]  /*13d0*/  @!P5 IMAD.IADD R18, R29, 0x1, R18 ;  /* 0x000000011d12d824 */ /* 0x000fe400078e0212 */
[----:B------:R-:W-:-:S04]  /*13e0*/  @!P3 IMAD.WIDE.U32 R32, R12, R23, R32 ;  /* 0x000000170c20b225 */ /* 0x000fc800078e0020 */
[-C--:B------:R-:W-:Y:S01]  /*13f0*/  @!P3 IMAD R19, R23, R0.reuse, R19 ;  /* 0x000000001713b224 */ /* 0x080fe200078e0213 */
[----:B------:R-:W-:Y:S01]  /*1400*/  @!P5 LEA.HI.X R23, R28, c[0x0][0x20c], R18, 0x2, P0 ;  /* 0x000083001c17da11 */ /* 0x000fe200000f1412 */
[----:B------:R-:W-:Y:S01]  /*1410*/  @!P6 IMAD.WIDE.U32 R30, R12, R25, R30 ;  /* 0x000000190c1ee225 */ /* 0x000fe200078e001e */
[----:B------:R-:W-:Y:S02]  /*1420*/  @!P3 LEA R18, P0, R32, c[0x0][0x208], 0x2 ;  /* 0x000082002012ba11 */ /* 0x000fe400078010ff */
[----:B------:R-:W-:Y:S01]  /*1430*/  @!P4 LEA R28, P1, R26, c[0x0][0x208], 0x2 ;  /* 0x000082001a1cca11 */ /* 0x000fe200078210ff */
[----:B------:R-:W-:Y:S01]  /*1440*/  @!P6 IMAD R21, R25, R0, R21 ;  /* 0x000000001915e224 */ /* 0x000fe200078e0215 */
[----:B------:R-:W-:Y:S01]  /*1450*/  @!P6 LEA R36, P2, R30, c[0x0][0x208], 0x2 ;  /* 0x000082001e24ea11 */ /* 0x000fe200078410ff */
[----:B------:R-:W-:Y:S02]  /*1460*/  @!P3 IMAD.IADD R19, R33, 0x1, R19 ;  /* 0x000000012113b824 */ /* 0x000fe400078e0213 */
[----:B------:R-:W-:-:S02]  /*1470*/  @!P6 IMAD.IADD R21, R31, 0x1, R21 ;  /* 0x000000011f15e824 */ /* 0x000fc400078e0215 */
[----:B------:R-:W-:Y:S01]  /*1480*/  @!P4 IMAD.IADD R27, R27, 0x1, R10 ;  /* 0x000000011b1bc824 */ /* 0x000fe200078e020a */
[----:B------:R-:W-:Y:S01]  /*1490*/  @!P3 LEA.HI.X R19, R32, c[0x0][0x20c], R19, 0x2, P0 ;  /* 0x000083002013ba11 */ /* 0x000fe200000f1413 */
[----:B------:R-:W-:Y:S01]  /*14a0*/  IMAD.MOV.U32 R24, RZ, RZ, -0x800000 ;  /* 0xff800000ff187424 */ /* 0x000fe200078e00ff */
[----:B------:R-:W-:Y:S01]  /*14b0*/  @!P6 LEA.HI.X R37, R30, c[0x0][0x20c], R21, 0x2, P2 ;  /* 0x000083001e25ea11 */ /* 0x000fe200010f1415 */
[----:B------:R-:W-:Y:S01]  /*14c0*/  IMAD.MOV.U32 R21, RZ, RZ, -0x800000 ;  /* 0xff800000ff157424 */ /* 0x000fe200078e00ff */
[----:B------:R-:W-:Y:S01]  /*14d0*/  @!P4 LEA.HI.X R29, R26, c[0x0][0x20c], R27, 0x2, P1 ;  /* 0x000083001a1dca11 */ /* 0x000fe200008f141b */
[----:B------:R-:W-:Y:S02]  /*14e0*/  IMAD.MOV.U32 R10, RZ, RZ, -0x800000 ;  /* 0xff800000ff0a7424 */ /* 0x000fe400078e00ff */
[----:B------:R-:W-:Y:S01]  /*14f0*/  IMAD.MOV.U32 R26, RZ, RZ, -0x800000 ;  /* 0xff800000ff1a7424 */ /* 0x000fe200078e00ff */
[----:B------:R0:W2:Y:S04]  /*1500*/  @!P3 LDG.E R24, [R18.64] ;  /* 0x000000081218b981 */ /* 0x0000a8000c1e1900 */
[----:B------:R-:W3:Y:S04]  /*1510*/  @!P6 LDG.E R21, [R36.64] ;  /* 0x000000082415e981 */ /* 0x000ee8000c1e1900 */
[----:B------:R1:W4:Y:S04]  /*1520*/  @!P5 LDG.E R10, [R22.64] ;  /* 0x00000008160ad981 */ /* 0x000328000c1e1900 */
[----:B------:R-:W5:Y:S01]  /*1530*/  @!P4 LDG.E R26, [R28.64] ;  /* 0x000000081c1ac981 */ /* 0x000f62000c1e1900 */
[----:B------:R-:W-:-:S04]  /*1540*/  IABS R27, c[0x0][0x1c0] ;  /* 0x00007000001b7a13 */ /* 0x000fc80000000000 */
[----:B------:R-:W0:Y:S08]  /*1550*/  I2F.U32.RP R32, R27 ;  /* 0x0000001b00207306 */ /* 0x000e300000209000 */
[----:B0-----:R-:W0:Y:S02]  /*1560*/  MUFU.RCP R30, R32 ;  /* 0x00000020001e7308 */ /* 0x001e240000001000 */
[----:B0-----:R-:W-:-:S06]  /*1570*/  IADD3 R30, R30, 0xffffffe, RZ ;  /* 0x0ffffffe1e1e7810 */ /* 0x001fcc0007ffe0ff */
[----:B------:R-:W1:Y:S01]  /*1580*/  F2I.FTZ.U32.TRUNC.NTZ R31, R30 ;  /* 0x0000001e001f7305 */ /* 0x000e62000021f000 */
[----:B------:R-:W-:Y:S02]  /*1590*/  IABS R19, R4 ;  /* 0x0000000400137213 */ /* 0x000fe40000000000 */
[----:B------:R-:W-:Y:S01]  /*15a0*/  IABS R18, c[0x0][0x1c0] ;  /* 0x0000700000127a13 */ /* 0x000fe20000000000 */
[----:B-1----:R-:W-:Y:S02]  /*15b0*/  IMAD.MOV R22, RZ, RZ, -R31 ;  /* 0x000000ffff167224 */ /* 0x002fe400078e0a1f */
[----:B------:R-:W-:Y:S02]  /*15c0*/  IMAD.MOV.U32 R30, RZ, RZ, RZ ;  /* 0x000000ffff1e7224 */ /* 0x000fe400078e00ff */
[----:B------:R-:W-:-:S04]  /*15d0*/  IMAD R22, R22, R27, RZ ;  /* 0x0000001b16167224 */ /* 0x000fc800078e02ff */
[----:B------:R-:W-:-:S04]  /*15e0*/  IMAD.HI.U32 R22, R31, R22, R30 ;  /* 0x000000161f167227 */ /* 0x000fc800078e001e */
[----:B------:R-:W-:Y:S02]  /*15f0*/  IMAD.MOV R18, RZ, RZ, -R18 ;  /* 0x000000ffff127224 */ /* 0x000fe400078e0a12 */
[----:B------:R-:W-:-:S04]  /*1600*/  IMAD.HI.U32 R22, R22, R19, RZ ;  /* 0x0000001316167227 */ /* 0x000fc800078e00ff */
[----:B------:R-:W-:-:S05]  /*1610*/  IMAD R18, R22, R18, R19 ;  /* 0x0000001216127224 */ /* 0x000fca00078e0213 */
[----:B------:R-:W-:Y:S02]  /*1620*/  ISETP.GT.U32.AND P3, PT, R27, R18, PT ;  /* 0x000000121b00720c */ /* 0x000fe40003f64070 */
[C---:B------:R-:W-:Y:S02]  /*1630*/  ISETP.GT.AND P6, PT, R38.reuse, 0x7f, PT ;  /* 0x0000007f2600780c */ /* 0x040fe40003fc4270 */
[C---:B------:R-:W-:Y:S02]  /*1640*/  ISETP.GT.AND P2, PT, R38.reuse, 0x1ff, PT ;  /* 0x000001ff2600780c */ /* 0x040fe40003f44270 */
[C---:B------:R-:W-:Y:S02]  /*1650*/  ISETP.GT.AND P1, PT, R38.reuse, 0x17f, PT ;  /* 0x0000017f2600780c */ /* 0x040fe40003f24270 */
[----:B------:R-:W-:Y:S01]  /*1660*/  ISETP.GT.AND P0, PT, R38, 0xff, PT ;  /* 0x000000ff2600780c */ /* 0x000fe20003f04270 */
[----:B------:R-:W-:-:S04]  /*1670*/  IMAD R25, R25, 0x5, R20 ;  /* 0x0000000519197824 */ /* 0x000fc800078e0214 */
[----:B------:R-:W-:-:S05]  /*1680*/  @!P3 IMAD.IADD R18, R18, 0x1, -R27 ;  /* 0x000000011212b824 */ /* 0x000fca00078e0a1b */
[----:B------:R-:W-:Y:S02]  /*1690*/  ISETP.GE.U32.AND P4, PT, R18, R27, PT ;  /* 0x0000001b1200720c */ /* 0x000fe40003f86070 */
[----:B------:R-:W-:Y:S02]  /*16a0*/  LOP3.LUT R18, R9, R14, RZ, 0xfc, !PT ;  /* 0x0000000e09127212 */ /* 0x000fe400078efcff */
[----:B------:R-:W-:Y:S02]  /*16b0*/  LOP3.LUT R4, R4, c[0x0][0x1c0], RZ, 0x3c, !PT ;  /* 0x0000700004047a12 */ /* 0x000fe400078e3cff */
[----:B------:R-:W-:-:S07]  /*16c0*/  @!P3 IADD3 R22, R22, 0x1, RZ ;  /* 0x000000011616b810 */ /* 0x000fce0007ffe0ff */
[----:B------:R-:W-:Y:S01]  /*16d0*/  @P4 IADD3 R22, R22, 0x1, RZ ;  /* 0x0000000116164810 */ /* 0x000fe20007ffe0ff */
[----:B------:R-:W-:Y:S01]  /*16e0*/  BSSY B0, `(.L_x_11) ;  /* 0x0000028000007945 */ /* 0x000fe20003800000 */
[----:B--2---:R0:W-:Y:S04]  /*16f0*/  @!P6 STS [R25.X4+0x780], R24 ;  /* 0x000780181900e388 */ /* 0x0041e80000004800 */
[----:B---3--:R0:W-:Y:S01]  /*1700*/  @!P2 STS [R25.X4], R21 ;  /* 0x000000151900a388 */ /* 0x0081e20000004800 */
[----:B------:R-:W-:-:S03]  /*1710*/  ISETP.NE.U32.AND P2, PT, R18, RZ, PT ;  /* 0x000000ff1200720c */ /* 0x000fc60003f45070 */
[----:B----4-:R0:W-:Y:S01]  /*1720*/  @!P1 STS [R25.X4+0x280], R10 ;  /* 0x0002800a19009388 */ /* 0x0101e20000004800 */
[----:B------:R-:W-:-:S03]  /*1730*/  ISETP.GE.AND P1, PT, R4, RZ, PT ;  /* 0x000000ff0400720c */ /* 0x000fc60003f26270 */
[----:B-----5:R0:W-:Y:S01]  /*1740*/  @!P0 STS [R25.X4+0x500], R26 ;  /* 0x0005001a19008388 */ /* 0x0201e20000004800 */
[----:B------:R-:W-:Y:S01]  /*1750*/  ISETP.NE.AND P0, PT, RZ, c[0x0][0x1c0], PT ;  /* 0x00007000ff007a0c */ /* 0x000fe20003f05270 */
[----:B------:R-:W-:-:S08]  /*1760*/  IMAD.MOV.U32 R4, RZ, RZ, R22 ;  /* 0x000000ffff047224 */ /* 0x000fd000078e0016 */
[----:B------:R-:W-:-:S04]  /*1770*/  @!P1 IMAD.MOV R4, RZ, RZ, -R4 ;  /* 0x000000ffff049224 */ /* 0x000fc800078e0a04 */
[----:B------:R-:W-:Y:S01]  /*1780*/  @!P0 LOP3.LUT R4, RZ, c[0x0][0x1c0], RZ, 0x33, !PT ;  /* 0x00007000ff048a12 */ /* 0x000fe200078e33ff */
[----:B------:R-:W-:Y:S05]  /*1790*/  @!P2 BRA `(.L_x_12) ;  /* 0x000000900000a947 */ /* 0x000fea0003800000 */
[----:B------:R-:W-:Y:S01]  /*17a0*/  IMAD.MOV.U32 R30, RZ, RZ, R8 ;  /* 0x000000ffff1e7224 */ /* 0x000fe200078e0008 */
[----:B0-----:R-:W-:Y:S01]  /*17b0*/  MOV R26, R15 ;  /* 0x0000000f001a7202 */ /* 0x001fe20000000f00 */
[----:B------:R-:W-:Y:S01]  /*17c0*/  IMAD.MOV.U32 R19, RZ, RZ, R9 ;  /* 0x000000ffff137224 */ /* 0x000fe200078e0009 */
[----:B------:R-:W-:Y:S02]  /*17d0*/  MOV R25, R14 ;  /* 0x0000000e00197202 */ /* 0x000fe40000000f00 */
[----:B------:R-:W-:Y:S02]  /*17e0*/  MOV R24, 0x1800 ;  /* 0x0000180000187802 */ /* 0x000fe40000000f00 */
[----:B------:R-:W-:Y:S05]  /*17f0*/  CALL.REL.NOINC `($__internal_0_$__cuda_sm20_div_s64) ;  /* 0x00002f5000007944 */ /* 0x000fea0003c00000 */
[----:B------:R-:W-:Y:S02]  /*1800*/  MOV R42, R20 ;  /* 0x00000014002a7202 */ /* 0x000fe40000000f00 */
[----:B------:R-:W-:Y:S01]  /*1810*/  MOV R43, R21 ;  /* 0x00000015002b7202 */ /* 0x000fe20000000f00 */
[----:B------:R-:W-:Y:S05]  /*1820*/  BRA `(.L_x_13) ;  /* 0x0000013000007947 */ /* 0x000fea0003800000 */
.L_x_12:
[----:B0-----:R-:W0:Y:S01]  /*1830*/  I2F.U32.RP R10, R15 ;  /* 0x0000000f000a7306 */ /* 0x001e220000209000 */
        /* <DEDUP_REMOVED lines=18> */
.L_x_13:
[----:B------:R-:W-:Y:S05]  /*1960*/  BSYNC B0 ;  /* 0x0000000000007941 */ /* 0x000fea0003800000 */
.L_x_11:
[----:B------:R-:W-:Y:S01]  /*1970*/  BAR.SYNC.DEFER_BLOCKING 0x0 ;  /* 0x0000000000007b1d */ /* 0x000fe20000010000 */
[----:B------:R-:W-:Y:S01]  /*1980*/  LEA.HI R7, R7, R38, RZ, 0x5 ;  /* 0x0000002607077211 */ /* 0x000fe200078f28ff */
[----:B------:R-:W-:Y:S02]  /*1990*/  IMAD.MOV.U32 R36, RZ, RZ, -0x800000 ;  /* 0xff800000ff247424 */ /* 0x000fe400078e00ff */
[----:B------:R-:W-:Y:S01]  /*19a0*/  IMAD.MOV.U32 R33, RZ, RZ, -0x800000 ;  /* 0xff800000ff217424 */ /* 0x000fe200078e00ff */
[----:B------:R-:W-:Y:S01]  /*19b0*/  LOP3.LUT R9, R7, 0xffffffe0, RZ, 0xc0, !PT ;  /* 0xffffffe007097812 */ /* 0x000fe200078ec0ff */
[----:B------:R-:W-:Y:S01]  /*19c0*/  IMAD.MOV.U32 R32, RZ, RZ, -0x800000 ;  /* 0xff800000ff207424 */ /* 0x000fe200078e00ff */
[----:B------:R-:W-:Y:S01]  /*19d0*/  SHF.R.S32.HI R7, RZ, 0x5, R7 ;  /* 0x00000005ff077819 */ /* 0x000fe20000011407 */
[----:B------:R-:W-:Y:S01]  /*19e0*/  IMAD.MOV.U32 R34, RZ, RZ, -0x800000 ;  /* 0xff800000ff227424 */ /* 0x000fe200078e00ff */
[----:B------:R-:W-:Y:S01]  /*19f0*/  ULDC.U8 UR4, c[0x0][0x329] ;  /* 0x0000ca4000047ab9 */ /* 0x000fe20000000000 */
[----:B------:R-:W-:Y:S01]  /*1a00*/  IMAD.IADD R38, R38, 0x1, -R9 ;  /* 0x0000000126267824 */ /* 0x000fe200078e0a09 */
[----:B------:R-:W-:Y:S03]  /*1a10*/  BSSY B1, `(.L_x_14) ;  /* 0x0000240000017945 */ /* 0x000fe60003800000 */
[----:B------:R-:W-:-:S05]  /*1a20*/  IMAD R27, R38, 0x5, R7 ;  /* 0x00000005261b7824 */ /* 0x000fca00078e0207 */
[----:B------:R-:W-:Y:S04]  /*1a30*/  @!P6 LDS R36, [R27.X4] ;  /* 0x000000001b24e984 */ /* 0x000fe80000004800 */
[----:B------:R-:W0:Y:S04]  /*1a40*/  @!P6 LDS R33, [R27.X4+0x280] ;  /* 0x000280001b21e984 */ /* 0x000e280000004800 */
[----:B------:R-:W1:Y:S04]  /*1a50*/  @!P6 LDS R32, [R27.X4+0x500] ;  /* 0x000500001b20e984 */ /* 0x000e680000004800 */
[----:B------:R-:W2:Y:S01]  /*1a60*/  @!P6 LDS R34, [R27.X4+0x780] ;  /* 0x000780001b22e984 */ /* 0x000ea20000004800 */
[----:B0-----:R-:W-:-:S04]  /*1a70*/  FMNMX.FTZ R19, R36, R33, !PT ;  /* 0x0000002124137209 */ /* 0x001fc80007810000 */
[----:B-1----:R-:W-:-:S04]  /*1a80*/  FMNMX.FTZ R19, R19, R32, !PT ;  /* 0x0000002013137209 */ /* 0x002fc80007810000 */
[----:B--2---:R-:W-:-:S05]  /*1a90*/  FMNMX.FTZ R19, R19, R34, !PT ;  /* 0x0000002213137209 */ /* 0x004fca0007810000 */
[----:B------:R-:W0:Y:S02]  /*1aa0*/  SHFL.BFLY PT, R18, R19, 0x10, 0x1f ;  /* 0x0e001f0013127f89 */ /* 0x000e2400000e0000 */
[----:B0-----:R-:W-:-:S05]  /*1ab0*/  FMNMX.FTZ R18, R19, R18, !PT ;  /* 0x0000001213127209 */ /* 0x001fca0007810000 */
[----:B------:R-:W0:Y:S02]  /*1ac0*/  SHFL.BFLY PT, R25, R18, 0x8, 0x1f ;  /* 0x0d001f0012197f89 */ /* 0x000e2400000e0000 */
[----:B0-----:R-:W-:-:S05]  /*1ad0*/  FMNMX.FTZ R25, R18, R25, !PT ;  /* 0x0000001912197209 */ /* 0x001fca0007810000 */
[----:B------:R-:W0:Y:S02]  /*1ae0*/  SHFL.BFLY PT, R10, R25, 0x4, 0x1f ;  /* 0x0c801f00190a7f89 */ /* 0x000e2400000e0000 */
[----:B0-----:R-:W-:-:S05]  /*1af0*/  FMNMX.FTZ R10, R25, R10, !PT ;  /* 0x0000000a190a7209 */ /* 0x001fca0007810000 */
[----:B------:R-:W0:Y:S02]  /*1b00*/  SHFL.BFLY PT, R9, R10, 0x2, 0x1f ;  /* 0x0c401f000a097f89 */ /* 0x000e2400000e0000 */
[----:B0-----:R-:W-:-:S05]  /*1b10*/  FMNMX.FTZ R9, R10, R9, !PT ;  /* 0x000000090a097209 */ /* 0x001fca0007810000 */
[----:B------:R-:W0:Y:S02]  /*1b20*/  SHFL.BFLY PT, R8, R9, 0x1, 0x1f ;  /* 0x0c201f0009087f89 */ /* 0x000e2400000e0000 */
[----:B0-----:R-:W-:-:S04]  /*1b30*/  FMNMX.FTZ R8, R9, R8, !PT ;  /* 0x0000000809087209 */ /* 0x001fc80007810000 */
[----:B------:R-:W-:-:S04]  /*1b40*/  FSETP.NEU.FTZ.AND P0, PT, R8, -INF , PT ;  /* 0xff8000000800780b */ /* 0x000fc80003f1d000 */
[----:B------:R-:W-:-:S05]  /*1b50*/  FSEL R19, R8, RZ, P0 ;  /* 0x000000ff08137208 */ /* 0x000fca0000000000 */
[C---:B------:R-:W-:Y:S02]  /*1b60*/  FADD.FTZ R21, -R19.reuse, R36 ;  /* 0x0000002413157221 */ /* 0x040fe40000010100 */
[----:B------:R-:W-:Y:S02]  /*1b70*/  FADD.FTZ R23, -R19, R33 ;  /* 0x0000002113177221 */ /* 0x000fe40000010100 */
[----:B------:R-:W-:Y:S02]  /*1b80*/  FMUL.FTZ R21, R21, 1.4426950216293334961 ;  /* 0x3fb8aa3b15157820 */ /* 0x000fe40000410000 */
[----:B------:R-:W-:Y:S02]  /*1b90*/  FMUL.FTZ R23, R23, 1.4426950216293334961 ;  /* 0x3fb8aa3b17177820 */ /* 0x000fe40000410000 */
[C---:B------:R-:W-:Y:S02]  /*1ba0*/  FADD.FTZ R22, -R19.reuse, R32 ;  /* 0x0000002013167221 */ /* 0x040fe40000010100 */
[----:B------:R-:W-:Y:S01]  /*1bb0*/  MUFU.EX2 R21, R21 ;  /* 0x0000001500157308 */ /* 0x000fe20000000800 */
[----:B------:R-:W-:-:S02]  /*1bc0*/  FADD.FTZ R20, -R19, R34 ;  /* 0x0000002213147221 */ /* 0x000fc40000010100 */
[----:B------:R-:W-:Y:S02]  /*1bd0*/  FMUL.FTZ R22, R22, 1.4426950216293334961 ;  /* 0x3fb8aa3b16167820 */ /* 0x000fe40000410000 */
[----:B------:R-:W-:-:S03]  /*1be0*/  FMUL.FTZ R20, R20, 1.4426950216293334961 ;  /* 0x3fb8aa3b14147820 */ /* 0x000fc60000410000 */
[----:B------:R-:W0:Y:S08]  /*1bf0*/  MUFU.EX2 R10, R23 ;  /* 0x00000017000a7308 */ /* 0x000e300000000800 */
[----:B------:R-:W1:Y:S08]  /*1c00*/  MUFU.EX2 R9, R22 ;  /* 0x0000001600097308 */ /* 0x000e700000000800 */
[----:B------:R-:W2:Y:S01]  /*1c10*/  MUFU.EX2 R8, R20 ;  /* 0x0000001400087308 */ /* 0x000ea20000000800 */
[----:B0-----:R-:W-:Y:S01]  /*1c20*/  FADD.FTZ R10, R21, R10 ;  /* 0x0000000a150a7221 */ /* 0x001fe20000010000 */
[----:B------:R-:W-:-:S03]  /*1c30*/  IABS R21, R2 ;  /* 0x0000000200157213 */ /* 0x000fc60000000000 */
[----:B-1----:R-:W-:-:S04]  /*1c40*/  FADD.FTZ R9, R10, R9 ;  /* 0x000000090a097221 */ /* 0x002fc80000010000 */
[----:B--2---:R-:W-:Y:S01]  /*1c50*/  FADD.FTZ R25, R9, R8 ;  /* 0x0000000809197221 */ /* 0x004fe20000010000 */
[----:B------:R-:W-:Y:S01]  /*1c60*/  IABS R9, c[0x0][0x1c0] ;  /* 0x0000700000097a13 */ /* 0x000fe20000000000 */
[----:B------:R-:W0:Y:S03]  /*1c70*/  I2F.RP R8, R21 ;  /* 0x0000001500087306 */ /* 0x000e260000209400 */
[----:B------:R-:W1:Y:S05]  /*1c80*/  SHFL.BFLY PT, R18, R25, 0x10, 0x1f ;  /* 0x0e001f0019127f89 */ /* 0x000e6a00000e0000 */
[----:B------:R-:W2:Y:S08]  /*1c90*/  I2F.U32.RP R20, R9 ;  /* 0x0000000900147306 */ /* 0x000eb00000209000 */
[----:B0-----:R-:W0:Y:S08]  /*1ca0*/  MUFU.RCP R8, R8 ;  /* 0x0000000800087308 */ /* 0x001e300000001000 */
[----:B--2---:R-:W2:Y:S01]  /*1cb0*/  MUFU.RCP R24, R20 ;  /* 0x0000001400187308 */ /* 0x004ea20000001000 */
[----:B-1----:R-:W-:-:S05]  /*1cc0*/  FADD.FTZ R18, R25, R18 ;  /* 0x0000001219127221 */ /* 0x002fca0000010000 */
[----:B------:R-:W1:Y:S01]  /*1cd0*/  SHFL.BFLY PT, R23, R18, 0x8, 0x1f ;  /* 0x0d001f0012177f89 */ /* 0x000e6200000e0000 */
[----:B0-----:R-:W-:Y:S02]  /*1ce0*/  IADD3 R28, R8, 0xffffffe, RZ ;  /* 0x0ffffffe081c7810 */ /* 0x001fe40007ffe0ff */
[----:B------:R-:W-:Y:S02]  /*1cf0*/  IABS R8, R2 ;  /* 0x0000000200087213 */ /* 0x000fe40000000000 */
[----:B------:R-:W0:Y:S01]  /*1d00*/  F2I.FTZ.U32.TRUNC.NTZ R29, R28 ;  /* 0x0000001c001d7305 */ /* 0x000e22000021f000 */
[----:B--2---:R-:W-:Y:S01]  /*1d10*/  IADD3 R24, R24, 0xffffffe, RZ ;  /* 0x0ffffffe18187810 */ /* 0x004fe20007ffe0ff */
[----:B------:R-:W-:Y:S02]  /*1d20*/  IMAD.IADD R20, R6, 0x1, R21 ;  /* 0x0000000106147824 */ /* 0x000fe400078e0215 */
[----:B------:R-:W-:-:S04]  /*1d30*/  IMAD.MOV R8, RZ, RZ, -R8 ;  /* 0x000000ffff087224 */ /* 0x000fc800078e0a08 */
[----:B------:R-:W2:Y:S01]  /*1d40*/  F2I.FTZ.U32.TRUNC.NTZ R25, R24 ;  /* 0x0000001800197305 */ /* 0x000ea2000021f000 */
[----:B0-----:R-:W-:Y:S02]  /*1d50*/  IMAD.MOV R22, RZ, RZ, -R29 ;  /* 0x000000ffff167224 */ /* 0x001fe400078e0a1d */
[----:B------:R-:W-:Y:S02]  /*1d60*/  IMAD.MOV.U32 R28, RZ, RZ, RZ ;  /* 0x000000ffff1c7224 */ /* 0x000fe400078e00ff */
[----:B-1----:R-:W-:Y:S01]  /*1d70*/  FADD.FTZ R23, R18, R23 ;  /* 0x0000001712177221 */ /* 0x002fe20000010000 */
[----:B------:R-:W-:Y:S01]  /*1d80*/  IABS R18, R20 ;  /* 0x0000001400127213 */ /* 0x000fe20000000000 */
[----:B------:R-:W-:Y:S02]  /*1d90*/  IMAD R22, R22, R21, RZ ;  /* 0x0000001516167224 */ /* 0x000fe400078e02ff */
[----:B--2---:R-:W-:Y:S01]  /*1da0*/  IMAD.MOV R6, RZ, RZ, -R25 ;  /* 0x000000ffff067224 */ /* 0x004fe200078e0a19 */
[----:B------:R-:W0:Y:S01]  /*1db0*/  SHFL.BFLY PT, R10, R23, 0x4, 0x1f ;  /* 0x0c801f00170a7f89 */ /* 0x000e2200000e0000 */
[----:B------:R-:W-:-:S04]  /*1dc0*/  IMAD.HI.U32 R22, R29, R22, R28 ;  /* 0x000000161d167227 */ /* 0x000fc800078e001c */
[----:B------:R-:W-:Y:S01]  /*1dd0*/  IMAD.MOV.U32 R29, RZ, RZ, R18 ;  /* 0x000000ffff1d7224 */ /* 0x000fe200078e0012 */
[----:B------:R-:W-:Y:S01]  /*1de0*/  IABS R18, c[0x0][0x1c0] ;  /* 0x0000700000127a13 */ /* 0x000fe20000000000 */
[----:B------:R-:W-:Y:S02]  /*1df0*/  IMAD R31, R6, R9, RZ ;  /* 0x00000009061f7224 */ /* 0x000fe400078e02ff */
[----:B------:R-:W-:Y:S02]  /*1e00*/  IMAD.MOV.U32 R24, RZ, RZ, RZ ;  /* 0x000000ffff187224 */ /* 0x000fe400078e00ff */
[----:B------:R-:W-:-:S04]  /*1e10*/  IMAD.HI.U32 R22, R22, R29, RZ ;  /* 0x0000001d16167227 */ /* 0x000fc800078e00ff */
[----:B------:R-:W-:-:S04]  /*1e20*/  IMAD.HI.U32 R24, R25, R31, R24 ;  /* 0x0000001f19187227 */ /* 0x000fc800078e0018 */
[----:B------:R-:W-:Y:S02]  /*1e30*/  IMAD R8, R22, R8, R29 ;  /* 0x0000000816087224 */ /* 0x000fe400078e021d */
[----:B------:R-:W-:Y:S02]  /*1e40*/  IMAD.MOV R18, RZ, RZ, -R18 ;  /* 0x000000ffff127224 */ /* 0x000fe400078e0a12 */
[----:B------:R-:W-:Y:S01]  /*1e50*/  IMAD.HI.U32 R24, R24, R29, RZ ;  /* 0x0000001d18187227 */ /* 0x000fe200078e00ff */
[----:B------:R-:W-:-:S03]  /*1e60*/  ISETP.GT.U32.AND P0, PT, R21, R8, PT ;  /* 0x000000081500720c */ /* 0x000fc60003f04070 */
[----:B0-----:R-:W-:Y:S02]  /*1e70*/  FADD.FTZ R10, R23, R10 ;  /* 0x0000000a170a7221 */ /* 0x001fe40000010000 */
[----:B------:R-:W-:Y:S02]  /*1e80*/  IMAD R18, R24, R18, R29 ;  /* 0x0000001218127224 */ /* 0x000fe400078e021d */
[----:B------:R-:W-:Y:S01]  /*1e90*/  IMAD.MOV.U32 R31, RZ, RZ, 0x7f800000 ;  /* 0x7f800000ff1f7424 */ /* 0x000fe200078e00ff */
[----:B------:R-:W0:Y:S02]  /*1ea0*/  SHFL.BFLY PT, R23, R10, 0x2, 0x1f ;  /* 0x0c401f000a177f89 */ /* 0x000e2400000e0000 */
[----:B------:R-:W-:-:S03]  /*1eb0*/  ISETP.GT.U32.AND P5, PT, R9, R18, PT ;  /* 0x000000120900720c */ /* 0x000fc60003fa4070 */
[----:B------:R-:W-:Y:S01]  /*1ec0*/  @!P0 IMAD.IADD R8, R8, 0x1, -R21 ;  /* 0x0000000108088824 */ /* 0x000fe200078e0a15 */
[----:B------:R-:W-:Y:S02]  /*1ed0*/  @!P0 IADD3 R22, R22, 0x1, RZ ;  /* 0x0000000116168810 */ /* 0x000fe40007ffe0ff */
[----:B------:R-:W-:Y:S02]  /*1ee0*/  ISETP.GT.AND P0, PT, R2, RZ, PT ;  /* 0x000000ff0200720c */ /* 0x000fe40003f04270 */
[-C--:B------:R-:W-:Y:S02]  /*1ef0*/  ISETP.GE.U32.AND P4, PT, R8, R21.reuse, PT ;  /* 0x000000150800720c */ /* 0x080fe40003f86070 */
[C---:B------:R-:W-:Y:S02]  /*1f00*/  LOP3.LUT R8, R20.reuse, R21, RZ, 0x3c, !PT ;  /* 0x0000001514087212 */ /* 0x040fe400078e3cff */
[----:B------:R-:W-:Y:S01]  /*1f10*/  LOP3.LUT R20, R20, c[0x0][0x1c0], RZ, 0x3c, !PT ;  /* 0x0000700014147a12 */ /* 0x000fe200078e3cff */
[----:B------:R-:W-:Y:S01]  /*1f20*/  @!P5 IMAD.IADD R18, R18, 0x1, -R9 ;  /* 0x000000011212d824 */ /* 0x000fe200078e0a09 */
[----:B------:R-:W-:-:S02]  /*1f30*/  ISETP.GE.AND P3, PT, R8, RZ, PT ;  /* 0x000000ff0800720c */ /* 0x000fc40003f66270 */
[----:B------:R-:W1:Y:S01]  /*1f40*/  S2R R8, SR_TID.X ;  /* 0x0000000000087919 */ /* 0x000e620000002100 */
[----:B------:R-:W-:Y:S02]  /*1f50*/  @!P5 IADD3 R24, R24, 0x1, RZ ;  /* 0x000000011818d810 */ /* 0x000fe40007ffe0ff */
[----:B------:R-:W-:Y:S02]  /*1f60*/  ISETP.GE.U32.AND P1, PT, R18, R9, PT ;  /* 0x000000091200720c */ /* 0x000fe40003f26070 */
[----:B------:R-:W-:Y:S01]  /*1f70*/  ISETP.GE.AND P2, PT, R20, RZ, PT ;  /* 0x000000ff1400720c */ /* 0x000fe20003f46270 */
[----:B0-----:R-:W-:Y:S01]  /*1f80*/  FADD.FTZ R23, R10, R23 ;  /* 0x000000170a177221 */ /* 0x001fe20000010000 */
[----:B------:R-:W-:Y:S02]  /*1f90*/  @P4 IADD3 R22, R22, 0x1, RZ ;  /* 0x0000000116164810 */ /* 0x000fe40007ffe0ff */
[----:B------:R-:W-:Y:S02]  /*1fa0*/  ISETP.GT.AND P4, PT, R3, RZ, PT ;  /* 0x000000ff0300720c */ /* 0x000fe40003f84270 */
[----:B------:R-:W0:Y:S01]  /*1fb0*/  SHFL.BFLY PT, R6, R23, 0x1, 0x1f ;  /* 0x0c201f0017067f89 */ /* 0x000e2200000e0000 */
[----:B------:R-:W-:Y:S01]  /*1fc0*/  SHF.R.S32.HI R20, RZ, 0x1f, R2 ;  /* 0x0000001fff147819 */ /* 0x000fe20000011402 */
[----:B------:R-:W-:Y:S01]  /*1fd0*/  @!P3 IMAD.MOV R22, RZ, RZ, -R22 ;  /* 0x000000ffff16b224 */ /* 0x000fe200078e0a16 */
[----:B------:R-:W-:-:S02]  /*1fe0*/  ISETP.NE.AND P5, PT, R2, RZ, PT ;  /* 0x000000ff0200720c */ /* 0x000fc40003fa5270 */
[----:B------:R-:W-:Y:S02]  /*1ff0*/  @P1 IADD3 R24, R24, 0x1, RZ ;  /* 0x0000000118181810 */ /* 0x000fe40007ffe0ff */
[----:B------:R-:W-:Y:S01]  /*2000*/  LEA.HI.SX32 R9, R2, 0x1, 0x1 ;  /* 0x0000000102097811 */ /* 0x000fe200078f0aff */
[----:B------:R-:W-:Y:S01]  /*2010*/  @!P0 IMAD.MOV R9, RZ, RZ, R20 ;  /* 0x000000ffff098224 */ /* 0x000fe200078e0214 */
[----:B------:R-:W-:Y:S01]  /*2020*/  ISETP.NE.AND P0, PT, RZ, c[0x0][0x1c0], PT ;  /* 0x00007000ff007a0c */ /* 0x000fe20003f05270 */
[----:B------:R-:W-:Y:S01]  /*2030*/  @!P2 IMAD.MOV R24, RZ, RZ, -R24 ;  /* 0x000000ffff18a224 */ /* 0x000fe200078e0a18 */
[----:B------:R-:W-:Y:S02]  /*2040*/  SHF.R.S32.HI R10, RZ, 0x1f, R3 ;  /* 0x0000001fff0a7819 */ /* 0x000fe40000011403 */
[----:B-1----:R-:W-:Y:S02]  /*2050*/  LOP3.LUT P2, RZ, R8, 0x1f, RZ, 0xc0, !PT ;  /* 0x0000001f08ff7812 */ /* 0x002fe4000784c0ff */
[----:B------:R-:W-:-:S02]  /*2060*/  ISETP.NE.AND P3, PT, RZ, UR4, PT ;  /* 0x00000004ff007c0c */ /* 0x000fc4000bf65270 */
[----:B------:R-:W-:Y:S02]  /*2070*/  ISETP.GT.OR P2, PT, R8, 0x7f, P2 ;  /* 0x0000007f0800780c */ /* 0x000fe40001744670 */
[----:B------:R-:W-:-:S03]  /*2080*/  @!P5 LOP3.LUT R22, RZ, R21, RZ, 0x33, !PT ;  /* 0x00000015ff16d212 */ /* 0x000fc600078e33ff */
[----:B------:R-:W-:Y:S01]  /*2090*/  @!P0 LOP3.LUT R24, RZ, c[0x0][0x1c0], RZ, 0x33, !PT ;  /* 0x00007000ff188a12 */ /* 0x000fe200078e33ff */
[----:B0-----:R-:W-:Y:S01]  /*20a0*/  FADD.FTZ R18, R23, R6 ;  /* 0x0000000617127221 */ /* 0x001fe20000010000 */
[----:B------:R-:W-:Y:S01]  /*20b0*/  LEA.HI.SX32 R6, R3, 0x1, 0x1 ;  /* 0x0000000103067811 */ /* 0x000fe200078f0aff */
[----:B------:R-:W-:Y:S01]  /*20c0*/  @!P4 IMAD.MOV R6, RZ, RZ, R10 ;  /* 0x000000ffff06c224 */ /* 0x000fe200078e020a */
[----:B------:R-:W-:Y:S01]  /*20d0*/  ISETP.LT.U32.AND P0, PT, R40, R22, PT ;  /* 0x000000162800720c */ /* 0x000fe20003f01070 */
[----:B------:R-:W-:Y:S01]  /*20e0*/  IMAD.MOV.U32 R10, RZ, RZ, c[0x0][0x214] ;  /* 0x00008500ff0a7624 */ /* 0x000fe200078e00ff */
[----:B------:R-:W-:Y:S02]  /*20f0*/  FSETP.NE.FTZ.AND P1, PT, R18, RZ, PT ;  /* 0x000000ff1200720b */ /* 0x000fe40003f35000 */
[----:B------:R-:W-:Y:S02]  /*2100*/  SHF.R.S32.HI R21, RZ, 0x1f, R22 ;  /* 0x0000001fff157819 */ /* 0x000fe40000011416 */
[----:B------:R-:W-:-:S02]  /*2110*/  SEL R23, R10, 0x1, !P3 ;  /* 0x000000010a177807 */ /* 0x000fc40005800000 */
[----:B------:R-:W-:-:S03]  /*2120*/  ISETP.LT.AND.EX P0, PT, R41, R21, PT, P0 ;  /* 0x000000152900720c */ /* 0x000fc60003f01300 */
[-C--:B------:R-:W-:Y:S01]  /*2130*/  IMAD R8, R24, R23.reuse, RZ ;  /* 0x0000001718087224 */ /* 0x080fe200078e02ff */
[----:B------:R-:W-:Y:S01]  /*2140*/  SEL R10, R40, R22, P0 ;  /* 0x00000016280a7207 */ /* 0x000fe20000000000 */
[----:B------:R-:W-:Y:S02]  /*2150*/  IMAD R25, R4, R23, RZ ;  /* 0x0000001704197224 */ /* 0x000fe400078e02ff */
[----:B------:R-:W0:Y:S01]  /*2160*/  @P1 MUFU.LG2 R18, R18 ;  /* 0x0000001200121308 */ /* 0x000e220000000c00 */
[----:B------:R-:W-:Y:S01]  /*2170*/  IMAD R8, R9, R8, RZ ;  /* 0x0000000809087224 */ /* 0x000fe200078e02ff */
[----:B------:R-:W-:Y:S01]  /*2180*/  SEL R9, R41, R21, P0 ;  /* 0x0000001529097207 */ /* 0x000fe20000000000 */
[----:B------:R-:W-:Y:S02]  /*2190*/  IMAD R6, R25, R6, RZ ;  /* 0x0000000619067224 */ /* 0x000fe400078e02ff */
[----:B0-----:R-:W-:Y:S01]  /*21a0*/  @P1 FFMA.FTZ R31, R18, 0.69314718246459960938, R19 ;  /* 0x3f317218121f1823 */ /* 0x001fe20000010013 */
[----:B------:R-:W-:Y:S05]  /*21b0*/  @P2 BRA `(.L_x_15) ;  /* 0x00001c5000002947 */ /* 0x000fea0003800000 */
[----:B------:R-:W-:Y:S01]  /*21c0*/  ULDC.U8 UR4, c[0x0][0x328] ;  /* 0x0000ca0000047ab9 */ /* 0x000fe20000000000 */
[----:B------:R-:W-:-:S02]  /*21d0*/  IADD3 R40, P0, R7, UR7, RZ ;  /* 0x0000000707287c10 */ /* 0x000fc4000ff1e0ff */
[----:B------:R-:W-:Y:S02]  /*21e0*/  ISETP.NE.AND P1, PT, RZ, UR4, PT ;  /* 0x00000004ff007c0c */ /* 0x000fe4000bf25270 */
[----:B------:R-:W-:-:S11]  /*21f0*/  LEA.HI.X.SX32 R41, R7, UR6, 0x1, P0 ;  /* 0x0000000607297c11 */ /* 0x000fd600080f0eff */
[----:B------:R-:W-:Y:S05]  /*2200*/  @!P1 BRA `(.L_x_16) ;  /* 0x00001bd000009947 */ /* 0x000fea0003800000 */
[----:B------:R-:W-:Y:S01]  /*2210*/  ISETP.GE.U32.AND P1, PT, R40, R12, PT ;  /* 0x0000000c2800720c */ /* 0x000fe20003f26070 */
[----:B------:R-:W-:-:S03]  /*2220*/  IMAD.MOV.U32 R4, RZ, RZ, c[0x0][0x1c0] ;  /* 0x00007000ff047624 */ /* 0x000fc600078e00ff */
[----:B------:R-:W-:Y:S02]  /*2230*/  ISETP.GE.AND.EX P1, PT, R41, R0, PT, P1 ;  /* 0x000000002900720c */ /* 0x000fe40003f26310 */
[----:B------:R-:W-:Y:S02]  /*2240*/  ISETP.LT.U32.AND P0, PT, R4, 0x1, PT ;  /* 0x000000010400780c */ /* 0x000fe40003f01070 */
[----:B------:R-:W-:-:S04]  /*2250*/  SHF.R.S32.HI R18, RZ, 0x1f, R4 ;  /* 0x0000001fff127819 */ /* 0x000fc80000011404 */
[----:B------:R-:W-:-:S04]  /*2260*/  ISETP.LT.AND.EX P0, PT, R18, RZ, PT, P0 ;  /* 0x000000ff1200720c */ /* 0x000fc80003f01300 */
[----:B------:R-:W-:Y:S02]  /*2270*/  SEL R4, R4, 0x1, P0 ;  /* 0x0000000104047807 */ /* 0x000fe40000000000 */
[----:B------:R-:W-:Y:S01]  /*2280*/  SEL R0, R18, RZ, P0 ;  /* 0x000000ff12007207 */ /* 0x000fe20000000000 */
[----:B------:R-:W-:Y:S05]  /*2290*/  @P1 BRA `(.L_x_15) ;  /* 0x00001b7000001947 */ /* 0x000fea0003800000 */
[----:B------:R-:W-:Y:S01]  /*22a0*/  IADD3 R18, P1, R4, 0x1, RZ ;  /* 0x0000000104127810 */ /* 0x000fe20007f3e0ff */
[----:B------:R-:W-:Y:S03]  /*22b0*/  BSSY B0, `(.L_x_17) ;  /* 0x0000035000007945 */ /* 0x000fe60003800000 */
[----:B------:R-:W-:Y:S01]  /*22c0*/  ISETP.GE.U32.AND P0, PT, R18, 0x3, PT ;  /* 0x000000031200780c */ /* 0x000fe20003f06070 */
[----:B------:R-:W-:-:S05]  /*22d0*/  IMAD.X R18, RZ, RZ, R0, P1 ;  /* 0x000000ffff127224 */ /* 0x000fca00008e0600 */
[----:B------:R-:W-:-:S04]  /*22e0*/  ISETP.GE.U32.AND.EX P0, PT, R18, RZ, PT, P0 ;  /* 0x000000ff1200720c */ /* 0x000fc80003f06100 */
[----:B------:R-:W-:Y:S02]  /*22f0*/  SEL R18, R0, RZ, !P0 ;  /* 0x000000ff00127207 */ /* 0x000fe40004000000 */
[----:B------:R-:W-:-:S03]  /*2300*/  SEL R20, R4, RZ, !P0 ;  /* 0x000000ff04147207 */ /* 0x000fc60004000000 */
[-C--:B------:R-:W-:Y:S02]  /*2310*/  IMAD R18, R18, R35.reuse, RZ ;  /* 0x0000002312127224 */ /* 0x080fe400078e02ff */
[----:B------:R-:W-:-:S04]  /*2320*/  IMAD.WIDE.U32 R22, R20, R35, RZ ;  /* 0x0000002314167225 */ /* 0x000fc800078e00ff */
[----:B------:R-:W-:Y:S02]  /*2330*/  IMAD R19, R20, R5, R18 ;  /* 0x0000000514137224 */ /* 0x000fe400078e0212 */
[----:B------:R-:W-:-:S03]  /*2340*/  IMAD.WIDE.U32 R44, R22, R4, RZ ;  /* 0x00000004162c7225 */ /* 0x000fc600078e00ff */
[----:B------:R-:W-:-:S05]  /*2350*/  IADD3 R19, R23, R19, RZ ;  /* 0x0000001317137210 */ /* 0x000fca0007ffe0ff */
[----:B------:R-:W-:-:S04]  /*2360*/  IMAD R25, R19, R4, RZ ;  /* 0x0000000413197224 */ /* 0x000fc800078e02ff */
[----:B------:R-:W-:-:S04]  /*2370*/  IMAD R25, R0, R22, R25 ;  /* 0x0000001600197224 */ /* 0x000fc800078e0219 */
[----:B------:R-:W-:-:S05]  /*2380*/  IMAD.IADD R25, R45, 0x1, R25 ;  /* 0x000000012d197824 */ /* 0x000fca00078e0219 */
[----:B------:R-:W-:-:S04]  /*2390*/  LOP3.LUT R18, R41, R25, RZ, 0xfc, !PT ;  /* 0x0000001929127212 */ /* 0x000fc800078efcff */
[----:B------:R-:W-:-:S13]  /*23a0*/  ISETP.NE.U32.AND P0, PT, R18, RZ, PT ;  /* 0x000000ff1200720c */ /* 0x000fda0003f05070 */
[----:B------:R-:W-:Y:S05]  /*23b0*/  @!P0 BRA `(.L_x_18) ;  /* 0x000000e000008947 */ /* 0x000fea0003800000 */
[----:B------:R-:W-:Y:S01]  /*23c0*/  IMAD.MOV.U32 R30, RZ, RZ, R40 ;  /* 0x000000ffff1e7224 */ /* 0x000fe200078e0028 */
[----:B------:R-:W-:Y:S01]  /*23d0*/  MOV R19, R41 ;  /* 0x0000002900137202 */ /* 0x000fe20000000f00 */
[----:B------:R-:W-:Y:S01]  /*23e0*/  IMAD.MOV.U32 R26, RZ, RZ, R44 ;  /* 0x000000ffff1a7224 */ /* 0x000fe200078e002c */
[----:B------:R-:W-:Y:S02]  /*23f0*/  MOV R24, 0x2410 ;  /* 0x0000241000187802 */ /* 0x000fe40000000f00 */
[----:B------:R-:W-:Y:S05]  /*2400*/  CALL.REL.NOINC `($__internal_0_$__cuda_sm20_div_s64) ;  /* 0x0000234000007944 */ /* 0x000fea0003c00000 */
[-C--:B------:R-:W-:Y:S02]  /*2410*/  IADD3 R23, P0, RZ, -R20.reuse, RZ ;  /* 0x80000014ff177210 */ /* 0x080fe40007f1e0ff */
[----:B------:R-:W-:Y:S02]  /*2420*/  MOV R50, R20 ;  /* 0x0000001400327202 */ /* 0x000fe40000000f00 */
[----:B------:R-:W-:Y:S01]  /*2430*/  IADD3.X R19, RZ, ~R21, RZ, P0, !PT ;  /* 0x80000015ff137210 */ /* 0x000fe200007fe4ff */
[----:B------:R-:W-:Y:S01]  /*2440*/  IMAD.WIDE.U32 R40, R44, R23, R40 ;  /* 0x000000172c287225 */ /* 0x000fe200078e0028 */
[----:B------:R-:W-:-:S03]  /*2450*/  MOV R51, R21 ;  /* 0x0000001500337202 */ /* 0x000fc60000000f00 */
[----:B------:R-:W-:-:S04]  /*2460*/  IMAD R18, R19, R44, RZ ;  /* 0x0000002c13127224 */ /* 0x000fc800078e02ff */
[----:B------:R-:W-:-:S05]  /*2470*/  IMAD R19, R25, R23, R18 ;  /* 0x0000001719137224 */ /* 0x000fca00078e0212 */
[----:B------:R-:W-:Y:S01]  /*2480*/  IADD3 R19, R41, R19, RZ ;  /* 0x0000001329137210 */ /* 0x000fe20007ffe0ff */
[----:B------:R-:W-:Y:S05]  /*2490*/  BRA `(.L_x_19) ;  /* 0x0000016000007947 */ /* 0x000fea0003800000 */
.L_x_18:
[----:B------:R-:W0:Y:S01]  /*24a0*/  I2F.U32.RP R22, R44 ;  /* 0x0000002c00167306 */ /* 0x000e220000209000 */
[----:B------:R-:W-:Y:S01]  /*24b0*/  ISETP.NE.U32.AND P0, PT, R44, RZ, PT ;  /* 0x000000ff2c00720c */ /* 0x000fe20003f05070 */
[----:B------:R-:W-:-:S06]  /*24c0*/  IMAD.MOV.U32 R51, RZ, RZ, RZ ;  /* 0x000000ffff337224 */ /* 0x000fcc00078e00ff */
[----:B0-----:R-:W0:Y:S02]  /*24d0*/  MUFU.RCP R20, R22 ;  /* 0x0000001600147308 */ /* 0x001e240000001000 */
[----:B0-----:R-:W-:-:S06]  /*24e0*/  IADD3 R20, R20, 0xffffffe, RZ ;  /* 0x0ffffffe14147810 */ /* 0x001fcc0007ffe0ff */
[----:B------:R0:W1:Y:S02]  /*24f0*/  F2I.FTZ.U32.TRUNC.NTZ R21, R20 ;  /* 0x0000001400157305 */ /* 0x000064000021f000 */
[----:B0-----:R-:W-:Y:S01]  /*2500*/  HFMA2.MMA R20, -RZ, RZ, 0, 0 ;  /* 0x00000000ff147435 */ /* 0x001fe200000001ff */
[----:B-1----:R-:W-:-:S04]  /*2510*/  IMAD.MOV R18, RZ, RZ, -R21 ;  /* 0x000000ffff127224 */ /* 0x002fc800078e0a15 */
[----:B------:R-:W-:-:S05]  /*2520*/  IMAD R18, R18, R44, RZ ;  /* 0x0000002c12127224 */ /* 0x000fca00078e02ff */
[----:B------:R-:W-:-:S06]  /*2530*/  IMAD.HI.U32 R21, R21, R18, R20 ;  /* 0x0000001215157227 */ /* 0x000fcc00078e0014 */
[----:B------:R-:W-:-:S04]  /*2540*/  IMAD.HI.U32 R50, R21, R40, RZ ;  /* 0x0000002815327227 */ /* 0x000fc800078e00ff */
[----:B------:R-:W-:-:S04]  /*2550*/  IMAD.MOV R19, RZ, RZ, -R50 ;  /* 0x000000ffff137224 */ /* 0x000fc800078e0a32 */
[----:B------:R-:W-:-:S05]  /*2560*/  IMAD R19, R44, R19, R40 ;  /* 0x000000132c137224 */ /* 0x000fca00078e0228 */
[----:B------:R-:W-:-:S13]  /*2570*/  ISETP.GE.U32.AND P2, PT, R19, R44, PT ;  /* 0x0000002c1300720c */ /* 0x000fda0003f46070 */
[-C--:B------:R-:W-:Y:S02]  /*2580*/  @P2 IADD3 R19, R19, -R44.reuse, RZ ;  /* 0x8000002c13132210 */ /* 0x080fe40007ffe0ff */
[----:B------:R-:W-:Y:S02]  /*2590*/  @P2 IADD3 R50, R50, 0x1, RZ ;  /* 0x0000000132322810 */ /* 0x000fe40007ffe0ff */
[----:B------:R-:W-:Y:S02]  /*25a0*/  ISETP.GE.U32.AND P1, PT, R19, R44, PT ;  /* 0x0000002c1300720c */ /* 0x000fe40003f26070 */
[----:B------:R-:W-:-:S11]  /*25b0*/  MOV R19, RZ ;  /* 0x000000ff00137202 */ /* 0x000fd60000000f00 */
[----:B------:R-:W-:Y:S02]  /*25c0*/  @P1 IADD3 R50, R50, 0x1, RZ ;  /* 0x0000000132321810 */ /* 0x000fe40007ffe0ff */
[----:B------:R-:W-:-:S05]  /*25d0*/  @!P0 LOP3.LUT R50, RZ, R44, RZ, 0x33, !PT ;  /* 0x0000002cff328212 */ /* 0x000fca00078e33ff */
[----:B------:R-:W-:-:S04]  /*25e0*/  IMAD.MOV R21, RZ, RZ, -R50 ;  /* 0x000000ffff157224 */ /* 0x000fc800078e0a32 */
[----:B------:R-:W-:Y:S02]  /*25f0*/  IMAD R40, R44, R21, R40 ;  /* 0x000000152c287224 */ /* 0x000fe400078e0228 */
.L_x_19:
[----:B------:R-:W-:Y:S05]  /*2600*/  BSYNC B0 ;  /* 0x0000000000007941 */ /* 0x000fea0003800000 */
.L_x_17:
[----:B------:R-:W-:Y:S01]  /*2610*/  LOP3.LUT R18, R19, R5, RZ, 0xfc, !PT ;  /* 0x0000000513127212 */ /* 0x000fe200078efcff */
[----:B------:R-:W-:Y:S03]  /*2620*/  BSSY B0, `(.L_x_20) ;  /* 0x0000028000007945 */ /* 0x000fe60003800000 */
        /* <DEDUP_REMOVED lines=9> */
[-C--:B------:R-:W-:Y:S02]  /*26c0*/  IADD3.X R18, RZ, ~R21.reuse, RZ, P0, !PT ;  /* 0x80000015ff127210 */ /* 0x080fe400007fe4ff */
[----:B------:R-:W-:Y:S01]  /*26d0*/  MOV R44, R20 ;  /* 0x00000014002c7202 */ /* 0x000fe20000000f00 */
[----:B------:R-:W-:Y:S01]  /*26e0*/  IMAD.WIDE.U32 R40, R35, R22, R40 ;  /* 0x0000001623287225 */ /* 0x000fe200078e0028 */
[----:B------:R-:W-:-:S03]  /*26f0*/  MOV R45, R21 ;  /* 0x00000015002d7202 */ /* 0x000fc60000000f00 */
[----:B------:R-:W-:-:S04]  /*2700*/  IMAD R18, R18, R35, RZ ;  /* 0x0000002312127224 */ /* 0x000fc800078e02ff */
[----:B------:R-:W-:-:S05]  /*2710*/  IMAD R5, R5, R22, R18 ;  /* 0x0000001605057224 */ /* 0x000fca00078e0212 */
[----:B------:R-:W-:Y:S01]  /*2720*/  IADD3 R5, R41, R5, RZ ;  /* 0x0000000529057210 */ /* 0x000fe20007ffe0ff */
[----:B------:R-:W-:Y:S05]  /*2730*/  BRA `(.L_x_22) ;  /* 0x0000016000007947 */ /* 0x000fea0003800000 */
.L_x_21:
[----:B------:R-:W0:Y:S01]  /*2740*/  I2F.U32.RP R20, R35 ;  /* 0x0000002300147306 */ /* 0x000e220000209000 */
[----:B------:R-:W-:Y:S01]  /*2750*/  HFMA2.MMA R18, -RZ, RZ, 0, 0 ;  /* 0x00000000ff127435 */ /* 0x000fe200000001ff */
[----:B------:R-:W-:Y:S01]  /*2760*/  ISETP.NE.U32.AND P0, PT, R35, RZ, PT ;  /* 0x000000ff2300720c */ /* 0x000fe20003f05070 */
[----:B------:R-:W-:-:S05]  /*2770*/  IMAD.MOV.U32 R45, RZ, RZ, RZ ;  /* 0x000000ffff2d7224 */ /* 0x000fca00078e00ff */
[----:B0-----:R-:W0:Y:S02]  /*2780*/  MUFU.RCP R19, R20 ;  /* 0x0000001400137308 */ /* 0x001e240000001000 */
[----:B0-----:R-:W-:-:S06]  /*2790*/  IADD3 R19, R19, 0xffffffe, RZ ;  /* 0x0ffffffe13137810 */ /* 0x001fcc0007ffe0ff */
[----:B------:R-:W0:Y:S02]  /*27a0*/  F2I.FTZ.U32.TRUNC.NTZ R19, R19 ;  /* 0x0000001300137305 */ /* 0x000e24000021f000 */
[----:B0-----:R-:W-:-:S04]  /*27b0*/  IMAD.MOV R5, RZ, RZ, -R19 ;  /* 0x000000ffff057224 */ /* 0x001fc800078e0a13 */
[----:B------:R-:W-:-:S04]  /*27c0*/  IMAD R5, R5, R35, RZ ;  /* 0x0000002305057224 */ /* 0x000fc800078e02ff */
[----:B------:R-:W-:-:S06]  /*27d0*/  IMAD.HI.U32 R5, R19, R5, R18 ;  /* 0x0000000513057227 */ /* 0x000fcc00078e0012 */
[----:B------:R-:W-:-:S04]  /*27e0*/  IMAD.HI.U32 R44, R5, R40, RZ ;  /* 0x00000028052c7227 */ /* 0x000fc800078e00ff */
[----:B------:R-:W-:-:S04]  /*27f0*/  IMAD.MOV R5, RZ, RZ, -R44 ;  /* 0x000000ffff057224 */ /* 0x000fc800078e0a2c */
[----:B------:R-:W-:Y:S01]  /*2800*/  IMAD R18, R35, R5, R40 ;  /* 0x0000000523127224 */ /* 0x000fe200078e0228 */
[----:B------:R-:W-:-:S04]  /*2810*/  MOV R5, RZ ;  /* 0x000000ff00057202 */ /* 0x000fc80000000f00 */
[----:B------:R-:W-:-:S13]  /*2820*/  ISETP.GE.U32.AND P2, PT, R18, R35, PT ;  /* 0x000000231200720c */ /* 0x000fda0003f46070 */
[-C--:B------:R-:W-:Y:S02]  /*2830*/  @P2 IADD3 R18, R18, -R35.reuse, RZ ;  /* 0x8000002312122210 */ /* 0x080fe40007ffe0ff */
[----:B------:R-:W-:Y:S02]  /*2840*/  @P2 IADD3 R44, R44, 0x1, RZ ;  /* 0x000000012c2c2810 */ /* 0x000fe40007ffe0ff */
[----:B------:R-:W-:-:S13]  /*2850*/  ISETP.GE.U32.AND P1, PT, R18, R35, PT ;  /* 0x000000231200720c */ /* 0x000fda0003f26070 */
[----:B------:R-:W-:Y:S02]  /*2860*/  @P1 IADD3 R44, R44, 0x1, RZ ;  /* 0x000000012c2c1810 */ /* 0x000fe40007ffe0ff */
[----:B------:R-:W-:-:S05]  /*2870*/  @!P0 LOP3.LUT R44, RZ, R35, RZ, 0x33, !PT ;  /* 0x00000023ff2c8212 */ /* 0x000fca00078e33ff */
[----:B------:R-:W-:-:S04]  /*2880*/  IMAD.MOV R18, RZ, RZ, -R44 ;  /* 0x000000ffff127224 */ /* 0x000fc800078e0a2c */
[----:B------:R-:W-:Y:S02]  /*2890*/  IMAD R40, R35, R18, R40 ;  /* 0x0000001223287224 */ /* 0x000fe400078e0228 */
.L_x_22:
[----:B------:R-:W-:Y:S05]  /*28a0*/  BSYNC B0 ;  /* 0x0000000000007941 */ /* 0x000fea0003800000 */
.L_x_20:
[----:B------:R-:W-:Y:S01]  /*28b0*/  LOP3.LUT R18, R45, R0, RZ, 0xfc, !PT ;  /* 0x000000002d127212 */ /* 0x000fe200078efcff */
[----:B------:R-:W-:Y:S01]  /*28c0*/  IMAD.MOV.U32 R28, RZ, RZ, c[0x0][0x210] ;  /* 0x00008400ff1c7624 */ /* 0x000fe200078e00ff */
[----:B------:R-:W-:Y:S02]  /*28d0*/  BSSY B0, `(.L_x_23) ;  /* 0x0000027000007945 */ /* 0x000fe40003800000 */
[----:B------:R-:W-:Y:S02]  /*28e0*/  ISETP.NE.U32.AND P0, PT, R18, RZ, PT ;  /* 0x000000ff1200720c */ /* 0x000fe40003f05070 */
[----:B------:R-:W-:-:S11]  /*28f0*/  SEL R28, R28, 0x1, P3 ;  /* 0x000000011c1c7807 */ /* 0x000fd60001800000 */
[----:B------:R-:W-:Y:S05]  /*2900*/  @!P0 BRA `(.L_x_24) ;  /* 0x000000d000008947 */ /* 0x000fea0003800000 */
[----:B------:R-:W-:Y:S01]  /*2910*/  IMAD.MOV.U32 R30, RZ, RZ, R44 ;  /* 0x000000ffff1e7224 */ /* 0x000fe200078e002c */
[----:B------:R-:W-:Y:S01]  /*2920*/  MOV R26, R4 ;  /* 0x00000004001a7202 */ /* 0x000fe20000000f00 */
[----:B------:R-:W-:Y:S01]  /*2930*/  IMAD.MOV.U32 R19, RZ, RZ, R45 ;  /* 0x000000ffff137224 */ /* 0x000fe200078e002d */
[----:B------:R-:W-:Y:S02]  /*2940*/  MOV R25, R0 ;  /* 0x0000000000197202 */ /* 0x000fe40000000f00 */
[----:B------:R-:W-:Y:S02]  /*2950*/  MOV R24, 0x2970 ;  /* 0x0000297000187802 */ /* 0x000fe40000000f00 */
[----:B------:R-:W-:Y:S05]  /*2960*/  CALL.REL.NOINC `($__internal_0_$__cuda_sm20_div_s64) ;  /* 0x00001de000007944 */ /* 0x000fea0003c00000 */
[----:B------:R-:W-:-:S04]  /*2970*/  IADD3 R23, P0, RZ, -R20, RZ ;  /* 0x80000014ff177210 */ /* 0x000fc80007f1e0ff */
[----:B------:R-:W-:Y:S01]  /*2980*/  IADD3.X R19, RZ, ~R21, RZ, P0, !PT ;  /* 0x80000015ff137210 */ /* 0x000fe200007fe4ff */
[----:B------:R-:W-:-:S04]  /*2990*/  IMAD.WIDE.U32 R44, R4, R23, R44 ;  /* 0x00000017042c7225 */ /* 0x000fc800078e002c */
[----:B------:R-:W-:-:S04]  /*29a0*/  IMAD R19, R19, R4, RZ ;  /* 0x0000000413137224 */ /* 0x000fc800078e02ff */
[----:B------:R-:W-:-:S05]  /*29b0*/  IMAD R0, R0, R23, R19 ;  /* 0x0000001700007224 */ /* 0x000fca00078e0213 */
[----:B------:R-:W-:Y:S01]  /*29c0*/  IADD3 R0, R45, R0, RZ ;  /* 0x000000002d007210 */ /* 0x000fe20007ffe0ff */
[----:B------:R-:W-:Y:S05]  /*29d0*/  BRA `(.L_x_25) ;  /* 0x0000016000007947 */ /* 0x000fea0003800000 */
.L_x_24:
[----:B------:R-:W0:Y:S01]  /*29e0*/  I2F.U32.RP R21, R4 ;  /* 0x0000000400157306 */ /* 0x000e220000209000 */
[----:B------:R-:W-:-:S07]  /*29f0*/  ISETP.NE.U32.AND P0, PT, R4, RZ, PT ;  /* 0x000000ff0400720c */ /* 0x000fce0003f05070 */
[----:B0-----:R-:W0:Y:S02]  /*2a00*/  MUFU.RCP R18, R21 ;  /* 0x0000001500127308 */ /* 0x001e240000001000 */
[----:B0-----:R-:W-:Y:S01]  /*2a10*/  IADD3 R18, R18, 0xffffffe, RZ ;  /* 0x0ffffffe12127810 */ /* 0x001fe20007ffe0ff */
[----:B------:R-:W-:-:S05]  /*2a20*/  IMAD.MOV.U32 R21, RZ, RZ, RZ ;  /* 0x000000ffff157224 */ /* 0x000fca00078e00ff */
[----:B------:R0:W1:Y:S02]  /*2a30*/  F2I.FTZ.U32.TRUNC.NTZ R19, R18 ;  /* 0x0000001200137305 */ /* 0x000064000021f000 */
[----:B0-----:R-:W-:Y:S01]  /*2a40*/  HFMA2.MMA R18, -RZ, RZ, 0, 0 ;  /* 0x00000000ff127435 */ /* 0x001fe200000001ff */
[----:B-1----:R-:W-:-:S04]  /*2a50*/  IMAD.MOV R0, RZ, RZ, -R19 ;  /* 0x000000ffff007224 */ /* 0x002fc800078e0a13 */
[----:B------:R-:W-:-:S05]  /*2a60*/  IMAD R0, R0, R4, RZ ;  /* 0x0000000400007224 */ /* 0x000fca00078e02ff */
[----:B------:R-:W-:Y:S01]  /*2a70*/  IMAD.HI.U32 R19, R19, R0, R18 ;  /* 0x0000000013137227 */ /* 0x000fe200078e0012 */
[----:B------:R-:W-:-:S05]  /*2a80*/  MOV R0, RZ ;  /* 0x000000ff00007202 */ /* 0x000fca0000000f00 */
[----:B------:R-:W-:-:S04]  /*2a90*/  IMAD.HI.U32 R20, R19, R44, RZ ;  /* 0x0000002c13147227 */ /* 0x000fc800078e00ff */
[----:B------:R-:W-:-:S04]  /*2aa0*/  IMAD.MOV R19, RZ, RZ, -R20 ;  /* 0x000000ffff137224 */ /* 0x000fc800078e0a14 */
[----:B------:R-:W-:-:S05]  /*2ab0*/  IMAD R19, R4, R19, R44 ;  /* 0x0000001304137224 */ /* 0x000fca00078e022c */
        /* <DEDUP_REMOVED lines=8> */
.L_x_25:
[----:B------:R-:W-:Y:S05]  /*2b40*/  BSYNC B0 ;  /* 0x0000000000007941 */ /* 0x000fea0003800000 */
.L_x_23:
[-C--:B------:R-:W-:Y:S01]  /*2b50*/  IMAD R19, R43, R17.reuse, RZ ;  /* 0x000000112b137224 */ /* 0x080fe200078e02ff */
[----:B------:R-:W-:Y:S01]  /*2b60*/  ULDC.U8 UR10, c[0x0][0x329] ;  /* 0x0000ca40000a7ab9 */ /* 0x000fe20000000000 */
[C---:B------:R-:W-:Y:S01]  /*2b70*/  IMAD.WIDE.U32 R48, R42.reuse, R17, RZ ;  /* 0x000000112a307225 */ /* 0x040fe200078e00ff */
[----:B------:R-:W-:Y:S01]  /*2b80*/  UISETP.NE.AND UP0, UPT, UR10, URZ, UPT ;  /* 0x0000003f0a00728c */ /* 0x000fe2000bf05270 */
[----:B------:R-:W-:Y:S01]  /*2b90*/  BSSY B0, `(.L_x_26) ;  /* 0x0000046000007945 */ /* 0x000fe20003800000 */
[----:B------:R-:W-:Y:S01]  /*2ba0*/  ULDC.64 UR4, c[0x0][0x210] ;  /* 0x0000840000047ab9 */ /* 0x000fe20000000a00 */
[----:B------:R-:W-:Y:S01]  /*2bb0*/  IMAD R19, R42, R16, R19 ;  /* 0x000000102a137224 */ /* 0x000fe200078e0213 */
[----:B------:R-:W-:Y:S01]  /*2bc0*/  UIMAD UR4, UR4, UR5, URZ ;  /* 0x00000005040472a4 */ /* 0x000fe2000f8e023f */
[----:B------:R-:W-:Y:S01]  /*2bd0*/  IMAD R5, R5, R28, RZ ;  /* 0x0000001c05057224 */ /* 0x000fe200078e02ff */
[----:B------:R-:W-:Y:S02]  /*2be0*/  USEL UR5, UR5, 0x1, !UP0 ;  /* 0x0000000105057887 */ /* 0x000fe4000c000000 */
[----:B------:R-:W-:Y:S01]  /*2bf0*/  IADD3 R4, R49, R19, RZ ;  /* 0x0000001331047210 */ /* 0x000fe20007ffe0ff */
[----:B------:R-:W-:Y:S01]  /*2c00*/  USHF.R.S32.HI UR11, URZ, 0x1f, UR4 ;  /* 0x0000001f3f0b7899 */ /* 0x000fe20008011404 */
[----:B------:R-:W-:Y:S01]  /*2c10*/  SHF.R.S32.HI R19, RZ, 0x1f, R28 ;  /* 0x0000001fff137819 */ /* 0x000fe2000001141c */
[----:B------:R-:W-:Y:S01]  /*2c20*/  USHF.R.S32.HI UR10, URZ, 0x1f, UR5 ;  /* 0x0000001f3f0a7899 */ /* 0x000fe20008011405 */
[----:B------:R-:W-:-:S02]  /*2c30*/  IMAD R23, R0, UR4, RZ ;  /* 0x0000000400177c24 */ /* 0x000fc4000f8e02ff */
[-C--:B------:R-:W-:Y:S02]  /*2c40*/  IMAD R25, R4, R15.reuse, RZ ;  /* 0x0000000f04197224 */ /* 0x080fe400078e02ff */
[----:B------:R-:W-:Y:S02]  /*2c50*/  IMAD R19, R19, R40, R5 ;  /* 0x0000002813137224 */ /* 0x000fe400078e0205 */
[----:B------:R-:W-:Y:S02]  /*2c60*/  IMAD R25, R14, R48, R25 ;  /* 0x000000300e197224 */ /* 0x000fe400078e0219 */
[----:B------:R-:W-:-:S04]  /*2c70*/  IMAD.WIDE.U32 R48, R48, R15, RZ ;  /* 0x0000000f30307225 */ /* 0x000fc800078e00ff */
[----:B------:R-:W-:Y:S01]  /*2c80*/  IMAD R5, R21, UR5, RZ ;  /* 0x0000000515057c24 */ /* 0x000fe2000f8e02ff */
[----:B------:R-:W-:Y:S01]  /*2c90*/  IADD3 R25, R49, R25, RZ ;  /* 0x0000001931197210 */ /* 0x000fe20007ffe0ff */
[----:B------:R-:W-:Y:S02]  /*2ca0*/  IMAD R21, R44, UR11, R23 ;  /* 0x0000000b2c157c24 */ /* 0x000fe4000f8e0217 */
[----:B------:R-:W-:Y:S01]  /*2cb0*/  IMAD.WIDE.U32 R40, R40, R28, RZ ;  /* 0x0000001c28287225 */ /* 0x000fe200078e00ff */
[----:B------:R-:W-:-:S03]  /*2cc0*/  LOP3.LUT R4, R51, R25, RZ, 0xfc, !PT ;  /* 0x0000001933047212 */ /* 0x000fc600078efcff */
[----:B------:R-:W-:Y:S01]  /*2cd0*/  IMAD.WIDE.U32 R44, R44, UR4, RZ ;  /* 0x000000042c2c7c25 */ /* 0x000fe2000f8e00ff */
[----:B------:R-:W-:Y:S02]  /*2ce0*/  ISETP.NE.U32.AND P0, PT, R4, RZ, PT ;  /* 0x000000ff0400720c */ /* 0x000fe40003f05070 */
[----:B------:R-:W-:Y:S01]  /*2cf0*/  IADD3 R0, R41, R19, RZ ;  /* 0x0000001329007210 */ /* 0x000fe20007ffe0ff */
[C---:B------:R-:W-:Y:S01]  /*2d00*/  IMAD R5, R20.reuse, UR10, R5 ;  /* 0x0000000a14057c24 */ /* 0x040fe2000f8e0205 */
[----:B------:R-:W-:Y:S01]  /*2d10*/  IADD3 R4, R45, R21, RZ ;  /* 0x000000152d047210 */ /* 0x000fe20007ffe0ff */
[----:B------:R-:W-:-:S04]  /*2d20*/  IMAD.WIDE.U32 R42, R20, UR5, RZ ;  /* 0x00000005142a7c25 */ /* 0x000fc8000f8e00ff */
[----:B------:R-:W-:Y:S01]  /*2d30*/  IMAD R3, R3, UR4, RZ ;  /* 0x0000000403037c24 */ /* 0x000fe2000f8e02ff */
[----:B------:R-:W-:Y:S01]  /*2d40*/  IADD3 R5, R43, R5, RZ ;  /* 0x000000052b057210 */ /* 0x000fe20007ffe0ff */
[----:B------:R-:W-:Y:S02]  /*2d50*/  IMAD R2, R2, UR4, RZ ;  /* 0x0000000402027c24 */ /* 0x000fe4000f8e02ff */
[----:B------:R-:W-:Y:S05]  /*2d60*/  @!P0 BRA `(.L_x_27) ;  /* 0x0000011000008947 */ /* 0x000fea0003800000 */
[----:B------:R-:W-:Y:S01]  /*2d70*/  IMAD.MOV.U32 R30, RZ, RZ, R50 ;  /* 0x000000ffff1e7224 */ /* 0x000fe200078e0032 */
[----:B------:R-:W-:Y:S01]  /*2d80*/  MOV R19, R51 ;  /* 0x0000003300137202 */ /* 0x000fe20000000f00 */
[----:B------:R-:W-:Y:S01]  /*2d90*/  IMAD.MOV.U32 R26, RZ, RZ, R48 ;  /* 0x000000ffff1a7224 */ /* 0x000fe200078e0030 */
[----:B------:R-:W-:Y:S02]  /*2da0*/  MOV R24, 0x2dc0 ;  /* 0x00002dc000187802 */ /* 0x000fe40000000f00 */
[----:B------:R-:W-:Y:S05]  /*2db0*/  CALL.REL.NOINC `($__internal_0_$__cuda_sm20_div_s64) ;  /* 0x0000199000007944 */ /* 0x000fea0003c00000 */
[----:B------:R-:W-:Y:S01]  /*2dc0*/  IADD3 R18, P0, RZ, -R20, RZ ;  /* 0x80000014ff127210 */ /* 0x000fe20007f1e0ff */
[----:B------:R-:W-:Y:S01]  /*2dd0*/  IMAD.MOV.U32 R23, RZ, RZ, R51 ;  /* 0x000000ffff177224 */ /* 0x000fe200078e0033 */
[----:B------:R-:W-:Y:S02]  /*2de0*/  MOV R22, R50 ;  /* 0x0000003200167202 */ /* 0x000fe40000000f00 */
[----:B------:R-:W-:-:S05]  /*2df0*/  IADD3.X R19, RZ, ~R21, RZ, P0, !PT ;  /* 0x80000015ff137210 */ /* 0x000fca00007fe4ff */
[-C--:B------:R-:W-:Y:S02]  /*2e00*/  IMAD R19, R19, R48.reuse, RZ ;  /* 0x0000003013137224 */ /* 0x080fe400078e02ff */
[----:B------:R-:W-:-:S04]  /*2e10*/  IMAD.WIDE.U32 R48, R18, R48, R22 ;  /* 0x0000003012307225 */ /* 0x000fc800078e0016 */
[----:B------:R-:W-:Y:S01]  /*2e20*/  IMAD R19, R25, R18, R19 ;  /* 0x0000001219137224 */ /* 0x000fe200078e0213 */
[----:B------:R-:W-:Y:S02]  /*2e30*/  MOV R18, R48 ;  /* 0x0000003000127202 */ /* 0x000fe40000000f00 */
[----:B------:R-:W-:Y:S01]  /*2e40*/  MOV R48, R20 ;  /* 0x0000001400307202 */ /* 0x000fe20000000f00 */
[----:B------:R-:W-:Y:S01]  /*2e50*/  IMAD.IADD R19, R49, 0x1, R19 ;  /* 0x0000000131137824 */ /* 0x000fe200078e0213 */
[----:B------:R-:W-:Y:S01]  /*2e60*/  MOV R49, R21 ;  /* 0x0000001500317202 */ /* 0x000fe20000000f00 */
[----:B------:R-:W-:Y:S05]  /*2e70*/  BRA `(.L_x_28) ;  /* 0x0000017000007947 */ /* 0x000fea0003800000 */
.L_x_27:
[----:B------:R-:W0:Y:S01]  /*2e80*/  I2F.U32.RP R22, R48 ;  /* 0x0000003000167306 */ /* 0x000e220000209000 */
[----:B------:R-:W-:Y:S01]  /*2e90*/  IMAD.MOV.U32 R20, RZ, RZ, RZ ;  /* 0x000000ffff147224 */ /* 0x000fe200078e00ff */
        /* <DEDUP_REMOVED lines=14> */
[----:B------:R-:W-:Y:S01]  /*2f80*/  ISETP.GE.U32.AND P1, PT, R19, R48, PT ;  /* 0x000000301300720c */ /* 0x000fe20003f26070 */
[----:B------:R-:W-:-:S12]  /*2f90*/  IMAD.MOV.U32 R19, RZ, RZ, RZ ;  /* 0x000000ffff137224 */ /* 0x000fd800078e00ff */
[----:B------:R-:W-:Y:S02]  /*2fa0*/  @P1 IADD3 R20, R20, 0x1, RZ ;  /* 0x0000000114141810 */ /* 0x000fe40007ffe0ff */
[----:B------:R-:W-:-:S04]  /*2fb0*/  @!P0 LOP3.LUT R20, RZ, R48, RZ, 0x33, !PT ;  /* 0x00000030ff148212 */ /* 0x000fc800078e33ff */
[----:B------:R-:W-:-:S05]  /*2fc0*/  IADD3 R21, -R20, RZ, RZ ;  /* 0x000000ff14157210 */ /* 0x000fca0007ffe1ff */
[----:B------:R-:W-:Y:S01]  /*2fd0*/  IMAD R18, R48, R21, R50 ;  /* 0x0000001530127224 */ /* 0x000fe200078e0232 */
[----:B------:R-:W-:Y:S02]  /*2fe0*/  MOV R48, R20 ;  /* 0x0000001400307202 */ /* 0x000fe40000000f00 */
.L_x_28:
[----:B------:R-:W-:Y:S05]  /*2ff0*/  BSYNC B0 ;  /* 0x0000000000007941 */ /* 0x000fea0003800000 */
.L_x_26:
        /* <DEDUP_REMOVED lines=18> */
.L_x_30:
        /* <DEDUP_REMOVED lines=22> */
.L_x_31:
[----:B------:R-:W-:Y:S05]  /*3280*/  BSYNC B0 ;  /* 0x0000000000007941 */ /* 0x000fea0003800000 */
.L_x_29:
[----:B------:R-:W-:Y:S01]  /*3290*/  LOP3.LUT R17, R51, R14, RZ, 0xfc, !PT ;  /* 0x0000000e33117212 */ /* 0x000fe200078efcff */
[----:B------:R-:W-:Y:S03]  /*32a0*/  BSSY B0, `(.L_x_32) ;  /* 0x000002c000007945 */ /* 0x000fe60003800000 */
        /* <DEDUP_REMOVED lines=8> */
[----:B------:R-:W-:Y:S01]  /*3330*/  IADD3 R17, P0, RZ, -R20, RZ ;  /* 0x80000014ff117210 */ /* 0x000fe20007f1e0ff */
[----:B------:R-:W-:Y:S01]  /*3340*/  IMAD.MOV.U32 R25, RZ, RZ, R51 ;  /* 0x000000ffff197224 */ /* 0x000fe200078e0033 */
[----:B------:R-:W-:Y:S02]  /*3350*/  MOV R24, R50 ;  /* 0x0000003200187202 */ /* 0x000fe40000000f00 */
[----:B------:R-:W-:-:S03]  /*3360*/  IADD3.X R22, RZ, ~R21, RZ, P0, !PT ;  /* 0x80000015ff167210 */ /* 0x000fc600007fe4ff */
[----:B------:R-:W-:-:S04]  /*3370*/  IMAD.WIDE.U32 R24, R15, R17, R24 ;  /* 0x000000110f187225 */ /* 0x000fc800078e0018 */
[----:B------:R-:W-:-:S04]  /*3380*/  IMAD R22, R22, R15, RZ ;  /* 0x0000000f16167224 */ /* 0x000fc800078e02ff */
[----:B------:R-:W-:Y:S01]  /*3390*/  IMAD R14, R14, R17, R22 ;  /* 0x000000110e0e7224 */ /* 0x000fe200078e0216 */
[----:B------:R-:W-:Y:S02]  /*33a0*/  MOV R22, R24 ;  /* 0x0000001800167202 */ /* 0x000fe40000000f00 */
[----:B------:R-:W-:Y:S01]  /*33b0*/  MOV R24, R20 ;  /* 0x0000001400187202 */ /* 0x000fe20000000f00 */
[----:B------:R-:W-:Y:S01]  /*33c0*/  IMAD.IADD R14, R25, 0x1, R14 ;  /* 0x00000001190e7824 */ /* 0x000fe200078e020e */
[----:B------:R-:W-:Y:S01]  /*33d0*/  MOV R25, R21 ;  /* 0x0000001500197202 */ /* 0x000fe20000000f00 */
[----:B------:R-:W-:Y:S05]  /*33e0*/  BRA `(.L_x_34) ;  /* 0x0000017000007947 */ /* 0x000fea0003800000 */
.L_x_33:
        /* <DEDUP_REMOVED lines=20> */
[----:B------:R-:W-:Y:S02]  /*3530*/  IADD3 R22, -R20, RZ, RZ ;  /* 0x000000ff14167210 */ /* 0x000fe40007ffe1ff */
[----:B------:R-:W-:-:S03]  /*3540*/  MOV R24, R20 ;  /* 0x0000001400187202 */ /* 0x000fc60000000f00 */
[----:B------:R-:W-:Y:S02]  /*3550*/  IMAD R22, R15, R22, R50 ;  /* 0x000000160f167224 */ /* 0x000fe400078e0232 */
.L_x_34:
[----:B------:R-:W-:Y:S05]  /*3560*/  BSYNC B0 ;  /* 0x0000000000007941 */ /* 0x000fea0003800000 */
.L_x_32:
[----:B------:R-:W-:Y:S01]  /*3570*/  IMAD R17, R14, R3, RZ ;  /* 0x000000030e117224 */ /* 0x000fe200078e02ff */
[----:B------:R-:W-:Y:S01]  /*3580*/  LOP3.LUT R14, R49, R11, RZ, 0xfc, !PT ;  /* 0x0000000b310e7212 */ /* 0x000fe200078efcff */
[----:B------:R-:W-:Y:S01]  /*3590*/  IMAD R53, R28, c[0x0][0x214], RZ ;  /* 0x000085001c357a24 */ /* 0x000fe200078e02ff */
[----:B------:R-:W-:Y:S01]  /*35a0*/  SHF.R.S32.HI R19, RZ, 0x1f, R3 ;  /* 0x0000001fff137819 */ /* 0x000fe20000011403 */
[-C--:B------:R-:W-:Y:S01]  /*35b0*/  IMAD R15, R25, R6.reuse, RZ ;  /* 0x00000006190f7224 */ /* 0x080fe200078e02ff */
[----:B------:R-:W-:Y:S01]  /*35c0*/  ISETP.NE.U32.AND P0, PT, R14, RZ, PT ;  /* 0x000000ff0e00720c */ /* 0x000fe20003f05070 */
[----:B------:R-:W-:Y:S01]  /*35d0*/  IMAD.WIDE.U32 R50, R24, R6, RZ ;  /* 0x0000000618327225 */ /* 0x000fe200078e00ff */
[----:B------:R-:W-:Y:S01]  /*35e0*/  SHF.R.S32.HI R20, RZ, 0x1f, R6 ;  /* 0x0000001fff147819 */ /* 0x000fe20000011406 */
[----:B------:R-:W-:Y:S01]  /*35f0*/  BSSY B0, `(.L_x_35) ;  /* 0x0000035000007945 */ /* 0x000fe20003800000 */
[----:B------:R-:W-:Y:S01]  /*3600*/  SHF.R.S32.HI R21, RZ, 0x1f, R53 ;  /* 0x0000001fff157819 */ /* 0x000fe20000011435 */
[----:B------:R-:W-:-:S02]  /*3610*/  IMAD R6, R16, R53, RZ ;  /* 0x0000003510067224 */ /* 0x000fc400078e02ff */
[----:B------:R-:W-:Y:S02]  /*3620*/  IMAD R19, R19, R22, R17 ;  /* 0x0000001613137224 */ /* 0x000fe400078e0211 */
[----:B------:R-:W-:-:S04]  /*3630*/  IMAD.WIDE.U32 R16, R22, R3, RZ ;  /* 0x0000000316107225 */ /* 0x000fc800078e00ff */
[----:B------:R-:W-:Y:S01]  /*3640*/  IMAD R15, R20, R24, R15 ;  /* 0x00000018140f7224 */ /* 0x000fe200078e020f */
[----:B------:R-:W-:Y:S01]  /*3650*/  IADD3 R14, R17, R19, RZ ;  /* 0x00000013110e7210 */ /* 0x000fe20007ffe0ff */
[----:B------:R-:W-:Y:S02]  /*3660*/  IMAD R3, R21, R18, R6 ;  /* 0x0000001215037224 */ /* 0x000fe400078e0206 */
[----:B------:R-:W-:Y:S01]  /*3670*/  IMAD.WIDE.U32 R52, R18, R53, RZ ;  /* 0x0000003512347225 */ /* 0x000fe200078e00ff */
[----:B------:R-:W-:-:S04]  /*3680*/  IADD3 R6, R51, R15, RZ ;  /* 0x0000000f33067210 */ /* 0x000fc80007ffe0ff */
[----:B------:R-:W-:Y:S01]  /*3690*/  IADD3 R3, R53, R3, RZ ;  /* 0x0000000335037210 */ /* 0x000fe20007ffe0ff */
        /* <DEDUP_REMOVED lines=10> */
[----:B------:R-:W-:-:S02]  /*3740*/  IADD3.X R18, RZ, ~R21, RZ, P0, !PT ;  /* 0x80000015ff127210 */ /* 0x000fc400007fe4ff */
[----:B------:R-:W-:Y:S01]  /*3750*/  MOV R48, R20 ;  /* 0x0000001400307202 */ /* 0x000fe20000000f00 */
[----:B------:R-:W-:Y:S01]  /*3760*/  IMAD.WIDE.U32 R24, R13, R22, R24 ;  /* 0x000000160d187225 */ /* 0x000fe200078e0018 */
[----:B------:R-:W-:-:S03]  /*3770*/  MOV R49, R21 ;  /* 0x0000001500317202 */ /* 0x000fc60000000f00 */
[----:B------:R-:W-:-:S04]  /*3780*/  IMAD R18, R18, R13, RZ ;  /* 0x0000000d12127224 */ /* 0x000fc800078e02ff */
[----:B------:R-:W-:Y:S01]  /*3790*/  IMAD R11, R11, R22, R18 ;  /* 0x000000160b0b7224 */ /* 0x000fe200078e0212 */
[----:B------:R-:W-:-:S03]  /*37a0*/  MOV R18, R24 ;  /* 0x0000001800127202 */ /* 0x000fc60000000f00 */
[----:B------:R-:W-:Y:S01]  /*37b0*/  IMAD.IADD R11, R25, 0x1, R11 ;  /* 0x00000001190b7824 */ /* 0x000fe200078e020b */
[----:B------:R-:W-:Y:S05]  /*37c0*/  BRA `(.L_x_37) ;  /* 0x0000017000007947 */ /* 0x000fea0003800000 */
.L_x_36:
        /* <DEDUP_REMOVED lines=12> */
[----:B------:R-:W-:Y:S02]  /*3890*/  IMAD R18, R13, R11, R48 ;  /* 0x0000000b0d127224 */ /* 0x000fe400078e0230 */
[----:B------:R-:W-:-:S03]  /*38a0*/  IMAD.MOV.U32 R11, RZ, RZ, RZ ;  /* 0x000000ffff0b7224 */ /* 0x000fc600078e00ff */
[----:B------:R-:W-:-:S13]  /*38b0*/  ISETP.GE.U32.AND P2, PT, R18, R13, PT ;  /* 0x0000000d1200720c */ /* 0x000fda0003f46070 */
[----:B------:R-:W-:Y:S01]  /*38c0*/  @P2 IMAD.IADD R18, R18, 0x1, -R13 ;  /* 0x0000000112122824 */ /* 0x000fe200078e0a0d */
[----:B------:R-:W-:-:S04]  /*38d0*/  @P2 IADD3 R15, R15, 0x1, RZ ;  /* 0x000000010f0f2810 */ /* 0x000fc80007ffe0ff */
[----:B------:R-:W-:-:S13]  /*38e0*/  ISETP.GE.U32.AND P1, PT, R18, R13, PT ;  /* 0x0000000d1200720c */ /* 0x000fda0003f26070 */
[----:B------:R-:W-:Y:S02]  /*38f0*/  @P1 IADD3 R15, R15, 0x1, RZ ;  /* 0x000000010f0f1810 */ /* 0x000fe40007ffe0ff */
[----:B------:R-:W-:-:S04]  /*3900*/  @!P0 LOP3.LUT R15, RZ, R13, RZ, 0x33, !PT ;  /* 0x0000000dff0f8212 */ /* 0x000fc800078e33ff */
[----:B------:R-:W-:-:S05]  /*3910*/  IADD3 R18, -R15, RZ, RZ ;  /* 0x000000ff0f127210 */ /* 0x000fca0007ffe1ff */
[----:B------:R-:W-:Y:S01]  /*3920*/  IMAD R18, R13, R18, R48 ;  /* 0x000000120d127224 */ /* 0x000fe200078e0230 */
[----:B------:R-:W-:Y:S02]  /*3930*/  MOV R48, R15 ;  /* 0x0000000f00307202 */ /* 0x000fe40000000f00 */
.L_x_37:
[----:B------:R-:W-:Y:S05]  /*3940*/  BSYNC B0 ;  /* 0x0000000000007941 */ /* 0x000fea0003800000 */
.L_x_35:
[----:B------:R-:W-:Y:S01]  /*3950*/  ULDC UR5, c[0x0][0x1c0] ;  /* 0x0000700000057ab9 */ /* 0x000fe20000000800 */
[----:B------:R-:W-:Y:S01]  /*3960*/  LOP3.LUT R15, R49, R9, RZ, 0xfc, !PT ;  /* 0x00000009310f7212 */ /* 0x000fe200078efcff */
[----:B------:R-:W-:Y:S01]  /*3970*/  ULDC UR4, c[0x0][0x214] ;  /* 0x0000850000047ab9 */ /* 0x000fe20000000800 */
[----:B------:R-:W-:Y:S01]  /*3980*/  BSSY B0, `(.L_x_38) ;  /* 0x0000031000007945 */ /* 0x000fe20003800000 */
[----:B------:R-:W-:Y:S01]  /*3990*/  UIMAD UR4, UR5, UR4, URZ ;  /* 0x00000004050472a4 */ /* 0x000fe2000f8e023f */
[----:B------:R-:W-:-:S05]  /*39a0*/  ISETP.NE.U32.AND P0, PT, R15, RZ, PT ;  /* 0x000000ff0f00720c */ /* 0x000fca0003f05070 */
[----:B------:R-:W-:-:S04]  /*39b0*/  IMAD R28, R28, UR4, RZ ;  /* 0x000000041c1c7c24 */ /* 0x000fc8000f8e02ff */
[-C--:B------:R-:W-:Y:S01]  /*39c0*/  IMAD R11, R11, R28.reuse, RZ ;  /* 0x0000001c0b0b7224 */ /* 0x080fe200078e02ff */
[----:B------:R-:W-:Y:S01]  /*39d0*/  SHF.R.S32.HI R13, RZ, 0x1f, R28 ;  /* 0x0000001fff0d7819 */ /* 0x000fe2000001141c */
[----:B------:R-:W-:-:S04]  /*39e0*/  IMAD.WIDE.U32 R54, R18, R28, RZ ;  /* 0x0000001c12367225 */ /* 0x000fc800078e00ff */
[----:B------:R-:W-:-:S05]  /*39f0*/  IMAD R11, R13, R18, R11 ;  /* 0x000000120d0b7224 */ /* 0x000fca00078e020b */
        /* <DEDUP_REMOVED lines=8> */
[----:B------:R-:W-:Y:S02]  /*3a80*/  IADD3 R15, P0, RZ, -R20, RZ ;  /* 0x80000014ff0f7210 */ /* 0x000fe40007f1e0ff */
[----:B------:R-:W-:Y:S02]  /*3a90*/  MOV R22, R48 ;  /* 0x0000003000167202 */ /* 0x000fe40000000f00 */
[----:B------:R-:W-:-:S02]  /*3aa0*/  IADD3.X R13, RZ, ~R21, RZ, P0, !PT ;  /* 0x80000015ff0d7210 */ /* 0x000fc400007fe4ff */
[----:B------:R-:W-:-:S03]  /*3ab0*/  MOV R23, R49 ;  /* 0x0000003100177202 */ /* 0x000fc60000000f00 */
[----:B------:R-:W-:Y:S02]  /*3ac0*/  IMAD R18, R13, R10, RZ ;  /* 0x0000000a0d127224 */ /* 0x000fe400078e02ff */
[----:B------:R-:W-:-:S04]  /*3ad0*/  IMAD.WIDE.U32 R22, R10, R15, R22 ;  /* 0x0000000f0a167225 */ /* 0x000fc800078e0016 */
[----:B------:R-:W-:Y:S01]  /*3ae0*/  IMAD R9, R9, R15, R18 ;  /* 0x0000000f09097224 */ /* 0x000fe200078e0212 */
[----:B------:R-:W-:-:S04]  /*3af0*/  MOV R10, R22 ;  /* 0x00000016000a7202 */ /* 0x000fc80000000f00 */
[----:B------:R-:W-:Y:S01]  /*3b00*/  IADD3 R9, R23, R9, RZ ;  /* 0x0000000917097210 */ /* 0x000fe20007ffe0ff */
[----:B------:R-:W-:Y:S05]  /*3b10*/  BRA `(.L_x_40) ;  /* 0x0000017000007947 */ /* 0x000fea0003800000 */
.L_x_39:
        /* <DEDUP_REMOVED lines=23> */
.L_x_40:
[----:B------:R-:W-:Y:S05]  /*3c90*/  BSYNC B0 ;  /* 0x0000000000007941 */ /* 0x000fea0003800000 */
.L_x_38:
[----:B------:R-:W-:Y:S01]  /*3ca0*/  IADD3 R41, P1, P0, R44, R42, R40 ;  /* 0x0000002a2c297210 */ /* 0x000fe2000783e028 */
[----:B------:R-:W-:-:S03]  /*3cb0*/  IMAD R9, R9, R2, RZ ;  /* 0x0000000209097224 */ /* 0x000fc600078e02ff */
[----:B------:R-:W-:Y:S02]  /*3cc0*/  IADD3 R41, P3, P2, R50, R41, R52 ;  /* 0x0000002932297210 */ /* 0x000fe40007a7e034 */
[----:B------:R-:W-:Y:S02]  /*3cd0*/  IADD3.X R0, R4, R5, R0, P1, P0 ;  /* 0x0000000504007210 */ /* 0x000fe40000fe0400 */
[----:B------:R-:W-:Y:S02]  /*3ce0*/  IADD3 R16, P1, P0, R54, R41, R16 ;  /* 0x0000002936107210 */ /* 0x000fe4000783e010 */
[----:B------:R-:W-:Y:S01]  /*3cf0*/  IADD3.X R0, R6, R0, R3, P3, P2 ;  /* 0x0000000006007210 */ /* 0x000fe20001fe4403 */
[----:B------:R-:W-:Y:S01]  /*3d00*/  IMAD R3, R21, R8, RZ ;  /* 0x0000000815037224 */ /* 0x000fe200078e02ff */
[----:B------:R-:W-:Y:S02]  /*3d10*/  SHF.R.S32.HI R4, RZ, 0x1f, R8 ;  /* 0x0000001fff047819 */ /* 0x000fe40000011408 */
[----:B------:R-:W-:-:S02]  /*3d20*/  IADD3.X R17, R11, R0, R14, P1, P0 ;  /* 0x000000000b117210 */ /* 0x000fc40000fe040e */
[----:B------:R-:W-:Y:S01]  /*3d30*/  SHF.R.S32.HI R0, RZ, 0x1f, R2 ;  /* 0x0000001fff007819 */ /* 0x000fe20000011402 */
[-C--:B------:R-:W-:Y:S02]  /*3d40*/  IMAD R3, R4, R20.reuse, R3 ;  /* 0x0000001404037224 */ /* 0x080fe400078e0203 */
[----:B------:R-:W-:-:S04]  /*3d50*/  IMAD.WIDE.U32 R16, R8, R20, R16 ;  /* 0x0000001408107225 */ /* 0x000fc800078e0010 */
[----:B------:R-:W-:Y:S02]  /*3d60*/  IMAD.IADD R17, R17, 0x1, R3 ;  /* 0x0000000111117824 */ /* 0x000fe400078e0203 */
[-C--:B------:R-:W-:Y:S02]  /*3d70*/  IMAD R0, R0, R10.reuse, R9 ;  /* 0x0000000a00007224 */ /* 0x080fe400078e0209 */
[----:B------:R-:W-:-:S04]  /*3d80*/  IMAD.WIDE.U32 R2, R2, R10, R16 ;  /* 0x0000000a02027225 */ /* 0x000fc800078e0010 */
[----:B------:R-:W-:Y:S01]  /*3d90*/  IMAD.IADD R3, R3, 0x1, R0 ;  /* 0x0000000103037824 */ /* 0x000fe200078e0200 */
[----:B------:R-:W-:-:S04]  /*3da0*/  LEA R4, P0, R2, c[0x0][0x200], 0x2 ;  /* 0x0000800002047a11 */ /* 0x000fc800078010ff */
[----:B------:R-:W-:-:S05]  /*3db0*/  LEA.HI.X R5, R2, c[0x0][0x204], R3, 0x2, P0 ;  /* 0x0000810002057a11 */ /* 0x000fca00000f1403 */
[----:B------:R0:W-:Y:S01]  /*3dc0*/  STG.E [R4.64], R31 ;  /* 0x0000001f04007986 */ /* 0x0001e2000c101908 */
[----:B------:R-:W-:Y:S05]  /*3dd0*/  BRA `(.L_x_15) ;  /* 0x0000003000007947 */ /* 0x000fea0003800000 */
.L_x_16:
[----:B------:R-:W-:-:S04]  /*3de0*/  LEA R2, P0, R40, c[0x0][0x200], 0x2 ;  /* 0x0000800028027a11 */ /* 0x000fc800078010ff */
[----:B------:R-:W-:-:S05]  /*3df0*/  LEA.HI.X R3, R40, c[0x0][0x204], R41, 0x2, P0 ;  /* 0x0000810028037a11 */ /* 0x000fca00000f1429 */
[----:B------:R0:W-:Y:S04]  /*3e00*/  STG.E [R2.64], R31 ;  /* 0x0000001f02007986 */ /* 0x0001e8000c101908 */
.L_x_15:
[----:B------:R-:W-:Y:S05]  /*3e10*/  BSYNC B1 ;  /* 0x0000000000017941 */ /* 0x000fea0003800000 */
.L_x_14:
[C---:B------:R-:W-:Y:S01]  /*3e20*/  IADD3 R0, R38.reuse, 0x20, RZ ;  /* 0x0000002026007810 */ /* 0x040fe20007ffe0ff */
[----:B0-----:R-:W-:Y:S01]  /*3e30*/  HFMA2.MMA R5, -RZ, RZ, 0, 0 ;  /* 0x00000000ff057435 */ /* 0x001fe200000001ff */
[----:B------:R-:W-:Y:S01]  /*3e40*/  ISETP.GE.OR P2, PT, R38, c[0x0][0x314], P6 ;  /* 0x0000c50026007a0c */ /* 0x000fe20003746670 */
[----:B------:R-:W-:Y:S01]  /*3e50*/  CS2R R2, SRZ ;  /* 0x0000000000027805 */ /* 0x000fe2000001ff00 */
[----:B------:R-:W-:Y:S02]  /*3e60*/  ISETP.GE.OR P1, PT, R0, c[0x0][0x314], P6 ;  /* 0x0000c50000007a0c */ /* 0x000fe40003726670 */
[----:B------:R-:W-:-:S04]  /*3e70*/  IADD3 R0, R38, 0x40, RZ ;  /* 0x0000004026007810 */ /* 0x000fc80007ffe0ff */
[----:B------:R-:W-:Y:S02]  /*3e80*/  ISETP.GE.OR P0, PT, R0, c[0x0][0x314], P6 ;  /* 0x0000c50000007a0c */ /* 0x000fe40003706670 */
[C---:B------:R-:W-:Y:S01]  /*3e90*/  IADD3 R0, R38.reuse, 0x60, RZ ;  /* 0x0000006026007810 */ /* 0x040fe20007ffe0ff */
[----:B------:R-:W-:Y:S02]  /*3ea0*/  IMAD.SHL.U32 R38, R38, 0x4, RZ ;  /* 0x0000000426267824 */ /* 0x000fe400078e00ff */
[C---:B------:R-:W-:Y:S01]  /*3eb0*/  @!P2 FADD.FTZ R36, -R31.reuse, R36 ;  /* 0x000000241f24a221 */ /* 0x040fe20000010100 */
[----:B------:R-:W-:Y:S01]  /*3ec0*/  ISETP.GE.OR P6, PT, R0, c[0x0][0x314], P6 ;  /* 0x0000c50000007a0c */ /* 0x000fe200037c6670 */
[----:B------:R-:W-:Y:S02]  /*3ed0*/  @!P1 FADD.FTZ R33, -R31, R33 ;  /* 0x000000211f219221 */ /* 0x000fe40000010100 */
[----:B------:R-:W-:Y:S02]  /*3ee0*/  @!P2 FMUL.FTZ R36, R36, 1.4426950216293334961 ;  /* 0x3fb8aa3b2424a820 */ /* 0x000fe40000410000 */
[----:B------:R-:W-:-:S02]  /*3ef0*/  @!P1 FMUL.FTZ R33, R33, 1.4426950216293334961 ;  /* 0x3fb8aa3b21219820 */ /* 0x000fc40000410000 */
[C---:B------:R-:W-:Y:S02]  /*3f00*/  @!P0 FADD.FTZ R32, -R31.reuse, R32 ;  /* 0x000000201f208221 */ /* 0x040fe40000010100 */
[----:B------:R-:W0:Y:S01]  /*3f10*/  @!P2 MUFU.EX2 R36, R36 ;  /* 0x000000240024a308 */ /* 0x000e220000000800 */
[----:B------:R-:W-:Y:S02]  /*3f20*/  IMAD.MOV.U32 R0, RZ, RZ, c[0x0][0x314] ;  /* 0x0000c500ff007624 */ /* 0x000fe400078e00ff */
[----:B------:R-:W-:Y:S02]  /*3f30*/  @!P0 FMUL.FTZ R32, R32, 1.4426950216293334961 ;  /* 0x3fb8aa3b20208820 */ /* 0x000fe40000410000 */
[----:B------:R-:W-:-:S03]  /*3f40*/  @!P6 FADD.FTZ R31, -R31, R34 ;  /* 0x000000221f1fe221 */ /* 0x000fc60000010100 */
[----:B------:R-:W1:Y:S01]  /*3f50*/  @!P1 MUFU.EX2 R4, R33 ;  /* 0x0000002100049308 */ /* 0x000e620000000800 */
[----:B------:R-:W-:-:S07]  /*3f60*/  @!P6 FMUL.FTZ R6, R31, 1.4426950216293334961 ;  /* 0x3fb8aa3b1f06e820 */ /* 0x000fce0000410000 */
[----:B------:R-:W2:Y:S01]  /*3f70*/  @!P0 MUFU.EX2 R32, R32 ;  /* 0x0000002000208308 */ /* 0x000ea20000000800 */
[----:B0-----:R0:W-:Y:S07]  /*3f80*/  @!P2 STS [R27.X4], R36 ;  /* 0x000000241b00a388 */ /* 0x0011ee0000004800 */
[----:B------:R-:W3:Y:S01]  /*3f90*/  @!P6 MUFU.EX2 R6, R6 ;  /* 0x000000060006e308 */ /* 0x000ee20000000800 */
[----:B-1----:R0:W-:Y:S04]  /*3fa0*/  @!P1 STS [R27.X4+0x280], R4 ;  /* 0x000280041b009388 */ /* 0x0021e80000004800 */
[----:B--2---:R0:W-:Y:S01]  /*3fb0*/  @!P0 STS [R27.X4+0x500], R32 ;  /* 0x000500201b008388 */ /* 0x0041e20000004800 */
[----:B------:R-:W-:-:S02]  /*3fc0*/  ISETP.GE.AND P0, PT, R0, 0x1, PT ;  /* 0x000000010000780c */ /* 0x000fc40003f06270 */
[----:B------:R-:W-:Y:S01]  /*3fd0*/  MOV R0, RZ ;  /* 0x000000ff00007202 */ /* 0x000fe20000000f00 */
[----:B---3--:R0:W-:Y:S04]  /*3fe0*/  @!P6 STS [R27.X4+0x780], R6 ;  /* 0x000780061b00e388 */ /* 0x0081e80000004800 */
[----:B------:R-:W-:Y:S06]  /*3ff0*/  BAR.SYNC.DEFER_BLOCKING 0x0 ;  /* 0x0000000000007b1d */ /* 0x000fec0000010000 */
[----:B------:R-:W-:Y:S05]  /*4000*/  @!P0 BRA `(.L_x_41) ;  /* 0x0000024000008947 */ /* 0x000fea0003800000 */
[----:B------:R-:W-:Y:S01]  /*4010*/  ULDC UR5, c[0x0][0x22c] ;  /* 0x00008b0000057ab9 */ /* 0x000fe20000000800 */
[C---:B------:R-:W-:Y:S01]  /*4020*/  IMAD R13, R7.reuse, 0x80, R38 ;  /* 0x00000080070d7824 */ /* 0x040fe200078e0226 */
[----:B------:R-:W-:Y:S01]  /*4030*/  UIMAD UR5, UR7, UR5, URZ ;  /* 0x00000005070572a4 */ /* 0x000fe2000f8e023f */
[C---:B0-----:R-:W-:Y:S01]  /*4040*/  IADD3 R6, R12.reuse, -UR7, RZ ;  /* 0x800000070c067c10 */ /* 0x041fe2000fffe0ff */
[----:B------:R-:W-:Y:S01]  /*4050*/  IMAD R18, R12, c[0x0][0x22c], RZ ;  /* 0x00008b000c127a24 */ /* 0x000fe200078e02ff */
[----:B------:R-:W-:Y:S01]  /*4060*/  CS2R R8, SRZ ;  /* 0x0000000000087805 */ /* 0x000fe2000001ff00 */
[----:B------:R-:W-:Y:S01]  /*4070*/  USHF.R.S32.HI UR4, URZ, 0x1f, UR5 ;  /* 0x0000001f3f047899 */ /* 0x000fe20008011405 */
[C---:B------:R-:W-:Y:S01]  /*4080*/  ISETP.GE.AND P2, PT, R7.reuse, R6, PT ;  /* 0x000000060700720c */ /* 0x040fe20003f46270 */
[----:B------:R-:W-:Y:S01]  /*4090*/  IMAD.SHL.U32 R6, R7, 0x4, RZ ;  /* 0x0000000407067824 */ /* 0x000fe200078e00ff */
[C---:B------:R-:W-:Y:S01]  /*40a0*/  IADD3 R4, P0, R13.reuse, UR5, RZ ;  /* 0x000000050d047c10 */ /* 0x040fe2000ff1e0ff */
[----:B------:R-:W-:Y:S01]  /*40b0*/  IMAD.MOV.U32 R16, RZ, RZ, RZ ;  /* 0x000000ffff107224 */ /* 0x000fe200078e00ff */
[----:B------:R-:W-:Y:S01]  /*40c0*/  CS2R R10, SRZ ;  /* 0x00000000000a7805 */ /* 0x000fe2000001ff00 */
[----:B------:R-:W-:Y:S01]  /*40d0*/  IMAD.MOV.U32 R5, RZ, RZ, RZ ;  /* 0x000000ffff057224 */ /* 0x000fe200078e00ff */
[----:B------:R-:W-:Y:S01]  /*40e0*/  LEA.HI.X.SX32 R13, R13, UR4, 0x1, P0 ;  /* 0x000000040d0d7c11 */ /* 0x000fe200080f0eff */
[----:B------:R-:W-:Y:S01]  /*40f0*/  IMAD.WIDE R18, R18, 0x4, RZ ;  /* 0x0000000412127825 */ /* 0x000fe200078e02ff */
[----:B------:R-:W-:-:S04]  /*4100*/  LEA R14, P0, R4, c[0x0][0x1d8], 0x2 ;  /* 0x00007600040e7a11 */ /* 0x000fc800078010ff */
[----:B------:R-:W-:-:S03]  /*4110*/  LEA.HI.X R13, R4, c[0x0][0x1dc], R13, 0x2, P0 ;  /* 0x00007700040d7a11 */ /* 0x000fc600000f140d */
.L_x_44:
[----:B------:R-:W-:Y:S01]  /*4120*/  BSSY B0, `(.L_x_42) ;  /* 0x0000007000007945 */ /* 0x000fe20003800000 */
[----:B------:R-:W-:-:S05]  /*4130*/  @P2 BRA `(.L_x_43) ;  /* 0x0000005000002947 */ /* 0x000fca0003800000 */
[----:B------:R-:W-:Y:S01]  /*4140*/  ISETP.GE.AND P0, PT, R38, c[0x0][0x220], PT ;  /* 0x0000880026007a0c */ /* 0x000fe20003f06270 */
[----:B------:R-:W-:Y:S01]  /*4150*/  CS2R R8, SRZ ;  /* 0x0000000000087805 */ /* 0x000fe2000001ff00 */
[----:B------:R-:W-:Y:S11]  /*4160*/  CS2R R10, SRZ ;  /* 0x00000000000a7805 */ /* 0x000ff6000001ff00 */
[----:B------:R-:W-:Y:S05]  /*4170*/  @!P0 MOV R15, R13 ;  /* 0x0000000d000f8202 */ /* 0x000fea0000000f00 */
[----:B------:R0:W5:Y:S02]  /*4180*/  @!P0 LDG.E.128 R8, [R14.64] ;  /* 0x000000080e088981 */ /* 0x000164000c1e1d00 */
.L_x_43:
[----:B------:R-:W-:Y:S05]  /*4190*/  BSYNC B0 ;  /* 0x0000000000007941 */ /* 0x000fea0003800000 */
.L_x_42:
[----:B------:R-:W-:Y:S01]  /*41a0*/  IADD3 R16, R16, 0x1, RZ ;  /* 0x0000000110107810 */ /* 0x000fe20007ffe0ff */
[----:B------:R1:W2:Y:S01]  /*41b0*/  LDS R4, [R6] ;  /* 0x0000000006047984 */ /* 0x0002a20000000800 */
[----:B0-----:R-:W-:Y:S02]  /*41c0*/  IADD3 R14, P0, R18, R14, RZ ;  /* 0x0000000e120e7210 */ /* 0x001fe40007f1e0ff */
[----:B------:R-:W-:Y:S02]  /*41d0*/  ISETP.GE.AND P1, PT, R16, c[0x0][0x314], PT ;  /* 0x0000c50010007a0c */ /* 0x000fe40003f26270 */
[----:B------:R-:W-:Y:S02]  /*41e0*/  IADD3.X R13, R19, R13, RZ, P0, !PT ;  /* 0x0000000d130d7210 */ /* 0x000fe400007fe4ff */
[----:B-1----:R-:W-:Y:S01]  /*41f0*/  IADD3 R6, R6, 0x14, RZ ;  /* 0x0000001406067810 */ /* 0x002fe20007ffe0ff */
[C---:B--2--5:R-:W-:Y:S02]  /*4200*/  FFMA.FTZ R0, R4.reuse, R8, R0 ;  /* 0x0000000804007223 */ /* 0x064fe40000010000 */
[C---:B------:R-:W-:Y:S02]  /*4210*/  FFMA.FTZ R3, R4.reuse, R9, R3 ;  /* 0x0000000904037223 */ /* 0x040fe40000010003 */
[C---:B------:R-:W-:Y:S02]  /*4220*/  FFMA.FTZ R2, R4.reuse, R10, R2 ;  /* 0x0000000a04027223 */ /* 0x040fe40000010002 */
[----:B------:R-:W-:Y:S02]  /*4230*/  FFMA.FTZ R5, R4, R11, R5 ;  /* 0x0000000b04057223 */ /* 0x000fe40000010005 */
[----:B------:R-:W-:-:S05]  /*4240*/  @!P1 BRA `(.L_x_44) ;  /* 0xfffffed000009947 */ /* 0x000fca000383ffff */
.L_x_41:
[----:B------:R-:W-:Y:S02]  /*4250*/  IADD3 R7, R7, UR7, RZ ;  /* 0x0000000707077c10 */ /* 0x000fe4000fffe0ff */
[----:B0-----:R-:W-:-:S02]  /*4260*/  F2FP.BF16.PACK_AB R4, R3, R0 ;  /* 0x000000000304723e */ /* 0x001fc400000010ff */
[----:B------:R-:W-:Y:S02]  /*4270*/  ISETP.GE.AND P0, PT, R7, R12, PT ;  /* 0x0000000c0700720c */ /* 0x000fe40003f06270 */
[----:B------:R-:W-:-:S11]  /*4280*/  F2FP.BF16.PACK_AB R5, R5, R2 ;  /* 0x000000020505723e */ /* 0x000fd600000010ff */
[----:B------:R-:W-:Y:S05]  /*4290*/  @P0 EXIT ;  /* 0x000000000000094d */ /* 0x000fea0003800000 */
[----:B------:R-:W-:-:S13]  /*42a0*/  ISETP.GE.AND P0, PT, R38, c[0x0][0x220], PT ;  /* 0x0000880026007a0c */ /* 0x000fda0003f06270 */
[----:B------:R-:W-:Y:S05]  /*42b0*/  @P0 EXIT ;  /* 0x000000000000094d */ /* 0x000fea0003800000 */
[----:B------:R-:W-:Y:S01]  /*42c0*/  IMAD.MOV.U32 R6, RZ, RZ, c[0x0][0x1c0] ;  /* 0x00007000ff067624 */ /* 0x000fe200078e00ff */
[----:B------:R-:W-:Y:S02]  /*42d0*/  IABS R3, c[0x0][0x214] ;  /* 0x0000850000037a13 */ /* 0x000fe40000000000 */
[----:B------:R-:W-:Y:S01]  /*42e0*/  IABS R10, R7 ;  /* 0x00000007000a7213 */ /* 0x000fe20000000000 */
[----:B------:R-:W-:Y:S01]  /*42f0*/  IMAD R6, R6, c[0x0][0x214], RZ ;  /* 0x0000850006067a24 */ /* 0x000fe200078e02ff */
[----:B------:R-:W-:-:S04]  /*4300*/  SHF.R.S32.HI R39, RZ, 0x1f, R38 ;  /* 0x0000001fff277819 */ /* 0x000fc80000011426 */
[-C--:B------:R-:W-:Y:S02]  /*4310*/  IABS R8, R6.reuse ;  /* 0x0000000600087213 */ /* 0x080fe40000000000 */
[----:B------:R-:W-:Y:S02]  /*4320*/  IABS R2, R6 ;  /* 0x0000000600027213 */ /* 0x000fe40000000000 */
[----:B------:R-:W0:Y:S02]  /*4330*/  I2F.RP R11, R8 ;  /* 0x00000008000b7306 */ /* 0x000e240000209400 */
[----:B------:R-:W-:-:S06]  /*4340*/  IADD3 R2, RZ, -R2, RZ ;  /* 0x80000002ff027210 */ /* 0x000fcc0007ffe0ff */
[----:B0-----:R-:W0:Y:S02]  /*4350*/  MUFU.RCP R12, R11 ;  /* 0x0000000b000c7308 */ /* 0x001e240000001000 */
[----:B0-----:R-:W-:-:S06]  /*4360*/  IADD3 R12, R12, 0xffffffe, RZ ;  /* 0x0ffffffe0c0c7810 */ /* 0x001fcc0007ffe0ff */
[----:B------:R-:W0:Y:S02]  /*4370*/  F2I.FTZ.U32.TRUNC.NTZ R13, R12 ;  /* 0x0000000c000d7305 */ /* 0x000e24000021f000 */
[--C-:B0-----:R-:W-:Y:S02]  /*4380*/  IMAD.MOV R0, RZ, RZ, -R13.reuse ;  /* 0x000000ffff007224 */ /* 0x101fe400078e0a0d */
[----:B------:R-:W-:Y:S02]  /*4390*/  IMAD.MOV.U32 R12, RZ, RZ, RZ ;  /* 0x000000ffff0c7224 */ /* 0x000fe400078e00ff */
[----:B------:R-:W-:Y:S02]  /*43a0*/  IMAD R9, R0, R8, RZ ;  /* 0x0000000800097224 */ /* 0x000fe400078e02ff */
[----:B------:R-:W0:Y:S02]  /*43b0*/  I2F.RP R0, R3 ;  /* 0x0000000300007306 */ /* 0x000e240000209400 */
[----:B------:R-:W-:-:S06]  /*43c0*/  IMAD.HI.U32 R9, R13, R9, R12 ;  /* 0x000000090d097227 */ /* 0x000fcc00078e000c */
[----:B------:R-:W-:-:S04]  /*43d0*/  IMAD.HI.U32 R9, R9, R10, RZ ;  /* 0x0000000a09097227 */ /* 0x000fc800078e00ff */
[----:B------:R-:W-:Y:S01]  /*43e0*/  IMAD R11, R9, R2, R10 ;  /* 0x00000002090b7224 */ /* 0x000fe200078e020a */
[----:B------:R-:W-:Y:S01]  /*43f0*/  LOP3.LUT R2, R7, R6, RZ, 0x3c, !PT ;  /* 0x0000000607027212 */ /* 0x000fe200078e3cff */
[----:B0-----:R-:W0:Y:S03]  /*4400*/  MUFU.RCP R0, R0 ;  /* 0x0000000000007308 */ /* 0x001e260000001000 */
[----:B------:R-:W-:Y:S02]  /*4410*/  ISETP.GT.U32.AND P1, PT, R8, R11, PT ;  /* 0x0000000b0800720c */ /* 0x000fe40003f24070 */
[----:B------:R-:W-:-:S11]  /*4420*/  ISETP.GE.AND P0, PT, R2, RZ, PT ;  /* 0x000000ff0200720c */ /* 0x000fd60003f06270 */
[----:B------:R-:W-:Y:S01]  /*4430*/  @!P1 IMAD.IADD R11, R11, 0x1, -R8 ;  /* 0x000000010b0b9824 */ /* 0x000fe200078e0a08 */
[----:B------:R-:W-:Y:S02]  /*4440*/  @!P1 IADD3 R9, R9, 0x1, RZ ;  /* 0x0000000109099810 */ /* 0x000fe40007ffe0ff */
[----:B0-----:R-:W-:Y:S02]  /*4450*/  IADD3 R10, R0, 0xffffffe, RZ ;  /* 0x0ffffffe000a7810 */ /* 0x001fe40007ffe0ff */
[----:B------:R-:W-:Y:S02]  /*4460*/  ISETP.GE.U32.AND P2, PT, R11, R8, PT ;  /* 0x000000080b00720c */ /* 0x000fe40003f46070 */
[----:B------:R-:W-:Y:S01]  /*4470*/  ISETP.NE.AND P1, PT, R6, RZ, PT ;  /* 0x000000ff0600720c */ /* 0x000fe20003f25270 */
[----:B------:R0:W1:Y:S10]  /*4480*/  F2I.FTZ.U32.TRUNC.NTZ R11, R10 ;  /* 0x0000000a000b7305 */ /* 0x000074000021f000 */
[----:B------:R-:W-:-:S05]  /*4490*/  @P2 IADD3 R9, R9, 0x1, RZ ;  /* 0x0000000109092810 */ /* 0x000fca0007ffe0ff */
[----:B------:R-:W-:Y:S01]  /*44a0*/  @!P0 IMAD.MOV R9, RZ, RZ, -R9 ;  /* 0x000000ffff098224 */ /* 0x000fe200078e0a09 */
[----:B------:R-:W-:Y:S01]  /*44b0*/  @!P1 LOP3.LUT R9, RZ, R6, RZ, 0x33, !PT ;  /* 0x00000006ff099212 */ /* 0x000fe200078e33ff */
[----:B0-----:R-:W-:Y:S01]  /*44c0*/  IMAD.MOV.U32 R10, RZ, RZ, RZ ;  /* 0x000000ffff0a7224 */ /* 0x001fe200078e00ff */
[----:B-1----:R-:W-:-:S03]  /*44d0*/  IADD3 R2, RZ, -R11, RZ ;  /* 0x8000000bff027210 */ /* 0x002fc60007ffe0ff */
[----:B------:R-:W-:Y:S02]  /*44e0*/  IMAD R6, R9, R6, RZ ;  /* 0x0000000609067224 */ /* 0x000fe400078e02ff */
[----:B------:R-:W-:Y:S02]  /*44f0*/  IMAD R2, R2, R3, RZ ;  /* 0x0000000302027224 */ /* 0x000fe400078e02ff */
[----:B------:R-:W-:Y:S02]  /*4500*/  IMAD.IADD R8, R7, 0x1, -R6 ;  /* 0x0000000107087824 */ /* 0x000fe400078e0a06 */
[----:B------:R-:W-:-:S03]  /*4510*/  IMAD.HI.U32 R2, R11, R2, R10 ;  /* 0x000000020b027227 */ /* 0x000fc600078e000a */
[----:B------:R-:W-:Y:S01]  /*4520*/  IABS R0, R8 ;  /* 0x0000000800007213 */ /* 0x000fe20000000000 */
[----:B------:R-:W-:Y:S01]  /*4530*/  IMAD.WIDE.U32 R38, R9, c[0x0][0x1e0], R38 ;  /* 0x0000780009267a25 */ /* 0x000fe200078e0026 */
[----:B------:R-:W-:-:S03]  /*4540*/  LOP3.LUT R8, R8, c[0x0][0x214], RZ, 0x3c, !PT ;  /* 0x0000850008087a12 */ /* 0x000fc600078e3cff */
[----:B------:R-:W-:Y:S01]  /*4550*/  IMAD.HI.U32 R10, R2, R0, RZ ;  /* 0x00000000020a7227 */ /* 0x000fe200078e00ff */
[----:B------:R-:W-:-:S04]  /*4560*/  ISETP.GE.AND P1, PT, R8, RZ, PT ;  /* 0x000000ff0800720c */ /* 0x000fc80003f26270 */
[----:B------:R-:W-:-:S05]  /*4570*/  IADD3 R2, -R10, RZ, RZ ;  /* 0x000000ff0a027210 */ /* 0x000fca0007ffe1ff */
[----:B------:R-:W-:-:S05]  /*4580*/  IMAD R0, R3, R2, R0 ;  /* 0x0000000203007224 */ /* 0x000fca00078e0200 */
[----:B------:R-:W-:-:S13]  /*4590*/  ISETP.GT.U32.AND P0, PT, R3, R0, PT ;  /* 0x000000000300720c */ /* 0x000fda0003f04070 */
[----:B------:R-:W-:Y:S01]  /*45a0*/  @!P0 IMAD.IADD R0, R0, 0x1, -R3 ;  /* 0x0000000100008824 */ /* 0x000fe200078e0a03 */
[----:B------:R-:W-:Y:S02]  /*45b0*/  @!P0 IADD3 R10, R10, 0x1, RZ ;  /* 0x000000010a0a8810 */ /* 0x000fe40007ffe0ff */
[----:B------:R-:W-:Y:S02]  /*45c0*/  ISETP.NE.AND P0, PT, RZ, c[0x0][0x214], PT ;  /* 0x00008500ff007a0c */ /* 0x000fe40003f05270 */
[----:B------:R-:W-:Y:S02]  /*45d0*/  ISETP.GE.U32.AND P2, PT, R0, R3, PT ;  /* 0x000000030000720c */ /* 0x000fe40003f46070 */
[----:B------:R-:W-:-:S05]  /*45e0*/  SHF.R.S32.HI R0, RZ, 0x1f, R9 ;  /* 0x0000001fff007819 */ /* 0x000fca0000011409 */
[----:B------:R-:W-:-:S04]  /*45f0*/  IMAD R0, R0, c[0x0][0x1e0], RZ ;  /* 0x0000780000007a24 */ /* 0x000fc800078e02ff */
[----:B------:R-:W-:Y:S02]  /*4600*/  IMAD R9, R9, c[0x0][0x1e4], R0 ;  /* 0x0000790009097a24 */ /* 0x000fe400078e0200 */
[----:B------:R-:W-:-:S03]  /*4610*/  @P2 IADD3 R10, R10, 0x1, RZ ;  /* 0x000000010a0a2810 */ /* 0x000fc60007ffe0ff */
[----:B------:R-:W-:Y:S02]  /*4620*/  IADD3 R39, R39, R9, RZ ;  /* 0x0000000927277210 */ /* 0x000fe40007ffe0ff */
[----:B------:R-:W-:Y:S01]  /*4630*/  @!P1 IMAD.MOV R10, RZ, RZ, -R10 ;  /* 0x000000ffff0a9224 */ /* 0x000fe200078e0a0a */
[----:B------:R-:W-:-:S04]  /*4640*/  @!P0 LOP3.LUT R10, RZ, c[0x0][0x214], RZ, 0x33, !PT ;  /* 0x00008500ff0a8a12 */ /* 0x000fc800078e33ff */
[----:B------:R-:W-:Y:S01]  /*4650*/  SHF.R.S32.HI R0, RZ, 0x1f, R10 ;  /* 0x0000001fff007819 */ /* 0x000fe2000001140a */
[C---:B------:R-:W-:Y:S02]  /*4660*/  IMAD R6, R10.reuse, c[0x0][0x214], R6 ;  /* 0x000085000a067a24 */ /* 0x040fe400078e0206 */
[----:B------:R-:W-:-:S04]  /*4670*/  IMAD.WIDE.U32 R38, R10, c[0x0][0x1f0], R38 ;  /* 0x00007c000a267a25 */ /* 0x000fc800078e0026 */
[----:B------:R-:W-:Y:S02]  /*4680*/  IMAD.IADD R6, R7, 0x1, -R6 ;  /* 0x0000000107067824 */ /* 0x000fe400078e0a06 */
[----:B------:R-:W-:-:S03]  /*4690*/  IMAD R3, R0, c[0x0][0x1f0], RZ ;  /* 0x00007c0000037a24 */ /* 0x000fc600078e02ff */
[----:B------:R-:W-:Y:S01]  /*46a0*/  SHF.R.S32.HI R0, RZ, 0x1f, R6 ;  /* 0x0000001fff007819 */ /* 0x000fe20000011406 */
[----:B------:R-:W-:-:S04]  /*46b0*/  IMAD R3, R10, c[0x0][0x1f4], R3 ;  /* 0x00007d000a037a24 */ /* 0x000fc800078e0203 */
[----:B------:R-:W-:Y:S02]  /*46c0*/  IMAD.IADD R39, R39, 0x1, R3 ;  /* 0x0000000127277824 */ /* 0x000fe400078e0203 */
[----:B------:R-:W-:-:S04]  /*46d0*/  IMAD R3, R0, c[0x0][0x1e8], RZ ;  /* 0x00007a0000037a24 */ /* 0x000fc800078e02ff */
[C---:B------:R-:W-:Y:S02]  /*46e0*/  IMAD R3, R6.reuse, c[0x0][0x1ec], R3 ;  /* 0x00007b0006037a24 */ /* 0x040fe400078e0203 */
[----:B------:R-:W-:-:S05]  /*46f0*/  IMAD.WIDE.U32 R6, R6, c[0x0][0x1e8], R38 ;  /* 0x00007a0006067a25 */ /* 0x000fca00078e0026 */
[----:B------:R-:W-:Y:S02]  /*4700*/  IADD3 R3, R7, R3, RZ ;  /* 0x0000000307037210 */ /* 0x000fe40007ffe0ff */
[----:B------:R-:W-:-:S04]  /*4710*/  LEA R2, P0, R6, c[0x0][0x1d0], 0x1 ;  /* 0x0000740006027a11 */ /* 0x000fc800078008ff */
[----:B------:R-:W-:-:S05]  /*4720*/  LEA.HI.X R3, R6, c[0x0][0x1d4], R3, 0x1, P0 ;  /* 0x0000750006037a11 */ /* 0x000fca00000f0c03 */
[----:B------:R-:W-:Y:S01]  /*4730*/  STG.E.64 [R2.64], R4 ;  /* 0x0000000402007986 */ /* 0x000fe2000c101b08 */
[----:B------:R-:W-:Y:S05]  /*4740*/  EXIT ;  /* 0x000000000000794d */ /* 0x000fea0003800000 */
        .weak           $__internal_0_$__cuda_sm20_div_s64
        .type           $__internal_0_$__cuda_sm20_div_s64,@function
        .size           $__internal_0_$__cuda_sm20_div_s64,(.L_x_8262 - $__internal_0_$__cuda_sm20_div_s64)
$__internal_0_$__cuda_sm20_div_s64:
[----:B------:R-:W-:Y:S02]  /*4750*/  IADD3 R47, P0, RZ, -R26, RZ ;  /* 0x8000001aff2f7210 */ /* 0x000fe40007f1e0ff */
[----:B------:R-:W-:-:S03]  /*4760*/  ISETP.GE.AND P1, PT, R25, RZ, PT ;  /* 0x000000ff1900720c */ /* 0x000fc60003f26270 */
[----:B------:R-:W-:Y:S01]  /*4770*/  IMAD.X R20, RZ, RZ, ~R25, P0 ;  /* 0x000000ffff147224 */ /* 0x000fe200000e0e19 */
[----:B------:R-:W-:-:S04]  /*4780*/  SEL R46, R47, R26, !P1 ;  /* 0x0000001a2f2e7207 */ /* 0x000fc80004800000 */
[----:B------:R-:W-:-:S04]  /*4790*/  SEL R47, R20, R25, !P1 ;  /* 0x00000019142f7207 */ /* 0x000fc80004800000 */
[----:B------:R-:W0:Y:S08]  /*47a0*/  I2F.U64.RP R20, R46 ;  /* 0x0000002e00147312 */ /* 0x000e300000309000 */
[----:B0-----:R-:W0:Y:S02]  /*47b0*/  MUFU.RCP R22, R20 ;  /* 0x0000001400167308 */ /* 0x001e240000001000 */
[----:B0-----:R-:W-:-:S06]  /*47c0*/  IADD3 R22, R22, 0x1ffffffe, RZ ;  /* 0x1ffffffe16167810 */ /* 0x001fcc0007ffe0ff */
[----:B------:R-:W0:Y:S02]  /*47d0*/  F2I.U64.TRUNC R58, R22 ;  /* 0x00000016003a7311 */ /* 0x000e24000020d800 */
[----:B0-----:R-:W-:-:S04]  /*47e0*/  IMAD.WIDE.U32 R56, R58, R46, RZ ;  /* 0x0000002e3a387225 */ /* 0x001fc800078e00ff */
[C---:B------:R-:W-:Y:S01]  /*47f0*/  IMAD R21, R58.reuse, R47, R57 ;  /* 0x0000002f3a157224 */ /* 0x040fe200078e0239 */
[----:B------:R-:W-:Y:S01]  /*4800*/  IADD3 R23, P0, RZ, -R56, RZ ;  /* 0x80000038ff177210 */ /* 0x000fe20007f1e0ff */
[----:B------:R-:W-:Y:S02]  /*4810*/  IMAD.MOV.U32 R57, RZ, RZ, R58 ;  /* 0x000000ffff397224 */ /* 0x000fe400078e003a */
[----:B------:R-:W-:Y:S02]  /*4820*/  IMAD R21, R59, R46, R21 ;  /* 0x0000002e3b157224 */ /* 0x000fe400078e0215 */
[----:B------:R-:W-:-:S04]  /*4830*/  IMAD.HI.U32 R56, R58, R23, RZ ;  /* 0x000000173a387227 */ /* 0x000fc800078e00ff */
[----:B------:R-:W-:-:S04]  /*4840*/  IMAD.X R21, RZ, RZ, ~R21, P0 ;  /* 0x000000ffff157224 */ /* 0x000fc800000e0e15 */
[----:B------:R-:W-:-:S04]  /*4850*/  IMAD.WIDE.U32 R56, P2, R58, R21, R56 ;  /* 0x000000153a387225 */ /* 0x000fc80007840038 */
[C---:B------:R-:W-:Y:S02]  /*4860*/  IMAD R20, R59.reuse, R21, RZ ;  /* 0x000000153b147224 */ /* 0x040fe400078e02ff */
[----:B------:R-:W-:-:S04]  /*4870*/  IMAD.HI.U32 R23, P1, R59, R23, R56 ;  /* 0x000000173b177227 */ /* 0x000fc80007820038 */
[----:B------:R-:W-:Y:S01]  /*4880*/  IMAD.HI.U32 R21, R59, R21, RZ ;  /* 0x000000153b157227 */ /* 0x000fe200078e00ff */
[----:B------:R-:W-:-:S03]  /*4890*/  IADD3 R57, P0, R20, R23, RZ ;  /* 0x0000001714397210 */ /* 0x000fc60007f1e0ff */
[----:B------:R-:W-:Y:S02]  /*48a0*/  IMAD.X R21, R21, 0x1, R59, P2 ;  /* 0x0000000115157824 */ /* 0x000fe400010e063b */
[----:B------:R-:W-:-:S03]  /*48b0*/  IMAD.WIDE.U32 R58, R57, R46, RZ ;  /* 0x0000002e393a7225 */ /* 0x000fc600078e00ff */
[----:B------:R-:W-:Y:S01]  /*48c0*/  IADD3.X R29, RZ, RZ, R21, P0, P1 ;  /* 0x000000ffff1d7210 */ /* 0x000fe200007e2415 */
[----:B------:R-:W-:Y:S01]  /*48d0*/  IMAD R22, R57, R47, R59 ;  /* 0x0000002f39167224 */ /* 0x000fe200078e023b */
[----:B------:R-:W-:Y:S02]  /*48e0*/  IADD3 R20, P0, RZ, -R58, RZ ;  /* 0x8000003aff147210 */ /* 0x000fe40007f1e0ff */
[----:B------:R-:W-:Y:S01]  /*48f0*/  ISETP.GE.AND P1, PT, R19, RZ, PT ;  /* 0x000000ff1300720c */ /* 0x000fe20003f26270 */
[----:B------:R-:W-:Y:S02]  /*4900*/  IMAD R22, R29, R46, R22 ;  /* 0x0000002e1d167224 */ /* 0x000fe400078e0216 */
[----:B------:R-:W-:-:S04]  /*4910*/  IMAD.HI.U32 R56, R57, R20, RZ ;  /* 0x0000001439387227 */ /* 0x000fc800078e00ff */
[----:B------:R-:W-:Y:S01]  /*4920*/  IMAD.X R22, RZ, RZ, ~R22, P0 ;  /* 0x000000ffff167224 */ /* 0x000fe200000e0e16 */
[----:B------:R-:W-:-:S03]  /*4930*/  IADD3 R21, P0, RZ, -R30, RZ ;  /* 0x8000001eff157210 */ /* 0x000fc60007f1e0ff */
[----:B------:R-:W-:Y:S01]  /*4940*/  IMAD.WIDE.U32 R56, P5, R57, R22, R56 ;  /* 0x0000001639387225 */ /* 0x000fe200078a0038 */
[----:B------:R-:W-:-:S03]  /*4950*/  SEL R21, R21, R30, !P1 ;  /* 0x0000001e15157207 */ /* 0x000fc60004800000 */
[C---:B------:R-:W-:Y:S02]  /*4960*/  IMAD R23, R29.reuse, R22, RZ ;  /* 0x000000161d177224 */ /* 0x040fe400078e02ff */
[----:B------:R-:W-:-:S04]  /*4970*/  IMAD.HI.U32 R20, P4, R29, R20, R56 ;  /* 0x000000141d147227 */ /* 0x000fc80007880038 */
[----:B------:R-:W-:Y:S01]  /*4980*/  IMAD.HI.U32 R22, R29, R22, RZ ;  /* 0x000000161d167227 */ /* 0x000fe200078e00ff */
[----:B------:R-:W-:-:S03]  /*4990*/  IADD3 R23, P2, R23, R20, RZ ;  /* 0x0000001417177210 */ /* 0x000fc60007f5e0ff */
[----:B------:R-:W-:Y:S02]  /*49a0*/  IMAD.X R20, RZ, RZ, ~R19, P0 ;  /* 0x000000ffff147224 */ /* 0x000fe400000e0e13 */
[----:B------:R-:W-:-:S03]  /*49b0*/  IMAD.HI.U32 R56, R23, R21, RZ ;  /* 0x0000001517387227 */ /* 0x000fc600078e00ff */
[----:B------:R-:W-:Y:S01]  /*49c0*/  SEL R20, R20, R19, !P1 ;  /* 0x0000001314147207 */ /* 0x000fe20004800000 */
[----:B------:R-:W-:Y:S02]  /*49d0*/  IMAD.X R29, R22, 0x1, R29, P5 ;  /* 0x00000001161d7824 */ /* 0x000fe400028e061d */
[----:B------:R-:W-:-:S03]  /*49e0*/  IMAD.MOV.U32 R57, RZ, RZ, RZ ;  /* 0x000000ffff397224 */ /* 0x000fc600078e00ff */
[----:B------:R-:W-:Y:S01]  /*49f0*/  IADD3.X R29, RZ, RZ, R29, P2, P4 ;  /* 0x000000ffff1d7210 */ /* 0x000fe200017e841d */
[----:B------:R-:W-:-:S04]  /*4a00*/  IMAD.WIDE.U32 R56, R23, R20, R56 ;  /* 0x0000001417387225 */ /* 0x000fc800078e0038 */
[C---:B------:R-:W-:Y:S02]  /*4a10*/  IMAD R30, R29.reuse, R20, RZ ;  /* 0x000000141d1e7224 */ /* 0x040fe400078e02ff */
[----:B------:R-:W-:-:S04]  /*4a20*/  IMAD.HI.U32 R23, P1, R29, R21, R56 ;  /* 0x000000151d177227 */ /* 0x000fc80007820038 */
[----:B------:R-:W-:Y:S01]  /*4a30*/  IMAD.HI.U32 R22, R29, R20, RZ ;  /* 0x000000141d167227 */ /* 0x000fe200078e00ff */
[----:B------:R-:W-:-:S04]  /*4a40*/  IADD3 R30, P0, R30, R23, RZ ;  /* 0x000000171e1e7210 */ /* 0x000fc80007f1e0ff */
[----:B------:R-:W-:Y:S01]  /*4a50*/  IADD3.X R22, R22, RZ, RZ, P1, !PT ;  /* 0x000000ff16167210 */ /* 0x000fe20000ffe4ff */
[----:B------:R-:W-:-:S04]  /*4a60*/  IMAD.WIDE.U32 R56, R30, R46, RZ ;  /* 0x0000002e1e387225 */ /* 0x000fc800078e00ff */
[----:B------:R-:W-:Y:S01]  /*4a70*/  IMAD.X R29, RZ, RZ, R22, P0 ;  /* 0x000000ffff1d7224 */ /* 0x000fe200000e0616 */
[----:B------:R-:W-:Y:S01]  /*4a80*/  IADD3 R21, P0, -R56, R21, RZ ;  /* 0x0000001538157210 */ /* 0x000fe20007f1e1ff */
[----:B------:R-:W-:-:S03]  /*4a90*/  IMAD R22, R30, R47, R57 ;  /* 0x0000002f1e167224 */ /* 0x000fc600078e0239 */
[-C--:B------:R-:W-:Y:S01]  /*4aa0*/  ISETP.GE.U32.AND P2, PT, R21, R46.reuse, PT ;  /* 0x0000002e1500720c */ /* 0x080fe20003f46070 */
[-C--:B------:R-:W-:Y:S01]  /*4ab0*/  IMAD R23, R29, R46.reuse, R22 ;  /* 0x0000002e1d177224 */ /* 0x080fe200078e0216 */
[----:B------:R-:W-:-:S03]  /*4ac0*/  IADD3 R22, P1, R21, -R46, RZ ;  /* 0x8000002e15167210 */ /* 0x000fc60007f3e0ff */
[----:B------:R-:W-:Y:S01]  /*4ad0*/  IMAD.X R20, R20, 0x1, ~R23, P0 ;  /* 0x0000000114147824 */ /* 0x000fe200000e0e17 */
[----:B------:R-:W-:-:S04]  /*4ae0*/  IADD3 R23, P0, R30, 0x1, RZ ;  /* 0x000000011e177810 */ /* 0x000fc80007f1e0ff */
[----:B------:R-:W-:-:S04]  /*4af0*/  ISETP.GE.U32.AND.EX P2, PT, R20, R47, PT, P2 ;  /* 0x0000002f1400720c */ /* 0x000fc80003f46120 */
[----:B------:R-:W-:Y:S01]  /*4b00*/  SEL R22, R22, R21, P2 ;  /* 0x0000001516167207 */ /* 0x000fe20001000000 */
[----:B------:R-:W-:Y:S01]  /*4b10*/  IMAD.X R21, R20, 0x1, ~R47, P1 ;  /* 0x0000000114157824 */ /* 0x000fe200008e0e2f */
[----:B------:R-:W-:Y:S01]  /*4b20*/  SEL R23, R23, R30, P2 ;  /* 0x0000001e17177207 */ /* 0x000fe20001000000 */
[----:B------:R-:W-:Y:S01]  /*4b30*/  IMAD.X R30, RZ, RZ, R29, P0 ;  /* 0x000000ffff1e7224 */ /* 0x000fe200000e061d */
[----:B------:R-:W-:Y:S02]  /*4b40*/  ISETP.GE.U32.AND P0, PT, R22, R46, PT ;  /* 0x0000002e1600720c */ /* 0x000fe40003f06070 */
[----:B------:R-:W-:Y:S02]  /*4b50*/  SEL R21, R21, R20, P2 ;  /* 0x0000001415157207 */ /* 0x000fe40001000000 */
[----:B------:R-:W-:Y:S02]  /*4b60*/  SEL R30, R30, R29, P2 ;  /* 0x0000001d1e1e7207 */ /* 0x000fe40001000000 */
[----:B------:R-:W-:-:S02]  /*4b70*/  IADD3 R20, P1, R23, 0x1, RZ ;  /* 0x0000000117147810 */ /* 0x000fc40007f3e0ff */
[----:B------:R-:W-:Y:S02]  /*4b80*/  ISETP.GE.U32.AND.EX P0, PT, R21, R47, PT, P0 ;  /* 0x0000002f1500720c */ /* 0x000fe40003f06100 */
[-C--:B------:R-:W-:Y:S02]  /*4b90*/  IADD3.X R21, RZ, R30.reuse, RZ, P1, !PT ;  /* 0x0000001eff157210 */ /* 0x080fe40000ffe4ff */
[----:B------:R-:W-:Y:S02]  /*4ba0*/  SEL R20, R20, R23, P0 ;  /* 0x0000001714147207 */ /* 0x000fe40000000000 */
[----:B------:R-:W-:Y:S02]  /*4bb0*/  SEL R30, R21, R30, P0 ;  /* 0x0000001e151e7207 */ /* 0x000fe40000000000 */
[----:B------:R-:W-:Y:S02]  /*4bc0*/  IADD3 R21, P1, RZ, -R20, RZ ;  /* 0x80000014ff157210 */ /* 0x000fe40007f3e0ff */
[----:B------:R-:W-:-:S02]  /*4bd0*/  LOP3.LUT R22, R25, R19, RZ, 0x3c, !PT ;  /* 0x0000001319167212 */ /* 0x000fc400078e3cff */
[----:B------:R-:W-:Y:S01]  /*4be0*/  ISETP.NE.U32.AND P0, PT, R26, RZ, PT ;  /* 0x000000ff1a00720c */ /* 0x000fe20003f05070 */
[----:B------:R-:W-:Y:S01]  /*4bf0*/  IMAD.X R23, RZ, RZ, ~R30, P1 ;  /* 0x000000ffff177224 */ /* 0x000fe200008e0e1e */
[----:B------:R-:W-:Y:S01]  /*4c00*/  ISETP.GE.AND P2, PT, R22, RZ, PT ;  /* 0x000000ff1600720c */ /* 0x000fe20003f46270 */
[----:B------:R-:W-:Y:S01]  /*4c10*/  IMAD.MOV.U32 R22, RZ, RZ, R24 ;  /* 0x000000ffff167224 */ /* 0x000fe200078e0018 */
[----:B------:R-:W-:Y:S02]  /*4c20*/  ISETP.NE.AND.EX P0, PT, R25, RZ, PT, P0 ;  /* 0x000000ff1900720c */ /* 0x000fe40003f05300 */
[----:B------:R-:W-:Y:S02]  /*4c30*/  SEL R21, R21, R20, !P2 ;  /* 0x0000001415157207 */ /* 0x000fe40005000000 */
[----:B------:R-:W-:Y:S02]  /*4c40*/  SEL R23, R23, R30, !P2 ;  /* 0x0000001e17177207 */ /* 0x000fe40005000000 */
[----:B------:R-:W-:-:S02]  /*4c50*/  SEL R20, R21, 0xffffffff, P0 ;  /* 0xffffffff15147807 */ /* 0x000fc40000000000 */
[----:B------:R-:W-:Y:S01]  /*4c60*/  SEL R21, R23, 0xffffffff, P0 ;  /* 0xffffffff17157807 */ /* 0x000fe20000000000 */
[----:B------:R-:W-:-:S04]  /*4c70*/  IMAD.MOV.U32 R23, RZ, RZ, 0x0 ;  /* 0x00000000ff177424 */ /* 0x000fc800078e00ff */
[----:B------:R-:W-:Y:S05]  /*4c80*/  RET.REL.NODEC R22 `(_ZN5flash32flash_fwd_splitkv_combine_kernelI23Flash_fwd_kernel_traitsILi128ELi64ELi128ELi4ELb0ELb0EN7cutlass10bfloat16_tE19Flash_kernel_traitsILi128ELi64ELi128ELi4ES3_EELi4ELi7ELb0EEEvNS_16Flash_fwd_paramsE) ;  /* 0xffffb37016007950 */ /* 0x000fea0003c3ffff */
.L_x_45:
[----:B------:R-:W-:-:S00]  /*4c90*/  BRA `(.L_x_45) ;  /* 0xfffffff000007947 */ /* 0x000fc0000383ffff */
[----:B------:R-:W-:-:S00]  /*4ca0*/  NOP ;  /* 0x0000000000007918 */ /* 0x000fc00000000000 */
        /* <DEDUP_REMOVED lines=13> */
.L_x_8262:


//--------------------- .text._ZN5flash32flash_fwd_splitkv_combine_kernelI23Flash_fwd_kernel_traitsILi128ELi64ELi128ELi4ELb0ELb0EN7cutlass10bfloat16_tE19Flash_kernel_traitsILi128ELi64ELi128ELi4ES3_EELi4ELi6ELb0EEEvNS_16Flash_fwd_paramsE --------------------------
	.section	.text._ZN5flash32flash_fwd_splitkv_combine_kernelI23Flash_fwd_kernel_traitsILi128ELi64ELi128ELi4ELb0ELb0EN7cutlass10bfloat16_tE19Flash_kernel_traitsILi128ELi64ELi128ELi4ES3_EELi4ELi6ELb0EEEvNS_16Flash_fwd_paramsE,"ax",@progbits
	.sectioninfo	@"SHI_REGISTERS=58"
	.align	128
        .global         _ZN5flash32flash_fwd_splitkv_combine_kernelI23Flash_fwd_kernel_traitsILi128ELi64ELi128ELi4ELb0ELb0EN7cutlass10bfloat16_tE19Flash_kernel_traitsILi128ELi64ELi128ELi4ES3_EELi4ELi6ELb0EEEvNS_16Flash_fwd_paramsE
        .type           _ZN5flash32flash_fwd_splitkv_combine_kernelI23Flash_fwd_kernel_traitsILi128ELi64ELi128ELi4ELb0ELb0EN7cutlass10bfloat16_tE19Flash_kernel_traitsILi128ELi64ELi128ELi4ES3_EELi4ELi6ELb0EEEvNS_16Flash_fwd_paramsE,@function
        .size           _ZN5flash32flash_fwd_splitkv_combine_kernelI23Flash_fwd_kernel_traitsILi128ELi64ELi128ELi4ELb0ELb0EN7cutlass10bfloat16_tE19Flash_kernel_traitsILi128ELi64ELi128ELi4ES3_EELi4ELi6ELb0EEEvNS_16Flash_fwd_paramsE,(.L_x_8263 - _ZN5flash32flash_fwd_splitkv_combine_kernelI23Flash_fwd_kernel_traitsILi128ELi64ELi128ELi4ELb0ELb0EN7cutlass10bfloat16_tE19Flash_kernel_traitsILi128ELi64ELi128ELi4ES3_EELi4ELi6ELb0EEEvNS_16Flash_fwd_paramsE)
        .other          _ZN5flash32flash_fwd_splitkv_combine_kernelI23Flash_fwd_kernel_traitsILi128ELi64ELi128ELi4ELb0ELb0EN7cutlass10bfloat16_tE19Flash_kernel_traitsILi128ELi64ELi128ELi4ES3_EELi4ELi6ELb0EEEvNS_16Flash_fwd_paramsE,@"STO_CUDA_ENTRY STV_DEFAULT"
_ZN5flash32flash_fwd_splitkv_combine_kernelI23Flash_fwd_kernel_traitsILi128ELi64ELi128ELi4ELb0ELb0EN7cutlass10bfloat16_tE19Flash_kernel_traitsILi128ELi64ELi128ELi4ES3_EELi4ELi6ELb0EEEvNS_16Flash_fwd_paramsE:
.text._ZN5flash32flash_fwd_splitkv_combine_kernelI23Flash_fwd_kernel_traitsILi128ELi64ELi128ELi4ELb0ELb0EN7cutlass10bfloat16_tE19Flash_kernel_traitsILi128ELi64ELi128ELi4ES3_EELi4ELi6ELb0EEEvNS_16Flash_fwd_paramsE:
        /* <DEDUP_REMOVED lines=11> */
[C---:B------:R-:W-:Y:S01]  /*00b0*/  SEL R0, R5.reuse, R0, P0 ;  /* 0x0000000005007207 */ /* 0x040fe20000000000 */
        /* <DEDUP_REMOVED lines=11> */
[----:B------:R-:W-:Y:S05]  /*0170*/  CALL.REL.NOINC `($__internal_1_$__cuda_sm20_div_s64) ;  /* 0x0000427000007944 */ /* 0x000fea0003c00000 */
[----:B------:R-:W-:Y:S05]  /*0180*/  BRA `(.L_x_47) ;  /* 0x0000013000007947 */ /* 0x000fea0003800000 */
.L_x_46:
        /* <DEDUP_REMOVED lines=19> */
.L_x_47:
        /* <DEDUP_REMOVED lines=11> */
[----:B------:R-:W-:Y:S05]  /*0370*/  CALL.REL.NOINC `($__internal_1_$__cuda_sm20_div_s64) ;  /* 0x0000407000007944 */ /* 0x000fea0003c00000 */
[----:B------:R-:W-:Y:S02]  /*0380*/  MOV R32, R20 ;  /* 0x0000001400207202 */ /* 0x000fe40000000f00 */
[----:B------:R-:W-:Y:S01]  /*0390*/  MOV R33, R21 ;  /* 0x0000001500217202 */ /* 0x000fe20000000f00 */
[----:B------:R-:W-:Y:S05]  /*03a0*/  BRA `(.L_x_50) ;  /* 0x0000013000007947 */ /* 0x000fea0003800000 */
.L_x_49:
        /* <DEDUP_REMOVED lines=19> */
.L_x_50:
[----:B------:R-:W-:Y:S05]  /*04e0*/  BSYNC B0 ;  /* 0x0000000000007941 */ /* 0x000fea0003800000 */
.L_x_48:
[----:B------:R-:W-:Y:S01]  /*04f0*/  IABS R7, c[0x0][0x214] ;  /* 0x0000850000077a13 */ /* 0x000fe20000000000 */
[----:B------:R-:W-:Y:S01]  /*0500*/  ULDC UR6, c[0x0][0x214] ;  /* 0x0000850000067ab9 */ /* 0x000fe20000000800 */
[----:B------:R-:W-:Y:S01]  /*0510*/  BSSY B0, `(.L_x_51) ;  /* 0x000003b000007945 */ /* 0x000fe20003800000 */
[----:B------:R-:W-:Y:S01]  /*0520*/  UIADD3 UR6, UR6, -0x1, URZ ;  /* 0xffffffff06067890 */ /* 0x000fe2000fffe03f */
[----:B------:R-:W0:Y:S05]  /*0530*/  I2F.RP R6, R7 ;  /* 0x0000000700067306 */ /* 0x000e2a0000209400 */
[----:B------:R-:W-:-:S04]  /*0540*/  IADD3 R2, R7, UR6, RZ ;  /* 0x0000000607027c10 */ /* 0x000fc8000fffe0ff */
[----:B------:R-:W-:Y:S01]  /*0550*/  IABS R3, R2 ;  /* 0x0000000200037213 */ /* 0x000fe20000000000 */
[----:B0-----:R-:W0:Y:S02]  /*0560*/  MUFU.RCP R8, R6 ;  /* 0x0000000600087308 */ /* 0x001e240000001000 */
[----:B0-----:R-:W-:-:S06]  /*0570*/  IADD3 R8, R8, 0xffffffe, RZ ;  /* 0x0ffffffe08087810 */ /* 0x001fcc0007ffe0ff */
[----:B------:R-:W0:Y:S02]  /*0580*/  F2I.FTZ.U32.TRUNC.NTZ R9, R8 ;  /* 0x0000000800097305 */ /* 0x000e24000021f000 */
[----:B0-----:R-:W-:Y:S02]  /*0590*/  IMAD.MOV R4, RZ, RZ, -R9 ;  /* 0x000000ffff047224 */ /* 0x001fe400078e0a09 */
[----:B------:R-:W-:Y:S02]  /*05a0*/  IMAD.MOV.U32 R8, RZ, RZ, RZ ;  /* 0x000000ffff087224 */ /* 0x000fe400078e00ff */
[----:B------:R-:W-:-:S04]  /*05b0*/  IMAD R4, R4, R7, RZ ;  /* 0x0000000704047224 */ /* 0x000fc800078e02ff */
[----:B------:R-:W-:-:S06]  /*05c0*/  IMAD.HI.U32 R4, R9, R4, R8 ;  /* 0x0000000409047227 */ /* 0x000fcc00078e0008 */
[----:B------:R-:W-:-:S04]  /*05d0*/  IMAD.HI.U32 R6, R4, R3, RZ ;  /* 0x0000000304067227 */ /* 0x000fc800078e00ff */
[----:B------:R-:W-:-:S04]  /*05e0*/  IMAD.MOV R4, RZ, RZ, -R6 ;  /* 0x000000ffff047224 */ /* 0x000fc800078e0a06 */
[----:B------:R-:W-:Y:S01]  /*05f0*/  IMAD R4, R7, R4, R3 ;  /* 0x0000000407047224 */ /* 0x000fe200078e0203 */
[----:B------:R-:W-:-:S04]  /*0600*/  LOP3.LUT R3, R2, R7, RZ, 0x3c, !PT ;  /* 0x0000000702037212 */ /* 0x000fc800078e3cff */
[----:B------:R-:W-:Y:S02]  /*0610*/  ISETP.GT.U32.AND P1, PT, R7, R4, PT ;  /* 0x000000040700720c */ /* 0x000fe40003f24070 */
[----:B------:R-:W-:-:S11]  /*0620*/  ISETP.GE.AND P0, PT, R3, RZ, PT ;  /* 0x000000ff0300720c */ /* 0x000fd60003f06270 */
[----:B------:R-:W-:Y:S01]  /*0630*/  @!P1 IMAD.IADD R4, R4, 0x1, -R7 ;  /* 0x0000000104049824 */ /* 0x000fe200078e0a07 */
[----:B------:R-:W-:Y:S02]  /*0640*/  @!P1 IADD3 R6, R6, 0x1, RZ ;  /* 0x0000000106069810 */ /* 0x000fe40007ffe0ff */
[----:B------:R-:W-:Y:S02]  /*0650*/  ISETP.NE.AND P1, PT, RZ, c[0x0][0x214], PT ;  /* 0x00008500ff007a0c */ /* 0x000fe40003f25270 */
[----:B------:R-:W-:-:S13]  /*0660*/  ISETP.GE.U32.AND P2, PT, R4, R7, PT ;  /* 0x000000070400720c */ /* 0x000fda0003f46070 */
[----:B------:R-:W-:-:S05]  /*0670*/  @P2 IADD3 R6, R6, 0x1, RZ ;  /* 0x0000000106062810 */ /* 0x000fca0007ffe0ff */
[----:B------:R-:W-:Y:S01]  /*0680*/  @!P0 IMAD.MOV R6, RZ, RZ, -R6 ;  /* 0x000000ffff068224 */ /* 0x000fe200078e0a06 */
[----:B------:R-:W-:-:S04]  /*0690*/  @!P1 LOP3.LUT R6, RZ, R7, RZ, 0x33, !PT ;  /* 0x00000007ff069212 */ /* 0x000fc800078e33ff */
[----:B------:R-:W-:Y:S02]  /*06a0*/  ISETP.LT.U32.AND P0, PT, R28, R6, PT ;  /* 0x000000061c00720c */ /* 0x000fe40003f01070 */
[----:B------:R-:W-:-:S04]  /*06b0*/  SHF.R.S32.HI R16, RZ, 0x1f, R6 ;  /* 0x0000001fff107819 */ /* 0x000fc80000011406 */
[----:B------:R-:W-:-:S04]  /*06c0*/  ISETP.LT.AND.EX P0, PT, R25, R16, PT, P0 ;  /* 0x000000101900720c */ /* 0x000fc80003f01300 */
[C---:B------:R-:W-:Y:S02]  /*06d0*/  SEL R16, R25.reuse, R16, P0 ;  /* 0x0000001019107207 */ /* 0x040fe40000000000 */
[----:B------:R-:W-:Y:S02]  /*06e0*/  SEL R17, R28, R6, P0 ;  /* 0x000000061c117207 */ /* 0x000fe40000000000 */
[----:B------:R-:W-:-:S04]  /*06f0*/  LOP3.LUT R3, R25, R16, RZ, 0xfc, !PT ;  /* 0x0000001019037212 */ /* 0x000fc800078efcff */
        /* <DEDUP_REMOVED lines=9> */
.L_x_52:
        /* <DEDUP_REMOVED lines=19> */
.L_x_53:
[----:B------:R-:W-:Y:S05]  /*08c0*/  BSYNC B0 ;  /* 0x0000000000007941 */ /* 0x000fea0003800000 */
.L_x_51:
[----:B------:R-:W-:Y:S01]  /*08d0*/  IABS R6, c[0x0][0x214] ;  /* 0x0000850000067a13 */ /* 0x000fe20000000000 */
[----:B------:R-:W-:Y:S01]  /*08e0*/  ULDC UR4, c[0x0][0x214] ;  /* 0x0000850000047ab9 */ /* 0x000fe20000000800 */
[----:B------:R-:W-:Y:S01]  /*08f0*/  BSSY B0, `(.L_x_54) ;  /* 0x000005d000007945 */ /* 0x000fe20003800000 */
[----:B------:R-:W-:Y:S01]  /*0900*/  UISETP.LT.AND UP0, UPT, URZ, UR4, UPT ;  /* 0x000000043f00728c */ /* 0x000fe2000bf01270 */
[----:B------:R-:W0:Y:S01]  /*0910*/  I2F.RP R10, R6 ;  /* 0x00000006000a7306 */ /* 0x000e220000209400 */
[----:B------:R-:W-:Y:S02]  /*0920*/  USHF.R.S32.HI UR5, URZ, 0x1f, UR4 ;  /* 0x0000001f3f057899 */ /* 0x000fe40008011404 */
[----:B------:R-:W-:-:S07]  /*0930*/  ULEA.HI.SX32 UR4, UR4, 0x1, 0x1 ;  /* 0x0000000104047891 */ /* 0x000fce000f8f0a3f */
[----:B------:R-:W-:Y:S01]  /*0940*/  @!UP0 UIADD3 UR4, UR5, URZ, URZ ;  /* 0x0000003f05048290 */ /* 0x000fe2000fffe03f */
[----:B0-----:R-:W0:Y:S02]  /*0950*/  MUFU.RCP R8, R10 ;  /* 0x0000000a00087308 */ /* 0x001e240000001000 */
[----:B0-----:R-:W-:-:S06]  /*0960*/  IADD3 R8, R8, 0xffffffe, RZ ;  /* 0x0ffffffe08087810 */ /* 0x001fcc0007ffe0ff */
[----:B------:R-:W0:Y:S02]  /*0970*/  F2I.FTZ.U32.TRUNC.NTZ R9, R8 ;  /* 0x0000000800097305 */ /* 0x000e24000021f000 */
[--C-:B0-----:R-:W-:Y:S02]  /*0980*/  IMAD.MOV R3, RZ, RZ, -R9.reuse ;  /* 0x000000ffff037224 */ /* 0x101fe400078e0a09 */
[----:B------:R-:W-:Y:S02]  /*0990*/  IMAD.MOV.U32 R8, RZ, RZ, RZ ;  /* 0x000000ffff087224 */ /* 0x000fe400078e00ff */
[----:B------:R-:W-:Y:S01]  /*09a0*/  IMAD R4, R3, R6, RZ ;  /* 0x0000000603047224 */ /* 0x000fe200078e02ff */
[----:B------:R-:W-:Y:S02]  /*09b0*/  IABS R3, R2 ;  /* 0x0000000200037213 */ /* 0x000fe40000000000 */
[----:B------:R-:W-:Y:S01]  /*09c0*/  LOP3.LUT R2, R2, c[0x0][0x214], RZ, 0x3c, !PT ;  /* 0x0000850002027a12 */ /* 0x000fe200078e3cff */
[----:B------:R-:W-:-:S03]  /*09d0*/  IMAD.HI.U32 R4, R9, R4, R8 ;  /* 0x0000000409047227 */ /* 0x000fc600078e0008 */
[----:B------:R-:W-:Y:S01]  /*09e0*/  ISETP.GE.AND P2, PT, R2, RZ, PT ;  /* 0x000000ff0200720c */ /* 0x000fe20003f46270 */
[----:B------:R-:W-:Y:S02]  /*09f0*/  IMAD.MOV.U32 R7, RZ, RZ, R3 ;  /* 0x000000ffff077224 */ /* 0x000fe400078e0003 */
[----:B------:R-:W-:Y:S02]  /*0a00*/  IMAD.MOV.U32 R2, RZ, RZ, c[0x0][0x1c0] ;  /* 0x00007000ff027624 */ /* 0x000fe400078e00ff */
[----:B------:R-:W-:-:S04]  /*0a10*/  IMAD.HI.U32 R4, R4, R7, RZ ;  /* 0x0000000704047227 */ /* 0x000fc800078e00ff */
[----:B------:R-:W-:-:S04]  /*0a20*/  IMAD.MOV R3, RZ, RZ, -R4 ;  /* 0x000000ffff037224 */ /* 0x000fc800078e0a04 */
[----:B------:R-:W-:-:S05]  /*0a30*/  IMAD R3, R6, R3, R7 ;  /* 0x0000000306037224 */ /* 0x000fca00078e0207 */
[----:B------:R-:W-:-:S13]  /*0a40*/  ISETP.GT.U32.AND P1, PT, R6, R3, PT ;  /* 0x000000030600720c */ /* 0x000fda0003f24070 */
[----:B------:R-:W-:Y:S01]  /*0a50*/  @!P1 IMAD.IADD R3, R3, 0x1, -R6 ;  /* 0x0000000103039824 */ /* 0x000fe200078e0a06 */
[----:B------:R-:W-:Y:S02]  /*0a60*/  @!P1 IADD3 R4, R4, 0x1, RZ ;  /* 0x0000000104049810 */ /* 0x000fe40007ffe0ff */
[----:B------:R-:W-:Y:S02]  /*0a70*/  ISETP.NE.AND P1, PT, RZ, c[0x0][0x214], PT ;  /* 0x00008500ff007a0c */ /* 0x000fe40003f25270 */
[----:B------:R-:W-:Y:S02]  /*0a80*/  ISETP.GE.U32.AND P0, PT, R3, R6, PT ;  /* 0x000000060300720c */ /* 0x000fe40003f06070 */
[C---:B------:R-:W-:Y:S01]  /*0a90*/  IADD3 R6, R2.reuse, -0x1, RZ ;  /* 0xffffffff02067810 */ /* 0x040fe20007ffe0ff */
[----:B------:R-:W-:-:S10]  /*0aa0*/  IMAD R2, R2, c[0x0][0x214], RZ ;  /* 0x0000850002027a24 */ /* 0x000fd400078e02ff */
[----:B------:R-:W-:-:S05]  /*0ab0*/  @P0 IADD3 R4, R4, 0x1, RZ ;  /* 0x0000000104040810 */ /* 0x000fca0007ffe0ff */
[----:B------:R-:W-:Y:S01]  /*0ac0*/  @!P2 IMAD.MOV R4, RZ, RZ, -R4 ;  /* 0x000000ffff04a224 */ /* 0x000fe200078e0a04 */
[----:B------:R-:W-:-:S05]  /*0ad0*/  @!P1 LOP3.LUT R4, RZ, c[0x0][0x214], RZ, 0x33, !PT ;  /* 0x00008500ff049a12 */ /* 0x000fca00078e33ff */
[----:B------:R-:W-:-:S05]  /*0ae0*/  IMAD R3, R4, UR4, RZ ;  /* 0x0000000404037c24 */ /* 0x000fca000f8e02ff */
[-C--:B------:R-:W-:Y:S02]  /*0af0*/  IABS R11, R3.reuse ;  /* 0x00000003000b7213 */ /* 0x080fe40000000000 */
[----:B------:R-:W-:Y:S02]  /*0b00*/  IABS R7, R3 ;  /* 0x0000000300077213 */ /* 0x000fe40000000000 */
[----:B------:R-:W0:Y:S01]  /*0b10*/  I2F.RP R10, R11 ;  /* 0x0000000b000a7306 */ /* 0x000e220000209400 */
[----:B------:R-:W-:Y:S02]  /*0b20*/  IMAD.IADD R4, R6, 0x1, R11 ;  /* 0x0000000106047824 */ /* 0x000fe400078e020b */
[----:B------:R-:W-:-:S05]  /*0b30*/  IMAD.MOV R7, RZ, RZ, -R7 ;  /* 0x000000ffff077224 */ /* 0x000fca00078e0a07 */
[----:B0-----:R-:W0:Y:S02]  /*0b40*/  MUFU.RCP R14, R10 ;  /* 0x0000000a000e7308 */ /* 0x001e240000001000 */
[----:B0-----:R-:W-:-:S06]  /*0b50*/  IADD3 R14, R14, 0xffffffe, RZ ;  /* 0x0ffffffe0e0e7810 */ /* 0x001fcc0007ffe0ff */
[----:B------:R-:W0:Y:S02]  /*0b60*/  F2I.FTZ.U32.TRUNC.NTZ R15, R14 ;  /* 0x0000000e000f7305 */ /* 0x000e24000021f000 */
[----:B0-----:R-:W-:Y:S02]  /*0b70*/  IMAD.MOV R8, RZ, RZ, -R15 ;  /* 0x000000ffff087224 */ /* 0x001fe400078e0a0f */
[----:B------:R-:W-:Y:S02]  /*0b80*/  IMAD.MOV.U32 R14, RZ, RZ, RZ ;  /* 0x000000ffff0e7224 */ /* 0x000fe400078e00ff */
[----:B------:R-:W-:Y:S01]  /*0b90*/  IMAD R9, R8, R11, RZ ;  /* 0x0000000b08097224 */ /* 0x000fe200078e02ff */
[----:B------:R-:W-:-:S03]  /*0ba0*/  IABS R8, R4 ;  /* 0x0000000400087213 */ /* 0x000fc60000000000 */
[----:B------:R-:W-:-:S06]  /*0bb0*/  IMAD.HI.U32 R9, R15, R9, R14 ;  /* 0x000000090f097227 */ /* 0x000fcc00078e000e */
[----:B------:R-:W-:-:S04]  /*0bc0*/  IMAD.HI.U32 R15, R9, R8, RZ ;  /* 0x00000008090f7227 */ /* 0x000fc800078e00ff */
[----:B------:R-:W-:Y:S01]  /*0bd0*/  IMAD R8, R15, R7, R8 ;  /* 0x000000070f087224 */ /* 0x000fe200078e0208 */
[----:B------:R-:W-:-:S04]  /*0be0*/  LOP3.LUT R7, R4, R11, RZ, 0x3c, !PT ;  /* 0x0000000b04077212 */ /* 0x000fc800078e3cff */
[----:B------:R-:W-:Y:S02]  /*0bf0*/  ISETP.GT.U32.AND P1, PT, R11, R8, PT ;  /* 0x000000080b00720c */ /* 0x000fe40003f24070 */
[----:B------:R-:W-:-:S11]  /*0c00*/  ISETP.GE.AND P0, PT, R7, RZ, PT ;  /* 0x000000ff0700720c */ /* 0x000fd60003f06270 */
[----:B------:R-:W-:Y:S01]  /*0c10*/  @!P1 IMAD.IADD R8, R8, 0x1, -R11 ;  /* 0x0000000108089824 */ /* 0x000fe200078e0a0b */
[----:B------:R-:W-:Y:S02]  /*0c20*/  @!P1 IADD3 R15, R15, 0x1, RZ ;  /* 0x000000010f0f9810 */ /* 0x000fe40007ffe0ff */
[----:B------:R-:W-:Y:S02]  /*0c30*/  ISETP.NE.AND P1, PT, R3, RZ, PT ;  /* 0x000000ff0300720c */ /* 0x000fe40003f25270 */
        /* <DEDUP_REMOVED lines=18> */
[----:B------:R-:W-:Y:S02]  /*0d60*/  MOV R40, R20 ;  /* 0x0000001400287202 */ /* 0x000fe40000000f00 */
[----:B------:R-:W-:Y:S01]  /*0d70*/  MOV R41, R21 ;  /* 0x0000001500297202 */ /* 0x000fe20000000f00 */
[----:B------:R-:W-:Y:S05]  /*0d80*/  BRA `(.L_x_56) ;  /* 0x0000013000007947 */ /* 0x000fea0003800000 */
.L_x_55:
        /* <DEDUP_REMOVED lines=19> */
.L_x_56:
[----:B------:R-:W-:Y:S05]  /*0ec0*/  BSYNC B0 ;  /* 0x0000000000007941 */ /* 0x000fea0003800000 */
.L_x_54:
[-C--:B------:R-:W-:Y:S01]  /*0ed0*/  IABS R11, R2.reuse ;  /* 0x00000002000b7213 */ /* 0x080fe20000000000 */
[----:B------:R-:W-:Y:S01]  /*0ee0*/  BSSY B0, `(.L_x_57) ;  /* 0x000003b000007945 */ /* 0x000fe20003800000 */
[----:B------:R-:W-:Y:S02]  /*0ef0*/  IABS R7, R2 ;  /* 0x0000000200077213 */ /* 0x000fe40000000000 */
[----:B------:R-:W0:Y:S01]  /*0f00*/  I2F.RP R13, R11 ;  /* 0x0000000b000d7306 */ /* 0x000e220000209400 */
[----:B------:R-:W-:Y:S02]  /*0f10*/  IADD3 R8, R11, UR6, RZ ;  /* 0x000000060b087c10 */ /* 0x000fe4000fffe0ff */
[----:B------:R-:W-:Y:S02]  /*0f20*/  IMAD.MOV R7, RZ, RZ, -R7 ;  /* 0x000000ffff077224 */ /* 0x000fe400078e0a07 */
[----:B------:R-:W-:-:S03]  /*0f30*/  IABS R9, R8 ;  /* 0x0000000800097213 */ /* 0x000fc60000000000 */
        /* <DEDUP_REMOVED lines=34> */
.L_x_58:
        /* <DEDUP_REMOVED lines=19> */
.L_x_59:
[----:B------:R-:W-:Y:S05]  /*1290*/  BSYNC B0 ;  /* 0x0000000000007941 */ /* 0x000fea0003800000 */
.L_x_57:
[----:B------:R-:W0:Y:S01]  /*12a0*/  S2R R9, SR_TID.X ;  /* 0x0000000000097919 */ /* 0x000e220000002100 */
[----:B------:R-:W-:Y:S01]  /*12b0*/  IADD3 R18, P0, R12, -UR8, RZ ;  /* 0x800000080c127c10 */ /* 0x000fe2000ff1e0ff */
[----:B------:R-:W-:-:S03]  /*12c0*/  ULDC.64 UR10, c[0x0][0x118] ;  /* 0x00004600000a7ab9 */ /* 0x000fc60000000a00 */
[----:B------:R-:W-:Y:S02]  /*12d0*/  IADD3.X R7, R5, ~UR7, RZ, P0, !PT ;  /* 0x8000000705077c10 */ /* 0x000fe400087fe4ff */
[----:B0-----:R-:W-:-:S04]  /*12e0*/  SHF.R.S32.HI R22, RZ, 0x1f, R9 ;  /* 0x0000001fff167819 */ /* 0x001fc80000011409 */
[----:B------:R-:W-:-:S04]  /*12f0*/  LEA.HI R10, R22, R9, RZ, 0x2 ;  /* 0x00000009160a7211 */ /* 0x000fc800078f10ff */
[----:B------:R-:W-:Y:S02]  /*1300*/  LOP3.LUT R24, R10, 0xfffffffc, RZ, 0xc0, !PT ;  /* 0xfffffffc0a187812 */ /* 0x000fe400078ec0ff */
[----:B------:R-:W-:-:S03]  /*1310*/  SHF.R.S32.HI R10, RZ, 0x2, R10 ;  /* 0x00000002ff0a7819 */ /* 0x000fc6000001140a */
[----:B------:R-:W-:-:S05]  /*1320*/  IMAD.IADD R23, R9, 0x1, -R24 ;  /* 0x0000000109177824 */ /* 0x000fca00078e0a18 */
[----:B------:R-:W-:Y:S02]  /*1330*/  ISETP.GT.U32.AND P2, PT, R18, R23, PT ;  /* 0x000000171200720c */ /* 0x000fe40003f44070 */
[----:B------:R-:W-:Y:S02]  /*1340*/  SHF.R.S32.HI R18, RZ, 0x1f, R23 ;  /* 0x0000001fff127819 */ /* 0x000fe40000011417 */
[----:B------:R-:W-:Y:S02]  /*1350*/  IADD3 R32, P0, R23, UR8, RZ ;  /* 0x0000000817207c10 */ /* 0x000fe4000ff1e0ff */
[----:B------:R-:W-:Y:S02]  /*1360*/  ISETP.GT.AND.EX P2, PT, R7, R18, PT, P2 ;  /* 0x000000120700720c */ /* 0x000fe40003f44320 */
[C---:B------:R-:W-:Y:S02]  /*1370*/  IADD3 R7, R10.reuse, 0x20, RZ ;  /* 0x000000200a077810 */ /* 0x040fe40007ffe0ff */
[----:B------:R-:W-:-:S02]  /*1380*/  ISETP.GE.OR P3, PT, R10, c[0x0][0x314], !P2 ;  /* 0x0000c5000a007a0c */ /* 0x000fc40005766670 */
[----:B------:R-:W-:Y:S02]  /*1390*/  ISETP.GE.OR P2, PT, R7, c[0x0][0x314], !P2 ;  /* 0x0000c50007007a0c */ /* 0x000fe40005746670 */
[----:B------:R-:W-:-:S09]  /*13a0*/  IADD3.X R33, R18, UR7, RZ, P0, !PT ;  /* 0x0000000712217c10 */ /* 0x000fd200087fe4ff */
[----:B------:R-:W-:Y:S02]  /*13b0*/  @!P3 SHF.R.S32.HI R25, RZ, 0x1f, R10 ;  /* 0x0000001fff19b819 */ /* 0x000fe4000001140a */
[----:B------:R-:W-:Y:S01]  /*13c0*/  @!P2 SHF.R.S32.HI R19, RZ, 0x1f, R7 ;  /* 0x0000001fff13a819 */ /* 0x000fe20000011407 */
[--C-:B------:R-:W-:Y:S02]  /*13d0*/  @!P2 IMAD.MOV.U32 R26, RZ, RZ, R32.reuse ;  /* 0x000000ffff1aa224 */ /* 0x100fe400078e0020 */
[-C--:B------:R-:W-:Y:S02]  /*13e0*/  @!P3 IMAD R18, R25, R12.reuse, RZ ;  /* 0x0000000c1912b224 */ /* 0x080fe400078e02ff */
[--C-:B------:R-:W-:Y:S02]  /*13f0*/  @!P2 IMAD.MOV.U32 R27, RZ, RZ, R33.reuse ;  /* 0x000000ffff1ba224 */ /* 0x100fe400078e0021 */
[----:B------:R-:W-:Y:S02]  /*1400*/  @!P2 IMAD R24, R19, R12, RZ ;  /* 0x0000000c1318a224 */ /* 0x000fe400078e02ff */
[----:B------:R-:W-:-:S04]  /*1410*/  @!P3 IMAD.WIDE.U32 R32, R12, R10, R32 ;  /* 0x0000000a0c20b225 */ /* 0x000fc800078e0020 */
[----:B------:R-:W-:Y:S01]  /*1420*/  @!P3 IMAD R18, R10, R5, R18 ;  /* 0x000000050a12b224 */ /* 0x000fe200078e0212 */
[----:B------:R-:W-:Y:S01]  /*1430*/  @!P3 LEA R30, P1, R32, c[0x0][0x208], 0x2 ;  /* 0x00008200201eba11 */ /* 0x000fe200078210ff */
[----:B------:R-:W-:-:S04]  /*1440*/  @!P2 IMAD.WIDE.U32 R26, R12, R7, R26 ;  /* 0x000000070c1aa225 */ /* 0x000fc800078e001a */
[----:B------:R-:W-:Y:S01]  /*1450*/  @!P2 IMAD R7, R7, R5, R24 ;  /* 0x000000050707a224 */ /* 0x000fe200078e0218 */
[----:B------:R-:W-:Y:S01]  /*1460*/  @!P2 LEA R24, P0, R26, c[0x0][0x208], 0x2 ;  /* 0x000082001a18aa11 */ /* 0x000fe200078010ff */
[----:B------:R-:W-:Y:S02]  /*1470*/  @!P3 IMAD.IADD R18, R33, 0x1, R18 ;  /* 0x000000012112b824 */ /* 0x000fe400078e0212 */
[----:B------:R-:W-:Y:S02]  /*1480*/  @!P2 IMAD.IADD R7, R27, 0x1, R7 ;  /* 0x000000011b07a824 */ /* 0x000fe400078e0207 */
[----:B------:R-:W-:Y:S01]  /*1490*/  IMAD.MOV.U32 R19, RZ, RZ, -0x800000 ;  /* 0xff800000ff137424 */ /* 0x000fe200078e00ff */
[----:B------:R-:W-:Y:S01]  /*14a0*/  @!P3 LEA.HI.X R31, R32, c[0x0][0x20c], R18, 0x2, P1 ;  /* 0x00008300201fba11 */ /* 0x000fe200008f1412 */
[----:B------:R-:W-:Y:S01]  /*14b0*/  IMAD.MOV.U32 R18, RZ, RZ, -0x800000 ;  /* 0xff800000ff127424 */ /* 0x000fe200078e00ff */
[----:B------:R-:W-:-:S03]  /*14c0*/  @!P2 LEA.HI.X R25, R26, c[0x0][0x20c], R7, 0x2, P0 ;  /* 0x000083001a19aa11 */ /* 0x000fc600000f1407 */
[----:B------:R-:W2:Y:S04]  /*14d0*/  @!P3 LDG.E R19, [R30.64] ;  /* 0x0000000a1e13b981 */ /* 0x000ea8000c1e1900 */
[----:B------:R0:W3:Y:S01]  /*14e0*/  @!P2 LDG.E R18, [R24.64] ;  /* 0x0000000a1812a981 */ /* 0x0000e2000c1e1900 */
[C---:B------:R-:W-:Y:S01]  /*14f0*/  ISETP.GT.AND P0, PT, R9.reuse, 0xff, PT ;  /* 0x000000ff0900780c */ /* 0x040fe20003f04270 */
[----:B------:R-:W-:Y:S01]  /*1500*/  IMAD R23, R10, 0x5, R23 ;  /* 0x000000050a177824 */ /* 0x000fe200078e0217 */
[----:B------:R-:W-:Y:S01]  /*1510*/  ISETP.GT.AND P2, PT, R9, 0x7f, PT ;  /* 0x0000007f0900780c */ /* 0x000fe20003f44270 */
[----:B------:R-:W-:Y:S01]  /*1520*/  IMAD.MOV.U32 R33, RZ, RZ, -0x800000 ;  /* 0xff800000ff217424 */ /* 0x000fe200078e00ff */
[----:B------:R-:W-:Y:S01]  /*1530*/  LEA.HI R7, R22, R9, RZ, 0x5 ;  /* 0x0000000916077211 */ /* 0x000fe200078f28ff */
[----:B------:R-:W-:Y:S01]  /*1540*/  IMAD.MOV.U32 R34, RZ, RZ, -0x800000 ;  /* 0xff800000ff227424 */ /* 0x000fe200078e00ff */
[----:B------:R-:W-:Y:S01]  /*1550*/  IABS R10, c[0x0][0x214] ;  /* 0x00008500000a7a13 */ /* 0x000fe20000000000 */
[----:B------:R-:W-:Y:S01]  /*1560*/  ULDC.U8 UR4, c[0x0][0x329] ;  /* 0x0000ca4000047ab9 */ /* 0x000fe20000000000 */
[----:B------:R-:W-:Y:S01]  /*1570*/  LOP3.LUT R36, R7, 0xffffffe0, RZ, 0xc0, !PT ;  /* 0xffffffe007247812 */ /* 0x000fe200078ec0ff */
[----:B------:R-:W-:Y:S01]  /*1580*/  BSSY B1, `(.L_x_60) ;  /* 0x000025f000017945 */ /* 0x000fe20003800000 */
[----:B------:R-:W-:Y:S01]  /*1590*/  SHF.R.S32.HI R7, RZ, 0x5, R7 ;  /* 0x00000005ff077819 */ /* 0x000fe20000011407 */
[----:B------:R-:W0:Y:S01]  /*15a0*/  I2F.RP R28, R10 ;  /* 0x0000000a001c7306 */ /* 0x000e220000209400 */
[----:B------:R-:W-:Y:S01]  /*15b0*/  ISETP.GT.AND P4, PT, R2, RZ, PT ;  /* 0x000000ff0200720c */ /* 0x000fe20003f84270 */
[----:B------:R-:W-:-:S02]  /*15c0*/  IMAD.IADD R36, R9, 0x1, -R36 ;  /* 0x0000000109247824 */ /* 0x000fc400078e0a24 */
[----:B------:R-:W-:Y:S02]  /*15d0*/  IMAD.MOV.U32 R32, RZ, RZ, 0x7f800000 ;  /* 0x7f800000ff207424 */ /* 0x000fe400078e00ff */
[----:B------:R-:W-:Y:S02]  /*15e0*/  IMAD R27, R36, 0x5, R7 ;  /* 0x00000005241b7824 */ /* 0x000fe400078e0207 */
[----:B0-----:R-:W0:Y:S02]  /*15f0*/  MUFU.RCP R24, R28 ;  /* 0x0000001c00187308 */ /* 0x001e240000001000 */
[----:B0-----:R-:W-:Y:S01]  /*1600*/  IADD3 R24, R24, 0xffffffe, RZ ;  /* 0x0ffffffe18187810 */ /* 0x001fe20007ffe0ff */
[----:B--2---:R-:W-:Y:S04]  /*1610*/  @!P0 STS [R23.X4], R19 ;  /* 0x0000001317008388 */ /* 0x004fe80000004800 */
[----:B---3--:R0:W-:Y:S04]  /*1620*/  @!P2 STS [R23.X4+0x280], R18 ;  /* 0x000280121700a388 */ /* 0x0081e80000004800 */
[----:B------:R-:W-:Y:S01]  /*1630*/  BAR.SYNC.DEFER_BLOCKING 0x0 ;  /* 0x0000000000007b1d */ /* 0x000fe20000010000 */
[----:B0-----:R-:W-:-:S02]  /*1640*/  IABS R18, R8 ;  /* 0x0000000800127213 */ /* 0x001fc40000000000 */
[----:B------:R-:W-:-:S03]  /*1650*/  LOP3.LUT R8, R8, c[0x0][0x214], RZ, 0x3c, !PT ;  /* 0x0000850008087a12 */ /* 0x000fc600078e3cff */
[----:B------:R-:W-:Y:S04]  /*1660*/  @!P2 LDS R33, [R27.X4] ;  /* 0x000000001b21a984 */ /* 0x000fe80000004800 */
[----:B------:R-:W0:Y:S02]  /*1670*/  @!P2 LDS R34, [R27.X4+0x280] ;  /* 0x000280001b22a984 */ /* 0x000e240000004800 */
[----:B0-----:R-:W-:-:S05]  /*1680*/  FMNMX.FTZ R25, R33, R34, !PT ;  /* 0x0000002221197209 */ /* 0x001fca0007810000 */
[----:B------:R-:W0:Y:S02]  /*1690*/  SHFL.BFLY PT, R22, R25, 0x10, 0x1f ;  /* 0x0e001f0019167f89 */ /* 0x000e2400000e0000 */
[----:B0-----:R-:W-:Y:S02]  /*16a0*/  FMNMX.FTZ R22, R25, R22, !PT ;  /* 0x0000001619167209 */ /* 0x001fe40007810000 */
[----:B------:R-:W0:Y:S03]  /*16b0*/  F2I.FTZ.U32.TRUNC.NTZ R25, R24 ;  /* 0x0000001800197305 */ /* 0x000e26000021f000 */
[----:B------:R-:W1:Y:S01]  /*16c0*/  SHFL.BFLY PT, R31, R22, 0x8, 0x1f ;  /* 0x0d001f00161f7f89 */ /* 0x000e6200000e0000 */
[----:B0-----:R-:W-:Y:S02]  /*16d0*/  IMAD.MOV R19, RZ, RZ, -R25 ;  /* 0x000000ffff137224 */ /* 0x001fe400078e0a19 */
[----:B------:R-:W-:-:S02]  /*16e0*/  IMAD.MOV.U32 R24, RZ, RZ, RZ ;  /* 0x000000ffff187224 */ /* 0x000fc400078e00ff */
[----:B------:R-:W-:-:S04]  /*16f0*/  IMAD R19, R19, R10, RZ ;  /* 0x0000000a13137224 */ /* 0x000fc800078e02ff */
[----:B------:R-:W-:Y:S01]  /*1700*/  IMAD.HI.U32 R19, R25, R19, R24 ;  /* 0x0000001319137227 */ /* 0x000fe200078e0018 */
[----:B-1----:R-:W-:-:S05]  /*1710*/  FMNMX.FTZ R31, R22, R31, !PT ;  /* 0x0000001f161f7209 */ /* 0x002fca0007810000 */
[----:B------:R-:W-:Y:S01]  /*1720*/  IMAD.HI.U32 R19, R19, R18, RZ ;  /* 0x0000001213137227 */ /* 0x000fe200078e00ff */
[----:B------:R-:W0:Y:S03]  /*1730*/  SHFL.BFLY PT, R26, R31, 0x4, 0x1f ;  /* 0x0c801f001f1a7f89 */ /* 0x000e2600000e0000 */
[----:B------:R-:W-:-:S04]  /*1740*/  IMAD.MOV R25, RZ, RZ, -R19 ;  /* 0x000000ffff197224 */ /* 0x000fc800078e0a13 */
[----:B------:R-:W-:-:S05]  /*1750*/  IMAD R25, R10, R25, R18 ;  /* 0x000000190a197224 */ /* 0x000fca00078e0212 */
[----:B------:R-:W-:Y:S02]  /*1760*/  ISETP.GT.U32.AND P0, PT, R10, R25, PT ;  /* 0x000000190a00720c */ /* 0x000fe40003f04070 */
[----:B0-----:R-:W-:-:S11]  /*1770*/  FMNMX.FTZ R26, R31, R26, !PT ;  /* 0x0000001a1f1a7209 */ /* 0x001fd60007810000 */
[----:B------:R-:W-:Y:S01]  /*1780*/  @!P0 IMAD.IADD R25, R25, 0x1, -R10 ;  /* 0x0000000119198824 */ /* 0x000fe200078e0a0a */
[----:B------:R-:W-:Y:S02]  /*1790*/  @!P0 IADD3 R19, R19, 0x1, RZ ;  /* 0x0000000113138810 */ /* 0x000fe40007ffe0ff */
[----:B------:R-:W-:Y:S01]  /*17a0*/  ISETP.NE.AND P0, PT, RZ, c[0x0][0x214], PT ;  /* 0x00008500ff007a0c */ /* 0x000fe20003f05270 */
[----:B------:R-:W0:Y:S01]  /*17b0*/  SHFL.BFLY PT, R23, R26, 0x2, 0x1f ;  /* 0x0c401f001a177f89 */ /* 0x000e2200000e0000 */
[----:B------:R-:W-:-:S13]  /*17c0*/  ISETP.GE.U32.AND P3, PT, R25, R10, PT ;  /* 0x0000000a1900720c */ /* 0x000fda0003f66070 */
[----:B------:R-:W-:Y:S02]  /*17d0*/  @P3 IADD3 R19, R19, 0x1, RZ ;  /* 0x0000000113133810 */ /* 0x000fe40007ffe0ff */
[----:B0-----:R-:W-:-:S05]  /*17e0*/  FMNMX.FTZ R23, R26, R23, !PT ;  /* 0x000000171a177209 */ /* 0x001fca0007810000 */
[----:B------:R-:W0:Y:S02]  /*17f0*/  SHFL.BFLY PT, R22, R23, 0x1, 0x1f ;  /* 0x0c201f0017167f89 */ /* 0x000e2400000e0000 */
[----:B0-----:R-:W-:-:S04]  /*1800*/  FMNMX.FTZ R22, R23, R22, !PT ;  /* 0x0000001617167209 */ /* 0x001fc80007810000 */
[----:B------:R-:W-:-:S04]  /*1810*/  FSETP.NEU.FTZ.AND P1, PT, R22, -INF , PT ;  /* 0xff8000001600780b */ /* 0x000fc80003f3d000 */
[----:B------:R-:W-:Y:S02]  /*1820*/  FSEL R18, R22, RZ, P1 ;  /* 0x000000ff16127208 */ /* 0x000fe40000800000 */
[----:B------:R-:W-:Y:S02]  /*1830*/  ISETP.GE.AND P1, PT, R8, RZ, PT ;  /* 0x000000ff0800720c */ /* 0x000fe40003f26270 */
[----:B------:R-:W-:Y:S01]  /*1840*/  SHF.R.S32.HI R8, RZ, 0x1f, R2 ;  /* 0x0000001fff087819 */ /* 0x000fe20000011402 */
[----:B------:R-:W-:Y:S01]  /*1850*/  FADD.FTZ R22, -R18, R33 ;  /* 0x0000002112167221 */ /* 0x000fe20000010100 */
[----:B------:R-:W-:Y:S01]  /*1860*/  LEA.HI.SX32 R2, R2, 0x1, 0x1 ;  /* 0x0000000102027811 */ /* 0x000fe200078f0aff */
[----:B------:R-:W-:Y:S02]  /*1870*/  FADD.FTZ R10, -R18, R34 ;  /* 0x00000022120a7221 */ /* 0x000fe40000010100 */
[----:B------:R-:W-:Y:S02]  /*1880*/  FMUL.FTZ R22, R22, 1.4426950216293334961 ;  /* 0x3fb8aa3b16167820 */ /* 0x000fe40000410000 */
[----:B------:R-:W-:-:S02]  /*1890*/  FMUL.FTZ R10, R10, 1.4426950216293334961 ;  /* 0x3fb8aa3b0a0a7820 */ /* 0x000fc40000410000 */
[----:B------:R-:W-:Y:S01]  /*18a0*/  @!P4 IMAD.MOV R2, RZ, RZ, R8 ;  /* 0x000000ffff02c224 */ /* 0x000fe200078e0208 */
[----:B------:R-:W-:Y:S01]  /*18b0*/  IABS R8, c[0x0][0x1c0] ;  /* 0x0000700000087a13 */ /* 0x000fe20000000000 */
[----:B------:R-:W-:Y:S01]  /*18c0*/  MUFU.EX2 R22, R22 ;  /* 0x0000001600167308 */ /* 0x000fe20000000800 */
[----:B------:R-:W-:Y:S01]  /*18d0*/  @!P1 IMAD.MOV R19, RZ, RZ, -R19 ;  /* 0x000000ffff139224 */ /* 0x000fe200078e0a13 */
[----:B------:R-:W-:-:S05]  /*18e0*/  @!P0 LOP3.LUT R19, RZ, c[0x0][0x214], RZ, 0x33, !PT ;  /* 0x00008500ff138a12 */ /* 0x000fca00078e33ff */
[----:B------:R-:W-:Y:S01]  /*18f0*/  IMAD R2, R2, R19, RZ ;  /* 0x0000001302027224 */ /* 0x000fe200078e02ff */
[----:B------:R-:W0:Y:S04]  /*1900*/  MUFU.EX2 R31, R10 ;  /* 0x0000000a001f7308 */ /* 0x000e280000000800 */
[-C--:B------:R-:W-:Y:S02]  /*1910*/  IABS R19, R2.reuse ;  /* 0x0000000200137213 */ /* 0x080fe40000000000 */
[----:B------:R-:W-:Y:S02]  /*1920*/  IABS R28, R2 ;  /* 0x00000002001c7213 */ /* 0x000fe40000000000 */
[----:B------:R-:W1:Y:S01]  /*1930*/  I2F.U32.RP R25, R8 ;  /* 0x0000000800197306 */ /* 0x000e620000209000 */
[----:B------:R-:W-:-:S02]  /*1940*/  ISETP.NE.AND P6, PT, R2, RZ, PT ;  /* 0x000000ff0200720c */ /* 0x000fc40003fc5270 */
[----:B------:R-:W-:Y:S02]  /*1950*/  IMAD.MOV R28, RZ, RZ, -R28 ;  /* 0x000000ffff1c7224 */ /* 0x000fe400078e0a1c */
[----:B0-----:R-:W-:-:S03]  /*1960*/  FADD.FTZ R31, R22, R31 ;  /* 0x0000001f161f7221 */ /* 0x001fc60000010000 */
[----:B------:R-:W0:Y:S02]  /*1970*/  I2F.RP R22, R19 ;  /* 0x0000001300167306 */ /* 0x000e240000209400 */
[----:B------:R-:W2:Y:S06]  /*1980*/  SHFL.BFLY PT, R24, R31, 0x10, 0x1f ;  /* 0x0e001f001f187f89 */ /* 0x000eac00000e0000 */
[----:B-1----:R-:W1:Y:S08]  /*1990*/  MUFU.RCP R38, R25 ;  /* 0x0000001900267308 */ /* 0x002e700000001000 */
[----:B0-----:R-:W0:Y:S01]  /*19a0*/  MUFU.RCP R10, R22 ;  /* 0x00000016000a7308 */ /* 0x001e220000001000 */
[----:B-1----:R-:W-:Y:S01]  /*19b0*/  IADD3 R38, R38, 0xffffffe, RZ ;  /* 0x0ffffffe26267810 */ /* 0x002fe20007ffe0ff */
[----:B--2---:R-:W-:-:S06]  /*19c0*/  FADD.FTZ R24, R31, R24 ;  /* 0x000000181f187221 */ /* 0x004fcc0000010000 */
[----:B------:R1:W-:Y:S01]  /*19d0*/  F2I.FTZ.U32.TRUNC.NTZ R39, R38 ;  /* 0x0000002600277305 */ /* 0x0003e2000021f000 */
[----:B------:R-:W2:Y:S01]  /*19e0*/  SHFL.BFLY PT, R23, R24, 0x8, 0x1f ;  /* 0x0d001f0018177f89 */ /* 0x000ea200000e0000 */
[----:B0-----:R-:W-:Y:S01]  /*19f0*/  IADD3 R42, R10, 0xffffffe, RZ ;  /* 0x0ffffffe0a2a7810 */ /* 0x001fe20007ffe0ff */
[----:B------:R-:W-:Y:S01]  /*1a00*/  IMAD.IADD R22, R6, 0x1, R19 ;  /* 0x0000000106167824 */ /* 0x000fe200078e0213 */
[----:B------:R-:W-:-:S04]  /*1a10*/  IABS R6, R4 ;  /* 0x0000000400067213 */ /* 0x000fc80000000000 */
[----:B------:R-:W0:Y:S01]  /*1a20*/  F2I.FTZ.U32.TRUNC.NTZ R43, R42 ;  /* 0x0000002a002b7305 */ /* 0x000e22000021f000 */
[----:B------:R-:W-:Y:S01]  /*1a30*/  LOP3.LUT R4, R4, c[0x0][0x1c0], RZ, 0x3c, !PT ;  /* 0x0000700004047a12 */ /* 0x000fe200078e3cff */
[----:B-1----:R-:W-:Y:S02]  /*1a40*/  IMAD.MOV.U32 R38, RZ, RZ, RZ ;  /* 0x000000ffff267224 */ /* 0x002fe400078e00ff */
[----:B0-----:R-:W-:Y:S02]  /*1a50*/  IMAD.MOV R10, RZ, RZ, -R43 ;  /* 0x000000ffff0a7224 */ /* 0x001fe400078e0a2b */
[----:B------:R-:W-:Y:S02]  /*1a60*/  IMAD.MOV.U32 R42, RZ, RZ, RZ ;  /* 0x000000ffff2a7224 */ /* 0x000fe400078e00ff */
[----:B--2---:R-:W-:Y:S01]  /*1a70*/  FADD.FTZ R23, R24, R23 ;  /* 0x0000001718177221 */ /* 0x004fe20000010000 */
[----:B------:R-:W-:Y:S01]  /*1a80*/  IABS R24, R22 ;  /* 0x0000001600187213 */ /* 0x000fe20000000000 */
[----:B------:R-:W-:Y:S01]  /*1a90*/  IMAD R31, R10, R19, RZ ;  /* 0x000000130a1f7224 */ /* 0x000fe200078e02ff */
[----:B------:R-:W-:-:S02]  /*1aa0*/  IABS R10, c[0x0][0x1c0] ;  /* 0x00007000000a7a13 */ /* 0x000fc40000000000 */
[----:B------:R-:W0:Y:S01]  /*1ab0*/  SHFL.BFLY PT, R26, R23, 0x4, 0x1f ;  /* 0x0c801f00171a7f89 */ /* 0x000e2200000e0000 */
[----:B------:R-:W-:-:S04]  /*1ac0*/  IMAD.HI.U32 R31, R43, R31, R42 ;  /* 0x0000001f2b1f7227 */ /* 0x000fc800078e002a */
[----:B------:R-:W-:Y:S02]  /*1ad0*/  IMAD.MOV R10, RZ, RZ, -R10 ;  /* 0x000000ffff0a7224 */ /* 0x000fe400078e0a0a */
[----:B------:R-:W-:-:S04]  /*1ae0*/  IMAD.HI.U32 R31, R31, R24, RZ ;  /* 0x000000181f1f7227 */ /* 0x000fc800078e00ff */
[----:B------:R-:W-:-:S05]  /*1af0*/  IMAD R28, R31, R28, R24 ;  /* 0x0000001c1f1c7224 */ /* 0x000fca00078e0218 */
[----:B------:R-:W-:Y:S01]  /*1b00*/  ISETP.GT.U32.AND P3, PT, R19, R28, PT ;  /* 0x0000001c1300720c */ /* 0x000fe20003f64070 */
[----:B0-----:R-:W-:Y:S02]  /*1b10*/  FADD.FTZ R26, R23, R26 ;  /* 0x0000001a171a7221 */ /* 0x001fe40000010000 */
[----:B------:R-:W-:-:S03]  /*1b20*/  IMAD.MOV R23, RZ, RZ, -R39 ;  /* 0x000000ffff177224 */ /* 0x000fc600078e0a27 */
[----:B------:R-:W0:Y:S01]  /*1b30*/  SHFL.BFLY PT, R25, R26, 0x2, 0x1f ;  /* 0x0c401f001a197f89 */ /* 0x000e2200000e0000 */
[----:B------:R-:W-:-:S06]  /*1b40*/  IMAD R23, R23, R8, RZ ;  /* 0x0000000817177224 */ /* 0x000fcc00078e02ff */
[----:B------:R-:W-:Y:S01]  /*1b50*/  @!P3 IADD3 R31, R31, 0x1, RZ ;  /* 0x000000011f1fb810 */ /* 0x000fe20007ffe0ff */
[----:B------:R-:W-:Y:S02]  /*1b60*/  @!P3 IMAD.IADD R28, R28, 0x1, -R19 ;  /* 0x000000011c1cb824 */ /* 0x000fe400078e0a13 */
[----:B------:R-:W-:-:S03]  /*1b70*/  IMAD.HI.U32 R23, R39, R23, R38 ;  /* 0x0000001727177227 */ /* 0x000fc600078e0026 */
[----:B------:R-:W-:-:S03]  /*1b80*/  ISETP.GE.U32.AND P4, PT, R28, R19, PT ;  /* 0x000000131c00720c */ /* 0x000fc60003f86070 */
[----:B------:R-:W-:-:S04]  /*1b90*/  IMAD.HI.U32 R35, R23, R6, RZ ;  /* 0x0000000617237227 */ /* 0x000fc800078e00ff */
[----:B------:R-:W-:Y:S01]  /*1ba0*/  IMAD R37, R35, R10, R6 ;  /* 0x0000000a23257224 */ /* 0x000fe200078e0206 */
[C---:B------:R-:W-:Y:S01]  /*1bb0*/  LOP3.LUT R6, R22.reuse, R19, RZ, 0x3c, !PT ;  /* 0x0000001316067212 */ /* 0x040fe200078e3cff */
[----:B------:R-:W-:Y:S01]  /*1bc0*/  IMAD.HI.U32 R23, R23, R24, RZ ;  /* 0x0000001817177227 */ /* 0x000fe200078e00ff */
[----:B------:R-:W-:Y:S02]  /*1bd0*/  LOP3.LUT R22, R22, c[0x0][0x1c0], RZ, 0x3c, !PT ;  /* 0x0000700016167a12 */ /* 0x000fe400078e3cff */
[----:B------:R-:W-:Y:S01]  /*1be0*/  ISETP.GE.AND P5, PT, R6, RZ, PT ;  /* 0x000000ff0600720c */ /* 0x000fe20003fa6270 */
[----:B------:R-:W-:Y:S01]  /*1bf0*/  IMAD R39, R23, R10, R24 ;  /* 0x0000000a17277224 */ /* 0x000fe200078e0218 */
[----:B------:R-:W-:Y:S01]  /*1c00*/  ISETP.GT.U32.AND P0, PT, R8, R37, PT ;  /* 0x000000250800720c */ /* 0x000fe20003f04070 */
[----:B0-----:R-:W-:Y:S01]  /*1c10*/  FADD.FTZ R25, R26, R25 ;  /* 0x000000191a197221 */ /* 0x001fe20000010000 */
[----:B------:R-:W-:Y:S02]  /*1c20*/  @P4 IADD3 R31, R31, 0x1, RZ ;  /* 0x000000011f1f4810 */ /* 0x000fe40007ffe0ff */
[----:B------:R-:W-:-:S02]  /*1c30*/  ISETP.GT.U32.AND P1, PT, R8, R39, PT ;  /* 0x000000270800720c */ /* 0x000fc40003f24070 */
[----:B------:R-:W0:Y:S01]  /*1c40*/  SHFL.BFLY PT, R6, R25, 0x1, 0x1f ;  /* 0x0c201f0019067f89 */ /* 0x000e2200000e0000 */
[----:B------:R-:W-:Y:S02]  /*1c50*/  ISETP.GT.AND P4, PT, R3, RZ, PT ;  /* 0x000000ff0300720c */ /* 0x000fe40003f84270 */
[----:B------:R-:W-:Y:S02]  /*1c60*/  SHF.R.S32.HI R10, RZ, 0x1f, R3 ;  /* 0x0000001fff0a7819 */ /* 0x000fe40000011403 */
[----:B------:R-:W-:Y:S01]  /*1c70*/  @!P5 IMAD.MOV R31, RZ, RZ, -R31 ;  /* 0x000000ffff1fd224 */ /* 0x000fe200078e0a1f */
[----:B------:R-:W-:Y:S01]  /*1c80*/  @!P6 LOP3.LUT R31, RZ, R19, RZ, 0x33, !PT ;  /* 0x00000013ff1fe212 */ /* 0x000fe200078e33ff */
[--C-:B------:R-:W-:Y:S01]  /*1c90*/  @!P0 IMAD.IADD R37, R37, 0x1, -R8.reuse ;  /* 0x0000000125258824 */ /* 0x100fe200078e0a08 */
[----:B------:R-:W-:Y:S02]  /*1ca0*/  @!P0 IADD3 R35, R35, 0x1, RZ ;  /* 0x0000000123238810 */ /* 0x000fe40007ffe0ff */
[----:B------:R-:W-:Y:S01]  /*1cb0*/  ISETP.GE.AND P0, PT, R4, RZ, PT ;  /* 0x000000ff0400720c */ /* 0x000fe20003f06270 */
[----:B------:R-:W-:Y:S01]  /*1cc0*/  IMAD.MOV.U32 R4, RZ, RZ, c[0x0][0x214] ;  /* 0x00008500ff047624 */ /* 0x000fe200078e00ff */
[----:B------:R-:W-:Y:S01]  /*1cd0*/  ISETP.GE.U32.AND P3, PT, R37, R8, PT ;  /* 0x000000082500720c */ /* 0x000fe20003f66070 */
[----:B------:R-:W-:Y:S01]  /*1ce0*/  @!P1 IMAD.IADD R39, R39, 0x1, -R8 ;  /* 0x0000000127279824 */ /* 0x000fe200078e0a08 */
[----:B------:R-:W-:-:S02]  /*1cf0*/  @!P1 IADD3 R23, R23, 0x1, RZ ;  /* 0x0000000117179810 */ /* 0x000fc40007ffe0ff */
[----:B------:R-:W-:Y:S02]  /*1d00*/  ISETP.GE.AND P1, PT, R22, RZ, PT ;  /* 0x000000ff1600720c */ /* 0x000fe40003f26270 */
[----:B------:R-:W-:Y:S02]  /*1d10*/  ISETP.GE.U32.AND P5, PT, R39, R8, PT ;  /* 0x000000082700720c */ /* 0x000fe40003fa6070 */
[----:B------:R-:W-:Y:S01]  /*1d20*/  LEA.HI.SX32 R8, R3, 0x1, 0x1 ;  /* 0x0000000103087811 */ /* 0x000fe200078f0aff */
[----:B------:R-:W-:Y:S01]  /*1d30*/  @!P4 IMAD.MOV R8, RZ, RZ, R10 ;  /* 0x000000ffff08c224 */ /* 0x000fe200078e020a */
[----:B------:R-:W-:Y:S02]  /*1d40*/  LOP3.LUT R10, RZ, c[0x0][0x1c0], RZ, 0x33, !PT ;  /* 0x00007000ff0a7a12 */ /* 0x000fe400078e33ff */
[----:B------:R-:W-:Y:S01]  /*1d50*/  SHF.R.S32.HI R24, RZ, 0x1f, R2 ;  /* 0x0000001fff187819 */ /* 0x000fe20000011402 */
[----:B0-----:R-:W-:Y:S01]  /*1d60*/  FADD.FTZ R6, R25, R6 ;  /* 0x0000000619067221 */ /* 0x001fe20000010000 */
[----:B------:R-:W-:-:S02]  /*1d70*/  @P3 IADD3 R35, R35, 0x1, RZ ;  /* 0x0000000123233810 */ /* 0x000fc40007ffe0ff */
[----:B------:R-:W-:Y:S02]  /*1d80*/  ISETP.NE.AND P3, PT, RZ, UR4, PT ;  /* 0x00000004ff007c0c */ /* 0x000fe4000bf65270 */
[----:B------:R-:W-:Y:S01]  /*1d90*/  FSETP.NE.FTZ.AND P4, PT, R6, RZ, PT ;  /* 0x000000ff0600720b */ /* 0x000fe20003f95000 */
[----:B------:R-:W-:Y:S01]  /*1da0*/  @!P0 IMAD.MOV R35, RZ, RZ, -R35 ;  /* 0x000000ffff238224 */ /* 0x000fe200078e0a23 */
[----:B------:R-:W-:Y:S02]  /*1db0*/  @P5 IADD3 R23, R23, 0x1, RZ ;  /* 0x0000000117175810 */ /* 0x000fe40007ffe0ff */
[C---:B------:R-:W-:Y:S02]  /*1dc0*/  LOP3.LUT P5, RZ, R9.reuse, 0x1f, RZ, 0xc0, !PT ;  /* 0x0000001f09ff7812 */ /* 0x040fe400078ac0ff */
[----:B------:R-:W-:Y:S01]  /*1dd0*/  ISETP.GT.AND P0, PT, R2, RZ, PT ;  /* 0x000000ff0200720c */ /* 0x000fe20003f04270 */
[----:B------:R-:W-:Y:S01]  /*1de0*/  @!P1 IMAD.MOV R23, RZ, RZ, -R23 ;  /* 0x000000ffff179224 */ /* 0x000fe200078e0a17 */
[----:B------:R-:W-:-:S02]  /*1df0*/  ISETP.GT.OR P5, PT, R9, 0x7f, P5 ;  /* 0x0000007f0900780c */ /* 0x000fc40002fa4670 */
[----:B------:R-:W-:Y:S02]  /*1e00*/  ISETP.NE.AND P1, PT, RZ, c[0x0][0x1c0], PT ;  /* 0x00007000ff007a0c */ /* 0x000fe40003f25270 */
[----:B------:R-:W-:Y:S01]  /*1e10*/  SEL R4, R4, 0x1, !P3 ;  /* 0x0000000104047807 */ /* 0x000fe20005800000 */
[----:B------:R0:W1:Y:S01]  /*1e20*/  @P4 MUFU.LG2 R19, R6 ;  /* 0x0000000600134308 */ /* 0x0000620000000c00 */
[C---:B------:R-:W-:Y:S02]  /*1e30*/  SEL R35, R10.reuse, R35, !P1 ;  /* 0x000000230a237207 */ /* 0x040fe40004800000 */
[----:B------:R-:W-:Y:S02]  /*1e40*/  SEL R23, R10, R23, !P1 ;  /* 0x000000170a177207 */ /* 0x000fe40004800000 */
[----:B------:R-:W-:Y:S01]  /*1e50*/  ISETP.LT.U32.AND P1, PT, R20, R31, PT ;  /* 0x0000001f1400720c */ /* 0x000fe20003f21070 */
[-C--:B------:R-:W-:Y:S01]  /*1e60*/  IMAD R35, R35, R4.reuse, RZ ;  /* 0x0000000423237224 */ /* 0x080fe200078e02ff */
[----:B------:R-:W-:Y:S01]  /*1e70*/  SHF.R.S32.HI R9, RZ, 0x1f, R31 ;  /* 0x0000001fff097819 */ /* 0x000fe2000001141f */
[----:B------:R-:W-:Y:S01]  /*1e80*/  IMAD R23, R23, R4, RZ ;  /* 0x0000000417177224 */ /* 0x000fe200078e02ff */
[----:B------:R-:W-:Y:S01]  /*1e90*/  LEA.HI.SX32 R22, R2, 0x1, 0x1 ;  /* 0x0000000102167811 */ /* 0x000fe200078f0aff */
[----:B------:R-:W-:Y:S01]  /*1ea0*/  @!P0 IMAD.MOV R22, RZ, RZ, R24 ;  /* 0x000000ffff168224 */ /* 0x000fe200078e0218 */
[----:B------:R-:W-:Y:S01]  /*1eb0*/  ISETP.LT.AND.EX P1, PT, R21, R9, PT, P1 ;  /* 0x000000091500720c */ /* 0x000fe20003f21310 */
[----:B------:R-:W-:-:S03]  /*1ec0*/  IMAD R8, R8, R35, RZ ;  /* 0x0000002308087224 */ /* 0x000fc600078e02ff */
[----:B------:R-:W-:Y:S01]  /*1ed0*/  SEL R10, R20, R31, P1 ;  /* 0x0000001f140a7207 */ /* 0x000fe20000800000 */
[----:B0-----:R-:W-:Y:S01]  /*1ee0*/  IMAD R6, R23, R22, RZ ;  /* 0x0000001617067224 */ /* 0x001fe200078e02ff */
[----:B------:R-:W-:Y:S01]  /*1ef0*/  SEL R9, R21, R9, P1 ;  /* 0x0000000915097207 */ /* 0x000fe20000800000 */
[----:B-1----:R-:W-:Y:S01]  /*1f00*/  @P4 FFMA.FTZ R32, R19, 0.69314718246459960938, R18 ;  /* 0x3f31721813204823 */ /* 0x002fe20000010012 */
[----:B------:R-:W-:Y:S05]  /*1f10*/  @P5 BRA `(.L_x_61) ;  /* 0x00001c5000005947 */ /* 0x000fea0003800000 */
[----:B------:R-:W-:Y:S01]  /*1f20*/  ULDC.U8 UR4, c[0x0][0x328] ;  /* 0x0000ca0000047ab9 */ /* 0x000fe20000000000 */
[C---:B------:R-:W-:Y:S02]  /*1f30*/  IADD3 R38, P0, R7.reuse, UR8, RZ ;  /* 0x0000000807267c10 */ /* 0x040fe4000ff1e0ff */
        /* <DEDUP_REMOVED lines=34> */
[----:B------:R-:W-:Y:S05]  /*2160*/  CALL.REL.NOINC `($__internal_1_$__cuda_sm20_div_s64) ;  /* 0x0000228000007944 */ /* 0x000fea0003c00000 */
        /* <DEDUP_REMOVED lines=9> */
.L_x_64:
        /* <DEDUP_REMOVED lines=22> */
.L_x_65:
[----:B------:R-:W-:Y:S05]  /*2360*/  BSYNC B0 ;  /* 0x0000000000007941 */ /* 0x000fea0003800000 */
.L_x_63:
        /* <DEDUP_REMOVED lines=19> */
.L_x_67:
        /* <DEDUP_REMOVED lines=22> */
.L_x_68:
[----:B------:R-:W-:Y:S05]  /*2600*/  BSYNC B0 ;  /* 0x0000000000007941 */ /* 0x000fea0003800000 */
.L_x_66:
        /* <DEDUP_REMOVED lines=11> */
[----:B------:R-:W-:Y:S05]  /*26c0*/  CALL.REL.NOINC `($__internal_1_$__cuda_sm20_div_s64) ;  /* 0x00001d2000007944 */ /* 0x000fea0003c00000 */
[----:B------:R-:W-:-:S04]  /*26d0*/  IADD3 R19, P0, RZ, -R20, RZ ;  /* 0x80000014ff137210 */ /* 0x000fc80007f1e0ff */
[----:B------:R-:W-:Y:S01]  /*26e0*/  IADD3.X R18, RZ, ~R21, RZ, P0, !PT ;  /* 0x80000015ff127210 */ /* 0x000fe200007fe4ff */
[----:B------:R-:W-:-:S04]  /*26f0*/  IMAD.WIDE.U32 R42, R5, R19, R42 ;  /* 0x00000013052a7225 */ /* 0x000fc800078e002a */
[----:B------:R-:W-:-:S04]  /*2700*/  IMAD R18, R18, R5, RZ ;  /* 0x0000000512127224 */ /* 0x000fc800078e02ff */
[----:B------:R-:W-:-:S05]  /*2710*/  IMAD R4, R4, R19, R18 ;  /* 0x0000001304047224 */ /* 0x000fca00078e0212 */
[----:B------:R-:W-:Y:S01]  /*2720*/  IADD3 R4, R43, R4, RZ ;  /* 0x000000042b047210 */ /* 0x000fe20007ffe0ff */
[----:B------:R-:W-:Y:S05]  /*2730*/  BRA `(.L_x_71) ;  /* 0x0000016000007947 */ /* 0x000fea0003800000 */
.L_x_70:
        /* <DEDUP_REMOVED lines=22> */
.L_x_71:
[----:B------:R-:W-:Y:S05]  /*28a0*/  BSYNC B0 ;  /* 0x0000000000007941 */ /* 0x000fea0003800000 */
.L_x_69:
[-C--:B------:R-:W-:Y:S01]  /*28b0*/  IMAD R5, R41, R17.reuse, RZ ;  /* 0x0000001129057224 */ /* 0x080fe200078e02ff */
[----:B------:R-:W-:Y:S01]  /*28c0*/  SHF.R.S32.HI R19, RZ, 0x1f, R29 ;  /* 0x0000001fff137819 */ /* 0x000fe2000001141d */
[C---:B------:R-:W-:Y:S01]  /*28d0*/  IMAD.WIDE.U32 R46, R40.reuse, R17, RZ ;  /* 0x00000011282e7225 */ /* 0x040fe200078e00ff */
[----:B------:R-:W-:Y:S01]  /*28e0*/  ULDC.U8 UR6, c[0x0][0x329] ;  /* 0x0000ca4000067ab9 */ /* 0x000fe20000000000 */
[----:B------:R-:W-:Y:S01]  /*28f0*/  BSSY B0, `(.L_x_72) ;  /* 0x0000046000007945 */ /* 0x000fe20003800000 */
[----:B------:R-:W-:Y:S01]  /*2900*/  UISETP.NE.AND UP0, UPT, UR6, URZ, UPT ;  /* 0x0000003f0600728c */ /* 0x000fe2000bf05270 */
[----:B------:R-:W-:Y:S01]  /*2910*/  IMAD R5, R40, R16, R5 ;  /* 0x0000001028057224 */ /* 0x000fe200078e0205 */
[----:B------:R-:W-:Y:S01]  /*2920*/  ULDC.64 UR4, c[0x0][0x210] ;  /* 0x0000840000047ab9 */ /* 0x000fe20000000a00 */
[----:B------:R-:W-:Y:S01]  /*2930*/  IMAD R0, R0, R29, RZ ;  /* 0x0000001d00007224 */ /* 0x000fe200078e02ff */
[----:B------:R-:W-:Y:S02]  /*2940*/  UIMAD UR4, UR4, UR5, URZ ;  /* 0x00000005040472a4 */ /* 0x000fe4000f8e023f */
[----:B------:R-:W-:Y:S01]  /*2950*/  IADD3 R18, R47, R5, RZ ;  /* 0x000000052f127210 */ /* 0x000fe20007ffe0ff */
[----:B------:R-:W-:Y:S01]  /*2960*/  IMAD R19, R19, R38, R0 ;  /* 0x0000002613137224 */ /* 0x000fe200078e0200 */
[----:B------:R-:W-:Y:S01]  /*2970*/  USEL UR5, UR5, 0x1, !UP0 ;  /* 0x0000000105057887 */ /* 0x000fe2000c000000 */
[----:B------:R-:W-:Y:S01]  /*2980*/  IMAD.WIDE.U32 R38, R38, R29, RZ ;  /* 0x0000001d26267225 */ /* 0x000fe200078e00ff */
[----:B------:R-:W-:-:S02]  /*2990*/  USHF.R.S32.HI UR9, URZ, 0x1f, UR4 ;  /* 0x0000001f3f097899 */ /* 0x000fc40008011404 */
[----:B------:R-:W-:Y:S01]  /*29a0*/  USHF.R.S32.HI UR6, URZ, 0x1f, UR5 ;  /* 0x0000001f3f067899 */ /* 0x000fe20008011405 */
[-C--:B------:R-:W-:Y:S02]  /*29b0*/  IMAD R25, R18, R15.reuse, RZ ;  /* 0x0000000f12197224 */ /* 0x080fe400078e02ff */
[----:B------:R-:W-:Y:S02]  /*29c0*/  IMAD R23, R4, UR4, RZ ;  /* 0x0000000404177c24 */ /* 0x000fe4000f8e02ff */
[----:B------:R-:W-:Y:S02]  /*29d0*/  IMAD R25, R14, R46, R25 ;  /* 0x0000002e0e197224 */ /* 0x000fe400078e0219 */
[----:B------:R-:W-:-:S04]  /*29e0*/  IMAD.WIDE.U32 R46, R46, R15, RZ ;  /* 0x0000000f2e2e7225 */ /* 0x000fc800078e00ff */
[----:B------:R-:W-:Y:S01]  /*29f0*/  IMAD R5, R21, UR5, RZ ;  /* 0x0000000515057c24 */ /* 0x000fe2000f8e02ff */
[----:B------:R-:W-:Y:S01]  /*2a00*/  IADD3 R25, R47, R25, RZ ;  /* 0x000000192f197210 */ /* 0x000fe20007ffe0ff */
[C---:B------:R-:W-:Y:S02]  /*2a10*/  IMAD R21, R42.reuse, UR9, R23 ;  /* 0x000000092a157c24 */ /* 0x040fe4000f8e0217 */
[----:B------:R-:W-:Y:S01]  /*2a20*/  IMAD.WIDE.U32 R42, R42, UR4, RZ ;  /* 0x000000042a2a7c25 */ /* 0x000fe2000f8e00ff */
[----:B------:R-:W-:-:S03]  /*2a30*/  LOP3.LUT R0, R49, R25, RZ, 0xfc, !PT ;  /* 0x0000001931007212 */ /* 0x000fc600078efcff */
[----:B------:R-:W-:Y:S01]  /*2a40*/  IMAD R5, R20, UR6, R5 ;  /* 0x0000000614057c24 */ /* 0x000fe2000f8e0205 */
[----:B------:R-:W-:Y:S01]  /*2a50*/  ISETP.NE.U32.AND P0, PT, R0, RZ, PT ;  /* 0x000000ff0000720c */ /* 0x000fe20003f05070 */
[----:B------:R-:W-:Y:S01]  /*2a60*/  IMAD.WIDE.U32 R40, R20, UR5, RZ ;  /* 0x0000000514287c25 */ /* 0x000fe2000f8e00ff */
[----:B------:R-:W-:Y:S02]  /*2a70*/  IADD3 R0, R39, R19, RZ ;  /* 0x0000001327007210 */ /* 0x000fe40007ffe0ff */
[----:B------:R-:W-:Y:S01]  /*2a80*/  IADD3 R4, R43, R21, RZ ;  /* 0x000000152b047210 */ /* 0x000fe20007ffe0ff */
[----:B------:R-:W-:Y:S01]  /*2a90*/  IMAD R3, R3, UR4, RZ ;  /* 0x0000000403037c24 */ /* 0x000fe2000f8e02ff */
[----:B------:R-:W-:Y:S01]  /*2aa0*/  IADD3 R5, R41, R5, RZ ;  /* 0x0000000529057210 */ /* 0x000fe20007ffe0ff */
[----:B------:R-:W-:-:S06]  /*2ab0*/  IMAD R2, R2, UR4, RZ ;  /* 0x0000000402027c24 */ /* 0x000fcc000f8e02ff */
[----:B------:R-:W-:Y:S05]  /*2ac0*/  @!P0 BRA `(.L_x_73) ;  /* 0x0000011000008947 */ /* 0x000fea0003800000 */
[----:B------:R-:W-:Y:S01]  /*2ad0*/  IMAD.MOV.U32 R24, RZ, RZ, R48 ;  /* 0x000000ffff187224 */ /* 0x000fe200078e0030 */
[----:B------:R-:W-:Y:S01]  /*2ae0*/  MOV R19, R49 ;  /* 0x0000003100137202 */ /* 0x000fe20000000f00 */
[----:B------:R-:W-:Y:S01]  /*2af0*/  IMAD.MOV.U32 R28, RZ, RZ, R46 ;  /* 0x000000ffff1c7224 */ /* 0x000fe200078e002e */
[----:B------:R-:W-:Y:S02]  /*2b00*/  MOV R26, 0x2b20 ;  /* 0x00002b20001a7802 */ /* 0x000fe40000000f00 */
[----:B------:R-:W-:Y:S05]  /*2b10*/  CALL.REL.NOINC `($__internal_1_$__cuda_sm20_div_s64) ;  /* 0x000018d000007944 */ /* 0x000fea0003c00000 */
        /* <DEDUP_REMOVED lines=12> */
.L_x_73:
        /* <DEDUP_REMOVED lines=23> */
.L_x_74:
[----:B------:R-:W-:Y:S05]  /*2d50*/  BSYNC B0 ;  /* 0x0000000000007941 */ /* 0x000fea0003800000 */
.L_x_72:
        /* <DEDUP_REMOVED lines=18> */
.L_x_76:
        /* <DEDUP_REMOVED lines=22> */
.L_x_77:
[----:B------:R-:W-:Y:S05]  /*2fe0*/  BSYNC B0 ;  /* 0x0000000000007941 */ /* 0x000fea0003800000 */
.L_x_75:
        /* <DEDUP_REMOVED lines=22> */
.L_x_79:
        /* <DEDUP_REMOVED lines=23> */
.L_x_80:
[----:B------:R-:W-:Y:S05]  /*32c0*/  BSYNC B0 ;  /* 0x0000000000007941 */ /* 0x000fea0003800000 */
.L_x_78:
        /* <DEDUP_REMOVED lines=38> */
.L_x_82:
        /* <DEDUP_REMOVED lines=23> */
.L_x_83:
[----:B------:R-:W-:Y:S05]  /*36a0*/  BSYNC B0 ;  /* 0x0000000000007941 */ /* 0x000fea0003800000 */
.L_x_81:
        /* <DEDUP_REMOVED lines=29> */
.L_x_85:
        /* <DEDUP_REMOVED lines=23> */
.L_x_86:
[----:B------:R-:W-:Y:S05]  /*39f0*/  BSYNC B0 ;  /* 0x0000000000007941 */ /* 0x000fea0003800000 */
.L_x_84:
        /* <DEDUP_REMOVED lines=20> */
.L_x_62:
[----:B------:R-:W-:-:S04]  /*3b40*/  LEA R2, P0, R38, c[0x0][0x200], 0x2 ;  /* 0x0000800026027a11 */ /* 0x000fc800078010ff */
[----:B------:R-:W-:-:S05]  /*3b50*/  LEA.HI.X R3, R38, c[0x0][0x204], R39, 0x2, P0 ;  /* 0x0000810026037a11 */ /* 0x000fca00000f1427 */
[----:B------:R0:W-:Y:S04]  /*3b60*/  STG.E [R2.64], R32 ;  /* 0x0000002002007986 */ /* 0x0001e8000c10190a */
.L_x_61:
[----:B------:R-:W-:Y:S05]  /*3b70*/  BSYNC B1 ;  /* 0x0000000000017941 */ /* 0x000fea0003800000 */
.L_x_60:
[C---:B------:R-:W-:Y:S01]  /*3b80*/  ISETP.GE.OR P0, PT, R36.reuse, c[0x0][0x314], P2 ;  /* 0x0000c50024007a0c */ /* 0x040fe20001706670 */
[----:B0-----:R-:W-:Y:S01]  /*3b90*/  IMAD.MOV.U32 R2, RZ, RZ, c[0x0][0x314] ;  /* 0x0000c500ff027624 */ /* 0x001fe200078e00ff */
[C---:B------:R-:W-:Y:S01]  /*3ba0*/  IADD3 R0, R36.reuse, 0x20, RZ ;  /* 0x0000002024007810 */ /* 0x040fe20007ffe0ff */
[----:B------:R-:W-:Y:S01]  /*3bb0*/  HFMA2.MMA R5, -RZ, RZ, 0, 0 ;  /* 0x00000000ff057435 */ /* 0x000fe200000001ff */
[----:B------:R-:W-:Y:S02]  /*3bc0*/  IMAD.SHL.U32 R36, R36, 0x4, RZ ;  /* 0x0000000424247824 */ /* 0x000fe400078e00ff */
[----:B------:R-:W-:-:S07]  /*3bd0*/  ISETP.GE.OR P2, PT, R0, c[0x0][0x314], P2 ;  /* 0x0000c50000007a0c */ /* 0x000fce0001746670 */
[----:B------:R-:W-:-:S04]  /*3be0*/  @!P0 FADD.FTZ R0, -R32, R33 ;  /* 0x0000002120008221 */ /* 0x000fc80000010100 */
[----:B------:R-:W-:Y:S02]  /*3bf0*/  @!P0 FMUL.FTZ R0, R0, 1.4426950216293334961 ;  /* 0x3fb8aa3b00008820 */ /* 0x000fe40000410000 */
[----:B------:R-:W-:Y:S02]  /*3c00*/  @!P2 FADD.FTZ R32, -R32, R34 ;  /* 0x000000222020a221 */ /* 0x000fe40000010100 */
[----:B------:R-:W0:Y:S02]  /*3c10*/  @!P0 MUFU.EX2 R4, R0 ;  /* 0x0000000000048308 */ /* 0x000e240000000800 */
[----:B------:R-:W-:-:S06]  /*3c20*/  @!P2 FMUL.FTZ R6, R32, 1.4426950216293334961 ;  /* 0x3fb8aa3b2006a820 */ /* 0x000fcc0000410000 */
[----:B------:R-:W1:Y:S01]  /*3c30*/  @!P2 MUFU.EX2 R6, R6 ;  /* 0x000000060006a308 */ /* 0x000e620000000800 */
[----:B0-----:R0:W-:Y:S01]  /*3c40*/  @!P0 STS [R27.X4], R4 ;  /* 0x000000041b008388 */ /* 0x0011e20000004800 */
[----:B------:R-:W-:Y:S02]  /*3c50*/  ISETP.GE.AND P0, PT, R2, 0x1, PT ;  /* 0x000000010200780c */ /* 0x000fe40003f06270 */
[----:B------:R-:W-:Y:S01]  /*3c60*/  CS2R R2, SRZ ;  /* 0x0000000000027805 */ /* 0x000fe2000001ff00 */
[----:B------:R-:W-:Y:S01]  /*3c70*/  MOV R0, RZ ;  /* 0x000000ff00007202 */ /* 0x000fe20000000f00 */
[----:B-1----:R0:W-:Y:S04]  /*3c80*/  @!P2 STS [R27.X4+0x280], R6 ;  /* 0x000280061b00a388 */ /* 0x0021e80000004800 */
        /* <DEDUP_REMOVED lines=19> */
.L_x_90:
[----:B------:R-:W-:Y:S01]  /*3dc0*/  BSSY B0, `(.L_x_88) ;  /* 0x0000007000007945 */ /* 0x000fe20003800000 */
[----:B------:R-:W-:-:S05]  /*3dd0*/  @P2 BRA `(.L_x_89) ;  /* 0x0000005000002947 */ /* 0x000fca0003800000 */
[----:B------:R-:W-:Y:S01]  /*3de0*/  ISETP.GE.AND P0, PT, R36, c[0x0][0x220], PT ;  /* 0x0000880024007a0c */ /* 0x000fe20003f06270 */
[----:B------:R-:W-:Y:S01]  /*3df0*/  CS2R R8, SRZ ;  /* 0x0000000000087805 */ /* 0x000fe2000001ff00 */
[----:B------:R-:W-:Y:S11]  /*3e00*/  CS2R R10, SRZ ;  /* 0x00000000000a7805 */ /* 0x000ff6000001ff00 */
[----:B------:R-:W-:Y:S05]  /*3e10*/  @!P0 MOV R15, R13 ;  /* 0x0000000d000f8202 */ /* 0x000fea0000000f00 */
[----:B------:R0:W5:Y:S02]  /*3e20*/  @!P0 LDG.E.128 R8, [R14.64] ;  /* 0x0000000a0e088981 */ /* 0x000164000c1e1d00 */
.L_x_89:
[----:B------:R-:W-:Y:S05]  /*3e30*/  BSYNC B0 ;  /* 0x0000000000007941 */ /* 0x000fea0003800000 */
.L_x_88:
        /* <DEDUP_REMOVED lines=11> */
.L_x_87:
        /* <DEDUP_REMOVED lines=80> */
        .weak           $__internal_1_$__cuda_sm20_div_s64
        .type           $__internal_1_$__cuda_sm20_div_s64,@function
        .size           $__internal_1_$__cuda_sm20_div_s64,(.L_x_8263 - $__internal_1_$__cuda_sm20_div_s64)
$__internal_1_$__cuda_sm20_div_s64:
        /* <DEDUP_REMOVED lines=33> */
[----:B------:R-:W-:Y:S02]  /*4600*/  IMAD.X R24, RZ, RZ, ~R19, P0 ;  /* 0x000000ffff187224 */ /* 0x000fe400000e0e13 */
[----:B------:R-:W-:-:S04]  /*4610*/  IMAD.HI.U32 R31, P5, R23, R22, R30 ;  /* 0x00000016171f7227 */ /* 0x000fc800078a001e */
[CC--:B------:R-:W-:Y:S02]  /*4620*/  IMAD R22, R23.reuse, R20.reuse, RZ ;  /* 0x0000001417167224 */ /* 0x0c0fe400078e02ff */
[----:B------:R-:W-:-:S03]  /*4630*/  IMAD.HI.U32 R20, R23, R20, RZ ;  /* 0x0000001417147227 */ /* 0x000fc600078e00ff */
[----:B------:R-:W-:Y:S01]  /*4640*/  IADD3 R22, P4, R22, R31, RZ ;  /* 0x0000001f16167210 */ /* 0x000fe20007f9e0ff */
[----:B------:R-:W-:Y:S01]  /*4650*/  IMAD.X R23, R20, 0x1, R23, P6 ;  /* 0x0000000114177824 */ /* 0x000fe200030e0617 */
[----:B------:R-:W-:Y:S01]  /*4660*/  SEL R20, R24, R19, !P1 ;  /* 0x0000001318147207 */ /* 0x000fe20004800000 */
[----:B------:R-:W-:Y:S02]  /*4670*/  IMAD.MOV.U32 R31, RZ, RZ, RZ ;  /* 0x000000ffff1f7224 */ /* 0x000fe400078e00ff */
[----:B------:R-:W-:Y:S01]  /*4680*/  IMAD.HI.U32 R30, R22, R21, RZ ;  /* 0x00000015161e7227 */ /* 0x000fe200078e00ff */
[----:B------:R-:W-:-:S05]  /*4690*/  IADD3.X R23, RZ, RZ, R23, P4, P5 ;  /* 0x000000ffff177210 */ /* 0x000fca00027ea417 */
        /* <DEDUP_REMOVED lines=10> */
[CC--:B------:R-:W-:Y:S01]  /*4740*/  ISETP.GE.U32.AND P4, PT, R21.reuse, R44.reuse, PT ;  /* 0x0000002c1500720c */ /* 0x0c0fe20003f86070 */
[-C--:B------:R-:W-:Y:S01]  /*4750*/  IMAD R23, R30, R44.reuse, R23 ;  /* 0x0000002c1e177224 */ /* 0x080fe200078e0217 */
[----:B------:R-:W-:-:S03]  /*4760*/  IADD3 R22, P1, R21, -R44, RZ ;  /* 0x8000002c15167210 */ /* 0x000fc60007f3e0ff */
[----:B------:R-:W-:Y:S01]  /*4770*/  IMAD.X R20, R20, 0x1, ~R23, P0 ;  /* 0x0000000114147824 */ /* 0x000fe200000e0e17 */
[----:B------:R-:W-:-:S03]  /*4780*/  IADD3 R24, P0, R31, 0x1, RZ ;  /* 0x000000011f187810 */ /* 0x000fc60007f1e0ff */
[C---:B------:R-:W-:Y:S01]  /*4790*/  IMAD.X R23, R20.reuse, 0x1, ~R45, P1 ;  /* 0x0000000114177824 */ /* 0x040fe200008e0e2d */
[----:B------:R-:W-:-:S04]  /*47a0*/  ISETP.GE.U32.AND.EX P4, PT, R20, R45, PT, P4 ;  /* 0x0000002d1400720c */ /* 0x000fc80003f86140 */
[----:B------:R-:W-:Y:S01]  /*47b0*/  SEL R22, R22, R21, P4 ;  /* 0x0000001516167207 */ /* 0x000fe20002000000 */
[----:B------:R-:W-:Y:S01]  /*47c0*/  IMAD.X R21, RZ, RZ, R30, P0 ;  /* 0x000000ffff157224 */ /* 0x000fe200000e061e */
[----:B------:R-:W-:Y:S02]  /*47d0*/  SEL R24, R24, R31, P4 ;  /* 0x0000001f18187207 */ /* 0x000fe40002000000 */
[----:B------:R-:W-:Y:S02]  /*47e0*/  SEL R23, R23, R20, P4 ;  /* 0x0000001417177207 */ /* 0x000fe40002000000 */
[----:B------:R-:W-:Y:S02]  /*47f0*/  ISETP.GE.U32.AND P0, PT, R22, R44, PT ;  /* 0x0000002c1600720c */ /* 0x000fe40003f06070 */
[----:B------:R-:W-:Y:S02]  /*4800*/  SEL R21, R21, R30, P4 ;  /* 0x0000001e15157207 */ /* 0x000fe40002000000 */
[----:B------:R-:W-:-:S02]  /*4810*/  IADD3 R31, P1, R24, 0x1, RZ ;  /* 0x00000001181f7810 */ /* 0x000fc40007f3e0ff */
[----:B------:R-:W-:Y:S01]  /*4820*/  ISETP.GE.U32.AND.EX P0, PT, R23, R45, PT, P0 ;  /* 0x0000002d1700720c */ /* 0x000fe20003f06100 */
[----:B------:R-:W-:Y:S01]  /*4830*/  IMAD.MOV.U32 R23, RZ, RZ, 0x0 ;  /* 0x00000000ff177424 */ /* 0x000fe200078e00ff */
[-C--:B------:R-:W-:Y:S02]  /*4840*/  IADD3.X R20, RZ, R21.reuse, RZ, P1, !PT ;  /* 0x00000015ff147210 */ /* 0x080fe40000ffe4ff */
[----:B------:R-:W-:Y:S02]  /*4850*/  SEL R31, R31, R24, P0 ;  /* 0x000000181f1f7207 */ /* 0x000fe40000000000 */
[----:B------:R-:W-:Y:S02]  /*4860*/  SEL R21, R20, R21, P0 ;  /* 0x0000001514157207 */ /* 0x000fe40000000000 */
[----:B------:R-:W-:Y:S02]  /*4870*/  LOP3.LUT R22, R25, R19, RZ, 0x3c, !PT ;  /* 0x0000001319167212 */ /* 0x000fe400078e3cff */
[----:B------:R-:W-:-:S02]  /*4880*/  IADD3 R20, P1, RZ, -R31, RZ ;  /* 0x8000001fff147210 */ /* 0x000fc40007f3e0ff */
[----:B------:R-:W-:Y:S02]  /*4890*/  ISETP.GE.AND P4, PT, R22, RZ, PT ;  /* 0x000000ff1600720c */ /* 0x000fe40003f86270 */
[----:B------:R-:W-:Y:S01]  /*48a0*/  ISETP.NE.U32.AND P0, PT, R28, RZ, PT ;  /* 0x000000ff1c00720c */ /* 0x000fe20003f05070 */
[----:B------:R-:W-:Y:S01]  /*48b0*/  IMAD.X R22, RZ, RZ, ~R21, P1 ;  /* 0x000000ffff167224 */ /* 0x000fe200008e0e15 */
[----:B------:R-:W-:Y:S02]  /*48c0*/  SEL R20, R20, R31, !P4 ;  /* 0x0000001f14147207 */ /* 0x000fe40006000000 */
[----:B------:R-:W-:Y:S02]  /*48d0*/  ISETP.NE.AND.EX P0, PT, R25, RZ, PT, P0 ;  /* 0x000000ff1900720c */ /* 0x000fe40003f05300 */
[----:B------:R-:W-:Y:S02]  /*48e0*/  SEL R22, R22, R21, !P4 ;  /* 0x0000001516167207 */ /* 0x000fe40006000000 */
[----:B------:R-:W-:-:S02]  /*48f0*/  SEL R20, R20, 0xffffffff, P0 ;  /* 0xffffffff14147807 */ /* 0x000fc40000000000 */
[----:B------:R-:W-:Y:S01]  /*4900*/  SEL R21, R22, 0xffffffff, P0 ;  /* 0xffffffff16157807 */ /* 0x000fe20000000000 */
[----:B------:R-:W-:-:S04]  /*4910*/  IMAD.MOV.U32 R22, RZ, RZ, R26 ;  /* 0x000000ffff167224 */ /* 0x000fc800078e001a */
[----:B------:R-:W-:Y:S05]  /*4920*/  RET.REL.NODEC R22 `(_ZN5flash32flash_fwd_splitkv_combine_kernelI23Flash_fwd_kernel_traitsILi128ELi64ELi128ELi4ELb0ELb0EN7cutlass10bfloat16_tE19Flash_kernel_traitsILi128ELi64ELi128ELi4ES3_EELi4ELi6ELb0EEEvNS_16Flash_fwd_paramsE) ;  /* 0xffffb6d016007950 */ /* 0x000fea0003c3ffff */
.L_x_91:
        /* <DEDUP_REMOVED lines=13> */
.L_x_8263:


//--------------------- .text._ZN5flash32flash_fwd_splitkv_combine_kernelI23Flash_fwd_kernel_traitsILi128ELi64ELi128ELi4ELb0ELb0EN7cutlass10bfloat16_tE19Flash_kernel_traitsILi128ELi64ELi128ELi4ES3_EELi4ELi5ELb0EEEvNS_16Flash_fwd_paramsE --------------------------
	.section	.text._ZN5flash32flash_fwd_splitkv_combine_kernelI23Flash_fwd_kernel_traitsILi128ELi64ELi128ELi4ELb0ELb0EN7cutlass10bfloat16_tE19Flash_kernel_traitsILi128ELi64ELi128ELi4ES3_EELi4ELi5ELb0EEEvNS_16Flash_fwd_paramsE,"ax",@progbits
	.sectioninfo	@"SHI_REGISTERS=52"
	.align	128
        .global         _ZN5flash32flash_fwd_splitkv_combine_kernelI23Flash_fwd_kernel_traitsILi128ELi64ELi128ELi4ELb0ELb0EN7cutlass10bfloat16_tE19Flash_kernel_traitsILi128ELi64ELi128ELi4ES3_EELi4ELi5ELb0EEEvNS_16Flash_fwd_paramsE
        .type           _ZN5flash32flash_fwd_splitkv_combine_kernelI23Flash_fwd_kernel_traitsILi128ELi64ELi128ELi4ELb0ELb0EN7cutlass10bfloat16_tE19Flash_kernel_traitsILi128ELi64ELi128ELi4ES3_EELi4ELi5ELb0EEEvNS_16Flash_fwd_paramsE,@function
        .size           _ZN5flash32flash_fwd_splitkv_combine_kernelI23Flash_fwd_kernel_traitsILi128ELi64ELi128ELi4ELb0ELb0EN7cutlass10bfloat16_tE19Flash_kernel_traitsILi128ELi64ELi128ELi4ES3_EELi4ELi5ELb0EEEvNS_16Flash_fwd_paramsE,(.L_x_8264 - _ZN5flash32flash_fwd_splitkv_combine_kernelI23Flash_fwd_kernel_traitsILi128ELi64ELi128ELi4ELb0ELb0EN7cutlass10bfloat16_tE19Flash_kernel_traitsILi128ELi64ELi128ELi4ES3_EELi4ELi5ELb0EEEvNS_16Flash_fwd_paramsE)
        .other          _ZN5flash32flash_fwd_splitkv_combine_kernelI23Flash_fwd_kernel_traitsILi128ELi64ELi128ELi4ELb0ELb0EN7cutlass10bfloat16_tE19Flash_kernel_traitsILi128ELi64ELi128ELi4ES3_EELi4ELi5ELb0EEEvNS_16Flash_fwd_paramsE,@"STO_CUDA_ENTRY STV_DEFAULT"
_ZN5flash32flash_fwd_splitkv_combine_kernelI23Flash_fwd_kernel_traitsILi128ELi64ELi128ELi4ELb0ELb0EN7cutlass10bfloat16_tE19Flash_kernel_traitsILi128ELi64ELi128ELi4ES3_EELi4ELi5ELb0EEEvNS_16Flash_fwd_paramsE:
.text._ZN5flash32flash_fwd_splitkv_combine_kernelI23Flash_fwd_kernel_traitsILi128ELi64ELi128ELi4ELb0ELb0EN7cutlass10bfloat16_tE19Flash_kernel_traitsILi128ELi64ELi128ELi4ES3_EELi4ELi5ELb0EEEvNS_16Flash_fwd_paramsE:
        /* <DEDUP_REMOVED lines=23> */
[----:B------:R-:W-:Y:S05]  /*0170*/  CALL.REL.NOINC `($__internal_2_$__cuda_sm20_div_s64) ;  /* 0x000041d000007944 */ /* 0x000fea0003c00000 */
[----:B------:R-:W-:Y:S05]  /*0180*/  BRA `(.L_x_93) ;  /* 0x0000013000007947 */ /* 0x000fea0003800000 */
.L_x_92:
[----:B------:R-:W0:Y:S01]  /*0190*/  I2F.U32.RP R4, R30 ;  /* 0x0000001e00047306 */ /* 0x000e220000209000 */
[----:B------:R-:W-:Y:S01]  /*01a0*/  IMAD.MOV.U32 R8, RZ, RZ, RZ ;  /* 0x000000ffff087224 */ /* 0x000fe200078e00ff */
[----:B------:R-:W-:Y:S01]  /*01b0*/  ISETP.NE.U32.AND P0, PT, R30, RZ, PT ;  /* 0x000000ff1e00720c */ /* 0x000fe20003f05070 */
[----:B------:R-:W-:-:S05]  /*01c0*/  HFMA2.MMA R21, -RZ, RZ, 0, 0 ;  /* 0x00000000ff157435 */ /* 0x000fca00000001ff */
        /* <DEDUP_REMOVED lines=15> */
.L_x_93:
        /* <DEDUP_REMOVED lines=9> */
[----:B------:R-:W-:Y:S01]  /*0350*/  MOV R17, R21 ;  /* 0x0000001500117202 */ /* 0x000fe20000000f00 */
[----:B------:R-:W-:Y:S01]  /*0360*/  IMAD.MOV.U32 R24, RZ, RZ, R3 ;  /* 0x000000ffff187224 */ /* 0x000fe200078e0003 */
[----:B------:R-:W-:Y:S02]  /*0370*/  MOV R22, 0x390 ;  /* 0x0000039000167802 */ /* 0x000fe40000000f00 */
[----:B------:R-:W-:Y:S05]  /*0380*/  CALL.REL.NOINC `($__internal_2_$__cuda_sm20_div_s64) ;  /* 0x00003fc000007944 */ /* 0x000fea0003c00000 */
[----:B------:R-:W-:Y:S02]  /*0390*/  MOV R28, R20 ;  /* 0x00000014001c7202 */ /* 0x000fe40000000f00 */
[----:B------:R-:W-:Y:S01]  /*03a0*/  MOV R29, R21 ;  /* 0x00000015001d7202 */ /* 0x000fe20000000f00 */
[----:B------:R-:W-:Y:S05]  /*03b0*/  BRA `(.L_x_96) ;  /* 0x0000013000007947 */ /* 0x000fea0003800000 */
.L_x_95:
        /* <DEDUP_REMOVED lines=19> */
.L_x_96:
[----:B------:R-:W-:Y:S05]  /*04f0*/  BSYNC B0 ;  /* 0x0000000000007941 */ /* 0x000fea0003800000 */
.L_x_94:
        /* <DEDUP_REMOVED lines=13> */
[----:B------:R-:W-:-:S04]  /*05d0*/  IMAD.HI.U32 R11, R11, R6, R10 ;  /* 0x000000060b0b7227 */ /* 0x000fc800078e000a */
[----:B------:R-:W-:-:S04]  /*05e0*/  IMAD.MOV.U32 R6, RZ, RZ, R4 ;  /* 0x000000ffff067224 */ /* 0x000fc800078e0004 */
        /* <DEDUP_REMOVED lines=8> */
[----:B------:R-:W-:-:S04]  /*0670*/  LOP3.LUT R4, R2, R9, RZ, 0x3c, !PT ;  /* 0x0000000902047212 */ /* 0x000fc800078e3cff */
[----:B------:R-:W-:-:S07]  /*0680*/  ISETP.GE.AND P0, PT, R4, RZ, PT ;  /* 0x000000ff0400720c */ /* 0x000fce0003f06270 */
[----:B------:R-:W-:-:S06]  /*0690*/  @P2 IADD3 R8, R8, 0x1, RZ ;  /* 0x0000000108082810 */ /* 0x000fcc0007ffe0ff */
[----:B------:R-:W-:Y:S01]  /*06a0*/  @!P0 IMAD.MOV R8, RZ, RZ, -R8 ;  /* 0x000000ffff088224 */ /* 0x000fe200078e0a08 */
[----:B------:R-:W-:-:S04]  /*06b0*/  @!P1 LOP3.LUT R8, RZ, R9, RZ, 0x33, !PT ;  /* 0x00000009ff089212 */ /* 0x000fc800078e33ff */
[----:B------:R-:W-:Y:S02]  /*06c0*/  ISETP.LT.U32.AND P0, PT, R3, R8, PT ;  /* 0x000000080300720c */ /* 0x000fe40003f01070 */
[----:B------:R-:W-:-:S04]  /*06d0*/  SHF.R.S32.HI R4, RZ, 0x1f, R8 ;  /* 0x0000001fff047819 */ /* 0x000fc80000011408 */
[----:B------:R-:W-:-:S04]  /*06e0*/  ISETP.LT.AND.EX P0, PT, R23, R4, PT, P0 ;  /* 0x000000041700720c */ /* 0x000fc80003f01300 */
[----:B------:R-:W-:Y:S02]  /*06f0*/  SEL R15, R23, R4, P0 ;  /* 0x00000004170f7207 */ /* 0x000fe40000000000 */
        /* <DEDUP_REMOVED lines=11> */
.L_x_98:
        /* <DEDUP_REMOVED lines=19> */
.L_x_99:
[----:B------:R-:W-:Y:S05]  /*08e0*/  BSYNC B0 ;  /* 0x0000000000007941 */ /* 0x000fea0003800000 */
.L_x_97:
[----:B------:R-:W-:Y:S01]  /*08f0*/  IABS R6, c[0x0][0x214] ;  /* 0x0000850000067a13 */ /* 0x000fe20000000000 */
[----:B------:R-:W-:Y:S01]  /*0900*/  IMAD.MOV.U32 R8, RZ, RZ, RZ ;  /* 0x000000ffff087224 */ /* 0x000fe200078e00ff */
[----:B------:R-:W-:Y:S01]  /*0910*/  ULDC UR4, c[0x0][0x214] ;  /* 0x0000850000047ab9 */ /* 0x000fe20000000800 */
[----:B------:R-:W-:Y:S01]  /*0920*/  BSSY B0, `(.L_x_100) ;  /* 0x000005d000007945 */ /* 0x000fe20003800000 */
[----:B------:R-:W0:Y:S01]  /*0930*/  I2F.RP R11, R6 ;  /* 0x00000006000b7306 */ /* 0x000e220000209400 */
[----:B------:R-:W-:Y:S02]  /*0940*/  UISETP.LT.AND UP0, UPT, URZ, UR4, UPT ;  /* 0x000000043f00728c */ /* 0x000fe4000bf01270 */
[----:B------:R-:W-:Y:S02]  /*0950*/  USHF.R.S32.HI UR5, URZ, 0x1f, UR4 ;  /* 0x0000001f3f057899 */ /* 0x000fe40008011404 */
[----:B------:R-:W-:-:S07]  /*0960*/  ULEA.HI.SX32 UR4, UR4, 0x1, 0x1 ;  /* 0x0000000104047891 */ /* 0x000fce000f8f0a3f */
[----:B------:R-:W-:Y:S01]  /*0970*/  @!UP0 UIADD3 UR4, UR5, URZ, URZ ;  /* 0x0000003f05048290 */ /* 0x000fe2000fffe03f */
[----:B0-----:R-:W0:Y:S02]  /*0980*/  MUFU.RCP R10, R11 ;  /* 0x0000000b000a7308 */ /* 0x001e240000001000 */
[----:B0-----:R-:W-:-:S06]  /*0990*/  IADD3 R10, R10, 0xffffffe, RZ ;  /* 0x0ffffffe0a0a7810 */ /* 0x001fcc0007ffe0ff */
[----:B------:R-:W0:Y:S02]  /*09a0*/  F2I.FTZ.U32.TRUNC.NTZ R9, R10 ;  /* 0x0000000a00097305 */ /* 0x000e24000021f000 */
[----:B0-----:R-:W-:-:S04]  /*09b0*/  IMAD.MOV R3, RZ, RZ, -R9 ;  /* 0x000000ffff037224 */ /* 0x001fc800078e0a09 */
[----:B------:R-:W-:Y:S01]  /*09c0*/  IMAD R4, R3, R6, RZ ;  /* 0x0000000603047224 */ /* 0x000fe200078e02ff */
[----:B------:R-:W-:Y:S02]  /*09d0*/  IABS R3, R2 ;  /* 0x0000000200037213 */ /* 0x000fe40000000000 */
[----:B------:R-:W-:Y:S01]  /*09e0*/  LOP3.LUT R2, R2, c[0x0][0x214], RZ, 0x3c, !PT ;  /* 0x0000850002027a12 */ /* 0x000fe200078e3cff */
[----:B------:R-:W-:-:S03]  /*09f0*/  IMAD.HI.U32 R9, R9, R4, R8 ;  /* 0x0000000409097227 */ /* 0x000fc600078e0008 */
[----:B------:R-:W-:Y:S01]  /*0a00*/  ISETP.GE.AND P2, PT, R2, RZ, PT ;  /* 0x000000ff0200720c */ /* 0x000fe20003f46270 */
        /* <DEDUP_REMOVED lines=8> */
[----:B------:R-:W-:Y:S01]  /*0a90*/  ISETP.GE.U32.AND P0, PT, R3, R6, PT ;  /* 0x000000060300720c */ /* 0x000fe20003f06070 */
[----:B------:R-:W-:-:S05]  /*0aa0*/  IMAD.MOV.U32 R3, RZ, RZ, c[0x0][0x1c0] ;  /* 0x00007000ff037624 */ /* 0x000fca00078e00ff */
[C---:B------:R-:W-:Y:S01]  /*0ab0*/  IADD3 R6, R3.reuse, -0x1, RZ ;  /* 0xffffffff03067810 */ /* 0x040fe20007ffe0ff */
[----:B------:R-:W-:-:S06]  /*0ac0*/  IMAD R3, R3, c[0x0][0x214], RZ ;  /* 0x0000850003037a24 */ /* 0x000fcc00078e02ff */
        /* <DEDUP_REMOVED lines=8> */
[----:B------:R-:W-:-:S03]  /*0b50*/  IMAD.MOV R8, RZ, RZ, -R8 ;  /* 0x000000ffff087224 */ /* 0x000fc600078e0a08 */
[----:B------:R-:W-:Y:S02]  /*0b60*/  IABS R9, R4 ;  /* 0x0000000400097213 */ /* 0x000fe40000000000 */
        /* <DEDUP_REMOVED lines=8> */
[----:B------:R-:W-:-:S05]  /*0bf0*/  IMAD R8, R10, R8, R9 ;  /* 0x000000080a087224 */ /* 0x000fca00078e0209 */
[----:B------:R-:W-:-:S13]  /*0c00*/  ISETP.GT.U32.AND P1, PT, R11, R8, PT ;  /* 0x000000080b00720c */ /* 0x000fda0003f24070 */
[----:B------:R-:W-:Y:S01]  /*0c10*/  @!P1 IMAD.IADD R8, R8, 0x1, -R11 ;  /* 0x0000000108089824 */ /* 0x000fe200078e0a0b */
[----:B------:R-:W-:Y:S02]  /*0c20*/  @!P1 IADD3 R10, R10, 0x1, RZ ;  /* 0x000000010a0a9810 */ /* 0x000fe40007ffe0ff */
[----:B------:R-:W-:Y:S02]  /*0c30*/  ISETP.NE.AND P1, PT, R2, RZ, PT ;  /* 0x000000ff0200720c */ /* 0x000fe40003f25270 */
[-C--:B------:R-:W-:Y:S02]  /*0c40*/  ISETP.GE.U32.AND P2, PT, R8, R11.reuse, PT ;  /* 0x0000000b0800720c */ /* 0x080fe40003f46070 */
[----:B------:R-:W-:-:S04]  /*0c50*/  LOP3.LUT R8, R4, R11, RZ, 0x3c, !PT ;  /* 0x0000000b04087212 */ /* 0x000fc800078e3cff */
[----:B------:R-:W-:-:S07]  /*0c60*/  ISETP.GE.AND P0, PT, R8, RZ, PT ;  /* 0x000000ff0800720c */ /* 0x000fce0003f06270 */
[----:B------:R-:W-:-:S05]  /*0c70*/  @P2 IADD3 R10, R10, 0x1, RZ ;  /* 0x000000010a0a2810 */ /* 0x000fca0007ffe0ff */
[----:B------:R-:W-:-:S04]  /*0c80*/  IMAD.MOV.U32 R9, RZ, RZ, R10 ;  /* 0x000000ffff097224 */ /* 0x000fc800078e000a */
        /* <DEDUP_REMOVED lines=16> */
[----:B------:R-:W-:Y:S02]  /*0d90*/  MOV R32, R20 ;  /* 0x0000001400207202 */ /* 0x000fe40000000f00 */
[----:B------:R-:W-:Y:S01]  /*0da0*/  MOV R33, R21 ;  /* 0x0000001500217202 */ /* 0x000fe20000000f00 */
[----:B------:R-:W-:Y:S05]  /*0db0*/  BRA `(.L_x_102) ;  /* 0x0000013000007947 */ /* 0x000fea0003800000 */
.L_x_101:
        /* <DEDUP_REMOVED lines=19> */
.L_x_102:
[----:B------:R-:W-:Y:S05]  /*0ef0*/  BSYNC B0 ;  /* 0x0000000000007941 */ /* 0x000fea0003800000 */
.L_x_100:
[-C--:B------:R-:W-:Y:S01]  /*0f00*/  IABS R17, R3.reuse ;  /* 0x0000000300117213 */ /* 0x080fe20000000000 */
[----:B------:R-:W-:Y:S01]  /*0f10*/  BSSY B0, `(.L_x_103) ;  /* 0x000003c000007945 */ /* 0x000fe20003800000 */
[----:B------:R-:W-:Y:S02]  /*0f20*/  IABS R9, R3 ;  /* 0x0000000300097213 */ /* 0x000fe40000000000 */
[----:B------:R-:W0:Y:S01]  /*0f30*/  I2F.RP R12, R17 ;  /* 0x00000011000c7306 */ /* 0x000e220000209400 */
[----:B------:R-:W-:Y:S02]  /*0f40*/  IADD3 R8, R17, UR6, RZ ;  /* 0x0000000611087c10 */ /* 0x000fe4000fffe0ff */
        /* <DEDUP_REMOVED lines=37> */
.L_x_104:
        /* <DEDUP_REMOVED lines=19> */
.L_x_105:
[----:B------:R-:W-:Y:S05]  /*12d0*/  BSYNC B0 ;  /* 0x0000000000007941 */ /* 0x000fea0003800000 */
.L_x_103:
[----:B------:R-:W-:Y:S01]  /*12e0*/  IABS R17, c[0x0][0x214] ;  /* 0x0000850000117a13 */ /* 0x000fe20000000000 */
[----:B------:R-:W-:Y:S01]  /*12f0*/  IMAD.MOV.U32 R18, RZ, RZ, RZ ;  /* 0x000000ffff127224 */ /* 0x000fe200078e00ff */
[----:B------:R-:W-:Y:S01]  /*1300*/  ISETP.GT.AND P3, PT, R3, RZ, PT ;  /* 0x000000ff0300720c */ /* 0x000fe20003f64270 */
[----:B------:R-:W-:Y:S01]  /*1310*/  ULDC.U8 UR4, c[0x0][0x329] ;  /* 0x0000ca4000047ab9 */ /* 0x000fe20000000000 */
[----:B------:R-:W0:Y:S01]  /*1320*/  I2F.RP R22, R17 ;  /* 0x0000001100167306 */ /* 0x000e220000209400 */
[----:B------:R-:W-:Y:S01]  /*1330*/  IABS R24, R4 ;  /* 0x0000000400187213 */ /* 0x000fe20000000000 */
[----:B------:R-:W-:Y:S01]  /*1340*/  ULDC.64 UR10, c[0x0][0x118] ;  /* 0x00004600000a7ab9 */ /* 0x000fe20000000a00 */
[----:B------:R-:W-:Y:S01]  /*1350*/  LOP3.LUT R4, R4, c[0x0][0x1c0], RZ, 0x3c, !PT ;  /* 0x0000700004047a12 */ /* 0x000fe200078e3cff */
[----:B------:R-:W-:Y:S04]  /*1360*/  BSSY B0, `(.L_x_106) ;  /* 0x000007b000007945 */ /* 0x000fe80003800000 */
        /* <DEDUP_REMOVED lines=8> */
[----:B------:R-:W-:Y:S02]  /*13f0*/  ISETP.GE.AND P1, PT, R8, RZ, PT ;  /* 0x000000ff0800720c */ /* 0x000fe40003f26270 */
[----:B------:R-:W-:Y:S01]  /*1400*/  SHF.R.S32.HI R8, RZ, 0x1f, R3 ;  /* 0x0000001fff087819 */ /* 0x000fe20000011403 */
[----:B------:R-:W-:Y:S01]  /*1410*/  IMAD.HI.U32 R18, R10, R9, RZ ;  /* 0x000000090a127227 */ /* 0x000fe200078e00ff */
[----:B------:R-:W-:-:S03]  /*1420*/  LEA.HI.SX32 R3, R3, 0x1, 0x1 ;  /* 0x0000000103037811 */ /* 0x000fc600078f0aff */
[----:B------:R-:W-:Y:S02]  /*1430*/  IMAD.MOV R10, RZ, RZ, -R18 ;  /* 0x000000ffff0a7224 */ /* 0x000fe400078e0a12 */
[----:B------:R-:W-:Y:S01]  /*1440*/  @!P3 IMAD.MOV R3, RZ, RZ, R8 ;  /* 0x000000ffff03b224 */ /* 0x000fe200078e0208 */
[----:B------:R-:W-:Y:S01]  /*1450*/  IABS R8, c[0x0][0x1c0] ;  /* 0x0000700000087a13 */ /* 0x000fe20000000000 */
[----:B------:R-:W-:-:S05]  /*1460*/  IMAD R10, R17, R10, R9 ;  /* 0x0000000a110a7224 */ /* 0x000fca00078e0209 */
[----:B------:R-:W-:-:S13]  /*1470*/  ISETP.GT.U32.AND P0, PT, R17, R10, PT ;  /* 0x0000000a1100720c */ /* 0x000fda0003f04070 */
[----:B------:R-:W-:Y:S01]  /*1480*/  @!P0 IMAD.IADD R10, R10, 0x1, -R17 ;  /* 0x000000010a0a8824 */ /* 0x000fe200078e0a11 */
[----:B------:R-:W-:Y:S02]  /*1490*/  @!P0 IADD3 R18, R18, 0x1, RZ ;  /* 0x0000000112128810 */ /* 0x000fe40007ffe0ff */
[----:B------:R-:W-:Y:S02]  /*14a0*/  ISETP.NE.AND P0, PT, RZ, c[0x0][0x214], PT ;  /* 0x00008500ff007a0c */ /* 0x000fe40003f05270 */
[----:B------:R-:W-:Y:S02]  /*14b0*/  ISETP.GE.U32.AND P2, PT, R10, R17, PT ;  /* 0x000000110a00720c */ /* 0x000fe40003f46070 */
[----:B------:R-:W0:Y:S11]  /*14c0*/  I2F.U32.RP R17, R8 ;  /* 0x0000000800117306 */ /* 0x000e360000209000 */
[----:B------:R-:W-:-:S05]  /*14d0*/  @P2 IADD3 R18, R18, 0x1, RZ ;  /* 0x0000000112122810 */ /* 0x000fca0007ffe0ff */
[----:B------:R-:W-:Y:S01]  /*14e0*/  @!P1 IMAD.MOV R18, RZ, RZ, -R18 ;  /* 0x000000ffff129224 */ /* 0x000fe200078e0a12 */
[----:B------:R-:W-:Y:S01]  /*14f0*/  @!P0 LOP3.LUT R18, RZ, c[0x0][0x214], RZ, 0x33, !PT ;  /* 0x00008500ff128a12 */ /* 0x000fe200078e33ff */
[----:B0-----:R-:W0:Y:S04]  /*1500*/  MUFU.RCP R26, R17 ;  /* 0x00000011001a7308 */ /* 0x001e280000001000 */
[----:B------:R-:W-:-:S05]  /*1510*/  IMAD R3, R3, R18, RZ ;  /* 0x0000001203037224 */ /* 0x000fca00078e02ff */
[----:B------:R-:W-:-:S04]  /*1520*/  IABS R9, R3 ;  /* 0x0000000300097213 */ /* 0x000fc80000000000 */
[----:B------:R-:W1:Y:S01]  /*1530*/  I2F.RP R22, R9 ;  /* 0x0000000900167306 */ /* 0x000e620000209400 */
[----:B------:R-:W-:Y:S01]  /*1540*/  IMAD.IADD R6, R6, 0x1, R9 ;  /* 0x0000000106067824 */ /* 0x000fe200078e0209 */
[----:B0-----:R-:W-:-:S06]  /*1550*/  IADD3 R26, R26, 0xffffffe, RZ ;  /* 0x0ffffffe1a1a7810 */ /* 0x001fcc0007ffe0ff */
[----:B------:R-:W0:Y:S08]  /*1560*/  F2I.FTZ.U32.TRUNC.NTZ R27, R26 ;  /* 0x0000001a001b7305 */ /* 0x000e30000021f000 */
[----:B-1----:R-:W1:Y:S01]  /*1570*/  MUFU.RCP R10, R22 ;  /* 0x00000016000a7308 */ /* 0x002e620000001000 */
[----:B0-----:R-:W-:Y:S02]  /*1580*/  IMAD.MOV R25, RZ, RZ, -R27 ;  /* 0x000000ffff197224 */ /* 0x001fe400078e0a1b */
[----:B------:R-:W-:-:S02]  /*1590*/  IMAD.MOV.U32 R26, RZ, RZ, RZ ;  /* 0x000000ffff1a7224 */ /* 0x000fc400078e00ff */
[----:B------:R-:W-:Y:S01]  /*15a0*/  IMAD R25, R25, R8, RZ ;  /* 0x0000000819197224 */ /* 0x000fe200078e02ff */
[----:B-1----:R-:W-:-:S03]  /*15b0*/  IADD3 R18, R10, 0xffffffe, RZ ;  /* 0x0ffffffe0a127810 */ /* 0x002fc60007ffe0ff */
[----:B------:R-:W-:Y:S01]  /*15c0*/  IMAD.HI.U32 R25, R27, R25, R26 ;  /* 0x000000191b197227 */ /* 0x000fe200078e001a */
[----:B------:R-:W-:Y:S01]  /*15d0*/  IABS R22, R6 ;  /* 0x0000000600167213 */ /* 0x000fe20000000000 */
[----:B------:R-:W0:Y:S01]  /*15e0*/  F2I.FTZ.U32.TRUNC.NTZ R19, R18 ;  /* 0x0000001200137305 */ /* 0x000e22000021f000 */
[----:B------:R-:W-:Y:S01]  /*15f0*/  LEA.HI.SX32 R27, R2, 0x1, 0x1 ;  /* 0x00000001021b7811 */ /* 0x000fe200078f0aff */
[----:B0-----:R-:W-:Y:S02]  /*1600*/  IMAD.MOV R10, RZ, RZ, -R19 ;  /* 0x000000ffff0a7224 */ /* 0x001fe400078e0a13 */
[----:B------:R-:W-:Y:S02]  /*1610*/  IMAD.MOV.U32 R18, RZ, RZ, RZ ;  /* 0x000000ffff127224 */ /* 0x000fe400078e00ff */
[----:B------:R-:W-:Y:S02]  /*1620*/  IMAD R23, R10, R9, RZ ;  /* 0x000000090a177224 */ /* 0x000fe400078e02ff */
[----:B------:R-:W-:-:S04]  /*1630*/  IMAD.HI.U32 R10, R25, R24, RZ ;  /* 0x00000018190a7227 */ /* 0x000fc800078e00ff */
[----:B------:R-:W-:Y:S01]  /*1640*/  IMAD.HI.U32 R23, R19, R23, R18 ;  /* 0x0000001713177227 */ /* 0x000fe200078e0012 */
[----:B------:R-:W-:Y:S02]  /*1650*/  IABS R19, c[0x0][0x1c0] ;  /* 0x0000700000137a13 */ /* 0x000fe40000000000 */
[----:B------:R-:W-:Y:S01]  /*1660*/  IABS R18, R3 ;  /* 0x0000000300127213 */ /* 0x000fe20000000000 */
[----:B------:R-:W-:-:S04]  /*1670*/  IMAD.HI.U32 R25, R25, R22, RZ ;  /* 0x0000001619197227 */ /* 0x000fc800078e00ff */
[----:B------:R-:W-:Y:S02]  /*1680*/  IMAD.MOV R19, RZ, RZ, -R19 ;  /* 0x000000ffff137224 */ /* 0x000fe400078e0a13 */
[----:B------:R-:W-:Y:S02]  /*1690*/  IMAD.MOV R18, RZ, RZ, -R18 ;  /* 0x000000ffff127224 */ /* 0x000fe400078e0a12 */
[----:B------:R-:W-:Y:S02]  /*16a0*/  IMAD R17, R10, R19, R24 ;  /* 0x000000130a117224 */ /* 0x000fe400078e0218 */
[----:B------:R-:W-:-:S03]  /*16b0*/  IMAD.HI.U32 R23, R23, R22, RZ ;  /* 0x0000001617177227 */ /* 0x000fc600078e00ff */
[----:B------:R-:W-:Y:S01]  /*16c0*/  ISETP.GT.U32.AND P3, PT, R8, R17, PT ;  /* 0x000000110800720c */ /* 0x000fe20003f64070 */
[--C-:B------:R-:W-:Y:S02]  /*16d0*/  IMAD R18, R23, R18, R22.reuse ;  /* 0x0000001217127224 */ /* 0x100fe400078e0216 */
[----:B------:R-:W-:-:S03]  /*16e0*/  IMAD R19, R25, R19, R22 ;  /* 0x0000001319137224 */ /* 0x000fc600078e0216 */
[----:B------:R-:W-:Y:S02]  /*16f0*/  ISETP.GT.U32.AND P0, PT, R9, R18, PT ;  /* 0x000000120900720c */ /* 0x000fe40003f04070 */
[----:B------:R-:W-:-:S05]  /*1700*/  ISETP.GT.U32.AND P1, PT, R8, R19, PT ;  /* 0x000000130800720c */ /* 0x000fca0003f24070 */
[--C-:B------:R-:W-:Y:S01]  /*1710*/  @!P3 IMAD.IADD R17, R17, 0x1, -R8.reuse ;  /* 0x000000011111b824 */ /* 0x100fe200078e0a08 */
[----:B------:R-:W-:Y:S02]  /*1720*/  @!P3 IADD3 R10, R10, 0x1, RZ ;  /* 0x000000010a0ab810 */ /* 0x000fe40007ffe0ff */
[----:B------:R-:W-:Y:S02]  /*1730*/  ISETP.GT.AND P3, PT, R2, RZ, PT ;  /* 0x000000ff0200720c */ /* 0x000fe40003f64270 */
[----:B------:R-:W-:Y:S01]  /*1740*/  ISETP.GE.U32.AND P6, PT, R17, R8, PT ;  /* 0x000000081100720c */ /* 0x000fe20003fc6070 */
[----:B------:R-:W-:Y:S01]  /*1750*/  @!P0 IMAD.IADD R18, R18, 0x1, -R9 ;  /* 0x0000000112128824 */ /* 0x000fe200078e0a09 */
[----:B------:R-:W0:Y:S01]  /*1760*/  S2R R17, SR_TID.X ;  /* 0x0000000000117919 */ /* 0x000e220000002100 */
[----:B------:R-:W-:Y:S01]  /*1770*/  @!P0 IADD3 R23, R23, 0x1, RZ ;  /* 0x0000000117178810 */ /* 0x000fe20007ffe0ff */
[----:B------:R-:W-:Y:S01]  /*1780*/  @!P1 IMAD.IADD R19, R19, 0x1, -R8 ;  /* 0x0000000113139824 */ /* 0x000fe200078e0a08 */
[----:B------:R-:W-:-:S02]  /*1790*/  ISETP.GE.AND P0, PT, R4, RZ, PT ;  /* 0x000000ff0400720c */ /* 0x000fc40003f06270 */
[-C--:B------:R-:W-:Y:S02]  /*17a0*/  ISETP.GE.U32.AND P2, PT, R18, R9.reuse, PT ;  /* 0x000000091200720c */ /* 0x080fe40003f46070 */
[----:B------:R-:W-:Y:S02]  /*17b0*/  LOP3.LUT R18, R6, R9, RZ, 0x3c, !PT ;  /* 0x0000000906127212 */ /* 0x000fe400078e3cff */
[----:B------:R-:W-:Y:S01]  /*17c0*/  ISETP.GE.U32.AND P5, PT, R19, R8, PT ;  /* 0x000000081300720c */ /* 0x000fe20003fa6070 */
[----:B------:R-:W-:Y:S01]  /*17d0*/  IMAD.MOV.U32 R19, RZ, RZ, c[0x0][0x214] ;  /* 0x00008500ff137624 */ /* 0x000fe200078e00ff */
[----:B------:R-:W-:Y:S02]  /*17e0*/  ISETP.GE.AND P4, PT, R18, RZ, PT ;  /* 0x000000ff1200720c */ /* 0x000fe40003f86270 */
[----:B------:R-:W-:Y:S02]  /*17f0*/  @P6 IADD3 R10, R10, 0x1, RZ ;  /* 0x000000010a0a6810 */ /* 0x000fe40007ffe0ff */
[----:B------:R-:W-:-:S02]  /*1800*/  ISETP.NE.AND P6, PT, R3, RZ, PT ;  /* 0x000000ff0300720c */ /* 0x000fc40003fc5270 */
[----:B------:R-:W-:Y:S01]  /*1810*/  LOP3.LUT R6, R6, c[0x0][0x1c0], RZ, 0x3c, !PT ;  /* 0x0000700006067a12 */ /* 0x000fe200078e3cff */
[----:B------:R-:W-:Y:S01]  /*1820*/  @!P0 IMAD.MOV R10, RZ, RZ, -R10 ;  /* 0x000000ffff0a8224 */ /* 0x000fe200078e0a0a */
[----:B------:R-:W-:Y:S02]  /*1830*/  @P2 IADD3 R23, R23, 0x1, RZ ;  /* 0x0000000117172810 */ /* 0x000fe40007ffe0ff */
[----:B------:R-:W-:Y:S02]  /*1840*/  ISETP.GE.AND P2, PT, R6, RZ, PT ;  /* 0x000000ff0600720c */ /* 0x000fe40003f46270 */
[----:B------:R-:W-:Y:S01]  /*1850*/  LOP3.LUT R6, RZ, c[0x0][0x1c0], RZ, 0x33, !PT ;  /* 0x00007000ff067a12 */ /* 0x000fe200078e33ff */
[----:B------:R-:W-:Y:S01]  /*1860*/  @!P4 IMAD.MOV R23, RZ, RZ, -R23 ;  /* 0x000000ffff17c224 */ /* 0x000fe200078e0a17 */
[----:B------:R-:W-:Y:S02]  /*1870*/  ISETP.NE.AND P4, PT, RZ, c[0x0][0x1c0], PT ;  /* 0x00007000ff007a0c */ /* 0x000fe40003f85270 */
[----:B0-----:R-:W-:-:S02]  /*1880*/  SHF.R.S32.HI R4, RZ, 0x1f, R17 ;  /* 0x0000001fff047819 */ /* 0x001fc40000011411 */
[----:B------:R-:W-:Y:S02]  /*1890*/  @!P1 IADD3 R25, R25, 0x1, RZ ;  /* 0x0000000119199810 */ /* 0x000fe40007ffe0ff */
[----:B------:R-:W-:Y:S02]  /*18a0*/  SHF.R.S32.HI R18, RZ, 0x1f, R2 ;  /* 0x0000001fff127819 */ /* 0x000fe40000011402 */
[----:B------:R-:W-:Y:S02]  /*18b0*/  SEL R8, R6, R10, !P4 ;  /* 0x0000000a06087207 */ /* 0x000fe40006000000 */
[----:B------:R-:W-:Y:S01]  /*18c0*/  @!P6 LOP3.LUT R23, RZ, R9, RZ, 0x33, !PT ;  /* 0x00000009ff17e212 */ /* 0x000fe200078e33ff */
[----:B------:R-:W-:Y:S01]  /*18d0*/  @!P3 IMAD.MOV R27, RZ, RZ, R18 ;  /* 0x000000ffff1bb224 */ /* 0x000fe200078e0212 */
[----:B------:R-:W-:Y:S02]  /*18e0*/  LEA.HI R10, R4, R17, RZ, 0x2 ;  /* 0x00000011040a7211 */ /* 0x000fe400078f10ff */
[----:B------:R-:W-:-:S02]  /*18f0*/  @P5 IADD3 R25, R25, 0x1, RZ ;  /* 0x0000000119195810 */ /* 0x000fc40007ffe0ff */
[----:B------:R-:W-:Y:S02]  /*1900*/  ISETP.LT.U32.AND P0, PT, R20, R23, PT ;  /* 0x000000171400720c */ /* 0x000fe40003f01070 */
[----:B------:R-:W-:Y:S01]  /*1910*/  SHF.R.S32.HI R9, RZ, 0x1f, R23 ;  /* 0x0000001fff097819 */ /* 0x000fe20000011417 */
[----:B------:R-:W-:Y:S01]  /*1920*/  @!P2 IMAD.MOV R25, RZ, RZ, -R25 ;  /* 0x000000ffff19a224 */ /* 0x000fe200078e0a19 */
[----:B------:R-:W-:Y:S02]  /*1930*/  SHF.R.S32.HI R18, RZ, 0x2, R10 ;  /* 0x00000002ff127819 */ /* 0x000fe4000001140a */
[----:B------:R-:W-:Y:S02]  /*1940*/  ISETP.LT.AND.EX P2, PT, R21, R9, PT, P0 ;  /* 0x000000091500720c */ /* 0x000fe40003f41300 */
[----:B------:R-:W-:Y:S02]  /*1950*/  ISETP.GE.AND P0, PT, R18, c[0x0][0x314], PT ;  /* 0x0000c50012007a0c */ /* 0x000fe40003f06270 */
[----:B------:R-:W-:-:S02]  /*1960*/  ISETP.NE.AND P1, PT, RZ, UR4, PT ;  /* 0x00000004ff007c0c */ /* 0x000fc4000bf25270 */
[----:B------:R-:W-:Y:S02]  /*1970*/  LOP3.LUT R22, R10, 0xfffffffc, RZ, 0xc0, !PT ;  /* 0xfffffffc0a167812 */ /* 0x000fe400078ec0ff */
[----:B------:R-:W-:Y:S02]  /*1980*/  SEL R19, R19, 0x1, !P1 ;  /* 0x0000000113137807 */ /* 0x000fe40004800000 */
[----:B------:R-:W-:Y:S01]  /*1990*/  SEL R10, R20, R23, P2 ;  /* 0x00000017140a7207 */ /* 0x000fe20001000000 */
[----:B------:R-:W-:Y:S01]  /*19a0*/  IMAD.MOV.U32 R20, RZ, RZ, -0x800000 ;  /* 0xff800000ff147424 */ /* 0x000fe200078e00ff */
[----:B------:R-:W-:Y:S01]  /*19b0*/  SEL R6, R6, R25, !P4 ;  /* 0x0000001906067207 */ /* 0x000fe20006000000 */
[----:B------:R-:W-:Y:S01]  /*19c0*/  IMAD R8, R8, R19, RZ ;  /* 0x0000001308087224 */ /* 0x000fe200078e02ff */
[----:B------:R-:W-:Y:S01]  /*19d0*/  SEL R9, R21, R9, P2 ;  /* 0x0000000915097207 */ /* 0x000fe20001000000 */
[----:B------:R-:W-:Y:S02]  /*19e0*/  IMAD.IADD R23, R17, 0x1, -R22 ;  /* 0x0000000111177824 */ /* 0x000fe400078e0a16 */
[----:B------:R-:W-:Y:S01]  /*19f0*/  IMAD R8, R27, R8, RZ ;  /* 0x000000081b087224 */ /* 0x000fe200078e02ff */
[----:B------:R-:W-:Y:S05]  /*1a00*/  @P0 BRA `(.L_x_107) ;  /* 0x0000010000000947 */ /* 0x000fea0003800000 */
[----:B------:R-:W-:Y:S02]  /*1a10*/  IADD3 R22, P2, R7, -UR8, RZ ;  /* 0x8000000807167c10 */ /* 0x000fe4000ff5e0ff */
[----:B------:R-:W-:-:S02]  /*1a20*/  SHF.R.S32.HI R21, RZ, 0x1f, R23 ;  /* 0x0000001fff157819 */ /* 0x000fc40000011417 */
[----:B------:R-:W-:Y:S02]  /*1a30*/  ISETP.GT.U32.AND P0, PT, R22, R23, PT ;  /* 0x000000171600720c */ /* 0x000fe40003f04070 */
[----:B------:R-:W-:-:S04]  /*1a40*/  IADD3.X R22, R5, ~UR7, RZ, P2, !PT ;  /* 0x8000000705167c10 */ /* 0x000fc800097fe4ff */
[----:B------:R-:W-:-:S13]  /*1a50*/  ISETP.GT.AND.EX P0, PT, R22, R21, PT, P0 ;  /* 0x000000151600720c */ /* 0x000fda0003f04300 */
[----:B------:R-:W-:Y:S05]  /*1a60*/  @!P0 BRA `(.L_x_107) ;  /* 0x000000a000008947 */ /* 0x000fea0003800000 */
[----:B------:R-:W-:Y:S01]  /*1a70*/  IADD3 R24, P0, R23, UR8, RZ ;  /* 0x0000000817187c10 */ /* 0x000fe2000ff1e0ff */
[----:B------:R-:W-:Y:S01]  /*1a80*/  IMAD R20, R5, R18, RZ ;  /* 0x0000001205147224 */ /* 0x000fe200078e02ff */
[----:B------:R-:W-:Y:S02]  /*1a90*/  SHF.R.S32.HI R22, RZ, 0x1f, R18 ;  /* 0x0000001fff167819 */ /* 0x000fe40000011412 */
[----:B------:R-:W-:-:S03]  /*1aa0*/  IADD3.X R25, R21, UR7, RZ, P0, !PT ;  /* 0x0000000715197c10 */ /* 0x000fc600087fe4ff */
[C---:B------:R-:W-:Y:S02]  /*1ab0*/  IMAD R20, R7.reuse, R22, R20 ;  /* 0x0000001607147224 */ /* 0x040fe400078e0214 */
[----:B------:R-:W-:-:S04]  /*1ac0*/  IMAD.WIDE.U32 R24, R7, R18, R24 ;  /* 0x0000001207187225 */ /* 0x000fc800078e0018 */
[----:B------:R-:W-:Y:S01]  /*1ad0*/  IMAD.IADD R20, R25, 0x1, R20 ;  /* 0x0000000119147824 */ /* 0x000fe200078e0214 */
[----:B------:R-:W-:-:S04]  /*1ae0*/  LEA R26, P0, R24, c[0x0][0x208], 0x2 ;  /* 0x00008200181a7a11 */ /* 0x000fc800078010ff */
[----:B------:R-:W-:-:S05]  /*1af0*/  LEA.HI.X R27, R24, c[0x0][0x20c], R20, 0x2, P0 ;  /* 0x00008300181b7a11 */ /* 0x000fca00000f1414 */
[----:B------:R0:W5:Y:S04]  /*1b00*/  LDG.E R20, [R26.64] ;  /* 0x0000000a1a147981 */ /* 0x000168000c1e1900 */
.L_x_107:
[----:B------:R-:W-:Y:S05]  /*1b10*/  BSYNC B0 ;  /* 0x0000000000007941 */ /* 0x000fea0003800000 */
.L_x_106:
[C---:B------:R-:W-:Y:S01]  /*1b20*/  ISETP.GT.AND P0, PT, R17.reuse, 0x7f, PT ;  /* 0x0000007f1100780c */ /* 0x040fe20003f04270 */
[----:B------:R-:W-:Y:S01]  /*1b30*/  IMAD.MOV.U32 R29, RZ, RZ, -0x800000 ;  /* 0xff800000ff1d7424 */ /* 0x000fe200078e00ff */
[----:B------:R-:W-:Y:S01]  /*1b40*/  LOP3.LUT P2, RZ, R17, 0x1f, RZ, 0xc0, !PT ;  /* 0x0000001f11ff7812 */ /* 0x000fe2000784c0ff */
[----:B------:R-:W-:Y:S01]  /*1b50*/  IMAD R19, R6, R19, RZ ;  /* 0x0000001306137224 */ /* 0x000fe200078e02ff */
[----:B------:R-:W-:Y:S01]  /*1b60*/  ISETP.GT.AND P3, PT, R3, RZ, PT ;  /* 0x000000ff0300720c */ /* 0x000fe20003f64270 */
[----:B------:R-:W-:Y:S01]  /*1b70*/  BSSY B1, `(.L_x_108) ;  /* 0x00001f4000017945 */ /* 0x000fe20003800000 */
[----:B------:R-:W-:Y:S01]  /*1b80*/  ISETP.GT.OR P2, PT, R17, 0x7f, P2 ;  /* 0x0000007f1100780c */ /* 0x000fe20001744670 */
[----:B------:R-:W-:-:S06]  /*1b90*/  IMAD.MOV.U32 R28, RZ, RZ, 0x7f800000 ;  /* 0x7f800000ff1c7424 */ /* 0x000fcc00078e00ff */
[----:B------:R-:W-:Y:S01]  /*1ba0*/  @!P0 IMAD R23, R18, 0x5, R23 ;  /* 0x0000000512178824 */ /* 0x000fe200078e0217 */
[----:B------:R-:W-:-:S04]  /*1bb0*/  @!P0 LEA.HI R21, R4, R17, RZ, 0x5 ;  /* 0x0000001104158211 */ /* 0x000fc800078f28ff */
[----:B-----5:R-:W-:Y:S01]  /*1bc0*/  @!P0 STS [R23.X4], R20 ;  /* 0x0000001417008388 */ /* 0x020fe20000004800 */
[----:B------:R-:W-:Y:S02]  /*1bd0*/  @!P0 LOP3.LUT R22, R21, 0xffffffe0, RZ, 0xc0, !PT ;  /* 0xffffffe015168812 */ /* 0x000fe400078ec0ff */
[----:B------:R-:W-:-:S03]  /*1be0*/  @!P0 SHF.R.S32.HI R21, RZ, 0x5, R21 ;  /* 0x00000005ff158819 */ /* 0x000fc60000011415 */
[----:B------:R-:W-:-:S04]  /*1bf0*/  @!P0 IMAD.IADD R22, R17, 0x1, -R22 ;  /* 0x0000000111168824 */ /* 0x000fc800078e0a16 */
[----:B------:R-:W-:Y:S01]  /*1c00*/  @!P0 IMAD R21, R22, 0x5, R21 ;  /* 0x0000000516158824 */ /* 0x000fe200078e0215 */
[----:B------:R-:W-:Y:S06]  /*1c10*/  BAR.SYNC.DEFER_BLOCKING 0x0 ;  /* 0x0000000000007b1d */ /* 0x000fec0000010000 */
[----:B------:R-:W1:Y:S04]  /*1c20*/  @!P0 LDS R29, [R21.X4] ;  /* 0x00000000151d8984 */ /* 0x000e680000004800 */
[----:B-1----:R-:W1:Y:S02]  /*1c30*/  SHFL.BFLY PT, R22, R29, 0x10, 0x1f ;  /* 0x0e001f001d167f89 */ /* 0x002e6400000e0000 */
[----:B-1----:R-:W-:-:S05]  /*1c40*/  FMNMX.FTZ R22, R22, R29, !PT ;  /* 0x0000001d16167209 */ /* 0x002fca0007810000 */
[----:B------:R-:W1:Y:S02]  /*1c50*/  SHFL.BFLY PT, R25, R22, 0x8, 0x1f ;  /* 0x0d001f0016197f89 */ /* 0x000e6400000e0000 */
[----:B-1----:R-:W-:-:S05]  /*1c60*/  FMNMX.FTZ R25, R22, R25, !PT ;  /* 0x0000001916197209 */ /* 0x002fca0007810000 */
[----:B------:R-:W1:Y:S02]  /*1c70*/  SHFL.BFLY PT, R24, R25, 0x4, 0x1f ;  /* 0x0c801f0019187f89 */ /* 0x000e6400000e0000 */
[----:B-1----:R-:W-:-:S05]  /*1c80*/  FMNMX.FTZ R24, R25, R24, !PT ;  /* 0x0000001819187209 */ /* 0x002fca0007810000 */
[----:B0-----:R-:W0:Y:S02]  /*1c90*/  SHFL.BFLY PT, R27, R24, 0x2, 0x1f ;  /* 0x0c401f00181b7f89 */ /* 0x001e2400000e0000 */
[----:B0-----:R-:W-:-:S05]  /*1ca0*/  FMNMX.FTZ R27, R24, R27, !PT ;  /* 0x0000001b181b7209 */ /* 0x001fca0007810000 */
[----:B------:R-:W0:Y:S02]  /*1cb0*/  SHFL.BFLY PT, R18, R27, 0x1, 0x1f ;  /* 0x0c201f001b127f89 */ /* 0x000e2400000e0000 */
[----:B0-----:R-:W-:-:S04]  /*1cc0*/  FMNMX.FTZ R18, R27, R18, !PT ;  /* 0x000000121b127209 */ /* 0x001fc80007810000 */
[----:B------:R-:W-:-:S04]  /*1cd0*/  FSETP.NEU.FTZ.AND P0, PT, R18, -INF , PT ;  /* 0xff8000001200780b */ /* 0x000fc80003f1d000 */
[----:B------:R-:W-:-:S05]  /*1ce0*/  FSEL R18, R18, RZ, P0 ;  /* 0x000000ff12127208 */ /* 0x000fca0000000000 */
[----:B------:R-:W-:-:S04]  /*1cf0*/  FADD.FTZ R21, -R18, R29 ;  /* 0x0000001d12157221 */ /* 0x000fc80000010100 */
[----:B------:R-:W-:-:S06]  /*1d00*/  FMUL.FTZ R21, R21, 1.4426950216293334961 ;  /* 0x3fb8aa3b15157820 */ /* 0x000fcc0000410000 */
[----:B------:R-:W0:Y:S02]  /*1d10*/  MUFU.EX2 R21, R21 ;  /* 0x0000001500157308 */ /* 0x000e240000000800 */
[----:B0-----:R-:W0:Y:S02]  /*1d20*/  SHFL.BFLY PT, R22, R21, 0x10, 0x1f ;  /* 0x0e001f0015167f89 */ /* 0x001e2400000e0000 */
[----:B0-----:R-:W-:-:S05]  /*1d30*/  FADD.FTZ R22, R21, R22 ;  /* 0x0000001615167221 */ /* 0x001fca0000010000 */
[----:B------:R-:W0:Y:S02]  /*1d40*/  SHFL.BFLY PT, R25, R22, 0x8, 0x1f ;  /* 0x0d001f0016197f89 */ /* 0x000e2400000e0000 */
[----:B0-----:R-:W-:Y:S01]  /*1d50*/  FADD.FTZ R25, R22, R25 ;  /* 0x0000001916197221 */ /* 0x001fe20000010000 */
[----:B------:R-:W-:-:S04]  /*1d60*/  SHF.R.S32.HI R22, RZ, 0x1f, R3 ;  /* 0x0000001fff167819 */ /* 0x000fc80000011403 */
[----:B------:R-:W0:Y:S02]  /*1d70*/  SHFL.BFLY PT, R24, R25, 0x4, 0x1f ;  /* 0x0c801f0019187f89 */ /* 0x000e2400000e0000 */
[----:B0-----:R-:W-:-:S05]  /*1d80*/  FADD.FTZ R24, R25, R24 ;  /* 0x0000001819187221 */ /* 0x001fca0000010000 */
[----:B------:R-:W0:Y:S02]  /*1d90*/  SHFL.BFLY PT, R23, R24, 0x2, 0x1f ;  /* 0x0c401f0018177f89 */ /* 0x000e2400000e0000 */
[----:B0-----:R-:W-:-:S05]  /*1da0*/  FADD.FTZ R23, R24, R23 ;  /* 0x0000001718177221 */ /* 0x001fca0000010000 */
[----:B------:R-:W0:Y:S02]  /*1db0*/  SHFL.BFLY PT, R20, R23, 0x1, 0x1f ;  /* 0x0c201f0017147f89 */ /* 0x000e2400000e0000 */
[----:B0-----:R-:W-:Y:S01]  /*1dc0*/  FADD.FTZ R26, R23, R20 ;  /* 0x00000014171a7221 */ /* 0x001fe20000010000 */
[----:B------:R-:W-:Y:S01]  /*1dd0*/  LEA.HI.SX32 R20, R3, 0x1, 0x1 ;  /* 0x0000000103147811 */ /* 0x000fe200078f0aff */
[----:B------:R-:W-:-:S03]  /*1de0*/  @!P3 IMAD.MOV R20, RZ, RZ, R22 ;  /* 0x000000ffff14b224 */ /* 0x000fc600078e0216 */
[----:B------:R-:W-:Y:S01]  /*1df0*/  FSETP.NE.FTZ.AND P0, PT, R26, RZ, PT ;  /* 0x000000ff1a00720b */ /* 0x000fe20003f15000 */
[----:B------:R-:W-:-:S12]  /*1e00*/  IMAD R6, R19, R20, RZ ;  /* 0x0000001413067224 */ /* 0x000fd800078e02ff */
[----:B------:R-:W0:Y:S02]  /*1e10*/  @P0 MUFU.LG2 R21, R26 ;  /* 0x0000001a00150308 */ /* 0x000e240000000c00 */
[----:B0-----:R-:W-:Y:S01]  /*1e20*/  @P0 FFMA.FTZ R28, R21, 0.69314718246459960938, R18 ;  /* 0x3f317218151c0823 */ /* 0x001fe20000010012 */
[----:B------:R-:W-:Y:S05]  /*1e30*/  @P2 BRA `(.L_x_109) ;  /* 0x00001c7000002947 */ /* 0x000fea0003800000 */
[----:B------:R-:W-:Y:S01]  /*1e40*/  ULDC.U8 UR4, c[0x0][0x328] ;  /* 0x0000ca0000047ab9 */ /* 0x000fe20000000000 */
[----:B------:R-:W-:Y:S02]  /*1e50*/  LEA.HI R4, R4, R17, RZ, 0x5 ;  /* 0x0000001104047211 */ /* 0x000fe400078f28ff */
[----:B------:R-:W-:Y:S02]  /*1e60*/  ISETP.NE.AND P2, PT, RZ, UR4, PT ;  /* 0x00000004ff007c0c */ /* 0x000fe4000bf45270 */
[----:B------:R-:W-:-:S04]  /*1e70*/  SHF.R.S32.HI R4, RZ, 0x5, R4 ;  /* 0x00000005ff047819 */ /* 0x000fc80000011404 */
[----:B------:R-:W-:-:S04]  /*1e80*/  IADD3 R36, P0, R4, UR8, RZ ;  /* 0x0000000804247c10 */ /* 0x000fc8000ff1e0ff */
[----:B------:R-:W-:-:S03]  /*1e90*/  LEA.HI.X.SX32 R37, R4, UR7, 0x1, P0 ;  /* 0x0000000704257c11 */ /* 0x000fc600080f0eff */
        /* <DEDUP_REMOVED lines=33> */
[-C--:B------:R-:W-:Y:S02]  /*20b0*/  IADD3 R19, P0, RZ, -R20.reuse, RZ ;  /* 0x80000014ff137210 */ /* 0x080fe40007f1e0ff */
[----:B------:R-:W-:Y:S02]  /*20c0*/  MOV R42, R20 ;  /* 0x00000014002a7202 */ /* 0x000fe40000000f00 */
[----:B------:R-:W-:Y:S01]  /*20d0*/  IADD3.X R17, RZ, ~R21, RZ, P0, !PT ;  /* 0x80000015ff117210 */ /* 0x000fe200007fe4ff */
[----:B------:R-:W-:Y:S01]  /*20e0*/  IMAD.WIDE.U32 R36, R40, R19, R36 ;  /* 0x0000001328247225 */ /* 0x000fe200078e0024 */
[----:B------:R-:W-:-:S03]  /*20f0*/  MOV R43, R21 ;  /* 0x00000015002b7202 */ /* 0x000fc60000000f00 */
[----:B------:R-:W-:-:S04]  /*2100*/  IMAD R18, R17, R40, RZ ;  /* 0x0000002811127224 */ /* 0x000fc800078e02ff */
[----:B------:R-:W-:Y:S01]  /*2110*/  IMAD R17, R23, R19, R18 ;  /* 0x0000001317117224 */ /* 0x000fe200078e0212 */
[----:B------:R-:W-:-:S04]  /*2120*/  MOV R18, R36 ;  /* 0x0000002400127202 */ /* 0x000fc80000000f00 */
[----:B------:R-:W-:Y:S01]  /*2130*/  IADD3 R17, R37, R17, RZ ;  /* 0x0000001125117210 */ /* 0x000fe20007ffe0ff */
[----:B------:R-:W-:Y:S05]  /*2140*/  BRA `(.L_x_113) ;  /* 0x0000016000007947 */ /* 0x000fea0003800000 */
.L_x_112:
        /* <DEDUP_REMOVED lines=22> */
.L_x_113:
[----:B------:R-:W-:Y:S05]  /*22b0*/  BSYNC B0 ;  /* 0x0000000000007941 */ /* 0x000fea0003800000 */
.L_x_111:
[----:B------:R-:W-:Y:S01]  /*22c0*/  LOP3.LUT R19, R17, R0, RZ, 0xfc, !PT ;  /* 0x0000000011137212 */ /* 0x000fe200078efcff */
[----:B------:R-:W-:Y:S03]  /*22d0*/  BSSY B0, `(.L_x_114) ;  /* 0x0000028000007945 */ /* 0x000fe60003800000 */
[----:B------:R-:W-:-:S13]  /*22e0*/  ISETP.NE.U32.AND P0, PT, R19, RZ, PT ;  /* 0x000000ff1300720c */ /* 0x000fda0003f05070 */
[----:B------:R-:W-:Y:S05]  /*22f0*/  @!P0 BRA `(.L_x_115) ;  /* 0x000000f000008947 */ /* 0x000fea0003800000 */
[----:B------:R-:W-:Y:S01]  /*2300*/  IMAD.MOV.U32 R24, RZ, RZ, R30 ;  /* 0x000000ffff187224 */ /* 0x000fe200078e001e */
[----:B------:R-:W-:Y:S02]  /*2310*/  MOV R23, R0 ;  /* 0x0000000000177202 */ /* 0x000fe40000000f00 */
[----:B------:R-:W-:Y:S02]  /*2320*/  MOV R22, 0x2340 ;  /* 0x0000234000167802 */ /* 0x000fe40000000f00 */
[----:B------:R-:W-:Y:S05]  /*2330*/  CALL.REL.NOINC `($__internal_2_$__cuda_sm20_div_s64) ;  /* 0x0000201000007944 */ /* 0x000fea0003c00000 */
[----:B------:R-:W-:Y:S01]  /*2340*/  IADD3 R23, P0, RZ, -R20, RZ ;  /* 0x80000014ff177210 */ /* 0x000fe20007f1e0ff */
[----:B------:R-:W-:Y:S01]  /*2350*/  IMAD.MOV.U32 R37, RZ, RZ, R21 ;  /* 0x000000ffff257224 */ /* 0x000fe200078e0015 */
[----:B------:R-:W-:Y:S02]  /*2360*/  MOV R24, R18 ;  /* 0x0000001200187202 */ /* 0x000fe40000000f00 */
[----:B------:R-:W-:Y:S02]  /*2370*/  IADD3.X R19, RZ, ~R21, RZ, P0, !PT ;  /* 0x80000015ff137210 */ /* 0x000fe400007fe4ff */
[----:B------:R-:W-:Y:S02]  /*2380*/  MOV R25, R17 ;  /* 0x0000001100197202 */ /* 0x000fe40000000f00 */
[----:B------:R-:W-:Y:S01]  /*2390*/  MOV R36, R20 ;  /* 0x0000001400247202 */ /* 0x000fe20000000f00 */
[----:B------:R-:W-:-:S02]  /*23a0*/  IMAD R19, R19, R30, RZ ;  /* 0x0000001e13137224 */ /* 0x000fc400078e02ff */
[----:B------:R-:W-:-:S04]  /*23b0*/  IMAD.WIDE.U32 R30, R30, R23, R24 ;  /* 0x000000171e1e7225 */ /* 0x000fc800078e0018 */
[----:B------:R-:W-:-:S04]  /*23c0*/  IMAD R0, R0, R23, R19 ;  /* 0x0000001700007224 */ /* 0x000fc800078e0213 */
[----:B------:R-:W-:Y:S01]  /*23d0*/  IMAD.IADD R0, R31, 0x1, R0 ;  /* 0x000000011f007824 */ /* 0x000fe200078e0200 */
[----:B------:R-:W-:Y:S05]  /*23e0*/  BRA `(.L_x_116) ;  /* 0x0000016000007947 */ /* 0x000fea0003800000 */
.L_x_115:
        /* <DEDUP_REMOVED lines=22> */
.L_x_116:
[----:B------:R-:W-:Y:S05]  /*2550*/  BSYNC B0 ;  /* 0x0000000000007941 */ /* 0x000fea0003800000 */
.L_x_114:
        /* <DEDUP_REMOVED lines=11> */
[----:B------:R-:W-:Y:S05]  /*2610*/  CALL.REL.NOINC `($__internal_2_$__cuda_sm20_div_s64) ;  /* 0x00001d3000007944 */ /* 0x000fea0003c00000 */
[----:B------:R-:W-:-:S04]  /*2620*/  IADD3 R17, P0, RZ, -R20, RZ ;  /* 0x80000014ff117210 */ /* 0x000fc80007f1e0ff */
[----:B------:R-:W-:Y:S01]  /*2630*/  IADD3.X R18, RZ, ~R21, RZ, P0, !PT ;  /* 0x80000015ff127210 */ /* 0x000fe200007fe4ff */
[----:B------:R-:W-:-:S04]  /*2640*/  IMAD.WIDE.U32 R36, R5, R17, R36 ;  /* 0x0000001105247225 */ /* 0x000fc800078e0024 */
[----:B------:R-:W-:-:S04]  /*2650*/  IMAD R18, R18, R5, RZ ;  /* 0x0000000512127224 */ /* 0x000fc800078e02ff */
[----:B------:R-:W-:-:S05]  /*2660*/  IMAD R4, R4, R17, R18 ;  /* 0x0000001104047224 */ /* 0x000fca00078e0212 */
[----:B------:R-:W-:Y:S01]  /*2670*/  IADD3 R4, R37, R4, RZ ;  /* 0x0000000425047210 */ /* 0x000fe20007ffe0ff */
[----:B------:R-:W-:Y:S05]  /*2680*/  BRA `(.L_x_119) ;  /* 0x0000016000007947 */ /* 0x000fea0003800000 */
.L_x_118:
        /* <DEDUP_REMOVED lines=22> */
.L_x_119:
[----:B------:R-:W-:Y:S05]  /*27f0*/  BSYNC B0 ;  /* 0x0000000000007941 */ /* 0x000fea0003800000 */
.L_x_117:
        /* <DEDUP_REMOVED lines=16> */
[----:B------:R-:W-:Y:S02]  /*2900*/  IMAD R18, R5, R14, RZ ;  /* 0x0000000e05127224 */ /* 0x000fe400078e02ff */
        /* <DEDUP_REMOVED lines=21> */
[----:B------:R-:W-:Y:S05]  /*2a60*/  CALL.REL.NOINC `($__internal_2_$__cuda_sm20_div_s64) ;  /* 0x000018e000007944 */ /* 0x000fea0003c00000 */
        /* <DEDUP_REMOVED lines=12> */
.L_x_121:
[----:B------:R-:W0:Y:S01]  /*2b30*/  I2F.U32.RP R20, R40 ;  /* 0x0000002800147306 */ /* 0x000e220000209000 */
[----:B------:R-:W-:Y:S01]  /*2b40*/  ISETP.NE.U32.AND P0, PT, R40, RZ, PT ;  /* 0x000000ff2800720c */ /* 0x000fe20003f05070 */
[----:B------:R-:W-:-:S06]  /*2b50*/  IMAD.MOV.U32 R41, RZ, RZ, RZ ;  /* 0x000000ffff297224 */ /* 0x000fcc00078e00ff */
        /* <DEDUP_REMOVED lines=20> */
.L_x_122:
[----:B------:R-:W-:Y:S05]  /*2ca0*/  BSYNC B0 ;  /* 0x0000000000007941 */ /* 0x000fea0003800000 */
.L_x_120:
        /* <DEDUP_REMOVED lines=19> */
.L_x_124:
        /* <DEDUP_REMOVED lines=22> */
.L_x_125:
[----:B------:R-:W-:Y:S05]  /*2f40*/  BSYNC B0 ;  /* 0x0000000000007941 */ /* 0x000fea0003800000 */
.L_x_123:
        /* <DEDUP_REMOVED lines=10> */
[----:B------:R-:W-:Y:S02]  /*2ff0*/  IADD3 R18, P0, RZ, -R20, RZ ;  /* 0x80000014ff127210 */ /* 0x000fe40007f1e0ff */
[----:B------:R-:W-:Y:S02]  /*3000*/  MOV R22, R42 ;  /* 0x0000002a00167202 */ /* 0x000fe40000000f00 */
[----:B------:R-:W-:Y:S02]  /*3010*/  IADD3.X R17, RZ, ~R21, RZ, P0, !PT ;  /* 0x80000015ff117210 */ /* 0x000fe400007fe4ff */
[----:B------:R-:W-:-:S03]  /*3020*/  MOV R23, R43 ;  /* 0x0000002b00177202 */ /* 0x000fc60000000f00 */
[----:B------:R-:W-:Y:S02]  /*3030*/  IMAD R17, R17, R14, RZ ;  /* 0x0000000e11117224 */ /* 0x000fe400078e02ff */
[----:B------:R-:W-:-:S04]  /*3040*/  IMAD.WIDE.U32 R22, R14, R18, R22 ;  /* 0x000000120e167225 */ /* 0x000fc800078e0016 */
[----:B------:R-:W-:Y:S01]  /*3050*/  IMAD R13, R13, R18, R17 ;  /* 0x000000120d0d7224 */ /* 0x000fe200078e0211 */
[----:B------:R-:W-:-:S04]  /*3060*/  MOV R14, R22 ;  /* 0x00000016000e7202 */ /* 0x000fc80000000f00 */
[----:B------:R-:W-:Y:S01]  /*3070*/  IADD3 R13, R23, R13, RZ ;  /* 0x0000000d170d7210 */ /* 0x000fe20007ffe0ff */
[----:B------:R-:W-:Y:S05]  /*3080*/  BRA `(.L_x_128) ;  /* 0x0000017000007947 */ /* 0x000fea0003800000 */
.L_x_127:
[----:B------:R-:W0:Y:S01]  /*3090*/  I2F.U32.RP R19, R14 ;  /* 0x0000000e00137306 */ /* 0x000e220000209000 */
[----:B------:R-:W-:Y:S01]  /*30a0*/  IMAD.MOV.U32 R20, RZ, RZ, RZ ;  /* 0x000000ffff147224 */ /* 0x000fe200078e00ff */
[----:B------:R-:W-:-:S06]  /*30b0*/  ISETP.NE.U32.AND P0, PT, R14, RZ, PT ;  /* 0x000000ff0e00720c */ /* 0x000fcc0003f05070 */
[----:B0-----:R-:W0:Y:S02]  /*30c0*/  MUFU.RCP R17, R19 ;  /* 0x0000001300117308 */ /* 0x001e240000001000 */
[----:B0-----:R-:W-:-:S06]  /*30d0*/  IADD3 R17, R17, 0xffffffe, RZ ;  /* 0x0ffffffe11117810 */ /* 0x001fcc0007ffe0ff */
[----:B------:R-:W0:Y:S02]  /*30e0*/  F2I.FTZ.U32.TRUNC.NTZ R21, R17 ;  /* 0x0000001100157305 */ /* 0x000e24000021f000 */
[----:B0-----:R-:W-:-:S04]  /*30f0*/  IMAD.MOV R13, RZ, RZ, -R21 ;  /* 0x000000ffff0d7224 */ /* 0x001fc800078e0a15 */
[----:B------:R-:W-:-:S04]  /*3100*/  IMAD R13, R13, R14, RZ ;  /* 0x0000000e0d0d7224 */ /* 0x000fc800078e02ff */
[----:B------:R-:W-:-:S04]  /*3110*/  IMAD.HI.U32 R13, R21, R13, R20 ;  /* 0x0000000d150d7227 */ /* 0x000fc800078e0014 */
[----:B------:R-:W-:Y:S02]  /*3120*/  IMAD.MOV.U32 R21, RZ, RZ, RZ ;  /* 0x000000ffff157224 */ /* 0x000fe400078e00ff */
        /* <DEDUP_REMOVED lines=13> */
.L_x_128:
[----:B------:R-:W-:Y:S05]  /*3200*/  BSYNC B0 ;  /* 0x0000000000007941 */ /* 0x000fea0003800000 */
.L_x_126:
[----:B------:R-:W-:Y:S01]  /*3210*/  SHF.R.S32.HI R18, RZ, 0x1f, R8 ;  /* 0x0000001fff127819 */ /* 0x000fe20000011408 */
[----:B------:R-:W-:Y:S01]  /*3220*/  IMAD R17, R21, R8, RZ ;  /* 0x0000000815117224 */ /* 0x000fe200078e02ff */
[----:B------:R-:W-:Y:S01]  /*3230*/  SHF.R.S32.HI R21, RZ, 0x1f, R2 ;  /* 0x0000001fff157819 */ /* 0x000fe20000011402 */
[----:B------:R-:W-:Y:S01]  /*3240*/  IMAD R44, R25, c[0x0][0x214], RZ ;  /* 0x00008500192c7a24 */ /* 0x000fe200078e02ff */
[----:B------:R-:W-:Y:S01]  /*3250*/  BSSY B0, `(.L_x_129) ;  /* 0x0000039000007945 */ /* 0x000fe20003800000 */
[----:B------:R-:W-:Y:S01]  /*3260*/  IMAD R17, R18, R20, R17 ;  /* 0x0000001412117224 */ /* 0x000fe200078e0211 */
[----:B------:R-:W-:Y:S01]  /*3270*/  LOP3.LUT R18, R41, R11, RZ, 0xfc, !PT ;  /* 0x0000000b29127212 */ /* 0x000fe200078efcff */
[----:B------:R-:W-:Y:S01]  /*3280*/  IMAD R13, R13, R2, RZ ;  /* 0x000000020d0d7224 */ /* 0x000fe200078e02ff */
[----:B------:R-:W-:Y:S01]  /*3290*/  SHF.R.S32.HI R19, RZ, 0x1f, R44 ;  /* 0x0000001fff137819 */ /* 0x000fe2000001142c */
[----:B------:R-:W-:Y:S01]  /*32a0*/  IMAD.WIDE.U32 R42, R20, R8, RZ ;  /* 0x00000008142a7225 */ /* 0x000fe200078e00ff */
[----:B------:R-:W-:-:S03]  /*32b0*/  ISETP.NE.U32.AND P0, PT, R18, RZ, PT ;  /* 0x000000ff1200720c */ /* 0x000fc60003f05070 */
[----:B------:R-:W-:Y:S02]  /*32c0*/  IMAD R8, R15, R44, RZ ;  /* 0x0000002c0f087224 */ /* 0x000fe400078e02ff */
[----:B------:R-:W-:Y:S02]  /*32d0*/  IMAD R13, R21, R14, R13 ;  /* 0x0000000e150d7224 */ /* 0x000fe400078e020d */
[----:B------:R-:W-:-:S04]  /*32e0*/  IMAD.WIDE.U32 R14, R14, R2, RZ ;  /* 0x000000020e0e7225 */ /* 0x000fc800078e00ff */
[----:B------:R-:W-:Y:S01]  /*32f0*/  IMAD R19, R19, R16, R8 ;  /* 0x0000001013137224 */ /* 0x000fe200078e0208 */
[----:B------:R-:W-:Y:S01]  /*3300*/  IADD3 R8, R15, R13, RZ ;  /* 0x0000000d0f087210 */ /* 0x000fe20007ffe0ff */
        /* <DEDUP_REMOVED lines=9> */
[----:B------:R-:W-:Y:S05]  /*33a0*/  CALL.REL.NOINC `($__internal_2_$__cuda_sm20_div_s64) ;  /* 0x00000fa000007944 */ /* 0x000fea0003c00000 */
[----:B------:R-:W-:Y:S01]  /*33b0*/  IADD3 R16, P0, RZ, -R20, RZ ;  /* 0x80000014ff107210 */ /* 0x000fe20007f1e0ff */
[----:B------:R-:W-:Y:S01]  /*33c0*/  IMAD.MOV.U32 R19, RZ, RZ, R41 ;  /* 0x000000ffff137224 */ /* 0x000fe200078e0029 */
[----:B------:R-:W-:Y:S02]  /*33d0*/  MOV R18, R40 ;  /* 0x0000002800127202 */ /* 0x000fe40000000f00 */
[----:B------:R-:W-:-:S02]  /*33e0*/  IADD3.X R17, RZ, ~R21, RZ, P0, !PT ;  /* 0x80000015ff117210 */ /* 0x000fc400007fe4ff */
[----:B------:R-:W-:Y:S01]  /*33f0*/  MOV R40, R20 ;  /* 0x0000001400287202 */ /* 0x000fe20000000f00 */
[----:B------:R-:W-:Y:S01]  /*3400*/  IMAD.WIDE.U32 R18, R12, R16, R18 ;  /* 0x000000100c127225 */ /* 0x000fe200078e0012 */
[----:B------:R-:W-:-:S03]  /*3410*/  MOV R41, R21 ;  /* 0x0000001500297202 */ /* 0x000fc60000000f00 */
[----:B------:R-:W-:Y:S01]  /*3420*/  IMAD R17, R17, R12, RZ ;  /* 0x0000000c11117224 */ /* 0x000fe200078e02ff */
[----:B------:R-:W-:-:S03]  /*3430*/  MOV R12, R18 ;  /* 0x00000012000c7202 */ /* 0x000fc60000000f00 */
[----:B------:R-:W-:-:S04]  /*3440*/  IMAD R11, R11, R16, R17 ;  /* 0x000000100b0b7224 */ /* 0x000fc800078e0211 */
[----:B------:R-:W-:Y:S01]  /*3450*/  IMAD.IADD R11, R19, 0x1, R11 ;  /* 0x00000001130b7824 */ /* 0x000fe200078e020b */
[----:B------:R-:W-:Y:S05]  /*3460*/  BRA `(.L_x_131) ;  /* 0x0000017000007947 */ /* 0x000fea0003800000 */
.L_x_130:
        /* <DEDUP_REMOVED lines=23> */
.L_x_131:
[----:B------:R-:W-:Y:S05]  /*35e0*/  BSYNC B0 ;  /* 0x0000000000007941 */ /* 0x000fea0003800000 */
.L_x_129:
        /* <DEDUP_REMOVED lines=29> */
.L_x_133:
[----:B------:R-:W0:Y:S01]  /*37c0*/  I2F.U32.RP R17, R10 ;  /* 0x0000000a00117306 */ /* 0x000e220000209000 */
[----:B------:R-:W-:Y:S01]  /*37d0*/  IMAD.MOV.U32 R18, RZ, RZ, RZ ;  /* 0x000000ffff127224 */ /* 0x000fe200078e00ff */
[----:B------:R-:W-:Y:S01]  /*37e0*/  ISETP.NE.U32.AND P0, PT, R10, RZ, PT ;  /* 0x000000ff0a00720c */ /* 0x000fe20003f05070 */
[----:B------:R-:W-:-:S05]  /*37f0*/  IMAD.MOV.U32 R21, RZ, RZ, RZ ;  /* 0x000000ffff157224 */ /* 0x000fca00078e00ff */
        /* <DEDUP_REMOVED lines=16> */
[----:B------:R-:W-:Y:S02]  /*3900*/  IADD3 R9, -R16, RZ, RZ ;  /* 0x000000ff10097210 */ /* 0x000fe40007ffe1ff */
[----:B------:R-:W-:-:S03]  /*3910*/  MOV R20, R16 ;  /* 0x0000001000147202 */ /* 0x000fc60000000f00 */
[----:B------:R-:W-:Y:S02]  /*3920*/  IMAD R10, R10, R9, R40 ;  /* 0x000000090a0a7224 */ /* 0x000fe400078e0228 */
.L_x_134:
[----:B------:R-:W-:Y:S05]  /*3930*/  BSYNC B0 ;  /* 0x0000000000007941 */ /* 0x000fea0003800000 */
.L_x_132:
[----:B------:R-:W-:-:S04]  /*3940*/  IADD3 R31, P1, P0, R36, R32, R30 ;  /* 0x00000020241f7210 */ /* 0x000fc8000783e01e */
[----:B------:R-:W-:Y:S02]  /*3950*/  IADD3 R31, P3, P2, R42, R31, R44 ;  /* 0x0000001f2a1f7210 */ /* 0x000fe40007a7e02c */
[----:B------:R-:W-:Y:S01]  /*3960*/  IADD3.X R0, R4, R5, R0, P1, P0 ;  /* 0x0000000504007210 */ /* 0x000fe20000fe0400 */
[----:B------:R-:W-:Y:S01]  /*3970*/  IMAD R5, R21, R6, RZ ;  /* 0x0000000615057224 */ /* 0x000fe200078e02ff */
[----:B------:R-:W-:Y:S02]  /*3980*/  IADD3 R14, P1, P0, R46, R31, R14 ;  /* 0x0000001f2e0e7210 */ /* 0x000fe4000783e00e */
[----:B------:R-:W-:Y:S02]  /*3990*/  IADD3.X R0, R13, R0, R2, P3, P2 ;  /* 0x000000000d007210 */ /* 0x000fe40001fe4402 */
[----:B------:R-:W-:Y:S02]  /*39a0*/  SHF.R.S32.HI R2, RZ, 0x1f, R6 ;  /* 0x0000001fff027819 */ /* 0x000fe40000011406 */
[----:B------:R-:W-:-:S02]  /*39b0*/  IADD3.X R15, R11, R0, R8, P1, P0 ;  /* 0x000000000b0f7210 */ /* 0x000fc40000fe0408 */
[----:B------:R-:W-:Y:S01]  /*39c0*/  SHF.R.S32.HI R0, RZ, 0x1f, R3 ;  /* 0x0000001fff007819 */ /* 0x000fe20000011403 */
[-C--:B------:R-:W-:Y:S02]  /*39d0*/  IMAD R2, R2, R20.reuse, R5 ;  /* 0x0000001402027224 */ /* 0x080fe400078e0205 */
[----:B------:R-:W-:-:S04]  /*39e0*/  IMAD.WIDE.U32 R14, R6, R20, R14 ;  /* 0x00000014060e7225 */ /* 0x000fc800078e000e */
[----:B------:R-:W-:Y:S02]  /*39f0*/  IMAD R5, R12, R3, RZ ;  /* 0x000000030c057224 */ /* 0x000fe400078e02ff */
        /* <DEDUP_REMOVED lines=8> */
.L_x_110:
[----:B------:R-:W-:-:S04]  /*3a80*/  LEA R2, P0, R36, c[0x0][0x200], 0x2 ;  /* 0x0000800024027a11 */ /* 0x000fc800078010ff */
[----:B------:R-:W-:-:S05]  /*3a90*/  LEA.HI.X R3, R36, c[0x0][0x204], R37, 0x2, P0 ;  /* 0x0000810024037a11 */ /* 0x000fca00000f1425 */
[----:B------:R0:W-:Y:S04]  /*3aa0*/  STG.E [R2.64], R28 ;  /* 0x0000001c02007986 */ /* 0x0001e8000c10190a */
.L_x_109:
[----:B------:R-:W-:Y:S05]  /*3ab0*/  BSYNC B1 ;  /* 0x0000000000017941 */ /* 0x000fea0003800000 */
.L_x_108:
[----:B------:R-:W1:Y:S01]  /*3ac0*/  S2R R0, SR_TID.X ;  /* 0x0000000000007919 */ /* 0x000e620000002100 */
[----:B------:R-:W-:Y:S01]  /*3ad0*/  HFMA2.MMA R5, -RZ, RZ, 0, 0 ;  /* 0x00000000ff057435 */ /* 0x000fe200000001ff */
[----:B01----:R-:W-:-:S04]  /*3ae0*/  SHF.R.S32.HI R3, RZ, 0x1f, R0 ;  /* 0x0000001fff037819 */ /* 0x003fc80000011400 */
[----:B------:R-:W-:Y:S02]  /*3af0*/  LEA.HI R12, R3, R0, RZ, 0x5 ;  /* 0x00000000030c7211 */ /* 0x000fe400078f28ff */
[----:B------:R-:W-:Y:S02]  /*3b00*/  CS2R R2, SRZ ;  /* 0x0000000000027805 */ /* 0x000fe4000001ff00 */
[----:B------:R-:W-:Y:S02]  /*3b10*/  LOP3.LUT R19, R12, 0xffffffe0, RZ, 0xc0, !PT ;  /* 0xffffffe00c137812 */ /* 0x000fe400078ec0ff */
[----:B------:R-:W-:-:S03]  /*3b20*/  SHF.R.S32.HI R12, RZ, 0x5, R12 ;  /* 0x00000005ff0c7819 */ /* 0x000fc6000001140c */
[----:B------:R-:W-:-:S05]  /*3b30*/  IMAD.IADD R19, R0, 0x1, -R19 ;  /* 0x0000000100137824 */ /* 0x000fca00078e0a13 */
[C---:B------:R-:W-:Y:S02]  /*3b40*/  ISETP.GE.AND P0, PT, R19.reuse, c[0x0][0x314], PT ;  /* 0x0000c50013007a0c */ /* 0x040fe40003f06270 */
[----:B------:R-:W-:Y:S02]  /*3b50*/  SHF.L.U32 R18, R19, 0x2, RZ ;  /* 0x0000000213127819 */ /* 0x000fe400000006ff */
[----:B------:R-:W-:Y:S01]  /*3b60*/  ISETP.LT.AND P0, PT, R0, 0x80, !P0 ;  /* 0x000000800000780c */ /* 0x000fe20004701270 */
[----:B------:R-:W-:-:S12]  /*3b70*/  IMAD.MOV.U32 R0, RZ, RZ, c[0x0][0x314] ;  /* 0x0000c500ff007624 */ /* 0x000fd800078e00ff */
[----:B------:R-:W-:Y:S02]  /*3b80*/  @P0 FADD.FTZ R4, -R28, R29 ;  /* 0x0000001d1c040221 */ /* 0x000fe40000010100 */
[----:B------:R-:W-:Y:S02]  /*3b90*/  @P0 IMAD R9, R19, 0x5, R12 ;  /* 0x0000000513090824 */ /* 0x000fe400078e020c */
[----:B------:R-:W-:-:S06]  /*3ba0*/  @P0 FMUL.FTZ R4, R4, 1.4426950216293334961 ;  /* 0x3fb8aa3b04040820 */ /* 0x000fcc0000410000 */
[----:B------:R-:W0:Y:S02]  /*3bb0*/  @P0 MUFU.EX2 R4, R4 ;  /* 0x0000000400040308 */ /* 0x000e240000000800 */
[----:B0-----:R0:W-:Y:S04]  /*3bc0*/  @P0 STS [R9.X4], R4 ;  /* 0x0000000409000388 */ /* 0x0011e80000004800 */
[----:B------:R-:W-:Y:S01]  /*3bd0*/  BAR.SYNC.DEFER_BLOCKING 0x0 ;  /* 0x0000000000007b1d */ /* 0x000fe20000010000 */
[----:B------:R-:W-:Y:S01]  /*3be0*/  ISETP.GE.AND P0, PT, R0, 0x1, PT ;  /* 0x000000010000780c */ /* 0x000fe20003f06270 */
[----:B------:R-:W-:-:S12]  /*3bf0*/  IMAD.MOV.U32 R0, RZ, RZ, RZ ;  /* 0x000000ffff007224 */ /* 0x000fd800078e00ff */
[----:B------:R-:W-:Y:S05]  /*3c00*/  @!P0 BRA `(.L_x_135) ;  /* 0x0000024000008947 */ /* 0x000fea0003800000 */
[----:B------:R-:W-:Y:S01]  /*3c10*/  ULDC UR5, c[0x0][0x22c] ;  /* 0x00008b0000057ab9 */ /* 0x000fe20000000800 */
[C---:B------:R-:W-:Y:S01]  /*3c20*/  IMAD R13, R12.reuse, 0x80, R18 ;  /* 0x000000800c0d7824 */ /* 0x040fe200078e0212 */
[----:B------:R-:W-:Y:S01]  /*3c30*/  UIMAD UR5, UR8, UR5, URZ ;  /* 0x00000005080572a4 */ /* 0x000fe2000f8e023f */
[C---:B------:R-:W-:Y:S01]  /*3c40*/  IADD3 R5, R7.reuse, -UR8, RZ ;  /* 0x8000000807057c10 */ /* 0x040fe2000fffe0ff */
[----:B------:R-:W-:Y:S01]  /*3c50*/  IMAD R20, R7, c[0x0][0x22c], RZ ;  /* 0x00008b0007147a24 */ /* 0x000fe200078e02ff */
[----:B0-----:R-:W-:Y:S01]  /*3c60*/  CS2R R8, SRZ ;  /* 0x0000000000087805 */ /* 0x001fe2000001ff00 */
        /* <DEDUP_REMOVED lines=11> */
.L_x_138:
[----:B------:R-:W-:Y:S01]  /*3d20*/  BSSY B0, `(.L_x_136) ;  /* 0x0000007000007945 */ /* 0x000fe20003800000 */
[----:B------:R-:W-:-:S05]  /*3d30*/  @P2 BRA `(.L_x_137) ;  /* 0x0000005000002947 */ /* 0x000fca0003800000 */
[----:B------:R-:W-:Y:S01]  /*3d40*/  ISETP.GE.AND P0, PT, R18, c[0x0][0x220], PT ;  /* 0x0000880012007a0c */ /* 0x000fe20003f06270 */
[----:B------:R-:W-:Y:S01]  /*3d50*/  CS2R R8, SRZ ;  /* 0x0000000000087805 */ /* 0x000fe2000001ff00 */
[----:B------:R-:W-:Y:S11]  /*3d60*/  CS2R R10, SRZ ;  /* 0x00000000000a7805 */ /* 0x000ff6000001ff00 */
[----:B------:R-:W-:Y:S05]  /*3d70*/  @!P0 MOV R15, R13 ;  /* 0x0000000d000f8202 */ /* 0x000fea0000000f00 */
[----:B------:R0:W5:Y:S02]  /*3d80*/  @!P0 LDG.E.128 R8, [R14.64] ;  /* 0x0000000a0e088981 */ /* 0x000164000c1e1d00 */
.L_x_137:
[----:B------:R-:W-:Y:S05]  /*3d90*/  BSYNC B0 ;  /* 0x0000000000007941 */ /* 0x000fea0003800000 */
.L_x_136:
        /* <DEDUP_REMOVED lines=11> */
.L_x_135:
        /* <DEDUP_REMOVED lines=72> */
[----:B------:R-:W-:Y:S02]  /*42d0*/  IMAD R0, R0, c[0x0][0x1e8], RZ ;  /* 0x00007a0000007a24 */ /* 0x000fe400078e02ff */
[----:B------:R-:W-:-:S04]  /*42e0*/  IMAD.WIDE.U32 R18, R7, c[0x0][0x1e8], R18 ;  /* 0x00007a0007127a25 */ /* 0x000fc800078e0012 */
[----:B------:R-:W-:Y:S01]  /*42f0*/  IMAD R0, R7, c[0x0][0x1ec], R0 ;  /* 0x00007b0007007a24 */ /* 0x000fe200078e0200 */
[----:B------:R-:W-:-:S04]  /*4300*/  LEA R2, P0, R18, c[0x0][0x1d0], 0x1 ;  /* 0x0000740012027a11 */ /* 0x000fc800078008ff */
[----:B------:R-:W-:-:S04]  /*4310*/  IADD3 R3, R19, R0, RZ ;  /* 0x0000000013037210 */ /* 0x000fc80007ffe0ff */
[----:B------:R-:W-:-:S05]  /*4320*/  LEA.HI.X R3, R18, c[0x0][0x1d4], R3, 0x1, P0 ;  /* 0x0000750012037a11 */ /* 0x000fca00000f0c03 */
[----:B------:R-:W-:Y:S01]  /*4330*/  STG.E.64 [R2.64], R4 ;  /* 0x0000000402007986 */ /* 0x000fe2000c101b0a */
[----:B------:R-:W-:Y:S05]  /*4340*/  EXIT ;  /* 0x000000000000794d */ /* 0x000fea0003800000 */
        .weak           $__internal_2_$__cuda_sm20_div_s64
        .type           $__internal_2_$__cuda_sm20_div_s64,@function
        .size           $__internal_2_$__cuda_sm20_div_s64,(.L_x_8264 - $__internal_2_$__cuda_sm20_div_s64)
$__internal_2_$__cuda_sm20_div_s64:
        /* <DEDUP_REMOVED lines=29> */
[----:B------:R-:W-:-:S04]  /*4520*/  IMAD.X R26, RZ, RZ, ~R26, P0 ;  /* 0x000000ffff1a7224 */ /* 0x000fc800000e0e1a */
[----:B------:R-:W-:-:S04]  /*4530*/  IMAD.WIDE.U32 R34, P5, R35, R26, R34 ;  /* 0x0000001a23227225 */ /* 0x000fc800078a0022 */
[C---:B------:R-:W-:Y:S02]  /*4540*/  IMAD R21, R27.reuse, R26, RZ ;  /* 0x0000001a1b157224 */ /* 0x040fe400078e02ff */
[----:B------:R-:W-:-:S04]  /*4550*/  IMAD.HI.U32 R20, P4, R27, R20, R34 ;  /* 0x000000141b147227 */ /* 0x000fc80007880022 */
[----:B------:R-:W-:Y:S01]  /*4560*/  IMAD.HI.U32 R19, R27, R26, RZ ;  /* 0x0000001a1b137227 */ /* 0x000fe200078e00ff */
[----:B------:R-:W-:Y:S02]  /*4570*/  IADD3 R21, P3, R21, R20, RZ ;  /* 0x0000001415157210 */ /* 0x000fe40007f7e0ff */
[-C--:B------:R-:W-:Y:S01]  /*4580*/  IADD3 R20, P0, RZ, -R18.reuse, RZ ;  /* 0x80000012ff147210 */ /* 0x080fe20007f1e0ff */
[----:B------:R-:W-:Y:S02]  /*4590*/  IMAD.X R27, R19, 0x1, R27, P5 ;  /* 0x00000001131b7824 */ /* 0x000fe400028e061b */
[----:B------:R-:W-:Y:S01]  /*45a0*/  IMAD.MOV.U32 R35, RZ, RZ, RZ ;  /* 0x000000ffff237224 */ /* 0x000fe200078e00ff */
[----:B------:R-:W-:Y:S01]  /*45b0*/  SEL R20, R20, R18, !P2 ;  /* 0x0000001214147207 */ /* 0x000fe20005000000 */
[----:B------:R-:W-:-:S04]  /*45c0*/  IMAD.X R26, RZ, RZ, ~R17, P0 ;  /* 0x000000ffff1a7224 */ /* 0x000fc800000e0e11 */
[----:B------:R-:W-:Y:S01]  /*45d0*/  IMAD.HI.U32 R34, R21, R20, RZ ;  /* 0x0000001415227227 */ /* 0x000fe200078e00ff */
[----:B------:R-:W-:Y:S02]  /*45e0*/  SEL R19, R26, R17, !P2 ;  /* 0x000000111a137207 */ /* 0x000fe40005000000 */
[----:B------:R-:W-:-:S03]  /*45f0*/  IADD3.X R26, RZ, RZ, R27, P3, P4 ;  /* 0x000000ffff1a7210 */ /* 0x000fc60001fe841b */
[----:B------:R-:W-:-:S04]  /*4600*/  IMAD.WIDE.U32 R34, R21, R19, R34 ;  /* 0x0000001315227225 */ /* 0x000fc800078e0022 */
[C---:B------:R-:W-:Y:S02]  /*4610*/  IMAD R27, R26.reuse, R19, RZ ;  /* 0x000000131a1b7224 */ /* 0x040fe400078e02ff */
[----:B------:R-:W-:-:S04]  /*4620*/  IMAD.HI.U32 R34, P0, R26, R20, R34 ;  /* 0x000000141a227227 */ /* 0x000fc80007800022 */
[----:B------:R-:W-:Y:S01]  /*4630*/  IMAD.HI.U32 R26, R26, R19, RZ ;  /* 0x000000131a1a7227 */ /* 0x000fe200078e00ff */
[----:B------:R-:W-:-:S04]  /*4640*/  IADD3 R27, P2, R27, R34, RZ ;  /* 0x000000221b1b7210 */ /* 0x000fc80007f5e0ff */
[----:B------:R-:W-:Y:S01]  /*4650*/  IADD3.X R26, R26, RZ, RZ, P0, !PT ;  /* 0x000000ff1a1a7210 */ /* 0x000fe200007fe4ff */
[----:B------:R-:W-:-:S04]  /*4660*/  IMAD.WIDE.U32 R34, R27, R38, RZ ;  /* 0x000000261b227225 */ /* 0x000fc800078e00ff */
[----:B------:R-:W-:Y:S01]  /*4670*/  IMAD R21, R27, R39, R35 ;  /* 0x000000271b157224 */ /* 0x000fe200078e0223 */
[----:B------:R-:W-:Y:S01]  /*4680*/  IADD3 R20, P0, -R34, R20, RZ ;  /* 0x0000001422147210 */ /* 0x000fe20007f1e1ff */
[----:B------:R-:W-:-:S03]  /*4690*/  IMAD.X R26, RZ, RZ, R26, P2 ;  /* 0x000000ffff1a7224 */ /* 0x000fc600010e061a */
        /* <DEDUP_REMOVED lines=8> */
[----:B------:R-:W-:Y:S02]  /*4720*/  SEL R34, R34, R27, P4 ;  /* 0x0000001b22227207 */ /* 0x000fe40002000000 */
[----:B------:R-:W-:Y:S01]  /*4730*/  ISETP.GE.U32.AND P0, PT, R21, R38, PT ;  /* 0x000000261500720c */ /* 0x000fe20003f06070 */
[----:B------:R-:W-:Y:S01]  /*4740*/  IMAD.X R21, RZ, RZ, R26, P2 ;  /* 0x000000ffff157224 */ /* 0x000fe200010e061a */
[----:B------:R-:W-:Y:S02]  /*4750*/  SEL R19, R20, R19, P4 ;  /* 0x0000001314137207 */ /* 0x000fe40002000000 */
[----:B------:R-:W-:Y:S02]  /*4760*/  IADD3 R27, P2, R34, 0x1, RZ ;  /* 0x00000001221b7810 */ /* 0x000fe40007f5e0ff */
[----:B------:R-:W-:Y:S01]  /*4770*/  SEL R21, R21, R26, P4 ;  /* 0x0000001a15157207 */ /* 0x000fe20002000000 */
[----:B------:R-:W-:Y:S01]  /*4780*/  IMAD.MOV.U32 R26, RZ, RZ, R22 ;  /* 0x000000ffff1a7224 */ /* 0x000fe200078e0016 */
[----:B------:R-:W-:-:S02]  /*4790*/  ISETP.GE.U32.AND.EX P0, PT, R19, R39, PT, P0 ;  /* 0x000000271300720c */ /* 0x000fc40003f06100 */
[----:B------:R-:W-:Y:S02]  /*47a0*/  IADD3.X R20, RZ, R21, RZ, P2, !PT ;  /* 0x00000015ff147210 */ /* 0x000fe400017fe4ff */
[----:B------:R-:W-:Y:S02]  /*47b0*/  SEL R27, R27, R34, P0 ;  /* 0x000000221b1b7207 */ /* 0x000fe40000000000 */
[----:B------:R-:W-:Y:S02]  /*47c0*/  LOP3.LUT R19, R23, R17, RZ, 0x3c, !PT ;  /* 0x0000001117137212 */ /* 0x000fe400078e3cff */
[----:B------:R-:W-:Y:S02]  /*47d0*/  SEL R21, R20, R21, P0 ;  /* 0x0000001514157207 */ /* 0x000fe40000000000 */
[----:B------:R-:W-:Y:S02]  /*47e0*/  IADD3 R20, P2, RZ, -R27, RZ ;  /* 0x8000001bff147210 */ /* 0x000fe40007f5e0ff */
[----:B------:R-:W-:-:S02]  /*47f0*/  ISETP.GE.AND P3, PT, R19, RZ, PT ;  /* 0x000000ff1300720c */ /* 0x000fc40003f66270 */
[----:B------:R-:W-:Y:S01]  /*4800*/  ISETP.NE.U32.AND P0, PT, R24, RZ, PT ;  /* 0x000000ff1800720c */ /* 0x000fe20003f05070 */
[----:B------:R-:W-:Y:S01]  /*4810*/  IMAD.X R24, RZ, RZ, ~R21, P2 ;  /* 0x000000ffff187224 */ /* 0x000fe200010e0e15 */
[----:B------:R-:W-:Y:S01]  /*4820*/  SEL R20, R20, R27, !P3 ;  /* 0x0000001b14147207 */ /* 0x000fe20005800000 */
[----:B------:R-:W-:Y:S01]  /*4830*/  IMAD.MOV.U32 R27, RZ, RZ, 0x0 ;  /* 0x00000000ff1b7424 */ /* 0x000fe200078e00ff */
[----:B------:R-:W-:Y:S02]  /*4840*/  ISETP.NE.AND.EX P0, PT, R23, RZ, PT, P0 ;  /* 0x000000ff1700720c */ /* 0x000fe40003f05300 */
[----:B------:R-:W-:Y:S02]  /*4850*/  SEL R24, R24, R21, !P3 ;  /* 0x0000001518187207 */ /* 0x000fe40005800000 */
[----:B------:R-:W-:Y:S02]  /*4860*/  SEL R20, R20, 0xffffffff, P0 ;  /* 0xffffffff14147807 */ /* 0x000fe40000000000 */
[----:B------:R-:W-:Y:S01]  /*4870*/  SEL R21, R24, 0xffffffff, P0 ;  /* 0xffffffff18157807 */ /* 0x000fe20000000000 */
[----:B------:R-:W-:Y:S06]  /*4880*/  RET.REL.NODEC R26 `(_ZN5flash32flash_fwd_splitkv_combine_kernelI23Flash_fwd_kernel_traitsILi128ELi64ELi128ELi4ELb0ELb0EN7cutlass10bfloat16_tE19Flash_kernel_traitsILi128ELi64ELi128ELi4ES3_EELi4ELi5ELb0EEEvNS_16Flash_fwd_paramsE) ;  /* 0xffffb7701a007950 */ /* 0x000fec0003c3ffff */
.L_x_139:
        /* <DEDUP_REMOVED lines=15> */
.L_x_8264:


//--------------------- .text._ZN5flash32flash_fwd_splitkv_combine_kernelI23Flash_fwd_kernel_traitsILi128ELi64ELi128ELi4ELb0ELb0EN7cutlass10bfloat16_tE19Flash_kernel_traitsILi128ELi64ELi128ELi4ES3_EELi4ELi4ELb0EEEvNS_16Flash_fwd_paramsE --------------------------
	.section	.text._ZN5flash32flash_fwd_splitkv_combine_kernelI23Flash_fwd_kernel_traitsILi128ELi64ELi128ELi4ELb0ELb0EN7cutlass10bfloat16_tE19Flash_kernel_traitsILi128ELi64ELi128ELi4ES3_EELi4ELi4ELb0EEEvNS_16Flash_fwd_paramsE,"ax",@progbits
	.sectioninfo	@"SHI_REGISTERS=52"
	.align	128
        .global         _ZN5flash32flash_fwd_splitkv_combine_kernelI23Flash_fwd_kernel_traitsILi128ELi64ELi128ELi4ELb0ELb0EN7cutlass10bfloat16_tE19Flash_kernel_traitsILi128ELi64ELi128ELi4ES3_EELi4ELi4ELb0EEEvNS_16Flash_fwd_paramsE
        .type           _ZN5flash32flash_fwd_splitkv_combine_kernelI23Flash_fwd_kernel_traitsILi128ELi64ELi128ELi4ELb0ELb0EN7cutlass10bfloat16_tE19Flash_kernel_traitsILi128ELi64ELi128ELi4ES3_EELi4ELi4ELb0EEEvNS_16Flash_fwd_paramsE,@function
        .size           _ZN5flash32flash_fwd_splitkv_combine_kernelI23Flash_fwd_kernel_traitsILi128ELi64ELi128ELi4ELb0ELb0EN7cutlass10bfloat16_tE19Flash_kernel_traitsILi128ELi64ELi128ELi4ES3_EELi4ELi4ELb0EEEvNS_16Flash_fwd_paramsE,(.L_x_8265 - _ZN5flash32flash_fwd_splitkv_combine_kernelI23Flash_fwd_kernel_traitsILi128ELi64ELi128ELi4ELb0ELb0EN7cutlass10bfloat16_tE19Flash_kernel_traitsILi128ELi64ELi128ELi4ES3_EELi4ELi4ELb0EEEvNS_16Flash_fwd_paramsE)
        .other          _ZN5flash32flash_fwd_splitkv_combine_kernelI23Flash_fwd_kernel_traitsILi128ELi64ELi128ELi4ELb0ELb0EN7cutlass10bfloat16_tE19Flash_kernel_traitsILi128ELi64ELi128ELi4ES3_EELi4ELi4ELb0EEEvNS_16Flash_fwd_paramsE,@"STO_CUDA_ENTRY STV_DEFAULT"
_ZN5flash32flash_fwd_splitkv_combine_kernelI23Flash_fwd_kernel_traitsILi128ELi64ELi128ELi4ELb0ELb0EN7cutlass10bfloat16_tE19Flash_kernel_traitsILi128ELi64ELi128ELi4ES3_EELi4ELi4ELb0EEEvNS_16Flash_fwd_paramsE:
.text._ZN5flash32flash_fwd_splitkv_combine_kernelI23Flash_fwd_kernel_traitsILi128ELi64ELi128ELi4ELb0ELb0EN7cutlass10bfloat16_tE19Flash_kernel_traitsILi128ELi64ELi128ELi4ES3_EELi4ELi4ELb0EEEvNS_16Flash_fwd_paramsE:
        /* <DEDUP_REMOVED lines=23> */
[----:B------:R-:W-:Y:S05]  /*0170*/  CALL.REL.NOINC `($__internal_3_$__cuda_sm20_div_s64) ;  /* 0x000041c000007944 */ /* 0x000fea0003c00000 */
[----:B------:R-:W-:Y:S05]  /*0180*/  BRA `(.L_x_141) ;  /* 0x0000013000007947 */ /* 0x000fea0003800000 */
.L_x_140:
        /* <DEDUP_REMOVED lines=19> */
.L_x_141:
        /* <DEDUP_REMOVED lines=12> */
[----:B------:R-:W-:Y:S05]  /*0380*/  CALL.REL.NOINC `($__internal_3_$__cuda_sm20_div_s64) ;  /* 0x00003fb000007944 */ /* 0x000fea0003c00000 */
[----:B------:R-:W-:Y:S02]  /*0390*/  MOV R28, R20 ;  /* 0x00000014001c7202 */ /* 0x000fe40000000f00 */
[----:B------:R-:W-:Y:S01]  /*03a0*/  MOV R29, R21 ;  /* 0x00000015001d7202 */ /* 0x000fe20000000f00 */
[----:B------:R-:W-:Y:S05]  /*03b0*/  BRA `(.L_x_144) ;  /* 0x0000013000007947 */ /* 0x000fea0003800000 */
.L_x_143:
        /* <DEDUP_REMOVED lines=19> */
.L_x_144:
[----:B------:R-:W-:Y:S05]  /*04f0*/  BSYNC B0 ;  /* 0x0000000000007941 */ /* 0x000fea0003800000 */
.L_x_142:
        /* <DEDUP_REMOVED lines=43> */
.L_x_146:
        /* <DEDUP_REMOVED lines=19> */
.L_x_147:
[----:B------:R-:W-:Y:S05]  /*08e0*/  BSYNC B0 ;  /* 0x0000000000007941 */ /* 0x000fea0003800000 */
.L_x_145:
        /* <DEDUP_REMOVED lines=74> */
[----:B------:R-:W-:Y:S02]  /*0d90*/  MOV R32, R20 ;  /* 0x0000001400207202 */ /* 0x000fe40000000f00 */
[----:B------:R-:W-:Y:S01]  /*0da0*/  MOV R33, R21 ;  /* 0x0000001500217202 */ /* 0x000fe20000000f00 */
[----:B------:R-:W-:Y:S05]  /*0db0*/  BRA `(.L_x_150) ;  /* 0x0000013000007947 */ /* 0x000fea0003800000 */
.L_x_149:
        /* <DEDUP_REMOVED lines=19> */
.L_x_150:
[----:B------:R-:W-:Y:S05]  /*0ef0*/  BSYNC B0 ;  /* 0x0000000000007941 */ /* 0x000fea0003800000 */
.L_x_148:
        /* <DEDUP_REMOVED lines=42> */
.L_x_152:
        /* <DEDUP_REMOVED lines=19> */
.L_x_153:
[----:B------:R-:W-:Y:S05]  /*12d0*/  BSYNC B0 ;  /* 0x0000000000007941 */ /* 0x000fea0003800000 */
.L_x_151:
        /* <DEDUP_REMOVED lines=131> */
.L_x_155:
[----:B------:R-:W-:Y:S05]  /*1b10*/  BSYNC B0 ;  /* 0x0000000000007941 */ /* 0x000fea0003800000 */
.L_x_154:
        /* <DEDUP_REMOVED lines=95> */
.L_x_160:
        /* <DEDUP_REMOVED lines=22> */
.L_x_161:
[----:B------:R-:W-:Y:S05]  /*2270*/  BSYNC B0 ;  /* 0x0000000000007941 */ /* 0x000fea0003800000 */
.L_x_159:
[----:B------:R-:W-:Y:S01]  /*2280*/  LOP3.LUT R19, R17, R0, RZ, 0xfc, !PT ;  /* 0x0000000011137212 */ /* 0x000fe200078efcff */
[----:B------:R-:W-:Y:S03]  /*2290*/  BSSY B0, `(.L_x_162) ;  /* 0x0000028000007945 */ /* 0x000fe60003800000 */
[----:B------:R-:W-:-:S13]  /*22a0*/  ISETP.NE.U32.AND P0, PT, R19, RZ, PT ;  /* 0x000000ff1300720c */ /* 0x000fda0003f05070 */
[----:B------:R-:W-:Y:S05]  /*22b0*/  @!P0 BRA `(.L_x_163) ;  /* 0x000000f000008947 */ /* 0x000fea0003800000 */
[----:B------:R-:W-:Y:S01]  /*22c0*/  IMAD.MOV.U32 R24, RZ, RZ, R30 ;  /* 0x000000ffff187224 */ /* 0x000fe200078e001e */
[----:B------:R-:W-:Y:S02]  /*22d0*/  MOV R23, R0 ;  /* 0x0000000000177202 */ /* 0x000fe40000000f00 */
[----:B------:R-:W-:Y:S02]  /*22e0*/  MOV R22, 0x2300 ;  /* 0x0000230000167802 */ /* 0x000fe40000000f00 */
[----:B------:R-:W-:Y:S05]  /*22f0*/  CALL.REL.NOINC `($__internal_3_$__cuda_sm20_div_s64) ;  /* 0x0000204000007944 */ /* 0x000fea0003c00000 */
        /* <DEDUP_REMOVED lines=11> */
.L_x_163:
        /* <DEDUP_REMOVED lines=22> */
.L_x_164:
[----:B------:R-:W-:Y:S05]  /*2510*/  BSYNC B0 ;  /* 0x0000000000007941 */ /* 0x000fea0003800000 */
.L_x_162:
        /* <DEDUP_REMOVED lines=11> */
[----:B------:R-:W-:Y:S05]  /*25d0*/  CALL.REL.NOINC `($__internal_3_$__cuda_sm20_div_s64) ;  /* 0x00001d6000007944 */ /* 0x000fea0003c00000 */
[----:B------:R-:W-:-:S04]  /*25e0*/  IADD3 R17, P0, RZ, -R20, RZ ;  /* 0x80000014ff117210 */ /* 0x000fc80007f1e0ff */
[----:B------:R-:W-:Y:S01]  /*25f0*/  IADD3.X R18, RZ, ~R21, RZ, P0, !PT ;  /* 0x80000015ff127210 */ /* 0x000fe200007fe4ff */
[----:B------:R-:W-:-:S04]  /*2600*/  IMAD.WIDE.U32 R36, R5, R17, R36 ;  /* 0x0000001105247225 */ /* 0x000fc800078e0024 */
[----:B------:R-:W-:-:S04]  /*2610*/  IMAD R18, R18, R5, RZ ;  /* 0x0000000512127224 */ /* 0x000fc800078e02ff */
[----:B------:R-:W-:-:S05]  /*2620*/  IMAD R4, R4, R17, R18 ;  /* 0x0000001104047224 */ /* 0x000fca00078e0212 */
[----:B------:R-:W-:Y:S01]  /*2630*/  IADD3 R4, R37, R4, RZ ;  /* 0x0000000425047210 */ /* 0x000fe20007ffe0ff */
[----:B------:R-:W-:Y:S05]  /*2640*/  BRA `(.L_x_167) ;  /* 0x0000016000007947 */ /* 0x000fea0003800000 */
.L_x_166:
        /* <DEDUP_REMOVED lines=22> */
.L_x_167:
[----:B------:R-:W-:Y:S05]  /*27b0*/  BSYNC B0 ;  /* 0x0000000000007941 */ /* 0x000fea0003800000 */
.L_x_165:
        /* <DEDUP_REMOVED lines=38> */
[----:B------:R-:W-:Y:S05]  /*2a20*/  CALL.REL.NOINC `($__internal_3_$__cuda_sm20_div_s64) ;  /* 0x0000191000007944 */ /* 0x000fea0003c00000 */
        /* <DEDUP_REMOVED lines=12> */
.L_x_169:
        /* <DEDUP_REMOVED lines=23> */
.L_x_170:
[----:B------:R-:W-:Y:S05]  /*2c60*/  BSYNC B0 ;  /* 0x0000000000007941 */ /* 0x000fea0003800000 */
.L_x_168:
        /* <DEDUP_REMOVED lines=19> */
.L_x_172:
        /* <DEDUP_REMOVED lines=22> */
.L_x_173:
[----:B------:R-:W-:Y:S05]  /*2f00*/  BSYNC B0 ;  /* 0x0000000000007941 */ /* 0x000fea0003800000 */
.L_x_171:
        /* <DEDUP_REMOVED lines=20> */
.L_x_175:
        /* <DEDUP_REMOVED lines=23> */
.L_x_176:
[----:B------:R-:W-:Y:S05]  /*31c0*/  BSYNC B0 ;  /* 0x0000000000007941 */ /* 0x000fea0003800000 */
.L_x_174:
        /* <DEDUP_REMOVED lines=25> */
[----:B------:R-:W-:Y:S05]  /*3360*/  CALL.REL.NOINC `($__internal_3_$__cuda_sm20_div_s64) ;  /* 0x00000fd000007944 */ /* 0x000fea0003c00000 */
        /* <DEDUP_REMOVED lines=12> */
.L_x_178:
        /* <DEDUP_REMOVED lines=23> */
.L_x_179:
[----:B------:R-:W-:Y:S05]  /*35a0*/  BSYNC B0 ;  /* 0x0000000000007941 */ /* 0x000fea0003800000 */
.L_x_177:
        /* <DEDUP_REMOVED lines=29> */
.L_x_181:
        /* <DEDUP_REMOVED lines=23> */
.L_x_182:
[----:B------:R-:W-:Y:S05]  /*38f0*/  BSYNC B0 ;  /* 0x0000000000007941 */ /* 0x000fea0003800000 */
.L_x_180:
        /* <DEDUP_REMOVED lines=20> */
.L_x_158:
[----:B------:R-:W-:-:S04]  /*3a40*/  LEA R2, P0, R36, c[0x0][0x200], 0x2 ;  /* 0x0000800024027a11 */ /* 0x000fc800078010ff */
[----:B------:R-:W-:-:S05]  /*3a50*/  LEA.HI.X R3, R36, c[0x0][0x204], R37, 0x2, P0 ;  /* 0x0000810024037a11 */ /* 0x000fca00000f1425 */
[----:B------:R0:W-:Y:S04]  /*3a60*/  STG.E [R2.64], R28 ;  /* 0x0000001c02007986 */ /* 0x0001e8000c10190a */
.L_x_157:
[----:B------:R-:W-:Y:S05]  /*3a70*/  BSYNC B1 ;  /* 0x0000000000017941 */ /* 0x000fea0003800000 */
.L_x_156:
[----:B------:R-:W1:Y:S01]  /*3a80*/  S2R R16, SR_TID.X ;  /* 0x0000000000107919 */ /* 0x000e620000002100 */
[----:B------:R-:W-:Y:S01]  /*3a90*/  IMAD.MOV.U32 R5, RZ, RZ, RZ ;  /* 0x000000ffff057224 */ /* 0x000fe200078e00ff */
[----:B-1----:R-:W-:-:S04]  /*3aa0*/  SHF.R.S32.HI R15, RZ, 0x1f, R16 ;  /* 0x0000001fff0f7819 */ /* 0x002fc80000011410 */
[CC--:B0-----:R-:W-:Y:S02]  /*3ab0*/  LEA.HI R2, R15.reuse, R16.reuse, RZ, 0x4 ;  /* 0x000000100f027211 */ /* 0x0c1fe400078f20ff */
[----:B------:R-:W-:Y:S02]  /*3ac0*/  LEA.HI R15, R15, R16, RZ, 0x5 ;  /* 0x000000100f0f7211 */ /* 0x000fe400078f28ff */
[----:B------:R-:W-:-:S05]  /*3ad0*/  LOP3.LUT R3, R2, 0xfffffff0, RZ, 0xc0, !PT ;  /* 0xfffffff002037812 */ /* 0x000fca00078ec0ff */
[----:B------:R-:W-:-:S05]  /*3ae0*/  IMAD.IADD R0, R16, 0x1, -R3 ;  /* 0x0000000110007824 */ /* 0x000fca00078e0a03 */
[----:B------:R-:W-:-:S04]  /*3af0*/  ISETP.GE.AND P0, PT, R0, c[0x0][0x314], PT ;  /* 0x0000c50000007a0c */ /* 0x000fc80003f06270 */
[----:B------:R-:W-:-:S13]  /*3b00*/  ISETP.GT.OR P0, PT, R16, 0x3f, P0 ;  /* 0x0000003f1000780c */ /* 0x000fda0000704670 */
[----:B------:R-:W-:Y:S01]  /*3b10*/  @!P0 FADD.FTZ R4, -R28, R29 ;  /* 0x0000001d1c048221 */ /* 0x000fe20000010100 */
[----:B------:R-:W-:-:S03]  /*3b20*/  @!P0 SHF.R.S32.HI R3, RZ, 0x4, R2 ;  /* 0x00000004ff038819 */ /* 0x000fc60000011402 */
[----:B------:R-:W-:Y:S02]  /*3b30*/  @!P0 FMUL.FTZ R4, R4, 1.4426950216293334961 ;  /* 0x3fb8aa3b04048820 */ /* 0x000fe40000410000 */
[----:B------:R-:W-:Y:S01]  /*3b40*/  @!P0 IMAD R9, R0, 0x5, R3 ;  /* 0x0000000500098824 */ /* 0x000fe200078e0203 */
[----:B------:R-:W-:Y:S01]  /*3b50*/  LOP3.LUT R3, R15, 0x3fffffe0, RZ, 0xc0, !PT ;  /* 0x3fffffe00f037812 */ /* 0x000fe200078ec0ff */
[----:B------:R-:W-:Y:S01]  /*3b60*/  IMAD.MOV.U32 R0, RZ, RZ, c[0x0][0x314] ;  /* 0x0000c500ff007624 */ /* 0x000fe200078e00ff */
[----:B------:R-:W-:Y:S01]  /*3b70*/  SHF.R.S32.HI R15, RZ, 0x5, R15 ;  /* 0x00000005ff0f7819 */ /* 0x000fe2000001140f */
[----:B------:R-:W0:Y:S02]  /*3b80*/  @!P0 MUFU.EX2 R4, R4 ;  /* 0x0000000400048308 */ /* 0x000e240000000800 */
[----:B------:R-:W-:Y:S02]  /*3b90*/  IMAD.IADD R16, R16, 0x1, -R3 ;  /* 0x0000000110107824 */ /* 0x000fe400078e0a03 */
[----:B------:R-:W-:-:S02]  /*3ba0*/  CS2R R2, SRZ ;  /* 0x0000000000027805 */ /* 0x000fc4000001ff00 */
[----:B------:R-:W-:Y:S01]  /*3bb0*/  IMAD.SHL.U32 R16, R16, 0x4, RZ ;  /* 0x0000000410107824 */ /* 0x000fe200078e00ff */
[----:B0-----:R0:W-:Y:S04]  /*3bc0*/  @!P0 STS [R9.X4], R4 ;  /* 0x0000000409008388 */ /* 0x0011e80000004800 */
[----:B------:R-:W-:Y:S01]  /*3bd0*/  BAR.SYNC.DEFER_BLOCKING 0x0 ;  /* 0x0000000000007b1d */ /* 0x000fe20000010000 */
[----:B------:R-:W-:Y:S01]  /*3be0*/  ISETP.GE.AND P0, PT, R0, 0x1, PT ;  /* 0x000000010000780c */ /* 0x000fe20003f06270 */
[----:B------:R-:W-:-:S12]  /*3bf0*/  IMAD.MOV.U32 R0, RZ, RZ, RZ ;  /* 0x000000ffff007224 */ /* 0x000fd800078e00ff */
[----:B------:R-:W-:Y:S05]  /*3c00*/  @!P0 BRA `(.L_x_183) ;  /* 0x0000023000008947 */ /* 0x000fea0003800000 */
[----:B------:R-:W-:Y:S01]  /*3c10*/  ULDC UR5, c[0x0][0x22c] ;  /* 0x00008b0000057ab9 */ /* 0x000fe20000000800 */
[----:B------:R-:W-:Y:S01]  /*3c20*/  IMAD R13, R15, 0x80, R16 ;  /* 0x000000800f0d7824 */ /* 0x000fe200078e0210 */
        /* <DEDUP_REMOVED lines=15> */
.L_x_186:
[----:B------:R-:W-:Y:S01]  /*3d20*/  BSSY B0, `(.L_x_184) ;  /* 0x0000006000007945 */ /* 0x000fe20003800000 */
[----:B------:R-:W-:-:S05]  /*3d30*/  @P2 BRA `(.L_x_185) ;  /* 0x0000004000002947 */ /* 0x000fca0003800000 */
[----:B------:R-:W-:Y:S01]  /*3d40*/  ISETP.GE.AND P0, PT, R16, c[0x0][0x220], PT ;  /* 0x0000880010007a0c */ /* 0x000fe20003f06270 */
[----:B------:R-:W-:Y:S01]  /*3d50*/  CS2R R8, SRZ ;  /* 0x0000000000087805 */ /* 0x000fe2000001ff00 */
[----:B------:R-:W-:Y:S11]  /*3d60*/  CS2R R10, SRZ ;  /* 0x00000000000a7805 */ /* 0x000ff6000001ff00 */
[----:B------:R0:W5:Y:S02]  /*3d70*/  @!P0 LDG.E.128 R8, [R12.64] ;  /* 0x0000000a0c088981 */ /* 0x000164000c1e1d00 */
.L_x_185:
[----:B------:R-:W-:Y:S05]  /*3d80*/  BSYNC B0 ;  /* 0x0000000000007941 */ /* 0x000fea0003800000 */
.L_x_184:
        /* <DEDUP_REMOVED lines=11> */
.L_x_183:
        /* <DEDUP_REMOVED lines=80> */
        .weak           $__internal_3_$__cuda_sm20_div_s64
        .type           $__internal_3_$__cuda_sm20_div_s64,@function
        .size           $__internal_3_$__cuda_sm20_div_s64,(.L_x_8265 - $__internal_3_$__cuda_sm20_div_s64)
$__internal_3_$__cuda_sm20_div_s64:
        /* <DEDUP_REMOVED lines=83> */
[----:B------:R-:W-:Y:S06]  /*4870*/  RET.REL.NODEC R26 `(_ZN5flash32flash_fwd_splitkv_combine_kernelI23Flash_fwd_kernel_traitsILi128ELi64ELi128ELi4ELb0ELb0EN7cutlass10bfloat16_tE19Flash_kernel_traitsILi128ELi64ELi128ELi4ES3_EELi4ELi4ELb0EEEvNS_16Flash_fwd_paramsE) ;  /* 0xffffb7801a007950 */ /* 0x000fec0003c3ffff */
.L_x_187:
        /* <DEDUP_REMOVED lines=16> */
.L_x_8265:


//--------------------- .text._ZN5flash32flash_fwd_splitkv_combine_kernelI23Flash_fwd_kernel_traitsILi128ELi64ELi128ELi4ELb0ELb0EN7cutlass10bfloat16_tE19Flash_kernel_traitsILi128ELi64ELi128ELi4ES3_EELi4ELi3ELb0EEEvNS_16Flash_fwd_paramsE --------------------------
	.section	.text._ZN5flash32flash_fwd_splitkv_combine_kernelI23Flash_fwd_kernel_traitsILi128ELi64ELi128ELi4ELb0ELb0EN7cutlass10bfloat16_tE19Flash_kernel_traitsILi128ELi64ELi128ELi4ES3_EELi4ELi3ELb0EEEvNS_16Flash_fwd_paramsE,"ax",@progbits
	.sectioninfo	@"SHI_REGISTERS=52"
	.align	128
        .global         _ZN5flash32flash_fwd_splitkv_combine_kernelI23Flash_fwd_kernel_traitsILi128ELi64ELi128ELi4ELb0ELb0EN7cutlass10bfloat16_tE19Flash_kernel_traitsILi128ELi64ELi128ELi4ES3_EELi4ELi3ELb0EEEvNS_16Flash_fwd_paramsE
        .type           _ZN5flash32flash_fwd_splitkv_combine_kernelI23Flash_fwd_kernel_traitsILi128ELi64ELi128ELi4ELb0ELb0EN7cutlass10bfloat16_tE19Flash_kernel_traitsILi128ELi64ELi128ELi4ES3_EELi4ELi3ELb0EEEvNS_16Flash_fwd_paramsE,@function
        .size           _ZN5flash32flash_fwd_splitkv_combine_kernelI23Flash_fwd_kernel_traitsILi128ELi64ELi128ELi4ELb0ELb0EN7cutlass10bfloat16_tE19Flash_kernel_traitsILi128ELi64ELi128ELi4ES3_EELi4ELi3ELb0EEEvNS_16Flash_fwd_paramsE,(.L_x_8266 - _ZN5flash32flash_fwd_splitkv_combine_kernelI23Flash_fwd_kernel_traitsILi128ELi64ELi128ELi4ELb0ELb0EN7cutlass10bfloat16_tE19Flash_kernel_traitsILi128ELi64ELi128ELi4ES3_EELi4ELi3ELb0EEEvNS_16Flash_fwd_paramsE)
        .other          _ZN5flash32flash_fwd_splitkv_combine_kernelI23Flash_fwd_kernel_traitsILi128ELi64ELi128ELi4ELb0ELb0EN7cutlass10bfloat16_tE19Flash_kernel_traitsILi128ELi64ELi128ELi4ES3_EELi4ELi3ELb0EEEvNS_16Flash_fwd_paramsE,@"STO_CUDA_ENTRY STV_DEFAULT"
_ZN5flash32flash_fwd_splitkv_combine_kernelI23Flash_fwd_kernel_traitsILi128ELi64ELi128ELi4ELb0ELb0EN7cutlass10bfloat16_tE19Flash_kernel_traitsILi128ELi64ELi128ELi4ES3_EELi4ELi3ELb0EEEvNS_16Flash_fwd_paramsE:
.text._ZN5flash32flash_fwd_splitkv_combine_kernelI23Flash_fwd_kernel_traitsILi128ELi64ELi128ELi4ELb0ELb0EN7cutlass10bfloat16_tE19Flash_kernel_traitsILi128ELi64ELi128ELi4ES3_EELi4ELi3ELb0EEEvNS_16Flash_fwd_paramsE:
        /* <DEDUP_REMOVED lines=23> */
[----:B------:R-:W-:Y:S05]  /*0170*/  CALL.REL.NOINC `($__internal_4_$__cuda_sm20_div_s64) ;  /* 0x0000418000007944 */ /* 0x000fea0003c00000 */
[----:B------:R-:W-:Y:S05]  /*0180*/  BRA `(.L_x_189) ;  /* 0x0000013000007947 */ /* 0x000fea0003800000 */
.L_x_188:
        /* <DEDUP_REMOVED lines=19> */
.L_x_189:
        /* <DEDUP_REMOVED lines=12> */
[----:B------:R-:W-:Y:S05]  /*0380*/  CALL.REL.NOINC `($__internal_4_$__cuda_sm20_div_s64) ;  /* 0x00003f7000007944 */ /* 0x000fea0003c00000 */
[----:B------:R-:W-:Y:S02]  /*0390*/  MOV R28, R20 ;  /* 0x00000014001c7202 */ /* 0x000fe40000000f00 */
[----:B------:R-:W-:Y:S01]  /*03a0*/  MOV R29, R21 ;  /* 0x00000015001d7202 */ /* 0x000fe20000000f00 */
[----:B------:R-:W-:Y:S05]  /*03b0*/  BRA `(.L_x_192) ;  /* 0x0000013000007947 */ /* 0x000fea0003800000 */
.L_x_191:
        /* <DEDUP_REMOVED lines=19> */
.L_x_192:
[----:B------:R-:W-:Y:S05]  /*04f0*/  BSYNC B0 ;  /* 0x0000000000007941 */ /* 0x000fea0003800000 */
.L_x_190:
        /* <DEDUP_REMOVED lines=43> */
.L_x_194:
        /* <DEDUP_REMOVED lines=19> */
.L_x_195:
[----:B------:R-:W-:Y:S05]  /*08e0*/  BSYNC B0 ;  /* 0x0000000000007941 */ /* 0x000fea0003800000 */
.L_x_193:
        /* <DEDUP_REMOVED lines=74> */
[----:B------:R-:W-:Y:S02]  /*0d90*/  MOV R32, R20 ;  /* 0x0000001400207202 */ /* 0x000fe40000000f00 */
[----:B------:R-:W-:Y:S01]  /*0da0*/  MOV R33, R21 ;  /* 0x0000001500217202 */ /* 0x000fe20000000f00 */
[----:B------:R-:W-:Y:S05]  /*0db0*/  BRA `(.L_x_198) ;  /* 0x0000013000007947 */ /* 0x000fea0003800000 */
.L_x_197:
        /* <DEDUP_REMOVED lines=19> */
.L_x_198:
[----:B------:R-:W-:Y:S05]  /*0ef0*/  BSYNC B0 ;  /* 0x0000000000007941 */ /* 0x000fea0003800000 */
.L_x_196:
        /* <DEDUP_REMOVED lines=42> */
.L_x_200:
        /* <DEDUP_REMOVED lines=19> */
.L_x_201:
[----:B------:R-:W-:Y:S05]  /*12d0*/  BSYNC B0 ;  /* 0x0000000000007941 */ /* 0x000fea0003800000 */
.L_x_199:
        /* <DEDUP_REMOVED lines=131> */
.L_x_203:
[----:B------:R-:W-:Y:S05]  /*1b10*/  BSYNC B0 ;  /* 0x0000000000007941 */ /* 0x000fea0003800000 */
.L_x_202:
        /* <DEDUP_REMOVED lines=19> */
[----:B0-----:R-:W0:Y:S02]  /*1c50*/  SHFL.BFLY PT, R27, R22, 0x2, 0x1f ;  /* 0x0c401f00161b7f89 */ /* 0x001e2400000e0000 */
[----:B0-----:R-:W-:Y:S02]  /*1c60*/  FMNMX.FTZ R27, R22, R27, !PT ;  /* 0x0000001b161b7209 */ /* 0x001fe40007810000 */
[----:B------:R-:W-:-:S03]  /*1c70*/  SHF.R.S32.HI R22, RZ, 0x1f, R3 ;  /* 0x0000001fff167819 */ /* 0x000fc60000011403 */
        /* <DEDUP_REMOVED lines=69> */
.L_x_208:
        /* <DEDUP_REMOVED lines=22> */
.L_x_209:
[----:B------:R-:W-:Y:S05]  /*2230*/  BSYNC B0 ;  /* 0x0000000000007941 */ /* 0x000fea0003800000 */
.L_x_207:
[----:B------:R-:W-:Y:S01]  /*2240*/  LOP3.LUT R19, R17, R0, RZ, 0xfc, !PT ;  /* 0x0000000011137212 */ /* 0x000fe200078efcff */
[----:B------:R-:W-:Y:S03]  /*2250*/  BSSY B0, `(.L_x_210) ;  /* 0x0000028000007945 */ /* 0x000fe60003800000 */
[----:B------:R-:W-:-:S13]  /*2260*/  ISETP.NE.U32.AND P0, PT, R19, RZ, PT ;  /* 0x000000ff1300720c */ /* 0x000fda0003f05070 */
[----:B------:R-:W-:Y:S05]  /*2270*/  @!P0 BRA `(.L_x_211) ;  /* 0x000000f000008947 */ /* 0x000fea0003800000 */
[----:B------:R-:W-:Y:S01]  /*2280*/  IMAD.MOV.U32 R24, RZ, RZ, R30 ;  /* 0x000000ffff187224 */ /* 0x000fe200078e001e */
[----:B------:R-:W-:Y:S02]  /*2290*/  MOV R23, R0 ;  /* 0x0000000000177202 */ /* 0x000fe40000000f00 */
[----:B------:R-:W-:Y:S02]  /*22a0*/  MOV R22, 0x22c0 ;  /* 0x000022c000167802 */ /* 0x000fe40000000f00 */
[----:B------:R-:W-:Y:S05]  /*22b0*/  CALL.REL.NOINC `($__internal_4_$__cuda_sm20_div_s64) ;  /* 0x0000204000007944 */ /* 0x000fea0003c00000 */
        /* <DEDUP_REMOVED lines=11> */
.L_x_211:
        /* <DEDUP_REMOVED lines=22> */
.L_x_212:
[----:B------:R-:W-:Y:S05]  /*24d0*/  BSYNC B0 ;  /* 0x0000000000007941 */ /* 0x000fea0003800000 */
.L_x_210:
        /* <DEDUP_REMOVED lines=11> */
[----:B------:R-:W-:Y:S05]  /*2590*/  CALL.REL.NOINC `($__internal_4_$__cuda_sm20_div_s64) ;  /* 0x00001d6000007944 */ /* 0x000fea0003c00000 */
[----:B------:R-:W-:-:S04]  /*25a0*/  IADD3 R17, P0, RZ, -R20, RZ ;  /* 0x80000014ff117210 */ /* 0x000fc80007f1e0ff */
[----:B------:R-:W-:Y:S01]  /*25b0*/  IADD3.X R18, RZ, ~R21, RZ, P0, !PT ;  /* 0x80000015ff127210 */ /* 0x000fe200007fe4ff */
[----:B------:R-:W-:-:S04]  /*25c0*/  IMAD.WIDE.U32 R36, R5, R17, R36 ;  /* 0x0000001105247225 */ /* 0x000fc800078e0024 */
[----:B------:R-:W-:-:S04]  /*25d0*/  IMAD R18, R18, R5, RZ ;  /* 0x0000000512127224 */ /* 0x000fc800078e02ff */
[----:B------:R-:W-:-:S05]  /*25e0*/  IMAD R4, R4, R17, R18 ;  /* 0x0000001104047224 */ /* 0x000fca00078e0212 */
[----:B------:R-:W-:Y:S01]  /*25f0*/  IADD3 R4, R37, R4, RZ ;  /* 0x0000000425047210 */ /* 0x000fe20007ffe0ff */
[----:B------:R-:W-:Y:S05]  /*2600*/  BRA `(.L_x_215) ;  /* 0x0000016000007947 */ /* 0x000fea0003800000 */
.L_x_214:
        /* <DEDUP_REMOVED lines=22> */
.L_x_215:
[----:B------:R-:W-:Y:S05]  /*2770*/  BSYNC B0 ;  /* 0x0000000000007941 */ /* 0x000fea0003800000 */
.L_x_213:
        /* <DEDUP_REMOVED lines=38> */
[----:B------:R-:W-:Y:S05]  /*29e0*/  CALL.REL.NOINC `($__internal_4_$__cuda_sm20_div_s64) ;  /* 0x0000191000007944 */ /* 0x000fea0003c00000 */
        /* <DEDUP_REMOVED lines=12> */
.L_x_217:
        /* <DEDUP_REMOVED lines=23> */
.L_x_218:
[----:B------:R-:W-:Y:S05]  /*2c20*/  BSYNC B0 ;  /* 0x0000000000007941 */ /* 0x000fea0003800000 */
.L_x_216:
        /* <DEDUP_REMOVED lines=19> */
.L_x_220:
        /* <DEDUP_REMOVED lines=22> */
.L_x_221:
[----:B------:R-:W-:Y:S05]  /*2ec0*/  BSYNC B0 ;  /* 0x0000000000007941 */ /* 0x000fea0003800000 */
.L_x_219:
        /* <DEDUP_REMOVED lines=20> */
.L_x_223:
        /* <DEDUP_REMOVED lines=23> */
.L_x_224:
[----:B------:R-:W-:Y:S05]  /*3180*/  BSYNC B0 ;  /* 0x0000000000007941 */ /* 0x000fea0003800000 */
.L_x_222:
        /* <DEDUP_REMOVED lines=25> */
[----:B------:R-:W-:Y:S05]  /*3320*/  CALL.REL.NOINC `($__internal_4_$__cuda_sm20_div_s64) ;  /* 0x00000fd000007944 */ /* 0x000fea0003c00000 */
        /* <DEDUP_REMOVED lines=12> */
.L_x_226:
        /* <DEDUP_REMOVED lines=23> */
.L_x_227:
[----:B------:R-:W-:Y:S05]  /*3560*/  BSYNC B0 ;  /* 0x0000000000007941 */ /* 0x000fea0003800000 */
.L_x_225:
        /* <DEDUP_REMOVED lines=29> */
.L_x_229:
        /* <DEDUP_REMOVED lines=23> */
.L_x_230:
[----:B------:R-:W-:Y:S05]  /*38b0*/  BSYNC B0 ;  /* 0x0000000000007941 */ /* 0x000fea0003800000 */
.L_x_228:
        /* <DEDUP_REMOVED lines=20> */
.L_x_206:
[----:B------:R-:W-:-:S04]  /*3a00*/  LEA R2, P0, R36, c[0x0][0x200], 0x2 ;  /* 0x0000800024027a11 */ /* 0x000fc800078010ff */
[----:B------:R-:W-:-:S05]  /*3a10*/  LEA.HI.X R3, R36, c[0x0][0x204], R37, 0x2, P0 ;  /* 0x0000810024037a11 */ /* 0x000fca00000f1425 */
[----:B------:R0:W-:Y:S04]  /*3a20*/  STG.E [R2.64], R28 ;  /* 0x0000001c02007986 */ /* 0x0001e8000c10190a */
.L_x_205:
[----:B------:R-:W-:Y:S05]  /*3a30*/  BSYNC B1 ;  /* 0x0000000000017941 */ /* 0x000fea0003800000 */
.L_x_204:
        /* <DEDUP_REMOVED lines=42> */
.L_x_234:
[----:B------:R-:W-:Y:S01]  /*3ce0*/  BSSY B0, `(.L_x_232) ;  /* 0x0000006000007945 */ /* 0x000fe20003800000 */
[----:B------:R-:W-:-:S05]  /*3cf0*/  @P2 BRA `(.L_x_233) ;  /* 0x0000004000002947 */ /* 0x000fca0003800000 */
[----:B------:R-:W-:Y:S01]  /*3d00*/  ISETP.GE.AND P0, PT, R16, c[0x0][0x220], PT ;  /* 0x0000880010007a0c */ /* 0x000fe20003f06270 */
[----:B------:R-:W-:Y:S01]  /*3d10*/  CS2R R8, SRZ ;  /* 0x0000000000087805 */ /* 0x000fe2000001ff00 */
[----:B------:R-:W-:Y:S11]  /*3d20*/  CS2R R10, SRZ ;  /* 0x00000000000a7805 */ /* 0x000ff6000001ff00 */
[----:B------:R0:W5:Y:S02]  /*3d30*/  @!P0 LDG.E.128 R8, [R12.64] ;  /* 0x0000000a0c088981 */ /* 0x000164000c1e1d00 */
.L_x_233:
[----:B------:R-:W-:Y:S05]  /*3d40*/  BSYNC B0 ;  /* 0x0000000000007941 */ /* 0x000fea0003800000 */
.L_x_232:
        /* <DEDUP_REMOVED lines=11> */
.L_x_231:
        /* <DEDUP_REMOVED lines=80> */
        .weak           $__internal_4_$__cuda_sm20_div_s64
        .type           $__internal_4_$__cuda_sm20_div_s64,@function
        .size           $__internal_4_$__cuda_sm20_div_s64,(.L_x_8266 - $__internal_4_$__cuda_sm20_div_s64)
$__internal_4_$__cuda_sm20_div_s64:
        /* <DEDUP_REMOVED lines=83> */
[----:B------:R-:W-:Y:S06]  /*4830*/  RET.REL.NODEC R26 `(_ZN5flash32flash_fwd_splitkv_combine_kernelI23Flash_fwd_kernel_traitsILi128ELi64ELi128ELi4ELb0ELb0EN7cutlass10bfloat16_tE19Flash_kernel_traitsILi128ELi64ELi128ELi4ES3_EELi4ELi3ELb0EEEvNS_16Flash_fwd_paramsE) ;  /* 0xffffb7c01a007950 */ /* 0x000fec0003c3ffff */
.L_x_235:
        /* <DEDUP_REMOVED lines=12> */
.L_x_8266:


//--------------------- .text._ZN5flash32flash_fwd_splitkv_combine_kernelI23Flash_fwd_kernel_traitsILi128ELi64ELi128ELi4ELb0ELb0EN7cutlass10bfloat16_tE19Flash_kernel_traitsILi128ELi64ELi128ELi4ES3_EELi4ELi2ELb0EEEvNS_16Flash_fwd_paramsE --------------------------
	.section	.text._ZN5flash32flash_fwd_splitkv_combine_kernelI23Flash_fwd_kernel_traitsILi128ELi64ELi128ELi4ELb0ELb0EN7cutlass10bfloat16_tE19Flash_kernel_traitsILi128ELi64ELi128ELi4ES3_EELi4ELi2ELb0EEEvNS_16Flash_fwd_paramsE,"ax",@progbits
	.sectioninfo	@"SHI_REGISTERS=56"
	.align	128
        .global         _ZN5flash32flash_fwd_splitkv_combine_kernelI23Flash_fwd_kernel_traitsILi128ELi64ELi128ELi4ELb0ELb0EN7cutlass10bfloat16_tE19Flash_kernel_traitsILi128ELi64ELi128ELi4ES3_EELi4ELi2ELb0EEEvNS_16Flash_fwd_paramsE
        .type           _ZN5flash32flash_fwd_splitkv_combine_kernelI23Flash_fwd_kernel_traitsILi128ELi64ELi128ELi4ELb0ELb0EN7cutlass10bfloat16_tE19Flash_kernel_traitsILi128ELi64ELi128ELi4ES3_EELi4ELi2ELb0EEEvNS_16Flash_fwd_paramsE,@function
        .size           _ZN5flash32flash_fwd_splitkv_combine_kernelI23Flash_fwd_kernel_traitsILi128ELi64ELi128ELi4ELb0ELb0EN7cutlass10bfloat16_tE19Flash_kernel_traitsILi128ELi64ELi128ELi4ES3_EELi4ELi2ELb0EEEvNS_16Flash_fwd_paramsE,(.L_x_8267 - _ZN5flash32flash_fwd_splitkv_combine_kernelI23Flash_fwd_kernel_traitsILi128ELi64ELi128ELi4ELb0ELb0EN7cutlass10bfloat16_tE19Flash_kernel_traitsILi128ELi64ELi128ELi4ES3_EELi4ELi2ELb0EEEvNS_16Flash_fwd_paramsE)
        .other          _ZN5flash32flash_fwd_splitkv_combine_kernelI23Flash_fwd_kernel_traitsILi128ELi64ELi128ELi4ELb0ELb0EN7cutlass10bfloat16_tE19Flash_kernel_traitsILi128ELi64ELi128ELi4ES3_EELi4ELi2ELb0EEEvNS_16Flash_fwd_paramsE,@"STO_CUDA_ENTRY STV_DEFAULT"
_ZN5flash32flash_fwd_splitkv_combine_kernelI23Flash_fwd_kernel_traitsILi128ELi64ELi128ELi4ELb0ELb0EN7cutlass10bfloat16_tE19Flash_kernel_traitsILi128ELi64ELi128ELi4ES3_EELi4ELi2ELb0EEEvNS_16Flash_fwd_paramsE:
.text._ZN5flash32flash_fwd_splitkv_combine_kernelI23Flash_fwd_kernel_traitsILi128ELi64ELi128ELi4ELb0ELb0EN7cutlass10bfloat16_tE19Flash_kernel_traitsILi128ELi64ELi128ELi4ES3_EELi4ELi2ELb0EEEvNS_16Flash_fwd_paramsE:
        /* <DEDUP_REMOVED lines=23> */
[----:B------:R-:W-:Y:S05]  /*0170*/  CALL.REL.NOINC `($__internal_5_$__cuda_sm20_div_s64) ;  /* 0x000040a000007944 */ /* 0x000fea0003c00000 */
[----:B------:R-:W-:Y:S01]  /*0180*/  MOV R20, R0 ;  /* 0x0000000000147202 */ /* 0x000fe20000000f00 */
[----:B------:R-:W-:Y:S05]  /*0190*/  BRA `(.L_x_237) ;  /* 0x0000013000007947 */ /* 0x000fea0003800000 */
.L_x_236:
        /* <DEDUP_REMOVED lines=19> */
.L_x_237:
        /* <DEDUP_REMOVED lines=11> */
[----:B------:R-:W-:Y:S05]  /*0380*/  CALL.REL.NOINC `($__internal_5_$__cuda_sm20_div_s64) ;  /* 0x00003e9000007944 */ /* 0x000fea0003c00000 */
[----:B------:R-:W-:Y:S02]  /*0390*/  MOV R10, R0 ;  /* 0x00000000000a7202 */ /* 0x000fe40000000f00 */
[----:B------:R-:W-:Y:S01]  /*03a0*/  MOV R11, R21 ;  /* 0x00000015000b7202 */ /* 0x000fe20000000f00 */
[----:B------:R-:W-:Y:S05]  /*03b0*/  BRA `(.L_x_240) ;  /* 0x0000013000007947 */ /* 0x000fea0003800000 */
.L_x_239:
        /* <DEDUP_REMOVED lines=19> */
.L_x_240:
[----:B------:R-:W-:Y:S05]  /*04f0*/  BSYNC B0 ;  /* 0x0000000000007941 */ /* 0x000fea0003800000 */
.L_x_238:
        /* <DEDUP_REMOVED lines=43> */
.L_x_242:
        /* <DEDUP_REMOVED lines=19> */
.L_x_243:
[----:B------:R-:W-:Y:S05]  /*08e0*/  BSYNC B0 ;  /* 0x0000000000007941 */ /* 0x000fea0003800000 */
.L_x_241:
        /* <DEDUP_REMOVED lines=20> */
[----:B------:R-:W-:Y:S02]  /*0a30*/  IMAD.MOV R0, RZ, RZ, -R4 ;  /* 0x000000ffff007224 */ /* 0x000fe400078e0a04 */
[----:B------:R-:W-:Y:S02]  /*0a40*/  IMAD.MOV.U32 R7, RZ, RZ, c[0x0][0x1c0] ;  /* 0x00007000ff077624 */ /* 0x000fe400078e00ff */
[----:B------:R-:W-:-:S03]  /*0a50*/  IMAD R0, R5, R0, R6 ;  /* 0x0000000005007224 */ /* 0x000fc600078e0206 */
[C---:B------:R-:W-:Y:S01]  /*0a60*/  IADD3 R6, R7.reuse, -0x1, RZ ;  /* 0xffffffff07067810 */ /* 0x040fe20007ffe0ff */
[----:B------:R-:W-:Y:S01]  /*0a70*/  IMAD R7, R7, c[0x0][0x214], RZ ;  /* 0x0000850007077a24 */ /* 0x000fe200078e02ff */
[----:B------:R-:W-:-:S13]  /*0a80*/  ISETP.GT.U32.AND P1, PT, R5, R0, PT ;  /* 0x000000000500720c */ /* 0x000fda0003f24070 */
[----:B------:R-:W-:Y:S01]  /*0a90*/  @!P1 IMAD.IADD R0, R0, 0x1, -R5 ;  /* 0x0000000100009824 */ /* 0x000fe200078e0a05 */
[----:B------:R-:W-:Y:S02]  /*0aa0*/  @!P1 IADD3 R4, R4, 0x1, RZ ;  /* 0x0000000104049810 */ /* 0x000fe40007ffe0ff */
[----:B------:R-:W-:Y:S02]  /*0ab0*/  ISETP.NE.AND P1, PT, RZ, c[0x0][0x214], PT ;  /* 0x00008500ff007a0c */ /* 0x000fe40003f25270 */
[----:B------:R-:W-:-:S13]  /*0ac0*/  ISETP.GE.U32.AND P0, PT, R0, R5, PT ;  /* 0x000000050000720c */ /* 0x000fda0003f06070 */
        /* <DEDUP_REMOVED lines=43> */
[----:B------:R-:W-:Y:S02]  /*0d80*/  MOV R38, R0 ;  /* 0x0000000000267202 */ /* 0x000fe40000000f00 */
[----:B------:R-:W-:Y:S01]  /*0d90*/  MOV R39, R21 ;  /* 0x0000001500277202 */ /* 0x000fe20000000f00 */
[----:B------:R-:W-:Y:S05]  /*0da0*/  BRA `(.L_x_246) ;  /* 0x0000013000007947 */ /* 0x000fea0003800000 */
.L_x_245:
        /* <DEDUP_REMOVED lines=19> */
.L_x_246:
[----:B------:R-:W-:Y:S05]  /*0ee0*/  BSYNC B0 ;  /* 0x0000000000007941 */ /* 0x000fea0003800000 */
.L_x_244:
        /* <DEDUP_REMOVED lines=10> */
[----:B0-----:R-:W-:-:S04]  /*0f90*/  IMAD.MOV R14, RZ, RZ, -R15 ;  /* 0x000000ffff0e7224 */ /* 0x001fc800078e0a0f */
[----:B------:R-:W-:Y:S02]  /*0fa0*/  IMAD R9, R14, R13, RZ ;  /* 0x0000000d0e097224 */ /* 0x000fe400078e02ff */
[----:B------:R-:W-:-:S04]  /*0fb0*/  IMAD.MOV.U32 R14, RZ, RZ, RZ ;  /* 0x000000ffff0e7224 */ /* 0x000fc800078e00ff */
        /* <DEDUP_REMOVED lines=30> */
.L_x_248:
        /* <DEDUP_REMOVED lines=19> */
.L_x_249:
[----:B------:R-:W-:Y:S05]  /*12d0*/  BSYNC B0 ;  /* 0x0000000000007941 */ /* 0x000fea0003800000 */
.L_x_247:
[----:B------:R-:W-:Y:S01]  /*12e0*/  IABS R9, c[0x0][0x214] ;  /* 0x0000850000097a13 */ /* 0x000fe20000000000 */
[----:B------:R-:W-:Y:S01]  /*12f0*/  IMAD.MOV.U32 R10, RZ, RZ, RZ ;  /* 0x000000ffff0a7224 */ /* 0x000fe200078e00ff */
[----:B------:R-:W-:Y:S01]  /*1300*/  ISETP.GT.AND P3, PT, R7, RZ, PT ;  /* 0x000000ff0700720c */ /* 0x000fe20003f64270 */
[----:B------:R-:W-:Y:S01]  /*1310*/  IMAD.MOV.U32 R20, RZ, RZ, RZ ;  /* 0x000000ffff147224 */ /* 0x000fe200078e00ff */
[----:B------:R-:W0:Y:S01]  /*1320*/  I2F.RP R13, R9 ;  /* 0x00000009000d7306 */ /* 0x000e220000209400 */
[----:B------:R-:W-:Y:S01]  /*1330*/  IABS R25, R4 ;  /* 0x0000000400197213 */ /* 0x000fe20000000000 */
[----:B------:R-:W-:Y:S01]  /*1340*/  ULDC.U8 UR4, c[0x0][0x329] ;  /* 0x0000ca4000047ab9 */ /* 0x000fe20000000000 */
[----:B------:R-:W-:Y:S01]  /*1350*/  LOP3.LUT R4, R4, c[0x0][0x1c0], RZ, 0x3c, !PT ;  /* 0x0000700004047a12 */ /* 0x000fe200078e3cff */
[----:B------:R-:W-:Y:S01]  /*1360*/  ULDC.64 UR8, c[0x0][0x118] ;  /* 0x0000460000087ab9 */ /* 0x000fe20000000a00 */
[----:B------:R-:W-:Y:S03]  /*1370*/  BSSY B0, `(.L_x_250) ;  /* 0x000007b000007945 */ /* 0x000fe60003800000 */
        /* <DEDUP_REMOVED lines=8> */
[----:B------:R-:W-:-:S03]  /*1400*/  ISETP.GE.AND P1, PT, R8, RZ, PT ;  /* 0x000000ff0800720c */ /* 0x000fc60003f26270 */
        /* <DEDUP_REMOVED lines=8> */
[----:B------:R-:W-:Y:S02]  /*1490*/  SHF.R.S32.HI R0, RZ, 0x1f, R7 ;  /* 0x0000001fff007819 */ /* 0x000fe40000011407 */
[----:B------:R-:W-:-:S03]  /*14a0*/  LEA.HI.SX32 R9, R7, 0x1, 0x1 ;  /* 0x0000000107097811 */ /* 0x000fc600078f0aff */
[----:B------:R-:W-:Y:S01]  /*14b0*/  @!P3 IMAD.MOV R9, RZ, RZ, R0 ;  /* 0x000000ffff09b224 */ /* 0x000fe200078e0200 */
[----:B------:R-:W-:-:S04]  /*14c0*/  IABS R0, c[0x0][0x1c0] ;  /* 0x0000700000007a13 */ /* 0x000fc80000000000 */
[----:B------:R-:W0:Y:S01]  /*14d0*/  I2F.U32.RP R13, R0 ;  /* 0x00000000000d7306 */ /* 0x000e220000209000 */
[----:B------:R-:W-:-:S05]  /*14e0*/  @P2 IADD3 R10, R10, 0x1, RZ ;  /* 0x000000010a0a2810 */ /* 0x000fca0007ffe0ff */
[----:B------:R-:W-:Y:S01]  /*14f0*/  @!P1 IMAD.MOV R10, RZ, RZ, -R10 ;  /* 0x000000ffff0a9224 */ /* 0x000fe200078e0a0a */
[----:B------:R-:W-:-:S05]  /*1500*/  @!P0 LOP3.LUT R10, RZ, c[0x0][0x214], RZ, 0x33, !PT ;  /* 0x00008500ff0a8a12 */ /* 0x000fca00078e33ff */
[----:B------:R-:W-:Y:S01]  /*1510*/  IMAD R9, R9, R10, RZ ;  /* 0x0000000a09097224 */ /* 0x000fe200078e02ff */
[----:B0-----:R-:W0:Y:S04]  /*1520*/  MUFU.RCP R26, R13 ;  /* 0x0000000d001a7308 */ /* 0x001e280000001000 */
[----:B------:R-:W-:-:S04]  /*1530*/  IABS R5, R9 ;  /* 0x0000000900057213 */ /* 0x000fc80000000000 */
[----:B------:R-:W1:Y:S01]  /*1540*/  I2F.RP R10, R5 ;  /* 0x00000005000a7306 */ /* 0x000e620000209400 */
[----:B0-----:R-:W-:-:S07]  /*1550*/  IADD3 R26, R26, 0xffffffe, RZ ;  /* 0x0ffffffe1a1a7810 */ /* 0x001fce0007ffe0ff */
[----:B------:R-:W0:Y:S08]  /*1560*/  F2I.FTZ.U32.TRUNC.NTZ R27, R26 ;  /* 0x0000001a001b7305 */ /* 0x000e30000021f000 */
[----:B-1----:R-:W1:Y:S01]  /*1570*/  MUFU.RCP R8, R10 ;  /* 0x0000000a00087308 */ /* 0x002e620000001000 */
[----:B0-----:R-:W-:Y:S02]  /*1580*/  IMAD.MOV R11, RZ, RZ, -R27 ;  /* 0x000000ffff0b7224 */ /* 0x001fe400078e0a1b */
[----:B------:R-:W-:Y:S01]  /*1590*/  IMAD.MOV.U32 R26, RZ, RZ, RZ ;  /* 0x000000ffff1a7224 */ /* 0x000fe200078e00ff */
[----:B-1----:R-:W-:Y:S01]  /*15a0*/  IADD3 R8, R8, 0xffffffe, RZ ;  /* 0x0ffffffe08087810 */ /* 0x002fe20007ffe0ff */
[----:B------:R-:W-:Y:S01]  /*15b0*/  IMAD.IADD R10, R6, 0x1, R5 ;  /* 0x00000001060a7824 */ /* 0x000fe200078e0205 */
[----:B------:R-:W-:-:S02]  /*15c0*/  IABS R6, c[0x0][0x1c0] ;  /* 0x0000700000067a13 */ /* 0x000fc40000000000 */
[----:B------:R-:W0:Y:S03]  /*15d0*/  F2I.FTZ.U32.TRUNC.NTZ R21, R8 ;  /* 0x0000000800157305 */ /* 0x000e26000021f000 */
[----:B------:R-:W-:Y:S02]  /*15e0*/  IMAD.MOV R6, RZ, RZ, -R6 ;  /* 0x000000ffff067224 */ /* 0x000fe400078e0a06 */
[----:B0-----:R-:W-:Y:S02]  /*15f0*/  IMAD.MOV R24, RZ, RZ, -R21 ;  /* 0x000000ffff187224 */ /* 0x001fe400078e0a15 */
[----:B------:R-:W-:Y:S02]  /*1600*/  IMAD R8, R11, R0, RZ ;  /* 0x000000000b087224 */ /* 0x000fe400078e02ff */
[----:B------:R-:W-:Y:S02]  /*1610*/  IMAD R24, R24, R5, RZ ;  /* 0x0000000518187224 */ /* 0x000fe400078e02ff */
[----:B------:R-:W-:-:S04]  /*1620*/  IMAD.HI.U32 R8, R27, R8, R26 ;  /* 0x000000081b087227 */ /* 0x000fc800078e001a */
[----:B------:R-:W-:Y:S01]  /*1630*/  IMAD.HI.U32 R24, R21, R24, R20 ;  /* 0x0000001815187227 */ /* 0x000fe200078e0014 */
[----:B------:R-:W-:Y:S02]  /*1640*/  IABS R20, R9 ;  /* 0x0000000900147213 */ /* 0x000fe40000000000 */
[----:B------:R-:W-:Y:S01]  /*1650*/  IABS R21, R10 ;  /* 0x0000000a00157213 */ /* 0x000fe20000000000 */
[----:B------:R-:W-:-:S04]  /*1660*/  IMAD.HI.U32 R11, R8, R25, RZ ;  /* 0x00000019080b7227 */ /* 0x000fc800078e00ff */
[----:B------:R-:W-:Y:S02]  /*1670*/  IMAD.MOV R20, RZ, RZ, -R20 ;  /* 0x000000ffff147224 */ /* 0x000fe400078e0a14 */
[----:B------:R-:W-:-:S04]  /*1680*/  IMAD.HI.U32 R13, R24, R21, RZ ;  /* 0x00000015180d7227 */ /* 0x000fc800078e00ff */
[----:B------:R-:W-:Y:S02]  /*1690*/  IMAD R25, R11, R6, R25 ;  /* 0x000000060b197224 */ /* 0x000fe400078e0219 */
[--C-:B------:R-:W-:Y:S02]  /*16a0*/  IMAD R20, R13, R20, R21.reuse ;  /* 0x000000140d147224 */ /* 0x100fe400078e0215 */
[----:B------:R-:W-:Y:S01]  /*16b0*/  IMAD.HI.U32 R8, R8, R21, RZ ;  /* 0x0000001508087227 */ /* 0x000fe200078e00ff */
[----:B------:R-:W-:Y:S02]  /*16c0*/  ISETP.GT.U32.AND P3, PT, R0, R25, PT ;  /* 0x000000190000720c */ /* 0x000fe40003f64070 */
[----:B------:R-:W-:Y:S01]  /*16d0*/  ISETP.GT.U32.AND P0, PT, R5, R20, PT ;  /* 0x000000140500720c */ /* 0x000fe20003f04070 */
[----:B------:R-:W-:Y:S01]  /*16e0*/  IMAD R21, R8, R6, R21 ;  /* 0x0000000608157224 */ /* 0x000fe200078e0215 */
[C---:B------:R-:W-:Y:S02]  /*16f0*/  LOP3.LUT R6, R10.reuse, R5, RZ, 0x3c, !PT ;  /* 0x000000050a067212 */ /* 0x040fe400078e3cff */
[----:B------:R-:W-:-:S02]  /*1700*/  LOP3.LUT R10, R10, c[0x0][0x1c0], RZ, 0x3c, !PT ;  /* 0x000070000a0a7a12 */ /* 0x000fc400078e3cff */
[----:B------:R-:W-:Y:S02]  /*1710*/  ISETP.GT.U32.AND P1, PT, R0, R21, PT ;  /* 0x000000150000720c */ /* 0x000fe40003f24070 */
[----:B------:R-:W-:Y:S02]  /*1720*/  ISETP.GE.AND P4, PT, R6, RZ, PT ;  /* 0x000000ff0600720c */ /* 0x000fe40003f86270 */
[----:B------:R-:W0:Y:S01]  /*1730*/  S2R R6, SR_TID.X ;  /* 0x0000000000067919 */ /* 0x000e220000002100 */
[----:B------:R-:W-:Y:S01]  /*1740*/  @!P3 IMAD.IADD R25, R25, 0x1, -R0 ;  /* 0x000000011919b824 */ /* 0x000fe200078e0a00 */
[----:B------:R-:W-:Y:S01]  /*1750*/  @!P3 IADD3 R11, R11, 0x1, RZ ;  /* 0x000000010b0bb810 */ /* 0x000fe20007ffe0ff */
[----:B------:R-:W-:Y:S01]  /*1760*/  @!P0 IMAD.IADD R20, R20, 0x1, -R5 ;  /* 0x0000000114148824 */ /* 0x000fe200078e0a05 */
[----:B------:R-:W-:Y:S02]  /*1770*/  @!P0 IADD3 R13, R13, 0x1, RZ ;  /* 0x000000010d0d8810 */ /* 0x000fe40007ffe0ff */
[----:B------:R-:W-:-:S02]  /*1780*/  ISETP.GE.U32.AND P6, PT, R25, R0, PT ;  /* 0x000000001900720c */ /* 0x000fc40003fc6070 */
[----:B------:R-:W-:Y:S01]  /*1790*/  ISETP.GE.U32.AND P2, PT, R20, R5, PT ;  /* 0x000000051400720c */ /* 0x000fe20003f46070 */
[----:B------:R-:W-:Y:S01]  /*17a0*/  @!P1 IMAD.IADD R21, R21, 0x1, -R0 ;  /* 0x0000000115159824 */ /* 0x000fe200078e0a00 */
[----:B------:R-:W-:Y:S02]  /*17b0*/  ISETP.GE.AND P0, PT, R4, RZ, PT ;  /* 0x000000ff0400720c */ /* 0x000fe40003f06270 */
[----:B------:R-:W-:Y:S02]  /*17c0*/  ISETP.GT.AND P3, PT, R3, RZ, PT ;  /* 0x000000ff0300720c */ /* 0x000fe40003f64270 */
[----:B------:R-:W-:Y:S01]  /*17d0*/  ISETP.GE.U32.AND P5, PT, R21, R0, PT ;  /* 0x000000001500720c */ /* 0x000fe20003fa6070 */
[----:B------:R-:W-:Y:S01]  /*17e0*/  IMAD.MOV.U32 R21, RZ, RZ, c[0x0][0x214] ;  /* 0x00008500ff157624 */ /* 0x000fe200078e00ff */
[----:B------:R-:W-:Y:S02]  /*17f0*/  @!P1 IADD3 R8, R8, 0x1, RZ ;  /* 0x0000000108089810 */ /* 0x000fe40007ffe0ff */
[----:B------:R-:W-:-:S02]  /*1800*/  LOP3.LUT R20, RZ, c[0x0][0x1c0], RZ, 0x33, !PT ;  /* 0x00007000ff147a12 */ /* 0x000fc400078e33ff */
[----:B------:R-:W-:Y:S02]  /*1810*/  @P6 IADD3 R11, R11, 0x1, RZ ;  /* 0x000000010b0b6810 */ /* 0x000fe40007ffe0ff */
[----:B------:R-:W-:Y:S02]  /*1820*/  ISETP.NE.AND P6, PT, R9, RZ, PT ;  /* 0x000000ff0900720c */ /* 0x000fe40003fc5270 */
[----:B------:R-:W-:Y:S01]  /*1830*/  @P2 IADD3 R13, R13, 0x1, RZ ;  /* 0x000000010d0d2810 */ /* 0x000fe20007ffe0ff */
[----:B------:R-:W-:Y:S01]  /*1840*/  IMAD.MOV.U32 R25, RZ, RZ, R11 ;  /* 0x000000ffff197224 */ /* 0x000fe200078e000b */
[----:B------:R-:W-:Y:S02]  /*1850*/  ISETP.GE.AND P2, PT, R10, RZ, PT ;  /* 0x000000ff0a00720c */ /* 0x000fe40003f46270 */
[----:B------:R-:W-:Y:S01]  /*1860*/  SHF.R.S32.HI R4, RZ, 0x1f, R3 ;  /* 0x0000001fff047819 */ /* 0x000fe20000011403 */
[----:B------:R-:W-:Y:S01]  /*1870*/  @!P4 IMAD.MOV R13, RZ, RZ, -R13 ;  /* 0x000000ffff0dc224 */ /* 0x000fe200078e0a0d */
[----:B------:R-:W-:Y:S01]  /*1880*/  ISETP.NE.AND P4, PT, RZ, c[0x0][0x1c0], PT ;  /* 0x00007000ff007a0c */ /* 0x000fe20003f85270 */
[----:B------:R-:W-:Y:S01]  /*1890*/  @!P0 IMAD.MOV R25, RZ, RZ, -R25 ;  /* 0x000000ffff198224 */ /* 0x000fe200078e0a19 */
[----:B------:R-:W-:-:S02]  /*18a0*/  ISETP.NE.AND P1, PT, RZ, UR4, PT ;  /* 0x00000004ff007c0c */ /* 0x000fc4000bf25270 */
[----:B0-----:R-:W-:Y:S02]  /*18b0*/  SHF.R.S32.HI R11, RZ, 0x1f, R6 ;  /* 0x0000001fff0b7819 */ /* 0x001fe40000011406 */
[----:B------:R-:W-:Y:S01]  /*18c0*/  LEA.HI.SX32 R10, R3, 0x1, 0x1 ;  /* 0x00000001030a7811 */ /* 0x000fe200078f0aff */
[----:B------:R-:W-:Y:S01]  /*18d0*/  @!P3 IMAD.MOV R10, RZ, RZ, R4 ;  /* 0x000000ffff0ab224 */ /* 0x000fe200078e0204 */
[----:B------:R-:W-:Y:S02]  /*18e0*/  SEL R21, R21, 0x1, !P1 ;  /* 0x0000000115157807 */ /* 0x000fe40004800000 */
[----:B------:R-:W-:Y:S02]  /*18f0*/  SEL R0, R20, R25, !P4 ;  /* 0x0000001914007207 */ /* 0x000fe40006000000 */
[----:B------:R-:W-:Y:S02]  /*1900*/  @!P6 LOP3.LUT R13, RZ, R5, RZ, 0x33, !PT ;  /* 0x00000005ff0de212 */ /* 0x000fe400078e33ff */
[----:B------:R-:W-:Y:S01]  /*1910*/  LEA.HI R4, R11, R6, RZ, 0x2 ;  /* 0x000000060b047211 */ /* 0x000fe200078f10ff */
[----:B------:R-:W-:Y:S01]  /*1920*/  IMAD R5, R0, R21, RZ ;  /* 0x0000001500057224 */ /* 0x000fe200078e02ff */
[----:B------:R-:W-:-:S02]  /*1930*/  @P5 IADD3 R8, R8, 0x1, RZ ;  /* 0x0000000108085810 */ /* 0x000fc40007ffe0ff */
[----:B------:R-:W-:Y:S01]  /*1940*/  ISETP.LT.U32.AND P0, PT, R22, R13, PT ;  /* 0x0000000d1600720c */ /* 0x000fe20003f01070 */
[----:B------:R-:W-:Y:S01]  /*1950*/  IMAD R10, R10, R5, RZ ;  /* 0x000000050a0a7224 */ /* 0x000fe200078e02ff */
[----:B------:R-:W-:Y:S01]  /*1960*/  SHF.R.S32.HI R11, RZ, 0x1f, R13 ;  /* 0x0000001fff0b7819 */ /* 0x000fe2000001140d */
[----:B------:R-:W-:Y:S01]  /*1970*/  @!P2 IMAD.MOV R8, RZ, RZ, -R8 ;  /* 0x000000ffff08a224 */ /* 0x000fe200078e0a08 */
[----:B------:R-:W-:Y:S02]  /*1980*/  SHF.R.S32.HI R0, RZ, 0x2, R4 ;  /* 0x00000002ff007819 */ /* 0x000fe40000011404 */
[----:B------:R-:W-:Y:S02]  /*1990*/  ISETP.LT.AND.EX P2, PT, R23, R11, PT, P0 ;  /* 0x0000000b1700720c */ /* 0x000fe40003f41300 */
[----:B------:R-:W-:Y:S02]  /*19a0*/  ISETP.GE.AND P0, PT, R0, c[0x0][0x314], PT ;  /* 0x0000c50000007a0c */ /* 0x000fe40003f06270 */
[----:B------:R-:W-:Y:S01]  /*19b0*/  LOP3.LUT R31, R4, 0xfffffffc, RZ, 0xc0, !PT ;  /* 0xfffffffc041f7812 */ /* 0x000fe200078ec0ff */
[----:B------:R-:W-:Y:S01]  /*19c0*/  IMAD.MOV.U32 R4, RZ, RZ, -0x800000 ;  /* 0xff800000ff047424 */ /* 0x000fe200078e00ff */
[----:B------:R-:W-:-:S02]  /*19d0*/  SEL R20, R20, R8, !P4 ;  /* 0x0000000814147207 */ /* 0x000fc40006000000 */
[----:B------:R-:W-:Y:S01]  /*19e0*/  SEL R13, R22, R13, P2 ;  /* 0x0000000d160d7207 */ /* 0x000fe20001000000 */
[----:B------:R-:W-:Y:S01]  /*19f0*/  IMAD.IADD R31, R6, 0x1, -R31 ;  /* 0x00000001061f7824 */ /* 0x000fe200078e0a1f */
[----:B------:R-:W-:-:S05]  /*1a00*/  SEL R11, R23, R11, P2 ;  /* 0x0000000b170b7207 */ /* 0x000fca0001000000 */
[----:B------:R-:W-:Y:S05]  /*1a10*/  @P0 BRA `(.L_x_251) ;  /* 0x0000010000000947 */ /* 0x000fea0003800000 */
[----:B------:R-:W-:Y:S02]  /*1a20*/  IADD3 R8, P2, R12, -UR7, RZ ;  /* 0x800000070c087c10 */ /* 0x000fe4000ff5e0ff */
[----:B------:R-:W-:Y:S02]  /*1a30*/  SHF.R.S32.HI R5, RZ, 0x1f, R31 ;  /* 0x0000001fff057819 */ /* 0x000fe4000001141f */
        /* <DEDUP_REMOVED lines=14> */
.L_x_251:
[----:B------:R-:W-:Y:S05]  /*1b20*/  BSYNC B0 ;  /* 0x0000000000007941 */ /* 0x000fea0003800000 */
.L_x_250:
[C---:B------:R-:W-:Y:S01]  /*1b30*/  ISETP.GT.AND P5, PT, R6.reuse, 0xf, PT ;  /* 0x0000000f0600780c */ /* 0x040fe20003fa4270 */
[----:B------:R-:W-:Y:S01]  /*1b40*/  IMAD.MOV.U32 R30, RZ, RZ, -0x800000 ;  /* 0xff800000ff1e7424 */ /* 0x000fe200078e00ff */
[----:B------:R-:W-:Y:S01]  /*1b50*/  LOP3.LUT P2, RZ, R6, 0x3, RZ, 0xc0, !PT ;  /* 0x0000000306ff7812 */ /* 0x000fe2000784c0ff */
[----:B------:R-:W-:Y:S01]  /*1b60*/  IMAD R25, R31, 0x5, R0 ;  /* 0x000000051f197824 */ /* 0x000fe200078e0200 */
[----:B------:R-:W-:Y:S01]  /*1b70*/  ISETP.GT.AND P3, PT, R9, RZ, PT ;  /* 0x000000ff0900720c */ /* 0x000fe20003f64270 */
[----:B------:R-:W-:Y:S01]  /*1b80*/  IMAD R21, R20, R21, RZ ;  /* 0x0000001514157224 */ /* 0x000fe200078e02ff */
[----:B------:R-:W-:Y:S01]  /*1b90*/  ISETP.GT.OR P2, PT, R6, 0xf, P2 ;  /* 0x0000000f0600780c */ /* 0x000fe20001744670 */
[----:B------:R-:W-:Y:S01]  /*1ba0*/  BSSY B1, `(.L_x_252) ;  /* 0x00001e2000017945 */ /* 0x000fe20003800000 */
[----:B0-----:R-:W-:Y:S01]  /*1bb0*/  SHF.R.S32.HI R22, RZ, 0x1f, R9 ;  /* 0x0000001fff167819 */ /* 0x001fe20000011409 */
[----:B------:R-:W-:-:S04]  /*1bc0*/  IMAD.MOV.U32 R29, RZ, RZ, 0x7f800000 ;  /* 0x7f800000ff1d7424 */ /* 0x000fc800078e00ff */
[----:B------:R-:W-:-:S05]  /*1bd0*/  @!P5 IMAD R23, R0, 0x5, R31 ;  /* 0x000000050017d824 */ /* 0x000fca00078e021f */
[----:B-----5:R-:W-:Y:S04]  /*1be0*/  @!P5 STS [R23.X4], R4 ;  /* 0x000000041700d388 */ /* 0x020fe80000004800 */
[----:B------:R-:W-:Y:S06]  /*1bf0*/  BAR.SYNC.DEFER_BLOCKING 0x0 ;  /* 0x0000000000007b1d */ /* 0x000fec0000010000 */
[----:B------:R-:W0:Y:S04]  /*1c00*/  @!P5 LDS R30, [R25.X4] ;  /* 0x00000000191ed984 */ /* 0x000e280000004800 */
[----:B0-----:R-:W0:Y:S02]  /*1c10*/  SHFL.BFLY PT, R5, R30, 0x2, 0x1f ;  /* 0x0c401f001e057f89 */ /* 0x001e2400000e0000 */
[----:B0-----:R-:W-:-:S05]  /*1c20*/  FMNMX.FTZ R8, R5, R30, !PT ;  /* 0x0000001e05087209 */ /* 0x001fca0007810000 */
[----:B------:R-:W0:Y:S02]  /*1c30*/  SHFL.BFLY PT, R5, R8, 0x1, 0x1f ;  /* 0x0c201f0008057f89 */ /* 0x000e2400000e0000 */
[----:B0-----:R-:W-:Y:S02]  /*1c40*/  FMNMX.FTZ R5, R8, R5, !PT ;  /* 0x0000000508057209 */ /* 0x001fe40007810000 */
[----:B------:R-:W-:Y:S02]  /*1c50*/  LEA.HI.SX32 R8, R9, 0x1, 0x1 ;  /* 0x0000000109087811 */ /* 0x000fe400078f0aff */
[C---:B------:R-:W-:Y:S02]  /*1c60*/  FSETP.NEU.FTZ.AND P0, PT, R5.reuse, -INF , PT ;  /* 0xff8000000500780b */ /* 0x040fe40003f1d000 */
[----:B------:R-:W-:Y:S02]  /*1c70*/  @!P3 IADD3 R8, R22, RZ, RZ ;  /* 0x000000ff1608b210 */ /* 0x000fe40007ffe0ff */
[----:B------:R-:W-:-:S03]  /*1c80*/  FSEL R5, R5, RZ, P0 ;  /* 0x000000ff05057208 */ /* 0x000fc60000000000 */
[----:B------:R-:W-:Y:S02]  /*1c90*/  IMAD R8, R21, R8, RZ ;  /* 0x0000000815087224 */ /* 0x000fe400078e02ff */
[----:B------:R-:W-:-:S04]  /*1ca0*/  FADD.FTZ R24, -R5, R30 ;  /* 0x0000001e05187221 */ /* 0x000fc80000010100 */
[----:B------:R-:W-:-:S06]  /*1cb0*/  FMUL.FTZ R24, R24, 1.4426950216293334961 ;  /* 0x3fb8aa3b18187820 */ /* 0x000fcc0000410000 */
[----:B------:R-:W0:Y:S02]  /*1cc0*/  MUFU.EX2 R24, R24 ;  /* 0x0000001800187308 */ /* 0x000e240000000800 */
[----:B0-----:R-:W0:Y:S02]  /*1cd0*/  SHFL.BFLY PT, R23, R24, 0x2, 0x1f ;  /* 0x0c401f0018177f89 */ /* 0x001e2400000e0000 */
[----:B0-----:R-:W-:-:S05]  /*1ce0*/  FADD.FTZ R23, R24, R23 ;  /* 0x0000001718177221 */ /* 0x001fca0000010000 */
[----:B------:R-:W0:Y:S02]  /*1cf0*/  SHFL.BFLY PT, R4, R23, 0x1, 0x1f ;  /* 0x0c201f0017047f89 */ /* 0x000e2400000e0000 */
[----:B0-----:R-:W-:-:S05]  /*1d00*/  FADD.FTZ R4, R23, R4 ;  /* 0x0000000417047221 */ /* 0x001fca0000010000 */
[----:B------:R-:W-:-:S13]  /*1d10*/  FSETP.NE.FTZ.AND P0, PT, R4, RZ, PT ;  /* 0x000000ff0400720b */ /* 0x000fda0003f15000 */
[----:B------:R-:W0:Y:S02]  /*1d20*/  @P0 MUFU.LG2 R4, R4 ;  /* 0x0000000400040308 */ /* 0x000e240000000c00 */
[----:B0-----:R-:W-:Y:S01]  /*1d30*/  @P0 FFMA.FTZ R29, R4, 0.69314718246459960938, R5 ;  /* 0x3f317218041d0823 */ /* 0x001fe20000010005 */
        /* <DEDUP_REMOVED lines=37> */
[----:B------:R-:W-:Y:S05]  /*1f90*/  CALL.REL.NOINC `($__internal_5_$__cuda_sm20_div_s64) ;  /* 0x0000228000007944 */ /* 0x000fea0003c00000 */
        /* <DEDUP_REMOVED lines=9> */
.L_x_256:
[----:B------:R-:W0:Y:S01]  /*2030*/  I2F.U32.RP R22, R40 ;  /* 0x0000002800167306 */ /* 0x000e220000209000 */
[----:B------:R-:W-:Y:S01]  /*2040*/  ISETP.NE.U32.AND P0, PT, R40, RZ, PT ;  /* 0x000000ff2800720c */ /* 0x000fe20003f05070 */
[----:B------:R-:W-:Y:S01]  /*2050*/  IMAD.MOV.U32 R45, RZ, RZ, RZ ;  /* 0x000000ffff2d7224 */ /* 0x000fe200078e00ff */
[----:B------:R-:W-:-:S05]  /*2060*/  MOV R23, RZ ;  /* 0x000000ff00177202 */ /* 0x000fca0000000f00 */
        /* <DEDUP_REMOVED lines=18> */
.L_x_257:
[----:B------:R-:W-:Y:S05]  /*2190*/  BSYNC B0 ;  /* 0x0000000000007941 */ /* 0x000fea0003800000 */
.L_x_255:
[----:B------:R-:W-:Y:S01]  /*21a0*/  LOP3.LUT R0, R23, R2, RZ, 0xfc, !PT ;  /* 0x0000000217007212 */ /* 0x000fe200078efcff */
[----:B------:R-:W-:Y:S03]  /*21b0*/  BSSY B0, `(.L_x_258) ;  /* 0x0000027000007945 */ /* 0x000fe60003800000 */
[----:B------:R-:W-:-:S13]  /*21c0*/  ISETP.NE.U32.AND P0, PT, R0, RZ, PT ;  /* 0x000000ff0000720c */ /* 0x000fda0003f05070 */
[----:B------:R-:W-:Y:S05]  /*21d0*/  @!P0 BRA `(.L_x_259) ;  /* 0x000000e000008947 */ /* 0x000fea0003800000 */
[----:B------:R-:W-:Y:S01]  /*21e0*/  IMAD.MOV.U32 R24, RZ, RZ, R37 ;  /* 0x000000ffff187224 */ /* 0x000fe200078e0025 */
[----:B------:R-:W-:Y:S02]  /*21f0*/  MOV R5, R2 ;  /* 0x0000000200057202 */ /* 0x000fe40000000f00 */
[----:B------:R-:W-:Y:S02]  /*2200*/  MOV R22, 0x2220 ;  /* 0x0000222000167802 */ /* 0x000fe40000000f00 */
[----:B------:R-:W-:Y:S05]  /*2210*/  CALL.REL.NOINC `($__internal_5_$__cuda_sm20_div_s64) ;  /* 0x0000200000007944 */ /* 0x000fea0003c00000 */
[-C--:B------:R-:W-:Y:S02]  /*2220*/  IADD3 R5, P0, RZ, -R0.reuse, RZ ;  /* 0x80000000ff057210 */ /* 0x080fe40007f1e0ff */
[----:B------:R-:W-:Y:S02]  /*2230*/  MOV R35, R23 ;  /* 0x0000001700237202 */ /* 0x000fe40000000f00 */
[----:B------:R-:W-:Y:S02]  /*2240*/  IADD3.X R20, RZ, ~R21, RZ, P0, !PT ;  /* 0x80000015ff147210 */ /* 0x000fe400007fe4ff */
[----:B------:R-:W-:Y:S01]  /*2250*/  MOV R36, R0 ;  /* 0x0000000000247202 */ /* 0x000fe20000000f00 */
[----:B------:R-:W-:-:S04]  /*2260*/  IMAD.WIDE.U32 R32, R37, R5, R34 ;  /* 0x0000000525207225 */ /* 0x000fc800078e0022 */
[----:B------:R-:W-:Y:S01]  /*2270*/  IMAD R20, R20, R37, RZ ;  /* 0x0000002514147224 */ /* 0x000fe200078e02ff */
[----:B------:R-:W-:-:S03]  /*2280*/  MOV R37, R21 ;  /* 0x0000001500257202 */ /* 0x000fc60000000f00 */
[----:B------:R-:W-:-:S05]  /*2290*/  IMAD R20, R2, R5, R20 ;  /* 0x0000000502147224 */ /* 0x000fca00078e0214 */
[----:B------:R-:W-:Y:S01]  /*22a0*/  IADD3 R33, R33, R20, RZ ;  /* 0x0000001421217210 */ /* 0x000fe20007ffe0ff */
[----:B------:R-:W-:Y:S05]  /*22b0*/  BRA `(.L_x_260) ;  /* 0x0000016000007947 */ /* 0x000fea0003800000 */
.L_x_259:
[----:B------:R-:W0:Y:S01]  /*22c0*/  I2F.U32.RP R2, R37 ;  /* 0x0000002500027306 */ /* 0x000e220000209000 */
[----:B------:R-:W-:Y:S02]  /*22d0*/  ISETP.NE.U32.AND P0, PT, R37, RZ, PT ;  /* 0x000000ff2500720c */ /* 0x000fe40003f05070 */
        /* <DEDUP_REMOVED lines=19> */
[----:B------:R-:W-:Y:S02]  /*2410*/  IMAD.MOV.U32 R37, RZ, RZ, RZ ;  /* 0x000000ffff257224 */ /* 0x000fe400078e00ff */
.L_x_260:
[----:B------:R-:W-:Y:S05]  /*2420*/  BSYNC B0 ;  /* 0x0000000000007941 */ /* 0x000fea0003800000 */
.L_x_258:
[----:B------:R-:W-:Y:S01]  /*2430*/  LOP3.LUT R0, R37, R4, RZ, 0xfc, !PT ;  /* 0x0000000425007212 */ /* 0x000fe200078efcff */
[----:B------:R-:W-:Y:S01]  /*2440*/  IMAD.MOV.U32 R26, RZ, RZ, c[0x0][0x210] ;  /* 0x00008400ff1a7624 */ /* 0x000fe200078e00ff */
[----:B------:R-:W-:Y:S02]  /*2450*/  BSSY B0, `(.L_x_261) ;  /* 0x000002d000007945 */ /* 0x000fe40003800000 */
[----:B------:R-:W-:Y:S01]  /*2460*/  ISETP.NE.U32.AND P0, PT, R0, RZ, PT ;  /* 0x000000ff0000720c */ /* 0x000fe20003f05070 */
[C---:B------:R-:W-:Y:S01]  /*2470*/  IMAD R2, R26.reuse, c[0x0][0x214], RZ ;  /* 0x000085001a027a24 */ /* 0x040fe200078e02ff */
[----:B------:R-:W-:-:S11]  /*2480*/  SEL R26, R26, 0x1, P1 ;  /* 0x000000011a1a7807 */ /* 0x000fd60000800000 */
[----:B------:R-:W-:Y:S05]  /*2490*/  @!P0 BRA `(.L_x_262) ;  /* 0x0000012000008947 */ /* 0x000fea0003800000 */
[----:B------:R-:W-:Y:S01]  /*24a0*/  IMAD.MOV.U32 R34, RZ, RZ, R36 ;  /* 0x000000ffff227224 */ /* 0x000fe200078e0024 */
[----:B------:R-:W-:Y:S01]  /*24b0*/  MOV R24, R6 ;  /* 0x0000000600187202 */ /* 0x000fe20000000f00 */
[----:B------:R-:W-:Y:S01]  /*24c0*/  IMAD.MOV.U32 R23, RZ, RZ, R37 ;  /* 0x000000ffff177224 */ /* 0x000fe200078e0025 */
[----:B------:R-:W-:Y:S02]  /*24d0*/  MOV R5, R4 ;  /* 0x0000000400057202 */ /* 0x000fe40000000f00 */
[----:B------:R-:W-:Y:S02]  /*24e0*/  MOV R22, 0x2500 ;  /* 0x0000250000167802 */ /* 0x000fe40000000f00 */
[----:B------:R-:W-:Y:S05]  /*24f0*/  CALL.REL.NOINC `($__internal_5_$__cuda_sm20_div_s64) ;  /* 0x00001d2000007944 */ /* 0x000fea0003c00000 */
[----:B------:R-:W-:Y:S01]  /*2500*/  IADD3 R23, P0, RZ, -R0, RZ ;  /* 0x80000000ff177210 */ /* 0x000fe20007f1e0ff */
[----:B------:R-:W-:Y:S01]  /*2510*/  IMAD.MOV.U32 R35, RZ, RZ, R37 ;  /* 0x000000ffff237224 */ /* 0x000fe200078e0025 */
[----:B------:R-:W-:Y:S02]  /*2520*/  MOV R34, R36 ;  /* 0x0000002400227202 */ /* 0x000fe40000000f00 */
[----:B------:R-:W-:Y:S02]  /*2530*/  IADD3.X R5, RZ, ~R21, RZ, P0, !PT ;  /* 0x80000015ff057210 */ /* 0x000fe400007fe4ff */
[----:B------:R-:W-:Y:S01]  /*2540*/  MOV R22, R0 ;  /* 0x0000000000167202 */ /* 0x000fe20000000f00 */
[----:B------:R-:W-:-:S04]  /*2550*/  IMAD.WIDE.U32 R34, R6, R23, R34 ;  /* 0x0000001706227225 */ /* 0x000fc800078e0022 */
[----:B------:R-:W-:Y:S01]  /*2560*/  IMAD R5, R5, R6, RZ ;  /* 0x0000000605057224 */ /* 0x000fe200078e02ff */
[----:B------:R-:W-:-:S03]  /*2570*/  MOV R6, R34 ;  /* 0x0000002200067202 */ /* 0x000fc60000000f00 */
[----:B------:R-:W-:Y:S01]  /*2580*/  IMAD R5, R4, R23, R5 ;  /* 0x0000001704057224 */ /* 0x000fe200078e0205 */
[----:B------:R-:W-:-:S03]  /*2590*/  MOV R23, R21 ;  /* 0x0000001500177202 */ /* 0x000fc60000000f00 */
[----:B------:R-:W-:Y:S01]  /*25a0*/  IMAD.IADD R5, R35, 0x1, R5 ;  /* 0x0000000123057824 */ /* 0x000fe200078e0205 */
[----:B------:R-:W-:Y:S05]  /*25b0*/  BRA `(.L_x_263) ;  /* 0x0000016000007947 */ /* 0x000fea0003800000 */
.L_x_262:
        /* <DEDUP_REMOVED lines=22> */
.L_x_263:
[----:B------:R-:W-:Y:S05]  /*2720*/  BSYNC B0 ;  /* 0x0000000000007941 */ /* 0x000fea0003800000 */
.L_x_261:
[-C--:B------:R-:W-:Y:S01]  /*2730*/  IMAD R21, R39, R19.reuse, RZ ;  /* 0x0000001327157224 */ /* 0x080fe200078e02ff */
[----:B------:R-:W-:Y:S01]  /*2740*/  ULDC.U8 UR5, c[0x0][0x329] ;  /* 0x0000ca4000057ab9 */ /* 0x000fe20000000000 */
[C---:B------:R-:W-:Y:S01]  /*2750*/  IMAD.WIDE.U32 R36, R38.reuse, R19, RZ ;  /* 0x0000001326247225 */ /* 0x040fe200078e00ff */
[----:B------:R-:W-:Y:S01]  /*2760*/  UISETP.NE.AND UP0, UPT, UR5, URZ, UPT ;  /* 0x0000003f0500728c */ /* 0x000fe2000bf05270 */
[----:B------:R-:W-:Y:S01]  /*2770*/  BSSY B0, `(.L_x_264) ;  /* 0x0000044000007945 */ /* 0x000fe20003800000 */
[----:B------:R-:W-:Y:S01]  /*2780*/  ULDC UR4, c[0x0][0x214] ;  /* 0x0000850000047ab9 */ /* 0x000fe20000000800 */
[----:B------:R-:W-:Y:S01]  /*2790*/  IMAD R21, R38, R18, R21 ;  /* 0x0000001226157224 */ /* 0x000fe200078e0215 */
[----:B------:R-:W-:Y:S01]  /*27a0*/  USEL UR4, UR4, 0x1, !UP0 ;  /* 0x0000000104047887 */ /* 0x000fe2000c000000 */
[----:B------:R-:W-:Y:S02]  /*27b0*/  IMAD R27, R5, R2, RZ ;  /* 0x00000002051b7224 */ /* 0x000fe400078e02ff */
[----:B------:R-:W-:Y:S01]  /*27c0*/  IMAD R33, R33, R26, RZ ;  /* 0x0000001a21217224 */ /* 0x000fe200078e02ff */
[----:B------:R-:W-:Y:S01]  /*27d0*/  IADD3 R0, R37, R21, RZ ;  /* 0x0000001525007210 */ /* 0x000fe20007ffe0ff */
[----:B------:R-:W-:Y:S01]  /*27e0*/  USHF.R.S32.HI UR5, URZ, 0x1f, UR4 ;  /* 0x0000001f3f057899 */ /* 0x000fe20008011404 */
[----:B------:R-:W-:Y:S01]  /*27f0*/  SHF.R.S32.HI R21, RZ, 0x1f, R26 ;  /* 0x0000001fff157819 */ /* 0x000fe2000001141a */
[----:B------:R-:W-:-:S02]  /*2800*/  IMAD R23, R23, UR4, RZ ;  /* 0x0000000417177c24 */ /* 0x000fc4000f8e02ff */
[-C--:B------:R-:W-:Y:S01]  /*2810*/  IMAD R35, R0, R17.reuse, RZ ;  /* 0x0000001100237224 */ /* 0x080fe200078e02ff */
[----:B------:R-:W-:Y:S01]  /*2820*/  SHF.R.S32.HI R0, RZ, 0x1f, R2 ;  /* 0x0000001fff007819 */ /* 0x000fe20000011402 */
[----:B------:R-:W-:Y:S02]  /*2830*/  IMAD R21, R21, R32, R33 ;  /* 0x0000002015157224 */ /* 0x000fe400078e0221 */
[----:B------:R-:W-:Y:S02]  /*2840*/  IMAD R35, R16, R36, R35 ;  /* 0x0000002410237224 */ /* 0x000fe400078e0223 */
[----:B------:R-:W-:-:S04]  /*2850*/  IMAD.WIDE.U32 R36, R36, R17, RZ ;  /* 0x0000001124247225 */ /* 0x000fc800078e00ff */
[----:B------:R-:W-:Y:S01]  /*2860*/  IMAD R27, R0, R6, R27 ;  /* 0x00000006001b7224 */ /* 0x000fe200078e021b */
[----:B------:R-:W-:Y:S01]  /*2870*/  IADD3 R5, R37, R35, RZ ;  /* 0x0000002325057210 */ /* 0x000fe20007ffe0ff */
[----:B------:R-:W-:-:S03]  /*2880*/  IMAD.WIDE.U32 R40, R6, R2, RZ ;  /* 0x0000000206287225 */ /* 0x000fc600078e00ff */
[----:B------:R-:W-:Y:S01]  /*2890*/  LOP3.LUT R0, R45, R5, RZ, 0xfc, !PT ;  /* 0x000000052d007212 */ /* 0x000fe200078efcff */
[----:B------:R-:W-:Y:S01]  /*28a0*/  IMAD.WIDE.U32 R32, R32, R26, RZ ;  /* 0x0000001a20207225 */ /* 0x000fe200078e00ff */
[----:B------:R-:W-:Y:S02]  /*28b0*/  IADD3 R6, R41, R27, RZ ;  /* 0x0000001b29067210 */ /* 0x000fe40007ffe0ff */
[----:B------:R-:W-:Y:S01]  /*28c0*/  ISETP.NE.U32.AND P0, PT, R0, RZ, PT ;  /* 0x000000ff0000720c */ /* 0x000fe20003f05070 */
[C---:B------:R-:W-:Y:S02]  /*28d0*/  IMAD R23, R22.reuse, UR5, R23 ;  /* 0x0000000516177c24 */ /* 0x040fe4000f8e0217 */
[----:B------:R-:W-:-:S04]  /*28e0*/  IMAD.WIDE.U32 R38, R22, UR4, RZ ;  /* 0x0000000416267c25 */ /* 0x000fc8000f8e00ff */
[-C--:B------:R-:W-:Y:S01]  /*28f0*/  IMAD R4, R9, R2.reuse, RZ ;  /* 0x0000000209047224 */ /* 0x080fe200078e02ff */
[----:B------:R-:W-:Y:S01]  /*2900*/  IADD3 R9, R39, R23, RZ ;  /* 0x0000001727097210 */ /* 0x000fe20007ffe0ff */
[----:B------:R-:W-:Y:S01]  /*2910*/  IMAD R3, R3, R2, RZ ;  /* 0x0000000203037224 */ /* 0x000fe200078e02ff */
[----:B------:R-:W-:-:S03]  /*2920*/  IADD3 R2, R33, R21, RZ ;  /* 0x0000001521027210 */ /* 0x000fc60007ffe0ff */
[----:B------:R-:W-:Y:S05]  /*2930*/  @!P0 BRA `(.L_x_265) ;  /* 0x0000010000008947 */ /* 0x000fea0003800000 */
[----:B------:R-:W-:Y:S01]  /*2940*/  IMAD.MOV.U32 R34, RZ, RZ, R44 ;  /* 0x000000ffff227224 */ /* 0x000fe200078e002c */
[----:B------:R-:W-:Y:S01]  /*2950*/  MOV R23, R45 ;  /* 0x0000002d00177202 */ /* 0x000fe20000000f00 */
[----:B------:R-:W-:Y:S01]  /*2960*/  IMAD.MOV.U32 R24, RZ, RZ, R36 ;  /* 0x000000ffff187224 */ /* 0x000fe200078e0024 */
[----:B------:R-:W-:Y:S02]  /*2970*/  MOV R22, 0x2990 ;  /* 0x0000299000167802 */ /* 0x000fe40000000f00 */
[----:B------:R-:W-:Y:S05]  /*2980*/  CALL.REL.NOINC `($__internal_5_$__cuda_sm20_div_s64) ;  /* 0x0000189000007944 */ /* 0x000fea0003c00000 */
[----:B------:R-:W-:Y:S02]  /*2990*/  IADD3 R20, P0, RZ, -R0, RZ ;  /* 0x80000000ff147210 */ /* 0x000fe40007f1e0ff */
[----:B------:R-:W-:Y:S02]  /*29a0*/  MOV R34, R44 ;  /* 0x0000002c00227202 */ /* 0x000fe40000000f00 */
[----:B------:R-:W-:Y:S02]  /*29b0*/  IADD3.X R23, RZ, ~R21, RZ, P0, !PT ;  /* 0x80000015ff177210 */ /* 0x000fe400007fe4ff */
[----:B------:R-:W-:Y:S01]  /*29c0*/  MOV R35, R45 ;  /* 0x0000002d00237202 */ /* 0x000fe20000000f00 */
[----:B------:R-:W-:Y:S01]  /*29d0*/  IMAD.MOV.U32 R45, RZ, RZ, R21 ;  /* 0x000000ffff2d7224 */ /* 0x000fe200078e0015 */
[----:B------:R-:W-:Y:S01]  /*29e0*/  MOV R44, R0 ;  /* 0x00000000002c7202 */ /* 0x000fe20000000f00 */
[----:B------:R-:W-:-:S02]  /*29f0*/  IMAD R23, R23, R36, RZ ;  /* 0x0000002417177224 */ /* 0x000fc400078e02ff */
[----:B------:R-:W-:-:S04]  /*2a00*/  IMAD.WIDE.U32 R36, R20, R36, R34 ;  /* 0x0000002414247225 */ /* 0x000fc800078e0022 */
[----:B------:R-:W-:-:S04]  /*2a10*/  IMAD R23, R5, R20, R23 ;  /* 0x0000001405177224 */ /* 0x000fc800078e0217 */
[----:B------:R-:W-:Y:S01]  /*2a20*/  IMAD.IADD R23, R37, 0x1, R23 ;  /* 0x0000000125177824 */ /* 0x000fe200078e0217 */
[----:B------:R-:W-:Y:S05]  /*2a30*/  BRA `(.L_x_266) ;  /* 0x0000017000007947 */ /* 0x000fea0003800000 */
.L_x_265:
        /* <DEDUP_REMOVED lines=23> */
.L_x_266:
[----:B------:R-:W-:Y:S05]  /*2bb0*/  BSYNC B0 ;  /* 0x0000000000007941 */ /* 0x000fea0003800000 */
.L_x_264:
        /* <DEDUP_REMOVED lines=11> */
[----:B------:R-:W-:Y:S02]  /*2c70*/  IADD3.X R20, RZ, ~R21, RZ, P0, !PT ;  /* 0x80000015ff147210 */ /* 0x000fe400007fe4ff */
[----:B------:R-:W-:Y:S01]  /*2c80*/  MOV R46, R0 ;  /* 0x00000000002e7202 */ /* 0x000fe20000000f00 */
[----:B------:R-:W-:Y:S01]  /*2c90*/  IMAD.WIDE.U32 R36, R19, R5, R36 ;  /* 0x0000000513247225 */ /* 0x000fe200078e0024 */
[----:B------:R-:W-:-:S03]  /*2ca0*/  MOV R47, R21 ;  /* 0x00000015002f7202 */ /* 0x000fc60000000f00 */
[----:B------:R-:W-:-:S04]  /*2cb0*/  IMAD R20, R20, R19, RZ ;  /* 0x0000001314147224 */ /* 0x000fc800078e02ff */
[----:B------:R-:W-:-:S05]  /*2cc0*/  IMAD R18, R18, R5, R20 ;  /* 0x0000000512127224 */ /* 0x000fca00078e0214 */
[----:B------:R-:W-:Y:S01]  /*2cd0*/  IADD3 R18, R37, R18, RZ ;  /* 0x0000001225127210 */ /* 0x000fe20007ffe0ff */
[----:B------:R-:W-:Y:S05]  /*2ce0*/  BRA `(.L_x_269) ;  /* 0x0000016000007947 */ /* 0x000fea0003800000 */
.L_x_268:
[----:B------:R-:W0:Y:S01]  /*2cf0*/  I2F.U32.RP R20, R19 ;  /* 0x0000001300147306 */ /* 0x000e220000209000 */
[----:B------:R-:W-:Y:S01]  /*2d00*/  HFMA2.MMA R22, -RZ, RZ, 0, 0 ;  /* 0x00000000ff167435 */ /* 0x000fe200000001ff */
[----:B------:R-:W-:Y:S01]  /*2d10*/  ISETP.NE.U32.AND P0, PT, R19, RZ, PT ;  /* 0x000000ff1300720c */ /* 0x000fe20003f05070 */
[----:B------:R-:W-:-:S05]  /*2d20*/  IMAD.MOV.U32 R47, RZ, RZ, RZ ;  /* 0x000000ffff2f7224 */ /* 0x000fca00078e00ff */
[----:B0-----:R-:W0:Y:S02]  /*2d30*/  MUFU.RCP R18, R20 ;  /* 0x0000001400127308 */ /* 0x001e240000001000 */
[----:B0-----:R-:W-:-:S06]  /*2d40*/  IADD3 R18, R18, 0xffffffe, RZ ;  /* 0x0ffffffe12127810 */ /* 0x001fcc0007ffe0ff */
[----:B------:R-:W0:Y:S02]  /*2d50*/  F2I.FTZ.U32.TRUNC.NTZ R23, R18 ;  /* 0x0000001200177305 */ /* 0x000e24000021f000 */
[----:B0-----:R-:W-:Y:S01]  /*2d60*/  IMAD.MOV R0, RZ, RZ, -R23 ;  /* 0x000000ffff007224 */ /* 0x001fe200078e0a17 */
[----:B------:R-:W-:-:S03]  /*2d70*/  MOV R18, RZ ;  /* 0x000000ff00127202 */ /* 0x000fc60000000f00 */
        /* <DEDUP_REMOVED lines=13> */
.L_x_269:
[----:B------:R-:W-:Y:S05]  /*2e50*/  BSYNC B0 ;  /* 0x0000000000007941 */ /* 0x000fea0003800000 */
.L_x_267:
        /* <DEDUP_REMOVED lines=22> */
.L_x_271:
        /* <DEDUP_REMOVED lines=23> */
.L_x_272:
[----:B------:R-:W-:Y:S05]  /*3130*/  BSYNC B0 ;  /* 0x0000000000007941 */ /* 0x000fea0003800000 */
.L_x_270:
[----:B------:R-:W-:Y:S01]  /*3140*/  SHF.R.S32.HI R0, RZ, 0x1f, R10 ;  /* 0x0000001fff007819 */ /* 0x000fe2000001140a */
[-C--:B------:R-:W-:Y:S01]  /*3150*/  IMAD R5, R23, R10.reuse, RZ ;  /* 0x0000000a17057224 */ /* 0x080fe200078e02ff */
[----:B------:R-:W-:Y:S01]  /*3160*/  SHF.R.S32.HI R17, RZ, 0x1f, R3 ;  /* 0x0000001fff117819 */ /* 0x000fe20000011403 */
[----:B------:R-:W-:Y:S01]  /*3170*/  IMAD.WIDE.U32 R46, R22, R10, RZ ;  /* 0x0000000a162e7225 */ /* 0x000fe200078e00ff */
[----:B------:R-:W-:Y:S01]  /*3180*/  LOP3.LUT R10, R45, R14, RZ, 0xfc, !PT ;  /* 0x0000000e2d0a7212 */ /* 0x000fe200078efcff */
[----:B------:R-:W-:Y:S02]  /*3190*/  BSSY B0, `(.L_x_273) ;  /* 0x0000038000007945 */ /* 0x000fe40003800000 */
[----:B------:R-:W-:Y:S01]  /*31a0*/  IMAD R37, R26, c[0x0][0x214], RZ ;  /* 0x000085001a257a24 */ /* 0x000fe200078e02ff */
[----:B------:R-:W-:Y:S01]  /*31b0*/  ISETP.NE.U32.AND P0, PT, R10, RZ, PT ;  /* 0x000000ff0a00720c */ /* 0x000fe20003f05070 */
[----:B------:R-:W-:Y:S02]  /*31c0*/  IMAD R5, R0, R22, R5 ;  /* 0x0000001600057224 */ /* 0x000fe400078e0205 */
[----:B------:R-:W-:Y:S01]  /*31d0*/  IMAD R0, R18, R37, RZ ;  /* 0x0000002512007224 */ /* 0x000fe200078e02ff */
[----:B------:R-:W-:Y:S01]  /*31e0*/  SHF.R.S32.HI R21, RZ, 0x1f, R37 ;  /* 0x0000001fff157819 */ /* 0x000fe20000011425 */
[----:B------:R-:W-:Y:S01]  /*31f0*/  IMAD R16, R16, R3, RZ ;  /* 0x0000000310107224 */ /* 0x000fe200078e02ff */
[----:B------:R-:W-:Y:S01]  /*3200*/  IADD3 R10, R47, R5, RZ ;  /* 0x000000052f0a7210 */ /* 0x000fe20007ffe0ff */
[----:B------:R-:W-:-:S04]  /*3210*/  IMAD.WIDE.U32 R18, R20, R3, RZ ;  /* 0x0000000314127225 */ /* 0x000fc800078e00ff */
[----:B------:R-:W-:Y:S02]  /*3220*/  IMAD R3, R21, R36, R0 ;  /* 0x0000002415037224 */ /* 0x000fe400078e0200 */
[----:B------:R-:W-:Y:S02]  /*3230*/  IMAD R17, R17, R20, R16 ;  /* 0x0000001411117224 */ /* 0x000fe400078e0210 */
[----:B------:R-:W-:-:S03]  /*3240*/  IMAD.WIDE.U32 R36, R36, R37, RZ ;  /* 0x0000002524247225 */ /* 0x000fc600078e00ff */
[----:B------:R-:W-:Y:S02]  /*3250*/  IADD3 R16, R19, R17, RZ ;  /* 0x0000001113107210 */ /* 0x000fe40007ffe0ff */
[----:B------:R-:W-:Y:S01]  /*3260*/  IADD3 R3, R37, R3, RZ ;  /* 0x0000000325037210 */ /* 0x000fe20007ffe0ff */
        /* <DEDUP_REMOVED lines=9> */
[----:B------:R-:W-:-:S02]  /*3300*/  MOV R22, R44 ;  /* 0x0000002c00167202 */ /* 0x000fc40000000f00 */
[----:B------:R-:W-:Y:S02]  /*3310*/  IADD3.X R20, RZ, ~R21, RZ, P0, !PT ;  /* 0x80000015ff147210 */ /* 0x000fe400007fe4ff */
        /* <DEDUP_REMOVED lines=8> */
.L_x_274:
        /* <DEDUP_REMOVED lines=23> */
.L_x_275:
[----:B------:R-:W-:Y:S05]  /*3510*/  BSYNC B0 ;  /* 0x0000000000007941 */ /* 0x000fea0003800000 */
.L_x_273:
[----:B------:R-:W-:Y:S01]  /*3520*/  LOP3.LUT R0, R45, R11, RZ, 0xfc, !PT ;  /* 0x0000000b2d007212 */ /* 0x000fe200078efcff */
[----:B------:R-:W-:Y:S01]  /*3530*/  IMAD R26, R7, R26, RZ ;  /* 0x0000001a071a7224 */ /* 0x000fe200078e02ff */
[----:B------:R-:W-:Y:S02]  /*3540*/  BSSY B0, `(.L_x_276) ;  /* 0x0000030000007945 */ /* 0x000fe40003800000 */
[----:B------:R-:W-:Y:S01]  /*3550*/  ISETP.NE.U32.AND P0, PT, R0, RZ, PT ;  /* 0x000000ff0000720c */ /* 0x000fe20003f05070 */
        /* <DEDUP_REMOVED lines=12> */
[----:B------:R-:W-:Y:S02]  /*3620*/  IADD3 R20, P0, RZ, -R0, RZ ;  /* 0x80000000ff147210 */ /* 0x000fe40007f1e0ff */
[----:B------:R-:W-:Y:S02]  /*3630*/  MOV R22, R44 ;  /* 0x0000002c00167202 */ /* 0x000fe40000000f00 */
[----:B------:R-:W-:-:S02]  /*3640*/  IADD3.X R14, RZ, ~R21, RZ, P0, !PT ;  /* 0x80000015ff0e7210 */ /* 0x000fc400007fe4ff */
[----:B------:R-:W-:-:S03]  /*3650*/  MOV R23, R45 ;  /* 0x0000002d00177202 */ /* 0x000fc60000000f00 */
[----:B------:R-:W-:Y:S02]  /*3660*/  IMAD R14, R14, R13, RZ ;  /* 0x0000000d0e0e7224 */ /* 0x000fe400078e02ff */
[----:B------:R-:W-:-:S04]  /*3670*/  IMAD.WIDE.U32 R22, R13, R20, R22 ;  /* 0x000000140d167225 */ /* 0x000fc800078e0016 */
[----:B------:R-:W-:Y:S02]  /*3680*/  IMAD R14, R11, R20, R14 ;  /* 0x000000140b0e7224 */ /* 0x000fe400078e020e */
[----:B------:R-:W-:Y:S02]  /*3690*/  IMAD.MOV.U32 R13, RZ, RZ, R22 ;  /* 0x000000ffff0d7224 */ /* 0x000fe400078e0016 */
[----:B------:R-:W-:Y:S01]  /*36a0*/  IMAD.MOV.U32 R20, RZ, RZ, R0 ;  /* 0x000000ffff147224 */ /* 0x000fe200078e0000 */
[----:B------:R-:W-:Y:S01]  /*36b0*/  IADD3 R5, R23, R14, RZ ;  /* 0x0000000e17057210 */ /* 0x000fe20007ffe0ff */
[----:B------:R-:W-:Y:S05]  /*36c0*/  BRA `(.L_x_278) ;  /* 0x0000017000007947 */ /* 0x000fea0003800000 */
.L_x_277:
        /* <DEDUP_REMOVED lines=10> */
[----:B------:R-:W-:-:S04]  /*3770*/  IMAD.HI.U32 R14, R5, R44, RZ ;  /* 0x0000002c050e7227 */ /* 0x000fc800078e00ff */
[----:B------:R-:W-:Y:S01]  /*3780*/  IMAD.MOV.U32 R5, RZ, RZ, RZ ;  /* 0x000000ffff057224 */ /* 0x000fe200078e00ff */
        /* <DEDUP_REMOVED lines=11> */
.L_x_278:
[----:B------:R-:W-:Y:S05]  /*3840*/  BSYNC B0 ;  /* 0x0000000000007941 */ /* 0x000fea0003800000 */
.L_x_276:
[----:B------:R-:W-:Y:S02]  /*3850*/  IADD3 R33, P1, P0, R40, R38, R32 ;  /* 0x0000002628217210 */ /* 0x000fe4000783e020 */
[----:B------:R-:W-:Y:S02]  /*3860*/  SHF.R.S32.HI R0, RZ, 0x1f, R8 ;  /* 0x0000001fff007819 */ /* 0x000fe40000011408 */
[----:B------:R-:W-:Y:S02]  /*3870*/  IADD3 R33, P3, P2, R46, R33, R36 ;  /* 0x000000212e217210 */ /* 0x000fe40007a7e024 */
[----:B------:R-:W-:Y:S02]  /*3880*/  IADD3.X R2, R6, R9, R2, P1, P0 ;  /* 0x0000000906027210 */ /* 0x000fe40000fe0402 */
[----:B------:R-:W-:Y:S02]  /*3890*/  IADD3 R18, P1, P0, R48, R33, R18 ;  /* 0x0000002130127210 */ /* 0x000fe4000783e012 */
[----:B------:R-:W-:Y:S01]  /*38a0*/  IADD3.X R2, R10, R2, R3, P3, P2 ;  /* 0x000000020a027210 */ /* 0x000fe20001fe4403 */
[----:B------:R-:W-:-:S03]  /*38b0*/  IMAD R3, R21, R8, RZ ;  /* 0x0000000815037224 */ /* 0x000fc600078e02ff */
[----:B------:R-:W-:Y:S01]  /*38c0*/  IADD3.X R19, R15, R2, R16, P1, P0 ;  /* 0x000000020f137210 */ /* 0x000fe20000fe0410 */
[----:B------:R-:W-:Y:S01]  /*38d0*/  IMAD R0, R0, R20, R3 ;  /* 0x0000001400007224 */ /* 0x000fe200078e0203 */
[----:B------:R-:W-:Y:S01]  /*38e0*/  SHF.R.S32.HI R3, RZ, 0x1f, R4 ;  /* 0x0000001fff037819 */ /* 0x000fe20000011404 */
[----:B------:R-:W-:Y:S02]  /*38f0*/  IMAD R2, R5, R4, RZ ;  /* 0x0000000405027224 */ /* 0x000fe400078e02ff */
        /* <DEDUP_REMOVED lines=9> */
.L_x_254:
[----:B------:R-:W-:-:S04]  /*3990*/  LEA R2, P0, R32, c[0x0][0x200], 0x2 ;  /* 0x0000800020027a11 */ /* 0x000fc800078010ff */
[----:B------:R-:W-:-:S05]  /*39a0*/  LEA.HI.X R3, R32, c[0x0][0x204], R33, 0x2, P0 ;  /* 0x0000810020037a11 */ /* 0x000fca00000f1421 */
[----:B------:R0:W-:Y:S04]  /*39b0*/  STG.E [R2.64], R29 ;  /* 0x0000001d02007986 */ /* 0x0001e8000c101908 */
.L_x_253:
[----:B------:R-:W-:Y:S05]  /*39c0*/  BSYNC B1 ;  /* 0x0000000000017941 */ /* 0x000fea0003800000 */
.L_x_252:
[----:B------:R-:W-:Y:S01]  /*39d0*/  ISETP.GE.OR P5, PT, R31, c[0x0][0x314], P5 ;  /* 0x0000c5001f007a0c */ /* 0x000fe20002fa6670 */
[----:B------:R-:W1:Y:S01]  /*39e0*/  S2R R18, SR_TID.X ;  /* 0x0000000000127919 */ /* 0x000e620000002100 */
[----:B------:R-:W-:Y:S01]  /*39f0*/  IMAD.MOV.U32 R0, RZ, RZ, c[0x0][0x314] ;  /* 0x0000c500ff007624 */ /* 0x000fe200078e00ff */
[----:B------:R-:W-:-:S04]  /*3a00*/  HFMA2.MMA R5, -RZ, RZ, 0, 0 ;  /* 0x00000000ff057435 */ /* 0x000fc800000001ff */
[----:B------:R-:W-:Y:S01]  /*3a10*/  ISETP.GE.AND P0, PT, R0, 0x1, PT ;  /* 0x000000010000780c */ /* 0x000fe20003f06270 */
[----:B------:R-:W-:-:S05]  /*3a20*/  IMAD.MOV.U32 R0, RZ, RZ, RZ ;  /* 0x000000ffff007224 */ /* 0x000fca00078e00ff */
[----:B------:R-:W-:-:S04]  /*3a30*/  @!P5 FADD.FTZ R4, -R29, R30 ;  /* 0x0000001e1d04d221 */ /* 0x000fc80000010100 */
[----:B------:R-:W-:-:S06]  /*3a40*/  @!P5 FMUL.FTZ R4, R4, 1.4426950216293334961 ;  /* 0x3fb8aa3b0404d820 */ /* 0x000fcc0000410000 */
[----:B------:R-:W2:Y:S01]  /*3a50*/  @!P5 MUFU.EX2 R4, R4 ;  /* 0x000000040004d308 */ /* 0x000ea20000000800 */
[----:B-1----:R-:W-:-:S04]  /*3a60*/  SHF.R.S32.HI R17, RZ, 0x1f, R18 ;  /* 0x0000001fff117819 */ /* 0x002fc80000011412 */
[----:B------:R-:W-:-:S04]  /*3a70*/  LEA.HI R17, R17, R18, RZ, 0x5 ;  /* 0x0000001211117211 */ /* 0x000fc800078f28ff */
[----:B0-----:R-:W-:Y:S02]  /*3a80*/  LOP3.LUT R3, R17, 0x3fffffe0, RZ, 0xc0, !PT ;  /* 0x3fffffe011037812 */ /* 0x001fe400078ec0ff */
[----:B------:R-:W-:-:S03]  /*3a90*/  SHF.R.S32.HI R17, RZ, 0x5, R17 ;  /* 0x00000005ff117819 */ /* 0x000fc60000011411 */
[----:B------:R-:W-:Y:S01]  /*3aa0*/  IMAD.IADD R18, R18, 0x1, -R3 ;  /* 0x0000000112127824 */ /* 0x000fe200078e0a03 */
[----:B--2---:R0:W-:Y:S01]  /*3ab0*/  @!P5 STS [R25.X4], R4 ;  /* 0x000000041900d388 */ /* 0x0041e20000004800 */
[----:B------:R-:W-:-:S03]  /*3ac0*/  CS2R R2, SRZ ;  /* 0x0000000000027805 */ /* 0x000fc6000001ff00 */
[----:B------:R-:W-:Y:S01]  /*3ad0*/  SHF.L.U32 R18, R18, 0x2, RZ ;  /* 0x0000000212127819 */ /* 0x000fe200000006ff */
[----:B------:R-:W-:Y:S06]  /*3ae0*/  BAR.SYNC.DEFER_BLOCKING 0x0 ;  /* 0x0000000000007b1d */ /* 0x000fec0000010000 */
[----:B------:R-:W-:Y:S05]  /*3af0*/  @!P0 BRA `(.L_x_279) ;  /* 0x0000024000008947 */ /* 0x000fea0003800000 */
[----:B------:R-:W-:Y:S01]  /*3b00*/  ULDC UR5, c[0x0][0x22c] ;  /* 0x00008b0000057ab9 */ /* 0x000fe20000000800 */
[C---:B------:R-:W-:Y:S01]  /*3b10*/  IMAD R13, R17.reuse, 0x80, R18 ;  /* 0x00000080110d7824 */ /* 0x040fe200078e0212 */
[----:B------:R-:W-:Y:S01]  /*3b20*/  UIMAD UR5, UR7, UR5, URZ ;  /* 0x00000005070572a4 */ /* 0x000fe2000f8e023f */
[C---:B------:R-:W-:Y:S01]  /*3b30*/  IADD3 R6, R12.reuse, -UR7, RZ ;  /* 0x800000070c067c10 */ /* 0x040fe2000fffe0ff */
[----:B------:R-:W-:Y:S01]  /*3b40*/  IMAD R20, R12, c[0x0][0x22c], RZ ;  /* 0x00008b000c147a24 */ /* 0x000fe200078e02ff */
[----:B------:R-:W-:Y:S01]  /*3b50*/  CS2R R8, SRZ ;  /* 0x0000000000087805 */ /* 0x000fe2000001ff00 */
[----:B------:R-:W-:Y:S01]  /*3b60*/  USHF.R.S32.HI UR4, URZ, 0x1f, UR5 ;  /* 0x0000001f3f047899 */ /* 0x000fe20008011405 */
[C---:B------:R-:W-:Y:S01]  /*3b70*/  ISETP.GE.AND P2, PT, R17.reuse, R6, PT ;  /* 0x000000061100720c */ /* 0x040fe20003f46270 */
[----:B------:R-:W-:Y:S01]  /*3b80*/  IMAD.SHL.U32 R6, R17, 0x4, RZ ;  /* 0x0000000411067824 */ /* 0x000fe200078e00ff */
[C---:B0-----:R-:W-:Y:S01]  /*3b90*/  IADD3 R4, P0, R13.reuse, UR5, RZ ;  /* 0x000000050d047c10 */ /* 0x041fe2000ff1e0ff */
[----:B------:R-:W-:Y:S01]  /*3ba0*/  IMAD.MOV.U32 R16, RZ, RZ, RZ ;  /* 0x000000ffff107224 */ /* 0x000fe200078e00ff */
[----:B------:R-:W-:Y:S01]  /*3bb0*/  CS2R R10, SRZ ;  /* 0x00000000000a7805 */ /* 0x000fe2000001ff00 */
[----:B------:R-:W-:Y:S01]  /*3bc0*/  IMAD.MOV.U32 R5, RZ, RZ, RZ ;  /* 0x000000ffff057224 */ /* 0x000fe200078e00ff */
[----:B------:R-:W-:Y:S01]  /*3bd0*/  LEA.HI.X.SX32 R13, R13, UR4, 0x1, P0 ;  /* 0x000000040d0d7c11 */ /* 0x000fe200080f0eff */
[----:B------:R-:W-:Y:S01]  /*3be0*/  IMAD.WIDE R20, R20, 0x4, RZ ;  /* 0x0000000414147825 */ /* 0x000fe200078e02ff */
[----:B------:R-:W-:-:S04]  /*3bf0*/  LEA R14, P0, R4, c[0x0][0x1d8], 0x2 ;  /* 0x00007600040e7a11 */ /* 0x000fc800078010ff */
[----:B------:R-:W-:-:S03]  /*3c00*/  LEA.HI.X R13, R4, c[0x0][0x1dc], R13, 0x2, P0 ;  /* 0x00007700040d7a11 */ /* 0x000fc600000f140d */
.L_x_282:
[----:B------:R-:W-:Y:S01]  /*3c10*/  BSSY B0, `(.L_x_280) ;  /* 0x0000007000007945 */ /* 0x000fe20003800000 */
[----:B------:R-:W-:-:S05]  /*3c20*/  @P2 BRA `(.L_x_281) ;  /* 0x0000005000002947 */ /* 0x000fca0003800000 */
[----:B------:R-:W-:Y:S01]  /*3c30*/  ISETP.GE.AND P0, PT, R18, c[0x0][0x220], PT ;  /* 0x0000880012007a0c */ /* 0x000fe20003f06270 */
[----:B------:R-:W-:Y:S01]  /*3c40*/  CS2R R8, SRZ ;  /* 0x0000000000087805 */ /* 0x000fe2000001ff00 */
[----:B------:R-:W-:Y:S11]  /*3c50*/  CS2R R10, SRZ ;  /* 0x00000000000a7805 */ /* 0x000ff6000001ff00 */
[----:B------:R-:W-:Y:S05]  /*3c60*/  @!P0 MOV R15, R13 ;  /* 0x0000000d000f8202 */ /* 0x000fea0000000f00 */
[----:B------:R0:W5:Y:S02]  /*3c70*/  @!P0 LDG.E.128 R8, [R14.64] ;  /* 0x000000080e088981 */ /* 0x000164000c1e1d00 */
.L_x_281:
[----:B------:R-:W-:Y:S05]  /*3c80*/  BSYNC B0 ;  /* 0x0000000000007941 */ /* 0x000fea0003800000 */
.L_x_280:
        /* <DEDUP_REMOVED lines=11> */
.L_x_279:
[----:B------:R-:W-:Y:S02]  /*3d40*/  IADD3 R17, R17, UR7, RZ ;  /* 0x0000000711117c10 */ /* 0x000fe4000fffe0ff */
[----:B0-----:R-:W-:-:S02]  /*3d50*/  F2FP.BF16.PACK_AB R4, R3, R0 ;  /* 0x000000000304723e */ /* 0x001fc400000010ff */
[----:B------:R-:W-:Y:S02]  /*3d60*/  ISETP.GE.AND P0, PT, R17, R12, PT ;  /* 0x0000000c1100720c */ /* 0x000fe40003f06270 */
[----:B------:R-:W-:-:S11]  /*3d70*/  F2FP.BF16.PACK_AB R5, R5, R2 ;  /* 0x000000020505723e */ /* 0x000fd600000010ff */
[----:B------:R-:W-:Y:S05]  /*3d80*/  @P0 EXIT ;  /* 0x000000000000094d */ /* 0x000fea0003800000 */
[----:B------:R-:W-:-:S13]  /*3d90*/  ISETP.GE.AND P0, PT, R18, c[0x0][0x220], PT ;  /* 0x0000880012007a0c */ /* 0x000fda0003f06270 */
[----:B------:R-:W-:Y:S05]  /*3da0*/  @P0 EXIT ;  /* 0x000000000000094d */ /* 0x000fea0003800000 */
[----:B------:R-:W-:Y:S02]  /*3db0*/  IABS R6, R7 ;  /* 0x0000000700067213 */ /* 0x000fe40000000000 */
[----:B------:R-:W-:Y:S02]  /*3dc0*/  IABS R8, R17 ;  /* 0x0000001100087213 */ /* 0x000fe40000000000 */
[----:B------:R-:W0:Y:S01]  /*3dd0*/  I2F.RP R2, R6 ;  /* 0x0000000600027306 */ /* 0x000e220000209400 */
[----:B------:R-:W-:Y:S02]  /*3de0*/  IABS R9, R7 ;  /* 0x0000000700097213 */ /* 0x000fe40000000000 */
[----:B------:R-:W-:-:S03]  /*3df0*/  SHF.R.S32.HI R19, RZ, 0x1f, R18 ;  /* 0x0000001fff137819 */ /* 0x000fc60000011412 */
[----:B------:R-:W-:Y:S02]  /*3e00*/  IMAD.MOV R9, RZ, RZ, -R9 ;  /* 0x000000ffff097224 */ /* 0x000fe400078e0a09 */
[----:B0-----:R-:W0:Y:S02]  /*3e10*/  MUFU.RCP R10, R2 ;  /* 0x00000002000a7308 */ /* 0x001e240000001000 */
[----:B0-----:R-:W-:-:S06]  /*3e20*/  IADD3 R10, R10, 0xffffffe, RZ ;  /* 0x0ffffffe0a0a7810 */ /* 0x001fcc0007ffe0ff */
[----:B------:R-:W0:Y:S02]  /*3e30*/  F2I.FTZ.U32.TRUNC.NTZ R11, R10 ;  /* 0x0000000a000b7305 */ /* 0x000e24000021f000 */
[----:B0-----:R-:W-:Y:S02]  /*3e40*/  IMAD.MOV R0, RZ, RZ, -R11 ;  /* 0x000000ffff007224 */ /* 0x001fe400078e0a0b */
[----:B------:R-:W-:Y:S02]  /*3e50*/  IMAD.MOV.U32 R10, RZ, RZ, RZ ;  /* 0x000000ffff0a7224 */ /* 0x000fe400078e00ff */
[----:B------:R-:W-:Y:S01]  /*3e60*/  IMAD R3, R0, R6, RZ ;  /* 0x0000000600037224 */ /* 0x000fe200078e02ff */
[----:B------:R-:W-:-:S03]  /*3e70*/  IABS R0, c[0x0][0x214] ;  /* 0x0000850000007a13 */ /* 0x000fc60000000000 */
[----:B------:R-:W-:-:S06]  /*3e80*/  IMAD.HI.U32 R3, R11, R3, R10 ;  /* 0x000000030b037227 */ /* 0x000fcc00078e000a */
[----:B------:R-:W-:Y:S02]  /*3e90*/  IMAD.HI.U32 R2, R3, R8, RZ ;  /* 0x0000000803027227 */ /* 0x000fe400078e00ff */
[----:B------:R-:W0:Y:S02]  /*3ea0*/  I2F.RP R3, R0 ;  /* 0x0000000000037306 */ /* 0x000e240000209400 */
[----:B------:R-:W-:-:S05]  /*3eb0*/  IMAD R9, R2, R9, R8 ;  /* 0x0000000902097224 */ /* 0x000fca00078e0208 */
[----:B------:R-:W-:Y:S01]  /*3ec0*/  ISETP.GT.U32.AND P1, PT, R6, R9, PT ;  /* 0x000000090600720c */ /* 0x000fe20003f24070 */
[----:B0-----:R-:W0:-:S12]  /*3ed0*/  MUFU.RCP R3, R3 ;  /* 0x0000000300037308 */ /* 0x001e180000001000 */
[-C--:B------:R-:W-:Y:S02]  /*3ee0*/  @!P1 IADD3 R9, R9, -R6.reuse, RZ ;  /* 0x8000000609099210 */ /* 0x080fe40007ffe0ff */
[----:B------:R-:W-:Y:S02]  /*3ef0*/  @!P1 IADD3 R2, R2, 0x1, RZ ;  /* 0x0000000102029810 */ /* 0x000fe40007ffe0ff */
[----:B------:R-:W-:Y:S02]  /*3f00*/  ISETP.GE.U32.AND P2, PT, R9, R6, PT ;  /* 0x000000060900720c */ /* 0x000fe40003f46070 */
[----:B------:R-:W-:Y:S02]  /*3f10*/  LOP3.LUT R6, R17, R7, RZ, 0x3c, !PT ;  /* 0x0000000711067212 */ /* 0x000fe400078e3cff */
[----:B------:R-:W-:Y:S02]  /*3f20*/  ISETP.NE.AND P1, PT, R7, RZ, PT ;  /* 0x000000ff0700720c */ /* 0x000fe40003f25270 */
[----:B------:R-:W-:-:S02]  /*3f30*/  ISETP.GE.AND P0, PT, R6, RZ, PT ;  /* 0x000000ff0600720c */ /* 0x000fc40003f06270 */
[----:B0-----:R-:W-:-:S04]  /*3f40*/  IADD3 R10, R3, 0xffffffe, RZ ;  /* 0x0ffffffe030a7810 */ /* 0x001fc80007ffe0ff */
[----:B------:R0:W1:Y:S01]  /*3f50*/  F2I.FTZ.U32.TRUNC.NTZ R11, R10 ;  /* 0x0000000a000b7305 */ /* 0x000062000021f000 */
[----:B------:R-:W-:-:S06]  /*3f60*/  @P2 IADD3 R2, R2, 0x1, RZ ;  /* 0x0000000102022810 */ /* 0x000fcc0007ffe0ff */
[----:B------:R-:W-:Y:S01]  /*3f70*/  @!P0 IMAD.MOV R2, RZ, RZ, -R2 ;  /* 0x000000ffff028224 */ /* 0x000fe200078e0a02 */
[----:B------:R-:W-:-:S05]  /*3f80*/  @!P1 LOP3.LUT R2, RZ, R7, RZ, 0x33, !PT ;  /* 0x00000007ff029212 */ /* 0x000fca00078e33ff */
[C---:B------:R-:W-:Y:S02]  /*3f90*/  IMAD R8, R2.reuse, R7, RZ ;  /* 0x0000000702087224 */ /* 0x040fe400078e02ff */
[----:B------:R-:W-:Y:S01]  /*3fa0*/  IMAD.WIDE.U32 R18, R2, c[0x0][0x1e0], R18 ;  /* 0x0000780002127a25 */ /* 0x000fe200078e0012 */
[----:B0-----:R-:W-:-:S03]  /*3fb0*/  HFMA2.MMA R10, -RZ, RZ, 0, 0 ;  /* 0x00000000ff0a7435 */ /* 0x001fc600000001ff */
[----:B-1----:R-:W-:Y:S02]  /*3fc0*/  IMAD.MOV R3, RZ, RZ, -R11 ;  /* 0x000000ffff037224 */ /* 0x002fe400078e0a0b */
[----:B------:R-:W-:Y:S02]  /*3fd0*/  IMAD.IADD R7, R17, 0x1, -R8 ;  /* 0x0000000111077824 */ /* 0x000fe400078e0a08 */
[----:B------:R-:W-:-:S03]  /*3fe0*/  IMAD R6, R3, R0, RZ ;  /* 0x0000000003067224 */ /* 0x000fc600078e02ff */
[----:B------:R-:W-:Y:S01]  /*3ff0*/  IABS R3, R7 ;  /* 0x0000000700037213 */ /* 0x000fe20000000000 */
[----:B------:R-:W-:Y:S01]  /*4000*/  IMAD.HI.U32 R6, R11, R6, R10 ;  /* 0x000000060b067227 */ /* 0x000fe200078e000a */
[----:B------:R-:W-:-:S04]  /*4010*/  LOP3.LUT R7, R7, c[0x0][0x214], RZ, 0x3c, !PT ;  /* 0x0000850007077a12 */ /* 0x000fc800078e3cff */
[----:B------:R-:W-:Y:S01]  /*4020*/  ISETP.GE.AND P1, PT, R7, RZ, PT ;  /* 0x000000ff0700720c */ /* 0x000fe20003f26270 */
        /* <DEDUP_REMOVED lines=11> */
[----:B------:R-:W-:Y:S02]  /*40e0*/  @P2 IADD3 R9, R9, 0x1, RZ ;  /* 0x0000000109092810 */ /* 0x000fe40007ffe0ff */
[----:B------:R-:W-:Y:S02]  /*40f0*/  IMAD.IADD R19, R19, 0x1, R3 ;  /* 0x0000000113137824 */ /* 0x000fe400078e0203 */
[----:B------:R-:W-:Y:S02]  /*4100*/  @!P1 IADD3 R9, -R9, RZ, RZ ;  /* 0x000000ff09099210 */ /* 0x000fe40007ffe1ff */
[----:B------:R-:W-:-:S04]  /*4110*/  @!P0 LOP3.LUT R9, RZ, c[0x0][0x214], RZ, 0x33, !PT ;  /* 0x00008500ff098a12 */ /* 0x000fc800078e33ff */
[----:B------:R-:W-:Y:S01]  /*4120*/  SHF.R.S32.HI R0, RZ, 0x1f, R9 ;  /* 0x0000001fff007819 */ /* 0x000fe20000011409 */
[C---:B------:R-:W-:Y:S02]  /*4130*/  IMAD R8, R9.reuse, c[0x0][0x214], R8 ;  /* 0x0000850009087a24 */ /* 0x040fe400078e0208 */
[----:B------:R-:W-:-:S04]  /*4140*/  IMAD.WIDE.U32 R18, R9, c[0x0][0x1f0], R18 ;  /* 0x00007c0009127a25 */ /* 0x000fc800078e0012 */
[----:B------:R-:W-:Y:S02]  /*4150*/  IMAD R0, R0, c[0x0][0x1f0], RZ ;  /* 0x00007c0000007a24 */ /* 0x000fe400078e02ff */
[----:B------:R-:W-:Y:S02]  /*4160*/  IMAD.IADD R8, R17, 0x1, -R8 ;  /* 0x0000000111087824 */ /* 0x000fe400078e0a08 */
[----:B------:R-:W-:-:S03]  /*4170*/  IMAD R9, R9, c[0x0][0x1f4], R0 ;  /* 0x00007d0009097a24 */ /* 0x000fc600078e0200 */
[----:B------:R-:W-:Y:S02]  /*4180*/  SHF.R.S32.HI R0, RZ, 0x1f, R8 ;  /* 0x0000001fff007819 */ /* 0x000fe40000011408 */
[----:B------:R-:W-:-:S03]  /*4190*/  IADD3 R19, R19, R9, RZ ;  /* 0x0000000913137210 */ /* 0x000fc60007ffe0ff */
[----:B------:R-:W-:-:S04]  /*41a0*/  IMAD R3, R0, c[0x0][0x1e8], RZ ;  /* 0x00007a0000037a24 */ /* 0x000fc800078e02ff */
[C---:B------:R-:W-:Y:S02]  /*41b0*/  IMAD R3, R8.reuse, c[0x0][0x1ec], R3 ;  /* 0x00007b0008037a24 */ /* 0x040fe400078e0203 */
[----:B------:R-:W-:-:S04]  /*41c0*/  IMAD.WIDE.U32 R8, R8, c[0x0][0x1e8], R18 ;  /* 0x00007a0008087a25 */ /* 0x000fc800078e0012 */
[----:B------:R-:W-:Y:S01]  /*41d0*/  IMAD.IADD R3, R9, 0x1, R3 ;  /* 0x0000000109037824 */ /* 0x000fe200078e0203 */
[----:B------:R-:W-:-:S04]  /*41e0*/  LEA R2, P0, R8, c[0x0][0x1d0], 0x1 ;  /* 0x0000740008027a11 */ /* 0x000fc800078008ff */
[----:B------:R-:W-:-:S05]  /*41f0*/  LEA.HI.X R3, R8, c[0x0][0x1d4], R3, 0x1, P0 ;  /* 0x0000750008037a11 */ /* 0x000fca00000f0c03 */
[----:B------:R-:W-:Y:S01]  /*4200*/  STG.E.64 [R2.64], R4 ;  /* 0x0000000402007986 */ /* 0x000fe2000c101b08 */
[----:B------:R-:W-:Y:S05]  /*4210*/  EXIT ;  /* 0x000000000000794d */ /* 0x000fea0003800000 */
        .weak           $__internal_5_$__cuda_sm20_div_s64
        .type           $__internal_5_$__cuda_sm20_div_s64,@function
        .size           $__internal_5_$__cuda_sm20_div_s64,(.L_x_8267 - $__internal_5_$__cuda_sm20_div_s64)
$__internal_5_$__cuda_sm20_div_s64:
        /* <DEDUP_REMOVED lines=17> */
[----:B------:R-:W-:-:S04]  /*4330*/  IMAD.HI.U32 R20, R51, R0, RZ ;  /* 0x0000000033147227 */ /* 0x000fc800078e00ff */
[----:B------:R-:W-:-:S04]  /*4340*/  IMAD.HI.U32 R21, P2, R51, R21, R52 ;  /* 0x0000001533157227 */ /* 0x000fc80007840034 */
[----:B------:R-:W-:Y:S02]  /*4350*/  IMAD R0, R51, R0, RZ ;  /* 0x0000000033007224 */ /* 0x000fe400078e02ff */
[----:B------:R-:W-:-:S03]  /*4360*/  IMAD.X R20, R20, 0x1, R51, P0 ;  /* 0x0000000114147824 */ /* 0x000fc600000e0633 */
[----:B------:R-:W-:-:S04]  /*4370*/  IADD3 R51, P0, R0, R21, RZ ;  /* 0x0000001500337210 */ /* 0x000fc80007f1e0ff */
[----:B------:R-:W-:Y:S01]  /*4380*/  IADD3.X R21, RZ, RZ, R20, P0, P2 ;  /* 0x000000ffff157210 */ /* 0x000fe200007e4414 */
[----:B------:R-:W-:Y:S01]  /*4390*/  IMAD.WIDE.U32 R52, R51, R42, RZ ;  /* 0x0000002a33347225 */ /* 0x000fe200078e00ff */
[----:B------:R-:W-:-:S03]  /*43a0*/  ISETP.GE.AND P2, PT, R23, RZ, PT ;  /* 0x000000ff1700720c */ /* 0x000fc60003f46270 */
[----:B------:R-:W-:Y:S01]  /*43b0*/  IMAD R0, R51, R43, R53 ;  /* 0x0000002b33007224 */ /* 0x000fe200078e0235 */
[----:B------:R-:W-:-:S03]  /*43c0*/  IADD3 R20, P0, RZ, -R52, RZ ;  /* 0x80000034ff147210 */ /* 0x000fc60007f1e0ff */
[----:B------:R-:W-:Y:S02]  /*43d0*/  IMAD R0, R21, R42, R0 ;  /* 0x0000002a15007224 */ /* 0x000fe400078e0200 */
[----:B------:R-:W-:-:S04]  /*43e0*/  IMAD.HI.U32 R50, R51, R20, RZ ;  /* 0x0000001433327227 */ /* 0x000fc800078e00ff */
[----:B------:R-:W-:-:S04]  /*43f0*/  IMAD.X R0, RZ, RZ, ~R0, P0 ;  /* 0x000000ffff007224 */ /* 0x000fc800000e0e00 */
[----:B------:R-:W-:-:S04]  /*4400*/  IMAD.WIDE.U32 R50, P0, R51, R0, R50 ;  /* 0x0000000033327225 */ /* 0x000fc80007800032 */
[----:B------:R-:W-:-:S04]  /*4410*/  IMAD.HI.U32 R28, R21, R0, RZ ;  /* 0x00000000151c7227 */ /* 0x000fc800078e00ff */
[----:B------:R-:W-:-:S04]  /*4420*/  IMAD.HI.U32 R20, P4, R21, R20, R50 ;  /* 0x0000001415147227 */ /* 0x000fc80007880032 */
[----:B------:R-:W-:Y:S01]  /*4430*/  IMAD.X R35, R28, 0x1, R21, P0 ;  /* 0x000000011c237824 */ /* 0x000fe200000e0615 */
[----:B------:R-:W-:Y:S01]  /*4440*/  IADD3 R27, P0, RZ, -R34, RZ ;  /* 0x80000022ff1b7210 */ /* 0x000fe20007f1e0ff */
[----:B------:R-:W-:Y:S02]  /*4450*/  IMAD R21, R21, R0, RZ ;  /* 0x0000000015157224 */ /* 0x000fe400078e02ff */
[----:B------:R-:W-:Y:S01]  /*4460*/  IMAD.MOV.U32 R51, RZ, RZ, RZ ;  /* 0x000000ffff337224 */ /* 0x000fe200078e00ff */
[----:B------:R-:W-:Y:S02]  /*4470*/  SEL R0, R27, R34, !P2 ;  /* 0x000000221b007207 */ /* 0x000fe40005000000 */
[----:B------:R-:W-:Y:S01]  /*4480*/  IADD3 R21, P3, R21, R20, RZ ;  /* 0x0000001415157210 */ /* 0x000fe20007f7e0ff */
[----:B------:R-:W-:-:S03]  /*4490*/  IMAD.X R20, RZ, RZ, ~R23, P0 ;  /* 0x000000ffff147224 */ /* 0x000fc600000e0e17 */
[----:B------:R-:W-:Y:S01]  /*44a0*/  IADD3.X R35, RZ, RZ, R35, P3, P4 ;  /* 0x000000ffff237210 */ /* 0x000fe20001fe8423 */
[----:B------:R-:W-:Y:S01]  /*44b0*/  IMAD.HI.U32 R50, R21, R0, RZ ;  /* 0x0000000015327227 */ /* 0x000fe200078e00ff */
[----:B------:R-:W-:-:S05]  /*44c0*/  SEL R20, R20, R23, !P2 ;  /* 0x0000001714147207 */ /* 0x000fca0005000000 */
[----:B------:R-:W-:-:S04]  /*44d0*/  IMAD.WIDE.U32 R50, R21, R20, R50 ;  /* 0x0000001415327225 */ /* 0x000fc800078e0032 */
[C---:B------:R-:W-:Y:S02]  /*44e0*/  IMAD R28, R35.reuse, R20, RZ ;  /* 0x00000014231c7224 */ /* 0x040fe400078e02ff */
[----:B------:R-:W-:-:S05]  /*44f0*/  IMAD.HI.U32 R21, P3, R35, R0, R50 ;  /* 0x0000000023157227 */ /* 0x000fca0007860032 */
[----:B------:R-:W-:-:S05]  /*4500*/  IADD3 R28, P2, R28, R21, RZ ;  /* 0x000000151c1c7210 */ /* 0x000fca0007f5e0ff */
[----:B------:R-:W-:-:S04]  /*4510*/  IMAD.WIDE.U32 R50, R28, R42, RZ ;  /* 0x0000002a1c327225 */ /* 0x000fc800078e00ff */
[----:B------:R-:W-:Y:S01]  /*4520*/  IMAD R27, R28, R43, R51 ;  /* 0x0000002b1c1b7224 */ /* 0x000fe200078e0233 */
[----:B------:R-:W-:Y:S01]  /*4530*/  IADD3 R21, P0, -R50, R0, RZ ;  /* 0x0000000032157210 */ /* 0x000fe20007f1e1ff */
[----:B------:R-:W-:-:S05]  /*4540*/  IMAD.HI.U32 R0, R35, R20, RZ ;  /* 0x0000001423007227 */ /* 0x000fca00078e00ff */
[----:B------:R-:W-:Y:S02]  /*4550*/  IADD3.X R0, R0, RZ, RZ, P3, !PT ;  /* 0x000000ff00007210 */ /* 0x000fe40001ffe4ff */
[----:B------:R-:W-:-:S03]  /*4560*/  ISETP.GE.U32.AND P3, PT, R21, R42, PT ;  /* 0x0000002a1500720c */ /* 0x000fc60003f66070 */
[----:B------:R-:W-:-:S04]  /*4570*/  IMAD.X R0, RZ, RZ, R0, P2 ;  /* 0x000000ffff007224 */ /* 0x000fc800010e0600 */
[----:B------:R-:W-:-:S04]  /*4580*/  IMAD R27, R0, R42, R27 ;  /* 0x0000002a001b7224 */ /* 0x000fc800078e021b */
[----:B------:R-:W-:Y:S01]  /*4590*/  IMAD.X R27, R20, 0x1, ~R27, P0 ;  /* 0x00000001141b7824 */ /* 0x000fe200000e0e1b */
[----:B------:R-:W-:-:S04]  /*45a0*/  IADD3 R20, P0, R21, -R42, RZ ;  /* 0x8000002a15147210 */ /* 0x000fc80007f1e0ff */
[----:B------:R-:W-:-:S04]  /*45b0*/  ISETP.GE.U32.AND.EX P3, PT, R27, R43, PT, P3 ;  /* 0x0000002b1b00720c */ /* 0x000fc80003f66130 */
[----:B------:R-:W-:Y:S01]  /*45c0*/  SEL R21, R20, R21, P3 ;  /* 0x0000001514157207 */ /* 0x000fe20001800000 */
[----:B------:R-:W-:-:S03]  /*45d0*/  IMAD.X R20, R27, 0x1, ~R43, P0 ;  /* 0x000000011b147824 */ /* 0x000fc600000e0e2b */
[----:B------:R-:W-:Y:S01]  /*45e0*/  ISETP.GE.U32.AND P2, PT, R21, R42, PT ;  /* 0x0000002a1500720c */ /* 0x000fe20003f46070 */
[----:B------:R-:W-:Y:S01]  /*45f0*/  IMAD.MOV.U32 R42, RZ, RZ, R22 ;  /* 0x000000ffff2a7224 */ /* 0x000fe200078e0016 */
[----:B------:R-:W-:Y:S02]  /*4600*/  IADD3 R21, P0, R28, 0x1, RZ ;  /* 0x000000011c157810 */ /* 0x000fe40007f1e0ff */
[----:B------:R-:W-:Y:S02]  /*4610*/  SEL R27, R20, R27, P3 ;  /* 0x0000001b141b7207 */ /* 0x000fe40001800000 */
[----:B------:R-:W-:Y:S01]  /*4620*/  SEL R28, R21, R28, P3 ;  /* 0x0000001c151c7207 */ /* 0x000fe20001800000 */
[----:B------:R-:W-:Y:S01]  /*4630*/  IMAD.X R21, RZ, RZ, R0, P0 ;  /* 0x000000ffff157224 */ /* 0x000fe200000e0600 */
[----:B------:R-:W-:Y:S01]  /*4640*/  ISETP.GE.U32.AND.EX P2, PT, R27, R43, PT, P2 ;  /* 0x0000002b1b00720c */ /* 0x000fe20003f46120 */
[----:B------:R-:W-:Y:S01]  /*4650*/  IMAD.MOV.U32 R43, RZ, RZ, 0x0 ;  /* 0x00000000ff2b7424 */ /* 0x000fe200078e00ff */
[----:B------:R-:W-:-:S02]  /*4660*/  IADD3 R27, P0, R28, 0x1, RZ ;  /* 0x000000011c1b7810 */ /* 0x000fc40007f1e0ff */
[----:B------:R-:W-:Y:S02]  /*4670*/  SEL R21, R21, R0, P3 ;  /* 0x0000000015157207 */ /* 0x000fe40001800000 */
[----:B------:R-:W-:Y:S02]  /*4680*/  SEL R27, R27, R28, P2 ;  /* 0x0000001c1b1b7207 */ /* 0x000fe40001000000 */
[----:B------:R-:W-:Y:S02]  /*4690*/  IADD3.X R0, RZ, R21, RZ, P0, !PT ;  /* 0x00000015ff007210 */ /* 0x000fe400007fe4ff */
[----:B------:R-:W-:Y:S02]  /*46a0*/  LOP3.LUT R20, R5, R23, RZ, 0x3c, !PT ;  /* 0x0000001705147212 */ /* 0x000fe400078e3cff */
[----:B------:R-:W-:Y:S02]  /*46b0*/  SEL R21, R0, R21, P2 ;  /* 0x0000001500157207 */ /* 0x000fe40001000000 */
        /* <DEDUP_REMOVED lines=9> */
[----:B------:R-:W-:Y:S06]  /*4750*/  RET.REL.NODEC R42 `(_ZN5flash32flash_fwd_splitkv_combine_kernelI23Flash_fwd_kernel_traitsILi128ELi64ELi128ELi4ELb0ELb0EN7cutlass10bfloat16_tE19Flash_kernel_traitsILi128ELi64ELi128ELi4ES3_EELi4ELi2ELb0EEEvNS_16Flash_fwd_paramsE) ;  /* 0xffffb8a02a007950 */ /* 0x000fec0003c3ffff */
.L_x_283:
        /* <DEDUP_REMOVED lines=10> */
.L_x_8267:


//--------------------- .text._ZN5flash32flash_fwd_splitkv_combine_kernelI23Flash_fwd_kernel_traitsILi128ELi64ELi128ELi4ELb0ELb0EN7cutlass10bfloat16_tE19Flash_kernel_traitsILi128ELi64ELi128ELi4ES3_EELi4ELi1ELb0EEEvNS_16Flash_fwd_paramsE --------------------------
	.section	.text._ZN5flash32flash_fwd_splitkv_combine_kernelI23Flash_fwd_kernel_traitsILi128ELi64ELi128ELi4ELb0ELb0EN7cutlass10bfloat16_tE19Flash_kernel_traitsILi128ELi64ELi128ELi4ES3_EELi4ELi1ELb0EEEvNS_16Flash_fwd_paramsE,"ax",@progbits
	.sectioninfo	@"SHI_REGISTERS=54"
	.align	128
        .global         _ZN5flash32flash_fwd_splitkv_combine_kernelI23Flash_fwd_kernel_traitsILi128ELi64ELi128ELi4ELb0ELb0EN7cutlass10bfloat16_tE19Flash_kernel_traitsILi128ELi64ELi128ELi4ES3_EELi4ELi1ELb0EEEvNS_16Flash_fwd_paramsE
        .type           _ZN5flash32flash_fwd_splitkv_combine_kernelI23Flash_fwd_kernel_traitsILi128ELi64ELi128ELi4ELb0ELb0EN7cutlass10bfloat16_tE19Flash_kernel_traitsILi128ELi64ELi128ELi4ES3_EELi4ELi1ELb0EEEvNS_16Flash_fwd_paramsE,@function
        .size           _ZN5flash32flash_fwd_splitkv_combine_kernelI23Flash_fwd_kernel_traitsILi128ELi64ELi128ELi4ELb0ELb0EN7cutlass10bfloat16_tE19Flash_kernel_traitsILi128ELi64ELi128ELi4ES3_EELi4ELi1ELb0EEEvNS_16Flash_fwd_paramsE,(.L_x_8268 - _ZN5flash32flash_fwd_splitkv_combine_kernelI23Flash_fwd_kernel_traitsILi128ELi64ELi128ELi4ELb0ELb0EN7cutlass10bfloat16_tE19Flash_kernel_traitsILi128ELi64ELi128ELi4ES3_EELi4ELi1ELb0EEEvNS_16Flash_fwd_paramsE)
        .other          _ZN5flash32flash_fwd_splitkv_combine_kernelI23Flash_fwd_kernel_traitsILi128ELi64ELi128ELi4ELb0ELb0EN7cutlass10bfloat16_tE19Flash_kernel_traitsILi128ELi64ELi128ELi4ES3_EELi4ELi1ELb0EEEvNS_16Flash_fwd_paramsE,@"STO_CUDA_ENTRY STV_DEFAULT"
_ZN5flash32flash_fwd_splitkv_combine_kernelI23Flash_fwd_kernel_traitsILi128ELi64ELi128ELi4ELb0ELb0EN7cutlass10bfloat16_tE19Flash_kernel_traitsILi128ELi64ELi128ELi4ES3_EELi4ELi1ELb0EEEvNS_16Flash_fwd_paramsE:
.text._ZN5flash32flash_fwd_splitkv_combine_kernelI23Flash_fwd_kernel_traitsILi128ELi64ELi128ELi4ELb0ELb0EN7cutlass10bfloat16_tE19Flash_kernel_traitsILi128ELi64ELi128ELi4ES3_EELi4ELi1ELb0EEEvNS_16Flash_fwd_paramsE:
        /* <DEDUP_REMOVED lines=23> */
[----:B------:R-:W-:Y:S05]  /*0170*/  CALL.REL.NOINC `($__internal_6_$__cuda_sm20_div_s64) ;  /* 0x0000417000007944 */ /* 0x000fea0003c00000 */
[----:B------:R-:W-:Y:S02]  /*0180*/  MOV R8, R0 ;  /* 0x0000000000087202 */ /* 0x000fe40000000f00 */
[----:B------:R-:W-:Y:S01]  /*0190*/  MOV R9, R23 ;  /* 0x0000001700097202 */ /* 0x000fe20000000f00 */
[----:B------:R-:W-:Y:S05]  /*01a0*/  BRA `(.L_x_285) ;  /* 0x0000013000007947 */ /* 0x000fea0003800000 */
.L_x_284:
        /* <DEDUP_REMOVED lines=8> */
[----:B------:R-:W-:Y:S01]  /*0230*/  IMAD.HI.U32 R0, R9, R0, R8 ;  /* 0x0000000009007227 */ /* 0x000fe200078e0008 */
[----:B------:R-:W-:-:S05]  /*0240*/  HFMA2.MMA R9, -RZ, RZ, 0, 0 ;  /* 0x00000000ff097435 */ /* 0x000fca00000001ff */
        /* <DEDUP_REMOVED lines=9> */
.L_x_285:
        /* <DEDUP_REMOVED lines=17> */
.L_x_287:
        /* <DEDUP_REMOVED lines=19> */
.L_x_288:
[----:B------:R-:W-:Y:S05]  /*0520*/  BSYNC B0 ;  /* 0x0000000000007941 */ /* 0x000fea0003800000 */
.L_x_286:
        /* <DEDUP_REMOVED lines=45> */
.L_x_290:
        /* <DEDUP_REMOVED lines=19> */
.L_x_291:
[----:B------:R-:W-:Y:S05]  /*0930*/  BSYNC B0 ;  /* 0x0000000000007941 */ /* 0x000fea0003800000 */
.L_x_289:
        /* <DEDUP_REMOVED lines=26> */
[----:B------:R-:W-:-:S13]  /*0ae0*/  ISETP.GE.U32.AND P0, PT, R0, R8, PT ;  /* 0x000000080000720c */ /* 0x000fda0003f06070 */
[----:B------:R-:W-:-:S05]  /*0af0*/  @P0 IADD3 R7, R7, 0x1, RZ ;  /* 0x0000000107070810 */ /* 0x000fca0007ffe0ff */
[----:B------:R-:W-:Y:S02]  /*0b00*/  IMAD.MOV.U32 R3, RZ, RZ, R7 ;  /* 0x000000ffff037224 */ /* 0x000fe400078e0007 */
[----:B------:R-:W-:Y:S02]  /*0b10*/  IMAD.MOV.U32 R7, RZ, RZ, c[0x0][0x1c0] ;  /* 0x00007000ff077624 */ /* 0x000fe400078e00ff */
[----:B------:R-:W-:Y:S01]  /*0b20*/  @!P2 IMAD.MOV R3, RZ, RZ, -R3 ;  /* 0x000000ffff03a224 */ /* 0x000fe200078e0a03 */
[----:B------:R-:W-:Y:S02]  /*0b30*/  @!P1 LOP3.LUT R3, RZ, c[0x0][0x214], RZ, 0x33, !PT ;  /* 0x00008500ff039a12 */ /* 0x000fe400078e33ff */
[C---:B------:R-:W-:Y:S01]  /*0b40*/  IADD3 R9, R7.reuse, -0x1, RZ ;  /* 0xffffffff07097810 */ /* 0x040fe20007ffe0ff */
[----:B------:R-:W-:Y:S02]  /*0b50*/  IMAD R7, R7, c[0x0][0x214], RZ ;  /* 0x0000850007077a24 */ /* 0x000fe400078e02ff */
        /* <DEDUP_REMOVED lines=44> */
.L_x_293:
        /* <DEDUP_REMOVED lines=19> */
.L_x_294:
[----:B------:R-:W-:Y:S05]  /*0f50*/  BSYNC B0 ;  /* 0x0000000000007941 */ /* 0x000fea0003800000 */
.L_x_292:
        /* <DEDUP_REMOVED lines=43> */
.L_x_296:
        /* <DEDUP_REMOVED lines=19> */
.L_x_297:
[----:B------:R-:W-:Y:S05]  /*1340*/  BSYNC B0 ;  /* 0x0000000000007941 */ /* 0x000fea0003800000 */
.L_x_295:
[----:B------:R-:W-:Y:S01]  /*1350*/  IABS R10, c[0x0][0x214] ;  /* 0x00008500000a7a13 */ /* 0x000fe20000000000 */
[----:B------:R-:W-:Y:S01]  /*1360*/  IMAD.MOV.U32 R24, RZ, RZ, RZ ;  /* 0x000000ffff187224 */ /* 0x000fe200078e00ff */
[----:B------:R-:W-:Y:S01]  /*1370*/  ISETP.GT.AND P3, PT, R7, RZ, PT ;  /* 0x000000ff0700720c */ /* 0x000fe20003f64270 */
[----:B------:R-:W0:Y:S01]  /*1380*/  S2R R26, SR_TID.X ;  /* 0x00000000001a7919 */ /* 0x000e220000002100 */
[----:B------:R-:W1:Y:S01]  /*1390*/  I2F.RP R22, R10 ;  /* 0x0000000a00167306 */ /* 0x000e620000209400 */
[----:B------:R-:W-:Y:S01]  /*13a0*/  ULDC.U8 UR4, c[0x0][0x329] ;  /* 0x0000ca4000047ab9 */ /* 0x000fe20000000000 */
[----:B------:R-:W-:Y:S01]  /*13b0*/  IMAD.MOV.U32 R36, RZ, RZ, c[0x0][0x214] ;  /* 0x00008500ff247624 */ /* 0x000fe200078e00ff */
[----:B------:R-:W-:Y:S01]  /*13c0*/  ULDC.64 UR8, c[0x0][0x118] ;  /* 0x0000460000087ab9 */ /* 0x000fe20000000a00 */
[----:B------:R-:W-:Y:S04]  /*13d0*/  BSSY B0, `(.L_x_298) ;  /* 0x000007d000007945 */ /* 0x000fe80003800000 */
[----:B-1----:R-:W1:Y:S01]  /*13e0*/  MUFU.RCP R22, R22 ;  /* 0x0000001600167308 */ /* 0x002e620000001000 */
[----:B0-----:R-:W-:-:S02]  /*13f0*/  SHF.R.S32.HI R31, RZ, 0x1f, R26 ;  /* 0x0000001fff1f7819 */ /* 0x001fc4000001141a */
[----:B-1----:R-:W-:-:S05]  /*1400*/  IADD3 R22, R22, 0xffffffe, RZ ;  /* 0x0ffffffe16167810 */ /* 0x002fca0007ffe0ff */
[----:B------:R-:W0:Y:S02]  /*1410*/  F2I.FTZ.U32.TRUNC.NTZ R23, R22 ;  /* 0x0000001600177305 */ /* 0x000e24000021f000 */
[--C-:B0-----:R-:W-:Y:S02]  /*1420*/  IMAD.MOV R0, RZ, RZ, -R23.reuse ;  /* 0x000000ffff007224 */ /* 0x101fe400078e0a17 */
[----:B------:R-:W-:Y:S02]  /*1430*/  IMAD.MOV.U32 R22, RZ, RZ, RZ ;  /* 0x000000ffff167224 */ /* 0x000fe400078e00ff */
[----:B------:R-:W-:Y:S01]  /*1440*/  IMAD R5, R0, R10, RZ ;  /* 0x0000000a00057224 */ /* 0x000fe200078e02ff */
[----:B------:R-:W-:Y:S02]  /*1450*/  IABS R0, R4 ;  /* 0x0000000400007213 */ /* 0x000fe40000000000 */
[----:B------:R-:W-:Y:S01]  /*1460*/  LOP3.LUT R4, R4, c[0x0][0x214], RZ, 0x3c, !PT ;  /* 0x0000850004047a12 */ /* 0x000fe200078e3cff */
[----:B------:R-:W-:Y:S01]  /*1470*/  IMAD.HI.U32 R5, R23, R5, R22 ;  /* 0x0000000517057227 */ /* 0x000fe200078e0016 */
[----:B------:R-:W-:-:S02]  /*1480*/  IABS R23, R8 ;  /* 0x0000000800177213 */ /* 0x000fc40000000000 */
[----:B------:R-:W-:Y:S02]  /*1490*/  ISETP.GE.AND P1, PT, R4, RZ, PT ;  /* 0x000000ff0400720c */ /* 0x000fe40003f26270 */
[----:B------:R-:W-:Y:S01]  /*14a0*/  LOP3.LUT R8, R8, c[0x0][0x1c0], RZ, 0x3c, !PT ;  /* 0x0000700008087a12 */ /* 0x000fe200078e3cff */
[----:B------:R-:W-:-:S04]  /*14b0*/  IMAD.HI.U32 R11, R5, R0, RZ ;  /* 0x00000000050b7227 */ /* 0x000fc800078e00ff */
[----:B------:R-:W-:-:S04]  /*14c0*/  IMAD.MOV R5, RZ, RZ, -R11 ;  /* 0x000000ffff057224 */ /* 0x000fc800078e0a0b */
[----:B------:R-:W-:Y:S01]  /*14d0*/  IMAD R0, R10, R5, R0 ;  /* 0x000000050a007224 */ /* 0x000fe200078e0200 */
[----:B------:R-:W-:-:S04]  /*14e0*/  SHF.R.S32.HI R5, RZ, 0x1f, R7 ;  /* 0x0000001fff057819 */ /* 0x000fc80000011407 */
[----:B------:R-:W-:-:S13]  /*14f0*/  ISETP.GT.U32.AND P0, PT, R10, R0, PT ;  /* 0x000000000a00720c */ /* 0x000fda0003f04070 */
[----:B------:R-:W-:Y:S01]  /*1500*/  @!P0 IMAD.IADD R0, R0, 0x1, -R10 ;  /* 0x0000000100008824 */ /* 0x000fe200078e0a0a */
[----:B------:R-:W-:Y:S02]  /*1510*/  @!P0 IADD3 R11, R11, 0x1, RZ ;  /* 0x000000010b0b8810 */ /* 0x000fe40007ffe0ff */
[----:B------:R-:W-:Y:S02]  /*1520*/  ISETP.NE.AND P0, PT, RZ, c[0x0][0x214], PT ;  /* 0x00008500ff007a0c */ /* 0x000fe40003f05270 */
[----:B------:R-:W-:Y:S02]  /*1530*/  ISETP.GE.U32.AND P2, PT, R0, R10, PT ;  /* 0x0000000a0000720c */ /* 0x000fe40003f46070 */
[----:B------:R-:W-:Y:S01]  /*1540*/  LEA.HI.SX32 R0, R7, 0x1, 0x1 ;  /* 0x0000000107007811 */ /* 0x000fe200078f0aff */
[----:B------:R-:W-:-:S10]  /*1550*/  @!P3 IMAD.MOV R0, RZ, RZ, R5 ;  /* 0x000000ffff00b224 */ /* 0x000fd400078e0205 */
[----:B------:R-:W-:-:S05]  /*1560*/  @P2 IADD3 R11, R11, 0x1, RZ ;  /* 0x000000010b0b2810 */ /* 0x000fca0007ffe0ff */
[----:B------:R-:W-:-:S04]  /*1570*/  IMAD.MOV.U32 R4, RZ, RZ, R11 ;  /* 0x000000ffff047224 */ /* 0x000fc800078e000b */
[----:B------:R-:W-:Y:S01]  /*1580*/  @!P1 IMAD.MOV R4, RZ, RZ, -R4 ;  /* 0x000000ffff049224 */ /* 0x000fe200078e0a04 */
[----:B------:R-:W-:-:S05]  /*1590*/  @!P0 LOP3.LUT R4, RZ, c[0x0][0x214], RZ, 0x33, !PT ;  /* 0x00008500ff048a12 */ /* 0x000fca00078e33ff */
[----:B------:R-:W-:Y:S01]  /*15a0*/  IMAD R4, R0, R4, RZ ;  /* 0x0000000400047224 */ /* 0x000fe200078e02ff */
[----:B------:R-:W-:-:S04]  /*15b0*/  IABS R0, c[0x0][0x1c0] ;  /* 0x0000700000007a13 */ /* 0x000fc80000000000 */
[----:B------:R-:W-:Y:S01]  /*15c0*/  IABS R5, R4 ;  /* 0x0000000400057213 */ /* 0x000fe20000000000 */
[----:B------:R-:W0:Y:S04]  /*15d0*/  I2F.U32.RP R10, R0 ;  /* 0x00000000000a7306 */ /* 0x000e280000209000 */
[----:B------:R-:W-:-:S04]  /*15e0*/  IMAD.IADD R13, R9, 0x1, R5 ;  /* 0x00000001090d7824 */ /* 0x000fc800078e0205 */
[----:B------:R-:W1:Y:S08]  /*15f0*/  I2F.RP R11, R5 ;  /* 0x00000005000b7306 */ /* 0x000e700000209400 */
[----:B0-----:R-:W0:Y:S08]  /*1600*/  MUFU.RCP R10, R10 ;  /* 0x0000000a000a7308 */ /* 0x001e300000001000 */
[----:B-1----:R-:W1:Y:S01]  /*1610*/  MUFU.RCP R11, R11 ;  /* 0x0000000b000b7308 */ /* 0x002e620000001000 */
[----:B0-----:R-:W-:-:S02]  /*1620*/  IADD3 R10, R10, 0xffffffe, RZ ;  /* 0x0ffffffe0a0a7810 */ /* 0x001fc40007ffe0ff */
[----:B-1----:R-:W-:-:S05]  /*1630*/  IADD3 R11, R11, 0xffffffe, RZ ;  /* 0x0ffffffe0b0b7810 */ /* 0x002fca0007ffe0ff */
[----:B------:R-:W0:Y:S08]  /*1640*/  F2I.FTZ.U32.TRUNC.NTZ R25, R11 ;  /* 0x0000000b00197305 */ /* 0x000e30000021f000 */
[----:B------:R-:W1:Y:S01]  /*1650*/  F2I.FTZ.U32.TRUNC.NTZ R11, R10 ;  /* 0x0000000a000b7305 */ /* 0x000e62000021f000 */
[----:B0-----:R-:W-:-:S04]  /*1660*/  IMAD.MOV R22, RZ, RZ, -R25 ;  /* 0x000000ffff167224 */ /* 0x001fc800078e0a19 */
[----:B------:R-:W-:Y:S02]  /*1670*/  IMAD R22, R22, R5, RZ ;  /* 0x0000000516167224 */ /* 0x000fe400078e02ff */
[----:B-1----:R-:W-:Y:S02]  /*1680*/  IMAD.MOV R10, RZ, RZ, -R11 ;  /* 0x000000ffff0a7224 */ /* 0x002fe400078e0a0b */
[----:B------:R-:W-:Y:S01]  /*1690*/  IMAD.HI.U32 R22, R25, R22, R24 ;  /* 0x0000001619167227 */ /* 0x000fe200078e0018 */
[----:B------:R-:W-:Y:S02]  /*16a0*/  IABS R24, R4 ;  /* 0x0000000400187213 */ /* 0x000fe40000000000 */
[----:B------:R-:W-:Y:S01]  /*16b0*/  IABS R25, R13 ;  /* 0x0000000d00197213 */ /* 0x000fe20000000000 */
[----:B------:R-:W-:Y:S02]  /*16c0*/  IMAD R9, R10, R0, RZ ;  /* 0x000000000a097224 */ /* 0x000fe400078e02ff */
[----:B------:R-:W-:-:S02]  /*16d0*/  IMAD.MOV.U32 R10, RZ, RZ, RZ ;  /* 0x000000ffff0a7224 */ /* 0x000fc400078e00ff */
[----:B------:R-:W-:Y:S02]  /*16e0*/  IMAD.MOV R24, RZ, RZ, -R24 ;  /* 0x000000ffff187224 */ /* 0x000fe400078e0a18 */
[----:B------:R-:W-:Y:S01]  /*16f0*/  IMAD.HI.U32 R9, R11, R9, R10 ;  /* 0x000000090b097227 */ /* 0x000fe200078e000a */
[----:B------:R-:W-:-:S03]  /*1700*/  IABS R11, c[0x0][0x1c0] ;  /* 0x00007000000b7a13 */ /* 0x000fc60000000000 */
        /* <DEDUP_REMOVED lines=8> */
[----:B------:R-:W-:-:S05]  /*1790*/  IMAD R11, R9, R11, R25 ;  /* 0x0000000b090b7224 */ /* 0x000fca00078e0219 */
[----:B------:R-:W-:-:S05]  /*17a0*/  ISETP.GT.U32.AND P1, PT, R0, R11, PT ;  /* 0x0000000b0000720c */ /* 0x000fca0003f24070 */
[--C-:B------:R-:W-:Y:S01]  /*17b0*/  @!P3 IMAD.IADD R23, R23, 0x1, -R0.reuse ;  /* 0x000000011717b824 */ /* 0x100fe200078e0a00 */
[----:B------:R-:W-:Y:S01]  /*17c0*/  @!P3 IADD3 R10, R10, 0x1, RZ ;  /* 0x000000010a0ab810 */ /* 0x000fe20007ffe0ff */
[----:B------:R-:W-:Y:S01]  /*17d0*/  @!P0 IMAD.IADD R24, R24, 0x1, -R5 ;  /* 0x0000000118188824 */ /* 0x000fe200078e0a05 */
[----:B------:R-:W-:Y:S02]  /*17e0*/  @!P0 IADD3 R22, R22, 0x1, RZ ;  /* 0x0000000116168810 */ /* 0x000fe40007ffe0ff */
[----:B------:R-:W-:Y:S02]  /*17f0*/  ISETP.GE.U32.AND P6, PT, R23, R0, PT ;  /* 0x000000001700720c */ /* 0x000fe40003fc6070 */
[-C--:B------:R-:W-:Y:S01]  /*1800*/  ISETP.GE.U32.AND P2, PT, R24, R5.reuse, PT ;  /* 0x000000051800720c */ /* 0x080fe20003f46070 */
[----:B------:R-:W-:Y:S01]  /*1810*/  @!P1 IMAD.IADD R11, R11, 0x1, -R0 ;  /* 0x000000010b0b9824 */ /* 0x000fe200078e0a00 */
[----:B------:R-:W-:Y:S02]  /*1820*/  LOP3.LUT R24, R13, R5, RZ, 0x3c, !PT ;  /* 0x000000050d187212 */ /* 0x000fe400078e3cff */
[----:B------:R-:W-:-:S02]  /*1830*/  ISETP.GT.AND P3, PT, R3, RZ, PT ;  /* 0x000000ff0300720c */ /* 0x000fc40003f64270 */
[----:B------:R-:W-:Y:S02]  /*1840*/  ISETP.GE.AND P4, PT, R24, RZ, PT ;  /* 0x000000ff1800720c */ /* 0x000fe40003f86270 */
[----:B------:R-:W-:Y:S02]  /*1850*/  ISETP.GE.U32.AND P5, PT, R11, R0, PT ;  /* 0x000000000b00720c */ /* 0x000fe40003fa6070 */
[----:B------:R-:W-:Y:S02]  /*1860*/  LOP3.LUT R13, R13, c[0x0][0x1c0], RZ, 0x3c, !PT ;  /* 0x000070000d0d7a12 */ /* 0x000fe400078e3cff */
[----:B------:R-:W-:Y:S02]  /*1870*/  @P6 IADD3 R10, R10, 0x1, RZ ;  /* 0x000000010a0a6810 */ /* 0x000fe40007ffe0ff */
[----:B------:R-:W-:Y:S02]  /*1880*/  ISETP.NE.AND P6, PT, R4, RZ, PT ;  /* 0x000000ff0400720c */ /* 0x000fe40003fc5270 */
[----:B------:R-:W-:-:S02]  /*1890*/  @P2 IADD3 R22, R22, 0x1, RZ ;  /* 0x0000000116162810 */ /* 0x000fc40007ffe0ff */
[----:B------:R-:W-:Y:S02]  /*18a0*/  ISETP.GE.AND P0, PT, R8, RZ, PT ;  /* 0x000000ff0800720c */ /* 0x000fe40003f06270 */
[----:B------:R-:W-:Y:S01]  /*18b0*/  ISETP.GE.AND P2, PT, R13, RZ, PT ;  /* 0x000000ff0d00720c */ /* 0x000fe20003f46270 */
[----:B------:R-:W-:Y:S01]  /*18c0*/  IMAD.MOV.U32 R13, RZ, RZ, R22 ;  /* 0x000000ffff0d7224 */ /* 0x000fe200078e0016 */
[----:B------:R-:W-:Y:S02]  /*18d0*/  SHF.R.S32.HI R8, RZ, 0x1f, R3 ;  /* 0x0000001fff087819 */ /* 0x000fe40000011403 */
[----:B------:R-:W-:Y:S01]  /*18e0*/  @!P1 IADD3 R9, R9, 0x1, RZ ;  /* 0x0000000109099810 */ /* 0x000fe20007ffe0ff */
[----:B------:R-:W-:Y:S01]  /*18f0*/  @!P4 IMAD.MOV R13, RZ, RZ, -R13 ;  /* 0x000000ffff0dc224 */ /* 0x000fe200078e0a0d */
[----:B------:R-:W-:Y:S01]  /*1900*/  LEA.HI.SX32 R22, R3, 0x1, 0x1 ;  /* 0x0000000103167811 */ /* 0x000fe200078f0aff */
[----:B------:R-:W-:Y:S01]  /*1910*/  @!P3 IMAD.MOV R22, RZ, RZ, R8 ;  /* 0x000000ffff16b224 */ /* 0x000fe200078e0208 */
[----:B------:R-:W-:-:S02]  /*1920*/  @!P6 LOP3.LUT R13, RZ, R5, RZ, 0x33, !PT ;  /* 0x00000005ff0de212 */ /* 0x000fc400078e33ff */
[----:B------:R-:W-:Y:S01]  /*1930*/  LEA.HI R8, R31, R26, RZ, 0x2 ;  /* 0x0000001a1f087211 */ /* 0x000fe200078f10ff */
[----:B------:R-:W-:Y:S01]  /*1940*/  @!P0 IMAD.MOV R10, RZ, RZ, -R10 ;  /* 0x000000ffff0a8224 */ /* 0x000fe200078e0a0a */
[----:B------:R-:W-:Y:S02]  /*1950*/  @P5 IADD3 R9, R9, 0x1, RZ ;  /* 0x0000000109095810 */ /* 0x000fe40007ffe0ff */
[----:B------:R-:W-:Y:S02]  /*1960*/  ISETP.LT.U32.AND P0, PT, R20, R13, PT ;  /* 0x0000000d1400720c */ /* 0x000fe40003f01070 */
[----:B------:R-:W-:Y:S01]  /*1970*/  SHF.R.S32.HI R11, RZ, 0x1f, R13 ;  /* 0x0000001fff0b7819 */ /* 0x000fe2000001140d */
[----:B------:R-:W-:Y:S01]  /*1980*/  @!P2 IMAD.MOV R9, RZ, RZ, -R9 ;  /* 0x000000ffff09a224 */ /* 0x000fe200078e0a09 */
[----:B------:R-:W-:Y:S02]  /*1990*/  SHF.R.S32.HI R5, RZ, 0x2, R8 ;  /* 0x00000002ff057819 */ /* 0x000fe40000011408 */
[----:B------:R-:W-:-:S02]  /*19a0*/  ISETP.LT.AND.EX P2, PT, R21, R11, PT, P0 ;  /* 0x0000000b1500720c */ /* 0x000fc40003f41300 */
[----:B------:R-:W-:Y:S02]  /*19b0*/  ISETP.GE.AND P0, PT, R5, c[0x0][0x314], PT ;  /* 0x0000c50005007a0c */ /* 0x000fe40003f06270 */
[----:B------:R-:W-:Y:S02]  /*19c0*/  ISETP.NE.AND P4, PT, RZ, c[0x0][0x1c0], PT ;  /* 0x00007000ff007a0c */ /* 0x000fe40003f85270 */
[----:B------:R-:W-:Y:S02]  /*19d0*/  LOP3.LUT R0, RZ, c[0x0][0x1c0], RZ, 0x33, !PT ;  /* 0x00007000ff007a12 */ /* 0x000fe400078e33ff */
[----:B------:R-:W-:Y:S02]  /*19e0*/  ISETP.NE.AND P1, PT, RZ, UR4, PT ;  /* 0x00000004ff007c0c */ /* 0x000fe4000bf25270 */
[----:B------:R-:W-:Y:S02]  /*19f0*/  SEL R10, R0, R10, !P4 ;  /* 0x0000000a000a7207 */ /* 0x000fe40006000000 */
[----:B------:R-:W-:-:S02]  /*1a00*/  SEL R36, R36, 0x1, !P1 ;  /* 0x0000000124247807 */ /* 0x000fc40004800000 */
[----:B------:R-:W-:Y:S02]  /*1a10*/  LOP3.LUT R8, R8, 0xfffffffc, RZ, 0xc0, !PT ;  /* 0xfffffffc08087812 */ /* 0x000fe400078ec0ff */
[----:B------:R-:W-:Y:S01]  /*1a20*/  SEL R0, R0, R9, !P4 ;  /* 0x0000000900007207 */ /* 0x000fe20006000000 */
[----:B------:R-:W-:Y:S01]  /*1a30*/  IMAD R10, R10, R36, RZ ;  /* 0x000000240a0a7224 */ /* 0x000fe200078e02ff */
[----:B------:R-:W-:Y:S01]  /*1a40*/  SEL R11, R21, R11, P2 ;  /* 0x0000000b150b7207 */ /* 0x000fe20001000000 */
[----:B------:R-:W-:Y:S01]  /*1a50*/  IMAD.MOV.U32 R9, RZ, RZ, -0x800000 ;  /* 0xff800000ff097424 */ /* 0x000fe200078e00ff */
[----:B------:R-:W-:Y:S01]  /*1a60*/  SEL R13, R20, R13, P2 ;  /* 0x0000000d140d7207 */ /* 0x000fe20001000000 */
[----:B------:R-:W-:Y:S02]  /*1a70*/  IMAD R10, R22, R10, RZ ;  /* 0x0000000a160a7224 */ /* 0x000fe400078e02ff */
[----:B------:R-:W-:Y:S01]  /*1a80*/  IMAD.IADD R21, R26, 0x1, -R8 ;  /* 0x000000011a157824 */ /* 0x000fe200078e0a08 */
        /* <DEDUP_REMOVED lines=15> */
[----:B------:R-:W-:-:S06]  /*1b80*/  LEA.HI.X R9, R22, c[0x0][0x20c], R9, 0x2, P0 ;  /* 0x0000830016097a11 */ /* 0x000fcc00000f1409 */
[----:B------:R0:W5:Y:S03]  /*1b90*/  LDG.E R9, [R8.64] ;  /* 0x0000000808097981 */ /* 0x000166000c1e1900 */
.L_x_299:
[----:B------:R-:W-:Y:S05]  /*1ba0*/  BSYNC B0 ;  /* 0x0000000000007941 */ /* 0x000fea0003800000 */
.L_x_298:
[----:B------:R-:W-:Y:S01]  /*1bb0*/  ISETP.GT.AND P5, PT, R26, 0x7, PT ;  /* 0x000000071a00780c */ /* 0x000fe20003fa4270 */
[----:B------:R-:W-:Y:S01]  /*1bc0*/  IMAD.MOV.U32 R30, RZ, RZ, -0x800000 ;  /* 0xff800000ff1e7424 */ /* 0x000fe200078e00ff */
[----:B------:R-:W-:Y:S01]  /*1bd0*/  ISETP.GT.AND P2, PT, R4, RZ, PT ;  /* 0x000000ff0400720c */ /* 0x000fe20003f44270 */
[----:B------:R-:W-:Y:S01]  /*1be0*/  IMAD R0, R0, R36, RZ ;  /* 0x0000002400007224 */ /* 0x000fe200078e02ff */
[----:B------:R-:W-:Y:S01]  /*1bf0*/  BSSY B1, `(.L_x_300) ;  /* 0x00001e7000017945 */ /* 0x000fe20003800000 */
[----:B------:R-:W-:-:S08]  /*1c00*/  IMAD.MOV.U32 R29, RZ, RZ, 0x7f800000 ;  /* 0x7f800000ff1d7424 */ /* 0x000fd000078e00ff */
[----:B------:R-:W-:Y:S01]  /*1c10*/  @!P5 IMAD R5, R5, 0x5, R21 ;  /* 0x000000050505d824 */ /* 0x000fe200078e0215 */
[----:B0-----:R-:W-:Y:S02]  /*1c20*/  @!P5 LEA.HI R8, R26, R26, RZ, 0x1 ;  /* 0x0000001a1a08d211 */ /* 0x001fe400078f08ff */
[----:B------:R-:W-:Y:S02]  /*1c30*/  SHF.R.S32.HI R21, RZ, 0x1f, R4 ;  /* 0x0000001fff157819 */ /* 0x000fe40000011404 */
[----:B-----5:R-:W-:Y:S01]  /*1c40*/  @!P5 STS [R5.X4], R9 ;  /* 0x000000090500d388 */ /* 0x020fe20000004800 */
[C---:B------:R-:W-:Y:S01]  /*1c50*/  @!P5 LOP3.LUT R20, R8.reuse, 0xfffffffe, RZ, 0xc0, !PT ;  /* 0xfffffffe0814d812 */ /* 0x040fe200078ec0ff */
[----:B------:R-:W-:-:S04]  /*1c60*/  @!P5 IMAD.SHL.U32 R8, R8, 0x2, RZ ;  /* 0x000000020808d824 */ /* 0x000fc800078e00ff */
[----:B------:R-:W-:Y:S01]  /*1c70*/  @!P5 IMAD.IADD R20, R26, 0x1, -R20 ;  /* 0x000000011a14d824 */ /* 0x000fe200078e0a14 */
[----:B------:R-:W-:-:S05]  /*1c80*/  @!P5 LOP3.LUT R8, R8, 0xfffffffc, RZ, 0xc0, !PT ;  /* 0xfffffffc0808d812 */ /* 0x000fca00078ec0ff */
[----:B------:R-:W-:Y:S01]  /*1c90*/  @!P5 IMAD R8, R20, 0x14, R8 ;  /* 0x000000141408d824 */ /* 0x000fe200078e0208 */
[----:B------:R-:W-:Y:S01]  /*1ca0*/  BAR.SYNC.DEFER_BLOCKING 0x0 ;  /* 0x0000000000007b1d */ /* 0x000fe20000010000 */
[----:B------:R-:W-:-:S05]  /*1cb0*/  LOP3.LUT R20, R26, 0x1, RZ, 0xc0, !PT ;  /* 0x000000011a147812 */ /* 0x000fca00078ec0ff */
[----:B------:R-:W0:Y:S04]  /*1cc0*/  @!P5 LDS R30, [R8] ;  /* 0x00000000081ed984 */ /* 0x000e280000000800 */
[----:B0-----:R-:W0:Y:S02]  /*1cd0*/  SHFL.BFLY PT, R5, R30, 0x1, 0x1f ;  /* 0x0c201f001e057f89 */ /* 0x001e2400000e0000 */
        /* <DEDUP_REMOVED lines=8> */
[----:B------:R-:W-:Y:S01]  /*1d60*/  LEA.HI.SX32 R9, R4, 0x1, 0x1 ;  /* 0x0000000104097811 */ /* 0x000fe200078f0aff */
[----:B------:R-:W-:Y:S01]  /*1d70*/  @!P2 IMAD.MOV R9, RZ, RZ, R21 ;  /* 0x000000ffff09a224 */ /* 0x000fe200078e0215 */
[----:B------:R-:W-:Y:S02]  /*1d80*/  ISETP.EQ.U32.OR P2, PT, R20, 0x1, P5 ;  /* 0x000000011400780c */ /* 0x000fe40002f42470 */
        /* <DEDUP_REMOVED lines=43> */
[----:B------:R-:W-:Y:S05]  /*2040*/  CALL.REL.NOINC `($__internal_6_$__cuda_sm20_div_s64) ;  /* 0x000022a000007944 */ /* 0x000fea0003c00000 */
[----:B------:R-:W-:Y:S02]  /*2050*/  IADD3 R20, P0, RZ, -R0, RZ ;  /* 0x80000000ff147210 */ /* 0x000fe40007f1e0ff */
[-C--:B------:R-:W-:Y:S02]  /*2060*/  MOV R43, R23.reuse ;  /* 0x00000017002b7202 */ /* 0x080fe40000000f00 */
[----:B------:R-:W-:Y:S01]  /*2070*/  IADD3.X R6, RZ, ~R23, RZ, P0, !PT ;  /* 0x80000017ff067210 */ /* 0x000fe200007fe4ff */
[----:B------:R-:W-:-:S04]  /*2080*/  IMAD.WIDE.U32 R38, R42, R20, R38 ;  /* 0x000000142a267225 */ /* 0x000fc800078e0026 */
[----:B------:R-:W-:Y:S01]  /*2090*/  IMAD R6, R6, R42, RZ ;  /* 0x0000002a06067224 */ /* 0x000fe200078e02ff */
[----:B------:R-:W-:Y:S02]  /*20a0*/  MOV R25, R38 ;  /* 0x0000002600197202 */ /* 0x000fe40000000f00 */
[----:B------:R-:W-:Y:S01]  /*20b0*/  MOV R42, R0 ;  /* 0x00000000002a7202 */ /* 0x000fe20000000f00 */
[----:B------:R-:W-:-:S05]  /*20c0*/  IMAD R6, R5, R20, R6 ;  /* 0x0000001405067224 */ /* 0x000fca00078e0206 */
[----:B------:R-:W-:Y:S01]  /*20d0*/  IADD3 R6, R39, R6, RZ ;  /* 0x0000000627067210 */ /* 0x000fe20007ffe0ff */
[----:B------:R-:W-:Y:S05]  /*20e0*/  BRA `(.L_x_305) ;  /* 0x0000017000007947 */ /* 0x000fea0003800000 */
.L_x_304:
        /* <DEDUP_REMOVED lines=21> */
[----:B------:R-:W-:Y:S01]  /*2240*/  MOV R42, R43 ;  /* 0x0000002b002a7202 */ /* 0x000fe20000000f00 */
[----:B------:R-:W-:Y:S02]  /*2250*/  IMAD.MOV.U32 R43, RZ, RZ, RZ ;  /* 0x000000ffff2b7224 */ /* 0x000fe400078e00ff */
.L_x_305:
[----:B------:R-:W-:Y:S05]  /*2260*/  BSYNC B0 ;  /* 0x0000000000007941 */ /* 0x000fea0003800000 */
.L_x_303:
        /* <DEDUP_REMOVED lines=10> */
[-C--:B------:R-:W-:Y:S02]  /*2310*/  IADD3 R20, P0, RZ, -R0.reuse, RZ ;  /* 0x80000000ff147210 */ /* 0x080fe40007f1e0ff */
[----:B------:R-:W-:Y:S01]  /*2320*/  MOV R24, R25 ;  /* 0x0000001900187202 */ /* 0x000fe20000000f00 */
[----:B------:R-:W-:Y:S01]  /*2330*/  IMAD.MOV.U32 R25, RZ, RZ, R6 ;  /* 0x000000ffff197224 */ /* 0x000fe200078e0006 */
[-C--:B------:R-:W-:Y:S02]  /*2340*/  IADD3.X R5, RZ, ~R23.reuse, RZ, P0, !PT ;  /* 0x80000017ff057210 */ /* 0x080fe400007fe4ff */
        /* <DEDUP_REMOVED lines=8> */
.L_x_307:
        /* <DEDUP_REMOVED lines=22> */
.L_x_308:
[----:B------:R-:W-:Y:S05]  /*2530*/  BSYNC B0 ;  /* 0x0000000000007941 */ /* 0x000fea0003800000 */
.L_x_306:
        /* <DEDUP_REMOVED lines=14> */
[----:B------:R-:W-:Y:S02]  /*2620*/  MOV R40, R0 ;  /* 0x0000000000287202 */ /* 0x000fe40000000f00 */
[-C--:B------:R-:W-:Y:S01]  /*2630*/  IADD3.X R5, RZ, ~R23.reuse, RZ, P0, !PT ;  /* 0x80000017ff057210 */ /* 0x080fe200007fe4ff */
[----:B------:R-:W-:Y:S01]  /*2640*/  IMAD.WIDE.U32 R38, R33, R20, R38 ;  /* 0x0000001421267225 */ /* 0x000fe200078e0026 */
[----:B------:R-:W-:-:S03]  /*2650*/  MOV R41, R23 ;  /* 0x0000001700297202 */ /* 0x000fc60000000f00 */
[----:B------:R-:W-:-:S04]  /*2660*/  IMAD R5, R5, R33, RZ ;  /* 0x0000002105057224 */ /* 0x000fc800078e02ff */
[----:B------:R-:W-:-:S05]  /*2670*/  IMAD R5, R8, R20, R5 ;  /* 0x0000001408057224 */ /* 0x000fca00078e0205 */
[----:B------:R-:W-:Y:S01]  /*2680*/  IADD3 R8, R39, R5, RZ ;  /* 0x0000000527087210 */ /* 0x000fe20007ffe0ff */
[----:B------:R-:W-:Y:S05]  /*2690*/  BRA `(.L_x_311) ;  /* 0x0000016000007947 */ /* 0x000fea0003800000 */
.L_x_310:
        /* <DEDUP_REMOVED lines=22> */
.L_x_311:
[----:B------:R-:W-:Y:S05]  /*2800*/  BSYNC B0 ;  /* 0x0000000000007941 */ /* 0x000fea0003800000 */
.L_x_309:
[-C--:B------:R-:W-:Y:S01]  /*2810*/  IMAD R0, R35, R19.reuse, RZ ;  /* 0x0000001323007224 */ /* 0x080fe200078e02ff */
[----:B------:R-:W-:Y:S01]  /*2820*/  SHF.R.S32.HI R22, RZ, 0x1f, R2 ;  /* 0x0000001fff167819 */ /* 0x000fe20000011402 */
[C---:B------:R-:W-:Y:S01]  /*2830*/  IMAD.WIDE.U32 R20, R34.reuse, R19, RZ ;  /* 0x0000001322147225 */ /* 0x040fe200078e00ff */
[----:B------:R-:W-:Y:S01]  /*2840*/  SHF.R.S32.HI R23, RZ, 0x1f, R36 ;  /* 0x0000001fff177819 */ /* 0x000fe20000011424 */
[----:B------:R-:W-:Y:S02]  /*2850*/  BSSY B0, `(.L_x_312) ;  /* 0x0000040000007945 */ /* 0x000fe40003800000 */
[----:B------:R-:W-:Y:S02]  /*2860*/  IMAD R0, R34, R18, R0 ;  /* 0x0000001222007224 */ /* 0x000fe400078e0200 */
[----:B------:R-:W-:-:S03]  /*2870*/  IMAD.WIDE.U32 R34, R20, R17, RZ ;  /* 0x0000001114227225 */ /* 0x000fc600078e00ff */
[----:B------:R-:W-:Y:S01]  /*2880*/  IADD3 R0, R21, R0, RZ ;  /* 0x0000000015007210 */ /* 0x000fe20007ffe0ff */
[-C--:B------:R-:W-:Y:S01]  /*2890*/  IMAD R8, R8, R2.reuse, RZ ;  /* 0x0000000208087224 */ /* 0x080fe200078e02ff */
[----:B------:R-:W-:Y:S01]  /*28a0*/  SHF.R.S32.HI R21, RZ, 0x1f, R25 ;  /* 0x0000001fff157819 */ /* 0x000fe20000011419 */
[----:B------:R-:W-:Y:S02]  /*28b0*/  IMAD R4, R4, R2, RZ ;  /* 0x0000000204047224 */ /* 0x000fe400078e02ff */
[----:B------:R-:W-:Y:S02]  /*28c0*/  IMAD R5, R0, R17, RZ ;  /* 0x0000001100057224 */ /* 0x000fe400078e02ff */
[----:B------:R-:W-:Y:S02]  /*28d0*/  IMAD R0, R6, R25, RZ ;  /* 0x0000001906007224 */ /* 0x000fe400078e02ff */
[----:B------:R-:W-:Y:S02]  /*28e0*/  IMAD R5, R16, R20, R5 ;  /* 0x0000001410057224 */ /* 0x000fe400078e0205 */
[----:B------:R-:W-:-:S02]  /*28f0*/  IMAD R6, R41, R36, RZ ;  /* 0x0000002429067224 */ /* 0x000fc400078e02ff */
[----:B------:R-:W-:Y:S01]  /*2900*/  IMAD R8, R22, R38, R8 ;  /* 0x0000002616087224 */ /* 0x000fe200078e0208 */
[----:B------:R-:W-:Y:S01]  /*2910*/  IADD3 R5, R35, R5, RZ ;  /* 0x0000000523057210 */ /* 0x000fe20007ffe0ff */
[----:B------:R-:W-:Y:S02]  /*2920*/  IMAD R0, R21, R32, R0 ;  /* 0x0000002015007224 */ /* 0x000fe400078e0200 */
[----:B------:R-:W-:Y:S01]  /*2930*/  IMAD.WIDE.U32 R36, R40, R36, RZ ;  /* 0x0000002428247225 */ /* 0x000fe200078e00ff */
[----:B------:R-:W-:-:S03]  /*2940*/  LOP3.LUT R20, R43, R5, RZ, 0xfc, !PT ;  /* 0x000000052b147212 */ /* 0x000fc600078efcff */
[----:B------:R-:W-:Y:S01]  /*2950*/  IMAD R6, R23, R40, R6 ;  /* 0x0000002817067224 */ /* 0x000fe200078e0206 */
[----:B------:R-:W-:Y:S01]  /*2960*/  ISETP.NE.U32.AND P0, PT, R20, RZ, PT ;  /* 0x000000ff1400720c */ /* 0x000fe20003f05070 */
[----:B------:R-:W-:-:S03]  /*2970*/  IMAD.WIDE.U32 R38, R38, R2, RZ ;  /* 0x0000000226267225 */ /* 0x000fc600078e00ff */
[----:B------:R-:W-:Y:S01]  /*2980*/  IADD3 R6, R37, R6, RZ ;  /* 0x0000000625067210 */ /* 0x000fe20007ffe0ff */
[----:B------:R-:W-:Y:S01]  /*2990*/  IMAD.WIDE.U32 R32, R32, R25, RZ ;  /* 0x0000001920207225 */ /* 0x000fe200078e00ff */
[----:B------:R-:W-:-:S03]  /*29a0*/  IADD3 R8, R39, R8, RZ ;  /* 0x0000000827087210 */ /* 0x000fc60007ffe0ff */
[----:B------:R-:W-:Y:S01]  /*29b0*/  IMAD R3, R3, R2, RZ ;  /* 0x0000000203037224 */ /* 0x000fe200078e02ff */
[----:B------:R-:W-:-:S03]  /*29c0*/  IADD3 R2, R33, R0, RZ ;  /* 0x0000000021027210 */ /* 0x000fc60007ffe0ff */
[----:B------:R-:W-:Y:S05]  /*29d0*/  @!P0 BRA `(.L_x_313) ;  /* 0x0000010000008947 */ /* 0x000fea0003800000 */
[----:B------:R-:W-:Y:S01]  /*29e0*/  IMAD.MOV.U32 R28, RZ, RZ, R42 ;  /* 0x000000ffff1c7224 */ /* 0x000fe200078e002a */
[----:B------:R-:W-:Y:S01]  /*29f0*/  MOV R24, R43 ;  /* 0x0000002b00187202 */ /* 0x000fe20000000f00 */
[----:B------:R-:W-:Y:S01]  /*2a00*/  IMAD.MOV.U32 R23, RZ, RZ, R34 ;  /* 0x000000ffff177224 */ /* 0x000fe200078e0022 */
[----:B------:R-:W-:Y:S02]  /*2a10*/  MOV R22, 0x2a30 ;  /* 0x00002a3000167802 */ /* 0x000fe40000000f00 */
[----:B------:R-:W-:Y:S05]  /*2a20*/  CALL.REL.NOINC `($__internal_6_$__cuda_sm20_div_s64) ;  /* 0x000018c000007944 */ /* 0x000fea0003c00000 */
        /* <DEDUP_REMOVED lines=11> */
.L_x_313:
        /* <DEDUP_REMOVED lines=23> */
.L_x_314:
[----:B------:R-:W-:Y:S05]  /*2c50*/  BSYNC B0 ;  /* 0x0000000000007941 */ /* 0x000fea0003800000 */
.L_x_312:
        /* <DEDUP_REMOVED lines=11> */
[----:B------:R-:W-:-:S03]  /*2d10*/  IADD3.X R5, RZ, ~R23, RZ, P0, !PT ;  /* 0x80000017ff057210 */ /* 0x000fc600007fe4ff */
[----:B------:R-:W-:-:S04]  /*2d20*/  IMAD.WIDE.U32 R34, R19, R20, R34 ;  /* 0x0000001413227225 */ /* 0x000fc800078e0022 */
[----:B------:R-:W-:Y:S01]  /*2d30*/  IMAD R5, R5, R19, RZ ;  /* 0x0000001305057224 */ /* 0x000fe200078e02ff */
[----:B------:R-:W-:Y:S02]  /*2d40*/  MOV R19, R34 ;  /* 0x0000002200137202 */ /* 0x000fe40000000f00 */
[----:B------:R-:W-:Y:S01]  /*2d50*/  MOV R34, R0 ;  /* 0x0000000000227202 */ /* 0x000fe20000000f00 */
[----:B------:R-:W-:-:S04]  /*2d60*/  IMAD R5, R18, R20, R5 ;  /* 0x0000001412057224 */ /* 0x000fc800078e0205 */
[----:B------:R-:W-:Y:S02]  /*2d70*/  IMAD.IADD R18, R35, 0x1, R5 ;  /* 0x0000000123127824 */ /* 0x000fe400078e0205 */
[----:B------:R-:W-:Y:S01]  /*2d80*/  IMAD.MOV.U32 R35, RZ, RZ, R23 ;  /* 0x000000ffff237224 */ /* 0x000fe200078e0017 */
[----:B------:R-:W-:Y:S05]  /*2d90*/  BRA `(.L_x_317) ;  /* 0x0000017000007947 */ /* 0x000fea0003800000 */
.L_x_316:
        /* <DEDUP_REMOVED lines=23> */
.L_x_317:
[----:B------:R-:W-:Y:S05]  /*2f10*/  BSYNC B0 ;  /* 0x0000000000007941 */ /* 0x000fea0003800000 */
.L_x_315:
        /* <DEDUP_REMOVED lines=12> */
[----:B------:R-:W-:Y:S01]  /*2fe0*/  IADD3.X R5, RZ, ~R23, RZ, P0, !PT ;  /* 0x80000017ff057210 */ /* 0x000fe200007fe4ff */
[----:B------:R-:W-:-:S04]  /*2ff0*/  IMAD.WIDE.U32 R34, R17, R20, R34 ;  /* 0x0000001411227225 */ /* 0x000fc800078e0022 */
[----:B------:R-:W-:Y:S01]  /*3000*/  IMAD R5, R5, R17, RZ ;  /* 0x0000001105057224 */ /* 0x000fe200078e02ff */
[----:B------:R-:W-:-:S03]  /*3010*/  MOV R17, R34 ;  /* 0x0000002200117202 */ /* 0x000fc60000000f00 */
[----:B------:R-:W-:-:S05]  /*3020*/  IMAD R5, R16, R20, R5 ;  /* 0x0000001410057224 */ /* 0x000fca00078e0205 */
[----:B------:R-:W-:Y:S01]  /*3030*/  IADD3 R5, R35, R5, RZ ;  /* 0x0000000523057210 */ /* 0x000fe20007ffe0ff */
[----:B------:R-:W-:Y:S05]  /*3040*/  BRA `(.L_x_320) ;  /* 0x0000017000007947 */ /* 0x000fea0003800000 */
.L_x_319:
        /* <DEDUP_REMOVED lines=23> */
.L_x_320:
[----:B------:R-:W-:Y:S05]  /*31c0*/  BSYNC B0 ;  /* 0x0000000000007941 */ /* 0x000fea0003800000 */
.L_x_318:
[----:B------:R-:W-:Y:S01]  /*31d0*/  SHF.R.S32.HI R20, RZ, 0x1f, R10 ;  /* 0x0000001fff147819 */ /* 0x000fe2000001140a */
[-C--:B------:R-:W-:Y:S01]  /*31e0*/  IMAD R16, R23, R10.reuse, RZ ;  /* 0x0000000a17107224 */ /* 0x080fe200078e02ff */
[----:B------:R-:W-:Y:S01]  /*31f0*/  BSSY B0, `(.L_x_321) ;  /* 0x000003b000007945 */ /* 0x000fe20003800000 */
[----:B------:R-:W-:-:S04]  /*3200*/  IMAD.WIDE.U32 R34, R22, R10, RZ ;  /* 0x0000000a16227225 */ /* 0x000fc800078e00ff */
[----:B------:R-:W-:Y:S01]  /*3210*/  IMAD R10, R20, R22, R16 ;  /* 0x00000016140a7224 */ /* 0x000fe200078e0210 */
[----:B------:R-:W-:Y:S01]  /*3220*/  LOP3.LUT R20, R43, R14, RZ, 0xfc, !PT ;  /* 0x0000000e2b147212 */ /* 0x000fe200078efcff */
[----:B------:R-:W-:Y:S01]  /*3230*/  IMAD R0, R25, c[0x0][0x214], RZ ;  /* 0x0000850019007a24 */ /* 0x000fe200078e02ff */
[----:B------:R-:W-:Y:S01]  /*3240*/  SHF.R.S32.HI R16, RZ, 0x1f, R3 ;  /* 0x0000001fff107819 */ /* 0x000fe20000011403 */
[-C--:B------:R-:W-:Y:S01]  /*3250*/  IMAD R21, R5, R3.reuse, RZ ;  /* 0x0000000305157224 */ /* 0x080fe200078e02ff */
[----:B------:R-:W-:Y:S01]  /*3260*/  ISETP.NE.U32.AND P0, PT, R20, RZ, PT ;  /* 0x000000ff1400720c */ /* 0x000fe20003f05070 */
[----:B------:R-:W-:Y:S01]  /*3270*/  IMAD R18, R18, R0, RZ ;  /* 0x0000000012127224 */ /* 0x000fe200078e02ff */
[----:B------:R-:W-:Y:S01]  /*3280*/  SHF.R.S32.HI R5, RZ, 0x1f, R0 ;  /* 0x0000001fff057819 */ /* 0x000fe20000011400 */
[----:B------:R-:W-:Y:S01]  /*3290*/  IMAD.WIDE.U32 R44, R17, R3, RZ ;  /* 0x00000003112c7225 */ /* 0x000fe200078e00ff */
[----:B------:R-:W-:-:S03]  /*32a0*/  IADD3 R10, R35, R10, RZ ;  /* 0x0000000a230a7210 */ /* 0x000fc60007ffe0ff */
        /* <DEDUP_REMOVED lines=11> */
[----:B------:R-:W-:Y:S05]  /*3360*/  CALL.REL.NOINC `($__internal_6_$__cuda_sm20_div_s64) ;  /* 0x00000f8000007944 */ /* 0x000fea0003c00000 */
[----:B------:R-:W-:Y:S01]  /*3370*/  IADD3 R17, P0, RZ, -R0, RZ ;  /* 0x80000000ff117210 */ /* 0x000fe20007f1e0ff */
[----:B------:R-:W-:Y:S01]  /*3380*/  IMAD.MOV.U32 R21, RZ, RZ, R43 ;  /* 0x000000ffff157224 */ /* 0x000fe200078e002b */
[----:B------:R-:W-:-:S02]  /*3390*/  MOV R20, R42 ;  /* 0x0000002a00147202 */ /* 0x000fc40000000f00 */
[----:B------:R-:W-:Y:S02]  /*33a0*/  IADD3.X R5, RZ, ~R23, RZ, P0, !PT ;  /* 0x80000017ff057210 */ /* 0x000fe400007fe4ff */
        /* <DEDUP_REMOVED lines=8> */
.L_x_322:
        /* <DEDUP_REMOVED lines=23> */
.L_x_323:
[----:B------:R-:W-:Y:S05]  /*35a0*/  BSYNC B0 ;  /* 0x0000000000007941 */ /* 0x000fea0003800000 */
.L_x_321:
        /* <DEDUP_REMOVED lines=18> */
[----:B------:R-:W-:Y:S02]  /*36d0*/  MOV R20, R42 ;  /* 0x0000002a00147202 */ /* 0x000fe40000000f00 */
[----:B------:R-:W-:-:S03]  /*36e0*/  IADD3.X R5, RZ, ~R23, RZ, P0, !PT ;  /* 0x80000017ff057210 */ /* 0x000fc600007fe4ff */
[----:B------:R-:W-:-:S04]  /*36f0*/  IMAD.WIDE.U32 R20, R13, R15, R20 ;  /* 0x0000000f0d147225 */ /* 0x000fc800078e0014 */
[----:B------:R-:W-:Y:S01]  /*3700*/  IMAD R5, R5, R13, RZ ;  /* 0x0000000d05057224 */ /* 0x000fe200078e02ff */
[----:B------:R-:W-:Y:S02]  /*3710*/  MOV R13, R20 ;  /* 0x00000014000d7202 */ /* 0x000fe40000000f00 */
[----:B------:R-:W-:Y:S01]  /*3720*/  MOV R20, R0 ;  /* 0x0000000000147202 */ /* 0x000fe20000000f00 */
[----:B------:R-:W-:-:S04]  /*3730*/  IMAD R5, R11, R15, R5 ;  /* 0x0000000f0b057224 */ /* 0x000fc800078e0205 */
[----:B------:R-:W-:Y:S01]  /*3740*/  IMAD.IADD R5, R21, 0x1, R5 ;  /* 0x0000000115057824 */ /* 0x000fe200078e0205 */
[----:B------:R-:W-:Y:S01]  /*3750*/  MOV R21, R23 ;  /* 0x0000001700157202 */ /* 0x000fe20000000f00 */
[----:B------:R-:W-:Y:S05]  /*3760*/  BRA `(.L_x_326) ;  /* 0x0000017000007947 */ /* 0x000fea0003800000 */
.L_x_325:
        /* <DEDUP_REMOVED lines=23> */
.L_x_326:
[----:B------:R-:W-:Y:S05]  /*38e0*/  BSYNC B0 ;  /* 0x0000000000007941 */ /* 0x000fea0003800000 */
.L_x_324:
[----:B------:R-:W-:Y:S01]  /*38f0*/  IADD3 R32, P1, P0, R38, R36, R32 ;  /* 0x0000002426207210 */ /* 0x000fe2000783e020 */
[----:B------:R-:W-:Y:S02]  /*3900*/  IMAD R0, R21, R9, RZ ;  /* 0x0000000915007224 */ /* 0x000fe400078e02ff */
[----:B------:R-:W-:Y:S01]  /*3910*/  IMAD R5, R5, R4, RZ ;  /* 0x0000000405057224 */ /* 0x000fe200078e02ff */
[----:B------:R-:W-:Y:S02]  /*3920*/  IADD3 R32, P3, P2, R34, R32, R18 ;  /* 0x0000002022207210 */ /* 0x000fe40007a7e012 */
[----:B------:R-:W-:Y:S02]  /*3930*/  IADD3.X R2, R8, R6, R2, P1, P0 ;  /* 0x0000000608027210 */ /* 0x000fe40000fe0402 */
[----:B------:R-:W-:Y:S02]  /*3940*/  IADD3 R32, P1, P0, R46, R32, R44 ;  /* 0x000000202e207210 */ /* 0x000fe4000783e02c */
[----:B------:R-:W-:-:S02]  /*3950*/  IADD3.X R2, R10, R2, R3, P3, P2 ;  /* 0x000000020a027210 */ /* 0x000fc40001fe4403 */
[----:B------:R-:W-:Y:S02]  /*3960*/  SHF.R.S32.HI R3, RZ, 0x1f, R9 ;  /* 0x0000001fff037819 */ /* 0x000fe40000011409 */
[----:B------:R-:W-:Y:S02]  /*3970*/  IADD3.X R33, R14, R2, R16, P1, P0 ;  /* 0x000000020e217210 */ /* 0x000fe40000fe0410 */
        /* <DEDUP_REMOVED lines=11> */
.L_x_302:
[----:B------:R-:W-:-:S04]  /*3a30*/  LEA R2, P0, R38, c[0x0][0x200], 0x2 ;  /* 0x0000800026027a11 */ /* 0x000fc800078010ff */
[----:B------:R-:W-:-:S05]  /*3a40*/  LEA.HI.X R3, R38, c[0x0][0x204], R39, 0x2, P0 ;  /* 0x0000810026037a11 */ /* 0x000fca00000f1427 */
[----:B------:R0:W-:Y:S04]  /*3a50*/  STG.E [R2.64], R29 ;  /* 0x0000001d02007986 */ /* 0x0001e8000c101908 */
.L_x_301:
[----:B------:R-:W-:Y:S05]  /*3a60*/  BSYNC B1 ;  /* 0x0000000000017941 */ /* 0x000fea0003800000 */
.L_x_300:
[-C--:B0-----:R-:W-:Y:S01]  /*3a70*/  LEA.HI R2, R26, R26.reuse, RZ, 0x1 ;  /* 0x0000001a1a027211 */ /* 0x081fe200078f08ff */
[----:B------:R-:W-:Y:S01]  /*3a80*/  IMAD.MOV.U32 R4, RZ, RZ, RZ ;  /* 0x000000ffff047224 */ /* 0x000fe200078e00ff */
[-C--:B------:R-:W-:Y:S02]  /*3a90*/  LEA.HI R17, R31, R26.reuse, RZ, 0x5 ;  /* 0x0000001a1f117211 */ /* 0x080fe400078f28ff */
[----:B------:R-:W-:Y:S02]  /*3aa0*/  LOP3.LUT R0, R2, 0xfffffffe, RZ, 0xc0, !PT ;  /* 0xfffffffe02007812 */ /* 0x000fe400078ec0ff */
[----:B------:R-:W-:Y:S02]  /*3ab0*/  LOP3.LUT R18, R17, 0x3fffffe0, RZ, 0xc0, !PT ;  /* 0x3fffffe011127812 */ /* 0x000fe400078ec0ff */
[----:B------:R-:W-:Y:S01]  /*3ac0*/  SHF.R.S32.HI R17, RZ, 0x5, R17 ;  /* 0x00000005ff117819 */ /* 0x000fe20000011411 */
[----:B------:R-:W-:Y:S01]  /*3ad0*/  IMAD.IADD R0, R26, 0x1, -R0 ;  /* 0x000000011a007824 */ /* 0x000fe200078e0a00 */
[----:B------:R-:W-:-:S04]  /*3ae0*/  IADD3 R18, -R18, R26, RZ ;  /* 0x0000001a12127210 */ /* 0x000fc80007ffe1ff */
[----:B------:R-:W-:Y:S02]  /*3af0*/  ISETP.GE.OR P5, PT, R0, c[0x0][0x314], P5 ;  /* 0x0000c50000007a0c */ /* 0x000fe40002fa6670 */
[----:B------:R-:W-:-:S11]  /*3b00*/  SHF.L.U32 R18, R18, 0x2, RZ ;  /* 0x0000000212127819 */ /* 0x000fd600000006ff */
[----:B------:R-:W-:Y:S02]  /*3b10*/  @!P5 IMAD.SHL.U32 R2, R2, 0x2, RZ ;  /* 0x000000020202d824 */ /* 0x000fe400078e00ff */
[----:B------:R-:W-:-:S03]  /*3b20*/  @!P5 FADD.FTZ R3, -R29, R30 ;  /* 0x0000001e1d03d221 */ /* 0x000fc60000010100 */
[----:B------:R-:W-:Y:S01]  /*3b30*/  @!P5 LOP3.LUT R2, R2, 0xfffffffc, RZ, 0xc0, !PT ;  /* 0xfffffffc0202d812 */ /* 0x000fe200078ec0ff */
[----:B------:R-:W-:-:S04]  /*3b40*/  @!P5 FMUL.FTZ R3, R3, 1.4426950216293334961 ;  /* 0x3fb8aa3b0303d820 */ /* 0x000fc80000410000 */
[----:B------:R-:W-:Y:S02]  /*3b50*/  @!P5 IMAD R2, R0, 0x14, R2 ;  /* 0x000000140002d824 */ /* 0x000fe400078e0202 */
[----:B------:R-:W0:Y:S01]  /*3b60*/  @!P5 MUFU.EX2 R3, R3 ;  /* 0x000000030003d308 */ /* 0x000e220000000800 */
[----:B------:R-:W-:-:S05]  /*3b70*/  IMAD.MOV.U32 R0, RZ, RZ, c[0x0][0x314] ;  /* 0x0000c500ff007624 */ /* 0x000fca00078e00ff */
[----:B------:R-:W-:Y:S01]  /*3b80*/  ISETP.GE.AND P0, PT, R0, 0x1, PT ;  /* 0x000000010000780c */ /* 0x000fe20003f06270 */
[----:B------:R-:W-:Y:S01]  /*3b90*/  IMAD.MOV.U32 R0, RZ, RZ, RZ ;  /* 0x000000ffff007224 */ /* 0x000fe200078e00ff */
[----:B0-----:R0:W-:Y:S02]  /*3ba0*/  @!P5 STS [R2], R3 ;  /* 0x000000030200d388 */ /* 0x0011e40000000800 */
[----:B0-----:R-:W-:Y:S02]  /*3bb0*/  CS2R R2, SRZ ;  /* 0x0000000000027805 */ /* 0x001fe4000001ff00 */
[----:B------:R-:W-:Y:S07]  /*3bc0*/  BAR.SYNC.DEFER_BLOCKING 0x0 ;  /* 0x0000000000007b1d */ /* 0x000fee0000010000 */
        /* <DEDUP_REMOVED lines=13> */
[----:B------:R-:W-:Y:S01]  /*3ca0*/  IMAD.WIDE R20, R20, 0x4, RZ ;  /* 0x0000000414147825 */ /* 0x000fe200078e02ff */
[----:B------:R-:W-:-:S02]  /*3cb0*/  LEA.HI.X.SX32 R13, R13, UR4, 0x1, P0 ;  /* 0x000000040d0d7c11 */ /* 0x000fc400080f0eff */
[----:B------:R-:W-:-:S04]  /*3cc0*/  LEA R14, P0, R4, c[0x0][0x1d8], 0x2 ;  /* 0x00007600040e7a11 */ /* 0x000fc800078010ff */
[----:B------:R-:W-:Y:S01]  /*3cd0*/  LEA.HI.X R13, R4, c[0x0][0x1dc], R13, 0x2, P0 ;  /* 0x00007700040d7a11 */ /* 0x000fe200000f140d */
[----:B------:R-:W-:Y:S02]  /*3ce0*/  IMAD.MOV.U32 R4, RZ, RZ, RZ ;  /* 0x000000ffff047224 */ /* 0x000fe400078e00ff */
.L_x_330:
[----:B------:R-:W-:Y:S01]  /*3cf0*/  BSSY B0, `(.L_x_328) ;  /* 0x0000007000007945 */ /* 0x000fe20003800000 */
[----:B------:R-:W-:-:S05]  /*3d00*/  @P2 BRA `(.L_x_329) ;  /* 0x0000005000002947 */ /* 0x000fca0003800000 */
[----:B------:R-:W-:Y:S01]  /*3d10*/  ISETP.GE.AND P0, PT, R18, c[0x0][0x220], PT ;  /* 0x0000880012007a0c */ /* 0x000fe20003f06270 */
[----:B------:R-:W-:Y:S01]  /*3d20*/  CS2R R8, SRZ ;  /* 0x0000000000087805 */ /* 0x000fe2000001ff00 */
[----:B------:R-:W-:Y:S11]  /*3d30*/  CS2R R10, SRZ ;  /* 0x00000000000a7805 */ /* 0x000ff6000001ff00 */
[----:B------:R-:W-:Y:S05]  /*3d40*/  @!P0 MOV R15, R13 ;  /* 0x0000000d000f8202 */ /* 0x000fea0000000f00 */
[----:B------:R0:W5:Y:S02]  /*3d50*/  @!P0 LDG.E.128 R8, [R14.64] ;  /* 0x000000080e088981 */ /* 0x000164000c1e1d00 */
.L_x_329:
[----:B------:R-:W-:Y:S05]  /*3d60*/  BSYNC B0 ;  /* 0x0000000000007941 */ /* 0x000fea0003800000 */
.L_x_328:
        /* <DEDUP_REMOVED lines=11> */
.L_x_327:
[----:B------:R-:W-:Y:S02]  /*3e20*/  IADD3 R17, R17, UR6, RZ ;  /* 0x0000000611117c10 */ /* 0x000fe4000fffe0ff */
[----:B------:R-:W-:-:S02]  /*3e30*/  F2FP.BF16.PACK_AB R2, R2, R0 ;  /* 0x000000000202723e */ /* 0x000fc400000010ff */
        /* <DEDUP_REMOVED lines=18> */
[----:B------:R-:W-:Y:S01]  /*3f60*/  IMAD.HI.U32 R4, R11, R4, R10 ;  /* 0x000000040b047227 */ /* 0x000fe200078e000a */
[----:B------:R-:W0:Y:S05]  /*3f70*/  I2F.RP R5, R0 ;  /* 0x0000000000057306 */ /* 0x000e2a0000209400 */
[----:B------:R-:W-:-:S04]  /*3f80*/  IMAD.HI.U32 R4, R4, R9, RZ ;  /* 0x0000000904047227 */ /* 0x000fc800078e00ff */
[----:B------:R-:W-:-:S05]  /*3f90*/  IMAD R6, R4, R6, R9 ;  /* 0x0000000604067224 */ /* 0x000fca00078e0209 */
[----:B------:R-:W-:Y:S01]  /*3fa0*/  ISETP.GT.U32.AND P1, PT, R8, R6, PT ;  /* 0x000000060800720c */ /* 0x000fe20003f24070 */
[----:B0-----:R-:W0:-:S12]  /*3fb0*/  MUFU.RCP R5, R5 ;  /* 0x0000000500057308 */ /* 0x001e180000001000 */
[----:B------:R-:W-:Y:S01]  /*3fc0*/  @!P1 IMAD.IADD R6, R6, 0x1, -R8 ;  /* 0x0000000106069824 */ /* 0x000fe200078e0a08 */
[----:B------:R-:W-:Y:S02]  /*3fd0*/  @!P1 IADD3 R4, R4, 0x1, RZ ;  /* 0x0000000104049810 */ /* 0x000fe40007ffe0ff */
[----:B------:R-:W-:Y:S02]  /*3fe0*/  ISETP.NE.AND P1, PT, R7, RZ, PT ;  /* 0x000000ff0700720c */ /* 0x000fe40003f25270 */
[----:B------:R-:W-:Y:S02]  /*3ff0*/  ISETP.GE.U32.AND P2, PT, R6, R8, PT ;  /* 0x000000080600720c */ /* 0x000fe40003f46070 */
[----:B------:R-:W-:Y:S02]  /*4000*/  LOP3.LUT R6, R17, R7, RZ, 0x3c, !PT ;  /* 0x0000000711067212 */ /* 0x000fe400078e3cff */
[----:B0-----:R-:W-:Y:S02]  /*4010*/  IADD3 R5, R5, 0xffffffe, RZ ;  /* 0x0ffffffe05057810 */ /* 0x001fe40007ffe0ff */
[----:B------:R-:W-:-:S02]  /*4020*/  ISETP.GE.AND P0, PT, R6, RZ, PT ;  /* 0x000000ff0600720c */ /* 0x000fc40003f06270 */
[----:B------:R-:W0:Y:S05]  /*4030*/  F2I.FTZ.U32.TRUNC.NTZ R11, R5 ;  /* 0x00000005000b7305 */ /* 0x000e2a000021f000 */
[----:B------:R-:W-:-:S06]  /*4040*/  @P2 IADD3 R4, R4, 0x1, RZ ;  /* 0x0000000104042810 */ /* 0x000fcc0007ffe0ff */
[----:B------:R-:W-:Y:S02]  /*4050*/  @!P0 IADD3 R4, -R4, RZ, RZ ;  /* 0x000000ff04048210 */ /* 0x000fe40007ffe1ff */
[----:B------:R-:W-:Y:S01]  /*4060*/  @!P1 LOP3.LUT R4, RZ, R7, RZ, 0x33, !PT ;  /* 0x00000007ff049212 */ /* 0x000fe200078e33ff */
[----:B0-----:R-:W-:-:S04]  /*4070*/  IMAD.MOV R5, RZ, RZ, -R11 ;  /* 0x000000ffff057224 */ /* 0x001fc800078e0a0b */
        /* <DEDUP_REMOVED lines=8> */
[----:B------:R-:W-:-:S03]  /*4100*/  ISETP.GE.AND P1, PT, R8, RZ, PT ;  /* 0x000000ff0800720c */ /* 0x000fc60003f26270 */
[----:B------:R-:W-:-:S04]  /*4110*/  IMAD.MOV R6, RZ, RZ, -R9 ;  /* 0x000000ffff067224 */ /* 0x000fc800078e0a09 */
[----:B------:R-:W-:-:S05]  /*4120*/  IMAD R5, R0, R6, R5 ;  /* 0x0000000600057224 */ /* 0x000fca00078e0205 */
[----:B------:R-:W-:-:S13]  /*4130*/  ISETP.GT.U32.AND P0, PT, R0, R5, PT ;  /* 0x000000050000720c */ /* 0x000fda0003f04070 */
[-C--:B------:R-:W-:Y:S02]  /*4140*/  @!P0 IADD3 R5, R5, -R0.reuse, RZ ;  /* 0x8000000005058210 */ /* 0x080fe40007ffe0ff */
[----:B------:R-:W-:Y:S02]  /*4150*/  @!P0 IADD3 R9, R9, 0x1, RZ ;  /* 0x0000000109098810 */ /* 0x000fe40007ffe0ff */
[----:B------:R-:W-:Y:S02]  /*4160*/  ISETP.GE.U32.AND P2, PT, R5, R0, PT ;  /* 0x000000000500720c */ /* 0x000fe40003f46070 */
[----:B------:R-:W-:Y:S02]  /*4170*/  ISETP.NE.AND P0, PT, RZ, c[0x0][0x214], PT ;  /* 0x00008500ff007a0c */ /* 0x000fe40003f05270 */
[----:B------:R-:W-:-:S05]  /*4180*/  SHF.R.S32.HI R0, RZ, 0x1f, R4 ;  /* 0x0000001fff007819 */ /* 0x000fca0000011404 */
[----:B------:R-:W-:-:S04]  /*4190*/  IMAD R0, R0, c[0x0][0x1e0], RZ ;  /* 0x0000780000007a24 */ /* 0x000fc800078e02ff */
[----:B------:R-:W-:Y:S01]  /*41a0*/  @P2 IADD3 R9, R9, 0x1, RZ ;  /* 0x0000000109092810 */ /* 0x000fe20007ffe0ff */
[----:B------:R-:W-:-:S04]  /*41b0*/  IMAD R4, R4, c[0x0][0x1e4], R0 ;  /* 0x0000790004047a24 */ /* 0x000fc800078e0200 */
[----:B------:R-:W-:Y:S01]  /*41c0*/  @!P1 IMAD.MOV R9, RZ, RZ, -R9 ;  /* 0x000000ffff099224 */ /* 0x000fe200078e0a09 */
[----:B------:R-:W-:Y:S01]  /*41d0*/  @!P0 LOP3.LUT R9, RZ, c[0x0][0x214], RZ, 0x33, !PT ;  /* 0x00008500ff098a12 */ /* 0x000fe200078e33ff */
[----:B------:R-:W-:-:S03]  /*41e0*/  IMAD.IADD R19, R19, 0x1, R4 ;  /* 0x0000000113137824 */ /* 0x000fc600078e0204 */
        /* <DEDUP_REMOVED lines=8> */
[----:B------:R-:W-:Y:S02]  /*4270*/  IMAD R4, R4, c[0x0][0x1e8], RZ ;  /* 0x00007a0004047a24 */ /* 0x000fe400078e02ff */
[----:B------:R-:W-:-:S04]  /*4280*/  IMAD.WIDE.U32 R18, R7, c[0x0][0x1e8], R18 ;  /* 0x00007a0007127a25 */ /* 0x000fc800078e0012 */
[----:B------:R-:W-:Y:S01]  /*4290*/  IMAD R4, R7, c[0x0][0x1ec], R4 ;  /* 0x00007b0007047a24 */ /* 0x000fe200078e0204 */
[----:B------:R-:W-:-:S03]  /*42a0*/  LEA R6, P0, R18, c[0x0][0x1d0], 0x1 ;  /* 0x0000740012067a11 */ /* 0x000fc600078008ff */
[----:B------:R-:W-:-:S05]  /*42b0*/  IMAD.IADD R4, R19, 0x1, R4 ;  /* 0x0000000113047824 */ /* 0x000fca00078e0204 */
[----:B------:R-:W-:-:S05]  /*42c0*/  LEA.HI.X R7, R18, c[0x0][0x1d4], R4, 0x1, P0 ;  /* 0x0000750012077a11 */ /* 0x000fca00000f0c04 */
[----:B------:R-:W-:Y:S01]  /*42d0*/  STG.E.64 [R6.64], R2 ;  /* 0x0000000206007986 */ /* 0x000fe2000c101b08 */
[----:B------:R-:W-:Y:S05]  /*42e0*/  EXIT ;  /* 0x000000000000794d */ /* 0x000fea0003800000 */
        .weak           $__internal_6_$__cuda_sm20_div_s64
        .type           $__internal_6_$__cuda_sm20_div_s64,@function
        .size           $__internal_6_$__cuda_sm20_div_s64,(.L_x_8268 - $__internal_6_$__cuda_sm20_div_s64)
$__internal_6_$__cuda_sm20_div_s64:
        /* <DEDUP_REMOVED lines=33> */
[----:B------:R-:W-:Y:S02]  /*4500*/  IMAD.X R0, R0, 0x1, R27, P0 ;  /* 0x0000000100007824 */ /* 0x000fe400000e061b */
[----:B------:R-:W-:Y:S02]  /*4510*/  IMAD R27, R27, R20, RZ ;  /* 0x000000141b1b7224 */ /* 0x000fe400078e02ff */
[----:B------:R-:W-:-:S03]  /*4520*/  IMAD.MOV.U32 R49, RZ, RZ, RZ ;  /* 0x000000ffff317224 */ /* 0x000fc600078e00ff */
[----:B------:R-:W-:Y:S02]  /*4530*/  IADD3 R27, P3, R27, R21, RZ ;  /* 0x000000151b1b7210 */ /* 0x000fe40007f7e0ff */
[-C--:B------:R-:W-:Y:S02]  /*4540*/  IADD3 R21, P0, RZ, -R28.reuse, RZ ;  /* 0x8000001cff157210 */ /* 0x080fe40007f1e0ff */
[----:B------:R-:W-:Y:S02]  /*4550*/  IADD3.X R0, RZ, RZ, R0, P3, P4 ;  /* 0x000000ffff007210 */ /* 0x000fe40001fe8400 */
[----:B------:R-:W-:Y:S01]  /*4560*/  SEL R21, R21, R28, !P2 ;  /* 0x0000001c15157207 */ /* 0x000fe20005000000 */
[----:B------:R-:W-:-:S04]  /*4570*/  IMAD.X R20, RZ, RZ, ~R24, P0 ;  /* 0x000000ffff147224 */ /* 0x000fc800000e0e18 */
[----:B------:R-:W-:Y:S01]  /*4580*/  IMAD.HI.U32 R48, R27, R21, RZ ;  /* 0x000000151b307227 */ /* 0x000fe200078e00ff */
[----:B------:R-:W-:-:S05]  /*4590*/  SEL R20, R20, R24, !P2 ;  /* 0x0000001814147207 */ /* 0x000fca0005000000 */
        /* <DEDUP_REMOVED lines=11> */
[----:B------:R-:W-:-:S04]  /*4650*/  IMAD R27, R0, R40, R27 ;  /* 0x00000028001b7224 */ /* 0x000fc800078e021b */
[----:B------:R-:W-:Y:S01]  /*4660*/  IMAD.X R20, R20, 0x1, ~R27, P0 ;  /* 0x0000000114147824 */ /* 0x000fe200000e0e1b */
[----:B------:R-:W-:-:S04]  /*4670*/  IADD3 R27, P0, R21, -R40, RZ ;  /* 0x80000028151b7210 */ /* 0x000fc80007f1e0ff */
[----:B------:R-:W-:-:S04]  /*4680*/  ISETP.GE.U32.AND.EX P3, PT, R20, R41, PT, P3 ;  /* 0x000000291400720c */ /* 0x000fc80003f66130 */
[----:B------:R-:W-:Y:S01]  /*4690*/  SEL R27, R27, R21, P3 ;  /* 0x000000151b1b7207 */ /* 0x000fe20001800000 */
[----:B------:R-:W-:-:S03]  /*46a0*/  IMAD.X R21, R20, 0x1, ~R41, P0 ;  /* 0x0000000114157824 */ /* 0x000fc600000e0e29 */
[----:B------:R-:W-:Y:S02]  /*46b0*/  ISETP.GE.U32.AND P2, PT, R27, R40, PT ;  /* 0x000000281b00720c */ /* 0x000fe40003f46070 */
[----:B------:R-:W-:Y:S02]  /*46c0*/  SEL R21, R21, R20, P3 ;  /* 0x0000001415157207 */ /* 0x000fe40001800000 */
[----:B------:R-:W-:Y:S02]  /*46d0*/  IADD3 R20, P0, R28, 0x1, RZ ;  /* 0x000000011c147810 */ /* 0x000fe40007f1e0ff */
[----:B------:R-:W-:Y:S02]  /*46e0*/  ISETP.GE.U32.AND.EX P2, PT, R21, R41, PT, P2 ;  /* 0x000000291500720c */ /* 0x000fe40003f46120 */
[----:B------:R-:W-:Y:S01]  /*46f0*/  SEL R28, R20, R28, P3 ;  /* 0x0000001c141c7207 */ /* 0x000fe20001800000 */
[----:B------:R-:W-:Y:S01]  /*4700*/  IMAD.X R20, RZ, RZ, R0, P0 ;  /* 0x000000ffff147224 */ /* 0x000fe200000e0600 */
[----:B------:R-:W-:-:S02]  /*4710*/  LOP3.LUT R27, R5, R24, RZ, 0x3c, !PT ;  /* 0x00000018051b7212 */ /* 0x000fc400078e3cff */
[----:B------:R-:W-:Y:S02]  /*4720*/  IADD3 R21, P0, R28, 0x1, RZ ;  /* 0x000000011c157810 */ /* 0x000fe40007f1e0ff */
[----:B------:R-:W-:Y:S02]  /*4730*/  SEL R20, R20, R0, P3 ;  /* 0x0000000014147207 */ /* 0x000fe40001800000 */
[----:B------:R-:W-:Y:S02]  /*4740*/  SEL R21, R21, R28, P2 ;  /* 0x0000001c15157207 */ /* 0x000fe40001000000 */
[-C--:B------:R-:W-:Y:S02]  /*4750*/  IADD3.X R0, RZ, R20.reuse, RZ, P0, !PT ;  /* 0x00000014ff007210 */ /* 0x080fe400007fe4ff */
[----:B------:R-:W-:Y:S02]  /*4760*/  ISETP.NE.U32.AND P0, PT, R23, RZ, PT ;  /* 0x000000ff1700720c */ /* 0x000fe40003f05070 */
[----:B------:R-:W-:-:S02]  /*4770*/  SEL R20, R0, R20, P2 ;  /* 0x0000001400147207 */ /* 0x000fc40001000000 */
[-C--:B------:R-:W-:Y:S02]  /*4780*/  IADD3 R0, P2, RZ, -R21.reuse, RZ ;  /* 0x80000015ff007210 */ /* 0x080fe40007f5e0ff */
[----:B------:R-:W-:Y:S02]  /*4790*/  ISETP.GE.AND P3, PT, R27, RZ, PT ;  /* 0x000000ff1b00720c */ /* 0x000fe40003f66270 */
[----:B------:R-:W-:Y:S01]  /*47a0*/  ISETP.NE.AND.EX P0, PT, R5, RZ, PT, P0 ;  /* 0x000000ff0500720c */ /* 0x000fe20003f05300 */
[----:B------:R-:W-:Y:S01]  /*47b0*/  IMAD.X R23, RZ, RZ, ~R20, P2 ;  /* 0x000000ffff177224 */ /* 0x000fe200010e0e14 */
[----:B------:R-:W-:Y:S01]  /*47c0*/  SEL R0, R0, R21, !P3 ;  /* 0x0000001500007207 */ /* 0x000fe20005800000 */
[----:B------:R-:W-:-:S03]  /*47d0*/  IMAD.MOV.U32 R21, RZ, RZ, 0x0 ;  /* 0x00000000ff157424 */ /* 0x000fc600078e00ff */
[----:B------:R-:W-:Y:S01]  /*47e0*/  SEL R23, R23, R20, !P3 ;  /* 0x0000001417177207 */ /* 0x000fe20005800000 */
[----:B------:R-:W-:Y:S01]  /*47f0*/  IMAD.MOV.U32 R20, RZ, RZ, R22 ;  /* 0x000000ffff147224 */ /* 0x000fe200078e0016 */
[----:B------:R-:W-:Y:S02]  /*4800*/  SEL R0, R0, 0xffffffff, P0 ;  /* 0xffffffff00007807 */ /* 0x000fe40000000000 */
[----:B------:R-:W-:Y:S01]  /*4810*/  SEL R23, R23, 0xffffffff, P0 ;  /* 0xffffffff17177807 */ /* 0x000fe20000000000 */
[----:B------:R-:W-:Y:S06]  /*4820*/  RET.REL.NODEC R20 `(_ZN5flash32flash_fwd_splitkv_combine_kernelI23Flash_fwd_kernel_traitsILi128ELi64ELi128ELi4ELb0ELb0EN7cutlass10bfloat16_tE19Flash_kernel_traitsILi128ELi64ELi128ELi4ES3_EELi4ELi1ELb0EEEvNS_16Flash_fwd_paramsE) ;  /* 0xffffb7d014007950 */ /* 0x000fec0003c3ffff */
.L_x_331:
        /* <DEDUP_REMOVED lines=13> */
.L_x_8268:


//--------------------- .text._ZN5flash32flash_fwd_splitkv_combine_kernelI23Flash_fwd_kernel_traitsILi128ELi64ELi128ELi4ELb0ELb0EN7cutlass10bfloat16_tE19Flash_kernel_traitsILi128ELi64ELi128ELi4ES3_EELi4ELi7ELb1EEEvNS_16Flash_fwd_paramsE --------------------------
	.section	.text._ZN5flash32flash_fwd_splitkv_combine_kernelI23Flash_fwd_kernel_traitsILi128ELi64ELi128ELi4ELb0ELb0EN7cutlass10bfloat16_tE19Flash_kernel_traitsILi128ELi64ELi128ELi4ES3_EELi4ELi7ELb1EEEvNS_16Flash_fwd_paramsE,"ax",@progbits
	.sectioninfo	@"SHI_REGISTERS=62"
	.align	128
        .global         _ZN5flash32flash_fwd_splitkv_combine_kernelI23Flash_fwd_kernel_traitsILi128ELi64ELi128ELi4ELb0ELb0EN7cutlass10bfloat16_tE19Flash_kernel_traitsILi128ELi64ELi128ELi4ES3_EELi4ELi7ELb1EEEvNS_16Flash_fwd_paramsE
        .type           _ZN5flash32flash_fwd_splitkv_combine_kernelI23Flash_fwd_kernel_traitsILi128ELi64ELi128ELi4ELb0ELb0EN7cutlass10bfloat16_tE19Flash_kernel_traitsILi128ELi64ELi128ELi4ES3_EELi4ELi7ELb1EEEvNS_16Flash_fwd_paramsE,@function
        .size           _ZN5flash32flash_fwd_splitkv_combine_kernelI23Flash_fwd_kernel_traitsILi128ELi64ELi128ELi4ELb0ELb0EN7cutlass10bfloat16_tE19Flash_kernel_traitsILi128ELi64ELi128ELi4ES3_EELi4ELi7ELb1EEEvNS_16Flash_fwd_paramsE,(.L_x_8269 - _ZN5flash32flash_fwd_splitkv_combine_kernelI23Flash_fwd_kernel_traitsILi128ELi64ELi128ELi4ELb0ELb0EN7cutlass10bfloat16_tE19Flash_kernel_traitsILi128ELi64ELi128ELi4ES3_EELi4ELi7ELb1EEEvNS_16Flash_fwd_paramsE)
        .other          _ZN5flash32flash_fwd_splitkv_combine_kernelI23Flash_fwd_kernel_traitsILi128ELi64ELi128ELi4ELb0ELb0EN7cutlass10bfloat16_tE19Flash_kernel_traitsILi128ELi64ELi128ELi4ES3_EELi4ELi7ELb1EEEvNS_16Flash_fwd_paramsE,@"STO_CUDA_ENTRY STV_DEFAULT"
_ZN5flash32flash_fwd_splitkv_combine_kernelI23Flash_fwd_kernel_traitsILi128ELi64ELi128ELi4ELb0ELb0EN7cutlass10bfloat16_tE19Flash_kernel_traitsILi128ELi64ELi128ELi4ES3_EELi4ELi7ELb1EEEvNS_16Flash_fwd_paramsE:
.text._ZN5flash32flash_fwd_splitkv_combine_kernelI23Flash_fwd_kernel_traitsILi128ELi64ELi128ELi4ELb0ELb0EN7cutlass10bfloat16_tE19Flash_kernel_traitsILi128ELi64ELi128ELi4ES3_EELi4ELi7ELb1EEEvNS_16Flash_fwd_paramsE:
        /* <DEDUP_REMOVED lines=23> */
[----:B------:R-:W-:Y:S05]  /*0170*/  CALL.REL.NOINC `($__internal_7_$__cuda_sm20_div_s64) ;  /* 0x0000498000007944 */ /* 0x000fea0003c00000 */
[----:B------:R-:W-:Y:S05]  /*0180*/  BRA `(.L_x_333) ;  /* 0x0000013000007947 */ /* 0x000fea0003800000 */
.L_x_332:
        /* <DEDUP_REMOVED lines=19> */
.L_x_333:
        /* <DEDUP_REMOVED lines=11> */
[----:B------:R-:W-:Y:S05]  /*0370*/  CALL.REL.NOINC `($__internal_7_$__cuda_sm20_div_s64) ;  /* 0x0000478000007944 */ /* 0x000fea0003c00000 */
[----:B------:R-:W-:Y:S02]  /*0380*/  MOV R32, R20 ;  /* 0x0000001400207202 */ /* 0x000fe40000000f00 */
[----:B------:R-:W-:Y:S01]  /*0390*/  MOV R33, R21 ;  /* 0x0000001500217202 */ /* 0x000fe20000000f00 */
[----:B------:R-:W-:Y:S05]  /*03a0*/  BRA `(.L_x_336) ;  /* 0x0000013000007947 */ /* 0x000fea0003800000 */
.L_x_335:
        /* <DEDUP_REMOVED lines=19> */
.L_x_336:
[----:B------:R-:W-:Y:S05]  /*04e0*/  BSYNC B0 ;  /* 0x0000000000007941 */ /* 0x000fea0003800000 */
.L_x_334:
        /* <DEDUP_REMOVED lines=54> */
[----:B------:R-:W-:Y:S02]  /*0850*/  MOV R8, R20 ;  /* 0x0000001400087202 */ /* 0x000fe40000000f00 */
[----:B------:R-:W-:Y:S01]  /*0860*/  MOV R9, R21 ;  /* 0x0000001500097202 */ /* 0x000fe20000000f00 */
[----:B------:R-:W-:Y:S05]  /*0870*/  BRA `(.L_x_339) ;  /* 0x0000013000007947 */ /* 0x000fea0003800000 */
.L_x_338:
        /* <DEDUP_REMOVED lines=19> */
.L_x_339:
[----:B------:R-:W-:Y:S05]  /*09b0*/  BSYNC B0 ;  /* 0x0000000000007941 */ /* 0x000fea0003800000 */
.L_x_337:
        /* <DEDUP_REMOVED lines=100> */
[----:B------:R-:W-:Y:S05]  /*1000*/  CALL.REL.NOINC `($__internal_7_$__cuda_sm20_div_s64) ;  /* 0x00003af000007944 */ /* 0x000fea0003c00000 */
[----:B------:R-:W-:Y:S02]  /*1010*/  MOV R40, R20 ;  /* 0x0000001400287202 */ /* 0x000fe40000000f00 */
[----:B------:R-:W-:Y:S01]  /*1020*/  MOV R41, R21 ;  /* 0x0000001500297202 */ /* 0x000fe20000000f00 */
[----:B------:R-:W-:Y:S05]  /*1030*/  BRA `(.L_x_342) ;  /* 0x0000013000007947 */ /* 0x000fea0003800000 */
.L_x_341:
        /* <DEDUP_REMOVED lines=19> */
.L_x_342:
[----:B------:R-:W-:Y:S05]  /*1170*/  BSYNC B0 ;  /* 0x0000000000007941 */ /* 0x000fea0003800000 */
.L_x_340:
        /* <DEDUP_REMOVED lines=103> */
[----:B------:R-:W-:Y:S05]  /*17f0*/  CALL.REL.NOINC `($__internal_7_$__cuda_sm20_div_s64) ;  /* 0x0000330000007944 */ /* 0x000fea0003c00000 */
[----:B------:R-:W-:Y:S02]  /*1800*/  MOV R42, R20 ;  /* 0x00000014002a7202 */ /* 0x000fe40000000f00 */
[----:B------:R-:W-:Y:S01]  /*1810*/  MOV R43, R21 ;  /* 0x00000015002b7202 */ /* 0x000fe20000000f00 */
[----:B------:R-:W-:Y:S05]  /*1820*/  BRA `(.L_x_345) ;  /* 0x0000013000007947 */ /* 0x000fea0003800000 */
.L_x_344:
        /* <DEDUP_REMOVED lines=19> */
.L_x_345:
[----:B------:R-:W-:Y:S05]  /*1960*/  BSYNC B0 ;  /* 0x0000000000007941 */ /* 0x000fea0003800000 */
.L_x_343:
        /* <DEDUP_REMOVED lines=169> */
[----:B------:R-:W-:Y:S05]  /*2400*/  CALL.REL.NOINC `($__internal_7_$__cuda_sm20_div_s64) ;  /* 0x000026f000007944 */ /* 0x000fea0003c00000 */
        /* <DEDUP_REMOVED lines=9> */
.L_x_350:
        /* <DEDUP_REMOVED lines=22> */
.L_x_351:
[----:B------:R-:W-:Y:S05]  /*2600*/  BSYNC B0 ;  /* 0x0000000000007941 */ /* 0x000fea0003800000 */
.L_x_349:
        /* <DEDUP_REMOVED lines=19> */
.L_x_353:
        /* <DEDUP_REMOVED lines=22> */
.L_x_354:
[----:B------:R-:W-:Y:S05]  /*28a0*/  BSYNC B0 ;  /* 0x0000000000007941 */ /* 0x000fea0003800000 */
.L_x_352:
        /* <DEDUP_REMOVED lines=11> */
[----:B------:R-:W-:Y:S05]  /*2960*/  CALL.REL.NOINC `($__internal_7_$__cuda_sm20_div_s64) ;  /* 0x0000219000007944 */ /* 0x000fea0003c00000 */
[----:B------:R-:W-:-:S04]  /*2970*/  IADD3 R23, P0, RZ, -R20, RZ ;  /* 0x80000014ff177210 */ /* 0x000fc80007f1e0ff */
[----:B------:R-:W-:Y:S01]  /*2980*/  IADD3.X R19, RZ, ~R21, RZ, P0, !PT ;  /* 0x80000015ff137210 */ /* 0x000fe200007fe4ff */
[----:B------:R-:W-:-:S04]  /*2990*/  IMAD.WIDE.U32 R44, R4, R23, R44 ;  /* 0x00000017042c7225 */ /* 0x000fc800078e002c */
[----:B------:R-:W-:-:S04]  /*29a0*/  IMAD R19, R19, R4, RZ ;  /* 0x0000000413137224 */ /* 0x000fc800078e02ff */
[----:B------:R-:W-:-:S05]  /*29b0*/  IMAD R0, R0, R23, R19 ;  /* 0x0000001700007224 */ /* 0x000fca00078e0213 */
[----:B------:R-:W-:Y:S01]  /*29c0*/  IADD3 R0, R45, R0, RZ ;  /* 0x000000002d007210 */ /* 0x000fe20007ffe0ff */
[----:B------:R-:W-:Y:S05]  /*29d0*/  BRA `(.L_x_357) ;  /* 0x0000016000007947 */ /* 0x000fea0003800000 */
.L_x_356:
        /* <DEDUP_REMOVED lines=22> */
.L_x_357:
[----:B------:R-:W-:Y:S05]  /*2b40*/  BSYNC B0 ;  /* 0x0000000000007941 */ /* 0x000fea0003800000 */
.L_x_355:
        /* <DEDUP_REMOVED lines=38> */
[----:B------:R-:W-:Y:S05]  /*2db0*/  CALL.REL.NOINC `($__internal_7_$__cuda_sm20_div_s64) ;  /* 0x00001d4000007944 */ /* 0x000fea0003c00000 */
        /* <DEDUP_REMOVED lines=12> */
.L_x_359:
        /* <DEDUP_REMOVED lines=23> */
.L_x_360:
[----:B------:R-:W-:Y:S05]  /*2ff0*/  BSYNC B0 ;  /* 0x0000000000007941 */ /* 0x000fea0003800000 */
.L_x_358:
        /* <DEDUP_REMOVED lines=18> */
.L_x_362:
        /* <DEDUP_REMOVED lines=22> */
.L_x_363:
[----:B------:R-:W-:Y:S05]  /*3280*/  BSYNC B0 ;  /* 0x0000000000007941 */ /* 0x000fea0003800000 */
.L_x_361:
        /* <DEDUP_REMOVED lines=22> */
.L_x_365:
        /* <DEDUP_REMOVED lines=23> */
.L_x_366:
[----:B------:R-:W-:Y:S05]  /*3560*/  BSYNC B0 ;  /* 0x0000000000007941 */ /* 0x000fea0003800000 */
.L_x_364:
        /* <DEDUP_REMOVED lines=38> */
.L_x_368:
        /* <DEDUP_REMOVED lines=23> */
.L_x_369:
[----:B------:R-:W-:Y:S05]  /*3940*/  BSYNC B0 ;  /* 0x0000000000007941 */ /* 0x000fea0003800000 */
.L_x_367:
        /* <DEDUP_REMOVED lines=29> */
.L_x_371:
        /* <DEDUP_REMOVED lines=23> */
.L_x_372:
[----:B------:R-:W-:Y:S05]  /*3c90*/  BSYNC B0 ;  /* 0x0000000000007941 */ /* 0x000fea0003800000 */
.L_x_370:
        /* <DEDUP_REMOVED lines=20> */
.L_x_348:
[----:B------:R-:W-:-:S04]  /*3de0*/  LEA R2, P0, R40, c[0x0][0x200], 0x2 ;  /* 0x0000800028027a11 */ /* 0x000fc800078010ff */
[----:B------:R-:W-:-:S05]  /*3df0*/  LEA.HI.X R3, R40, c[0x0][0x204], R41, 0x2, P0 ;  /* 0x0000810028037a11 */ /* 0x000fca00000f1429 */
[----:B------:R0:W-:Y:S04]  /*3e00*/  STG.E [R2.64], R31 ;  /* 0x0000001f02007986 */ /* 0x0001e8000c101908 */
.L_x_347:
[----:B------:R-:W-:Y:S05]  /*3e10*/  BSYNC B1 ;  /* 0x0000000000017941 */ /* 0x000fea0003800000 */
.L_x_346:
[C---:B------:R-:W-:Y:S01]  /*3e20*/  IADD3 R0, R38.reuse, 0x20, RZ ;  /* 0x0000002026007810 */ /* 0x040fe20007ffe0ff */
[----:B------:R-:W-:Y:S01]  /*3e30*/  IMAD.MOV.U32 R13, RZ, RZ, c[0x0][0x314] ;  /* 0x0000c500ff0d7624 */ /* 0x000fe200078e00ff */
[----:B------:R-:W-:Y:S01]  /*3e40*/  ISETP.GE.OR P2, PT, R38, c[0x0][0x314], P6 ;  /* 0x0000c50026007a0c */ /* 0x000fe20003746670 */
[----:B0-----:R-:W-:Y:S01]  /*3e50*/  CS2R R2, SRZ ;  /* 0x0000000000027805 */ /* 0x001fe2000001ff00 */
[----:B------:R-:W-:Y:S02]  /*3e60*/  ISETP.GE.OR P1, PT, R0, c[0x0][0x314], P6 ;  /* 0x0000c50000007a0c */ /* 0x000fe40003726670 */
[----:B------:R-:W-:Y:S02]  /*3e70*/  IADD3 R0, R38, 0x40, RZ ;  /* 0x0000004026007810 */ /* 0x000fe40007ffe0ff */
[----:B------:R-:W-:Y:S02]  /*3e80*/  MOV R4, RZ ;  /* 0x000000ff00047202 */ /* 0x000fe40000000f00 */
[----:B------:R-:W-:-:S02]  /*3e90*/  ISETP.GE.OR P0, PT, R0, c[0x0][0x314], P6 ;  /* 0x0000c50000007a0c */ /* 0x000fc40003706670 */
[C---:B------:R-:W-:Y:S01]  /*3ea0*/  IADD3 R0, R38.reuse, 0x60, RZ ;  /* 0x0000006026007810 */ /* 0x040fe20007ffe0ff */
[----:B------:R-:W-:Y:S02]  /*3eb0*/  IMAD.SHL.U32 R38, R38, 0x4, RZ ;  /* 0x0000000426267824 */ /* 0x000fe400078e00ff */
[C---:B------:R-:W-:Y:S01]  /*3ec0*/  @!P2 FADD.FTZ R36, -R31.reuse, R36 ;  /* 0x000000241f24a221 */ /* 0x040fe20000010100 */
[----:B------:R-:W-:Y:S01]  /*3ed0*/  ISETP.GE.OR P6, PT, R0, c[0x0][0x314], P6 ;  /* 0x0000c50000007a0c */ /* 0x000fe200037c6670 */
[----:B------:R-:W-:Y:S01]  /*3ee0*/  @!P1 FADD.FTZ R33, -R31, R33 ;  /* 0x000000211f219221 */ /* 0x000fe20000010100 */
[----:B------:R-:W-:Y:S01]  /*3ef0*/  HFMA2.MMA R0, -RZ, RZ, 0, 0 ;  /* 0x00000000ff007435 */ /* 0x000fe200000001ff */
[----:B------:R-:W-:Y:S02]  /*3f00*/  @!P2 FMUL.FTZ R36, R36, 1.4426950216293334961 ;  /* 0x3fb8aa3b2424a820 */ /* 0x000fe40000410000 */
[----:B------:R-:W-:Y:S02]  /*3f10*/  @!P1 FMUL.FTZ R33, R33, 1.4426950216293334961 ;  /* 0x3fb8aa3b21219820 */ /* 0x000fe40000410000 */
[----:B------:R-:W-:-:S02]  /*3f20*/  @!P0 FADD.FTZ R32, -R31, R32 ;  /* 0x000000201f208221 */ /* 0x000fc40000010100 */
[----:B------:R-:W0:Y:S02]  /*3f30*/  @!P2 MUFU.EX2 R36, R36 ;  /* 0x000000240024a308 */ /* 0x000e240000000800 */
[----:B------:R-:W-:Y:S02]  /*3f40*/  @!P0 FMUL.FTZ R32, R32, 1.4426950216293334961 ;  /* 0x3fb8aa3b20208820 */ /* 0x000fe40000410000 */
[----:B------:R-:W-:-:S04]  /*3f50*/  @!P6 FADD.FTZ R31, -R31, R34 ;  /* 0x000000221f1fe221 */ /* 0x000fc80000010100 */
[----:B------:R-:W1:Y:S01]  /*3f60*/  @!P0 MUFU.EX2 R32, R32 ;  /* 0x0000002000208308 */ /* 0x000e620000000800 */
[----:B------:R-:W-:-:S07]  /*3f70*/  @!P6 FMUL.FTZ R8, R31, 1.4426950216293334961 ;  /* 0x3fb8aa3b1f08e820 */ /* 0x000fce0000410000 */
[----:B------:R-:W2:Y:S01]  /*3f80*/  @!P1 MUFU.EX2 R6, R33 ;  /* 0x0000002100069308 */ /* 0x000ea20000000800 */
[----:B0-----:R0:W-:Y:S07]  /*3f90*/  @!P2 STS [R27.X4], R36 ;  /* 0x000000241b00a388 */ /* 0x0011ee0000004800 */
[----:B------:R-:W3:Y:S01]  /*3fa0*/  @!P6 MUFU.EX2 R8, R8 ;  /* 0x000000080008e308 */ /* 0x000ee20000000800 */
[----:B-1----:R0:W-:Y:S01]  /*3fb0*/  @!P0 STS [R27.X4+0x500], R32 ;  /* 0x000500201b008388 */ /* 0x0021e20000004800 */
[----:B------:R-:W-:-:S03]  /*3fc0*/  ISETP.GE.AND P0, PT, R13, 0x1, PT ;  /* 0x000000010d00780c */ /* 0x000fc60003f06270 */
[----:B--2---:R0:W-:Y:S04]  /*3fd0*/  @!P1 STS [R27.X4+0x280], R6 ;  /* 0x000280061b009388 */ /* 0x0041e80000004800 */
[----:B---3--:R0:W-:Y:S04]  /*3fe0*/  @!P6 STS [R27.X4+0x780], R8 ;  /* 0x000780081b00e388 */ /* 0x0081e80000004800 */
[----:B------:R-:W-:Y:S06]  /*3ff0*/  BAR.SYNC.DEFER_BLOCKING 0x0 ;  /* 0x0000000000007b1d */ /* 0x000fec0000010000 */
[----:B------:R-:W-:Y:S05]  /*4000*/  @!P0 BRA `(.L_x_373) ;  /* 0x0000061000008947 */ /* 0x000fea0003800000 */
[----:B------:R-:W-:Y:S01]  /*4010*/  ULDC UR5, c[0x0][0x22c] ;  /* 0x00008b0000057ab9 */ /* 0x000fe20000000800 */
[----:B------:R-:W-:Y:S01]  /*4020*/  IMAD R23, R7, 0x80, R38 ;  /* 0x0000008007177824 */ /* 0x000fe200078e0226 */
[----:B------:R-:W-:Y:S01]  /*4030*/  UIMAD UR5, UR7, UR5, URZ ;  /* 0x00000005070572a4 */ /* 0x000fe2000f8e023f */
[----:B------:R-:W-:Y:S01]  /*4040*/  ISETP.GT.AND P1, PT, R13, 0x3, PT ;  /* 0x000000030d00780c */ /* 0x000fe20003f24270 */
[C---:B------:R-:W-:Y:S01]  /*4050*/  IMAD R18, R12.reuse, c[0x0][0x22c], RZ ;  /* 0x00008b000c127a24 */ /* 0x040fe200078e02ff */
[----:B------:R-:W-:Y:S01]  /*4060*/  PLOP3.LUT P4, PT, PT, PT, PT, 0x80, 0x0 ;  /* 0x000000000000781c */ /* 0x000fe20003f8f070 */
[----:B------:R-:W-:Y:S01]  /*4070*/  USHF.R.S32.HI UR4, URZ, 0x1f, UR5 ;  /* 0x0000001f3f047899 */ /* 0x000fe20008011405 */
[----:B0-----:R-:W-:Y:S01]  /*4080*/  IMAD.SHL.U32 R6, R7, 0x4, RZ ;  /* 0x0000000407067824 */ /* 0x001fe200078e00ff */
[C---:B------:R-:W-:Y:S01]  /*4090*/  IADD3 R0, P0, R23.reuse, UR5, RZ ;  /* 0x0000000517007c10 */ /* 0x040fe2000ff1e0ff */
[----:B------:R-:W-:Y:S01]  /*40a0*/  IMAD.MOV.U32 R14, RZ, RZ, RZ ;  /* 0x000000ffff0e7224 */ /* 0x000fe200078e00ff */
[----:B------:R-:W-:Y:S01]  /*40b0*/  IADD3 R16, R12, -UR7, RZ ;  /* 0x800000070c107c10 */ /* 0x000fe2000fffe0ff */
[----:B------:R-:W-:Y:S01]  /*40c0*/  CS2R R8, SRZ ;  /* 0x0000000000087805 */ /* 0x000fe2000001ff00 */
[----:B------:R-:W-:Y:S01]  /*40d0*/  LEA.HI.X.SX32 R23, R23, UR4, 0x1, P0 ;  /* 0x0000000417177c11 */ /* 0x000fe200080f0eff */
[----:B------:R-:W-:Y:S01]  /*40e0*/  CS2R R10, SRZ ;  /* 0x00000000000a7805 */ /* 0x000fe2000001ff00 */
[----:B------:R-:W-:Y:S01]  /*40f0*/  LEA R22, P0, R0, c[0x0][0x1d8], 0x2 ;  /* 0x0000760000167a11 */ /* 0x000fe200078010ff */
[----:B------:R-:W-:-:S03]  /*4100*/  IMAD.WIDE R18, R18, 0x4, RZ ;  /* 0x0000000412127825 */ /* 0x000fc600078e02ff */
[----:B------:R-:W-:Y:S01]  /*4110*/  LEA.HI.X R23, R0, c[0x0][0x1dc], R23, 0x2, P0 ;  /* 0x0000770000177a11 */ /* 0x000fe200000f1417 */
[----:B------:R-:W-:Y:S01]  /*4120*/  IMAD.MOV.U32 R0, RZ, RZ, RZ ;  /* 0x000000ffff007224 */ /* 0x000fe200078e00ff */
[----:B------:R-:W-:Y:S05]  /*4130*/  @!P1 BRA `(.L_x_374) ;  /* 0x0000029000009947 */ /* 0x000fea0003800000 */
[----:B------:R-:W-:Y:S02]  /*4140*/  PLOP3.LUT P4, PT, PT, PT, PT, 0x8, 0x0 ;  /* 0x000000000000781c */ /* 0x000fe40003f8e170 */
[CC--:B------:R-:W-:Y:S02]  /*4150*/  ISETP.GE.AND P3, PT, R7.reuse, R16.reuse, PT ;  /* 0x000000100700720c */ /* 0x0c0fe40003f66270 */
[----:B------:R-:W-:Y:S02]  /*4160*/  ISETP.GE.AND P0, PT, R7, R16, PT ;  /* 0x000000100700720c */ /* 0x000fe40003f06270 */
[----:B------:R-:W-:-:S09]  /*4170*/  IADD3 R13, R13, -0x3, RZ ;  /* 0xfffffffd0d0d7810 */ /* 0x000fd20007ffe0ff */
.L_x_375:
[----:B------:R0:W2:Y:S01]  /*4180*/  @!P3 LDG.E.128 R8, [R22.64] ;  /* 0x000000081608b981 */ /* 0x0000a2000c1e1d00 */
[----:B------:R-:W-:Y:S02]  /*4190*/  PLOP3.LUT P3, PT, P0, PT, PT, 0x80, 0x0 ;  /* 0x000000000000781c */ /* 0x000fe4000076f070 */
[----:B------:R-:W-:Y:S01]  /*41a0*/  IADD3 R24, P1, R18, R22, RZ ;  /* 0x0000001612187210 */ /* 0x000fe20007f3e0ff */
[----:B------:R-:W2:Y:S01]  /*41b0*/  LDS R5, [R6] ;  /* 0x0000000006057984 */ /* 0x000ea20000000800 */
[----:B------:R-:W-:Y:S02]  /*41c0*/  IADD3 R14, R14, 0x4, RZ ;  /* 0x000000040e0e7810 */ /* 0x000fe40007ffe0ff */
[C---:B------:R-:W-:Y:S02]  /*41d0*/  IADD3.X R25, R19.reuse, R23, RZ, P1, !PT ;  /* 0x0000001713197210 */ /* 0x040fe40000ffe4ff */
[----:B------:R-:W-:Y:S02]  /*41e0*/  ISETP.GE.AND P2, PT, R14, R13, PT ;  /* 0x0000000d0e00720c */ /* 0x000fe40003f46270 */
[C---:B0-----:R-:W-:Y:S04]  /*41f0*/  IADD3 R22, P1, R18.reuse, R24, RZ ;  /* 0x0000001812167210 */ /* 0x041fe80007f3e0ff */
[C---:B------:R-:W-:Y:S02]  /*4200*/  IADD3.X R23, R19.reuse, R25, RZ, P1, !PT ;  /* 0x0000001913177210 */ /* 0x040fe40000ffe4ff */
[C---:B------:R-:W-:Y:S04]  /*4210*/  IADD3 R20, P1, R18.reuse, R22, RZ ;  /* 0x0000001612147210 */ /* 0x040fe80007f3e0ff */
[----:B------:R-:W-:Y:S01]  /*4220*/  IADD3.X R21, R19, R23, RZ, P1, !PT ;  /* 0x0000001713157210 */ /* 0x000fe20000ffe4ff */
[C---:B--2---:R-:W-:Y:S02]  /*4230*/  FFMA.FTZ R4, R5.reuse, R8, R4 ;  /* 0x0000000805047223 */ /* 0x044fe40000010004 */
[C---:B------:R-:W-:Y:S02]  /*4240*/  FFMA.FTZ R3, R5.reuse, R9, R3 ;  /* 0x0000000905037223 */ /* 0x040fe40000010003 */
[C---:B------:R-:W-:Y:S02]  /*4250*/  FFMA.FTZ R2, R5.reuse, R10, R2 ;  /* 0x0000000a05027223 */ /* 0x040fe40000010002 */
[----:B------:R-:W-:Y:S02]  /*4260*/  FFMA.FTZ R0, R5, R11, R0 ;  /* 0x0000000b05007223 */ /* 0x000fe40000010000 */
[----:B------:R-:W2:Y:S04]  /*4270*/  @!P3 LDG.E.128 R8, [R24.64] ;  /* 0x000000081808b981 */ /* 0x000ea8000c1e1d00 */
[----:B------:R-:W2:Y:S02]  /*4280*/  LDS R5, [R6+0x14] ;  /* 0x0000140006057984 */ /* 0x000ea40000000800 */
[C---:B--2---:R-:W-:Y:S02]  /*4290*/  FFMA.FTZ R4, R5.reuse, R8, R4 ;  /* 0x0000000805047223 */ /* 0x044fe40000010004 */
[C---:B------:R-:W-:Y:S02]  /*42a0*/  FFMA.FTZ R3, R5.reuse, R9, R3 ;  /* 0x0000000905037223 */ /* 0x040fe40000010003 */
[C---:B------:R-:W-:Y:S02]  /*42b0*/  FFMA.FTZ R2, R5.reuse, R10, R2 ;  /* 0x0000000a05027223 */ /* 0x040fe40000010002 */
[----:B------:R-:W-:Y:S02]  /*42c0*/  FFMA.FTZ R0, R5, R11, R0 ;  /* 0x0000000b05007223 */ /* 0x000fe40000010000 */
[----:B------:R0:W2:Y:S04]  /*42d0*/  @!P3 LDG.E.128 R8, [R22.64] ;  /* 0x000000081608b981 */ /* 0x0000a8000c1e1d00 */
[----:B------:R-:W2:Y:S01]  /*42e0*/  LDS R5, [R6+0x28] ;  /* 0x0000280006057984 */ /* 0x000ea20000000800 */
[----:B0-----:R-:W-:Y:S04]  /*42f0*/  IADD3 R22, P1, R18, R20, RZ ;  /* 0x0000001412167210 */ /* 0x001fe80007f3e0ff */
[----:B------:R-:W-:Y:S01]  /*4300*/  IADD3.X R23, R19, R21, RZ, P1, !PT ;  /* 0x0000001513177210 */ /* 0x000fe20000ffe4ff */
[C---:B--2---:R-:W-:Y:S02]  /*4310*/  FFMA.FTZ R4, R5.reuse, R8, R4 ;  /* 0x0000000805047223 */ /* 0x044fe40000010004 */
[C---:B------:R-:W-:Y:S02]  /*4320*/  FFMA.FTZ R3, R5.reuse, R9, R3 ;  /* 0x0000000905037223 */ /* 0x040fe40000010003 */
[C---:B------:R-:W-:Y:S02]  /*4330*/  FFMA.FTZ R2, R5.reuse, R10, R2 ;  /* 0x0000000a05027223 */ /* 0x040fe40000010002 */
[----:B------:R-:W-:Y:S02]  /*4340*/  FFMA.FTZ R0, R5, R11, R0 ;  /* 0x0000000b05007223 */ /* 0x000fe40000010000 */
[----:B------:R-:W2:Y:S04]  /*4350*/  @!P3 LDG.E.128 R8, [R20.64] ;  /* 0x000000081408b981 */ /* 0x000ea8000c1e1d00 */
[----:B------:R0:W2:Y:S02]  /*4360*/  LDS R5, [R6+0x3c] ;  /* 0x00003c0006057984 */ /* 0x0000a40000000800 */
[----:B0-----:R-:W-:Y:S01]  /*4370*/  IADD3 R6, R6, 0x50, RZ ;  /* 0x0000005006067810 */ /* 0x001fe20007ffe0ff */
[C---:B--2---:R-:W-:Y:S02]  /*4380*/  FFMA.FTZ R4, R5.reuse, R8, R4 ;  /* 0x0000000805047223 */ /* 0x044fe40000010004 */
[C---:B------:R-:W-:Y:S02]  /*4390*/  FFMA.FTZ R3, R5.reuse, R9, R3 ;  /* 0x0000000905037223 */ /* 0x040fe40000010003 */
[C---:B------:R-:W-:Y:S02]  /*43a0*/  FFMA.FTZ R2, R5.reuse, R10, R2 ;  /* 0x0000000a05027223 */ /* 0x040fe40000010002 */
[----:B------:R-:W-:Y:S01]  /*43b0*/  FFMA.FTZ R0, R5, R11, R0 ;  /* 0x0000000b05007223 */ /* 0x000fe20000010000 */
[----:B------:R-:W-:-:S05]  /*43c0*/  @!P2 BRA `(.L_x_375) ;  /* 0xfffffdb00000a947 */ /* 0x000fca000383ffff */
.L_x_374:
[----:B------:R-:W-:-:S04]  /*43d0*/  IADD3 R5, -R14, c[0x0][0x314], RZ ;  /* 0x0000c5000e057a10 */ /* 0x000fc80007ffe1ff */
[----:B------:R-:W-:-:S13]  /*43e0*/  ISETP.GT.AND P0, PT, R5, 0x1, PT ;  /* 0x000000010500780c */ /* 0x000fda0003f04270 */
[----:B------:R-:W-:Y:S05]  /*43f0*/  @!P0 BRA `(.L_x_376) ;  /* 0x0000016000008947 */ /* 0x000fea0003800000 */
[----:B------:R-:W-:Y:S01]  /*4400*/  ISETP.GE.AND P0, PT, R7, R16, PT ;  /* 0x000000100700720c */ /* 0x000fe20003f06270 */
[----:B------:R-:W0:-:S12]  /*4410*/  LDS R15, [R6] ;  /* 0x00000000060f7984 */ /* 0x000e180000000800 */
[----:B------:R-:W0:Y:S01]  /*4420*/  @!P0 LDG.E.128 R8, [R22.64] ;  /* 0x0000000816088981 */ /* 0x000e22000c1e1d00 */
[----:B------:R-:W-:-:S04]  /*4430*/  IADD3 R24, P1, R18, R22, RZ ;  /* 0x0000001612187210 */ /* 0x000fc80007f3e0ff */
[----:B------:R-:W-:Y:S01]  /*4440*/  IADD3.X R25, R19, R23, RZ, P1, !PT ;  /* 0x0000001713197210 */ /* 0x000fe20000ffe4ff */
[-C--:B0-----:R-:W-:Y:S02]  /*4450*/  FFMA.FTZ R13, R8, R15.reuse, R4 ;  /* 0x0000000f080d7223 */ /* 0x081fe40000010004 */
[-C--:B------:R-:W-:Y:S02]  /*4460*/  FFMA.FTZ R20, R9, R15.reuse, R3 ;  /* 0x0000000f09147223 */ /* 0x080fe40000010003 */
[-C--:B------:R-:W-:Y:S02]  /*4470*/  FFMA.FTZ R5, R10, R15.reuse, R2 ;  /* 0x0000000f0a057223 */ /* 0x080fe40000010002 */
[----:B------:R-:W-:Y:S02]  /*4480*/  FFMA.FTZ R0, R11, R15, R0 ;  /* 0x0000000f0b007223 */ /* 0x000fe40000010000 */
[----:B------:R-:W2:Y:S01]  /*4490*/  @!P0 LDG.E.128 R8, [R24.64] ;  /* 0x0000000818088981 */ /* 0x000ea2000c1e1d00 */
[----:B------:R-:W-:-:S02]  /*44a0*/  IADD3 R22, P0, R18, R24, RZ ;  /* 0x0000001812167210 */ /* 0x000fc40007f1e0ff */
[----:B------:R-:W-:Y:S01]  /*44b0*/  IADD3 R14, R14, 0x1, RZ ;  /* 0x000000010e0e7810 */ /* 0x000fe20007ffe0ff */
[----:B------:R0:W2:Y:S01]  /*44c0*/  LDS R15, [R6+0x14] ;  /* 0x00001400060f7984 */ /* 0x0000a20000000800 */
[----:B------:R-:W-:Y:S02]  /*44d0*/  IADD3 R17, R6, 0x14, RZ ;  /* 0x0000001406117810 */ /* 0x000fe40007ffe0ff */
[----:B------:R-:W-:Y:S02]  /*44e0*/  IADD3.X R23, R19, R25, RZ, P0, !PT ;  /* 0x0000001913177210 */ /* 0x000fe400007fe4ff */
[----:B------:R-:W-:Y:S02]  /*44f0*/  PLOP3.LUT P4, PT, PT, PT, PT, 0x8, 0x0 ;  /* 0x000000000000781c */ /* 0x000fe40003f8e170 */
[----:B------:R-:W-:Y:S02]  /*4500*/  IADD3 R14, R14, 0x1, RZ ;  /* 0x000000010e0e7810 */ /* 0x000fe40007ffe0ff */
[----:B0-----:R-:W-:Y:S01]  /*4510*/  IADD3 R6, R17, 0x14, RZ ;  /* 0x0000001411067810 */ /* 0x001fe20007ffe0ff */
[----:B--2---:R-:W-:-:S02]  /*4520*/  FFMA.FTZ R4, R8, R15, R13 ;  /* 0x0000000f08047223 */ /* 0x004fc4000001000d */
[-C--:B------:R-:W-:Y:S02]  /*4530*/  FFMA.FTZ R3, R9, R15.reuse, R20 ;  /* 0x0000000f09037223 */ /* 0x080fe40000010014 */
[-C--:B------:R-:W-:Y:S02]  /*4540*/  FFMA.FTZ R2, R10, R15.reuse, R5 ;  /* 0x0000000f0a027223 */ /* 0x080fe40000010005 */
[----:B------:R-:W-:Y:S02]  /*4550*/  FFMA.FTZ R0, R11, R15, R0 ;  /* 0x0000000f0b007223 */ /* 0x000fe40000010000 */
.L_x_376:
[----:B------:R-:W-:-:S13]  /*4560*/  ISETP.LT.OR P4, PT, R14, c[0x0][0x314], P4 ;  /* 0x0000c5000e007a0c */ /* 0x000fda0002781670 */
[----:B------:R-:W-:Y:S05]  /*4570*/  @!P4 BRA `(.L_x_373) ;  /* 0x000000a00000c947 */ /* 0x000fea0003800000 */
[----:B------:R-:W-:Y:S01]  /*4580*/  ISETP.GE.AND P0, PT, R7, R16, PT ;  /* 0x000000100700720c */ /* 0x000fe20003f06270 */
[----:B------:R-:W-:-:S12]  /*4590*/  BSSY B0, `(.L_x_377) ;  /* 0x0000003000007945 */ /* 0x000fd80003800000 */
[----:B------:R-:W-:Y:S05]  /*45a0*/  @P0 BRA `(.L_x_378) ;  /* 0x0000001000000947 */ /* 0x000fea0003800000 */
[----:B------:R0:W5:Y:S02]  /*45b0*/  LDG.E.128 R8, [R22.64] ;  /* 0x0000000816087981 */ /* 0x000164000c1e1d00 */
.L_x_378:
[----:B------:R-:W-:Y:S05]  /*45c0*/  BSYNC B0 ;  /* 0x0000000000007941 */ /* 0x000fea0003800000 */
.L_x_377:
[----:B------:R-:W1:Y:S02]  /*45d0*/  LDS R5, [R6] ;  /* 0x0000000006057984 */ /* 0x000e640000000800 */
[C---:B-1---5:R-:W-:Y:S02]  /*45e0*/  FFMA.FTZ R4, R5.reuse, R8, R4 ;  /* 0x0000000805047223 */ /* 0x062fe40000010004 */
[C---:B------:R-:W-:Y:S02]  /*45f0*/  FFMA.FTZ R3, R5.reuse, R9, R3 ;  /* 0x0000000905037223 */ /* 0x040fe40000010003 */
[C---:B------:R-:W-:Y:S02]  /*4600*/  FFMA.FTZ R2, R5.reuse, R10, R2 ;  /* 0x0000000a05027223 */ /* 0x040fe40000010002 */
[----:B------:R-:W-:Y:S02]  /*4610*/  FFMA.FTZ R0, R5, R11, R0 ;  /* 0x0000000b05007223 */ /* 0x000fe40000010000 */
.L_x_373:
[----:B------:R-:W-:Y:S02]  /*4620*/  IADD3 R7, R7, UR7, RZ ;  /* 0x0000000707077c10 */ /* 0x000fe4000fffe0ff */
[----:B------:R-:W-:-:S02]  /*4630*/  F2FP.BF16.PACK_AB R4, R3, R4 ;  /* 0x000000040304723e */ /* 0x000fc400000010ff */
[----:B------:R-:W-:Y:S02]  /*4640*/  ISETP.GE.AND P0, PT, R7, R12, PT ;  /* 0x0000000c0700720c */ /* 0x000fe40003f06270 */
[----:B------:R-:W-:-:S11]  /*4650*/  F2FP.BF16.PACK_AB R5, R0, R2 ;  /* 0x000000020005723e */ /* 0x000fd600000010ff */
[----:B------:R-:W-:Y:S05]  /*4660*/  @P0 EXIT ;  /* 0x000000000000094d */ /* 0x000fea0003800000 */
[----:B0-----:R-:W-:Y:S01]  /*4670*/  IMAD.MOV.U32 R6, RZ, RZ, c[0x0][0x1c0] ;  /* 0x00007000ff067624 */ /* 0x001fe200078e00ff */
        /* <DEDUP_REMOVED lines=72> */
        .weak           $__internal_7_$__cuda_sm20_div_s64
        .type           $__internal_7_$__cuda_sm20_div_s64,@function
        .size           $__internal_7_$__cuda_sm20_div_s64,(.L_x_8269 - $__internal_7_$__cuda_sm20_div_s64)
$__internal_7_$__cuda_sm20_div_s64:
        /* <DEDUP_REMOVED lines=83> */
[----:B------:R-:W-:Y:S05]  /*5030*/  RET.REL.NODEC R22 `(_ZN5flash32flash_fwd_splitkv_combine_kernelI23Flash_fwd_kernel_traitsILi128ELi64ELi128ELi4ELb0ELb0EN7cutlass10bfloat16_tE19Flash_kernel_traitsILi128ELi64ELi128ELi4ES3_EELi4ELi7ELb1EEEvNS_16Flash_fwd_paramsE) ;  /* 0xffffafc016007950 */ /* 0x000fea0003c3ffff */
.L_x_379:
        /* <DEDUP_REMOVED lines=12> */
.L_x_8269:


//--------------------- .text._ZN5flash32flash_fwd_splitkv_combine_kernelI23Flash_fwd_kernel_traitsILi128ELi64ELi128ELi4ELb0ELb0EN7cutlass10bfloat16_tE19Flash_kernel_traitsILi128ELi64ELi128ELi4ES3_EELi4ELi6ELb1EEEvNS_16Flash_fwd_paramsE --------------------------
	.section	.text._ZN5flash32flash_fwd_splitkv_combine_kernelI23Flash_fwd_kernel_traitsILi128ELi64ELi128ELi4ELb0ELb0EN7cutlass10bfloat16_tE19Flash_kernel_traitsILi128ELi64ELi128ELi4ES3_EELi4ELi6ELb1EEEvNS_16Flash_fwd_paramsE,"ax",@progbits
	.sectioninfo	@"SHI_REGISTERS=58"
	.align	128
        .global         _ZN5flash32flash_fwd_splitkv_combine_kernelI23Flash_fwd_kernel_traitsILi128ELi64ELi128ELi4ELb0ELb0EN7cutlass10bfloat16_tE19Flash_kernel_traitsILi128ELi64ELi128ELi4ES3_EELi4ELi6ELb1EEEvNS_16Flash_fwd_paramsE
        .type           _ZN5flash32flash_fwd_splitkv_combine_kernelI23Flash_fwd_kernel_traitsILi128ELi64ELi128ELi4ELb0ELb0EN7cutlass10bfloat16_tE19Flash_kernel_traitsILi128ELi64ELi128ELi4ES3_EELi4ELi6ELb1EEEvNS_16Flash_fwd_paramsE,@function
        .size           _ZN5flash32flash_fwd_splitkv_combine_kernelI23Flash_fwd_kernel_traitsILi128ELi64ELi128ELi4ELb0ELb0EN7cutlass10bfloat16_tE19Flash_kernel_traitsILi128ELi64ELi128ELi4ES3_EELi4ELi6ELb1EEEvNS_16Flash_fwd_paramsE,(.L_x_8270 - _ZN5flash32flash_fwd_splitkv_combine_kernelI23Flash_fwd_kernel_traitsILi128ELi64ELi128ELi4ELb0ELb0EN7cutlass10bfloat16_tE19Flash_kernel_traitsILi128ELi64ELi128ELi4ES3_EELi4ELi6ELb1EEEvNS_16Flash_fwd_paramsE)
        .other          _ZN5flash32flash_fwd_splitkv_combine_kernelI23Flash_fwd_kernel_traitsILi128ELi64ELi128ELi4ELb0ELb0EN7cutlass10bfloat16_tE19Flash_kernel_traitsILi128ELi64ELi128ELi4ES3_EELi4ELi6ELb1EEEvNS_16Flash_fwd_paramsE,@"STO_CUDA_ENTRY STV_DEFAULT"
_ZN5flash32flash_fwd_splitkv_combine_kernelI23Flash_fwd_kernel_traitsILi128ELi64ELi128ELi4ELb0ELb0EN7cutlass10bfloat16_tE19Flash_kernel_traitsILi128ELi64ELi128ELi4ES3_EELi4ELi6ELb1EEEvNS_16Flash_fwd_paramsE:
.text._ZN5flash32flash_fwd_splitkv_combine_kernelI23Flash_fwd_kernel_traitsILi128ELi64ELi128ELi4ELb0ELb0EN7cutlass10bfloat16_tE19Flash_kernel_traitsILi128ELi64ELi128ELi4ES3_EELi4ELi6ELb1EEEvNS_16Flash_fwd_paramsE:
        /* <DEDUP_REMOVED lines=23> */
[----:B------:R-:W-:Y:S05]  /*0170*/  CALL.REL.NOINC `($__internal_8_$__cuda_sm20_div_s64) ;  /* 0x0000462000007944 */ /* 0x000fea0003c00000 */
[----:B------:R-:W-:Y:S05]  /*0180*/  BRA `(.L_x_381) ;  /* 0x0000013000007947 */ /* 0x000fea0003800000 */
.L_x_380:
        /* <DEDUP_REMOVED lines=19> */
.L_x_381:
        /* <DEDUP_REMOVED lines=11> */
[----:B------:R-:W-:Y:S05]  /*0370*/  CALL.REL.NOINC `($__internal_8_$__cuda_sm20_div_s64) ;  /* 0x0000442000007944 */ /* 0x000fea0003c00000 */
[----:B------:R-:W-:Y:S02]  /*0380*/  MOV R32, R20 ;  /* 0x0000001400207202 */ /* 0x000fe40000000f00 */
[----:B------:R-:W-:Y:S01]  /*0390*/  MOV R33, R21 ;  /* 0x0000001500217202 */ /* 0x000fe20000000f00 */
[----:B------:R-:W-:Y:S05]  /*03a0*/  BRA `(.L_x_384) ;  /* 0x0000013000007947 */ /* 0x000fea0003800000 */
.L_x_383:
        /* <DEDUP_REMOVED lines=19> */
.L_x_384:
[----:B------:R-:W-:Y:S05]  /*04e0*/  BSYNC B0 ;  /* 0x0000000000007941 */ /* 0x000fea0003800000 */
.L_x_382:
        /* <DEDUP_REMOVED lines=42> */
.L_x_386:
        /* <DEDUP_REMOVED lines=19> */
.L_x_387:
[----:B------:R-:W-:Y:S05]  /*08c0*/  BSYNC B0 ;  /* 0x0000000000007941 */ /* 0x000fea0003800000 */
.L_x_385:
        /* <DEDUP_REMOVED lines=73> */
[----:B------:R-:W-:Y:S02]  /*0d60*/  MOV R40, R20 ;  /* 0x0000001400287202 */ /* 0x000fe40000000f00 */
[----:B------:R-:W-:Y:S01]  /*0d70*/  MOV R41, R21 ;  /* 0x0000001500297202 */ /* 0x000fe20000000f00 */
[----:B------:R-:W-:Y:S05]  /*0d80*/  BRA `(.L_x_390) ;  /* 0x0000013000007947 */ /* 0x000fea0003800000 */
.L_x_389:
        /* <DEDUP_REMOVED lines=19> */
.L_x_390:
[----:B------:R-:W-:Y:S05]  /*0ec0*/  BSYNC B0 ;  /* 0x0000000000007941 */ /* 0x000fea0003800000 */
.L_x_388:
        /* <DEDUP_REMOVED lines=41> */
.L_x_392:
        /* <DEDUP_REMOVED lines=19> */
.L_x_393:
[----:B------:R-:W-:Y:S05]  /*1290*/  BSYNC B0 ;  /* 0x0000000000007941 */ /* 0x000fea0003800000 */
.L_x_391:
        /* <DEDUP_REMOVED lines=236> */
[----:B------:R-:W-:Y:S05]  /*2160*/  CALL.REL.NOINC `($__internal_8_$__cuda_sm20_div_s64) ;  /* 0x0000263000007944 */ /* 0x000fea0003c00000 */
        /* <DEDUP_REMOVED lines=9> */
.L_x_398:
        /* <DEDUP_REMOVED lines=22> */
.L_x_399:
[----:B------:R-:W-:Y:S05]  /*2360*/  BSYNC B0 ;  /* 0x0000000000007941 */ /* 0x000fea0003800000 */
.L_x_397:
        /* <DEDUP_REMOVED lines=19> */
.L_x_401:
        /* <DEDUP_REMOVED lines=22> */
.L_x_402:
[----:B------:R-:W-:Y:S05]  /*2600*/  BSYNC B0 ;  /* 0x0000000000007941 */ /* 0x000fea0003800000 */
.L_x_400:
        /* <DEDUP_REMOVED lines=11> */
[----:B------:R-:W-:Y:S05]  /*26c0*/  CALL.REL.NOINC `($__internal_8_$__cuda_sm20_div_s64) ;  /* 0x000020d000007944 */ /* 0x000fea0003c00000 */
[----:B------:R-:W-:-:S04]  /*26d0*/  IADD3 R19, P0, RZ, -R20, RZ ;  /* 0x80000014ff137210 */ /* 0x000fc80007f1e0ff */
[----:B------:R-:W-:Y:S01]  /*26e0*/  IADD3.X R18, RZ, ~R21, RZ, P0, !PT ;  /* 0x80000015ff127210 */ /* 0x000fe200007fe4ff */
[----:B------:R-:W-:-:S04]  /*26f0*/  IMAD.WIDE.U32 R42, R5, R19, R42 ;  /* 0x00000013052a7225 */ /* 0x000fc800078e002a */
[----:B------:R-:W-:-:S04]  /*2700*/  IMAD R18, R18, R5, RZ ;  /* 0x0000000512127224 */ /* 0x000fc800078e02ff */
[----:B------:R-:W-:-:S05]  /*2710*/  IMAD R4, R4, R19, R18 ;  /* 0x0000001304047224 */ /* 0x000fca00078e0212 */
[----:B------:R-:W-:Y:S01]  /*2720*/  IADD3 R4, R43, R4, RZ ;  /* 0x000000042b047210 */ /* 0x000fe20007ffe0ff */
[----:B------:R-:W-:Y:S05]  /*2730*/  BRA `(.L_x_405) ;  /* 0x0000016000007947 */ /* 0x000fea0003800000 */
.L_x_404:
        /* <DEDUP_REMOVED lines=22> */
.L_x_405:
[----:B------:R-:W-:Y:S05]  /*28a0*/  BSYNC B0 ;  /* 0x0000000000007941 */ /* 0x000fea0003800000 */
.L_x_403:
        /* <DEDUP_REMOVED lines=38> */
[----:B------:R-:W-:Y:S05]  /*2b10*/  CALL.REL.NOINC `($__internal_8_$__cuda_sm20_div_s64) ;  /* 0x00001c8000007944 */ /* 0x000fea0003c00000 */
        /* <DEDUP_REMOVED lines=12> */
.L_x_407:
        /* <DEDUP_REMOVED lines=23> */
.L_x_408:
[----:B------:R-:W-:Y:S05]  /*2d50*/  BSYNC B0 ;  /* 0x0000000000007941 */ /* 0x000fea0003800000 */
.L_x_406:
        /* <DEDUP_REMOVED lines=18> */
.L_x_410:
        /* <DEDUP_REMOVED lines=22> */
.L_x_411:
[----:B------:R-:W-:Y:S05]  /*2fe0*/  BSYNC B0 ;  /* 0x0000000000007941 */ /* 0x000fea0003800000 */
.L_x_409:
        /* <DEDUP_REMOVED lines=22> */
.L_x_413:
        /* <DEDUP_REMOVED lines=23> */
.L_x_414:
[----:B------:R-:W-:Y:S05]  /*32c0*/  BSYNC B0 ;  /* 0x0000000000007941 */ /* 0x000fea0003800000 */
.L_x_412:
        /* <DEDUP_REMOVED lines=38> */
.L_x_416:
        /* <DEDUP_REMOVED lines=23> */
.L_x_417:
[----:B------:R-:W-:Y:S05]  /*36a0*/  BSYNC B0 ;  /* 0x0000000000007941 */ /* 0x000fea0003800000 */
.L_x_415:
        /* <DEDUP_REMOVED lines=29> */
.L_x_419:
        /* <DEDUP_REMOVED lines=23> */
.L_x_420:
[----:B------:R-:W-:Y:S05]  /*39f0*/  BSYNC B0 ;  /* 0x0000000000007941 */ /* 0x000fea0003800000 */
.L_x_418:
        /* <DEDUP_REMOVED lines=20> */
.L_x_396:
[----:B------:R-:W-:-:S04]  /*3b40*/  LEA R2, P0, R38, c[0x0][0x200], 0x2 ;  /* 0x0000800026027a11 */ /* 0x000fc800078010ff */
[----:B------:R-:W-:-:S05]  /*3b50*/  LEA.HI.X R3, R38, c[0x0][0x204], R39, 0x2, P0 ;  /* 0x0000810026037a11 */ /* 0x000fca00000f1427 */
[----:B------:R0:W-:Y:S04]  /*3b60*/  STG.E [R2.64], R32 ;  /* 0x0000002002007986 */ /* 0x0001e8000c10190a */
.L_x_395:
[----:B------:R-:W-:Y:S05]  /*3b70*/  BSYNC B1 ;  /* 0x0000000000017941 */ /* 0x000fea0003800000 */
.L_x_394:
[C---:B------:R-:W-:Y:S01]  /*3b80*/  ISETP.GE.OR P0, PT, R36.reuse, c[0x0][0x314], P2 ;  /* 0x0000c50024007a0c */ /* 0x040fe20001706670 */
[----:B------:R-:W-:Y:S01]  /*3b90*/  IMAD.MOV.U32 R13, RZ, RZ, c[0x0][0x314] ;  /* 0x0000c500ff0d7624 */ /* 0x000fe200078e00ff */
[C---:B------:R-:W-:Y:S01]  /*3ba0*/  IADD3 R0, R36.reuse, 0x20, RZ ;  /* 0x0000002024007810 */ /* 0x040fe20007ffe0ff */
[----:B------:R-:W-:Y:S01]  /*3bb0*/  IMAD.SHL.U32 R36, R36, 0x4, RZ ;  /* 0x0000000424247824 */ /* 0x000fe200078e00ff */
[----:B0-----:R-:W-:Y:S02]  /*3bc0*/  MOV R4, RZ ;  /* 0x000000ff00047202 */ /* 0x001fe40000000f00 */
[----:B------:R-:W-:Y:S01]  /*3bd0*/  ISETP.GE.OR P2, PT, R0, c[0x0][0x314], P2 ;  /* 0x0000c50000007a0c */ /* 0x000fe20001746670 */
[----:B------:R-:W-:-:S06]  /*3be0*/  HFMA2.MMA R0, -RZ, RZ, 0, 0 ;  /* 0x00000000ff007435 */ /* 0x000fcc00000001ff */
[----:B------:R-:W-:-:S04]  /*3bf0*/  @!P0 FADD.FTZ R3, -R32, R33 ;  /* 0x0000002120038221 */ /* 0x000fc80000010100 */
[----:B------:R-:W-:Y:S02]  /*3c00*/  @!P0 FMUL.FTZ R3, R3, 1.4426950216293334961 ;  /* 0x3fb8aa3b03038820 */ /* 0x000fe40000410000 */
[----:B------:R-:W-:Y:S02]  /*3c10*/  @!P2 FADD.FTZ R32, -R32, R34 ;  /* 0x000000222020a221 */ /* 0x000fe40000010100 */
[----:B------:R-:W0:Y:S02]  /*3c20*/  @!P0 MUFU.EX2 R6, R3 ;  /* 0x0000000300068308 */ /* 0x000e240000000800 */
[----:B------:R-:W-:-:S06]  /*3c30*/  @!P2 FMUL.FTZ R8, R32, 1.4426950216293334961 ;  /* 0x3fb8aa3b2008a820 */ /* 0x000fcc0000410000 */
[----:B------:R-:W1:Y:S01]  /*3c40*/  @!P2 MUFU.EX2 R8, R8 ;  /* 0x000000080008a308 */ /* 0x000e620000000800 */
[----:B0-----:R0:W-:Y:S01]  /*3c50*/  @!P0 STS [R27.X4], R6 ;  /* 0x000000061b008388 */ /* 0x0011e20000004800 */
[----:B------:R-:W-:Y:S01]  /*3c60*/  ISETP.GE.AND P0, PT, R13, 0x1, PT ;  /* 0x000000010d00780c */ /* 0x000fe20003f06270 */
[----:B------:R-:W-:Y:S02]  /*3c70*/  CS2R R2, SRZ ;  /* 0x0000000000027805 */ /* 0x000fe4000001ff00 */
[----:B-1----:R0:W-:Y:S04]  /*3c80*/  @!P2 STS [R27.X4+0x280], R8 ;  /* 0x000280081b00a388 */ /* 0x0021e80000004800 */
        /* <DEDUP_REMOVED lines=25> */
.L_x_423:
        /* <DEDUP_REMOVED lines=37> */
.L_x_422:
        /* <DEDUP_REMOVED lines=25> */
.L_x_424:
[----:B------:R-:W-:-:S13]  /*4200*/  ISETP.LT.OR P4, PT, R14, c[0x0][0x314], P4 ;  /* 0x0000c5000e007a0c */ /* 0x000fda0002781670 */
[----:B------:R-:W-:Y:S05]  /*4210*/  @!P4 BRA `(.L_x_421) ;  /* 0x000000a00000c947 */ /* 0x000fea0003800000 */
[----:B------:R-:W-:Y:S01]  /*4220*/  ISETP.GE.AND P0, PT, R7, R16, PT ;  /* 0x000000100700720c */ /* 0x000fe20003f06270 */
[----:B------:R-:W-:-:S12]  /*4230*/  BSSY B0, `(.L_x_425) ;  /* 0x0000003000007945 */ /* 0x000fd80003800000 */
[----:B------:R-:W-:Y:S05]  /*4240*/  @P0 BRA `(.L_x_426) ;  /* 0x0000001000000947 */ /* 0x000fea0003800000 */
[----:B------:R0:W5:Y:S02]  /*4250*/  LDG.E.128 R8, [R22.64] ;  /* 0x0000000a16087981 */ /* 0x000164000c1e1d00 */
.L_x_426:
[----:B------:R-:W-:Y:S05]  /*4260*/  BSYNC B0 ;  /* 0x0000000000007941 */ /* 0x000fea0003800000 */
.L_x_425:
[----:B------:R-:W1:Y:S02]  /*4270*/  LDS R5, [R6] ;  /* 0x0000000006057984 */ /* 0x000e640000000800 */
[C---:B-1---5:R-:W-:Y:S02]  /*4280*/  FFMA.FTZ R4, R5.reuse, R8, R4 ;  /* 0x0000000805047223 */ /* 0x062fe40000010004 */
[C---:B------:R-:W-:Y:S02]  /*4290*/  FFMA.FTZ R3, R5.reuse, R9, R3 ;  /* 0x0000000905037223 */ /* 0x040fe40000010003 */
[C---:B------:R-:W-:Y:S02]  /*42a0*/  FFMA.FTZ R2, R5.reuse, R10, R2 ;  /* 0x0000000a05027223 */ /* 0x040fe40000010002 */
[----:B------:R-:W-:Y:S02]  /*42b0*/  FFMA.FTZ R0, R5, R11, R0 ;  /* 0x0000000b05007223 */ /* 0x000fe40000010000 */
.L_x_421:
        /* <DEDUP_REMOVED lines=78> */
        .weak           $__internal_8_$__cuda_sm20_div_s64
        .type           $__internal_8_$__cuda_sm20_div_s64,@function
        .size           $__internal_8_$__cuda_sm20_div_s64,(.L_x_8270 - $__internal_8_$__cuda_sm20_div_s64)
$__internal_8_$__cuda_sm20_div_s64:
        /* <DEDUP_REMOVED lines=83> */
[----:B------:R-:W-:Y:S05]  /*4cd0*/  RET.REL.NODEC R22 `(_ZN5flash32flash_fwd_splitkv_combine_kernelI23Flash_fwd_kernel_traitsILi128ELi64ELi128ELi4ELb0ELb0EN7cutlass10bfloat16_tE19Flash_kernel_traitsILi128ELi64ELi128ELi4ES3_EELi4ELi6ELb1EEEvNS_16Flash_fwd_paramsE) ;  /* 0xffffb32016007950 */ /* 0x000fea0003c3ffff */
.L_x_427:
        /* <DEDUP_REMOVED lines=10> */
.L_x_8270:


//--------------------- .text._ZN5flash32flash_fwd_splitkv_combine_kernelI23Flash_fwd_kernel_traitsILi128ELi64ELi128ELi4ELb0ELb0EN7cutlass10bfloat16_tE19Flash_kernel_traitsILi128ELi64ELi128ELi4ES3_EELi4ELi5ELb1EEEvNS_16Flash_fwd_paramsE --------------------------
	.section	.text._ZN5flash32flash_fwd_splitkv_combine_kernelI23Flash_fwd_kernel_traitsILi128ELi64ELi128ELi4ELb0ELb0EN7cutlass10bfloat16_tE19Flash_kernel_traitsILi128ELi64ELi128ELi4ES3_EELi4ELi5ELb1EEEvNS_16Flash_fwd_paramsE,"ax",@progbits
	.sectioninfo	@"SHI_REGISTERS=52"
	.align	128
        .global         _ZN5flash32flash_fwd_splitkv_combine_kernelI23Flash_fwd_kernel_traitsILi128ELi64ELi128ELi4ELb0ELb0EN7cutlass10bfloat16_tE19Flash_kernel_traitsILi128ELi64ELi128ELi4ES3_EELi4ELi5ELb1EEEvNS_16Flash_fwd_paramsE
        .type           _ZN5flash32flash_fwd_splitkv_combine_kernelI23Flash_fwd_kernel_traitsILi128ELi64ELi128ELi4ELb0ELb0EN7cutlass10bfloat16_tE19Flash_kernel_traitsILi128ELi64ELi128ELi4ES3_EELi4ELi5ELb1EEEvNS_16Flash_fwd_paramsE,@function
        .size           _ZN5flash32flash_fwd_splitkv_combine_kernelI23Flash_fwd_kernel_traitsILi128ELi64ELi128ELi4ELb0ELb0EN7cutlass10bfloat16_tE19Flash_kernel_traitsILi128ELi64ELi128ELi4ES3_EELi4ELi5ELb1EEEvNS_16Flash_fwd_paramsE,(.L_x_8271 - _ZN5flash32flash_fwd_splitkv_combine_kernelI23Flash_fwd_kernel_traitsILi128ELi64ELi128ELi4ELb0ELb0EN7cutlass10bfloat16_tE19Flash_kernel_traitsILi128ELi64ELi128ELi4ES3_EELi4ELi5ELb1EEEvNS_16Flash_fwd_paramsE)
        .other          _ZN5flash32flash_fwd_splitkv_combine_kernelI23Flash_fwd_kernel_traitsILi128ELi64ELi128ELi4ELb0ELb0EN7cutlass10bfloat16_tE19Flash_kernel_traitsILi128ELi64ELi128ELi4ES3_EELi4ELi5ELb1EEEvNS_16Flash_fwd_paramsE,@"STO_CUDA_ENTRY STV_DEFAULT"
_ZN5flash32flash_fwd_splitkv_combine_kernelI23Flash_fwd_kernel_traitsILi128ELi64ELi128ELi4ELb0ELb0EN7cutlass10bfloat16_tE19Flash_kernel_traitsILi128ELi64ELi128ELi4ES3_EELi4ELi5ELb1EEEvNS_16Flash_fwd_paramsE:
.text._ZN5flash32flash_fwd_splitkv_combine_kernelI23Flash_fwd_kernel_traitsILi128ELi64ELi128ELi4ELb0ELb0EN7cutlass10bfloat16_tE19Flash_kernel_traitsILi128ELi64ELi128ELi4ES3_EELi4ELi5ELb1EEEvNS_16Flash_fwd_paramsE:
        /* <DEDUP_REMOVED lines=23> */
[----:B------:R-:W-:Y:S05]  /*0170*/  CALL.REL.NOINC `($__internal_9_$__cuda_sm20_div_s64) ;  /* 0x0000458000007944 */ /* 0x000fea0003c00000 */
[----:B------:R-:W-:Y:S05]  /*0180*/  BRA `(.L_x_429) ;  /* 0x0000013000007947 */ /* 0x000fea0003800000 */
.L_x_428:
        /* <DEDUP_REMOVED lines=19> */
.L_x_429:
        /* <DEDUP_REMOVED lines=12> */
[----:B------:R-:W-:Y:S05]  /*0380*/  CALL.REL.NOINC `($__internal_9_$__cuda_sm20_div_s64) ;  /* 0x0000437000007944 */ /* 0x000fea0003c00000 */
[----:B------:R-:W-:Y:S02]  /*0390*/  MOV R28, R20 ;  /* 0x00000014001c7202 */ /* 0x000fe40000000f00 */
[----:B------:R-:W-:Y:S01]  /*03a0*/  MOV R29, R21 ;  /* 0x00000015001d7202 */ /* 0x000fe20000000f00 */
[----:B------:R-:W-:Y:S05]  /*03b0*/  BRA `(.L_x_432) ;  /* 0x0000013000007947 */ /* 0x000fea0003800000 */
.L_x_431:
        /* <DEDUP_REMOVED lines=19> */
.L_x_432:
[----:B------:R-:W-:Y:S05]  /*04f0*/  BSYNC B0 ;  /* 0x0000000000007941 */ /* 0x000fea0003800000 */
.L_x_430:
        /* <DEDUP_REMOVED lines=43> */
.L_x_434:
        /* <DEDUP_REMOVED lines=19> */
.L_x_435:
[----:B------:R-:W-:Y:S05]  /*08e0*/  BSYNC B0 ;  /* 0x0000000000007941 */ /* 0x000fea0003800000 */
.L_x_433:
        /* <DEDUP_REMOVED lines=74> */
[----:B------:R-:W-:Y:S02]  /*0d90*/  MOV R32, R20 ;  /* 0x0000001400207202 */ /* 0x000fe40000000f00 */
[----:B------:R-:W-:Y:S01]  /*0da0*/  MOV R33, R21 ;  /* 0x0000001500217202 */ /* 0x000fe20000000f00 */
[----:B------:R-:W-:Y:S05]  /*0db0*/  BRA `(.L_x_438) ;  /* 0x0000013000007947 */ /* 0x000fea0003800000 */
.L_x_437:
        /* <DEDUP_REMOVED lines=19> */
.L_x_438:
[----:B------:R-:W-:Y:S05]  /*0ef0*/  BSYNC B0 ;  /* 0x0000000000007941 */ /* 0x000fea0003800000 */
.L_x_436:
        /* <DEDUP_REMOVED lines=42> */
.L_x_440:
        /* <DEDUP_REMOVED lines=19> */
.L_x_441:
[----:B------:R-:W-:Y:S05]  /*12d0*/  BSYNC B0 ;  /* 0x0000000000007941 */ /* 0x000fea0003800000 */
.L_x_439:
        /* <DEDUP_REMOVED lines=131> */
.L_x_443:
[----:B------:R-:W-:Y:S05]  /*1b10*/  BSYNC B0 ;  /* 0x0000000000007941 */ /* 0x000fea0003800000 */
.L_x_442:
        /* <DEDUP_REMOVED lines=99> */
.L_x_448:
        /* <DEDUP_REMOVED lines=22> */
.L_x_449:
[----:B------:R-:W-:Y:S05]  /*22b0*/  BSYNC B0 ;  /* 0x0000000000007941 */ /* 0x000fea0003800000 */
.L_x_447:
[----:B------:R-:W-:Y:S01]  /*22c0*/  LOP3.LUT R19, R17, R0, RZ, 0xfc, !PT ;  /* 0x0000000011137212 */ /* 0x000fe200078efcff */
[----:B------:R-:W-:Y:S03]  /*22d0*/  BSSY B0, `(.L_x_450) ;  /* 0x0000028000007945 */ /* 0x000fe60003800000 */
[----:B------:R-:W-:-:S13]  /*22e0*/  ISETP.NE.U32.AND P0, PT, R19, RZ, PT ;  /* 0x000000ff1300720c */ /* 0x000fda0003f05070 */
[----:B------:R-:W-:Y:S05]  /*22f0*/  @!P0 BRA `(.L_x_451) ;  /* 0x000000f000008947 */ /* 0x000fea0003800000 */
[----:B------:R-:W-:Y:S01]  /*2300*/  IMAD.MOV.U32 R24, RZ, RZ, R30 ;  /* 0x000000ffff187224 */ /* 0x000fe200078e001e */
[----:B------:R-:W-:Y:S02]  /*2310*/  MOV R23, R0 ;  /* 0x0000000000177202 */ /* 0x000fe40000000f00 */
[----:B------:R-:W-:Y:S02]  /*2320*/  MOV R22, 0x2340 ;  /* 0x0000234000167802 */ /* 0x000fe40000000f00 */
[----:B------:R-:W-:Y:S05]  /*2330*/  CALL.REL.NOINC `($__internal_9_$__cuda_sm20_div_s64) ;  /* 0x000023c000007944 */ /* 0x000fea0003c00000 */
        /* <DEDUP_REMOVED lines=11> */
.L_x_451:
        /* <DEDUP_REMOVED lines=22> */
.L_x_452:
[----:B------:R-:W-:Y:S05]  /*2550*/  BSYNC B0 ;  /* 0x0000000000007941 */ /* 0x000fea0003800000 */
.L_x_450:
        /* <DEDUP_REMOVED lines=11> */
[----:B------:R-:W-:Y:S05]  /*2610*/  CALL.REL.NOINC `($__internal_9_$__cuda_sm20_div_s64) ;  /* 0x000020e000007944 */ /* 0x000fea0003c00000 */
[----:B------:R-:W-:-:S04]  /*2620*/  IADD3 R17, P0, RZ, -R20, RZ ;  /* 0x80000014ff117210 */ /* 0x000fc80007f1e0ff */
[----:B------:R-:W-:Y:S01]  /*2630*/  IADD3.X R18, RZ, ~R21, RZ, P0, !PT ;  /* 0x80000015ff127210 */ /* 0x000fe200007fe4ff */
[----:B------:R-:W-:-:S04]  /*2640*/  IMAD.WIDE.U32 R36, R5, R17, R36 ;  /* 0x0000001105247225 */ /* 0x000fc800078e0024 */
[----:B------:R-:W-:-:S04]  /*2650*/  IMAD R18, R18, R5, RZ ;  /* 0x0000000512127224 */ /* 0x000fc800078e02ff */
[----:B------:R-:W-:-:S05]  /*2660*/  IMAD R4, R4, R17, R18 ;  /* 0x0000001104047224 */ /* 0x000fca00078e0212 */
[----:B------:R-:W-:Y:S01]  /*2670*/  IADD3 R4, R37, R4, RZ ;  /* 0x0000000425047210 */ /* 0x000fe20007ffe0ff */
[----:B------:R-:W-:Y:S05]  /*2680*/  BRA `(.L_x_455) ;  /* 0x0000016000007947 */ /* 0x000fea0003800000 */
.L_x_454:
        /* <DEDUP_REMOVED lines=22> */
.L_x_455:
[----:B------:R-:W-:Y:S05]  /*27f0*/  BSYNC B0 ;  /* 0x0000000000007941 */ /* 0x000fea0003800000 */
.L_x_453:
        /* <DEDUP_REMOVED lines=38> */
[----:B------:R-:W-:Y:S05]  /*2a60*/  CALL.REL.NOINC `($__internal_9_$__cuda_sm20_div_s64) ;  /* 0x00001c9000007944 */ /* 0x000fea0003c00000 */
        /* <DEDUP_REMOVED lines=12> */
.L_x_457:
        /* <DEDUP_REMOVED lines=23> */
.L_x_458:
[----:B------:R-:W-:Y:S05]  /*2ca0*/  BSYNC B0 ;  /* 0x0000000000007941 */ /* 0x000fea0003800000 */
.L_x_456:
        /* <DEDUP_REMOVED lines=19> */
.L_x_460:
        /* <DEDUP_REMOVED lines=22> */
.L_x_461:
[----:B------:R-:W-:Y:S05]  /*2f40*/  BSYNC B0 ;  /* 0x0000000000007941 */ /* 0x000fea0003800000 */
.L_x_459:
        /* <DEDUP_REMOVED lines=20> */
.L_x_463:
        /* <DEDUP_REMOVED lines=23> */
.L_x_464:
[----:B------:R-:W-:Y:S05]  /*3200*/  BSYNC B0 ;  /* 0x0000000000007941 */ /* 0x000fea0003800000 */
.L_x_462:
        /* <DEDUP_REMOVED lines=25> */
[----:B------:R-:W-:Y:S05]  /*33a0*/  CALL.REL.NOINC `($__internal_9_$__cuda_sm20_div_s64) ;  /* 0x0000135000007944 */ /* 0x000fea0003c00000 */
        /* <DEDUP_REMOVED lines=12> */
.L_x_466:
        /* <DEDUP_REMOVED lines=23> */
.L_x_467:
[----:B------:R-:W-:Y:S05]  /*35e0*/  BSYNC B0 ;  /* 0x0000000000007941 */ /* 0x000fea0003800000 */
.L_x_465:
        /* <DEDUP_REMOVED lines=29> */
.L_x_469:
        /* <DEDUP_REMOVED lines=23> */
.L_x_470:
[----:B------:R-:W-:Y:S05]  /*3930*/  BSYNC B0 ;  /* 0x0000000000007941 */ /* 0x000fea0003800000 */
.L_x_468:
        /* <DEDUP_REMOVED lines=20> */
.L_x_446:
[----:B------:R-:W-:-:S04]  /*3a80*/  LEA R2, P0, R36, c[0x0][0x200], 0x2 ;  /* 0x0000800024027a11 */ /* 0x000fc800078010ff */
[----:B------:R-:W-:-:S05]  /*3a90*/  LEA.HI.X R3, R36, c[0x0][0x204], R37, 0x2, P0 ;  /* 0x0000810024037a11 */ /* 0x000fca00000f1425 */
[----:B------:R0:W-:Y:S04]  /*3aa0*/  STG.E [R2.64], R28 ;  /* 0x0000001c02007986 */ /* 0x0001e8000c10190a */
.L_x_445:
[----:B------:R-:W-:Y:S05]  /*3ab0*/  BSYNC B1 ;  /* 0x0000000000017941 */ /* 0x000fea0003800000 */
.L_x_444:
[----:B------:R-:W1:Y:S01]  /*3ac0*/  S2R R0, SR_TID.X ;  /* 0x0000000000007919 */ /* 0x000e620000002100 */
[----:B------:R-:W-:Y:S02]  /*3ad0*/  IMAD.MOV.U32 R13, RZ, RZ, c[0x0][0x314] ;  /* 0x0000c500ff0d7624 */ /* 0x000fe400078e00ff */
[----:B------:R-:W-:Y:S01]  /*3ae0*/  IMAD.MOV.U32 R4, RZ, RZ, RZ ;  /* 0x000000ffff047224 */ /* 0x000fe200078e00ff */
        /* <DEDUP_REMOVED lines=9> */
[----:B------:R-:W-:-:S12]  /*3b80*/  HFMA2.MMA R0, -RZ, RZ, 0, 0 ;  /* 0x00000000ff007435 */ /* 0x000fd800000001ff */
[----:B------:R-:W-:Y:S02]  /*3b90*/  @P0 FADD.FTZ R5, -R28, R29 ;  /* 0x0000001d1c050221 */ /* 0x000fe40000010100 */
[----:B------:R-:W-:Y:S02]  /*3ba0*/  @P0 IMAD R6, R17, 0x5, R12 ;  /* 0x0000000511060824 */ /* 0x000fe400078e020c */
[----:B------:R-:W-:-:S06]  /*3bb0*/  @P0 FMUL.FTZ R5, R5, 1.4426950216293334961 ;  /* 0x3fb8aa3b05050820 */ /* 0x000fcc0000410000 */
[----:B------:R-:W0:Y:S02]  /*3bc0*/  @P0 MUFU.EX2 R5, R5 ;  /* 0x0000000500050308 */ /* 0x000e240000000800 */
[----:B0-----:R0:W-:Y:S04]  /*3bd0*/  @P0 STS [R6.X4], R5 ;  /* 0x0000000506000388 */ /* 0x0011e80000004800 */
[----:B------:R-:W-:Y:S01]  /*3be0*/  BAR.SYNC.DEFER_BLOCKING 0x0 ;  /* 0x0000000000007b1d */ /* 0x000fe20000010000 */
[----:B------:R-:W-:-:S13]  /*3bf0*/  ISETP.GE.AND P0, PT, R13, 0x1, PT ;  /* 0x000000010d00780c */ /* 0x000fda0003f06270 */
[----:B------:R-:W-:Y:S05]  /*3c00*/  @!P0 BRA `(.L_x_471) ;  /* 0x0000061000008947 */ /* 0x000fea0003800000 */
[----:B------:R-:W-:Y:S01]  /*3c10*/  ULDC UR5, c[0x0][0x22c] ;  /* 0x00008b0000057ab9 */ /* 0x000fe20000000800 */
[C---:B------:R-:W-:Y:S01]  /*3c20*/  IMAD R23, R12.reuse, 0x80, R16 ;  /* 0x000000800c177824 */ /* 0x040fe200078e0210 */
[----:B------:R-:W-:Y:S01]  /*3c30*/  UIMAD UR5, UR8, UR5, URZ ;  /* 0x00000005080572a4 */ /* 0x000fe2000f8e023f */
[----:B------:R-:W-:Y:S01]  /*3c40*/  ISETP.GT.AND P1, PT, R13, 0x3, PT ;  /* 0x000000030d00780c */ /* 0x000fe20003f24270 */
[C---:B------:R-:W-:Y:S01]  /*3c50*/  IMAD R18, R7.reuse, c[0x0][0x22c], RZ ;  /* 0x00008b0007127a24 */ /* 0x040fe200078e02ff */
[----:B------:R-:W-:Y:S01]  /*3c60*/  PLOP3.LUT P4, PT, PT, PT, PT, 0x80, 0x0 ;  /* 0x000000000000781c */ /* 0x000fe20003f8f070 */
[----:B------:R-:W-:Y:S01]  /*3c70*/  USHF.R.S32.HI UR4, URZ, 0x1f, UR5 ;  /* 0x0000001f3f047899 */ /* 0x000fe20008011405 */
[----:B------:R-:W-:Y:S01]  /*3c80*/  IADD3 R15, R7, -UR8, RZ ;  /* 0x80000008070f7c10 */ /* 0x000fe2000fffe0ff */
[----:B0-----:R-:W-:Y:S01]  /*3c90*/  IMAD.SHL.U32 R6, R12, 0x4, RZ ;  /* 0x000000040c067824 */ /* 0x001fe200078e00ff */
[C---:B------:R-:W-:Y:S01]  /*3ca0*/  IADD3 R0, P0, R23.reuse, UR5, RZ ;  /* 0x0000000517007c10 */ /* 0x040fe2000ff1e0ff */
[----:B------:R-:W-:Y:S01]  /*3cb0*/  IMAD.MOV.U32 R14, RZ, RZ, RZ ;  /* 0x000000ffff0e7224 */ /* 0x000fe200078e00ff */
[----:B------:R-:W-:Y:S01]  /*3cc0*/  CS2R R8, SRZ ;  /* 0x0000000000087805 */ /* 0x000fe2000001ff00 */
[----:B------:R-:W-:Y:S01]  /*3cd0*/  CS2R R10, SRZ ;  /* 0x00000000000a7805 */ /* 0x000fe2000001ff00 */
[----:B------:R-:W-:Y:S01]  /*3ce0*/  LEA.HI.X.SX32 R23, R23, UR4, 0x1, P0 ;  /* 0x0000000417177c11 */ /* 0x000fe200080f0eff */
[----:B------:R-:W-:Y:S01]  /*3cf0*/  IMAD.WIDE R18, R18, 0x4, RZ ;  /* 0x0000000412127825 */ /* 0x000fe200078e02ff */
[----:B------:R-:W-:-:S04]  /*3d00*/  LEA R22, P0, R0, c[0x0][0x1d8], 0x2 ;  /* 0x0000760000167a11 */ /* 0x000fc800078010ff */
[----:B------:R-:W-:Y:S01]  /*3d10*/  LEA.HI.X R23, R0, c[0x0][0x1dc], R23, 0x2, P0 ;  /* 0x0000770000177a11 */ /* 0x000fe200000f1417 */
[----:B------:R-:W-:Y:S01]  /*3d20*/  IMAD.MOV.U32 R0, RZ, RZ, RZ ;  /* 0x000000ffff007224 */ /* 0x000fe200078e00ff */
[----:B------:R-:W-:Y:S05]  /*3d30*/  @!P1 BRA `(.L_x_472) ;  /* 0x0000029000009947 */ /* 0x000fea0003800000 */
[----:B------:R-:W-:Y:S02]  /*3d40*/  PLOP3.LUT P4, PT, PT, PT, PT, 0x8, 0x0 ;  /* 0x000000000000781c */ /* 0x000fe40003f8e170 */
[CC--:B------:R-:W-:Y:S02]  /*3d50*/  ISETP.GE.AND P3, PT, R12.reuse, R15.reuse, PT ;  /* 0x0000000f0c00720c */ /* 0x0c0fe40003f66270 */
[----:B------:R-:W-:Y:S02]  /*3d60*/  ISETP.GE.AND P0, PT, R12, R15, PT ;  /* 0x0000000f0c00720c */ /* 0x000fe40003f06270 */
[----:B------:R-:W-:-:S09]  /*3d70*/  IADD3 R13, R13, -0x3, RZ ;  /* 0xfffffffd0d0d7810 */ /* 0x000fd20007ffe0ff */
.L_x_473:
        /* <DEDUP_REMOVED lines=37> */
.L_x_472:
        /* <DEDUP_REMOVED lines=25> */
.L_x_474:
[----:B------:R-:W-:-:S13]  /*4160*/  ISETP.LT.OR P4, PT, R14, c[0x0][0x314], P4 ;  /* 0x0000c5000e007a0c */ /* 0x000fda0002781670 */
[----:B------:R-:W-:Y:S05]  /*4170*/  @!P4 BRA `(.L_x_471) ;  /* 0x000000a00000c947 */ /* 0x000fea0003800000 */
[----:B------:R-:W-:Y:S01]  /*4180*/  ISETP.GE.AND P0, PT, R12, R15, PT ;  /* 0x0000000f0c00720c */ /* 0x000fe20003f06270 */
[----:B------:R-:W-:-:S12]  /*4190*/  BSSY B0, `(.L_x_475) ;  /* 0x0000003000007945 */ /* 0x000fd80003800000 */
[----:B------:R-:W-:Y:S05]  /*41a0*/  @P0 BRA `(.L_x_476) ;  /* 0x0000001000000947 */ /* 0x000fea0003800000 */
[----:B------:R0:W5:Y:S02]  /*41b0*/  LDG.E.128 R8, [R22.64] ;  /* 0x0000000a16087981 */ /* 0x000164000c1e1d00 */
.L_x_476:
[----:B------:R-:W-:Y:S05]  /*41c0*/  BSYNC B0 ;  /* 0x0000000000007941 */ /* 0x000fea0003800000 */
.L_x_475:
[----:B------:R-:W1:Y:S02]  /*41d0*/  LDS R5, [R6] ;  /* 0x0000000006057984 */ /* 0x000e640000000800 */
[C---:B-1---5:R-:W-:Y:S02]  /*41e0*/  FFMA.FTZ R4, R5.reuse, R8, R4 ;  /* 0x0000000805047223 */ /* 0x062fe40000010004 */
[C---:B------:R-:W-:Y:S02]  /*41f0*/  FFMA.FTZ R3, R5.reuse, R9, R3 ;  /* 0x0000000905037223 */ /* 0x040fe40000010003 */
[C---:B------:R-:W-:Y:S02]  /*4200*/  FFMA.FTZ R2, R5.reuse, R10, R2 ;  /* 0x0000000a05027223 */ /* 0x040fe40000010002 */
[----:B------:R-:W-:Y:S02]  /*4210*/  FFMA.FTZ R0, R5, R11, R0 ;  /* 0x0000000b05007223 */ /* 0x000fe40000010000 */
.L_x_471:
[----:B------:R-:W-:Y:S02]  /*4220*/  IADD3 R12, R12, UR8, RZ ;  /* 0x000000080c0c7c10 */ /* 0x000fe4000fffe0ff */
[----:B------:R-:W-:-:S02]  /*4230*/  F2FP.BF16.PACK_AB R4, R3, R4 ;  /* 0x000000040304723e */ /* 0x000fc400000010ff */
[----:B------:R-:W-:Y:S02]  /*4240*/  ISETP.GE.AND P0, PT, R12, R7, PT ;  /* 0x000000070c00720c */ /* 0x000fe40003f06270 */
[----:B0-----:R-:W-:-:S11]  /*4250*/  F2FP.BF16.PACK_AB R5, R0, R2 ;  /* 0x000000020005723e */ /* 0x001fd600000010ff */
        /* <DEDUP_REMOVED lines=74> */
        .weak           $__internal_9_$__cuda_sm20_div_s64
        .type           $__internal_9_$__cuda_sm20_div_s64,@function
        .size           $__internal_9_$__cuda_sm20_div_s64,(.L_x_8271 - $__internal_9_$__cuda_sm20_div_s64)
$__internal_9_$__cuda_sm20_div_s64:
        /* <DEDUP_REMOVED lines=83> */
[----:B------:R-:W-:Y:S06]  /*4c30*/  RET.REL.NODEC R26 `(_ZN5flash32flash_fwd_splitkv_combine_kernelI23Flash_fwd_kernel_traitsILi128ELi64ELi128ELi4ELb0ELb0EN7cutlass10bfloat16_tE19Flash_kernel_traitsILi128ELi64ELi128ELi4ES3_EELi4ELi5ELb1EEEvNS_16Flash_fwd_paramsE) ;  /* 0xffffb3c01a007950 */ /* 0x000fec0003c3ffff */
.L_x_477:
        /* <DEDUP_REMOVED lines=12> */
.L_x_8271:


//--------------------- .text._ZN5flash32flash_fwd_splitkv_combine_kernelI23Flash_fwd_kernel_traitsILi128ELi64ELi128ELi4ELb0ELb0EN7cutlass10bfloat16_tE19Flash_kernel_traitsILi128ELi64ELi128ELi4ES3_EELi4ELi4ELb1EEEvNS_16Flash_fwd_paramsE --------------------------
	.section	.text._ZN5flash32flash_fwd_splitkv_combine_kernelI23Flash_fwd_kernel_traitsILi128ELi64ELi128ELi4ELb0ELb0EN7cutlass10bfloat16_tE19Flash_kernel_traitsILi128ELi64ELi128ELi4ES3_EELi4ELi4ELb1EEEvNS_16Flash_fwd_paramsE,"ax",@progbits
	.sectioninfo	@"SHI_REGISTERS=52"
	.align	128
        .global         _ZN5flash32flash_fwd_splitkv_combine_kernelI23Flash_fwd_kernel_traitsILi128ELi64ELi128ELi4ELb0ELb0EN7cutlass10bfloat16_tE19Flash_kernel_traitsILi128ELi64ELi128ELi4ES3_EELi4ELi4ELb1EEEvNS_16Flash_fwd_paramsE
        .type           _ZN5flash32flash_fwd_splitkv_combine_kernelI23Flash_fwd_kernel_traitsILi128ELi64ELi128ELi4ELb0ELb0EN7cutlass10bfloat16_tE19Flash_kernel_traitsILi128ELi64ELi128ELi4ES3_EELi4ELi4ELb1EEEvNS_16Flash_fwd_paramsE,@function
        .size           _ZN5flash32flash_fwd_splitkv_combine_kernelI23Flash_fwd_kernel_traitsILi128ELi64ELi128ELi4ELb0ELb0EN7cutlass10bfloat16_tE19Flash_kernel_traitsILi128ELi64ELi128ELi4ES3_EELi4ELi4ELb1EEEvNS_16Flash_fwd_paramsE,(.L_x_8272 - _ZN5flash32flash_fwd_splitkv_combine_kernelI23Flash_fwd_kernel_traitsILi128ELi64ELi128ELi4ELb0ELb0EN7cutlass10bfloat16_tE19Flash_kernel_traitsILi128ELi64ELi128ELi4ES3_EELi4ELi4ELb1EEEvNS_16Flash_fwd_paramsE)
        .other          _ZN5flash32flash_fwd_splitkv_combine_kernelI23Flash_fwd_kernel_traitsILi128ELi64ELi128ELi4ELb0ELb0EN7cutlass10bfloat16_tE19Flash_kernel_traitsILi128ELi64ELi128ELi4ES3_EELi4ELi4ELb1EEEvNS_16Flash_fwd_paramsE,@"STO_CUDA_ENTRY STV_DEFAULT"
_ZN5flash32flash_fwd_splitkv_combine_kernelI23Flash_fwd_kernel_traitsILi128ELi64ELi128ELi4ELb0ELb0EN7cutlass10bfloat16_tE19Flash_kernel_traitsILi128ELi64ELi128ELi4ES3_EELi4ELi4ELb1EEEvNS_16Flash_fwd_paramsE:
.text._ZN5flash32flash_fwd_splitkv_combine_kernelI23Flash_fwd_kernel_traitsILi128ELi64ELi128ELi4ELb0ELb0EN7cutlass10bfloat16_tE19Flash_kernel_traitsILi128ELi64ELi128ELi4ES3_EELi4ELi4ELb1EEEvNS_16Flash_fwd_paramsE:
        /* <DEDUP_REMOVED lines=23> */
[----:B------:R-:W-:Y:S05]  /*0170*/  CALL.REL.NOINC `($__internal_10_$__cuda_sm20_div_s64) ;  /* 0x0000458000007944 */ /* 0x000fea0003c00000 */
[----:B------:R-:W-:Y:S05]  /*0180*/  BRA `(.L_x_479) ;  /* 0x0000013000007947 */ /* 0x000fea0003800000 */
.L_x_478:
        /* <DEDUP_REMOVED lines=19> */
.L_x_479:
        /* <DEDUP_REMOVED lines=12> */
[----:B------:R-:W-:Y:S05]  /*0380*/  CALL.REL.NOINC `($__internal_10_$__cuda_sm20_div_s64) ;  /* 0x0000437000007944 */ /* 0x000fea0003c00000 */
[----:B------:R-:W-:Y:S02]  /*0390*/  MOV R28, R20 ;  /* 0x00000014001c7202 */ /* 0x000fe40000000f00 */
[----:B------:R-:W-:Y:S01]  /*03a0*/  MOV R29, R21 ;  /* 0x00000015001d7202 */ /* 0x000fe20000000f00 */
[----:B------:R-:W-:Y:S05]  /*03b0*/  BRA `(.L_x_482) ;  /* 0x0000013000007947 */ /* 0x000fea0003800000 */
.L_x_481:
        /* <DEDUP_REMOVED lines=19> */
.L_x_482:
[----:B------:R-:W-:Y:S05]  /*04f0*/  BSYNC B0 ;  /* 0x0000000000007941 */ /* 0x000fea0003800000 */
.L_x_480:
        /* <DEDUP_REMOVED lines=43> */
.L_x_484:
        /* <DEDUP_REMOVED lines=19> */
.L_x_485:
[----:B------:R-:W-:Y:S05]  /*08e0*/  BSYNC B0 ;  /* 0x0000000000007941 */ /* 0x000fea0003800000 */
.L_x_483:
        /* <DEDUP_REMOVED lines=74> */
[----:B------:R-:W-:Y:S02]  /*0d90*/  MOV R32, R20 ;  /* 0x0000001400207202 */ /* 0x000fe40000000f00 */
[----:B------:R-:W-:Y:S01]  /*0da0*/  MOV R33, R21 ;  /* 0x0000001500217202 */ /* 0x000fe20000000f00 */
[----:B------:R-:W-:Y:S05]  /*0db0*/  BRA `(.L_x_488) ;  /* 0x0000013000007947 */ /* 0x000fea0003800000 */
.L_x_487:
        /* <DEDUP_REMOVED lines=19> */
.L_x_488:
[----:B------:R-:W-:Y:S05]  /*0ef0*/  BSYNC B0 ;  /* 0x0000000000007941 */ /* 0x000fea0003800000 */
.L_x_486:
        /* <DEDUP_REMOVED lines=42> */
.L_x_490:
        /* <DEDUP_REMOVED lines=19> */
.L_x_491:
[----:B------:R-:W-:Y:S05]  /*12d0*/  BSYNC B0 ;  /* 0x0000000000007941 */ /* 0x000fea0003800000 */
.L_x_489:
        /* <DEDUP_REMOVED lines=131> */
.L_x_493:
[----:B------:R-:W-:Y:S05]  /*1b10*/  BSYNC B0 ;  /* 0x0000000000007941 */ /* 0x000fea0003800000 */
.L_x_492:
        /* <DEDUP_REMOVED lines=95> */
.L_x_498:
        /* <DEDUP_REMOVED lines=22> */
.L_x_499:
[----:B------:R-:W-:Y:S05]  /*2270*/  BSYNC B0 ;  /* 0x0000000000007941 */ /* 0x000fea0003800000 */
.L_x_497:
[----:B------:R-:W-:Y:S01]  /*2280*/  LOP3.LUT R19, R17, R0, RZ, 0xfc, !PT ;  /* 0x0000000011137212 */ /* 0x000fe200078efcff */
[----:B------:R-:W-:Y:S03]  /*2290*/  BSSY B0, `(.L_x_500) ;  /* 0x0000028000007945 */ /* 0x000fe60003800000 */
[----:B------:R-:W-:-:S13]  /*22a0*/  ISETP.NE.U32.AND P0, PT, R19, RZ, PT ;  /* 0x000000ff1300720c */ /* 0x000fda0003f05070 */
[----:B------:R-:W-:Y:S05]  /*22b0*/  @!P0 BRA `(.L_x_501) ;  /* 0x000000f000008947 */ /* 0x000fea0003800000 */
[----:B------:R-:W-:Y:S01]  /*22c0*/  IMAD.MOV.U32 R24, RZ, RZ, R30 ;  /* 0x000000ffff187224 */ /* 0x000fe200078e001e */
[----:B------:R-:W-:Y:S02]  /*22d0*/  MOV R23, R0 ;  /* 0x0000000000177202 */ /* 0x000fe40000000f00 */
[----:B------:R-:W-:Y:S02]  /*22e0*/  MOV R22, 0x2300 ;  /* 0x0000230000167802 */ /* 0x000fe40000000f00 */
[----:B------:R-:W-:Y:S05]  /*22f0*/  CALL.REL.NOINC `($__internal_10_$__cuda_sm20_div_s64) ;  /* 0x0000240000007944 */ /* 0x000fea0003c00000 */
        /* <DEDUP_REMOVED lines=11> */
.L_x_501:
        /* <DEDUP_REMOVED lines=22> */
.L_x_502:
[----:B------:R-:W-:Y:S05]  /*2510*/  BSYNC B0 ;  /* 0x0000000000007941 */ /* 0x000fea0003800000 */
.L_x_500:
        /* <DEDUP_REMOVED lines=11> */
[----:B------:R-:W-:Y:S05]  /*25d0*/  CALL.REL.NOINC `($__internal_10_$__cuda_sm20_div_s64) ;  /* 0x0000212000007944 */ /* 0x000fea0003c00000 */
[----:B------:R-:W-:-:S04]  /*25e0*/  IADD3 R17, P0, RZ, -R20, RZ ;  /* 0x80000014ff117210 */ /* 0x000fc80007f1e0ff */
[----:B------:R-:W-:Y:S01]  /*25f0*/  IADD3.X R18, RZ, ~R21, RZ, P0, !PT ;  /* 0x80000015ff127210 */ /* 0x000fe200007fe4ff */
[----:B------:R-:W-:-:S04]  /*2600*/  IMAD.WIDE.U32 R36, R5, R17, R36 ;  /* 0x0000001105247225 */ /* 0x000fc800078e0024 */
[----:B------:R-:W-:-:S04]  /*2610*/  IMAD R18, R18, R5, RZ ;  /* 0x0000000512127224 */ /* 0x000fc800078e02ff */
[----:B------:R-:W-:-:S05]  /*2620*/  IMAD R4, R4, R17, R18 ;  /* 0x0000001104047224 */ /* 0x000fca00078e0212 */
[----:B------:R-:W-:Y:S01]  /*2630*/  IADD3 R4, R37, R4, RZ ;  /* 0x0000000425047210 */ /* 0x000fe20007ffe0ff */
[----:B------:R-:W-:Y:S05]  /*2640*/  BRA `(.L_x_505) ;  /* 0x0000016000007947 */ /* 0x000fea0003800000 */
.L_x_504:
        /* <DEDUP_REMOVED lines=22> */
.L_x_505:
[----:B------:R-:W-:Y:S05]  /*27b0*/  BSYNC B0 ;  /* 0x0000000000007941 */ /* 0x000fea0003800000 */
.L_x_503:
        /* <DEDUP_REMOVED lines=38> */
[----:B------:R-:W-:Y:S05]  /*2a20*/  CALL.REL.NOINC `($__internal_10_$__cuda_sm20_div_s64) ;  /* 0x00001cd000007944 */ /* 0x000fea0003c00000 */
        /* <DEDUP_REMOVED lines=12> */
.L_x_507:
        /* <DEDUP_REMOVED lines=23> */
.L_x_508:
[----:B------:R-:W-:Y:S05]  /*2c60*/  BSYNC B0 ;  /* 0x0000000000007941 */ /* 0x000fea0003800000 */
.L_x_506:
        /* <DEDUP_REMOVED lines=19> */
.L_x_510:
        /* <DEDUP_REMOVED lines=22> */
.L_x_511:
[----:B------:R-:W-:Y:S05]  /*2f00*/  BSYNC B0 ;  /* 0x0000000000007941 */ /* 0x000fea0003800000 */
.L_x_509:
        /* <DEDUP_REMOVED lines=20> */
.L_x_513:
        /* <DEDUP_REMOVED lines=23> */
.L_x_514:
[----:B------:R-:W-:Y:S05]  /*31c0*/  BSYNC B0 ;  /* 0x0000000000007941 */ /* 0x000fea0003800000 */
.L_x_512:
        /* <DEDUP_REMOVED lines=25> */
[----:B------:R-:W-:Y:S05]  /*3360*/  CALL.REL.NOINC `($__internal_10_$__cuda_sm20_div_s64) ;  /* 0x0000139000007944 */ /* 0x000fea0003c00000 */
        /* <DEDUP_REMOVED lines=12> */
.L_x_516:
        /* <DEDUP_REMOVED lines=23> */
.L_x_517:
[----:B------:R-:W-:Y:S05]  /*35a0*/  BSYNC B0 ;  /* 0x0000000000007941 */ /* 0x000fea0003800000 */
.L_x_515:
        /* <DEDUP_REMOVED lines=29> */
.L_x_519:
        /* <DEDUP_REMOVED lines=23> */
.L_x_520:
[----:B------:R-:W-:Y:S05]  /*38f0*/  BSYNC B0 ;  /* 0x0000000000007941 */ /* 0x000fea0003800000 */
.L_x_518:
        /* <DEDUP_REMOVED lines=20> */
.L_x_496:
[----:B------:R-:W-:-:S04]  /*3a40*/  LEA R2, P0, R36, c[0x0][0x200], 0x2 ;  /* 0x0000800024027a11 */ /* 0x000fc800078010ff */
[----:B------:R-:W-:-:S05]  /*3a50*/  LEA.HI.X R3, R36, c[0x0][0x204], R37, 0x2, P0 ;  /* 0x0000810024037a11 */ /* 0x000fca00000f1425 */
[----:B------:R0:W-:Y:S04]  /*3a60*/  STG.E [R2.64], R28 ;  /* 0x0000001c02007986 */ /* 0x0001e8000c10190a */
.L_x_495:
[----:B------:R-:W-:Y:S05]  /*3a70*/  BSYNC B1 ;  /* 0x0000000000017941 */ /* 0x000fea0003800000 */
.L_x_494:
[----:B------:R-:W1:Y:S01]  /*3a80*/  S2R R16, SR_TID.X ;  /* 0x0000000000107919 */ /* 0x000e620000002100 */
[----:B------:R-:W-:Y:S02]  /*3a90*/  IMAD.MOV.U32 R12, RZ, RZ, c[0x0][0x314] ;  /* 0x0000c500ff0c7624 */ /* 0x000fe400078e00ff */
        /* <DEDUP_REMOVED lines=13> */
[----:B------:R-:W-:Y:S01]  /*3b70*/  IMAD.MOV.U32 R0, RZ, RZ, RZ ;  /* 0x000000ffff007224 */ /* 0x000fe200078e00ff */
[----:B------:R-:W-:Y:S01]  /*3b80*/  SHF.R.S32.HI R15, RZ, 0x5, R15 ;  /* 0x00000005ff0f7819 */ /* 0x000fe2000001140f */
[----:B------:R-:W0:Y:S02]  /*3b90*/  @!P0 MUFU.EX2 R5, R5 ;  /* 0x0000000500058308 */ /* 0x000e240000000800 */
[----:B------:R-:W-:Y:S02]  /*3ba0*/  IMAD.IADD R16, R16, 0x1, -R3 ;  /* 0x0000000110107824 */ /* 0x000fe400078e0a03 */
[----:B------:R-:W-:-:S02]  /*3bb0*/  CS2R R2, SRZ ;  /* 0x0000000000027805 */ /* 0x000fc4000001ff00 */
[----:B------:R-:W-:Y:S01]  /*3bc0*/  IMAD.SHL.U32 R16, R16, 0x4, RZ ;  /* 0x0000000410107824 */ /* 0x000fe200078e00ff */
[----:B0-----:R0:W-:Y:S04]  /*3bd0*/  @!P0 STS [R6.X4], R5 ;  /* 0x0000000506008388 */ /* 0x0011e80000004800 */
[----:B------:R-:W-:Y:S01]  /*3be0*/  BAR.SYNC.DEFER_BLOCKING 0x0 ;  /* 0x0000000000007b1d */ /* 0x000fe20000010000 */
[----:B------:R-:W-:-:S13]  /*3bf0*/  ISETP.GE.AND P0, PT, R12, 0x1, PT ;  /* 0x000000010c00780c */ /* 0x000fda0003f06270 */
        /* <DEDUP_REMOVED lines=24> */
.L_x_523:
[----:B------:R0:W2:Y:S01]  /*3d80*/  @!P3 LDG.E.128 R8, [R22.64] ;  /* 0x0000000a1608b981 */ /* 0x0000a2000c1e1d00 */
[----:B------:R-:W-:Y:S02]  /*3d90*/  PLOP3.LUT P3, PT, P0, PT, PT, 0x80, 0x0 ;  /* 0x000000000000781c */ /* 0x000fe4000076f070 */
[C---:B------:R-:W-:Y:S01]  /*3da0*/  IADD3 R24, P1, R18.reuse, R22, RZ ;  /* 0x0000001612187210 */ /* 0x040fe20007f3e0ff */
[----:B------:R-:W2:Y:S01]  /*3db0*/  LDS R5, [R6] ;  /* 0x0000000006057984 */ /* 0x000ea20000000800 */
[----:B------:R-:W-:Y:S02]  /*3dc0*/  IADD3 R13, R13, 0x4, RZ ;  /* 0x000000040d0d7810 */ /* 0x000fe40007ffe0ff */
[----:B------:R-:W-:Y:S02]  /*3dd0*/  IADD3.X R25, R19, R23, RZ, P1, !PT ;  /* 0x0000001713197210 */ /* 0x000fe40000ffe4ff */
        /* <DEDUP_REMOVED lines=31> */
.L_x_522:
[----:B------:R-:W-:-:S04]  /*3fd0*/  IADD3 R5, -R13, c[0x0][0x314], RZ ;  /* 0x0000c5000d057a10 */ /* 0x000fc80007ffe1ff */
[----:B------:R-:W-:-:S13]  /*3fe0*/  ISETP.GT.AND P0, PT, R5, 0x1, PT ;  /* 0x000000010500780c */ /* 0x000fda0003f04270 */
[----:B------:R-:W-:Y:S05]  /*3ff0*/  @!P0 BRA `(.L_x_524) ;  /* 0x0000016000008947 */ /* 0x000fea0003800000 */
[----:B------:R-:W-:Y:S01]  /*4000*/  ISETP.GE.AND P0, PT, R15, R14, PT ;  /* 0x0000000e0f00720c */ /* 0x000fe20003f06270 */
[----:B------:R-:W0:Y:S01]  /*4010*/  LDS R25, [R6] ;  /* 0x0000000006197984 */ /* 0x000e220000000800 */
[----:B------:R-:W-:-:S03]  /*4020*/  IADD3 R26, P1, R18, R22, RZ ;  /* 0x00000016121a7210 */ /* 0x000fc60007f3e0ff */
[----:B------:R1:W2:Y:S08]  /*4030*/  LDS R20, [R6+0x14] ;  /* 0x0000140006147984 */ /* 0x0002b00000000800 */
[----:B------:R-:W0:Y:S01]  /*4040*/  @!P0 LDG.E.128 R8, [R22.64] ;  /* 0x0000000a16088981 */ /* 0x000e22000c1e1d00 */
[----:B------:R-:W-:Y:S02]  /*4050*/  IADD3.X R27, R19, R23, RZ, P1, !PT ;  /* 0x00000017131b7210 */ /* 0x000fe40000ffe4ff */
[----:B------:R-:W-:Y:S01]  /*4060*/  IADD3 R13, R13, 0x1, RZ ;  /* 0x000000010d0d7810 */ /* 0x000fe20007ffe0ff */
[----:B0-----:R-:W-:-:S02]  /*4070*/  FFMA.FTZ R21, R8, R25, R4 ;  /* 0x0000001908157223 */ /* 0x001fc40000010004 */
[-C--:B------:R-:W-:Y:S02]  /*4080*/  FFMA.FTZ R12, R9, R25.reuse, R3 ;  /* 0x00000019090c7223 */ /* 0x080fe40000010003 */
[-C--:B------:R-:W-:Y:S02]  /*4090*/  FFMA.FTZ R5, R10, R25.reuse, R2 ;  /* 0x000000190a057223 */ /* 0x080fe40000010002 */
[----:B------:R-:W-:Y:S02]  /*40a0*/  FFMA.FTZ R0, R11, R25, R0 ;  /* 0x000000190b007223 */ /* 0x000fe40000010000 */
[----:B------:R-:W2:Y:S01]  /*40b0*/  @!P0 LDG.E.128 R8, [R26.64] ;  /* 0x0000000a1a088981 */ /* 0x000ea2000c1e1d00 */
[----:B------:R-:W-:Y:S02]  /*40c0*/  IADD3 R22, P0, R18, R26, RZ ;  /* 0x0000001a12167210 */ /* 0x000fe40007f1e0ff */
[----:B------:R-:W-:Y:S02]  /*40d0*/  IADD3 R18, R6, 0x14, RZ ;  /* 0x0000001406127810 */ /* 0x000fe40007ffe0ff */
[----:B------:R-:W-:-:S02]  /*40e0*/  IADD3.X R23, R19, R27, RZ, P0, !PT ;  /* 0x0000001b13177210 */ /* 0x000fc400007fe4ff */
[----:B------:R-:W-:Y:S02]  /*40f0*/  PLOP3.LUT P4, PT, PT, PT, PT, 0x8, 0x0 ;  /* 0x000000000000781c */ /* 0x000fe40003f8e170 */
[----:B------:R-:W-:Y:S02]  /*4100*/  IADD3 R13, R13, 0x1, RZ ;  /* 0x000000010d0d7810 */ /* 0x000fe40007ffe0ff */
[----:B-1----:R-:W-:Y:S01]  /*4110*/  IADD3 R6, R18, 0x14, RZ ;  /* 0x0000001412067810 */ /* 0x002fe20007ffe0ff */
[-C--:B--2---:R-:W-:Y:S02]  /*4120*/  FFMA.FTZ R4, R8, R20.reuse, R21 ;  /* 0x0000001408047223 */ /* 0x084fe40000010015 */
[-C--:B------:R-:W-:Y:S02]  /*4130*/  FFMA.FTZ R3, R9, R20.reuse, R12 ;  /* 0x0000001409037223 */ /* 0x080fe4000001000c */
[-C--:B------:R-:W-:Y:S02]  /*4140*/  FFMA.FTZ R2, R10, R20.reuse, R5 ;  /* 0x000000140a027223 */ /* 0x080fe40000010005 */
[----:B------:R-:W-:-:S02]  /*4150*/  FFMA.FTZ R0, R11, R20, R0 ;  /* 0x000000140b007223 */ /* 0x000fc40000010000 */
.L_x_524:
[----:B------:R-:W-:-:S13]  /*4160*/  ISETP.LT.OR P4, PT, R13, c[0x0][0x314], P4 ;  /* 0x0000c5000d007a0c */ /* 0x000fda0002781670 */
[----:B------:R-:W-:Y:S05]  /*4170*/  @!P4 BRA `(.L_x_521) ;  /* 0x000000a00000c947 */ /* 0x000fea0003800000 */
[----:B------:R-:W-:Y:S01]  /*4180*/  ISETP.GE.AND P0, PT, R15, R14, PT ;  /* 0x0000000e0f00720c */ /* 0x000fe20003f06270 */
[----:B------:R-:W-:-:S12]  /*4190*/  BSSY B0, `(.L_x_525) ;  /* 0x0000003000007945 */ /* 0x000fd80003800000 */
[----:B------:R-:W-:Y:S05]  /*41a0*/  @P0 BRA `(.L_x_526) ;  /* 0x0000001000000947 */ /* 0x000fea0003800000 */
[----:B------:R0:W5:Y:S02]  /*41b0*/  LDG.E.128 R8, [R22.64] ;  /* 0x0000000a16087981 */ /* 0x000164000c1e1d00 */
.L_x_526:
[----:B------:R-:W-:Y:S05]  /*41c0*/  BSYNC B0 ;  /* 0x0000000000007941 */ /* 0x000fea0003800000 */
.L_x_525:
[----:B------:R-:W1:Y:S02]  /*41d0*/  LDS R5, [R6] ;  /* 0x0000000006057984 */ /* 0x000e640000000800 */
[C---:B-1---5:R-:W-:Y:S02]  /*41e0*/  FFMA.FTZ R4, R5.reuse, R8, R4 ;  /* 0x0000000805047223 */ /* 0x062fe40000010004 */
[C---:B------:R-:W-:Y:S02]  /*41f0*/  FFMA.FTZ R3, R5.reuse, R9, R3 ;  /* 0x0000000905037223 */ /* 0x040fe40000010003 */
[C---:B------:R-:W-:Y:S02]  /*4200*/  FFMA.FTZ R2, R5.reuse, R10, R2 ;  /* 0x0000000a05027223 */ /* 0x040fe40000010002 */
[----:B------:R-:W-:Y:S02]  /*4210*/  FFMA.FTZ R0, R5, R11, R0 ;  /* 0x0000000b05007223 */ /* 0x000fe40000010000 */
.L_x_521:
[----:B0-----:R-:W-:Y:S02]  /*4220*/  IADD3 R6, R15, UR8, RZ ;  /* 0x000000080f067c10 */ /* 0x001fe4000fffe0ff */
[----:B------:R-:W-:-:S02]  /*4230*/  F2FP.BF16.PACK_AB R4, R3, R4 ;  /* 0x000000040304723e */ /* 0x000fc400000010ff */
[----:B------:R-:W-:Y:S02]  /*4240*/  ISETP.GE.AND P0, PT, R6, R7, PT ;  /* 0x000000070600720c */ /* 0x000fe40003f06270 */
[----:B------:R-:W-:-:S11]  /*4250*/  F2FP.BF16.PACK_AB R5, R0, R2 ;  /* 0x000000020005723e */ /* 0x000fd600000010ff */
        /* <DEDUP_REMOVED lines=74> */
        .weak           $__internal_10_$__cuda_sm20_div_s64
        .type           $__internal_10_$__cuda_sm20_div_s64,@function
        .size           $__internal_10_$__cuda_sm20_div_s64,(.L_x_8272 - $__internal_10_$__cuda_sm20_div_s64)
$__internal_10_$__cuda_sm20_div_s64:
        /* <DEDUP_REMOVED lines=83> */
[----:B------:R-:W-:Y:S06]  /*4c30*/  RET.REL.NODEC R26 `(_ZN5flash32flash_fwd_splitkv_combine_kernelI23Flash_fwd_kernel_traitsILi128ELi64ELi128ELi4ELb0ELb0EN7cutlass10bfloat16_tE19Flash_kernel_traitsILi128ELi64ELi128ELi4ES3_EELi4ELi4ELb1EEEvNS_16Flash_fwd_paramsE) ;  /* 0xffffb3c01a007950 */ /* 0x000fec0003c3ffff */
.L_x_527:
        /* <DEDUP_REMOVED lines=12> */
.L_x_8272:


//--------------------- .text._ZN5flash32flash_fwd_splitkv_combine_kernelI23Flash_fwd_kernel_traitsILi128ELi64ELi128ELi4ELb0ELb0EN7cutlass10bfloat16_tE19Flash_kernel_traitsILi128ELi64ELi128ELi4ES3_EELi4ELi3ELb1EEEvNS_16Flash_fwd_paramsE --------------------------
	.section	.text._ZN5flash32flash_fwd_splitkv_combine_kernelI23Flash_fwd_kernel_traitsILi128ELi64ELi128ELi4ELb0ELb0EN7cutlass10bfloat16_tE19Flash_kernel_traitsILi128ELi64ELi128ELi4ES3_EELi4ELi3ELb1EEEvNS_16Flash_fwd_paramsE,"ax",@progbits
	.sectioninfo	@"SHI_REGISTERS=52"
	.align	128
        .global         _ZN5flash32flash_fwd_splitkv_combine_kernelI23Flash_fwd_kernel_traitsILi128ELi64ELi128ELi4ELb0ELb0EN7cutlass10bfloat16_tE19Flash_kernel_traitsILi128ELi64ELi128ELi4ES3_EELi4ELi3ELb1EEEvNS_16Flash_fwd_paramsE
        .type           _ZN5flash32flash_fwd_splitkv_combine_kernelI23Flash_fwd_kernel_traitsILi128ELi64ELi128ELi4ELb0ELb0EN7cutlass10bfloat16_tE19Flash_kernel_traitsILi128ELi64ELi128ELi4ES3_EELi4ELi3ELb1EEEvNS_16Flash_fwd_paramsE,@function
        .size           _ZN5flash32flash_fwd_splitkv_combine_kernelI23Flash_fwd_kernel_traitsILi128ELi64ELi128ELi4ELb0ELb0EN7cutlass10bfloat16_tE19Flash_kernel_traitsILi128ELi64ELi128ELi4ES3_EELi4ELi3ELb1EEEvNS_16Flash_fwd_paramsE,(.L_x_8273 - _ZN5flash32flash_fwd_splitkv_combine_kernelI23Flash_fwd_kernel_traitsILi128ELi64ELi128ELi4ELb0ELb0EN7cutlass10bfloat16_tE19Flash_kernel_traitsILi128ELi64ELi128ELi4ES3_EELi4ELi3ELb1EEEvNS_16Flash_fwd_paramsE)
        .other          _ZN5flash32flash_fwd_splitkv_combine_kernelI23Flash_fwd_kernel_traitsILi128ELi64ELi128ELi4ELb0ELb0EN7cutlass10bfloat16_tE19Flash_kernel_traitsILi128ELi64ELi128ELi4ES3_EELi4ELi3ELb1EEEvNS_16Flash_fwd_paramsE,@"STO_CUDA_ENTRY STV_DEFAULT"
_ZN5flash32flash_fwd_splitkv_combine_kernelI23Flash_fwd_kernel_traitsILi128ELi64ELi128ELi4ELb0ELb0EN7cutlass10bfloat16_tE19Flash_kernel_traitsILi128ELi64ELi128ELi4ES3_EELi4ELi3ELb1EEEvNS_16Flash_fwd_paramsE:
.text._ZN5flash32flash_fwd_splitkv_combine_kernelI23Flash_fwd_kernel_traitsILi128ELi64ELi128ELi4ELb0ELb0EN7cutlass10bfloat16_tE19Flash_kernel_traitsILi128ELi64ELi128ELi4ES3_EELi4ELi3ELb1EEEvNS_16Flash_fwd_paramsE:
        /* <DEDUP_REMOVED lines=23> */
[----:B------:R-:W-:Y:S05]  /*0170*/  CALL.REL.NOINC `($__internal_11_$__cuda_sm20_div_s64) ;  /* 0x0000454000007944 */ /* 0x000fea0003c00000 */
[----:B------:R-:W-:Y:S05]  /*0180*/  BRA `(.L_x_529) ;  /* 0x0000013000007947 */ /* 0x000fea0003800000 */
.L_x_528:
        /* <DEDUP_REMOVED lines=19> */
.L_x_529:
        /* <DEDUP_REMOVED lines=12> */
[----:B------:R-:W-:Y:S05]  /*0380*/  CALL.REL.NOINC `($__internal_11_$__cuda_sm20_div_s64) ;  /* 0x0000433000007944 */ /* 0x000fea0003c00000 */
[----:B------:R-:W-:Y:S02]  /*0390*/  MOV R28, R20 ;  /* 0x00000014001c7202 */ /* 0x000fe40000000f00 */
[----:B------:R-:W-:Y:S01]  /*03a0*/  MOV R29, R21 ;  /* 0x00000015001d7202 */ /* 0x000fe20000000f00 */
[----:B------:R-:W-:Y:S05]  /*03b0*/  BRA `(.L_x_532) ;  /* 0x0000013000007947 */ /* 0x000fea0003800000 */
.L_x_531:
        /* <DEDUP_REMOVED lines=19> */
.L_x_532:
[----:B------:R-:W-:Y:S05]  /*04f0*/  BSYNC B0 ;  /* 0x0000000000007941 */ /* 0x000fea0003800000 */
.L_x_530:
        /* <DEDUP_REMOVED lines=43> */
.L_x_534:
        /* <DEDUP_REMOVED lines=19> */
.L_x_535:
[----:B------:R-:W-:Y:S05]  /*08e0*/  BSYNC B0 ;  /* 0x0000000000007941 */ /* 0x000fea0003800000 */
.L_x_533:
        /* <DEDUP_REMOVED lines=74> */
[----:B------:R-:W-:Y:S02]  /*0d90*/  MOV R32, R20 ;  /* 0x0000001400207202 */ /* 0x000fe40000000f00 */
[----:B------:R-:W-:Y:S01]  /*0da0*/  MOV R33, R21 ;  /* 0x0000001500217202 */ /* 0x000fe20000000f00 */
[----:B------:R-:W-:Y:S05]  /*0db0*/  BRA `(.L_x_538) ;  /* 0x0000013000007947 */ /* 0x000fea0003800000 */
.L_x_537:
        /* <DEDUP_REMOVED lines=19> */
.L_x_538:
[----:B------:R-:W-:Y:S05]  /*0ef0*/  BSYNC B0 ;  /* 0x0000000000007941 */ /* 0x000fea0003800000 */
.L_x_536:
        /* <DEDUP_REMOVED lines=42> */
.L_x_540:
        /* <DEDUP_REMOVED lines=19> */
.L_x_541:
[----:B------:R-:W-:Y:S05]  /*12d0*/  BSYNC B0 ;  /* 0x0000000000007941 */ /* 0x000fea0003800000 */
.L_x_539:
        /* <DEDUP_REMOVED lines=131> */
.L_x_543:
[----:B------:R-:W-:Y:S05]  /*1b10*/  BSYNC B0 ;  /* 0x0000000000007941 */ /* 0x000fea0003800000 */
.L_x_542:
        /* <DEDUP_REMOVED lines=91> */
.L_x_548:
        /* <DEDUP_REMOVED lines=22> */
.L_x_549:
[----:B------:R-:W-:Y:S05]  /*2230*/  BSYNC B0 ;  /* 0x0000000000007941 */ /* 0x000fea0003800000 */
.L_x_547:
[----:B------:R-:W-:Y:S01]  /*2240*/  LOP3.LUT R19, R17, R0, RZ, 0xfc, !PT ;  /* 0x0000000011137212 */ /* 0x000fe200078efcff */
[----:B------:R-:W-:Y:S03]  /*2250*/  BSSY B0, `(.L_x_550) ;  /* 0x0000028000007945 */ /* 0x000fe60003800000 */
[----:B------:R-:W-:-:S13]  /*2260*/  ISETP.NE.U32.AND P0, PT, R19, RZ, PT ;  /* 0x000000ff1300720c */ /* 0x000fda0003f05070 */
[----:B------:R-:W-:Y:S05]  /*2270*/  @!P0 BRA `(.L_x_551) ;  /* 0x000000f000008947 */ /* 0x000fea0003800000 */
[----:B------:R-:W-:Y:S01]  /*2280*/  IMAD.MOV.U32 R24, RZ, RZ, R30 ;  /* 0x000000ffff187224 */ /* 0x000fe200078e001e */
[----:B------:R-:W-:Y:S02]  /*2290*/  MOV R23, R0 ;  /* 0x0000000000177202 */ /* 0x000fe40000000f00 */
[----:B------:R-:W-:Y:S02]  /*22a0*/  MOV R22, 0x22c0 ;  /* 0x000022c000167802 */ /* 0x000fe40000000f00 */
[----:B------:R-:W-:Y:S05]  /*22b0*/  CALL.REL.NOINC `($__internal_11_$__cuda_sm20_div_s64) ;  /* 0x0000240000007944 */ /* 0x000fea0003c00000 */
        /* <DEDUP_REMOVED lines=11> */
.L_x_551:
        /* <DEDUP_REMOVED lines=22> */
.L_x_552:
[----:B------:R-:W-:Y:S05]  /*24d0*/  BSYNC B0 ;  /* 0x0000000000007941 */ /* 0x000fea0003800000 */
.L_x_550:
        /* <DEDUP_REMOVED lines=11> */
[----:B------:R-:W-:Y:S05]  /*2590*/  CALL.REL.NOINC `($__internal_11_$__cuda_sm20_div_s64) ;  /* 0x0000212000007944 */ /* 0x000fea0003c00000 */
[----:B------:R-:W-:-:S04]  /*25a0*/  IADD3 R17, P0, RZ, -R20, RZ ;  /* 0x80000014ff117210 */ /* 0x000fc80007f1e0ff */
[----:B------:R-:W-:Y:S01]  /*25b0*/  IADD3.X R18, RZ, ~R21, RZ, P0, !PT ;  /* 0x80000015ff127210 */ /* 0x000fe200007fe4ff */
[----:B------:R-:W-:-:S04]  /*25c0*/  IMAD.WIDE.U32 R36, R5, R17, R36 ;  /* 0x0000001105247225 */ /* 0x000fc800078e0024 */
[----:B------:R-:W-:-:S04]  /*25d0*/  IMAD R18, R18, R5, RZ ;  /* 0x0000000512127224 */ /* 0x000fc800078e02ff */
[----:B------:R-:W-:-:S05]  /*25e0*/  IMAD R4, R4, R17, R18 ;  /* 0x0000001104047224 */ /* 0x000fca00078e0212 */
[----:B------:R-:W-:Y:S01]  /*25f0*/  IADD3 R4, R37, R4, RZ ;  /* 0x0000000425047210 */ /* 0x000fe20007ffe0ff */
[----:B------:R-:W-:Y:S05]  /*2600*/  BRA `(.L_x_555) ;  /* 0x0000016000007947 */ /* 0x000fea0003800000 */
.L_x_554:
        /* <DEDUP_REMOVED lines=22> */
.L_x_555:
[----:B------:R-:W-:Y:S05]  /*2770*/  BSYNC B0 ;  /* 0x0000000000007941 */ /* 0x000fea0003800000 */
.L_x_553:
        /* <DEDUP_REMOVED lines=38> */
[----:B------:R-:W-:Y:S05]  /*29e0*/  CALL.REL.NOINC `($__internal_11_$__cuda_sm20_div_s64) ;  /* 0x00001cd000007944 */ /* 0x000fea0003c00000 */
        /* <DEDUP_REMOVED lines=12> */
.L_x_557:
        /* <DEDUP_REMOVED lines=23> */
.L_x_558:
[----:B------:R-:W-:Y:S05]  /*2c20*/  BSYNC B0 ;  /* 0x0000000000007941 */ /* 0x000fea0003800000 */
.L_x_556:
        /* <DEDUP_REMOVED lines=19> */
.L_x_560:
        /* <DEDUP_REMOVED lines=22> */
.L_x_561:
[----:B------:R-:W-:Y:S05]  /*2ec0*/  BSYNC B0 ;  /* 0x0000000000007941 */ /* 0x000fea0003800000 */
.L_x_559:
        /* <DEDUP_REMOVED lines=20> */
.L_x_563:
        /* <DEDUP_REMOVED lines=23> */
.L_x_564:
[----:B------:R-:W-:Y:S05]  /*3180*/  BSYNC B0 ;  /* 0x0000000000007941 */ /* 0x000fea0003800000 */
.L_x_562:
        /* <DEDUP_REMOVED lines=25> */
[----:B------:R-:W-:Y:S05]  /*3320*/  CALL.REL.NOINC `($__internal_11_$__cuda_sm20_div_s64) ;  /* 0x0000139000007944 */ /* 0x000fea0003c00000 */
        /* <DEDUP_REMOVED lines=12> */
.L_x_566:
        /* <DEDUP_REMOVED lines=23> */
.L_x_567:
[----:B------:R-:W-:Y:S05]  /*3560*/  BSYNC B0 ;  /* 0x0000000000007941 */ /* 0x000fea0003800000 */
.L_x_565:
        /* <DEDUP_REMOVED lines=29> */
.L_x_569:
        /* <DEDUP_REMOVED lines=23> */
.L_x_570:
[----:B------:R-:W-:Y:S05]  /*38b0*/  BSYNC B0 ;  /* 0x0000000000007941 */ /* 0x000fea0003800000 */
.L_x_568:
        /* <DEDUP_REMOVED lines=20> */
.L_x_546:
[----:B------:R-:W-:-:S04]  /*3a00*/  LEA R2, P0, R36, c[0x0][0x200], 0x2 ;  /* 0x0000800024027a11 */ /* 0x000fc800078010ff */
[----:B------:R-:W-:-:S05]  /*3a10*/  LEA.HI.X R3, R36, c[0x0][0x204], R37, 0x2, P0 ;  /* 0x0000810024037a11 */ /* 0x000fca00000f1425 */
[----:B------:R0:W-:Y:S04]  /*3a20*/  STG.E [R2.64], R28 ;  /* 0x0000001c02007986 */ /* 0x0001e8000c10190a */
.L_x_545:
[----:B------:R-:W-:Y:S05]  /*3a30*/  BSYNC B1 ;  /* 0x0000000000017941 */ /* 0x000fea0003800000 */
.L_x_544:
        /* <DEDUP_REMOVED lines=48> */
.L_x_573:
        /* <DEDUP_REMOVED lines=37> */
.L_x_572:
        /* <DEDUP_REMOVED lines=25> */
.L_x_574:
[----:B------:R-:W-:-:S13]  /*4120*/  ISETP.LT.OR P4, PT, R13, c[0x0][0x314], P4 ;  /* 0x0000c5000d007a0c */ /* 0x000fda0002781670 */
[----:B------:R-:W-:Y:S05]  /*4130*/  @!P4 BRA `(.L_x_571) ;  /* 0x000000a00000c947 */ /* 0x000fea0003800000 */
[----:B------:R-:W-:Y:S01]  /*4140*/  ISETP.GE.AND P0, PT, R15, R14, PT ;  /* 0x0000000e0f00720c */ /* 0x000fe20003f06270 */
[----:B------:R-:W-:-:S12]  /*4150*/  BSSY B0, `(.L_x_575) ;  /* 0x0000003000007945 */ /* 0x000fd80003800000 */
[----:B------:R-:W-:Y:S05]  /*4160*/  @P0 BRA `(.L_x_576) ;  /* 0x0000001000000947 */ /* 0x000fea0003800000 */
[----:B------:R0:W5:Y:S02]  /*4170*/  LDG.E.128 R8, [R22.64] ;  /* 0x0000000a16087981 */ /* 0x000164000c1e1d00 */
.L_x_576:
[----:B------:R-:W-:Y:S05]  /*4180*/  BSYNC B0 ;  /* 0x0000000000007941 */ /* 0x000fea0003800000 */
.L_x_575:
[----:B------:R-:W1:Y:S02]  /*4190*/  LDS R5, [R6] ;  /* 0x0000000006057984 */ /* 0x000e640000000800 */
[C---:B-1---5:R-:W-:Y:S02]  /*41a0*/  FFMA.FTZ R4, R5.reuse, R8, R4 ;  /* 0x0000000805047223 */ /* 0x062fe40000010004 */
[C---:B------:R-:W-:Y:S02]  /*41b0*/  FFMA.FTZ R3, R5.reuse, R9, R3 ;  /* 0x0000000905037223 */ /* 0x040fe40000010003 */
[C---:B------:R-:W-:Y:S02]  /*41c0*/  FFMA.FTZ R2, R5.reuse, R10, R2 ;  /* 0x0000000a05027223 */ /* 0x040fe40000010002 */
[----:B------:R-:W-:Y:S02]  /*41d0*/  FFMA.FTZ R0, R5, R11, R0 ;  /* 0x0000000b05007223 */ /* 0x000fe40000010000 */
.L_x_571:
        /* <DEDUP_REMOVED lines=78> */
        .weak           $__internal_11_$__cuda_sm20_div_s64
        .type           $__internal_11_$__cuda_sm20_div_s64,@function
        .size           $__internal_11_$__cuda_sm20_div_s64,(.L_x_8273 - $__internal_11_$__cuda_sm20_div_s64)
$__internal_11_$__cuda_sm20_div_s64:
        /* <DEDUP_REMOVED lines=83> */
[----:B------:R-:W-:Y:S06]  /*4bf0*/  RET.REL.NODEC R26 `(_ZN5flash32flash_fwd_splitkv_combine_kernelI23Flash_fwd_kernel_traitsILi128ELi64ELi128ELi4ELb0ELb0EN7cutlass10bfloat16_tE19Flash_kernel_traitsILi128ELi64ELi128ELi4ES3_EELi4ELi3ELb1EEEvNS_16Flash_fwd_paramsE) ;  /* 0xffffb4001a007950 */ /* 0x000fec0003c3ffff */
.L_x_577:
        /* <DEDUP_REMOVED lines=16> */
.L_x_8273:


//--------------------- .text._ZN5flash32flash_fwd_splitkv_combine_kernelI23Flash_fwd_kernel_traitsILi128ELi64ELi128ELi4ELb0ELb0EN7cutlass10bfloat16_tE19Flash_kernel_traitsILi128ELi64ELi128ELi4ES3_EELi4ELi2ELb1EEEvNS_16Flash_fwd_paramsE --------------------------
	.section	.text._ZN5flash32flash_fwd_splitkv_combine_kernelI23Flash_fwd_kernel_traitsILi128ELi64ELi128ELi4ELb0ELb0EN7cutlass10bfloat16_tE19Flash_kernel_traitsILi128ELi64ELi128ELi4ES3_EELi4ELi2ELb1EEEvNS_16Flash_fwd_paramsE,"ax",@progbits
	.sectioninfo	@"SHI_REGISTERS=56"
	.align	128
        .global         _ZN5flash32flash_fwd_splitkv_combine_kernelI23Flash_fwd_kernel_traitsILi128ELi64ELi128ELi4ELb0ELb0EN7cutlass10bfloat16_tE19Flash_kernel_traitsILi128ELi64ELi128ELi4ES3_EELi4ELi2ELb1EEEvNS_16Flash_fwd_paramsE
        .type           _ZN5flash32flash_fwd_splitkv_combine_kernelI23Flash_fwd_kernel_traitsILi128ELi64ELi128ELi4ELb0ELb0EN7cutlass10bfloat16_tE19Flash_kernel_traitsILi128ELi64ELi128ELi4ES3_EELi4ELi2ELb1EEEvNS_16Flash_fwd_paramsE,@function
        .size           _ZN5flash32flash_fwd_splitkv_combine_kernelI23Flash_fwd_kernel_traitsILi128ELi64ELi128ELi4ELb0ELb0EN7cutlass10bfloat16_tE19Flash_kernel_traitsILi128ELi64ELi128ELi4ES3_EELi4ELi2ELb1EEEvNS_16Flash_fwd_paramsE,(.L_x_8274 - _ZN5flash32flash_fwd_splitkv_combine_kernelI23Flash_fwd_kernel_traitsILi128ELi64ELi128ELi4ELb0ELb0EN7cutlass10bfloat16_tE19Flash_kernel_traitsILi128ELi64ELi128ELi4ES3_EELi4ELi2ELb1EEEvNS_16Flash_fwd_paramsE)
        .other          _ZN5flash32flash_fwd_splitkv_combine_kernelI23Flash_fwd_kernel_traitsILi128ELi64ELi128ELi4ELb0ELb0EN7cutlass10bfloat16_tE19Flash_kernel_traitsILi128ELi64ELi128ELi4ES3_EELi4ELi2ELb1EEEvNS_16Flash_fwd_paramsE,@"STO_CUDA_ENTRY STV_DEFAULT"
_ZN5flash32flash_fwd_splitkv_combine_kernelI23Flash_fwd_kernel_traitsILi128ELi64ELi128ELi4ELb0ELb0EN7cutlass10bfloat16_tE19Flash_kernel_traitsILi128ELi64ELi128ELi4ES3_EELi4ELi2ELb1EEEvNS_16Flash_fwd_paramsE:
.text._ZN5flash32flash_fwd_splitkv_combine_kernelI23Flash_fwd_kernel_traitsILi128ELi64ELi128ELi4ELb0ELb0EN7cutlass10bfloat16_tE19Flash_kernel_traitsILi128ELi64ELi128ELi4ES3_EELi4ELi2ELb1EEEvNS_16Flash_fwd_paramsE:
        /* <DEDUP_REMOVED lines=23> */
[----:B------:R-:W-:Y:S05]  /*0170*/  CALL.REL.NOINC `($__internal_12_$__cuda_sm20_div_s64) ;  /* 0x0000445000007944 */ /* 0x000fea0003c00000 */
[----:B------:R-:W-:Y:S01]  /*0180*/  MOV R20, R0 ;  /* 0x0000000000147202 */ /* 0x000fe20000000f00 */
[----:B------:R-:W-:Y:S05]  /*0190*/  BRA `(.L_x_579) ;  /* 0x0000013000007947 */ /* 0x000fea0003800000 */
.L_x_578:
        /* <DEDUP_REMOVED lines=19> */
.L_x_579:
        /* <DEDUP_REMOVED lines=11> */
[----:B------:R-:W-:Y:S05]  /*0380*/  CALL.REL.NOINC `($__internal_12_$__cuda_sm20_div_s64) ;  /* 0x0000424000007944 */ /* 0x000fea0003c00000 */
[----:B------:R-:W-:Y:S02]  /*0390*/  MOV R10, R0 ;  /* 0x00000000000a7202 */ /* 0x000fe40000000f00 */
[----:B------:R-:W-:Y:S01]  /*03a0*/  MOV R11, R21 ;  /* 0x00000015000b7202 */ /* 0x000fe20000000f00 */
[----:B------:R-:W-:Y:S05]  /*03b0*/  BRA `(.L_x_582) ;  /* 0x0000013000007947 */ /* 0x000fea0003800000 */
.L_x_581:
        /* <DEDUP_REMOVED lines=19> */
.L_x_582:
[----:B------:R-:W-:Y:S05]  /*04f0*/  BSYNC B0 ;  /* 0x0000000000007941 */ /* 0x000fea0003800000 */
.L_x_580:
        /* <DEDUP_REMOVED lines=43> */
.L_x_584:
        /* <DEDUP_REMOVED lines=19> */
.L_x_585:
[----:B------:R-:W-:Y:S05]  /*08e0*/  BSYNC B0 ;  /* 0x0000000000007941 */ /* 0x000fea0003800000 */
.L_x_583:
        /* <DEDUP_REMOVED lines=73> */
[----:B------:R-:W-:Y:S02]  /*0d80*/  MOV R38, R0 ;  /* 0x0000000000267202 */ /* 0x000fe40000000f00 */
[----:B------:R-:W-:Y:S01]  /*0d90*/  MOV R39, R21 ;  /* 0x0000001500277202 */ /* 0x000fe20000000f00 */
[----:B------:R-:W-:Y:S05]  /*0da0*/  BRA `(.L_x_588) ;  /* 0x0000013000007947 */ /* 0x000fea0003800000 */
.L_x_587:
        /* <DEDUP_REMOVED lines=19> */
.L_x_588:
[----:B------:R-:W-:Y:S05]  /*0ee0*/  BSYNC B0 ;  /* 0x0000000000007941 */ /* 0x000fea0003800000 */
.L_x_586:
        /* <DEDUP_REMOVED lines=43> */
.L_x_590:
        /* <DEDUP_REMOVED lines=19> */
.L_x_591:
[----:B------:R-:W-:Y:S05]  /*12d0*/  BSYNC B0 ;  /* 0x0000000000007941 */ /* 0x000fea0003800000 */
.L_x_589:
        /* <DEDUP_REMOVED lines=132> */
.L_x_593:
[----:B------:R-:W-:Y:S05]  /*1b20*/  BSYNC B0 ;  /* 0x0000000000007941 */ /* 0x000fea0003800000 */
.L_x_592:
        /* <DEDUP_REMOVED lines=70> */
[----:B------:R-:W-:Y:S05]  /*1f90*/  CALL.REL.NOINC `($__internal_12_$__cuda_sm20_div_s64) ;  /* 0x0000263000007944 */ /* 0x000fea0003c00000 */
        /* <DEDUP_REMOVED lines=9> */
.L_x_598:
        /* <DEDUP_REMOVED lines=22> */
.L_x_599:
[----:B------:R-:W-:Y:S05]  /*2190*/  BSYNC B0 ;  /* 0x0000000000007941 */ /* 0x000fea0003800000 */
.L_x_597:
[----:B------:R-:W-:Y:S01]  /*21a0*/  LOP3.LUT R0, R23, R2, RZ, 0xfc, !PT ;  /* 0x0000000217007212 */ /* 0x000fe200078efcff */
[----:B------:R-:W-:Y:S03]  /*21b0*/  BSSY B0, `(.L_x_600) ;  /* 0x0000027000007945 */ /* 0x000fe60003800000 */
[----:B------:R-:W-:-:S13]  /*21c0*/  ISETP.NE.U32.AND P0, PT, R0, RZ, PT ;  /* 0x000000ff0000720c */ /* 0x000fda0003f05070 */
[----:B------:R-:W-:Y:S05]  /*21d0*/  @!P0 BRA `(.L_x_601) ;  /* 0x000000e000008947 */ /* 0x000fea0003800000 */
[----:B------:R-:W-:Y:S01]  /*21e0*/  IMAD.MOV.U32 R24, RZ, RZ, R37 ;  /* 0x000000ffff187224 */ /* 0x000fe200078e0025 */
[----:B------:R-:W-:Y:S02]  /*21f0*/  MOV R5, R2 ;  /* 0x0000000200057202 */ /* 0x000fe40000000f00 */
[----:B------:R-:W-:Y:S02]  /*2200*/  MOV R22, 0x2220 ;  /* 0x0000222000167802 */ /* 0x000fe40000000f00 */
[----:B------:R-:W-:Y:S05]  /*2210*/  CALL.REL.NOINC `($__internal_12_$__cuda_sm20_div_s64) ;  /* 0x000023b000007944 */ /* 0x000fea0003c00000 */
        /* <DEDUP_REMOVED lines=10> */
.L_x_601:
        /* <DEDUP_REMOVED lines=22> */
.L_x_602:
[----:B------:R-:W-:Y:S05]  /*2420*/  BSYNC B0 ;  /* 0x0000000000007941 */ /* 0x000fea0003800000 */
.L_x_600:
        /* <DEDUP_REMOVED lines=12> */
[----:B------:R-:W-:Y:S05]  /*24f0*/  CALL.REL.NOINC `($__internal_12_$__cuda_sm20_div_s64) ;  /* 0x000020d000007944 */ /* 0x000fea0003c00000 */
        /* <DEDUP_REMOVED lines=12> */
.L_x_604:
        /* <DEDUP_REMOVED lines=22> */
.L_x_605:
[----:B------:R-:W-:Y:S05]  /*2720*/  BSYNC B0 ;  /* 0x0000000000007941 */ /* 0x000fea0003800000 */
.L_x_603:
        /* <DEDUP_REMOVED lines=37> */
[----:B------:R-:W-:Y:S05]  /*2980*/  CALL.REL.NOINC `($__internal_12_$__cuda_sm20_div_s64) ;  /* 0x00001c4000007944 */ /* 0x000fea0003c00000 */
        /* <DEDUP_REMOVED lines=11> */
.L_x_607:
        /* <DEDUP_REMOVED lines=23> */
.L_x_608:
[----:B------:R-:W-:Y:S05]  /*2bb0*/  BSYNC B0 ;  /* 0x0000000000007941 */ /* 0x000fea0003800000 */
.L_x_606:
        /* <DEDUP_REMOVED lines=19> */
.L_x_610:
        /* <DEDUP_REMOVED lines=22> */
.L_x_611:
[----:B------:R-:W-:Y:S05]  /*2e50*/  BSYNC B0 ;  /* 0x0000000000007941 */ /* 0x000fea0003800000 */
.L_x_609:
        /* <DEDUP_REMOVED lines=22> */
.L_x_613:
        /* <DEDUP_REMOVED lines=23> */
.L_x_614:
[----:B------:R-:W-:Y:S05]  /*3130*/  BSYNC B0 ;  /* 0x0000000000007941 */ /* 0x000fea0003800000 */
.L_x_612:
        /* <DEDUP_REMOVED lines=38> */
.L_x_616:
        /* <DEDUP_REMOVED lines=23> */
.L_x_617:
[----:B------:R-:W-:Y:S05]  /*3510*/  BSYNC B0 ;  /* 0x0000000000007941 */ /* 0x000fea0003800000 */
.L_x_615:
        /* <DEDUP_REMOVED lines=27> */
.L_x_619:
        /* <DEDUP_REMOVED lines=23> */
.L_x_620:
[----:B------:R-:W-:Y:S05]  /*3840*/  BSYNC B0 ;  /* 0x0000000000007941 */ /* 0x000fea0003800000 */
.L_x_618:
        /* <DEDUP_REMOVED lines=20> */
.L_x_596:
[----:B------:R-:W-:-:S04]  /*3990*/  LEA R2, P0, R32, c[0x0][0x200], 0x2 ;  /* 0x0000800020027a11 */ /* 0x000fc800078010ff */
[----:B------:R-:W-:-:S05]  /*39a0*/  LEA.HI.X R3, R32, c[0x0][0x204], R33, 0x2, P0 ;  /* 0x0000810020037a11 */ /* 0x000fca00000f1421 */
[----:B------:R0:W-:Y:S04]  /*39b0*/  STG.E [R2.64], R29 ;  /* 0x0000001d02007986 */ /* 0x0001e8000c101908 */
.L_x_595:
[----:B------:R-:W-:Y:S05]  /*39c0*/  BSYNC B1 ;  /* 0x0000000000017941 */ /* 0x000fea0003800000 */
.L_x_594:
[----:B------:R-:W-:Y:S01]  /*39d0*/  ISETP.GE.OR P5, PT, R31, c[0x0][0x314], P5 ;  /* 0x0000c5001f007a0c */ /* 0x000fe20002fa6670 */
[----:B------:R-:W1:Y:S01]  /*39e0*/  S2R R18, SR_TID.X ;  /* 0x0000000000127919 */ /* 0x000e620000002100 */
[----:B------:R-:W-:Y:S01]  /*39f0*/  IMAD.MOV.U32 R13, RZ, RZ, c[0x0][0x314] ;  /* 0x0000c500ff0d7624 */ /* 0x000fe200078e00ff */
[----:B------:R-:W-:Y:S01]  /*3a00*/  HFMA2.MMA R0, -RZ, RZ, 0, 0 ;  /* 0x00000000ff007435 */ /* 0x000fe200000001ff */
[----:B------:R-:W-:-:S03]  /*3a10*/  IMAD.MOV.U32 R4, RZ, RZ, RZ ;  /* 0x000000ffff047224 */ /* 0x000fc600078e00ff */
[----:B------:R-:W-:-:S06]  /*3a20*/  ISETP.GE.AND P0, PT, R13, 0x1, PT ;  /* 0x000000010d00780c */ /* 0x000fcc0003f06270 */
[----:B------:R-:W-:-:S04]  /*3a30*/  @!P5 FADD.FTZ R6, -R29, R30 ;  /* 0x0000001e1d06d221 */ /* 0x000fc80000010100 */
[----:B------:R-:W-:-:S06]  /*3a40*/  @!P5 FMUL.FTZ R6, R6, 1.4426950216293334961 ;  /* 0x3fb8aa3b0606d820 */ /* 0x000fcc0000410000 */
[----:B------:R-:W2:Y:S01]  /*3a50*/  @!P5 MUFU.EX2 R6, R6 ;  /* 0x000000060006d308 */ /* 0x000ea20000000800 */
[----:B01----:R-:W-:-:S04]  /*3a60*/  SHF.R.S32.HI R3, RZ, 0x1f, R18 ;  /* 0x0000001fff037819 */ /* 0x003fc80000011412 */
[----:B------:R-:W-:-:S04]  /*3a70*/  LEA.HI R16, R3, R18, RZ, 0x5 ;  /* 0x0000001203107211 */ /* 0x000fc800078f28ff */
[----:B------:R-:W-:Y:S02]  /*3a80*/  LOP3.LUT R3, R16, 0x3fffffe0, RZ, 0xc0, !PT ;  /* 0x3fffffe010037812 */ /* 0x000fe400078ec0ff */
        /* <DEDUP_REMOVED lines=8> */
[----:B0-----:R-:W-:Y:S01]  /*3b10*/  IMAD R25, R16, 0x80, R18 ;  /* 0x0000008010197824 */ /* 0x001fe200078e0212 */
[----:B------:R-:W-:Y:S01]  /*3b20*/  UIMAD UR5, UR7, UR5, URZ ;  /* 0x00000005070572a4 */ /* 0x000fe2000f8e023f */
[----:B------:R-:W-:Y:S01]  /*3b30*/  ISETP.GT.AND P1, PT, R13, 0x3, PT ;  /* 0x000000030d00780c */ /* 0x000fe20003f24270 */
[C---:B------:R-:W-:Y:S01]  /*3b40*/  IMAD R20, R12.reuse, c[0x0][0x22c], RZ ;  /* 0x00008b000c147a24 */ /* 0x040fe200078e02ff */
[----:B------:R-:W-:Y:S01]  /*3b50*/  PLOP3.LUT P4, PT, PT, PT, PT, 0x80, 0x0 ;  /* 0x000000000000781c */ /* 0x000fe20003f8f070 */
[----:B------:R-:W-:Y:S01]  /*3b60*/  USHF.R.S32.HI UR4, URZ, 0x1f, UR5 ;  /* 0x0000001f3f047899 */ /* 0x000fe20008011405 */
[----:B------:R-:W-:Y:S01]  /*3b70*/  IADD3 R15, R12, -UR7, RZ ;  /* 0x800000070c0f7c10 */ /* 0x000fe2000fffe0ff */
[----:B------:R-:W-:Y:S01]  /*3b80*/  IMAD.SHL.U32 R6, R16, 0x4, RZ ;  /* 0x0000000410067824 */ /* 0x000fe200078e00ff */
        /* <DEDUP_REMOVED lines=14> */
.L_x_623:
        /* <DEDUP_REMOVED lines=37> */
.L_x_622:
        /* <DEDUP_REMOVED lines=25> */
.L_x_624:
[----:B------:R-:W-:-:S13]  /*4050*/  ISETP.LT.OR P4, PT, R14, c[0x0][0x314], P4 ;  /* 0x0000c5000e007a0c */ /* 0x000fda0002781670 */
[----:B------:R-:W-:Y:S05]  /*4060*/  @!P4 BRA `(.L_x_621) ;  /* 0x000000a00000c947 */ /* 0x000fea0003800000 */
[----:B------:R-:W-:Y:S01]  /*4070*/  ISETP.GE.AND P0, PT, R16, R15, PT ;  /* 0x0000000f1000720c */ /* 0x000fe20003f06270 */
[----:B------:R-:W-:-:S12]  /*4080*/  BSSY B0, `(.L_x_625) ;  /* 0x0000003000007945 */ /* 0x000fd80003800000 */
[----:B------:R-:W-:Y:S05]  /*4090*/  @P0 BRA `(.L_x_626) ;  /* 0x0000001000000947 */ /* 0x000fea0003800000 */
[----:B------:R0:W5:Y:S02]  /*40a0*/  LDG.E.128 R8, [R24.64] ;  /* 0x0000000818087981 */ /* 0x000164000c1e1d00 */
.L_x_626:
[----:B------:R-:W-:Y:S05]  /*40b0*/  BSYNC B0 ;  /* 0x0000000000007941 */ /* 0x000fea0003800000 */
.L_x_625:
[----:B------:R-:W1:Y:S02]  /*40c0*/  LDS R5, [R6] ;  /* 0x0000000006057984 */ /* 0x000e640000000800 */
[C---:B-1---5:R-:W-:Y:S02]  /*40d0*/  FFMA.FTZ R4, R5.reuse, R8, R4 ;  /* 0x0000000805047223 */ /* 0x062fe40000010004 */
[C---:B------:R-:W-:Y:S02]  /*40e0*/  FFMA.FTZ R3, R5.reuse, R9, R3 ;  /* 0x0000000905037223 */ /* 0x040fe40000010003 */
[C---:B------:R-:W-:Y:S02]  /*40f0*/  FFMA.FTZ R2, R5.reuse, R10, R2 ;  /* 0x0000000a05027223 */ /* 0x040fe40000010002 */
[----:B------:R-:W-:Y:S02]  /*4100*/  FFMA.FTZ R0, R5, R11, R0 ;  /* 0x0000000b05007223 */ /* 0x000fe40000010000 */
.L_x_621:
[----:B------:R-:W-:Y:S02]  /*4110*/  IADD3 R16, R16, UR7, RZ ;  /* 0x0000000710107c10 */ /* 0x000fe4000fffe0ff */
[----:B------:R-:W-:-:S02]  /*4120*/  F2FP.BF16.PACK_AB R4, R3, R4 ;  /* 0x000000040304723e */ /* 0x000fc400000010ff */
[----:B------:R-:W-:Y:S02]  /*4130*/  ISETP.GE.AND P0, PT, R16, R12, PT ;  /* 0x0000000c1000720c */ /* 0x000fe40003f06270 */
[----:B------:R-:W-:-:S11]  /*4140*/  F2FP.BF16.PACK_AB R5, R0, R2 ;  /* 0x000000020005723e */ /* 0x000fd600000010ff */
[----:B------:R-:W-:Y:S05]  /*4150*/  @P0 EXIT ;  /* 0x000000000000094d */ /* 0x000fea0003800000 */
[-C--:B0-----:R-:W-:Y:S02]  /*4160*/  IABS R6, R7.reuse ;  /* 0x0000000700067213 */ /* 0x081fe40000000000 */
        /* <DEDUP_REMOVED lines=70> */
        .weak           $__internal_12_$__cuda_sm20_div_s64
        .type           $__internal_12_$__cuda_sm20_div_s64,@function
        .size           $__internal_12_$__cuda_sm20_div_s64,(.L_x_8274 - $__internal_12_$__cuda_sm20_div_s64)
$__internal_12_$__cuda_sm20_div_s64:
        /* <DEDUP_REMOVED lines=83> */
[----:B------:R-:W-:Y:S06]  /*4b00*/  RET.REL.NODEC R42 `(_ZN5flash32flash_fwd_splitkv_combine_kernelI23Flash_fwd_kernel_traitsILi128ELi64ELi128ELi4ELb0ELb0EN7cutlass10bfloat16_tE19Flash_kernel_traitsILi128ELi64ELi128ELi4ES3_EELi4ELi2ELb1EEEvNS_16Flash_fwd_paramsE) ;  /* 0xffffb4f02a007950 */ /* 0x000fec0003c3ffff */
.L_x_627:
        /* <DEDUP_REMOVED lines=15> */
.L_x_8274:


//--------------------- .text._ZN5flash32flash_fwd_splitkv_combine_kernelI23Flash_fwd_kernel_traitsILi128ELi64ELi128ELi4ELb0ELb0EN7cutlass10bfloat16_tE19Flash_kernel_traitsILi128ELi64ELi128ELi4ES3_EELi4ELi1ELb1EEEvNS_16Flash_fwd_paramsE --------------------------
	.section	.text._ZN5flash32flash_fwd_splitkv_combine_kernelI23Flash_fwd_kernel_traitsILi128ELi64ELi128ELi4ELb0ELb0EN7cutlass10bfloat16_tE19Flash_kernel_traitsILi128ELi64ELi128ELi4ES3_EELi4ELi1ELb1EEEvNS_16Flash_fwd_paramsE,"ax",@progbits
	.sectioninfo	@"SHI_REGISTERS=54"
	.align	128
        .global         _ZN5flash32flash_fwd_splitkv_combine_kernelI23Flash_fwd_kernel_traitsILi128ELi64ELi128ELi4ELb0ELb0EN7cutlass10bfloat16_tE19Flash_kernel_traitsILi128ELi64ELi128ELi4ES3_EELi4ELi1ELb1EEEvNS_16Flash_fwd_paramsE
        .type           _ZN5flash32flash_fwd_splitkv_combine_kernelI23Flash_fwd_kernel_traitsILi128ELi64ELi128ELi4ELb0ELb0EN7cutlass10bfloat16_tE19Flash_kernel_traitsILi128ELi64ELi128ELi4ES3_EELi4ELi1ELb1EEEvNS_16Flash_fwd_paramsE,@function
        .size           _ZN5flash32flash_fwd_splitkv_combine_kernelI23Flash_fwd_kernel_traitsILi128ELi64ELi128ELi4ELb0ELb0EN7cutlass10bfloat16_tE19Flash_kernel_traitsILi128ELi64ELi128ELi4ES3_EELi4ELi1ELb1EEEvNS_16Flash_fwd_paramsE,(.L_x_8275 - _ZN5flash32flash_fwd_splitkv_combine_kernelI23Flash_fwd_kernel_traitsILi128ELi64ELi128ELi4ELb0ELb0EN7cutlass10bfloat16_tE19Flash_kernel_traitsILi128ELi64ELi128ELi4ES3_EELi4ELi1ELb1EEEvNS_16Flash_fwd_paramsE)
        .other          _ZN5flash32flash_fwd_splitkv_combine_kernelI23Flash_fwd_kernel_traitsILi128ELi64ELi128ELi4ELb0ELb0EN7cutlass10bfloat16_tE19Flash_kernel_traitsILi128ELi64ELi128ELi4ES3_EELi4ELi1ELb1EEEvNS_16Flash_fwd_paramsE,@"STO_CUDA_ENTRY STV_DEFAULT"
_ZN5flash32flash_fwd_splitkv_combine_kernelI23Flash_fwd_kernel_traitsILi128ELi64ELi128ELi4ELb0ELb0EN7cutlass10bfloat16_tE19Flash_kernel_traitsILi128ELi64ELi128ELi4ES3_EELi4ELi1ELb1EEEvNS_16Flash_fwd_paramsE:
.text._ZN5flash32flash_fwd_splitkv_combine_kernelI23Flash_fwd_kernel_traitsILi128ELi64ELi128ELi4ELb0ELb0EN7cutlass10bfloat16_tE19Flash_kernel_traitsILi128ELi64ELi128ELi4ES3_EELi4ELi1ELb1EEEvNS_16Flash_fwd_paramsE:
        /* <DEDUP_REMOVED lines=23> */
[----:B------:R-:W-:Y:S05]  /*0170*/  CALL.REL.NOINC `($__internal_13_$__cuda_sm20_div_s64) ;  /* 0x0000458000007944 */ /* 0x000fea0003c00000 */
[----:B------:R-:W-:Y:S02]  /*0180*/  MOV R8, R0 ;  /* 0x0000000000087202 */ /* 0x000fe40000000f00 */
[----:B------:R-:W-:Y:S01]  /*0190*/  MOV R9, R23 ;  /* 0x0000001700097202 */ /* 0x000fe20000000f00 */
[----:B------:R-:W-:Y:S05]  /*01a0*/  BRA `(.L_x_629) ;  /* 0x0000013000007947 */ /* 0x000fea0003800000 */
.L_x_628:
        /* <DEDUP_REMOVED lines=19> */
.L_x_629:
        /* <DEDUP_REMOVED lines=17> */
.L_x_631:
        /* <DEDUP_REMOVED lines=19> */
.L_x_632:
[----:B------:R-:W-:Y:S05]  /*0520*/  BSYNC B0 ;  /* 0x0000000000007941 */ /* 0x000fea0003800000 */
.L_x_630:
        /* <DEDUP_REMOVED lines=45> */
.L_x_634:
        /* <DEDUP_REMOVED lines=19> */
.L_x_635:
[----:B------:R-:W-:Y:S05]  /*0930*/  BSYNC B0 ;  /* 0x0000000000007941 */ /* 0x000fea0003800000 */
.L_x_633:
        /* <DEDUP_REMOVED lines=78> */
.L_x_637:
        /* <DEDUP_REMOVED lines=19> */
.L_x_638:
[----:B------:R-:W-:Y:S05]  /*0f50*/  BSYNC B0 ;  /* 0x0000000000007941 */ /* 0x000fea0003800000 */
.L_x_636:
        /* <DEDUP_REMOVED lines=43> */
.L_x_640:
        /* <DEDUP_REMOVED lines=19> */
.L_x_641:
[----:B------:R-:W-:Y:S05]  /*1340*/  BSYNC B0 ;  /* 0x0000000000007941 */ /* 0x000fea0003800000 */
.L_x_639:
        /* <DEDUP_REMOVED lines=133> */
.L_x_643:
[----:B------:R-:W-:Y:S05]  /*1ba0*/  BSYNC B0 ;  /* 0x0000000000007941 */ /* 0x000fea0003800000 */
.L_x_642:
        /* <DEDUP_REMOVED lines=73> */
[----:B------:R-:W-:Y:S05]  /*2040*/  CALL.REL.NOINC `($__internal_13_$__cuda_sm20_div_s64) ;  /* 0x000026b000007944 */ /* 0x000fea0003c00000 */
        /* <DEDUP_REMOVED lines=10> */
.L_x_648:
        /* <DEDUP_REMOVED lines=23> */
.L_x_649:
[----:B------:R-:W-:Y:S05]  /*2260*/  BSYNC B0 ;  /* 0x0000000000007941 */ /* 0x000fea0003800000 */
.L_x_647:
        /* <DEDUP_REMOVED lines=22> */
.L_x_651:
        /* <DEDUP_REMOVED lines=22> */
.L_x_652:
[----:B------:R-:W-:Y:S05]  /*2530*/  BSYNC B0 ;  /* 0x0000000000007941 */ /* 0x000fea0003800000 */
.L_x_650:
        /* <DEDUP_REMOVED lines=22> */
.L_x_654:
        /* <DEDUP_REMOVED lines=22> */
.L_x_655:
[----:B------:R-:W-:Y:S05]  /*2800*/  BSYNC B0 ;  /* 0x0000000000007941 */ /* 0x000fea0003800000 */
.L_x_653:
        /* <DEDUP_REMOVED lines=33> */
[----:B------:R-:W-:Y:S05]  /*2a20*/  CALL.REL.NOINC `($__internal_13_$__cuda_sm20_div_s64) ;  /* 0x00001cd000007944 */ /* 0x000fea0003c00000 */
        /* <DEDUP_REMOVED lines=11> */
.L_x_657:
        /* <DEDUP_REMOVED lines=23> */
.L_x_658:
[----:B------:R-:W-:Y:S05]  /*2c50*/  BSYNC B0 ;  /* 0x0000000000007941 */ /* 0x000fea0003800000 */
.L_x_656:
        /* <DEDUP_REMOVED lines=20> */
.L_x_660:
        /* <DEDUP_REMOVED lines=23> */
.L_x_661:
[----:B------:R-:W-:Y:S05]  /*2f10*/  BSYNC B0 ;  /* 0x0000000000007941 */ /* 0x000fea0003800000 */
.L_x_659:
        /* <DEDUP_REMOVED lines=19> */
.L_x_663:
        /* <DEDUP_REMOVED lines=23> */
.L_x_664:
[----:B------:R-:W-:Y:S05]  /*31c0*/  BSYNC B0 ;  /* 0x0000000000007941 */ /* 0x000fea0003800000 */
.L_x_662:
        /* <DEDUP_REMOVED lines=25> */
[----:B------:R-:W-:Y:S05]  /*3360*/  CALL.REL.NOINC `($__internal_13_$__cuda_sm20_div_s64) ;  /* 0x0000139000007944 */ /* 0x000fea0003c00000 */
        /* <DEDUP_REMOVED lines=12> */
.L_x_666:
        /* <DEDUP_REMOVED lines=23> */
.L_x_667:
[----:B------:R-:W-:Y:S05]  /*35a0*/  BSYNC B0 ;  /* 0x0000000000007941 */ /* 0x000fea0003800000 */
.L_x_665:
        /* <DEDUP_REMOVED lines=28> */
.L_x_669:
        /* <DEDUP_REMOVED lines=23> */
.L_x_670:
[----:B------:R-:W-:Y:S05]  /*38e0*/  BSYNC B0 ;  /* 0x0000000000007941 */ /* 0x000fea0003800000 */
.L_x_668:
        /* <DEDUP_REMOVED lines=20> */
.L_x_646:
[----:B------:R-:W-:-:S04]  /*3a30*/  LEA R2, P0, R38, c[0x0][0x200], 0x2 ;  /* 0x0000800026027a11 */ /* 0x000fc800078010ff */
[----:B------:R-:W-:-:S05]  /*3a40*/  LEA.HI.X R3, R38, c[0x0][0x204], R39, 0x2, P0 ;  /* 0x0000810026037a11 */ /* 0x000fca00000f1427 */
[----:B------:R0:W-:Y:S04]  /*3a50*/  STG.E [R2.64], R29 ;  /* 0x0000001d02007986 */ /* 0x0001e8000c101908 */
.L_x_645:
[----:B------:R-:W-:Y:S05]  /*3a60*/  BSYNC B1 ;  /* 0x0000000000017941 */ /* 0x000fea0003800000 */
.L_x_644:
[-C--:B0-----:R-:W-:Y:S01]  /*3a70*/  LEA.HI R2, R26, R26.reuse, RZ, 0x1 ;  /* 0x0000001a1a027211 */ /* 0x081fe200078f08ff */
[----:B------:R-:W-:Y:S01]  /*3a80*/  IMAD.MOV.U32 R13, RZ, RZ, c[0x0][0x314] ;  /* 0x0000c500ff0d7624 */ /* 0x000fe200078e00ff */
[----:B------:R-:W-:Y:S01]  /*3a90*/  LEA.HI R16, R31, R26, RZ, 0x5 ;  /* 0x0000001a1f107211 */ /* 0x000fe200078f28ff */
[----:B------:R-:W-:Y:S01]  /*3aa0*/  IMAD.MOV.U32 R4, RZ, RZ, RZ ;  /* 0x000000ffff047224 */ /* 0x000fe200078e00ff */
[----:B------:R-:W-:Y:S02]  /*3ab0*/  LOP3.LUT R0, R2, 0xfffffffe, RZ, 0xc0, !PT ;  /* 0xfffffffe02007812 */ /* 0x000fe400078ec0ff */
[----:B------:R-:W-:Y:S02]  /*3ac0*/  ISETP.GE.AND P0, PT, R13, 0x1, PT ;  /* 0x000000010d00780c */ /* 0x000fe40003f06270 */
[----:B------:R-:W-:Y:S01]  /*3ad0*/  LOP3.LUT R18, R16, 0x3fffffe0, RZ, 0xc0, !PT ;  /* 0x3fffffe010127812 */ /* 0x000fe200078ec0ff */
[----:B------:R-:W-:Y:S01]  /*3ae0*/  IMAD.IADD R0, R26, 0x1, -R0 ;  /* 0x000000011a007824 */ /* 0x000fe200078e0a00 */
[----:B------:R-:W-:-:S02]  /*3af0*/  SHF.R.S32.HI R16, RZ, 0x5, R16 ;  /* 0x00000005ff107819 */ /* 0x000fc40000011410 */
[----:B------:R-:W-:Y:S02]  /*3b00*/  IADD3 R18, -R18, R26, RZ ;  /* 0x0000001a12127210 */ /* 0x000fe40007ffe1ff */
[----:B------:R-:W-:Y:S02]  /*3b10*/  ISETP.GE.OR P5, PT, R0, c[0x0][0x314], P5 ;  /* 0x0000c50000007a0c */ /* 0x000fe40002fa6670 */
[----:B------:R-:W-:-:S11]  /*3b20*/  SHF.L.U32 R18, R18, 0x2, RZ ;  /* 0x0000000212127819 */ /* 0x000fd600000006ff */
[----:B------:R-:W-:Y:S02]  /*3b30*/  @!P5 FADD.FTZ R3, -R29, R30 ;  /* 0x0000001e1d03d221 */ /* 0x000fe40000010100 */
[----:B------:R-:W-:Y:S02]  /*3b40*/  @!P5 IMAD.SHL.U32 R2, R2, 0x2, RZ ;  /* 0x000000020202d824 */ /* 0x000fe400078e00ff */
[----:B------:R-:W-:-:S03]  /*3b50*/  @!P5 FMUL.FTZ R3, R3, 1.4426950216293334961 ;  /* 0x3fb8aa3b0303d820 */ /* 0x000fc60000410000 */
[----:B------:R-:W-:-:S03]  /*3b60*/  @!P5 LOP3.LUT R2, R2, 0xfffffffc, RZ, 0xc0, !PT ;  /* 0xfffffffc0202d812 */ /* 0x000fc600078ec0ff */
[----:B------:R-:W0:Y:S02]  /*3b70*/  @!P5 MUFU.EX2 R3, R3 ;  /* 0x000000030003d308 */ /* 0x000e240000000800 */
[----:B------:R-:W-:Y:S02]  /*3b80*/  @!P5 IMAD R2, R0, 0x14, R2 ;  /* 0x000000140002d824 */ /* 0x000fe400078e0202 */
[----:B------:R-:W-:-:S03]  /*3b90*/  IMAD.MOV.U32 R0, RZ, RZ, RZ ;  /* 0x000000ffff007224 */ /* 0x000fc600078e00ff */
[----:B0-----:R0:W-:Y:S02]  /*3ba0*/  @!P5 STS [R2], R3 ;  /* 0x000000030200d388 */ /* 0x0011e40000000800 */
[----:B0-----:R-:W-:Y:S02]  /*3bb0*/  CS2R R2, SRZ ;  /* 0x0000000000027805 */ /* 0x001fe4000001ff00 */
        /* <DEDUP_REMOVED lines=25> */
.L_x_673:
[----:B------:R-:W-:Y:S01]  /*3d50*/  @!P3 MOV R24, R17 ;  /* 0x000000110018b202 */ /* 0x000fe20000000f00 */
[----:B------:R-:W0:Y:S01]  /*3d60*/  LDS R5, [R6] ;  /* 0x0000000006057984 */ /* 0x000e220000000800 */
[-C--:B------:R-:W-:Y:S02]  /*3d70*/  @!P3 MOV R25, R22.reuse ;  /* 0x000000160019b202 */ /* 0x080fe40000000f00 */
[----:B------:R-:W-:Y:S03]  /*3d80*/  IADD3 R14, R14, 0x4, RZ ;  /* 0x000000040e0e7810 */ /* 0x000fe60007ffe0ff */
[----:B------:R1:W0:Y:S01]  /*3d90*/  @!P3 LDG.E.128 R8, [R24.64] ;  /* 0x000000081808b981 */ /* 0x000222000c1e1d00 */
[----:B------:R-:W-:Y:S02]  /*3da0*/  PLOP3.LUT P3, PT, P0, PT, PT, 0x80, 0x0 ;  /* 0x000000000000781c */ /* 0x000fe4000076f070 */
[----:B------:R-:W-:Y:S02]  /*3db0*/  ISETP.GE.AND P2, PT, R14, R13, PT ;  /* 0x0000000d0e00720c */ /* 0x000fe40003f46270 */
[C---:B-1----:R-:W-:Y:S04]  /*3dc0*/  IADD3 R24, P1, R20.reuse, R17, RZ ;  /* 0x0000001114187210 */ /* 0x042fe80007f3e0ff */
[C---:B------:R-:W-:Y:S02]  /*3dd0*/  IADD3.X R25, R21.reuse, R22, RZ, P1, !PT ;  /* 0x0000001615197210 */ /* 0x040fe40000ffe4ff */
[C---:B------:R-:W-:Y:S04]  /*3de0*/  IADD3 R22, P1, R20.reuse, R24, RZ ;  /* 0x0000001814167210 */ /* 0x040fe80007f3e0ff */
[----:B------:R-:W-:Y:S01]  /*3df0*/  IADD3.X R23, R21, R25, RZ, P1, !PT ;  /* 0x0000001915177210 */ /* 0x000fe20000ffe4ff */
[C---:B0-----:R-:W-:Y:S02]  /*3e00*/  FFMA.FTZ R4, R5.reuse, R8, R4 ;  /* 0x0000000805047223 */ /* 0x041fe40000010004 */
[C---:B------:R-:W-:Y:S02]  /*3e10*/  FFMA.FTZ R3, R5.reuse, R9, R3 ;  /* 0x0000000905037223 */ /* 0x040fe40000010003 */
[C---:B------:R-:W-:Y:S02]  /*3e20*/  FFMA.FTZ R2, R5.reuse, R10, R2 ;  /* 0x0000000a05027223 */ /* 0x040fe40000010002 */
[----:B------:R-:W-:Y:S02]  /*3e30*/  FFMA.FTZ R0, R5, R11, R0 ;  /* 0x0000000b05007223 */ /* 0x000fe40000010000 */
[----:B------:R-:W0:Y:S04]  /*3e40*/  LDS R5, [R6+0x14] ;  /* 0x0000140006057984 */ /* 0x000e280000000800 */
[----:B------:R-:W0:Y:S02]  /*3e50*/  @!P3 LDG.E.128 R8, [R24.64] ;  /* 0x000000081808b981 */ /* 0x000e24000c1e1d00 */
[C---:B0-----:R-:W-:Y:S02]  /*3e60*/  FFMA.FTZ R4, R5.reuse, R8, R4 ;  /* 0x0000000805047223 */ /* 0x041fe40000010004 */
[C---:B------:R-:W-:Y:S02]  /*3e70*/  FFMA.FTZ R3, R5.reuse, R9, R3 ;  /* 0x0000000905037223 */ /* 0x040fe40000010003 */
[C---:B------:R-:W-:Y:S02]  /*3e80*/  FFMA.FTZ R2, R5.reuse, R10, R2 ;  /* 0x0000000a05027223 */ /* 0x040fe40000010002 */
[----:B------:R-:W-:Y:S02]  /*3e90*/  FFMA.FTZ R0, R5, R11, R0 ;  /* 0x0000000b05007223 */ /* 0x000fe40000010000 */
[----:B------:R-:W0:Y:S04]  /*3ea0*/  LDS R5, [R6+0x28] ;  /* 0x0000280006057984 */ /* 0x000e280000000800 */
[----:B------:R1:W0:Y:S02]  /*3eb0*/  @!P3 LDG.E.128 R8, [R22.64] ;  /* 0x000000081608b981 */ /* 0x000224000c1e1d00 */
[C---:B-1----:R-:W-:Y:S04]  /*3ec0*/  IADD3 R22, P1, R20.reuse, R22, RZ ;  /* 0x0000001614167210 */ /* 0x042fe80007f3e0ff */
[----:B------:R-:W-:Y:S02]  /*3ed0*/  IADD3.X R23, R21, R23, RZ, P1, !PT ;  /* 0x0000001715177210 */ /* 0x000fe40000ffe4ff */
[----:B------:R-:W-:Y:S01]  /*3ee0*/  IADD3 R17, P1, R20, R22, RZ ;  /* 0x0000001614117210 */ /* 0x000fe20007f3e0ff */
[C---:B0-----:R-:W-:Y:S02]  /*3ef0*/  FFMA.FTZ R4, R5.reuse, R8, R4 ;  /* 0x0000000805047223 */ /* 0x041fe40000010004 */
[C---:B------:R-:W-:Y:S02]  /*3f00*/  FFMA.FTZ R3, R5.reuse, R9, R3 ;  /* 0x0000000905037223 */ /* 0x040fe40000010003 */
[C---:B------:R-:W-:Y:S02]  /*3f10*/  FFMA.FTZ R2, R5.reuse, R10, R2 ;  /* 0x0000000a05027223 */ /* 0x040fe40000010002 */
[----:B------:R-:W-:Y:S02]  /*3f20*/  FFMA.FTZ R0, R5, R11, R0 ;  /* 0x0000000b05007223 */ /* 0x000fe40000010000 */
[----:B------:R0:W1:Y:S04]  /*3f30*/  LDS R5, [R6+0x3c] ;  /* 0x00003c0006057984 */ /* 0x0000680000000800 */
[----:B------:R2:W1:Y:S01]  /*3f40*/  @!P3 LDG.E.128 R8, [R22.64] ;  /* 0x000000081608b981 */ /* 0x000462000c1e1d00 */
[----:B0-----:R-:W-:Y:S02]  /*3f50*/  IADD3 R6, R6, 0x50, RZ ;  /* 0x0000005006067810 */ /* 0x001fe40007ffe0ff */
[----:B--2---:R-:W-:Y:S01]  /*3f60*/  IADD3.X R22, R21, R23, RZ, P1, !PT ;  /* 0x0000001715167210 */ /* 0x004fe20000ffe4ff */
[C---:B-1----:R-:W-:Y:S02]  /*3f70*/  FFMA.FTZ R4, R5.reuse, R8, R4 ;  /* 0x0000000805047223 */ /* 0x042fe40000010004 */
[C---:B------:R-:W-:Y:S02]  /*3f80*/  FFMA.FTZ R3, R5.reuse, R9, R3 ;  /* 0x0000000905037223 */ /* 0x040fe40000010003 */
[C---:B------:R-:W-:Y:S02]  /*3f90*/  FFMA.FTZ R2, R5.reuse, R10, R2 ;  /* 0x0000000a05027223 */ /* 0x040fe40000010002 */
[----:B------:R-:W-:Y:S01]  /*3fa0*/  FFMA.FTZ R0, R5, R11, R0 ;  /* 0x0000000b05007223 */ /* 0x000fe20000010000 */
[----:B------:R-:W-:-:S05]  /*3fb0*/  @!P2 BRA `(.L_x_673) ;  /* 0xfffffd900000a947 */ /* 0x000fca000383ffff */
.L_x_672:
[----:B------:R-:W-:-:S04]  /*3fc0*/  IADD3 R5, -R14, c[0x0][0x314], RZ ;  /* 0x0000c5000e057a10 */ /* 0x000fc80007ffe1ff */
[----:B------:R-:W-:-:S13]  /*3fd0*/  ISETP.GT.AND P0, PT, R5, 0x1, PT ;  /* 0x000000010500780c */ /* 0x000fda0003f04270 */
[----:B------:R-:W-:Y:S05]  /*3fe0*/  @!P0 BRA `(.L_x_674) ;  /* 0x0000018000008947 */ /* 0x000fea0003800000 */
[----:B------:R-:W-:Y:S01]  /*3ff0*/  ISETP.GE.AND P0, PT, R16, R15, PT ;  /* 0x0000000f1000720c */ /* 0x000fe20003f06270 */
[----:B------:R-:W0:-:S12]  /*4000*/  LDS R5, [R6] ;  /* 0x0000000006057984 */ /* 0x000e180000000800 */
[----:B------:R-:W-:Y:S02]  /*4010*/  @!P0 IMAD.MOV.U32 R24, RZ, RZ, R17 ;  /* 0x000000ffff188224 */ /* 0x000fe400078e0011 */
[----:B------:R-:W-:-:S05]  /*4020*/  @!P0 IMAD.MOV.U32 R25, RZ, RZ, R22 ;  /* 0x000000ffff198224 */ /* 0x000fca00078e0016 */
[----:B------:R1:W0:Y:S02]  /*4030*/  @!P0 LDG.E.128 R8, [R24.64] ;  /* 0x0000000818088981 */ /* 0x000224000c1e1d00 */
[----:B-1----:R-:W-:-:S04]  /*4040*/  IADD3 R24, P1, R20, R17, RZ ;  /* 0x0000001114187210 */ /* 0x002fc80007f3e0ff */
        /* <DEDUP_REMOVED lines=9> */
[----:B------:R-:W-:Y:S02]  /*40e0*/  IADD3.X R22, R21, R25, RZ, P0, !PT ;  /* 0x0000001915167210 */ /* 0x000fe400007fe4ff */
[----:B------:R-:W-:Y:S02]  /*40f0*/  PLOP3.LUT P4, PT, PT, PT, PT, 0x8, 0x0 ;  /* 0x000000000000781c */ /* 0x000fe40003f8e170 */
[----:B------:R-:W-:Y:S02]  /*4100*/  IADD3 R14, R14, 0x1, RZ ;  /* 0x000000010e0e7810 */ /* 0x000fe40007ffe0ff */
[----:B0-----:R-:W-:-:S04]  /*4110*/  IADD3 R6, R6, 0x14, RZ ;  /* 0x0000001406067810 */ /* 0x001fc80007ffe0ff */
[----:B------:R-:W-:Y:S01]  /*4120*/  IADD3 R6, R6, 0x14, RZ ;  /* 0x0000001406067810 */ /* 0x000fe20007ffe0ff */
[-C--:B--2---:R-:W-:Y:S02]  /*4130*/  FFMA.FTZ R4, R8, R5.reuse, R4 ;  /* 0x0000000508047223 */ /* 0x084fe40000010004 */
[-C--:B------:R-:W-:Y:S02]  /*4140*/  FFMA.FTZ R3, R9, R5.reuse, R3 ;  /* 0x0000000509037223 */ /* 0x080fe40000010003 */
[-C--:B------:R-:W-:Y:S02]  /*4150*/  FFMA.FTZ R2, R10, R5.reuse, R2 ;  /* 0x000000050a027223 */ /* 0x080fe40000010002 */
[----:B------:R-:W-:Y:S02]  /*4160*/  FFMA.FTZ R0, R11, R5, R0 ;  /* 0x000000050b007223 */ /* 0x000fe40000010000 */
.L_x_674:
[----:B------:R-:W-:Y:S01]  /*4170*/  ISETP.LT.OR P4, PT, R14, c[0x0][0x314], P4 ;  /* 0x0000c5000e007a0c */ /* 0x000fe20002781670 */
[----:B------:R-:W-:Y:S01]  /*4180*/  IMAD.MOV.U32 R23, RZ, RZ, R22 ;  /* 0x000000ffff177224 */ /* 0x000fe200078e0016 */
[----:B------:R-:W-:-:S11]  /*4190*/  MOV R22, R17 ;  /* 0x0000001100167202 */ /* 0x000fd60000000f00 */
[----:B------:R-:W-:Y:S05]  /*41a0*/  @!P4 BRA `(.L_x_671) ;  /* 0x000000a00000c947 */ /* 0x000fea0003800000 */
[----:B------:R-:W-:Y:S01]  /*41b0*/  ISETP.GE.AND P0, PT, R16, R15, PT ;  /* 0x0000000f1000720c */ /* 0x000fe20003f06270 */
[----:B------:R-:W-:-:S12]  /*41c0*/  BSSY B0, `(.L_x_675) ;  /* 0x0000003000007945 */ /* 0x000fd80003800000 */
[----:B------:R-:W-:Y:S05]  /*41d0*/  @P0 BRA `(.L_x_676) ;  /* 0x0000001000000947 */ /* 0x000fea0003800000 */
[----:B------:R0:W5:Y:S02]  /*41e0*/  LDG.E.128 R8, [R22.64] ;  /* 0x0000000816087981 */ /* 0x000164000c1e1d00 */
.L_x_676:
[----:B------:R-:W-:Y:S05]  /*41f0*/  BSYNC B0 ;  /* 0x0000000000007941 */ /* 0x000fea0003800000 */
.L_x_675:
[----:B------:R-:W1:Y:S02]  /*4200*/  LDS R6, [R6] ;  /* 0x0000000006067984 */ /* 0x000e640000000800 */
[C---:B-1---5:R-:W-:Y:S02]  /*4210*/  FFMA.FTZ R4, R6.reuse, R8, R4 ;  /* 0x0000000806047223 */ /* 0x062fe40000010004 */
[C---:B------:R-:W-:Y:S02]  /*4220*/  FFMA.FTZ R3, R6.reuse, R9, R3 ;  /* 0x0000000906037223 */ /* 0x040fe40000010003 */
[C---:B------:R-:W-:Y:S02]  /*4230*/  FFMA.FTZ R2, R6.reuse, R10, R2 ;  /* 0x0000000a06027223 */ /* 0x040fe40000010002 */
[----:B------:R-:W-:Y:S02]  /*4240*/  FFMA.FTZ R0, R6, R11, R0 ;  /* 0x0000000b06007223 */ /* 0x000fe40000010000 */
.L_x_671:
[----:B------:R-:W-:Y:S02]  /*4250*/  IADD3 R16, R16, UR6, RZ ;  /* 0x0000000610107c10 */ /* 0x000fe4000fffe0ff */
[----:B------:R-:W-:-:S02]  /*4260*/  F2FP.BF16.PACK_AB R4, R3, R4 ;  /* 0x000000040304723e */ /* 0x000fc400000010ff */
[----:B------:R-:W-:Y:S02]  /*4270*/  ISETP.GE.AND P0, PT, R16, R12, PT ;  /* 0x0000000c1000720c */ /* 0x000fe40003f06270 */
[----:B------:R-:W-:-:S11]  /*4280*/  F2FP.BF16.PACK_AB R5, R0, R2 ;  /* 0x000000020005723e */ /* 0x000fd600000010ff */
[----:B------:R-:W-:Y:S05]  /*4290*/  @P0 EXIT ;  /* 0x000000000000094d */ /* 0x000fea0003800000 */
[-C--:B------:R-:W-:Y:S02]  /*42a0*/  IABS R8, R7.reuse ;  /* 0x0000000700087213 */ /* 0x080fe40000000000 */
[----:B------:R-:W-:Y:S02]  /*42b0*/  IABS R9, R16 ;  /* 0x0000001000097213 */ /* 0x000fe40000000000 */
[----:B------:R-:W1:Y:S01]  /*42c0*/  I2F.RP R10, R8 ;  /* 0x00000008000a7306 */ /* 0x000e620000209400 */
[----:B------:R-:W-:Y:S02]  /*42d0*/  IABS R6, R7 ;  /* 0x0000000700067213 */ /* 0x000fe40000000000 */
[----:B------:R-:W-:-:S03]  /*42e0*/  SHF.R.S32.HI R19, RZ, 0x1f, R18 ;  /* 0x0000001fff137819 */ /* 0x000fc60000011412 */
[----:B------:R-:W-:Y:S02]  /*42f0*/  IMAD.MOV R6, RZ, RZ, -R6 ;  /* 0x000000ffff067224 */ /* 0x000fe400078e0a06 */
[----:B-1----:R-:W1:Y:S02]  /*4300*/  MUFU.RCP R10, R10 ;  /* 0x0000000a000a7308 */ /* 0x002e640000001000 */
[----:B-1----:R-:W-:-:S06]  /*4310*/  IADD3 R10, R10, 0xffffffe, RZ ;  /* 0x0ffffffe0a0a7810 */ /* 0x002fcc0007ffe0ff */
[----:B------:R-:W1:Y:S02]  /*4320*/  F2I.FTZ.U32.TRUNC.NTZ R11, R10 ;  /* 0x0000000a000b7305 */ /* 0x000e64000021f000 */
[----:B-1----:R-:W-:Y:S02]  /*4330*/  IMAD.MOV R0, RZ, RZ, -R11 ;  /* 0x000000ffff007224 */ /* 0x002fe400078e0a0b */
[----:B------:R-:W-:Y:S02]  /*4340*/  IMAD.MOV.U32 R10, RZ, RZ, RZ ;  /* 0x000000ffff0a7224 */ /* 0x000fe400078e00ff */
[----:B------:R-:W-:Y:S01]  /*4350*/  IMAD R2, R0, R8, RZ ;  /* 0x0000000800027224 */ /* 0x000fe200078e02ff */
[----:B------:R-:W-:-:S03]  /*4360*/  IABS R0, c[0x0][0x214] ;  /* 0x0000850000007a13 */ /* 0x000fc60000000000 */
[----:B------:R-:W-:Y:S01]  /*4370*/  IMAD.HI.U32 R2, R11, R2, R10 ;  /* 0x000000020b027227 */ /* 0x000fe200078e000a */
[----:B------:R-:W1:Y:S05]  /*4380*/  I2F.RP R3, R0 ;  /* 0x0000000000037306 */ /* 0x000e6a0000209400 */
[----:B------:R-:W-:-:S04]  /*4390*/  IMAD.HI.U32 R2, R2, R9, RZ ;  /* 0x0000000902027227 */ /* 0x000fc800078e00ff */
[----:B------:R-:W-:-:S05]  /*43a0*/  IMAD R6, R2, R6, R9 ;  /* 0x0000000602067224 */ /* 0x000fca00078e0209 */
[----:B------:R-:W-:Y:S01]  /*43b0*/  ISETP.GT.U32.AND P1, PT, R8, R6, PT ;  /* 0x000000060800720c */ /* 0x000fe20003f24070 */
[----:B-1----:R-:W1:-:S12]  /*43c0*/  MUFU.RCP R3, R3 ;  /* 0x0000000300037308 */ /* 0x002e580000001000 */
[----:B------:R-:W-:Y:S01]  /*43d0*/  @!P1 IMAD.IADD R6, R6, 0x1, -R8 ;  /* 0x0000000106069824 */ /* 0x000fe200078e0a08 */
[----:B------:R-:W-:Y:S02]  /*43e0*/  @!P1 IADD3 R2, R2, 0x1, RZ ;  /* 0x0000000102029810 */ /* 0x000fe40007ffe0ff */
[----:B------:R-:W-:Y:S02]  /*43f0*/  ISETP.NE.AND P1, PT, R7, RZ, PT ;  /* 0x000000ff0700720c */ /* 0x000fe40003f25270 */
[----:B------:R-:W-:Y:S02]  /*4400*/  ISETP.GE.U32.AND P2, PT, R6, R8, PT ;  /* 0x000000080600720c */ /* 0x000fe40003f46070 */
[----:B------:R-:W-:Y:S02]  /*4410*/  LOP3.LUT R6, R16, R7, RZ, 0x3c, !PT ;  /* 0x0000000710067212 */ /* 0x000fe400078e3cff */
[----:B-1----:R-:W-:Y:S02]  /*4420*/  IADD3 R3, R3, 0xffffffe, RZ ;  /* 0x0ffffffe03037810 */ /* 0x002fe40007ffe0ff */
[----:B------:R-:W-:-:S02]  /*4430*/  ISETP.GE.AND P0, PT, R6, RZ, PT ;  /* 0x000000ff0600720c */ /* 0x000fc40003f06270 */
[----:B------:R-:W1:Y:S05]  /*4440*/  F2I.FTZ.U32.TRUNC.NTZ R11, R3 ;  /* 0x00000003000b7305 */ /* 0x000e6a000021f000 */
[----:B------:R-:W-:-:S06]  /*4450*/  @P2 IADD3 R2, R2, 0x1, RZ ;  /* 0x0000000102022810 */ /* 0x000fcc0007ffe0ff */
[----:B------:R-:W-:Y:S02]  /*4460*/  @!P0 IADD3 R2, -R2, RZ, RZ ;  /* 0x000000ff02028210 */ /* 0x000fe40007ffe1ff */
[----:B------:R-:W-:Y:S01]  /*4470*/  @!P1 LOP3.LUT R2, RZ, R7, RZ, 0x33, !PT ;  /* 0x00000007ff029212 */ /* 0x000fe200078e33ff */
[----:B-1----:R-:W-:-:S04]  /*4480*/  IMAD.MOV R3, RZ, RZ, -R11 ;  /* 0x000000ffff037224 */ /* 0x002fc800078e0a0b */
        /* <DEDUP_REMOVED lines=39> */
        .weak           $__internal_13_$__cuda_sm20_div_s64
        .type           $__internal_13_$__cuda_sm20_div_s64,@function
        .size           $__internal_13_$__cuda_sm20_div_s64,(.L_x_8275 - $__internal_13_$__cuda_sm20_div_s64)
$__internal_13_$__cuda_sm20_div_s64:
        /* <DEDUP_REMOVED lines=83> */
[----:B------:R-:W-:Y:S06]  /*4c30*/  RET.REL.NODEC R20 `(_ZN5flash32flash_fwd_splitkv_combine_kernelI23Flash_fwd_kernel_traitsILi128ELi64ELi128ELi4ELb0ELb0EN7cutlass10bfloat16_tE19Flash_kernel_traitsILi128ELi64ELi128ELi4ES3_EELi4ELi1ELb1EEEvNS_16Flash_fwd_paramsE) ;  /* 0xffffb3c014007950 */ /* 0x000fec0003c3ffff */
.L_x_677:
        /* <DEDUP_REMOVED lines=12> */
.L_x_8275:


//--------------------- .text._ZN5flash24flash_fwd_splitkv_kernelI23Flash_fwd_kernel_traitsILi128ELi64ELi128ELi4ELb0ELb0EN7cutlass10bfloat16_tE19Flash_kernel_traitsILi128ELi64ELi128ELi4ES3_EELb1ELb0ELb0ELb0ELb0ELb0ELb0ELb0EEEvNS_16Flash_fwd_paramsE --------------------------
	.section	.text._ZN5flash24flash_fwd_splitkv_kernelI23Flash_fwd_kernel_traitsILi128ELi64ELi128ELi4ELb0ELb0EN7cutlass10bfloat16_tE19Flash_kernel_traitsILi128ELi64ELi128ELi4ES3_EELb1ELb0ELb0ELb0ELb0ELb0ELb0ELb0EEEvNS_16Flash_fwd_paramsE,"ax",@progbits
	.sectioninfo	@"SHI_REGISTERS=254"
	.align	128
        .global         _ZN5flash24flash_fwd_splitkv_kernelI23Flash_fwd_kernel_traitsILi128ELi64ELi128ELi4ELb0ELb0EN7cutlass10bfloat16_tE19Flash_kernel_traitsILi128ELi64ELi128ELi4ES3_EELb1ELb0ELb0ELb0ELb0ELb0ELb0ELb0EEEvNS_16Flash_fwd_paramsE
        .type           _ZN5flash24flash_fwd_splitkv_kernelI23Flash_fwd_kernel_traitsILi128ELi64ELi128ELi4ELb0ELb0EN7cutlass10bfloat16_tE19Flash_kernel_traitsILi128ELi64ELi128ELi4ES3_EELb1ELb0ELb0ELb0ELb0ELb0ELb0ELb0EEEvNS_16Flash_fwd_paramsE,@function
        .size           _ZN5flash24flash_fwd_splitkv_kernelI23Flash_fwd_kernel_traitsILi128ELi64ELi128ELi4ELb0ELb0EN7cutlass10bfloat16_tE19Flash_kernel_traitsILi128ELi64ELi128ELi4ES3_EELb1ELb0ELb0ELb0ELb0ELb0ELb0ELb0EEEvNS_16Flash_fwd_paramsE,(.L_x_8328 - _ZN5flash24flash_fwd_splitkv_kernelI23Flash_fwd_kernel_traitsILi128ELi64ELi128ELi4ELb0ELb0EN7cutlass10bfloat16_tE19Flash_kernel_traitsILi128ELi64ELi128ELi4ES3_EELb1ELb0ELb0ELb0ELb0ELb0ELb0ELb0EEEvNS_16Flash_fwd_paramsE)
        .other          _ZN5flash24flash_fwd_splitkv_kernelI23Flash_fwd_kernel_traitsILi128ELi64ELi128ELi4ELb0ELb0EN7cutlass10bfloat16_tE19Flash_kernel_traitsILi128ELi64ELi128ELi4ES3_EELb1ELb0ELb0ELb0ELb0ELb0ELb0ELb0EEEvNS_16Flash_fwd_paramsE,@"STO_CUDA_ENTRY STV_DEFAULT"
_ZN5flash24flash_fwd_splitkv_kernelI23Flash_fwd_kernel_traitsILi128ELi64ELi128ELi4ELb0ELb0EN7cutlass10bfloat16_tE19Flash_kernel_traitsILi128ELi64ELi128ELi4ES3_EELb1ELb0ELb0ELb0ELb0ELb0ELb0ELb0EEEvNS_16Flash_fwd_paramsE:
.text._ZN5flash24flash_fwd_splitkv_kernelI23Flash_fwd_kernel_traitsILi128ELi64ELi128ELi4ELb0ELb0EN7cutlass10bfloat16_tE19Flash_kernel_traitsILi128ELi64ELi128ELi4ES3_EELb1ELb0ELb0ELb0ELb0ELb0ELb0ELb0EEEvNS_16Flash_fwd_paramsE:
[----:B------:R-:W-:Y:S02]  /*0000*/  MOV R1, c[0x0][0x28] ;  /* 0x00000a0000017a02 */ /* 0x000fe40000000f00 */
[----:B------:R-:W1:Y:S01]  /*0010*/  LDC.U8 R0, c[0x0][0x312] ;  /* 0x0000c480ff007b82 */ /* 0x000e620000000000 */
[----:B------:R-:W2:Y:S01]  /*0020*/  S2R R21, SR_CTAID.Y ;  /* 0x0000000000157919 */ /* 0x000ea20000002600 */
[----:B------:R-:W-:Y:S01]  /*0030*/  ISETP.NE.U32.AND P2, PT, RZ, c[0x0][0x240], PT ;  /* 0x00009000ff007a0c */ /* 0x000fe20003f45070 */
[----:B------:R-:W-:Y:S01]  /*0040*/  IMAD.MOV.U32 R220, RZ, RZ, 0x4 ;  /* 0x00000004ffdc7424 */ /* 0x000fe200078e00ff */
[----:B------:R-:W-:Y:S01]  /*0050*/  ISETP.EQ.U32.AND P1, PT, RZ, c[0x0][0x248], PT ;  /* 0x00009200ff007a0c */ /* 0x000fe20003f22070 */
[----:B------:R-:W-:Y:S01]  /*0060*/  IMAD.MOV.U32 R212, RZ, RZ, -0x1 ;  /* 0xffffffffffd47424 */ /* 0x000fe200078e00ff */
[----:B------:R-:W-:Y:S01]  /*0070*/  ISETP.NE.AND.EX P2, PT, RZ, c[0x0][0x244], PT, P2 ;  /* 0x00009100ff007a0c */ /* 0x000fe20003f45320 */
[----:B------:R-:W-:Y:S01]  /*0080*/  ULDC.64 UR12, c[0x0][0x118] ;  /* 0x00004600000c7ab9 */ /* 0x000fe20000000a00 */
[----:B------:R-:W-:Y:S01]  /*0090*/  IMAD.MOV.U32 R4, RZ, RZ, -0x1 ;  /* 0xffffffffff047424 */ /* 0x000fe200078e00ff */
[----:B------:R-:W-:-:S04]  /*00a0*/  ISETP.NE.U32.AND P0, PT, RZ, c[0x0][0x250], PT ;  /* 0x00009400ff007a0c */ /* 0x000fc80003f05070 */
[----:B------:R-:W-:Y:S02]  /*00b0*/  ISETP.NE.AND.EX P0, PT, RZ, c[0x0][0x254], PT, P0 ;  /* 0x00009500ff007a0c */ /* 0x000fe40003f05300 */
[----:B-1----:R-:W-:Y:S01]  /*00c0*/  ISETP.NE.AND P3, PT, R0, RZ, PT ;  /* 0x000000ff0000720c */ /* 0x002fe20003f65270 */
[----:B--2---:R-:W-:-:S03]  /*00d0*/  IMAD.WIDE R10, R21, R220, c[0x0][0x240] ;  /* 0x00009000150a7625 */ /* 0x004fc600078e02dc */
[----:B------:R-:W-:Y:S01]  /*00e0*/  ISETP.EQ.OR.EX P1, PT, RZ, c[0x0][0x24c], !P3, P1 ;  /* 0x00009300ff007a0c */ /* 0x000fe20005f22710 */
[CC--:B------:R-:W-:Y:S01]  /*00f0*/  IMAD.WIDE R6, R21.reuse, R220.reuse, c[0x0][0x248] ;  /* 0x0000920015067625 */ /* 0x0c0fe200078e02dc */
[----:B------:R-:W2:Y:S04]  /*0100*/  @P2 LDG.E R212, [R10.64] ;  /* 0x0000000c0ad42981 */ /* 0x000ea8000c1e1900 */
[----:B------:R-:W2:Y:S01]  /*0110*/  @P2 LDG.E R217, [R10.64+0x4] ;  /* 0x0000040c0ad92981 */ /* 0x000ea2000c1e1900 */
[----:B------:R-:W-:Y:S02]  /*0120*/  IMAD.MOV.U32 R3, RZ, RZ, RZ ;  /* 0x000000ffff037224 */ /* 0x000fe400078e00ff */
[----:B------:R-:W-:-:S04]  /*0130*/  @P0 IMAD.WIDE R8, R21, R220, c[0x0][0x250] ;  /* 0x0000940015080625 */ /* 0x000fc800078e02dc */
[----:B------:R1:W5:Y:S04]  /*0140*/  @!P1 LDG.E R4, [R6.64] ;  /* 0x0000000c06049981 */ /* 0x000368000c1e1900 */
[----:B------:R1:W5:Y:S01]  /*0150*/  @P0 LDG.E R3, [R8.64] ;  /* 0x0000000c08030981 */ /* 0x000362000c1e1900 */
[----:B------:R-:W-:-:S03]  /*0160*/  ISETP.NE.U32.AND P0, PT, RZ, c[0x0][0x248], PT ;  /* 0x00009200ff007a0c */ /* 0x000fc60003f05070 */
[----:B------:R-:W3:Y:S04]  /*0170*/  S2R R29, SR_CTAID.X ;  /* 0x00000000001d7919 */ /* 0x000ee80000002500 */
[----:B------:R-:W4:Y:S01]  /*0180*/  S2R R16, SR_CTAID.Z ;  /* 0x0000000000107919 */ /* 0x000f220000002700 */
[----:B------:R-:W-:Y:S01]  /*0190*/  ISETP.NE.AND.EX P0, PT, RZ, c[0x0][0x24c], PT, P0 ;  /* 0x00009300ff007a0c */ /* 0x000fe20003f05300 */
[----:B--2---:R-:W-:Y:S02]  /*01a0*/  @P2 IMAD.IADD R217, R217, 0x1, -R212 ;  /* 0x00000001d9d92824 */ /* 0x004fe400078e0ad4 */
[----:B------:R-:W-:-:S10]  /*01b0*/  @!P2 IMAD.MOV.U32 R217, RZ, RZ, c[0x0][0x214] ;  /* 0x00008500ffd9a624 */ /* 0x000fd400078e00ff */
[----:B------:R-:W-:Y:S05]  /*01c0*/  @!P0 BRA `(.L_x_678) ;  /* 0x0000004000008947 */ /* 0x000fea0003800000 */
[----:B-1-34-:R-:W2:Y:S02]  /*01d0*/  @P3 LDG.E R5, [R6.64+0x4] ;  /* 0x0000040c06053981 */ /* 0x01aea4000c1e1900 */
[----:B--2--5:R-:W-:-:S06]  /*01e0*/  @P3 IADD3 R2, R5, -R4, RZ ;  /* 0x8000000405023210 */ /* 0x024fcc0007ffe0ff */
[----:B------:R1:W5:Y:S01]  /*01f0*/  @!P3 LDG.E R2, [R6.64] ;  /* 0x0000000c0602b981 */ /* 0x000362000c1e1900 */
[----:B------:R-:W-:Y:S05]  /*0200*/  BRA `(.L_x_679) ;  /* 0x0000001000007947 */ /* 0x000fea0003800000 */
.L_x_678:
[----:B-1-34-:R-:W-:Y:S02]  /*0210*/  MOV R2, c[0x0][0x218] ;  /* 0x0000860000027a02 */ /* 0x01afe40000000f00 */
.L_x_679:
[----:B------:R-:W-:-:S04]  /*0220*/  ISETP.NE.U32.AND P2, PT, RZ, c[0x0][0x258], PT ;  /* 0x00009600ff007a0c */ /* 0x000fc80003f45070 */
[----:B------:R-:W-:-:S13]  /*0230*/  ISETP.NE.AND.EX P2, PT, RZ, c[0x0][0x25c], PT, P2 ;  /* 0x00009700ff007a0c */ /* 0x000fda0003f45320 */
[----:B-1----:R-:W-:-:S05]  /*0240*/  @P2 IMAD.WIDE R6, R21, R220, c[0x0][0x258] ;  /* 0x0000960015062625 */ /* 0x002fca00078e02dc */
[----:B------:R-:W2:Y:S01]  /*0250*/  @P2 LDG.E R132, [R6.64] ;  /* 0x0000000c06842981 */ /* 0x000ea2000c1e1900 */
[----:B------:R-:W-:Y:S01]  /*0260*/  IMAD.SHL.U32 R14, R29, 0x40, RZ ;  /* 0x000000401d0e7824 */ /* 0x000fe200078e00ff */
[----:B------:R-:W-:-:S04]  /*0270*/  @!P2 ISETP.NE.U32.AND P1, PT, RZ, c[0x0][0x268], PT ;  /* 0x00009a00ff00aa0c */ /* 0x000fc80003f25070 */
[----:B------:R-:W-:Y:S02]  /*0280*/  ISETP.GT.AND P0, PT, R217, R14, PT ;  /* 0x0000000ed900720c */ /* 0x000fe40003f04270 */
[----:B------:R-:W-:-:S04]  /*0290*/  @!P2 ISETP.NE.AND.EX P1, PT, RZ, c[0x0][0x26c], PT, P1 ;  /* 0x00009b00ff00aa0c */ /* 0x000fc80003f25310 */
[----:B------:R-:W-:Y:S01]  /*02a0*/  @!P2 SEL R0, RZ, c[0x0][0x21c], !P1 ;  /* 0x00008700ff00aa07 */ /* 0x000fe20004800000 */
[----:B--2--5:R-:W-:-:S03]  /*02b0*/  @P2 IMAD.IADD R132, R132, 0x1, -R3 ;  /* 0x0000000184842824 */ /* 0x024fc600078e0a03 */
[----:B------:R-:W-:-:S03]  /*02c0*/  @!P2 IADD3 R132, R0, R2, -R3 ;  /* 0x000000020084a210 */ /* 0x000fc60007ffe803 */
[----:B------:R-:W-:Y:S05]  /*02d0*/  @!P0 EXIT ;  /* 0x000000000000894d */ /* 0x000fea0003800000 */
[----:B------:R-:W-:Y:S01]  /*02e0*/  IMAD.MOV.U32 R9, RZ, RZ, c[0x0][0x218] ;  /* 0x00008600ff097624 */ /* 0x000fe200078e00ff */
[----:B------:R-:W-:Y:S01]  /*02f0*/  IADD3 R5, -R217, 0xbf, R14 ;  /* 0x000000bfd9057810 */ /* 0x000fe20007ffe10e */
[----:B------:R-:W1:Y:S01]  /*0300*/  S2R R10, SR_TID.X ;  /* 0x00000000000a7919 */ /* 0x000e620000002100 */
[----:B------:R-:W-:Y:S02]  /*0310*/  IADD3 R7, R132, 0x7f, RZ ;  /* 0x0000007f84077810 */ /* 0x000fe40007ffe0ff */
[----:B------:R-:W-:Y:S02]  /*0320*/  IADD3 R9, R9, 0x7f, RZ ;  /* 0x0000007f09097810 */ /* 0x000fe40007ffe0ff */
[----:B------:R-:W-:Y:S02]  /*0330*/  IADD3 R5, R5, c[0x0][0x2e8], R132 ;  /* 0x0000ba0005057a10 */ /* 0x000fe40007ffe084 */
[----:B------:R-:W-:Y:S02]  /*0340*/  SHF.R.S32.HI R2, RZ, 0x1f, R7 ;  /* 0x0000001fff027819 */ /* 0x000fe40000011407 */
[----:B------:R-:W-:-:S02]  /*0350*/  SHF.R.S32.HI R6, RZ, 0x1f, R9 ;  /* 0x0000001fff067819 */ /* 0x000fc40000011409 */
[----:B------:R-:W-:Y:S02]  /*0360*/  SHF.R.S32.HI R0, RZ, 0x1f, R5 ;  /* 0x0000001fff007819 */ /* 0x000fe40000011405 */
[----:B------:R-:W-:Y:S02]  /*0370*/  LEA.HI R2, R2, R7, RZ, 0x7 ;  /* 0x0000000702027211 */ /* 0x000fe400078f38ff */
[----:B------:R-:W-:Y:S02]  /*0380*/  LEA.HI R6, R6, R9, RZ, 0x7 ;  /* 0x0000000906067211 */ /* 0x000fe400078f38ff */
[----:B------:R-:W-:Y:S02]  /*0390*/  LEA.HI R0, R0, R5, RZ, 0x7 ;  /* 0x0000000500007211 */ /* 0x000fe400078f38ff */
[----:B------:R-:W-:Y:S02]  /*03a0*/  SHF.R.S32.HI R2, RZ, 0x7, R2 ;  /* 0x00000007ff027819 */ /* 0x000fe40000011402 */
[----:B------:R-:W-:-:S02]  /*03b0*/  SHF.R.S32.HI R5, RZ, 0x7, R6 ;  /* 0x00000007ff057819 */ /* 0x000fc40000011406 */
[----:B------:R-:W-:Y:S02]  /*03c0*/  SHF.R.S32.HI R0, RZ, 0x7, R0 ;  /* 0x00000007ff007819 */ /* 0x000fe40000011400 */
[----:B------:R-:W-:-:S04]  /*03d0*/  IMNMX R5, R5, R2, PT ;  /* 0x0000000205057217 */ /* 0x000fc80003800200 */
[----:B------:R-:W-:-:S04]  /*03e0*/  IMNMX R134, R5, R0, PT ;  /* 0x0000000005867217 */ /* 0x000fc80003800200 */
[----:B------:R-:W-:-:S13]  /*03f0*/  ISETP.GT.AND P0, PT, R134, RZ, PT ;  /* 0x000000ff8600720c */ /* 0x000fda0003f04270 */
[----:B------:R-:W-:Y:S05]  /*0400*/  @P0 BRA `(.L_x_680) ;  /* 0x000007b000000947 */ /* 0x000fea0003800000 */
[----:B-1----:R-:W-:Y:S01]  /*0410*/  SHF.R.S32.HI R3, RZ, 0x1f, R10 ;  /* 0x0000001fff037819 */ /* 0x002fe2000001140a */
[----:B------:R-:W-:Y:S01]  /*0420*/  BSSY B0, `(.L_x_681) ;  /* 0x000002e000007945 */ /* 0x000fe20003800000 */
[----:B------:R-:W-:Y:S02]  /*0430*/  ISETP.NE.AND P0, PT, R212, -0x1, PT ;  /* 0xffffffffd400780c */ /* 0x000fe40003f05270 */
[----:B------:R-:W-:Y:S02]  /*0440*/  LEA.HI R0, R3, R10, RZ, 0x3 ;  /* 0x0000000a03007211 */ /* 0x000fe400078f18ff */
[----:B------:R-:W-:Y:S02]  /*0450*/  SHF.R.S32.HI R5, RZ, 0x1f, R14 ;  /* 0x0000001fff057819 */ /* 0x000fe4000001140e */
[----:B------:R-:W-:Y:S02]  /*0460*/  LOP3.LUT R3, R0, 0xfffffff8, RZ, 0xc0, !PT ;  /* 0xfffffff800037812 */ /* 0x000fe400078ec0ff */
[----:B------:R-:W-:Y:S01]  /*0470*/  IADD3 R217, -R14, R217, RZ ;  /* 0x000000d90ed97210 */ /* 0x000fe20007ffe1ff */
[----:B------:R-:W-:Y:S01]  /*0480*/  IMAD R5, R5, c[0x0][0x1e8], RZ ;  /* 0x00007a0005057a24 */ /* 0x000fe200078e02ff */
[----:B------:R-:W-:Y:S01]  /*0490*/  SHF.R.S32.HI R0, RZ, 0x3, R0 ;  /* 0x00000003ff007819 */ /* 0x000fe20000011400 */
[----:B------:R-:W-:Y:S01]  /*04a0*/  IMAD.IADD R10, R10, 0x1, -R3 ;  /* 0x000000010a0a7824 */ /* 0x000fe200078e0a03 */
[----:B------:R-:W-:Y:S01]  /*04b0*/  SHF.R.S32.HI R19, RZ, 0x1f, R16 ;  /* 0x0000001fff137819 */ /* 0x000fe20000011410 */
[----:B------:R-:W-:Y:S01]  /*04c0*/  @P0 IMAD.WIDE.U32 R6, R212, c[0x0][0x1e8], RZ ;  /* 0x00007a00d4060a25 */ /* 0x000fe200078e00ff */
[----:B------:R-:W-:-:S02]  /*04d0*/  @!P0 SHF.R.S32.HI R8, RZ, 0x1f, R21 ;  /* 0x0000001fff088819 */ /* 0x000fc40000011415 */
[----:B------:R-:W-:Y:S01]  /*04e0*/  SHF.L.U32 R2, R10, 0x3, RZ ;  /* 0x000000030a027819 */ /* 0x000fe200000006ff */
[----:B------:R-:W-:-:S03]  /*04f0*/  @!P0 IMAD.WIDE.U32 R12, R21, c[0x0][0x1e0], RZ ;  /* 0x00007800150c8a25 */ /* 0x000fc600078e00ff */
[----:B------:R-:W-:Y:S01]  /*0500*/  SHF.R.S32.HI R3, RZ, 0x1f, R2 ;  /* 0x0000001fff037819 */ /* 0x000fe20000011402 */
[----:B------:R-:W-:Y:S02]  /*0510*/  @!P0 IMAD R8, R8, c[0x0][0x1e0], RZ ;  /* 0x0000780008088a24 */ /* 0x000fe400078e02ff */
[----:B------:R-:W-:Y:S02]  /*0520*/  @P0 IMAD R212, R212, c[0x0][0x1ec], R7 ;  /* 0x00007b00d4d40a24 */ /* 0x000fe400078e0207 */
[----:B------:R-:W-:Y:S01]  /*0530*/  @P0 IMAD.MOV.U32 R4, RZ, RZ, R6 ;  /* 0x000000ffff040224 */ /* 0x000fe200078e0006 */
[----:B------:R-:W-:Y:S01]  /*0540*/  @!P0 MOV R4, R12 ;  /* 0x0000000c00048202 */ /* 0x000fe20000000f00 */
[----:B------:R-:W-:Y:S02]  /*0550*/  @!P0 IMAD R8, R21, c[0x0][0x1e4], R8 ;  /* 0x0000790015088a24 */ /* 0x000fe400078e0208 */
[----:B------:R-:W-:-:S04]  /*0560*/  IMAD.WIDE.U32 R6, R14, c[0x0][0x1e8], R2 ;  /* 0x00007a000e067a25 */ /* 0x000fc800078e0002 */
[----:B------:R-:W-:Y:S01]  /*0570*/  @!P0 IMAD.IADD R212, R13, 0x1, R8 ;  /* 0x000000010dd48824 */ /* 0x000fe200078e0208 */
[----:B------:R-:W-:Y:S01]  /*0580*/  IADD3 R4, P0, R4, R6, RZ ;  /* 0x0000000604047210 */ /* 0x000fe20007f1e0ff */
[----:B------:R-:W-:Y:S02]  /*0590*/  IMAD R5, R14, c[0x0][0x1ec], R5 ;  /* 0x00007b000e057a24 */ /* 0x000fe400078e0205 */
[----:B------:R-:W-:Y:S02]  /*05a0*/  IMAD R19, R19, c[0x0][0x1f0], RZ ;  /* 0x00007c0013137a24 */ /* 0x000fe400078e02ff */
[----:B------:R-:W-:Y:S01]  /*05b0*/  IMAD R21, R21, c[0x0][0x1c0], R16 ;  /* 0x0000700015157a24 */ /* 0x000fe200078e0210 */
[----:B------:R-:W-:Y:S01]  /*05c0*/  IADD3.X R5, R212, R7, R5, P0, !PT ;  /* 0x00000007d4057210 */ /* 0x000fe200007fe405 */
[----:B------:R-:W-:Y:S01]  /*05d0*/  IMAD R19, R16, c[0x0][0x1f4], R19 ;  /* 0x00007d0010137a24 */ /* 0x000fe200078e0213 */
[----:B------:R-:W-:Y:S01]  /*05e0*/  ISETP.GE.AND P0, PT, R0, R217, PT ;  /* 0x000000d90000720c */ /* 0x000fe20003f06270 */
[----:B------:R-:W-:Y:S01]  /*05f0*/  IMAD R14, R21, c[0x0][0x214], R14 ;  /* 0x00008500150e7a24 */ /* 0x000fe200078e020e */
[----:B------:R-:W-:Y:S01]  /*0600*/  IADD3 R7, R2, 0x40, RZ ;  /* 0x0000004002077810 */ /* 0x000fe20007ffe0ff */
[----:B------:R-:W-:Y:S01]  /*0610*/  IMAD.WIDE.U32 R16, R16, c[0x0][0x1f0], R4 ;  /* 0x00007c0010107a25 */ /* 0x000fe200078e0004 */
[----:B------:R-:W-:-:S03]  /*0620*/  SHF.R.S32.HI R5, RZ, 0x1f, R0 ;  /* 0x0000001fff057819 */ /* 0x000fc60000011400 */
[----:B------:R-:W-:-:S06]  /*0630*/  IMAD.IADD R19, R17, 0x1, R19 ;  /* 0x0000000111137824 */ /* 0x000fcc00078e0213 */
[----:B------:R-:W-:Y:S05]  /*0640*/  @P0 BRA `(.L_x_682) ;  /* 0x000000b000000947 */ /* 0x000fea0003800000 */
[----:B------:R-:W-:Y:S01]  /*0650*/  IMAD R9, R5, c[0x0][0x1e8], RZ ;  /* 0x00007a0005097a24 */ /* 0x000fe200078e02ff */
[----:B------:R-:W-:Y:S01]  /*0660*/  ISETP.GE.AND P2, PT, R2, c[0x0][0x220], PT ;  /* 0x0000880002007a0c */ /* 0x000fe20003f46270 */
[----:B------:R-:W-:Y:S01]  /*0670*/  IMAD.MOV.U32 R18, RZ, RZ, R16 ;  /* 0x000000ffff127224 */ /* 0x000fe200078e0010 */
[----:B------:R-:W-:Y:S01]  /*0680*/  ISETP.GE.AND P1, PT, R7, c[0x0][0x220], PT ;  /* 0x0000880007007a0c */ /* 0x000fe20003f26270 */
[C---:B------:R-:W-:Y:S02]  /*0690*/  IMAD R4, R0.reuse, c[0x0][0x1ec], R9 ;  /* 0x00007b0000047a24 */ /* 0x040fe400078e0209 */
[----:B------:R-:W-:-:S05]  /*06a0*/  IMAD.WIDE.U32 R12, R0, c[0x0][0x1e8], R18 ;  /* 0x00007a00000c7a25 */ /* 0x000fca00078e0012 */
[----:B------:R-:W-:Y:S02]  /*06b0*/  IADD3 R4, R13, R4, RZ ;  /* 0x000000040d047210 */ /* 0x000fe40007ffe0ff */
[----:B------:R-:W-:-:S04]  /*06c0*/  LEA R8, P0, R12, c[0x0][0x1d0], 0x1 ;  /* 0x000074000c087a11 */ /* 0x000fc800078008ff */
[----:B------:R-:W-:-:S05]  /*06d0*/  LEA.HI.X R9, R12, c[0x0][0x1d4], R4, 0x1, P0 ;  /* 0x000075000c097a11 */ /* 0x000fca00000f0c04 */
[----:B------:R1:W-:Y:S04]  /*06e0*/  @!P2 STG.E.128 [R8.64], RZ ;  /* 0x000000ff0800a986 */ /* 0x0003e8000c101d0c */
[----:B------:R1:W-:Y:S02]  /*06f0*/  @!P1 STG.E.128 [R8.64+0x80], RZ ;  /* 0x000080ff08009986 */ /* 0x0003e4000c101d0c */
.L_x_682:
[----:B------:R-:W-:Y:S05]  /*0700*/  BSYNC B0 ;  /* 0x0000000000007941 */ /* 0x000fea0003800000 */
.L_x_681:
[----:B------:R-:W-:Y:S01]  /*0710*/  IADD3 R12, R0, 0x10, RZ ;  /* 0x00000010000c7810 */ /* 0x000fe20007ffe0ff */
[----:B------:R-:W-:Y:S03]  /*0720*/  BSSY B0, `(.L_x_683) ;  /* 0x0000011000007945 */ /* 0x000fe60003800000 */
[----:B------:R-:W-:-:S13]  /*0730*/  ISETP.GE.AND P0, PT, R12, R217, PT ;  /* 0x000000d90c00720c */ /* 0x000fda0003f06270 */
[----:B------:R-:W-:Y:S05]  /*0740*/  @P0 BRA `(.L_x_684) ;  /* 0x000000e000000947 */ /* 0x000fea0003800000 */
[----:B-1----:R-:W-:Y:S01]  /*0750*/  IADD3 R9, P0, R0, 0x10, RZ ;  /* 0x0000001000097810 */ /* 0x002fe20007f1e0ff */
[----:B------:R-:W-:Y:S01]  /*0760*/  IMAD.MOV.U32 R20, RZ, RZ, R16 ;  /* 0x000000ffff147224 */ /* 0x000fe200078e0010 */
[----:B------:R-:W-:Y:S02]  /*0770*/  MOV R21, R19 ;  /* 0x0000001300157202 */ /* 0x000fe40000000f00 */
[----:B------:R-:W-:Y:S01]  /*0780*/  ISETP.GE.AND P1, PT, R2, c[0x0][0x220], PT ;  /* 0x0000880002007a0c */ /* 0x000fe20003f26270 */
[----:B------:R-:W-:Y:S01]  /*0790*/  IMAD.X R4, RZ, RZ, R5, P0 ;  /* 0x000000ffff047224 */ /* 0x000fe200000e0605 */
[----:B------:R-:W-:Y:S01]  /*07a0*/  ISETP.GE.AND P0, PT, R7, c[0x0][0x220], PT ;  /* 0x0000880007007a0c */ /* 0x000fe20003f06270 */
[----:B------:R-:W-:-:S04]  /*07b0*/  IMAD.WIDE.U32 R20, R9, c[0x0][0x1e8], R20 ;  /* 0x00007a0009147a25 */ /* 0x000fc800078e0014 */
[----:B------:R-:W-:Y:S01]  /*07c0*/  IMAD R4, R4, c[0x0][0x1e8], RZ ;  /* 0x00007a0004047a24 */ /* 0x000fe200078e02ff */
[----:B------:R-:W-:-:S03]  /*07d0*/  LEA R8, P2, R20, c[0x0][0x1d0], 0x1 ;  /* 0x0000740014087a11 */ /* 0x000fc600078408ff */
[----:B------:R-:W-:-:S04]  /*07e0*/  IMAD R4, R9, c[0x0][0x1ec], R4 ;  /* 0x00007b0009047a24 */ /* 0x000fc800078e0204 */
[----:B------:R-:W-:-:S05]  /*07f0*/  IMAD.IADD R4, R21, 0x1, R4 ;  /* 0x0000000115047824 */ /* 0x000fca00078e0204 */
[----:B------:R-:W-:-:S05]  /*0800*/  LEA.HI.X R9, R20, c[0x0][0x1d4], R4, 0x1, P2 ;  /* 0x0000750014097a11 */ /* 0x000fca00010f0c04 */
[----:B------:R1:W-:Y:S04]  /*0810*/  @!P1 STG.E.128 [R8.64], RZ ;  /* 0x000000ff08009986 */ /* 0x0003e8000c101d0c */
[----:B------:R1:W-:Y:S02]  /*0820*/  @!P0 STG.E.128 [R8.64+0x80], RZ ;  /* 0x000080ff08008986 */ /* 0x0003e4000c101d0c */
.L_x_684:
[----:B------:R-:W-:Y:S05]  /*0830*/  BSYNC B0 ;  /* 0x0000000000007941 */ /* 0x000fea0003800000 */
.L_x_683:
[----:B-1----:R-:W-:Y:S01]  /*0840*/  IADD3 R8, R0, 0x20, RZ ;  /* 0x0000002000087810 */ /* 0x002fe20007ffe0ff */
[----:B------:R-:W-:Y:S03]  /*0850*/  BSSY B0, `(.L_x_685) ;  /* 0x0000011000007945 */ /* 0x000fe60003800000 */
[----:B------:R-:W-:-:S13]  /*0860*/  ISETP.GE.AND P0, PT, R8, R217, PT ;  /* 0x000000d90800720c */ /* 0x000fda0003f06270 */
[----:B------:R-:W-:Y:S05]  /*0870*/  @P0 BRA `(.L_x_686) ;  /* 0x000000e000000947 */ /* 0x000fea0003800000 */
[----:B------:R-:W-:Y:S01]  /*0880*/  IADD3 R9, P0, R0, 0x20, RZ ;  /* 0x0000002000097810 */ /* 0x000fe20007f1e0ff */
        /* <DEDUP_REMOVED lines=13> */
.L_x_686:
[----:B------:R-:W-:Y:S05]  /*0960*/  BSYNC B0 ;  /* 0x0000000000007941 */ /* 0x000fea0003800000 */
.L_x_685:
[----:B------:R-:W-:Y:S01]  /*0970*/  IADD3 R6, R0, 0x30, RZ ;  /* 0x0000003000067810 */ /* 0x000fe20007ffe0ff */
[----:B------:R-:W-:Y:S03]  /*0980*/  BSSY B0, `(.L_x_687) ;  /* 0x0000010000007945 */ /* 0x000fe60003800000 */
[----:B------:R-:W-:-:S13]  /*0990*/  ISETP.GE.AND P0, PT, R6, R217, PT ;  /* 0x000000d90600720c */ /* 0x000fda0003f06270 */
[----:B------:R-:W-:Y:S05]  /*09a0*/  @P0 BRA `(.L_x_688) ;  /* 0x000000d000000947 */ /* 0x000fea0003800000 */
[----:B------:R-:W-:Y:S02]  /*09b0*/  IADD3 R4, P0, R0, 0x30, RZ ;  /* 0x0000003000047810 */ /* 0x000fe40007f1e0ff */
        /* <DEDUP_REMOVED lines=12> */
.L_x_688:
[----:B------:R-:W-:Y:S05]  /*0a80*/  BSYNC B0 ;  /* 0x0000000000007941 */ /* 0x000fea0003800000 */
.L_x_687:
[----:B------:R-:W-:-:S04]  /*0a90*/  ISETP.NE.AND P4, PT, R10, RZ, PT ;  /* 0x000000ff0a00720c */ /* 0x000fc80003f85270 */
[-C--:B------:R-:W-:Y:S02]  /*0aa0*/  ISETP.GE.OR P3, PT, R0, R217.reuse, P4 ;  /* 0x000000d90000720c */ /* 0x080fe40002766670 */
[-C--:B------:R-:W-:Y:S02]  /*0ab0*/  ISETP.GE.OR P2, PT, R12, R217.reuse, P4 ;  /* 0x000000d90c00720c */ /* 0x080fe40002746670 */
[-C--:B------:R-:W-:Y:S02]  /*0ac0*/  ISETP.GE.OR P1, PT, R8, R217.reuse, P4 ;  /* 0x000000d90800720c */ /* 0x080fe40002726670 */
[----:B------:R-:W-:Y:S02]  /*0ad0*/  IADD3 R0, P0, R14, R0, RZ ;  /* 0x000000000e007210 */ /* 0x000fe40007f1e0ff */
[----:B------:R-:W-:Y:S02]  /*0ae0*/  ISETP.GE.OR P4, PT, R6, R217, P4 ;  /* 0x000000d90600720c */ /* 0x000fe40002786670 */
[----:B------:R-:W-:-:S02]  /*0af0*/  LEA.HI.X.SX32 R5, R14, R5, 0x1, P0 ;  /* 0x000000050e057211 */ /* 0x000fc400000f0eff */
[C---:B------:R-:W-:Y:S01]  /*0b00*/  LEA R4, P0, R0.reuse, c[0x0][0x200], 0x2 ;  /* 0x0000800000047a11 */ /* 0x040fe200078010ff */
[----:B--2---:R-:W-:Y:S02]  /*0b10*/  @!P3 IMAD.MOV.U32 R3, RZ, RZ, 0x7f800000 ;  /* 0x7f800000ff03b424 */ /* 0x004fe400078e00ff */
[----:B------:R-:W-:Y:S01]  /*0b20*/  @!P2 IMAD.MOV.U32 R2, RZ, RZ, 0x7f800000 ;  /* 0x7f800000ff02a424 */ /* 0x000fe200078e00ff */
[----:B------:R-:W-:Y:S01]  /*0b30*/  LEA.HI.X R5, R0, c[0x0][0x204], R5, 0x2, P0 ;  /* 0x0000810000057a11 */ /* 0x000fe200000f1405 */
[----:B------:R-:W-:-:S04]  /*0b40*/  @!P1 IMAD.MOV.U32 R0, RZ, RZ, 0x7f800000 ;  /* 0x7f800000ff009424 */ /* 0x000fc800078e00ff */
[----:B------:R2:W-:Y:S04]  /*0b50*/  @!P3 STG.E [R4.64], R3 ;  /* 0x000000030400b986 */ /* 0x0005e8000c10190c */
[----:B------:R2:W-:Y:S04]  /*0b60*/  @!P2 STG.E [R4.64+0x40], R2 ;  /* 0x000040020400a986 */ /* 0x0005e8000c10190c */
[----:B------:R2:W-:Y:S01]  /*0b70*/  @!P1 STG.E [R4.64+0x80], R0 ;  /* 0x0000800004009986 */ /* 0x0005e2000c10190c */
[----:B------:R-:W-:Y:S05]  /*0b80*/  @P4 EXIT ;  /* 0x000000000000494d */ /* 0x000fea0003800000 */
[----:B--2---:R-:W-:-:S05]  /*0b90*/  MOV R3, 0x7f800000 ;  /* 0x7f80000000037802 */ /* 0x004fca0000000f00 */
[----:B------:R-:W-:Y:S01]  /*0ba0*/  STG.E [R4.64+0xc0], R3 ;  /* 0x0000c00304007986 */ /* 0x000fe2000c10190c */
[----:B------:R-:W-:Y:S05]  /*0bb0*/  EXIT ;  /* 0x000000000000794d */ /* 0x000fea0003800000 */
.L_x_680:
[----:B-1----:R-:W-:Y:S01]  /*0bc0*/  ISETP.NE.U32.AND P2, PT, RZ, c[0x0][0x2c0], PT ;  /* 0x0000b000ff007a0c */ /* 0x002fe20003f45070 */
[----:B------:R-:W-:Y:S01]  /*0bd0*/  IMAD.MOV.U32 R0, RZ, RZ, R21 ;  /* 0x000000ffff007224 */ /* 0x000fe200078e0015 */
[----:B------:R-:W-:Y:S02]  /*0be0*/  ISETP.NE.U32.AND P0, PT, RZ, c[0x0][0x2b8], PT ;  /* 0x0000ae00ff007a0c */ /* 0x000fe40003f05070 */
[----:B------:R-:W-:Y:S02]  /*0bf0*/  ISETP.NE.AND.EX P2, PT, RZ, c[0x0][0x2c4], PT, P2 ;  /* 0x0000b100ff007a0c */ /* 0x000fe40003f45320 */
[----:B------:R-:W-:-:S11]  /*0c00*/  ISETP.NE.AND.EX P0, PT, RZ, c[0x0][0x2bc], PT, P0 ;  /* 0x0000af00ff007a0c */ /* 0x000fd60003f05300 */
[----:B------:R-:W-:Y:S01]  /*0c10*/  @P2 SHF.R.S32.HI R2, RZ, 0x1f, R21 ;  /* 0x0000001fff022819 */ /* 0x000fe20000011415 */
[----:B------:R-:W-:-:S04]  /*0c20*/  @P2 IMAD.WIDE.U32 R6, R21, c[0x0][0x2c8], RZ ;  /* 0x0000b20015062a25 */ /* 0x000fc800078e00ff */
[----:B------:R-:W-:Y:S01]  /*0c30*/  @P2 IMAD R2, R2, c[0x0][0x2c8], RZ ;  /* 0x0000b20002022a24 */ /* 0x000fe200078e02ff */
[----:B------:R-:W-:Y:S01]  /*0c40*/  CS2R R224, SRZ ;  /* 0x0000000000e07805 */ /* 0x000fe2000001ff00 */
[----:B------:R-:W-:-:S04]  /*0c50*/  @P0 IMAD.WIDE R8, R21, R220, c[0x0][0x2b8] ;  /* 0x0000ae0015080625 */ /* 0x000fc800078e02dc */
[----:B------:R-:W-:Y:S01]  /*0c60*/  @P2 IMAD R2, R21, c[0x0][0x2cc], R2 ;  /* 0x0000b30015022a24 */ /* 0x000fe200078e0202 */
[----:B------:R-:W-:Y:S01]  /*0c70*/  @P2 LEA R224, P1, R6, c[0x0][0x2c0], 0x2 ;  /* 0x0000b00006e02a11 */ /* 0x000fe200078210ff */
[----:B------:R1:W5:Y:S01]  /*0c80*/  @P0 LDG.E R0, [R8.64] ;  /* 0x0000000c08000981 */ /* 0x000362000c1e1900 */
[----:B------:R-:W-:Y:S01]  /*0c90*/  PLOP3.LUT P0, PT, PT, PT, PT, 0x8, 0x0 ;  /* 0x000000000000781c */ /* 0x000fe20003f0e170 */
[----:B------:R-:W-:Y:S01]  /*0ca0*/  @P2 IMAD.IADD R5, R7, 0x1, R2 ;  /* 0x0000000107052824 */ /* 0x000fe200078e0202 */
[----:B------:R-:W-:-:S04]  /*0cb0*/  IABS R135, c[0x0][0x2d0] ;  /* 0x0000b40000877a13 */ /* 0x000fc80000000000 */
[----:B------:R-:W-:-:S04]  /*0cc0*/  @P2 SHF.L.U64.HI R5, R6, 0x2, R5 ;  /* 0x0000000206052819 */ /* 0x000fc80000010205 */
[----:B------:R-:W-:Y:S02]  /*0cd0*/  @P2 IADD3.X R225, R5, c[0x0][0x2c4], RZ, P1, !PT ;  /* 0x0000b10005e12a10 */ /* 0x000fe40000ffe4ff */
[----:B------:R-:W-:-:S04]  /*0ce0*/  @P2 ISETP.NE.U32.AND P1, PT, R224, RZ, PT ;  /* 0x000000ffe000220c */ /* 0x000fc80003f25070 */
[----:B------:R-:W-:-:S13]  /*0cf0*/  @P2 ISETP.NE.AND.EX P0, PT, R225, RZ, PT, P1 ;  /* 0x000000ffe100220c */ /* 0x000fda0003f05310 */
[----:B------:R-:W-:Y:S05]  /*0d00*/  @!P0 BRA `(.L_x_689) ;  /* 0x0000048000008947 */ /* 0x000fea0003800000 */
[----:B-1----:R-:W1:Y:S01]  /*0d10*/  I2F.RP R6, R135 ;  /* 0x0000008700067306 */ /* 0x002e620000209400 */
[----:B------:R-:W-:-:S04]  /*0d20*/  LEA R9, R134, 0xffffff80, 0x7 ;  /* 0xffffff8086097811 */ /* 0x000fc800078e38ff */
[----:B-----5:R-:W-:-:S03]  /*0d30*/  IABS R0, R9 ;  /* 0x0000000900007213 */ /* 0x020fc60000000000 */
[----:B-1----:R-:W1:Y:S02]  /*0d40*/  MUFU.RCP R4, R6 ;  /* 0x0000000600047308 */ /* 0x002e640000001000 */
[----:B-1----:R-:W-:-:S06]  /*0d50*/  IADD3 R4, R4, 0xffffffe, RZ ;  /* 0x0ffffffe04047810 */ /* 0x002fcc0007ffe0ff */
[----:B------:R-:W1:Y:S02]  /*0d60*/  F2I.FTZ.U32.TRUNC.NTZ R5, R4 ;  /* 0x0000000400057305 */ /* 0x000e64000021f000 */
[----:B-1----:R-:W-:Y:S02]  /*0d70*/  IMAD.MOV R2, RZ, RZ, -R5 ;  /* 0x000000ffff027224 */ /* 0x002fe400078e0a05 */
[----:B------:R-:W-:Y:S02]  /*0d80*/  IMAD.MOV.U32 R4, RZ, RZ, RZ ;  /* 0x000000ffff047224 */ /* 0x000fe400078e00ff */
[----:B------:R-:W-:-:S04]  /*0d90*/  IMAD R2, R2, R135, RZ ;  /* 0x0000008702027224 */ /* 0x000fc800078e02ff */
[----:B------:R-:W-:Y:S01]  /*0da0*/  IMAD.HI.U32 R3, R5, R2, R4 ;  /* 0x0000000205037227 */ /* 0x000fe200078e0004 */
[----:B------:R-:W-:-:S05]  /*0db0*/  MOV R2, R0 ;  /* 0x0000000000027202 */ /* 0x000fca0000000f00 */
[----:B------:R-:W-:-:S04]  /*0dc0*/  IMAD.HI.U32 R3, R3, R2, RZ ;  /* 0x0000000203037227 */ /* 0x000fc800078e00ff */
[----:B------:R-:W-:-:S04]  /*0dd0*/  IMAD.MOV R0, RZ, RZ, -R3 ;  /* 0x000000ffff007224 */ /* 0x000fc800078e0a03 */
[----:B------:R-:W-:-:S05]  /*0de0*/  IMAD R0, R135, R0, R2 ;  /* 0x0000000087007224 */ /* 0x000fca00078e0202 */
[----:B------:R-:W-:-:S13]  /*0df0*/  ISETP.GT.U32.AND P2, PT, R135, R0, PT ;  /* 0x000000008700720c */ /* 0x000fda0003f44070 */
[-C--:B------:R-:W-:Y:S02]  /*0e00*/  @!P2 IADD3 R0, R0, -R135.reuse, RZ ;  /* 0x800000870000a210 */ /* 0x080fe40007ffe0ff */
[----:B------:R-:W-:Y:S02]  /*0e10*/  @!P2 IADD3 R3, R3, 0x1, RZ ;  /* 0x000000010303a810 */ /* 0x000fe40007ffe0ff */
[----:B------:R-:W-:Y:S02]  /*0e20*/  ISETP.GE.U32.AND P3, PT, R0, R135, PT ;  /* 0x000000870000720c */ /* 0x000fe40003f66070 */
[----:B------:R-:W-:Y:S02]  /*0e30*/  LOP3.LUT R0, R9, c[0x0][0x2d0], RZ, 0x3c, !PT ;  /* 0x0000b40009007a12 */ /* 0x000fe400078e3cff */
[----:B------:R-:W-:Y:S02]  /*0e40*/  ISETP.NE.AND P2, PT, RZ, c[0x0][0x2d0], PT ;  /* 0x0000b400ff007a0c */ /* 0x000fe40003f45270 */
[----:B------:R-:W-:-:S07]  /*0e50*/  ISETP.GE.AND P1, PT, R0, RZ, PT ;  /* 0x000000ff0000720c */ /* 0x000fce0003f26270 */
[----:B------:R-:W-:-:S06]  /*0e60*/  @P3 IADD3 R3, R3, 0x1, RZ ;  /* 0x0000000103033810 */ /* 0x000fcc0007ffe0ff */
[----:B------:R-:W-:Y:S01]  /*0e70*/  @!P1 IMAD.MOV R3, RZ, RZ, -R3 ;  /* 0x000000ffff039224 */ /* 0x000fe200078e0a03 */
[----:B------:R-:W-:-:S05]  /*0e80*/  @!P2 LOP3.LUT R3, RZ, c[0x0][0x2d0], RZ, 0x33, !PT ;  /* 0x0000b400ff03aa12 */ /* 0x000fca00078e33ff */
[----:B------:R-:W-:-:S06]  /*0e90*/  IMAD.WIDE R18, R3, 0x4, R224 ;  /* 0x0000000403127825 */ /* 0x000fcc00078e02e0 */
[----:B------:R-:W2:Y:S01]  /*0ea0*/  LDG.E R18, [R18.64] ;  /* 0x0000000c12127981 */ /* 0x000ea2000c1e1900 */
[----:B------:R-:W-:-:S04]  /*0eb0*/  IABS R0, c[0x0][0x1c8] ;  /* 0x0000720000007a13 */ /* 0x000fc80000000000 */
[----:B------:R-:W1:Y:S08]  /*0ec0*/  I2F.RP R5, R0 ;  /* 0x0000000000057306 */ /* 0x000e700000209400 */
[----:B-1----:R-:W1:Y:S02]  /*0ed0*/  MUFU.RCP R6, R5 ;  /* 0x0000000500067308 */ /* 0x002e640000001000 */
[----:B-1----:R-:W-:-:S06]  /*0ee0*/  IADD3 R6, R6, 0xffffffe, RZ ;  /* 0x0ffffffe06067810 */ /* 0x002fcc0007ffe0ff */
[----:B------:R-:W1:Y:S02]  /*0ef0*/  F2I.FTZ.U32.TRUNC.NTZ R7, R6 ;  /* 0x0000000600077305 */ /* 0x000e64000021f000 */
[----:B-1----:R-:W-:Y:S01]  /*0f00*/  IADD3 R2, RZ, -R7, RZ ;  /* 0x80000007ff027210 */ /* 0x002fe20007ffe0ff */
[----:B------:R-:W-:-:S04]  /*0f10*/  IMAD.MOV.U32 R6, RZ, RZ, RZ ;  /* 0x000000ffff067224 */ /* 0x000fc800078e00ff */
[----:B------:R-:W-:Y:S01]  /*0f20*/  IMAD R4, R2, R0, RZ ;  /* 0x0000000002047224 */ /* 0x000fe200078e02ff */
[----:B------:R-:W-:-:S03]  /*0f30*/  IABS R2, R16 ;  /* 0x0000001000027213 */ /* 0x000fc60000000000 */
[----:B------:R-:W-:-:S06]  /*0f40*/  IMAD.HI.U32 R7, R7, R4, R6 ;  /* 0x0000000407077227 */ /* 0x000fcc00078e0006 */
[----:B------:R-:W-:-:S05]  /*0f50*/  IMAD.HI.U32 R11, R7, R2, RZ ;  /* 0x00000002070b7227 */ /* 0x000fca00078e00ff */
[----:B------:R-:W-:-:S05]  /*0f60*/  IADD3 R5, -R11, RZ, RZ ;  /* 0x000000ff0b057210 */ /* 0x000fca0007ffe1ff */
[----:B------:R-:W-:Y:S01]  /*0f70*/  IMAD R5, R0, R5, R2 ;  /* 0x0000000500057224 */ /* 0x000fe200078e0202 */
[----:B------:R-:W-:-:S04]  /*0f80*/  LOP3.LUT R2, R16, c[0x0][0x1c8], RZ, 0x3c, !PT ;  /* 0x0000720010027a12 */ /* 0x000fc800078e3cff */
[----:B------:R-:W-:-:S13]  /*0f90*/  ISETP.GT.U32.AND P1, PT, R0, R5, PT ;  /* 0x000000050000720c */ /* 0x000fda0003f24070 */
[----:B------:R-:W-:Y:S01]  /*0fa0*/  @!P1 IMAD.IADD R5, R5, 0x1, -R0 ;  /* 0x0000000105059824 */ /* 0x000fe200078e0a00 */
[----:B------:R-:W-:Y:S02]  /*0fb0*/  @!P1 IADD3 R11, R11, 0x1, RZ ;  /* 0x000000010b0b9810 */ /* 0x000fe40007ffe0ff */
[----:B------:R-:W-:Y:S02]  /*0fc0*/  ISETP.GE.AND P1, PT, R2, RZ, PT ;  /* 0x000000ff0200720c */ /* 0x000fe40003f26270 */
[----:B------:R-:W-:Y:S02]  /*0fd0*/  ISETP.GE.U32.AND P2, PT, R5, R0, PT ;  /* 0x000000000500720c */ /* 0x000fe40003f46070 */
[----:B------:R-:W-:-:S05]  /*0fe0*/  IADD3 R0, -R3, RZ, RZ ;  /* 0x000000ff03007210 */ /* 0x000fca0007ffe1ff */
[----:B------:R-:W-:-:S05]  /*0ff0*/  IMAD R9, R0, c[0x0][0x2d0], R9 ;  /* 0x0000b40000097a24 */ /* 0x000fca00078e0209 */
[----:B------:R-:W-:Y:S02]  /*1000*/  SHF.R.S32.HI R5, RZ, 0x1f, R9 ;  /* 0x0000001fff057819 */ /* 0x000fe40000011409 */
[----:B------:R-:W-:Y:S02]  /*1010*/  @P2 IADD3 R11, R11, 0x1, RZ ;  /* 0x000000010b0b2810 */ /* 0x000fe40007ffe0ff */
[----:B------:R-:W-:Y:S01]  /*1020*/  ISETP.NE.AND P2, PT, RZ, c[0x0][0x1c8], PT ;  /* 0x00007200ff007a0c */ /* 0x000fe20003f45270 */
[----:B------:R-:W-:Y:S02]  /*1030*/  IMAD R0, R5, c[0x0][0x198], RZ ;  /* 0x0000660005007a24 */ /* 0x000fe400078e02ff */
[----:B------:R-:W-:-:S10]  /*1040*/  @!P1 IMAD.MOV R11, RZ, RZ, -R11 ;  /* 0x000000ffff0b9224 */ /* 0x000fd400078e0a0b */
[----:B------:R-:W-:Y:S02]  /*1050*/  @!P2 LOP3.LUT R11, RZ, c[0x0][0x1c8], RZ, 0x33, !PT ;  /* 0x00007200ff0baa12 */ /* 0x000fe400078e33ff */
[----:B--2---:R-:W-:Y:S01]  /*1060*/  SHF.R.S32.HI R17, RZ, 0x1f, R18 ;  /* 0x0000001fff117819 */ /* 0x004fe20000011412 */
[----:B------:R-:W-:-:S04]  /*1070*/  IMAD.WIDE.U32 R6, R18, c[0x0][0x180], RZ ;  /* 0x0000600012067a25 */ /* 0x000fc800078e00ff */
[C---:B------:R-:W-:Y:S02]  /*1080*/  IMAD R3, R17.reuse, c[0x0][0x180], RZ ;  /* 0x0000600011037a24 */ /* 0x040fe400078e02ff */
[----:B------:R-:W-:Y:S02]  /*1090*/  IMAD R17, R17, c[0x0][0x188], RZ ;  /* 0x0000620011117a24 */ /* 0x000fe400078e02ff */
[C---:B------:R-:W-:Y:S02]  /*10a0*/  IMAD R2, R18.reuse, c[0x0][0x184], R3 ;  /* 0x0000610012027a24 */ /* 0x040fe400078e0203 */
[----:B------:R-:W-:Y:S02]  /*10b0*/  IMAD R3, R9, c[0x0][0x19c], R0 ;  /* 0x0000670009037a24 */ /* 0x000fe400078e0200 */
[C---:B------:R-:W-:Y:S01]  /*10c0*/  IMAD R17, R18.reuse, c[0x0][0x18c], R17 ;  /* 0x0000630012117a24 */ /* 0x040fe200078e0211 */
[----:B------:R-:W-:Y:S01]  /*10d0*/  IADD3 R7, R7, R2, RZ ;  /* 0x0000000207077210 */ /* 0x000fe20007ffe0ff */
[----:B------:R-:W-:Y:S01]  /*10e0*/  IMAD.WIDE.U32 R18, R18, c[0x0][0x188], RZ ;  /* 0x0000620012127a25 */ /* 0x000fe200078e00ff */
[----:B------:R-:W-:-:S03]  /*10f0*/  SHF.R.S32.HI R2, RZ, 0x1f, R11 ;  /* 0x0000001fff027819 */ /* 0x000fc6000001140b */
[----:B------:R-:W-:Y:S01]  /*1100*/  IMAD.WIDE.U32 R6, R9, c[0x0][0x198], R6 ;  /* 0x0000660009067a25 */ /* 0x000fe200078e0006 */
[----:B------:R-:W-:-:S03]  /*1110*/  MOV R20, R18 ;  /* 0x0000001200147202 */ /* 0x000fc60000000f00 */
[----:B------:R-:W-:Y:S02]  /*1120*/  IMAD.IADD R7, R7, 0x1, R3 ;  /* 0x0000000107077824 */ /* 0x000fe400078e0203 */
[----:B------:R-:W-:Y:S02]  /*1130*/  IMAD R0, R2, c[0x0][0x1b0], RZ ;  /* 0x00006c0002007a24 */ /* 0x000fe400078e02ff */
[----:B------:R-:W-:-:S04]  /*1140*/  IMAD.WIDE.U32 R6, R11, c[0x0][0x1b0], R6 ;  /* 0x00006c000b067a25 */ /* 0x000fc800078e0006 */
[----:B------:R-:W-:Y:S02]  /*1150*/  IMAD R13, R11, c[0x0][0x1b4], R0 ;  /* 0x00006d000b0d7a24 */ /* 0x000fe400078e0200 */
[----:B------:R-:W-:-:S03]  /*1160*/  IMAD.IADD R17, R19, 0x1, R17 ;  /* 0x0000000113117824 */ /* 0x000fc600078e0211 */
[----:B------:R-:W-:Y:S01]  /*1170*/  IADD3 R13, R7, R13, RZ ;  /* 0x0000000d070d7210 */ /* 0x000fe20007ffe0ff */
[----:B------:R-:W-:Y:S05]  /*1180*/  BRA `(.L_x_690) ;  /* 0x0000042000007947 */ /* 0x000fea0003800000 */
.L_x_689:
[----:B-1----:R-:W-:-:S13]  /*1190*/  ISETP.NE.AND P4, PT, R4, -0x1, PT ;  /* 0xffffffff0400780c */ /* 0x002fda0003f85270 */
[----:B------:R-:W-:-:S05]  /*11a0*/  @P4 IADD3 R7, R3, R4, RZ ;  /* 0x0000000403074210 */ /* 0x000fca0007ffe0ff */
[----:B------:R-:W-:-:S04]  /*11b0*/  @P4 IMAD.WIDE.U32 R8, R7, c[0x0][0x198], RZ ;  /* 0x0000660007084a25 */ /* 0x000fc800078e00ff */
[----:B------:R-:W-:Y:S01]  /*11c0*/  @P4 IMAD R7, R7, c[0x0][0x19c], R9 ;  /* 0x0000670007074a24 */ /* 0x000fe200078e0209 */
[----:B------:R-:W-:Y:S01]  /*11d0*/  @P4 MOV R6, R8 ;  /* 0x0000000800064202 */ /* 0x000fe20000000f00 */
[----:B------:R-:W-:Y:S05]  /*11e0*/  @P4 BRA `(.L_x_691) ;  /* 0x000000a000004947 */ /* 0x000fea0003800000 */
[----:B------:R-:W-:Y:S01]  /*11f0*/  SHF.R.S32.HI R2, RZ, 0x1f, R3 ;  /* 0x0000001fff027819 */ /* 0x000fe20000011403 */
[----:B------:R-:W-:Y:S01]  /*1200*/  IMAD.WIDE.U32 R6, R3, c[0x0][0x198], RZ ;  /* 0x0000660003067a25 */ /* 0x000fe200078e00ff */
[----:B-----5:R-:W-:-:S03]  /*1210*/  SHF.R.S32.HI R5, RZ, 0x1f, R0 ;  /* 0x0000001fff057819 */ /* 0x020fc60000011400 */
[----:B------:R-:W-:Y:S02]  /*1220*/  IMAD R2, R2, c[0x0][0x198], RZ ;  /* 0x0000660002027a24 */ /* 0x000fe400078e02ff */
[----:B------:R-:W-:Y:S02]  /*1230*/  IMAD R5, R5, c[0x0][0x180], RZ ;  /* 0x0000600005057a24 */ /* 0x000fe400078e02ff */
[----:B------:R-:W-:Y:S02]  /*1240*/  IMAD R2, R3, c[0x0][0x19c], R2 ;  /* 0x0000670003027a24 */ /* 0x000fe400078e0202 */
[----:B------:R-:W-:-:S03]  /*1250*/  IMAD R5, R0, c[0x0][0x184], R5 ;  /* 0x0000610000057a24 */ /* 0x000fc600078e0205 */
[----:B------:R-:W-:-:S05]  /*1260*/  IADD3 R7, R7, R2, RZ ;  /* 0x0000000207077210 */ /* 0x000fca0007ffe0ff */
[----:B------:R-:W-:-:S05]  /*1270*/  IMAD.WIDE.U32 R6, R0, c[0x0][0x180], R6 ;  /* 0x0000600000067a25 */ /* 0x000fca00078e0006 */
[----:B------:R-:W-:Y:S02]  /*1280*/  IADD3 R7, R7, R5, RZ ;  /* 0x0000000507077210 */ /* 0x000fe40007ffe0ff */
.L_x_691:
[----:B------:R-:W-:Y:S02]  /*1290*/  IABS R8, c[0x0][0x1c8] ;  /* 0x0000720000087a13 */ /* 0x000fe40000000000 */
[----:B------:R-:W-:Y:S02]  /*12a0*/  @P4 IADD3 R17, R3, R4, RZ ;  /* 0x0000000403114210 */ /* 0x000fe40007ffe0ff */
[----:B------:R-:W1:Y:S03]  /*12b0*/  I2F.RP R9, R8 ;  /* 0x0000000800097306 */ /* 0x000e660000209400 */
[----:B------:R-:W-:-:S04]  /*12c0*/  @P4 IMAD.WIDE.U32 R18, R17, c[0x0][0x1a0], RZ ;  /* 0x0000680011124a25 */ /* 0x000fc800078e00ff */
[----:B------:R-:W-:Y:S01]  /*12d0*/  @P4 IMAD R17, R17, c[0x0][0x1a4], R19 ;  /* 0x0000690011114a24 */ /* 0x000fe200078e0213 */
[----:B------:R-:W-:Y:S01]  /*12e0*/  @P4 MOV R20, R18 ;  /* 0x0000001200144202 */ /* 0x000fe20000000f00 */
[----:B-1----:R-:W1:Y:S02]  /*12f0*/  MUFU.RCP R12, R9 ;  /* 0x00000009000c7308 */ /* 0x002e640000001000 */
[----:B-1----:R-:W-:Y:S02]  /*1300*/  IADD3 R12, R12, 0xffffffe, RZ ;  /* 0x0ffffffe0c0c7810 */ /* 0x002fe40007ffe0ff */
[----:B------:R-:W-:-:S04]  /*1310*/  LEA R9, R134, 0xffffff80, 0x7 ;  /* 0xffffff8086097811 */ /* 0x000fc800078e38ff */
[----:B------:R-:W1:Y:S01]  /*1320*/  F2I.FTZ.U32.TRUNC.NTZ R13, R12 ;  /* 0x0000000c000d7305 */ /* 0x000e62000021f000 */
[----:B------:R-:W-:-:S04]  /*1330*/  IMAD.WIDE.U32 R6, R9, c[0x0][0x198], R6 ;  /* 0x0000660009067a25 */ /* 0x000fc800078e0006 */
[----:B-1----:R-:W-:Y:S01]  /*1340*/  IMAD.MOV R2, RZ, RZ, -R13 ;  /* 0x000000ffff027224 */ /* 0x002fe200078e0a0d */
[----:B------:R-:W-:-:S03]  /*1350*/  MOV R12, RZ ;  /* 0x000000ff000c7202 */ /* 0x000fc60000000f00 */
[----:B------:R-:W-:Y:S01]  /*1360*/  IMAD R5, R2, R8, RZ ;  /* 0x0000000802057224 */ /* 0x000fe200078e02ff */
[----:B------:R-:W-:-:S03]  /*1370*/  IABS R2, R16 ;  /* 0x0000001000027213 */ /* 0x000fc60000000000 */
[----:B------:R-:W-:-:S06]  /*1380*/  IMAD.HI.U32 R5, R13, R5, R12 ;  /* 0x000000050d057227 */ /* 0x000fcc00078e000c */
[----:B------:R-:W-:-:S04]  /*1390*/  IMAD.HI.U32 R11, R5, R2, RZ ;  /* 0x00000002050b7227 */ /* 0x000fc800078e00ff */
[----:B------:R-:W-:-:S04]  /*13a0*/  IMAD.MOV R5, RZ, RZ, -R11 ;  /* 0x000000ffff057224 */ /* 0x000fc800078e0a0b */
[----:B------:R-:W-:Y:S01]  /*13b0*/  IMAD R5, R8, R5, R2 ;  /* 0x0000000508057224 */ /* 0x000fe200078e0202 */
[----:B------:R-:W-:-:S04]  /*13c0*/  LOP3.LUT R2, R16, c[0x0][0x1c8], RZ, 0x3c, !PT ;  /* 0x0000720010027a12 */ /* 0x000fc800078e3cff */
[----:B------:R-:W-:Y:S02]  /*13d0*/  ISETP.GT.U32.AND P1, PT, R8, R5, PT ;  /* 0x000000050800720c */ /* 0x000fe40003f24070 */
[----:B------:R-:W-:-:S11]  /*13e0*/  ISETP.GE.AND P2, PT, R2, RZ, PT ;  /* 0x000000ff0200720c */ /* 0x000fd60003f46270 */
        /* <DEDUP_REMOVED lines=12> */
[----:B------:R-:W-:-:S04]  /*14b0*/  IMAD.WIDE.U32 R6, R11, c[0x0][0x1b0], R6 ;  /* 0x00006c000b067a25 */ /* 0x000fc800078e0006 */
[----:B------:R-:W-:-:S04]  /*14c0*/  IMAD R4, R2, c[0x0][0x1b0], RZ ;  /* 0x00006c0002047a24 */ /* 0x000fc800078e02ff */
[----:B------:R-:W-:-:S04]  /*14d0*/  IMAD R13, R11, c[0x0][0x1b4], R4 ;  /* 0x00006d000b0d7a24 */ /* 0x000fc800078e0204 */
[----:B------:R-:W-:Y:S01]  /*14e0*/  IMAD.IADD R13, R7, 0x1, R13 ;  /* 0x00000001070d7824 */ /* 0x000fe200078e020d */
[----:B------:R-:W-:Y:S05]  /*14f0*/  @P4 BRA `(.L_x_690) ;  /* 0x000000b000004947 */ /* 0x000fea0003800000 */
[----:B------:R-:W-:Y:S01]  /*1500*/  SHF.R.S32.HI R8, RZ, 0x1f, R3 ;  /* 0x0000001fff087819 */ /* 0x000fe20000011403 */
[----:B------:R-:W-:Y:S01]  /*1510*/  IMAD.WIDE.U32 R18, R3, c[0x0][0x1a0], RZ ;  /* 0x0000680003127a25 */ /* 0x000fe200078e00ff */
[----:B-----5:R-:W-:-:S03]  /*1520*/  SHF.R.S32.HI R4, RZ, 0x1f, R0 ;  /* 0x0000001fff047819 */ /* 0x020fc60000011400 */
[----:B------:R-:W-:-:S04]  /*1530*/  IMAD R8, R8, c[0x0][0x1a0], RZ ;  /* 0x0000680008087a24 */ /* 0x000fc800078e02ff */
[----:B------:R-:W-:Y:S02]  /*1540*/  IMAD R8, R3, c[0x0][0x1a4], R8 ;  /* 0x0000690003087a24 */ /* 0x000fe400078e0208 */
[----:B------:R-:W-:-:S03]  /*1550*/  IMAD R3, R4, c[0x0][0x188], RZ ;  /* 0x0000620004037a24 */ /* 0x000fc600078e02ff */
[----:B------:R-:W-:Y:S01]  /*1560*/  IADD3 R19, R19, R8, RZ ;  /* 0x0000000813137210 */ /* 0x000fe20007ffe0ff */
[----:B------:R-:W-:-:S04]  /*1570*/  IMAD R3, R0, c[0x0][0x18c], R3 ;  /* 0x0000630000037a24 */ /* 0x000fc800078e0203 */
[----:B------:R-:W-:-:S05]  /*1580*/  IMAD.WIDE.U32 R18, R0, c[0x0][0x188], R18 ;  /* 0x0000620000127a25 */ /* 0x000fca00078e0012 */
[----:B------:R-:W-:Y:S02]  /*1590*/  IADD3 R17, R19, R3, RZ ;  /* 0x0000000313117210 */ /* 0x000fe40007ffe0ff */
[----:B------:R-:W-:Y:S02]  /*15a0*/  MOV R20, R18 ;  /* 0x0000001200147202 */ /* 0x000fe40000000f00 */
.L_x_690:
[----:B------:R-:W-:Y:S01]  /*15b0*/  ISETP.NE.AND P1, PT, R212, -0x1, PT ;  /* 0xffffffffd400780c */ /* 0x000fe20003f25270 */
[----:B------:R-:W-:Y:S01]  /*15c0*/  IMAD.IADD R208, R217, 0x1, -R14 ;  /* 0x00000001d9d07824 */ /* 0x000fe200078e0a0e */
[----:B------:R-:W-:Y:S01]  /*15d0*/  SHF.R.S32.HI R3, RZ, 0x1f, R10 ;  /* 0x0000001fff037819 */ /* 0x000fe2000001140a */
[----:B------:R-:W-:Y:S01]  /*15e0*/  IMAD R2, R2, c[0x0][0x1b8], RZ ;  /* 0x00006e0002027a24 */ /* 0x000fe200078e02ff */
[----:B------:R-:W-:Y:S02]  /*15f0*/  BSSY B0, `(.L_x_692) ;  /* 0x000005c000007945 */ /* 0x000fe40003800000 */
[-C--:B------:R-:W-:Y:S01]  /*1600*/  LEA.HI R15, R3, R10.reuse, RZ, 0x3 ;  /* 0x0000000a030f7211 */ /* 0x080fe200078f18ff */
[----:B------:R-:W-:Y:S01]  /*1610*/  IMAD R2, R11, c[0x0][0x1bc], R2 ;  /* 0x00006f000b027a24 */ /* 0x000fe200078e0202 */
[----:B------:R-:W-:-:S02]  /*1620*/  LEA.HI R25, R3, R10, RZ, 0x4 ;  /* 0x0000000a03197211 */ /* 0x000fc400078f20ff */
[----:B------:R-:W-:Y:S02]  /*1630*/  SHF.R.S32.HI R222, RZ, 0x3, R15 ;  /* 0x00000003ffde7819 */ /* 0x000fe4000001140f */
[----:B------:R-:W-:Y:S01]  /*1640*/  LOP3.LUT R15, R15, 0xfffffff8, RZ, 0xc0, !PT ;  /* 0xfffffff80f0f7812 */ /* 0x000fe200078ec0ff */
[----:B------:R-:W-:Y:S01]  /*1650*/  @P1 IMAD.WIDE.U32 R18, R212, c[0x0][0x190], RZ ;  /* 0x00006400d4121a25 */ /* 0x000fe200078e00ff */
[----:B-----5:R-:W-:Y:S02]  /*1660*/  @!P1 SHF.R.S32.HI R0, RZ, 0x1f, R21 ;  /* 0x0000001fff009819 */ /* 0x020fe40000011415 */
[----:B------:R-:W-:Y:S01]  /*1670*/  SHF.R.S32.HI R223, RZ, 0x1f, R222 ;  /* 0x0000001fffdf7819 */ /* 0x000fe200000114de */
[----:B------:R-:W-:Y:S01]  /*1680*/  IMAD.IADD R206, R10, 0x1, -R15 ;  /* 0x000000010ace7824 */ /* 0x000fe200078e0a0f */
[----:B------:R-:W-:Y:S01]  /*1690*/  LOP3.LUT R15, R25, 0xfffffff0, RZ, 0xc0, !PT ;  /* 0xfffffff0190f7812 */ /* 0x000fe200078ec0ff */
[----:B------:R-:W-:Y:S01]  /*16a0*/  @!P1 IMAD R0, R0, c[0x0][0x178], RZ ;  /* 0x00005e0000009a24 */ /* 0x000fe200078e02ff */
[----:B------:R-:W-:Y:S01]  /*16b0*/  IADD3 R9, P2, R222, R9, RZ ;  /* 0x00000009de097210 */ /* 0x000fe20007f5e0ff */
[----:B------:R-:W-:Y:S01]  /*16c0*/  @P1 IMAD R7, R212, c[0x0][0x194], R19 ;  /* 0x00006500d4071a24 */ /* 0x000fe200078e0213 */
[----:B------:R-:W-:Y:S01]  /*16d0*/  SHF.L.U32 R218, R206, 0x3, RZ ;  /* 0x00000003ceda7819 */ /* 0x000fe200000006ff */
[----:B------:R-:W-:-:S02]  /*16e0*/  @P1 IMAD.MOV.U32 R8, RZ, RZ, R18 ;  /* 0x000000ffff081224 */ /* 0x000fc400078e0012 */
[C---:B------:R-:W-:Y:S01]  /*16f0*/  @!P1 IMAD.WIDE.U32 R18, R21.reuse, c[0x0][0x178], RZ ;  /* 0x00005e0015129a25 */ /* 0x040fe200078e00ff */
[----:B------:R-:W-:Y:S02]  /*1700*/  SHF.R.S32.HI R219, RZ, 0x1f, R218 ;  /* 0x0000001fffdb7819 */ /* 0x000fe400000114da */
[C---:B------:R-:W-:Y:S01]  /*1710*/  IADD3 R12, P3, R218.reuse, R6, RZ ;  /* 0x00000006da0c7210 */ /* 0x040fe20007f7e0ff */
[----:B------:R-:W-:Y:S01]  /*1720*/  @!P1 IMAD R0, R21, c[0x0][0x17c], R0 ;  /* 0x00005f0015009a24 */ /* 0x000fe200078e0200 */
[----:B------:R-:W-:Y:S01]  /*1730*/  IADD3 R209, R218, 0x40, RZ ;  /* 0x00000040dad17810 */ /* 0x000fe20007ffe0ff */
[----:B------:R-:W-:Y:S02]  /*1740*/  IMAD.IADD R15, R10, 0x1, -R15 ;  /* 0x000000010a0f7824 */ /* 0x000fe400078e0a0f */
[----:B------:R-:W-:Y:S02]  /*1750*/  @!P1 IMAD.IADD R7, R19, 0x1, R0 ;  /* 0x0000000113079824 */ /* 0x000fe400078e0200 */
[----:B------:R-:W-:Y:S01]  /*1760*/  IMAD.SHL.U32 R21, R222, 0x40, RZ ;  /* 0x00000040de157824 */ /* 0x000fe200078e00ff */
[----:B------:R-:W-:Y:S01]  /*1770*/  SHF.R.S32.HI R0, RZ, 0x1f, R15 ;  /* 0x0000001fff007819 */ /* 0x000fe2000001140f */
[----:B------:R-:W-:Y:S01]  /*1780*/  @!P1 IMAD.MOV.U32 R8, RZ, RZ, R18 ;  /* 0x000000ffff089224 */ /* 0x000fe200078e0012 */
[----:B------:R-:W-:Y:S01]  /*1790*/  IADD3 R20, P1, R218, R20, RZ ;  /* 0x00000014da147210 */ /* 0x000fe20007f3e0ff */
[----:B------:R-:W-:Y:S01]  /*17a0*/  IMAD.X R13, R219, 0x1, R13, P3 ;  /* 0x00000001db0d7824 */ /* 0x000fe200018e060d */
[----:B------:R-:W-:Y:S01]  /*17b0*/  LEA.HI R23, R0, R15, RZ, 0x3 ;  /* 0x0000000f00177211 */ /* 0x000fe200078f18ff */
[----:B------:R-:W-:Y:S01]  /*17c0*/  IMAD.WIDE R28, R29, 0x40, R222 ;  /* 0x000000401d1c7825 */ /* 0x000fe200078e02de */
[----:B------:R-:W-:-:S02]  /*17d0*/  LOP3.LUT R21, R21, 0x1c0, RZ, 0xc0, !PT ;  /* 0x000001c015157812 */ /* 0x000fc400078ec0ff */
[----:B------:R-:W-:Y:S01]  /*17e0*/  LOP3.LUT R4, R23, 0xfffffff8, RZ, 0xc0, !PT ;  /* 0xfffffff817047812 */ /* 0x000fe200078ec0ff */
[----:B------:R-:W-:Y:S01]  /*17f0*/  IMAD.WIDE.U32 R188, R222, c[0x0][0x198], R12 ;  /* 0x00006600debc7a25 */ /* 0x000fe200078e000c */
[----:B------:R-:W-:Y:S02]  /*1800*/  LOP3.LUT R19, R21, 0x38, R218, 0xf8, !PT ;  /* 0x0000003815137812 */ /* 0x000fe400078ef8da */
[----:B------:R-:W-:Y:S01]  /*1810*/  SHF.R.U32.HI R216, RZ, 0x3, R21 ;  /* 0x00000003ffd87819 */ /* 0x000fe20000011615 */
[----:B------:R-:W-:Y:S01]  /*1820*/  IMAD.IADD R4, R15, 0x1, -R4 ;  /* 0x000000010f047824 */ /* 0x000fe200078e0a04 */
[----:B------:R-:W-:Y:S02]  /*1830*/  IADD3.X R21, R219, R17, RZ, P1, !PT ;  /* 0x00000011db157210 */ /* 0x000fe40000ffe4ff */
[----:B------:R-:W-:Y:S02]  /*1840*/  SHF.R.S32.HI R0, RZ, 0x1f, R16 ;  /* 0x0000001fff007819 */ /* 0x000fe40000011410 */
[----:B------:R-:W-:Y:S01]  /*1850*/  IADD3 R6, P1, R218, R8, RZ ;  /* 0x00000008da067210 */ /* 0x000fe20007f3e0ff */
[----:B------:R-:W-:Y:S01]  /*1860*/  IMAD.WIDE.U32 R20, R11, c[0x0][0x1b8], R20 ;  /* 0x00006e000b147a25 */ /* 0x000fe200078e0014 */
[----:B------:R-:W-:-:S02]  /*1870*/  LOP3.LUT R216, R19, R216, RZ, 0x3c, !PT ;  /* 0x000000d813d87212 */ /* 0x000fc400078e3cff */
[----:B------:R-:W-:Y:S01]  /*1880*/  LEA.HI R19, R3, R10, RZ, 0x6 ;  /* 0x0000000a03137211 */ /* 0x000fe200078f30ff */
[----:B------:R-:W-:Y:S01]  /*1890*/  IMAD R27, R0, c[0x0][0x1a8], RZ ;  /* 0x00006a00001b7a24 */ /* 0x000fe200078e02ff */
[----:B------:R-:W-:Y:S01]  /*18a0*/  IADD3.X R0, R223, R5, RZ, P2, !PT ;  /* 0x00000005df007210 */ /* 0x000fe200017fe4ff */
[----:B------:R-:W-:Y:S01]  /*18b0*/  IMAD.X R7, R219, 0x1, R7, P1 ;  /* 0x00000001db077824 */ /* 0x000fe200008e0607 */
[----:B------:R-:W-:Y:S01]  /*18c0*/  R2P PR, R4, 0x6 ;  /* 0x0000000604007804 */ /* 0x000fe20000000000 */
[----:B------:R-:W-:Y:S01]  /*18d0*/  IMAD.SHL.U32 R19, R19, 0x8, RZ ;  /* 0x0000000813137824 */ /* 0x000fe200078e00ff */
[----:B------:R-:W-:Y:S01]  /*18e0*/  ISETP.GE.AND P3, PT, R222, R208, PT ;  /* 0x000000d0de00720c */ /* 0x000fe20003f66270 */
[----:B------:R-:W-:Y:S01]  /*18f0*/  IMAD.IADD R21, R21, 0x1, R2 ;  /* 0x0000000115157824 */ /* 0x000fe200078e0202 */
[----:B------:R-:W-:Y:S01]  /*1900*/  LEA.HI R12, R3, R10, RZ, 0x5 ;  /* 0x0000000a030c7211 */ /* 0x000fe200078f28ff */
[----:B------:R-:W-:Y:S01]  /*1910*/  IMAD R11, R223, c[0x0][0x198], RZ ;  /* 0x00006600df0b7a24 */ /* 0x000fe200078e02ff */
[----:B------:R-:W-:Y:S01]  /*1920*/  LOP3.LUT R216, R216, 0xfffffe00, R19, 0xf8, !PT ;  /* 0xfffffe00d8d87812 */ /* 0x000fe200078ef813 */
[----:B------:R-:W-:Y:S01]  /*1930*/  IMAD R0, R0, c[0x0][0x1a0], RZ ;  /* 0x0000680000007a24 */ /* 0x000fe200078e02ff */
[----:B------:R-:W-:Y:S01]  /*1940*/  MOV R3, 0x20 ;  /* 0x0000002000037802 */ /* 0x000fe20000000f00 */
[----:B------:R-:W-:-:S02]  /*1950*/  IMAD R27, R16, c[0x0][0x1ac], R27 ;  /* 0x00006b00101b7a24 */ /* 0x000fc400078e021b */
[----:B------:R-:W-:-:S04]  /*1960*/  IMAD.WIDE.U32 R16, R16, c[0x0][0x1a8], R6 ;  /* 0x00006a0010107a25 */ /* 0x000fc800078e0006 */
[----:B------:R-:W-:Y:S01]  /*1970*/  IMAD.WIDE.U32 R38, R9, c[0x0][0x1a0], R20 ;  /* 0x0000680009267a25 */ /* 0x000fe200078e0014 */
[----:B------:R-:W-:Y:S02]  /*1980*/  LOP3.LUT R21, R12, 0xffffffe0, RZ, 0xc0, !PT ;  /* 0xffffffe00c157812 */ /* 0x000fe400078ec0ff */
[----:B------:R-:W-:Y:S01]  /*1990*/  SHF.R.S32.HI R12, RZ, 0x5, R12 ;  /* 0x00000005ff0c7819 */ /* 0x000fe2000001140c */
[----:B------:R-:W-:Y:S01]  /*19a0*/  IMAD.MOV.U32 R6, RZ, RZ, 0x10 ;  /* 0x00000010ff067424 */ /* 0x000fe200078e00ff */
[----:B------:R-:W-:Y:S01]  /*19b0*/  IADD3 R27, R17, R27, RZ ;  /* 0x0000001b111b7210 */ /* 0x000fe20007ffe0ff */
[----:B------:R-:W-:Y:S02]  /*19c0*/  IMAD R11, R222, c[0x0][0x19c], R11 ;  /* 0x00006700de0b7a24 */ /* 0x000fe400078e020b */
[----:B------:R-:W-:Y:S01]  /*19d0*/  IMAD R5, R9, c[0x0][0x1a4], R0 ;  /* 0x0000690009057a24 */ /* 0x000fe200078e0200 */
[----:B------:R-:W-:Y:S01]  /*19e0*/  SEL R2, R6, 0xfffffff0, !P1 ;  /* 0xfffffff006027807 */ /* 0x000fe20004800000 */
[----:B------:R-:W-:Y:S01]  /*19f0*/  IMAD.IADD R189, R189, 0x1, R11 ;  /* 0x00000001bdbd7824 */ /* 0x000fe200078e020b */
[----:B------:R-:W-:Y:S01]  /*1a00*/  SEL R0, R3, 0xffffffe0, !P2 ;  /* 0xffffffe003007807 */ /* 0x000fe20005000000 */
[----:B------:R-:W-:-:S02]  /*1a10*/  IMAD.IADD R21, R10, 0x1, -R21 ;  /* 0x000000010a157824 */ /* 0x000fc400078e0a15 */
[----:B------:R-:W-:Y:S02]  /*1a20*/  IMAD.SHL.U32 R216, R216, 0x2, RZ ;  /* 0x00000002d8d87824 */ /* 0x000fe400078e00ff */
[----:B------:R-:W-:Y:S01]  /*1a30*/  IMAD.IADD R36, R39, 0x1, R5 ;  /* 0x0000000127247824 */ /* 0x000fe200078e0205 */
[----:B------:R-:W-:Y:S05]  /*1a40*/  @P3 BRA `(.L_x_693) ;  /* 0x0000016000003947 */ /* 0x000fea0003800000 */
[----:B------:R-:W-:Y:S01]  /*1a50*/  ISETP.GE.AND P3, PT, R218, c[0x0][0x220], PT ;  /* 0x00008800da007a0c */ /* 0x000fe20003f66270 */
[----:B------:R-:W-:Y:S01]  /*1a60*/  IMAD R5, R29, c[0x0][0x190], RZ ;  /* 0x000064001d057a24 */ /* 0x000fe200078e02ff */
[----:B------:R-:W-:Y:S01]  /*1a70*/  ISETP.GE.AND P2, PT, R209, c[0x0][0x220], PT ;  /* 0x00008800d1007a0c */ /* 0x000fe20003f46270 */
[----:B------:R-:W-:Y:S02]  /*1a80*/  IMAD.MOV.U32 R26, RZ, RZ, R16 ;  /* 0x000000ffff1a7224 */ /* 0x000fe400078e0010 */
[C---:B------:R-:W-:Y:S02]  /*1a90*/  IMAD R5, R28.reuse, c[0x0][0x194], R5 ;  /* 0x000065001c057a24 */ /* 0x040fe400078e0205 */
[----:B------:R-:W-:-:S05]  /*1aa0*/  IMAD.WIDE.U32 R8, R28, c[0x0][0x190], R26 ;  /* 0x000064001c087a25 */ /* 0x000fca00078e001a */
[----:B------:R-:W-:Y:S01]  /*1ab0*/  IADD3 R5, R9, R5, RZ ;  /* 0x0000000509057210 */ /* 0x000fe20007ffe0ff */
[----:B------:R1:W-:Y:S01]  /*1ac0*/  @P3 STS.128 [R216], RZ ;  /* 0x000000ffd8003388 */ /* 0x0003e20000000c00 */
[----:B------:R-:W-:-:S04]  /*1ad0*/  @!P3 LEA R18, P1, R8, c[0x0][0x160], 0x1 ;  /* 0x000058000812ba11 */ /* 0x000fc800078208ff */
[----:B------:R-:W-:-:S05]  /*1ae0*/  @!P3 LEA.HI.X R19, R8, c[0x0][0x164], R5, 0x1, P1 ;  /* 0x000059000813ba11 */ /* 0x000fca00008f0c05 */
[----:B------:R-:W-:Y:S01]  /*1af0*/  @!PT LDS RZ, [RZ] ;  /* 0x00000000fffff984 */ /* 0x000fe20000000800 */
[----:B------:R-:W-:Y:S01]  /*1b00*/  @!PT LDS RZ, [RZ] ;  /* 0x00000000fffff984 */ /* 0x000fe20000000800 */
[----:B------:R-:W-:Y:S01]  /*1b10*/  @!PT LDS RZ, [RZ] ;  /* 0x00000000fffff984 */ /* 0x000fe20000000800 */
[----:B------:R1:W-:Y:S04]  /*1b20*/  @!P3 LDGSTS.E.BYPASS.LTC128B.128 [R216], [R18.64] ;  /* 0x0000000012d8bfae */ /* 0x0003e8000b901d4c */
[----:B------:R1:W-:Y:S01]  /*1b30*/  @P2 STS.128 [R216+0x2000], RZ ;  /* 0x002000ffd8002388 */ /* 0x0003e20000000c00 */
[----:B------:R-:W-:Y:S05]  /*1b40*/  @P2 BRA `(.L_x_693) ;  /* 0x0000006000002947 */ /* 0x000fea0003800000 */
[----:B-1----:R-:W-:-:S04]  /*1b50*/  LEA R18, P1, R8, c[0x0][0x160], 0x1 ;  /* 0x0000580008127a11 */ /* 0x002fc800078208ff */
[----:B------:R-:W-:-:S05]  /*1b60*/  LEA.HI.X R19, R8, c[0x0][0x164], R5, 0x1, P1 ;  /* 0x0000590008137a11 */ /* 0x000fca00008f0c05 */
[----:B------:R-:W-:Y:S01]  /*1b70*/  @!PT LDS RZ, [RZ] ;  /* 0x00000000fffff984 */ /* 0x000fe20000000800 */
[----:B------:R-:W-:Y:S01]  /*1b80*/  @!PT LDS RZ, [RZ] ;  /* 0x00000000fffff984 */ /* 0x000fe20000000800 */
[----:B------:R-:W-:Y:S01]  /*1b90*/  @!PT LDS RZ, [RZ] ;  /* 0x00000000fffff984 */ /* 0x000fe20000000800 */
[----:B------:R1:W-:Y:S04]  /*1ba0*/  LDGSTS.E.BYPASS.LTC128B.128 [R216+0x2000], [R18.64+0x80] ;  /* 0x0200008012d87fae */ /* 0x0003e8000b901d4c */
.L_x_693:
[----:B------:R-:W-:Y:S05]  /*1bb0*/  BSYNC B0 ;  /* 0x0000000000007941 */ /* 0x000fea0003800000 */
.L_x_692:
[----:B-1----:R-:W-:Y:S01]  /*1bc0*/  IADD3 R19, R222, 0x10, RZ ;  /* 0x00000010de137810 */ /* 0x002fe20007ffe0ff */
[----:B------:R-:W-:Y:S03]  /*1bd0*/  BSSY B0, `(.L_x_694) ;  /* 0x000001c000007945 */ /* 0x000fe60003800000 */
[----:B------:R-:W-:-:S13]  /*1be0*/  ISETP.GE.AND P1, PT, R19, R208, PT ;  /* 0x000000d01300720c */ /* 0x000fda0003f26270 */
[----:B------:R-:W-:Y:S05]  /*1bf0*/  @P1 BRA `(.L_x_695) ;  /* 0x0000019000001947 */ /* 0x000fea0003800000 */
[----:B------:R-:W-:Y:S01]  /*1c00*/  IADD3 R8, P1, R28, 0x10, RZ ;  /* 0x000000101c087810 */ /* 0x000fe20007f3e0ff */
[----:B------:R-:W-:Y:S01]  /*1c10*/  IMAD.MOV.U32 R30, RZ, RZ, R16 ;  /* 0x000000ffff1e7224 */ /* 0x000fe200078e0010 */
[----:B------:R-:W-:Y:S02]  /*1c20*/  ISETP.GE.AND P2, PT, R218, c[0x0][0x220], PT ;  /* 0x00008800da007a0c */ /* 0x000fe40003f46270 */
[----:B------:R-:W-:Y:S01]  /*1c30*/  MOV R31, R27 ;  /* 0x0000001b001f7202 */ /* 0x000fe20000000f00 */
[----:B------:R-:W-:Y:S01]  /*1c40*/  IMAD.X R5, RZ, RZ, R29, P1 ;  /* 0x000000ffff057224 */ /* 0x000fe200008e061d */
[----:B------:R-:W-:-:S03]  /*1c50*/  ISETP.GE.AND P1, PT, R209, c[0x0][0x220], PT ;  /* 0x00008800d1007a0c */ /* 0x000fc60003f26270 */
[----:B------:R-:W-:Y:S02]  /*1c60*/  IMAD R5, R5, c[0x0][0x190], RZ ;  /* 0x0000640005057a24 */ /* 0x000fe400078e02ff */
[----:B------:R-:W-:-:S04]  /*1c70*/  IMAD.WIDE.U32 R30, R8, c[0x0][0x190], R30 ;  /* 0x00006400081e7a25 */ /* 0x000fc800078e001e */
[----:B------:R-:W-:Y:S01]  /*1c80*/  IMAD R5, R8, c[0x0][0x194], R5 ;  /* 0x0000650008057a24 */ /* 0x000fe200078e0205 */
[----:B------:R-:W-:Y:S01]  /*1c90*/  @!P2 LEA R8, P3, R30, c[0x0][0x160], 0x1 ;  /* 0x000058001e08aa11 */ /* 0x000fe200078608ff */
[----:B------:R1:W-:Y:S02]  /*1ca0*/  @P2 STS.128 [R216+0x800], RZ ;  /* 0x000800ffd8002388 */ /* 0x0003e40000000c00 */
[----:B------:R-:W-:-:S05]  /*1cb0*/  IMAD.IADD R5, R31, 0x1, R5 ;  /* 0x000000011f057824 */ /* 0x000fca00078e0205 */
[----:B------:R-:W-:-:S05]  /*1cc0*/  @!P2 LEA.HI.X R9, R30, c[0x0][0x164], R5, 0x1, P3 ;  /* 0x000059001e09aa11 */ /* 0x000fca00018f0c05 */
[----:B------:R-:W-:Y:S01]  /*1cd0*/  @!PT LDS RZ, [RZ] ;  /* 0x00000000fffff984 */ /* 0x000fe20000000800 */
[----:B------:R-:W-:Y:S01]  /*1ce0*/  @!PT LDS RZ, [RZ] ;  /* 0x00000000fffff984 */ /* 0x000fe20000000800 */
[----:B------:R-:W-:Y:S01]  /*1cf0*/  @!PT LDS RZ, [RZ] ;  /* 0x00000000fffff984 */ /* 0x000fe20000000800 */
[----:B------:R1:W-:Y:S04]  /*1d00*/  @!P2 LDGSTS.E.BYPASS.LTC128B.128 [R216+0x800], [R8.64] ;  /* 0x0080000008d8afae */ /* 0x0003e8000b901d4c */
        /* <DEDUP_REMOVED lines=8> */
.L_x_695:
[----:B------:R-:W-:Y:S05]  /*1d90*/  BSYNC B0 ;  /* 0x0000000000007941 */ /* 0x000fea0003800000 */
.L_x_694:
        /* <DEDUP_REMOVED lines=29> */
.L_x_697:
[----:B------:R-:W-:Y:S05]  /*1f70*/  BSYNC B0 ;  /* 0x0000000000007941 */ /* 0x000fea0003800000 */
.L_x_696:
[----:B------:R-:W-:Y:S01]  /*1f80*/  IADD3 R5, R222, 0x30, RZ ;  /* 0x00000030de057810 */ /* 0x000fe20007ffe0ff */
[----:B------:R-:W-:Y:S03]  /*1f90*/  BSSY B0, `(.L_x_698) ;  /* 0x000001b000007945 */ /* 0x000fe60003800000 */
[----:B------:R-:W-:-:S13]  /*1fa0*/  ISETP.GE.AND P1, PT, R5, R208, PT ;  /* 0x000000d00500720c */ /* 0x000fda0003f26270 */
[----:B------:R-:W-:Y:S05]  /*1fb0*/  @P1 BRA `(.L_x_699) ;  /* 0x0000018000001947 */ /* 0x000fea0003800000 */
[----:B------:R-:W-:Y:S02]  /*1fc0*/  IADD3 R8, P1, R28, 0x30, RZ ;  /* 0x000000301c087810 */ /* 0x000fe40007f3e0ff */
        /* <DEDUP_REMOVED lines=17> */
[----:B--2---:R-:W-:-:S04]  /*20e0*/  LEA R26, P1, R16, c[0x0][0x160], 0x1 ;  /* 0x00005800101a7a11 */ /* 0x004fc800078208ff */
[----:B------:R-:W-:-:S05]  /*20f0*/  LEA.HI.X R27, R16, c[0x0][0x164], R7, 0x1, P1 ;  /* 0x00005900101b7a11 */ /* 0x000fca00008f0c07 */
[----:B------:R-:W-:Y:S01]  /*2100*/  @!PT LDS RZ, [RZ] ;  /* 0x00000000fffff984 */ /* 0x000fe20000000800 */
[----:B------:R-:W-:Y:S01]  /*2110*/  @!PT LDS RZ, [RZ] ;  /* 0x00000000fffff984 */ /* 0x000fe20000000800 */
[----:B------:R-:W-:Y:S01]  /*2120*/  @!PT LDS RZ, [RZ] ;  /* 0x00000000fffff984 */ /* 0x000fe20000000800 */
[----:B------:R2:W-:Y:S04]  /*2130*/  LDGSTS.E.BYPASS.LTC128B.128 [R216+0x3800], [R26.64+0x80] ;  /* 0x038000801ad87fae */ /* 0x0005e8000b901d4c */
.L_x_699:
[----:B------:R-:W-:Y:S05]  /*2140*/  BSYNC B0 ;  /* 0x0000000000007941 */ /* 0x000fea0003800000 */
.L_x_698:
[----:B------:R-:W-:Y:S01]  /*2150*/  IADD3 R215, R134, -0x1, RZ ;  /* 0xffffffff86d77810 */ /* 0x000fe20007ffe0ff */
[----:B------:R-:W-:Y:S04]  /*2160*/  BSSY B0, `(.L_x_700) ;  /* 0x0000016000007945 */ /* 0x000fe80003800000 */
[----:B------:R-:W-:-:S04]  /*2170*/  IMAD.SHL.U32 R7, R215, 0x80, RZ ;  /* 0x00000080d7077824 */ /* 0x000fc800078e00ff */
[----:B------:R-:W-:-:S05]  /*2180*/  IMAD.IADD R8, R132, 0x1, -R7 ;  /* 0x0000000184087824 */ /* 0x000fca00078e0a07 */
[----:B------:R-:W-:-:S13]  /*2190*/  ISETP.GE.AND P1, PT, R222, R8, PT ;  /* 0x00000008de00720c */ /* 0x000fda0003f26270 */
[----:B------:R-:W-:Y:S05]  /*21a0*/  @P1 BRA `(.L_x_701) ;  /* 0x0000011000001947 */ /* 0x000fea0003800000 */
[----:B------:R-:W-:Y:S02]  /*21b0*/  ISETP.GE.AND P2, PT, R218, c[0x0][0x220], PT ;  /* 0x00008800da007a0c */ /* 0x000fe40003f46270 */
[----:B------:R-:W-:-:S11]  /*21c0*/  ISETP.GE.AND P1, PT, R209, c[0x0][0x220], PT ;  /* 0x00008800d1007a0c */ /* 0x000fd60003f26270 */
[C---:B------:R-:W-:Y:S01]  /*21d0*/  @!P2 LEA R16, P3, R188.reuse, c[0x0][0x168], 0x1 ;  /* 0x00005a00bc10aa11 */ /* 0x040fe200078608ff */
[----:B------:R3:W-:Y:S03]  /*21e0*/  @P2 STS.128 [R216+0x4000], RZ ;  /* 0x004000ffd8002388 */ /* 0x0007e60000000c00 */
[----:B------:R-:W-:-:S05]  /*21f0*/  @!P2 LEA.HI.X R17, R188, c[0x0][0x16c], R189, 0x1, P3 ;  /* 0x00005b00bc11aa11 */ /* 0x000fca00018f0cbd */
[----:B------:R-:W-:Y:S01]  /*2200*/  @!PT LDS RZ, [RZ] ;  /* 0x00000000fffff984 */ /* 0x000fe20000000800 */
[----:B------:R-:W-:Y:S01]  /*2210*/  @!PT LDS RZ, [RZ] ;  /* 0x00000000fffff984 */ /* 0x000fe20000000800 */
[----:B------:R-:W-:Y:S01]  /*2220*/  @!PT LDS RZ, [RZ] ;  /* 0x00000000fffff984 */ /* 0x000fe20000000800 */
[----:B------:R3:W-:Y:S04]  /*2230*/  @!P2 LDGSTS.E.BYPASS.LTC128B.128 [R216+0x4000], [R16.64] ;  /* 0x0400000010d8afae */ /* 0x0007e8000b901d4c */
[----:B------:R3:W-:Y:S01]  /*2240*/  @P1 STS.128 [R216+0x8000], RZ ;  /* 0x008000ffd8001388 */ /* 0x0007e20000000c00 */
[----:B------:R-:W-:Y:S05]  /*2250*/  @P1 BRA `(.L_x_701) ;  /* 0x0000006000001947 */ /* 0x000fea0003800000 */
[----:B---3--:R-:W-:-:S04]  /*2260*/  LEA R16, P1, R188, c[0x0][0x168], 0x1 ;  /* 0x00005a00bc107a11 */ /* 0x008fc800078208ff */
[----:B------:R-:W-:-:S05]  /*2270*/  LEA.HI.X R17, R188, c[0x0][0x16c], R189, 0x1, P1 ;  /* 0x00005b00bc117a11 */ /* 0x000fca00008f0cbd */
[----:B------:R-:W-:Y:S01]  /*2280*/  @!PT LDS RZ, [RZ] ;  /* 0x00000000fffff984 */ /* 0x000fe20000000800 */
[----:B------:R-:W-:Y:S01]  /*2290*/  @!PT LDS RZ, [RZ] ;  /* 0x00000000fffff984 */ /* 0x000fe20000000800 */
[----:B------:R-:W-:Y:S01]  /*22a0*/  @!PT LDS RZ, [RZ] ;  /* 0x00000000fffff984 */ /* 0x000fe20000000800 */
[----:B------:R3:W-:Y:S04]  /*22b0*/  LDGSTS.E.BYPASS.LTC128B.128 [R216+0x8000], [R16.64+0x80] ;  /* 0x0800008010d87fae */ /* 0x0007e8000b901d4c */
.L_x_701:
[----:B------:R-:W-:Y:S05]  /*22c0*/  BSYNC B0 ;  /* 0x0000000000007941 */ /* 0x000fea0003800000 */
.L_x_700:
[----:B------:R-:W-:Y:S01]  /*22d0*/  ISETP.GE.AND P1, PT, R19, R8, PT ;  /* 0x000000081300720c */ /* 0x000fe20003f26270 */
[----:B------:R-:W-:Y:S01]  /*22e0*/  IMAD.MOV.U32 R133, RZ, RZ, c[0x0][0x198] ;  /* 0x00006600ff857624 */ /* 0x000fe200078e00ff */
[----:B------:R-:W-:Y:S03]  /*22f0*/  BSSY B0, `(.L_x_702) ;  /* 0x0000017000007945 */ /* 0x000fe60003800000 */
[C---:B------:R-:W-:Y:S01]  /*2300*/  IMAD.SHL.U32 R211, R133.reuse, 0x10, RZ ;  /* 0x0000001085d37824 */ /* 0x040fe200078e00ff */
[----:B------:R-:W-:-:S07]  /*2310*/  SHF.L.U64.HI R210, R133, R220, c[0x0][0x19c] ;  /* 0x0000670085d27619 */ /* 0x000fce00000102dc */
[----:B------:R-:W-:Y:S05]  /*2320*/  @P1 BRA `(.L_x_703) ;  /* 0x0000013000001947 */ /* 0x000fea0003800000 */
[----:B------:R-:W-:Y:S02]  /*2330*/  ISETP.GE.AND P2, PT, R218, c[0x0][0x220], PT ;  /* 0x00008800da007a0c */ /* 0x000fe40003f46270 */
[----:B---3--:R-:W-:Y:S02]  /*2340*/  IADD3 R16, P3, R211, R188, RZ ;  /* 0x000000bcd3107210 */ /* 0x008fe40007f7e0ff */
[----:B------:R-:W-:-:S03]  /*2350*/  ISETP.GE.AND P1, PT, R209, c[0x0][0x220], PT ;  /* 0x00008800d1007a0c */ /* 0x000fc60003f26270 */
[----:B------:R-:W-:-:S06]  /*2360*/  IMAD.X R11, R210, 0x1, R189, P3 ;  /* 0x00000001d20b7824 */ /* 0x000fcc00018e06bd */
[C---:B--2---:R-:W-:Y:S01]  /*2370*/  @!P2 LEA R26, P3, R16.reuse, c[0x0][0x168], 0x1 ;  /* 0x00005a00101aaa11 */ /* 0x044fe200078608ff */
        /* <DEDUP_REMOVED lines=14> */
.L_x_703:
[----:B------:R-:W-:Y:S05]  /*2460*/  BSYNC B0 ;  /* 0x0000000000007941 */ /* 0x000fea0003800000 */
.L_x_702:
[----:B------:R-:W-:Y:S01]  /*2470*/  ISETP.GE.AND P1, PT, R9, R8, PT ;  /* 0x000000080900720c */ /* 0x000fe20003f26270 */
[----:B------:R-:W-:-:S12]  /*2480*/  BSSY B0, `(.L_x_704) ;  /* 0x0000016000007945 */ /* 0x000fd80003800000 */
[----:B------:R-:W-:Y:S05]  /*2490*/  @P1 BRA `(.L_x_705) ;  /* 0x0000014000001947 */ /* 0x000fea0003800000 */
[----:B------:R-:W-:Y:S01]  /*24a0*/  ISETP.GE.AND P2, PT, R218, c[0x0][0x220], PT ;  /* 0x00008800da007a0c */ /* 0x000fe20003f46270 */
[----:B------:R-:W-:Y:S01]  /*24b0*/  IMAD.MOV.U32 R18, RZ, RZ, c[0x0][0x19c] ;  /* 0x00006700ff127624 */ /* 0x000fe200078e00ff */
[----:B---3--:R-:W-:Y:S02]  /*24c0*/  LEA R16, P3, R133, R188, 0x5 ;  /* 0x000000bc85107211 */ /* 0x008fe400078628ff */
[----:B------:R-:W-:Y:S02]  /*24d0*/  ISETP.GE.AND P1, PT, R209, c[0x0][0x220], PT ;  /* 0x00008800d1007a0c */ /* 0x000fe40003f26270 */
[----:B------:R-:W-:-:S07]  /*24e0*/  LEA.HI.X R11, R133, R189, R18, 0x5, P3 ;  /* 0x000000bd850b7211 */ /* 0x000fce00018f2c12 */
        /* <DEDUP_REMOVED lines=15> */
.L_x_705:
[----:B------:R-:W-:Y:S05]  /*25e0*/  BSYNC B0 ;  /* 0x0000000000007941 */ /* 0x000fea0003800000 */
.L_x_704:
[----:B------:R-:W-:Y:S01]  /*25f0*/  ISETP.GE.AND P1, PT, R5, R8, PT ;  /* 0x000000080500720c */ /* 0x000fe20003f26270 */
[----:B------:R-:W-:-:S12]  /*2600*/  BSSY B0, `(.L_x_706) ;  /* 0x0000017000007945 */ /* 0x000fd80003800000 */
[----:B------:R-:W-:Y:S05]  /*2610*/  @P1 BRA `(.L_x_707) ;  /* 0x0000015000001947 */ /* 0x000fea0003800000 */
[----:B------:R-:W-:Y:S01]  /*2620*/  ISETP.GE.AND P2, PT, R218, c[0x0][0x220], PT ;  /* 0x00008800da007a0c */ /* 0x000fe20003f46270 */
[----:B------:R-:W-:Y:S01]  /*2630*/  ULDC UR4, c[0x0][0x19c] ;  /* 0x0000670000047ab9 */ /* 0x000fe20000000800 */
[----:B--2---:R-:W-:Y:S01]  /*2640*/  IMAD.WIDE.U32 R26, R133, 0x30, R188 ;  /* 0x00000030851a7825 */ /* 0x004fe200078e00bc */
[----:B------:R-:W-:Y:S01]  /*2650*/  UIMAD UR4, UR4, 0x30, URZ ;  /* 0x00000030040478a4 */ /* 0x000fe2000f8e023f */
[----:B------:R-:W-:-:S05]  /*2660*/  ISETP.GE.AND P1, PT, R209, c[0x0][0x220], PT ;  /* 0x00008800d1007a0c */ /* 0x000fca0003f26270 */
[----:B------:R-:W-:-:S04]  /*2670*/  IADD3 R11, R27, UR4, RZ ;  /* 0x000000041b0b7c10 */ /* 0x000fc8000fffe0ff */
[C---:B---3--:R-:W-:Y:S01]  /*2680*/  @!P2 LEA R16, P3, R26.reuse, c[0x0][0x168], 0x1 ;  /* 0x00005a001a10aa11 */ /* 0x048fe200078608ff */
        /* <DEDUP_REMOVED lines=14> */
.L_x_707:
[----:B------:R-:W-:Y:S05]  /*2770*/  BSYNC B0 ;  /* 0x0000000000007941 */ /* 0x000fea0003800000 */
.L_x_706:
[----:B--23--:R-:W-:Y:S01]  /*2780*/  IADD3 R17, R222, 0x40, RZ ;  /* 0x00000040de117810 */ /* 0x00cfe20007ffe0ff */
[----:B------:R-:W-:Y:S03]  /*2790*/  BSSY B0, `(.L_x_708) ;  /* 0x0000017000007945 */ /* 0x000fe60003800000 */
[----:B------:R-:W-:-:S13]  /*27a0*/  ISETP.GE.AND P1, PT, R17, R8, PT ;  /* 0x000000081100720c */ /* 0x000fda0003f26270 */
[----:B------:R-:W-:Y:S05]  /*27b0*/  @P1 BRA `(.L_x_709) ;  /* 0x0000014000001947 */ /* 0x000fea0003800000 */
[----:B------:R-:W-:Y:S01]  /*27c0*/  ISETP.GE.AND P2, PT, R218, c[0x0][0x220], PT ;  /* 0x00008800da007a0c */ /* 0x000fe20003f46270 */
[----:B------:R-:W-:Y:S01]  /*27d0*/  IMAD.MOV.U32 R16, RZ, RZ, c[0x0][0x19c] ;  /* 0x00006700ff107624 */ /* 0x000fe200078e00ff */
[----:B------:R-:W-:Y:S02]  /*27e0*/  LEA R11, P3, R133, R188, 0x6 ;  /* 0x000000bc850b7211 */ /* 0x000fe400078630ff */
[----:B------:R-:W-:Y:S02]  /*27f0*/  ISETP.GE.AND P1, PT, R209, c[0x0][0x220], PT ;  /* 0x00008800d1007a0c */ /* 0x000fe40003f26270 */
[----:B------:R-:W-:-:S07]  /*2800*/  LEA.HI.X R16, R133, R189, R16, 0x6, P3 ;  /* 0x000000bd85107211 */ /* 0x000fce00018f3410 */
        /* <DEDUP_REMOVED lines=15> */
.L_x_709:
[----:B------:R-:W-:Y:S05]  /*2900*/  BSYNC B0 ;  /* 0x0000000000007941 */ /* 0x000fea0003800000 */
.L_x_708:
[----:B------:R-:W-:Y:S01]  /*2910*/  IADD3 R15, R222, 0x50, RZ ;  /* 0x00000050de0f7810 */ /* 0x000fe20007ffe0ff */
[----:B------:R-:W-:Y:S03]  /*2920*/  BSSY B0, `(.L_x_710) ;  /* 0x0000018000007945 */ /* 0x000fe60003800000 */
[----:B------:R-:W-:-:S13]  /*2930*/  ISETP.GE.AND P1, PT, R15, R8, PT ;  /* 0x000000080f00720c */ /* 0x000fda0003f26270 */
[----:B------:R-:W-:Y:S05]  /*2940*/  @P1 BRA `(.L_x_711) ;  /* 0x0000015000001947 */ /* 0x000fea0003800000 */
[----:B------:R-:W-:Y:S01]  /*2950*/  ISETP.GE.AND P2, PT, R218, c[0x0][0x220], PT ;  /* 0x00008800da007a0c */ /* 0x000fe20003f46270 */
[----:B------:R-:W-:Y:S01]  /*2960*/  ULDC UR4, c[0x0][0x19c] ;  /* 0x0000670000047ab9 */ /* 0x000fe20000000800 */
[----:B------:R-:W-:Y:S01]  /*2970*/  IMAD.WIDE.U32 R28, R133, 0x50, R188 ;  /* 0x00000050851c7825 */ /* 0x000fe200078e00bc */
[----:B------:R-:W-:Y:S01]  /*2980*/  UIMAD UR4, UR4, 0x50, URZ ;  /* 0x00000050040478a4 */ /* 0x000fe2000f8e023f */
[----:B------:R-:W-:-:S05]  /*2990*/  ISETP.GE.AND P1, PT, R209, c[0x0][0x220], PT ;  /* 0x00008800d1007a0c */ /* 0x000fca0003f26270 */
[----:B------:R-:W-:-:S04]  /*29a0*/  IADD3 R11, R29, UR4, RZ ;  /* 0x000000041d0b7c10 */ /* 0x000fc8000fffe0ff */
        /* <DEDUP_REMOVED lines=15> */
.L_x_711:
[----:B------:R-:W-:Y:S05]  /*2aa0*/  BSYNC B0 ;  /* 0x0000000000007941 */ /* 0x000fea0003800000 */
.L_x_710:
        /* <DEDUP_REMOVED lines=25> */
.L_x_713:
[----:B------:R-:W-:Y:S05]  /*2c40*/  BSYNC B0 ;  /* 0x0000000000007941 */ /* 0x000fea0003800000 */
.L_x_712:
        /* <DEDUP_REMOVED lines=25> */
.L_x_715:
[----:B------:R-:W-:Y:S05]  /*2de0*/  BSYNC B0 ;  /* 0x0000000000007941 */ /* 0x000fea0003800000 */
.L_x_714:
[----:B------:R-:W0:Y:S01]  /*2df0*/  LDGDEPBAR ;  /* 0x00000000000079af */ /* 0x000e220000000000 */
[----:B------:R-:W-:Y:S01]  /*2e00*/  SHF.R.S32.HI R16, RZ, 0x4, R25 ;  /* 0x00000004ff107819 */ /* 0x000fe20000011419 */
[----:B------:R-:W-:Y:S01]  /*2e10*/  IMAD.SHL.U32 R4, R4, 0x40, RZ ;  /* 0x0000004004047824 */ /* 0x000fe200078e00ff */
[C---:B------:R-:W-:Y:S01]  /*2e20*/  ISETP.GE.AND P2, PT, R222.reuse, R8, PT ;  /* 0x00000008de00720c */ /* 0x040fe20003f46270 */
[----:B------:R-:W-:Y:S01]  /*2e30*/  IMAD.SHL.U32 R23, R23, 0x40, RZ ;  /* 0x0000004017177824 */ /* 0x000fe200078e00ff */
[----:B------:R-:W-:Y:S01]  /*2e40*/  LEA.HI R25, R25, R16, RZ, 0x1 ;  /* 0x0000001019197211 */ /* 0x000fe200078f08ff */
[----:B------:R-:W-:Y:S01]  /*2e50*/  IMAD.SHL.U32 R29, R222, 0x8, RZ ;  /* 0x00000008de1d7824 */ /* 0x000fe200078e00ff */
[----:B------:R-:W-:Y:S01]  /*2e60*/  SHF.R.S32.HI R214, RZ, 0x1f, R21 ;  /* 0x0000001fffd67819 */ /* 0x000fe20000011415 */
[----:B------:R-:W-:Y:S01]  /*2e70*/  IMAD.SHL.U32 R190, R10, 0x2, RZ ;  /* 0x000000020abe7824 */ /* 0x000fe200078e00ff */
[----:B------:R-:W-:Y:S01]  /*2e80*/  LOP3.LUT R25, R25, 0xfffffffe, RZ, 0xc0, !PT ;  /* 0xfffffffe19197812 */ /* 0x000fe200078ec0ff */
[----:B------:R-:W-:Y:S01]  /*2e90*/  BSSY B0, `(.L_x_716) ;  /* 0x0000035000007945 */ /* 0x000fe20003800000 */
[----:B------:R-:W-:-:S02]  /*2ea0*/  LEA.HI R214, R214, R21, RZ, 0x2 ;  /* 0x00000015d6d67211 */ /* 0x000fc400078f10ff */
[----:B------:R-:W-:Y:S01]  /*2eb0*/  SHF.R.S32.HI R21, RZ, 0x1f, R12 ;  /* 0x0000001fff157819 */ /* 0x000fe2000001140c */
[----:B------:R-:W-:Y:S01]  /*2ec0*/  IMAD.IADD R25, R16, 0x1, -R25 ;  /* 0x0000000110197824 */ /* 0x000fe200078e0a19 */
[C---:B------:R-:W-:Y:S02]  /*2ed0*/  LOP3.LUT P4, RZ, R206.reuse, 0x4, RZ, 0xc0, !PT ;  /* 0x00000004ceff7812 */ /* 0x040fe4000788c0ff */
[C---:B------:R-:W-:Y:S01]  /*2ee0*/  LOP3.LUT P3, RZ, R206.reuse, 0x2, RZ, 0xc0, !PT ;  /* 0x00000002ceff7812 */ /* 0x040fe2000786c0ff */
[----:B------:R-:W-:Y:S01]  /*2ef0*/  IMAD.SHL.U32 R206, R206, 0x40, RZ ;  /* 0x00000040cece7824 */ /* 0x000fe200078e00ff */
[----:B------:R-:W-:Y:S01]  /*2f00*/  LOP3.LUT R4, R4, 0x1c0, RZ, 0xc0, !PT ;  /* 0x000001c004047812 */ /* 0x000fe200078ec0ff */
[----:B--2---:R-:W-:Y:S01]  /*2f10*/  IMAD.SHL.U32 R27, R25, 0x8, RZ ;  /* 0x00000008191b7824 */ /* 0x004fe200078e00ff */
[----:B------:R-:W-:Y:S02]  /*2f20*/  LEA.HI R21, R21, R12, RZ, 0x2 ;  /* 0x0000000c15157211 */ /* 0x000fe400078f10ff */
[----:B------:R-:W-:Y:S01]  /*2f30*/  LOP3.LUT R206, R206, 0x1c0, RZ, 0xc0, !PT ;  /* 0x000001c0cece7812 */ /* 0x000fe200078ec0ff */
[----:B------:R-:W-:-:S04]  /*2f40*/  DEPBAR.LE SB0, 0x0 ;  /* 0x000080000000791a */ /* 0x000fc80000000000 */
[----:B------:R-:W-:Y:S01]  /*2f50*/  BAR.SYNC.DEFER_BLOCKING 0x0 ;  /* 0x0000000000007b1d */ /* 0x000fe20000010000 */
[----:B------:R-:W-:Y:S02]  /*2f60*/  LOP3.LUT R27, R4, 0x8, R27, 0xf8, !PT ;  /* 0x00000008041b7812 */ /* 0x000fe400078ef81b */
[----:B------:R-:W-:Y:S01]  /*2f70*/  LOP3.LUT R213, R21, 0xfffffffc, RZ, 0xc0, !PT ;  /* 0xfffffffc15d57812 */ /* 0x000fe200078ec0ff */
[C---:B------:R-:W-:Y:S01]  /*2f80*/  IMAD R21, R12.reuse, 0x10, R14 ;  /* 0x000000100c157824 */ /* 0x040fe200078e020e */
[----:B------:R-:W-:Y:S02]  /*2f90*/  SHF.R.U32.HI R4, RZ, 0x3, R4 ;  /* 0x00000003ff047819 */ /* 0x000fe40000011604 */
[----:B------:R-:W-:Y:S01]  /*2fa0*/  LOP3.LUT R23, R23, 0xfffffe00, RZ, 0xc0, !PT ;  /* 0xfffffe0017177812 */ /* 0x000fe200078ec0ff */
[----:B------:R-:W-:Y:S01]  /*2fb0*/  IMAD.IADD R213, R12, 0x1, -R213 ;  /* 0x000000010cd57824 */ /* 0x000fe200078e0ad5 */
[----:B------:R-:W-:Y:S02]  /*2fc0*/  SHF.R.S32.HI R214, RZ, 0x2, R214 ;  /* 0x00000002ffd67819 */ /* 0x000fe400000114d6 */
[----:B------:R-:W-:Y:S01]  /*2fd0*/  LOP3.LUT R29, R206, 0x8, R29, 0xf8, !PT ;  /* 0x00000008ce1d7812 */ /* 0x000fe200078ef81d */
[----:B------:R-:W-:Y:S01]  /*2fe0*/  IMAD R207, R12, 0x400, R23 ;  /* 0x000004000ccf7824 */ /* 0x000fe200078e0217 */
[----:B------:R-:W-:-:S02]  /*2ff0*/  SHF.R.U32.HI R206, RZ, 0x3, R206 ;  /* 0x00000003ffce7819 */ /* 0x000fc400000116ce */
[----:B------:R-:W-:Y:S02]  /*3000*/  LOP3.LUT R4, R27, R4, RZ, 0x3c, !PT ;  /* 0x000000041b047212 */ /* 0x000fe400078e3cff */
[----:B------:R-:W-:Y:S02]  /*3010*/  IADD3 R21, R21, 0x1, R214 ;  /* 0x0000000115157810 */ /* 0x000fe40007ffe0d6 */
[----:B------:R-:W-:Y:S01]  /*3020*/  LOP3.LUT R206, R29, R206, RZ, 0x3c, !PT ;  /* 0x000000ce1dce7212 */ /* 0x000fe200078e3cff */
[----:B------:R-:W-:Y:S01]  /*3030*/  IMAD.IADD R207, R4, 0x1, R207 ;  /* 0x0000000104cf7824 */ /* 0x000fe200078e02cf */
[----:B------:R-:W-:Y:S02]  /*3040*/  LEA R172, P1, R38, c[0x0][0x170], 0x1 ;  /* 0x00005c0026ac7a11 */ /* 0x000fe400078208ff */
[----:B------:R-:W-:Y:S01]  /*3050*/  IADD3 R37, R132, R21, -R217 ;  /* 0x0000001584257210 */ /* 0x000fe20007ffe8d9 */
[----:B------:R2:W-:Y:S01]  /*3060*/  @P2 STS.128 [R216+0xc000], RZ ;  /* 0x00c000ffd8002388 */ /* 0x0005e20000000c00 */
[----:B------:R-:W-:Y:S01]  /*3070*/  IMAD R206, R25, 0x200, R206 ;  /* 0x0000020019ce7824 */ /* 0x000fe200078e02ce */
[----:B------:R-:W-:Y:S01]  /*3080*/  LOP3.LUT R4, R4, R23, RZ, 0xfc, !PT ;  /* 0x0000001704047212 */ /* 0x000fe200078efcff */
[----:B------:R-:W-:Y:S01]  /*3090*/  IMAD.SHL.U32 R207, R207, 0x2, RZ ;  /* 0x00000002cfcf7824 */ /* 0x000fe200078e00ff */
[----:B------:R2:W-:Y:S01]  /*30a0*/  @P2 STS.128 [R216+0x10000], RZ ;  /* 0x010000ffd8002388 */ /* 0x0005e20000000c00 */
[----:B------:R-:W-:-:S02]  /*30b0*/  SEL R3, R3, 0xffffffe0, !P4 ;  /* 0xffffffe003037807 */ /* 0x000fc40006000000 */
[----:B------:R-:W-:Y:S02]  /*30c0*/  LOP3.LUT R190, R190, 0x6, RZ, 0xc0, !PT ;  /* 0x00000006bebe7812 */ /* 0x000fe400078ec0ff */
[----:B------:R-:W-:Y:S02]  /*30d0*/  SEL R6, R6, 0xfffffff0, !P3 ;  /* 0xfffffff006067807 */ /* 0x000fe40005800000 */
[----:B------:R-:W-:Y:S02]  /*30e0*/  LEA.HI.X R173, R38, c[0x0][0x174], R36, 0x1, P1 ;  /* 0x00005d0026ad7a11 */ /* 0x000fe400008f0c24 */
[----:B------:R-:W-:Y:S01]  /*30f0*/  IADD3 R37, R37, c[0x0][0x2e8], RZ ;  /* 0x0000ba0025257a10 */ /* 0x000fe20007ffe0ff */
[----:B------:R-:W-:Y:S05]  /*3100*/  @P2 BRA `(.L_x_717) ;  /* 0x000000d000002947 */ /* 0x000fea0003800000 */
[----:B------:R-:W-:Y:S02]  /*3110*/  ISETP.GE.AND P2, PT, R218, c[0x0][0x220], PT ;  /* 0x00008800da007a0c */ /* 0x000fe40003f46270 */
[----:B------:R-:W-:-:S11]  /*3120*/  ISETP.GE.AND P1, PT, R209, c[0x0][0x220], PT ;  /* 0x00008800d1007a0c */ /* 0x000fd60003f26270 */
[----:B------:R3:W-:Y:S04]  /*3130*/  @P2 STS.128 [R216+0xc000], RZ ;  /* 0x00c000ffd8002388 */ /* 0x0007e80000000c00 */
[----:B------:R-:W-:Y:S01]  /*3140*/  @!PT LDS RZ, [RZ] ;  /* 0x00000000fffff984 */ /* 0x000fe20000000800 */
[----:B------:R-:W-:Y:S01]  /*3150*/  @!PT LDS RZ, [RZ] ;  /* 0x00000000fffff984 */ /* 0x000fe20000000800 */
[----:B------:R-:W-:Y:S01]  /*3160*/  @!PT LDS RZ, [RZ] ;  /* 0x00000000fffff984 */ /* 0x000fe20000000800 */
[----:B------:R3:W-:Y:S04]  /*3170*/  @!P2 LDGSTS.E.BYPASS.LTC128B.128 [R216+0xc000], [R172.64] ;  /* 0x0c000000acd8afae */ /* 0x0007e8000b901d4c */
[----:B------:R3:W-:Y:S01]  /*3180*/  @P1 STS.128 [R216+0x10000], RZ ;  /* 0x010000ffd8001388 */ /* 0x0007e20000000c00 */
[----:B------:R-:W-:Y:S05]  /*3190*/  @P1 BRA `(.L_x_717) ;  /* 0x0000004000001947 */ /* 0x000fea0003800000 */
[----:B------:R-:W-:Y:S01]  /*31a0*/  @!PT LDS RZ, [RZ] ;  /* 0x00000000fffff984 */ /* 0x000fe20000000800 */
[----:B------:R-:W-:Y:S01]  /*31b0*/  @!PT LDS RZ, [RZ] ;  /* 0x00000000fffff984 */ /* 0x000fe20000000800 */
[----:B------:R-:W-:Y:S01]  /*31c0*/  @!PT LDS RZ, [RZ] ;  /* 0x00000000fffff984 */ /* 0x000fe20000000800 */
[----:B------:R4:W-:Y:S02]  /*31d0*/  LDGSTS.E.BYPASS.LTC128B.128 [R216+0x10000], [R172.64+0x80] ;  /* 0x10000080acd87fae */ /* 0x0009e4000b901d4c */
.L_x_717:
[----:B------:R-:W-:Y:S05]  /*31e0*/  BSYNC B0 ;  /* 0x0000000000007941 */ /* 0x000fea0003800000 */
.L_x_716:
[----:B------:R-:W-:Y:S01]  /*31f0*/  ISETP.GE.AND P1, PT, R19, R8, PT ;  /* 0x000000081300720c */ /* 0x000fe20003f26270 */
[----:B------:R-:W-:Y:S01]  /*3200*/  IMAD.MOV.U32 R191, RZ, RZ, c[0x0][0x1a0] ;  /* 0x00006800ffbf7624 */ /* 0x000fe200078e00ff */
[----:B------:R-:W-:Y:S03]  /*3210*/  BSSY B0, `(.L_x_718) ;  /* 0x0000017000007945 */ /* 0x000fe60003800000 */
[C---:B------:R-:W-:Y:S01]  /*3220*/  IMAD.SHL.U32 R221, R191.reuse, 0x10, RZ ;  /* 0x00000010bfdd7824 */ /* 0x040fe200078e00ff */
[----:B------:R-:W-:-:S07]  /*3230*/  SHF.L.U64.HI R220, R191, R220, c[0x0][0x1a4] ;  /* 0x00006900bfdc7619 */ /* 0x000fce00000102dc */
[----:B------:R1:W-:Y:S04]  /*3240*/  @P1 STS.128 [R216+0xc800], RZ ;  /* 0x00c800ffd8001388 */ /* 0x0003e80000000c00 */
[----:B------:R1:W-:Y:S01]  /*3250*/  @P1 STS.128 [R216+0x10800], RZ ;  /* 0x010800ffd8001388 */ /* 0x0003e20000000c00 */
[----:B------:R-:W-:Y:S05]  /*3260*/  @P1 BRA `(.L_x_719) ;  /* 0x0000011000001947 */ /* 0x000fea0003800000 */
[----:B------:R-:W-:Y:S02]  /*3270*/  ISETP.GE.AND P2, PT, R218, c[0x0][0x220], PT ;  /* 0x00008800da007a0c */ /* 0x000fe40003f46270 */
[----:B------:R-:W-:-:S11]  /*3280*/  ISETP.GE.AND P1, PT, R209, c[0x0][0x220], PT ;  /* 0x00008800d1007a0c */ /* 0x000fd60003f26270 */
[C---:B------:R-:W-:Y:S01]  /*3290*/  @!P2 LEA R18, P3, R221.reuse, R172, 0x1 ;  /* 0x000000acdd12a211 */ /* 0x040fe200078608ff */
[----:B------:R1:W-:Y:S03]  /*32a0*/  @P2 STS.128 [R216+0xc800], RZ ;  /* 0x00c800ffd8002388 */ /* 0x0003e60000000c00 */
[----:B------:R-:W-:-:S05]  /*32b0*/  @!P2 LEA.HI.X R19, R221, R173, R220, 0x1, P3 ;  /* 0x000000addd13a211 */ /* 0x000fca00018f0cdc */
[----:B------:R-:W-:Y:S01]  /*32c0*/  @!PT LDS RZ, [RZ] ;  /* 0x00000000fffff984 */ /* 0x000fe20000000800 */
[----:B------:R-:W-:Y:S01]  /*32d0*/  @!PT LDS RZ, [RZ] ;  /* 0x00000000fffff984 */ /* 0x000fe20000000800 */
[----:B------:R-:W-:Y:S01]  /*32e0*/  @!PT LDS RZ, [RZ] ;  /* 0x00000000fffff984 */ /* 0x000fe20000000800 */
[----:B------:R1:W-:Y:S04]  /*32f0*/  @!P2 LDGSTS.E.BYPASS.LTC128B.128 [R216+0xc800], [R18.64] ;  /* 0x0c80000012d8afae */ /* 0x0003e8000b901d4c */
[----:B------:R1:W-:Y:S01]  /*3300*/  @P1 STS.128 [R216+0x10800], RZ ;  /* 0x010800ffd8001388 */ /* 0x0003e20000000c00 */
[----:B------:R-:W-:Y:S05]  /*3310*/  @P1 BRA `(.L_x_719) ;  /* 0x0000006000001947 */ /* 0x000fea0003800000 */
[----:B-1----:R-:W-:-:S04]  /*3320*/  LEA R18, P1, R221, R172, 0x1 ;  /* 0x000000acdd127211 */ /* 0x002fc800078208ff */
[----:B------:R-:W-:-:S05]  /*3330*/  LEA.HI.X R19, R221, R173, R220, 0x1, P1 ;  /* 0x000000addd137211 */ /* 0x000fca00008f0cdc */
[----:B------:R-:W-:Y:S01]  /*3340*/  @!PT LDS RZ, [RZ] ;  /* 0x00000000fffff984 */ /* 0x000fe20000000800 */
[----:B------:R-:W-:Y:S01]  /*3350*/  @!PT LDS RZ, [RZ] ;  /* 0x00000000fffff984 */ /* 0x000fe20000000800 */
[----:B------:R-:W-:Y:S01]  /*3360*/  @!PT LDS RZ, [RZ] ;  /* 0x00000000fffff984 */ /* 0x000fe20000000800 */
[----:B------:R1:W-:Y:S04]  /*3370*/  LDGSTS.E.BYPASS.LTC128B.128 [R216+0x10800], [R18.64+0x80] ;  /* 0x1080008012d87fae */ /* 0x0003e8000b901d4c */
.L_x_719:
[----:B------:R-:W-:Y:S05]  /*3380*/  BSYNC B0 ;  /* 0x0000000000007941 */ /* 0x000fea0003800000 */
.L_x_718:
[----:B------:R-:W-:Y:S01]  /*3390*/  ISETP.GE.AND P1, PT, R9, R8, PT ;  /* 0x000000080900720c */ /* 0x000fe20003f26270 */
[----:B------:R-:W-:-:S12]  /*33a0*/  BSSY B0, `(.L_x_720) ;  /* 0x0000018000007945 */ /* 0x000fd80003800000 */
[----:B------:R1:W-:Y:S04]  /*33b0*/  @P1 STS.128 [R216+0xd000], RZ ;  /* 0x00d000ffd8001388 */ /* 0x0003e80000000c00 */
[----:B------:R1:W-:Y:S01]  /*33c0*/  @P1 STS.128 [R216+0x11000], RZ ;  /* 0x011000ffd8001388 */ /* 0x0003e20000000c00 */
[----:B------:R-:W-:Y:S05]  /*33d0*/  @P1 BRA `(.L_x_721) ;  /* 0x0000014000001947 */ /* 0x000fea0003800000 */
[----:B------:R-:W-:Y:S01]  /*33e0*/  ISETP.GE.AND P2, PT, R218, c[0x0][0x220], PT ;  /* 0x00008800da007a0c */ /* 0x000fe20003f46270 */
[----:B------:R-:W-:Y:S01]  /*33f0*/  IMAD.MOV.U32 R10, RZ, RZ, 0x5 ;  /* 0x00000005ff0a7424 */ /* 0x000fe200078e00ff */
[----:B------:R-:W-:Y:S01]  /*3400*/  ISETP.GE.AND P1, PT, R209, c[0x0][0x220], PT ;  /* 0x00008800d1007a0c */ /* 0x000fe20003f26270 */
[----:B------:R-:W-:-:S03]  /*3410*/  IMAD.SHL.U32 R9, R191, 0x20, RZ ;  /* 0x00000020bf097824 */ /* 0x000fc600078e00ff */
[----:B------:R-:W-:-:S07]  /*3420*/  SHF.L.U64.HI R10, R191, R10, c[0x0][0x1a4] ;  /* 0x00006900bf0a7619 */ /* 0x000fce000001020a */
[C---:B-1----:R-:W-:Y:S01]  /*3430*/  @!P2 LEA R18, P3, R9.reuse, R172, 0x1 ;  /* 0x000000ac0912a211 */ /* 0x042fe200078608ff */
        /* <DEDUP_REMOVED lines=14> */
.L_x_721:
[----:B------:R-:W-:Y:S05]  /*3520*/  BSYNC B0 ;  /* 0x0000000000007941 */ /* 0x000fea0003800000 */
.L_x_720:
[----:B------:R-:W-:Y:S01]  /*3530*/  ISETP.GE.AND P1, PT, R5, R8, PT ;  /* 0x000000080500720c */ /* 0x000fe20003f26270 */
[----:B------:R-:W-:-:S12]  /*3540*/  BSSY B0, `(.L_x_722) ;  /* 0x0000019000007945 */ /* 0x000fd80003800000 */
[----:B------:R1:W-:Y:S04]  /*3550*/  @P1 STS.128 [R216+0xd800], RZ ;  /* 0x00d800ffd8001388 */ /* 0x0003e80000000c00 */
[----:B------:R1:W-:Y:S01]  /*3560*/  @P1 STS.128 [R216+0x11800], RZ ;  /* 0x011800ffd8001388 */ /* 0x0003e20000000c00 */
[----:B------:R-:W-:Y:S05]  /*3570*/  @P1 BRA `(.L_x_723) ;  /* 0x0000015000001947 */ /* 0x000fea0003800000 */
[----:B------:R-:W-:Y:S02]  /*3580*/  ISETP.GE.AND P2, PT, R218, c[0x0][0x220], PT ;  /* 0x00008800da007a0c */ /* 0x000fe40003f46270 */
[----:B------:R-:W-:-:S11]  /*3590*/  ISETP.GE.AND P1, PT, R209, c[0x0][0x220], PT ;  /* 0x00008800d1007a0c */ /* 0x000fd60003f26270 */
[----:B------:R-:W-:Y:S01]  /*35a0*/  @!P2 MOV R5, c[0x0][0x1a4] ;  /* 0x000069000005aa02 */ /* 0x000fe20000000f00 */
[----:B-1----:R-:W-:Y:S01]  /*35b0*/  @!P2 IMAD.WIDE.U32 R18, R191, 0x60, R172 ;  /* 0x00000060bf12a825 */ /* 0x002fe200078e00ac */
[----:B------:R1:W-:Y:S03]  /*35c0*/  @P2 STS.128 [R216+0xd800], RZ ;  /* 0x00d800ffd8002388 */ /* 0x0003e60000000c00 */
[----:B------:R-:W-:-:S05]  /*35d0*/  @!P2 IMAD R5, R5, 0x60, RZ ;  /* 0x000000600505a824 */ /* 0x000fca00078e02ff */
[----:B------:R-:W-:-:S05]  /*35e0*/  @!P2 IADD3 R19, R19, R5, RZ ;  /* 0x000000051313a210 */ /* 0x000fca0007ffe0ff */
[----:B------:R-:W-:Y:S01]  /*35f0*/  @!PT LDS RZ, [RZ] ;  /* 0x00000000fffff984 */ /* 0x000fe20000000800 */
[----:B------:R-:W-:Y:S01]  /*3600*/  @!PT LDS RZ, [RZ] ;  /* 0x00000000fffff984 */ /* 0x000fe20000000800 */
[----:B------:R-:W-:Y:S01]  /*3610*/  @!PT LDS RZ, [RZ] ;  /* 0x00000000fffff984 */ /* 0x000fe20000000800 */
[----:B------:R1:W-:Y:S04]  /*3620*/  @!P2 LDGSTS.E.BYPASS.LTC128B.128 [R216+0xd800], [R18.64] ;  /* 0x0d80000012d8afae */ /* 0x0003e8000b901d4c */
[----:B------:R1:W-:Y:S01]  /*3630*/  @P1 STS.128 [R216+0x11800], RZ ;  /* 0x011800ffd8001388 */ /* 0x0003e20000000c00 */
[----:B------:R-:W-:Y:S05]  /*3640*/  @P1 BRA `(.L_x_723) ;  /* 0x0000008000001947 */ /* 0x000fea0003800000 */
[----:B------:R-:W-:Y:S01]  /*3650*/  ULDC UR4, c[0x0][0x1a4] ;  /* 0x0000690000047ab9 */ /* 0x000fe20000000800 */
[----:B-1----:R-:W-:Y:S01]  /*3660*/  IMAD.WIDE.U32 R18, R191, 0x60, R172 ;  /* 0x00000060bf127825 */ /* 0x002fe200078e00ac */
[----:B------:R-:W-:-:S06]  /*3670*/  UIMAD UR4, UR4, 0x60, URZ ;  /* 0x00000060040478a4 */ /* 0x000fcc000f8e023f */
[----:B------:R-:W-:-:S05]  /*3680*/  IADD3 R19, R19, UR4, RZ ;  /* 0x0000000413137c10 */ /* 0x000fca000fffe0ff */
[----:B------:R-:W-:Y:S01]  /*3690*/  @!PT LDS RZ, [RZ] ;  /* 0x00000000fffff984 */ /* 0x000fe20000000800 */
[----:B------:R-:W-:Y:S01]  /*36a0*/  @!PT LDS RZ, [RZ] ;  /* 0x00000000fffff984 */ /* 0x000fe20000000800 */
[----:B------:R-:W-:Y:S01]  /*36b0*/  @!PT LDS RZ, [RZ] ;  /* 0x00000000fffff984 */ /* 0x000fe20000000800 */
[----:B------:R1:W-:Y:S02]  /*36c0*/  LDGSTS.E.BYPASS.LTC128B.128 [R216+0x11800], [R18.64+0x80] ;  /* 0x1180008012d87fae */ /* 0x0003e4000b901d4c */
.L_x_723:
[----:B------:R-:W-:Y:S05]  /*36d0*/  BSYNC B0 ;  /* 0x0000000000007941 */ /* 0x000fea0003800000 */
.L_x_722:
[----:B------:R-:W-:Y:S01]  /*36e0*/  ISETP.GE.AND P1, PT, R17, R8, PT ;  /* 0x000000081100720c */ /* 0x000fe20003f26270 */
[----:B------:R-:W-:-:S12]  /*36f0*/  BSSY B0, `(.L_x_724) ;  /* 0x0000018000007945 */ /* 0x000fd80003800000 */
[----:B------:R1:W-:Y:S04]  /*3700*/  @P1 STS.128 [R216+0xe000], RZ ;  /* 0x00e000ffd8001388 */ /* 0x0003e80000000c00 */
[----:B------:R1:W-:Y:S01]  /*3710*/  @P1 STS.128 [R216+0x12000], RZ ;  /* 0x012000ffd8001388 */ /* 0x0003e20000000c00 */
[----:B------:R-:W-:Y:S05]  /*3720*/  @P1 BRA `(.L_x_725) ;  /* 0x0000014000001947 */ /* 0x000fea0003800000 */
[----:B------:R-:W-:Y:S01]  /*3730*/  ISETP.GE.AND P2, PT, R218, c[0x0][0x220], PT ;  /* 0x00008800da007a0c */ /* 0x000fe20003f46270 */
[----:B------:R-:W-:Y:S01]  /*3740*/  IMAD.MOV.U32 R10, RZ, RZ, c[0x0][0x1a4] ;  /* 0x00006900ff0a7624 */ /* 0x000fe200078e00ff */
[----:B------:R-:W-:Y:S01]  /*3750*/  ISETP.GE.AND P1, PT, R209, c[0x0][0x220], PT ;  /* 0x00008800d1007a0c */ /* 0x000fe20003f26270 */
[----:B------:R-:W-:-:S03]  /*3760*/  IMAD.SHL.U32 R5, R191, 0x40, RZ ;  /* 0x00000040bf057824 */ /* 0x000fc600078e00ff */
[----:B------:R-:W-:-:S07]  /*3770*/  SHF.L.U64.HI R10, R191, 0x6, R10 ;  /* 0x00000006bf0a7819 */ /* 0x000fce000001020a */
        /* <DEDUP_REMOVED lines=15> */
.L_x_725:
[----:B------:R-:W-:Y:S05]  /*3870*/  BSYNC B0 ;  /* 0x0000000000007941 */ /* 0x000fea0003800000 */
.L_x_724:
        /* <DEDUP_REMOVED lines=8> */
[----:B------:R-:W-:Y:S01]  /*3900*/  @!P2 IMAD.WIDE.U32 R14, R191, 0xa0, R172 ;  /* 0x000000a0bf0ea825 */ /* 0x000fe200078e00ac */
        /* <DEDUP_REMOVED lines=17> */
.L_x_727:
[----:B------:R-:W-:Y:S05]  /*3a20*/  BSYNC B0 ;  /* 0x0000000000007941 */ /* 0x000fea0003800000 */
.L_x_726:
        /* <DEDUP_REMOVED lines=26> */
.L_x_729:
[----:B------:R-:W-:Y:S05]  /*3bd0*/  BSYNC B0 ;  /* 0x0000000000007941 */ /* 0x000fea0003800000 */
.L_x_728:
        /* <DEDUP_REMOVED lines=26> */
.L_x_731:
[----:B------:R-:W-:Y:S05]  /*3d80*/  BSYNC B0 ;  /* 0x0000000000007941 */ /* 0x000fea0003800000 */
.L_x_730:
[----:B------:R-:W-:Y:S01]  /*3d90*/  IMAD.SHL.U32 R206, R206, 0x2, RZ ;  /* 0x00000002cece7824 */ /* 0x000fe200078e00ff */
[----:B------:R-:W-:Y:S01]  /*3da0*/  LDSM.16.M88.4 R72, [R207] ;  /* 0x00000000cf48783b */ /* 0x000fe20000000200 */
[--C-:B------:R-:W-:Y:S01]  /*3db0*/  IMAD R205, R2, 0x2, R207.reuse ;  /* 0x0000000202cd7824 */ /* 0x100fe200078e02cf */
[----:B------:R-:W-:Y:S01]  /*3dc0*/  ISETP.GE.AND P4, PT, R134, 0x2, PT ;  /* 0x000000028600780c */ /* 0x000fe20003f86270 */
[----:B------:R-:W-:Y:S01]  /*3dd0*/  IMAD R203, R0, 0x2, R207 ;  /* 0x0000000200cb7824 */ /* 0x000fe200078e02cf */
[----:B------:R-:W5:Y:S01]  /*3de0*/  LDSM.16.M88.4 R24, [R206+0x4000] ;  /* 0x00400000ce18783b */ /* 0x000f620000000200 */
[----:B------:R-:W-:Y:S01]  /*3df0*/  LEA R128, R6, R206, 0x1 ;  /* 0x000000ce06807211 */ /* 0x000fe200078e08ff */
[----:B------:R-:W-:Y:S01]  /*3e00*/  IMAD R199, R3, 0x2, R206 ;  /* 0x0000000203c77824 */ /* 0x000fe200078e02ce */
[----:B------:R-:W-:Y:S01]  /*3e10*/  IADD3 R5, R206, 0x4000, RZ ;  /* 0x00004000ce057810 */ /* 0x000fe20007ffe0ff */
[----:B-1----:R-:W1:Y:S01]  /*3e20*/  LDSM.16.M88.4 R16, [R206+0x4800] ;  /* 0x00480000ce10783b */ /* 0x002e620000000200 */
[----:B------:R-:W-:Y:S01]  /*3e30*/  IMAD R202, R0, 0x2, R205 ;  /* 0x0000000200ca7824 */ /* 0x000fe200078e02cd */
[----:B------:R-:W-:-:S02]  /*3e40*/  IMNMX R193, R37, R132, PT ;  /* 0x0000008425c17217 */ /* 0x000fc40003800200 */
[----:B------:R-:W2:Y:S01]  /*3e50*/  LDSM.16.M88.4 R8, [R206+0x5000] ;  /* 0x00500000ce08783b */ /* 0x000ea20000000200 */
[----:B------:R-:W-:-:S03]  /*3e60*/  LEA R204, R6, R5, 0x1 ;  /* 0x0000000506cc7211 */ /* 0x000fc600078e08ff */
[----:B------:R-:W3:Y:S01]  /*3e70*/  LDSM.16.M88.4 R104, [R206+0x5800] ;  /* 0x00580000ce68783b */ /* 0x000ee20000000200 */
[----:B------:R-:W-:Y:S02]  /*3e80*/  LEA R201, R3, R204, 0x1 ;  /* 0x000000cc03c97211 */ /* 0x000fe400078e08ff */
[----:B------:R-:W-:Y:S01]  /*3e90*/  IADD3 R3, R37, 0x8, RZ ;  /* 0x0000000825037810 */ /* 0x000fe20007ffe0ff */
[----:B------:R-:W4:Y:S03]  /*3ea0*/  LDSM.16.M88.4 R96, [R206+0x6000] ;  /* 0x00600000ce60783b */ /* 0x000f260000000200 */
[----:B------:R-:W-:Y:S01]  /*3eb0*/  IMNMX R192, R3, R132, PT ;  /* 0x0000008403c07217 */ /* 0x000fe20003800200 */
[----:B------:R-:W2:Y:S04]  /*3ec0*/  LDSM.16.M88.4 R88, [R206+0x6800] ;  /* 0x00680000ce58783b */ /* 0x000ea80000000200 */
[----:B------:R-:W2:Y:S04]  /*3ed0*/  LDSM.16.M88.4 R80, [R206+0x7000] ;  /* 0x00700000ce50783b */ /* 0x000ea80000000200 */
[----:B------:R-:W2:Y:S04]  /*3ee0*/  LDSM.16.M88.4 R40, [R206+0x7800] ;  /* 0x00780000ce28783b */ /* 0x000ea80000000200 */
[----:B------:R-:W-:Y:S04]  /*3ef0*/  LDSM.16.M88.4 R52, [R205] ;  /* 0x00000000cd34783b */ /* 0x000fe80000000200 */
[----:B------:R-:W3:Y:S01]  /*3f00*/  LDSM.16.M88.4 R32, [R128+0x4000] ;  /* 0x004000008020783b */ /* 0x000ee20000000200 */
[C---:B-----5:R-:W-:Y:S03]  /*3f10*/  HMMA.16816.F32.BF16 R28, R72.reuse, R24, RZ ;  /* 0x00000018481c723c */ /* 0x060fe600000418ff */
[----:B------:R-:W5:Y:S04]  /*3f20*/  LDSM.16.M88.4 R44, [R128+0x4800] ;  /* 0x00480000802c783b */ /* 0x000f680000000200 */
[----:B------:R-:W4:Y:S01]  /*3f30*/  LDSM.16.M88.4 R48, [R128+0x5800] ;  /* 0x005800008030783b */ /* 0x000f220000000200 */
[C---:B------:R-:W-:Y:S03]  /*3f40*/  HMMA.16816.F32.BF16 R24, R72.reuse, R26, RZ ;  /* 0x0000001a4818723c */ /* 0x040fe600000418ff */
[----:B------:R-:W-:Y:S04]  /*3f50*/  LDSM.16.M88.4 R56, [R203] ;  /* 0x00000000cb38783b */ /* 0x000fe80000000200 */
[----:B------:R-:W-:Y:S01]  /*3f60*/  LDSM.16.M88.4 R116, [R128+0x5000] ;  /* 0x005000008074783b */ /* 0x000fe20000000200 */
[C---:B-1----:R-:W-:Y:S03]  /*3f70*/  HMMA.16816.F32.BF16 R20, R72.reuse, R16, RZ ;  /* 0x000000104814723c */ /* 0x042fe600000418ff */
[----:B------:R-:W-:Y:S04]  /*3f80*/  LDSM.16.M88.4 R112, [R128+0x6000] ;  /* 0x006000008070783b */ /* 0x000fe80000000200 */
[----:B------:R-:W-:Y:S01]  /*3f90*/  LDSM.16.M88.4 R68, [R128+0x6800] ;  /* 0x006800008044783b */ /* 0x000fe20000000200 */
[C---:B------:R-:W-:Y:S03]  /*3fa0*/  HMMA.16816.F32.BF16 R16, R72.reuse, R18, RZ ;  /* 0x000000124810723c */ /* 0x040fe600000418ff */
[----:B------:R-:W-:Y:S04]  /*3fb0*/  LDSM.16.M88.4 R64, [R128+0x7000] ;  /* 0x007000008040783b */ /* 0x000fe80000000200 */
[----:B------:R-:W-:Y:S01]  /*3fc0*/  LDSM.16.M88.4 R60, [R128+0x7800] ;  /* 0x00780000803c783b */ /* 0x000fe20000000200 */
[C---:B--2---:R-:W-:Y:S03]  /*3fd0*/  HMMA.16816.F32.BF16 R12, R72.reuse, R8, RZ ;  /* 0x00000008480c723c */ /* 0x044fe600000418ff */
[----:B------:R-:W-:Y:S04]  /*3fe0*/  LDSM.16.M88.4 R124, [R206+0xb000] ;  /* 0x00b00000ce7c783b */ /* 0x000fe80000000200 */
[----:B------:R-:W-:Y:S01]  /*3ff0*/  LDSM.16.M88.4 R120, [R206+0xb800] ;  /* 0x00b80000ce78783b */ /* 0x000fe20000000200 */
[C---:B---3--:R-:W-:Y:S03]  /*4000*/  HMMA.16816.F32.BF16 R108, R72.reuse, R104, RZ ;  /* 0x00000068486c723c */ /* 0x048fe600000418ff */
[----:B------:R-:W-:Y:S04]  /*4010*/  LDSM.16.M88.4 R136, [R203+0x2000] ;  /* 0x00200000cb88783b */ /* 0x000fe80000000200 */
[----:B------:R-:W0:Y:S01]  /*4020*/  LDGDEPBAR ;  /* 0x00000000000079af */ /* 0x000e220000000000 */
[C---:B----4-:R-:W-:Y:S08]  /*4030*/  HMMA.16816.F32.BF16 R100, R72.reuse, R96, RZ ;  /* 0x000000604864723c */ /* 0x050ff000000418ff */
[C---:B------:R-:W-:Y:S08]  /*4040*/  HMMA.16816.F32.BF16 R92, R72.reuse, R88, RZ ;  /* 0x00000058485c723c */ /* 0x040ff000000418ff */
[C---:B------:R-:W-:Y:S08]  /*4050*/  HMMA.16816.F32.BF16 R84, R72.reuse, R80, RZ ;  /* 0x000000504854723c */ /* 0x040ff000000418ff */
[C---:B------:R-:W-:Y:S08]  /*4060*/  HMMA.16816.F32.BF16 R8, R72.reuse, R10, RZ ;  /* 0x0000000a4808723c */ /* 0x040ff000000418ff */
[C---:B------:R-:W-:Y:S08]  /*4070*/  HMMA.16816.F32.BF16 R104, R72.reuse, R106, RZ ;  /* 0x0000006a4868723c */ /* 0x040ff000000418ff */
[C---:B------:R-:W-:Y:S08]  /*4080*/  HMMA.16816.F32.BF16 R96, R72.reuse, R98, RZ ;  /* 0x000000624860723c */ /* 0x040ff000000418ff */
[C---:B------:R-:W-:Y:S08]  /*4090*/  HMMA.16816.F32.BF16 R88, R72.reuse, R90, RZ ;  /* 0x0000005a4858723c */ /* 0x040ff000000418ff */
[C---:B------:R-:W-:Y:S08]  /*40a0*/  HMMA.16816.F32.BF16 R80, R72.reuse, R82, RZ ;  /* 0x000000524850723c */ /* 0x040ff000000418ff */
[C---:B------:R-:W-:Y:S08]  /*40b0*/  HMMA.16816.F32.BF16 R76, R72.reuse, R40, RZ ;  /* 0x00000028484c723c */ /* 0x040ff000000418ff */
[----:B------:R-:W-:Y:S01]  /*40c0*/  HMMA.16816.F32.BF16 R72, R72, R42, RZ ;  /* 0x0000002a4848723c */ /* 0x000fe200000418ff */
[----:B------:R-:W1:Y:S07]  /*40d0*/  LDSM.16.M88.4 R40, [R199+0x4000] ;  /* 0x00400000c728783b */ /* 0x000e6e0000000200 */
[C---:B------:R-:W-:Y:S08]  /*40e0*/  HMMA.16816.F32.BF16 R28, R52.reuse, R32, R28 ;  /* 0x00000020341c723c */ /* 0x040ff0000004181c */
[C---:B------:R-:W-:Y:S01]  /*40f0*/  HMMA.16816.F32.BF16 R24, R52.reuse, R34, R24 ;  /* 0x000000223418723c */ /* 0x040fe20000041818 */
[----:B------:R-:W2:Y:S07]  /*4100*/  LDSM.16.M88.4 R32, [R199+0x4800] ;  /* 0x00480000c720783b */ /* 0x000eae0000000200 */
[C---:B-----5:R-:W-:Y:S08]  /*4110*/  HMMA.16816.F32.BF16 R20, R52.reuse, R44, R20 ;  /* 0x0000002c3414723c */ /* 0x060ff00000041814 */
[C---:B------:R-:W-:Y:S01]  /*4120*/  HMMA.16816.F32.BF16 R16, R52.reuse, R46, R16 ;  /* 0x0000002e3410723c */ /* 0x040fe20000041810 */
[----:B------:R-:W3:Y:S07]  /*4130*/  LDSM.16.M88.4 R44, [R199+0x5000] ;  /* 0x00500000c72c783b */ /* 0x000eee0000000200 */
[C---:B------:R-:W-:Y:S08]  /*4140*/  HMMA.16816.F32.BF16 R108, R52.reuse, R48, R108 ;  /* 0x00000030346c723c */ /* 0x040ff0000004186c */
[----:B------:R-:W-:Y:S01]  /*4150*/  HMMA.16816.F32.BF16 R104, R52, R50, R104 ;  /* 0x000000323468723c */ /* 0x000fe20000041868 */
[----:B------:R-:W4:Y:S07]  /*4160*/  LDSM.16.M88.4 R48, [R199+0x5800] ;  /* 0x00580000c730783b */ /* 0x000f2e0000000200 */
[C---:B-1----:R-:W-:Y:S08]  /*4170*/  HMMA.16816.F32.BF16 R28, R56.reuse, R40, R28 ;  /* 0x00000028381c723c */ /* 0x042ff0000004181c */
[C---:B------:R-:W-:Y:S01]  /*4180*/  HMMA.16816.F32.BF16 R24, R56.reuse, R42, R24 ;  /* 0x0000002a3818723c */ /* 0x040fe20000041818 */
[----:B------:R-:W1:Y:S07]  /*4190*/  LDSM.16.M88.4 R40, [R199+0x6000] ;  /* 0x00600000c728783b */ /* 0x000e6e0000000200 */
[C---:B--2---:R-:W-:Y:S08]  /*41a0*/  HMMA.16816.F32.BF16 R20, R56.reuse, R32, R20 ;  /* 0x000000203814723c */ /* 0x044ff00000041814 */
[----:B------:R-:W-:Y:S01]  /*41b0*/  HMMA.16816.F32.BF16 R16, R56, R34, R16 ;  /* 0x000000223810723c */ /* 0x000fe20000041810 */
[----:B------:R-:W2:Y:S07]  /*41c0*/  LDSM.16.M88.4 R32, [R199+0x6800] ;  /* 0x00680000c720783b */ /* 0x000eae0000000200 */
[C---:B------:R-:W-:Y:S08]  /*41d0*/  HMMA.16816.F32.BF16 R12, R52.reuse, R116, R12 ;  /* 0x00000074340c723c */ /* 0x040ff0000004180c */
[C---:B------:R-:W-:Y:S01]  /*41e0*/  HMMA.16816.F32.BF16 R8, R52.reuse, R118, R8 ;  /* 0x000000763408723c */ /* 0x040fe20000041808 */
[----:B------:R-:W-:Y:S07]  /*41f0*/  LDSM.16.M88.4 R116, [R207+0x2000] ;  /* 0x00200000cf74783b */ /* 0x000fee0000000200 */
        /* <DEDUP_REMOVED lines=10> */
[----:B------:R-:W-:Y:S01]  /*42a0*/  HMMA.16816.F32.BF16 R72, R52, R62, R72 ;  /* 0x0000003e3448723c */ /* 0x000fe20000041848 */
[----:B------:R-:W-:Y:S04]  /*42b0*/  LDSM.16.M88.4 R52, [R202] ;  /* 0x00000000ca34783b */ /* 0x000fe80000000200 */
[----:B------:R-:W-:Y:S03]  /*42c0*/  LDSM.16.M88.4 R60, [R199+0x7800] ;  /* 0x00780000c73c783b */ /* 0x000fe60000000200 */
[C---:B---3--:R-:W-:Y:S08]  /*42d0*/  HMMA.16816.F32.BF16 R12, R56.reuse, R44, R12 ;  /* 0x0000002c380c723c */ /* 0x048ff0000004180c */
[C---:B------:R-:W-:Y:S01]  /*42e0*/  HMMA.16816.F32.BF16 R8, R56.reuse, R46, R8 ;  /* 0x0000002e3808723c */ /* 0x040fe20000041808 */
[----:B------:R-:W3:Y:S07]  /*42f0*/  LDSM.16.M88.4 R44, [R199+0x7000] ;  /* 0x00700000c72c783b */ /* 0x000eee0000000200 */
[C---:B----4-:R-:W-:Y:S08]  /*4300*/  HMMA.16816.F32.BF16 R108, R56.reuse, R48, R108 ;  /* 0x00000030386c723c */ /* 0x050ff0000004186c */
[C---:B------:R-:W-:Y:S01]  /*4310*/  HMMA.16816.F32.BF16 R104, R56.reuse, R50, R104 ;  /* 0x000000323868723c */ /* 0x040fe20000041868 */
[----:B------:R-:W4:Y:S07]  /*4320*/  LDSM.16.M88.4 R48, [R201] ;  /* 0x00000000c930783b */ /* 0x000f2e0000000200 */
[C---:B-1----:R-:W-:Y:S08]  /*4330*/  HMMA.16816.F32.BF16 R100, R56.reuse, R40, R100 ;  /* 0x000000283864723c */ /* 0x042ff00000041864 */
[C---:B------:R-:W-:Y:S01]  /*4340*/  HMMA.16816.F32.BF16 R96, R56.reuse, R42, R96 ;  /* 0x0000002a3860723c */ /* 0x040fe20000041860 */
[----:B------:R-:W1:Y:S07]  /*4350*/  LDSM.16.M88.4 R40, [R201+0x800] ;  /* 0x00080000c928783b */ /* 0x000e6e0000000200 */
[C---:B--2---:R-:W-:Y:S08]  /*4360*/  HMMA.16816.F32.BF16 R92, R56.reuse, R32, R92 ;  /* 0x00000020385c723c */ /* 0x044ff0000004185c */
[C---:B------:R-:W-:Y:S01]  /*4370*/  HMMA.16816.F32.BF16 R88, R56.reuse, R34, R88 ;  /* 0x000000223858723c */ /* 0x040fe20000041858 */
[----:B------:R-:W2:Y:S07]  /*4380*/  LDSM.16.M88.4 R32, [R201+0x1000] ;  /* 0x00100000c920783b */ /* 0x000eae0000000200 */
[C---:B---3--:R-:W-:Y:S08]  /*4390*/  HMMA.16816.F32.BF16 R84, R56.reuse, R44, R84 ;  /* 0x0000002c3854723c */ /* 0x048ff00000041854 */
[----:B------:R-:W-:Y:S01]  /*43a0*/  HMMA.16816.F32.BF16 R80, R56, R46, R80 ;  /* 0x0000002e3850723c */ /* 0x000fe20000041850 */
[----:B------:R-:W3:Y:S07]  /*43b0*/  LDSM.16.M88.4 R44, [R201+0x1800] ;  /* 0x00180000c92c783b */ /* 0x000eee0000000200 */
[C---:B----4-:R-:W-:Y:S08]  /*43c0*/  HMMA.16816.F32.BF16 R28, R52.reuse, R48, R28 ;  /* 0x00000030341c723c */ /* 0x050ff0000004181c */
[C---:B------:R-:W-:Y:S01]  /*43d0*/  HMMA.16816.F32.BF16 R24, R52.reuse, R50, R24 ;  /* 0x000000323418723c */ /* 0x040fe20000041818 */
        /* <DEDUP_REMOVED lines=8> */
[----:B------:R-:W-:Y:S01]  /*4460*/  HMMA.16816.F32.BF16 R72, R56, R62, R72 ;  /* 0x0000003e3848723c */ /* 0x000fe20000041848 */
[----:B------:R-:W5:Y:S04]  /*4470*/  LDSM.16.M88.4 R56, [R201+0x3800] ;  /* 0x00380000c938783b */ /* 0x000f680000000200 */
[----:B------:R-:W-:Y:S03]  /*4480*/  LDSM.16.M88.4 R60, [R128+0xa800] ;  /* 0x00a80000803c783b */ /* 0x000fe60000000200 */
[C---:B---3--:R-:W-:Y:S08]  /*4490*/  HMMA.16816.F32.BF16 R108, R52.reuse, R44, R108 ;  /* 0x0000002c346c723c */ /* 0x048ff0000004186c */
[C---:B------:R-:W-:Y:S01]  /*44a0*/  HMMA.16816.F32.BF16 R104, R52.reuse, R46, R104 ;  /* 0x0000002e3468723c */ /* 0x040fe20000041868 */
        /* <DEDUP_REMOVED lines=8> */
[C---:B------:R-:W-:Y:S01]  /*4530*/  HMMA.16816.F32.BF16 R80, R52.reuse, R34, R80 ;  /* 0x000000223450723c */ /* 0x040fe20000041850 */
[----:B------:R-:W2:Y:S07]  /*4540*/  LDSM.16.M88.4 R32, [R206+0x9800] ;  /* 0x00980000ce20783b */ /* 0x000eae0000000200 */
[C---:B-----5:R-:W-:Y:S08]  /*4550*/  HMMA.16816.F32.BF16 R76, R52.reuse, R56, R76 ;  /* 0x00000038344c723c */ /* 0x060ff0000004184c */
        /* <DEDUP_REMOVED lines=8> */
[----:B------:R-:W-:Y:S07]  /*45e0*/  LDSM.16.M88.4 R48, [R205+0x2000] ;  /* 0x00200000cd30783b */ /* 0x000fee0000000200 */
[C---:B-1----:R-:W-:Y:S08]  /*45f0*/  HMMA.16816.F32.BF16 R12, R116.reuse, R40, R12 ;  /* 0x00000028740c723c */ /* 0x042ff0000004180c */
[C---:B------:R-:W-:Y:S01]  /*4600*/  HMMA.16816.F32.BF16 R8, R116.reuse, R42, R8 ;  /* 0x0000002a7408723c */ /* 0x040fe20000041808 */
[----:B------:R-:W1:Y:S07]  /*4610*/  LDSM.16.M88.4 R40, [R128+0x8800] ;  /* 0x008800008028783b */ /* 0x000e6e0000000200 */
[C---:B--2---:R-:W-:Y:S08]  /*4620*/  HMMA.16816.F32.BF16 R108, R116.reuse, R32, R108 ;  /* 0x00000020746c723c */ /* 0x044ff0000004186c */
[C---:B------:R-:W-:Y:S01]  /*4630*/  HMMA.16816.F32.BF16 R104, R116.reuse, R34, R104 ;  /* 0x000000227468723c */ /* 0x040fe20000041868 */
[----:B------:R-:W2:Y:S07]  /*4640*/  LDSM.16.M88.4 R32, [R128+0x9000] ;  /* 0x009000008020783b */ /* 0x000eae0000000200 */
[C---:B-----5:R-:W-:Y:S08]  /*4650*/  HMMA.16816.F32.BF16 R100, R116.reuse, R52, R100 ;  /* 0x000000347464723c */ /* 0x060ff00000041864 */
[C---:B------:R-:W-:Y:S01]  /*4660*/  HMMA.16816.F32.BF16 R96, R116.reuse, R54, R96 ;  /* 0x000000367460723c */ /* 0x040fe20000041860 */
[----:B------:R-:W4:Y:S04]  /*4670*/  LDSM.16.M88.4 R52, [R128+0xb800] ;  /* 0x00b800008034783b */ /* 0x000f280000000200 */
[----:B------:R-:W-:Y:S03]  /*4680*/  LDSM.16.M88.4 R128, [R199+0x9800] ;  /* 0x00980000c780783b */ /* 0x000fe60000000200 */
[C---:B---3--:R-:W-:Y:S08]  /*4690*/  HMMA.16816.F32.BF16 R92, R116.reuse, R44, R92 ;  /* 0x0000002c745c723c */ /* 0x048ff0000004185c */
[----:B------:R-:W-:Y:S01]  /*46a0*/  HMMA.16816.F32.BF16 R88, R116, R46, R88 ;  /* 0x0000002e7458723c */ /* 0x000fe20000041858 */
[----:B------:R-:W3:Y:S07]  /*46b0*/  LDSM.16.M88.4 R44, [R199+0x8000] ;  /* 0x00800000c72c783b */ /* 0x000eee0000000200 */
        /* <DEDUP_REMOVED lines=8> */
[----:B------:R-:W5:Y:S07]  /*4740*/  LDSM.16.M88.4 R124, [R199+0xa000] ;  /* 0x00a00000c77c783b */ /* 0x000f6e0000000200 */
[C---:B------:R-:W-:Y:S08]  /*4750*/  HMMA.16816.F32.BF16 R76, R116.reuse, R120, R76 ;  /* 0x00000078744c723c */ /* 0x040ff0000004184c */
[----:B------:R-:W-:Y:S01]  /*4760*/  HMMA.16816.F32.BF16 R72, R116, R122, R72 ;  /* 0x0000007a7448723c */ /* 0x000fe20000041848 */
[----:B------:R-:W1:Y:S04]  /*4770*/  LDSM.16.M88.4 R120, [R199+0xa800] ;  /* 0x00a80000c778783b */ /* 0x000e680000000200 */
[----:B------:R-:W1:Y:S03]  /*4780*/  LDSM.16.M88.4 R116, [R199+0xb000] ;  /* 0x00b00000c774783b */ /* 0x000e660000000200 */
[C---:B------:R-:W-:Y:S08]  /*4790*/  HMMA.16816.F32.BF16 R28, R48.reuse, R112, R28 ;  /* 0x00000070301c723c */ /* 0x040ff0000004181c */
[C---:B------:R-:W-:Y:S01]  /*47a0*/  HMMA.16816.F32.BF16 R24, R48.reuse, R114, R24 ;  /* 0x000000723018723c */ /* 0x040fe20000041818 */
[----:B------:R-:W1:Y:S07]  /*47b0*/  LDSM.16.M88.4 R112, [R199+0xb800] ;  /* 0x00b80000c770783b */ /* 0x000e6e0000000200 */
[C---:B------:R-:W-:Y:S08]  /*47c0*/  HMMA.16816.F32.BF16 R108, R48.reuse, R68, R108 ;  /* 0x00000044306c723c */ /* 0x040ff0000004186c */
[C---:B------:R-:W-:Y:S01]  /*47d0*/  HMMA.16816.F32.BF16 R104, R48.reuse, R70, R104 ;  /* 0x000000463068723c */ /* 0x040fe20000041868 */
[----:B------:R-:W-:Y:S07]  /*47e0*/  LDSM.16.M88.4 R68, [R202+0x2000] ;  /* 0x00200000ca44783b */ /* 0x000fee0000000200 */
[C---:B------:R-:W-:Y:S08]  /*47f0*/  HMMA.16816.F32.BF16 R100, R48.reuse, R64, R100 ;  /* 0x000000403064723c */ /* 0x040ff00000041864 */
[C---:B------:R-:W-:Y:S01]  /*4800*/  HMMA.16816.F32.BF16 R96, R48.reuse, R66, R96 ;  /* 0x000000423060723c */ /* 0x040fe20000041860 */
[----:B------:R-:W1:Y:S07]  /*4810*/  LDSM.16.M88.4 R64, [R201+0x4000] ;  /* 0x00400000c940783b */ /* 0x000e6e0000000200 */
[C---:B------:R-:W-:Y:S08]  /*4820*/  HMMA.16816.F32.BF16 R92, R48.reuse, R60, R92 ;  /* 0x0000003c305c723c */ /* 0x040ff0000004185c */
[C---:B------:R-:W-:Y:S01]  /*4830*/  HMMA.16816.F32.BF16 R88, R48.reuse, R62, R88 ;  /* 0x0000003e3058723c */ /* 0x040fe20000041858 */
[----:B------:R-:W1:Y:S07]  /*4840*/  LDSM.16.M88.4 R60, [R201+0x4800] ;  /* 0x00480000c93c783b */ /* 0x000e6e0000000200 */
[C---:B------:R-:W-:Y:S08]  /*4850*/  HMMA.16816.F32.BF16 R84, R48.reuse, R56, R84 ;  /* 0x000000383054723c */ /* 0x040ff00000041854 */
[C---:B------:R-:W-:Y:S01]  /*4860*/  HMMA.16816.F32.BF16 R80, R48.reuse, R58, R80 ;  /* 0x0000003a3050723c */ /* 0x040fe20000041850 */
[----:B------:R-:W2:Y:S07]  /*4870*/  LDSM.16.M88.4 R56, [R201+0x5000] ;  /* 0x00500000c938783b */ /* 0x000eae0000000200 */
[C---:B----4-:R-:W-:Y:S08]  /*4880*/  HMMA.16816.F32.BF16 R76, R48.reuse, R52, R76 ;  /* 0x00000034304c723c */ /* 0x050ff0000004184c */
[----:B------:R-:W-:Y:S01]  /*4890*/  HMMA.16816.F32.BF16 R72, R48, R54, R72 ;  /* 0x000000363048723c */ /* 0x000fe20000041848 */
[----:B------:R-:W4:Y:S04]  /*48a0*/  LDSM.16.M88.4 R52, [R201+0x5800] ;  /* 0x00580000c934783b */ /* 0x000f280000000200 */
[----:B------:R-:W4:Y:S03]  /*48b0*/  LDSM.16.M88.4 R48, [R201+0x6000] ;  /* 0x00600000c930783b */ /* 0x000f260000000200 */
[C---:B---3--:R-:W-:Y:S08]  /*48c0*/  HMMA.16816.F32.BF16 R28, R136.reuse, R44, R28 ;  /* 0x0000002c881c723c */ /* 0x048ff0000004181c */
[C---:B------:R-:W-:Y:S01]  /*48d0*/  HMMA.16816.F32.BF16 R24, R136.reuse, R46, R24 ;  /* 0x0000002e8818723c */ /* 0x040fe20000041818 */
[----:B------:R-:W3:Y:S07]  /*48e0*/  LDSM.16.M88.4 R44, [R201+0x6800] ;  /* 0x00680000c92c783b */ /* 0x000eee0000000200 */
[C---:B-1----:R-:W-:Y:S08]  /*48f0*/  HMMA.16816.F32.BF16 R20, R136.reuse, R40, R20 ;  /* 0x000000288814723c */ /* 0x042ff00000041814 */
[C---:B------:R-:W-:Y:S01]  /*4900*/  HMMA.16816.F32.BF16 R16, R136.reuse, R42, R16 ;  /* 0x0000002a8810723c */ /* 0x040fe20000041810 */
[----:B------:R-:W1:Y:S07]  /*4910*/  LDSM.16.M88.4 R40, [R201+0x7000] ;  /* 0x00700000c928783b */ /* 0x000e6e0000000200 */
[C---:B--2---:R-:W-:Y:S08]  /*4920*/  HMMA.16816.F32.BF16 R12, R136.reuse, R32, R12 ;  /* 0x00000020880c723c */ /* 0x044ff0000004180c */
[----:B------:R-:W-:Y:S01]  /*4930*/  HMMA.16816.F32.BF16 R8, R136, R34, R8 ;  /* 0x000000228808723c */ /* 0x000fe20000041808 */
[----:B------:R-:W2:Y:S01]  /*4940*/  LDSM.16.M88.4 R32, [R201+0x7800] ;  /* 0x00780000c920783b */ /* 0x000ea20000000200 */
[----:B------:R-:W-:-:S06]  /*4950*/  DEPBAR.LE SB0, 0x0 ;  /* 0x000080000000791a */ /* 0x000fcc0000000000 */
[C---:B------:R-:W-:Y:S08]  /*4960*/  HMMA.16816.F32.BF16 R108, R136.reuse, R128, R108 ;  /* 0x00000080886c723c */ /* 0x040ff0000004186c */
[C---:B------:R-:W-:Y:S08]  /*4970*/  HMMA.16816.F32.BF16 R104, R136.reuse, R130, R104 ;  /* 0x000000828868723c */ /* 0x040ff00000041868 */
[C---:B-----5:R-:W-:Y:S08]  /*4980*/  HMMA.16816.F32.BF16 R100, R136.reuse, R124, R100 ;  /* 0x0000007c8864723c */ /* 0x060ff00000041864 */
[C---:B------:R-:W-:Y:S08]  /*4990*/  HMMA.16816.F32.BF16 R96, R136.reuse, R126, R96 ;  /* 0x0000007e8860723c */ /* 0x040ff00000041860 */
[C---:B------:R-:W-:Y:S08]  /*49a0*/  HMMA.16816.F32.BF16 R92, R136.reuse, R120, R92 ;  /* 0x00000078885c723c */ /* 0x040ff0000004185c */
[C---:B------:R-:W-:Y:S08]  /*49b0*/  HMMA.16816.F32.BF16 R88, R136.reuse, R122, R88 ;  /* 0x0000007a8858723c */ /* 0x040ff00000041858 */
[C---:B------:R-:W-:Y:S08]  /*49c0*/  HMMA.16816.F32.BF16 R84, R136.reuse, R116, R84 ;  /* 0x000000748854723c */ /* 0x040ff00000041854 */
[C---:B------:R-:W-:Y:S08]  /*49d0*/  HMMA.16816.F32.BF16 R80, R136.reuse, R118, R80 ;  /* 0x000000768850723c */ /* 0x040ff00000041850 */
[C---:B------:R-:W-:Y:S08]  /*49e0*/  HMMA.16816.F32.BF16 R76, R136.reuse, R112, R76 ;  /* 0x00000070884c723c */ /* 0x040ff0000004184c */
[----:B------:R-:W-:Y:S08]  /*49f0*/  HMMA.16816.F32.BF16 R72, R136, R114, R72 ;  /* 0x000000728848723c */ /* 0x000ff00000041848 */
[C---:B------:R-:W-:Y:S08]  /*4a00*/  HMMA.16816.F32.BF16 R28, R68.reuse, R64, R28 ;  /* 0x00000040441c723c */ /* 0x040ff0000004181c */
[C---:B------:R-:W-:Y:S08]  /*4a10*/  HMMA.16816.F32.BF16 R24, R68.reuse, R66, R24 ;  /* 0x000000424418723c */ /* 0x040ff00000041818 */
[C---:B------:R-:W-:Y:S08]  /*4a20*/  HMMA.16816.F32.BF16 R20, R68.reuse, R60, R20 ;  /* 0x0000003c4414723c */ /* 0x040ff00000041814 */
[C---:B------:R-:W-:Y:S08]  /*4a30*/  HMMA.16816.F32.BF16 R16, R68.reuse, R62, R16 ;  /* 0x0000003e4410723c */ /* 0x040ff00000041810 */
[C---:B------:R-:W-:Y:S08]  /*4a40*/  HMMA.16816.F32.BF16 R12, R68.reuse, R56, R12 ;  /* 0x00000038440c723c */ /* 0x040ff0000004180c */
[C---:B------:R-:W-:Y:S08]  /*4a50*/  HMMA.16816.F32.BF16 R8, R68.reuse, R58, R8 ;  /* 0x0000003a4408723c */ /* 0x040ff00000041808 */
[C---:B----4-:R-:W-:Y:S08]  /*4a60*/  HMMA.16816.F32.BF16 R108, R68.reuse, R52, R108 ;  /* 0x00000034446c723c */ /* 0x050ff0000004186c */
[C---:B------:R-:W-:Y:S08]  /*4a70*/  HMMA.16816.F32.BF16 R104, R68.reuse, R54, R104 ;  /* 0x000000364468723c */ /* 0x040ff00000041868 */
[C---:B------:R-:W-:Y:S08]  /*4a80*/  HMMA.16816.F32.BF16 R100, R68.reuse, R48, R100 ;  /* 0x000000304464723c */ /* 0x040ff00000041864 */
[C---:B------:R-:W-:Y:S08]  /*4a90*/  HMMA.16816.F32.BF16 R96, R68.reuse, R50, R96 ;  /* 0x000000324460723c */ /* 0x040ff00000041860 */
[C---:B---3--:R-:W-:Y:S08]  /*4aa0*/  HMMA.16816.F32.BF16 R92, R68.reuse, R44, R92 ;  /* 0x0000002c445c723c */ /* 0x048ff0000004185c */
[C---:B------:R-:W-:Y:S08]  /*4ab0*/  HMMA.16816.F32.BF16 R88, R68.reuse, R46, R88 ;  /* 0x0000002e4458723c */ /* 0x040ff00000041858 */
[C---:B-1----:R-:W-:Y:S08]  /*4ac0*/  HMMA.16816.F32.BF16 R84, R68.reuse, R40, R84 ;  /* 0x000000284454723c */ /* 0x042ff00000041854 */
[C---:B------:R-:W-:Y:S08]  /*4ad0*/  HMMA.16816.F32.BF16 R80, R68.reuse, R42, R80 ;  /* 0x0000002a4450723c */ /* 0x040ff00000041850 */
[C---:B--2---:R-:W-:Y:S08]  /*4ae0*/  HMMA.16816.F32.BF16 R76, R68.reuse, R32, R76 ;  /* 0x00000020444c723c */ /* 0x044ff0000004184c */
[----:B------:R-:W-:Y:S01]  /*4af0*/  HMMA.16816.F32.BF16 R72, R68, R34, R72 ;  /* 0x000000224448723c */ /* 0x000fe20000041848 */
[----:B------:R-:W-:Y:S06]  /*4b00*/  BAR.SYNC.DEFER_BLOCKING 0x0 ;  /* 0x0000000000007b1d */ /* 0x000fec0000010000 */
[----:B------:R-:W-:Y:S01]  /*4b10*/  @!UPT UIADD3 URZ, URZ, URZ, URZ ;  /* 0x0000003f3f3ff290 */ /* 0x000fe2000fffe03f */
[----:B------:R-:W-:Y:S11]  /*4b20*/  @!P4 BRA `(.L_x_732) ;  /* 0x00000e200000c947 */ /* 0x000ff60003800000 */
[----:B------:R-:W-:Y:S05]  /*4b30*/  @!P0 BRA `(.L_x_733) ;  /* 0x0000039000008947 */ /* 0x000fea0003800000 */
[----:B------:R-:W1:Y:S01]  /*4b40*/  I2F.RP R35, R135 ;  /* 0x0000008700237306 */ /* 0x000e620000209400 */
[----:B------:R-:W-:-:S02]  /*4b50*/  IADD3 R34, R7, -0x80, RZ ;  /* 0xffffff8007227810 */ /* 0x000fc40007ffe0ff */
[----:B------:R-:W-:Y:S02]  /*4b60*/  IABS R5, R7 ;  /* 0x0000000700057213 */ /* 0x000fe40000000000 */
[----:B------:R-:W-:Y:S02]  /*4b70*/  IABS R3, R34 ;  /* 0x0000002200037213 */ /* 0x000fe40000000000 */
[----:B------:R-:W-:Y:S01]  /*4b80*/  LOP3.LUT R34, R34, c[0x0][0x2d0], RZ, 0x3c, !PT ;  /* 0x0000b40022227a12 */ /* 0x000fe200078e3cff */
[----:B-1----:R-:W1:Y:S02]  /*4b90*/  MUFU.RCP R32, R35 ;  /* 0x0000002300207308 */ /* 0x002e640000001000 */
[----:B-1----:R-:W-:-:S06]  /*4ba0*/  IADD3 R32, R32, 0xffffffe, RZ ;  /* 0x0ffffffe20207810 */ /* 0x002fcc0007ffe0ff */
[----:B------:R-:W1:Y:S02]  /*4bb0*/  F2I.FTZ.U32.TRUNC.NTZ R33, R32 ;  /* 0x0000002000217305 */ /* 0x000e64000021f000 */
[----:B-1----:R-:W-:Y:S02]  /*4bc0*/  IMAD.MOV R6, RZ, RZ, -R33 ;  /* 0x000000ffff067224 */ /* 0x002fe400078e0a21 */
[----:B------:R-:W-:Y:S02]  /*4bd0*/  IMAD.MOV.U32 R32, RZ, RZ, RZ ;  /* 0x000000ffff207224 */ /* 0x000fe400078e00ff */
[----:B------:R-:W-:-:S04]  /*4be0*/  IMAD R6, R6, R135, RZ ;  /* 0x0000008706067224 */ /* 0x000fc800078e02ff */
[----:B------:R-:W-:-:S06]  /*4bf0*/  IMAD.HI.U32 R6, R33, R6, R32 ;  /* 0x0000000621067227 */ /* 0x000fcc00078e0020 */
[----:B------:R-:W-:-:S04]  /*4c00*/  IMAD.HI.U32 R35, R6, R5, RZ ;  /* 0x0000000506237227 */ /* 0x000fc800078e00ff */
[----:B------:R-:W-:Y:S01]  /*4c10*/  IMAD.HI.U32 R33, R6, R3, RZ ;  /* 0x0000000306217227 */ /* 0x000fe200078e00ff */
[----:B------:R-:W-:-:S03]  /*4c20*/  IADD3 R32, -R35, RZ, RZ ;  /* 0x000000ff23207210 */ /* 0x000fc60007ffe1ff */
[----:B------:R-:W-:Y:S02]  /*4c30*/  IMAD.MOV R6, RZ, RZ, -R33 ;  /* 0x000000ffff067224 */ /* 0x000fe400078e0a21 */
[C---:B------:R-:W-:Y:S02]  /*4c40*/  IMAD R32, R135.reuse, R32, R5 ;  /* 0x0000002087207224 */ /* 0x040fe400078e0205 */
[----:B------:R-:W-:Y:S01]  /*4c50*/  IMAD R6, R135, R6, R3 ;  /* 0x0000000687067224 */ /* 0x000fe200078e0203 */
[----:B------:R-:W-:Y:S02]  /*4c60*/  LOP3.LUT R3, R7, c[0x0][0x2d0], RZ, 0x3c, !PT ;  /* 0x0000b40007037a12 */ /* 0x000fe400078e3cff */
[C---:B------:R-:W-:Y:S02]  /*4c70*/  ISETP.GT.U32.AND P1, PT, R135.reuse, R32, PT ;  /* 0x000000208700720c */ /* 0x040fe40003f24070 */
[----:B------:R-:W-:Y:S02]  /*4c80*/  ISETP.GT.U32.AND P2, PT, R135, R6, PT ;  /* 0x000000068700720c */ /* 0x000fe40003f44070 */
[----:B------:R-:W-:-:S09]  /*4c90*/  ISETP.GE.AND P3, PT, R3, RZ, PT ;  /* 0x000000ff0300720c */ /* 0x000fd20003f66270 */
[----:B------:R-:W-:Y:S01]  /*4ca0*/  @!P1 IMAD.IADD R32, R32, 0x1, -R135 ;  /* 0x0000000120209824 */ /* 0x000fe200078e0a87 */
[----:B------:R-:W-:Y:S02]  /*4cb0*/  @!P1 IADD3 R35, R35, 0x1, RZ ;  /* 0x0000000123239810 */ /* 0x000fe40007ffe0ff */
[-C--:B------:R-:W-:Y:S02]  /*4cc0*/  @!P2 IADD3 R6, R6, -R135.reuse, RZ ;  /* 0x800000870606a210 */ /* 0x080fe40007ffe0ff */
[-C--:B------:R-:W-:Y:S02]  /*4cd0*/  ISETP.GE.U32.AND P6, PT, R32, R135.reuse, PT ;  /* 0x000000872000720c */ /* 0x080fe40003fc6070 */
[----:B------:R-:W-:Y:S02]  /*4ce0*/  ISETP.GE.U32.AND P5, PT, R6, R135, PT ;  /* 0x000000870600720c */ /* 0x000fe40003fa6070 */
[----:B------:R-:W-:Y:S02]  /*4cf0*/  ISETP.GE.AND P1, PT, R34, RZ, PT ;  /* 0x000000ff2200720c */ /* 0x000fe40003f26270 */
[----:B------:R-:W-:-:S02]  /*4d00*/  @!P2 IADD3 R33, R33, 0x1, RZ ;  /* 0x000000012121a810 */ /* 0x000fc40007ffe0ff */
[----:B------:R-:W-:Y:S02]  /*4d10*/  ISETP.NE.AND P2, PT, RZ, c[0x0][0x2d0], PT ;  /* 0x0000b400ff007a0c */ /* 0x000fe40003f45270 */
[----:B------:R-:W-:-:S03]  /*4d20*/  LOP3.LUT R6, RZ, c[0x0][0x2d0], RZ, 0x33, !PT ;  /* 0x0000b400ff067a12 */ /* 0x000fc600078e33ff */
[----:B------:R-:W-:Y:S02]  /*4d30*/  @P6 IADD3 R35, R35, 0x1, RZ ;  /* 0x0000000123236810 */ /* 0x000fe40007ffe0ff */
[----:B------:R-:W-:-:S03]  /*4d40*/  @P5 IADD3 R33, R33, 0x1, RZ ;  /* 0x0000000121215810 */ /* 0x000fc60007ffe0ff */
[----:B------:R-:W-:Y:S02]  /*4d50*/  @!P3 IMAD.MOV R35, RZ, RZ, -R35 ;  /* 0x000000ffff23b224 */ /* 0x000fe400078e0a23 */
[----:B------:R-:W-:-:S03]  /*4d60*/  @!P1 IMAD.MOV R33, RZ, RZ, -R33 ;  /* 0x000000ffff219224 */ /* 0x000fc600078e0a21 */
[C---:B------:R-:W-:Y:S02]  /*4d70*/  SEL R3, R6.reuse, R35, !P2 ;  /* 0x0000002306037207 */ /* 0x040fe40005000000 */
[----:B------:R-:W-:-:S03]  /*4d80*/  SEL R6, R6, R33, !P2 ;  /* 0x0000002106067207 */ /* 0x000fc60005000000 */
[----:B------:R-:W-:-:S04]  /*4d90*/  IMAD.WIDE R42, R3, 0x4, R224 ;  /* 0x00000004032a7825 */ /* 0x000fc800078e02e0 */
[----:B------:R-:W-:Y:S01]  /*4da0*/  IMAD.WIDE R40, R6, 0x4, R224 ;  /* 0x0000000406287825 */ /* 0x000fe200078e02e0 */
[----:B------:R-:W2:Y:S04]  /*4db0*/  LDG.E R5, [R42.64] ;  /* 0x0000000c2a057981 */ /* 0x000ea8000c1e1900 */
[----:B------:R-:W2:Y:S01]  /*4dc0*/  LDG.E R32, [R40.64] ;  /* 0x0000000c28207981 */ /* 0x000ea2000c1e1900 */
[----:B------:R-:W-:Y:S01]  /*4dd0*/  IADD3 R3, R3, -R6, RZ ;  /* 0x8000000603037210 */ /* 0x000fe20007ffe0ff */
[----:B------:R-:W-:-:S04]  /*4de0*/  IMAD.MOV.U32 R6, RZ, RZ, c[0x0][0x2d0] ;  /* 0x0000b400ff067624 */ /* 0x000fc800078e00ff */
[----:B------:R-:W-:-:S04]  /*4df0*/  IMAD R6, R3, R6, -0x80 ;  /* 0xffffff8003067424 */ /* 0x000fc800078e0206 */
[----:B------:R-:W-:Y:S01]  /*4e00*/  IMAD.WIDE.U32 R34, R6, c[0x0][0x198], RZ ;  /* 0x0000660006227a25 */ /* 0x000fe200078e00ff */
[----:B------:R-:W-:-:S05]  /*4e10*/  SHF.R.S32.HI R3, RZ, 0x1f, R6 ;  /* 0x0000001fff037819 */ /* 0x000fca0000011406 */
[----:B------:R-:W-:-:S04]  /*4e20*/  IMAD R3, R3, c[0x0][0x198], RZ ;  /* 0x0000660003037a24 */ /* 0x000fc800078e02ff */
[----:B------:R-:W-:-:S05]  /*4e30*/  IMAD R3, R6, c[0x0][0x19c], R3 ;  /* 0x0000670006037a24 */ /* 0x000fca00078e0203 */
[----:B------:R-:W-:Y:S01]  /*4e40*/  IADD3 R35, R35, R3, RZ ;  /* 0x0000000323237210 */ /* 0x000fe20007ffe0ff */
[----:B--2---:R-:W-:-:S05]  /*4e50*/  IMAD.IADD R32, R32, 0x1, -R5 ;  /* 0x0000000120207824 */ /* 0x004fca00078e0a05 */
[----:B------:R-:W-:-:S05]  /*4e60*/  SHF.R.S32.HI R5, RZ, 0x1f, R32 ;  /* 0x0000001fff057819 */ /* 0x000fca0000011420 */
[----:B------:R-:W-:-:S04]  /*4e70*/  IMAD R5, R5, c[0x0][0x180], RZ ;  /* 0x0000600005057a24 */ /* 0x000fc800078e02ff */
[C---:B------:R-:W-:Y:S02]  /*4e80*/  IMAD R5, R32.reuse, c[0x0][0x184], R5 ;  /* 0x0000610020057a24 */ /* 0x040fe400078e0205 */
[----:B------:R-:W-:-:S04]  /*4e90*/  IMAD.WIDE.U32 R32, R32, c[0x0][0x180], R34 ;  /* 0x0000600020207a25 */ /* 0x000fc800078e0022 */
[----:B------:R-:W-:Y:S01]  /*4ea0*/  IMAD.IADD R34, R33, 0x1, R5 ;  /* 0x0000000121227824 */ /* 0x000fe200078e0205 */
[----:B------:R-:W-:Y:S01]  /*4eb0*/  MOV R33, R32 ;  /* 0x0000002000217202 */ /* 0x000fe20000000f00 */
[----:B------:R-:W-:Y:S05]  /*4ec0*/  BRA `(.L_x_734) ;  /* 0x0000002000007947 */ /* 0x000fea0003800000 */
.L_x_733:
[----:B------:R-:W-:-:S04]  /*4ed0*/  LEA R33, -R133, RZ, 0x7 ;  /* 0x000000ff85217211 */ /* 0x000fc800078e39ff */
[----:B------:R-:W-:Y:S02]  /*4ee0*/  SHF.R.S32.HI R34, RZ, 0x1f, R33 ;  /* 0x0000001fff227819 */ /* 0x000fe40000011421 */
.L_x_734:
[----:B------:R-:W-:Y:S01]  /*4ef0*/  ISETP.GE.AND P3, PT, R218, c[0x0][0x220], PT ;  /* 0x00008800da007a0c */ /* 0x000fe20003f66270 */
[----:B------:R-:W-:Y:S01]  /*4f00*/  BSSY B0, `(.L_x_735) ;  /* 0x00000a1000007945 */ /* 0x000fe20003800000 */
[----:B------:R-:W-:Y:S02]  /*4f10*/  ISETP.GE.AND P2, PT, R209, c[0x0][0x220], PT ;  /* 0x00008800d1007a0c */ /* 0x000fe40003f46270 */
[----:B------:R-:W-:-:S05]  /*4f20*/  IADD3 R35, P5, R211, R33, RZ ;  /* 0x00000021d3237210 */ /* 0x000fca0007fbe0ff */
[----:B------:R-:W-:-:S04]  /*4f30*/  IMAD.X R6, R210, 0x1, R34, P5 ;  /* 0x00000001d2067824 */ /* 0x000fc800028e0622 */
[CC--:B------:R-:W-:Y:S01]  /*4f40*/  @!P3 IADD3 R40, P1, R33.reuse, R188.reuse, RZ ;  /* 0x000000bc2128b210 */ /* 0x0c0fe20007f3e0ff */
[----:B------:R1:W-:Y:S03]  /*4f50*/  @P3 STS.128 [R216+0x4000], RZ ;  /* 0x004000ffd8003388 */ /* 0x0003e60000000c00 */
[----:B------:R-:W-:Y:S01]  /*4f60*/  @!P3 LEA R62, P6, R40, c[0x0][0x168], 0x1 ;  /* 0x00005a00283eba11 */ /* 0x000fe200078c08ff */
[----:B------:R-:W-:Y:S01]  /*4f70*/  @!P3 IMAD.X R3, R34, 0x1, R189, P1 ;  /* 0x000000012203b824 */ /* 0x000fe200008e06bd */
[----:B------:R-:W-:-:S04]  /*4f80*/  @!P2 IADD3 R32, P1, R33, R188, RZ ;  /* 0x000000bc2120a210 */ /* 0x000fc80007f3e0ff */
[----:B------:R-:W-:Y:S01]  /*4f90*/  @!P3 LEA.HI.X R63, R40, c[0x0][0x16c], R3, 0x1, P6 ;  /* 0x00005b00283fba11 */ /* 0x000fe200030f0c03 */
[--C-:B------:R-:W-:Y:S01]  /*4fa0*/  @!P2 IMAD.X R5, R34, 0x1, R189.reuse, P1 ;  /* 0x000000012205a824 */ /* 0x100fe200008e06bd */
[CC--:B------:R-:W-:Y:S02]  /*4fb0*/  @!P3 IADD3 R40, P5, R35.reuse, R188.reuse, RZ ;  /* 0x000000bc2328b210 */ /* 0x0c0fe40007fbe0ff */
[----:B------:R-:W-:Y:S01]  /*4fc0*/  @!P2 LEA R50, P1, R32, c[0x0][0x168], 0x1 ;  /* 0x00005a002032aa11 */ /* 0x000fe200078208ff */
[----:B------:R-:W-:Y:S01]  /*4fd0*/  @!PT LDS RZ, [RZ] ;  /* 0x00000000fffff984 */ /* 0x000fe20000000800 */
[----:B------:R-:W-:Y:S01]  /*4fe0*/  @!PT LDS RZ, [RZ] ;  /* 0x00000000fffff984 */ /* 0x000fe20000000800 */
[----:B------:R-:W-:Y:S01]  /*4ff0*/  @!PT LDS RZ, [RZ] ;  /* 0x00000000fffff984 */ /* 0x000fe20000000800 */
[----:B------:R2:W-:Y:S01]  /*5000*/  @!P3 LDGSTS.E.BYPASS.LTC128B.128 [R216+0x4000], [R62.64] ;  /* 0x040000003ed8bfae */ /* 0x0005e2000b901d4c */
[----:B------:R-:W-:Y:S01]  /*5010*/  @!P3 LEA R60, P6, R40, c[0x0][0x168], 0x1 ;  /* 0x00005a00283cba11 */ /* 0x000fe200078c08ff */
[----:B------:R-:W-:Y:S01]  /*5020*/  @!P3 IMAD.X R3, R6, 0x1, R189, P5 ;  /* 0x000000010603b824 */ /* 0x000fe200028e06bd */
[----:B------:R-:W-:Y:S01]  /*5030*/  @!P2 LEA.HI.X R51, R32, c[0x0][0x16c], R5, 0x1, P1 ;  /* 0x00005b002033aa11 */ /* 0x000fe200008f0c05 */
[----:B------:R1:W-:Y:S01]  /*5040*/  @P2 STS.128 [R216+0x8000], RZ ;  /* 0x008000ffd8002388 */ /* 0x0003e20000000c00 */
[----:B------:R-:W-:-:S02]  /*5050*/  @!P2 IADD3 R32, P1, R35, R188, RZ ;  /* 0x000000bc2320a210 */ /* 0x000fc40007f3e0ff */
[----:B------:R-:W-:Y:S01]  /*5060*/  IADD3 R35, P5, R211, R35, RZ ;  /* 0x00000023d3237210 */ /* 0x000fe20007fbe0ff */
[----:B------:R-:W-:Y:S01]  /*5070*/  @!PT LDS RZ, [RZ] ;  /* 0x00000000fffff984 */ /* 0x000fe20000000800 */
[----:B------:R-:W-:Y:S01]  /*5080*/  @!PT LDS RZ, [RZ] ;  /* 0x00000000fffff984 */ /* 0x000fe20000000800 */
[----:B------:R-:W-:Y:S01]  /*5090*/  @!PT LDS RZ, [RZ] ;  /* 0x00000000fffff984 */ /* 0x000fe20000000800 */
[----:B------:R1:W-:Y:S01]  /*50a0*/  @!P2 LDGSTS.E.BYPASS.LTC128B.128 [R216+0x8000], [R50.64+0x80] ;  /* 0x0800008032d8afae */ /* 0x0003e2000b901d4c */
[----:B------:R-:W-:Y:S01]  /*50b0*/  @!P3 LEA.HI.X R61, R40, c[0x0][0x16c], R3, 0x1, P6 ;  /* 0x00005b00283dba11 */ /* 0x000fe200030f0c03 */
[----:B------:R-:W-:Y:S01]  /*50c0*/  @!P2 IMAD.X R3, R6, 0x1, R189, P1 ;  /* 0x000000010603a824 */ /* 0x000fe200008e06bd */
[----:B------:R-:W-:Y:S01]  /*50d0*/  @!P2 LEA R48, P1, R32, c[0x0][0x168], 0x1 ;  /* 0x00005a002030aa11 */ /* 0x000fe200078208ff */
[----:B------:R-:W-:Y:S01]  /*50e0*/  IMAD.X R6, R210, 0x1, R6, P5 ;  /* 0x00000001d2067824 */ /* 0x000fe200028e0606 */
[CC--:B------:R-:W-:Y:S01]  /*50f0*/  @!P3 IADD3 R40, P5, R35.reuse, R188.reuse, RZ ;  /* 0x000000bc2328b210 */ /* 0x0c0fe20007fbe0ff */
[----:B------:R1:W-:Y:S01]  /*5100*/  @P3 STS.128 [R216+0x4800], RZ ;  /* 0x004800ffd8003388 */ /* 0x0003e20000000c00 */
[----:B------:R-:W-:Y:S02]  /*5110*/  @!P2 LEA.HI.X R49, R32, c[0x0][0x16c], R3, 0x1, P1 ;  /* 0x00005b002031aa11 */ /* 0x000fe400008f0c03 */
[----:B------:R-:W-:Y:S01]  /*5120*/  @!P3 LEA R58, P6, R40, c[0x0][0x168], 0x1 ;  /* 0x00005a00283aba11 */ /* 0x000fe200078c08ff */
[----:B------:R-:W-:Y:S01]  /*5130*/  @!P3 IMAD.X R3, R6, 0x1, R189, P5 ;  /* 0x000000010603b824 */ /* 0x000fe200028e06bd */
[----:B------:R-:W-:Y:S01]  /*5140*/  @!P2 IADD3 R32, P1, R35, R188, RZ ;  /* 0x000000bc2320a210 */ /* 0x000fe20007f3e0ff */
[----:B------:R-:W-:Y:S01]  /*5150*/  @!PT LDS RZ, [RZ] ;  /* 0x00000000fffff984 */ /* 0x000fe20000000800 */
[----:B------:R-:W-:Y:S01]  /*5160*/  @!PT LDS RZ, [RZ] ;  /* 0x00000000fffff984 */ /* 0x000fe20000000800 */
[----:B------:R-:W-:Y:S01]  /*5170*/  @!PT LDS RZ, [RZ] ;  /* 0x00000000fffff984 */ /* 0x000fe20000000800 */
[----:B------:R1:W-:Y:S01]  /*5180*/  @!P3 LDGSTS.E.BYPASS.LTC128B.128 [R216+0x4800], [R60.64] ;  /* 0x048000003cd8bfae */ /* 0x0003e2000b901d4c */
[----:B------:R-:W-:-:S02]  /*5190*/  IADD3 R35, P5, R211, R35, RZ ;  /* 0x00000023d3237210 */ /* 0x000fc40007fbe0ff */
[----:B------:R-:W-:Y:S01]  /*51a0*/  @!P3 LEA.HI.X R59, R40, c[0x0][0x16c], R3, 0x1, P6 ;  /* 0x00005b00283bba11 */ /* 0x000fe200030f0c03 */
[----:B------:R-:W-:Y:S01]  /*51b0*/  @!P2 IMAD.X R3, R6, 0x1, R189, P1 ;  /* 0x000000010603a824 */ /* 0x000fe200008e06bd */
[----:B------:R-:W-:Y:S01]  /*51c0*/  @!P2 LEA R46, P1, R32, c[0x0][0x168], 0x1 ;  /* 0x00005a00202eaa11 */ /* 0x000fe200078208ff */
[----:B------:R-:W-:Y:S01]  /*51d0*/  IMAD.X R6, R210, 0x1, R6, P5 ;  /* 0x00000001d2067824 */ /* 0x000fe200028e0606 */
[-C--:B------:R-:W-:Y:S01]  /*51e0*/  @!P3 IADD3 R40, P5, R35, R188.reuse, RZ ;  /* 0x000000bc2328b210 */ /* 0x080fe20007fbe0ff */
[----:B------:R1:W-:Y:S01]  /*51f0*/  @P2 STS.128 [R216+0x8800], RZ ;  /* 0x008800ffd8002388 */ /* 0x0003e20000000c00 */
[----:B------:R-:W-:Y:S02]  /*5200*/  @!P2 LEA.HI.X R47, R32, c[0x0][0x16c], R3, 0x1, P1 ;  /* 0x00005b00202faa11 */ /* 0x000fe400008f0c03 */
[----:B------:R-:W-:Y:S01]  /*5210*/  @!P3 LEA R56, P6, R40, c[0x0][0x168], 0x1 ;  /* 0x00005a002838ba11 */ /* 0x000fe200078c08ff */
[----:B------:R-:W-:Y:S01]  /*5220*/  @!P3 IMAD.X R5, R6, 0x1, R189, P5 ;  /* 0x000000010605b824 */ /* 0x000fe200028e06bd */
[----:B------:R-:W-:Y:S01]  /*5230*/  IADD3 R3, P5, R211, R35, RZ ;  /* 0x00000023d3037210 */ /* 0x000fe20007fbe0ff */
[----:B------:R-:W-:Y:S01]  /*5240*/  @!PT LDS RZ, [RZ] ;  /* 0x00000000fffff984 */ /* 0x000fe20000000800 */
[----:B------:R-:W-:Y:S01]  /*5250*/  @!PT LDS RZ, [RZ] ;  /* 0x00000000fffff984 */ /* 0x000fe20000000800 */
[----:B------:R-:W-:Y:S01]  /*5260*/  @!PT LDS RZ, [RZ] ;  /* 0x00000000fffff984 */ /* 0x000fe20000000800 */
[----:B------:R1:W-:Y:S01]  /*5270*/  @!P2 LDGSTS.E.BYPASS.LTC128B.128 [R216+0x8800], [R48.64+0x80] ;  /* 0x0880008030d8afae */ /* 0x0003e2000b901d4c */
[----:B------:R-:W-:-:S02]  /*5280*/  @!P2 IADD3 R32, P1, R35, R188, RZ ;  /* 0x000000bc2320a210 */ /* 0x000fc40007f3e0ff */
[----:B------:R-:W-:Y:S01]  /*5290*/  @!P3 LEA.HI.X R57, R40, c[0x0][0x16c], R5, 0x1, P6 ;  /* 0x00005b002839ba11 */ /* 0x000fe200030f0c05 */
[----:B------:R-:W-:Y:S01]  /*52a0*/  IMAD.X R42, R210, 0x1, R6, P5 ;  /* 0x00000001d22a7824 */ /* 0x000fe200028e0606 */
[----:B------:R-:W-:Y:S01]  /*52b0*/  @!P3 IADD3 R35, P5, R3, R188, RZ ;  /* 0x000000bc0323b210 */ /* 0x000fe20007fbe0ff */
[--C-:B------:R-:W-:Y:S01]  /*52c0*/  @!P2 IMAD.X R5, R6, 0x1, R189.reuse, P1 ;  /* 0x000000010605a824 */ /* 0x100fe200008e06bd */
[----:B------:R-:W-:Y:S01]  /*52d0*/  @!P2 LEA R44, P1, R32, c[0x0][0x168], 0x1 ;  /* 0x00005a00202caa11 */ /* 0x000fe200078208ff */
[----:B------:R1:W-:Y:S02]  /*52e0*/  @P3 STS.128 [R216+0x5000], RZ ;  /* 0x005000ffd8003388 */ /* 0x0003e40000000c00 */
[----:B------:R-:W-:Y:S01]  /*52f0*/  @!P3 IMAD.X R6, R42, 0x1, R189, P5 ;  /* 0x000000012a06b824 */ /* 0x000fe200028e06bd */
[----:B------:R-:W-:Y:S01]  /*5300*/  @!P2 LEA.HI.X R45, R32, c[0x0][0x16c], R5, 0x1, P1 ;  /* 0x00005b00202daa11 */ /* 0x000fe200008f0c05 */
[----:B------:R-:W-:Y:S01]  /*5310*/  @!PT LDS RZ, [RZ] ;  /* 0x00000000fffff984 */ /* 0x000fe20000000800 */
[----:B------:R-:W-:Y:S01]  /*5320*/  @!PT LDS RZ, [RZ] ;  /* 0x00000000fffff984 */ /* 0x000fe20000000800 */
[----:B------:R-:W-:Y:S01]  /*5330*/  @!PT LDS RZ, [RZ] ;  /* 0x00000000fffff984 */ /* 0x000fe20000000800 */
[----:B------:R1:W-:Y:S01]  /*5340*/  @!P3 LDGSTS.E.BYPASS.LTC128B.128 [R216+0x5000], [R58.64] ;  /* 0x050000003ad8bfae */ /* 0x0003e2000b901d4c */
[----:B------:R-:W-:-:S02]  /*5350*/  @!P3 LEA R54, P5, R35, c[0x0][0x168], 0x1 ;  /* 0x00005a002336ba11 */ /* 0x000fc400078a08ff */
[----:B------:R-:W-:Y:S01]  /*5360*/  IADD3 R5, P1, R211, R3, RZ ;  /* 0x00000003d3057210 */ /* 0x000fe20007f3e0ff */
[----:B------:R1:W-:Y:S01]  /*5370*/  @P2 STS.128 [R216+0x9000], RZ ;  /* 0x009000ffd8002388 */ /* 0x0003e20000000c00 */
[----:B------:R-:W-:Y:S02]  /*5380*/  @!P3 LEA.HI.X R55, R35, c[0x0][0x16c], R6, 0x1, P5 ;  /* 0x00005b002337ba11 */ /* 0x000fe400028f0c06 */
[-C--:B------:R-:W-:Y:S01]  /*5390*/  @!P2 IADD3 R6, P5, R3, R188.reuse, RZ ;  /* 0x000000bc0306a210 */ /* 0x080fe20007fbe0ff */
[----:B------:R-:W-:Y:S01]  /*53a0*/  IMAD.X R32, R210, 0x1, R42, P1 ;  /* 0x00000001d2207824 */ /* 0x000fe200008e062a */
[----:B------:R-:W-:Y:S01]  /*53b0*/  @!P3 IADD3 R40, P1, R5, R188, RZ ;  /* 0x000000bc0528b210 */ /* 0x000fe20007f3e0ff */
[----:B------:R-:W-:Y:S01]  /*53c0*/  @!PT LDS RZ, [RZ] ;  /* 0x00000000fffff984 */ /* 0x000fe20000000800 */
[----:B------:R-:W-:Y:S01]  /*53d0*/  @!PT LDS RZ, [RZ] ;  /* 0x00000000fffff984 */ /* 0x000fe20000000800 */
[----:B------:R-:W-:Y:S01]  /*53e0*/  @!PT LDS RZ, [RZ] ;  /* 0x00000000fffff984 */ /* 0x000fe20000000800 */
[----:B------:R1:W-:Y:S02]  /*53f0*/  @!P2 LDGSTS.E.BYPASS.LTC128B.128 [R216+0x9000], [R46.64+0x80] ;  /* 0x090000802ed8afae */ /* 0x0003e4000b901d4c */
[--C-:B------:R-:W-:Y:S01]  /*5400*/  @!P2 IMAD.X R3, R42, 0x1, R189.reuse, P5 ;  /* 0x000000012a03a824 */ /* 0x100fe200028e06bd */
[----:B------:R-:W-:Y:S01]  /*5410*/  @!P2 LEA R42, P5, R6, c[0x0][0x168], 0x1 ;  /* 0x00005a00062aaa11 */ /* 0x000fe200078a08ff */
[----:B------:R-:W-:Y:S01]  /*5420*/  @!P3 IMAD.X R35, R32, 0x1, R189, P1 ;  /* 0x000000012023b824 */ /* 0x000fe200008e06bd */
[----:B------:R-:W-:Y:S01]  /*5430*/  @!P3 LEA R52, P1, R40, c[0x0][0x168], 0x1 ;  /* 0x00005a002834ba11 */ /* 0x000fe200078208ff */
[----:B------:R1:W-:Y:S01]  /*5440*/  @P3 STS.128 [R216+0x5800], RZ ;  /* 0x005800ffd8003388 */ /* 0x0003e20000000c00 */
[----:B------:R-:W-:-:S02]  /*5450*/  @!P2 LEA.HI.X R43, R6, c[0x0][0x16c], R3, 0x1, P5 ;  /* 0x00005b00062baa11 */ /* 0x000fc400028f0c03 */
[----:B------:R-:W-:Y:S01]  /*5460*/  @!P3 LEA.HI.X R53, R40, c[0x0][0x16c], R35, 0x1, P1 ;  /* 0x00005b002835ba11 */ /* 0x000fe200008f0c23 */
[----:B------:R-:W-:Y:S01]  /*5470*/  @!PT LDS RZ, [RZ] ;  /* 0x00000000fffff984 */ /* 0x000fe20000000800 */
[----:B------:R-:W-:Y:S01]  /*5480*/  @!PT LDS RZ, [RZ] ;  /* 0x00000000fffff984 */ /* 0x000fe20000000800 */
[----:B------:R-:W-:Y:S01]  /*5490*/  @!PT LDS RZ, [RZ] ;  /* 0x00000000fffff984 */ /* 0x000fe20000000800 */
[----:B------:R1:W-:Y:S01]  /*54a0*/  @!P3 LDGSTS.E.BYPASS.LTC128B.128 [R216+0x5800], [R56.64] ;  /* 0x0580000038d8bfae */ /* 0x0003e2000b901d4c */
[----:B------:R-:W-:Y:S02]  /*54b0*/  IADD3 R3, P5, R211, R5, RZ ;  /* 0x00000005d3037210 */ /* 0x000fe40007fbe0ff */
[-C--:B------:R-:W-:Y:S01]  /*54c0*/  @!P2 IADD3 R5, P1, R5, R188.reuse, RZ ;  /* 0x000000bc0505a210 */ /* 0x080fe20007f3e0ff */
[----:B------:R1:W-:Y:S02]  /*54d0*/  @P2 STS.128 [R216+0x9800], RZ ;  /* 0x009800ffd8002388 */ /* 0x0003e40000000c00 */
[----:B------:R-:W-:Y:S01]  /*54e0*/  IMAD.X R6, R210, 0x1, R32, P5 ;  /* 0x00000001d2067824 */ /* 0x000fe200028e0620 */
[-C--:B------:R-:W-:Y:S01]  /*54f0*/  @!P3 IADD3 R35, P5, R3, R188.reuse, RZ ;  /* 0x000000bc0323b210 */ /* 0x080fe20007fbe0ff */
[--C-:B------:R-:W-:Y:S01]  /*5500*/  @!P2 IMAD.X R32, R32, 0x1, R189.reuse, P1 ;  /* 0x000000012020a824 */ /* 0x100fe200008e06bd */
[----:B------:R-:W-:Y:S01]  /*5510*/  @!P2 LEA R64, P1, R5, c[0x0][0x168], 0x1 ;  /* 0x00005a000540aa11 */ /* 0x000fe200078208ff */
[----:B------:R-:W-:Y:S01]  /*5520*/  @!PT LDS RZ, [RZ] ;  /* 0x00000000fffff984 */ /* 0x000fe20000000800 */
[----:B------:R-:W-:Y:S01]  /*5530*/  @!PT LDS RZ, [RZ] ;  /* 0x00000000fffff984 */ /* 0x000fe20000000800 */
[----:B------:R-:W-:Y:S01]  /*5540*/  @!PT LDS RZ, [RZ] ;  /* 0x00000000fffff984 */ /* 0x000fe20000000800 */
[----:B------:R1:W-:Y:S01]  /*5550*/  @!P2 LDGSTS.E.BYPASS.LTC128B.128 [R216+0x9800], [R44.64+0x80] ;  /* 0x098000802cd8afae */ /* 0x0003e2000b901d4c */
        /* <DEDUP_REMOVED lines=9> */
[----:B------:R1:W-:Y:S01]  /*55f0*/  @!P3 LDGSTS.E.BYPASS.LTC128B.128 [R216+0x6000], [R54.64] ;  /* 0x0600000036d8bfae */ /* 0x0003e2000b901d4c */
[----:B------:R-:W-:Y:S01]  /*5600*/  @!P3 LEA.HI.X R67, R35, c[0x0][0x16c], R40, 0x1, P6 ;  /* 0x00005b002343ba11 */ /* 0x000fe200030f0c28 */
[--C-:B------:R-:W-:Y:S01]  /*5610*/  @!P2 IMAD.X R32, R6, 0x1, R189.reuse, P1 ;  /* 0x000000010620a824 */ /* 0x100fe200008e06bd */
[----:B------:R-:W-:Y:S01]  /*5620*/  @!P2 LEA R40, P1, R5, c[0x0][0x168], 0x1 ;  /* 0x00005a000528aa11 */ /* 0x000fe200078208ff */
[----:B------:R-:W-:Y:S01]  /*5630*/  IMAD.X R6, R210, 0x1, R6, P5 ;  /* 0x00000001d2067824 */ /* 0x000fe200028e0606 */
[----:B------:R-:W-:Y:S01]  /*5640*/  @!P3 IADD3 R35, P5, R3, R188, RZ ;  /* 0x000000bc0323b210 */ /* 0x000fe20007fbe0ff */
[----:B------:R1:W-:Y:S01]  /*5650*/  @P2 STS.128 [R216+0xa000], RZ ;  /* 0x00a000ffd8002388 */ /* 0x0003e20000000c00 */
[----:B------:R-:W-:Y:S02]  /*5660*/  @!P2 LEA.HI.X R41, R5, c[0x0][0x16c], R32, 0x1, P1 ;  /* 0x00005b000529aa11 */ /* 0x000fe400008f0c20 */
[C---:B--2---:R-:W-:Y:S01]  /*5670*/  @!P3 LEA R62, P1, R35.reuse, c[0x0][0x168], 0x1 ;  /* 0x00005a00233eba11 */ /* 0x044fe200078208ff */
[----:B------:R-:W-:Y:S01]  /*5680*/  @!P3 IMAD.X R32, R6, 0x1, R189, P5 ;  /* 0x000000010620b824 */ /* 0x000fe200028e06bd */
[----:B------:R-:W-:Y:S01]  /*5690*/  @!PT LDS RZ, [RZ] ;  /* 0x00000000fffff984 */ /* 0x000fe20000000800 */
[----:B------:R-:W-:Y:S01]  /*56a0*/  @!PT LDS RZ, [RZ] ;  /* 0x00000000fffff984 */ /* 0x000fe20000000800 */
[----:B------:R-:W-:Y:S01]  /*56b0*/  @!PT LDS RZ, [RZ] ;  /* 0x00000000fffff984 */ /* 0x000fe20000000800 */
[----:B------:R1:W-:Y:S04]  /*56c0*/  @!P2 LDGSTS.E.BYPASS.LTC128B.128 [R216+0xa000], [R42.64+0x80] ;  /* 0x0a0000802ad8afae */ /* 0x0003e8000b901d4c */
[----:B------:R1:W-:Y:S01]  /*56d0*/  @P3 STS.128 [R216+0x6800], RZ ;  /* 0x006800ffd8003388 */ /* 0x0003e20000000c00 */
[----:B------:R-:W-:-:S03]  /*56e0*/  @!P3 LEA.HI.X R63, R35, c[0x0][0x16c], R32, 0x1, P1 ;  /* 0x00005b00233fba11 */ /* 0x000fc600008f0c20 */
[----:B------:R-:W-:Y:S01]  /*56f0*/  @!PT LDS RZ, [RZ] ;  /* 0x00000000fffff984 */ /* 0x000fe20000000800 */
[----:B------:R-:W-:Y:S01]  /*5700*/  @!PT LDS RZ, [RZ] ;  /* 0x00000000fffff984 */ /* 0x000fe20000000800 */
[----:B------:R-:W-:Y:S01]  /*5710*/  @!PT LDS RZ, [RZ] ;  /* 0x00000000fffff984 */ /* 0x000fe20000000800 */
[----:B------:R1:W-:Y:S04]  /*5720*/  @!P3 LDGSTS.E.BYPASS.LTC128B.128 [R216+0x6800], [R52.64] ;  /* 0x0680000034d8bfae */ /* 0x0003e8000b901d4c */
[----:B------:R1:W-:Y:S04]  /*5730*/  @P2 STS.128 [R216+0xa800], RZ ;  /* 0x00a800ffd8002388 */ /* 0x0003e80000000c00 */
[----:B------:R-:W-:Y:S01]  /*5740*/  @!PT LDS RZ, [RZ] ;  /* 0x00000000fffff984 */ /* 0x000fe20000000800 */
[----:B------:R-:W-:Y:S01]  /*5750*/  @!PT LDS RZ, [RZ] ;  /* 0x00000000fffff984 */ /* 0x000fe20000000800 */
[----:B------:R-:W-:Y:S01]  /*5760*/  @!PT LDS RZ, [RZ] ;  /* 0x00000000fffff984 */ /* 0x000fe20000000800 */
[----:B------:R1:W-:Y:S04]  /*5770*/  @!P2 LDGSTS.E.BYPASS.LTC128B.128 [R216+0xa800], [R64.64+0x80] ;  /* 0x0a80008040d8afae */ /* 0x0003e8000b901d4c */
[----:B------:R1:W-:Y:S04]  /*5780*/  @P3 STS.128 [R216+0x7000], RZ ;  /* 0x007000ffd8003388 */ /* 0x0003e80000000c00 */
        /* <DEDUP_REMOVED lines=14> */
[----:B------:R1:W-:Y:S01]  /*5870*/  @P2 STS.128 [R216+0xb800], RZ ;  /* 0x00b800ffd8002388 */ /* 0x0003e20000000c00 */
[----:B------:R-:W-:Y:S05]  /*5880*/  @P2 BRA `(.L_x_736) ;  /* 0x0000008000002947 */ /* 0x000fea0003800000 */
[----:B------:R-:W-:-:S05]  /*5890*/  IADD3 R3, P1, R3, R188, RZ ;  /* 0x000000bc03037210 */ /* 0x000fca0007f3e0ff */
[----:B------:R-:W-:Y:S01]  /*58a0*/  IMAD.X R6, R6, 0x1, R189, P1 ;  /* 0x0000000106067824 */ /* 0x000fe200008e06bd */
[----:B-1----:R-:W-:-:S04]  /*58b0*/  LEA R40, P1, R3, c[0x0][0x168], 0x1 ;  /* 0x00005a0003287a11 */ /* 0x002fc800078208ff */
[----:B------:R-:W-:-:S05]  /*58c0*/  LEA.HI.X R41, R3, c[0x0][0x16c], R6, 0x1, P1 ;  /* 0x00005b0003297a11 */ /* 0x000fca00008f0c06 */
[----:B------:R-:W-:Y:S01]  /*58d0*/  @!PT LDS RZ, [RZ] ;  /* 0x00000000fffff984 */ /* 0x000fe20000000800 */
[----:B------:R-:W-:Y:S01]  /*58e0*/  @!PT LDS RZ, [RZ] ;  /* 0x00000000fffff984 */ /* 0x000fe20000000800 */
[----:B------:R-:W-:Y:S01]  /*58f0*/  @!PT LDS RZ, [RZ] ;  /* 0x00000000fffff984 */ /* 0x000fe20000000800 */
[----:B------:R1:W-:Y:S04]  /*5900*/  LDGSTS.E.BYPASS.LTC128B.128 [R216+0xb800], [R40.64+0x80] ;  /* 0x0b80008028d87fae */ /* 0x0003e8000b901d4c */
.L_x_736:
[----:B------:R-:W-:Y:S05]  /*5910*/  BSYNC B0 ;  /* 0x0000000000007941 */ /* 0x000fea0003800000 */
.L_x_735:
[----:B------:R-:W0:Y:S01]  /*5920*/  LDGDEPBAR ;  /* 0x00000000000079af */ /* 0x000e220000000000 */
[----:B------:R-:W-:-:S04]  /*5930*/  IADD3 R188, P1, R33, R188, RZ ;  /* 0x000000bc21bc7210 */ /* 0x000fc80007f3e0ff */
[----:B------:R-:W-:Y:S02]  /*5940*/  IADD3.X R189, R34, R189, RZ, P1, !PT ;  /* 0x000000bd22bd7210 */ /* 0x000fe40000ffe4ff */
.L_x_732:
[----:B------:R-:W-:Y:S02]  /*5950*/  IMAD.IADD R3, R7, 0x1, R190 ;  /* 0x0000000107037824 */ /* 0x000fe400078e02be */
[----:B------:R-:W-:-:S03]  /*5960*/  IMAD.SHL.U32 R200, R4, 0x2, RZ ;  /* 0x0000000204c87824 */ /* 0x000fc600078e00ff */
[C---:B------:R-:W-:Y:S01]  /*5970*/  IADD3 R6, R3.reuse, 0x1, RZ ;  /* 0x0000000103067810 */ /* 0x040fe20007ffe0ff */
[--C-:B------:R-:W-:Y:S01]  /*5980*/  IMAD R198, R2, 0x2, R200.reuse ;  /* 0x0000000202c67824 */ /* 0x100fe200078e02c8 */
[----:B------:R-:W-:Y:S01]  /*5990*/  IADD3 R5, R3, 0x8, RZ ;  /* 0x0000000803057810 */ /* 0x000fe20007ffe0ff */
[----:B------:R-:W-:Y:S01]  /*59a0*/  IMAD R197, R0, 0x2, R200 ;  /* 0x0000000200c57824 */ /* 0x000fe200078e02c8 */
[-C--:B------:R-:W-:Y:S01]  /*59b0*/  ISETP.GE.AND P3, PT, R6, R193.reuse, PT ;  /* 0x000000c10600720c */ /* 0x080fe20003f66270 */
[----:B------:R-:W-:Y:S01]  /*59c0*/  IMAD R196, R0, 0x2, R198 ;  /* 0x0000000200c47824 */ /* 0x000fe200078e02c6 */
[-C--:B------:R-:W-:Y:S01]  /*59d0*/  ISETP.GE.AND P1, PT, R6, R192.reuse, PT ;  /* 0x000000c00600720c */ /* 0x080fe20003f26270 */
[----:B------:R-:W-:Y:S01]  /*59e0*/  LDSM.16.MT88.4 R68, [R200+0xc000] ;  /* 0x00c00000c844783b */ /* 0x000fe20000004200 */
[C---:B------:R-:W-:Y:S02]  /*59f0*/  ISETP.GE.AND P2, PT, R5.reuse, R193, PT ;  /* 0x000000c10500720c */ /* 0x040fe40003f46270 */
[----:B------:R-:W-:Y:S01]  /*5a00*/  ISETP.GE.AND P5, PT, R5, R192, PT ;  /* 0x000000c00500720c */ /* 0x000fe20003fa6270 */
[----:B------:R-:W-:Y:S01]  /*5a10*/  LDSM.16.MT88.4 R124, [R198+0x10000] ;  /* 0x01000000c67c783b */ /* 0x000fe20000004200 */
[----:B------:R-:W-:-:S02]  /*5a20*/  IADD3 R6, R3, 0x9, RZ ;  /* 0x0000000903067810 */ /* 0x000fc40007ffe0ff */
[----:B------:R-:W-:Y:S01]  /*5a30*/  IADD3 R5, R3, 0x10, RZ ;  /* 0x0000001003057810 */ /* 0x000fe20007ffe0ff */
[----:B------:R-:W-:Y:S01]  /*5a40*/  LDSM.16.MT88.4 R112, [R197+0x10000] ;  /* 0x01000000c570783b */ /* 0x000fe20000004200 */
[----:B-1----:R-:W-:Y:S02]  /*5a50*/  FSEL R49, R24, -INF , !P2 ;  /* 0xff80000018317808 */ /* 0x002fe40005000000 */
[----:B------:R-:W-:Y:S02]  /*5a60*/  FSEL R47, R26, -INF , !P5 ;  /* 0xff8000001a2f7808 */ /* 0x000fe40006800000 */
[CC--:B------:R-:W-:Y:S02]  /*5a70*/  ISETP.GE.AND P6, PT, R6.reuse, R193.reuse, PT ;  /* 0x000000c10600720c */ /* 0x0c0fe40003fc6270 */
[----:B------:R-:W-:Y:S02]  /*5a80*/  ISETP.GE.AND P2, PT, R6, R192, PT ;  /* 0x000000c00600720c */ /* 0x000fe40003f46270 */
[----:B------:R-:W-:-:S02]  /*5a90*/  ISETP.GE.AND P5, PT, R5, R193, PT ;  /* 0x000000c10500720c */ /* 0x000fc40003fa6270 */
[----:B------:R-:W-:Y:S02]  /*5aa0*/  IADD3 R6, R3, 0x11, RZ ;  /* 0x0000001103067810 */ /* 0x000fe40007ffe0ff */
[----:B------:R-:W-:Y:S02]  /*5ab0*/  FSEL R51, R25, -INF , !P6 ;  /* 0xff80000019337808 */ /* 0x000fe40007000000 */
[----:B------:R-:W-:Y:S02]  /*5ac0*/  FSEL R27, R27, -INF , !P2 ;  /* 0xff8000001b1b7808 */ /* 0x000fe40005000000 */
[----:B------:R-:W-:Y:S02]  /*5ad0*/  FSEL R7, R20, -INF , !P5 ;  /* 0xff80000014077808 */ /* 0x000fe40006800000 */
[----:B------:R-:W-:Y:S02]  /*5ae0*/  ISETP.GE.AND P6, PT, R5, R192, PT ;  /* 0x000000c00500720c */ /* 0x000fe40003fc6270 */
[----:B------:R-:W-:-:S02]  /*5af0*/  ISETP.GE.AND P2, PT, R6, R193, PT ;  /* 0x000000c10600720c */ /* 0x000fc40003f46270 */
[----:B------:R-:W-:Y:S02]  /*5b00*/  ISETP.GE.AND P5, PT, R6, R192, PT ;  /* 0x000000c00600720c */ /* 0x000fe40003fa6270 */
[C---:B------:R-:W-:Y:S02]  /*5b10*/  IADD3 R5, R3.reuse, 0x18, RZ ;  /* 0x0000001803057810 */ /* 0x040fe40007ffe0ff */
[----:B------:R-:W-:Y:S02]  /*5b20*/  IADD3 R6, R3, 0x19, RZ ;  /* 0x0000001903067810 */ /* 0x000fe40007ffe0ff */
[----:B------:R-:W-:Y:S02]  /*5b30*/  FSEL R25, R22, -INF , !P6 ;  /* 0xff80000016197808 */ /* 0x000fe40007000000 */
[----:B------:R-:W-:Y:S02]  /*5b40*/  FSEL R21, R21, -INF , !P2 ;  /* 0xff80000015157808 */ /* 0x000fe40005000000 */
[----:B------:R-:W-:-:S02]  /*5b50*/  FSEL R23, R23, -INF , !P5 ;  /* 0xff80000017177808 */ /* 0x000fc40006800000 */
[CC--:B------:R-:W-:Y:S02]  /*5b60*/  ISETP.GE.AND P6, PT, R5.reuse, R193.reuse, PT ;  /* 0x000000c10500720c */ /* 0x0c0fe40003fc6270 */
[----:B------:R-:W-:Y:S02]  /*5b70*/  ISETP.GE.AND P2, PT, R5, R192, PT ;  /* 0x000000c00500720c */ /* 0x000fe40003f46270 */
[----:B------:R-:W-:Y:S02]  /*5b80*/  ISETP.GE.AND P5, PT, R6, R193, PT ;  /* 0x000000c10600720c */ /* 0x000fe40003fa6270 */
[----:B------:R-:W-:Y:S02]  /*5b90*/  IADD3 R20, R3, 0x20, RZ ;  /* 0x0000002003147810 */ /* 0x000fe40007ffe0ff */
[----:B------:R-:W-:Y:S02]  /*5ba0*/  FSEL R5, R16, -INF , !P6 ;  /* 0xff80000010057808 */ /* 0x000fe40007000000 */
[----:B------:R-:W-:-:S02]  /*5bb0*/  FSEL R35, R18, -INF , !P2 ;  /* 0xff80000012237808 */ /* 0x000fc40005000000 */
[----:B------:R-:W-:Y:S02]  /*5bc0*/  FSEL R17, R17, -INF , !P5 ;  /* 0xff80000011117808 */ /* 0x000fe40006800000 */
[-C--:B------:R-:W-:Y:S02]  /*5bd0*/  ISETP.GE.AND P6, PT, R6, R192.reuse, PT ;  /* 0x000000c00600720c */ /* 0x080fe40003fc6270 */
[C---:B------:R-:W-:Y:S02]  /*5be0*/  ISETP.GE.AND P2, PT, R20.reuse, R193, PT ;  /* 0x000000c11400720c */ /* 0x040fe40003f46270 */
[----:B------:R-:W-:Y:S02]  /*5bf0*/  ISETP.GE.AND P5, PT, R20, R192, PT ;  /* 0x000000c01400720c */ /* 0x000fe40003fa6270 */
[C---:B------:R-:W-:Y:S02]  /*5c00*/  IADD3 R6, R3.reuse, 0x21, RZ ;  /* 0x0000002103067810 */ /* 0x040fe40007ffe0ff */
[----:B------:R-:W-:-:S02]  /*5c10*/  IADD3 R16, R3, 0x28, RZ ;  /* 0x0000002803107810 */ /* 0x000fc40007ffe0ff */
[----:B------:R-:W-:Y:S02]  /*5c20*/  FSEL R33, R19, -INF , !P6 ;  /* 0xff80000013217808 */ /* 0x000fe40007000000 */
[----:B------:R-:W-:Y:S02]  /*5c30*/  FSEL R45, R12, -INF , !P2 ;  /* 0xff8000000c2d7808 */ /* 0x000fe40005000000 */
[----:B------:R-:W-:Y:S02]  /*5c40*/  FSEL R43, R14, -INF , !P5 ;  /* 0xff8000000e2b7808 */ /* 0x000fe40006800000 */
[CC--:B------:R-:W-:Y:S02]  /*5c50*/  ISETP.GE.AND P6, PT, R6.reuse, R193.reuse, PT ;  /* 0x000000c10600720c */ /* 0x0c0fe40003fc6270 */
[----:B------:R-:W-:Y:S02]  /*5c60*/  ISETP.GE.AND P2, PT, R6, R192, PT ;  /* 0x000000c00600720c */ /* 0x000fe40003f46270 */
[----:B------:R-:W-:-:S02]  /*5c70*/  ISETP.GE.AND P5, PT, R16, R193, PT ;  /* 0x000000c11000720c */ /* 0x000fc40003fa6270 */
[----:B------:R-:W-:Y:S02]  /*5c80*/  IADD3 R6, R3, 0x29, RZ ;  /* 0x0000002903067810 */ /* 0x000fe40007ffe0ff */
[----:B------:R-:W-:Y:S02]  /*5c90*/  FSEL R251, R15, -INF , !P2 ;  /* 0xff8000000ffb7808 */ /* 0x000fe40005000000 */
[----:B------:R-:W-:Y:S02]  /*5ca0*/  FSEL R64, R8, -INF , !P5 ;  /* 0xff80000008407808 */ /* 0x000fe40006800000 */
[C---:B------:R-:W-:Y:S02]  /*5cb0*/  ISETP.GE.AND P2, PT, R6.reuse, R193, PT ;  /* 0x000000c10600720c */ /* 0x040fe40003f46270 */
[----:B------:R-:W-:Y:S02]  /*5cc0*/  ISETP.GE.AND P5, PT, R6, R192, PT ;  /* 0x000000c00600720c */ /* 0x000fe40003fa6270 */
[----:B------:R-:W-:-:S02]  /*5cd0*/  IADD3 R6, R3, 0x31, RZ ;  /* 0x0000003103067810 */ /* 0x000fc40007ffe0ff */
[----:B------:R-:W-:Y:S02]  /*5ce0*/  FSEL R249, R11, -INF , !P5 ;  /* 0xff8000000bf97808 */ /* 0x000fe40006800000 */
[----:B------:R-:W-:Y:S02]  /*5cf0*/  ISETP.GE.AND P5, PT, R6, R193, PT ;  /* 0x000000c10600720c */ /* 0x000fe40003fa6270 */
[C---:B------:R-:W-:Y:S02]  /*5d00*/  IADD3 R12, R3.reuse, 0x30, RZ ;  /* 0x00000030030c7810 */ /* 0x040fe40007ffe0ff */
[----:B------:R-:W-:Y:S02]  /*5d10*/  IADD3 R8, R3, 0x38, RZ ;  /* 0x0000003803087810 */ /* 0x000fe40007ffe0ff */
[----:B------:R-:W-:Y:S02]  /*5d20*/  FSEL R40, R9, -INF , !P2 ;  /* 0xff80000009287808 */ /* 0x000fe40005000000 */
[----:B------:R-:W-:-:S02]  /*5d30*/  FSEL R141, R109, -INF , !P5 ;  /* 0xff8000006d8d7808 */ /* 0x000fc40006800000 */
[-C--:B------:R-:W-:Y:S02]  /*5d40*/  ISETP.GE.AND P2, PT, R12, R192.reuse, PT ;  /* 0x000000c00c00720c */ /* 0x080fe40003f46270 */
[----:B------:R-:W-:Y:S02]  /*5d50*/  ISETP.GE.AND P5, PT, R8, R192, PT ;  /* 0x000000c00800720c */ /* 0x000fe40003fa6270 */
[----:B------:R-:W-:Y:S02]  /*5d60*/  FSEL R149, R110, -INF , !P2 ;  /* 0xff8000006e957808 */ /* 0x000fe40005000000 */
[----:B------:R-:W-:Y:S02]  /*5d70*/  FSEL R241, R106, -INF , !P5 ;  /* 0xff8000006af17808 */ /* 0x000fe40006800000 */
[-C--:B------:R-:W-:Y:S02]  /*5d80*/  ISETP.GE.AND P2, PT, R8, R193.reuse, PT ;  /* 0x000000c10800720c */ /* 0x080fe40003f46270 */
[----:B------:R-:W-:-:S02]  /*5d90*/  ISETP.GE.AND P5, PT, R3, R193, PT ;  /* 0x000000c10300720c */ /* 0x000fc40003fa6270 */
[----:B------:R-:W-:Y:S02]  /*5da0*/  IADD3 R8, R3, 0x41, RZ ;  /* 0x0000004103087810 */ /* 0x000fe40007ffe0ff */
[----:B------:R-:W-:Y:S02]  /*5db0*/  FSEL R28, R28, -INF , !P5 ;  /* 0xff8000001c1c7808 */ /* 0x000fe40006800000 */
[----:B------:R-:W-:Y:S02]  /*5dc0*/  ISETP.GE.AND P5, PT, R8, R193, PT ;  /* 0x000000c10800720c */ /* 0x000fe40003fa6270 */
[----:B------:R-:W-:Y:S02]  /*5dd0*/  FSEL R29, R29, -INF , !P3 ;  /* 0xff8000001d1d7808 */ /* 0x000fe40005800000 */
[----:B------:R-:W-:Y:S02]  /*5de0*/  FSEL R171, R101, -INF , !P5 ;  /* 0xff80000065ab7808 */ /* 0x000fe40006800000 */
[----:B------:R-:W-:-:S02]  /*5df0*/  ISETP.GE.AND P5, PT, R3, R192, PT ;  /* 0x000000c00300720c */ /* 0x000fc40003fa6270 */
[----:B------:R-:W-:Y:S02]  /*5e00*/  FSEL R41, R13, -INF , !P6 ;  /* 0xff8000000d297808 */ /* 0x000fe40007000000 */
[-C--:B------:R-:W-:Y:S02]  /*5e10*/  ISETP.GE.AND P6, PT, R16, R192.reuse, PT ;  /* 0x000000c01000720c */ /* 0x080fe40003fc6270 */
[----:B------:R-:W-:Y:S02]  /*5e20*/  ISETP.GE.AND P3, PT, R8, R192, PT ;  /* 0x000000c00800720c */ /* 0x000fe40003f66270 */
[----:B------:R-:W-:Y:S02]  /*5e30*/  FMNMX.FTZ R8, R28, R29, !PT ;  /* 0x0000001d1c087209 */ /* 0x000fe40007810000 */
[----:B------:R-:W-:Y:S02]  /*5e40*/  FSEL R31, R31, -INF , !P1 ;  /* 0xff8000001f1f7808 */ /* 0x000fe40004800000 */
[----:B------:R-:W-:-:S02]  /*5e50*/  FSEL R30, R30, -INF , !P5 ;  /* 0xff8000001e1e7808 */ /* 0x000fc40006800000 */
[----:B------:R-:W-:Y:S02]  /*5e60*/  FSEL R37, R10, -INF , !P6 ;  /* 0xff8000000a257808 */ /* 0x000fe40007000000 */
[----:B------:R-:W-:Y:S02]  /*5e70*/  ISETP.GE.AND P6, PT, R12, R193, PT ;  /* 0x000000c10c00720c */ /* 0x000fe40003fc6270 */
[----:B------:R-:W-:Y:S02]  /*5e80*/  FMNMX.FTZ R8, R49, R8, !PT ;  /* 0x0000000831087209 */ /* 0x000fe40007810000 */
[----:B------:R-:W-:Y:S02]  /*5e90*/  FMNMX.FTZ R12, R30, R31, !PT ;  /* 0x0000001f1e0c7209 */ /* 0x000fe40007810000 */
[----:B------:R-:W-:Y:S02]  /*5ea0*/  FMNMX.FTZ R8, R51, R8, !PT ;  /* 0x0000000833087209 */ /* 0x000fe40007810000 */
[----:B------:R-:W-:-:S02]  /*5eb0*/  FMNMX.FTZ R12, R47, R12, !PT ;  /* 0x0000000c2f0c7209 */ /* 0x000fc40007810000 */
[----:B------:R-:W-:Y:S02]  /*5ec0*/  FSEL R247, R108, -INF , !P6 ;  /* 0xff8000006cf77808 */ /* 0x000fe40007000000 */
[----:B------:R-:W-:Y:S02]  /*5ed0*/  ISETP.GE.AND P6, PT, R6, R192, PT ;  /* 0x000000c00600720c */ /* 0x000fe40003fc6270 */
[----:B------:R-:W-:Y:S02]  /*5ee0*/  IADD3 R6, R3, 0x39, RZ ;  /* 0x0000003903067810 */ /* 0x000fe40007ffe0ff */
[----:B------:R-:W-:Y:S02]  /*5ef0*/  FMNMX.FTZ R8, R7, R8, !PT ;  /* 0x0000000807087209 */ /* 0x000fe40007810000 */
[----:B------:R-:W-:Y:S02]  /*5f00*/  FMNMX.FTZ R12, R27, R12, !PT ;  /* 0x0000000c1b0c7209 */ /* 0x000fe40007810000 */
[----:B------:R-:W-:-:S02]  /*5f10*/  FSEL R243, R111, -INF , !P6 ;  /* 0xff8000006ff37808 */ /* 0x000fc40007000000 */
[----:B------:R-:W-:Y:S02]  /*5f20*/  FSEL R143, R104, -INF , !P2 ;  /* 0xff800000688f7808 */ /* 0x000fe40005000000 */
[C---:B------:R-:W-:Y:S02]  /*5f30*/  ISETP.GE.AND P6, PT, R6.reuse, R193, PT ;  /* 0x000000c10600720c */ /* 0x040fe40003fc6270 */
[----:B------:R-:W-:Y:S02]  /*5f40*/  ISETP.GE.AND P2, PT, R6, R192, PT ;  /* 0x000000c00600720c */ /* 0x000fe40003f46270 */
[----:B------:R-:W-:Y:S02]  /*5f50*/  FMNMX.FTZ R8, R21, R8, !PT ;  /* 0x0000000815087209 */ /* 0x000fe40007810000 */
[----:B------:R-:W-:Y:S02]  /*5f60*/  IADD3 R6, R3, 0x40, RZ ;  /* 0x0000004003067810 */ /* 0x000fe40007ffe0ff */
[----:B------:R-:W-:-:S02]  /*5f70*/  FMNMX.FTZ R12, R25, R12, !PT ;  /* 0x0000000c190c7209 */ /* 0x000fc40007810000 */
[----:B------:R-:W-:Y:S02]  /*5f80*/  FSEL R245, R105, -INF , !P6 ;  /* 0xff80000069f57808 */ /* 0x000fe40007000000 */
[----:B------:R-:W-:Y:S02]  /*5f90*/  FSEL R157, R107, -INF , !P2 ;  /* 0xff8000006b9d7808 */ /* 0x000fe40005000000 */
[----:B------:R-:W-:Y:S02]  /*5fa0*/  FMNMX.FTZ R8, R5, R8, !PT ;  /* 0x0000000805087209 */ /* 0x000fe40007810000 */
[C---:B------:R-:W-:Y:S02]  /*5fb0*/  ISETP.GE.AND P6, PT, R6.reuse, R193, PT ;  /* 0x000000c10600720c */ /* 0x040fe40003fc6270 */
[----:B------:R-:W-:Y:S02]  /*5fc0*/  ISETP.GE.AND P2, PT, R6, R192, PT ;  /* 0x000000c00600720c */ /* 0x000fe40003f46270 */
[----:B------:R-:W-:-:S02]  /*5fd0*/  FMNMX.FTZ R12, R23, R12, !PT ;  /* 0x0000000c170c7209 */ /* 0x000fc40007810000 */
[----:B------:R-:W-:Y:S02]  /*5fe0*/  IADD3 R6, R3, 0x48, RZ ;  /* 0x0000004803067810 */ /* 0x000fe40007ffe0ff */
[----:B------:R-:W-:Y:S02]  /*5ff0*/  FMNMX.FTZ R8, R17, R8, !PT ;  /* 0x0000000811087209 */ /* 0x000fe40007810000 */
[----:B------:R-:W-:Y:S02]  /*6000*/  FSEL R239, R100, -INF , !P6 ;  /* 0xff80000064ef7808 */ /* 0x000fe40007000000 */
[----:B------:R-:W-:Y:S02]  /*6010*/  FSEL R235, R102, -INF , !P2 ;  /* 0xff80000066eb7808 */ /* 0x000fe40005000000 */
[----:B------:R-:W-:Y:S02]  /*6020*/  FMNMX.FTZ R12, R35, R12, !PT ;  /* 0x0000000c230c7209 */ /* 0x000fe40007810000 */
[----:B------:R-:W-:-:S02]  /*6030*/  ISETP.GE.AND P6, PT, R6, R193, PT ;  /* 0x000000c10600720c */ /* 0x000fc40003fc6270 */
[----:B------:R-:W-:Y:S02]  /*6040*/  ISETP.GE.AND P2, PT, R6, R192, PT ;  /* 0x000000c00600720c */ /* 0x000fe40003f46270 */
[----:B------:R-:W-:Y:S02]  /*6050*/  IADD3 R9, R3, 0x50, RZ ;  /* 0x0000005003097810 */ /* 0x000fe40007ffe0ff */
[----:B------:R-:W-:Y:S02]  /*6060*/  FMNMX.FTZ R8, R45, R8, !PT ;  /* 0x000000082d087209 */ /* 0x000fe40007810000 */
[----:B------:R-:W-:Y:S02]  /*6070*/  FMNMX.FTZ R12, R33, R12, !PT ;  /* 0x0000000c210c7209 */ /* 0x000fe40007810000 */
[----:B------:R-:W-:Y:S02]  /*6080*/  FSEL R175, R96, -INF , !P6 ;  /* 0xff80000060af7808 */ /* 0x000fe40007000000 */
[----:B------:R-:W-:-:S02]  /*6090*/  FSEL R181, R98, -INF , !P2 ;  /* 0xff80000062b57808 */ /* 0x000fc40005000000 */
[C---:B------:R-:W-:Y:S02]  /*60a0*/  ISETP.GE.AND P6, PT, R9.reuse, R193, PT ;  /* 0x000000c10900720c */ /* 0x040fe40003fc6270 */
[----:B------:R-:W-:Y:S02]  /*60b0*/  ISETP.GE.AND P2, PT, R9, R192, PT ;  /* 0x000000c00900720c */ /* 0x000fe40003f46270 */
[----:B------:R-:W-:Y:S02]  /*60c0*/  FMNMX.FTZ R9, R41, R8, !PT ;  /* 0x0000000829097209 */ /* 0x000fe40007810000 */
[----:B------:R-:W-:Y:S02]  /*60d0*/  FMNMX.FTZ R12, R43, R12, !PT ;  /* 0x0000000c2b0c7209 */ /* 0x000fe40007810000 */
[----:B------:R-:W-:Y:S02]  /*60e0*/  FMNMX.FTZ R9, R64, R9, !PT ;  /* 0x0000000940097209 */ /* 0x000fe40007810000 */
[----:B------:R-:W-:-:S02]  /*60f0*/  FMNMX.FTZ R12, R251, R12, !PT ;  /* 0x0000000cfb0c7209 */ /* 0x000fc40007810000 */
[----:B------:R-:W-:Y:S02]  /*6100*/  FMNMX.FTZ R14, R40, R9, !PT ;  /* 0x00000009280e7209 */ /* 0x000fe40007810000 */
[----:B------:R-:W-:Y:S02]  /*6110*/  FMNMX.FTZ R12, R37, R12, !PT ;  /* 0x0000000c250c7209 */ /* 0x000fe40007810000 */
        /* <DEDUP_REMOVED lines=8> */
[----:B------:R-:W-:Y:S02]  /*61a0*/  IADD3 R6, R3, 0x49, RZ ;  /* 0x0000004903067810 */ /* 0x000fe40007ffe0ff */
[----:B------:R-:W-:-:S02]  /*61b0*/  FMNMX.FTZ R14, R239, R14, !PT ;  /* 0x0000000eef0e7209 */ /* 0x000fc40007810000 */
[----:B------:R-:W-:Y:S02]  /*61c0*/  FSEL R177, R103, -INF , !P3 ;  /* 0xff80000067b17808 */ /* 0x000fe40005800000 */
[----:B------:R-:W-:Y:S01]  /*61d0*/  FMNMX.FTZ R12, R157, R12, !PT ;  /* 0x0000000c9d0c7209 */ /* 0x000fe20007810000 */
[----:B------:R-:W-:Y:S01]  /*61e0*/  LDSM.16.MT88.4 R100, [R200+0x10000] ;  /* 0x01000000c864783b */ /* 0x000fe20000004200 */
[C---:B------:R-:W-:Y:S02]  /*61f0*/  ISETP.GE.AND P1, PT, R6.reuse, R193, PT ;  /* 0x000000c10600720c */ /* 0x040fe40003f26270 */
[----:B------:R-:W-:Y:S02]  /*6200*/  ISETP.GE.AND P3, PT, R6, R192, PT ;  /* 0x000000c00600720c */ /* 0x000fe40003f66270 */
[----:B------:R-:W-:Y:S02]  /*6210*/  IADD3 R6, R3, 0x51, RZ ;  /* 0x0000005103067810 */ /* 0x000fe40007ffe0ff */
[----:B------:R-:W-:-:S02]  /*6220*/  FMNMX.FTZ R14, R171, R14, !PT ;  /* 0x0000000eab0e7209 */ /* 0x000fc40007810000 */
[----:B------:R-:W-:Y:S02]  /*6230*/  FMNMX.FTZ R12, R235, R12, !PT ;  /* 0x0000000ceb0c7209 */ /* 0x000fe40007810000 */
[----:B------:R-:W-:Y:S02]  /*6240*/  FSEL R237, R97, -INF , !P1 ;  /* 0xff80000061ed7808 */ /* 0x000fe40004800000 */
[C---:B------:R-:W-:Y:S02]  /*6250*/  ISETP.GE.AND P5, PT, R6.reuse, R193, PT ;  /* 0x000000c10600720c */ /* 0x040fe40003fa6270 */
[----:B------:R-:W-:Y:S02]  /*6260*/  ISETP.GE.AND P1, PT, R6, R192, PT ;  /* 0x000000c00600720c */ /* 0x000fe40003f26270 */
[----:B------:R-:W-:Y:S02]  /*6270*/  IADD3 R6, R3, 0x58, RZ ;  /* 0x0000005803067810 */ /* 0x000fe40007ffe0ff */
[----:B------:R-:W-:-:S02]  /*6280*/  FMNMX.FTZ R14, R175, R14, !PT ;  /* 0x0000000eaf0e7209 */ /* 0x000fc40007810000 */
[----:B------:R-:W-:Y:S02]  /*6290*/  FMNMX.FTZ R12, R177, R12, !PT ;  /* 0x0000000cb10c7209 */ /* 0x000fe40007810000 */
[----:B------:R-:W-:Y:S02]  /*62a0*/  FSEL R233, R99, -INF , !P3 ;  /* 0xff80000063e97808 */ /* 0x000fe40005800000 */
[----:B------:R-:W-:Y:S02]  /*62b0*/  FSEL R231, R92, -INF , !P6 ;  /* 0xff8000005ce77808 */ /* 0x000fe40007000000 */
        /* <DEDUP_REMOVED lines=10> */
[----:B------:R-:W-:Y:S02]  /*6360*/  FMNMX.FTZ R12, R233, R12, !PT ;  /* 0x0000000ce90c7209 */ /* 0x000fe40007810000 */
[----:B------:R-:W-:Y:S02]  /*6370*/  IADD3 R6, R3, 0x60, RZ ;  /* 0x0000006003067810 */ /* 0x000fe40007ffe0ff */
[----:B------:R-:W-:Y:S02]  /*6380*/  FSEL R227, R88, -INF , !P3 ;  /* 0xff80000058e37808 */ /* 0x000fe40005800000 */
[----:B------:R-:W-:Y:S02]  /*6390*/  FMNMX.FTZ R14, R229, R14, !PT ;  /* 0x0000000ee50e7209 */ /* 0x000fe40007810000 */
[----:B------:R-:W-:-:S02]  /*63a0*/  FSEL R185, R95, -INF , !P1 ;  /* 0xff8000005fb97808 */ /* 0x000fc40004800000 */
[----:B------:R-:W-:Y:S01]  /*63b0*/  FMNMX.FTZ R12, R187, R12, !PT ;  /* 0x0000000cbb0c7209 */ /* 0x000fe20007810000 */
[----:B------:R-:W-:Y:S01]  /*63c0*/  LDSM.16.MT88.4 R92, [R196+0xc000] ;  /* 0x00c00000c45c783b */ /* 0x000fe20000004200 */
[C---:B------:R-:W-:Y:S02]  /*63d0*/  ISETP.GE.AND P1, PT, R6.reuse, R193, PT ;  /* 0x000000c10600720c */ /* 0x040fe40003f26270 */
[----:B------:R-:W-:Y:S02]  /*63e0*/  ISETP.GE.AND P3, PT, R6, R192, PT ;  /* 0x000000c00600720c */ /* 0x000fe40003f66270 */
[----:B------:R-:W-:Y:S02]  /*63f0*/  IADD3 R6, R3, 0x61, RZ ;  /* 0x0000006103067810 */ /* 0x000fe40007ffe0ff */
[----:B------:R-:W-:Y:S02]  /*6400*/  FSEL R195, R89, -INF , !P2 ;  /* 0xff80000059c37808 */ /* 0x000fe40005000000 */
[----:B------:R-:W-:-:S02]  /*6410*/  FMNMX.FTZ R14, R227, R14, !PT ;  /* 0x0000000ee30e7209 */ /* 0x000fc40007810000 */
[----:B------:R-:W-:Y:S02]  /*6420*/  FSEL R183, R90, -INF , !P6 ;  /* 0xff8000005ab77808 */ /* 0x000fe40007000000 */
[----:B------:R-:W-:Y:S02]  /*6430*/  FMNMX.FTZ R12, R185, R12, !PT ;  /* 0x0000000cb90c7209 */ /* 0x000fe40007810000 */
[C---:B------:R-:W-:Y:S02]  /*6440*/  ISETP.GE.AND P6, PT, R6.reuse, R193, PT ;  /* 0x000000c10600720c */ /* 0x040fe40003fc6270 */
[----:B------:R-:W-:Y:S02]  /*6450*/  ISETP.GE.AND P2, PT, R6, R192, PT ;  /* 0x000000c00600720c */ /* 0x000fe40003f46270 */
[----:B------:R-:W-:Y:S02]  /*6460*/  IADD3 R6, R3, 0x68, RZ ;  /* 0x0000006803067810 */ /* 0x000fe40007ffe0ff */
[----:B------:R-:W-:-:S02]  /*6470*/  FSEL R169, R84, -INF , !P1 ;  /* 0xff80000054a97808 */ /* 0x000fc40004800000 */
[----:B------:R-:W-:Y:S02]  /*6480*/  FMNMX.FTZ R14, R195, R14, !PT ;  /* 0x0000000ec30e7209 */ /* 0x000fe40007810000 */
[----:B------:R-:W-:Y:S02]  /*6490*/  FSEL R179, R91, -INF , !P5 ;  /* 0xff8000005bb37808 */ /* 0x000fe40006800000 */
[----:B------:R-:W-:Y:S02]  /*64a0*/  FMNMX.FTZ R12, R183, R12, !PT ;  /* 0x0000000cb70c7209 */ /* 0x000fe40007810000 */
[----:B------:R-:W-:Y:S02]  /*64b0*/  ISETP.GE.AND P5, PT, R6, R193, PT ;  /* 0x000000c10600720c */ /* 0x000fe40003fa6270 */
[----:B------:R-:W-:Y:S02]  /*64c0*/  IADD3 R10, R3, 0x69, RZ ;  /* 0x00000069030a7810 */ /* 0x000fe40007ffe0ff */
[----:B------:R-:W-:-:S02]  /*64d0*/  FSEL R167, R85, -INF , !P6 ;  /* 0xff80000055a77808 */ /* 0x000fc40007000000 */
[----:B------:R-:W-:Y:S02]  /*64e0*/  FMNMX.FTZ R14, R169, R14, !PT ;  /* 0x0000000ea90e7209 */ /* 0x000fe40007810000 */
[----:B------:R-:W-:Y:S02]  /*64f0*/  FSEL R161, R86, -INF , !P3 ;  /* 0xff80000056a17808 */ /* 0x000fe40005800000 */
[----:B------:R-:W-:Y:S02]  /*6500*/  FMNMX.FTZ R12, R179, R12, !PT ;  /* 0x0000000cb30c7209 */ /* 0x000fe40007810000 */
[----:B------:R-:W-:Y:S02]  /*6510*/  IADD3 R9, R3, 0x70, RZ ;  /* 0x0000007003097810 */ /* 0x000fe40007ffe0ff */
[----:B------:R-:W-:Y:S02]  /*6520*/  ISETP.GE.AND P3, PT, R10, R193, PT ;  /* 0x000000c10a00720c */ /* 0x000fe40003f66270 */
[----:B------:R-:W-:-:S02]  /*6530*/  FSEL R165, R80, -INF , !P5 ;  /* 0xff80000050a57808 */ /* 0x000fc40006800000 */
[----:B------:R-:W-:Y:S02]  /*6540*/  FMNMX.FTZ R14, R167, R14, !PT ;  /* 0x0000000ea70e7209 */ /* 0x000fe40007810000 */
[----:B------:R-:W-:Y:S02]  /*6550*/  ISETP.GE.AND P1, PT, R6, R192, PT ;  /* 0x000000c00600720c */ /* 0x000fe40003f26270 */
[----:B------:R-:W-:Y:S02]  /*6560*/  FSEL R159, R87, -INF , !P2 ;  /* 0xff800000579f7808 */ /* 0x000fe40005000000 */
[----:B------:R-:W-:Y:S01]  /*6570*/  FMNMX.FTZ R12, R161, R12, !PT ;  /* 0x0000000ca10c7209 */ /* 0x000fe20007810000 */
[----:B------:R-:W-:Y:S01]  /*6580*/  LDSM.16.MT88.4 R84, [R197+0xc000] ;  /* 0x00c00000c554783b */ /* 0x000fe20000004200 */
[----:B------:R-:W-:Y:S02]  /*6590*/  IADD3 R8, R3, 0x71, RZ ;  /* 0x0000007103087810 */ /* 0x000fe40007ffe0ff */
[----:B------:R-:W-:-:S02]  /*65a0*/  ISETP.GE.AND P5, PT, R9, R193, PT ;  /* 0x000000c10900720c */ /* 0x000fc40003fa6270 */
[----:B------:R-:W-:Y:S02]  /*65b0*/  FSEL R163, R81, -INF , !P3 ;  /* 0xff80000051a37808 */ /* 0x000fe40005800000 */
[----:B------:R-:W-:Y:S02]  /*65c0*/  FMNMX.FTZ R14, R165, R14, !PT ;  /* 0x0000000ea50e7209 */ /* 0x000fe40007810000 */
[----:B------:R-:W-:Y:S02]  /*65d0*/  ISETP.GE.AND P2, PT, R10, R192, PT ;  /* 0x000000c00a00720c */ /* 0x000fe40003f46270 */
[----:B------:R-:W-:Y:S02]  /*65e0*/  FSEL R155, R82, -INF , !P1 ;  /* 0xff800000529b7808 */ /* 0x000fe40004800000 */
[----:B------:R-:W-:Y:S02]  /*65f0*/  FMNMX.FTZ R12, R159, R12, !PT ;  /* 0x0000000c9f0c7209 */ /* 0x000fe40007810000 */
[----:B------:R-:W-:-:S02]  /*6600*/  IADD3 R6, R3, 0x78, RZ ;  /* 0x0000007803067810 */ /* 0x000fc40007ffe0ff */
[----:B------:R-:W-:Y:S02]  /*6610*/  ISETP.GE.AND P3, PT, R8, R193, PT ;  /* 0x000000c10800720c */ /* 0x000fe40003f66270 */
[----:B------:R-:W-:Y:S02]  /*6620*/  FSEL R151, R76, -INF , !P5 ;  /* 0xff8000004c977808 */ /* 0x000fe40006800000 */
[----:B------:R-:W-:Y:S02]  /*6630*/  FMNMX.FTZ R14, R163, R14, !PT ;  /* 0x0000000ea30e7209 */ /* 0x000fe40007810000 */
[----:B------:R-:W-:Y:S02]  /*6640*/  ISETP.GE.AND P1, PT, R9, R192, PT ;  /* 0x000000c00900720c */ /* 0x000fe40003f26270 */
[----:B------:R-:W-:Y:S02]  /*6650*/  FSEL R153, R83, -INF , !P2 ;  /* 0xff80000053997808 */ /* 0x000fe40005000000 */
[----:B------:R-:W-:-:S02]  /*6660*/  FMNMX.FTZ R12, R155, R12, !PT ;  /* 0x0000000c9b0c7209 */ /* 0x000fc40007810000 */
[----:B------:R-:W-:Y:S02]  /*6670*/  IADD3 R3, R3, 0x79, RZ ;  /* 0x0000007903037810 */ /* 0x000fe40007ffe0ff */
[----:B------:R-:W-:Y:S02]  /*6680*/  ISETP.GE.AND P5, PT, R6, R193, PT ;  /* 0x000000c10600720c */ /* 0x000fe40003fa6270 */
[----:B------:R-:W-:Y:S02]  /*6690*/  FSEL R147, R77, -INF , !P3 ;  /* 0xff8000004d937808 */ /* 0x000fe40005800000 */
[----:B------:R-:W-:Y:S02]  /*66a0*/  FMNMX.FTZ R14, R151, R14, !PT ;  /* 0x0000000e970e7209 */ /* 0x000fe40007810000 */
[----:B------:R-:W-:Y:S02]  /*66b0*/  ISETP.GE.AND P2, PT, R8, R192, PT ;  /* 0x000000c00800720c */ /* 0x000fe40003f46270 */
[----:B------:R-:W-:-:S02]  /*66c0*/  FSEL R137, R78, -INF , !P1 ;  /* 0xff8000004e897808 */ /* 0x000fc40004800000 */
[----:B------:R-:W-:Y:S02]  /*66d0*/  FMNMX.FTZ R12, R153, R12, !PT ;  /* 0x0000000c990c7209 */ /* 0x000fe40007810000 */
[----:B------:R-:W-:Y:S02]  /*66e0*/  ISETP.GE.AND P3, PT, R3, R193, PT ;  /* 0x000000c10300720c */ /* 0x000fe40003f66270 */
[----:B------:R-:W-:Y:S02]  /*66f0*/  FSEL R145, R72, -INF , !P5 ;  /* 0xff80000048917808 */ /* 0x000fe40006800000 */
[----:B------:R-:W-:Y:S02]  /*6700*/  FMNMX.FTZ R14, R147, R14, !PT ;  /* 0x0000000e930e7209 */ /* 0x000fe40007810000 */
[----:B------:R-:W-:Y:S02]  /*6710*/  ISETP.GE.AND P1, PT, R6, R192, PT ;  /* 0x000000c00600720c */ /* 0x000fe40003f26270 */
[----:B------:R-:W-:-:S02]  /*6720*/  FSEL R67, R79, -INF , !P2 ;  /* 0xff8000004f437808 */ /* 0x000fc40005000000 */
[----:B------:R-:W-:Y:S01]  /*6730*/  FMNMX.FTZ R12, R137, R12, !PT ;  /* 0x0000000c890c7209 */ /* 0x000fe20007810000 */
[----:B------:R-:W-:Y:S01]  /*6740*/  LDSM.16.MT88.4 R76, [R198+0xc000] ;  /* 0x00c00000c64c783b */ /* 0x000fe20000004200 */
[----:B------:R-:W-:Y:S02]  /*6750*/  FSEL R139, R73, -INF , !P3 ;  /* 0xff800000498b7808 */ /* 0x000fe40005800000 */
[----:B------:R-:W-:Y:S02]  /*6760*/  FMNMX.FTZ R14, R145, R14, !PT ;  /* 0x0000000e910e7209 */ /* 0x000fe40007810000 */
[----:B------:R-:W-:Y:S02]  /*6770*/  ISETP.GE.AND P2, PT, R3, R192, PT ;  /* 0x000000c00300720c */ /* 0x000fe40003f46270 */
[----:B------:R-:W-:Y:S02]  /*6780*/  FSEL R65, R74, -INF , !P1 ;  /* 0xff8000004a417808 */ /* 0x000fe40004800000 */
[----:B------:R-:W-:-:S02]  /*6790*/  FMNMX.FTZ R12, R67, R12, !PT ;  /* 0x0000000c430c7209 */ /* 0x000fc40007810000 */
[----:B------:R-:W-:Y:S02]  /*67a0*/  FMNMX.FTZ R10, R139, R14, !PT ;  /* 0x0000000e8b0a7209 */ /* 0x000fe40007810000 */
[----:B------:R-:W-:Y:S02]  /*67b0*/  FSEL R63, R75, -INF , !P2 ;  /* 0xff8000004b3f7808 */ /* 0x000fe40005000000 */
[----:B------:R-:W-:Y:S01]  /*67c0*/  FMNMX.FTZ R8, R65, R12, !PT ;  /* 0x0000000c41087209 */ /* 0x000fe20007810000 */
[----:B------:R-:W1:Y:S03]  /*67d0*/  SHFL.BFLY PT, R9, R10, 0x2, 0x1f ;  /* 0x0c401f000a097f89 */ /* 0x000e6600000e0000 */
[----:B------:R-:W-:Y:S01]  /*67e0*/  FMNMX.FTZ R8, R63, R8, !PT ;  /* 0x000000083f087209 */ /* 0x000fe20007810000 */
[----:B------:R-:W-:Y:S04]  /*67f0*/  LDSM.16.MT88.4 R12, [R196+0xc800] ;  /* 0x00c80000c40c783b */ /* 0x000fe80000004200 */
[----:B------:R-:W2:Y:S01]  /*6800*/  SHFL.BFLY PT, R3, R8, 0x2, 0x1f ;  /* 0x0c401f0008037f89 */ /* 0x000ea200000e0000 */
[----:B-1----:R-:W-:-:S05]  /*6810*/  FMNMX.FTZ R9, R10, R9, !PT ;  /* 0x000000090a097209 */ /* 0x002fca0007810000 */
[----:B------:R-:W1:Y:S01]  /*6820*/  SHFL.BFLY PT, R132, R9, 0x1, 0x1f ;  /* 0x0c201f0009847f89 */ /* 0x000e6200000e0000 */
[----:B--2---:R-:W-:-:S05]  /*6830*/  FMNMX.FTZ R6, R8, R3, !PT ;  /* 0x0000000308067209 */ /* 0x004fca0007810000 */
[----:B------:R-:W2:Y:S01]  /*6840*/  SHFL.BFLY PT, R3, R6, 0x1, 0x1f ;  /* 0x0c201f0006037f89 */ /* 0x000ea200000e0000 */
[----:B-1----:R-:W-:-:S03]  /*6850*/  FMNMX.FTZ R132, R9, R132, !PT ;  /* 0x0000008409847209 */ /* 0x002fc60007810000 */
[----:B------:R-:W-:Y:S01]  /*6860*/  LDSM.16.MT88.4 R8, [R200+0x10800] ;  /* 0x01080000c808783b */ /* 0x000fe20000004200 */
[C---:B------:R-:W-:Y:S01]  /*6870*/  FSETP.NEU.FTZ.AND P1, PT, R132.reuse, -INF , PT ;  /* 0xff8000008400780b */ /* 0x040fe20003f3d000 */
[----:B------:R-:W-:Y:S01]  /*6880*/  FMUL.FTZ R62, R132, c[0x0][0x23c] ;  /* 0x00008f00843e7a20 */ /* 0x000fe20000410000 */
[----:B--2---:R-:W-:-:S04]  /*6890*/  FMNMX.FTZ R3, R6, R3, !PT ;  /* 0x0000000306037209 */ /* 0x004fc80007810000 */
[----:B------:R-:W-:Y:S02]  /*68a0*/  FSEL R62, R62, RZ, P1 ;  /* 0x000000ff3e3e7208 */ /* 0x000fe40000800000 */
[C---:B------:R-:W-:Y:S01]  /*68b0*/  FSETP.NEU.FTZ.AND P1, PT, R3.reuse, -INF , PT ;  /* 0xff8000000300780b */ /* 0x040fe20003f3d000 */
[----:B------:R-:W-:Y:S02]  /*68c0*/  FMUL.FTZ R60, R3, c[0x0][0x23c] ;  /* 0x00008f00033c7a20 */ /* 0x000fe40000410000 */
[--C-:B------:R-:W-:Y:S02]  /*68d0*/  FFMA.FTZ R57, R28, c[0x0][0x23c], -R62.reuse ;  /* 0x00008f001c397a23 */ /* 0x100fe4000001083e */
[--C-:B------:R-:W-:Y:S01]  /*68e0*/  FFMA.FTZ R56, R29, c[0x0][0x23c], -R62.reuse ;  /* 0x00008f001d387a23 */ /* 0x100fe2000001083e */
[----:B------:R-:W-:Y:S01]  /*68f0*/  FSEL R60, R60, RZ, P1 ;  /* 0x000000ff3c3c7208 */ /* 0x000fe20000800000 */
[--C-:B------:R-:W-:Y:S01]  /*6900*/  FFMA.FTZ R54, R49, c[0x0][0x23c], -R62.reuse ;  /* 0x00008f0031367a23 */ /* 0x100fe2000001083e */
[----:B------:R-:W-:Y:S01]  /*6910*/  LEA R230, P1, R188, c[0x0][0x168], 0x1 ;  /* 0x00005a00bce67a11 */ /* 0x000fe200078208ff */
[----:B------:R-:W-:Y:S01]  /*6920*/  FFMA.FTZ R51, R51, c[0x0][0x23c], -R62 ;  /* 0x00008f0033337a23 */ /* 0x000fe2000001083e */
[----:B------:R-:W-:Y:S01]  /*6930*/  MUFU.EX2 R57, R57 ;  /* 0x0000003900397308 */ /* 0x000fe20000000800 */
[----:B------:R-:W-:-:S02]  /*6940*/  FFMA.FTZ R61, R30, c[0x0][0x23c], -R60 ;  /* 0x00008f001e3d7a23 */ /* 0x000fc4000001083c */
[--C-:B------:R-:W-:Y:S02]  /*6950*/  FFMA.FTZ R58, R31, c[0x0][0x23c], -R60.reuse ;  /* 0x00008f001f3a7a23 */ /* 0x100fe4000001083c */
[--C-:B------:R-:W-:Y:S01]  /*6960*/  FFMA.FTZ R59, R47, c[0x0][0x23c], -R60.reuse ;  /* 0x00008f002f3b7a23 */ /* 0x100fe2000001083c */
[----:B------:R-:W-:Y:S01]  /*6970*/  LDSM.16.MT88.4 R28, [R197+0x10800] ;  /* 0x01080000c51c783b */ /* 0x000fe20000004200 */
[----:B------:R-:W-:Y:S01]  /*6980*/  FFMA.FTZ R52, R27, c[0x0][0x23c], -R60 ;  /* 0x00008f001b347a23 */ /* 0x000fe2000001083c */
[----:B------:R-:W1:Y:S01]  /*6990*/  MUFU.EX2 R56, R56 ;  /* 0x0000003800387308 */ /* 0x000e620000000800 */
[--C-:B------:R-:W-:Y:S02]  /*69a0*/  FFMA.FTZ R55, R7, c[0x0][0x23c], -R62.reuse ;  /* 0x00008f0007377a23 */ /* 0x100fe4000001083e */
[--C-:B------:R-:W-:Y:S02]  /*69b0*/  FFMA.FTZ R49, R5, c[0x0][0x23c], -R62.reuse ;  /* 0x00008f0005317a23 */ /* 0x100fe4000001083e */
[----:B------:R-:W2:Y:S01]  /*69c0*/  LDSM.16.MT88.4 R4, [R196+0x10000] ;  /* 0x01000000c404783b */ /* 0x000ea20000004200 */
[----:B------:R-:W-:-:S02]  /*69d0*/  FFMA.FTZ R50, R21, c[0x0][0x23c], -R62 ;  /* 0x00008f0015327a23 */ /* 0x000fc4000001083e */
[----:B------:R-:W-:Y:S01]  /*69e0*/  MUFU.EX2 R54, R54 ;  /* 0x0000003600367308 */ /* 0x000fe20000000800 */
[----:B------:R-:W-:Y:S02]  /*69f0*/  FFMA.FTZ R46, R17, c[0x0][0x23c], -R62 ;  /* 0x00008f00112e7a23 */ /* 0x000fe4000001083e */
[--C-:B------:R-:W-:Y:S01]  /*6a00*/  FFMA.FTZ R53, R25, c[0x0][0x23c], -R60.reuse ;  /* 0x00008f0019357a23 */ /* 0x100fe2000001083c */
[----:B------:R-:W3:Y:S01]  /*6a10*/  LDSM.16.MT88.4 R16, [R197+0xc800] ;  /* 0x00c80000c510783b */ /* 0x000ee20000004200 */
[--C-:B------:R-:W-:Y:S02]  /*6a20*/  FFMA.FTZ R48, R23, c[0x0][0x23c], -R60.reuse ;  /* 0x00008f0017307a23 */ /* 0x100fe4000001083c */
[--C-:B------:R-:W-:Y:S01]  /*6a30*/  FFMA.FTZ R47, R35, c[0x0][0x23c], -R60.reuse ;  /* 0x00008f00232f7a23 */ /* 0x100fe2000001083c */
[----:B------:R-:W4:Y:S01]  /*6a40*/  MUFU.EX2 R51, R51 ;  /* 0x0000003300337308 */ /* 0x000f220000000800 */
[----:B-1----:R-:W-:Y:S01]  /*6a50*/  F2FP.BF16.PACK_AB R116, R56, R57 ;  /* 0x000000393874723e */ /* 0x002fe200000010ff */
[----:B------:R-:W-:Y:S01]  /*6a60*/  FFMA.FTZ R44, R33, c[0x0][0x23c], -R60 ;  /* 0x00008f00212c7a23 */ /* 0x000fe2000001083c */
[----:B------:R-:W1:Y:S01]  /*6a70*/  LDSM.16.MT88.4 R24, [R200+0xc800] ;  /* 0x00c80000c818783b */ /* 0x000e620000004200 */
[----:B------:R-:W-:-:S02]  /*6a80*/  FFMA.FTZ R42, R41, c[0x0][0x23c], -R62 ;  /* 0x00008f00292a7a23 */ /* 0x000fc4000001083e */
[--C-:B------:R-:W-:Y:S01]  /*6a90*/  FFMA.FTZ R2, R40, c[0x0][0x23c], -R62.reuse ;  /* 0x00008f0028027a23 */ /* 0x100fe2000001083e */
[----:B------:R-:W-:Y:S01]  /*6aa0*/  LDSM.16.MT88.4 R20, [R198+0xc800] ;  /* 0x00c80000c614783b */ /* 0x000fe20000004200 */
[----:B------:R-:W-:Y:S01]  /*6ab0*/  MUFU.EX2 R61, R61 ;  /* 0x0000003d003d7308 */ /* 0x000fe20000000800 */
[--C-:B------:R-:W-:Y:S02]  /*6ac0*/  FFMA.FTZ R45, R45, c[0x0][0x23c], -R62.reuse ;  /* 0x00008f002d2d7a23 */ /* 0x100fe4000001083e */
[----:B------:R-:W-:Y:S01]  /*6ad0*/  LDSM.16.MT88.4 R32, [R198+0x10800] ;  /* 0x01080000c620783b */ /* 0x000fe20000004200 */
[----:B------:R-:W-:Y:S02]  /*6ae0*/  FFMA.FTZ R41, R64, c[0x0][0x23c], -R62 ;  /* 0x00008f0040297a23 */ /* 0x000fe4000001083e */
[--C-:B------:R-:W-:Y:S02]  /*6af0*/  FFMA.FTZ R43, R43, c[0x0][0x23c], -R60.reuse ;  /* 0x00008f002b2b7a23 */ /* 0x100fe4000001083c */
[----:B------:R-:W5:Y:S01]  /*6b00*/  MUFU.EX2 R58, R58 ;  /* 0x0000003a003a7308 */ /* 0x000f620000000800 */
[----:B----4-:R-:W-:Y:S01]  /*6b10*/  F2FP.BF16.PACK_AB R118, R51, R54 ;  /* 0x000000363376723e */ /* 0x010fe200000010ff */
[----:B------:R-:W-:-:S02]  /*6b20*/  FFMA.FTZ R40, R251, c[0x0][0x23c], -R60 ;  /* 0x00008f00fb287a23 */ /* 0x000fc4000001083c */
[--C-:B------:R-:W-:Y:S02]  /*6b30*/  FFMA.FTZ R37, R37, c[0x0][0x23c], -R60.reuse ;  /* 0x00008f0025257a23 */ /* 0x100fe4000001083c */
[--C-:B------:R-:W-:Y:S02]  /*6b40*/  FFMA.FTZ R0, R249, c[0x0][0x23c], -R60.reuse ;  /* 0x00008f00f9007a23 */ /* 0x100fe4000001083c */
[----:B------:R-:W-:Y:S01]  /*6b50*/  MUFU.EX2 R59, R59 ;  /* 0x0000003b003b7308 */ /* 0x000fe20000000800 */
[----:B------:R-:W-:Y:S02]  /*6b60*/  FFMA.FTZ R136, R149, c[0x0][0x23c], -R60 ;  /* 0x00008f0095887a23 */ /* 0x000fe4000001083c */
[--C-:B------:R-:W-:Y:S02]  /*6b70*/  FFMA.FTZ R64, R247, c[0x0][0x23c], -R62.reuse ;  /* 0x00008f00f7407a23 */ /* 0x100fe4000001083e */
[--C-:B------:R-:W-:Y:S02]  /*6b80*/  FFMA.FTZ R141, R141, c[0x0][0x23c], -R62.reuse ;  /* 0x00008f008d8d7a23 */ /* 0x100fe4000001083e */
[--C-:B------:R-:W-:Y:S01]  /*6b90*/  FFMA.FTZ R143, R143, c[0x0][0x23c], -R62.reuse ;  /* 0x00008f008f8f7a23 */ /* 0x100fe2000001083e */
[----:B------:R-:W4:Y:S01]  /*6ba0*/  MUFU.EX2 R52, R52 ;  /* 0x0000003400347308 */ /* 0x000f220000000800 */
[----:B-----5:R-:W-:Y:S01]  /*6bb0*/  F2FP.BF16.PACK_AB R117, R58, R61 ;  /* 0x0000003d3a75723e */ /* 0x020fe200000010ff */
[----:B------:R-:W-:-:S02]  /*6bc0*/  FFMA.FTZ R66, R245, c[0x0][0x23c], -R62 ;  /* 0x00008f00f5427a23 */ /* 0x000fc4000001083e */
[--C-:B------:R-:W-:Y:S02]  /*6bd0*/  FFMA.FTZ R149, R243, c[0x0][0x23c], -R60.reuse ;  /* 0x00008f00f3957a23 */ /* 0x100fe4000001083c */
[--C-:B------:R-:W-:Y:S02]  /*6be0*/  FFMA.FTZ R138, R241, c[0x0][0x23c], -R60.reuse ;  /* 0x00008f00f18a7a23 */ /* 0x100fe4000001083c */
[----:B------:R-:W-:Y:S01]  /*6bf0*/  MUFU.EX2 R55, R55 ;  /* 0x0000003700377308 */ /* 0x000fe20000000800 */
[--C-:B------:R-:W-:Y:S02]  /*6c00*/  FFMA.FTZ R157, R157, c[0x0][0x23c], -R60.reuse ;  /* 0x00008f009d9d7a23 */ /* 0x100fe4000001083c */
[----:B------:R-:W-:Y:S02]  /*6c10*/  FFMA.FTZ R146, R181, c[0x0][0x23c], -R60 ;  /* 0x00008f00b5927a23 */ /* 0x000fe4000001083c */
[--C-:B------:R-:W-:Y:S02]  /*6c20*/  FFMA.FTZ R140, R239, c[0x0][0x23c], -R62.reuse ;  /* 0x00008f00ef8c7a23 */ /* 0x100fe4000001083e */
[--C-:B------:R-:W-:Y:S01]  /*6c30*/  FFMA.FTZ R171, R171, c[0x0][0x23c], -R62.reuse ;  /* 0x00008f00abab7a23 */ /* 0x100fe2000001083e */
[----:B----4-:R-:W-:Y:S01]  /*6c40*/  F2FP.BF16.PACK_AB R119, R52, R59 ;  /* 0x0000003b3477723e */ /* 0x010fe200000010ff */
[----:B------:R-:W4:Y:S01]  /*6c50*/  MUFU.EX2 R50, R50 ;  /* 0x0000003200327308 */ /* 0x000f220000000800 */
[----:B------:R-:W-:-:S02]  /*6c60*/  FFMA.FTZ R175, R175, c[0x0][0x23c], -R62 ;  /* 0x00008f00afaf7a23 */ /* 0x000fc4000001083e */
[----:B------:R-:W-:Y:S02]  /*6c70*/  FFMA.FTZ R142, R237, c[0x0][0x23c], -R62 ;  /* 0x00008f00ed8e7a23 */ /* 0x000fe4000001083e */
[--C-:B------:R-:W-:Y:S01]  /*6c80*/  FFMA.FTZ R144, R235, c[0x0][0x23c], -R60.reuse ;  /* 0x00008f00eb907a23 */ /* 0x100fe2000001083c */
[C---:B------:R-:W-:Y:S01]  /*6c90*/  HMMA.16816.F32.BF16 R88, R116.reuse, R92, RZ ;  /* 0x0000005c7458723c */ /* 0x040fe200000418ff */
[--C-:B------:R-:W-:Y:S01]  /*6ca0*/  FFMA.FTZ R177, R177, c[0x0][0x23c], -R60.reuse ;  /* 0x00008f00b1b17a23 */ /* 0x100fe2000001083c */
[----:B------:R-:W-:Y:S01]  /*6cb0*/  MUFU.EX2 R49, R49 ;  /* 0x0000003100317308 */ /* 0x000fe20000000800 */
[----:B------:R-:W-:Y:S02]  /*6cc0*/  FFMA.FTZ R181, R233, c[0x0][0x23c], -R60 ;  /* 0x00008f00e9b57a23 */ /* 0x000fe4000001083c */
[--C-:B------:R-:W-:Y:S01]  /*6cd0*/  FFMA.FTZ R148, R231, c[0x0][0x23c], -R62.reuse ;  /* 0x00008f00e7947a23 */ /* 0x100fe2000001083e */
[----:B------:R-:W-:Y:S01]  /*6ce0*/  LEA.HI.X R231, R188, c[0x0][0x16c], R189, 0x1, P1 ;  /* 0x00005b00bce77a11 */ /* 0x000fe200008f0cbd */
[--C-:B------:R-:W-:Y:S01]  /*6cf0*/  FFMA.FTZ R229, R229, c[0x0][0x23c], -R62.reuse ;  /* 0x00008f00e5e57a23 */ /* 0x100fe2000001083e */
[----:B------:R-:W-:Y:S01]  /*6d00*/  HMMA.16816.F32.BF16 R92, R116, R94, RZ ;  /* 0x0000005e745c723c */ /* 0x000fe200000418ff */
[--C-:B------:R-:W-:Y:S01]  /*6d10*/  FFMA.FTZ R150, R227, c[0x0][0x23c], -R62.reuse ;  /* 0x00008f00e3967a23 */ /* 0x100fe2000001083e */
[----:B------:R-:W-:Y:S01]  /*6d20*/  MUFU.EX2 R46, R46 ;  /* 0x0000002e002e7308 */ /* 0x000fe20000000800 */
[----:B------:R-:W-:-:S02]  /*6d30*/  FFMA.FTZ R195, R195, c[0x0][0x23c], -R62 ;  /* 0x00008f00c3c37a23 */ /* 0x000fc4000001083e */
[--C-:B------:R-:W-:Y:S02]  /*6d40*/  FFMA.FTZ R152, R187, c[0x0][0x23c], -R60.reuse ;  /* 0x00008f00bb987a23 */ /* 0x100fe4000001083c */
[--C-:B------:R-:W-:Y:S01]  /*6d50*/  FFMA.FTZ R185, R185, c[0x0][0x23c], -R60.reuse ;  /* 0x00008f00b9b97a23 */ /* 0x100fe2000001083c */
[C---:B------:R-:W-:Y:S01]  /*6d60*/  HMMA.16816.F32.BF16 R128, R116.reuse, R68, RZ ;  /* 0x000000447480723c */ /* 0x040fe200000418ff */
[--C-:B------:R-:W-:Y:S01]  /*6d70*/  FFMA.FTZ R154, R183, c[0x0][0x23c], -R60.reuse ;  /* 0x00008f00b79a7a23 */ /* 0x100fe2000001083c */
[----:B------:R-:W-:Y:S01]  /*6d80*/  MUFU.EX2 R53, R53 ;  /* 0x0000003500357308 */ /* 0x000fe20000000800 */
[----:B------:R-:W-:Y:S02]  /*6d90*/  FFMA.FTZ R179, R179, c[0x0][0x23c], -R60 ;  /* 0x00008f00b3b37a23 */ /* 0x000fe4000001083c */
[--C-:B------:R-:W-:Y:S02]  /*6da0*/  FFMA.FTZ R156, R169, c[0x0][0x23c], -R62.reuse ;  /* 0x00008f00a99c7a23 */ /* 0x100fe4000001083e */
[--C-:B------:R-:W-:Y:S01]  /*6db0*/  FFMA.FTZ R167, R167, c[0x0][0x23c], -R62.reuse ;  /* 0x00008f00a7a77a23 */ /* 0x100fe2000001083e */
[----:B------:R-:W-:Y:S01]  /*6dc0*/  HMMA.16816.F32.BF16 R72, R116, R76, RZ ;  /* 0x0000004c7448723c */ /* 0x000fe200000418ff */
[--C-:B------:R-:W-:Y:S01]  /*6dd0*/  FFMA.FTZ R158, R165, c[0x0][0x23c], -R62.reuse ;  /* 0x00008f00a59e7a23 */ /* 0x100fe2000001083e */
[----:B------:R-:W5:Y:S01]  /*6de0*/  MUFU.EX2 R48, R48 ;  /* 0x0000003000307308 */ /* 0x000f620000000800 */
[----:B------:R-:W-:-:S02]  /*6df0*/  FFMA.FTZ R163, R163, c[0x0][0x23c], -R62 ;  /* 0x00008f00a3a37a23 */ /* 0x000fc4000001083e */
[--C-:B------:R-:W-:Y:S02]  /*6e00*/  FFMA.FTZ R160, R161, c[0x0][0x23c], -R60.reuse ;  /* 0x00008f00a1a07a23 */ /* 0x100fe4000001083c */
[--C-:B------:R-:W-:Y:S01]  /*6e10*/  FFMA.FTZ R159, R159, c[0x0][0x23c], -R60.reuse ;  /* 0x00008f009f9f7a23 */ /* 0x100fe2000001083c */
[C---:B------:R-:W-:Y:S01]  /*6e20*/  HMMA.16816.F32.BF16 R80, R116.reuse, R84, RZ ;  /* 0x000000547450723c */ /* 0x040fe200000418ff */
[--C-:B------:R-:W-:Y:S01]  /*6e30*/  FFMA.FTZ R155, R155, c[0x0][0x23c], -R60.reuse ;  /* 0x00008f009b9b7a23 */ /* 0x100fe2000001083c */
[----:B------:R-:W-:Y:S01]  /*6e40*/  MUFU.EX2 R47, R47 ;  /* 0x0000002f002f7308 */ /* 0x000fe20000000800 */
[----:B------:R-:W-:Y:S02]  /*6e50*/  FFMA.FTZ R153, R153, c[0x0][0x23c], -R60 ;  /* 0x00008f0099997a23 */ /* 0x000fe4000001083c */
[----:B------:R-:W-:Y:S02]  /*6e60*/  FFMA.FTZ R235, R139, c[0x0][0x23c], -R62 ;  /* 0x00008f008beb7a23 */ /* 0x000fe4000001083e */
[----:B------:R-:W-:Y:S01]  /*6e70*/  FADD.FTZ R57, R57, R56 ;  /* 0x0000003839397221 */ /* 0x000fe20000010000 */
[----:B------:R-:W-:Y:S01]  /*6e80*/  HMMA.16816.F32.BF16 R96, R116, R100, RZ ;  /* 0x000000647460723c */ /* 0x000fe200000418ff */
[----:B------:R-:W-:Y:S01]  /*6e90*/  FADD.FTZ R58, R61, R58 ;  /* 0x0000003a3d3a7221 */ /* 0x000fe20000010000 */
[----:B------:R-:W1:Y:S01]  /*6ea0*/  MUFU.EX2 R44, R44 ;  /* 0x0000002c002c7308 */ /* 0x000e620000000800 */
[----:B------:R-:W-:-:S02]  /*6eb0*/  FADD.FTZ R54, R54, R57 ;  /* 0x0000003936367221 */ /* 0x000fc40000010000 */
[----:B------:R-:W-:Y:S02]  /*6ec0*/  FADD.FTZ R59, R59, R58 ;  /* 0x0000003a3b3b7221 */ /* 0x000fe40000010000 */
[----:B------:R-:W-:Y:S01]  /*6ed0*/  FADD.FTZ R54, R51, R54 ;  /* 0x0000003633367221 */ /* 0x000fe20000010000 */
[C---:B------:R-:W-:Y:S01]  /*6ee0*/  HMMA.16816.F32.BF16 R104, R116.reuse, R124, RZ ;  /* 0x0000007c7468723c */ /* 0x040fe200000418ff */
[----:B------:R-:W-:Y:S01]  /*6ef0*/  FADD.FTZ R52, R52, R59 ;  /* 0x0000003b34347221 */ /* 0x000fe20000010000 */
[----:B------:R-:W-:Y:S06]  /*6f00*/  MUFU.EX2 R45, R45 ;  /* 0x0000002d002d7308 */ /* 0x000fec0000000800 */
[C---:B------:R-:W-:Y:S02]  /*6f10*/  HMMA.16816.F32.BF16 R108, R116.reuse, R112, RZ ;  /* 0x00000070746c723c */ /* 0x040fe400000418ff */
[----:B------:R-:W1:Y:S06]  /*6f20*/  MUFU.EX2 R42, R42 ;  /* 0x0000002a002a7308 */ /* 0x000e6c0000000800 */
[C---:B------:R-:W-:Y:S02]  /*6f30*/  HMMA.16816.F32.BF16 R68, R116.reuse, R70, RZ ;  /* 0x000000467444723c */ /* 0x040fe400000418ff */
        /* <DEDUP_REMOVED lines=11> */
[C---:B--2---:R-:W-:Y:S02]  /*6ff0*/  HMMA.16816.F32.BF16 R120, R116.reuse, R4, RZ ;  /* 0x000000047478723c */ /* 0x044fe400000418ff */
[----:B------:R-:W-:Y:S05]  /*7000*/  MUFU.EX2 R64, R64 ;  /* 0x0000004000407308 */ /* 0x000fea0000000800 */
[----:B----4-:R-:W-:Y:S01]  /*7010*/  F2FP.BF16.PACK_AB R4, R50, R55 ;  /* 0x000000373204723e */ /* 0x010fe200000010ff */
[----:B------:R-:W-:Y:S01]  /*7020*/  HMMA.16816.F32.BF16 R116, R116, R6, RZ ;  /* 0x000000067474723c */ /* 0x000fe200000418ff */
[----:B-----5:R-:W-:Y:S01]  /*7030*/  F2FP.BF16.PACK_AB R5, R48, R53 ;  /* 0x000000353005723e */ /* 0x020fe200000010ff */
[----:B------:R-:W2:Y:S01]  /*7040*/  MUFU.EX2 R141, R141 ;  /* 0x0000008d008d7308 */ /* 0x000ea20000000800 */
[----:B------:R-:W-:-:S02]  /*7050*/  FADD.FTZ R55, R55, R54 ;  /* 0x0000003637377221 */ /* 0x000fc40000010000 */
[----:B------:R-:W-:Y:S02]  /*7060*/  FADD.FTZ R53, R53, R52 ;  /* 0x0000003435357221 */ /* 0x000fe40000010000 */
[----:B------:R-:W-:Y:S01]  /*7070*/  F2FP.BF16.PACK_AB R6, R46, R49 ;  /* 0x000000312e06723e */ /* 0x000fe200000010ff */
[----:B------:R-:W-:Y:S01]  /*7080*/  FADD.FTZ R50, R50, R55 ;  /* 0x0000003732327221 */ /* 0x000fe20000010000 */
[----:B-1----:R-:W-:Y:S01]  /*7090*/  F2FP.BF16.PACK_AB R7, R44, R47 ;  /* 0x0000002f2c07723e */ /* 0x002fe200000010ff */
[----:B------:R-:W-:Y:S01]  /*70a0*/  MUFU.EX2 R143, R143 ;  /* 0x0000008f008f7308 */ /* 0x000fe20000000800 */
[----:B------:R-:W-:Y:S02]  /*70b0*/  FADD.FTZ R48, R48, R53 ;  /* 0x0000003530307221 */ /* 0x000fe40000010000 */
[----:B------:R-:W-:Y:S02]  /*70c0*/  FADD.FTZ R49, R49, R50 ;  /* 0x0000003231317221 */ /* 0x000fe40000010000 */
[----:B------:R-:W-:Y:S01]  /*70d0*/  FADD.FTZ R47, R47, R48 ;  /* 0x000000302f2f7221 */ /* 0x000fe20000010000 */
[----:B------:R-:W-:Y:S01]  /*70e0*/  HMMA.16816.F32.BF16 R88, R4, R12, R88 ;  /* 0x0000000c0458723c */ /* 0x000fe20000041858 */
[----:B------:R-:W-:Y:S01]  /*70f0*/  FADD.FTZ R46, R46, R49 ;  /* 0x000000312e2e7221 */ /* 0x000fe20000010000 */
[----:B------:R-:W1:Y:S01]  /*7100*/  MUFU.EX2 R66, R66 ;  /* 0x0000004200427308 */ /* 0x000e620000000800 */
[----:B------:R-:W-:-:S05]  /*7110*/  FADD.FTZ R44, R44, R47 ;  /* 0x0000002f2c2c7221 */ /* 0x000fca0000010000 */
[C---:B------:R-:W-:Y:S01]  /*7120*/  HMMA.16816.F32.BF16 R92, R4.reuse, R14, R92 ;  /* 0x0000000e045c723c */ /* 0x040fe2000004185c */
[----:B------:R-:W4:Y:S01]  /*7130*/  LDSM.16.MT88.4 R12, [R196+0x10800] ;  /* 0x01080000c40c783b */ /* 0x000f220000004200 */
[----:B------:R-:W-:Y:S06]  /*7140*/  MUFU.EX2 R136, R136 ;  /* 0x0000008800887308 */ /* 0x000fec0000000800 */
[C---:B------:R-:W-:Y:S02]  /*7150*/  HMMA.16816.F32.BF16 R96, R4.reuse, R8, R96 ;  /* 0x000000080460723c */ /* 0x040fe40000041860 */
[----:B------:R-:W5:Y:S06]  /*7160*/  MUFU.EX2 R149, R149 ;  /* 0x0000009500957308 */ /* 0x000f6c0000000800 */
[C---:B------:R-:W-:Y:S01]  /*7170*/  HMMA.16816.F32.BF16 R100, R4.reuse, R10, R100 ;  /* 0x0000000a0464723c */ /* 0x040fe20000041864 */
[----:B------:R-:W1:Y:S01]  /*7180*/  LDSM.16.MT88.4 R8, [R196+0xd000] ;  /* 0x00d00000c408783b */ /* 0x000e620000004200 */
[----:B------:R-:W-:Y:S06]  /*7190*/  MUFU.EX2 R138, R138 ;  /* 0x0000008a008a7308 */ /* 0x000fec0000000800 */
[C---:B---3--:R-:W-:Y:S02]  /*71a0*/  HMMA.16816.F32.BF16 R80, R4.reuse, R16, R80 ;  /* 0x000000100450723c */ /* 0x048fe40000041850 */
[----:B------:R-:W3:Y:S06]  /*71b0*/  MUFU.EX2 R157, R157 ;  /* 0x0000009d009d7308 */ /* 0x000eec0000000800 */
[C---:B------:R-:W-:Y:S01]  /*71c0*/  HMMA.16816.F32.BF16 R84, R4.reuse, R18, R84 ;  /* 0x000000120454723c */ /* 0x040fe20000041854 */
[----:B------:R-:W-:Y:S01]  /*71d0*/  LDSM.16.MT88.4 R16, [R197+0xd000] ;  /* 0x00d00000c510783b */ /* 0x000fe20000004200 */
[----:B------:R-:W1:Y:S06]  /*71e0*/  MUFU.EX2 R140, R140 ;  /* 0x0000008c008c7308 */ /* 0x000e6c0000000800 */
[C---:B------:R-:W-:Y:S02]  /*71f0*/  HMMA.16816.F32.BF16 R128, R4.reuse, R24, R128 ;  /* 0x000000180480723c */ /* 0x040fe40000041880 */
[----:B------:R-:W1:Y:S06]  /*7200*/  MUFU.EX2 R171, R171 ;  /* 0x000000ab00ab7308 */ /* 0x000e6c0000000800 */
[C---:B----4-:R-:W-:Y:S02]  /*7210*/  HMMA.16816.F32.BF16 R120, R4.reuse, R12, R120 ;  /* 0x0000000c0478723c */ /* 0x050fe40000041878 */
[----:B------:R-:W-:Y:S06]  /*7220*/  MUFU.EX2 R175, R175 ;  /* 0x000000af00af7308 */ /* 0x000fec0000000800 */
[C---:B------:R-:W-:Y:S01]  /*7230*/  HMMA.16816.F32.BF16 R116, R4.reuse, R14, R116 ;  /* 0x0000000e0474723c */ /* 0x040fe20000041874 */
[----:B------:R-:W4:Y:S01]  /*7240*/  LDSM.16.MT88.4 R12, [R200+0x11000] ;  /* 0x01100000c80c783b */ /* 0x000f220000004200 */
[----:B------:R-:W1:Y:S06]  /*7250*/  MUFU.EX2 R142, R142 ;  /* 0x0000008e008e7308 */ /* 0x000e6c0000000800 */
[C---:B------:R-:W-:Y:S01]  /*7260*/  HMMA.16816.F32.BF16 R68, R4.reuse, R26, R68 ;  /* 0x0000001a0444723c */ /* 0x040fe20000041844 */
[----:B------:R-:W1:Y:S01]  /*7270*/  LDSM.16.MT88.4 R24, [R200+0xd000] ;  /* 0x00d00000c818783b */ /* 0x000e620000004200 */
[----:B------:R-:W-:Y:S06]  /*7280*/  MUFU.EX2 R144, R144 ;  /* 0x0000009000907308 */ /* 0x000fec0000000800 */
[C---:B------:R-:W-:Y:S02]  /*7290*/  HMMA.16816.F32.BF16 R72, R4.reuse, R20, R72 ;  /* 0x000000140448723c */ /* 0x040fe40000041848 */
[----:B------:R-:W1:Y:S06]  /*72a0*/  MUFU.EX2 R177, R177 ;  /* 0x000000b100b17308 */ /* 0x000e6c0000000800 */
[C---:B------:R-:W-:Y:S01]  /*72b0*/  HMMA.16816.F32.BF16 R76, R4.reuse, R22, R76 ;  /* 0x00000016044c723c */ /* 0x040fe2000004184c */
[----:B------:R-:W1:Y:S01]  /*72c0*/  LDSM.16.MT88.4 R20, [R198+0xd000] ;  /* 0x00d00000c614783b */ /* 0x000e620000004200 */
[----:B------:R-:W-:Y:S06]  /*72d0*/  MUFU.EX2 R146, R146 ;  /* 0x0000009200927308 */ /* 0x000fec0000000800 */
[C---:B------:R-:W-:Y:S02]  /*72e0*/  HMMA.16816.F32.BF16 R104, R4.reuse, R32, R104 ;  /* 0x000000200468723c */ /* 0x040fe40000041868 */
[----:B------:R-:W1:Y:S06]  /*72f0*/  MUFU.EX2 R181, R181 ;  /* 0x000000b500b57308 */ /* 0x000e6c0000000800 */
[C---:B------:R-:W-:Y:S01]  /*7300*/  HMMA.16816.F32.BF16 R124, R4.reuse, R34, R124 ;  /* 0x00000022047c723c */ /* 0x040fe2000004187c */
[----:B------:R-:W2:Y:S01]  /*7310*/  LDSM.16.MT88.4 R32, [R198+0x11000] ;  /* 0x01100000c620783b */ /* 0x000ea20000004200 */
[----:B------:R-:W-:Y:S06]  /*7320*/  MUFU.EX2 R148, R148 ;  /* 0x0000009400947308 */ /* 0x000fec0000000800 */
[C---:B------:R-:W-:Y:S02]  /*7330*/  HMMA.16816.F32.BF16 R108, R4.reuse, R28, R108 ;  /* 0x0000001c046c723c */ /* 0x040fe4000004186c */
[----:B------:R-:W1:Y:S06]  /*7340*/  MUFU.EX2 R229, R229 ;  /* 0x000000e500e57308 */ /* 0x000e6c0000000800 */
[----:B------:R-:W-:Y:S01]  /*7350*/  HMMA.16816.F32.BF16 R112, R4, R30, R112 ;  /* 0x0000001e0470723c */ /* 0x000fe20000041870 */
[----:B------:R-:W2:Y:S01]  /*7360*/  LDSM.16.MT88.4 R28, [R197+0x11000] ;  /* 0x01100000c51c783b */ /* 0x000ea20000004200 */
[----:B------:R-:W-:Y:S05]  /*7370*/  MUFU.EX2 R150, R150 ;  /* 0x0000009600967308 */ /* 0x000fea0000000800 */
[----:B------:R-:W-:Y:S01]  /*7380*/  F2FP.BF16.PACK_AB R4, R42, R45 ;  /* 0x0000002d2a04723e */ /* 0x000fe200000010ff */
[----:B------:R-:W-:Y:S01]  /*7390*/  FADD.FTZ R45, R45, R46 ;  /* 0x0000002e2d2d7221 */ /* 0x000fe20000010000 */
[----:B------:R-:W-:Y:S01]  /*73a0*/  F2FP.BF16.PACK_AB R6, R2, R41 ;  /* 0x000000290206723e */ /* 0x000fe200000010ff */
[----:B------:R-:W2:Y:S01]  /*73b0*/  MUFU.EX2 R195, R195 ;  /* 0x000000c300c37308 */ /* 0x000ea20000000800 */
[----:B------:R-:W-:Y:S01]  /*73c0*/  F2FP.BF16.PACK_AB R5, R40, R43 ;  /* 0x0000002b2805723e */ /* 0x000fe200000010ff */
[----:B------:R-:W-:Y:S01]  /*73d0*/  FADD.FTZ R43, R43, R44 ;  /* 0x0000002c2b2b7221 */ /* 0x000fe20000010000 */
[----:B------:R-:W-:Y:S01]  /*73e0*/  F2FP.BF16.PACK_AB R7, R0, R37 ;  /* 0x000000250007723e */ /* 0x000fe200000010ff */
[----:B------:R-:W-:-:S02]  /*73f0*/  FADD.FTZ R42, R42, R45 ;  /* 0x0000002d2a2a7221 */ /* 0x000fc40000010000 */
[----:B------:R-:W-:Y:S02]  /*7400*/  FADD.FTZ R40, R40, R43 ;  /* 0x0000002b28287221 */ /* 0x000fe40000010000 */
[----:B------:R-:W-:Y:S01]  /*7410*/  MUFU.EX2 R152, R152 ;  /* 0x0000009800987308 */ /* 0x000fe20000000800 */
[----:B------:R-:W-:Y:S01]  /*7420*/  FADD.FTZ R41, R41, R42 ;  /* 0x0000002a29297221 */ /* 0x000fe20000010000 */
[C---:B-1----:R-:W-:Y:S01]  /*7430*/  HMMA.16816.F32.BF16 R88, R4.reuse, R8, R88 ;  /* 0x000000080458723c */ /* 0x042fe20000041858 */
[----:B------:R-:W-:Y:S02]  /*7440*/  FADD.FTZ R37, R37, R40 ;  /* 0x0000002825257221 */ /* 0x000fe40000010000 */
[----:B------:R-:W-:Y:S02]  /*7450*/  FADD.FTZ R41, R2, R41 ;  /* 0x0000002902297221 */ /* 0x000fe40000010000 */
[----:B------:R-:W-:Y:S01]  /*7460*/  FADD.FTZ R37, R0, R37 ;  /* 0x0000002500257221 */ /* 0x000fe20000010000 */
[----:B------:R-:W1:Y:S02]  /*7470*/  MUFU.EX2 R185, R185 ;  /* 0x000000b900b97308 */ /* 0x000e640000000800 */
[C---:B------:R-:W-:Y:S01]  /*7480*/  HMMA.16816.F32.BF16 R92, R4.reuse, R10, R92 ;  /* 0x0000000a045c723c */ /* 0x040fe2000004185c */
[----:B------:R-:W1:Y:S05]  /*7490*/  LDSM.16.MT88.4 R8, [R196+0x11000] ;  /* 0x01100000c408783b */ /* 0x000e6a0000004200 */
[----:B------:R-:W-:Y:S02]  /*74a0*/  MUFU.EX2 R154, R154 ;  /* 0x0000009a009a7308 */ /* 0x000fe40000000800 */
[C---:B----4-:R-:W-:Y:S06]  /*74b0*/  HMMA.16816.F32.BF16 R96, R4.reuse, R12, R96 ;  /* 0x0000000c0460723c */ /* 0x050fec0000041860 */
[----:B------:R-:W4:Y:S02]  /*74c0*/  MUFU.EX2 R179, R179 ;  /* 0x000000b300b37308 */ /* 0x000f240000000800 */
[C---:B------:R-:W-:Y:S01]  /*74d0*/  HMMA.16816.F32.BF16 R100, R4.reuse, R14, R100 ;  /* 0x0000000e0464723c */ /* 0x040fe20000041864 */
[----:B------:R-:W1:Y:S05]  /*74e0*/  LDSM.16.MT88.4 R12, [R197+0xd800] ;  /* 0x00d80000c50c783b */ /* 0x000e6a0000004200 */
[----:B------:R-:W-:Y:S02]  /*74f0*/  MUFU.EX2 R156, R156 ;  /* 0x0000009c009c7308 */ /* 0x000fe40000000800 */
[C---:B------:R-:W-:Y:S06]  /*7500*/  HMMA.16816.F32.BF16 R80, R4.reuse, R16, R80 ;  /* 0x000000100450723c */ /* 0x040fec0000041850 */
[----:B------:R-:W1:Y:S02]  /*7510*/  MUFU.EX2 R167, R167 ;  /* 0x000000a700a77308 */ /* 0x000e640000000800 */
[C---:B------:R-:W-:Y:S01]  /*7520*/  HMMA.16816.F32.BF16 R84, R4.reuse, R18, R84 ;  /* 0x000000120454723c */ /* 0x040fe20000041854 */
[----:B------:R-:W1:Y:S05]  /*7530*/  LDSM.16.MT88.4 R16, [R196+0xd800] ;  /* 0x00d80000c410783b */ /* 0x000e6a0000004200 */
[----:B------:R-:W-:Y:S02]  /*7540*/  MUFU.EX2 R158, R158 ;  /* 0x0000009e009e7308 */ /* 0x000fe40000000800 */
[C---:B------:R-:W-:Y:S06]  /*7550*/  HMMA.16816.F32.BF16 R128, R4.reuse, R24, R128 ;  /* 0x000000180480723c */ /* 0x040fec0000041880 */
[----:B------:R-:W1:Y:S02]  /*7560*/  MUFU.EX2 R163, R163 ;  /* 0x000000a300a37308 */ /* 0x000e640000000800 */
[C---:B------:R-:W-:Y:S01]  /*7570*/  HMMA.16816.F32.BF16 R68, R4.reuse, R26, R68 ;  /* 0x0000001a0444723c */ /* 0x040fe20000041844 */
[----:B------:R-:W-:Y:S05]  /*7580*/  LDSM.16.MT88.4 R24, [R200+0xd800] ;  /* 0x00d80000c818783b */ /* 0x000fea0000004200 */
[----:B------:R-:W-:Y:S02]  /*7590*/  MUFU.EX2 R160, R160 ;  /* 0x000000a000a07308 */ /* 0x000fe40000000800 */
[C---:B------:R-:W-:Y:S06]  /*75a0*/  HMMA.16816.F32.BF16 R72, R4.reuse, R20, R72 ;  /* 0x000000140448723c */ /* 0x040fec0000041848 */
[----:B------:R-:W1:Y:S02]  /*75b0*/  MUFU.EX2 R159, R159 ;  /* 0x0000009f009f7308 */ /* 0x000e640000000800 */
[C---:B------:R-:W-:Y:S01]  /*75c0*/  HMMA.16816.F32.BF16 R76, R4.reuse, R22, R76 ;  /* 0x00000016044c723c */ /* 0x040fe2000004184c */
[----:B------:R-:W-:Y:S05]  /*75d0*/  LDSM.16.MT88.4 R20, [R198+0xd800] ;  /* 0x00d80000c614783b */ /* 0x000fea0000004200 */
[----:B------:R-:W-:Y:S02]  /*75e0*/  MUFU.EX2 R155, R155 ;  /* 0x0000009b009b7308 */ /* 0x000fe40000000800 */
[C---:B--2---:R-:W-:Y:S06]  /*75f0*/  HMMA.16816.F32.BF16 R104, R4.reuse, R32, R104 ;  /* 0x000000200468723c */ /* 0x044fec0000041868 */
[----:B------:R-:W-:Y:S02]  /*7600*/  MUFU.EX2 R235, R235 ;  /* 0x000000eb00eb7308 */ /* 0x000fe40000000800 */
[C---:B------:R-:W-:Y:S01]  /*7610*/  HMMA.16816.F32.BF16 R124, R4.reuse, R34, R124 ;  /* 0x00000022047c723c */ /* 0x040fe2000004187c */
[----:B------:R-:W-:Y:S07]  /*7620*/  LDSM.16.MT88.4 R32, [R197+0x12800] ;  /* 0x01280000c520783b */ /* 0x000fee0000004200 */
[C---:B------:R-:W-:Y:S08]  /*7630*/  HMMA.16816.F32.BF16 R108, R4.reuse, R28, R108 ;  /* 0x0000001c046c723c */ /* 0x040ff0000004186c */
[C---:B------:R-:W-:Y:S01]  /*7640*/  HMMA.16816.F32.BF16 R112, R4.reuse, R30, R112 ;  /* 0x0000001e0470723c */ /* 0x040fe20000041870 */
[----:B------:R-:W-:Y:S07]  /*7650*/  LDSM.16.MT88.4 R28, [R197+0x11800] ;  /* 0x01180000c51c783b */ /* 0x000fee0000004200 */
[C---:B-1----:R-:W-:Y:S08]  /*7660*/  HMMA.16816.F32.BF16 R120, R4.reuse, R8, R120 ;  /* 0x000000080478723c */ /* 0x042ff00000041878 */
[----:B------:R-:W-:Y:S01]  /*7670*/  HMMA.16816.F32.BF16 R116, R4, R10, R116 ;  /* 0x0000000a0474723c */ /* 0x000fe20000041874 */
[----:B------:R-:W1:Y:S06]  /*7680*/  LDSM.16.MT88.4 R8, [R200+0x11800] ;  /* 0x01180000c808783b */ /* 0x000e6c0000004200 */
[----:B------:R-:W-:Y:S01]  /*7690*/  F2FP.BF16.PACK_AB R4, R141, R64 ;  /* 0x000000408d04723e */ /* 0x000fe200000010ff */
[----:B------:R-:W-:Y:S01]  /*76a0*/  FADD.FTZ R64, R64, R41 ;  /* 0x0000002940407221 */ /* 0x000fe20000010000 */
[----:B------:R-:W-:-:S02]  /*76b0*/  F2FP.BF16.PACK_AB R6, R66, R143 ;  /* 0x0000008f4206723e */ /* 0x000fc400000010ff */
[----:B-----5:R-:W-:Y:S01]  /*76c0*/  F2FP.BF16.PACK_AB R5, R149, R136 ;  /* 0x000000889505723e */ /* 0x020fe200000010ff */
[----:B------:R-:W-:Y:S01]  /*76d0*/  FADD.FTZ R136, R136, R37 ;  /* 0x0000002588887221 */ /* 0x000fe20000010000 */
[----:B---3--:R-:W-:Y:S01]  /*76e0*/  F2FP.BF16.PACK_AB R7, R157, R138 ;  /* 0x0000008a9d07723e */ /* 0x008fe200000010ff */
[----:B------:R-:W-:Y:S02]  /*76f0*/  FADD.FTZ R64, R141, R64 ;  /* 0x000000408d407221 */ /* 0x000fe40000010000 */
[----:B------:R-:W-:Y:S02]  /*7700*/  FADD.FTZ R149, R149, R136 ;  /* 0x0000008895957221 */ /* 0x000fe40000010000 */
[----:B------:R-:W-:Y:S02]  /*7710*/  FADD.FTZ R143, R143, R64 ;  /* 0x000000408f8f7221 */ /* 0x000fe40000010000 */
[----:B------:R-:W-:Y:S01]  /*7720*/  HMMA.16816.F32.BF16 R80, R4, R12, R80 ;  /* 0x0000000c0450723c */ /* 0x000fe20000041850 */
[----:B------:R-:W-:-:S02]  /*7730*/  FADD.FTZ R138, R138, R149 ;  /* 0x000000958a8a7221 */ /* 0x000fc40000010000 */
[----:B------:R-:W-:Y:S02]  /*7740*/  FADD.FTZ R143, R66, R143 ;  /* 0x0000008f428f7221 */ /* 0x000fe40000010000 */
[----:B------:R-:W-:Y:S02]  /*7750*/  FADD.FTZ R157, R157, R138 ;  /* 0x0000008a9d9d7221 */ /* 0x000fe40000010000 */
[----:B------:R-:W-:Y:S01]  /*7760*/  FADD.FTZ R0, R140, R143 ;  /* 0x0000008f8c007221 */ /* 0x000fe20000010000 */
[----:B------:R-:W-:Y:S01]  /*7770*/  HMMA.16816.F32.BF16 R84, R4, R14, R84 ;  /* 0x0000000e0454723c */ /* 0x000fe20000041854 */
[----:B------:R-:W2:Y:S02]  /*7780*/  LDSM.16.MT88.4 R12, [R198+0x11800] ;  /* 0x01180000c60c783b */ /* 0x000ea40000004200 */
[----:B------:R-:W-:-:S05]  /*7790*/  FADD.FTZ R0, R171, R0 ;  /* 0x00000000ab007221 */ /* 0x000fca0000010000 */
[C---:B------:R-:W-:Y:S08]  /*77a0*/  HMMA.16816.F32.BF16 R88, R4.reuse, R16, R88 ;  /* 0x000000100458723c */ /* 0x040ff00000041858 */
[C---:B------:R-:W-:Y:S01]  /*77b0*/  HMMA.16816.F32.BF16 R92, R4.reuse, R18, R92 ;  /* 0x00000012045c723c */ /* 0x040fe2000004185c */
[----:B------:R-:W3:Y:S07]  /*77c0*/  LDSM.16.MT88.4 R16, [R196+0x11800] ;  /* 0x01180000c410783b */ /* 0x000eee0000004200 */
[C---:B-1----:R-:W-:Y:S08]  /*77d0*/  HMMA.16816.F32.BF16 R96, R4.reuse, R8, R96 ;  /* 0x000000080460723c */ /* 0x042ff00000041860 */
[C---:B------:R-:W-:Y:S01]  /*77e0*/  HMMA.16816.F32.BF16 R100, R4.reuse, R10, R100 ;  /* 0x0000000a0464723c */ /* 0x040fe20000041864 */
[----:B------:R-:W1:Y:S07]  /*77f0*/  LDSM.16.MT88.4 R8, [R197+0xe000] ;  /* 0x00e00000c508783b */ /* 0x000e6e0000004200 */
[C---:B------:R-:W-:Y:S08]  /*7800*/  HMMA.16816.F32.BF16 R72, R4.reuse, R20, R72 ;  /* 0x000000140448723c */ /* 0x040ff00000041848 */
[C---:B--2---:R-:W-:Y:S08]  /*7810*/  HMMA.16816.F32.BF16 R104, R4.reuse, R12, R104 ;  /* 0x0000000c0468723c */ /* 0x044ff00000041868 */
[C---:B------:R-:W-:Y:S01]  /*7820*/  HMMA.16816.F32.BF16 R124, R4.reuse, R14, R124 ;  /* 0x0000000e047c723c */ /* 0x040fe2000004187c */
[----:B------:R-:W2:Y:S07]  /*7830*/  LDSM.16.MT88.4 R12, [R196+0xe000] ;  /* 0x00e00000c40c783b */ /* 0x000eae0000004200 */
[C---:B------:R-:W-:Y:S01]  /*7840*/  HMMA.16816.F32.BF16 R76, R4.reuse, R22, R76 ;  /* 0x00000016044c723c */ /* 0x040fe2000004184c */
[----:B------:R-:W5:Y:S07]  /*7850*/  LDSM.16.MT88.4 R20, [R198+0xe000] ;  /* 0x00e00000c614783b */ /* 0x000f6e0000004200 */
[C---:B------:R-:W-:Y:S08]  /*7860*/  HMMA.16816.F32.BF16 R128, R4.reuse, R24, R128 ;  /* 0x000000180480723c */ /* 0x040ff00000041880 */
[C---:B------:R-:W-:Y:S01]  /*7870*/  HMMA.16816.F32.BF16 R68, R4.reuse, R26, R68 ;  /* 0x0000001a0444723c */ /* 0x040fe20000041844 */
[----:B------:R-:W-:Y:S07]  /*7880*/  LDSM.16.MT88.4 R24, [R200+0xe000] ;  /* 0x00e00000c818783b */ /* 0x000fee0000004200 */
[C---:B------:R-:W-:Y:S08]  /*7890*/  HMMA.16816.F32.BF16 R108, R4.reuse, R28, R108 ;  /* 0x0000001c046c723c */ /* 0x040ff0000004186c */
[C---:B------:R-:W-:Y:S01]  /*78a0*/  HMMA.16816.F32.BF16 R112, R4.reuse, R30, R112 ;  /* 0x0000001e0470723c */ /* 0x040fe20000041870 */
[----:B------:R-:W-:Y:S07]  /*78b0*/  LDSM.16.MT88.4 R28, [R200+0xf000] ;  /* 0x00f00000c81c783b */ /* 0x000fee0000004200 */
[C---:B---3--:R-:W-:Y:S08]  /*78c0*/  HMMA.16816.F32.BF16 R120, R4.reuse, R16, R120 ;  /* 0x000000100478723c */ /* 0x048ff00000041878 */
[----:B------:R-:W-:Y:S01]  /*78d0*/  HMMA.16816.F32.BF16 R116, R4, R18, R116 ;  /* 0x000000120474723c */ /* 0x000fe20000041874 */
[----:B------:R-:W3:Y:S06]  /*78e0*/  LDSM.16.MT88.4 R16, [R200+0x12000] ;  /* 0x01200000c810783b */ /* 0x000eec0000004200 */
[----:B------:R-:W-:-:S02]  /*78f0*/  F2FP.BF16.PACK_AB R4, R171, R140 ;  /* 0x0000008cab04723e */ /* 0x000fc400000010ff */
[----:B------:R-:W-:Y:S02]  /*7900*/  F2FP.BF16.PACK_AB R6, R142, R175 ;  /* 0x000000af8e06723e */ /* 0x000fe400000010ff */
[----:B------:R-:W-:Y:S01]  /*7910*/  F2FP.BF16.PACK_AB R5, R177, R144 ;  /* 0x00000090b105723e */ /* 0x000fe200000010ff */
[----:B------:R-:W-:Y:S01]  /*7920*/  FADD.FTZ R144, R144, R157 ;  /* 0x0000009d90907221 */ /* 0x000fe20000010000 */
[----:B------:R-:W-:-:S03]  /*7930*/  F2FP.BF16.PACK_AB R7, R181, R146 ;  /* 0x00000092b507723e */ /* 0x000fc600000010ff */
[----:B------:R-:W-:-:S04]  /*7940*/  FADD.FTZ R177, R177, R144 ;  /* 0x00000090b1b17221 */ /* 0x000fc80000010000 */
[----:B-1----:R-:W-:Y:S01]  /*7950*/  HMMA.16816.F32.BF16 R80, R4, R8, R80 ;  /* 0x000000080450723c */ /* 0x002fe20000041850 */
[----:B------:R-:W-:-:S04]  /*7960*/  FADD.FTZ R146, R146, R177 ;  /* 0x000000b192927221 */ /* 0x000fc80000010000 */
[----:B------:R-:W-:-:S03]  /*7970*/  FADD.FTZ R181, R181, R146 ;  /* 0x00000092b5b57221 */ /* 0x000fc60000010000 */
[C---:B------:R-:W-:Y:S01]  /*7980*/  HMMA.16816.F32.BF16 R84, R4.reuse, R10, R84 ;  /* 0x0000000a0454723c */ /* 0x040fe20000041854 */
[----:B------:R-:W1:Y:S07]  /*7990*/  LDSM.16.MT88.4 R8, [R197+0x12000] ;  /* 0x01200000c508783b */ /* 0x000e6e0000004200 */
[C---:B--2---:R-:W-:Y:S08]  /*79a0*/  HMMA.16816.F32.BF16 R88, R4.reuse, R12, R88 ;  /* 0x0000000c0458723c */ /* 0x044ff00000041858 */
[C---:B------:R-:W-:Y:S01]  /*79b0*/  HMMA.16816.F32.BF16 R92, R4.reuse, R14, R92 ;  /* 0x0000000e045c723c */ /* 0x040fe2000004185c */
[----:B------:R-:W2:Y:S07]  /*79c0*/  LDSM.16.MT88.4 R12, [R196+0x12000] ;  /* 0x01200000c40c783b */ /* 0x000eae0000004200 */
[C---:B-----5:R-:W-:Y:S08]  /*79d0*/  HMMA.16816.F32.BF16 R72, R4.reuse, R20, R72 ;  /* 0x000000140448723c */ /* 0x060ff00000041848 */
[C---:B------:R-:W-:Y:S01]  /*79e0*/  HMMA.16816.F32.BF16 R76, R4.reuse, R22, R76 ;  /* 0x00000016044c723c */ /* 0x040fe2000004184c */
[----:B------:R-:W5:Y:S07]  /*79f0*/  LDSM.16.MT88.4 R20, [R198+0x12000] ;  /* 0x01200000c614783b */ /* 0x000f6e0000004200 */
[C---:B---3--:R-:W-:Y:S08]  /*7a00*/  HMMA.16816.F32.BF16 R96, R4.reuse, R16, R96 ;  /* 0x000000100460723c */ /* 0x048ff00000041860 */
[C---:B------:R-:W-:Y:S01]  /*7a10*/  HMMA.16816.F32.BF16 R100, R4.reuse, R18, R100 ;  /* 0x000000120464723c */ /* 0x040fe20000041864 */
[----:B------:R-:W3:Y:S07]  /*7a20*/  LDSM.16.MT88.4 R16, [R198+0xe800] ;  /* 0x00e80000c610783b */ /* 0x000eee0000004200 */
[C---:B-1----:R-:W-:Y:S08]  /*7a30*/  HMMA.16816.F32.BF16 R108, R4.reuse, R8, R108 ;  /* 0x00000008046c723c */ /* 0x042ff0000004186c */
        /* <DEDUP_REMOVED lines=8> */
[C---:B------:R-:W-:Y:S08]  /*7ac0*/  HMMA.16816.F32.BF16 R128, R4.reuse, R24, R128 ;  /* 0x000000180480723c */ /* 0x040ff00000041880 */
[----:B------:R-:W-:Y:S01]  /*7ad0*/  HMMA.16816.F32.BF16 R68, R4, R26, R68 ;  /* 0x0000001a0444723c */ /* 0x000fe20000041844 */
[----:B------:R-:W2:Y:S06]  /*7ae0*/  LDSM.16.MT88.4 R24, [R200+0xe800] ;  /* 0x00e80000c818783b */ /* 0x000eac0000004200 */
[----:B------:R-:W-:-:S02]  /*7af0*/  F2FP.BF16.PACK_AB R4, R229, R148 ;  /* 0x00000094e504723e */ /* 0x000fc400000010ff */
[----:B------:R-:W-:Y:S02]  /*7b00*/  F2FP.BF16.PACK_AB R6, R195, R150 ;  /* 0x00000096c306723e */ /* 0x000fe400000010ff */
[----:B------:R-:W-:Y:S01]  /*7b10*/  F2FP.BF16.PACK_AB R5, R185, R152 ;  /* 0x00000098b905723e */ /* 0x000fe200000010ff */
[----:B------:R-:W-:Y:S01]  /*7b20*/  FADD.FTZ R152, R152, R181 ;  /* 0x000000b598987221 */ /* 0x000fe20000010000 */
[----:B----4-:R-:W-:-:S03]  /*7b30*/  F2FP.BF16.PACK_AB R7, R179, R154 ;  /* 0x0000009ab307723e */ /* 0x010fc600000010ff */
[----:B------:R-:W-:-:S04]  /*7b40*/  FADD.FTZ R185, R185, R152 ;  /* 0x00000098b9b97221 */ /* 0x000fc80000010000 */
[----:B---3--:R-:W-:Y:S01]  /*7b50*/  HMMA.16816.F32.BF16 R72, R4, R16, R72 ;  /* 0x000000100448723c */ /* 0x008fe20000041848 */
[----:B------:R-:W-:-:S04]  /*7b60*/  FADD.FTZ R154, R154, R185 ;  /* 0x000000b99a9a7221 */ /* 0x000fc80000010000 */
[----:B------:R-:W-:-:S03]  /*7b70*/  FADD.FTZ R179, R179, R154 ;  /* 0x0000009ab3b37221 */ /* 0x000fc60000010000 */
        /* <DEDUP_REMOVED lines=10> */
[----:B------:R-:W4:Y:S07]  /*7c20*/  LDSM.16.MT88.4 R20, [R196+0xf000] ;  /* 0x00f00000c414783b */ /* 0x000f2e0000004200 */
[C---:B------:R-:W-:Y:S01]  /*7c30*/  HMMA.16816.F32.BF16 R108, R4.reuse, R32, R108 ;  /* 0x00000020046c723c */ /* 0x040fe2000004186c */
[----:B------:R-:W5:Y:S07]  /*7c40*/  MUFU.EX2 R32, R153 ;  /* 0x0000009900207308 */ /* 0x000f6e0000000800 */
[C---:B------:R-:W-:Y:S08]  /*7c50*/  HMMA.16816.F32.BF16 R128, R4.reuse, R24, R128 ;  /* 0x000000180480723c */ /* 0x040ff00000041880 */
[C---:B------:R-:W-:Y:S01]  /*7c60*/  HMMA.16816.F32.BF16 R68, R4.reuse, R26, R68 ;  /* 0x0000001a0444723c */ /* 0x040fe20000041844 */
[----:B------:R-:W-:Y:S07]  /*7c70*/  LDSM.16.MT88.4 R24, [R198+0xf000] ;  /* 0x00f00000c618783b */ /* 0x000fee0000004200 */
[C---:B---3--:R-:W-:Y:S08]  /*7c80*/  HMMA.16816.F32.BF16 R104, R4.reuse, R16, R104 ;  /* 0x000000100468723c */ /* 0x048ff00000041868 */
[C---:B------:R-:W-:Y:S01]  /*7c90*/  HMMA.16816.F32.BF16 R124, R4.reuse, R18, R124 ;  /* 0x00000012047c723c */ /* 0x040fe2000004187c */
[----:B------:R-:W3:Y:S07]  /*7ca0*/  LDSM.16.MT88.4 R16, [R200+0x13000] ;  /* 0x01300000c810783b */ /* 0x000eee0000004200 */
[C---:B------:R-:W-:Y:S08]  /*7cb0*/  HMMA.16816.F32.BF16 R112, R4.reuse, R34, R112 ;  /* 0x000000220470723c */ /* 0x040ff00000041870 */
[C---:B-1----:R-:W-:Y:S08]  /*7cc0*/  HMMA.16816.F32.BF16 R120, R4.reuse, R8, R120 ;  /* 0x000000080478723c */ /* 0x042ff00000041878 */
[----:B------:R-:W-:Y:S01]  /*7cd0*/  HMMA.16816.F32.BF16 R116, R4, R10, R116 ;  /* 0x0000000a0474723c */ /* 0x000fe20000041874 */
[----:B------:R-:W1:Y:S06]  /*7ce0*/  LDSM.16.MT88.4 R8, [R198+0x13000] ;  /* 0x01300000c608783b */ /* 0x000e6c0000004200 */
[----:B------:R-:W-:-:S02]  /*7cf0*/  F2FP.BF16.PACK_AB R4, R167, R156 ;  /* 0x0000009ca704723e */ /* 0x000fc400000010ff */
[----:B------:R-:W-:Y:S02]  /*7d00*/  F2FP.BF16.PACK_AB R6, R163, R158 ;  /* 0x0000009ea306723e */ /* 0x000fe400000010ff */
[----:B------:R-:W-:Y:S01]  /*7d10*/  F2FP.BF16.PACK_AB R5, R159, R160 ;  /* 0x000000a09f05723e */ /* 0x000fe200000010ff */
[----:B------:R-:W-:Y:S01]  /*7d20*/  FADD.FTZ R160, R160, R179 ;  /* 0x000000b3a0a07221 */ /* 0x000fe20000010000 */
[----:B-----5:R-:W-:-:S03]  /*7d30*/  F2FP.BF16.PACK_AB R7, R32, R155 ;  /* 0x0000009b2007723e */ /* 0x020fc600000010ff */
[----:B------:R-:W-:-:S04]  /*7d40*/  FADD.FTZ R160, R159, R160 ;  /* 0x000000a09fa07221 */ /* 0x000fc80000010000 */
[----:B--2---:R-:W-:Y:S01]  /*7d50*/  HMMA.16816.F32.BF16 R80, R4, R12, R80 ;  /* 0x0000000c0450723c */ /* 0x004fe20000041850 */
[----:B------:R-:W-:-:S04]  /*7d60*/  FADD.FTZ R155, R155, R160 ;  /* 0x000000a09b9b7221 */ /* 0x000fc80000010000 */
[----:B------:R-:W-:-:S03]  /*7d70*/  FADD.FTZ R32, R32, R155 ;  /* 0x0000009b20207221 */ /* 0x000fc60000010000 */
[C---:B------:R-:W-:Y:S01]  /*7d80*/  HMMA.16816.F32.BF16 R84, R4.reuse, R14, R84 ;  /* 0x0000000e0454723c */ /* 0x040fe20000041854 */
[----:B------:R-:W2:Y:S07]  /*7d90*/  LDSM.16.MT88.4 R12, [R197+0x13000] ;  /* 0x01300000c50c783b */ /* 0x000eae0000004200 */
[C---:B----4-:R-:W-:Y:S08]  /*7da0*/  HMMA.16816.F32.BF16 R88, R4.reuse, R20, R88 ;  /* 0x000000140458723c */ /* 0x050ff00000041858 */
[C---:B------:R-:W-:Y:S01]  /*7db0*/  HMMA.16816.F32.BF16 R92, R4.reuse, R22, R92 ;  /* 0x00000016045c723c */ /* 0x040fe2000004185c */
[----:B------:R-:W4:Y:S07]  /*7dc0*/  LDSM.16.MT88.4 R20, [R196+0x13000] ;  /* 0x01300000c414783b */ /* 0x000f2e0000004200 */
[C---:B---3--:R-:W-:Y:S08]  /*7dd0*/  HMMA.16816.F32.BF16 R96, R4.reuse, R16, R96 ;  /* 0x000000100460723c */ /* 0x048ff00000041860 */
[C---:B------:R-:W-:Y:S01]  /*7de0*/  HMMA.16816.F32.BF16 R100, R4.reuse, R18, R100 ;  /* 0x000000120464723c */ /* 0x040fe20000041864 */
[----:B------:R-:W-:Y:S07]  /*7df0*/  LDSM.16.MT88.4 R16, [R198+0xf800] ;  /* 0x00f80000c610783b */ /* 0x000fee0000004200 */
[C---:B-1----:R-:W-:Y:S08]  /*7e00*/  HMMA.16816.F32.BF16 R104, R4.reuse, R8, R104 ;  /* 0x000000080468723c */ /* 0x042ff00000041868 */
[C---:B--2---:R-:W-:Y:S08]  /*7e10*/  HMMA.16816.F32.BF16 R108, R4.reuse, R12, R108 ;  /* 0x0000000c046c723c */ /* 0x044ff0000004186c */
[C---:B------:R-:W-:Y:S01]  /*7e20*/  HMMA.16816.F32.BF16 R112, R4.reuse, R14, R112 ;  /* 0x0000000e0470723c */ /* 0x040fe20000041870 */
[----:B------:R-:W1:Y:S07]  /*7e30*/  LDSM.16.MT88.4 R12, [R197+0xf800] ;  /* 0x00f80000c50c783b */ /* 0x000e6e0000004200 */
[C---:B------:R-:W-:Y:S01]  /*7e40*/  HMMA.16816.F32.BF16 R124, R4.reuse, R10, R124 ;  /* 0x0000000a047c723c */ /* 0x040fe2000004187c */
[----:B------:R-:W2:Y:S07]  /*7e50*/  LDSM.16.MT88.4 R8, [R200+0xf800] ;  /* 0x00f80000c808783b */ /* 0x000eae0000004200 */
[C---:B------:R-:W-:Y:S07]  /*7e60*/  HMMA.16816.F32.BF16 R128, R4.reuse, R28, R128 ;  /* 0x0000001c0480723c */ /* 0x040fee0000041880 */
[--C-:B------:R-:W-:Y:S01]  /*7e70*/  FFMA.FTZ R28, R67, c[0x0][0x23c], -R60.reuse ;  /* 0x00008f00431c7a23 */ /* 0x100fe2000001083c */
[----:B------:R-:W-:Y:S01]  /*7e80*/  HMMA.16816.F32.BF16 R68, R4, R30, R68 ;  /* 0x0000001e0444723c */ /* 0x000fe20000041844 */
[----:B------:R-:W-:-:S04]  /*7e90*/  FFMA.FTZ R29, R65, c[0x0][0x23c], -R60 ;  /* 0x00008f00411d7a23 */ /* 0x000fc8000001083c */
[----:B------:R-:W-:Y:S02]  /*7ea0*/  MUFU.EX2 R28, R28 ;  /* 0x0000001c001c7308 */ /* 0x000fe40000000800 */
[----:B------:R-:W-:Y:S01]  /*7eb0*/  FFMA.FTZ R30, R63, c[0x0][0x23c], -R60 ;  /* 0x00008f003f1e7a23 */ /* 0x000fe2000001083c */
[C---:B------:R-:W-:Y:S05]  /*7ec0*/  HMMA.16816.F32.BF16 R72, R4.reuse, R24, R72 ;  /* 0x000000180448723c */ /* 0x040fea0000041848 */
[----:B------:R-:W-:Y:S02]  /*7ed0*/  MUFU.EX2 R29, R29 ;  /* 0x0000001d001d7308 */ /* 0x000fe40000000800 */
[--C-:B------:R-:W-:Y:S01]  /*7ee0*/  FFMA.FTZ R24, R151, c[0x0][0x23c], -R62.reuse ;  /* 0x00008f0097187a23 */ /* 0x100fe2000001083e */
[----:B------:R-:W-:Y:S01]  /*7ef0*/  HMMA.16816.F32.BF16 R76, R4, R26, R76 ;  /* 0x0000001a044c723c */ /* 0x000fe2000004184c */
[----:B------:R-:W-:-:S04]  /*7f00*/  FFMA.FTZ R25, R147, c[0x0][0x23c], -R62 ;  /* 0x00008f0093197a23 */ /* 0x000fc8000001083e */
[----:B------:R-:W-:Y:S02]  /*7f10*/  MUFU.EX2 R24, R24 ;  /* 0x0000001800187308 */ /* 0x000fe40000000800 */
[----:B------:R-:W-:Y:S01]  /*7f20*/  FFMA.FTZ R26, R145, c[0x0][0x23c], -R62 ;  /* 0x00008f00911a7a23 */ /* 0x000fe2000001083e */
[----:B----4-:R-:W-:Y:S01]  /*7f30*/  HMMA.16816.F32.BF16 R120, R4, R20, R120 ;  /* 0x000000140478723c */ /* 0x010fe20000041878 */
[----:B------:R-:W-:-:S04]  /*7f40*/  FFMA.FTZ R27, R137, c[0x0][0x23c], -R60 ;  /* 0x00008f00891b7a23 */ /* 0x000fc8000001083c */
[----:B------:R-:W3:Y:S03]  /*7f50*/  MUFU.EX2 R25, R25 ;  /* 0x0000001900197308 */ /* 0x000ee60000000800 */
[----:B------:R-:W-:Y:S05]  /*7f60*/  HMMA.16816.F32.BF16 R116, R4, R22, R116 ;  /* 0x000000160474723c */ /* 0x000fea0000041874 */
[----:B------:R-:W4:Y:S08]  /*7f70*/  MUFU.EX2 R26, R26 ;  /* 0x0000001a001a7308 */ /* 0x000f300000000800 */
[----:B------:R-:W5:Y:S01]  /*7f80*/  MUFU.EX2 R27, R27 ;  /* 0x0000001b001b7308 */ /* 0x000f620000000800 */
[----:B---3--:R-:W-:-:S07]  /*7f90*/  F2FP.BF16.PACK_AB R4, R25, R24 ;  /* 0x000000181904723e */ /* 0x008fce00000010ff */
[----:B------:R-:W3:Y:S01]  /*7fa0*/  MUFU.EX2 R30, R30 ;  /* 0x0000001e001e7308 */ /* 0x000ee20000000800 */
[----:B----4-:R-:W-:Y:S02]  /*7fb0*/  F2FP.BF16.PACK_AB R6, R235, R26 ;  /* 0x0000001aeb06723e */ /* 0x010fe400000010ff */
[----:B-----5:R-:W-:Y:S01]  /*7fc0*/  F2FP.BF16.PACK_AB R5, R28, R27 ;  /* 0x0000001b1c05723e */ /* 0x020fe200000010ff */
[----:B------:R-:W-:-:S04]  /*7fd0*/  FADD.FTZ R27, R27, R32 ;  /* 0x000000201b1b7221 */ /* 0x000fc80000010000 */
[----:B------:R-:W-:Y:S01]  /*7fe0*/  FADD.FTZ R28, R28, R27 ;  /* 0x0000001b1c1c7221 */ /* 0x000fe20000010000 */
[----:B---3--:R-:W-:-:S03]  /*7ff0*/  F2FP.BF16.PACK_AB R7, R30, R29 ;  /* 0x0000001d1e07723e */ /* 0x008fc600000010ff */
[----:B------:R-:W-:-:S04]  /*8000*/  FADD.FTZ R29, R29, R28 ;  /* 0x0000001c1d1d7221 */ /* 0x000fc80000010000 */
[----:B------:R-:W-:Y:S01]  /*8010*/  FADD.FTZ R233, R30, R29 ;  /* 0x0000001d1ee97221 */ /* 0x000fe20000010000 */
[C---:B-1----:R-:W-:Y:S08]  /*8020*/  HMMA.16816.F32.BF16 R80, R4.reuse, R12, R80 ;  /* 0x0000000c0450723c */ /* 0x042ff00000041850 */
[C---:B------:R-:W-:Y:S01]  /*8030*/  HMMA.16816.F32.BF16 R84, R4.reuse, R14, R84 ;  /* 0x0000000e0454723c */ /* 0x040fe20000041854 */
[----:B------:R-:W1:Y:S07]  /*8040*/  LDSM.16.MT88.4 R12, [R198+0x13800] ;  /* 0x01380000c60c783b */ /* 0x000e6e0000004200 */
[C---:B--2---:R-:W-:Y:S08]  /*8050*/  HMMA.16816.F32.BF16 R128, R4.reuse, R8, R128 ;  /* 0x000000080480723c */ /* 0x044ff00000041880 */
[C---:B------:R-:W-:Y:S01]  /*8060*/  HMMA.16816.F32.BF16 R68, R4.reuse, R10, R68 ;  /* 0x0000000a0444723c */ /* 0x040fe20000041844 */
[----:B------:R-:W2:Y:S07]  /*8070*/  LDSM.16.MT88.4 R8, [R196+0xf800] ;  /* 0x00f80000c408783b */ /* 0x000eae0000004200 */
[C---:B------:R-:W-:Y:S08]  /*8080*/  HMMA.16816.F32.BF16 R72, R4.reuse, R16, R72 ;  /* 0x000000100448723c */ /* 0x040ff00000041848 */
[C---:B------:R-:W-:Y:S01]  /*8090*/  HMMA.16816.F32.BF16 R76, R4.reuse, R18, R76 ;  /* 0x00000012044c723c */ /* 0x040fe2000004184c */
[----:B------:R-:W3:Y:S07]  /*80a0*/  LDSM.16.MT88.4 R16, [R200+0x13800] ;  /* 0x01380000c810783b */ /* 0x000eee0000004200 */
[C---:B-1----:R-:W-:Y:S07]  /*80b0*/  HMMA.16816.F32.BF16 R104, R4.reuse, R12, R104 ;  /* 0x0000000c0468723c */ /* 0x042fee0000041868 */
[----:B------:R-:W-:Y:S01]  /*80c0*/  FADD.FTZ R13, R175, R0 ;  /* 0x00000000af0d7221 */ /* 0x000fe20000010000 */
[----:B------:R-:W-:Y:S03]  /*80d0*/  HMMA.16816.F32.BF16 R124, R4, R14, R124 ;  /* 0x0000000e047c723c */ /* 0x000fe6000004187c */
[----:B------:R-:W-:-:S04]  /*80e0*/  FADD.FTZ R13, R142, R13 ;  /* 0x0000000d8e0d7221 */ /* 0x000fc80000010000 */
[----:B------:R-:W-:Y:S01]  /*80f0*/  FADD.FTZ R148, R148, R13 ;  /* 0x0000000d94947221 */ /* 0x000fe20000010000 */
[----:B--2---:R-:W-:Y:S03]  /*8100*/  HMMA.16816.F32.BF16 R88, R4, R8, R88 ;  /* 0x000000080458723c */ /* 0x004fe60000041858 */
[----:B------:R-:W-:-:S04]  /*8110*/  FADD.FTZ R229, R229, R148 ;  /* 0x00000094e5e57221 */ /* 0x000fc80000010000 */
[----:B------:R-:W-:Y:S01]  /*8120*/  FADD.FTZ R150, R150, R229 ;  /* 0x000000e596967221 */ /* 0x000fe20000010000 */
[----:B------:R-:W-:Y:S01]  /*8130*/  HMMA.16816.F32.BF16 R92, R4, R10, R92 ;  /* 0x0000000a045c723c */ /* 0x000fe2000004185c */
[----:B------:R-:W1:Y:S02]  /*8140*/  LDSM.16.MT88.4 R8, [R197+0x13800] ;  /* 0x01380000c508783b */ /* 0x000e640000004200 */
[----:B------:R-:W-:-:S04]  /*8150*/  FADD.FTZ R195, R195, R150 ;  /* 0x00000096c3c37221 */ /* 0x000fc80000010000 */
[----:B------:R-:W-:Y:S01]  /*8160*/  FADD.FTZ R156, R156, R195 ;  /* 0x000000c39c9c7221 */ /* 0x000fe20000010000 */
[----:B---3--:R-:W-:Y:S03]  /*8170*/  HMMA.16816.F32.BF16 R96, R4, R16, R96 ;  /* 0x000000100460723c */ /* 0x008fe60000041860 */
[----:B------:R-:W-:-:S04]  /*8180*/  FADD.FTZ R167, R167, R156 ;  /* 0x0000009ca7a77221 */ /* 0x000fc80000010000 */
[----:B------:R-:W-:Y:S01]  /*8190*/  FADD.FTZ R158, R158, R167 ;  /* 0x000000a79e9e7221 */ /* 0x000fe20000010000 */
[----:B------:R-:W-:Y:S01]  /*81a0*/  HMMA.16816.F32.BF16 R100, R4, R18, R100 ;  /* 0x000000120464723c */ /* 0x000fe20000041864 */
[----:B------:R-:W2:Y:S02]  /*81b0*/  LDSM.16.MT88.4 R16, [R196+0x13800] ;  /* 0x01380000c410783b */ /* 0x000ea40000004200 */
[----:B------:R-:W-:-:S04]  /*81c0*/  FADD.FTZ R163, R163, R158 ;  /* 0x0000009ea3a37221 */ /* 0x000fc80000010000 */
[----:B------:R-:W-:-:S04]  /*81d0*/  FADD.FTZ R24, R24, R163 ;  /* 0x000000a318187221 */ /* 0x000fc80000010000 */
[----:B------:R-:W-:-:S04]  /*81e0*/  FADD.FTZ R25, R25, R24 ;  /* 0x0000001819197221 */ /* 0x000fc80000010000 */
[----:B------:R-:W-:-:S04]  /*81f0*/  FADD.FTZ R26, R26, R25 ;  /* 0x000000191a1a7221 */ /* 0x000fc80000010000 */
[----:B------:R-:W-:Y:S01]  /*8200*/  FADD.FTZ R235, R235, R26 ;  /* 0x0000001aebeb7221 */ /* 0x000fe20000010000 */
[C---:B-1----:R-:W-:Y:S08]  /*8210*/  HMMA.16816.F32.BF16 R108, R4.reuse, R8, R108 ;  /* 0x00000008046c723c */ /* 0x042ff0000004186c */
[C---:B------:R-:W-:Y:S08]  /*8220*/  HMMA.16816.F32.BF16 R112, R4.reuse, R10, R112 ;  /* 0x0000000a0470723c */ /* 0x040ff00000041870 */
[C---:B--2---:R-:W-:Y:S08]  /*8230*/  HMMA.16816.F32.BF16 R120, R4.reuse, R16, R120 ;  /* 0x000000100478723c */ /* 0x044ff00000041878 */
[----:B------:R-:W-:Y:S01]  /*8240*/  HMMA.16816.F32.BF16 R116, R4, R18, R116 ;  /* 0x000000120474723c */ /* 0x000fe20000041874 */
[----:B------:R-:W-:Y:S07]  /*8250*/  @!P4 BRA `(.L_x_737) ;  /* 0x000054900000c947 */ /* 0x000fee0003800000 */
[----:B------:R-:W-:-:S04]  /*8260*/  DEPBAR.LE SB0, 0x0 ;  /* 0x000080000000791a */ /* 0x000fc80000000000 */
[----:B------:R-:W-:Y:S01]  /*8270*/  IADD3 R215, R134, -0x2, RZ ;  /* 0xfffffffe86d77810 */ /* 0x000fe20007ffe0ff */
[----:B------:R-:W-:Y:S06]  /*8280*/  BAR.SYNC.DEFER_BLOCKING 0x0 ;  /* 0x0000000000007b1d */ /* 0x000fec0000010000 */
[----:B------:R-:W-:Y:S05]  /*8290*/  @!P0 BRA `(.L_x_738) ;  /* 0x000003a000008947 */ /* 0x000fea0003800000 */
[----:B------:R-:W1:Y:S01]  /*82a0*/  I2F.RP R6, R135 ;  /* 0x0000008700067306 */ /* 0x000e620000209400 */
[----:B------:R-:W-:-:S05]  /*82b0*/  IMAD.SHL.U32 R0, R215, 0x80, RZ ;  /* 0x00000080d7007824 */ /* 0x000fca00078e00ff */
[C---:B------:R-:W-:Y:S02]  /*82c0*/  IADD3 R9, R0.reuse, 0x80, RZ ;  /* 0x0000008000097810 */ /* 0x040fe40007ffe0ff */
[----:B------:R-:W-:Y:S02]  /*82d0*/  IABS R4, R0 ;  /* 0x0000000000047213 */ /* 0x000fe40000000000 */
[----:B------:R-:W-:Y:S02]  /*82e0*/  IABS R5, R9 ;  /* 0x0000000900057213 */ /* 0x000fe40000000000 */
[----:B------:R-:W-:Y:S02]  /*82f0*/  LOP3.LUT R9, R9, c[0x0][0x2d0], RZ, 0x3c, !PT ;  /* 0x0000b40009097a12 */ /* 0x000fe400078e3cff */
[----:B------:R-:W-:Y:S01]  /*8300*/  LOP3.LUT R0, R0, c[0x0][0x2d0], RZ, 0x3c, !PT ;  /* 0x0000b40000007a12 */ /* 0x000fe200078e3cff */
[----:B-1----:R-:W1:Y:S01]  /*8310*/  MUFU.RCP R10, R6 ;  /* 0x00000006000a7308 */ /* 0x002e620000001000 */
[----:B------:R-:W-:-:S02]  /*8320*/  ISETP.GE.AND P3, PT, R9, RZ, PT ;  /* 0x000000ff0900720c */ /* 0x000fc40003f66270 */
[----:B------:R-:W-:Y:S02]  /*8330*/  ISETP.GE.AND P1, PT, R0, RZ, PT ;  /* 0x000000ff0000720c */ /* 0x000fe40003f26270 */
[----:B------:R-:W-:Y:S02]  /*8340*/  LOP3.LUT R0, RZ, c[0x0][0x2d0], RZ, 0x33, !PT ;  /* 0x0000b400ff007a12 */ /* 0x000fe400078e33ff */
[----:B-1----:R-:W-:-:S04]  /*8350*/  IADD3 R10, R10, 0xffffffe, RZ ;  /* 0x0ffffffe0a0a7810 */ /* 0x002fc80007ffe0ff */
        /* <DEDUP_REMOVED lines=10> */
[----:B------:R-:W-:-:S03]  /*8400*/  IMAD R2, R135, R2, R4 ;  /* 0x0000000287027224 */ /* 0x000fc600078e0204 */
[C---:B------:R-:W-:Y:S02]  /*8410*/  ISETP.GT.U32.AND P4, PT, R135.reuse, R6, PT ;  /* 0x000000068700720c */ /* 0x040fe40003f84070 */
[----:B------:R-:W-:-:S11]  /*8420*/  ISETP.GT.U32.AND P2, PT, R135, R2, PT ;  /* 0x000000028700720c */ /* 0x000fd60003f44070 */
[----:B------:R-:W-:Y:S01]  /*8430*/  @!P4 IMAD.IADD R6, R6, 0x1, -R135 ;  /* 0x000000010606c824 */ /* 0x000fe200078e0a87 */
[----:B------:R-:W-:Y:S02]  /*8440*/  @!P4 IADD3 R8, R8, 0x1, RZ ;  /* 0x000000010808c810 */ /* 0x000fe40007ffe0ff */
[-C--:B------:R-:W-:Y:S02]  /*8450*/  @!P2 IADD3 R2, R2, -R135.reuse, RZ ;  /* 0x800000870202a210 */ /* 0x080fe40007ffe0ff */
[-C--:B------:R-:W-:Y:S02]  /*8460*/  ISETP.GE.U32.AND P6, PT, R6, R135.reuse, PT ;  /* 0x000000870600720c */ /* 0x080fe40003fc6070 */
[----:B------:R-:W-:Y:S02]  /*8470*/  ISETP.GE.U32.AND P5, PT, R2, R135, PT ;  /* 0x000000870200720c */ /* 0x000fe40003fa6070 */
[----:B------:R-:W-:Y:S02]  /*8480*/  @!P2 IADD3 R7, R7, 0x1, RZ ;  /* 0x000000010707a810 */ /* 0x000fe40007ffe0ff */
[----:B------:R-:W-:-:S07]  /*8490*/  ISETP.NE.AND P2, PT, RZ, c[0x0][0x2d0], PT ;  /* 0x0000b400ff007a0c */ /* 0x000fce0003f45270 */
        /* <DEDUP_REMOVED lines=12> */
[----:B------:R-:W-:-:S05]  /*8560*/  IMAD R5, R0, R5, -0x80 ;  /* 0xffffff8000057424 */ /* 0x000fca00078e0205 */
[----:B------:R-:W-:-:S05]  /*8570*/  SHF.R.S32.HI R0, RZ, 0x1f, R5 ;  /* 0x0000001fff007819 */ /* 0x000fca0000011405 */
[----:B------:R-:W-:-:S04]  /*8580*/  IMAD R0, R0, c[0x0][0x1a0], RZ ;  /* 0x0000680000007a24 */ /* 0x000fc800078e02ff */
[C---:B------:R-:W-:Y:S02]  /*8590*/  IMAD R0, R5.reuse, c[0x0][0x1a4], R0 ;  /* 0x0000690005007a24 */ /* 0x040fe400078e0200 */
[----:B--2---:R-:W-:Y:S02]  /*85a0*/  IMAD.IADD R4, R4, 0x1, -R7 ;  /* 0x0000000104047824 */ /* 0x004fe400078e0a07 */
[----:B------:R-:W-:-:S03]  /*85b0*/  IMAD.WIDE.U32 R6, R5, c[0x0][0x1a0], RZ ;  /* 0x0000680005067a25 */ /* 0x000fc600078e00ff */
[----:B------:R-:W-:Y:S02]  /*85c0*/  SHF.R.S32.HI R2, RZ, 0x1f, R4 ;  /* 0x0000001fff027819 */ /* 0x000fe40000011404 */
[----:B------:R-:W-:-:S03]  /*85d0*/  IADD3 R7, R7, R0, RZ ;  /* 0x0000000007077210 */ /* 0x000fc60007ffe0ff */
[----:B------:R-:W-:Y:S02]  /*85e0*/  IMAD R5, R2, c[0x0][0x188], RZ ;  /* 0x0000620002057a24 */ /* 0x000fe400078e02ff */
[----:B------:R-:W-:-:S04]  /*85f0*/  IMAD.WIDE.U32 R6, R4, c[0x0][0x188], R6 ;  /* 0x0000620004067a25 */ /* 0x000fc800078e0006 */
[----:B------:R-:W-:Y:S01]  /*8600*/  IMAD R5, R4, c[0x0][0x18c], R5 ;  /* 0x0000630004057a24 */ /* 0x000fe200078e0205 */
[----:B------:R-:W-:-:S03]  /*8610*/  MOV R4, R6 ;  /* 0x0000000600047202 */ /* 0x000fc60000000f00 */
[----:B------:R-:W-:Y:S01]  /*8620*/  IMAD.IADD R5, R7, 0x1, R5 ;  /* 0x0000000107057824 */ /* 0x000fe200078e0205 */
[----:B------:R-:W-:Y:S05]  /*8630*/  BRA `(.L_x_739) ;  /* 0x0000002000007947 */ /* 0x000fea0003800000 */
.L_x_738:
[----:B------:R-:W-:-:S04]  /*8640*/  LEA R4, -R191, RZ, 0x7 ;  /* 0x000000ffbf047211 */ /* 0x000fc800078e39ff */
[----:B------:R-:W-:Y:S02]  /*8650*/  SHF.R.S32.HI R5, RZ, 0x1f, R4 ;  /* 0x0000001fff057819 */ /* 0x000fe40000011404 */
.L_x_739:
[----:B------:R-:W-:Y:S01]  /*8660*/  ISETP.GE.AND P1, PT, R209, c[0x0][0x220], PT ;  /* 0x00008800d1007a0c */ /* 0x000fe20003f26270 */
[----:B------:R-:W-:Y:S01]  /*8670*/  IMAD R190, R215, 0x80, R190 ;  /* 0x00000080d7be7824 */ /* 0x000fe200078e02be */
[----:B------:R-:W-:Y:S02]  /*8680*/  LEA R194, P3, R4, R172, 0x1 ;  /* 0x000000ac04c27211 */ /* 0x000fe400078608ff */
[----:B------:R-:W-:Y:S02]  /*8690*/  ISETP.GE.AND P2, PT, R218, c[0x0][0x220], PT ;  /* 0x00008800da007a0c */ /* 0x000fe40003f46270 */
[----:B------:R-:W-:-:S07]  /*86a0*/  LEA.HI.X R195, R4, R173, R5, 0x1, P3 ;  /* 0x000000ad04c37211 */ /* 0x000fce00018f0c05 */
[----:B------:R-:W-:Y:S02]  /*86b0*/  @!P1 IADD3 R7, P4, R4, R38, RZ ;  /* 0x0000002604079210 */ /* 0x000fe40007f9e0ff */
[----:B------:R-:W-:Y:S02]  /*86c0*/  IADD3 R4, P3, R221, R4, RZ ;  /* 0x00000004dd047210 */ /* 0x000fe40007f7e0ff */
[----:B------:R-:W-:Y:S01]  /*86d0*/  @P2 STS.128 [R216+0xc000], RZ ;  /* 0x00c000ffd8002388 */ /* 0x000fe20000000c00 */
[----:B------:R-:W-:Y:S01]  /*86e0*/  @!P1 IMAD.X R0, R5, 0x1, R36, P4 ;  /* 0x0000000105009824 */ /* 0x000fe200020e0624 */
[C---:B------:R-:W-:Y:S01]  /*86f0*/  @!P1 LEA R26, P4, R7.reuse, c[0x0][0x170], 0x1 ;  /* 0x00005c00071a9a11 */ /* 0x040fe200078808ff */
[----:B------:R-:W-:Y:S01]  /*8700*/  IMAD.X R5, R220, 0x1, R5, P3 ;  /* 0x00000001dc057824 */ /* 0x000fe200018e0605 */
[----:B------:R-:W-:Y:S01]  /*8710*/  @!P1 IADD3 R9, P3, R4, R38, RZ ;  /* 0x0000002604099210 */ /* 0x000fe20007f7e0ff */
[----:B------:R-:W-:Y:S01]  /*8720*/  @!PT LDS RZ, [RZ] ;  /* 0x00000000fffff984 */ /* 0x000fe20000000800 */
[----:B------:R-:W-:Y:S01]  /*8730*/  @!PT LDS RZ, [RZ] ;  /* 0x00000000fffff984 */ /* 0x000fe20000000800 */
[----:B------:R-:W-:Y:S01]  /*8740*/  @!PT LDS RZ, [RZ] ;  /* 0x00000000fffff984 */ /* 0x000fe20000000800 */
[----:B------:R1:W-:Y:S01]  /*8750*/  @!P2 LDGSTS.E.BYPASS.LTC128B.128 [R216+0xc000], [R194.64] ;  /* 0x0c000000c2d8afae */ /* 0x0003e2000b901d4c */
[----:B------:R-:W-:-:S02]  /*8760*/  @!P1 LEA.HI.X R27, R7, c[0x0][0x174], R0, 0x1, P4 ;  /* 0x00005d00071b9a11 */ /* 0x000fc400020f0c00 */
[C---:B------:R-:W-:Y:S01]  /*8770*/  @!P2 LEA R24, P5, R4.reuse, R172, 0x1 ;  /* 0x000000ac0418a211 */ /* 0x040fe200078a08ff */
[----:B------:R-:W-:Y:S01]  /*8780*/  @!P1 IMAD.X R0, R5, 0x1, R36, P3 ;  /* 0x0000000105009824 */ /* 0x000fe200018e0624 */
[----:B------:R-:W-:Y:S01]  /*8790*/  IADD3 R2, P4, R221, R4, RZ ;  /* 0x00000004dd027210 */ /* 0x000fe20007f9e0ff */
[----:B------:R-:W-:Y:S01]  /*87a0*/  @P1 STS.128 [R216+0x10000], RZ ;  /* 0x010000ffd8001388 */ /* 0x000fe20000000c00 */
[C---:B------:R-:W-:Y:S02]  /*87b0*/  @!P1 LEA R22, P3, R9.reuse, c[0x0][0x170], 0x1 ;  /* 0x00005c0009169a11 */ /* 0x040fe400078608ff */
[--C-:B------:R-:W-:Y:S01]  /*87c0*/  @!P2 LEA.HI.X R25, R4, R173, R5.reuse, 0x1, P5 ;  /* 0x000000ad0419a211 */ /* 0x100fe200028f0c05 */
[----:B------:R-:W-:Y:S01]  /*87d0*/  IMAD.X R5, R220, 0x1, R5, P4 ;  /* 0x00000001dc057824 */ /* 0x000fe200020e0605 */
[----:B------:R-:W-:Y:S01]  /*87e0*/  @!P1 IADD3 R7, P4, R2, R38, RZ ;  /* 0x0000002602079210 */ /* 0x000fe20007f9e0ff */
[----:B------:R-:W-:Y:S01]  /*87f0*/  @!PT LDS RZ, [RZ] ;  /* 0x00000000fffff984 */ /* 0x000fe20000000800 */
[----:B------:R-:W-:Y:S01]  /*8800*/  @!PT LDS RZ, [RZ] ;  /* 0x00000000fffff984 */ /* 0x000fe20000000800 */
[----:B------:R-:W-:Y:S01]  /*8810*/  @!PT LDS RZ, [RZ] ;  /* 0x00000000fffff984 */ /* 0x000fe20000000800 */
[----:B------:R2:W-:Y:S01]  /*8820*/  @!P1 LDGSTS.E.BYPASS.LTC128B.128 [R216+0x10000], [R26.64+0x80] ;  /* 0x100000801ad89fae */ /* 0x0005e2000b901d4c */
[----:B------:R-:W-:-:S02]  /*8830*/  @!P1 LEA.HI.X R23, R9, c[0x0][0x174], R0, 0x1, P3 ;  /* 0x00005d0009179a11 */ /* 0x000fc400018f0c00 */
[C---:B------:R-:W-:Y:S01]  /*8840*/  @!P2 LEA R18, P5, R2.reuse, R172, 0x1 ;  /* 0x000000ac0212a211 */ /* 0x040fe200078a08ff */
[----:B------:R-:W-:Y:S01]  /*8850*/  @!P1 IMAD.X R0, R5, 0x1, R36, P4 ;  /* 0x0000000105009824 */ /* 0x000fe200020e0624 */
[----:B------:R-:W-:Y:S01]  /*8860*/  IADD3 R4, P3, R221, R2, RZ ;  /* 0x00000002dd047210 */ /* 0x000fe20007f7e0ff */
[----:B------:R-:W-:Y:S01]  /*8870*/  @P2 STS.128 [R216+0xc800], RZ ;  /* 0x00c800ffd8002388 */ /* 0x000fe20000000c00 */
[--C-:B------:R-:W-:Y:S02]  /*8880*/  @!P2 LEA.HI.X R19, R2, R173, R5.reuse, 0x1, P5 ;  /* 0x000000ad0213a211 */ /* 0x100fe400028f0c05 */
        /* <DEDUP_REMOVED lines=34> */
[----:B------:R-:W-:Y:S01]  /*8ab0*/  @!P1 LEA R28, P4, R2, c[0x0][0x170], 0x1 ;  /* 0x00005c00021c9a11 */ /* 0x000fe200078808ff */
[----:B------:R-:W-:Y:S01]  /*8ac0*/  @!P1 IMAD.X R7, R5, 0x1, R36, P3 ;  /* 0x0000000105079824 */ /* 0x000fe200018e0624 */
[----:B------:R-:W-:Y:S01]  /*8ad0*/  @!P2 LEA R30, P5, R0, R172, 0x1 ;  /* 0x000000ac001ea211 */ /* 0x000fe200078a08ff */
[----:B------:R-:W-:Y:S01]  /*8ae0*/  @P1 STS.128 [R216+0x11000], RZ ;  /* 0x011000ffd8001388 */ /* 0x000fe20000000c00 */
[C---:B------:R-:W-:Y:S02]  /*8af0*/  IADD3 R4, P3, R221.reuse, R0, RZ ;  /* 0x00000000dd047210 */ /* 0x040fe40007f7e0ff */
[----:B------:R-:W-:Y:S01]  /*8b00*/  @!P1 LEA.HI.X R29, R2, c[0x0][0x174], R7, 0x1, P4 ;  /* 0x00005d00021d9a11 */ /* 0x000fe200020f0c07 */
[----:B------:R-:W-:Y:S01]  /*8b10*/  @!PT LDS RZ, [RZ] ;  /* 0x00000000fffff984 */ /* 0x000fe20000000800 */
[----:B------:R-:W-:Y:S01]  /*8b20*/  @!PT LDS RZ, [RZ] ;  /* 0x00000000fffff984 */ /* 0x000fe20000000800 */
[----:B------:R-:W-:Y:S01]  /*8b30*/  @!PT LDS RZ, [RZ] ;  /* 0x00000000fffff984 */ /* 0x000fe20000000800 */
[----:B------:R5:W-:Y:S01]  /*8b40*/  @!P1 LDGSTS.E.BYPASS.LTC128B.128 [R216+0x11000], [R16.64+0x80] ;  /* 0x1100008010d89fae */ /* 0x000be2000b901d4c */
[--C-:B------:R-:W-:Y:S01]  /*8b50*/  @!P2 LEA.HI.X R31, R0, R173, R5.reuse, 0x1, P5 ;  /* 0x000000ad001fa211 */ /* 0x100fe200028f0c05 */
[----:B------:R-:W-:Y:S01]  /*8b60*/  IMAD.X R5, R220, 0x1, R5, P3 ;  /* 0x00000001dc057824 */ /* 0x000fe200018e0605 */
[----:B------:R-:W-:Y:S01]  /*8b70*/  IADD3 R7, P4, R221, R4, RZ ;  /* 0x00000004dd077210 */ /* 0x000fe20007f9e0ff */
[----:B------:R-:W-:Y:S01]  /*8b80*/  @P2 STS.128 [R216+0xd800], RZ ;  /* 0x00d800ffd8002388 */ /* 0x000fe20000000c00 */
[----:B------:R-:W-:-:S02]  /*8b90*/  @!P1 IADD3 R0, P5, R4, R38, RZ ;  /* 0x0000002604009210 */ /* 0x000fc40007fbe0ff */
[----:B------:R-:W-:Y:S01]  /*8ba0*/  @!P2 LEA R32, P6, R4, R172, 0x1 ;  /* 0x000000ac0420a211 */ /* 0x000fe200078c08ff */
[----:B------:R-:W-:Y:S01]  /*8bb0*/  @!PT LDS RZ, [RZ] ;  /* 0x00000000fffff984 */ /* 0x000fe20000000800 */
[----:B------:R-:W-:Y:S01]  /*8bc0*/  @!PT LDS RZ, [RZ] ;  /* 0x00000000fffff984 */ /* 0x000fe20000000800 */
[----:B------:R-:W-:Y:S01]  /*8bd0*/  @!PT LDS RZ, [RZ] ;  /* 0x00000000fffff984 */ /* 0x000fe20000000800 */
[----:B------:R1:W-:Y:S01]  /*8be0*/  @!P2 LDGSTS.E.BYPASS.LTC128B.128 [R216+0xd800], [R14.64] ;  /* 0x0d8000000ed8afae */ /* 0x0003e2000b901d4c */
[----:B------:R-:W-:Y:S01]  /*8bf0*/  @!P1 IADD3 R38, P3, R7, R38, RZ ;  /* 0x0000002607269210 */ /* 0x000fe20007f7e0ff */
[--C-:B------:R-:W-:Y:S01]  /*8c00*/  @!P1 IMAD.X R21, R5, 0x1, R36.reuse, P5 ;  /* 0x0000000105159824 */ /* 0x100fe200028e0624 */
[----:B--2---:R-:W-:Y:S01]  /*8c10*/  @!P1 LEA R26, P5, R0, c[0x0][0x170], 0x1 ;  /* 0x00005c00001a9a11 */ /* 0x004fe200078a08ff */
[----:B------:R-:W-:Y:S01]  /*8c20*/  @P1 STS.128 [R216+0x11800], RZ ;  /* 0x011800ffd8001388 */ /* 0x000fe20000000c00 */
[--C-:B------:R-:W-:Y:S01]  /*8c30*/  IMAD.X R2, R220, 0x1, R5.reuse, P4 ;  /* 0x00000001dc027824 */ /* 0x100fe200020e0605 */
[----:B------:R-:W-:Y:S02]  /*8c40*/  @!P2 LEA.HI.X R33, R4, R173, R5, 0x1, P6 ;  /* 0x000000ad0421a211 */ /* 0x000fe400030f0c05 */
[----:B------:R-:W-:Y:S01]  /*8c50*/  @!PT LDS RZ, [RZ] ;  /* 0x00000000fffff984 */ /* 0x000fe20000000800 */
[----:B------:R-:W-:Y:S01]  /*8c60*/  @!PT LDS RZ, [RZ] ;  /* 0x00000000fffff984 */ /* 0x000fe20000000800 */
[----:B------:R-:W-:Y:S01]  /*8c70*/  @!PT LDS RZ, [RZ] ;  /* 0x00000000fffff984 */ /* 0x000fe20000000800 */
[----:B------:R1:W-:Y:S01]  /*8c80*/  @!P1 LDGSTS.E.BYPASS.LTC128B.128 [R216+0x11800], [R12.64+0x80] ;  /* 0x118000800cd89fae */ /* 0x0003e2000b901d4c */
[----:B------:R-:W-:Y:S01]  /*8c90*/  @!P2 LEA R34, P4, R7, R172, 0x1 ;  /* 0x000000ac0722a211 */ /* 0x000fe200078808ff */
[----:B------:R-:W-:Y:S01]  /*8ca0*/  @!P1 IMAD.X R5, R2, 0x1, R36, P3 ;  /* 0x0000000102059824 */ /* 0x000fe200018e0624 */
[----:B------:R-:W-:Y:S01]  /*8cb0*/  @!P1 LEA.HI.X R27, R0, c[0x0][0x174], R21, 0x1, P5 ;  /* 0x00005d00001b9a11 */ /* 0x000fe200028f0c15 */
[----:B------:R-:W-:Y:S01]  /*8cc0*/  @P2 STS.128 [R216+0xe000], RZ ;  /* 0x00e000ffd8002388 */ /* 0x000fe20000000c00 */
[----:B------:R-:W-:-:S02]  /*8cd0*/  @!P1 LEA R36, P3, R38, c[0x0][0x170], 0x1 ;  /* 0x00005c0026249a11 */ /* 0x000fc400078608ff */
[----:B------:R-:W-:Y:S01]  /*8ce0*/  @!P2 LEA.HI.X R35, R7, R173, R2, 0x1, P4 ;  /* 0x000000ad0723a211 */ /* 0x000fe200020f0c02 */
[----:B------:R-:W-:Y:S01]  /*8cf0*/  @!PT LDS RZ, [RZ] ;  /* 0x00000000fffff984 */ /* 0x000fe20000000800 */
[----:B------:R-:W-:Y:S01]  /*8d00*/  @!PT LDS RZ, [RZ] ;  /* 0x00000000fffff984 */ /* 0x000fe20000000800 */
[----:B------:R-:W-:Y:S01]  /*8d10*/  @!PT LDS RZ, [RZ] ;  /* 0x00000000fffff984 */ /* 0x000fe20000000800 */
[----:B------:R2:W-:Y:S01]  /*8d20*/  @!P2 LDGSTS.E.BYPASS.LTC128B.128 [R216+0xe000], [R10.64] ;  /* 0x0e0000000ad8afae */ /* 0x0005e2000b901d4c */
[----:B------:R-:W-:Y:S02]  /*8d30*/  @!P1 LEA.HI.X R37, R38, c[0x0][0x174], R5, 0x1, P3 ;  /* 0x00005d0026259a11 */ /* 0x000fe400018f0c05 */
[C---:B------:R-:W-:Y:S01]  /*8d40*/  IADD3 R2, R190.reuse, 0x8, RZ ;  /* 0x00000008be027810 */ /* 0x040fe20007ffe0ff */
[----:B------:R-:W-:Y:S01]  /*8d50*/  @P1 STS.128 [R216+0x12000], RZ ;  /* 0x012000ffd8001388 */ /* 0x000fe20000000c00 */
[CC--:B------:R-:W-:Y:S02]  /*8d60*/  ISETP.GE.AND P6, PT, R190.reuse, R193.reuse, PT ;  /* 0x000000c1be00720c */ /* 0x0c0fe40003fc6270 */
[----:B------:R-:W-:Y:S01]  /*8d70*/  IADD3 R0, R190, 0x9, RZ ;  /* 0x00000009be007810 */ /* 0x000fe20007ffe0ff */
[----:B------:R-:W-:Y:S01]  /*8d80*/  @!PT LDS RZ, [RZ] ;  /* 0x00000000fffff984 */ /* 0x000fe20000000800 */
[----:B------:R-:W-:Y:S01]  /*8d90*/  @!PT LDS RZ, [RZ] ;  /* 0x00000000fffff984 */ /* 0x000fe20000000800 */
[----:B------:R-:W-:Y:S01]  /*8da0*/  @!PT LDS RZ, [RZ] ;  /* 0x00000000fffff984 */ /* 0x000fe20000000800 */
[----:B------:R2:W-:Y:S01]  /*8db0*/  @!P1 LDGSTS.E.BYPASS.LTC128B.128 [R216+0x12000], [R8.64+0x80] ;  /* 0x1200008008d89fae */ /* 0x0005e2000b901d4c */
[----:B------:R-:W-:-:S02]  /*8dc0*/  ISETP.GE.AND P5, PT, R2, R193, PT ;  /* 0x000000c10200720c */ /* 0x000fc40003fa6270 */
[----:B------:R-:W-:Y:S01]  /*8dd0*/  ISETP.GE.AND P3, PT, R134, 0x3, PT ;  /* 0x000000038600780c */ /* 0x000fe20003f66270 */
[----:B------:R-:W-:Y:S04]  /*8de0*/  @P2 STS.128 [R216+0xe800], RZ ;  /* 0x00e800ffd8002388 */ /* 0x000fe80000000c00 */
[----:B------:R-:W-:Y:S01]  /*8df0*/  @!PT LDS RZ, [RZ] ;  /* 0x00000000fffff984 */ /* 0x000fe20000000800 */
[----:B------:R-:W-:Y:S01]  /*8e00*/  @!PT LDS RZ, [RZ] ;  /* 0x00000000fffff984 */ /* 0x000fe20000000800 */
[----:B------:R-:W-:Y:S01]  /*8e10*/  @!PT LDS RZ, [RZ] ;  /* 0x00000000fffff984 */ /* 0x000fe20000000800 */
[----:B------:R1:W-:Y:S04]  /*8e20*/  @!P2 LDGSTS.E.BYPASS.LTC128B.128 [R216+0xe800], [R30.64] ;  /* 0x0e8000001ed8afae */ /* 0x0003e8000b901d4c */
[----:B------:R-:W-:Y:S04]  /*8e30*/  @P1 STS.128 [R216+0x12800], RZ ;  /* 0x012800ffd8001388 */ /* 0x000fe80000000c00 */
[----:B------:R-:W-:Y:S01]  /*8e40*/  @!PT LDS RZ, [RZ] ;  /* 0x00000000fffff984 */ /* 0x000fe20000000800 */
[----:B------:R-:W-:Y:S01]  /*8e50*/  @!PT LDS RZ, [RZ] ;  /* 0x00000000fffff984 */ /* 0x000fe20000000800 */
[----:B------:R-:W-:Y:S01]  /*8e60*/  @!PT LDS RZ, [RZ] ;  /* 0x00000000fffff984 */ /* 0x000fe20000000800 */
[----:B------:R1:W-:Y:S04]  /*8e70*/  @!P1 LDGSTS.E.BYPASS.LTC128B.128 [R216+0x12800], [R28.64+0x80] ;  /* 0x128000801cd89fae */ /* 0x0003e8000b901d4c */
        /* <DEDUP_REMOVED lines=20> */
[----:B------:R-:W-:Y:S04]  /*8fc0*/  LDSM.16.M88.4 R56, [R207] ;  /* 0x00000000cf38783b */ /* 0x000fe80000000200 */
[----:B----4-:R-:W3:Y:S04]  /*8fd0*/  LDSM.16.M88.4 R20, [R206+0x4000] ;  /* 0x00400000ce14783b */ /* 0x010ee80000000200 */
[----:B-1----:R-:W5:Y:S04]  /*8fe0*/  LDSM.16.M88.4 R12, [R206+0x4800] ;  /* 0x00480000ce0c783b */ /* 0x002f680000000200 */
[----:B------:R-:W1:Y:S04]  /*8ff0*/  LDSM.16.M88.4 R4, [R206+0x5000] ;  /* 0x00500000ce04783b */ /* 0x000e680000000200 */
[----:B------:R-:W4:Y:S04]  /*9000*/  LDSM.16.M88.4 R156, [R206+0x5800] ;  /* 0x00580000ce9c783b */ /* 0x000f280000000200 */
[----:B------:R-:W1:Y:S04]  /*9010*/  LDSM.16.M88.4 R140, [R206+0x6800] ;  /* 0x00680000ce8c783b */ /* 0x000e680000000200 */
[----:B------:R-:W1:Y:S04]  /*9020*/  LDSM.16.M88.4 R148, [R206+0x6000] ;  /* 0x00600000ce94783b */ /* 0x000e680000000200 */
[----:B------:R-:W1:Y:S04]  /*9030*/  LDSM.16.M88.4 R64, [R206+0x7000] ;  /* 0x00700000ce40783b */ /* 0x000e680000000200 */
[----:B------:R-:W4:Y:S04]  /*9040*/  LDSM.16.M88.4 R28, [R206+0x7800] ;  /* 0x00780000ce1c783b */ /* 0x000f280000000200 */
[----:B------:R-:W-:Y:S04]  /*9050*/  LDSM.16.M88.4 R44, [R205] ;  /* 0x00000000cd2c783b */ /* 0x000fe80000000200 */
[----:B--2---:R-:W2:Y:S04]  /*9060*/  LDSM.16.M88.4 R36, [R204] ;  /* 0x00000000cc24783b */ /* 0x004ea80000000200 */
[----:B------:R-:W2:Y:S01]  /*9070*/  LDSM.16.M88.4 R176, [R204+0x800] ;  /* 0x00080000ccb0783b */ /* 0x000ea20000000200 */
[C---:B---3--:R-:W-:Y:S03]  /*9080*/  HMMA.16816.F32.BF16 R24, R56.reuse, R20, RZ ;  /* 0x000000143818723c */ /* 0x048fe600000418ff */
[----:B------:R-:W3:Y:S04]  /*9090*/  LDSM.16.M88.4 R172, [R204+0x1000] ;  /* 0x00100000ccac783b */ /* 0x000ee80000000200 */
[----:B------:R-:W2:Y:S01]  /*90a0*/  LDSM.16.M88.4 R168, [R204+0x1800] ;  /* 0x00180000cca8783b */ /* 0x000ea20000000200 */
[C---:B------:R-:W-:Y:S03]  /*90b0*/  HMMA.16816.F32.BF16 R20, R56.reuse, R22, RZ ;  /* 0x000000163814723c */ /* 0x040fe600000418ff */
[----:B------:R-:W2:Y:S04]  /*90c0*/  LDSM.16.M88.4 R32, [R204+0x2800] ;  /* 0x00280000cc20783b */ /* 0x000ea80000000200 */
[----:B------:R-:W2:Y:S01]  /*90d0*/  LDSM.16.M88.4 R164, [R204+0x2000] ;  /* 0x00200000cca4783b */ /* 0x000ea20000000200 */
[C---:B-----5:R-:W-:Y:S03]  /*90e0*/  HMMA.16816.F32.BF16 R16, R56.reuse, R12, RZ ;  /* 0x0000000c3810723c */ /* 0x060fe600000418ff */
[----:B------:R-:W5:Y:S04]  /*90f0*/  LDSM.16.M88.4 R52, [R204+0x3000] ;  /* 0x00300000cc34783b */ /* 0x000f680000000200 */
[----:B------:R-:W2:Y:S01]  /*9100*/  LDSM.16.M88.4 R48, [R204+0x3800] ;  /* 0x00380000cc30783b */ /* 0x000ea20000000200 */
[C---:B-1----:R-:W-:Y:S03]  /*9110*/  HMMA.16816.F32.BF16 R8, R56.reuse, R4, RZ ;  /* 0x000000043808723c */ /* 0x042fe600000418ff */
[----:B------:R-:W-:Y:S04]  /*9120*/  LDSM.16.M88.4 R40, [R199+0x4000] ;  /* 0x00400000c728783b */ /* 0x000fe80000000200 */
[----:B------:R-:W-:Y:S01]  /*9130*/  LDSM.16.M88.4 R184, [R199+0x5000] ;  /* 0x00500000c7b8783b */ /* 0x000fe20000000200 */
[C---:B----4-:R-:W-:Y:S03]  /*9140*/  HMMA.16816.F32.BF16 R160, R56.reuse, R156, RZ ;  /* 0x0000009c38a0723c */ /* 0x050fe600000418ff */
[----:B------:R-:W-:Y:S04]  /*9150*/  LDSM.16.M88.4 R180, [R199+0x5800] ;  /* 0x00580000c7b4783b */ /* 0x000fe80000000200 */
[----:B------:R-:W0:Y:S01]  /*9160*/  LDGDEPBAR ;  /* 0x00000000000079af */ /* 0x000e220000000000 */
        /* <DEDUP_REMOVED lines=11> */
[----:B------:R-:W-:Y:S07]  /*9220*/  LDSM.16.M88.4 R28, [R203] ;  /* 0x00000000cb1c783b */ /* 0x000fee0000000200 */
[C---:B--2---:R-:W-:Y:S08]  /*9230*/  HMMA.16816.F32.BF16 R24, R44.reuse, R36, R24 ;  /* 0x000000242c18723c */ /* 0x044ff00000041818 */
[C---:B------:R-:W-:Y:S01]  /*9240*/  HMMA.16816.F32.BF16 R20, R44.reuse, R38, R20 ;  /* 0x000000262c14723c */ /* 0x040fe20000041814 */
[----:B------:R-:W1:Y:S07]  /*9250*/  LDSM.16.M88.4 R36, [R199+0x4800] ;  /* 0x00480000c724783b */ /* 0x000e6e0000000200 */
[C---:B------:R-:W-:Y:S08]  /*9260*/  HMMA.16816.F32.BF16 R16, R44.reuse, R176, R16 ;  /* 0x000000b02c10723c */ /* 0x040ff00000041810 */
[C---:B------:R-:W-:Y:S01]  /*9270*/  HMMA.16816.F32.BF16 R12, R44.reuse, R178, R12 ;  /* 0x000000b22c0c723c */ /* 0x040fe2000004180c */
[----:B------:R-:W2:Y:S07]  /*9280*/  LDSM.16.M88.4 R176, [R199+0x6000] ;  /* 0x00600000c7b0783b */ /* 0x000eae0000000200 */
[C---:B---3--:R-:W-:Y:S08]  /*9290*/  HMMA.16816.F32.BF16 R8, R44.reuse, R172, R8 ;  /* 0x000000ac2c08723c */ /* 0x048ff00000041808 */
[C---:B------:R-:W-:Y:S01]  /*92a0*/  HMMA.16816.F32.BF16 R4, R44.reuse, R174, R4 ;  /* 0x000000ae2c04723c */ /* 0x040fe20000041804 */
[----:B------:R-:W3:Y:S07]  /*92b0*/  LDSM.16.M88.4 R172, [R199+0x6800] ;  /* 0x00680000c7ac783b */ /* 0x000eee0000000200 */
[C---:B------:R-:W-:Y:S08]  /*92c0*/  HMMA.16816.F32.BF16 R160, R44.reuse, R168, R160 ;  /* 0x000000a82ca0723c */ /* 0x040ff000000418a0 */
[C---:B------:R-:W-:Y:S01]  /*92d0*/  HMMA.16816.F32.BF16 R156, R44.reuse, R170, R156 ;  /* 0x000000aa2c9c723c */ /* 0x040fe2000004189c */
[----:B------:R-:W-:Y:S07]  /*92e0*/  LDSM.16.M88.4 R168, [R199+0x7800] ;  /* 0x00780000c7a8783b */ /* 0x000fee0000000200 */
[C---:B------:R-:W-:Y:S08]  /*92f0*/  HMMA.16816.F32.BF16 R144, R44.reuse, R32, R144 ;  /* 0x000000202c90723c */ /* 0x040ff00000041890 */
[C---:B------:R-:W-:Y:S01]  /*9300*/  HMMA.16816.F32.BF16 R140, R44.reuse, R34, R140 ;  /* 0x000000222c8c723c */ /* 0x040fe2000004188c */
[----:B------:R-:W4:Y:S07]  /*9310*/  LDSM.16.M88.4 R32, [R199+0x7000] ;  /* 0x00700000c720783b */ /* 0x000f2e0000000200 */
[C---:B------:R-:W-:Y:S08]  /*9320*/  HMMA.16816.F32.BF16 R152, R44.reuse, R164, R152 ;  /* 0x000000a42c98723c */ /* 0x040ff00000041898 */
[C---:B------:R-:W-:Y:S01]  /*9330*/  HMMA.16816.F32.BF16 R148, R44.reuse, R166, R148 ;  /* 0x000000a62c94723c */ /* 0x040fe20000041894 */
[----:B------:R-:W-:Y:S07]  /*9340*/  LDSM.16.M88.4 R164, [R201] ;  /* 0x00000000c9a4783b */ /* 0x000fee0000000200 */
[C---:B-----5:R-:W-:Y:S08]  /*9350*/  HMMA.16816.F32.BF16 R136, R44.reuse, R52, R136 ;  /* 0x000000342c88723c */ /* 0x060ff00000041888 */
[C---:B------:R-:W-:Y:S01]  /*9360*/  HMMA.16816.F32.BF16 R64, R44.reuse, R54, R64 ;  /* 0x000000362c40723c */ /* 0x040fe20000041840 */
[----:B------:R-:W-:Y:S07]  /*9370*/  LDSM.16.M88.4 R52, [R201+0x800] ;  /* 0x00080000c934783b */ /* 0x000fee0000000200 */
[C---:B------:R-:W-:Y:S08]  /*9380*/  HMMA.16816.F32.BF16 R60, R44.reuse, R48, R60 ;  /* 0x000000302c3c723c */ /* 0x040ff0000004183c */
[----:B------:R-:W-:Y:S01]  /*9390*/  HMMA.16816.F32.BF16 R56, R44, R50, R56 ;  /* 0x000000322c38723c */ /* 0x000fe20000041838 */
[----:B------:R-:W-:Y:S04]  /*93a0*/  LDSM.16.M88.4 R48, [R202] ;  /* 0x00000000ca30783b */ /* 0x000fe80000000200 */
[----:B------:R-:W5:Y:S03]  /*93b0*/  LDSM.16.M88.4 R44, [R201+0x1000] ;  /* 0x00100000c92c783b */ /* 0x000f660000000200 */
[C---:B-1----:R-:W-:Y:S08]  /*93c0*/  HMMA.16816.F32.BF16 R16, R28.reuse, R36, R16 ;  /* 0x000000241c10723c */ /* 0x042ff00000041810 */
[C---:B------:R-:W-:Y:S01]  /*93d0*/  HMMA.16816.F32.BF16 R12, R28.reuse, R38, R12 ;  /* 0x000000261c0c723c */ /* 0x040fe2000004180c */
[----:B------:R-:W1:Y:S07]  /*93e0*/  LDSM.16.M88.4 R36, [R201+0x2000] ;  /* 0x00200000c924783b */ /* 0x000e6e0000000200 */
        /* <DEDUP_REMOVED lines=8> */
[----:B------:R-:W-:Y:S07]  /*9470*/  LDSM.16.M88.4 R180, [R199+0x9800] ;  /* 0x00980000c7b4783b */ /* 0x000fee0000000200 */
[C---:B--2---:R-:W-:Y:S08]  /*9480*/  HMMA.16816.F32.BF16 R152, R28.reuse, R176, R152 ;  /* 0x000000b01c98723c */ /* 0x044ff00000041898 */
[C---:B------:R-:W-:Y:S01]  /*9490*/  HMMA.16816.F32.BF16 R148, R28.reuse, R178, R148 ;  /* 0x000000b21c94723c */ /* 0x040fe20000041894 */
[----:B------:R-:W-:Y:S07]  /*94a0*/  LDSM.16.M88.4 R176, [R199+0xa000] ;  /* 0x00a00000c7b0783b */ /* 0x000fee0000000200 */
[C---:B---3--:R-:W-:Y:S08]  /*94b0*/  HMMA.16816.F32.BF16 R144, R28.reuse, R172, R144 ;  /* 0x000000ac1c90723c */ /* 0x048ff00000041890 */
[C---:B------:R-:W-:Y:S01]  /*94c0*/  HMMA.16816.F32.BF16 R140, R28.reuse, R174, R140 ;  /* 0x000000ae1c8c723c */ /* 0x040fe2000004188c */
[----:B------:R-:W-:Y:S07]  /*94d0*/  LDSM.16.M88.4 R172, [R204+0x4000] ;  /* 0x00400000ccac783b */ /* 0x000fee0000000200 */
[C---:B----4-:R-:W-:Y:S08]  /*94e0*/  HMMA.16816.F32.BF16 R136, R28.reuse, R32, R136 ;  /* 0x000000201c88723c */ /* 0x050ff00000041888 */
[C---:B------:R-:W-:Y:S01]  /*94f0*/  HMMA.16816.F32.BF16 R64, R28.reuse, R34, R64 ;  /* 0x000000221c40723c */ /* 0x040fe20000041840 */
[----:B------:R-:W-:Y:S07]  /*9500*/  LDSM.16.M88.4 R32, [R201+0x2800] ;  /* 0x00280000c920783b */ /* 0x000fee0000000200 */
[C---:B------:R-:W-:Y:S08]  /*9510*/  HMMA.16816.F32.BF16 R60, R28.reuse, R168, R60 ;  /* 0x000000a81c3c723c */ /* 0x040ff0000004183c */
[----:B------:R-:W-:Y:S01]  /*9520*/  HMMA.16816.F32.BF16 R56, R28, R170, R56 ;  /* 0x000000aa1c38723c */ /* 0x000fe20000041838 */
[----:B------:R-:W2:Y:S04]  /*9530*/  LDSM.16.M88.4 R28, [R201+0x3000] ;  /* 0x00300000c91c783b */ /* 0x000ea80000000200 */
[----:B------:R-:W3:Y:S03]  /*9540*/  LDSM.16.M88.4 R168, [R201+0x3800] ;  /* 0x00380000c9a8783b */ /* 0x000ee60000000200 */
[C---:B-----5:R-:W-:Y:S08]  /*9550*/  HMMA.16816.F32.BF16 R8, R48.reuse, R44, R8 ;  /* 0x0000002c3008723c */ /* 0x060ff00000041808 */
[C---:B------:R-:W-:Y:S01]  /*9560*/  HMMA.16816.F32.BF16 R4, R48.reuse, R46, R4 ;  /* 0x0000002e3004723c */ /* 0x040fe20000041804 */
[----:B------:R-:W-:Y:S07]  /*9570*/  LDSM.16.M88.4 R44, [R206+0x8000] ;  /* 0x00800000ce2c783b */ /* 0x000fee0000000200 */
[C---:B-1----:R-:W-:Y:S08]  /*9580*/  HMMA.16816.F32.BF16 R152, R48.reuse, R36, R152 ;  /* 0x000000243098723c */ /* 0x042ff00000041898 */
[C---:B------:R-:W-:Y:S01]  /*9590*/  HMMA.16816.F32.BF16 R148, R48.reuse, R38, R148 ;  /* 0x000000263094723c */ /* 0x040fe20000041894 */
[----:B------:R-:W1:Y:S07]  /*95a0*/  LDSM.16.M88.4 R36, [R207+0x2000] ;  /* 0x00200000cf24783b */ /* 0x000e6e0000000200 */
[C---:B------:R-:W-:Y:S08]  /*95b0*/  HMMA.16816.F32.BF16 R160, R48.reuse, R40, R160 ;  /* 0x0000002830a0723c */ /* 0x040ff000000418a0 */
[C---:B------:R-:W-:Y:S01]  /*95c0*/  HMMA.16816.F32.BF16 R156, R48.reuse, R42, R156 ;  /* 0x0000002a309c723c */ /* 0x040fe2000004189c */
[----:B------:R-:W4:Y:S07]  /*95d0*/  LDSM.16.M88.4 R40, [R206+0x9800] ;  /* 0x00980000ce28783b */ /* 0x000f2e0000000200 */
[C---:B--2---:R-:W-:Y:S08]  /*95e0*/  HMMA.16816.F32.BF16 R136, R48.reuse, R28, R136 ;  /* 0x0000001c3088723c */ /* 0x044ff00000041888 */
[C---:B------:R-:W-:Y:S01]  /*95f0*/  HMMA.16816.F32.BF16 R64, R48.reuse, R30, R64 ;  /* 0x0000001e3040723c */ /* 0x040fe20000041840 */
[----:B------:R-:W2:Y:S07]  /*9600*/  LDSM.16.M88.4 R28, [R206+0xa800] ;  /* 0x00a80000ce1c783b */ /* 0x000eae0000000200 */
[C---:B------:R-:W-:Y:S08]  /*9610*/  HMMA.16816.F32.BF16 R144, R48.reuse, R32, R144 ;  /* 0x000000203090723c */ /* 0x040ff00000041890 */
[C---:B------:R-:W-:Y:S01]  /*9620*/  HMMA.16816.F32.BF16 R140, R48.reuse, R34, R140 ;  /* 0x00000022308c723c */ /* 0x040fe2000004188c */
[----:B------:R-:W5:Y:S07]  /*9630*/  LDSM.16.M88.4 R32, [R206+0xa000] ;  /* 0x00a00000ce20783b */ /* 0x000f6e0000000200 */
[C---:B------:R-:W-:Y:S08]  /*9640*/  HMMA.16816.F32.BF16 R24, R48.reuse, R164, R24 ;  /* 0x000000a43018723c */ /* 0x040ff00000041818 */
[C---:B------:R-:W-:Y:S01]  /*9650*/  HMMA.16816.F32.BF16 R20, R48.reuse, R166, R20 ;  /* 0x000000a63014723c */ /* 0x040fe20000041814 */
[----:B------:R-:W-:Y:S07]  /*9660*/  LDSM.16.M88.4 R164, [R206+0x8800] ;  /* 0x00880000cea4783b */ /* 0x000fee0000000200 */
[C---:B------:R-:W-:Y:S08]  /*9670*/  HMMA.16816.F32.BF16 R16, R48.reuse, R52, R16 ;  /* 0x000000343010723c */ /* 0x040ff00000041810 */
[C---:B------:R-:W-:Y:S01]  /*9680*/  HMMA.16816.F32.BF16 R12, R48.reuse, R54, R12 ;  /* 0x00000036300c723c */ /* 0x040fe2000004180c */
[----:B------:R-:W2:Y:S07]  /*9690*/  LDSM.16.M88.4 R52, [R206+0x9000] ;  /* 0x00900000ce34783b */ /* 0x000eae0000000200 */
[C---:B---3--:R-:W-:Y:S08]  /*96a0*/  HMMA.16816.F32.BF16 R60, R48.reuse, R168, R60 ;  /* 0x000000a8303c723c */ /* 0x048ff0000004183c */
[----:B------:R-:W-:Y:S01]  /*96b0*/  HMMA.16816.F32.BF16 R56, R48, R170, R56 ;  /* 0x000000aa3038723c */ /* 0x000fe20000041838 */
[----:B------:R-:W3:Y:S04]  /*96c0*/  LDSM.16.M88.4 R48, [R206+0xb000] ;  /* 0x00b00000ce30783b */ /* 0x000ee80000000200 */
[----:B------:R-:W-:Y:S03]  /*96d0*/  LDSM.16.M88.4 R168, [R204+0x4800] ;  /* 0x00480000cca8783b */ /* 0x000fe60000000200 */
[C---:B-1----:R-:W-:Y:S08]  /*96e0*/  HMMA.16816.F32.BF16 R24, R36.reuse, R44, R24 ;  /* 0x0000002c2418723c */ /* 0x042ff00000041818 */
[C---:B------:R-:W-:Y:S01]  /*96f0*/  HMMA.16816.F32.BF16 R20, R36.reuse, R46, R20 ;  /* 0x0000002e2414723c */ /* 0x040fe20000041814 */
[----:B------:R-:W1:Y:S07]  /*9700*/  LDSM.16.M88.4 R44, [R206+0xb800] ;  /* 0x00b80000ce2c783b */ /* 0x000e6e0000000200 */
[C---:B----4-:R-:W-:Y:S08]  /*9710*/  HMMA.16816.F32.BF16 R160, R36.reuse, R40, R160 ;  /* 0x0000002824a0723c */ /* 0x050ff000000418a0 */
[C---:B------:R-:W-:Y:S01]  /*9720*/  HMMA.16816.F32.BF16 R156, R36.reuse, R42, R156 ;  /* 0x0000002a249c723c */ /* 0x040fe2000004189c */
[----:B------:R-:W-:Y:S07]  /*9730*/  LDSM.16.M88.4 R40, [R205+0x2000] ;  /* 0x00200000cd28783b */ /* 0x000fee0000000200 */
[C---:B--2---:R-:W-:Y:S08]  /*9740*/  HMMA.16816.F32.BF16 R144, R36.reuse, R28, R144 ;  /* 0x0000001c2490723c */ /* 0x044ff00000041890 */
[C---:B------:R-:W-:Y:S01]  /*9750*/  HMMA.16816.F32.BF16 R140, R36.reuse, R30, R140 ;  /* 0x0000001e248c723c */ /* 0x040fe2000004188c */
[----:B------:R-:W2:Y:S07]  /*9760*/  LDSM.16.M88.4 R28, [R204+0x5800] ;  /* 0x00580000cc1c783b */ /* 0x000eae0000000200 */
[C---:B-----5:R-:W-:Y:S08]  /*9770*/  HMMA.16816.F32.BF16 R152, R36.reuse, R32, R152 ;  /* 0x000000202498723c */ /* 0x060ff00000041898 */
[C---:B------:R-:W-:Y:S01]  /*9780*/  HMMA.16816.F32.BF16 R148, R36.reuse, R34, R148 ;  /* 0x000000222494723c */ /* 0x040fe20000041894 */
[----:B------:R-:W4:Y:S07]  /*9790*/  LDSM.16.M88.4 R32, [R204+0x5000] ;  /* 0x00500000cc20783b */ /* 0x000f2e0000000200 */
[C---:B------:R-:W-:Y:S08]  /*97a0*/  HMMA.16816.F32.BF16 R8, R36.reuse, R52, R8 ;  /* 0x000000342408723c */ /* 0x040ff00000041808 */
[C---:B------:R-:W-:Y:S01]  /*97b0*/  HMMA.16816.F32.BF16 R4, R36.reuse, R54, R4 ;  /* 0x000000362404723c */ /* 0x040fe20000041804 */
[----:B------:R-:W5:Y:S07]  /*97c0*/  LDSM.16.M88.4 R52, [R204+0x6800] ;  /* 0x00680000cc34783b */ /* 0x000f6e0000000200 */
[C---:B---3--:R-:W-:Y:S08]  /*97d0*/  HMMA.16816.F32.BF16 R136, R36.reuse, R48, R136 ;  /* 0x000000302488723c */ /* 0x048ff00000041888 */
[C---:B------:R-:W-:Y:S01]  /*97e0*/  HMMA.16816.F32.BF16 R64, R36.reuse, R50, R64 ;  /* 0x000000322440723c */ /* 0x040fe20000041840 */
[----:B------:R-:W3:Y:S07]  /*97f0*/  LDSM.16.M88.4 R48, [R204+0x7000] ;  /* 0x00700000cc30783b */ /* 0x000eee0000000200 */
[C---:B------:R-:W-:Y:S08]  /*9800*/  HMMA.16816.F32.BF16 R16, R36.reuse, R164, R16 ;  /* 0x000000a42410723c */ /* 0x040ff00000041810 */
[C---:B------:R-:W-:Y:S01]  /*9810*/  HMMA.16816.F32.BF16 R12, R36.reuse, R166, R12 ;  /* 0x000000a6240c723c */ /* 0x040fe2000004180c */
[----:B------:R-:W3:Y:S07]  /*9820*/  LDSM.16.M88.4 R164, [R204+0x6000] ;  /* 0x00600000cca4783b */ /* 0x000eee0000000200 */
[C---:B-1----:R-:W-:Y:S08]  /*9830*/  HMMA.16816.F32.BF16 R60, R36.reuse, R44, R60 ;  /* 0x0000002c243c723c */ /* 0x042ff0000004183c */
[----:B------:R-:W-:Y:S01]  /*9840*/  HMMA.16816.F32.BF16 R56, R36, R46, R56 ;  /* 0x0000002e2438723c */ /* 0x000fe20000041838 */
[----:B------:R-:W1:Y:S04]  /*9850*/  LDSM.16.M88.4 R36, [R199+0x8000] ;  /* 0x00800000c724783b */ /* 0x000e680000000200 */
[----:B------:R-:W1:Y:S03]  /*9860*/  LDSM.16.M88.4 R44, [R204+0x7800] ;  /* 0x00780000cc2c783b */ /* 0x000e660000000200 */
[C---:B--2---:R-:W-:Y:S08]  /*9870*/  HMMA.16816.F32.BF16 R160, R40.reuse, R28, R160 ;  /* 0x0000001c28a0723c */ /* 0x044ff000000418a0 */
[C---:B------:R-:W-:Y:S01]  /*9880*/  HMMA.16816.F32.BF16 R156, R40.reuse, R30, R156 ;  /* 0x0000001e289c723c */ /* 0x040fe2000004189c */
[----:B------:R-:W2:Y:S07]  /*9890*/  LDSM.16.M88.4 R28, [R199+0x9000] ;  /* 0x00900000c71c783b */ /* 0x000eae0000000200 */
[C---:B----4-:R-:W-:Y:S08]  /*98a0*/  HMMA.16816.F32.BF16 R8, R40.reuse, R32, R8 ;  /* 0x000000202808723c */ /* 0x050ff00000041808 */
[C---:B------:R-:W-:Y:S01]  /*98b0*/  HMMA.16816.F32.BF16 R4, R40.reuse, R34, R4 ;  /* 0x000000222804723c */ /* 0x040fe20000041804 */
[----:B------:R-:W4:Y:S07]  /*98c0*/  LDSM.16.M88.4 R32, [R199+0x8800] ;  /* 0x00880000c720783b */ /* 0x000f2e0000000200 */
[C---:B------:R-:W-:Y:S08]  /*98d0*/  HMMA.16816.F32.BF16 R24, R40.reuse, R172, R24 ;  /* 0x000000ac2818723c */ /* 0x040ff00000041818 */
[C---:B------:R-:W-:Y:S01]  /*98e0*/  HMMA.16816.F32.BF16 R20, R40.reuse, R174, R20 ;  /* 0x000000ae2814723c */ /* 0x040fe20000041814 */
[----:B------:R-:W1:Y:S07]  /*98f0*/  LDSM.16.M88.4 R172, [R199+0xa800] ;  /* 0x00a80000c7ac783b */ /* 0x000e6e0000000200 */
[C---:B------:R-:W-:Y:S08]  /*9900*/  HMMA.16816.F32.BF16 R16, R40.reuse, R168, R16 ;  /* 0x000000a82810723c */ /* 0x040ff00000041810 */
[C---:B------:R-:W-:Y:S01]  /*9910*/  HMMA.16816.F32.BF16 R12, R40.reuse, R170, R12 ;  /* 0x000000aa280c723c */ /* 0x040fe2000004180c */
[----:B------:R-:W-:Y:S07]  /*9920*/  LDSM.16.M88.4 R168, [R199+0xb000] ;  /* 0x00b00000c7a8783b */ /* 0x000fee0000000200 */
[C---:B-----5:R-:W-:Y:S08]  /*9930*/  HMMA.16816.F32.BF16 R144, R40.reuse, R52, R144 ;  /* 0x000000342890723c */ /* 0x060ff00000041890 */
[C---:B------:R-:W-:Y:S01]  /*9940*/  HMMA.16816.F32.BF16 R140, R40.reuse, R54, R140 ;  /* 0x00000036288c723c */ /* 0x040fe2000004188c */
[----:B------:R-:W-:Y:S07]  /*9950*/  LDSM.16.M88.4 R52, [R202+0x2000] ;  /* 0x00200000ca34783b */ /* 0x000fee0000000200 */
[C---:B---3--:R-:W-:Y:S08]  /*9960*/  HMMA.16816.F32.BF16 R136, R40.reuse, R48, R136 ;  /* 0x000000302888723c */ /* 0x048ff00000041888 */
[C---:B------:R-:W-:Y:S01]  /*9970*/  HMMA.16816.F32.BF16 R64, R40.reuse, R50, R64 ;  /* 0x000000322840723c */ /* 0x040fe20000041840 */
[----:B------:R-:W3:Y:S07]  /*9980*/  LDSM.16.M88.4 R48, [R201+0x4000] ;  /* 0x00400000c930783b */ /* 0x000eee0000000200 */
[C---:B------:R-:W-:Y:S08]  /*9990*/  HMMA.16816.F32.BF16 R152, R40.reuse, R164, R152 ;  /* 0x000000a42898723c */ /* 0x040ff00000041898 */
[----:B------:R-:W-:Y:S01]  /*99a0*/  HMMA.16816.F32.BF16 R148, R40, R166, R148 ;  /* 0x000000a62894723c */ /* 0x000fe20000041894 */
[----:B------:R-:W-:Y:S07]  /*99b0*/  LDSM.16.M88.4 R164, [R199+0xb800] ;  /* 0x00b80000c7a4783b */ /* 0x000fee0000000200 */
[----:B-1----:R-:W-:Y:S08]  /*99c0*/  HMMA.16816.F32.BF16 R24, R184, R36, R24 ;  /* 0x00000024b818723c */ /* 0x002ff00000041818 */
[C---:B------:R-:W-:Y:S08]  /*99d0*/  HMMA.16816.F32.BF16 R60, R40.reuse, R44, R60 ;  /* 0x0000002c283c723c */ /* 0x040ff0000004183c */
[----:B------:R-:W-:Y:S01]  /*99e0*/  HMMA.16816.F32.BF16 R56, R40, R46, R56 ;  /* 0x0000002e2838723c */ /* 0x000fe20000041838 */
[----:B------:R-:W1:Y:S04]  /*99f0*/  LDSM.16.M88.4 R40, [R201+0x5000] ;  /* 0x00500000c928783b */ /* 0x000e680000000200 */
[----:B------:R-:W5:Y:S03]  /*9a00*/  LDSM.16.M88.4 R44, [R201+0x4800] ;  /* 0x00480000c92c783b */ /* 0x000f660000000200 */
[C---:B------:R-:W-:Y:S01]  /*9a10*/  HMMA.16816.F32.BF16 R20, R184.reuse, R38, R20 ;  /* 0x00000026b814723c */ /* 0x040fe20000041814 */
[----:B------:R-:W-:Y:S07]  /*9a20*/  LDSM.16.M88.4 R36, [R201+0x5800] ;  /* 0x00580000c924783b */ /* 0x000fee0000000200 */
[C---:B--2---:R-:W-:Y:S08]  /*9a30*/  HMMA.16816.F32.BF16 R8, R184.reuse, R28, R8 ;  /* 0x0000001cb808723c */ /* 0x044ff00000041808 */
[C---:B------:R-:W-:Y:S01]  /*9a40*/  HMMA.16816.F32.BF16 R4, R184.reuse, R30, R4 ;  /* 0x0000001eb804723c */ /* 0x040fe20000041804 */
[----:B------:R-:W2:Y:S07]  /*9a50*/  LDSM.16.M88.4 R28, [R201+0x6800] ;  /* 0x00680000c91c783b */ /* 0x000eae0000000200 */
[C---:B----4-:R-:W-:Y:S08]  /*9a60*/  HMMA.16816.F32.BF16 R16, R184.reuse, R32, R16 ;  /* 0x00000020b810723c */ /* 0x050ff00000041810 */
[C---:B------:R-:W-:Y:S01]  /*9a70*/  HMMA.16816.F32.BF16 R12, R184.reuse, R34, R12 ;  /* 0x00000022b80c723c */ /* 0x040fe2000004180c */
[----:B------:R-:W4:Y:S07]  /*9a80*/  LDSM.16.M88.4 R32, [R201+0x6000] ;  /* 0x00600000c920783b */ /* 0x000f2e0000000200 */
[C---:B------:R-:W-:Y:S07]  /*9a90*/  HMMA.16816.F32.BF16 R144, R184.reuse, R172, R144 ;  /* 0x000000acb890723c */ /* 0x040fee0000041890 */
[----:B------:R-:W-:Y:S01]  /*9aa0*/  IMAD.MOV.U32 R172, RZ, RZ, R194 ;  /* 0x000000ffffac7224 */ /* 0x000fe200078e00c2 */
[----:B------:R-:W-:Y:S01]  /*9ab0*/  HMMA.16816.F32.BF16 R152, R184, R176, R152 ;  /* 0x000000b0b898723c */ /* 0x000fe20000041898 */
[----:B------:R-:W-:-:S07]  /*9ac0*/  IMAD.MOV.U32 R173, RZ, RZ, R195 ;  /* 0x000000ffffad7224 */ /* 0x000fce00078e00c3 */
[----:B------:R-:W-:Y:S08]  /*9ad0*/  HMMA.16816.F32.BF16 R148, R184, R178, R148 ;  /* 0x000000b2b894723c */ /* 0x000ff00000041894 */
[C---:B---3--:R-:W-:Y:S08]  /*9ae0*/  HMMA.16816.F32.BF16 R24, R52.reuse, R48, R24 ;  /* 0x000000303418723c */ /* 0x048ff00000041818 */
[----:B------:R-:W-:Y:S08]  /*9af0*/  HMMA.16816.F32.BF16 R20, R52, R50, R20 ;  /* 0x000000323414723c */ /* 0x000ff00000041814 */
[----:B------:R-:W-:Y:S08]  /*9b00*/  HMMA.16816.F32.BF16 R156, R184, R182, R156 ;  /* 0x000000b6b89c723c */ /* 0x000ff0000004189c */
[----:B-1----:R-:W-:Y:S01]  /*9b10*/  HMMA.16816.F32.BF16 R8, R52, R40, R8 ;  /* 0x000000283408723c */ /* 0x002fe20000041808 */
[----:B------:R-:W-:-:S02]  /*9b20*/  FSEL R51, R24, -INF , !P6 ;  /* 0xff80000018337808 */ /* 0x000fc40007000000 */
[----:B------:R-:W-:Y:S02]  /*9b30*/  ISETP.GE.AND P6, PT, R0, R193, PT ;  /* 0x000000c10000720c */ /* 0x000fe40003fc6270 */
[----:B------:R-:W-:-:S03]  /*9b40*/  IADD3 R24, R190, 0x19, RZ ;  /* 0x00000019be187810 */ /* 0x000fc60007ffe0ff */
[C---:B------:R-:W-:Y:S01]  /*9b50*/  HMMA.16816.F32.BF16 R4, R52.reuse, R42, R4 ;  /* 0x0000002a3404723c */ /* 0x040fe20000041804 */
[----:B------:R-:W1:Y:S07]  /*9b60*/  LDSM.16.M88.4 R40, [R201+0x7000] ;  /* 0x00700000c928783b */ /* 0x000e6e0000000200 */
[C---:B-----5:R-:W-:Y:S07]  /*9b70*/  HMMA.16816.F32.BF16 R16, R52.reuse, R44, R16 ;  /* 0x0000002c3410723c */ /* 0x060fee0000041810 */
[----:B------:R-:W-:Y:S01]  /*9b80*/  FSEL R45, R20, -INF , !P5 ;  /* 0xff800000142d7808 */ /* 0x000fe20006800000 */
[----:B--2---:R-:W-:Y:S01]  /*9b90*/  HMMA.16816.F32.BF16 R144, R52, R28, R144 ;  /* 0x0000001c3490723c */ /* 0x004fe20000041890 */
[----:B------:R-:W-:-:S02]  /*9ba0*/  ISETP.GE.AND P5, PT, R190, R192, PT ;  /* 0x000000c0be00720c */ /* 0x000fc40003fa6270 */
[----:B------:R-:W-:Y:S02]  /*9bb0*/  IADD3 R20, R190, 0x10, RZ ;  /* 0x00000010be147810 */ /* 0x000fe40007ffe0ff */
[----:B------:R-:W-:Y:S02]  /*9bc0*/  FSEL R26, R26, -INF , !P5 ;  /* 0xff8000001a1a7808 */ /* 0x000fe40006800000 */
[----:B------:R-:W-:Y:S01]  /*9bd0*/  IADD3 R28, R190, 0x1, RZ ;  /* 0x00000001be1c7810 */ /* 0x000fe20007ffe0ff */
[----:B----4-:R-:W-:Y:S01]  /*9be0*/  HMMA.16816.F32.BF16 R152, R52, R32, R152 ;  /* 0x000000203498723c */ /* 0x010fe20000041898 */
[----:B------:R-:W-:Y:S02]  /*9bf0*/  FSEL R29, R21, -INF , !P6 ;  /* 0xff800000151d7808 */ /* 0x000fe40007000000 */
[----:B------:R-:W-:Y:S02]  /*9c00*/  ISETP.GE.AND P4, PT, R28, R193, PT ;  /* 0x000000c11c00720c */ /* 0x000fe40003f86270 */
[----:B------:R-:W-:-:S02]  /*9c10*/  ISETP.GE.AND P6, PT, R2, R192, PT ;  /* 0x000000c00200720c */ /* 0x000fc40003fc6270 */
[----:B------:R-:W-:Y:S01]  /*9c20*/  ISETP.GE.AND P5, PT, R0, R192, PT ;  /* 0x000000c00000720c */ /* 0x000fe20003fa6270 */
[----:B------:R-:W-:Y:S01]  /*9c30*/  HMMA.16816.F32.BF16 R148, R52, R34, R148 ;  /* 0x000000223494723c */ /* 0x000fe20000041894 */
[----:B------:R-:W2:Y:S01]  /*9c40*/  LDSM.16.M88.4 R32, [R201+0x7800] ;  /* 0x00780000c920783b */ /* 0x000ea20000000200 */
[----:B------:R-:W-:Y:S01]  /*9c50*/  FSEL R0, R22, -INF , !P6 ;  /* 0xff80000016007808 */ /* 0x000fe20007000000 */
[----:B------:R-:W-:-:S04]  /*9c60*/  DEPBAR.LE SB0, 0x0 ;  /* 0x000080000000791a */ /* 0x000fc80000000000 */
[----:B------:R-:W-:Y:S01]  /*9c70*/  ISETP.GE.AND P6, PT, R20, R192, PT ;  /* 0x000000c01400720c */ /* 0x000fe20003fc6270 */
[----:B------:R-:W-:Y:S01]  /*9c80*/  HMMA.16816.F32.BF16 R12, R52, R46, R12 ;  /* 0x0000002e340c723c */ /* 0x000fe2000004180c */
[----:B------:R-:W-:-:S06]  /*9c90*/  IADD3 R22, R190, 0x18, RZ ;  /* 0x00000018be167810 */ /* 0x000fcc0007ffe0ff */
[----:B------:R-:W-:Y:S01]  /*9ca0*/  FSEL R47, R25, -INF , !P4 ;  /* 0xff800000192f7808 */ /* 0x000fe20006000000 */
[C---:B------:R-:W-:Y:S01]  /*9cb0*/  HMMA.16816.F32.BF16 R160, R184.reuse, R180, R160 ;  /* 0x000000b4b8a0723c */ /* 0x040fe200000418a0 */
[----:B------:R-:W-:Y:S02]  /*9cc0*/  ISETP.GE.AND P4, PT, R28, R192, PT ;  /* 0x000000c01c00720c */ /* 0x000fe40003f86270 */
[----:B------:R-:W-:Y:S02]  /*9cd0*/  IADD3 R28, R190, 0x48, RZ ;  /* 0x00000048be1c7810 */ /* 0x000fe40007ffe0ff */
[----:B------:R-:W-:Y:S02]  /*9ce0*/  FSEL R2, R27, -INF , !P4 ;  /* 0xff8000001b027808 */ /* 0x000fe40006000000 */
[----:B------:R-:W-:Y:S01]  /*9cf0*/  ISETP.GE.AND P4, PT, R20, R193, PT ;  /* 0x000000c11400720c */ /* 0x000fe20003f86270 */
[----:B------:R-:W-:Y:S01]  /*9d00*/  HMMA.16816.F32.BF16 R136, R184, R168, R136 ;  /* 0x000000a8b888723c */ /* 0x000fe20000041888 */
[----:B------:R-:W-:-:S02]  /*9d10*/  IADD3 R20, R190, 0x11, RZ ;  /* 0x00000011be147810 */ /* 0x000fc40007ffe0ff */
[----:B------:R-:W-:Y:S02]  /*9d20*/  FSEL R27, R16, -INF , !P4 ;  /* 0xff800000101b7808 */ /* 0x000fe40006000000 */
[-C--:B------:R-:W-:Y:S02]  /*9d30*/  ISETP.GE.AND P4, PT, R22, R193.reuse, PT ;  /* 0x000000c11600720c */ /* 0x080fe40003f86270 */
[----:B------:R-:W-:Y:S01]  /*9d40*/  IADD3 R16, R190, 0x58, RZ ;  /* 0x00000058be107810 */ /* 0x000fe20007ffe0ff */
[----:B------:R-:W-:Y:S07]  /*9d50*/  HMMA.16816.F32.BF16 R156, R52, R38, R156 ;  /* 0x00000026349c723c */ /* 0x000fee000004189c */
[----:B------:R-:W-:Y:S01]  /*9d60*/  FSEL R38, R23, -INF , !P5 ;  /* 0xff80000017267808 */ /* 0x000fe20006800000 */
[----:B------:R-:W-:Y:S01]  /*9d70*/  HMMA.16816.F32.BF16 R140, R184, R174, R140 ;  /* 0x000000aeb88c723c */ /* 0x000fe2000004188c */
[----:B------:R-:W-:-:S02]  /*9d80*/  ISETP.GE.AND P5, PT, R20, R193, PT ;  /* 0x000000c11400720c */ /* 0x000fc40003fa6270 */
[----:B------:R-:W-:Y:S02]  /*9d90*/  FSEL R23, R12, -INF , !P4 ;  /* 0xff8000000c177808 */ /* 0x000fe40006000000 */
[----:B------:R-:W-:Y:S02]  /*9da0*/  FSEL R25, R17, -INF , !P5 ;  /* 0xff80000011197808 */ /* 0x000fe40006800000 */
[----:B------:R-:W-:Y:S01]  /*9db0*/  ISETP.GE.AND P5, PT, R24, R193, PT ;  /* 0x000000c11800720c */ /* 0x000fe20003fa6270 */
[----:B------:R-:W-:Y:S01]  /*9dc0*/  HMMA.16816.F32.BF16 R60, R184, R164, R60 ;  /* 0x000000a4b83c723c */ /* 0x000fe2000004183c */
[-C--:B------:R-:W-:Y:S02]  /*9dd0*/  ISETP.GE.AND P4, PT, R20, R192.reuse, PT ;  /* 0x000000c01400720c */ /* 0x080fe40003f86270 */
[----:B------:R-:W-:Y:S02]  /*9de0*/  FSEL R21, R13, -INF , !P5 ;  /* 0xff8000000d157808 */ /* 0x000fe40006800000 */
[----:B------:R-:W-:-:S02]  /*9df0*/  ISETP.GE.AND P5, PT, R22, R192, PT ;  /* 0x000000c01600720c */ /* 0x000fc40003fa6270 */
[----:B------:R-:W-:Y:S01]  /*9e00*/  IADD3 R12, R190, 0x20, RZ ;  /* 0x00000020be0c7810 */ /* 0x000fe20007ffe0ff */
[C---:B------:R-:W-:Y:S01]  /*9e10*/  HMMA.16816.F32.BF16 R56, R184.reuse, R166, R56 ;  /* 0x000000a6b838723c */ /* 0x040fe20000041838 */
[----:B------:R-:W-:Y:S02]  /*9e20*/  FSEL R22, R18, -INF , !P6 ;  /* 0xff80000012167808 */ /* 0x000fe40007000000 */
[----:B------:R-:W-:Y:S02]  /*9e30*/  ISETP.GE.AND P6, PT, R24, R192, PT ;  /* 0x000000c01800720c */ /* 0x000fe40003fc6270 */
[----:B------:R-:W-:Y:S02]  /*9e40*/  FSEL R24, R19, -INF , !P4 ;  /* 0xff80000013187808 */ /* 0x000fe40006000000 */
[----:B------:R-:W-:Y:S01]  /*9e50*/  ISETP.GE.AND P4, PT, R12, R193, PT ;  /* 0x000000c10c00720c */ /* 0x000fe20003f86270 */
[----:B------:R-:W-:Y:S01]  /*9e60*/  HMMA.16816.F32.BF16 R64, R184, R170, R64 ;  /* 0x000000aab840723c */ /* 0x000fe20000041840 */
[----:B------:R-:W-:-:S02]  /*9e70*/  IADD3 R13, R190, 0x21, RZ ;  /* 0x00000021be0d7810 */ /* 0x000fc40007ffe0ff */
[----:B------:R-:W-:Y:S02]  /*9e80*/  FSEL R20, R14, -INF , !P5 ;  /* 0xff8000000e147808 */ /* 0x000fe40006800000 */
[----:B------:R-:W-:Y:S02]  /*9e90*/  ISETP.GE.AND P5, PT, R12, R192, PT ;  /* 0x000000c00c00720c */ /* 0x000fe40003fa6270 */
[----:B------:R-:W-:Y:S01]  /*9ea0*/  IADD3 R19, R190, 0x49, RZ ;  /* 0x00000049be137810 */ /* 0x000fe20007ffe0ff */
[----:B------:R-:W-:Y:S01]  /*9eb0*/  HMMA.16816.F32.BF16 R160, R52, R36, R160 ;  /* 0x0000002434a0723c */ /* 0x000fe200000418a0 */
[----:B------:R-:W-:Y:S02]  /*9ec0*/  FSEL R180, R10, -INF , !P5 ;  /* 0xff8000000ab47808 */ /* 0x000fe40006800000 */
[C---:B------:R-:W-:Y:S02]  /*9ed0*/  IADD3 R18, R190.reuse, 0x50, RZ ;  /* 0x00000050be127810 */ /* 0x040fe40007ffe0ff */
[----:B------:R-:W-:-:S02]  /*9ee0*/  IADD3 R17, R190, 0x51, RZ ;  /* 0x00000051be117810 */ /* 0x000fc40007ffe0ff */
[----:B------:R-:W-:Y:S01]  /*9ef0*/  FSEL R37, R8, -INF , !P4 ;  /* 0xff80000008257808 */ /* 0x000fe20006000000 */
[C---:B-1----:R-:W-:Y:S01]  /*9f00*/  HMMA.16816.F32.BF16 R136, R52.reuse, R40, R136 ;  /* 0x000000283488723c */ /* 0x042fe20000041888 */
[----:B------:R-:W-:Y:S02]  /*9f10*/  ISETP.GE.AND P4, PT, R13, R192, PT ;  /* 0x000000c00d00720c */ /* 0x000fe40003f86270 */
[----:B------:R-:W-:Y:S02]  /*9f20*/  FSEL R36, R15, -INF , !P6 ;  /* 0xff8000000f247808 */ /* 0x000fe40007000000 */
[----:B------:R-:W-:Y:S02]  /*9f30*/  FSEL R178, R11, -INF , !P4 ;  /* 0xff8000000bb27808 */ /* 0x000fe40006000000 */
[C---:B------:R-:W-:Y:S01]  /*9f40*/  IADD3 R41, R190.reuse, 0x28, RZ ;  /* 0x00000028be297810 */ /* 0x040fe20007ffe0ff */
[----:B------:R-:W-:Y:S01]  /*9f50*/  HMMA.16816.F32.BF16 R140, R52, R30, R140 ;  /* 0x0000001e348c723c */ /* 0x000fe2000004188c */
[----:B------:R-:W-:-:S02]  /*9f60*/  IADD3 R40, R190, 0x29, RZ ;  /* 0x00000029be287810 */ /* 0x000fc40007ffe0ff */
[-C--:B------:R-:W-:Y:S02]  /*9f70*/  ISETP.GE.AND P6, PT, R13, R193.reuse, PT ;  /* 0x000000c10d00720c */ /* 0x080fe40003fc6270 */
[-C--:B------:R-:W-:Y:S02]  /*9f80*/  ISETP.GE.AND P5, PT, R41, R193.reuse, PT ;  /* 0x000000c12900720c */ /* 0x080fe40003fa6270 */
[----:B------:R-:W-:Y:S01]  /*9f90*/  ISETP.GE.AND P4, PT, R40, R193, PT ;  /* 0x000000c12800720c */ /* 0x000fe20003f86270 */
[----:B--2---:R-:W-:Y:S01]  /*9fa0*/  HMMA.16816.F32.BF16 R60, R52, R32, R60 ;  /* 0x00000020343c723c */ /* 0x004fe2000004183c */
[----:B------:R-:W-:Y:S02]  /*9fb0*/  FSEL R39, R9, -INF , !P6 ;  /* 0xff80000009277808 */ /* 0x000fe40007000000 */
[----:B------:R-:W-:Y:S02]  /*9fc0*/  FSEL R227, R4, -INF , !P5 ;  /* 0xff80000004e37808 */ /* 0x000fe40006800000 */
[----:B------:R-:W-:-:S02]  /*9fd0*/  FSEL R187, R5, -INF , !P4 ;  /* 0xff80000005bb7808 */ /* 0x000fc40006000000 */
[C---:B------:R-:W-:Y:S01]  /*9fe0*/  IADD3 R33, R190.reuse, 0x38, RZ ;  /* 0x00000038be217810 */ /* 0x040fe20007ffe0ff */
[C---:B------:R-:W-:Y:S01]  /*9ff0*/  HMMA.16816.F32.BF16 R56, R52.reuse, R34, R56 ;  /* 0x000000223438723c */ /* 0x040fe20000041838 */
[C---:B------:R-:W-:Y:S02]  /*a000*/  IADD3 R32, R190.reuse, 0x39, RZ ;  /* 0x00000039be207810 */ /* 0x040fe40007ffe0ff */
[----:B------:R-:W-:Y:S02]  /*a010*/  ISETP.GE.AND P4, PT, R33, R193, PT ;  /* 0x000000c12100720c */ /* 0x000fe40003f86270 */
[C---:B------:R-:W-:Y:S02]  /*a020*/  IADD3 R31, R190.reuse, 0x40, RZ ;  /* 0x00000040be1f7810 */ /* 0x040fe40007ffe0ff */
[C---:B------:R-:W-:Y:S01]  /*a030*/  IADD3 R35, R190.reuse, 0x30, RZ ;  /* 0x00000030be237810 */ /* 0x040fe20007ffe0ff */
[----:B------:R-:W-:Y:S01]  /*a040*/  HMMA.16816.F32.BF16 R64, R52, R42, R64 ;  /* 0x0000002a3440723c */ /* 0x000fe20000041840 */
[----:B------:R-:W-:-:S02]  /*a050*/  IADD3 R34, R190, 0x31, RZ ;  /* 0x00000031be227810 */ /* 0x000fc40007ffe0ff */
[-C--:B------:R-:W-:Y:S02]  /*a060*/  ISETP.GE.AND P6, PT, R35, R193.reuse, PT ;  /* 0x000000c12300720c */ /* 0x080fe40003fc6270 */
[----:B------:R-:W-:Y:S02]  /*a070*/  ISETP.GE.AND P5, PT, R34, R193, PT ;  /* 0x000000c12200720c */ /* 0x000fe40003fa6270 */
[----:B------:R-:W-:Y:S02]  /*a080*/  IADD3 R30, R190, 0x41, RZ ;  /* 0x00000041be1e7810 */ /* 0x000fe40007ffe0ff */
[----:B------:R-:W-:Y:S02]  /*a090*/  FSEL R185, R160, -INF , !P6 ;  /* 0xff800000a0b97808 */ /* 0x000fe40007000000 */
[----:B------:R-:W-:Y:S02]  /*a0a0*/  FSEL R183, R161, -INF , !P5 ;  /* 0xff800000a1b77808 */ /* 0x000fe40006800000 */
[----:B------:R-:W-:-:S02]  /*a0b0*/  FSEL R181, R156, -INF , !P4 ;  /* 0xff8000009cb57808 */ /* 0x000fc40006000000 */
[-C--:B------:R-:W-:Y:S02]  /*a0c0*/  ISETP.GE.AND P6, PT, R32, R193.reuse, PT ;  /* 0x000000c12000720c */ /* 0x080fe40003fc6270 */
[-C--:B------:R-:W-:Y:S02]  /*a0d0*/  ISETP.GE.AND P5, PT, R31, R193.reuse, PT ;  /* 0x000000c11f00720c */ /* 0x080fe40003fa6270 */
[----:B------:R-:W-:Y:S02]  /*a0e0*/  ISETP.GE.AND P4, PT, R30, R193, PT ;  /* 0x000000c11e00720c */ /* 0x000fe40003f86270 */
[----:B------:R-:W-:Y:S02]  /*a0f0*/  FSEL R179, R157, -INF , !P6 ;  /* 0xff8000009db37808 */ /* 0x000fe40007000000 */
[----:B------:R-:W-:Y:S02]  /*a100*/  FSEL R177, R152, -INF , !P5 ;  /* 0xff80000098b17808 */ /* 0x000fe40006800000 */
[----:B------:R-:W-:-:S02]  /*a110*/  FSEL R171, R153, -INF , !P4 ;  /* 0xff80000099ab7808 */ /* 0x000fc40006000000 */
[-C--:B------:R-:W-:Y:S02]  /*a120*/  ISETP.GE.AND P6, PT, R28, R193.reuse, PT ;  /* 0x000000c11c00720c */ /* 0x080fe40003fc6270 */
[-C--:B------:R-:W-:Y:S02]  /*a130*/  ISETP.GE.AND P5, PT, R19, R193.reuse, PT ;  /* 0x000000c11300720c */ /* 0x080fe40003fa6270 */
[----:B------:R-:W-:Y:S02]  /*a140*/  ISETP.GE.AND P4, PT, R18, R193, PT ;  /* 0x000000c11200720c */ /* 0x000fe40003f86270 */
[----:B------:R-:W-:Y:S02]  /*a150*/  IADD3 R15, R190, 0x59, RZ ;  /* 0x00000059be0f7810 */ /* 0x000fe40007ffe0ff */
[----:B------:R-:W-:Y:S02]  /*a160*/  FSEL R175, R148, -INF , !P6 ;  /* 0xff80000094af7808 */ /* 0x000fe40007000000 */
[----:B------:R-:W-:-:S02]  /*a170*/  FSEL R169, R149, -INF , !P5 ;  /* 0xff80000095a97808 */ /* 0x000fc40006800000 */
[----:B------:R-:W-:Y:S02]  /*a180*/  FSEL R167, R144, -INF , !P4 ;  /* 0xff80000090a77808 */ /* 0x000fe40006000000 */
[-C--:B------:R-:W-:Y:S02]  /*a190*/  ISETP.GE.AND P6, PT, R17, R193.reuse, PT ;  /* 0x000000c11100720c */ /* 0x080fe40003fc6270 */
[-C--:B------:R-:W-:Y:S02]  /*a1a0*/  ISETP.GE.AND P5, PT, R16, R193.reuse, PT ;  /* 0x000000c11000720c */ /* 0x080fe40003fa6270 */
[----:B------:R-:W-:Y:S02]  /*a1b0*/  ISETP.GE.AND P4, PT, R15, R193, PT ;  /* 0x000000c10f00720c */ /* 0x000fe40003f86270 */
[C---:B------:R-:W-:Y:S02]  /*a1c0*/  IADD3 R14, R190.reuse, 0x60, RZ ;  /* 0x00000060be0e7810 */ /* 0x040fe40007ffe0ff */
[----:B------:R-:W-:-:S02]  /*a1d0*/  IADD3 R13, R190, 0x61, RZ ;  /* 0x00000061be0d7810 */ /* 0x000fc40007ffe0ff */
[----:B------:R-:W-:Y:S02]  /*a1e0*/  IADD3 R12, R190, 0x68, RZ ;  /* 0x00000068be0c7810 */ /* 0x000fe40007ffe0ff */
[----:B------:R-:W-:Y:S02]  /*a1f0*/  FSEL R165, R145, -INF , !P6 ;  /* 0xff80000091a57808 */ /* 0x000fe40007000000 */
[----:B------:R-:W-:Y:S02]  /*a200*/  FSEL R161, R140, -INF , !P5 ;  /* 0xff8000008ca17808 */ /* 0x000fe40006800000 */
[----:B------:R-:W-:Y:S01]  /*a210*/  FSEL R157, R141, -INF , !P4 ;  /* 0xff8000008d9d7808 */ /* 0x000fe20006000000 */
[----:B------:R-:W-:Y:S01]  /*a220*/  BAR.SYNC.DEFER_BLOCKING 0x0 ;  /* 0x0000000000007b1d */ /* 0x000fe20000010000 */
[-C--:B------:R-:W-:Y:S02]  /*a230*/  ISETP.GE.AND P6, PT, R14, R193.reuse, PT ;  /* 0x000000c10e00720c */ /* 0x080fe40003fc6270 */
[----:B------:R-:W-:-:S02]  /*a240*/  ISETP.GE.AND P5, PT, R13, R193, PT ;  /* 0x000000c10d00720c */ /* 0x000fc40003fa6270 */
[----:B------:R-:W-:Y:S02]  /*a250*/  ISETP.GE.AND P4, PT, R12, R193, PT ;  /* 0x000000c10c00720c */ /* 0x000fe40003f86270 */
[C---:B------:R-:W-:Y:S02]  /*a260*/  IADD3 R11, R190.reuse, 0x69, RZ ;  /* 0x00000069be0b7810 */ /* 0x040fe40007ffe0ff */
[C---:B------:R-:W-:Y:S02]  /*a270*/  IADD3 R10, R190.reuse, 0x70, RZ ;  /* 0x00000070be0a7810 */ /* 0x040fe40007ffe0ff */
[----:B------:R-:W-:Y:S02]  /*a280*/  IADD3 R9, R190, 0x71, RZ ;  /* 0x00000071be097810 */ /* 0x000fe40007ffe0ff */
[----:B------:R-:W-:Y:S02]  /*a290*/  FSEL R153, R136, -INF , !P6 ;  /* 0xff80000088997808 */ /* 0x000fe40007000000 */
[----:B------:R-:W-:-:S02]  /*a2a0*/  FSEL R149, R137, -INF , !P5 ;  /* 0xff80000089957808 */ /* 0x000fc40006800000 */
[----:B------:R-:W-:Y:S02]  /*a2b0*/  FSEL R145, R64, -INF , !P4 ;  /* 0xff80000040917808 */ /* 0x000fe40006000000 */
[----:B------:R-:W-:Y:S02]  /*a2c0*/  IADD3 R8, R190, 0x78, RZ ;  /* 0x00000078be087810 */ /* 0x000fe40007ffe0ff */
[-C--:B------:R-:W-:Y:S02]  /*a2d0*/  ISETP.GE.AND P6, PT, R11, R193.reuse, PT ;  /* 0x000000c10b00720c */ /* 0x080fe40003fc6270 */
[-C--:B------:R-:W-:Y:S02]  /*a2e0*/  ISETP.GE.AND P5, PT, R10, R193.reuse, PT ;  /* 0x000000c10a00720c */ /* 0x080fe40003fa6270 */
[----:B------:R-:W-:Y:S02]  /*a2f0*/  ISETP.GE.AND P4, PT, R9, R193, PT ;  /* 0x000000c10900720c */ /* 0x000fe40003f86270 */
[----:B------:R-:W-:-:S02]  /*a300*/  IADD3 R190, R190, 0x79, RZ ;  /* 0x00000079bebe7810 */ /* 0x000fc40007ffe0ff */
[----:B------:R-:W-:Y:S02]  /*a310*/  FSEL R141, R65, -INF , !P6 ;  /* 0xff800000418d7808 */ /* 0x000fe40007000000 */
[----:B------:R-:W-:Y:S02]  /*a320*/  FSEL R53, R60, -INF , !P5 ;  /* 0xff8000003c357808 */ /* 0x000fe40006800000 */
[----:B------:R-:W-:Y:S02]  /*a330*/  FSEL R52, R61, -INF , !P4 ;  /* 0xff8000003d347808 */ /* 0x000fe40006000000 */
[-C--:B------:R-:W-:Y:S02]  /*a340*/  ISETP.GE.AND P6, PT, R8, R193.reuse, PT ;  /* 0x000000c10800720c */ /* 0x080fe40003fc6270 */
[----:B------:R-:W-:Y:S02]  /*a350*/  ISETP.GE.AND P5, PT, R190, R193, PT ;  /* 0x000000c1be00720c */ /* 0x000fe40003fa6270 */
[----:B------:R-:W-:-:S02]  /*a360*/  ISETP.GE.AND P4, PT, R41, R192, PT ;  /* 0x000000c02900720c */ /* 0x000fc40003f86270 */
[----:B------:R-:W-:Y:S02]  /*a370*/  FSEL R43, R56, -INF , !P6 ;  /* 0xff800000382b7808 */ /* 0x000fe40007000000 */
[----:B------:R-:W-:Y:S02]  /*a380*/  FSEL R41, R57, -INF , !P5 ;  /* 0xff80000039297808 */ /* 0x000fe40006800000 */
[----:B------:R-:W-:Y:S02]  /*a390*/  FSEL R148, R6, -INF , !P4 ;  /* 0xff80000006947808 */ /* 0x000fe40006000000 */
[-C--:B------:R-:W-:Y:S02]  /*a3a0*/  ISETP.GE.AND P6, PT, R40, R192.reuse, PT ;  /* 0x000000c02800720c */ /* 0x080fe40003fc6270 */
[-C--:B------:R-:W-:Y:S02]  /*a3b0*/  ISETP.GE.AND P5, PT, R35, R192.reuse, PT ;  /* 0x000000c02300720c */ /* 0x080fe40003fa6270 */
        /* <DEDUP_REMOVED lines=39> */
[----:B------:R-:W-:Y:S01]  /*a630*/  FSEL R42, R59, -INF , !P4 ;  /* 0xff8000003b2a7808 */ /* 0x000fe20006000000 */
[----:B------:R-:W-:Y:S05]  /*a640*/  @!P3 BRA `(.L_x_740) ;  /* 0x00000d200000b947 */ /* 0x000fea0003800000 */
[----:B------:R-:W-:Y:S05]  /*a650*/  @!P0 BRA `(.L_x_741) ;  /* 0x000003b000008947 */ /* 0x000fea0003800000 */
[----:B------:R-:W1:Y:S01]  /*a660*/  I2F.RP R6, R135 ;  /* 0x0000008700067306 */ /* 0x000e620000209400 */
[----:B------:R-:W-:-:S05]  /*a670*/  IMAD.SHL.U32 R5, R215, 0x80, RZ ;  /* 0x00000080d7057824 */ /* 0x000fca00078e00ff */
[----:B------:R-:W-:Y:S02]  /*a680*/  IABS R7, R5 ;  /* 0x0000000500077213 */ /* 0x000fe40000000000 */
[C---:B------:R-:W-:Y:S02]  /*a690*/  IADD3 R9, R5.reuse, -0x80, RZ ;  /* 0xffffff8005097810 */ /* 0x040fe40007ffe0ff */
[----:B------:R-:W-:Y:S01]  /*a6a0*/  LOP3.LUT R5, R5, c[0x0][0x2d0], RZ, 0x3c, !PT ;  /* 0x0000b40005057a12 */ /* 0x000fe200078e3cff */
[----:B-1----:R-:W1:Y:S02]  /*a6b0*/  MUFU.RCP R10, R6 ;  /* 0x00000006000a7308 */ /* 0x002e640000001000 */
[----:B-1----:R-:W-:Y:S02]  /*a6c0*/  IADD3 R10, R10, 0xffffffe, RZ ;  /* 0x0ffffffe0a0a7810 */ /* 0x002fe40007ffe0ff */
[----:B------:R-:W-:-:S04]  /*a6d0*/  IABS R6, R9 ;  /* 0x0000000900067213 */ /* 0x000fc80000000000 */
[----:B------:R-:W1:Y:S01]  /*a6e0*/  F2I.FTZ.U32.TRUNC.NTZ R11, R10 ;  /* 0x0000000a000b7305 */ /* 0x000e62000021f000 */
[----:B------:R-:W-:Y:S01]  /*a6f0*/  LOP3.LUT R9, R9, c[0x0][0x2d0], RZ, 0x3c, !PT ;  /* 0x0000b40009097a12 */ /* 0x000fe200078e3cff */
[----:B-1----:R-:W-:Y:S01]  /*a700*/  IMAD.MOV R4, RZ, RZ, -R11 ;  /* 0x000000ffff047224 */ /* 0x002fe200078e0a0b */
[----:B------:R-:W-:-:S03]  /*a710*/  MOV R10, RZ ;  /* 0x000000ff000a7202 */ /* 0x000fc60000000f00 */
[----:B------:R-:W-:-:S04]  /*a720*/  IMAD R4, R4, R135, RZ ;  /* 0x0000008704047224 */ /* 0x000fc800078e02ff */
[----:B------:R-:W-:-:S06]  /*a730*/  IMAD.HI.U32 R4, R11, R4, R10 ;  /* 0x000000040b047227 */ /* 0x000fcc00078e000a */
[----:B------:R-:W-:-:S04]  /*a740*/  IMAD.HI.U32 R10, R4, R7, RZ ;  /* 0x00000007040a7227 */ /* 0x000fc800078e00ff */
[----:B------:R-:W-:Y:S02]  /*a750*/  IMAD.MOV R8, RZ, RZ, -R10 ;  /* 0x000000ffff087224 */ /* 0x000fe400078e0a0a */
[----:B------:R-:W-:-:S04]  /*a760*/  IMAD.HI.U32 R4, R4, R6, RZ ;  /* 0x0000000604047227 */ /* 0x000fc800078e00ff */
[----:B------:R-:W-:Y:S02]  /*a770*/  IMAD R8, R135, R8, R7 ;  /* 0x0000000887087224 */ /* 0x000fe400078e0207 */
[----:B------:R-:W-:-:S03]  /*a780*/  IMAD.MOV R7, RZ, RZ, -R4 ;  /* 0x000000ffff077224 */ /* 0x000fc600078e0a04 */
[C---:B------:R-:W-:Y:S01]  /*a790*/  ISETP.GT.U32.AND P5, PT, R135.reuse, R8, PT ;  /* 0x000000088700720c */ /* 0x040fe20003fa4070 */
[----:B------:R-:W-:-:S05]  /*a7a0*/  IMAD R6, R135, R7, R6 ;  /* 0x0000000787067224 */ /* 0x000fca00078e0206 */
[----:B------:R-:W-:-:S07]  /*a7b0*/  ISETP.GT.U32.AND P4, PT, R135, R6, PT ;  /* 0x000000068700720c */ /* 0x000fce0003f84070 */
[-C--:B------:R-:W-:Y:S02]  /*a7c0*/  @!P5 IADD3 R8, R8, -R135.reuse, RZ ;  /* 0x800000870808d210 */ /* 0x080fe40007ffe0ff */
[----:B------:R-:W-:Y:S02]  /*a7d0*/  @!P5 IADD3 R10, R10, 0x1, RZ ;  /* 0x000000010a0ad810 */ /* 0x000fe40007ffe0ff */
[-C--:B------:R-:W-:Y:S02]  /*a7e0*/  ISETP.GE.U32.AND P3, PT, R8, R135.reuse, PT ;  /* 0x000000870800720c */ /* 0x080fe40003f66070 */
[----:B------:R-:W-:Y:S01]  /*a7f0*/  @!P4 IMAD.IADD R6, R6, 0x1, -R135 ;  /* 0x000000010606c824 */ /* 0x000fe200078e0a87 */
[----:B------:R-:W-:Y:S02]  /*a800*/  ISETP.GE.AND P5, PT, R5, RZ, PT ;  /* 0x000000ff0500720c */ /* 0x000fe40003fa6270 */
[----:B------:R-:W-:Y:S02]  /*a810*/  @!P4 IADD3 R4, R4, 0x1, RZ ;  /* 0x000000010404c810 */ /* 0x000fe40007ffe0ff */
[----:B------:R-:W-:-:S02]  /*a820*/  ISETP.GE.U32.AND P6, PT, R6, R135, PT ;  /* 0x000000870600720c */ /* 0x000fc40003fc6070 */
[----:B------:R-:W-:-:S04]  /*a830*/  ISETP.NE.AND P4, PT, RZ, c[0x0][0x2d0], PT ;  /* 0x0000b400ff007a0c */ /* 0x000fc80003f85270 */
[----:B------:R-:W-:Y:S02]  /*a840*/  @P3 IADD3 R10, R10, 0x1, RZ ;  /* 0x000000010a0a3810 */ /* 0x000fe40007ffe0ff */
[----:B------:R-:W-:Y:S02]  /*a850*/  ISETP.GE.AND P3, PT, R9, RZ, PT ;  /* 0x000000ff0900720c */ /* 0x000fe40003f66270 */
[----:B------:R-:W-:-:S03]  /*a860*/  @!P5 IADD3 R10, -R10, RZ, RZ ;  /* 0x000000ff0a0ad210 */ /* 0x000fc60007ffe1ff */
[----:B------:R-:W-:-:S05]  /*a870*/  @P6 IADD3 R4, R4, 0x1, RZ ;  /* 0x0000000104046810 */ /* 0x000fca0007ffe0ff */
[----:B------:R-:W-:Y:S01]  /*a880*/  IMAD.MOV.U32 R5, RZ, RZ, R4 ;  /* 0x000000ffff057224 */ /* 0x000fe200078e0004 */
[----:B------:R-:W-:-:S03]  /*a890*/  LOP3.LUT R4, RZ, c[0x0][0x2d0], RZ, 0x33, !PT ;  /* 0x0000b400ff047a12 */ /* 0x000fc600078e33ff */
[----:B------:R-:W-:Y:S01]  /*a8a0*/  @!P3 IMAD.MOV R5, RZ, RZ, -R5 ;  /* 0x000000ffff05b224 */ /* 0x000fe200078e0a05 */
[----:B------:R-:W-:-:S04]  /*a8b0*/  SEL R7, R4, R10, !P4 ;  /* 0x0000000a04077207 */ /* 0x000fc80006000000 */
[----:B------:R-:W-:Y:S01]  /*a8c0*/  SEL R4, R4, R5, !P4 ;  /* 0x0000000504047207 */ /* 0x000fe20006000000 */
[----:B------:R-:W-:-:S04]  /*a8d0*/  IMAD.WIDE R12, R7, 0x4, R224 ;  /* 0x00000004070c7825 */ /* 0x000fc800078e02e0 */
[----:B------:R-:W-:Y:S01]  /*a8e0*/  IMAD.WIDE R10, R4, 0x4, R224 ;  /* 0x00000004040a7825 */ /* 0x000fe200078e02e0 */
[----:B------:R-:W2:Y:S04]  /*a8f0*/  LDG.E R5, [R12.64] ;  /* 0x0000000c0c057981 */ /* 0x000ea8000c1e1900 */
[----:B------:R-:W2:Y:S01]  /*a900*/  LDG.E R6, [R10.64] ;  /* 0x0000000c0a067981 */ /* 0x000ea2000c1e1900 */
[----:B------:R-:W-:Y:S01]  /*a910*/  IMAD.IADD R4, R7, 0x1, -R4 ;  /* 0x0000000107047824 */ /* 0x000fe200078e0a04 */
[----:B------:R-:W-:-:S05]  /*a920*/  MOV R7, c[0x0][0x2d0] ;  /* 0x0000b40000077a02 */ /* 0x000fca0000000f00 */
        /* <DEDUP_REMOVED lines=14> */
.L_x_741:
[----:B------:R-:W-:-:S04]  /*aa10*/  LEA R9, -R133, RZ, 0x7 ;  /* 0x000000ff85097211 */ /* 0x000fc800078e39ff */
[----:B------:R-:W-:Y:S02]  /*aa20*/  SHF.R.S32.HI R8, RZ, 0x1f, R9 ;  /* 0x0000001fff087819 */ /* 0x000fe40000011409 */
.L_x_742:
[CC--:B------:R-:W-:Y:S01]  /*aa30*/  @!P1 IADD3 R5, P3, R188.reuse, R9.reuse, RZ ;  /* 0x00000009bc059210 */ /* 0x0c0fe20007f7e0ff */
[----:B------:R1:W-:Y:S01]  /*aa40*/  @P2 STS.128 [R216+0x4000], RZ ;  /* 0x004000ffd8002388 */ /* 0x0003e20000000c00 */
[-C--:B------:R-:W-:Y:S01]  /*aa50*/  @!P1 IADD3 R11, P5, P4, R188, R9.reuse, R211 ;  /* 0x00000009bc0b9210 */ /* 0x080fe20007cbe0d3 */
[----:B------:R-:W-:Y:S01]  /*aa60*/  BSSY B0, `(.L_x_743) ;  /* 0x000008d000007945 */ /* 0x000fe20003800000 */
[----:B------:R-:W-:Y:S01]  /*aa70*/  @!P2 IADD3 R7, P6, R211, R9, RZ ;  /* 0x00000009d307a210 */ /* 0x000fe20007fde0ff */
[----:B------:R-:W-:Y:S01]  /*aa80*/  @!P1 IMAD.X R4, R189, 0x1, R8, P3 ;  /* 0x00000001bd049824 */ /* 0x000fe200018e0608 */
[----:B------:R-:W-:Y:S02]  /*aa90*/  @!P1 LEA R54, P3, R5, c[0x0][0x168], 0x1 ;  /* 0x00005a0005369a11 */ /* 0x000fe400078608ff */
[----:B------:R-:W-:Y:S02]  /*aaa0*/  @!P1 IADD3.X R6, R189, R8, R210, P5, P4 ;  /* 0x00000008bd069210 */ /* 0x000fe40002fe84d2 */
[----:B------:R-:W-:Y:S01]  /*aab0*/  @!P1 LEA.HI.X R55, R5, c[0x0][0x16c], R4, 0x1, P3 ;  /* 0x00005b0005379a11 */ /* 0x000fe200018f0c04 */
[----:B------:R-:W-:Y:S01]  /*aac0*/  @!P2 IMAD.X R4, R210, 0x1, R8, P6 ;  /* 0x00000001d204a824 */ /* 0x000fe200030e0608 */
[----:B------:R-:W-:-:S02]  /*aad0*/  @!P2 LEA R12, P3, R9, R230, 0x1 ;  /* 0x000000e6090ca211 */ /* 0x000fc400078608ff */
[----:B------:R-:W-:Y:S02]  /*aae0*/  @!P1 LEA R32, P5, R11, c[0x0][0x168], 0x1 ;  /* 0x00005a000b209a11 */ /* 0x000fe400078a08ff */
[----:B------:R-:W-:Y:S02]  /*aaf0*/  @!P2 LEA.HI.X R13, R9, R231, R8, 0x1, P3 ;  /* 0x000000e7090da211 */ /* 0x000fe400018f0c08 */
[----:B------:R-:W-:Y:S02]  /*ab00*/  IADD3 R5, P4, P3, R211, R9, R211 ;  /* 0x00000009d3057210 */ /* 0x000fe40007b9e0d3 */
[----:B------:R-:W-:Y:S01]  /*ab10*/  @!P1 LEA.HI.X R33, R11, c[0x0][0x16c], R6, 0x1, P5 ;  /* 0x00005b000b219a11 */ /* 0x000fe200028f0c06 */
[----:B------:R-:W-:Y:S01]  /*ab20*/  @!PT LDS RZ, [RZ] ;  /* 0x00000000fffff984 */ /* 0x000fe20000000800 */
[----:B------:R-:W-:Y:S01]  /*ab30*/  @!PT LDS RZ, [RZ] ;  /* 0x00000000fffff984 */ /* 0x000fe20000000800 */
[----:B------:R-:W-:Y:S01]  /*ab40*/  @!PT LDS RZ, [RZ] ;  /* 0x00000000fffff984 */ /* 0x000fe20000000800 */
[----:B------:R2:W-:Y:S01]  /*ab50*/  @!P2 LDGSTS.E.BYPASS.LTC128B.128 [R216+0x4000], [R12.64] ;  /* 0x040000000cd8afae */ /* 0x0005e2000b901d4c */
[----:B------:R-:W-:Y:S02]  /*ab60*/  @!P2 LEA R34, P6, R7, R230, 0x1 ;  /* 0x000000e60722a211 */ /* 0x000fe400078c08ff */
[----:B------:R-:W-:Y:S01]  /*ab70*/  IADD3.X R6, R210, R8, R210, P4, P3 ;  /* 0x00000008d2067210 */ /* 0x000fe200027e64d2 */
[----:B------:R1:W-:Y:S01]  /*ab80*/  @P1 STS.128 [R216+0x8000], RZ ;  /* 0x008000ffd8001388 */ /* 0x0003e20000000c00 */
[----:B------:R-:W-:-:S02]  /*ab90*/  @!P1 IADD3 R11, P3, R188, R5, RZ ;  /* 0x00000005bc0b9210 */ /* 0x000fc40007f7e0ff */
[----:B------:R-:W-:Y:S01]  /*aba0*/  @!P2 LEA.HI.X R35, R7, R231, R4, 0x1, P6 ;  /* 0x000000e70723a211 */ /* 0x000fe200030f0c04 */
[----:B------:R-:W-:Y:S01]  /*abb0*/  @!PT LDS RZ, [RZ] ;  /* 0x00000000fffff984 */ /* 0x000fe20000000800 */
[----:B------:R-:W-:Y:S01]  /*abc0*/  @!PT LDS RZ, [RZ] ;  /* 0x00000000fffff984 */ /* 0x000fe20000000800 */
[----:B------:R-:W-:Y:S01]  /*abd0*/  @!PT LDS RZ, [RZ] ;  /* 0x00000000fffff984 */ /* 0x000fe20000000800 */
[----:B------:R1:W-:Y:S01]  /*abe0*/  @!P1 LDGSTS.E.BYPASS.LTC128B.128 [R216+0x8000], [R54.64+0x80] ;  /* 0x0800008036d89fae */ /* 0x0003e2000b901d4c */
[----:B------:R-:W-:Y:S01]  /*abf0*/  @!P2 LEA R30, P5, R5, R230, 0x1 ;  /* 0x000000e6051ea211 */ /* 0x000fe200078a08ff */
[--C-:B------:R-:W-:Y:S01]  /*ac00*/  @!P1 IMAD.X R4, R189, 0x1, R6.reuse, P3 ;  /* 0x00000001bd049824 */ /* 0x100fe200018e0606 */
[----:B------:R-:W-:Y:S01]  /*ac10*/  IADD3 R7, P4, R211, R5, RZ ;  /* 0x00000005d3077210 */ /* 0x000fe20007f9e0ff */
[----:B------:R1:W-:Y:S01]  /*ac20*/  @P2 STS.128 [R216+0x4800], RZ ;  /* 0x004800ffd8002388 */ /* 0x0003e20000000c00 */
[----:B------:R-:W-:Y:S02]  /*ac30*/  @!P1 LEA R18, P3, R11, c[0x0][0x168], 0x1 ;  /* 0x00005a000b129a11 */ /* 0x000fe400078608ff */
[--C-:B------:R-:W-:Y:S01]  /*ac40*/  @!P2 LEA.HI.X R31, R5, R231, R6.reuse, 0x1, P5 ;  /* 0x000000e7051fa211 */ /* 0x100fe200028f0c06 */
[----:B------:R-:W-:Y:S01]  /*ac50*/  IMAD.X R6, R210, 0x1, R6, P4 ;  /* 0x00000001d2067824 */ /* 0x000fe200020e0606 */
[----:B------:R-:W-:Y:S01]  /*ac60*/  IADD3 R5, P4, R211, R7, RZ ;  /* 0x00000007d3057210 */ /* 0x000fe20007f9e0ff */
[----:B------:R-:W-:Y:S01]  /*ac70*/  @!PT LDS RZ, [RZ] ;  /* 0x00000000fffff984 */ /* 0x000fe20000000800 */
[----:B------:R-:W-:Y:S01]  /*ac80*/  @!PT LDS RZ, [RZ] ;  /* 0x00000000fffff984 */ /* 0x000fe20000000800 */
[----:B------:R-:W-:Y:S01]  /*ac90*/  @!PT LDS RZ, [RZ] ;  /* 0x00000000fffff984 */ /* 0x000fe20000000800 */
[----:B------:R1:W-:Y:S01]  /*aca0*/  @!P2 LDGSTS.E.BYPASS.LTC128B.128 [R216+0x4800], [R34.64] ;  /* 0x0480000022d8afae */ /* 0x0003e2000b901d4c */
[----:B------:R-:W-:-:S02]  /*acb0*/  @!P1 LEA.HI.X R19, R11, c[0x0][0x16c], R4, 0x1, P3 ;  /* 0x00005b000b139a11 */ /* 0x000fc400018f0c04 */
[----:B------:R-:W-:Y:S01]  /*acc0*/  @!P1 IADD3 R11, P3, R188, R7, RZ ;  /* 0x00000007bc0b9210 */ /* 0x000fe20007f7e0ff */
[--C-:B------:R-:W-:Y:S01]  /*acd0*/  IMAD.X R4, R210, 0x1, R6.reuse, P4 ;  /* 0x00000001d2047824 */ /* 0x100fe200020e0606 */
[----:B------:R-:W-:Y:S01]  /*ace0*/  @!P2 LEA R16, P5, R7, R230, 0x1 ;  /* 0x000000e60710a211 */ /* 0x000fe200078a08ff */
[----:B------:R1:W-:Y:S02]  /*acf0*/  @P1 STS.128 [R216+0x8800], RZ ;  /* 0x008800ffd8001388 */ /* 0x0003e40000000c00 */
[--C-:B------:R-:W-:Y:S01]  /*ad00*/  @!P1 IMAD.X R10, R189, 0x1, R6.reuse, P3 ;  /* 0x00000001bd0a9824 */ /* 0x100fe200018e0606 */
[----:B--2---:R-:W-:Y:S01]  /*ad10*/  @!P1 IADD3 R12, P4, R188, R5, RZ ;  /* 0x00000005bc0c9210 */ /* 0x004fe20007f9e0ff */
[----:B------:R-:W-:Y:S01]  /*ad20*/  @!PT LDS RZ, [RZ] ;  /* 0x00000000fffff984 */ /* 0x000fe20000000800 */
[----:B------:R-:W-:Y:S01]  /*ad30*/  @!PT LDS RZ, [RZ] ;  /* 0x00000000fffff984 */ /* 0x000fe20000000800 */
[----:B------:R-:W-:Y:S01]  /*ad40*/  @!PT LDS RZ, [RZ] ;  /* 0x00000000fffff984 */ /* 0x000fe20000000800 */
[----:B------:R1:W-:Y:S01]  /*ad50*/  @!P1 LDGSTS.E.BYPASS.LTC128B.128 [R216+0x8800], [R32.64+0x80] ;  /* 0x0880008020d89fae */ /* 0x0003e2000b901d4c */
[----:B------:R-:W-:Y:S02]  /*ad60*/  @!P1 LEA R14, P3, R11, c[0x0][0x168], 0x1 ;  /* 0x00005a000b0e9a11 */ /* 0x000fe400078608ff */
[----:B------:R-:W-:Y:S01]  /*ad70*/  @!P2 LEA.HI.X R17, R7, R231, R6, 0x1, P5 ;  /* 0x000000e70711a211 */ /* 0x000fe200028f0c06 */
[----:B------:R-:W-:Y:S01]  /*ad80*/  @!P1 IMAD.X R7, R189, 0x1, R4, P4 ;  /* 0x00000001bd079824 */ /* 0x000fe200020e0604 */
[----:B------:R-:W-:Y:S01]  /*ad90*/  @!P1 LEA.HI.X R15, R11, c[0x0][0x16c], R10, 0x1, P3 ;  /* 0x00005b000b0f9a11 */ /* 0x000fe200018f0c0a */
[----:B------:R1:W-:Y:S01]  /*ada0*/  @P2 STS.128 [R216+0x5000], RZ ;  /* 0x005000ffd8002388 */ /* 0x0003e20000000c00 */
[----:B------:R-:W-:-:S02]  /*adb0*/  @!P1 LEA R58, P4, R12, c[0x0][0x168], 0x1 ;  /* 0x00005a000c3a9a11 */ /* 0x000fc400078808ff */
[----:B------:R-:W-:Y:S01]  /*adc0*/  IADD3 R6, P3, R211, R5, RZ ;  /* 0x00000005d3067210 */ /* 0x000fe20007f7e0ff */
[----:B------:R-:W-:Y:S01]  /*add0*/  @!PT LDS RZ, [RZ] ;  /* 0x00000000fffff984 */ /* 0x000fe20000000800 */
[----:B------:R-:W-:Y:S01]  /*ade0*/  @!PT LDS RZ, [RZ] ;  /* 0x00000000fffff984 */ /* 0x000fe20000000800 */
[----:B------:R-:W-:Y:S01]  /*adf0*/  @!PT LDS RZ, [RZ] ;  /* 0x00000000fffff984 */ /* 0x000fe20000000800 */
[----:B------:R1:W-:Y:S01]  /*ae00*/  @!P2 LDGSTS.E.BYPASS.LTC128B.128 [R216+0x5000], [R30.64] ;  /* 0x050000001ed8afae */ /* 0x0003e2000b901d4c */
[C---:B------:R-:W-:Y:S02]  /*ae10*/  @!P2 LEA R60, P5, R5.reuse, R230, 0x1 ;  /* 0x000000e6053ca211 */ /* 0x040fe400078a08ff */
[----:B------:R-:W-:Y:S01]  /*ae20*/  @!P1 LEA.HI.X R59, R12, c[0x0][0x16c], R7, 0x1, P4 ;  /* 0x00005b000c3b9a11 */ /* 0x000fe200020f0c07 */
[--C-:B------:R-:W-:Y:S01]  /*ae30*/  IMAD.X R7, R210, 0x1, R4.reuse, P3 ;  /* 0x00000001d2077824 */ /* 0x100fe200018e0604 */
[----:B------:R-:W-:Y:S01]  /*ae40*/  @!P2 LEA.HI.X R61, R5, R231, R4, 0x1, P5 ;  /* 0x000000e7053da211 */ /* 0x000fe200028f0c04 */
[----:B------:R1:W-:Y:S01]  /*ae50*/  @P1 STS.128 [R216+0x9000], RZ ;  /* 0x009000ffd8001388 */ /* 0x0003e20000000c00 */
[-C--:B------:R-:W-:Y:S02]  /*ae60*/  IADD3 R5, P3, R211, R6.reuse, RZ ;  /* 0x00000006d3057210 */ /* 0x080fe40007f7e0ff */
[----:B------:R-:W-:Y:S01]  /*ae70*/  @!P1 IADD3 R11, P4, R188, R6, RZ ;  /* 0x00000006bc0b9210 */ /* 0x000fe20007f9e0ff */
[----:B------:R-:W-:Y:S01]  /*ae80*/  @!PT LDS RZ, [RZ] ;  /* 0x00000000fffff984 */ /* 0x000fe20000000800 */
[----:B------:R-:W-:Y:S01]  /*ae90*/  @!PT LDS RZ, [RZ] ;  /* 0x00000000fffff984 */ /* 0x000fe20000000800 */
[----:B------:R-:W-:Y:S01]  /*aea0*/  @!PT LDS RZ, [RZ] ;  /* 0x00000000fffff984 */ /* 0x000fe20000000800 */
[----:B------:R1:W-:Y:S01]  /*aeb0*/  @!P1 LDGSTS.E.BYPASS.LTC128B.128 [R216+0x9000], [R18.64+0x80] ;  /* 0x0900008012d89fae */ /* 0x0003e2000b901d4c */
[----:B------:R-:W-:Y:S01]  /*aec0*/  @!P2 LEA R64, P5, R6, R230, 0x1 ;  /* 0x000000e60640a211 */ /* 0x000fe200078a08ff */
[--C-:B------:R-:W-:Y:S01]  /*aed0*/  IMAD.X R4, R210, 0x1, R7.reuse, P3 ;  /* 0x00000001d2047824 */ /* 0x100fe200018e0607 */
[----:B------:R-:W-:Y:S01]  /*aee0*/  @!P1 IADD3 R12, P3, R188, R5, RZ ;  /* 0x00000005bc0c9210 */ /* 0x000fe20007f7e0ff */
[--C-:B------:R-:W-:Y:S01]  /*aef0*/  @!P1 IMAD.X R10, R189, 0x1, R7.reuse, P4 ;  /* 0x00000001bd0a9824 */ /* 0x100fe200020e0607 */
[----:B------:R-:W-:Y:S01]  /*af00*/  @!P2 LEA.HI.X R65, R6, R231, R7, 0x1, P5 ;  /* 0x000000e70641a211 */ /* 0x000fe200028f0c07 */
[----:B------:R1:W-:Y:S01]  /*af10*/  @P2 STS.128 [R216+0x5800], RZ ;  /* 0x005800ffd8002388 */ /* 0x0003e20000000c00 */
[----:B------:R-:W-:Y:S01]  /*af20*/  @!P1 LEA R62, P4, R11, c[0x0][0x168], 0x1 ;  /* 0x00005a000b3e9a11 */ /* 0x000fe200078808ff */
[----:B------:R-:W-:Y:S01]  /*af30*/  @!P1 IMAD.X R7, R189, 0x1, R4, P3 ;  /* 0x00000001bd079824 */ /* 0x000fe200018e0604 */
[----:B------:R-:W-:Y:S01]  /*af40*/  @!P1 LEA R6, P3, R12, c[0x0][0x168], 0x1 ;  /* 0x00005a000c069a11 */ /* 0x000fe200078608ff */
[----:B------:R-:W-:Y:S01]  /*af50*/  @!PT LDS RZ, [RZ] ;  /* 0x00000000fffff984 */ /* 0x000fe20000000800 */
[----:B------:R-:W-:Y:S01]  /*af60*/  @!PT LDS RZ, [RZ] ;  /* 0x00000000fffff984 */ /* 0x000fe20000000800 */
[----:B------:R-:W-:Y:S01]  /*af70*/  @!PT LDS RZ, [RZ] ;  /* 0x00000000fffff984 */ /* 0x000fe20000000800 */
[----:B------:R2:W-:Y:S01]  /*af80*/  @!P2 LDGSTS.E.BYPASS.LTC128B.128 [R216+0x5800], [R16.64] ;  /* 0x0580000010d8afae */ /* 0x0005e2000b901d4c */
[----:B------:R-:W-:-:S02]  /*af90*/  @!P1 LEA.HI.X R63, R11, c[0x0][0x16c], R10, 0x1, P4 ;  /* 0x00005b000b3f9a11 */ /* 0x000fc400020f0c0a */
[----:B------:R-:W-:Y:S01]  /*afa0*/  @!P1 LEA.HI.X R7, R12, c[0x0][0x16c], R7, 0x1, P3 ;  /* 0x00005b000c079a11 */ /* 0x000fe200018f0c07 */
[----:B------:R1:W-:Y:S01]  /*afb0*/  @P1 STS.128 [R216+0x9800], RZ ;  /* 0x009800ffd8001388 */ /* 0x0003e20000000c00 */
[----:B------:R-:W-:Y:S02]  /*afc0*/  @!P2 LEA R12, P4, R5, R230, 0x1 ;  /* 0x000000e6050ca211 */ /* 0x000fe400078808ff */
[----:B------:R-:W-:Y:S01]  /*afd0*/  IADD3 R11, P3, R211, R5, RZ ;  /* 0x00000005d30b7210 */ /* 0x000fe20007f7e0ff */
[----:B------:R-:W-:Y:S01]  /*afe0*/  @!PT LDS RZ, [RZ] ;  /* 0x00000000fffff984 */ /* 0x000fe20000000800 */
[----:B------:R-:W-:Y:S01]  /*aff0*/  @!PT LDS RZ, [RZ] ;  /* 0x00000000fffff984 */ /* 0x000fe20000000800 */
[----:B------:R-:W-:Y:S01]  /*b000*/  @!PT LDS RZ, [RZ] ;  /* 0x00000000fffff984 */ /* 0x000fe20000000800 */
[----:B------:R1:W-:Y:S01]  /*b010*/  @!P1 LDGSTS.E.BYPASS.LTC128B.128 [R216+0x9800], [R14.64+0x80] ;  /* 0x098000800ed89fae */ /* 0x0003e2000b901d4c */
[----:B------:R-:W-:-:S03]  /*b020*/  @!P2 LEA.HI.X R13, R5, R231, R4, 0x1, P4 ;  /* 0x000000e7050da211 */ /* 0x000fc600020f0c04 */
[----:B------:R1:W-:Y:S01]  /*b030*/  @P2 STS.128 [R216+0x6000], RZ ;  /* 0x006000ffd8002388 */ /* 0x0003e20000000c00 */
[----:B------:R-:W-:-:S03]  /*b040*/  IMAD.X R4, R210, 0x1, R4, P3 ;  /* 0x00000001d2047824 */ /* 0x000fc600018e0604 */
        /* <DEDUP_REMOVED lines=8> */
[----:B------:R1:W-:Y:S01]  /*b0d0*/  @!P1 LDGSTS.E.BYPASS.LTC128B.128 [R216+0xa000], [R58.64+0x80] ;  /* 0x0a0000803ad89fae */ /* 0x0003e2000b901d4c */
[----:B--2---:R-:W-:-:S03]  /*b0e0*/  @!P2 LEA R16, P3, R11, R230, 0x1 ;  /* 0x000000e60b10a211 */ /* 0x004fc600078608ff */
[----:B------:R1:W-:Y:S01]  /*b0f0*/  @P2 STS.128 [R216+0x6800], RZ ;  /* 0x006800ffd8002388 */ /* 0x0003e20000000c00 */
[----:B------:R-:W-:-:S03]  /*b100*/  @!P2 LEA.HI.X R17, R11, R231, R4, 0x1, P3 ;  /* 0x000000e70b11a211 */ /* 0x000fc600018f0c04 */
        /* <DEDUP_REMOVED lines=34> */
.L_x_744:
[----:B------:R-:W-:Y:S05]  /*b330*/  BSYNC B0 ;  /* 0x0000000000007941 */ /* 0x000fea0003800000 */
.L_x_743:
[----:B------:R-:W0:Y:S01]  /*b340*/  LDGDEPBAR ;  /* 0x00000000000079af */ /* 0x000e220000000000 */
[----:B------:R-:W-:-:S04]  /*b350*/  LEA R230, P1, R9, R230, 0x1 ;  /* 0x000000e609e67211 */ /* 0x000fc800078208ff */
[----:B------:R-:W-:Y:S02]  /*b360*/  LEA.HI.X R231, R9, R231, R8, 0x1, P1 ;  /* 0x000000e709e77211 */ /* 0x000fe400008f0c08 */
.L_x_740:
[----:B------:R-:W-:Y:S01]  /*b370*/  FMNMX.FTZ R4, R132, R51, !PT ;  /* 0x0000003384047209 */ /* 0x000fe20007810000 */
[----:B-1----:R-:W-:Y:S01]  /*b380*/  LDSM.16.MT88.4 R12, [R200+0xc000] ;  /* 0x00c00000c80c783b */ /* 0x002fe20000004200 */
[----:B------:R-:W-:Y:S02]  /*b390*/  FMNMX.FTZ R7, R3, R26, !PT ;  /* 0x0000001a03077209 */ /* 0x000fe40007810000 */
[----:B------:R-:W-:Y:S01]  /*b3a0*/  FMNMX.FTZ R4, R47, R4, !PT ;  /* 0x000000042f047209 */ /* 0x000fe20007810000 */
[----:B------:R-:W-:Y:S01]  /*b3b0*/  LDSM.16.MT88.4 R8, [R198+0xc000] ;  /* 0x00c00000c608783b */ /* 0x000fe20000004200 */
[----:B------:R-:W-:Y:S02]  /*b3c0*/  FMNMX.FTZ R7, R2, R7, !PT ;  /* 0x0000000702077209 */ /* 0x000fe40007810000 */
[----:B------:R-:W-:Y:S01]  /*b3d0*/  FMNMX.FTZ R4, R45, R4, !PT ;  /* 0x000000042d047209 */ /* 0x000fe20007810000 */
[----:B------:R-:W-:Y:S01]  /*b3e0*/  LDSM.16.MT88.4 R16, [R197+0xc000] ;  /* 0x00c00000c510783b */ /* 0x000fe20000004200 */
        /* <DEDUP_REMOVED lines=58> */
[----:B------:R-:W-:-:S03]  /*b790*/  FMNMX.FTZ R7, R42, R7, !PT ;  /* 0x000000072a077209 */ /* 0x000fc60007810000 */
[----:B------:R-:W1:Y:S04]  /*b7a0*/  SHFL.BFLY PT, R5, R6, 0x2, 0x1f ;  /* 0x0c401f0006057f89 */ /* 0x000e6800000e0000 */
[----:B------:R-:W2:Y:S01]  /*b7b0*/  SHFL.BFLY PT, R4, R7, 0x2, 0x1f ;  /* 0x0c401f0007047f89 */ /* 0x000ea200000e0000 */
[----:B-1----:R-:W-:Y:S02]  /*b7c0*/  FMNMX.FTZ R5, R6, R5, !PT ;  /* 0x0000000506057209 */ /* 0x002fe40007810000 */
[----:B--2---:R-:W-:-:S03]  /*b7d0*/  FMNMX.FTZ R4, R7, R4, !PT ;  /* 0x0000000407047209 */ /* 0x004fc60007810000 */
[----:B------:R-:W1:Y:S04]  /*b7e0*/  SHFL.BFLY PT, R34, R5, 0x1, 0x1f ;  /* 0x0c201f0005227f89 */ /* 0x000e6800000e0000 */
[----:B------:R-:W2:Y:S01]  /*b7f0*/  SHFL.BFLY PT, R33, R4, 0x1, 0x1f ;  /* 0x0c201f0004217f89 */ /* 0x000ea200000e0000 */
[----:B-1----:R-:W-:-:S04]  /*b800*/  FMNMX.FTZ R34, R5, R34, !PT ;  /* 0x0000002205227209 */ /* 0x002fc80007810000 */
[C---:B------:R-:W-:Y:S01]  /*b810*/  FSETP.NEU.FTZ.AND P2, PT, R34.reuse, -INF , PT ;  /* 0xff8000002200780b */ /* 0x040fe20003f5d000 */
[----:B------:R-:W-:Y:S01]  /*b820*/  FMUL.FTZ R60, R34, c[0x0][0x23c] ;  /* 0x00008f00223c7a20 */ /* 0x000fe20000410000 */
[----:B--2---:R-:W-:Y:S02]  /*b830*/  FMNMX.FTZ R33, R4, R33, !PT ;  /* 0x0000002104217209 */ /* 0x004fe40007810000 */
[----:B------:R-:W-:Y:S02]  /*b840*/  FSEL R5, R34, RZ, P2 ;  /* 0x000000ff22057208 */ /* 0x000fe40001000000 */
[----:B------:R-:W-:Y:S02]  /*b850*/  FSEL R60, R60, RZ, P2 ;  /* 0x000000ff3c3c7208 */ /* 0x000fe40001000000 */
[----:B------:R-:W-:Y:S01]  /*b860*/  FSETP.NEU.FTZ.AND P1, PT, R33, -INF , PT ;  /* 0xff8000002100780b */ /* 0x000fe20003f3d000 */
[----:B------:R-:W-:Y:S02]  /*b870*/  FADD.FTZ R4, R132, -R5 ;  /* 0x8000000584047221 */ /* 0x000fe40000010000 */
[----:B------:R-:W-:Y:S01]  /*b880*/  FFMA.FTZ R32, R51, c[0x0][0x23c], -R60 ;  /* 0x00008f0033207a23 */ /* 0x000fe2000001083c */
[C---:B------:R-:W-:Y:S01]  /*b890*/  FSEL R6, R33.reuse, RZ, P1 ;  /* 0x000000ff21067208 */ /* 0x040fe20000800000 */
[----:B------:R-:W-:-:S02]  /*b8a0*/  FMUL.FTZ R51, R33, c[0x0][0x23c] ;  /* 0x00008f0021337a20 */ /* 0x000fc40000410000 */
[----:B------:R-:W-:Y:S02]  /*b8b0*/  FFMA.FTZ R31, R47, c[0x0][0x23c], -R60 ;  /* 0x00008f002f1f7a23 */ /* 0x000fe4000001083c */
[----:B------:R-:W-:Y:S01]  /*b8c0*/  FADD.FTZ R6, R3, -R6 ;  /* 0x8000000603067221 */ /* 0x000fe20000010000 */
[----:B------:R-:W-:Y:S01]  /*b8d0*/  FSEL R51, R51, RZ, P1 ;  /* 0x000000ff33337208 */ /* 0x000fe20000800000 */
[--C-:B------:R-:W-:Y:S01]  /*b8e0*/  FFMA.FTZ R30, R45, c[0x0][0x23c], -R60.reuse ;  /* 0x00008f002d1e7a23 */ /* 0x100fe2000001083c */
[----:B------:R-:W-:Y:S01]  /*b8f0*/  MUFU.EX2 R32, R32 ;  /* 0x0000002000207308 */ /* 0x000fe20000000800 */
[----:B------:R-:W-:Y:S01]  /*b900*/  FFMA.FTZ R29, R29, c[0x0][0x23c], -R60 ;  /* 0x00008f001d1d7a23 */ /* 0x000fe2000001083c */
[----:B------:R-:W-:Y:S01]  /*b910*/  LDSM.16.MT88.4 R44, [R198+0x10800] ;  /* 0x01080000c62c783b */ /* 0x000fe20000004200 */
[--C-:B------:R-:W-:Y:S02]  /*b920*/  FFMA.FTZ R28, R26, c[0x0][0x23c], -R51.reuse ;  /* 0x00008f001a1c7a23 */ /* 0x100fe40000010833 */
[----:B------:R-:W-:-:S02]  /*b930*/  FFMA.FTZ R2, R2, c[0x0][0x23c], -R51 ;  /* 0x00008f0002027a23 */ /* 0x000fc40000010833 */
[--C-:B------:R-:W-:Y:S01]  /*b940*/  FFMA.FTZ R0, R0, c[0x0][0x23c], -R51.reuse ;  /* 0x00008f0000007a23 */ /* 0x100fe20000010833 */
[----:B------:R-:W1:Y:S01]  /*b950*/  MUFU.EX2 R31, R31 ;  /* 0x0000001f001f7308 */ /* 0x000e620000000800 */
[----:B------:R-:W-:Y:S02]  /*b960*/  FFMA.FTZ R35, R38, c[0x0][0x23c], -R51 ;  /* 0x00008f0026237a23 */ /* 0x000fe40000010833 */
[----:B------:R-:W-:Y:S02]  /*b970*/  FMUL.FTZ R40, R4, c[0x0][0x23c] ;  /* 0x00008f0004287a20 */ /* 0x000fe40000410000 */
[----:B------:R-:W-:Y:S02]  /*b980*/  FMUL.FTZ R3, R6, c[0x0][0x23c] ;  /* 0x00008f0006037a20 */ /* 0x000fe40000410000 */
[--C-:B------:R-:W-:Y:S01]  /*b990*/  FFMA.FTZ R55, R23, c[0x0][0x23c], -R60.reuse ;  /* 0x00008f0017377a23 */ /* 0x100fe2000001083c */
[----:B------:R-:W-:Y:S01]  /*b9a0*/  MUFU.EX2 R30, R30 ;  /* 0x0000001e001e7308 */ /* 0x000fe20000000800 */
[----:B------:R-:W-:-:S02]  /*b9b0*/  FFMA.FTZ R62, R21, c[0x0][0x23c], -R60 ;  /* 0x00008f00153e7a23 */ /* 0x000fc4000001083c */
[--C-:B------:R-:W-:Y:S02]  /*b9c0*/  FFMA.FTZ R64, R22, c[0x0][0x23c], -R51.reuse ;  /* 0x00008f0016407a23 */ /* 0x100fe40000010833 */
[--C-:B------:R-:W-:Y:S02]  /*b9d0*/  FFMA.FTZ R63, R20, c[0x0][0x23c], -R51.reuse ;  /* 0x00008f00143f7a23 */ /* 0x100fe40000010833 */
[----:B------:R-:W-:Y:S01]  /*b9e0*/  LDSM.16.MT88.4 R20, [R198+0xc800] ;  /* 0x00c80000c614783b */ /* 0x000fe20000004200 */
[----:B------:R-:W2:Y:S01]  /*b9f0*/  MUFU.EX2 R29, R29 ;  /* 0x0000001d001d7308 */ /* 0x000ea20000000800 */
[----:B-1----:R-:W-:Y:S01]  /*ba00*/  F2FP.BF16.PACK_AB R4, R31, R32 ;  /* 0x000000201f04723e */ /* 0x002fe200000010ff */
[--C-:B------:R-:W-:Y:S02]  /*ba10*/  FFMA.FTZ R54, R27, c[0x0][0x23c], -R60.reuse ;  /* 0x00008f001b367a23 */ /* 0x100fe4000001083c */
[----:B------:R-:W-:Y:S02]  /*ba20*/  FFMA.FTZ R61, R25, c[0x0][0x23c], -R60 ;  /* 0x00008f00193d7a23 */ /* 0x000fe4000001083c */
[----:B------:R-:W-:-:S02]  /*ba30*/  FFMA.FTZ R65, R24, c[0x0][0x23c], -R51 ;  /* 0x00008f0018417a23 */ /* 0x000fc40000010833 */
[----:B------:R-:W-:Y:S01]  /*ba40*/  MUFU.EX2 R28, R28 ;  /* 0x0000001c001c7308 */ /* 0x000fe20000000800 */
[--C-:B------:R-:W-:Y:S01]  /*ba50*/  FFMA.FTZ R66, R36, c[0x0][0x23c], -R51.reuse ;  /* 0x00008f0024427a23 */ /* 0x100fe20000010833 */
[----:B------:R-:W-:Y:S01]  /*ba60*/  LDSM.16.MT88.4 R24, [R200+0xc800] ;  /* 0x00c80000c818783b */ /* 0x000fe20000004200 */
[--C-:B------:R-:W-:Y:S02]  /*ba70*/  FFMA.FTZ R67, R37, c[0x0][0x23c], -R60.reuse ;  /* 0x00008f0025437a23 */ /* 0x100fe4000001083c */
[----:B------:R-:W-:Y:S02]  /*ba80*/  FFMA.FTZ R132, R39, c[0x0][0x23c], -R60 ;  /* 0x00008f0027847a23 */ /* 0x000fe4000001083c */
[----:B------:R-:W-:Y:S01]  /*ba90*/  LDSM.16.MT88.4 R36, [R197+0x10800] ;  /* 0x01080000c524783b */ /* 0x000fe20000004200 */
[----:B------:R-:W1:Y:S01]  /*baa0*/  MUFU.EX2 R2, R2 ;  /* 0x0000000200027308 */ /* 0x000e620000000800 */
[----:B--2---:R-:W-:Y:S01]  /*bab0*/  F2FP.BF16.PACK_AB R6, R29, R30 ;  /* 0x0000001e1d06723e */ /* 0x004fe200000010ff */
[----:B------:R-:W-:-:S02]  /*bac0*/  FFMA.FTZ R142, R56, c[0x0][0x23c], -R51 ;  /* 0x00008f00388e7a23 */ /* 0x000fc40000010833 */
[--C-:B------:R-:W-:Y:S01]  /*bad0*/  FFMA.FTZ R135, R227, c[0x0][0x23c], -R60.reuse ;  /* 0x00008f00e3877a23 */ /* 0x100fe2000001083c */
[----:B------:R-:W-:Y:S01]  /*bae0*/  LDSM.16.MT88.4 R56, [R197+0x11000] ;  /* 0x01100000c538783b */ /* 0x000fe20000004200 */
[--C-:B------:R-:W-:Y:S02]  /*baf0*/  FFMA.FTZ R134, R187, c[0x0][0x23c], -R60.reuse ;  /* 0x00008f00bb867a23 */ /* 0x100fe4000001083c */
[----:B------:R-:W-:Y:S01]  /*bb00*/  MUFU.EX2 R0, R0 ;  /* 0x0000000000007308 */ /* 0x000fe20000000800 */
[--C-:B------:R-:W-:Y:S02]  /*bb10*/  FFMA.FTZ R137, R180, c[0x0][0x23c], -R51.reuse ;  /* 0x00008f00b4897a23 */ /* 0x100fe40000010833 */
[--C-:B------:R-:W-:Y:S02]  /*bb20*/  FFMA.FTZ R140, R178, c[0x0][0x23c], -R51.reuse ;  /* 0x00008f00b28c7a23 */ /* 0x100fe40000010833 */
[----:B------:R-:W-:Y:S02]  /*bb30*/  FFMA.FTZ R139, R148, c[0x0][0x23c], -R51 ;  /* 0x00008f00948b7a23 */ /* 0x000fe40000010833 */
[--C-:B------:R-:W-:Y:S01]  /*bb40*/  FFMA.FTZ R143, R185, c[0x0][0x23c], -R60.reuse ;  /* 0x00008f00b98f7a23 */ /* 0x100fe2000001083c */
[----:B------:R-:W2:Y:S01]  /*bb50*/  MUFU.EX2 R35, R35 ;  /* 0x0000002300237308 */ /* 0x000ea20000000800 */
[----:B-1----:R-:W-:Y:S01]  /*bb60*/  F2FP.BF16.PACK_AB R5, R2, R28 ;  /* 0x0000001c0205723e */ /* 0x002fe200000010ff */
[----:B------:R-:W-:-:S02]  /*bb70*/  FFMA.FTZ R148, R183, c[0x0][0x23c], -R60 ;  /* 0x00008f00b7947a23 */ /* 0x000fc4000001083c */
[--C-:B------:R-:W-:Y:S02]  /*bb80*/  FFMA.FTZ R150, R181, c[0x0][0x23c], -R60.reuse ;  /* 0x00008f00b5967a23 */ /* 0x100fe4000001083c */
[--C-:B------:R-:W-:Y:S02]  /*bb90*/  FFMA.FTZ R147, R179, c[0x0][0x23c], -R60.reuse ;  /* 0x00008f00b3937a23 */ /* 0x100fe4000001083c */
[----:B------:R-:W1:Y:S01]  /*bba0*/  MUFU.EX2 R40, R40 ;  /* 0x0000002800287308 */ /* 0x000e620000000800 */
[--C-:B------:R-:W-:Y:S02]  /*bbb0*/  FFMA.FTZ R151, R176, c[0x0][0x23c], -R51.reuse ;  /* 0x00008f00b0977a23 */ /* 0x100fe40000010833 */
[--C-:B------:R-:W-:Y:S02]  /*bbc0*/  FFMA.FTZ R160, R160, c[0x0][0x23c], -R51.reuse ;  /* 0x00008f00a0a07a23 */ /* 0x100fe40000010833 */
[--C-:B------:R-:W-:Y:S02]  /*bbd0*/  FFMA.FTZ R155, R174, c[0x0][0x23c], -R51.reuse ;  /* 0x00008f00ae9b7a23 */ /* 0x100fe40000010833 */
[----:B------:R-:W-:Y:S01]  /*bbe0*/  FFMA.FTZ R162, R162, c[0x0][0x23c], -R51 ;  /* 0x00008f00a2a27a23 */ /* 0x000fe20000010833 */
[----:B------:R-:W3:Y:S01]  /*bbf0*/  MUFU.EX2 R3, R3 ;  /* 0x0000000300037308 */ /* 0x000ee20000000800 */
[----:B--2---:R-:W-:Y:S01]  /*bc00*/  F2FP.BF16.PACK_AB R7, R35, R0 ;  /* 0x000000002307723e */ /* 0x004fe200000010ff */
[----:B------:R-:W-:-:S02]  /*bc10*/  FFMA.FTZ R176, R169, c[0x0][0x23c], -R60 ;  /* 0x00008f00a9b07a23 */ /* 0x000fc4000001083c */
[--C-:B------:R-:W-:Y:S02]  /*bc20*/  FFMA.FTZ R159, R177, c[0x0][0x23c], -R60.reuse ;  /* 0x00008f00b19f7a23 */ /* 0x100fe4000001083c */
[----:B------:R-:W-:Y:S02]  /*bc30*/  FFMA.FTZ R174, R171, c[0x0][0x23c], -R60 ;  /* 0x00008f00abae7a23 */ /* 0x000fe4000001083c */
[-C--:B-1----:R-:W-:Y:S01]  /*bc40*/  FMUL.FTZ R128, R128, R40.reuse ;  /* 0x0000002880807220 */ /* 0x082fe20000410000 */
[----:B------:R-:W-:Y:S01]  /*bc50*/  MUFU.EX2 R54, R54 ;  /* 0x0000003600367308 */ /* 0x000fe20000000800 */
[-C--:B------:R-:W-:Y:S02]  /*bc60*/  FMUL.FTZ R129, R129, R40.reuse ;  /* 0x0000002881817220 */ /* 0x080fe40000410000 */
[-C--:B------:R-:W-:Y:S02]  /*bc70*/  FMUL.FTZ R68, R68, R40.reuse ;  /* 0x0000002844447220 */ /* 0x080fe40000410000 */
[----:B------:R-:W-:-:S02]  /*bc80*/  FMUL.FTZ R69, R69, R40 ;  /* 0x0000002845457220 */ /* 0x000fc40000410000 */
[-C--:B---3--:R-:W-:Y:S01]  /*bc90*/  FMUL.FTZ R130, R130, R3.reuse ;  /* 0x0000000382827220 */ /* 0x088fe20000410000 */
[----:B------:R-:W1:Y:S01]  /*bca0*/  MUFU.EX2 R61, R61 ;  /* 0x0000003d003d7308 */ /* 0x000e620000000800 */
[-C--:B------:R-:W-:Y:S02]  /*bcb0*/  FMUL.FTZ R131, R131, R3.reuse ;  /* 0x0000000383837220 */ /* 0x080fe40000410000 */
[-C--:B------:R-:W-:Y:S02]  /*bcc0*/  FMUL.FTZ R70, R70, R3.reuse ;  /* 0x0000000346467220 */ /* 0x080fe40000410000 */
[-C--:B------:R-:W-:Y:S02]  /*bcd0*/  FMUL.FTZ R71, R71, R3.reuse ;  /* 0x0000000347477220 */ /* 0x080fe40000410000 */
[-C--:B------:R-:W-:Y:S01]  /*bce0*/  FMUL.FTZ R72, R72, R40.reuse ;  /* 0x0000002848487220 */ /* 0x080fe20000410000 */
[----:B------:R-:W-:Y:S01]  /*bcf0*/  HMMA.16816.F32.BF16 R128, R4, R12, R128 ;  /* 0x0000000c0480723c */ /* 0x000fe20000041880 */
[----:B------:R-:W-:Y:S01]  /*bd00*/  FMUL.FTZ R73, R73, R40 ;  /* 0x0000002849497220 */ /* 0x000fe20000410000 */
[----:B------:R-:W-:Y:S01]  /*bd10*/  MUFU.EX2 R55, R55 ;  /* 0x0000003700377308 */ /* 0x000fe20000000800 */
[----:B------:R-:W-:-:S02]  /*bd20*/  FMUL.FTZ R74, R74, R3 ;  /* 0x000000034a4a7220 */ /* 0x000fc40000410000 */
[-C--:B------:R-:W-:Y:S02]  /*bd30*/  FMUL.FTZ R75, R75, R3.reuse ;  /* 0x000000034b4b7220 */ /* 0x080fe40000410000 */
[-C--:B------:R-:W-:Y:S01]  /*bd40*/  FMUL.FTZ R76, R76, R40.reuse ;  /* 0x000000284c4c7220 */ /* 0x080fe20000410000 */
[C---:B------:R-:W-:Y:S01]  /*bd50*/  HMMA.16816.F32.BF16 R68, R4.reuse, R14, R68 ;  /* 0x0000000e0444723c */ /* 0x040fe20000041844 */
[-C--:B------:R-:W-:Y:S01]  /*bd60*/  FMUL.FTZ R77, R77, R40.reuse ;  /* 0x000000284d4d7220 */ /* 0x080fe20000410000 */
[----:B------:R-:W2:Y:S01]  /*bd70*/  LDSM.16.MT88.4 R12, [R196+0xc000] ;  /* 0x00c00000c40c783b */ /* 0x000ea20000004200 */
[-C--:B------:R-:W-:Y:S01]  /*bd80*/  FMUL.FTZ R78, R78, R3.reuse ;  /* 0x000000034e4e7220 */ /* 0x080fe20000410000 */
[----:B------:R-:W-:Y:S01]  /*bd90*/  MUFU.EX2 R62, R62 ;  /* 0x0000003e003e7308 */ /* 0x000fe20000000800 */
[----:B------:R-:W-:Y:S02]  /*bda0*/  FMUL.FTZ R79, R79, R3 ;  /* 0x000000034f4f7220 */ /* 0x000fe40000410000 */
[-C--:B------:R-:W-:Y:S01]  /*bdb0*/  FMUL.FTZ R80, R80, R40.reuse ;  /* 0x0000002850507220 */ /* 0x080fe20000410000 */
[----:B------:R-:W-:Y:S01]  /*bdc0*/  HMMA.16816.F32.BF16 R72, R4, R8, R72 ;  /* 0x000000080448723c */ /* 0x000fe20000041848 */
[----:B------:R-:W-:-:S02]  /*bdd0*/  FMUL.FTZ R81, R81, R40 ;  /* 0x0000002851517220 */ /* 0x000fc40000410000 */
[-C--:B------:R-:W-:Y:S01]  /*bde0*/  FMUL.FTZ R82, R82, R3.reuse ;  /* 0x0000000352527220 */ /* 0x080fe20000410000 */
[----:B------:R-:W-:Y:S01]  /*bdf0*/  MUFU.EX2 R64, R64 ;  /* 0x0000004000407308 */ /* 0x000fe20000000800 */
[-C--:B------:R-:W-:Y:S02]  /*be00*/  FMUL.FTZ R83, R83, R3.reuse ;  /* 0x0000000353537220 */ /* 0x080fe40000410000 */
[-C--:B------:R-:W-:Y:S01]  /*be10*/  FMUL.FTZ R84, R84, R40.reuse ;  /* 0x0000002854547220 */ /* 0x080fe20000410000 */
[----:B------:R-:W-:Y:S01]  /*be20*/  HMMA.16816.F32.BF16 R76, R4, R10, R76 ;  /* 0x0000000a044c723c */ /* 0x000fe2000004184c */
[----:B------:R-:W3:Y:S01]  /*be30*/  LDSM.16.MT88.4 R8, [R200+0x10000] ;  /* 0x01000000c808783b */ /* 0x000ee20000004200 */
[----:B------:R-:W-:Y:S02]  /*be40*/  FMUL.FTZ R85, R85, R40 ;  /* 0x0000002855557220 */ /* 0x000fe40000410000 */
[-C--:B------:R-:W-:Y:S01]  /*be50*/  FMUL.FTZ R86, R86, R3.reuse ;  /* 0x0000000356567220 */ /* 0x080fe20000410000 */
[----:B------:R-:W4:Y:S01]  /*be60*/  MUFU.EX2 R65, R65 ;  /* 0x0000004100417308 */ /* 0x000f220000000800 */
[----:B------:R-:W-:-:S02]  /*be70*/  FMUL.FTZ R87, R87, R3 ;  /* 0x0000000357577220 */ /* 0x000fc40000410000 */
[-C--:B------:R-:W-:Y:S01]  /*be80*/  FMUL.FTZ R88, R88, R40.reuse ;  /* 0x0000002858587220 */ /* 0x080fe20000410000 */
[C---:B------:R-:W-:Y:S01]  /*be90*/  HMMA.16816.F32.BF16 R80, R4.reuse, R16, R80 ;  /* 0x000000100450723c */ /* 0x040fe20000041850 */
[-C--:B------:R-:W-:Y:S02]  /*bea0*/  FMUL.FTZ R89, R89, R40.reuse ;  /* 0x0000002859597220 */ /* 0x080fe40000410000 */
[-C--:B------:R-:W-:Y:S01]  /*beb0*/  FMUL.FTZ R90, R90, R3.reuse ;  /* 0x000000035a5a7220 */ /* 0x080fe20000410000 */
[----:B------:R-:W-:Y:S01]  /*bec0*/  MUFU.EX2 R63, R63 ;  /* 0x0000003f003f7308 */ /* 0x000fe20000000800 */
[-C--:B------:R-:W-:Y:S02]  /*bed0*/  FMUL.FTZ R91, R91, R3.reuse ;  /* 0x000000035b5b7220 */ /* 0x080fe40000410000 */
[-C--:B------:R-:W-:Y:S01]  /*bee0*/  FMUL.FTZ R92, R92, R40.reuse ;  /* 0x000000285c5c7220 */ /* 0x080fe20000410000 */
[----:B------:R-:W-:Y:S01]  /*bef0*/  HMMA.16816.F32.BF16 R84, R4, R18, R84 ;  /* 0x000000120454723c */ /* 0x000fe20000041854 */
[----:B------:R-:W-:Y:S01]  /*bf00*/  FMUL.FTZ R93, R93, R40 ;  /* 0x000000285d5d7220 */ /* 0x000fe20000410000 */
[----:B------:R-:W5:Y:S01]  /*bf10*/  LDSM.16.MT88.4 R16, [R198+0x10000] ;  /* 0x01000000c610783b */ /* 0x000f620000004200 */
[-C--:B------:R-:W-:Y:S01]  /*bf20*/  FMUL.FTZ R94, R94, R3.reuse ;  /* 0x000000035e5e7220 */ /* 0x080fe20000410000 */
[----:B------:R-:W1:Y:S01]  /*bf30*/  MUFU.EX2 R66, R66 ;  /* 0x0000004200427308 */ /* 0x000e620000000800 */
[----:B------:R-:W-:-:S02]  /*bf40*/  FMUL.FTZ R95, R95, R3 ;  /* 0x000000035f5f7220 */ /* 0x000fc40000410000 */
[-C--:B------:R-:W-:Y:S01]  /*bf50*/  FMUL.FTZ R96, R96, R40.reuse ;  /* 0x0000002860607220 */ /* 0x080fe20000410000 */
[C---:B--2---:R-:W-:Y:S01]  /*bf60*/  HMMA.16816.F32.BF16 R88, R4.reuse, R12, R88 ;  /* 0x0000000c0458723c */ /* 0x044fe20000041858 */
[-C--:B------:R-:W-:Y:S02]  /*bf70*/  FMUL.FTZ R97, R97, R40.reuse ;  /* 0x0000002861617220 */ /* 0x080fe40000410000 */
[-C--:B------:R-:W-:Y:S01]  /*bf80*/  FMUL.FTZ R98, R98, R3.reuse ;  /* 0x0000000362627220 */ /* 0x080fe20000410000 */
[----:B------:R-:W-:Y:S01]  /*bf90*/  MUFU.EX2 R67, R67 ;  /* 0x0000004300437308 */ /* 0x000fe20000000800 */
[-C--:B------:R-:W-:Y:S02]  /*bfa0*/  FMUL.FTZ R99, R99, R3.reuse ;  /* 0x0000000363637220 */ /* 0x080fe40000410000 */
[-C--:B------:R-:W-:Y:S01]  /*bfb0*/  FMUL.FTZ R100, R100, R40.reuse ;  /* 0x0000002864647220 */ /* 0x080fe20000410000 */
[----:B------:R-:W-:Y:S01]  /*bfc0*/  HMMA.16816.F32.BF16 R92, R4, R14, R92 ;  /* 0x0000000e045c723c */ /* 0x000fe2000004185c */
[----:B------:R-:W-:Y:S01]  /*bfd0*/  FMUL.FTZ R101, R101, R40 ;  /* 0x0000002865657220 */ /* 0x000fe20000410000 */
[----:B------:R-:W2:Y:S01]  /*bfe0*/  LDSM.16.MT88.4 R12, [R197+0x10000] ;  /* 0x01000000c50c783b */ /* 0x000ea20000004200 */
[-C--:B------:R-:W-:Y:S01]  /*bff0*/  FMUL.FTZ R102, R102, R3.reuse ;  /* 0x0000000366667220 */ /* 0x080fe20000410000 */
[----:B------:R-:W1:Y:S01]  /*c000*/  MUFU.EX2 R132, R132 ;  /* 0x0000008400847308 */ /* 0x000e620000000800 */
[----:B------:R-:W-:-:S02]  /*c010*/  FMUL.FTZ R103, R103, R3 ;  /* 0x0000000367677220 */ /* 0x000fc40000410000 */
[-C--:B------:R-:W-:Y:S01]  /*c020*/  FMUL.FTZ R104, R104, R40.reuse ;  /* 0x0000002868687220 */ /* 0x080fe20000410000 */
[C---:B---3--:R-:W-:Y:S01]  /*c030*/  HMMA.16816.F32.BF16 R96, R4.reuse, R8, R96 ;  /* 0x000000080460723c */ /* 0x048fe20000041860 */
[-C--:B------:R-:W-:Y:S02]  /*c040*/  FMUL.FTZ R105, R105, R40.reuse ;  /* 0x0000002869697220 */ /* 0x080fe40000410000 */
[-C--:B------:R-:W-:Y:S01]  /*c050*/  FMUL.FTZ R106, R106, R3.reuse ;  /* 0x000000036a6a7220 */ /* 0x080fe20000410000 */
[----:B------:R-:W-:Y:S01]  /*c060*/  MUFU.EX2 R135, R135 ;  /* 0x0000008700877308 */ /* 0x000fe20000000800 */
[----:B------:R-:W-:Y:S02]  /*c070*/  FMUL.FTZ R107, R107, R3 ;  /* 0x000000036b6b7220 */ /* 0x000fe40000410000 */
[-C--:B------:R-:W-:Y:S01]  /*c080*/  FMUL.FTZ R124, R124, R40.reuse ;  /* 0x000000287c7c7220 */ /* 0x080fe20000410000 */
[----:B------:R-:W-:Y:S01]  /*c090*/  HMMA.16816.F32.BF16 R100, R4, R10, R100 ;  /* 0x0000000a0464723c */ /* 0x000fe20000041864 */
[----:B------:R-:W3:Y:S01]  /*c0a0*/  LDSM.16.MT88.4 R8, [R196+0x10000] ;  /* 0x01000000c408783b */ /* 0x000ee20000004200 */
[----:B------:R-:W-:-:S02]  /*c0b0*/  FMUL.FTZ R125, R125, R40 ;  /* 0x000000287d7d7220 */ /* 0x000fc40000410000 */
[-C--:B------:R-:W-:Y:S01]  /*c0c0*/  FMUL.FTZ R126, R126, R3.reuse ;  /* 0x000000037e7e7220 */ /* 0x080fe20000410000 */
[----:B------:R-:W-:Y:S01]  /*c0d0*/  MUFU.EX2 R134, R134 ;  /* 0x0000008600867308 */ /* 0x000fe20000000800 */
[-C--:B------:R-:W-:Y:S02]  /*c0e0*/  FMUL.FTZ R127, R127, R3.reuse ;  /* 0x000000037f7f7220 */ /* 0x080fe40000410000 */
[-C--:B------:R-:W-:Y:S01]  /*c0f0*/  FMUL.FTZ R108, R108, R40.reuse ;  /* 0x000000286c6c7220 */ /* 0x080fe20000410000 */
[----:B-----5:R-:W-:Y:S01]  /*c100*/  HMMA.16816.F32.BF16 R104, R4, R16, R104 ;  /* 0x000000100468723c */ /* 0x020fe20000041868 */
[----:B------:R-:W-:Y:S02]  /*c110*/  FMUL.FTZ R109, R109, R40 ;  /* 0x000000286d6d7220 */ /* 0x000fe40000410000 */
[-C--:B------:R-:W-:Y:S01]  /*c120*/  FMUL.FTZ R110, R110, R3.reuse ;  /* 0x000000036e6e7220 */ /* 0x080fe20000410000 */
[----:B------:R-:W-:Y:S01]  /*c130*/  MUFU.EX2 R137, R137 ;  /* 0x0000008900897308 */ /* 0x000fe20000000800 */
[----:B------:R-:W-:-:S02]  /*c140*/  FMUL.FTZ R111, R111, R3 ;  /* 0x000000036f6f7220 */ /* 0x000fc40000410000 */
[-C--:B------:R-:W-:Y:S01]  /*c150*/  FMUL.FTZ R112, R112, R40.reuse ;  /* 0x0000002870707220 */ /* 0x080fe20000410000 */
[C---:B------:R-:W-:Y:S01]  /*c160*/  HMMA.16816.F32.BF16 R124, R4.reuse, R18, R124 ;  /* 0x00000012047c723c */ /* 0x040fe2000004187c */
[-C--:B------:R-:W-:Y:S01]  /*c170*/  FMUL.FTZ R113, R113, R40.reuse ;  /* 0x0000002871717220 */ /* 0x080fe20000410000 */
[----:B------:R-:W5:Y:S01]  /*c180*/  LDSM.16.MT88.4 R16, [R197+0xc800] ;  /* 0x00c80000c510783b */ /* 0x000f620000004200 */
[-C--:B------:R-:W-:Y:S01]  /*c190*/  FMUL.FTZ R114, R114, R3.reuse ;  /* 0x0000000372727220 */ /* 0x080fe20000410000 */
[----:B------:R-:W1:Y:S01]  /*c1a0*/  MUFU.EX2 R140, R140 ;  /* 0x0000008c008c7308 */ /* 0x000e620000000800 */
[----:B------:R-:W-:Y:S02]  /*c1b0*/  FMUL.FTZ R115, R115, R3 ;  /* 0x0000000373737220 */ /* 0x000fe40000410000 */
[-C--:B------:R-:W-:Y:S01]  /*c1c0*/  FMUL.FTZ R120, R120, R40.reuse ;  /* 0x0000002878787220 */ /* 0x080fe20000410000 */
[----:B--2---:R-:W-:Y:S01]  /*c1d0*/  HMMA.16816.F32.BF16 R108, R4, R12, R108 ;  /* 0x0000000c046c723c */ /* 0x004fe2000004186c */
[----:B------:R-:W-:-:S02]  /*c1e0*/  FMUL.FTZ R121, R121, R40 ;  /* 0x0000002879797220 */ /* 0x000fc40000410000 */
[-C--:B------:R-:W-:Y:S01]  /*c1f0*/  FMUL.FTZ R122, R122, R3.reuse ;  /* 0x000000037a7a7220 */ /* 0x080fe20000410000 */
[----:B------:R-:W-:Y:S01]  /*c200*/  MUFU.EX2 R139, R139 ;  /* 0x0000008b008b7308 */ /* 0x000fe20000000800 */
[-C--:B------:R-:W-:Y:S02]  /*c210*/  FMUL.FTZ R123, R123, R3.reuse ;  /* 0x000000037b7b7220 */ /* 0x080fe40000410000 */
[-C--:B------:R-:W-:Y:S01]  /*c220*/  FMUL.FTZ R116, R116, R40.reuse ;  /* 0x0000002874747220 */ /* 0x080fe20000410000 */
[----:B------:R-:W-:Y:S01]  /*c230*/  HMMA.16816.F32.BF16 R112, R4, R14, R112 ;  /* 0x0000000e0470723c */ /* 0x000fe20000041870 */
[----:B------:R-:W2:Y:S01]  /*c240*/  LDSM.16.MT88.4 R12, [R196+0xc800] ;  /* 0x00c80000c40c783b */ /* 0x000ea20000004200 */
[----:B------:R-:W-:Y:S02]  /*c250*/  FMUL.FTZ R117, R117, R40 ;  /* 0x0000002875757220 */ /* 0x000fe40000410000 */
[-C--:B------:R-:W-:Y:S01]  /*c260*/  FMUL.FTZ R118, R118, R3.reuse ;  /* 0x0000000376767220 */ /* 0x080fe20000410000 */
[----:B------:R-:W1:Y:S01]  /*c270*/  MUFU.EX2 R142, R142 ;  /* 0x0000008e008e7308 */ /* 0x000e620000000800 */
[----:B------:R-:W-:-:S02]  /*c280*/  FMUL.FTZ R119, R119, R3 ;  /* 0x0000000377777220 */ /* 0x000fc40000410000 */
[C---:B---3--:R-:W-:Y:S01]  /*c290*/  HMMA.16816.F32.BF16 R120, R4.reuse, R8, R120 ;  /* 0x000000080478723c */ /* 0x048fe20000041878 */
[--C-:B------:R-:W-:Y:S02]  /*c2a0*/  FFMA.FTZ R163, R175, c[0x0][0x23c], -R60.reuse ;  /* 0x00008f00afa37a23 */ /* 0x100fe4000001083c */
[--C-:B------:R-:W-:Y:S02]  /*c2b0*/  FFMA.FTZ R169, R170, c[0x0][0x23c], -R51.reuse ;  /* 0x00008f00aaa97a23 */ /* 0x100fe40000010833 */
[----:B------:R-:W3:Y:S01]  /*c2c0*/  MUFU.EX2 R143, R143 ;  /* 0x0000008f008f7308 */ /* 0x000ee20000000800 */
[----:B------:R-:W-:Y:S02]  /*c2d0*/  FFMA.FTZ R168, R168, c[0x0][0x23c], -R51 ;  /* 0x00008f00a8a87a23 */ /* 0x000fe40000010833 */
[----:B------:R-:W-:Y:S01]  /*c2e0*/  HMMA.16816.F32.BF16 R116, R4, R10, R116 ;  /* 0x0000000a0474723c */ /* 0x000fe20000041874 */
[----:B------:R-:W2:Y:S01]  /*c2f0*/  LDSM.16.MT88.4 R8, [R200+0x10800] ;  /* 0x01080000c808783b */ /* 0x000ea20000004200 */
[----:B------:R-:W-:-:S02]  /*c300*/  FFMA.FTZ R161, R161, c[0x0][0x23c], -R60 ;  /* 0x00008f00a1a17a23 */ /* 0x000fc4000001083c */
[--C-:B------:R-:W-:Y:S01]  /*c310*/  FFMA.FTZ R156, R156, c[0x0][0x23c], -R51.reuse ;  /* 0x00008f009c9c7a23 */ /* 0x100fe20000010833 */
[----:B------:R-:W2:Y:S01]  /*c320*/  MUFU.EX2 R148, R148 ;  /* 0x0000009400947308 */ /* 0x000ea20000000800 */
[--C-:B------:R-:W-:Y:S01]  /*c330*/  FFMA.FTZ R154, R154, c[0x0][0x23c], -R51.reuse ;  /* 0x00008f009a9a7a23 */ /* 0x100fe20000010833 */
[----:B-1----:R-:W-:Y:S01]  /*c340*/  F2FP.BF16.PACK_AB R4, R61, R54 ;  /* 0x000000363d04723e */ /* 0x002fe200000010ff */
[--C-:B------:R-:W-:Y:S01]  /*c350*/  FFMA.FTZ R149, R149, c[0x0][0x23c], -R60.reuse ;  /* 0x00008f0095957a23 */ /* 0x100fe2000001083c */
[----:B----4-:R-:W-:Y:S01]  /*c360*/  F2FP.BF16.PACK_AB R5, R65, R64 ;  /* 0x000000404105723e */ /* 0x010fe200000010ff */
[----:B------:R-:W-:Y:S01]  /*c370*/  FFMA.FTZ R145, R145, c[0x0][0x23c], -R60 ;  /* 0x00008f0091917a23 */ /* 0x000fe2000001083c */
[----:B------:R-:W-:Y:S01]  /*c380*/  F2FP.BF16.PACK_AB R6, R62, R55 ;  /* 0x000000373e06723e */ /* 0x000fe200000010ff */
[--C-:B------:R-:W-:Y:S01]  /*c390*/  FFMA.FTZ R144, R144, c[0x0][0x23c], -R51.reuse ;  /* 0x00008f0090907a23 */ /* 0x100fe20000010833 */
[----:B------:R-:W-:Y:S01]  /*c3a0*/  F2FP.BF16.PACK_AB R7, R66, R63 ;  /* 0x0000003f4207723e */ /* 0x000fe200000010ff */
[----:B------:R-:W1:Y:S01]  /*c3b0*/  MUFU.EX2 R150, R150 ;  /* 0x0000009600967308 */ /* 0x000e620000000800 */
[----:B------:R-:W-:-:S02]  /*c3c0*/  FFMA.FTZ R138, R138, c[0x0][0x23c], -R51 ;  /* 0x00008f008a8a7a23 */ /* 0x000fc40000010833 */
[----:B------:R-:W-:Y:S02]  /*c3d0*/  FFMA.FTZ R136, R136, c[0x0][0x23c], -R51 ;  /* 0x00008f0088887a23 */ /* 0x000fe40000010833 */
[----:B------:R-:W-:Y:S01]  /*c3e0*/  FFMA.FTZ R32, R235, R40, R32 ;  /* 0x00000028eb207223 */ /* 0x000fe20000010020 */
[C---:B------:R-:W-:Y:S01]  /*c3f0*/  HMMA.16816.F32.BF16 R72, R4.reuse, R20, R72 ;  /* 0x000000140448723c */ /* 0x040fe20000041848 */
[----:B------:R-:W-:Y:S01]  /*c400*/  FFMA.FTZ R3, R233, R3, R28 ;  /* 0x00000003e9037223 */ /* 0x000fe2000001001c */
[----:B------:R-:W4:Y:S01]  /*c410*/  MUFU.EX2 R147, R147 ;  /* 0x0000009300937308 */ /* 0x000f220000000800 */
[----:B------:R-:W-:Y:S02]  /*c420*/  FADD.FTZ R31, R31, R32 ;  /* 0x000000201f1f7221 */ /* 0x000fe40000010000 */
[----:B------:R-:W-:Y:S02]  /*c430*/  FADD.FTZ R3, R2, R3 ;  /* 0x0000000302037221 */ /* 0x000fe40000010000 */
[----:B------:R-:W-:Y:S01]  /*c440*/  FADD.FTZ R30, R30, R31 ;  /* 0x0000001f1e1e7221 */ /* 0x000fe20000010000 */
[----:B------:R-:W-:Y:S01]  /*c450*/  HMMA.16816.F32.BF16 R76, R4, R22, R76 ;  /* 0x00000016044c723c */ /* 0x000fe2000004184c */
[----:B------:R-:W1:Y:S01]  /*c460*/  LDSM.16.MT88.4 R20, [R196+0x10800] ;  /* 0x01080000c414783b */ /* 0x000e620000004200 */
[----:B------:R-:W-:Y:S01]  /*c470*/  MUFU.EX2 R151, R151 ;  /* 0x0000009700977308 */ /* 0x000fe20000000800 */
[----:B------:R-:W-:-:S02]  /*c480*/  FADD.FTZ R0, R0, R3 ;  /* 0x0000000300007221 */ /* 0x000fc40000010000 */
[----:B------:R-:W-:Y:S02]  /*c490*/  FADD.FTZ R29, R29, R30 ;  /* 0x0000001e1d1d7221 */ /* 0x000fe40000010000 */
[----:B------:R-:W-:Y:S01]  /*c4a0*/  FADD.FTZ R35, R35, R0 ;  /* 0x0000000023237221 */ /* 0x000fe20000010000 */
[C---:B-----5:R-:W-:Y:S01]  /*c4b0*/  HMMA.16816.F32.BF16 R80, R4.reuse, R16, R80 ;  /* 0x000000100450723c */ /* 0x060fe20000041850 */
[----:B------:R-:W-:Y:S01]  /*c4c0*/  FADD.FTZ R0, R54, R29 ;  /* 0x0000001d36007221 */ /* 0x000fe20000010000 */
[----:B------:R-:W5:Y:S01]  /*c4d0*/  MUFU.EX2 R160, R160 ;  /* 0x000000a000a07308 */ /* 0x000f620000000800 */
        /* <DEDUP_REMOVED lines=9> */
[C---:B--2---:R-:W-:Y:S01]  /*c570*/  HMMA.16816.F32.BF16 R88, R4.reuse, R12, R88 ;  /* 0x0000000c0458723c */ /* 0x044fe20000041858 */
[----:B------:R-:W-:Y:S01]  /*c580*/  FADD.FTZ R66, R66, R63 ;  /* 0x0000003f42427221 */ /* 0x000fe20000010000 */
[----:B------:R-:W2:Y:S06]  /*c590*/  MUFU.EX2 R162, R162 ;  /* 0x000000a200a27308 */ /* 0x000eac0000000800 */
[C---:B------:R-:W-:Y:S01]  /*c5a0*/  HMMA.16816.F32.BF16 R92, R4.reuse, R14, R92 ;  /* 0x0000000e045c723c */ /* 0x040fe2000004185c */
[----:B------:R-:W1:Y:S01]  /*c5b0*/  LDSM.16.MT88.4 R12, [R197+0xd000] ;  /* 0x00d00000c50c783b */ /* 0x000e620000004200 */
[----:B------:R-:W-:Y:S06]  /*c5c0*/  MUFU.EX2 R159, R159 ;  /* 0x0000009f009f7308 */ /* 0x000fec0000000800 */
[C---:B------:R-:W-:Y:S02]  /*c5d0*/  HMMA.16816.F32.BF16 R96, R4.reuse, R8, R96 ;  /* 0x000000080460723c */ /* 0x040fe40000041860 */
[----:B------:R-:W-:Y:S06]  /*c5e0*/  MUFU.EX2 R174, R174 ;  /* 0x000000ae00ae7308 */ /* 0x000fec0000000800 */
[C---:B------:R-:W-:Y:S01]  /*c5f0*/  HMMA.16816.F32.BF16 R100, R4.reuse, R10, R100 ;  /* 0x0000000a0464723c */ /* 0x040fe20000041864 */
[----:B------:R-:W1:Y:S01]  /*c600*/  LDSM.16.MT88.4 R8, [R196+0xd000] ;  /* 0x00d00000c408783b */ /* 0x000e620000004200 */
[----:B------:R-:W-:Y:S06]  /*c610*/  MUFU.EX2 R163, R163 ;  /* 0x000000a300a37308 */ /* 0x000fec0000000800 */
[C---:B------:R-:W-:Y:S02]  /*c620*/  HMMA.16816.F32.BF16 R104, R4.reuse, R44, R104 ;  /* 0x0000002c0468723c */ /* 0x040fe40000041868 */
[----:B------:R-:W-:Y:S06]  /*c630*/  MUFU.EX2 R176, R176 ;  /* 0x000000b000b07308 */ /* 0x000fec0000000800 */
[C---:B------:R-:W-:Y:S01]  /*c640*/  HMMA.16816.F32.BF16 R124, R4.reuse, R46, R124 ;  /* 0x0000002e047c723c */ /* 0x040fe2000004187c */
[----:B------:R-:W2:Y:S01]  /*c650*/  LDSM.16.MT88.4 R44, [R198+0x11000] ;  /* 0x01100000c62c783b */ /* 0x000ea20000004200 */
[----:B------:R-:W1:Y:S06]  /*c660*/  MUFU.EX2 R169, R169 ;  /* 0x000000a900a97308 */ /* 0x000e6c0000000800 */
[C---:B------:R-:W-:Y:S02]  /*c670*/  HMMA.16816.F32.BF16 R108, R4.reuse, R36, R108 ;  /* 0x00000024046c723c */ /* 0x040fe4000004186c */
[----:B------:R-:W1:Y:S06]  /*c680*/  MUFU.EX2 R168, R168 ;  /* 0x000000a800a87308 */ /* 0x000e6c0000000800 */
[C---:B------:R-:W-:Y:S01]  /*c690*/  HMMA.16816.F32.BF16 R112, R4.reuse, R38, R112 ;  /* 0x000000260470723c */ /* 0x040fe20000041870 */
[----:B------:R-:W-:Y:S01]  /*c6a0*/  LDSM.16.MT88.4 R36, [R196+0x11000] ;  /* 0x01100000c424783b */ /* 0x000fe20000004200 */
[----:B------:R-:W-:Y:S06]  /*c6b0*/  MUFU.EX2 R161, R161 ;  /* 0x000000a100a17308 */ /* 0x000fec0000000800 */
[C---:B------:R-:W-:Y:S02]  /*c6c0*/  HMMA.16816.F32.BF16 R128, R4.reuse, R24, R128 ;  /* 0x000000180480723c */ /* 0x040fe40000041880 */
[----:B------:R-:W-:Y:S06]  /*c6d0*/  MUFU.EX2 R156, R156 ;  /* 0x0000009c009c7308 */ /* 0x000fec0000000800 */
[C---:B------:R-:W-:Y:S01]  /*c6e0*/  HMMA.16816.F32.BF16 R68, R4.reuse, R26, R68 ;  /* 0x0000001a0444723c */ /* 0x040fe20000041844 */
[----:B------:R-:W2:Y:S01]  /*c6f0*/  LDSM.16.MT88.4 R24, [R200+0xd000] ;  /* 0x00d00000c818783b */ /* 0x000ea20000004200 */
[----:B------:R-:W-:Y:S06]  /*c700*/  MUFU.EX2 R154, R154 ;  /* 0x0000009a009a7308 */ /* 0x000fec0000000800 */
[C---:B-1----:R-:W-:Y:S02]  /*c710*/  HMMA.16816.F32.BF16 R120, R4.reuse, R20, R120 ;  /* 0x000000140478723c */ /* 0x042fe40000041878 */
[----:B------:R-:W-:Y:S06]  /*c720*/  MUFU.EX2 R149, R149 ;  /* 0x0000009500957308 */ /* 0x000fec0000000800 */
[----:B------:R-:W-:Y:S01]  /*c730*/  HMMA.16816.F32.BF16 R116, R4, R22, R116 ;  /* 0x000000160474723c */ /* 0x000fe20000041874 */
[----:B------:R-:W1:Y:S01]  /*c740*/  LDSM.16.MT88.4 R20, [R200+0x11000] ;  /* 0x01100000c814783b */ /* 0x000e620000004200 */
[----:B------:R-:W-:Y:S05]  /*c750*/  MUFU.EX2 R145, R145 ;  /* 0x0000009100917308 */ /* 0x000fea0000000800 */
[----:B------:R-:W-:Y:S01]  /*c760*/  F2FP.BF16.PACK_AB R4, R132, R67 ;  /* 0x000000438404723e */ /* 0x000fe200000010ff */
[----:B------:R-:W-:Y:S01]  /*c770*/  FADD.FTZ R67, R67, R62 ;  /* 0x0000003e43437221 */ /* 0x000fe20000010000 */
[----:B------:R-:W-:Y:S01]  /*c780*/  F2FP.BF16.PACK_AB R5, R140, R137 ;  /* 0x000000898c05723e */ /* 0x000fe200000010ff */
[----:B------:R-:W-:Y:S01]  /*c790*/  MUFU.EX2 R144, R144 ;  /* 0x0000009000907308 */ /* 0x000fe20000000800 */
[----:B------:R-:W-:Y:S01]  /*c7a0*/  F2FP.BF16.PACK_AB R6, R134, R135 ;  /* 0x000000878606723e */ /* 0x000fe200000010ff */
[----:B------:R-:W-:Y:S01]  /*c7b0*/  FADD.FTZ R137, R137, R66 ;  /* 0x0000004289897221 */ /* 0x000fe20000010000 */
[----:B------:R-:W-:Y:S01]  /*c7c0*/  F2FP.BF16.PACK_AB R7, R142, R139 ;  /* 0x0000008b8e07723e */ /* 0x000fe200000010ff */
[----:B------:R-:W-:-:S02]  /*c7d0*/  FADD.FTZ R132, R132, R67 ;  /* 0x0000004384847221 */ /* 0x000fc40000010000 */
[----:B------:R-:W-:Y:S02]  /*c7e0*/  FADD.FTZ R140, R140, R137 ;  /* 0x000000898c8c7221 */ /* 0x000fe40000010000 */
[----:B------:R-:W-:Y:S01]  /*c7f0*/  MUFU.EX2 R138, R138 ;  /* 0x0000008a008a7308 */ /* 0x000fe20000000800 */
[----:B------:R-:W-:Y:S01]  /*c800*/  FADD.FTZ R135, R135, R132 ;  /* 0x0000008487877221 */ /* 0x000fe20000010000 */
[C---:B------:R-:W-:Y:S01]  /*c810*/  HMMA.16816.F32.BF16 R72, R4.reuse, R16, R72 ;  /* 0x000000100448723c */ /* 0x040fe20000041848 */
[----:B------:R-:W-:Y:S01]  /*c820*/  FADD.FTZ R139, R139, R140 ;  /* 0x0000008c8b8b7221 */ /* 0x000fe20000010000 */
[----:B------:R-:W-:Y:S01]  /*c830*/  MOV R132, R34 ;  /* 0x0000002200847202 */ /* 0x000fe20000000f00 */
[----:B------:R-:W-:Y:S02]  /*c840*/  FADD.FTZ R134, R134, R135 ;  /* 0x0000008786867221 */ /* 0x000fe40000010000 */
[----:B------:R-:W-:Y:S02]  /*c850*/  FADD.FTZ R142, R142, R139 ;  /* 0x0000008b8e8e7221 */ /* 0x000fe40000010000 */
[----:B---3--:R-:W-:Y:S01]  /*c860*/  FADD.FTZ R3, R143, R134 ;  /* 0x000000868f037221 */ /* 0x008fe20000010000 */
[----:B------:R-:W-:Y:S01]  /*c870*/  HMMA.16816.F32.BF16 R76, R4, R18, R76 ;  /* 0x00000012044c723c */ /* 0x000fe2000004184c */
[----:B------:R-:W3:Y:S02]  /*c880*/  LDSM.16.MT88.4 R16, [R198+0xd800] ;  /* 0x00d80000c610783b */ /* 0x000ee40000004200 */
[----:B------:R-:W-:-:S04]  /*c890*/  FADD.FTZ R3, R148, R3 ;  /* 0x0000000394037221 */ /* 0x000fc80000010000 */
[----:B------:R-:W-:Y:S01]  /*c8a0*/  FADD.FTZ R0, R150, R3 ;  /* 0x0000000396007221 */ /* 0x000fe20000010000 */
[----:B------:R-:W-:Y:S03]  /*c8b0*/  HMMA.16816.F32.BF16 R80, R4, R12, R80 ;  /* 0x0000000c0450723c */ /* 0x000fe60000041850 */
[----:B----4-:R-:W-:-:S05]  /*c8c0*/  FADD.FTZ R0, R147, R0 ;  /* 0x0000000093007221 */ /* 0x010fca0000010000 */
[C---:B------:R-:W-:Y:S01]  /*c8d0*/  HMMA.16816.F32.BF16 R84, R4.reuse, R14, R84 ;  /* 0x0000000e0454723c */ /* 0x040fe20000041854 */
[----:B------:R-:W4:Y:S07]  /*c8e0*/  LDSM.16.MT88.4 R12, [R197+0xd800] ;  /* 0x00d80000c50c783b */ /* 0x000f2e0000004200 */
[C---:B------:R-:W-:Y:S08]  /*c8f0*/  HMMA.16816.F32.BF16 R88, R4.reuse, R8, R88 ;  /* 0x000000080458723c */ /* 0x040ff00000041858 */
[C---:B------:R-:W-:Y:S01]  /*c900*/  HMMA.16816.F32.BF16 R92, R4.reuse, R10, R92 ;  /* 0x0000000a045c723c */ /* 0x040fe2000004185c */
[----:B------:R-:W1:Y:S07]  /*c910*/  LDSM.16.MT88.4 R8, [R196+0xd800] ;  /* 0x00d80000c408783b */ /* 0x000e6e0000004200 */
[C---:B------:R-:W-:Y:S08]  /*c920*/  HMMA.16816.F32.BF16 R108, R4.reuse, R56, R108 ;  /* 0x00000038046c723c */ /* 0x040ff0000004186c */
[C---:B------:R-:W-:Y:S01]  /*c930*/  HMMA.16816.F32.BF16 R112, R4.reuse, R58, R112 ;  /* 0x0000003a0470723c */ /* 0x040fe20000041870 */
[----:B------:R-:W3:Y:S07]  /*c940*/  LDSM.16.MT88.4 R56, [R198+0x11800] ;  /* 0x01180000c638783b */ /* 0x000eee0000004200 */
[C---:B--2---:R-:W-:Y:S08]  /*c950*/  HMMA.16816.F32.BF16 R104, R4.reuse, R44, R104 ;  /* 0x0000002c0468723c */ /* 0x044ff00000041868 */
[C---:B------:R-:W-:Y:S08]  /*c960*/  HMMA.16816.F32.BF16 R128, R4.reuse, R24, R128 ;  /* 0x000000180480723c */ /* 0x040ff00000041880 */
[C---:B------:R-:W-:Y:S01]  /*c970*/  HMMA.16816.F32.BF16 R68, R4.reuse, R26, R68 ;  /* 0x0000001a0444723c */ /* 0x040fe20000041844 */
[----:B------:R-:W2:Y:S07]  /*c980*/  LDSM.16.MT88.4 R24, [R200+0xd800] ;  /* 0x00d80000c818783b */ /* 0x000eae0000004200 */
[C---:B-1----:R-:W-:Y:S08]  /*c990*/  HMMA.16816.F32.BF16 R96, R4.reuse, R20, R96 ;  /* 0x000000140460723c */ /* 0x042ff00000041860 */
[C---:B------:R-:W-:Y:S01]  /*c9a0*/  HMMA.16816.F32.BF16 R100, R4.reuse, R22, R100 ;  /* 0x000000160464723c */ /* 0x040fe20000041864 */
[----:B------:R-:W1:Y:S07]  /*c9b0*/  LDSM.16.MT88.4 R20, [R200+0x11800] ;  /* 0x01180000c814783b */ /* 0x000e6e0000004200 */
[C---:B------:R-:W-:Y:S01]  /*c9c0*/  HMMA.16816.F32.BF16 R124, R4.reuse, R46, R124 ;  /* 0x0000002e047c723c */ /* 0x040fe2000004187c */
[----:B------:R-:W1:Y:S07]  /*c9d0*/  LDSM.16.MT88.4 R44, [R197+0x11800] ;  /* 0x01180000c52c783b */ /* 0x000e6e0000004200 */
[C---:B------:R-:W-:Y:S08]  /*c9e0*/  HMMA.16816.F32.BF16 R120, R4.reuse, R36, R120 ;  /* 0x000000240478723c */ /* 0x040ff00000041878 */
[----:B------:R-:W-:Y:S01]  /*c9f0*/  HMMA.16816.F32.BF16 R116, R4, R38, R116 ;  /* 0x000000260474723c */ /* 0x000fe20000041874 */
[----:B------:R-:W1:Y:S06]  /*ca00*/  LDSM.16.MT88.4 R36, [R196+0x11800] ;  /* 0x01180000c424783b */ /* 0x000e6c0000004200 */
[----:B------:R-:W-:-:S02]  /*ca10*/  F2FP.BF16.PACK_AB R4, R148, R143 ;  /* 0x0000008f9404723e */ /* 0x000fc400000010ff */
[----:B-----5:R-:W-:Y:S01]  /*ca20*/  F2FP.BF16.PACK_AB R5, R160, R151 ;  /* 0x00000097a005723e */ /* 0x020fe200000010ff */
[----:B------:R-:W-:Y:S01]  /*ca30*/  FADD.FTZ R151, R151, R142 ;  /* 0x0000008e97977221 */ /* 0x000fe20000010000 */
[----:B------:R-:W-:Y:S02]  /*ca40*/  F2FP.BF16.PACK_AB R6, R147, R150 ;  /* 0x000000969306723e */ /* 0x000fe400000010ff */
[----:B------:R-:W-:Y:S01]  /*ca50*/  F2FP.BF16.PACK_AB R7, R162, R155 ;  /* 0x0000009ba207723e */ /* 0x000fe200000010ff */
[----:B------:R-:W-:-:S04]  /*ca60*/  FADD.FTZ R160, R160, R151 ;  /* 0x00000097a0a07221 */ /* 0x000fc80000010000 */
[----:B------:R-:W-:Y:S02]  /*ca70*/  FADD.FTZ R155, R155, R160 ;  /* 0x000000a09b9b7221 */ /* 0x000fe40000010000 */
[----:B---3--:R-:W-:Y:S02]  /*ca80*/  HMMA.16816.F32.BF16 R72, R4, R16, R72 ;  /* 0x000000100448723c */ /* 0x008fe40000041848 */
[----:B------:R-:W-:-:S04]  /*ca90*/  FADD.FTZ R162, R162, R155 ;  /* 0x0000009ba2a27221 */ /* 0x000fc80000010000 */
[----:B------:R-:W-:Y:S02]  /*caa0*/  FADD.FTZ R3, R169, R162 ;  /* 0x000000a2a9037221 */ /* 0x000fe40000010000 */
[----:B------:R-:W-:Y:S01]  /*cab0*/  HMMA.16816.F32.BF16 R76, R4, R18, R76 ;  /* 0x00000012044c723c */ /* 0x000fe2000004184c */
[----:B------:R-:W3:Y:S01]  /*cac0*/  LDSM.16.MT88.4 R16, [R198+0xe000] ;  /* 0x00e00000c610783b */ /* 0x000ee20000004200 */
[----:B------:R-:W-:-:S06]  /*cad0*/  FADD.FTZ R3, R168, R3 ;  /* 0x00000003a8037221 */ /* 0x000fcc0000010000 */
[C---:B----4-:R-:W-:Y:S08]  /*cae0*/  HMMA.16816.F32.BF16 R80, R4.reuse, R12, R80 ;  /* 0x0000000c0450723c */ /* 0x050ff00000041850 */
[C---:B------:R-:W-:Y:S01]  /*caf0*/  HMMA.16816.F32.BF16 R84, R4.reuse, R14, R84 ;  /* 0x0000000e0454723c */ /* 0x040fe20000041854 */
[----:B------:R-:W4:Y:S07]  /*cb00*/  LDSM.16.MT88.4 R12, [R197+0xe000] ;  /* 0x00e00000c50c783b */ /* 0x000f2e0000004200 */
[C---:B------:R-:W-:Y:S08]  /*cb10*/  HMMA.16816.F32.BF16 R88, R4.reuse, R8, R88 ;  /* 0x000000080458723c */ /* 0x040ff00000041858 */
[C---:B------:R-:W-:Y:S01]  /*cb20*/  HMMA.16816.F32.BF16 R92, R4.reuse, R10, R92 ;  /* 0x0000000a045c723c */ /* 0x040fe2000004185c */
[----:B------:R-:W5:Y:S07]  /*cb30*/  LDSM.16.MT88.4 R8, [R196+0xe000] ;  /* 0x00e00000c408783b */ /* 0x000f6e0000004200 */
[C---:B------:R-:W-:Y:S07]  /*cb40*/  HMMA.16816.F32.BF16 R104, R4.reuse, R56, R104 ;  /* 0x000000380468723c */ /* 0x040fee0000041868 */
[--C-:B------:R-:W-:Y:S01]  /*cb50*/  FFMA.FTZ R56, R164, c[0x0][0x23c], -R51.reuse ;  /* 0x00008f00a4387a23 */ /* 0x100fe20000010833 */
[----:B--2---:R-:W-:Y:S01]  /*cb60*/  HMMA.16816.F32.BF16 R128, R4, R24, R128 ;  /* 0x000000180480723c */ /* 0x004fe20000041880 */
[----:B------:R-:W-:-:S02]  /*cb70*/  FFMA.FTZ R57, R166, c[0x0][0x23c], -R51 ;  /* 0x00008f00a6397a23 */ /* 0x000fc40000010833 */
[--C-:B------:R-:W-:Y:S02]  /*cb80*/  FFMA.FTZ R164, R157, c[0x0][0x23c], -R60.reuse ;  /* 0x00008f009da47a23 */ /* 0x100fe4000001083c */
[----:B------:R-:W2:Y:S01]  /*cb90*/  MUFU.EX2 R56, R56 ;  /* 0x0000003800387308 */ /* 0x000ea20000000800 */
[--C-:B------:R-:W-:Y:S02]  /*cba0*/  FFMA.FTZ R157, R158, c[0x0][0x23c], -R51.reuse ;  /* 0x00008f009e9d7a23 */ /* 0x100fe40000010833 */
[C---:B------:R-:W-:Y:S01]  /*cbb0*/  HMMA.16816.F32.BF16 R68, R4.reuse, R26, R68 ;  /* 0x0000001a0444723c */ /* 0x040fe20000041844 */
[----:B------:R-:W2:Y:S01]  /*cbc0*/  LDSM.16.MT88.4 R24, [R200+0xe000] ;  /* 0x00e00000c818783b */ /* 0x000ea20000004200 */
[--C-:B------:R-:W-:Y:S02]  /*cbd0*/  FFMA.FTZ R158, R141, c[0x0][0x23c], -R60.reuse ;  /* 0x00008f008d9e7a23 */ /* 0x100fe4000001083c */
[----:B------:R-:W-:Y:S01]  /*cbe0*/  FFMA.FTZ R141, R146, c[0x0][0x23c], -R51 ;  /* 0x00008f00928d7a23 */ /* 0x000fe20000010833 */
[----:B------:R-:W2:Y:S03]  /*cbf0*/  MUFU.EX2 R57, R57 ;  /* 0x0000003900397308 */ /* 0x000ea60000000800 */
[C---:B-1----:R-:W-:Y:S05]  /*cc00*/  HMMA.16816.F32.BF16 R96, R4.reuse, R20, R96 ;  /* 0x000000140460723c */ /* 0x042fea0000041860 */
[----:B------:R-:W-:Y:S03]  /*cc10*/  MUFU.EX2 R164, R164 ;  /* 0x000000a400a47308 */ /* 0x000fe60000000800 */
[C---:B------:R-:W-:Y:S01]  /*cc20*/  HMMA.16816.F32.BF16 R100, R4.reuse, R22, R100 ;  /* 0x000000160464723c */ /* 0x040fe20000041864 */
[----:B------:R-:W1:Y:S04]  /*cc30*/  LDSM.16.MT88.4 R20, [R200+0x12000] ;  /* 0x01200000c814783b */ /* 0x000e680000004200 */
[----:B------:R-:W-:Y:S03]  /*cc40*/  MUFU.EX2 R157, R157 ;  /* 0x0000009d009d7308 */ /* 0x000fe60000000800 */
[C---:B------:R-:W-:Y:S05]  /*cc50*/  HMMA.16816.F32.BF16 R124, R4.reuse, R58, R124 ;  /* 0x0000003a047c723c */ /* 0x040fea000004187c */
[----:B------:R-:W-:Y:S02]  /*cc60*/  MUFU.EX2 R158, R158 ;  /* 0x0000009e009e7308 */ /* 0x000fe40000000800 */
[--C-:B------:R-:W-:Y:S01]  /*cc70*/  FFMA.FTZ R59, R165, c[0x0][0x23c], -R60.reuse ;  /* 0x00008f00a53b7a23 */ /* 0x100fe2000001083c */
[----:B------:R-:W-:Y:S01]  /*cc80*/  HMMA.16816.F32.BF16 R108, R4, R44, R108 ;  /* 0x0000002c046c723c */ /* 0x000fe2000004186c */
[----:B------:R-:W-:-:S02]  /*cc90*/  FFMA.FTZ R58, R167, c[0x0][0x23c], -R60 ;  /* 0x00008f00a73a7a23 */ /* 0x000fc4000001083c */
[----:B------:R-:W-:Y:S02]  /*cca0*/  FFMA.FTZ R165, R152, c[0x0][0x23c], -R51 ;  /* 0x00008f0098a57a23 */ /* 0x000fe40000010833 */
[----:B------:R-:W-:Y:S01]  /*ccb0*/  MUFU.EX2 R59, R59 ;  /* 0x0000003b003b7308 */ /* 0x000fe20000000800 */
[----:B------:R-:W-:Y:S02]  /*ccc0*/  FFMA.FTZ R152, R153, c[0x0][0x23c], -R60 ;  /* 0x00008f0099987a23 */ /* 0x000fe4000001083c */
[C---:B------:R-:W-:Y:S01]  /*ccd0*/  HMMA.16816.F32.BF16 R112, R4.reuse, R46, R112 ;  /* 0x0000002e0470723c */ /* 0x040fe20000041870 */
[----:B------:R-:W-:Y:S04]  /*cce0*/  LDSM.16.MT88.4 R44, [R197+0x12800] ;  /* 0x01280000c52c783b */ /* 0x000fe80000004200 */
[----:B------:R-:W1:Y:S03]  /*ccf0*/  MUFU.EX2 R58, R58 ;  /* 0x0000003a003a7308 */ /* 0x000e660000000800 */
[C---:B------:R-:W-:Y:S05]  /*cd00*/  HMMA.16816.F32.BF16 R120, R4.reuse, R36, R120 ;  /* 0x000000240478723c */ /* 0x040fea0000041878 */
[----:B------:R-:W1:Y:S03]  /*cd10*/  MUFU.EX2 R165, R165 ;  /* 0x000000a500a57308 */ /* 0x000e660000000800 */
[----:B------:R-:W-:Y:S01]  /*cd20*/  HMMA.16816.F32.BF16 R116, R4, R38, R116 ;  /* 0x000000260474723c */ /* 0x000fe20000041874 */
[----:B------:R-:W1:Y:S04]  /*cd30*/  LDSM.16.MT88.4 R36, [R198+0x12000] ;  /* 0x01200000c624783b */ /* 0x000e680000004200 */
[----:B------:R-:W1:Y:S02]  /*cd40*/  MUFU.EX2 R152, R152 ;  /* 0x0000009800987308 */ /* 0x000e640000000800 */
[----:B------:R-:W-:Y:S01]  /*cd50*/  F2FP.BF16.PACK_AB R4, R174, R159 ;  /* 0x0000009fae04723e */ /* 0x000fe200000010ff */
[----:B------:R-:W-:Y:S01]  /*cd60*/  FADD.FTZ R159, R159, R0 ;  /* 0x000000009f9f7221 */ /* 0x000fe20000010000 */
[----:B------:R-:W-:Y:S01]  /*cd70*/  F2FP.BF16.PACK_AB R5, R168, R169 ;  /* 0x000000a9a805723e */ /* 0x000fe200000010ff */
[----:B--2---:R-:W-:Y:S01]  /*cd80*/  FADD.FTZ R0, R56, R3 ;  /* 0x0000000338007221 */ /* 0x004fe20000010000 */
[----:B------:R-:W-:Y:S01]  /*cd90*/  F2FP.BF16.PACK_AB R6, R176, R163 ;  /* 0x000000a3b006723e */ /* 0x000fe200000010ff */
[----:B------:R-:W-:Y:S01]  /*cda0*/  FADD.FTZ R174, R174, R159 ;  /* 0x0000009faeae7221 */ /* 0x000fe20000010000 */
[C---:B------:R-:W-:Y:S01]  /*cdb0*/  F2FP.BF16.PACK_AB R7, R57.reuse, R56 ;  /* 0x000000383907723e */ /* 0x040fe200000010ff */
[----:B------:R-:W2:Y:S01]  /*cdc0*/  MUFU.EX2 R141, R141 ;  /* 0x0000008d008d7308 */ /* 0x000ea20000000800 */
[----:B------:R-:W-:-:S02]  /*cdd0*/  FADD.FTZ R0, R57, R0 ;  /* 0x0000000039007221 */ /* 0x000fc40000010000 */
[----:B------:R-:W-:-:S03]  /*cde0*/  FADD.FTZ R163, R163, R174 ;  /* 0x000000aea3a37221 */ /* 0x000fc60000010000 */
[----:B---3--:R-:W-:Y:S01]  /*cdf0*/  HMMA.16816.F32.BF16 R72, R4, R16, R72 ;  /* 0x000000100448723c */ /* 0x008fe20000041848 */
[----:B------:R-:W-:-:S07]  /*ce00*/  FADD.FTZ R3, R176, R163 ;  /* 0x000000a3b0037221 */ /* 0x000fce0000010000 */
[C---:B------:R-:W-:Y:S01]  /*ce10*/  HMMA.16816.F32.BF16 R76, R4.reuse, R18, R76 ;  /* 0x00000012044c723c */ /* 0x040fe2000004184c */
[----:B------:R-:W3:Y:S07]  /*ce20*/  LDSM.16.MT88.4 R16, [R197+0x12000] ;  /* 0x01200000c510783b */ /* 0x000eee0000004200 */
[C---:B----4-:R-:W-:Y:S08]  /*ce30*/  HMMA.16816.F32.BF16 R80, R4.reuse, R12, R80 ;  /* 0x0000000c0450723c */ /* 0x050ff00000041850 */
[C---:B------:R-:W-:Y:S01]  /*ce40*/  HMMA.16816.F32.BF16 R84, R4.reuse, R14, R84 ;  /* 0x0000000e0454723c */ /* 0x040fe20000041854 */
[----:B------:R-:W4:Y:S07]  /*ce50*/  LDSM.16.MT88.4 R12, [R196+0x12000] ;  /* 0x01200000c40c783b */ /* 0x000f2e0000004200 */
[C---:B-----5:R-:W-:Y:S08]  /*ce60*/  HMMA.16816.F32.BF16 R88, R4.reuse, R8, R88 ;  /* 0x000000080458723c */ /* 0x060ff00000041858 */
[C---:B------:R-:W-:Y:S01]  /*ce70*/  HMMA.16816.F32.BF16 R92, R4.reuse, R10, R92 ;  /* 0x0000000a045c723c */ /* 0x040fe2000004185c */
[----:B------:R-:W5:Y:S07]  /*ce80*/  LDSM.16.MT88.4 R8, [R198+0xe800] ;  /* 0x00e80000c608783b */ /* 0x000f6e0000004200 */
[C---:B------:R-:W-:Y:S08]  /*ce90*/  HMMA.16816.F32.BF16 R128, R4.reuse, R24, R128 ;  /* 0x000000180480723c */ /* 0x040ff00000041880 */
[C---:B------:R-:W-:Y:S01]  /*cea0*/  HMMA.16816.F32.BF16 R68, R4.reuse, R26, R68 ;  /* 0x0000001a0444723c */ /* 0x040fe20000041844 */
[----:B------:R-:W-:Y:S07]  /*ceb0*/  LDSM.16.MT88.4 R24, [R200+0xe800] ;  /* 0x00e80000c818783b */ /* 0x000fee0000004200 */
[C---:B-1----:R-:W-:Y:S08]  /*cec0*/  HMMA.16816.F32.BF16 R96, R4.reuse, R20, R96 ;  /* 0x000000140460723c */ /* 0x042ff00000041860 */
[C---:B------:R-:W-:Y:S01]  /*ced0*/  HMMA.16816.F32.BF16 R100, R4.reuse, R22, R100 ;  /* 0x000000160464723c */ /* 0x040fe20000041864 */
[----:B------:R-:W-:Y:S07]  /*cee0*/  LDSM.16.MT88.4 R20, [R197+0xe800] ;  /* 0x00e80000c514783b */ /* 0x000fee0000004200 */
[C---:B------:R-:W-:Y:S08]  /*cef0*/  HMMA.16816.F32.BF16 R104, R4.reuse, R36, R104 ;  /* 0x000000240468723c */ /* 0x040ff00000041868 */
[C---:B------:R-:W-:Y:S01]  /*cf00*/  HMMA.16816.F32.BF16 R124, R4.reuse, R38, R124 ;  /* 0x00000026047c723c */ /* 0x040fe2000004187c */
[----:B------:R-:W-:Y:S07]  /*cf10*/  LDSM.16.MT88.4 R36, [R200+0xf000] ;  /* 0x00f00000c824783b */ /* 0x000fee0000004200 */
[C---:B---3--:R-:W-:Y:S08]  /*cf20*/  HMMA.16816.F32.BF16 R108, R4.reuse, R16, R108 ;  /* 0x00000010046c723c */ /* 0x048ff0000004186c */
[C---:B------:R-:W-:Y:S01]  /*cf30*/  HMMA.16816.F32.BF16 R112, R4.reuse, R18, R112 ;  /* 0x000000120470723c */ /* 0x040fe20000041870 */
[----:B------:R-:W1:Y:S07]  /*cf40*/  LDSM.16.MT88.4 R16, [R196+0xe800] ;  /* 0x00e80000c410783b */ /* 0x000e6e0000004200 */
[C---:B----4-:R-:W-:Y:S08]  /*cf50*/  HMMA.16816.F32.BF16 R120, R4.reuse, R12, R120 ;  /* 0x0000000c0478723c */ /* 0x050ff00000041878 */
[----:B------:R-:W-:Y:S01]  /*cf60*/  HMMA.16816.F32.BF16 R116, R4, R14, R116 ;  /* 0x0000000e0474723c */ /* 0x000fe20000041874 */
[----:B------:R-:W3:Y:S06]  /*cf70*/  LDSM.16.MT88.4 R12, [R200+0x12800] ;  /* 0x01280000c80c783b */ /* 0x000eec0000004200 */
[----:B------:R-:W-:Y:S01]  /*cf80*/  F2FP.BF16.PACK_AB R4, R59, R58 ;  /* 0x0000003a3b04723e */ /* 0x000fe200000010ff */
[----:B------:R-:W-:Y:S01]  /*cf90*/  FADD.FTZ R58, R58, R3 ;  /* 0x000000033a3a7221 */ /* 0x000fe20000010000 */
[----:B------:R-:W-:Y:S01]  /*cfa0*/  F2FP.BF16.PACK_AB R5, R156, R157 ;  /* 0x0000009d9c05723e */ /* 0x000fe200000010ff */
[----:B------:R-:W-:Y:S01]  /*cfb0*/  FADD.FTZ R3, R157, R0 ;  /* 0x000000009d037221 */ /* 0x000fe20000010000 */
[----:B------:R-:W-:Y:S01]  /*cfc0*/  F2FP.BF16.PACK_AB R6, R164, R161 ;  /* 0x000000a1a406723e */ /* 0x000fe200000010ff */
[----:B------:R-:W-:Y:S01]  /*cfd0*/  FADD.FTZ R0, R59, R58 ;  /* 0x0000003a3b007221 */ /* 0x000fe20000010000 */
[----:B------:R-:W-:Y:S01]  /*cfe0*/  F2FP.BF16.PACK_AB R7, R165, R154 ;  /* 0x0000009aa507723e */ /* 0x000fe200000010ff */
[----:B------:R-:W-:-:S02]  /*cff0*/  FADD.FTZ R3, R156, R3 ;  /* 0x000000039c037221 */ /* 0x000fc40000010000 */
[----:B------:R-:W-:Y:S02]  /*d000*/  FADD.FTZ R161, R161, R0 ;  /* 0x00000000a1a17221 */ /* 0x000fe40000010000 */
[----:B------:R-:W-:Y:S02]  /*d010*/  FADD.FTZ R0, R154, R3 ;  /* 0x000000039a007221 */ /* 0x000fe40000010000 */
[----:B-----5:R-:W-:Y:S01]  /*d020*/  HMMA.16816.F32.BF16 R72, R4, R8, R72 ;  /* 0x000000080448723c */ /* 0x020fe20000041848 */
[----:B------:R-:W-:Y:S02]  /*d030*/  FADD.FTZ R3, R164, R161 ;  /* 0x000000a1a4037221 */ /* 0x000fe40000010000 */
[----:B------:R-:W-:-:S05]  /*d040*/  FADD.FTZ R0, R165, R0 ;  /* 0x00000000a5007221 */ /* 0x000fca0000010000 */
[C---:B------:R-:W-:Y:S01]  /*d050*/  HMMA.16816.F32.BF16 R76, R4.reuse, R10, R76 ;  /* 0x0000000a044c723c */ /* 0x040fe2000004184c */
[----:B------:R-:W4:Y:S07]  /*d060*/  LDSM.16.MT88.4 R8, [R198+0x12800] ;  /* 0x01280000c608783b */ /* 0x000f2e0000004200 */
[C---:B-1----:R-:W-:Y:S08]  /*d070*/  HMMA.16816.F32.BF16 R88, R4.reuse, R16, R88 ;  /* 0x000000100458723c */ /* 0x042ff00000041858 */
[C---:B------:R-:W-:Y:S01]  /*d080*/  HMMA.16816.F32.BF16 R92, R4.reuse, R18, R92 ;  /* 0x00000012045c723c */ /* 0x040fe2000004185c */
[----:B------:R-:W1:Y:S07]  /*d090*/  LDSM.16.MT88.4 R16, [R196+0x12800] ;  /* 0x01280000c410783b */ /* 0x000e6e0000004200 */
[C---:B------:R-:W-:Y:S08]  /*d0a0*/  HMMA.16816.F32.BF16 R80, R4.reuse, R20, R80 ;  /* 0x000000140450723c */ /* 0x040ff00000041850 */
[C---:B------:R-:W-:Y:S01]  /*d0b0*/  HMMA.16816.F32.BF16 R84, R4.reuse, R22, R84 ;  /* 0x000000160454723c */ /* 0x040fe20000041854 */
[----:B------:R-:W5:Y:S07]  /*d0c0*/  LDSM.16.MT88.4 R20, [R197+0xf000] ;  /* 0x00f00000c514783b */ /* 0x000f6e0000004200 */
[C---:B---3--:R-:W-:Y:S08]  /*d0d0*/  HMMA.16816.F32.BF16 R96, R4.reuse, R12, R96 ;  /* 0x0000000c0460723c */ /* 0x048ff00000041860 */
[C---:B----4-:R-:W-:Y:S08]  /*d0e0*/  HMMA.16816.F32.BF16 R104, R4.reuse, R8, R104 ;  /* 0x000000080468723c */ /* 0x050ff00000041868 */
[C---:B------:R-:W-:Y:S01]  /*d0f0*/  HMMA.16816.F32.BF16 R124, R4.reuse, R10, R124 ;  /* 0x0000000a047c723c */ /* 0x040fe2000004187c */
[----:B------:R-:W3:Y:S07]  /*d100*/  LDSM.16.MT88.4 R8, [R200+0x13000] ;  /* 0x01300000c808783b */ /* 0x000eee0000004200 */
[C---:B------:R-:W-:Y:S01]  /*d110*/  HMMA.16816.F32.BF16 R100, R4.reuse, R14, R100 ;  /* 0x0000000e0464723c */ /* 0x040fe20000041864 */
[----:B------:R-:W4:Y:S07]  /*d120*/  LDSM.16.MT88.4 R12, [R196+0xf000] ;  /* 0x00f00000c40c783b */ /* 0x000f2e0000004200 */
[C---:B------:R-:W-:Y:S01]  /*d130*/  HMMA.16816.F32.BF16 R108, R4.reuse, R44, R108 ;  /* 0x0000002c046c723c */ /* 0x040fe2000004186c */
[----:B------:R-:W1:Y:S07]  /*d140*/  MUFU.EX2 R45, R136 ;  /* 0x00000088002d7308 */ /* 0x000e6e0000000800 */
[C---:B------:R-:W-:Y:S08]  /*d150*/  HMMA.16816.F32.BF16 R128, R4.reuse, R24, R128 ;  /* 0x000000180480723c */ /* 0x040ff00000041880 */
[C---:B------:R-:W-:Y:S01]  /*d160*/  HMMA.16816.F32.BF16 R68, R4.reuse, R26, R68 ;  /* 0x0000001a0444723c */ /* 0x040fe20000041844 */
[----:B------:R-:W3:Y:S07]  /*d170*/  LDSM.16.MT88.4 R24, [R198+0xf000] ;  /* 0x00f00000c618783b */ /* 0x000eee0000004200 */
[C---:B------:R-:W-:Y:S08]  /*d180*/  HMMA.16816.F32.BF16 R112, R4.reuse, R46, R112 ;  /* 0x0000002e0470723c */ /* 0x040ff00000041870 */
[C---:B-1----:R-:W-:Y:S08]  /*d190*/  HMMA.16816.F32.BF16 R120, R4.reuse, R16, R120 ;  /* 0x000000100478723c */ /* 0x042ff00000041878 */
[----:B------:R-:W-:Y:S01]  /*d1a0*/  HMMA.16816.F32.BF16 R116, R4, R18, R116 ;  /* 0x000000120474723c */ /* 0x000fe20000041874 */
[----:B------:R-:W1:Y:S06]  /*d1b0*/  LDSM.16.MT88.4 R16, [R198+0x13000] ;  /* 0x01300000c610783b */ /* 0x000e6c0000004200 */
[----:B------:R-:W-:Y:S01]  /*d1c0*/  F2FP.BF16.PACK_AB R4, R149, R152 ;  /* 0x000000989504723e */ /* 0x000fe200000010ff */
[----:B------:R-:W-:Y:S01]  /*d1d0*/  FADD.FTZ R152, R152, R3 ;  /* 0x0000000398987221 */ /* 0x000fe20000010000 */
[----:B--2---:R-:W-:Y:S01]  /*d1e0*/  F2FP.BF16.PACK_AB R5, R144, R141 ;  /* 0x0000008d9005723e */ /* 0x004fe200000010ff */
        /* <DEDUP_REMOVED lines=11> */
[----:B------:R-:W2:Y:S07]  /*d2a0*/  LDSM.16.MT88.4 R20, [R197+0x13000] ;  /* 0x01300000c514783b */ /* 0x000eae0000004200 */
[C---:B---3--:R-:W-:Y:S08]  /*d2b0*/  HMMA.16816.F32.BF16 R96, R4.reuse, R8, R96 ;  /* 0x000000080460723c */ /* 0x048ff00000041860 */
[C---:B------:R-:W-:Y:S01]  /*d2c0*/  HMMA.16816.F32.BF16 R100, R4.reuse, R10, R100 ;  /* 0x0000000a0464723c */ /* 0x040fe20000041864 */
[----:B------:R-:W3:Y:S07]  /*d2d0*/  LDSM.16.MT88.4 R8, [R196+0x13000] ;  /* 0x01300000c408783b */ /* 0x000eee0000004200 */
[C---:B----4-:R-:W-:Y:S08]  /*d2e0*/  HMMA.16816.F32.BF16 R88, R4.reuse, R12, R88 ;  /* 0x0000000c0458723c */ /* 0x050ff00000041858 */
[C---:B------:R-:W-:Y:S01]  /*d2f0*/  HMMA.16816.F32.BF16 R92, R4.reuse, R14, R92 ;  /* 0x0000000e045c723c */ /* 0x040fe2000004185c */
[----:B------:R-:W4:Y:S07]  /*d300*/  LDSM.16.MT88.4 R12, [R198+0xf800] ;  /* 0x00f80000c60c783b */ /* 0x000f2e0000004200 */
[C---:B------:R-:W-:Y:S07]  /*d310*/  HMMA.16816.F32.BF16 R128, R4.reuse, R36, R128 ;  /* 0x000000240480723c */ /* 0x040fee0000041880 */
[--C-:B------:R-:W-:Y:S01]  /*d320*/  FFMA.FTZ R36, R50, c[0x0][0x23c], -R51.reuse ;  /* 0x00008f0032247a23 */ /* 0x100fe20000010833 */
[----:B------:R-:W-:Y:S01]  /*d330*/  HMMA.16816.F32.BF16 R68, R4, R38, R68 ;  /* 0x000000260444723c */ /* 0x000fe20000041844 */
[----:B------:R-:W-:-:S04]  /*d340*/  FFMA.FTZ R37, R49, c[0x0][0x23c], -R51 ;  /* 0x00008f0031257a23 */ /* 0x000fc80000010833 */
[----:B------:R-:W-:Y:S02]  /*d350*/  MUFU.EX2 R36, R36 ;  /* 0x0000002400247308 */ /* 0x000fe40000000800 */
        /* <DEDUP_REMOVED lines=9> */
[----:B-1----:R-:W-:Y:S01]  /*d3f0*/  HMMA.16816.F32.BF16 R104, R4, R16, R104 ;  /* 0x000000100468723c */ /* 0x002fe20000041868 */
[----:B------:R-:W-:-:S04]  /*d400*/  FFMA.FTZ R27, R41, c[0x0][0x23c], -R60 ;  /* 0x00008f00291b7a23 */ /* 0x000fc8000001083c */
[----:B------:R-:W1:Y:S03]  /*d410*/  MUFU.EX2 R25, R25 ;  /* 0x0000001900197308 */ /* 0x000e660000000800 */
[C---:B------:R-:W-:Y:S01]  /*d420*/  HMMA.16816.F32.BF16 R124, R4.reuse, R18, R124 ;  /* 0x00000012047c723c */ /* 0x040fe2000004187c */
[----:B------:R-:W5:Y:S04]  /*d430*/  LDSM.16.MT88.4 R16, [R200+0xf800] ;  /* 0x00f80000c810783b */ /* 0x000f680000004200 */
[----:B------:R-:W-:Y:S03]  /*d440*/  MUFU.EX2 R26, R26 ;  /* 0x0000001a001a7308 */ /* 0x000fe60000000800 */
[C---:B--2---:R-:W-:Y:S05]  /*d450*/  HMMA.16816.F32.BF16 R108, R4.reuse, R20, R108 ;  /* 0x00000014046c723c */ /* 0x044fea000004186c */
[----:B------:R-:W2:Y:S03]  /*d460*/  MUFU.EX2 R27, R27 ;  /* 0x0000001b001b7308 */ /* 0x000ea60000000800 */
[C---:B------:R-:W-:Y:S01]  /*d470*/  HMMA.16816.F32.BF16 R112, R4.reuse, R22, R112 ;  /* 0x000000160470723c */ /* 0x040fe20000041870 */
[----:B------:R-:W-:Y:S04]  /*d480*/  LDSM.16.MT88.4 R20, [R197+0xf800] ;  /* 0x00f80000c514783b */ /* 0x000fe80000004200 */
[----:B------:R-:W-:Y:S03]  /*d490*/  MUFU.EX2 R38, R38 ;  /* 0x0000002600267308 */ /* 0x000fe60000000800 */
[C---:B---3--:R-:W-:Y:S05]  /*d4a0*/  HMMA.16816.F32.BF16 R120, R4.reuse, R8, R120 ;  /* 0x000000080478723c */ /* 0x048fea0000041878 */
[----:B------:R-:W3:Y:S03]  /*d4b0*/  MUFU.EX2 R39, R39 ;  /* 0x0000002700277308 */ /* 0x000ee60000000800 */
[----:B------:R-:W-:Y:S01]  /*d4c0*/  HMMA.16816.F32.BF16 R116, R4, R10, R116 ;  /* 0x0000000a0474723c */ /* 0x000fe20000041874 */
[----:B------:R-:W5:Y:S06]  /*d4d0*/  LDSM.16.MT88.4 R8, [R196+0xf800] ;  /* 0x00f80000c408783b */ /* 0x000f6c0000004200 */
[----:B-1----:R-:W-:Y:S01]  /*d4e0*/  F2FP.BF16.PACK_AB R4, R25, R24 ;  /* 0x000000181904723e */ /* 0x002fe200000010ff */
[----:B------:R-:W-:Y:S01]  /*d4f0*/  FADD.FTZ R24, R24, R3 ;  /* 0x0000000318187221 */ /* 0x000fe20000010000 */
[----:B------:R-:W-:Y:S01]  /*d500*/  F2FP.BF16.PACK_AB R5, R37, R36 ;  /* 0x000000242505723e */ /* 0x000fe200000010ff */
[----:B------:R-:W-:Y:S01]  /*d510*/  FADD.FTZ R36, R36, R45 ;  /* 0x0000002d24247221 */ /* 0x000fe20000010000 */
[----:B--2---:R-:W-:Y:S01]  /*d520*/  F2FP.BF16.PACK_AB R6, R27, R26 ;  /* 0x0000001a1b06723e */ /* 0x004fe200000010ff */
[----:B------:R-:W-:Y:S01]  /*d530*/  FADD.FTZ R25, R25, R24 ;  /* 0x0000001819197221 */ /* 0x000fe20000010000 */
[----:B---3--:R-:W-:Y:S01]  /*d540*/  F2FP.BF16.PACK_AB R7, R39, R38 ;  /* 0x000000262707723e */ /* 0x008fe200000010ff */
[----:B------:R-:W-:Y:S01]  /*d550*/  FADD.FTZ R37, R37, R36 ;  /* 0x0000002425257221 */ /* 0x000fe20000010000 */
[----:B------:R-:W-:Y:S01]  /*d560*/  MOV R3, R33 ;  /* 0x0000002100037202 */ /* 0x000fe20000000f00 */
[----:B------:R-:W-:-:S02]  /*d570*/  FADD.FTZ R26, R26, R25 ;  /* 0x000000191a1a7221 */ /* 0x000fc40000010000 */
[----:B------:R-:W-:Y:S02]  /*d580*/  FADD.FTZ R38, R38, R37 ;  /* 0x0000002526267221 */ /* 0x000fe40000010000 */
[----:B----4-:R-:W-:Y:S01]  /*d590*/  HMMA.16816.F32.BF16 R72, R4, R12, R72 ;  /* 0x0000000c0448723c */ /* 0x010fe20000041848 */
[----:B------:R-:W-:Y:S02]  /*d5a0*/  FADD.FTZ R235, R27, R26 ;  /* 0x0000001a1beb7221 */ /* 0x000fe40000010000 */
[----:B------:R-:W-:-:S05]  /*d5b0*/  FADD.FTZ R233, R39, R38 ;  /* 0x0000002627e97221 */ /* 0x000fca0000010000 */
[C---:B------:R-:W-:Y:S01]  /*d5c0*/  HMMA.16816.F32.BF16 R76, R4.reuse, R14, R76 ;  /* 0x0000000e044c723c */ /* 0x040fe2000004184c */
[----:B------:R-:W1:Y:S07]  /*d5d0*/  LDSM.16.MT88.4 R12, [R200+0x13800] ;  /* 0x01380000c80c783b */ /* 0x000e6e0000004200 */
[C---:B-----5:R-:W-:Y:S08]  /*d5e0*/  HMMA.16816.F32.BF16 R128, R4.reuse, R16, R128 ;  /* 0x000000100480723c */ /* 0x060ff00000041880 */
[C---:B------:R-:W-:Y:S01]  /*d5f0*/  HMMA.16816.F32.BF16 R68, R4.reuse, R18, R68 ;  /* 0x000000120444723c */ /* 0x040fe20000041844 */
[----:B------:R-:W2:Y:S07]  /*d600*/  LDSM.16.MT88.4 R16, [R198+0x13800] ;  /* 0x01380000c610783b */ /* 0x000eae0000004200 */
[C---:B------:R-:W-:Y:S08]  /*d610*/  HMMA.16816.F32.BF16 R88, R4.reuse, R8, R88 ;  /* 0x000000080458723c */ /* 0x040ff00000041858 */
[C---:B------:R-:W-:Y:S01]  /*d620*/  HMMA.16816.F32.BF16 R92, R4.reuse, R10, R92 ;  /* 0x0000000a045c723c */ /* 0x040fe2000004185c */
[----:B------:R-:W3:Y:S07]  /*d630*/  LDSM.16.MT88.4 R8, [R197+0x13800] ;  /* 0x01380000c508783b */ /* 0x000eee0000004200 */
[C---:B------:R-:W-:Y:S08]  /*d640*/  HMMA.16816.F32.BF16 R80, R4.reuse, R20, R80 ;  /* 0x000000140450723c */ /* 0x040ff00000041850 */
[C---:B-1----:R-:W-:Y:S08]  /*d650*/  HMMA.16816.F32.BF16 R96, R4.reuse, R12, R96 ;  /* 0x0000000c0460723c */ /* 0x042ff00000041860 */
[C---:B------:R-:W-:Y:S01]  /*d660*/  HMMA.16816.F32.BF16 R100, R4.reuse, R14, R100 ;  /* 0x0000000e0464723c */ /* 0x040fe20000041864 */
[----:B------:R-:W1:Y:S07]  /*d670*/  LDSM.16.MT88.4 R12, [R196+0x13800] ;  /* 0x01380000c40c783b */ /* 0x000e6e0000004200 */
[C---:B------:R-:W-:Y:S08]  /*d680*/  HMMA.16816.F32.BF16 R84, R4.reuse, R22, R84 ;  /* 0x000000160454723c */ /* 0x040ff00000041854 */
[C---:B--2---:R-:W-:Y:S08]  /*d690*/  HMMA.16816.F32.BF16 R104, R4.reuse, R16, R104 ;  /* 0x000000100468723c */ /* 0x044ff00000041868 */
[C---:B------:R-:W-:Y:S08]  /*d6a0*/  HMMA.16816.F32.BF16 R124, R4.reuse, R18, R124 ;  /* 0x00000012047c723c */ /* 0x040ff0000004187c */
[C---:B---3--:R-:W-:Y:S08]  /*d6b0*/  HMMA.16816.F32.BF16 R108, R4.reuse, R8, R108 ;  /* 0x00000008046c723c */ /* 0x048ff0000004186c */
[C---:B------:R-:W-:Y:S08]  /*d6c0*/  HMMA.16816.F32.BF16 R112, R4.reuse, R10, R112 ;  /* 0x0000000a0470723c */ /* 0x040ff00000041870 */
[C---:B-1----:R-:W-:Y:S08]  /*d6d0*/  HMMA.16816.F32.BF16 R120, R4.reuse, R12, R120 ;  /* 0x0000000c0478723c */ /* 0x042ff00000041878 */
[----:B------:R-:W-:Y:S08]  /*d6e0*/  HMMA.16816.F32.BF16 R116, R4, R14, R116 ;  /* 0x0000000e0474723c */ /* 0x000ff00000041874 */
.L_x_737:
[----:B------:R-:W-:-:S13]  /*d6f0*/  ISETP.GE.AND P1, PT, R215, 0x1, PT ;  /* 0x00000001d700780c */ /* 0x000fda0003f26270 */
[----:B------:R-:W-:Y:S05]  /*d700*/  @!P1 BRA `(.L_x_745) ;  /* 0x000049a000009947 */ /* 0x000fea0003800000 */
[----:B------:R-:W-:Y:S01]  /*d710*/  IMAD.U32 R229, R191, -0x80, RZ ;  /* 0xffffff80bfe57824 */ /* 0x000fe200078e00ff */
[----:B------:R-:W-:Y:S01]  /*d720*/  MOV R0, R3 ;  /* 0x0000000300007202 */ /* 0x000fe20000000f00 */
[----:B------:R-:W-:Y:S01]  /*d730*/  IMAD.U32 R227, R133, -0x80, RZ ;  /* 0xffffff8085e37824 */ /* 0x000fe200078e00ff */
[----:B------:R-:W-:Y:S01]  /*d740*/  ULDC.64 UR6, c[0x0][0x198] ;  /* 0x0000660000067ab9 */ /* 0x000fe20000000a00 */
[----:B------:R-:W-:Y:S01]  /*d750*/  IMAD.MOV.U32 R133, RZ, RZ, R132 ;  /* 0x000000ffff857224 */ /* 0x000fe200078e0084 */
[----:B------:R-:W-:Y:S01]  /*d760*/  SHF.R.S32.HI R228, RZ, 0x1f, R229 ;  /* 0x0000001fffe47819 */ /* 0x000fe200000114e5 */
[----:B------:R-:W-:Y:S01]  /*d770*/  ULDC.64 UR8, c[0x0][0x1a0] ;  /* 0x0000680000087ab9 */ /* 0x000fe20000000a00 */
[----:B------:R-:W-:Y:S01]  /*d780*/  SHF.R.S32.HI R226, RZ, 0x1f, R227 ;  /* 0x0000001fffe27819 */ /* 0x000fe200000114e3 */
[----:B------:R-:W-:Y:S02]  /*d790*/  ULDC.64 UR4, c[0x0][0x1a0] ;  /* 0x0000680000047ab9 */ /* 0x000fe40000000a00 */
.L_x_749:
[----:B------:R-:W-:Y:S04]  /*d7a0*/  DEPBAR.LE SB0, 0x0 ;  /* 0x000080000000791a */ /* 0x000fe80000000000 */
[----:B------:R-:W-:Y:S01]  /*d7b0*/  BAR.SYNC.DEFER_BLOCKING 0x0 ;  /* 0x0000000000007b1d */ /* 0x000fe20000010000 */
[----:B------:R-:W-:Y:S02]  /*d7c0*/  MOV R58, R229 ;  /* 0x000000e5003a7202 */ /* 0x000fe40000000f00 */
[----:B------:R-:W-:Y:S03]  /*d7d0*/  MOV R56, R228 ;  /* 0x000000e400387202 */ /* 0x000fe60000000f00 */
[----:B------:R-:W-:Y:S02]  /*d7e0*/  UMOV UR11, UR4 ;  /* 0x00000004000b7c82 */ /* 0x000fe40008000000 */
[----:B------:R-:W-:Y:S01]  /*d7f0*/  UMOV UR10, UR5 ;  /* 0x00000005000a7c82 */ /* 0x000fe20008000000 */
[----:B------:R-:W-:-:S05]  /*d800*/  @!P0 BRA `(.L_x_746) ;  /* 0x000003d000008947 */ /* 0x000fca0003800000 */
[----:B------:R-:W-:Y:S01]  /*d810*/  IMAD.SHL.U32 R10, R215, 0x80, RZ ;  /* 0x00000080d70a7824 */ /* 0x000fe200078e00ff */
[----:B------:R-:W-:Y:S01]  /*d820*/  IABS R2, c[0x0][0x2d0] ;  /* 0x0000b40000027a13 */ /* 0x000fe20000000000 */
[----:B------:R-:W-:Y:S01]  /*d830*/  IMAD.MOV.U32 R58, RZ, RZ, c[0x0][0x2d0] ;  /* 0x0000b400ff3a7624 */ /* 0x000fe200078e00ff */
[----:B------:R-:W-:Y:S02]  /*d840*/  UMOV UR11, UR8 ;  /* 0x00000008000b7c82 */ /* 0x000fe40008000000 */
[----:B------:R-:W1:Y:S01]  /*d850*/  I2F.RP R7, R2 ;  /* 0x0000000200077306 */ /* 0x000e620000209400 */
[----:B------:R-:W-:Y:S01]  /*d860*/  IABS R6, R10 ;  /* 0x0000000a00067213 */ /* 0x000fe20000000000 */
[----:B------:R-:W-:Y:S08]  /*d870*/  UMOV UR10, UR9 ;  /* 0x00000009000a7c82 */ /* 0x000ff00008000000 */
[----:B-1----:R-:W1:Y:S02]  /*d880*/  MUFU.RCP R3, R7 ;  /* 0x0000000700037308 */ /* 0x002e640000001000 */
[----:B-1----:R-:W-:Y:S02]  /*d890*/  IADD3 R8, R3, 0xffffffe, RZ ;  /* 0x0ffffffe03087810 */ /* 0x002fe40007ffe0ff */
[C---:B------:R-:W-:Y:S06]  /*d8a0*/  IADD3 R3, R10.reuse, -0x80, RZ ;  /* 0xffffff800a037810 */ /* 0x040fec0007ffe0ff */
[----:B------:R-:W1:Y:S01]  /*d8b0*/  F2I.FTZ.U32.TRUNC.NTZ R9, R8 ;  /* 0x0000000800097305 */ /* 0x000e62000021f000 */
[----:B------:R-:W-:Y:S02]  /*d8c0*/  LOP3.LUT R10, R10, c[0x0][0x2d0], RZ, 0x3c, !PT ;  /* 0x0000b4000a0a7a12 */ /* 0x000fe400078e3cff */
[----:B------:R-:W-:Y:S02]  /*d8d0*/  IABS R4, R3 ;  /* 0x0000000300047213 */ /* 0x000fe40000000000 */
[----:B------:R-:W-:Y:S02]  /*d8e0*/  ISETP.GE.AND P3, PT, R10, RZ, PT ;  /* 0x000000ff0a00720c */ /* 0x000fe40003f66270 */
[----:B------:R-:W-:Y:S04]  /*d8f0*/  LOP3.LUT R3, R3, c[0x0][0x2d0], RZ, 0x3c, !PT ;  /* 0x0000b40003037a12 */ /* 0x000fe800078e3cff */
[----:B------:R-:W-:Y:S02]  /*d900*/  ISETP.GE.AND P1, PT, R3, RZ, PT ;  /* 0x000000ff0300720c */ /* 0x000fe40003f26270 */
[----:B------:R-:W-:Y:S01]  /*d910*/  LOP3.LUT R3, RZ, c[0x0][0x2d0], RZ, 0x33, !PT ;  /* 0x0000b400ff037a12 */ /* 0x000fe200078e33ff */
[--C-:B-1----:R-:W-:Y:S02]  /*d920*/  IMAD.MOV R5, RZ, RZ, -R9.reuse ;  /* 0x000000ffff057224 */ /* 0x102fe400078e0a09 */
[----:B------:R-:W-:Y:S02]  /*d930*/  IMAD.MOV.U32 R8, RZ, RZ, RZ ;  /* 0x000000ffff087224 */ /* 0x000fe400078e00ff */
[----:B------:R-:W-:Y:S04]  /*d940*/  IMAD R5, R5, R2, RZ ;  /* 0x0000000205057224 */ /* 0x000fe800078e02ff */
[----:B------:R-:W-:Y:S06]  /*d950*/  IMAD.HI.U32 R9, R9, R5, R8 ;  /* 0x0000000509097227 */ /* 0x000fec00078e0008 */
[C---:B------:R-:W-:Y:S04]  /*d960*/  IMAD.HI.U32 R8, R9.reuse, R4, RZ ;  /* 0x0000000409087227 */ /* 0x040fe800078e00ff */
[----:B------:R-:W-:Y:S04]  /*d970*/  IMAD.HI.U32 R9, R9, R6, RZ ;  /* 0x0000000609097227 */ /* 0x000fe800078e00ff */
[----:B------:R-:W-:Y:S02]  /*d980*/  IMAD.MOV R5, RZ, RZ, -R8 ;  /* 0x000000ffff057224 */ /* 0x000fe400078e0a08 */
[----:B------:R-:W-:Y:S02]  /*d990*/  IMAD.MOV R7, RZ, RZ, -R9 ;  /* 0x000000ffff077224 */ /* 0x000fe400078e0a09 */
[C---:B------:R-:W-:Y:S02]  /*d9a0*/  IMAD R4, R2.reuse, R5, R4 ;  /* 0x0000000502047224 */ /* 0x040fe400078e0204 */
[C---:B------:R-:W-:Y:S03]  /*d9b0*/  IMAD R6, R2.reuse, R7, R6 ;  /* 0x0000000702067224 */ /* 0x040fe600078e0206 */
[C---:B------:R-:W-:Y:S02]  /*d9c0*/  ISETP.GT.U32.AND P2, PT, R2.reuse, R4, PT ;  /* 0x000000040200720c */ /* 0x040fe40003f44070 */
[----:B------:R-:W-:Y:S11]  /*d9d0*/  ISETP.GT.U32.AND P4, PT, R2, R6, PT ;  /* 0x000000060200720c */ /* 0x000ff60003f84070 */
[--C-:B------:R-:W-:Y:S01]  /*d9e0*/  @!P2 IMAD.IADD R4, R4, 0x1, -R2.reuse ;  /* 0x000000010404a824 */ /* 0x100fe200078e0a02 */
[----:B------:R-:W-:Y:S01]  /*d9f0*/  @!P2 IADD3 R8, R8, 0x1, RZ ;  /* 0x000000010808a810 */ /* 0x000fe20007ffe0ff */
[----:B------:R-:W-:Y:S01]  /*da00*/  @!P4 IMAD.IADD R6, R6, 0x1, -R2 ;  /* 0x000000010606c824 */ /* 0x000fe200078e0a02 */
[----:B------:R-:W-:Y:S02]  /*da10*/  @!P4 IADD3 R9, R9, 0x1, RZ ;  /* 0x000000010909c810 */ /* 0x000fe40007ffe0ff */
[-C--:B------:R-:W-:Y:S02]  /*da20*/  ISETP.GE.U32.AND P5, PT, R4, R2.reuse, PT ;  /* 0x000000020400720c */ /* 0x080fe40003fa6070 */
[----:B------:R-:W-:Y:S02]  /*da30*/  ISETP.GE.U32.AND P6, PT, R6, R2, PT ;  /* 0x000000020600720c */ /* 0x000fe40003fc6070 */
[----:B------:R-:W-:Y:S09]  /*da40*/  ISETP.NE.AND P2, PT, RZ, c[0x0][0x2d0], PT ;  /* 0x0000b400ff007a0c */ /* 0x000ff20003f45270 */
[----:B------:R-:W-:Y:S02]  /*da50*/  @P5 IADD3 R8, R8, 0x1, RZ ;  /* 0x0000000108085810 */ /* 0x000fe40007ffe0ff */
[----:B------:R-:W-:Y:S03]  /*da60*/  @P6 IADD3 R9, R9, 0x1, RZ ;  /* 0x0000000109096810 */ /* 0x000fe60007ffe0ff */
[----:B------:R-:W-:Y:S02]  /*da70*/  @!P1 IMAD.MOV R8, RZ, RZ, -R8 ;  /* 0x000000ffff089224 */ /* 0x000fe400078e0a08 */
[----:B------:R-:W-:Y:S03]  /*da80*/  @!P3 IMAD.MOV R9, RZ, RZ, -R9 ;  /* 0x000000ffff09b224 */ /* 0x000fe600078e0a09 */
[C---:B------:R-:W-:Y:S02]  /*da90*/  SEL R7, R3.reuse, R8, !P2 ;  /* 0x0000000803077207 */ /* 0x040fe40005000000 */
[----:B------:R-:W-:Y:S02]  /*daa0*/  SEL R3, R3, R9, !P2 ;  /* 0x0000000903037207 */ /* 0x000fe40005000000 */
[-C--:B------:R-:W-:Y:S02]  /*dab0*/  LEA R12, P2, R7, R224.reuse, 0x2 ;  /* 0x000000e0070c7211 */ /* 0x080fe400078410ff */
[----:B------:R-:W-:Y:S02]  /*dac0*/  LEA R10, P1, R3, R224, 0x2 ;  /* 0x000000e0030a7211 */ /* 0x000fe400078210ff */
[-C--:B------:R-:W-:Y:S02]  /*dad0*/  LEA.HI.X.SX32 R13, R7, R225.reuse, 0x2, P2 ;  /* 0x000000e1070d7211 */ /* 0x080fe400010f16ff */
[C---:B------:R-:W-:Y:S01]  /*dae0*/  LEA.HI.X.SX32 R11, R3.reuse, R225, 0x2, P1 ;  /* 0x000000e1030b7211 */ /* 0x040fe200008f16ff */
[----:B------:R-:W-:Y:S02]  /*daf0*/  IMAD.IADD R3, R3, 0x1, -R7 ;  /* 0x0000000103037824 */ /* 0x000fe400078e0a07 */
[----:B------:R-:W2:Y:S02]  /*db00*/  LDG.E R4, [R12.64] ;  /* 0x0000000c0c047981 */ /* 0x000ea4000c1e1900 */
[----:B------:R-:W-:Y:S02]  /*db10*/  IMAD R58, R3, R58, -0x80 ;  /* 0xffffff80033a7424 */ /* 0x000fe400078e023a */
[----:B------:R-:W2:Y:S02]  /*db20*/  LDG.E R5, [R10.64] ;  /* 0x0000000c0a057981 */ /* 0x000ea4000c1e1900 */
[C---:B------:R-:W-:Y:S01]  /*db30*/  IMAD R2, R58.reuse, UR9, RZ ;  /* 0x000000093a027c24 */ /* 0x040fe2000f8e02ff */
[----:B------:R-:W-:Y:S01]  /*db40*/  SHF.R.S32.HI R3, RZ, 0x1f, R58 ;  /* 0x0000001fff037819 */ /* 0x000fe2000001143a */
[----:B------:R-:W-:Y:S04]  /*db50*/  IMAD.WIDE.U32 R58, R58, UR8, RZ ;  /* 0x000000083a3a7c25 */ /* 0x000fe8000f8e00ff */
[----:B------:R-:W-:Y:S04]  /*db60*/  IMAD R2, R3, UR8, R2 ;  /* 0x0000000803027c24 */ /* 0x000fe8000f8e0202 */
[----:B------:R-:W-:Y:S02]  /*db70*/  IMAD.IADD R59, R59, 0x1, R2 ;  /* 0x000000013b3b7824 */ /* 0x000fe400078e0202 */
[----:B--2---:R-:W-:Y:S04]  /*db80*/  IMAD.IADD R5, R4, 0x1, -R5 ;  /* 0x0000000104057824 */ /* 0x004fe800078e0a05 */
[----:B------:R-:W-:Y:S01]  /*db90*/  IMAD.WIDE.U32 R58, R5, c[0x0][0x188], R58 ;  /* 0x00006200053a7a25 */ /* 0x000fe200078e003a */
[----:B------:R-:W-:Y:S05]  /*dba0*/  SHF.R.S32.HI R3, RZ, 0x1f, R5 ;  /* 0x0000001fff037819 */ /* 0x000fea0000011405 */
[----:B------:R-:W-:Y:S04]  /*dbb0*/  IMAD R2, R3, c[0x0][0x188], RZ ;  /* 0x0000620003027a24 */ /* 0x000fe800078e02ff */
[----:B------:R-:W-:Y:S04]  /*dbc0*/  IMAD R2, R5, c[0x0][0x18c], R2 ;  /* 0x0000630005027a24 */ /* 0x000fe800078e0202 */
[----:B------:R-:W-:Y:S02]  /*dbd0*/  IMAD.IADD R56, R59, 0x1, R2 ;  /* 0x000000013b387824 */ /* 0x000fe400078e0202 */
.L_x_746:
[----:B------:R-:W-:Y:S02]  /*dbe0*/  ISETP.GE.AND P4, PT, R218, c[0x0][0x220], PT ;  /* 0x00008800da007a0c */ /* 0x000fe40003f86270 */
[----:B------:R-:W-:Y:S02]  /*dbf0*/  ISETP.GE.AND P3, PT, R209, c[0x0][0x220], PT ;  /* 0x00008800d1007a0c */ /* 0x000fe40003f66270 */
[C---:B------:R-:W-:Y:S02]  /*dc00*/  LEA R2, P2, R58.reuse, R172, 0x1 ;  /* 0x000000ac3a027211 */ /* 0x040fe400078408ff */
[C---:B------:R-:W-:Y:S02]  /*dc10*/  IADD3 R57, P1, R221.reuse, R58, RZ ;  /* 0x0000003add397210 */ /* 0x040fe40007f3e0ff */
[--C-:B------:R-:W-:Y:S02]  /*dc20*/  LEA.HI.X R3, R58, R173, R56.reuse, 0x1, P2 ;  /* 0x000000ad3a037211 */ /* 0x100fe400010f0c38 */
[----:B------:R-:W-:Y:S01]  /*dc30*/  IADD3 R59, P2, R221, R57, RZ ;  /* 0x00000039dd3b7210 */ /* 0x000fe20007f5e0ff */
[C---:B------:R-:W-:Y:S02]  /*dc40*/  IMAD.X R58, R220.reuse, 0x1, R56, P1 ;  /* 0x00000001dc3a7824 */ /* 0x040fe400008e0638 */
[----:B------:R-:W-:Y:S01]  /*dc50*/  @P4 STS.128 [R216+0xc000], RZ ;  /* 0x00c000ffd8004388 */ /* 0x000fe20000000c00 */
[CC--:B------:R-:W-:Y:S02]  /*dc60*/  @!P4 LEA R174, P5, R57.reuse, R172.reuse, 0x1 ;  /* 0x000000ac39aec211 */ /* 0x0c0fe400078a08ff */
[CC--:B------:R-:W-:Y:S01]  /*dc70*/  @!P3 LEA R64, P1, R57.reuse, R172.reuse, 0x1 ;  /* 0x000000ac3940b211 */ /* 0x0c0fe200078208ff */
[----:B------:R-:W-:Y:S01]  /*dc80*/  @!PT LDS RZ, [RZ] ;  /* 0x00000000fffff984 */ /* 0x000fe20000000800 */
[----:B------:R-:W-:Y:S01]  /*dc90*/  @!PT LDS RZ, [RZ] ;  /* 0x00000000fffff984 */ /* 0x000fe20000000800 */
[----:B------:R-:W-:Y:S01]  /*dca0*/  @!PT LDS RZ, [RZ] ;  /* 0x00000000fffff984 */ /* 0x000fe20000000800 */
[----:B------:R1:W-:Y:S01]  /*dcb0*/  @!P4 LDGSTS.E.BYPASS.LTC128B.128 [R216+0xc000], [R2.64] ;  /* 0x0c00000002d8cfae */ /* 0x0003e2000b901d4c */
[CCC-:B------:R-:W-:Y:S02]  /*dcc0*/  @!P4 LEA.HI.X R175, R57.reuse, R173.reuse, R58.reuse, 0x1, P5 ;  /* 0x000000ad39afc211 */ /* 0x1c0fe400028f0c3a */
[-CC-:B------:R-:W-:Y:S01]  /*dcd0*/  @!P3 LEA.HI.X R65, R57, R173.reuse, R58.reuse, 0x1, P1 ;  /* 0x000000ad3941b211 */ /* 0x180fe200008f0c3a */
[----:B------:R-:W-:Y:S01]  /*dce0*/  @P3 STS.128 [R216+0x10000], RZ ;  /* 0x010000ffd8003388 */ /* 0x000fe20000000c00 */
[C---:B------:R-:W-:Y:S01]  /*dcf0*/  IMAD.X R58, R220.reuse, 0x1, R58, P2 ;  /* 0x00000001dc3a7824 */ /* 0x040fe200010e063a */
[CC--:B------:R-:W-:Y:S02]  /*dd00*/  @!P4 LEA R134, P5, R59.reuse, R172.reuse, 0x1 ;  /* 0x000000ac3b86c211 */ /* 0x0c0fe400078a08ff */
[----:B------:R-:W-:Y:S01]  /*dd10*/  @!PT LDS RZ, [RZ] ;  /* 0x00000000fffff984 */ /* 0x000fe20000000800 */
[----:B------:R-:W-:Y:S01]  /*dd20*/  @!PT LDS RZ, [RZ] ;  /* 0x00000000fffff984 */ /* 0x000fe20000000800 */
[----:B------:R-:W-:Y:S01]  /*dd30*/  @!PT LDS RZ, [RZ] ;  /* 0x00000000fffff984 */ /* 0x000fe20000000800 */
[----:B------:R1:W-:Y:S01]  /*dd40*/  @!P3 LDGSTS.E.BYPASS.LTC128B.128 [R216+0x10000], [R2.64+0x80] ;  /* 0x1000008002d8bfae */ /* 0x0003e2000b901d4c */
[CC--:B------:R-:W-:Y:S02]  /*dd50*/  @!P3 LEA R62, P1, R59.reuse, R172.reuse, 0x1 ;  /* 0x000000ac3b3eb211 */ /* 0x0c0fe400078208ff */
[--C-:B------:R-:W-:Y:S01]  /*dd60*/  @!P4 LEA.HI.X R135, R59, R173, R58.reuse, 0x1, P5 ;  /* 0x000000ad3b87c211 */ /* 0x100fe200028f0c3a */
[----:B------:R-:W-:Y:S01]  /*dd70*/  @P4 STS.128 [R216+0xc800], RZ ;  /* 0x00c800ffd8004388 */ /* 0x000fe20000000c00 */
[----:B------:R-:W-:Y:S02]  /*dd80*/  IADD3 R57, P2, R221, R59, RZ ;  /* 0x0000003bdd397210 */ /* 0x000fe40007f5e0ff */
[--C-:B------:R-:W-:Y:S01]  /*dd90*/  @!P3 LEA.HI.X R63, R59, R173, R58.reuse, 0x1, P1 ;  /* 0x000000ad3b3fb211 */ /* 0x100fe200008f0c3a */
[----:B------:R-:W-:Y:S01]  /*dda0*/  @!PT LDS RZ, [RZ] ;  /* 0x00000000fffff984 */ /* 0x000fe20000000800 */
[----:B------:R-:W-:Y:S01]  /*ddb0*/  @!PT LDS RZ, [RZ] ;  /* 0x00000000fffff984 */ /* 0x000fe20000000800 */
[----:B------:R-:W-:Y:S01]  /*ddc0*/  @!PT LDS RZ, [RZ] ;  /* 0x00000000fffff984 */ /* 0x000fe20000000800 */
[----:B------:R2:W-:Y:S01]  /*ddd0*/  @!P4 LDGSTS.E.BYPASS.LTC128B.128 [R216+0xc800], [R174.64] ;  /* 0x0c800000aed8cfae */ /* 0x0005e2000b901d4c */
[CC--:B------:R-:W-:Y:S01]  /*dde0*/  @!P4 LEA R66, P5, R57.reuse, R172.reuse, 0x1 ;  /* 0x000000ac3942c211 */ /* 0x0c0fe200078a08ff */
[C---:B------:R-:W-:Y:S01]  /*ddf0*/  IMAD.X R58, R220.reuse, 0x1, R58, P2 ;  /* 0x00000001dc3a7824 */ /* 0x040fe200010e063a */
[-C--:B------:R-:W-:Y:S01]  /*de00*/  @!P3 LEA R60, P1, R57, R172.reuse, 0x1 ;  /* 0x000000ac393cb211 */ /* 0x080fe200078208ff */
[----:B------:R-:W-:Y:S01]  /*de10*/  @P3 STS.128 [R216+0x10800], RZ ;  /* 0x010800ffd8003388 */ /* 0x000fe20000000c00 */
[----:B------:R-:W-:Y:S02]  /*de20*/  IADD3 R59, P2, R221, R57, RZ ;  /* 0x00000039dd3b7210 */ /* 0x000fe40007f5e0ff */
[CCC-:B------:R-:W-:Y:S01]  /*de30*/  @!P4 LEA.HI.X R67, R57.reuse, R173.reuse, R58.reuse, 0x1, P5 ;  /* 0x000000ad3943c211 */ /* 0x1c0fe200028f0c3a */
[----:B------:R-:W-:Y:S01]  /*de40*/  @!PT LDS RZ, [RZ] ;  /* 0x00000000fffff984 */ /* 0x000fe20000000800 */
[----:B------:R-:W-:Y:S01]  /*de50*/  @!PT LDS RZ, [RZ] ;  /* 0x00000000fffff984 */ /* 0x000fe20000000800 */
[----:B------:R-:W-:Y:S01]  /*de60*/  @!PT LDS RZ, [RZ] ;  /* 0x00000000fffff984 */ /* 0x000fe20000000800 */
[----:B------:R3:W-:Y:S01]  /*de70*/  @!P3 LDGSTS.E.BYPASS.LTC128B.128 [R216+0x10800], [R64.64+0x80] ;  /* 0x1080008040d8bfae */ /* 0x0007e2000b901d4c */
[-CC-:B------:R-:W-:Y:S01]  /*de80*/  @!P3 LEA.HI.X R61, R57, R173.reuse, R58.reuse, 0x1, P1 ;  /* 0x000000ad393db211 */ /* 0x180fe200008f0c3a */
[C---:B------:R-:W-:Y:S01]  /*de90*/  IMAD.X R58, R220.reuse, 0x1, R58, P2 ;  /* 0x00000001dc3a7824 */ /* 0x040fe200010e063a */
[CC--:B------:R-:W-:Y:S01]  /*dea0*/  @!P4 LEA R178, P5, R59.reuse, R172.reuse, 0x1 ;  /* 0x000000ac3bb2c211 */ /* 0x0c0fe200078a08ff */
[----:B------:R-:W-:Y:S01]  /*deb0*/  @P4 STS.128 [R216+0xd000], RZ ;  /* 0x00d000ffd8004388 */ /* 0x000fe20000000c00 */
[CC--:B------:R-:W-:Y:S02]  /*dec0*/  @!P3 LEA R176, P1, R59.reuse, R172.reuse, 0x1 ;  /* 0x000000ac3bb0b211 */ /* 0x0c0fe400078208ff */
[--C-:B------:R-:W-:Y:S01]  /*ded0*/  @!P4 LEA.HI.X R179, R59, R173, R58.reuse, 0x1, P5 ;  /* 0x000000ad3bb3c211 */ /* 0x100fe200028f0c3a */
[----:B------:R-:W-:Y:S01]  /*dee0*/  @!PT LDS RZ, [RZ] ;  /* 0x00000000fffff984 */ /* 0x000fe20000000800 */
[----:B------:R-:W-:Y:S01]  /*def0*/  @!PT LDS RZ, [RZ] ;  /* 0x00000000fffff984 */ /* 0x000fe20000000800 */
[----:B------:R-:W-:Y:S01]  /*df00*/  @!PT LDS RZ, [RZ] ;  /* 0x00000000fffff984 */ /* 0x000fe20000000800 */
[----:B------:R1:W-:Y:S01]  /*df10*/  @!P4 LDGSTS.E.BYPASS.LTC128B.128 [R216+0xd000], [R134.64] ;  /* 0x0d00000086d8cfae */ /* 0x0003e2000b901d4c */
[----:B------:R-:W-:Y:S02]  /*df20*/  IADD3 R57, P2, R221, R59, RZ ;  /* 0x0000003bdd397210 */ /* 0x000fe40007f5e0ff */
[--C-:B------:R-:W-:Y:S01]  /*df30*/  @!P3 LEA.HI.X R177, R59, R173, R58.reuse, 0x1, P1 ;  /* 0x000000ad3bb1b211 */ /* 0x100fe200008f0c3a */
[----:B------:R-:W-:Y:S01]  /*df40*/  @P3 STS.128 [R216+0x11000], RZ ;  /* 0x011000ffd8003388 */ /* 0x000fe20000000c00 */
[CC--:B------:R-:W-:Y:S01]  /*df50*/  @!P4 LEA R182, P5, R57.reuse, R172.reuse, 0x1 ;  /* 0x000000ac39b6c211 */ /* 0x0c0fe200078a08ff */
[C---:B------:R-:W-:Y:S01]  /*df60*/  IMAD.X R58, R220.reuse, 0x1, R58, P2 ;  /* 0x00000001dc3a7824 */ /* 0x040fe200010e063a */
[-C--:B------:R-:W-:Y:S01]  /*df70*/  @!P3 LEA R180, P1, R57, R172.reuse, 0x1 ;  /* 0x000000ac39b4b211 */ /* 0x080fe200078208ff */
[----:B------:R-:W-:Y:S01]  /*df80*/  @!PT LDS RZ, [RZ] ;  /* 0x00000000fffff984 */ /* 0x000fe20000000800 */
[----:B------:R-:W-:Y:S01]  /*df90*/  @!PT LDS RZ, [RZ] ;  /* 0x00000000fffff984 */ /* 0x000fe20000000800 */
[----:B------:R-:W-:Y:S01]  /*dfa0*/  @!PT LDS RZ, [RZ] ;  /* 0x00000000fffff984 */ /* 0x000fe20000000800 */
[----:B------:R4:W-:Y:S01]  /*dfb0*/  @!P3 LDGSTS.E.BYPASS.LTC128B.128 [R216+0x11000], [R62.64+0x80] ;  /* 0x110000803ed8bfae */ /* 0x0009e2000b901d4c */
[----:B------:R-:W-:Y:S02]  /*dfc0*/  IADD3 R59, P2, R221, R57, RZ ;  /* 0x00000039dd3b7210 */ /* 0x000fe40007f5e0ff */
[CCC-:B------:R-:W-:Y:S01]  /*dfd0*/  @!P4 LEA.HI.X R183, R57.reuse, R173.reuse, R58.reuse, 0x1, P5 ;  /* 0x000000ad39b7c211 */ /* 0x1c0fe200028f0c3a */
[----:B------:R-:W-:Y:S01]  /*dfe0*/  @P4 STS.128 [R216+0xd800], RZ ;  /* 0x00d800ffd8004388 */ /* 0x000fe20000000c00 */
[-CC-:B------:R-:W-:Y:S01]  /*dff0*/  @!P3 LEA.HI.X R181, R57, R173.reuse, R58.reuse, 0x1, P1 ;  /* 0x000000ad39b5b211 */ /* 0x180fe200008f0c3a */
[C---:B------:R-:W-:Y:S01]  /*e000*/  IMAD.X R58, R220.reuse, 0x1, R58, P2 ;  /* 0x00000001dc3a7824 */ /* 0x040fe200010e063a */
[CC--:B------:R-:W-:Y:S01]  /*e010*/  @!P4 LEA R188, P6, R59.reuse, R172.reuse, 0x1 ;  /* 0x000000ac3bbcc211 */ /* 0x0c0fe200078c08ff */
[----:B------:R-:W-:Y:S01]  /*e020*/  @!PT LDS RZ, [RZ] ;  /* 0x00000000fffff984 */ /* 0x000fe20000000800 */
[----:B------:R-:W-:Y:S01]  /*e030*/  @!PT LDS RZ, [RZ] ;  /* 0x00000000fffff984 */ /* 0x000fe20000000800 */
[----:B------:R-:W-:Y:S01]  /*e040*/  @!PT LDS RZ, [RZ] ;  /* 0x00000000fffff984 */ /* 0x000fe20000000800 */
[----:B------:R3:W-:Y:S01]  /*e050*/  @!P4 LDGSTS.E.BYPASS.LTC128B.128 [R216+0xd800], [R66.64] ;  /* 0x0d80000042d8cfae */ /* 0x0007e2000b901d4c */
[CC--:B------:R-:W-:Y:S02]  /*e060*/  @!P3 LEA R184, P2, R59.reuse, R172.reuse, 0x1 ;  /* 0x000000ac3bb8b211 */ /* 0x0c0fe400078408ff */
[--C-:B------:R-:W-:Y:S01]  /*e070*/  @!P4 LEA.HI.X R189, R59, R173, R58.reuse, 0x1, P6 ;  /* 0x000000ad3bbdc211 */ /* 0x100fe200030f0c3a */
[----:B------:R-:W-:Y:S01]  /*e080*/  @P3 STS.128 [R216+0x11800], RZ ;  /* 0x011800ffd8003388 */ /* 0x000fe20000000c00 */
[----:B------:R-:W-:Y:S02]  /*e090*/  IADD3 R57, P1, R221, R59, RZ ;  /* 0x0000003bdd397210 */ /* 0x000fe40007f3e0ff */
[-CC-:B------:R-:W-:Y:S01]  /*e0a0*/  @!P3 LEA.HI.X R185, R59, R173.reuse, R58.reuse, 0x1, P2 ;  /* 0x000000ad3bb9b211 */ /* 0x180fe200010f0c3a */
[----:B------:R-:W-:Y:S01]  /*e0b0*/  @!PT LDS RZ, [RZ] ;  /* 0x00000000fffff984 */ /* 0x000fe20000000800 */
[----:B------:R-:W-:Y:S01]  /*e0c0*/  @!PT LDS RZ, [RZ] ;  /* 0x00000000fffff984 */ /* 0x000fe20000000800 */
[----:B------:R-:W-:Y:S01]  /*e0d0*/  @!PT LDS RZ, [RZ] ;  /* 0x00000000fffff984 */ /* 0x000fe20000000800 */
[----:B------:R4:W-:Y:S01]  /*e0e0*/  @!P3 LDGSTS.E.BYPASS.LTC128B.128 [R216+0x11800], [R60.64+0x80] ;  /* 0x118000803cd8bfae */ /* 0x0009e2000b901d4c */
[CC--:B------:R-:W-:Y:S01]  /*e0f0*/  @!P4 LEA R186, P5, R57.reuse, R172.reuse, 0x1 ;  /* 0x000000ac39bac211 */ /* 0x0c0fe200078a08ff */
[----:B------:R-:W-:Y:S01]  /*e100*/  IMAD.X R56, R220, 0x1, R58, P1 ;  /* 0x00000001dc387824 */ /* 0x000fe200008e063a */
[C---:B------:R-:W-:Y:S01]  /*e110*/  @!P3 LEA R172, P1, R57.reuse, R172, 0x1 ;  /* 0x000000ac39acb211 */ /* 0x040fe200078208ff */
[----:B------:R-:W-:Y:S03]  /*e120*/  @P4 STS.128 [R216+0xe000], RZ ;  /* 0x00e000ffd8004388 */ /* 0x000fe60000000c00 */
[CCC-:B------:R-:W-:Y:S01]  /*e130*/  @!P4 LEA.HI.X R187, R57.reuse, R173.reuse, R56.reuse, 0x1, P5 ;  /* 0x000000ad39bbc211 */ /* 0x1c0fe200028f0c38 */
[----:B------:R-:W-:Y:S01]  /*e140*/  @!PT LDS RZ, [RZ] ;  /* 0x00000000fffff984 */ /* 0x000fe20000000800 */
[----:B------:R-:W-:Y:S01]  /*e150*/  @!PT LDS RZ, [RZ] ;  /* 0x00000000fffff984 */ /* 0x000fe20000000800 */
[----:B------:R-:W-:Y:S01]  /*e160*/  @!PT LDS RZ, [RZ] ;  /* 0x00000000fffff984 */ /* 0x000fe20000000800 */
[----:B------:R5:W-:Y:S01]  /*e170*/  @!P4 LDGSTS.E.BYPASS.LTC128B.128 [R216+0xe000], [R178.64] ;  /* 0x0e000000b2d8cfae */ /* 0x000be2000b901d4c */
[----:B------:R-:W-:Y:S02]  /*e180*/  @!P3 LEA.HI.X R173, R57, R173, R56, 0x1, P1 ;  /* 0x000000ad39adb211 */ /* 0x000fe400008f0c38 */
[----:B------:R-:W-:Y:S01]  /*e190*/  ISETP.GE.AND P1, PT, R215, 0x2, PT ;  /* 0x00000002d700780c */ /* 0x000fe20003f26270 */
        /* <DEDUP_REMOVED lines=36> */
[----:B------:R-:W1:Y:S04]  /*e3e0*/  LDSM.16.M88.4 R140, [R206+0x4000] ;  /* 0x00400000ce8c783b */ /* 0x000e680000000200 */
[----:B------:R-:W3:Y:S04]  /*e3f0*/  LDSM.16.M88.4 R144, [R206+0x4800] ;  /* 0x00480000ce90783b */ /* 0x000ee80000000200 */
[----:B------:R-:W3:Y:S04]  /*e400*/  LDSM.16.M88.4 R148, [R206+0x5000] ;  /* 0x00500000ce94783b */ /* 0x000ee80000000200 */
[----:B------:R-:W0:Y:S04]  /*e410*/  LDGDEPBAR ;  /* 0x00000000000079af */ /* 0x000e280000000000 */
[----:B------:R-:W3:Y:S04]  /*e420*/  LDSM.16.M88.4 R152, [R206+0x5800] ;  /* 0x00580000ce98783b */ /* 0x000ee80000000200 */
[----:B------:R-:W4:Y:S04]  /*e430*/  LDSM.16.M88.4 R156, [R206+0x6000] ;  /* 0x00600000ce9c783b */ /* 0x000f280000000200 */
[----:B------:R-:W4:Y:S04]  /*e440*/  LDSM.16.M88.4 R160, [R206+0x6800] ;  /* 0x00680000cea0783b */ /* 0x000f280000000200 */
[----:B------:R-:W-:Y:S04]  /*e450*/  LDSM.16.M88.4 R164, [R204] ;  /* 0x00000000cca4783b */ /* 0x000fe80000000200 */
[----:B------:R-:W-:Y:S04]  /*e460*/  LDSM.16.M88.4 R168, [R204+0x800] ;  /* 0x00080000cca8783b */ /* 0x000fe80000000200 */
[----:B--2---:R-:W-:Y:S01]  /*e470*/  LDSM.16.M88.4 R172, [R206+0x8800] ;  /* 0x00880000ceac783b */ /* 0x004fe20000000200 */
[C---:B-1----:R-:W-:Y:S03]  /*e480*/  HMMA.16816.F32.BF16 R4, R136.reuse, R140, RZ ;  /* 0x0000008c8804723c */ /* 0x042fe600000418ff */
[----:B-----5:R-:W-:Y:S04]  /*e490*/  LDSM.16.M88.4 R176, [R206+0xa000] ;  /* 0x00a00000ceb0783b */ /* 0x020fe80000000200 */
[----:B------:R-:W-:Y:S01]  /*e4a0*/  LDSM.16.M88.4 R180, [R204+0x5800] ;  /* 0x00580000ccb4783b */ /* 0x000fe20000000200 */
[C---:B------:R-:W-:Y:S03]  /*e4b0*/  HMMA.16816.F32.BF16 R8, R136.reuse, R142, RZ ;  /* 0x0000008e8808723c */ /* 0x040fe600000418ff */
[----:B------:R-:W1:Y:S04]  /*e4c0*/  LDSM.16.M88.4 R140, [R206+0x7000] ;  /* 0x00700000ce8c783b */ /* 0x000e680000000200 */
[----:B------:R-:W-:Y:S01]  /*e4d0*/  LDSM.16.M88.4 R184, [R203+0x2000] ;  /* 0x00200000cbb8783b */ /* 0x000fe20000000200 */
[C---:B---3--:R-:W-:Y:S03]  /*e4e0*/  HMMA.16816.F32.BF16 R12, R136.reuse, R144, RZ ;  /* 0x00000090880c723c */ /* 0x048fe600000418ff */
[----:B------:R-:W-:Y:S04]  /*e4f0*/  LDSM.16.M88.4 R188, [R199+0x8000] ;  /* 0x00800000c7bc783b */ /* 0x000fe80000000200 */
[----:B------:R-:W-:Y:S01]  /*e500*/  LDSM.16.M88.4 R192, [R201+0x7000] ;  /* 0x00700000c9c0783b */ /* 0x000fe20000000200 */
[C---:B------:R-:W-:Y:S03]  /*e510*/  HMMA.16816.F32.BF16 R16, R136.reuse, R146, RZ ;  /* 0x000000928810723c */ /* 0x040fe600000418ff */
[----:B------:R-:W2:Y:S05]  /*e520*/  LDSM.16.M88.4 R144, [R206+0x7800] ;  /* 0x00780000ce90783b */ /* 0x000eaa0000000200 */
[C---:B------:R-:W-:Y:S08]  /*e530*/  HMMA.16816.F32.BF16 R20, R136.reuse, R148, RZ ;  /* 0x000000948814723c */ /* 0x040ff000000418ff */
[C---:B------:R-:W-:Y:S01]  /*e540*/  HMMA.16816.F32.BF16 R24, R136.reuse, R150, RZ ;  /* 0x000000968818723c */ /* 0x040fe200000418ff */
[----:B------:R-:W3:Y:S07]  /*e550*/  LDSM.16.M88.4 R148, [R205] ;  /* 0x00000000cd94783b */ /* 0x000eee0000000200 */
[C---:B------:R-:W-:Y:S08]  /*e560*/  HMMA.16816.F32.BF16 R28, R136.reuse, R152, RZ ;  /* 0x00000098881c723c */ /* 0x040ff000000418ff */
[C---:B------:R-:W-:Y:S01]  /*e570*/  HMMA.16816.F32.BF16 R32, R136.reuse, R154, RZ ;  /* 0x0000009a8820723c */ /* 0x040fe200000418ff */
[----:B------:R-:W5:Y:S07]  /*e580*/  LDSM.16.M88.4 R152, [R204+0x1000] ;  /* 0x00100000cc98783b */ /* 0x000f6e0000000200 */
[C---:B----4-:R-:W-:Y:S08]  /*e590*/  HMMA.16816.F32.BF16 R36, R136.reuse, R156, RZ ;  /* 0x0000009c8824723c */ /* 0x050ff000000418ff */
[C---:B------:R-:W-:Y:S01]  /*e5a0*/  HMMA.16816.F32.BF16 R40, R136.reuse, R158, RZ ;  /* 0x0000009e8828723c */ /* 0x040fe200000418ff */
[----:B------:R-:W4:Y:S07]  /*e5b0*/  LDSM.16.M88.4 R156, [R204+0x1800] ;  /* 0x00180000cc9c783b */ /* 0x000f2e0000000200 */
[C---:B------:R-:W-:Y:S08]  /*e5c0*/  HMMA.16816.F32.BF16 R44, R136.reuse, R160, RZ ;  /* 0x000000a0882c723c */ /* 0x040ff000000418ff */
[C---:B------:R-:W-:Y:S01]  /*e5d0*/  HMMA.16816.F32.BF16 R48, R136.reuse, R162, RZ ;  /* 0x000000a28830723c */ /* 0x040fe200000418ff */
[----:B------:R-:W-:Y:S07]  /*e5e0*/  LDSM.16.M88.4 R160, [R199+0x4000] ;  /* 0x00400000c7a0783b */ /* 0x000fee0000000200 */
[C---:B-1----:R-:W-:Y:S08]  /*e5f0*/  HMMA.16816.F32.BF16 R52, R136.reuse, R140, RZ ;  /* 0x0000008c8834723c */ /* 0x042ff000000418ff */
[C---:B------:R-:W-:Y:S01]  /*e600*/  HMMA.16816.F32.BF16 R56, R136.reuse, R142, RZ ;  /* 0x0000008e8838723c */ /* 0x040fe200000418ff */
[----:B------:R-:W-:Y:S07]  /*e610*/  LDSM.16.M88.4 R140, [R204+0x2800] ;  /* 0x00280000cc8c783b */ /* 0x000fee0000000200 */
[C---:B--2---:R-:W-:Y:S08]  /*e620*/  HMMA.16816.F32.BF16 R60, R136.reuse, R144, RZ ;  /* 0x00000090883c723c */ /* 0x044ff000000418ff */
[----:B------:R-:W-:Y:S01]  /*e630*/  HMMA.16816.F32.BF16 R64, R136, R146, RZ ;  /* 0x000000928840723c */ /* 0x000fe200000418ff */
[----:B------:R-:W1:Y:S04]  /*e640*/  LDSM.16.M88.4 R136, [R204+0x2000] ;  /* 0x00200000cc88783b */ /* 0x000e680000000200 */
[----:B------:R-:W2:Y:S03]  /*e650*/  LDSM.16.M88.4 R144, [R204+0x3000] ;  /* 0x00300000cc90783b */ /* 0x000ea60000000200 */
[C---:B---3--:R-:W-:Y:S08]  /*e660*/  HMMA.16816.F32.BF16 R4, R148.reuse, R164, R4 ;  /* 0x000000a49404723c */ /* 0x048ff00000041804 */
[C---:B------:R-:W-:Y:S01]  /*e670*/  HMMA.16816.F32.BF16 R8, R148.reuse, R166, R8 ;  /* 0x000000a69408723c */ /* 0x040fe20000041808 */
[----:B------:R-:W-:Y:S07]  /*e680*/  LDSM.16.M88.4 R164, [R201+0x1000] ;  /* 0x00100000c9a4783b */ /* 0x000fee0000000200 */
[C---:B------:R-:W-:Y:S08]  /*e690*/  HMMA.16816.F32.BF16 R12, R148.reuse, R168, R12 ;  /* 0x000000a8940c723c */ /* 0x040ff0000004180c */
[C---:B------:R-:W-:Y:S01]  /*e6a0*/  HMMA.16816.F32.BF16 R16, R148.reuse, R170, R16 ;  /* 0x000000aa9410723c */ /* 0x040fe20000041810 */
[----:B------:R-:W-:Y:S07]  /*e6b0*/  LDSM.16.M88.4 R168, [R206+0x8000] ;  /* 0x00800000cea8783b */ /* 0x000fee0000000200 */
[C---:B-----5:R-:W-:Y:S08]  /*e6c0*/  HMMA.16816.F32.BF16 R20, R148.reuse, R152, R20 ;  /* 0x000000989414723c */ /* 0x060ff00000041814 */
        /* <DEDUP_REMOVED lines=8> */
[C---:B------:R-:W-:Y:S08]  /*e750*/  HMMA.16816.F32.BF16 R44, R148.reuse, R140, R44 ;  /* 0x0000008c942c723c */ /* 0x040ff0000004182c */
[C---:B------:R-:W-:Y:S01]  /*e760*/  HMMA.16816.F32.BF16 R48, R148.reuse, R142, R48 ;  /* 0x0000008e9430723c */ /* 0x040fe20000041830 */
[----:B------:R-:W5:Y:S07]  /*e770*/  LDSM.16.M88.4 R140, [R199+0x5000] ;  /* 0x00500000c78c783b */ /* 0x000f6e0000000200 */
[C---:B--2---:R-:W-:Y:S08]  /*e780*/  HMMA.16816.F32.BF16 R52, R148.reuse, R144, R52 ;  /* 0x000000909434723c */ /* 0x044ff00000041834 */
[C---:B------:R-:W-:Y:S01]  /*e790*/  HMMA.16816.F32.BF16 R56, R148.reuse, R146, R56 ;  /* 0x000000929438723c */ /* 0x040fe20000041838 */
[----:B------:R-:W2:Y:S07]  /*e7a0*/  LDSM.16.M88.4 R144, [R199+0x5800] ;  /* 0x00580000c790783b */ /* 0x000eae0000000200 */
[C---:B---3--:R-:W-:Y:S08]  /*e7b0*/  HMMA.16816.F32.BF16 R60, R148.reuse, R152, R60 ;  /* 0x00000098943c723c */ /* 0x048ff0000004183c */
[----:B------:R-:W-:Y:S01]  /*e7c0*/  HMMA.16816.F32.BF16 R64, R148, R154, R64 ;  /* 0x0000009a9440723c */ /* 0x000fe20000041840 */
[----:B------:R-:W3:Y:S04]  /*e7d0*/  LDSM.16.M88.4 R148, [R199+0x6000] ;  /* 0x00600000c794783b */ /* 0x000ee80000000200 */
[----:B------:R-:W-:Y:S03]  /*e7e0*/  LDSM.16.M88.4 R152, [R202] ;  /* 0x00000000ca98783b */ /* 0x000fe60000000200 */
[C---:B----4-:R-:W-:Y:S08]  /*e7f0*/  HMMA.16816.F32.BF16 R4, R156.reuse, R160, R4 ;  /* 0x000000a09c04723c */ /* 0x050ff00000041804 */
[C---:B------:R-:W-:Y:S01]  /*e800*/  HMMA.16816.F32.BF16 R8, R156.reuse, R162, R8 ;  /* 0x000000a29c08723c */ /* 0x040fe20000041808 */
[----:B------:R-:W-:Y:S07]  /*e810*/  LDSM.16.M88.4 R160, [R201] ;  /* 0x00000000c9a0783b */ /* 0x000fee0000000200 */
[C---:B-1----:R-:W-:Y:S08]  /*e820*/  HMMA.16816.F32.BF16 R12, R156.reuse, R136, R12 ;  /* 0x000000889c0c723c */ /* 0x042ff0000004180c */
[C---:B------:R-:W-:Y:S01]  /*e830*/  HMMA.16816.F32.BF16 R16, R156.reuse, R138, R16 ;  /* 0x0000008a9c10723c */ /* 0x040fe20000041810 */
[----:B------:R-:W1:Y:S07]  /*e840*/  LDSM.16.M88.4 R136, [R199+0x6800] ;  /* 0x00680000c788783b */ /* 0x000e6e0000000200 */
[C---:B-----5:R-:W-:Y:S08]  /*e850*/  HMMA.16816.F32.BF16 R20, R156.reuse, R140, R20 ;  /* 0x0000008c9c14723c */ /* 0x060ff00000041814 */
[C---:B------:R-:W-:Y:S01]  /*e860*/  HMMA.16816.F32.BF16 R24, R156.reuse, R142, R24 ;  /* 0x0000008e9c18723c */ /* 0x040fe20000041818 */
[----:B------:R-:W4:Y:S07]  /*e870*/  LDSM.16.M88.4 R140, [R199+0x7000] ;  /* 0x00700000c78c783b */ /* 0x000f2e0000000200 */
[C---:B--2---:R-:W-:Y:S08]  /*e880*/  HMMA.16816.F32.BF16 R28, R156.reuse, R144, R28 ;  /* 0x000000909c1c723c */ /* 0x044ff0000004181c */
[C---:B------:R-:W-:Y:S01]  /*e890*/  HMMA.16816.F32.BF16 R32, R156.reuse, R146, R32 ;  /* 0x000000929c20723c */ /* 0x040fe20000041820 */
[----:B------:R-:W2:Y:S07]  /*e8a0*/  LDSM.16.M88.4 R144, [R199+0x7800] ;  /* 0x00780000c790783b */ /* 0x000eae0000000200 */
[C---:B---3--:R-:W-:Y:S08]  /*e8b0*/  HMMA.16816.F32.BF16 R36, R156.reuse, R148, R36 ;  /* 0x000000949c24723c */ /* 0x048ff00000041824 */
[C---:B------:R-:W-:Y:S01]  /*e8c0*/  HMMA.16816.F32.BF16 R40, R156.reuse, R150, R40 ;  /* 0x000000969c28723c */ /* 0x040fe20000041828 */
[----:B------:R-:W3:Y:S07]  /*e8d0*/  LDSM.16.M88.4 R148, [R201+0x800] ;  /* 0x00080000c994783b */ /* 0x000eee0000000200 */
[C---:B-1----:R-:W-:Y:S08]  /*e8e0*/  HMMA.16816.F32.BF16 R44, R156.reuse, R136, R44 ;  /* 0x000000889c2c723c */ /* 0x042ff0000004182c */
[C---:B------:R-:W-:Y:S01]  /*e8f0*/  HMMA.16816.F32.BF16 R48, R156.reuse, R138, R48 ;  /* 0x0000008a9c30723c */ /* 0x040fe20000041830 */
[----:B------:R-:W1:Y:S07]  /*e900*/  LDSM.16.M88.4 R136, [R201+0x1800] ;  /* 0x00180000c988783b */ /* 0x000e6e0000000200 */
[C---:B----4-:R-:W-:Y:S08]  /*e910*/  HMMA.16816.F32.BF16 R52, R156.reuse, R140, R52 ;  /* 0x0000008c9c34723c */ /* 0x050ff00000041834 */
[C---:B------:R-:W-:Y:S01]  /*e920*/  HMMA.16816.F32.BF16 R56, R156.reuse, R142, R56 ;  /* 0x0000008e9c38723c */ /* 0x040fe20000041838 */
[----:B------:R-:W4:Y:S07]  /*e930*/  LDSM.16.M88.4 R140, [R201+0x2000] ;  /* 0x00200000c98c783b */ /* 0x000f2e0000000200 */
[C---:B--2---:R-:W-:Y:S08]  /*e940*/  HMMA.16816.F32.BF16 R60, R156.reuse, R144, R60 ;  /* 0x000000909c3c723c */ /* 0x044ff0000004183c */
[----:B------:R-:W-:Y:S01]  /*e950*/  HMMA.16816.F32.BF16 R64, R156, R146, R64 ;  /* 0x000000929c40723c */ /* 0x000fe20000041840 */
[----:B------:R-:W2:Y:S04]  /*e960*/  LDSM.16.M88.4 R144, [R201+0x2800] ;  /* 0x00280000c990783b */ /* 0x000ea80000000200 */
[----:B------:R-:W-:Y:S03]  /*e970*/  LDSM.16.M88.4 R156, [R201+0x3800] ;  /* 0x00380000c99c783b */ /* 0x000fe60000000200 */
[C---:B------:R-:W-:Y:S08]  /*e980*/  HMMA.16816.F32.BF16 R4, R152.reuse, R160, R4 ;  /* 0x000000a09804723c */ /* 0x040ff00000041804 */
[C---:B------:R-:W-:Y:S01]  /*e990*/  HMMA.16816.F32.BF16 R8, R152.reuse, R162, R8 ;  /* 0x000000a29808723c */ /* 0x040fe20000041808 */
[----:B------:R-:W-:Y:S07]  /*e9a0*/  LDSM.16.M88.4 R160, [R207+0x2000] ;  /* 0x00200000cfa0783b */ /* 0x000fee0000000200 */
[C---:B---3--:R-:W-:Y:S08]  /*e9b0*/  HMMA.16816.F32.BF16 R12, R152.reuse, R148, R12 ;  /* 0x00000094980c723c */ /* 0x048ff0000004180c */
[C---:B------:R-:W-:Y:S01]  /*e9c0*/  HMMA.16816.F32.BF16 R16, R152.reuse, R150, R16 ;  /* 0x000000969810723c */ /* 0x040fe20000041810 */
[----:B------:R-:W3:Y:S07]  /*e9d0*/  LDSM.16.M88.4 R148, [R201+0x3000] ;  /* 0x00300000c994783b */ /* 0x000eee0000000200 */
[C---:B------:R-:W-:Y:S08]  /*e9e0*/  HMMA.16816.F32.BF16 R20, R152.reuse, R164, R20 ;  /* 0x000000a49814723c */ /* 0x040ff00000041814 */
[C---:B------:R-:W-:Y:S01]  /*e9f0*/  HMMA.16816.F32.BF16 R24, R152.reuse, R166, R24 ;  /* 0x000000a69818723c */ /* 0x040fe20000041818 */
[----:B------:R-:W5:Y:S07]  /*ea00*/  LDSM.16.M88.4 R164, [R206+0x9000] ;  /* 0x00900000cea4783b */ /* 0x000f6e0000000200 */
[C---:B-1----:R-:W-:Y:S08]  /*ea10*/  HMMA.16816.F32.BF16 R28, R152.reuse, R136, R28 ;  /* 0x00000088981c723c */ /* 0x042ff0000004181c */
[C---:B------:R-:W-:Y:S01]  /*ea20*/  HMMA.16816.F32.BF16 R32, R152.reuse, R138, R32 ;  /* 0x0000008a9820723c */ /* 0x040fe20000041820 */
[----:B------:R-:W1:Y:S07]  /*ea30*/  LDSM.16.M88.4 R136, [R206+0x9800] ;  /* 0x00980000ce88783b */ /* 0x000e6e0000000200 */
[C---:B----4-:R-:W-:Y:S08]  /*ea40*/  HMMA.16816.F32.BF16 R36, R152.reuse, R140, R36 ;  /* 0x0000008c9824723c */ /* 0x050ff00000041824 */
        /* <DEDUP_REMOVED lines=8> */
[C---:B------:R-:W-:Y:S08]  /*ead0*/  HMMA.16816.F32.BF16 R60, R152.reuse, R156, R60 ;  /* 0x0000009c983c723c */ /* 0x040ff0000004183c */
[----:B------:R-:W-:Y:S01]  /*eae0*/  HMMA.16816.F32.BF16 R64, R152, R158, R64 ;  /* 0x0000009e9840723c */ /* 0x000fe20000041840 */
[----:B------:R-:W-:Y:S04]  /*eaf0*/  LDSM.16.M88.4 R152, [R205+0x2000] ;  /* 0x00200000cd98783b */ /* 0x000fe80000000200 */
[----:B------:R-:W1:Y:S03]  /*eb00*/  LDSM.16.M88.4 R156, [R204+0x4000] ;  /* 0x00400000cc9c783b */ /* 0x000e660000000200 */
[C---:B------:R-:W-:Y:S08]  /*eb10*/  HMMA.16816.F32.BF16 R4, R160.reuse, R168, R4 ;  /* 0x000000a8a004723c */ /* 0x040ff00000041804 */
[C---:B------:R-:W-:Y:S01]  /*eb20*/  HMMA.16816.F32.BF16 R8, R160.reuse, R170, R8 ;  /* 0x000000aaa008723c */ /* 0x040fe20000041808 */
[----:B------:R-:W2:Y:S07]  /*eb30*/  LDSM.16.M88.4 R168, [R204+0x4800] ;  /* 0x00480000cca8783b */ /* 0x000eae0000000200 */
[C---:B------:R-:W-:Y:S08]  /*eb40*/  HMMA.16816.F32.BF16 R12, R160.reuse, R172, R12 ;  /* 0x000000aca00c723c */ /* 0x040ff0000004180c */
[C---:B------:R-:W-:Y:S01]  /*eb50*/  HMMA.16816.F32.BF16 R16, R160.reuse, R174, R16 ;  /* 0x000000aea010723c */ /* 0x040fe20000041810 */
[----:B------:R-:W2:Y:S07]  /*eb60*/  LDSM.16.M88.4 R172, [R204+0x5000] ;  /* 0x00500000ccac783b */ /* 0x000eae0000000200 */
        /* <DEDUP_REMOVED lines=8> */
[----:B------:R-:W5:Y:S07]  /*ebf0*/  LDSM.16.M88.4 R176, [R204+0x7000] ;  /* 0x00700000ccb0783b */ /* 0x000f6e0000000200 */
[C---:B----4-:R-:W-:Y:S08]  /*ec00*/  HMMA.16816.F32.BF16 R44, R160.reuse, R140, R44 ;  /* 0x0000008ca02c723c */ /* 0x050ff0000004182c */
[C---:B------:R-:W-:Y:S01]  /*ec10*/  HMMA.16816.F32.BF16 R48, R160.reuse, R142, R48 ;  /* 0x0000008ea030723c */ /* 0x040fe20000041830 */
[----:B------:R-:W4:Y:S07]  /*ec20*/  LDSM.16.M88.4 R140, [R204+0x7800] ;  /* 0x00780000cc8c783b */ /* 0x000f2e0000000200 */
[C---:B--2---:R-:W-:Y:S08]  /*ec30*/  HMMA.16816.F32.BF16 R52, R160.reuse, R144, R52 ;  /* 0x00000090a034723c */ /* 0x044ff00000041834 */
[C---:B------:R-:W-:Y:S01]  /*ec40*/  HMMA.16816.F32.BF16 R56, R160.reuse, R146, R56 ;  /* 0x00000092a038723c */ /* 0x040fe20000041838 */
[----:B------:R-:W2:Y:S07]  /*ec50*/  LDSM.16.M88.4 R144, [R199+0x8800] ;  /* 0x00880000c790783b */ /* 0x000eae0000000200 */
[C---:B---3--:R-:W-:Y:S08]  /*ec60*/  HMMA.16816.F32.BF16 R60, R160.reuse, R148, R60 ;  /* 0x00000094a03c723c */ /* 0x048ff0000004183c */
[----:B------:R-:W-:Y:S01]  /*ec70*/  HMMA.16816.F32.BF16 R64, R160, R150, R64 ;  /* 0x00000096a040723c */ /* 0x000fe20000041840 */
[----:B------:R-:W3:Y:S04]  /*ec80*/  LDSM.16.M88.4 R148, [R199+0x9000] ;  /* 0x00900000c794783b */ /* 0x000ee80000000200 */
[----:B------:R-:W-:Y:S03]  /*ec90*/  LDSM.16.M88.4 R160, [R199+0xb800] ;  /* 0x00b80000c7a0783b */ /* 0x000fe60000000200 */
        /* <DEDUP_REMOVED lines=12> */
[C---:B-1----:R-:W-:Y:S08]  /*ed60*/  HMMA.16816.F32.BF16 R36, R152.reuse, R136, R36 ;  /* 0x000000889824723c */ /* 0x042ff00000041824 */
        /* <DEDUP_REMOVED lines=8> */
[C---:B----4-:R-:W-:Y:S08]  /*edf0*/  HMMA.16816.F32.BF16 R60, R152.reuse, R140, R60 ;  /* 0x0000008c983c723c */ /* 0x050ff0000004183c */
[----:B------:R-:W-:Y:S01]  /*ee00*/  HMMA.16816.F32.BF16 R64, R152, R142, R64 ;  /* 0x0000008e9840723c */ /* 0x000fe20000041840 */
[----:B------:R-:W4:Y:S04]  /*ee10*/  LDSM.16.M88.4 R140, [R199+0xa000] ;  /* 0x00a00000c78c783b */ /* 0x000f280000000200 */
[----:B------:R-:W5:Y:S03]  /*ee20*/  LDSM.16.M88.4 R152, [R199+0xa800] ;  /* 0x00a80000c798783b */ /* 0x000f660000000200 */
[C---:B------:R-:W-:Y:S08]  /*ee30*/  HMMA.16816.F32.BF16 R4, R184.reuse, R188, R4 ;  /* 0x000000bcb804723c */ /* 0x040ff00000041804 */
[C---:B------:R-:W-:Y:S01]  /*ee40*/  HMMA.16816.F32.BF16 R8, R184.reuse, R190, R8 ;  /* 0x000000beb808723c */ /* 0x040fe20000041808 */
[----:B------:R-:W-:Y:S07]  /*ee50*/  LDSM.16.M88.4 R188, [R201+0x6800] ;  /* 0x00680000c9bc783b */ /* 0x000fee0000000200 */
[C---:B--2---:R-:W-:Y:S08]  /*ee60*/  HMMA.16816.F32.BF16 R12, R184.reuse, R144, R12 ;  /* 0x00000090b80c723c */ /* 0x044ff0000004180c */
[C---:B------:R-:W-:Y:S01]  /*ee70*/  HMMA.16816.F32.BF16 R16, R184.reuse, R146, R16 ;  /* 0x00000092b810723c */ /* 0x040fe20000041810 */
[----:B------:R-:W2:Y:S07]  /*ee80*/  LDSM.16.M88.4 R144, [R201+0x4800] ;  /* 0x00480000c990783b */ /* 0x000eae0000000200 */
[C---:B---3--:R-:W-:Y:S08]  /*ee90*/  HMMA.16816.F32.BF16 R20, R184.reuse, R148, R20 ;  /* 0x00000094b814723c */ /* 0x048ff00000041814 */
[C---:B------:R-:W-:Y:S01]  /*eea0*/  HMMA.16816.F32.BF16 R24, R184.reuse, R150, R24 ;  /* 0x00000096b818723c */ /* 0x040fe20000041818 */
[----:B------:R-:W3:Y:S01]  /*eeb0*/  LDSM.16.M88.4 R148, [R201+0x7800] ;  /* 0x00780000c994783b */ /* 0x000ee20000000200 */
[----:B------:R-:W-:Y:S04]  /*eec0*/  DEPBAR.LE SB0, 0x0 ;  /* 0x000080000000791a */ /* 0x000fe80000000000 */
[----:B------:R-:W-:Y:S02]  /*eed0*/  BAR.SYNC.DEFER_BLOCKING 0x0 ;  /* 0x0000000000007b1d */ /* 0x000fe40000010000 */
[C---:B-1----:R-:W-:Y:S08]  /*eee0*/  HMMA.16816.F32.BF16 R28, R184.reuse, R136, R28 ;  /* 0x00000088b81c723c */ /* 0x042ff0000004181c */
[C---:B------:R-:W-:Y:S08]  /*eef0*/  HMMA.16816.F32.BF16 R32, R184.reuse, R138, R32 ;  /* 0x0000008ab820723c */ /* 0x040ff00000041820 */
[C---:B----4-:R-:W-:Y:S08]  /*ef00*/  HMMA.16816.F32.BF16 R36, R184.reuse, R140, R36 ;  /* 0x0000008cb824723c */ /* 0x050ff00000041824 */
[C---:B------:R-:W-:Y:S08]  /*ef10*/  HMMA.16816.F32.BF16 R40, R184.reuse, R142, R40 ;  /* 0x0000008eb828723c */ /* 0x040ff00000041828 */
[C---:B-----5:R-:W-:Y:S08]  /*ef20*/  HMMA.16816.F32.BF16 R44, R184.reuse, R152, R44 ;  /* 0x00000098b82c723c */ /* 0x060ff0000004182c */
[C---:B------:R-:W-:Y:S08]  /*ef30*/  HMMA.16816.F32.BF16 R48, R184.reuse, R154, R48 ;  /* 0x0000009ab830723c */ /* 0x040ff00000041830 */
[C---:B------:R-:W-:Y:S08]  /*ef40*/  HMMA.16816.F32.BF16 R52, R184.reuse, R156, R52 ;  /* 0x0000009cb834723c */ /* 0x040ff00000041834 */
[C---:B------:R-:W-:Y:S08]  /*ef50*/  HMMA.16816.F32.BF16 R56, R184.reuse, R158, R56 ;  /* 0x0000009eb838723c */ /* 0x040ff00000041838 */
[C---:B------:R-:W-:Y:S08]  /*ef60*/  HMMA.16816.F32.BF16 R60, R184.reuse, R160, R60 ;  /* 0x000000a0b83c723c */ /* 0x040ff0000004183c */
[----:B------:R-:W-:Y:S08]  /*ef70*/  HMMA.16816.F32.BF16 R64, R184, R162, R64 ;  /* 0x000000a2b840723c */ /* 0x000ff00000041840 */
[C---:B------:R-:W-:Y:S08]  /*ef80*/  HMMA.16816.F32.BF16 R4, R164.reuse, R168, R4 ;  /* 0x000000a8a404723c */ /* 0x040ff00000041804 */
[C---:B------:R-:W-:Y:S08]  /*ef90*/  HMMA.16816.F32.BF16 R8, R164.reuse, R170, R8 ;  /* 0x000000aaa408723c */ /* 0x040ff00000041808 */
[C---:B--2---:R-:W-:Y:S08]  /*efa0*/  HMMA.16816.F32.BF16 R12, R164.reuse, R144, R12 ;  /* 0x00000090a40c723c */ /* 0x044ff0000004180c */
[C---:B------:R-:W-:Y:S08]  /*efb0*/  HMMA.16816.F32.BF16 R16, R164.reuse, R146, R16 ;  /* 0x00000092a410723c */ /* 0x040ff00000041810 */
[C---:B------:R-:W-:Y:S07]  /*efc0*/  HMMA.16816.F32.BF16 R20, R164.reuse, R172, R20 ;  /* 0x000000aca414723c */ /* 0x040fee0000041814 */
[----:B------:R-:W-:Y:S01]  /*efd0*/  IMAD.MOV.U32 R172, RZ, RZ, R2 ;  /* 0x000000ffffac7224 */ /* 0x000fe200078e0002 */
[C---:B------:R-:W-:Y:S04]  /*efe0*/  HMMA.16816.F32.BF16 R24, R164.reuse, R174, R24 ;  /* 0x000000aea418723c */ /* 0x040fe80000041818 */
[----:B------:R-:W-:Y:S04]  /*eff0*/  IMAD.MOV.U32 R173, RZ, RZ, R3 ;  /* 0x000000ffffad7224 */ /* 0x000fe800078e0003 */
[C---:B------:R-:W-:Y:S08]  /*f000*/  HMMA.16816.F32.BF16 R28, R164.reuse, R176, R28 ;  /* 0x000000b0a41c723c */ /* 0x040ff0000004181c */
[C---:B------:R-:W-:Y:S08]  /*f010*/  HMMA.16816.F32.BF16 R32, R164.reuse, R178, R32 ;  /* 0x000000b2a420723c */ /* 0x040ff00000041820 */
[C---:B------:R-:W-:Y:S08]  /*f020*/  HMMA.16816.F32.BF16 R36, R164.reuse, R180, R36 ;  /* 0x000000b4a424723c */ /* 0x040ff00000041824 */
[C---:B------:R-:W-:Y:S08]  /*f030*/  HMMA.16816.F32.BF16 R40, R164.reuse, R182, R40 ;  /* 0x000000b6a428723c */ /* 0x040ff00000041828 */
[C---:B------:R-:W-:Y:S08]  /*f040*/  HMMA.16816.F32.BF16 R44, R164.reuse, R188, R44 ;  /* 0x000000bca42c723c */ /* 0x040ff0000004182c */
[C---:B------:R-:W-:Y:S08]  /*f050*/  HMMA.16816.F32.BF16 R48, R164.reuse, R190, R48 ;  /* 0x000000bea430723c */ /* 0x040ff00000041830 */
[C---:B------:R-:W-:Y:S08]  /*f060*/  HMMA.16816.F32.BF16 R52, R164.reuse, R192, R52 ;  /* 0x000000c0a434723c */ /* 0x040ff00000041834 */
[C---:B------:R-:W-:Y:S08]  /*f070*/  HMMA.16816.F32.BF16 R56, R164.reuse, R194, R56 ;  /* 0x000000c2a438723c */ /* 0x040ff00000041838 */
[C---:B---3--:R-:W-:Y:S08]  /*f080*/  HMMA.16816.F32.BF16 R60, R164.reuse, R148, R60 ;  /* 0x00000094a43c723c */ /* 0x048ff0000004183c */
[----:B------:R-:W-:Y:S01]  /*f090*/  HMMA.16816.F32.BF16 R64, R164, R150, R64 ;  /* 0x00000096a440723c */ /* 0x000fe20000041840 */
[----:B------:R-:W-:Y:S02]  /*f0a0*/  @!UPT UIADD3 URZ, URZ, URZ, URZ ;  /* 0x0000003f3f3ff290 */ /* 0x000fe4000fffe03f */
[----:B------:R-:W-:-:S11]  /*f0b0*/  @!P1 BRA `(.L_x_747) ;  /* 0x00000c4000009947 */ /* 0x000fd60003800000 */
[----:B------:R-:W-:Y:S01]  /*f0c0*/  ULDC.64 UR8, c[0x0][0x198] ;  /* 0x0000660000087ab9 */ /* 0x000fe20000000a00 */
[----:B------:R-:W-:Y:S02]  /*f0d0*/  MOV R132, R227 ;  /* 0x000000e300847202 */ /* 0x000fe40000000f00 */
[----:B------:R-:W-:Y:S01]  /*f0e0*/  MOV R2, R226 ;  /* 0x000000e200027202 */ /* 0x000fe20000000f00 */
[----:B------:R-:W-:-:S06]  /*f0f0*/  @!P0 BRA `(.L_x_748) ;  /* 0x000003f000008947 */ /* 0x000fcc0003800000 */
[----:B------:R-:W-:Y:S01]  /*f100*/  IMAD.SHL.U32 R139, R215, 0x80, RZ ;  /* 0x00000080d78b7824 */ /* 0x000fe200078e00ff */
[----:B------:R-:W-:Y:S01]  /*f110*/  IABS R2, c[0x0][0x2d0] ;  /* 0x0000b40000027a13 */ /* 0x000fe20000000000 */
[----:B------:R-:W-:Y:S02]  /*f120*/  UMOV UR8, UR6 ;  /* 0x0000000600087c82 */ /* 0x000fe40008000000 */
[----:B------:R-:W-:Y:S01]  /*f130*/  UMOV UR9, UR7 ;  /* 0x0000000700097c82 */ /* 0x000fe20008000000 */
[----:B------:R-:W1:Y:S01]  /*f140*/  I2F.RP R135, R2 ;  /* 0x0000000200877306 */ /* 0x000e620000209400 */
[C---:B------:R-:W-:Y:S02]  /*f150*/  IADD3 R137, R139.reuse, -0x100, RZ ;  /* 0xffffff008b897810 */ /* 0x040fe40007ffe0ff */
[----:B------:R-:W-:Y:S02]  /*f160*/  IADD3 R139, R139, -0x80, RZ ;  /* 0xffffff808b8b7810 */ /* 0x000fe40007ffe0ff */
[----:B------:R-:W-:Y:S02]  /*f170*/  IABS R132, R137 ;  /* 0x0000008900847213 */ /* 0x000fe40000000000 */
[----:B------:R-:W-:Y:S02]  /*f180*/  IABS R134, R139 ;  /* 0x0000008b00867213 */ /* 0x000fe40000000000 */
[----:B------:R-:W-:Y:S02]  /*f190*/  LOP3.LUT R137, R137, c[0x0][0x2d0], RZ, 0x3c, !PT ;  /* 0x0000b40089897a12 */ /* 0x000fe400078e3cff */
[----:B------:R-:W-:Y:S01]  /*f1a0*/  LOP3.LUT R139, R139, c[0x0][0x2d0], RZ, 0x3c, !PT ;  /* 0x0000b4008b8b7a12 */ /* 0x000fe200078e3cff */
[----:B-1----:R-:W1:Y:S02]  /*f1b0*/  MUFU.RCP R3, R135 ;  /* 0x0000008700037308 */ /* 0x002e640000001000 */
[----:B-1----:R-:W-:Y:S08]  /*f1c0*/  IADD3 R140, R3, 0xffffffe, RZ ;  /* 0x0ffffffe038c7810 */ /* 0x002ff00007ffe0ff */
[----:B------:R-:W1:Y:S02]  /*f1d0*/  F2I.FTZ.U32.TRUNC.NTZ R141, R140 ;  /* 0x0000008c008d7305 */ /* 0x000e64000021f000 */
        /* <DEDUP_REMOVED lines=8> */
[C---:B------:R-:W-:Y:S01]  /*f260*/  IMAD R132, R2.reuse, R3, R132 ;  /* 0x0000000302847224 */ /* 0x040fe200078e0284 */
[----:B------:R-:W-:Y:S01]  /*f270*/  LOP3.LUT R3, RZ, c[0x0][0x2d0], RZ, 0x33, !PT ;  /* 0x0000b400ff037a12 */ /* 0x000fe200078e33ff */
[C---:B------:R-:W-:Y:S03]  /*f280*/  IMAD R134, R2.reuse, R135, R134 ;  /* 0x0000008702867224 */ /* 0x040fe600078e0286 */
[C---:B------:R-:W-:Y:S02]  /*f290*/  ISETP.GT.U32.AND P1, PT, R2.reuse, R132, PT ;  /* 0x000000840200720c */ /* 0x040fe40003f24070 */
[----:B------:R-:W-:Y:S11]  /*f2a0*/  ISETP.GT.U32.AND P2, PT, R2, R134, PT ;  /* 0x000000860200720c */ /* 0x000ff60003f44070 */
[--C-:B------:R-:W-:Y:S01]  /*f2b0*/  @!P1 IMAD.IADD R132, R132, 0x1, -R2.reuse ;  /* 0x0000000184849824 */ /* 0x100fe200078e0a02 */
[----:B------:R-:W-:Y:S01]  /*f2c0*/  @!P1 IADD3 R136, R136, 0x1, RZ ;  /* 0x0000000188889810 */ /* 0x000fe20007ffe0ff */
[----:B------:R-:W-:Y:S01]  /*f2d0*/  @!P2 IMAD.IADD R134, R134, 0x1, -R2 ;  /* 0x000000018686a824 */ /* 0x000fe200078e0a02 */
[----:B------:R-:W-:Y:S02]  /*f2e0*/  ISETP.GE.AND P1, PT, R137, RZ, PT ;  /* 0x000000ff8900720c */ /* 0x000fe40003f26270 */
[-C--:B------:R-:W-:Y:S01]  /*f2f0*/  ISETP.GE.U32.AND P5, PT, R132, R2.reuse, PT ;  /* 0x000000028400720c */ /* 0x080fe20003fa6070 */
[----:B------:R-:W-:Y:S01]  /*f300*/  IMAD.MOV.U32 R132, RZ, RZ, c[0x0][0x2d0] ;  /* 0x0000b400ff847624 */ /* 0x000fe200078e00ff */
[----:B------:R-:W-:Y:S02]  /*f310*/  ISETP.GE.U32.AND P6, PT, R134, R2, PT ;  /* 0x000000028600720c */ /* 0x000fe40003fc6070 */
[----:B------:R-:W-:Y:S02]  /*f320*/  @!P2 IADD3 R138, R138, 0x1, RZ ;  /* 0x000000018a8aa810 */ /* 0x000fe40007ffe0ff */
[----:B------:R-:W-:Y:S07]  /*f330*/  ISETP.GE.AND P2, PT, R139, RZ, PT ;  /* 0x000000ff8b00720c */ /* 0x000fee0003f46270 */
[----:B------:R-:W-:Y:S02]  /*f340*/  @P5 IADD3 R136, R136, 0x1, RZ ;  /* 0x0000000188885810 */ /* 0x000fe40007ffe0ff */
[----:B------:R-:W-:Y:S02]  /*f350*/  @P6 IADD3 R138, R138, 0x1, RZ ;  /* 0x000000018a8a6810 */ /* 0x000fe40007ffe0ff */
[----:B------:R-:W-:Y:S01]  /*f360*/  ISETP.NE.AND P5, PT, RZ, c[0x0][0x2d0], PT ;  /* 0x0000b400ff007a0c */ /* 0x000fe20003fa5270 */
        /* <DEDUP_REMOVED lines=18> */
[C---:B------:R-:W-:Y:S01]  /*f490*/  IMAD.WIDE.U32 R136, R134.reuse, c[0x0][0x180], R136 ;  /* 0x0000600086887a25 */ /* 0x040fe200078e0088 */
[----:B------:R-:W-:Y:S03]  /*f4a0*/  SHF.R.S32.HI R3, RZ, 0x1f, R134 ;  /* 0x0000001fff037819 */ /* 0x000fe60000011486 */
[----:B------:R-:W-:Y:S02]  /*f4b0*/  IMAD.MOV.U32 R132, RZ, RZ, R136 ;  /* 0x000000ffff847224 */ /* 0x000fe400078e0088 */
[----:B------:R-:W-:Y:S04]  /*f4c0*/  IMAD R3, R3, c[0x0][0x180], RZ ;  /* 0x0000600003037a24 */ /* 0x000fe800078e02ff */
[----:B------:R-:W-:Y:S04]  /*f4d0*/  IMAD R3, R134, c[0x0][0x184], R3 ;  /* 0x0000610086037a24 */ /* 0x000fe800078e0203 */
[----:B------:R-:W-:Y:S02]  /*f4e0*/  IMAD.IADD R2, R137, 0x1, R3 ;  /* 0x0000000189027824 */ /* 0x000fe400078e0203 */
.L_x_748:
[----:B------:R1:W-:Y:S01]  /*f4f0*/  @P4 STS.128 [R216+0x4000], RZ ;  /* 0x004000ffd8004388 */ /* 0x0003e20000000c00 */
[C---:B------:R-:W-:Y:S01]  /*f500*/  LEA R146, P2, R132.reuse, R230, 0x1 ;  /* 0x000000e684927211 */ /* 0x040fe200078408ff */
[----:B------:R-:W-:Y:S01]  /*f510*/  UMOV UR6, UR8 ;  /* 0x0000000800067c82 */ /* 0x000fe20008000000 */
[----:B------:R-:W-:Y:S01]  /*f520*/  IADD3 R3, P1, R211, R132, RZ ;  /* 0x00000084d3037210 */ /* 0x000fe20007f3e0ff */
[----:B------:R-:W-:Y:S01]  /*f530*/  UMOV UR7, UR9 ;  /* 0x0000000900077c82 */ /* 0x000fe20008000000 */
[--C-:B------:R-:W-:Y:S02]  /*f540*/  LEA.HI.X R147, R132, R231, R2.reuse, 0x1, P2 ;  /* 0x000000e784937211 */ /* 0x100fe400010f0c02 */
[CC--:B------:R-:W-:Y:S01]  /*f550*/  @!P4 LEA R148, P5, R3.reuse, R230.reuse, 0x1 ;  /* 0x000000e60394c211 */ /* 0x0c0fe200078a08ff */
[C---:B------:R-:W-:Y:S01]  /*f560*/  IMAD.X R132, R210.reuse, 0x1, R2, P1 ;  /* 0x00000001d2847824 */ /* 0x040fe200008e0602 */
[-C--:B------:R-:W-:Y:S01]  /*f570*/  @!P3 LEA R140, P1, R3, R230.reuse, 0x1 ;  /* 0x000000e6038cb211 */ /* 0x080fe200078208ff */
[----:B------:R-:W-:Y:S01]  /*f580*/  @!PT LDS RZ, [RZ] ;  /* 0x00000000fffff984 */ /* 0x000fe20000000800 */
[----:B------:R-:W-:Y:S01]  /*f590*/  @!PT LDS RZ, [RZ] ;  /* 0x00000000fffff984 */ /* 0x000fe20000000800 */
[----:B------:R-:W-:Y:S01]  /*f5a0*/  @!PT LDS RZ, [RZ] ;  /* 0x00000000fffff984 */ /* 0x000fe20000000800 */
[----:B------:R1:W-:Y:S01]  /*f5b0*/  @!P4 LDGSTS.E.BYPASS.LTC128B.128 [R216+0x4000], [R146.64] ;  /* 0x0400000092d8cfae */ /* 0x0003e2000b901d4c */
[----:B------:R-:W-:Y:S02]  /*f5c0*/  IADD3 R135, P2, R211, R3, RZ ;  /* 0x00000003d3877210 */ /* 0x000fe40007f5e0ff */
[CCC-:B------:R-:W-:Y:S01]  /*f5d0*/  @!P4 LEA.HI.X R149, R3.reuse, R231.reuse, R132.reuse, 0x1, P5 ;  /* 0x000000e70395c211 */ /* 0x1c0fe200028f0c84 */
[----:B------:R1:W-:Y:S01]  /*f5e0*/  @P3 STS.128 [R216+0x8000], RZ ;  /* 0x008000ffd8003388 */ /* 0x0003e20000000c00 */
[-CC-:B------:R-:W-:Y:S01]  /*f5f0*/  @!P3 LEA.HI.X R141, R3, R231.reuse, R132.reuse, 0x1, P1 ;  /* 0x000000e7038db211 */ /* 0x180fe200008f0c84 */
[C---:B------:R-:W-:Y:S01]  /*f600*/  IMAD.X R132, R210.reuse, 0x1, R132, P2 ;  /* 0x00000001d2847824 */ /* 0x040fe200010e0684 */
[CC--:B------:R-:W-:Y:S01]  /*f610*/  @!P4 LEA R144, P5, R135.reuse, R230.reuse, 0x1 ;  /* 0x000000e68790c211 */ /* 0x0c0fe200078a08ff */
[----:B------:R-:W-:Y:S01]  /*f620*/  @!PT LDS RZ, [RZ] ;  /* 0x00000000fffff984 */ /* 0x000fe20000000800 */
[----:B------:R-:W-:Y:S01]  /*f630*/  @!PT LDS RZ, [RZ] ;  /* 0x00000000fffff984 */ /* 0x000fe20000000800 */
[----:B------:R-:W-:Y:S01]  /*f640*/  @!PT LDS RZ, [RZ] ;  /* 0x00000000fffff984 */ /* 0x000fe20000000800 */
[----:B------:R1:W-:Y:S01]  /*f650*/  @!P3 LDGSTS.E.BYPASS.LTC128B.128 [R216+0x8000], [R146.64+0x80] ;  /* 0x0800008092d8bfae */ /* 0x0003e2000b901d4c */
[CC--:B------:R-:W-:Y:S02]  /*f660*/  @!P3 LEA R138, P1, R135.reuse, R230.reuse, 0x1 ;  /* 0x000000e6878ab211 */ /* 0x0c0fe400078208ff */
[CCC-:B------:R-:W-:Y:S01]  /*f670*/  @!P4 LEA.HI.X R145, R135.reuse, R231.reuse, R132.reuse, 0x1, P5 ;  /* 0x000000e78791c211 */ /* 0x1c0fe200028f0c84 */
[----:B------:R1:W-:Y:S01]  /*f680*/  @P4 STS.128 [R216+0x4800], RZ ;  /* 0x004800ffd8004388 */ /* 0x0003e20000000c00 */
[--C-:B------:R-:W-:Y:S02]  /*f690*/  @!P3 LEA.HI.X R139, R135, R231, R132.reuse, 0x1, P1 ;  /* 0x000000e7878bb211 */ /* 0x100fe400008f0c84 */
[----:B------:R-:W-:Y:S01]  /*f6a0*/  IADD3 R3, P2, R211, R135, RZ ;  /* 0x00000087d3037210 */ /* 0x000fe20007f5e0ff */
[----:B------:R-:W-:Y:S01]  /*f6b0*/  @!PT LDS RZ, [RZ] ;  /* 0x00000000fffff984 */ /* 0x000fe20000000800 */
[----:B------:R-:W-:Y:S01]  /*f6c0*/  @!PT LDS RZ, [RZ] ;  /* 0x00000000fffff984 */ /* 0x000fe20000000800 */
[----:B------:R-:W-:Y:S01]  /*f6d0*/  @!PT LDS RZ, [RZ] ;  /* 0x00000000fffff984 */ /* 0x000fe20000000800 */
[----:B------:R1:W-:Y:S03]  /*f6e0*/  @!P4 LDGSTS.E.BYPASS.LTC128B.128 [R216+0x4800], [R148.64] ;  /* 0x0480000094d8cfae */ /* 0x0003e6000b901d4c */
[CC--:B------:R-:W-:Y:S01]  /*f6f0*/  @!P4 LEA R142, P5, R3.reuse, R230.reuse, 0x1 ;  /* 0x000000e6038ec211 */ /* 0x0c0fe200078a08ff */
[----:B------:R1:W-:Y:S01]  /*f700*/  @P3 STS.128 [R216+0x8800], RZ ;  /* 0x008800ffd8003388 */ /* 0x0003e20000000c00 */
[-C--:B------:R-:W-:Y:S01]  /*f710*/  @!P3 LEA R136, P1, R3, R230.reuse, 0x1 ;  /* 0x000000e60388b211 */ /* 0x080fe200078208ff */
[C---:B------:R-:W-:Y:S01]  /*f720*/  IMAD.X R132, R210.reuse, 0x1, R132, P2 ;  /* 0x00000001d2847824 */ /* 0x040fe200010e0684 */
[----:B------:R-:W-:Y:S01]  /*f730*/  IADD3 R135, P2, R211, R3, RZ ;  /* 0x00000003d3877210 */ /* 0x000fe20007f5e0ff */
[----:B------:R-:W-:Y:S01]  /*f740*/  @!PT LDS RZ, [RZ] ;  /* 0x00000000fffff984 */ /* 0x000fe20000000800 */
[----:B------:R-:W-:Y:S01]  /*f750*/  @!PT LDS RZ, [RZ] ;  /* 0x00000000fffff984 */ /* 0x000fe20000000800 */
[----:B------:R-:W-:Y:S01]  /*f760*/  @!PT LDS RZ, [RZ] ;  /* 0x00000000fffff984 */ /* 0x000fe20000000800 */
[----:B------:R1:W-:Y:S03]  /*f770*/  @!P3 LDGSTS.E.BYPASS.LTC128B.128 [R216+0x8800], [R140.64+0x80] ;  /* 0x088000808cd8bfae */ /* 0x0003e6000b901d4c */
        /* <DEDUP_REMOVED lines=17> */
[----:B------:R1:W-:Y:S03]  /*f890*/  @!P3 LDGSTS.E.BYPASS.LTC128B.128 [R216+0x9000], [R138.64+0x80] ;  /* 0x090000808ad8bfae */ /* 0x0003e6000b901d4c */
        /* <DEDUP_REMOVED lines=8> */
[----:B------:R1:W-:Y:S03]  /*f920*/  @!P4 LDGSTS.E.BYPASS.LTC128B.128 [R216+0x5800], [R142.64] ;  /* 0x058000008ed8cfae */ /* 0x0003e6000b901d4c */
        /* <DEDUP_REMOVED lines=10> */
[--C-:B------:R-:W-:Y:S01]  /*f9d0*/  @!P4 LEA.HI.X R161, R135, R231, R132.reuse, 0x1, P6 ;  /* 0x000000e787a1c211 */ /* 0x100fe200030f0c84 */
[----:B------:R1:W-:Y:S01]  /*f9e0*/  @P4 STS.128 [R216+0x6000], RZ ;  /* 0x006000ffd8004388 */ /* 0x0003e20000000c00 */
[----:B------:R-:W-:Y:S02]  /*f9f0*/  IADD3 R3, P1, R211, R135, RZ ;  /* 0x00000087d3037210 */ /* 0x000fe40007f3e0ff */
[-CC-:B------:R-:W-:Y:S01]  /*fa00*/  @!P3 LEA.HI.X R135, R135, R231.reuse, R132.reuse, 0x1, P2 ;  /* 0x000000e78787b211 */ /* 0x180fe200010f0c84 */
[----:B------:R-:W-:Y:S01]  /*fa10*/  @!PT LDS RZ, [RZ] ;  /* 0x00000000fffff984 */ /* 0x000fe20000000800 */
[----:B------:R-:W-:Y:S01]  /*fa20*/  @!PT LDS RZ, [RZ] ;  /* 0x00000000fffff984 */ /* 0x000fe20000000800 */
[----:B------:R-:W-:Y:S01]  /*fa30*/  @!PT LDS RZ, [RZ] ;  /* 0x00000000fffff984 */ /* 0x000fe20000000800 */
[----:B------:R1:W-:Y:S01]  /*fa40*/  @!P4 LDGSTS.E.BYPASS.LTC128B.128 [R216+0x6000], [R152.64] ;  /* 0x0600000098d8cfae */ /* 0x0003e2000b901d4c */
[CC--:B------:R-:W-:Y:S01]  /*fa50*/  @!P4 LEA R158, P5, R3.reuse, R230.reuse, 0x1 ;  /* 0x000000e6039ec211 */ /* 0x0c0fe200078a08ff */
[----:B------:R-:W-:Y:S01]  /*fa60*/  IMAD.X R2, R210, 0x1, R132, P1 ;  /* 0x00000001d2027824 */ /* 0x000fe200008e0684 */
[C---:B------:R-:W-:Y:S01]  /*fa70*/  @!P3 LEA R162, P1, R3.reuse, R230, 0x1 ;  /* 0x000000e603a2b211 */ /* 0x040fe200078208ff */
[----:B------:R1:W-:Y:S01]  /*fa80*/  @P3 STS.128 [R216+0xa000], RZ ;  /* 0x00a000ffd8003388 */ /* 0x0003e20000000c00 */
[----:B------:R-:W-:Y:S02]  /*fa90*/  IMAD.MOV.U32 R230, RZ, RZ, R146 ;  /* 0x000000ffffe67224 */ /* 0x000fe400078e0092 */
[CCC-:B------:R-:W-:Y:S01]  /*faa0*/  @!P4 LEA.HI.X R159, R3.reuse, R231.reuse, R2.reuse, 0x1, P5 ;  /* 0x000000e7039fc211 */ /* 0x1c0fe200028f0c02 */
[----:B------:R-:W-:Y:S01]  /*fab0*/  @!PT LDS RZ, [RZ] ;  /* 0x00000000fffff984 */ /* 0x000fe20000000800 */
[----:B------:R-:W-:Y:S01]  /*fac0*/  @!PT LDS RZ, [RZ] ;  /* 0x00000000fffff984 */ /* 0x000fe20000000800 */
[----:B------:R-:W-:Y:S01]  /*fad0*/  @!PT LDS RZ, [RZ] ;  /* 0x00000000fffff984 */ /* 0x000fe20000000800 */
[----:B------:R1:W-:Y:S01]  /*fae0*/  @!P3 LDGSTS.E.BYPASS.LTC128B.128 [R216+0xa000], [R150.64+0x80] ;  /* 0x0a00008096d8bfae */ /* 0x0003e2000b901d4c */
[----:B------:R-:W-:Y:S01]  /*faf0*/  @!P3 LEA.HI.X R163, R3, R231, R2, 0x1, P1 ;  /* 0x000000e703a3b211 */ /* 0x000fe200008f0c02 */
[----:B------:R-:W-:Y:S02]  /*fb00*/  IMAD.MOV.U32 R231, RZ, RZ, R147 ;  /* 0x000000ffffe77224 */ /* 0x000fe400078e0093 */
        /* <DEDUP_REMOVED lines=30> */
[----:B------:R-:W0:Y:S02]  /*fcf0*/  LDGDEPBAR ;  /* 0x00000000000079af */ /* 0x000e240000000000 */
.L_x_747:
[----:B------:R-:W-:Y:S01]  /*fd00*/  FMNMX.FTZ R2, R4, R133, !PT ;  /* 0x0000008504027209 */ /* 0x000fe20007810000 */
[----:B-1----:R-:W-:Y:S01]  /*fd10*/  LDSM.16.MT88.4 R140, [R198+0xc000] ;  /* 0x00c00000c68c783b */ /* 0x002fe20000004200 */
[----:B------:R-:W-:Y:S01]  /*fd20*/  FMNMX.FTZ R132, R6, R0, !PT ;  /* 0x0000000006847209 */ /* 0x000fe20007810000 */
[----:B------:R-:W-:Y:S01]  /*fd30*/  UMOV UR8, UR11 ;  /* 0x0000000b00087c82 */ /* 0x000fe20008000000 */
[----:B------:R-:W-:Y:S01]  /*fd40*/  FMNMX.FTZ R3, R5, R2, !PT ;  /* 0x0000000205037209 */ /* 0x000fe20007810000 */
[----:B------:R-:W-:Y:S01]  /*fd50*/  UMOV UR9, UR10 ;  /* 0x0000000a00097c82 */ /* 0x000fe20008000000 */
[----:B------:R-:W-:Y:S02]  /*fd60*/  FMNMX.FTZ R135, R7, R132, !PT ;  /* 0x0000008407877209 */ /* 0x000fe40007810000 */
[----:B------:R-:W-:Y:S01]  /*fd70*/  FMNMX.FTZ R2, R8, R3, !PT ;  /* 0x0000000308027209 */ /* 0x000fe20007810000 */
[----:B------:R-:W-:Y:S01]  /*fd80*/  LDSM.16.MT88.4 R144, [R197+0xc000] ;  /* 0x00c00000c590783b */ /* 0x000fe20000004200 */
[----:B------:R-:W-:Y:S02]  /*fd90*/  FMNMX.FTZ R132, R10, R135, !PT ;  /* 0x000000870a847209 */ /* 0x000fe40007810000 */
        /* <DEDUP_REMOVED lines=52> */
[----:B------:R-:W-:Y:S04]  /*100e0*/  FMNMX.FTZ R3, R61, R2, !PT ;  /* 0x000000023d037209 */ /* 0x000fe80007810000 */
[----:B------:R-:W-:Y:S02]  /*100f0*/  FMNMX.FTZ R2, R64, R3, !PT ;  /* 0x0000000340027209 */ /* 0x000fe40007810000 */
[----:B------:R-:W-:Y:S02]  /*10100*/  FMNMX.FTZ R3, R63, R132, !PT ;  /* 0x000000843f037209 */ /* 0x000fe40007810000 */
[----:B------:R-:W-:Y:S02]  /*10110*/  FMNMX.FTZ R136, R65, R2, !PT ;  /* 0x0000000241887209 */ /* 0x000fe40007810000 */
[----:B------:R-:W-:Y:S03]  /*10120*/  FMNMX.FTZ R2, R66, R3, !PT ;  /* 0x0000000342027209 */ /* 0x000fe60007810000 */
[----:B------:R-:W-:Y:S01]  /*10130*/  SHFL.BFLY PT, R3, R136, 0x2, 0x1f ;  /* 0x0c401f0088037f89 */ /* 0x000fe200000e0000 */
[----:B------:R-:W-:Y:S07]  /*10140*/  FMNMX.FTZ R137, R67, R2, !PT ;  /* 0x0000000243897209 */ /* 0x000fee0007810000 */
[----:B------:R-:W1:Y:S02]  /*10150*/  SHFL.BFLY PT, R2, R137, 0x2, 0x1f ;  /* 0x0c401f0089027f89 */ /* 0x000e6400000e0000 */
[----:B-1----:R-:W-:Y:S02]  /*10160*/  FMNMX.FTZ R134, R137, R2, !PT ;  /* 0x0000000289867209 */ /* 0x002fe40007810000 */
[----:B------:R-:W-:Y:S04]  /*10170*/  FMNMX.FTZ R139, R136, R3, !PT ;  /* 0x00000003888b7209 */ /* 0x000fe80007810000 */
[----:B------:R-:W1:Y:S08]  /*10180*/  SHFL.BFLY PT, R3, R134, 0x1, 0x1f ;  /* 0x0c201f0086037f89 */ /* 0x000e7000000e0000 */
[----:B------:R-:W2:Y:S01]  /*10190*/  SHFL.BFLY PT, R132, R139, 0x1, 0x1f ;  /* 0x0c201f008b847f89 */ /* 0x000ea200000e0000 */
[----:B-1----:R-:W-:Y:S05]  /*101a0*/  FMNMX.FTZ R3, R134, R3, !PT ;  /* 0x0000000386037209 */ /* 0x002fea0007810000 */
[----:B------:R-:W-:Y:S01]  /*101b0*/  FMUL.FTZ R151, R3, c[0x0][0x23c] ;  /* 0x00008f0003977a20 */ /* 0x000fe20000410000 */
[----:B--2---:R-:W-:Y:S02]  /*101c0*/  FMNMX.FTZ R132, R139, R132, !PT ;  /* 0x000000848b847209 */ /* 0x004fe40007810000 */
[----:B------:R-:W1:Y:S02]  /*101d0*/  LDSM.16.MT88.4 R136, [R200+0xc000] ;  /* 0x00c00000c888783b */ /* 0x000e640000004200 */
[C---:B------:R-:W-:Y:S01]  /*101e0*/  FSETP.NEU.FTZ.AND P1, PT, R132.reuse, -INF , PT ;  /* 0xff8000008400780b */ /* 0x040fe20003f3d000 */
[C---:B------:R-:W-:Y:S02]  /*101f0*/  FADD.FTZ R2, -R132.reuse, R133 ;  /* 0x0000008584027221 */ /* 0x040fe40000010100 */
[----:B------:R-:W-:Y:S02]  /*10200*/  FMUL.FTZ R152, R132, c[0x0][0x23c] ;  /* 0x00008f0084987a20 */ /* 0x000fe40000410000 */
[----:B------:R-:W-:Y:S02]  /*10210*/  FMUL.FTZ R135, R2, c[0x0][0x23c] ;  /* 0x00008f0002877a20 */ /* 0x000fe40000410000 */
[C---:B------:R-:W-:Y:S01]  /*10220*/  FADD.FTZ R133, -R3.reuse, R0 ;  /* 0x0000000003857221 */ /* 0x040fe20000010100 */
[----:B------:R-:W-:Y:S01]  /*10230*/  FSEL R152, R152, RZ, P1 ;  /* 0x000000ff98987208 */ /* 0x000fe20000800000 */
[----:B------:R2:W3:Y:S01]  /*10240*/  MUFU.EX2 R2, R135 ;  /* 0x0000008700027308 */ /* 0x0004e20000000800 */
[----:B------:R-:W-:Y:S01]  /*10250*/  FSETP.NEU.FTZ.AND P1, PT, R3, -INF , PT ;  /* 0xff8000000300780b */ /* 0x000fe20003f3d000 */
[----:B------:R-:W-:Y:S01]  /*10260*/  FMUL.FTZ R0, R133, c[0x0][0x23c] ;  /* 0x00008f0085007a20 */ /* 0x000fe20000410000 */
[----:B------:R-:W-:Y:S01]  /*10270*/  MOV R133, R132 ;  /* 0x0000008400857202 */ /* 0x000fe20000000f00 */
[--C-:B------:R-:W-:Y:S01]  /*10280*/  FFMA.FTZ R134, R4, c[0x0][0x23c], -R152.reuse ;  /* 0x00008f0004867a23 */ /* 0x100fe20000010898 */
[----:B------:R-:W-:Y:S01]  /*10290*/  FSEL R151, R151, RZ, P1 ;  /* 0x000000ff97977208 */ /* 0x000fe20000800000 */
[--C-:B------:R-:W-:Y:S01]  /*102a0*/  FFMA.FTZ R5, R5, c[0x0][0x23c], -R152.reuse ;  /* 0x00008f0005057a23 */ /* 0x100fe20000010898 */
[----:B------:R-:W-:Y:S01]  /*102b0*/  ISETP.GT.AND P1, PT, R215, 0x1, PT ;  /* 0x00000001d700780c */ /* 0x000fe20003f24270 */
[--C-:B------:R-:W-:Y:S01]  /*102c0*/  FFMA.FTZ R148, R9, c[0x0][0x23c], -R152.reuse ;  /* 0x00008f0009947a23 */ /* 0x100fe20000010898 */
[----:B------:R-:W-:Y:S01]  /*102d0*/  IADD3 R215, R215, -0x1, RZ ;  /* 0xffffffffd7d77810 */ /* 0x000fe20007ffe0ff */
[--C-:B------:R-:W-:Y:S01]  /*102e0*/  FFMA.FTZ R149, R6, c[0x0][0x23c], -R151.reuse ;  /* 0x00008f0006957a23 */ /* 0x100fe20000010897 */
[----:B------:R-:W4:Y:S01]  /*102f0*/  MUFU.EX2 R0, R0 ;  /* 0x0000000000007308 */ /* 0x000f220000000800 */
[--C-:B------:R-:W-:Y:S02]  /*10300*/  FFMA.FTZ R6, R7, c[0x0][0x23c], -R151.reuse ;  /* 0x00008f0007067a23 */ /* 0x100fe40000010897 */
[--C-:B------:R-:W-:Y:S02]  /*10310*/  FFMA.FTZ R7, R8, c[0x0][0x23c], -R152.reuse ;  /* 0x00008f0008077a23 */ /* 0x100fe40000010898 */
[--C-:B------:R-:W-:Y:S02]  /*10320*/  FFMA.FTZ R150, R11, c[0x0][0x23c], -R151.reuse ;  /* 0x00008f000b967a23 */ /* 0x100fe40000010897 */
[--C-:B------:R-:W-:Y:S02]  /*10330*/  FFMA.FTZ R162, R20, c[0x0][0x23c], -R152.reuse ;  /* 0x00008f0014a27a23 */ /* 0x100fe40000010898 */
[--C-:B------:R-:W-:Y:S01]  /*10340*/  FFMA.FTZ R161, R21, c[0x0][0x23c], -R152.reuse ;  /* 0x00008f0015a17a23 */ /* 0x100fe20000010898 */
[----:B------:R-:W-:Y:S01]  /*10350*/  MUFU.EX2 R134, R134 ;  /* 0x0000008600867308 */ /* 0x000fe20000000800 */
[--C-:B------:R-:W-:Y:S02]  /*10360*/  FFMA.FTZ R164, R22, c[0x0][0x23c], -R151.reuse ;  /* 0x00008f0016a47a23 */ /* 0x100fe40000010897 */
[--C-:B--2---:R-:W-:Y:S02]  /*10370*/  FFMA.FTZ R135, R10, c[0x0][0x23c], -R151.reuse ;  /* 0x00008f000a877a23 */ /* 0x104fe40000010897 */
[C---:B---3--:R-:W-:Y:S02]  /*10380*/  FMUL.FTZ R8, R2.reuse, R128 ;  /* 0x0000008002087220 */ /* 0x048fe40000410000 */
[C---:B------:R-:W-:Y:S02]  /*10390*/  FMUL.FTZ R9, R2.reuse, R129 ;  /* 0x0000008102097220 */ /* 0x040fe40000410000 */
[C---:B------:R-:W-:Y:S01]  /*103a0*/  FMUL.FTZ R68, R2.reuse, R68 ;  /* 0x0000004402447220 */ /* 0x040fe20000410000 */
[----:B------:R-:W2:Y:S01]  /*103b0*/  MUFU.EX2 R5, R5 ;  /* 0x0000000500057308 */ /* 0x000ea20000000800 */
[C---:B------:R-:W-:Y:S02]  /*103c0*/  FMUL.FTZ R69, R2.reuse, R69 ;  /* 0x0000004502457220 */ /* 0x040fe40000410000 */
[----:B------:R-:W-:Y:S02]  /*103d0*/  FMUL.FTZ R72, R2, R72 ;  /* 0x0000004802487220 */ /* 0x000fe40000410000 */
[C---:B----4-:R-:W-:Y:S02]  /*103e0*/  FMUL.FTZ R10, R0.reuse, R130 ;  /* 0x00000082000a7220 */ /* 0x050fe40000410000 */
[C---:B------:R-:W-:Y:S02]  /*103f0*/  FMUL.FTZ R11, R0.reuse, R131 ;  /* 0x00000083000b7220 */ /* 0x040fe40000410000 */
[C---:B------:R-:W-:Y:S01]  /*10400*/  FMUL.FTZ R70, R0.reuse, R70 ;  /* 0x0000004600467220 */ /* 0x040fe20000410000 */
[----:B------:R-:W-:Y:S01]  /*10410*/  MUFU.EX2 R149, R149 ;  /* 0x0000009500957308 */ /* 0x000fe20000000800 */
[----:B------:R-:W-:Y:S02]  /*10420*/  FMUL.FTZ R71, R0, R71 ;  /* 0x0000004700477220 */ /* 0x000fe40000410000 */
[----:B------:R-:W-:Y:S02]  /*10430*/  FMUL.FTZ R73, R2, R73 ;  /* 0x0000004902497220 */ /* 0x000fe40000410000 */
[C---:B------:R-:W-:Y:S02]  /*10440*/  FMUL.FTZ R74, R0.reuse, R74 ;  /* 0x0000004a004a7220 */ /* 0x040fe40000410000 */
[----:B------:R-:W-:Y:S02]  /*10450*/  FMUL.FTZ R75, R0, R75 ;  /* 0x0000004b004b7220 */ /* 0x000fe40000410000 */
[C---:B------:R-:W-:Y:S01]  /*10460*/  FMUL.FTZ R76, R2.reuse, R76 ;  /* 0x0000004c024c7220 */ /* 0x040fe20000410000 */
[----:B------:R-:W3:Y:S01]  /*10470*/  MUFU.EX2 R6, R6 ;  /* 0x0000000600067308 */ /* 0x000ee20000000800 */
[----:B------:R-:W-:Y:S02]  /*10480*/  FMUL.FTZ R77, R2, R77 ;  /* 0x0000004d024d7220 */ /* 0x000fe40000410000 */
[C---:B------:R-:W-:Y:S01]  /*10490*/  FMUL.FTZ R78, R0.reuse, R78 ;  /* 0x0000004e004e7220 */ /* 0x040fe20000410000 */
[----:B--2---:R-:W-:Y:S01]  /*104a0*/  F2FP.BF16.PACK_AB R128, R5, R134 ;  /* 0x000000860580723e */ /* 0x004fe200000010ff */
[----:B------:R-:W-:Y:S02]  /*104b0*/  FMUL.FTZ R79, R0, R79 ;  /* 0x0000004f004f7220 */ /* 0x000fe40000410000 */
[C---:B------:R-:W-:Y:S02]  /*104c0*/  FMUL.FTZ R80, R2.reuse, R80 ;  /* 0x0000005002507220 */ /* 0x040fe40000410000 */
[----:B------:R-:W-:Y:S01]  /*104d0*/  FMUL.FTZ R81, R2, R81 ;  /* 0x0000005102517220 */ /* 0x000fe20000410000 */
[----:B------:R-:W-:Y:S01]  /*104e0*/  MUFU.EX2 R7, R7 ;  /* 0x0000000700077308 */ /* 0x000fe20000000800 */
[C---:B------:R-:W-:Y:S02]  /*104f0*/  FMUL.FTZ R82, R0.reuse, R82 ;  /* 0x0000005200527220 */ /* 0x040fe40000410000 */
[----:B------:R-:W-:Y:S02]  /*10500*/  FMUL.FTZ R83, R0, R83 ;  /* 0x0000005300537220 */ /* 0x000fe40000410000 */
[C---:B------:R-:W-:Y:S02]  /*10510*/  FMUL.FTZ R84, R2.reuse, R84 ;  /* 0x0000005402547220 */ /* 0x040fe40000410000 */
[----:B------:R-:W-:Y:S02]  /*10520*/  FMUL.FTZ R85, R2, R85 ;  /* 0x0000005502557220 */ /* 0x000fe40000410000 */
[C---:B------:R-:W-:Y:S01]  /*10530*/  FMUL.FTZ R86, R0.reuse, R86 ;  /* 0x0000005600567220 */ /* 0x040fe20000410000 */
[----:B------:R-:W2:Y:S01]  /*10540*/  MUFU.EX2 R148, R148 ;  /* 0x0000009400947308 */ /* 0x000ea20000000800 */
[----:B------:R-:W-:Y:S02]  /*10550*/  FMUL.FTZ R87, R0, R87 ;  /* 0x0000005700577220 */ /* 0x000fe40000410000 */
[----:B------:R-:W-:Y:S01]  /*10560*/  FMUL.FTZ R88, R2, R88 ;  /* 0x0000005802587220 */ /* 0x000fe20000410000 */
[----:B---3--:R-:W-:Y:S01]  /*10570*/  F2FP.BF16.PACK_AB R129, R6, R149 ;  /* 0x000000950681723e */ /* 0x008fe200000010ff */
[----:B------:R-:W-:Y:S02]  /*10580*/  FMUL.FTZ R89, R2, R89 ;  /* 0x0000005902597220 */ /* 0x000fe40000410000 */
[C---:B------:R-:W-:Y:S02]  /*10590*/  FMUL.FTZ R90, R0.reuse, R90 ;  /* 0x0000005a005a7220 */ /* 0x040fe40000410000 */
[----:B------:R-:W-:Y:S01]  /*105a0*/  FMUL.FTZ R91, R0, R91 ;  /* 0x0000005b005b7220 */ /* 0x000fe20000410000 */
[----:B------:R-:W-:Y:S01]  /*105b0*/  MUFU.EX2 R135, R135 ;  /* 0x0000008700877308 */ /* 0x000fe20000000800 */
[--C-:B------:R-:W-:Y:S02]  /*105c0*/  FFMA.FTZ R163, R23, c[0x0][0x23c], -R151.reuse ;  /* 0x00008f0017a37a23 */ /* 0x100fe40000010897 */
[----:B------:R-:W-:Y:S01]  /*105d0*/  LDSM.16.MT88.4 R20, [R198+0x10800] ;  /* 0x01080000c614783b */ /* 0x000fe20000004200 */
[--C-:B------:R-:W-:Y:S02]  /*105e0*/  FFMA.FTZ R165, R32, c[0x0][0x23c], -R152.reuse ;  /* 0x00008f0020a57a23 */ /* 0x100fe40000010898 */
[--C-:B------:R-:W-:Y:S02]  /*105f0*/  FFMA.FTZ R166, R33, c[0x0][0x23c], -R152.reuse ;  /* 0x00008f0021a67a23 */ /* 0x100fe40000010898 */
[--C-:B------:R-:W-:Y:S02]  /*10600*/  FFMA.FTZ R167, R34, c[0x0][0x23c], -R151.reuse ;  /* 0x00008f0022a77a23 */ /* 0x100fe40000010897 */
[----:B------:R-:W3:Y:S01]  /*10610*/  MUFU.EX2 R150, R150 ;  /* 0x0000009600967308 */ /* 0x000ee20000000800 */
[--C-:B------:R-:W-:Y:S02]  /*10620*/  FFMA.FTZ R168, R35, c[0x0][0x23c], -R151.reuse ;  /* 0x00008f0023a87a23 */ /* 0x100fe40000010897 */
[----:B------:R-:W-:Y:S01]  /*10630*/  LDSM.16.MT88.4 R32, [R198+0xd800] ;  /* 0x00d80000c620783b */ /* 0x000fe20000004200 */
[----:B--2---:R-:W-:Y:S01]  /*10640*/  F2FP.BF16.PACK_AB R130, R148, R7 ;  /* 0x000000079482723e */ /* 0x004fe200000010ff */
[--C-:B------:R-:W-:Y:S02]  /*10650*/  FFMA.FTZ R169, R40, c[0x0][0x23c], -R152.reuse ;  /* 0x00008f0028a97a23 */ /* 0x100fe40000010898 */
[--C-:B------:R-:W-:Y:S02]  /*10660*/  FFMA.FTZ R170, R41, c[0x0][0x23c], -R152.reuse ;  /* 0x00008f0029aa7a23 */ /* 0x100fe40000010898 */
[--C-:B------:R-:W-:Y:S01]  /*10670*/  FFMA.FTZ R171, R42, c[0x0][0x23c], -R151.reuse ;  /* 0x00008f002aab7a23 */ /* 0x100fe20000010897 */
[----:B------:R-:W-:Y:S01]  /*10680*/  MUFU.EX2 R162, R162 ;  /* 0x000000a200a27308 */ /* 0x000fe20000000800 */
[--C-:B------:R-:W-:Y:S02]  /*10690*/  FFMA.FTZ R174, R43, c[0x0][0x23c], -R151.reuse ;  /* 0x00008f002bae7a23 */ /* 0x100fe40000010897 */
[----:B------:R-:W-:Y:S01]  /*106a0*/  LDSM.16.MT88.4 R40, [R196+0x12000] ;  /* 0x01200000c428783b */ /* 0x000fe20000004200 */
[--C-:B------:R-:W-:Y:S02]  /*106b0*/  FFMA.FTZ R175, R48, c[0x0][0x23c], -R152.reuse ;  /* 0x00008f0030af7a23 */ /* 0x100fe40000010898 */
[--C-:B------:R-:W-:Y:S02]  /*106c0*/  FFMA.FTZ R176, R49, c[0x0][0x23c], -R152.reuse ;  /* 0x00008f0031b07a23 */ /* 0x100fe40000010898 */
[--C-:B------:R-:W-:Y:S02]  /*106d0*/  FFMA.FTZ R177, R50, c[0x0][0x23c], -R151.reuse ;  /* 0x00008f0032b17a23 */ /* 0x100fe40000010897 */
[--C-:B------:R-:W-:Y:S01]  /*106e0*/  FFMA.FTZ R178, R51, c[0x0][0x23c], -R151.reuse ;  /* 0x00008f0033b27a23 */ /* 0x100fe20000010897 */
[----:B------:R-:W-:Y:S01]  /*106f0*/  MUFU.EX2 R161, R161 ;  /* 0x000000a100a17308 */ /* 0x000fe20000000800 */
[----:B------:R-:W-:Y:S01]  /*10700*/  LDSM.16.MT88.4 R48, [R196+0x13000] ;  /* 0x01300000c430783b */ /* 0x000fe20000004200 */
[----:B------:R-:W-:Y:S01]  /*10710*/  FMUL.FTZ R92, R2, R92 ;  /* 0x0000005c025c7220 */ /* 0x000fe20000410000 */
[----:B---3--:R-:W-:Y:S01]  /*10720*/  F2FP.BF16.PACK_AB R131, R150, R135 ;  /* 0x000000879683723e */ /* 0x008fe200000010ff */
[----:B------:R-:W-:Y:S02]  /*10730*/  FMUL.FTZ R93, R2, R93 ;  /* 0x0000005d025d7220 */ /* 0x000fe40000410000 */
[C---:B------:R-:W-:Y:S02]  /*10740*/  FMUL.FTZ R94, R0.reuse, R94 ;  /* 0x0000005e005e7220 */ /* 0x040fe40000410000 */
[----:B------:R-:W-:Y:S02]  /*10750*/  FMUL.FTZ R95, R0, R95 ;  /* 0x0000005f005f7220 */ /* 0x000fe40000410000 */
[C---:B-1----:R-:W-:Y:S01]  /*10760*/  HMMA.16816.F32.BF16 R8, R128.reuse, R136, R8 ;  /* 0x000000888008723c */ /* 0x042fe20000041808 */
[----:B------:R-:W-:Y:S04]  /*10770*/  MUFU.EX2 R164, R164 ;  /* 0x000000a400a47308 */ /* 0x000fe80000000800 */
[C---:B------:R-:W-:Y:S02]  /*10780*/  FMUL.FTZ R96, R2.reuse, R96 ;  /* 0x0000006002607220 */ /* 0x040fe40000410000 */
[----:B------:R-:W-:Y:S01]  /*10790*/  FMUL.FTZ R97, R2, R97 ;  /* 0x0000006102617220 */ /* 0x000fe20000410000 */
[C---:B------:R-:W-:Y:S01]  /*107a0*/  HMMA.16816.F32.BF16 R68, R128.reuse, R138, R68 ;  /* 0x0000008a8044723c */ /* 0x040fe20000041844 */
[----:B------:R-:W1:Y:S02]  /*107b0*/  LDSM.16.MT88.4 R136, [R196+0xc000] ;  /* 0x00c00000c488783b */ /* 0x000e640000004200 */
[----:B------:R-:W-:Y:S01]  /*107c0*/  MUFU.EX2 R163, R163 ;  /* 0x000000a300a37308 */ /* 0x000fe20000000800 */
[C---:B------:R-:W-:Y:S02]  /*107d0*/  FMUL.FTZ R98, R0.reuse, R98 ;  /* 0x0000006200627220 */ /* 0x040fe40000410000 */
[----:B------:R-:W-:Y:S02]  /*107e0*/  FMUL.FTZ R99, R0, R99 ;  /* 0x0000006300637220 */ /* 0x000fe40000410000 */
[C---:B------:R-:W-:Y:S04]  /*107f0*/  HMMA.16816.F32.BF16 R72, R128.reuse, R140, R72 ;  /* 0x0000008c8048723c */ /* 0x040fe80000041848 */
[C---:B------:R-:W-:Y:S01]  /*10800*/  FMUL.FTZ R100, R2.reuse, R100 ;  /* 0x0000006402647220 */ /* 0x040fe20000410000 */
[----:B------:R-:W-:Y:S01]  /*10810*/  MUFU.EX2 R165, R165 ;  /* 0x000000a500a57308 */ /* 0x000fe20000000800 */
[----:B------:R-:W-:Y:S02]  /*10820*/  FMUL.FTZ R101, R2, R101 ;  /* 0x0000006502657220 */ /* 0x000fe40000410000 */
[C---:B------:R-:W-:Y:S01]  /*10830*/  HMMA.16816.F32.BF16 R76, R128.reuse, R142, R76 ;  /* 0x0000008e804c723c */ /* 0x040fe2000004184c */
[----:B------:R-:W2:Y:S03]  /*10840*/  LDSM.16.MT88.4 R140, [R200+0x10000] ;  /* 0x01000000c88c783b */ /* 0x000ea60000004200 */
[C---:B------:R-:W-:Y:S02]  /*10850*/  FMUL.FTZ R102, R0.reuse, R102 ;  /* 0x0000006600667220 */ /* 0x040fe40000410000 */
[----:B------:R-:W-:Y:S01]  /*10860*/  FMUL.FTZ R103, R0, R103 ;  /* 0x0000006700677220 */ /* 0x000fe20000410000 */
[----:B------:R-:W-:Y:S01]  /*10870*/  MUFU.EX2 R166, R166 ;  /* 0x000000a600a67308 */ /* 0x000fe20000000800 */
[C---:B------:R-:W-:Y:S04]  /*10880*/  HMMA.16816.F32.BF16 R80, R128.reuse, R144, R80 ;  /* 0x000000908050723c */ /* 0x040fe80000041850 */
[--C-:B------:R-:W-:Y:S02]  /*10890*/  FFMA.FTZ R153, R12, c[0x0][0x23c], -R152.reuse ;  /* 0x00008f000c997a23 */ /* 0x100fe40000010898 */
[C---:B------:R-:W-:Y:S02]  /*108a0*/  FMUL.FTZ R12, R2.reuse, R124 ;  /* 0x0000007c020c7220 */ /* 0x040fe40000410000 */
[C---:B------:R-:W-:Y:S01]  /*108b0*/  HMMA.16816.F32.BF16 R84, R128.reuse, R146, R84 ;  /* 0x000000928054723c */ /* 0x040fe20000041854 */
[----:B------:R-:W3:Y:S01]  /*108c0*/  LDSM.16.MT88.4 R144, [R198+0x10000] ;  /* 0x01000000c690783b */ /* 0x000ee20000004200 */
[----:B------:R-:W-:Y:S02]  /*108d0*/  MUFU.EX2 R153, R153 ;  /* 0x0000009900997308 */ /* 0x000fe40000000800 */
[--C-:B------:R-:W-:Y:S02]  /*108e0*/  FFMA.FTZ R154, R13, c[0x0][0x23c], -R152.reuse ;  /* 0x00008f000d9a7a23 */ /* 0x100fe40000010898 */
[----:B------:R-:W-:Y:S02]  /*108f0*/  FMUL.FTZ R13, R2, R125 ;  /* 0x0000007d020d7220 */ /* 0x000fe40000410000 */
[--C-:B------:R-:W-:Y:S01]  /*10900*/  FFMA.FTZ R155, R14, c[0x0][0x23c], -R151.reuse ;  /* 0x00008f000e9b7a23 */ /* 0x100fe20000010897 */
[C---:B-1----:R-:W-:Y:S03]  /*10910*/  HMMA.16816.F32.BF16 R88, R128.reuse, R136, R88 ;  /* 0x000000888058723c */ /* 0x042fe60000041858 */
[C---:B------:R-:W-:Y:S01]  /*10920*/  FMUL.FTZ R14, R0.reuse, R126 ;  /* 0x0000007e000e7220 */ /* 0x040fe20000410000 */
[----:B------:R-:W1:Y:S01]  /*10930*/  MUFU.EX2 R154, R154 ;  /* 0x0000009a009a7308 */ /* 0x000e620000000800 */
[--C-:B------:R-:W-:Y:S02]  /*10940*/  FFMA.FTZ R156, R15, c[0x0][0x23c], -R151.reuse ;  /* 0x00008f000f9c7a23 */ /* 0x100fe40000010897 */
[----:B------:R-:W-:Y:S01]  /*10950*/  FMUL.FTZ R15, R0, R127 ;  /* 0x0000007f000f7220 */ /* 0x000fe20000410000 */
[C---:B------:R-:W-:Y:S01]  /*10960*/  HMMA.16816.F32.BF16 R92, R128.reuse, R138, R92 ;  /* 0x0000008a805c723c */ /* 0x040fe2000004185c */
[----:B------:R-:W4:Y:S03]  /*10970*/  LDSM.16.MT88.4 R136, [R197+0x10000] ;  /* 0x01000000c588783b */ /* 0x000f260000004200 */
[C---:B------:R-:W-:Y:S02]  /*10980*/  FMUL.FTZ R104, R2.reuse, R104 ;  /* 0x0000006802687220 */ /* 0x040fe40000410000 */
[----:B------:R-:W-:Y:S01]  /*10990*/  FMUL.FTZ R105, R2, R105 ;  /* 0x0000006902697220 */ /* 0x000fe20000410000 */
[----:B------:R-:W-:Y:S01]  /*109a0*/  MUFU.EX2 R155, R155 ;  /* 0x0000009b009b7308 */ /* 0x000fe20000000800 */
[C---:B--2---:R-:W-:Y:S01]  /*109b0*/  HMMA.16816.F32.BF16 R96, R128.reuse, R140, R96 ;  /* 0x0000008c8060723c */ /* 0x044fe20000041860 */
[----:B------:R-:W2:Y:S03]  /*109c0*/  LDSM.16.MT88.4 R124, [R196+0x10000] ;  /* 0x01000000c47c783b */ /* 0x000ea60000004200 */
[C---:B------:R-:W-:Y:S02]  /*109d0*/  FMUL.FTZ R106, R0.reuse, R106 ;  /* 0x0000006a006a7220 */ /* 0x040fe40000410000 */
[----:B------:R-:W-:Y:S02]  /*109e0*/  FMUL.FTZ R107, R0, R107 ;  /* 0x0000006b006b7220 */ /* 0x000fe40000410000 */
[C---:B------:R-:W-:Y:S01]  /*109f0*/  HMMA.16816.F32.BF16 R100, R128.reuse, R142, R100 ;  /* 0x0000008e8064723c */ /* 0x040fe20000041864 */
[----:B------:R-:W5:Y:S01]  /*10a00*/  LDSM.16.MT88.4 R140, [R200+0xc800] ;  /* 0x00c80000c88c783b */ /* 0x000f620000004200 */
[----:B------:R-:W1:Y:S02]  /*10a10*/  MUFU.EX2 R156, R156 ;  /* 0x0000009c009c7308 */ /* 0x000e640000000800 */
[C---:B------:R-:W-:Y:S02]  /*10a20*/  FMUL.FTZ R108, R2.reuse, R108 ;  /* 0x0000006c026c7220 */ /* 0x040fe40000410000 */
[----:B------:R-:W-:Y:S02]  /*10a30*/  FMUL.FTZ R109, R2, R109 ;  /* 0x0000006d026d7220 */ /* 0x000fe40000410000 */
[C---:B---3--:R-:W-:Y:S04]  /*10a40*/  HMMA.16816.F32.BF16 R104, R128.reuse, R144, R104 ;  /* 0x000000908068723c */ /* 0x048fe80000041868 */
[C---:B------:R-:W-:Y:S01]  /*10a50*/  FMUL.FTZ R110, R0.reuse, R110 ;  /* 0x0000006e006e7220 */ /* 0x040fe20000410000 */
[----:B------:R-:W-:Y:S01]  /*10a60*/  MUFU.EX2 R167, R167 ;  /* 0x000000a700a77308 */ /* 0x000fe20000000800 */
[----:B------:R-:W-:Y:S02]  /*10a70*/  FMUL.FTZ R111, R0, R111 ;  /* 0x0000006f006f7220 */ /* 0x000fe40000410000 */
[C---:B------:R-:W-:Y:S01]  /*10a80*/  HMMA.16816.F32.BF16 R12, R128.reuse, R146, R12 ;  /* 0x00000092800c723c */ /* 0x040fe2000004180c */
[----:B------:R-:W-:Y:S03]  /*10a90*/  LDSM.16.MT88.4 R144, [R197+0xc800] ;  /* 0x00c80000c590783b */ /* 0x000fe60000004200 */
[--C-:B------:R-:W-:Y:S02]  /*10aa0*/  FFMA.FTZ R157, R16, c[0x0][0x23c], -R152.reuse ;  /* 0x00008f00109d7a23 */ /* 0x100fe40000010898 */
[--C-:B------:R-:W-:Y:S01]  /*10ab0*/  FFMA.FTZ R158, R17, c[0x0][0x23c], -R152.reuse ;  /* 0x00008f00119e7a23 */ /* 0x100fe20000010898 */
[----:B------:R-:W-:Y:S01]  /*10ac0*/  MUFU.EX2 R168, R168 ;  /* 0x000000a800a87308 */ /* 0x000fe20000000800 */
[--C-:B------:R-:W-:Y:S01]  /*10ad0*/  FFMA.FTZ R159, R18, c[0x0][0x23c], -R151.reuse ;  /* 0x00008f00129f7a23 */ /* 0x100fe20000010897 */
[C---:B----4-:R-:W-:Y:S03]  /*10ae0*/  HMMA.16816.F32.BF16 R108, R128.reuse, R136, R108 ;  /* 0x00000088806c723c */ /* 0x050fe6000004186c */
[--C-:B------:R-:W-:Y:S02]  /*10af0*/  FFMA.FTZ R160, R19, c[0x0][0x23c], -R151.reuse ;  /* 0x00008f0013a07a23 */ /* 0x100fe40000010897 */
[C---:B------:R-:W-:Y:S02]  /*10b00*/  FMUL.FTZ R112, R2.reuse, R112 ;  /* 0x0000007002707220 */ /* 0x040fe40000410000 */
[----:B------:R-:W-:Y:S01]  /*10b10*/  FMUL.FTZ R113, R2, R113 ;  /* 0x0000007102717220 */ /* 0x000fe20000410000 */
[----:B------:R-:W-:Y:S01]  /*10b20*/  MUFU.EX2 R157, R157 ;  /* 0x0000009d009d7308 */ /* 0x000fe20000000800 */
[C---:B------:R-:W-:Y:S03]  /*10b30*/  FMUL.FTZ R114, R0.reuse, R114 ;  /* 0x0000007200727220 */ /* 0x040fe60000410000 */
[----:B------:R-:W-:Y:S02]  /*10b40*/  FMUL.FTZ R115, R0, R115 ;  /* 0x0000007300737220 */ /* 0x000fe40000410000 */
[----:B------:R-:W-:Y:S01]  /*10b50*/  FMUL.FTZ R16, R2, R120 ;  /* 0x0000007802107220 */ /* 0x000fe20000410000 */
[----:B-1----:R-:W-:Y:S01]  /*10b60*/  F2FP.BF16.PACK_AB R120, R154, R153 ;  /* 0x000000999a78723e */ /* 0x002fe200000010ff */
[----:B------:R-:W-:Y:S01]  /*10b70*/  FMUL.FTZ R17, R2, R121 ;  /* 0x0000007902117220 */ /* 0x000fe20000410000 */
[----:B------:R-:W-:Y:S01]  /*10b80*/  F2FP.BF16.PACK_AB R121, R156, R155 ;  /* 0x0000009b9c79723e */ /* 0x000fe200000010ff */
[----:B------:R-:W1:Y:S01]  /*10b90*/  MUFU.EX2 R158, R158 ;  /* 0x0000009e009e7308 */ /* 0x000e620000000800 */
[C---:B------:R-:W-:Y:S01]  /*10ba0*/  HMMA.16816.F32.BF16 R112, R128.reuse, R138, R112 ;  /* 0x0000008a8070723c */ /* 0x040fe20000041870 */
[----:B------:R-:W3:Y:S02]  /*10bb0*/  LDSM.16.MT88.4 R136, [R198+0xc800] ;  /* 0x00c80000c688783b */ /* 0x000ee40000004200 */
[C---:B------:R-:W-:Y:S02]  /*10bc0*/  FMUL.FTZ R18, R0.reuse, R122 ;  /* 0x0000007a00127220 */ /* 0x040fe40000410000 */
[----:B------:R-:W-:Y:S02]  /*10bd0*/  FMUL.FTZ R19, R0, R123 ;  /* 0x0000007b00137220 */ /* 0x000fe40000410000 */
[C---:B------:R-:W-:Y:S02]  /*10be0*/  FMUL.FTZ R116, R2.reuse, R116 ;  /* 0x0000007402747220 */ /* 0x040fe40000410000 */
[----:B------:R-:W-:Y:S03]  /*10bf0*/  MUFU.EX2 R159, R159 ;  /* 0x0000009f009f7308 */ /* 0x000fe60000000800 */
[C---:B--2---:R-:W-:Y:S03]  /*10c00*/  HMMA.16816.F32.BF16 R16, R128.reuse, R124, R16 ;  /* 0x0000007c8010723c */ /* 0x044fe60000041810 */
[----:B------:R-:W-:Y:S02]  /*10c10*/  FMUL.FTZ R117, R2, R117 ;  /* 0x0000007502757220 */ /* 0x000fe40000410000 */
[C---:B------:R-:W-:Y:S02]  /*10c20*/  FMUL.FTZ R118, R0.reuse, R118 ;  /* 0x0000007600767220 */ /* 0x040fe40000410000 */
[----:B------:R-:W2:Y:S01]  /*10c30*/  MUFU.EX2 R160, R160 ;  /* 0x000000a000a07308 */ /* 0x000ea20000000800 */
[----:B------:R-:W-:Y:S01]  /*10c40*/  FMUL.FTZ R119, R0, R119 ;  /* 0x0000007700777220 */ /* 0x000fe20000410000 */
[----:B-1----:R-:W-:Y:S03]  /*10c50*/  F2FP.BF16.PACK_AB R122, R158, R157 ;  /* 0x0000009d9e7a723e */ /* 0x002fe600000010ff */
[--C-:B------:R-:W-:Y:S03]  /*10c60*/  FFMA.FTZ R52, R52, c[0x0][0x23c], -R152.reuse ;  /* 0x00008f0034347a23 */ /* 0x100fe60000010898 */
[----:B------:R-:W-:Y:S01]  /*10c70*/  HMMA.16816.F32.BF16 R116, R128, R126, R116 ;  /* 0x0000007e8074723c */ /* 0x000fe20000041874 */
[----:B------:R-:W1:Y:S01]  /*10c80*/  LDSM.16.MT88.4 R124, [R196+0xc800] ;  /* 0x00c80000c47c783b */ /* 0x000e620000004200 */
[----:B------:R-:W-:Y:S01]  /*10c90*/  MUFU.EX2 R169, R169 ;  /* 0x000000a900a97308 */ /* 0x000fe20000000800 */
[--C-:B------:R-:W-:Y:S02]  /*10ca0*/  FFMA.FTZ R53, R53, c[0x0][0x23c], -R152.reuse ;  /* 0x00008f0035357a23 */ /* 0x100fe40000010898 */
[--C-:B------:R-:W-:Y:S02]  /*10cb0*/  FFMA.FTZ R54, R54, c[0x0][0x23c], -R151.reuse ;  /* 0x00008f0036367a23 */ /* 0x100fe40000010897 */
[--C-:B------:R-:W-:Y:S02]  /*10cc0*/  FFMA.FTZ R55, R55, c[0x0][0x23c], -R151.reuse ;  /* 0x00008f0037377a23 */ /* 0x100fe40000010897 */
[----:B------:R-:W4:Y:S03]  /*10cd0*/  LDSM.16.MT88.4 R128, [R200+0x10800] ;  /* 0x01080000c880783b */ /* 0x000f260000004200 */
[----:B------:R-:W-:Y:S01]  /*10ce0*/  MUFU.EX2 R170, R170 ;  /* 0x000000aa00aa7308 */ /* 0x000fe20000000800 */
[--C-:B------:R-:W-:Y:S02]  /*10cf0*/  FFMA.FTZ R56, R56, c[0x0][0x23c], -R152.reuse ;  /* 0x00008f0038387a23 */ /* 0x100fe40000010898 */
[--C-:B------:R-:W-:Y:S01]  /*10d00*/  FFMA.FTZ R57, R57, c[0x0][0x23c], -R152.reuse ;  /* 0x00008f0039397a23 */ /* 0x100fe20000010898 */
[----:B--2---:R-:W-:Y:S01]  /*10d10*/  F2FP.BF16.PACK_AB R123, R160, R159 ;  /* 0x0000009fa07b723e */ /* 0x004fe200000010ff */
[--C-:B------:R-:W-:Y:S02]  /*10d20*/  FFMA.FTZ R58, R58, c[0x0][0x23c], -R151.reuse ;  /* 0x00008f003a3a7a23 */ /* 0x100fe40000010897 */
[--C-:B------:R-:W-:Y:S02]  /*10d30*/  FFMA.FTZ R59, R59, c[0x0][0x23c], -R151.reuse ;  /* 0x00008f003b3b7a23 */ /* 0x100fe40000010897 */
[--C-:B------:R-:W-:Y:S01]  /*10d40*/  FFMA.FTZ R60, R60, c[0x0][0x23c], -R152.reuse ;  /* 0x00008f003c3c7a23 */ /* 0x100fe20000010898 */
[----:B------:R-:W-:Y:S01]  /*10d50*/  MUFU.EX2 R171, R171 ;  /* 0x000000ab00ab7308 */ /* 0x000fe20000000800 */
[C---:B-----5:R-:W-:Y:S05]  /*10d60*/  HMMA.16816.F32.BF16 R8, R120.reuse, R140, R8 ;  /* 0x0000008c7808723c */ /* 0x060fea0000041808 */
[--C-:B------:R-:W-:Y:S02]  /*10d70*/  FFMA.FTZ R61, R61, c[0x0][0x23c], -R152.reuse ;  /* 0x00008f003d3d7a23 */ /* 0x100fe40000010898 */
[--C-:B------:R-:W-:Y:S01]  /*10d80*/  FFMA.FTZ R62, R62, c[0x0][0x23c], -R151.reuse ;  /* 0x00008f003e3e7a23 */ /* 0x100fe20000010897 */
[C---:B------:R-:W-:Y:S01]  /*10d90*/  HMMA.16816.F32.BF16 R68, R120.reuse, R142, R68 ;  /* 0x0000008e7844723c */ /* 0x040fe20000041844 */
[----:B------:R-:W-:Y:S01]  /*10da0*/  LDSM.16.MT88.4 R140, [R196+0x10800] ;  /* 0x01080000c48c783b */ /* 0x000fe20000004200 */
[----:B------:R-:W-:Y:S02]  /*10db0*/  MUFU.EX2 R174, R174 ;  /* 0x000000ae00ae7308 */ /* 0x000fe40000000800 */
[--C-:B------:R-:W-:Y:S02]  /*10dc0*/  FFMA.FTZ R63, R63, c[0x0][0x23c], -R151.reuse ;  /* 0x00008f003f3f7a23 */ /* 0x100fe40000010897 */
[----:B------:R-:W-:Y:S02]  /*10dd0*/  FFMA.FTZ R64, R64, c[0x0][0x23c], -R152 ;  /* 0x00008f0040407a23 */ /* 0x000fe40000010898 */
[C---:B---3--:R-:W-:Y:S04]  /*10de0*/  HMMA.16816.F32.BF16 R72, R120.reuse, R136, R72 ;  /* 0x000000887848723c */ /* 0x048fe80000041848 */
[----:B------:R-:W-:Y:S01]  /*10df0*/  MUFU.EX2 R175, R175 ;  /* 0x000000af00af7308 */ /* 0x000fe20000000800 */
[----:B------:R-:W-:Y:S02]  /*10e00*/  FFMA.FTZ R66, R66, c[0x0][0x23c], -R151 ;  /* 0x00008f0042427a23 */ /* 0x000fe40000010897 */
[----:B------:R-:W-:Y:S01]  /*10e10*/  FFMA.FTZ R134, R2, R235, R134 ;  /* 0x000000eb02867223 */ /* 0x000fe20000010086 */
[C---:B------:R-:W-:Y:S01]  /*10e20*/  HMMA.16816.F32.BF16 R76, R120.reuse, R138, R76 ;  /* 0x0000008a784c723c */ /* 0x040fe2000004184c */
[----:B------:R-:W2:Y:S03]  /*10e30*/  LDSM.16.MT88.4 R136, [R197+0x10800] ;  /* 0x01080000c588783b */ /* 0x000ea60000004200 */
[----:B------:R-:W-:Y:S01]  /*10e40*/  FFMA.FTZ R149, R0, R233, R149 ;  /* 0x000000e900957223 */ /* 0x000fe20000010095 */
[----:B------:R-:W-:Y:S01]  /*10e50*/  MOV R0, R3 ;  /* 0x0000000300007202 */ /* 0x000fe20000000f00 */
[----:B------:R-:W-:Y:S01]  /*10e60*/  MUFU.EX2 R176, R176 ;  /* 0x000000b000b07308 */ /* 0x000fe20000000800 */
[----:B------:R-:W-:Y:S01]  /*10e70*/  FADD.FTZ R134, R5, R134 ;  /* 0x0000008605867221 */ /* 0x000fe20000010000 */
[C---:B------:R-:W-:Y:S04]  /*10e80*/  HMMA.16816.F32.BF16 R80, R120.reuse, R144, R80 ;  /* 0x000000907850723c */ /* 0x040fe80000041850 */
[----:B------:R-:W-:Y:S02]  /*10e90*/  FADD.FTZ R6, R6, R149 ;  /* 0x0000009506067221 */ /* 0x000fe40000010000 */
[----:B------:R-:W-:Y:S02]  /*10ea0*/  FADD.FTZ R7, R7, R134 ;  /* 0x0000008607077221 */ /* 0x000fe40000010000 */
[C---:B------:R-:W-:Y:S01]  /*10eb0*/  HMMA.16816.F32.BF16 R84, R120.reuse, R146, R84 ;  /* 0x000000927854723c */ /* 0x040fe20000041854 */
[----:B------:R-:W-:Y:S03]  /*10ec0*/  MUFU.EX2 R177, R177 ;  /* 0x000000b100b17308 */ /* 0x000fe60000000800 */
[--C-:B------:R-:W-:Y:S02]  /*10ed0*/  FFMA.FTZ R144, R24, c[0x0][0x23c], -R152.reuse ;  /* 0x00008f0018907a23 */ /* 0x100fe40000010898 */
[----:B------:R-:W-:Y:S02]  /*10ee0*/  FFMA.FTZ R145, R25, c[0x0][0x23c], -R152 ;  /* 0x00008f0019917a23 */ /* 0x000fe40000010898 */
[C---:B-1----:R-:W-:Y:S03]  /*10ef0*/  HMMA.16816.F32.BF16 R88, R120.reuse, R124, R88 ;  /* 0x0000007c7858723c */ /* 0x042fe60000041858 */
[----:B------:R-:W-:Y:S01]  /*10f00*/  MUFU.EX2 R144, R144 ;  /* 0x0000009000907308 */ /* 0x000fe20000000800 */
[--C-:B------:R-:W-:Y:S02]  /*10f10*/  FFMA.FTZ R146, R26, c[0x0][0x23c], -R151.reuse ;  /* 0x00008f001a927a23 */ /* 0x100fe40000010897 */
[----:B------:R-:W-:Y:S02]  /*10f20*/  FFMA.FTZ R147, R27, c[0x0][0x23c], -R151 ;  /* 0x00008f001b937a23 */ /* 0x000fe40000010897 */
[C---:B------:R-:W-:Y:S01]  /*10f30*/  HMMA.16816.F32.BF16 R92, R120.reuse, R126, R92 ;  /* 0x0000007e785c723c */ /* 0x040fe2000004185c */
[----:B------:R-:W1:Y:S03]  /*10f40*/  LDSM.16.MT88.4 R124, [R200+0xd000] ;  /* 0x00d00000c87c783b */ /* 0x000e660000004200 */
[----:B------:R-:W-:Y:S01]  /*10f50*/  FADD.FTZ R135, R135, R6 ;  /* 0x0000000687877221 */ /* 0x000fe20000010000 */
[----:B------:R-:W3:Y:S01]  /*10f60*/  MUFU.EX2 R145, R145 ;  /* 0x0000009100917308 */ /* 0x000ee20000000800 */
[----:B------:R-:W-:Y:S02]  /*10f70*/  FADD.FTZ R148, R148, R7 ;  /* 0x0000000794947221 */ /* 0x000fe40000010000 */
[C---:B----4-:R-:W-:Y:S01]  /*10f80*/  HMMA.16816.F32.BF16 R96, R120.reuse, R128, R96 ;  /* 0x000000807860723c */ /* 0x050fe20000041860 */
[----:B------:R-:W4:Y:S03]  /*10f90*/  LDSM.16.MT88.4 R24, [R198+0xd000] ;  /* 0x00d00000c618783b */ /* 0x000f260000004200 */
[----:B------:R-:W-:Y:S02]  /*10fa0*/  FADD.FTZ R150, R150, R135 ;  /* 0x0000008796967221 */ /* 0x000fe40000010000 */
[----:B------:R-:W-:Y:S01]  /*10fb0*/  FADD.FTZ R153, R153, R148 ;  /* 0x0000009499997221 */ /* 0x000fe20000010000 */
[----:B------:R-:W-:Y:S01]  /*10fc0*/  MUFU.EX2 R146, R146 ;  /* 0x0000009200927308 */ /* 0x000fe20000000800 */
[C---:B------:R-:W-:Y:S01]  /*10fd0*/  HMMA.16816.F32.BF16 R100, R120.reuse, R130, R100 ;  /* 0x000000827864723c */ /* 0x040fe20000041864 */
[----:B------:R-:W-:Y:S03]  /*10fe0*/  LDSM.16.MT88.4 R128, [R196+0xd000] ;  /* 0x00d00000c480783b */ /* 0x000fe60000004200 */
[----:B------:R-:W-:Y:S02]  /*10ff0*/  FADD.FTZ R155, R155, R150 ;  /* 0x000000969b9b7221 */ /* 0x000fe40000010000 */
[----:B------:R-:W-:Y:S02]  /*11000*/  FADD.FTZ R154, R154, R153 ;  /* 0x000000999a9a7221 */ /* 0x000fe40000010000 */
[C---:B------:R-:W-:Y:S01]  /*11010*/  HMMA.16816.F32.BF16 R104, R120.reuse, R20, R104 ;  /* 0x000000147868723c */ /* 0x040fe20000041868 */
[----:B------:R-:W5:Y:S03]  /*11020*/  MUFU.EX2 R147, R147 ;  /* 0x0000009300937308 */ /* 0x000f660000000800 */
[----:B------:R-:W-:Y:S02]  /*11030*/  FADD.FTZ R156, R156, R155 ;  /* 0x0000009b9c9c7221 */ /* 0x000fe40000010000 */
[----:B------:R-:W-:Y:S01]  /*11040*/  FADD.FTZ R157, R157, R154 ;  /* 0x0000009a9d9d7221 */ /* 0x000fe20000010000 */
[----:B------:R-:W-:Y:S01]  /*11050*/  F2FP.BF16.PACK_AB R20, R161, R162 ;  /* 0x000000a2a114723e */ /* 0x000fe200000010ff */
[C---:B------:R-:W-:Y:S03]  /*11060*/  HMMA.16816.F32.BF16 R12, R120.reuse, R22, R12 ;  /* 0x00000016780c723c */ /* 0x040fe6000004180c */
[----:B------:R-:W-:Y:S01]  /*11070*/  MUFU.EX2 R178, R178 ;  /* 0x000000b200b27308 */ /* 0x000fe20000000800 */
[----:B------:R-:W-:Y:S01]  /*11080*/  F2FP.BF16.PACK_AB R21, R163, R164 ;  /* 0x000000a4a315723e */ /* 0x000fe200000010ff */
[----:B------:R-:W-:Y:S02]  /*11090*/  FADD.FTZ R159, R159, R156 ;  /* 0x0000009c9f9f7221 */ /* 0x000fe40000010000 */
[----:B---3--:R-:W-:Y:S01]  /*110a0*/  F2FP.BF16.PACK_AB R22, R145, R144 ;  /* 0x000000909116723e */ /* 0x008fe200000010ff */
[C---:B--2---:R-:W-:Y:S04]  /*110b0*/  HMMA.16816.F32.BF16 R108, R120.reuse, R136, R108 ;  /* 0x00000088786c723c */ /* 0x044fe8000004186c */
[----:B------:R-:W-:Y:S01]  /*110c0*/  FADD.FTZ R157, R158, R157 ;  /* 0x0000009d9e9d7221 */ /* 0x000fe20000010000 */
[----:B------:R-:W-:Y:S01]  /*110d0*/  MUFU.EX2 R52, R52 ;  /* 0x0000003400347308 */ /* 0x000fe20000000800 */
[----:B------:R-:W-:Y:S02]  /*110e0*/  FADD.FTZ R159, R160, R159 ;  /* 0x0000009fa09f7221 */ /* 0x000fe40000010000 */
[C---:B------:R-:W-:Y:S01]  /*110f0*/  HMMA.16816.F32.BF16 R112, R120.reuse, R138, R112 ;  /* 0x0000008a7870723c */ /* 0x040fe20000041870 */
[----:B------:R-:W-:Y:S03]  /*11100*/  LDSM.16.MT88.4 R136, [R196+0x11000] ;  /* 0x01100000c488783b */ /* 0x000fe60000004200 */
[----:B-----5:R-:W-:Y:S01]  /*11110*/  F2FP.BF16.PACK_AB R23, R147, R146 ;  /* 0x000000929317723e */ /* 0x020fe200000010ff */
[----:B------:R-:W-:Y:S02]  /*11120*/  FADD.FTZ R162, R162, R157 ;  /* 0x0000009da2a27221 */ /* 0x000fe40000010000 */
[----:B------:R-:W-:Y:S01]  /*11130*/  MUFU.EX2 R53, R53 ;  /* 0x0000003500357308 */ /* 0x000fe20000000800 */
[C---:B------:R-:W-:Y:S04]  /*11140*/  HMMA.16816.F32.BF16 R16, R120.reuse, R140, R16 ;  /* 0x0000008c7810723c */ /* 0x040fe80000041810 */
[----:B------:R-:W-:Y:S02]  /*11150*/  FADD.FTZ R164, R164, R159 ;  /* 0x0000009fa4a47221 */ /* 0x000fe40000010000 */
[----:B------:R-:W-:Y:S02]  /*11160*/  FADD.FTZ R161, R161, R162 ;  /* 0x000000a2a1a17221 */ /* 0x000fe40000010000 */
[----:B------:R-:W-:Y:S01]  /*11170*/  HMMA.16816.F32.BF16 R116, R120, R142, R116 ;  /* 0x0000008e7874723c */ /* 0x000fe20000041874 */
[----:B------:R-:W2:Y:S01]  /*11180*/  LDSM.16.MT88.4 R120, [R197+0xd000] ;  /* 0x00d00000c578783b */ /* 0x000ea20000004200 */
[----:B------:R-:W-:Y:S02]  /*11190*/  MUFU.EX2 R54, R54 ;  /* 0x0000003600367308 */ /* 0x000fe40000000800 */
[--C-:B------:R-:W-:Y:S02]  /*111a0*/  FFMA.FTZ R141, R28, c[0x0][0x23c], -R152.reuse ;  /* 0x00008f001c8d7a23 */ /* 0x100fe40000010898 */
[----:B------:R-:W-:Y:S02]  /*111b0*/  FFMA.FTZ R140, R29, c[0x0][0x23c], -R152 ;  /* 0x00008f001d8c7a23 */ /* 0x000fe40000010898 */
[C---:B-1----:R-:W-:Y:S04]  /*111c0*/  HMMA.16816.F32.BF16 R8, R20.reuse, R124, R8 ;  /* 0x0000007c1408723c */ /* 0x042fe80000041808 */
[----:B------:R-:W-:Y:S01]  /*111d0*/  MUFU.EX2 R141, R141 ;  /* 0x0000008d008d7308 */ /* 0x000fe20000000800 */
[--C-:B------:R-:W-:Y:S02]  /*111e0*/  FFMA.FTZ R143, R30, c[0x0][0x23c], -R151.reuse ;  /* 0x00008f001e8f7a23 */ /* 0x100fe40000010897 */
[----:B------:R-:W-:Y:S01]  /*111f0*/  FFMA.FTZ R142, R31, c[0x0][0x23c], -R151 ;  /* 0x00008f001f8e7a23 */ /* 0x000fe20000010897 */
[C---:B------:R-:W-:Y:S01]  /*11200*/  HMMA.16816.F32.BF16 R68, R20.reuse, R126, R68 ;  /* 0x0000007e1444723c */ /* 0x040fe20000041844 */
[----:B------:R-:W1:Y:S03]  /*11210*/  LDSM.16.MT88.4 R124, [R200+0x11000] ;  /* 0x01100000c87c783b */ /* 0x000e660000004200 */
[----:B------:R-:W-:Y:S02]  /*11220*/  FADD.FTZ R163, R163, R164 ;  /* 0x000000a4a3a37221 */ /* 0x000fe40000010000 */
[----:B------:R-:W3:Y:S01]  /*11230*/  MUFU.EX2 R140, R140 ;  /* 0x0000008c008c7308 */ /* 0x000ee20000000800 */
[----:B------:R-:W-:Y:S01]  /*11240*/  FADD.FTZ R144, R144, R161 ;  /* 0x000000a190907221 */ /* 0x000fe20000010000 */
[C---:B----4-:R-:W-:Y:S01]  /*11250*/  HMMA.16816.F32.BF16 R72, R20.reuse, R24, R72 ;  /* 0x000000181448723c */ /* 0x050fe20000041848 */
[----:B------:R-:W-:Y:S03]  /*11260*/  LDSM.16.MT88.4 R28, [R197+0x11000] ;  /* 0x01100000c51c783b */ /* 0x000fe60000004200 */
[----:B------:R-:W-:Y:S02]  /*11270*/  FADD.FTZ R146, R146, R163 ;  /* 0x000000a392927221 */ /* 0x000fe40000010000 */
[----:B------:R-:W-:Y:S02]  /*11280*/  FADD.FTZ R144, R145, R144 ;  /* 0x0000009091907221 */ /* 0x000fe40000010000 */
[C---:B------:R-:W-:Y:S01]  /*11290*/  HMMA.16816.F32.BF16 R76, R20.reuse, R26, R76 ;  /* 0x0000001a144c723c */ /* 0x040fe2000004184c */
[----:B------:R-:W4:Y:S01]  /*112a0*/  LDSM.16.MT88.4 R24, [R198+0x11000] ;  /* 0x01100000c618783b */ /* 0x000f220000004200 */
[----:B------:R-:W-:Y:S02]  /*112b0*/  MUFU.EX2 R143, R143 ;  /* 0x0000008f008f7308 */ /* 0x000fe40000000800 */
[----:B------:R-:W-:Y:S04]  /*112c0*/  FADD.FTZ R146, R147, R146 ;  /* 0x0000009293927221 */ /* 0x000fe80000010000 */
[C---:B--2---:R-:W-:Y:S04]  /*112d0*/  HMMA.16816.F32.BF16 R80, R20.reuse, R120, R80 ;  /* 0x000000781450723c */ /* 0x044fe80000041850 */
[----:B------:R-:W2:Y:S04]  /*112e0*/  MUFU.EX2 R142, R142 ;  /* 0x0000008e008e7308 */ /* 0x000ea80000000800 */
[C---:B------:R-:W-:Y:S01]  /*112f0*/  HMMA.16816.F32.BF16 R84, R20.reuse, R122, R84 ;  /* 0x0000007a1454723c */ /* 0x040fe20000041854 */
[----:B------:R-:W5:Y:S05]  /*11300*/  LDSM.16.MT88.4 R120, [R200+0xd800] ;  /* 0x00d80000c878783b */ /* 0x000f6a0000004200 */
[----:B------:R-:W-:Y:S02]  /*11310*/  MUFU.EX2 R55, R55 ;  /* 0x0000003700377308 */ /* 0x000fe40000000800 */
[C---:B------:R-:W-:Y:S08]  /*11320*/  HMMA.16816.F32.BF16 R88, R20.reuse, R128, R88 ;  /* 0x000000801458723c */ /* 0x040ff00000041858 */
[----:B------:R-:W-:Y:S01]  /*11330*/  MUFU.EX2 R56, R56 ;  /* 0x0000003800387308 */ /* 0x000fe20000000800 */
[C---:B------:R-:W-:Y:S08]  /*11340*/  HMMA.16816.F32.BF16 R92, R20.reuse, R130, R92 ;  /* 0x00000082145c723c */ /* 0x040ff0000004185c */
[C---:B-1----:R-:W-:Y:S01]  /*11350*/  HMMA.16816.F32.BF16 R96, R20.reuse, R124, R96 ;  /* 0x0000007c1460723c */ /* 0x042fe20000041860 */
[----:B------:R-:W-:Y:S07]  /*11360*/  MUFU.EX2 R57, R57 ;  /* 0x0000003900397308 */ /* 0x000fee0000000800 */
[C---:B------:R-:W-:Y:S01]  /*11370*/  HMMA.16816.F32.BF16 R100, R20.reuse, R126, R100 ;  /* 0x0000007e1464723c */ /* 0x040fe20000041864 */
[----:B------:R-:W-:Y:S02]  /*11380*/  LDSM.16.MT88.4 R124, [R196+0x11800] ;  /* 0x01180000c47c783b */ /* 0x000fe40000004200 */
[----:B------:R-:W-:Y:S05]  /*11390*/  MUFU.EX2 R58, R58 ;  /* 0x0000003a003a7308 */ /* 0x000fea0000000800 */
[C---:B----4-:R-:W-:Y:S05]  /*113a0*/  HMMA.16816.F32.BF16 R104, R20.reuse, R24, R104 ;  /* 0x000000181468723c */ /* 0x050fea0000041868 */
[----:B------:R-:W-:Y:S03]  /*113b0*/  MUFU.EX2 R59, R59 ;  /* 0x0000003b003b7308 */ /* 0x000fe60000000800 */
[C---:B------:R-:W-:Y:S01]  /*113c0*/  HMMA.16816.F32.BF16 R12, R20.reuse, R26, R12 ;  /* 0x0000001a140c723c */ /* 0x040fe2000004180c */
[----:B------:R-:W1:Y:S06]  /*113d0*/  LDSM.16.MT88.4 R24, [R197+0xd800] ;  /* 0x00d80000c518783b */ /* 0x000e6c0000004200 */
[----:B------:R-:W-:Y:S01]  /*113e0*/  MUFU.EX2 R60, R60 ;  /* 0x0000003c003c7308 */ /* 0x000fe20000000800 */
[C---:B------:R-:W-:Y:S08]  /*113f0*/  HMMA.16816.F32.BF16 R108, R20.reuse, R28, R108 ;  /* 0x0000001c146c723c */ /* 0x040ff0000004186c */
[C---:B------:R-:W-:Y:S01]  /*11400*/  HMMA.16816.F32.BF16 R112, R20.reuse, R30, R112 ;  /* 0x0000001e1470723c */ /* 0x040fe20000041870 */
[----:B------:R-:W4:Y:S01]  /*11410*/  LDSM.16.MT88.4 R28, [R196+0xd800] ;  /* 0x00d80000c41c783b */ /* 0x000f220000004200 */
[----:B------:R-:W-:Y:S06]  /*11420*/  MUFU.EX2 R61, R61 ;  /* 0x0000003d003d7308 */ /* 0x000fec0000000800 */
[C---:B------:R-:W-:Y:S04]  /*11430*/  HMMA.16816.F32.BF16 R16, R20.reuse, R136, R16 ;  /* 0x000000881410723c */ /* 0x040fe80000041810 */
[----:B------:R-:W-:Y:S03]  /*11440*/  MUFU.EX2 R62, R62 ;  /* 0x0000003e003e7308 */ /* 0x000fe60000000800 */
[--C-:B------:R-:W-:Y:S01]  /*11450*/  FFMA.FTZ R137, R36, c[0x0][0x23c], -R152.reuse ;  /* 0x00008f0024897a23 */ /* 0x100fe20000010898 */
[----:B------:R-:W-:Y:S04]  /*11460*/  HMMA.16816.F32.BF16 R116, R20, R138, R116 ;  /* 0x0000008a1474723c */ /* 0x000fe80000041874 */
[----:B------:R-:W-:Y:S02]  /*11470*/  FFMA.FTZ R136, R37, c[0x0][0x23c], -R152 ;  /* 0x00008f0025887a23 */ /* 0x000fe40000010898 */
[----:B------:R-:W-:Y:S01]  /*11480*/  MUFU.EX2 R137, R137 ;  /* 0x0000008900897308 */ /* 0x000fe20000000800 */
[----:B---3--:R-:W-:Y:S01]  /*11490*/  F2FP.BF16.PACK_AB R20, R140, R141 ;  /* 0x0000008d8c14723e */ /* 0x008fe200000010ff */
[--C-:B------:R-:W-:Y:S01]  /*114a0*/  FFMA.FTZ R139, R38, c[0x0][0x23c], -R151.reuse ;  /* 0x00008f00268b7a23 */ /* 0x100fe20000010897 */
[----:B--2---:R-:W-:Y:S03]  /*114b0*/  F2FP.BF16.PACK_AB R21, R142, R143 ;  /* 0x0000008f8e15723e */ /* 0x004fe600000010ff */
[----:B------:R-:W-:Y:S01]  /*114c0*/  F2FP.BF16.PACK_AB R22, R166, R165 ;  /* 0x000000a5a616723e */ /* 0x000fe200000010ff */
[----:B------:R-:W-:Y:S01]  /*114d0*/  FFMA.FTZ R138, R39, c[0x0][0x23c], -R151 ;  /* 0x00008f00278a7a23 */ /* 0x000fe20000010897 */
[----:B------:R-:W-:Y:S01]  /*114e0*/  F2FP.BF16.PACK_AB R23, R168, R167 ;  /* 0x000000a7a817723e */ /* 0x000fe200000010ff */
[----:B------:R-:W-:Y:S01]  /*114f0*/  LDSM.16.MT88.4 R36, [R198+0x11800] ;  /* 0x01180000c624783b */ /* 0x000fe20000004200 */
[----:B------:R-:W2:Y:S01]  /*11500*/  MUFU.EX2 R136, R136 ;  /* 0x0000008800887308 */ /* 0x000ea20000000800 */
[----:B------:R-:W-:Y:S02]  /*11510*/  FADD.FTZ R141, R141, R144 ;  /* 0x000000908d8d7221 */ /* 0x000fe40000010000 */
[----:B------:R-:W-:Y:S02]  /*11520*/  FADD.FTZ R143, R143, R146 ;  /* 0x000000928f8f7221 */ /* 0x000fe40000010000 */
[C---:B-----5:R-:W-:Y:S03]  /*11530*/  HMMA.16816.F32.BF16 R8, R20.reuse, R120, R8 ;  /* 0x000000781408723c */ /* 0x060fe60000041808 */
[----:B------:R-:W-:Y:S02]  /*11540*/  FADD.FTZ R140, R140, R141 ;  /* 0x0000008d8c8c7221 */ /* 0x000fe40000010000 */
[----:B------:R-:W-:Y:S01]  /*11550*/  MUFU.EX2 R139, R139 ;  /* 0x0000008b008b7308 */ /* 0x000fe20000000800 */
[----:B------:R-:W-:Y:S02]  /*11560*/  FADD.FTZ R142, R142, R143 ;  /* 0x0000008f8e8e7221 */ /* 0x000fe40000010000 */
[C---:B------:R-:W-:Y:S01]  /*11570*/  HMMA.16816.F32.BF16 R68, R20.reuse, R122, R68 ;  /* 0x0000007a1444723c */ /* 0x040fe20000041844 */
[----:B------:R-:W-:Y:S03]  /*11580*/  LDSM.16.MT88.4 R120, [R197+0x11800] ;  /* 0x01180000c578783b */ /* 0x000fe60000004200 */
[----:B------:R-:W-:Y:S02]  /*11590*/  FADD.FTZ R165, R165, R140 ;  /* 0x0000008ca5a57221 */ /* 0x000fe40000010000 */
[----:B------:R-:W-:Y:S01]  /*115a0*/  FADD.FTZ R167, R167, R142 ;  /* 0x0000008ea7a77221 */ /* 0x000fe20000010000 */
[----:B------:R-:W3:Y:S01]  /*115b0*/  MUFU.EX2 R138, R138 ;  /* 0x0000008a008a7308 */ /* 0x000ee20000000800 */
[C---:B------:R-:W-:Y:S04]  /*115c0*/  HMMA.16816.F32.BF16 R72, R20.reuse, R32, R72 ;  /* 0x000000201448723c */ /* 0x040fe80000041848 */
[----:B------:R-:W-:Y:S02]  /*115d0*/  FADD.FTZ R166, R166, R165 ;  /* 0x000000a5a6a67221 */ /* 0x000fe40000010000 */
[----:B------:R-:W-:Y:S02]  /*115e0*/  FADD.FTZ R168, R168, R167 ;  /* 0x000000a7a8a87221 */ /* 0x000fe40000010000 */
[C---:B------:R-:W-:Y:S01]  /*115f0*/  HMMA.16816.F32.BF16 R76, R20.reuse, R34, R76 ;  /* 0x00000022144c723c */ /* 0x040fe2000004184c */
[----:B------:R-:W5:Y:S01]  /*11600*/  LDSM.16.MT88.4 R32, [R200+0x11800] ;  /* 0x01180000c820783b */ /* 0x000f620000004200 */
[----:B------:R-:W-:Y:S06]  /*11610*/  MUFU.EX2 R63, R63 ;  /* 0x0000003f003f7308 */ /* 0x000fec0000000800 */
[C---:B-1----:R-:W-:Y:S04]  /*11620*/  HMMA.16816.F32.BF16 R80, R20.reuse, R24, R80 ;  /* 0x000000181450723c */ /* 0x042fe80000041850 */
[----:B------:R-:W-:Y:S04]  /*11630*/  MUFU.EX2 R64, R64 ;  /* 0x0000004000407308 */ /* 0x000fe80000000800 */
[C---:B------:R-:W-:Y:S01]  /*11640*/  HMMA.16816.F32.BF16 R84, R20.reuse, R26, R84 ;  /* 0x0000001a1454723c */ /* 0x040fe20000041854 */
[----:B------:R-:W1:Y:S05]  /*11650*/  LDSM.16.MT88.4 R24, [R200+0xe000] ;  /* 0x00e00000c818783b */ /* 0x000e6a0000004200 */
[----:B------:R-:W-:Y:S02]  /*11660*/  MUFU.EX2 R66, R66 ;  /* 0x0000004200427308 */ /* 0x000fe40000000800 */
        /* <DEDUP_REMOVED lines=8> */
[----:B------:R-:W1:Y:S07]  /*116f0*/  LDSM.16.MT88.4 R36, [R196+0xe000] ;  /* 0x00e00000c424783b */ /* 0x000e6e0000004200 */
[C---:B------:R-:W-:Y:S07]  /*11700*/  HMMA.16816.F32.BF16 R108, R20.reuse, R120, R108 ;  /* 0x00000078146c723c */ /* 0x040fee000004186c */
[--C-:B------:R-:W-:Y:S01]  /*11710*/  FFMA.FTZ R120, R44, c[0x0][0x23c], -R152.reuse ;  /* 0x00008f002c787a23 */ /* 0x100fe20000010898 */
[C---:B------:R-:W-:Y:S04]  /*11720*/  HMMA.16816.F32.BF16 R112, R20.reuse, R122, R112 ;  /* 0x0000007a1470723c */ /* 0x040fe80000041870 */
[--C-:B------:R-:W-:Y:S01]  /*11730*/  FFMA.FTZ R121, R45, c[0x0][0x23c], -R152.reuse ;  /* 0x00008f002d797a23 */ /* 0x100fe20000010898 */
[----:B------:R-:W-:Y:S01]  /*11740*/  MUFU.EX2 R120, R120 ;  /* 0x0000007800787308 */ /* 0x000fe20000000800 */
[----:B------:R-:W-:Y:S02]  /*11750*/  FFMA.FTZ R152, R65, c[0x0][0x23c], -R152 ;  /* 0x00008f0041987a23 */ /* 0x000fe40000010898 */
[C---:B------:R-:W-:Y:S04]  /*11760*/  HMMA.16816.F32.BF16 R16, R20.reuse, R124, R16 ;  /* 0x0000007c1410723c */ /* 0x040fe80000041810 */
[--C-:B------:R-:W-:Y:S02]  /*11770*/  FFMA.FTZ R122, R46, c[0x0][0x23c], -R151.reuse ;  /* 0x00008f002e7a7a23 */ /* 0x100fe40000010897 */
[--C-:B------:R-:W-:Y:S01]  /*11780*/  FFMA.FTZ R123, R47, c[0x0][0x23c], -R151.reuse ;  /* 0x00008f002f7b7a23 */ /* 0x100fe20000010897 */
[----:B------:R-:W4:Y:S01]  /*11790*/  MUFU.EX2 R121, R121 ;  /* 0x0000007900797308 */ /* 0x000f220000000800 */
[----:B------:R-:W-:Y:S01]  /*117a0*/  HMMA.16816.F32.BF16 R116, R20, R126, R116 ;  /* 0x0000007e1474723c */ /* 0x000fe20000041874 */
[----:B------:R-:W-:Y:S03]  /*117b0*/  LDSM.16.MT88.4 R44, [R198+0xe800] ;  /* 0x00e80000c62c783b */ /* 0x000fe60000004200 */
[----:B------:R-:W-:Y:S03]  /*117c0*/  FFMA.FTZ R151, R67, c[0x0][0x23c], -R151 ;  /* 0x00008f0043977a23 */ /* 0x000fe60000010897 */
[----:B--2---:R-:W-:Y:S01]  /*117d0*/  F2FP.BF16.PACK_AB R20, R136, R137 ;  /* 0x000000898814723e */ /* 0x004fe200000010ff */
[----:B------:R-:W-:Y:S01]  /*117e0*/  FADD.FTZ R137, R137, R166 ;  /* 0x000000a689897221 */ /* 0x000fe20000010000 */
[----:B---3--:R-:W-:Y:S01]  /*117f0*/  F2FP.BF16.PACK_AB R21, R138, R139 ;  /* 0x0000008b8a15723e */ /* 0x008fe200000010ff */
[----:B------:R-:W-:Y:S01]  /*11800*/  LDSM.16.MT88.4 R124, [R198+0x13800] ;  /* 0x01380000c67c783b */ /* 0x000fe20000004200 */
[----:B------:R-:W-:Y:S01]  /*11810*/  MUFU.EX2 R122, R122 ;  /* 0x0000007a007a7308 */ /* 0x000fe20000000800 */
[----:B------:R-:W-:Y:S01]  /*11820*/  F2FP.BF16.PACK_AB R22, R170, R169 ;  /* 0x000000a9aa16723e */ /* 0x000fe200000010ff */
[----:B------:R-:W-:Y:S01]  /*11830*/  FADD.FTZ R139, R139, R168 ;  /* 0x000000a88b8b7221 */ /* 0x000fe20000010000 */
[----:B------:R-:W-:Y:S01]  /*11840*/  F2FP.BF16.PACK_AB R23, R174, R171 ;  /* 0x000000abae17723e */ /* 0x000fe200000010ff */
[----:B------:R-:W-:Y:S02]  /*11850*/  FADD.FTZ R136, R136, R137 ;  /* 0x0000008988887221 */ /* 0x000fe40000010000 */
[----:B------:R-:W-:Y:S02]  /*11860*/  FADD.FTZ R138, R138, R139 ;  /* 0x0000008b8a8a7221 */ /* 0x000fe40000010000 */
[----:B------:R-:W-:Y:S02]  /*11870*/  FADD.FTZ R169, R169, R136 ;  /* 0x00000088a9a97221 */ /* 0x000fe40000010000 */
[C---:B-1----:R-:W-:Y:S01]  /*11880*/  HMMA.16816.F32.BF16 R8, R20.reuse, R24, R8 ;  /* 0x000000181408723c */ /* 0x042fe20000041808 */
[----:B------:R-:W1:Y:S02]  /*11890*/  MUFU.EX2 R123, R123 ;  /* 0x0000007b007b7308 */ /* 0x000e640000000800 */
[----:B------:R-:W-:Y:S02]  /*118a0*/  FADD.FTZ R171, R171, R138 ;  /* 0x0000008aabab7221 */ /* 0x000fe40000010000 */
[----:B------:R-:W-:Y:S02]  /*118b0*/  FADD.FTZ R169, R170, R169 ;  /* 0x000000a9aaa97221 */ /* 0x000fe40000010000 */
[----:B------:R-:W-:Y:S01]  /*118c0*/  FADD.FTZ R171, R174, R171 ;  /* 0x000000abaeab7221 */ /* 0x000fe20000010000 */
[C---:B------:R-:W-:Y:S01]  /*118d0*/  HMMA.16816.F32.BF16 R68, R20.reuse, R26, R68 ;  /* 0x0000001a1444723c */ /* 0x040fe20000041844 */
[----:B------:R-:W2:Y:S02]  /*118e0*/  LDSM.16.MT88.4 R24, [R200+0x12000] ;  /* 0x01200000c818783b */ /* 0x000ea40000004200 */
[----:B------:R-:W3:Y:S05]  /*118f0*/  MUFU.EX2 R65, R152 ;  /* 0x0000009800417308 */ /* 0x000eea0000000800 */
[C---:B----4-:R-:W-:Y:S05]  /*11900*/  HMMA.16816.F32.BF16 R72, R20.reuse, R28, R72 ;  /* 0x0000001c1448723c */ /* 0x050fea0000041848 */
[----:B------:R-:W4:Y:S03]  /*11910*/  MUFU.EX2 R151, R151 ;  /* 0x0000009700977308 */ /* 0x000f260000000800 */
[C---:B------:R-:W-:Y:S01]  /*11920*/  HMMA.16816.F32.BF16 R76, R20.reuse, R30, R76 ;  /* 0x0000001e144c723c */ /* 0x040fe2000004184c */
[----:B------:R-:W1:Y:S07]  /*11930*/  LDSM.16.MT88.4 R28, [R198+0x12000] ;  /* 0x01200000c61c783b */ /* 0x000e6e0000004200 */
[C---:B-----5:R-:W-:Y:S08]  /*11940*/  HMMA.16816.F32.BF16 R80, R20.reuse, R32, R80 ;  /* 0x000000201450723c */ /* 0x060ff00000041850 */
[C---:B------:R-:W-:Y:S01]  /*11950*/  HMMA.16816.F32.BF16 R84, R20.reuse, R34, R84 ;  /* 0x000000221454723c */ /* 0x040fe20000041854 */
[----:B------:R-:W5:Y:S07]  /*11960*/  LDSM.16.MT88.4 R32, [R197+0x12000] ;  /* 0x01200000c520783b */ /* 0x000f6e0000004200 */
[C---:B------:R-:W-:Y:S08]  /*11970*/  HMMA.16816.F32.BF16 R88, R20.reuse, R36, R88 ;  /* 0x000000241458723c */ /* 0x040ff00000041858 */
[C---:B------:R-:W-:Y:S01]  /*11980*/  HMMA.16816.F32.BF16 R92, R20.reuse, R38, R92 ;  /* 0x00000026145c723c */ /* 0x040fe2000004185c */
[----:B------:R-:W3:Y:S07]  /*11990*/  LDSM.16.MT88.4 R36, [R200+0xe800] ;  /* 0x00e80000c824783b */ /* 0x000eee0000004200 */
[C---:B--2---:R-:W-:Y:S08]  /*119a0*/  HMMA.16816.F32.BF16 R96, R20.reuse, R24, R96 ;  /* 0x000000181460723c */ /* 0x044ff00000041860 */
[C---:B------:R-:W-:Y:S01]  /*119b0*/  HMMA.16816.F32.BF16 R100, R20.reuse, R26, R100 ;  /* 0x0000001a1464723c */ /* 0x040fe20000041864 */
[----:B------:R-:W2:Y:S07]  /*119c0*/  LDSM.16.MT88.4 R24, [R197+0xe800] ;  /* 0x00e80000c518783b */ /* 0x000eae0000004200 */
[C---:B-1----:R-:W-:Y:S08]  /*119d0*/  HMMA.16816.F32.BF16 R104, R20.reuse, R28, R104 ;  /* 0x0000001c1468723c */ /* 0x042ff00000041868 */
[C---:B------:R-:W-:Y:S01]  /*119e0*/  HMMA.16816.F32.BF16 R12, R20.reuse, R30, R12 ;  /* 0x0000001e140c723c */ /* 0x040fe2000004180c */
[----:B------:R-:W1:Y:S07]  /*119f0*/  LDSM.16.MT88.4 R28, [R196+0xe800] ;  /* 0x00e80000c41c783b */ /* 0x000e6e0000004200 */
[C---:B-----5:R-:W-:Y:S08]  /*11a00*/  HMMA.16816.F32.BF16 R108, R20.reuse, R32, R108 ;  /* 0x00000020146c723c */ /* 0x060ff0000004186c */
[C---:B------:R-:W-:Y:S01]  /*11a10*/  HMMA.16816.F32.BF16 R112, R20.reuse, R34, R112 ;  /* 0x000000221470723c */ /* 0x040fe20000041870 */
[----:B------:R-:W5:Y:S07]  /*11a20*/  LDSM.16.MT88.4 R32, [R200+0x12800] ;  /* 0x01280000c820783b */ /* 0x000f6e0000004200 */
[C---:B------:R-:W-:Y:S08]  /*11a30*/  HMMA.16816.F32.BF16 R16, R20.reuse, R40, R16 ;  /* 0x000000281410723c */ /* 0x040ff00000041810 */
[----:B------:R-:W-:Y:S01]  /*11a40*/  HMMA.16816.F32.BF16 R116, R20, R42, R116 ;  /* 0x0000002a1474723c */ /* 0x000fe20000041874 */
[----:B------:R-:W-:Y:S06]  /*11a50*/  LDSM.16.MT88.4 R40, [R198+0x13000] ;  /* 0x01300000c628783b */ /* 0x000fec0000004200 */
[----:B------:R-:W-:Y:S01]  /*11a60*/  F2FP.BF16.PACK_AB R20, R121, R120 ;  /* 0x000000787914723e */ /* 0x000fe200000010ff */
[----:B------:R-:W-:Y:S01]  /*11a70*/  FADD.FTZ R120, R120, R169 ;  /* 0x000000a978787221 */ /* 0x000fe20000010000 */
[----:B------:R-:W-:Y:S03]  /*11a80*/  F2FP.BF16.PACK_AB R21, R123, R122 ;  /* 0x0000007a7b15723e */ /* 0x000fe600000010ff */
[----:B------:R-:W-:Y:S01]  /*11a90*/  F2FP.BF16.PACK_AB R22, R176, R175 ;  /* 0x000000afb016723e */ /* 0x000fe200000010ff */
[----:B------:R-:W-:Y:S01]  /*11aa0*/  FADD.FTZ R122, R122, R171 ;  /* 0x000000ab7a7a7221 */ /* 0x000fe20000010000 */
[----:B------:R-:W-:Y:S01]  /*11ab0*/  F2FP.BF16.PACK_AB R23, R178, R177 ;  /* 0x000000b1b217723e */ /* 0x000fe200000010ff */
[----:B------:R-:W-:Y:S02]  /*11ac0*/  FADD.FTZ R120, R121, R120 ;  /* 0x0000007879787221 */ /* 0x000fe40000010000 */
[----:B------:R-:W-:Y:S02]  /*11ad0*/  FADD.FTZ R122, R123, R122 ;  /* 0x0000007a7b7a7221 */ /* 0x000fe40000010000 */
[----:B------:R-:W-:Y:S02]  /*11ae0*/  FADD.FTZ R175, R175, R120 ;  /* 0x00000078afaf7221 */ /* 0x000fe40000010000 */
[C---:B---3--:R-:W-:Y:S03]  /*11af0*/  HMMA.16816.F32.BF16 R8, R20.reuse, R36, R8 ;  /* 0x000000241408723c */ /* 0x048fe60000041808 */
[----:B------:R-:W-:Y:S02]  /*11b00*/  FADD.FTZ R177, R177, R122 ;  /* 0x0000007ab1b17221 */ /* 0x000fe40000010000 */
[----:B------:R-:W-:Y:S02]  /*11b10*/  FADD.FTZ R175, R176, R175 ;  /* 0x000000afb0af7221 */ /* 0x000fe40000010000 */
[----:B------:R-:W-:Y:S01]  /*11b20*/  FADD.FTZ R177, R178, R177 ;  /* 0x000000b1b2b17221 */ /* 0x000fe20000010000 */
[C---:B------:R-:W-:Y:S01]  /*11b30*/  HMMA.16816.F32.BF16 R68, R20.reuse, R38, R68 ;  /* 0x000000261444723c */ /* 0x040fe20000041844 */
[----:B------:R-:W3:Y:S07]  /*11b40*/  LDSM.16.MT88.4 R36, [R198+0x12800] ;  /* 0x01280000c624783b */ /* 0x000eee0000004200 */
[C---:B------:R-:W-:Y:S08]  /*11b50*/  HMMA.16816.F32.BF16 R72, R20.reuse, R44, R72 ;  /* 0x0000002c1448723c */ /* 0x040ff00000041848 */
[C---:B------:R-:W-:Y:S01]  /*11b60*/  HMMA.16816.F32.BF16 R76, R20.reuse, R46, R76 ;  /* 0x0000002e144c723c */ /* 0x040fe2000004184c */
[----:B------:R-:W-:Y:S07]  /*11b70*/  LDSM.16.MT88.4 R44, [R197+0x13000] ;  /* 0x01300000c52c783b */ /* 0x000fee0000004200 */
        /* <DEDUP_REMOVED lines=9> */
[C---:B---3--:R-:W-:Y:S08]  /*11c10*/  HMMA.16816.F32.BF16 R104, R20.reuse, R36, R104 ;  /* 0x000000241468723c */ /* 0x048ff00000041868 */
[C---:B------:R-:W-:Y:S01]  /*11c20*/  HMMA.16816.F32.BF16 R12, R20.reuse, R38, R12 ;  /* 0x00000026140c723c */ /* 0x040fe2000004180c */
[----:B------:R-:W-:Y:S07]  /*11c30*/  LDSM.16.MT88.4 R36, [R196+0xf000] ;  /* 0x00f00000c424783b */ /* 0x000fee0000004200 */
[C---:B--2---:R-:W-:Y:S08]  /*11c40*/  HMMA.16816.F32.BF16 R108, R20.reuse, R24, R108 ;  /* 0x00000018146c723c */ /* 0x044ff0000004186c */
[C---:B------:R-:W-:Y:S01]  /*11c50*/  HMMA.16816.F32.BF16 R112, R20.reuse, R26, R112 ;  /* 0x0000001a1470723c */ /* 0x040fe20000041870 */
[----:B------:R-:W2:Y:S07]  /*11c60*/  LDSM.16.MT88.4 R24, [R198+0xf000] ;  /* 0x00f00000c618783b */ /* 0x000eae0000004200 */
[C---:B-1----:R-:W-:Y:S08]  /*11c70*/  HMMA.16816.F32.BF16 R16, R20.reuse, R28, R16 ;  /* 0x0000001c1410723c */ /* 0x042ff00000041810 */
[----:B------:R-:W-:Y:S01]  /*11c80*/  HMMA.16816.F32.BF16 R116, R20, R30, R116 ;  /* 0x0000001e1474723c */ /* 0x000fe20000041874 */
[----:B------:R-:W1:Y:S06]  /*11c90*/  LDSM.16.MT88.4 R28, [R197+0xf000] ;  /* 0x00f00000c51c783b */ /* 0x000e6c0000004200 */
        /* <DEDUP_REMOVED lines=9> */
[C---:B-----5:R-:W-:Y:S03]  /*11d30*/  HMMA.16816.F32.BF16 R8, R20.reuse, R32, R8 ;  /* 0x000000201408723c */ /* 0x060fe60000041808 */
[----:B------:R-:W-:Y:S02]  /*11d40*/  FADD.FTZ R58, R58, R55 ;  /* 0x000000373a3a7221 */ /* 0x000fe40000010000 */
[----:B------:R-:W-:Y:S02]  /*11d50*/  FADD.FTZ R57, R57, R56 ;  /* 0x0000003839397221 */ /* 0x000fe40000010000 */
[----:B------:R-:W-:Y:S01]  /*11d60*/  FADD.FTZ R59, R59, R58 ;  /* 0x0000003a3b3b7221 */ /* 0x000fe20000010000 */
        /* <DEDUP_REMOVED lines=8> */
[C---:B------:R-:W-:Y:S08]  /*11df0*/  HMMA.16816.F32.BF16 R88, R20.reuse, R36, R88 ;  /* 0x000000241458723c */ /* 0x040ff00000041858 */
[C---:B------:R-:W-:Y:S08]  /*11e00*/  HMMA.16816.F32.BF16 R92, R20.reuse, R38, R92 ;  /* 0x00000026145c723c */ /* 0x040ff0000004185c */
[C---:B---3--:R-:W-:Y:S08]  /*11e10*/  HMMA.16816.F32.BF16 R96, R20.reuse, R32, R96 ;  /* 0x000000201460723c */ /* 0x048ff00000041860 */
[C---:B------:R-:W-:Y:S01]  /*11e20*/  HMMA.16816.F32.BF16 R100, R20.reuse, R34, R100 ;  /* 0x000000221464723c */ /* 0x040fe20000041864 */
[----:B------:R-:W3:Y:S07]  /*11e30*/  LDSM.16.MT88.4 R32, [R197+0xf800] ;  /* 0x00f80000c520783b */ /* 0x000eee0000004200 */
[C---:B------:R-:W-:Y:S08]  /*11e40*/  HMMA.16816.F32.BF16 R104, R20.reuse, R40, R104 ;  /* 0x000000281468723c */ /* 0x040ff00000041868 */
[C---:B------:R-:W-:Y:S08]  /*11e50*/  HMMA.16816.F32.BF16 R12, R20.reuse, R42, R12 ;  /* 0x0000002a140c723c */ /* 0x040ff0000004180c */
[C---:B------:R-:W-:Y:S08]  /*11e60*/  HMMA.16816.F32.BF16 R108, R20.reuse, R44, R108 ;  /* 0x0000002c146c723c */ /* 0x040ff0000004186c */
[C---:B------:R-:W-:Y:S08]  /*11e70*/  HMMA.16816.F32.BF16 R112, R20.reuse, R46, R112 ;  /* 0x0000002e1470723c */ /* 0x040ff00000041870 */
[C---:B------:R-:W-:Y:S08]  /*11e80*/  HMMA.16816.F32.BF16 R16, R20.reuse, R48, R16 ;  /* 0x000000301410723c */ /* 0x040ff00000041810 */
[----:B------:R-:W-:Y:S07]  /*11e90*/  HMMA.16816.F32.BF16 R116, R20, R50, R116 ;  /* 0x000000321474723c */ /* 0x000fee0000041874 */
[----:B------:R-:W-:Y:S01]  /*11ea0*/  F2FP.BF16.PACK_AB R20, R61, R60 ;  /* 0x0000003c3d14723e */ /* 0x000fe200000010ff */
[----:B------:R-:W-:Y:S01]  /*11eb0*/  FADD.FTZ R60, R60, R57 ;  /* 0x000000393c3c7221 */ /* 0x000fe20000010000 */
[----:B------:R-:W-:Y:S03]  /*11ec0*/  F2FP.BF16.PACK_AB R21, R63, R62 ;  /* 0x0000003e3f15723e */ /* 0x000fe600000010ff */
[----:B------:R-:W-:Y:S01]  /*11ed0*/  F2FP.BF16.PACK_AB R22, R65, R64 ;  /* 0x000000404116723e */ /* 0x000fe200000010ff */
[----:B------:R-:W-:Y:S01]  /*11ee0*/  FADD.FTZ R62, R62, R59 ;  /* 0x0000003b3e3e7221 */ /* 0x000fe20000010000 */
[----:B----4-:R-:W-:Y:S01]  /*11ef0*/  F2FP.BF16.PACK_AB R23, R151, R66 ;  /* 0x000000429717723e */ /* 0x010fe200000010ff */
[----:B------:R-:W-:Y:S02]  /*11f00*/  FADD.FTZ R61, R61, R60 ;  /* 0x0000003c3d3d7221 */ /* 0x000fe40000010000 */
[----:B------:R-:W-:Y:S02]  /*11f10*/  FADD.FTZ R63, R63, R62 ;  /* 0x0000003e3f3f7221 */ /* 0x000fe40000010000 */
[----:B------:R-:W-:Y:S02]  /*11f20*/  FADD.FTZ R64, R64, R61 ;  /* 0x0000003d40407221 */ /* 0x000fe40000010000 */
[C---:B--2---:R-:W-:Y:S01]  /*11f30*/  HMMA.16816.F32.BF16 R128, R20.reuse, R24, R8 ;  /* 0x000000181480723c */ /* 0x044fe20000041808 */
[----:B------:R-:W2:Y:S02]  /*11f40*/  LDSM.16.MT88.4 R8, [R196+0xf800] ;  /* 0x00f80000c408783b */ /* 0x000ea40000004200 */
[----:B------:R-:W-:Y:S02]  /*11f50*/  FADD.FTZ R66, R66, R63 ;  /* 0x0000003f42427221 */ /* 0x000fe40000010000 */
[----:B------:R-:W-:Y:S02]  /*11f60*/  FADD.FTZ R235, R65, R64 ;  /* 0x0000004041eb7221 */ /* 0x000fe40000010000 */
[----:B------:R-:W-:Y:S01]  /*11f70*/  FADD.FTZ R233, R151, R66 ;  /* 0x0000004297e97221 */ /* 0x000fe20000010000 */
[C---:B------:R-:W-:Y:S01]  /*11f80*/  HMMA.16816.F32.BF16 R68, R20.reuse, R26, R68 ;  /* 0x0000001a1444723c */ /* 0x040fe20000041844 */
[----:B------:R-:W4:Y:S07]  /*11f90*/  LDSM.16.MT88.4 R24, [R200+0x13800] ;  /* 0x01380000c818783b */ /* 0x000f2e0000004200 */
[C---:B-1----:R-:W-:Y:S08]  /*11fa0*/  HMMA.16816.F32.BF16 R72, R20.reuse, R28, R72 ;  /* 0x0000001c1448723c */ /* 0x042ff00000041848 */
[C---:B------:R-:W-:Y:S08]  /*11fb0*/  HMMA.16816.F32.BF16 R76, R20.reuse, R30, R76 ;  /* 0x0000001e144c723c */ /* 0x040ff0000004184c */
[C---:B---3--:R-:W-:Y:S08]  /*11fc0*/  HMMA.16816.F32.BF16 R80, R20.reuse, R32, R80 ;  /* 0x000000201450723c */ /* 0x048ff00000041850 */
[C---:B------:R-:W-:Y:S08]  /*11fd0*/  HMMA.16816.F32.BF16 R84, R20.reuse, R34, R84 ;  /* 0x000000221454723c */ /* 0x040ff00000041854 */
[C---:B--2---:R-:W-:Y:S08]  /*11fe0*/  HMMA.16816.F32.BF16 R88, R20.reuse, R8, R88 ;  /* 0x000000081458723c */ /* 0x044ff00000041858 */
[C---:B------:R-:W-:Y:S01]  /*11ff0*/  HMMA.16816.F32.BF16 R92, R20.reuse, R10, R92 ;  /* 0x0000000a145c723c */ /* 0x040fe2000004185c */
[----:B------:R-:W1:Y:S07]  /*12000*/  LDSM.16.MT88.4 R8, [R197+0x13800] ;  /* 0x01380000c508783b */ /* 0x000e6e0000004200 */
[C---:B----4-:R-:W-:Y:S08]  /*12010*/  HMMA.16816.F32.BF16 R96, R20.reuse, R24, R96 ;  /* 0x000000181460723c */ /* 0x050ff00000041860 */
[C---:B------:R-:W-:Y:S01]  /*12020*/  HMMA.16816.F32.BF16 R100, R20.reuse, R26, R100 ;  /* 0x0000001a1464723c */ /* 0x040fe20000041864 */
[----:B------:R-:W2:Y:S07]  /*12030*/  LDSM.16.MT88.4 R24, [R196+0x13800] ;  /* 0x01380000c418783b */ /* 0x000eae0000004200 */
[C---:B------:R-:W-:Y:S08]  /*12040*/  HMMA.16816.F32.BF16 R104, R20.reuse, R124, R104 ;  /* 0x0000007c1468723c */ /* 0x040ff00000041868 */
[C---:B------:R-:W-:Y:S08]  /*12050*/  HMMA.16816.F32.BF16 R124, R20.reuse, R126, R12 ;  /* 0x0000007e147c723c */ /* 0x040ff0000004180c */
[C---:B-1----:R-:W-:Y:S08]  /*12060*/  HMMA.16816.F32.BF16 R108, R20.reuse, R8, R108 ;  /* 0x00000008146c723c */ /* 0x042ff0000004186c */
[C---:B------:R-:W-:Y:S08]  /*12070*/  HMMA.16816.F32.BF16 R112, R20.reuse, R10, R112 ;  /* 0x0000000a1470723c */ /* 0x040ff00000041870 */
[C---:B--2---:R-:W-:Y:S08]  /*12080*/  HMMA.16816.F32.BF16 R120, R20.reuse, R24, R16 ;  /* 0x000000181478723c */ /* 0x044ff00000041810 */
[----:B------:R-:W-:Y:S01]  /*12090*/  HMMA.16816.F32.BF16 R116, R20, R26, R116 ;  /* 0x0000001a1474723c */ /* 0x000fe20000041874 */
[----:B------:R-:W-:-:S07]  /*120a0*/  @P1 BRA `(.L_x_749) ;  /* 0xffffb6f000001947 */ /* 0x000fce000383ffff */
.L_x_745:
[----:B------:R-:W1:Y:S01]  /*120b0*/  SHFL.BFLY PT, R0, R235, 0x2, 0x1f ;  /* 0x0c401f00eb007f89 */ /* 0x000e6200000e0000 */
[----:B------:R-:W-:Y:S01]  /*120c0*/  MOV R10, 0x3f800000 ;  /* 0x3f800000000a7802 */ /* 0x000fe20000000f00 */
[----:B------:R-:W-:Y:S01]  /*120d0*/  BSSY B0, `(.L_x_750) ;  /* 0x00000e2000007945 */ /* 0x000fe20003800000 */
[----:B------:R-:W-:Y:S01]  /*120e0*/  MOV R11, 0x3f800000 ;  /* 0x3f800000000b7802 */ /* 0x000fe20000000f00 */
[----:B------:R-:W2:Y:S01]  /*120f0*/  SHFL.BFLY PT, R2, R233, 0x2, 0x1f ;  /* 0x0c401f00e9027f89 */ /* 0x000ea200000e0000 */
[----:B------:R-:W-:-:S03]  /*12100*/  LEA R213, R213, R214, 0x4 ;  /* 0x000000d6d5d57211 */ /* 0x000fc600078e20ff */
[----:B------:R-:W3:Y:S04]  /*12110*/  S2R R5, SR_TID.X ;  /* 0x0000000000057919 */ /* 0x000ee80000002100 */
[----:B------:R-:W4:Y:S01]  /*12120*/  S2R R40, SR_CTAID.Y ;  /* 0x0000000000287919 */ /* 0x000f220000002600 */
[----:B-1----:R-:W-:Y:S02]  /*12130*/  FADD.FTZ R0, R0, R235 ;  /* 0x000000eb00007221 */ /* 0x002fe40000010000 */
[----:B--2---:R-:W-:-:S03]  /*12140*/  FADD.FTZ R9, R2, R233 ;  /* 0x000000e902097221 */ /* 0x004fc60000010000 */
[----:B------:R-:W1:Y:S01]  /*12150*/  SHFL.BFLY PT, R7, R0, 0x1, 0x1f ;  /* 0x0c201f0000077f89 */ /* 0x000e6200000e0000 */
[----:B---3--:R-:W-:-:S03]  /*12160*/  SHF.R.S32.HI R4, RZ, 0x1f, R5 ;  /* 0x0000001fff047819 */ /* 0x008fc60000011405 */
[----:B------:R-:W2:Y:S01]  /*12170*/  SHFL.BFLY PT, R6, R9, 0x1, 0x1f ;  /* 0x0c201f0009067f89 */ /* 0x000ea200000e0000 */
[CC--:B------:R-:W-:Y:S02]  /*12180*/  LEA.HI R8, R4.reuse, R5.reuse, RZ, 0x2 ;  /* 0x0000000504087211 */ /* 0x0c0fe400078f10ff */
[----:B------:R-:W-:Y:S02]  /*12190*/  LEA.HI R2, R4, R5, RZ, 0x5 ;  /* 0x0000000504027211 */ /* 0x000fe400078f28ff */
[----:B------:R-:W-:Y:S02]  /*121a0*/  LOP3.LUT R12, R8, 0x3ffffffc, RZ, 0xc0, !PT ;  /* 0x3ffffffc080c7812 */ /* 0x000fe400078ec0ff */
[----:B------:R-:W-:-:S04]  /*121b0*/  LOP3.LUT R44, R2, 0xffffffe0, RZ, 0xc0, !PT ;  /* 0xffffffe0022c7812 */ /* 0x000fc800078ec0ff */
[----:B------:R-:W-:Y:S02]  /*121c0*/  IADD3 R41, -R44, R5, RZ ;  /* 0x000000052c297210 */ /* 0x000fe40007ffe1ff */
[----:B------:R-:W-:Y:S01]  /*121d0*/  MOV R44, 0x7f800000 ;  /* 0x7f800000002c7802 */ /* 0x000fe20000000f00 */
[----:B-1----:R-:W-:Y:S01]  /*121e0*/  FADD.FTZ R7, R0, R7 ;  /* 0x0000000700077221 */ /* 0x002fe20000010000 */
[----:B------:R-:W-:Y:S01]  /*121f0*/  SHF.R.S32.HI R0, RZ, 0x5, R2 ;  /* 0x00000005ff007819 */ /* 0x000fe20000011402 */
[----:B--2---:R-:W-:-:S03]  /*12200*/  FADD.FTZ R6, R9, R6 ;  /* 0x0000000609067221 */ /* 0x004fc60000010000 */
[----:B------:R-:W-:Y:S02]  /*12210*/  FSETP.NE.FTZ.AND P3, PT, R7, RZ, PT ;  /* 0x000000ff0700720b */ /* 0x000fe40003f75000 */
[----:B------:R-:W-:Y:S02]  /*12220*/  IADD3 R9, -R12, R5, RZ ;  /* 0x000000050c097210 */ /* 0x000fe40007ffe1ff */
[----:B------:R-:W-:Y:S02]  /*12230*/  FSETP.NE.FTZ.AND P0, PT, R6, RZ, PT ;  /* 0x000000ff0600720b */ /* 0x000fe40003f15000 */
[----:B------:R-:W-:Y:S02]  /*12240*/  LEA R0, R0, R9, 0x9 ;  /* 0x0000000900007211 */ /* 0x000fe400078e48ff */
[--C-:B------:R-:W-:Y:S02]  /*12250*/  SHF.R.S32.HI R9, RZ, 0x2, R8.reuse ;  /* 0x00000002ff097819 */ /* 0x100fe40000011408 */
[----:B------:R-:W-:-:S03]  /*12260*/  SHF.R.S32.HI R8, RZ, 0x1f, R8 ;  /* 0x0000001fff087819 */ /* 0x000fc60000011408 */
[----:B------:R-:W1:Y:S01]  /*12270*/  @P3 MUFU.RCP R10, R7 ;  /* 0x00000007000a3308 */ /* 0x000e620000001000 */
[----:B------:R-:W-:-:S04]  /*12280*/  LEA.HI R8, R8, R9, RZ, 0x3 ;  /* 0x0000000908087211 */ /* 0x000fc800078f18ff */
[----:B------:R-:W-:-:S03]  /*12290*/  LOP3.LUT R8, R8, 0xfffffff8, RZ, 0xc0, !PT ;  /* 0xfffffff808087812 */ /* 0x000fc600078ec0ff */
[----:B------:R-:W2:Y:S01]  /*122a0*/  @P0 MUFU.RCP R11, R6 ;  /* 0x00000006000b0308 */ /* 0x000ea20000001000 */
[----:B------:R-:W-:-:S04]  /*122b0*/  IADD3 R8, R9, -R8, RZ ;  /* 0x8000000809087210 */ /* 0x000fc80007ffe0ff */
[----:B------:R-:W-:Y:S01]  /*122c0*/  SHF.L.U32 R9, R8, 0x6, RZ ;  /* 0x0000000608097819 */ /* 0x000fe200000006ff */
[----:B-1----:R-:W-:-:S03]  /*122d0*/  FMUL.FTZ R128, R10, R128 ;  /* 0x000000800a807220 */ /* 0x002fc60000410000 */
[----:B------:R-:W-:Y:S01]  /*122e0*/  LOP3.LUT R9, R9, 0x1c0, RZ, 0xc0, !PT ;  /* 0x000001c009097812 */ /* 0x000fe200078ec0ff */
[C---:B------:R-:W-:Y:S01]  /*122f0*/  FMUL.FTZ R129, R10.reuse, R129 ;  /* 0x000000810a817220 */ /* 0x040fe20000410000 */
[----:B------:R-:W1:Y:S01]  /*12300*/  @P3 MUFU.LG2 R7, R7 ;  /* 0x0000000700073308 */ /* 0x000e620000000c00 */
[C---:B------:R-:W-:Y:S01]  /*12310*/  FMUL.FTZ R68, R10.reuse, R68 ;  /* 0x000000440a447220 */ /* 0x040fe20000410000 */
[----:B------:R-:W-:Y:S01]  /*12320*/  LEA.HI R9, R9, R9, RZ, 0x1d ;  /* 0x0000000909097211 */ /* 0x000fe200078fe8ff */
[C---:B------:R-:W-:Y:S01]  /*12330*/  FMUL.FTZ R69, R10.reuse, R69 ;  /* 0x000000450a457220 */ /* 0x040fe20000410000 */
[----:B------:R-:W-:Y:S01]  /*12340*/  F2FP.BF16.PACK_AB R128, R129, R128 ;  /* 0x000000808180723e */ /* 0x000fe200000010ff */
[----:B------:R-:W-:Y:S01]  /*12350*/  FMUL.FTZ R72, R10, R72 ;  /* 0x000000480a487220 */ /* 0x000fe20000410000 */
[----:B------:R-:W-:Y:S01]  /*12360*/  LEA R0, R0, R9, 0x1 ;  /* 0x0000000900007211 */ /* 0x000fe200078e08ff */
[C---:B------:R-:W-:Y:S01]  /*12370*/  FMUL.FTZ R73, R10.reuse, R73 ;  /* 0x000000490a497220 */ /* 0x040fe20000410000 */
[----:B------:R-:W-:Y:S01]  /*12380*/  F2FP.BF16.PACK_AB R68, R69, R68 ;  /* 0x000000444544723e */ /* 0x000fe200000010ff */
[----:B------:R-:W-:Y:S01]  /*12390*/  FMUL.FTZ R76, R10, R76 ;  /* 0x0000004c0a4c7220 */ /* 0x000fe20000410000 */
[----:B------:R-:W-:Y:S01]  /*123a0*/  SHF.L.U32 R9, R0, 0x1, RZ ;  /* 0x0000000100097819 */ /* 0x000fe200000006ff */
[C---:B------:R-:W-:Y:S01]  /*123b0*/  FMUL.FTZ R77, R10.reuse, R77 ;  /* 0x0000004d0a4d7220 */ /* 0x040fe20000410000 */
[----:B------:R-:W-:Y:S01]  /*123c0*/  MOV R0, 0x20 ;  /* 0x0000002000007802 */ /* 0x000fe20000000f00 */
[C---:B------:R-:W-:Y:S01]  /*123d0*/  FMUL.FTZ R80, R10.reuse, R80 ;  /* 0x000000500a507220 */ /* 0x040fe20000410000 */
[----:B------:R-:W-:Y:S01]  /*123e0*/  F2FP.BF16.PACK_AB R72, R73, R72 ;  /* 0x000000484948723e */ /* 0x000fe200000010ff */
[C---:B------:R-:W-:Y:S01]  /*123f0*/  FMUL.FTZ R81, R10.reuse, R81 ;  /* 0x000000510a517220 */ /* 0x040fe20000410000 */
[----:B------:R-:W-:Y:S01]  /*12400*/  F2FP.BF16.PACK_AB R76, R77, R76 ;  /* 0x0000004c4d4c723e */ /* 0x000fe200000010ff */
[C---:B------:R-:W-:Y:S01]  /*12410*/  FMUL.FTZ R84, R10.reuse, R84 ;  /* 0x000000540a547220 */ /* 0x040fe20000410000 */
[----:B------:R3:W-:Y:S01]  /*12420*/  STS [R9], R128 ;  /* 0x0000008009007388 */ /* 0x0007e20000000800 */
[C---:B------:R-:W-:Y:S01]  /*12430*/  FMUL.FTZ R85, R10.reuse, R85 ;  /* 0x000000550a557220 */ /* 0x040fe20000410000 */
[----:B------:R-:W-:Y:S01]  /*12440*/  F2FP.BF16.PACK_AB R80, R81, R80 ;  /* 0x000000505150723e */ /* 0x000fe200000010ff */
[C---:B------:R-:W-:Y:S01]  /*12450*/  FMUL.FTZ R88, R10.reuse, R88 ;  /* 0x000000580a587220 */ /* 0x040fe20000410000 */
[----:B------:R-:W5:Y:S01]  /*12460*/  @P0 MUFU.LG2 R6, R6 ;  /* 0x0000000600060308 */ /* 0x000f620000000c00 */
[C---:B------:R-:W-:Y:S01]  /*12470*/  FMUL.FTZ R89, R10.reuse, R89 ;  /* 0x000000590a597220 */ /* 0x040fe20000410000 */
[----:B------:R-:W-:Y:S01]  /*12480*/  F2FP.BF16.PACK_AB R84, R85, R84 ;  /* 0x000000545554723e */ /* 0x000fe200000010ff */
[----:B------:R-:W-:-:S02]  /*12490*/  FMUL.FTZ R92, R10, R92 ;  /* 0x0000005c0a5c7220 */ /* 0x000fc40000410000 */
[C---:B------:R-:W-:Y:S01]  /*124a0*/  FMUL.FTZ R93, R10.reuse, R93 ;  /* 0x0000005d0a5d7220 */ /* 0x040fe20000410000 */
[----:B------:R-:W-:Y:S01]  /*124b0*/  F2FP.BF16.PACK_AB R88, R89, R88 ;  /* 0x000000585958723e */ /* 0x000fe200000010ff */
[C---:B------:R-:W-:Y:S02]  /*124c0*/  FMUL.FTZ R96, R10.reuse, R96 ;  /* 0x000000600a607220 */ /* 0x040fe40000410000 */
[C---:B------:R-:W-:Y:S01]  /*124d0*/  FMUL.FTZ R97, R10.reuse, R97 ;  /* 0x000000610a617220 */ /* 0x040fe20000410000 */
[----:B------:R-:W-:Y:S01]  /*124e0*/  F2FP.BF16.PACK_AB R92, R93, R92 ;  /* 0x0000005c5d5c723e */ /* 0x000fe200000010ff */
[C---:B------:R-:W-:Y:S02]  /*124f0*/  FMUL.FTZ R100, R10.reuse, R100 ;  /* 0x000000640a647220 */ /* 0x040fe40000410000 */
        /* <DEDUP_REMOVED lines=18> */
[----:B------:R-:W-:Y:S01]  /*12620*/  FMUL.FTZ R117, R10, R117 ;  /* 0x000000750a757220 */ /* 0x000fe20000410000 */
[----:B------:R-:W-:Y:S01]  /*12630*/  LOP3.LUT R10, R8, 0x1, RZ, 0xc0, !PT ;  /* 0x00000001080a7812 */ /* 0x000fe200078ec0ff */
[----:B--2---:R-:W-:Y:S01]  /*12640*/  FMUL.FTZ R131, R11, R131 ;  /* 0x000000830b837220 */ /* 0x004fe20000410000 */
[----:B------:R-:W-:Y:S01]  /*12650*/  F2FP.BF16.PACK_AB R120, R121, R120 ;  /* 0x000000787978723e */ /* 0x000fe200000010ff */
[C---:B------:R-:W-:Y:S01]  /*12660*/  FMUL.FTZ R130, R11.reuse, R130 ;  /* 0x000000820b827220 */ /* 0x040fe20000410000 */
[----:B------:R-:W-:Y:S01]  /*12670*/  ISETP.NE.U32.AND P4, PT, R10, 0x1, PT ;  /* 0x000000010a00780c */ /* 0x000fe20003f85070 */
[----:B------:R-:W-:Y:S01]  /*12680*/  FMUL.FTZ R71, R11, R71 ;  /* 0x000000470b477220 */ /* 0x000fe20000410000 */
[----:B------:R-:W-:Y:S01]  /*12690*/  F2FP.BF16.PACK_AB R116, R117, R116 ;  /* 0x000000747574723e */ /* 0x000fe200000010ff */
[C---:B------:R-:W-:Y:S01]  /*126a0*/  FMUL.FTZ R70, R11.reuse, R70 ;  /* 0x000000460b467220 */ /* 0x040fe20000410000 */
[----:B------:R-:W-:Y:S01]  /*126b0*/  R2P PR, R8, 0x6 ;  /* 0x0000000608007804 */ /* 0x000fe20000000000 */
[C---:B------:R-:W-:Y:S01]  /*126c0*/  FMUL.FTZ R75, R11.reuse, R75 ;  /* 0x0000004b0b4b7220 */ /* 0x040fe20000410000 */
[----:B------:R-:W-:Y:S01]  /*126d0*/  MOV R8, 0x40 ;  /* 0x0000004000087802 */ /* 0x000fe20000000f00 */
[----:B------:R-:W-:Y:S01]  /*126e0*/  FMUL.FTZ R74, R11, R74 ;  /* 0x0000004a0b4a7220 */ /* 0x000fe20000410000 */
[----:B------:R-:W-:Y:S01]  /*126f0*/  F2FP.BF16.PACK_AB R130, R131, R130 ;  /* 0x000000828382723e */ /* 0x000fe200000010ff */
[C---:B------:R-:W-:Y:S01]  /*12700*/  FMUL.FTZ R79, R11.reuse, R79 ;  /* 0x0000004f0b4f7220 */ /* 0x040fe20000410000 */
[----:B------:R-:W-:Y:S01]  /*12710*/  SEL R0, R0, 0xffffffe0, !P1 ;  /* 0xffffffe000007807 */ /* 0x000fe20004800000 */
[C---:B------:R-:W-:Y:S01]  /*12720*/  FMUL.FTZ R78, R11.reuse, R78 ;  /* 0x0000004e0b4e7220 */ /* 0x040fe20000410000 */
[----:B------:R-:W-:Y:S01]  /*12730*/  SEL R8, R8, 0xffffffc0, !P2 ;  /* 0xffffffc008087807 */ /* 0x000fe20005000000 */
[----:B------:R-:W-:Y:S01]  /*12740*/  FMUL.FTZ R83, R11, R83 ;  /* 0x000000530b537220 */ /* 0x000fe20000410000 */
[----:B------:R-:W-:Y:S01]  /*12750*/  F2FP.BF16.PACK_AB R70, R71, R70 ;  /* 0x000000464746723e */ /* 0x000fe200000010ff */
[----:B------:R-:W-:Y:S01]  /*12760*/  FMUL.FTZ R82, R11, R82 ;  /* 0x000000520b527220 */ /* 0x000fe20000410000 */
[----:B------:R-:W-:Y:S01]  /*12770*/  F2FP.BF16.PACK_AB R74, R75, R74 ;  /* 0x0000004a4b4a723e */ /* 0x000fe200000010ff */
[----:B------:R-:W-:Y:S01]  /*12780*/  FMUL.FTZ R87, R11, R87 ;  /* 0x000000570b577220 */ /* 0x000fe20000410000 */
[----:B------:R-:W-:Y:S01]  /*12790*/  IADD3 R13, R9, R0, RZ ;  /* 0x00000000090d7210 */ /* 0x000fe20007ffe0ff */
        /* <DEDUP_REMOVED lines=8> */
[C---:B------:R-:W-:Y:S01]  /*12820*/  FMUL.FTZ R94, R11.reuse, R94 ;  /* 0x0000005e0b5e7220 */ /* 0x040fe20000410000 */
[----:B------:R3:W-:Y:S01]  /*12830*/  STS [R9+0x400], R130 ;  /* 0x0004008209007388 */ /* 0x0007e20000000800 */
        /* <DEDUP_REMOVED lines=8> */
[C---:B------:R-:W-:Y:S01]  /*128c0*/  FMUL.FTZ R107, R11.reuse, R107 ;  /* 0x0000006b0b6b7220 */ /* 0x040fe20000410000 */
[----:B------:R-:W-:Y:S01]  /*128d0*/  ISETP.NE.AND P2, PT, R212, -0x1, PT ;  /* 0xffffffffd400780c */ /* 0x000fe20003f45270 */
[----:B------:R-:W-:Y:S01]  /*128e0*/  FMUL.FTZ R106, R11, R106 ;  /* 0x0000006a0b6a7220 */ /* 0x000fe20000410000 */
[----:B------:R-:W-:Y:S01]  /*128f0*/  F2FP.BF16.PACK_AB R102, R103, R102 ;  /* 0x000000666766723e */ /* 0x000fe200000010ff */
[----:B------:R-:W-:-:S02]  /*12900*/  FMUL.FTZ R127, R11, R127 ;  /* 0x0000007f0b7f7220 */ /* 0x000fc40000410000 */
[----:B------:R-:W-:Y:S01]  /*12910*/  FMUL.FTZ R126, R11, R126 ;  /* 0x0000007e0b7e7220 */ /* 0x000fe20000410000 */
[----:B------:R-:W-:Y:S01]  /*12920*/  F2FP.BF16.PACK_AB R106, R107, R106 ;  /* 0x0000006a6b6a723e */ /* 0x000fe200000010ff */
[C---:B------:R-:W-:Y:S02]  /*12930*/  FMUL.FTZ R111, R11.reuse, R111 ;  /* 0x0000006f0b6f7220 */ /* 0x040fe40000410000 */
[----:B------:R-:W-:Y:S01]  /*12940*/  FMUL.FTZ R110, R11, R110 ;  /* 0x0000006e0b6e7220 */ /* 0x000fe20000410000 */
[----:B------:R-:W-:Y:S01]  /*12950*/  F2FP.BF16.PACK_AB R126, R127, R126 ;  /* 0x0000007e7f7e723e */ /* 0x000fe200000010ff */
[C---:B------:R-:W-:Y:S02]  /*12960*/  FMUL.FTZ R115, R11.reuse, R115 ;  /* 0x000000730b737220 */ /* 0x040fe40000410000 */
[----:B------:R-:W-:Y:S01]  /*12970*/  FMUL.FTZ R114, R11, R114 ;  /* 0x000000720b727220 */ /* 0x000fe20000410000 */
[----:B------:R-:W-:Y:S01]  /*12980*/  F2FP.BF16.PACK_AB R110, R111, R110 ;  /* 0x0000006e6f6e723e */ /* 0x000fe200000010ff */
[----:B------:R-:W-:-:S02]  /*12990*/  FMUL.FTZ R123, R11, R123 ;  /* 0x0000007b0b7b7220 */ /* 0x000fc40000410000 */
[----:B------:R-:W-:Y:S01]  /*129a0*/  FMUL.FTZ R122, R11, R122 ;  /* 0x0000007a0b7a7220 */ /* 0x000fe20000410000 */
[----:B------:R-:W-:Y:S01]  /*129b0*/  F2FP.BF16.PACK_AB R114, R115, R114 ;  /* 0x000000727372723e */ /* 0x000fe200000010ff */
[C---:B------:R-:W-:Y:S02]  /*129c0*/  FMUL.FTZ R119, R11.reuse, R119 ;  /* 0x000000770b777220 */ /* 0x040fe40000410000 */
[----:B------:R-:W-:Y:S01]  /*129d0*/  FMUL.FTZ R118, R11, R118 ;  /* 0x000000760b767220 */ /* 0x000fe20000410000 */
[C---:B------:R-:W-:Y:S01]  /*129e0*/  IADD3 R11, R9.reuse, -0x10, RZ ;  /* 0xfffffff0090b7810 */ /* 0x040fe20007ffe0ff */
[C---:B------:R-:W-:Y:S01]  /*129f0*/  @P2 IMAD.WIDE.U32 R42, R212.reuse, c[0x0][0x1e8], RZ ;  /* 0x00007a00d42a2a25 */ /* 0x040fe200078e00ff */
[----:B------:R-:W-:Y:S02]  /*12a00*/  @P4 IADD3 R11, R9, 0x10, RZ ;  /* 0x00000010090b4810 */ /* 0x000fe40007ffe0ff */
[----:B------:R-:W-:Y:S01]  /*12a10*/  F2FP.BF16.PACK_AB R122, R123, R122 ;  /* 0x0000007a7b7a723e */ /* 0x000fe200000010ff */
[----:B------:R-:W-:Y:S01]  /*12a20*/  @P2 IMAD R2, R212, c[0x0][0x1ec], R43 ;  /* 0x00007b00d4022a24 */ /* 0x000fe200078e022b */
[-C--:B------:R-:W-:Y:S01]  /*12a30*/  IADD3 R15, R0, R11.reuse, RZ ;  /* 0x0000000b000f7210 */ /* 0x080fe20007ffe0ff */
[----:B------:R3:W-:Y:S01]  /*12a40*/  STS [R11], R68 ;  /* 0x000000440b007388 */ /* 0x0007e20000000800 */
[----:B------:R-:W-:Y:S01]  /*12a50*/  IADD3 R21, R8, R11, RZ ;  /* 0x0000000b08157210 */ /* 0x000fe20007ffe0ff */
[----:B------:R-:W2:Y:S01]  /*12a60*/  LDC.U8 R0, c[0x0][0x328] ;  /* 0x0000ca00ff007b82 */ /* 0x000ea20000000000 */
[----:B------:R-:W-:Y:S01]  /*12a70*/  IADD3 R37, R15, R8, RZ ;  /* 0x000000080f257210 */ /* 0x000fe20007ffe0ff */
[----:B------:R3:W-:Y:S01]  /*12a80*/  STS [R11+0x400], R70 ;  /* 0x000400460b007388 */ /* 0x0007e20000000800 */
[----:B------:R-:W-:Y:S01]  /*12a90*/  F2FP.BF16.PACK_AB R118, R119, R118 ;  /* 0x000000767776723e */ /* 0x000fe200000010ff */
[----:B----4-:R-:W-:Y:S01]  /*12aa0*/  @!P2 IMAD.WIDE.U32 R46, R40, c[0x0][0x1e0], RZ ;  /* 0x00007800282eaa25 */ /* 0x010fe200078e00ff */
[----:B------:R-:W-:Y:S01]  /*12ab0*/  @!P2 SHF.R.S32.HI R43, RZ, 0x1f, R40 ;  /* 0x0000001fff2ba819 */ /* 0x000fe20000011428 */
[----:B------:R3:W-:Y:S02]  /*12ac0*/  STS [R13], R72 ;  /* 0x000000480d007388 */ /* 0x0007e40000000800 */
[----:B-1----:R-:W-:Y:S01]  /*12ad0*/  @P3 FMUL.FTZ R7, R7, 0.69314718246459960938 ;  /* 0x3f31721807073820 */ /* 0x002fe20000410000 */
[----:B------:R-:W-:Y:S01]  /*12ae0*/  @!P2 MOV R42, R46 ;  /* 0x0000002e002aa202 */ /* 0x000fe20000000f00 */
[----:B------:R3:W-:Y:S01]  /*12af0*/  STS [R13+0x400], R74 ;  /* 0x0004004a0d007388 */ /* 0x0007e20000000800 */
[----:B-----5:R-:W-:-:S03]  /*12b00*/  @P0 FMUL.FTZ R6, R6, 0.69314718246459960938 ;  /* 0x3f31721806060820 */ /* 0x020fc60000410000 */
[----:B------:R3:W-:Y:S01]  /*12b10*/  STS [R15], R76 ;  /* 0x0000004c0f007388 */ /* 0x0007e20000000800 */
[----:B------:R-:W-:-:S03]  /*12b20*/  @P0 FFMA.FTZ R44, R3, c[0x0][0x238], R6 ;  /* 0x00008e00032c0a23 */ /* 0x000fc60000010006 */
[----:B------:R3:W-:Y:S04]  /*12b30*/  STS [R15+0x400], R78 ;  /* 0x0004004e0f007388 */ /* 0x0007e80000000800 */
[----:B------:R3:W-:Y:S01]  /*12b40*/  STS [R17], R80 ;  /* 0x0000005011007388 */ /* 0x0007e20000000800 */
[----:B--2---:R-:W-:-:S03]  /*12b50*/  ISETP.NE.AND P4, PT, R0, RZ, PT ;  /* 0x000000ff0000720c */ /* 0x004fc60003f85270 */
[----:B------:R3:W-:Y:S01]  /*12b60*/  STS [R17+0x400], R82 ;  /* 0x0004005211007388 */ /* 0x0007e20000000800 */
[----:B------:R-:W-:-:S03]  /*12b70*/  ISETP.NE.OR P1, PT, R212, -0x1, !P4 ;  /* 0xffffffffd400780c */ /* 0x000fc60006725670 */
[----:B------:R3:W-:Y:S04]  /*12b80*/  STS [R21], R84 ;  /* 0x0000005415007388 */ /* 0x0007e80000000800 */
[----:B------:R3:W-:Y:S04]  /*12b90*/  STS [R21+0x400], R86 ;  /* 0x0004005615007388 */ /* 0x0007e80000000800 */
[----:B------:R3:W-:Y:S02]  /*12ba0*/  STS [R19], R88 ;  /* 0x0000005813007388 */ /* 0x0007e40000000800 */
[----:B------:R-:W-:-:S02]  /*12bb0*/  @!P1 IMAD R212, R40, c[0x0][0x214], RZ ;  /* 0x0000850028d49a24 */ /* 0x000fc400078e02ff */
[----:B------:R3:W-:Y:S01]  /*12bc0*/  STS [R19+0x400], R90 ;  /* 0x0004005a13007388 */ /* 0x0007e20000000800 */
[----:B------:R-:W-:Y:S01]  /*12bd0*/  LOP3.LUT P1, RZ, R41, 0x3, RZ, 0xc0, !PT ;  /* 0x0000000329ff7812 */ /* 0x000fe2000782c0ff */
[----:B------:R-:W-:Y:S01]  /*12be0*/  @!P2 IMAD R41, R43, c[0x0][0x1e0], RZ ;  /* 0x000078002b29aa24 */ /* 0x000fe200078e02ff */
[----:B------:R-:W-:Y:S01]  /*12bf0*/  MOV R43, 0x7f800000 ;  /* 0x7f800000002b7802 */ /* 0x000fe20000000f00 */
[----:B------:R3:W-:Y:S01]  /*12c00*/  STS [R37], R92 ;  /* 0x0000005c25007388 */ /* 0x0007e20000000800 */
[----:B------:R-:W-:Y:S02]  /*12c10*/  @P3 FFMA.FTZ R43, R132, c[0x0][0x238], R7 ;  /* 0x00008e00842b3a23 */ /* 0x000fe40000010007 */
[----:B------:R-:W-:Y:S01]  /*12c20*/  @!P2 IMAD R41, R40, c[0x0][0x1e4], R41 ;  /* 0x000079002829aa24 */ /* 0x000fe200078e0229 */
[----:B------:R3:W-:Y:S04]  /*12c30*/  STS [R37+0x400], R94 ;  /* 0x0004005e25007388 */ /* 0x0007e80000000800 */
[----:B------:R3:W-:Y:S01]  /*12c40*/  STS [R9+0x2000], R96 ;  /* 0x0020006009007388 */ /* 0x0007e20000000800 */
[----:B------:R-:W-:-:S03]  /*12c50*/  @!P2 IADD3 R2, R47, R41, RZ ;  /* 0x000000292f02a210 */ /* 0x000fc60007ffe0ff */
[----:B------:R3:W-:Y:S04]  /*12c60*/  STS [R9+0x2400], R98 ;  /* 0x0024006209007388 */ /* 0x0007e80000000800 */
        /* <DEDUP_REMOVED lines=14> */
[----:B------:R-:W-:Y:S06]  /*12d50*/  BAR.SYNC.DEFER_BLOCKING 0x0 ;  /* 0x0000000000007b1d */ /* 0x000fec0000010000 */
[----:B------:R-:W1:Y:S04]  /*12d60*/  S2R R0, SR_CTAID.Z ;  /* 0x0000000000007919 */ /* 0x000e680000002700 */
[----:B------:R3:W2:Y:S04]  /*12d70*/  LDS.128 R32, [R216] ;  /* 0x00000000d8207984 */ /* 0x0006a80000000c00 */
[----:B------:R3:W4:Y:S01]  /*12d80*/  LDS.128 R28, [R216+0x800] ;  /* 0x00080000d81c7984 */ /* 0x0007220000000c00 */
[----:B-1----:R-:W-:-:S03]  /*12d90*/  @!P4 IMAD R40, R40, c[0x0][0x1c0], R0 ;  /* 0x000070002828ca24 */ /* 0x002fc600078e0200 */
[----:B------:R3:W1:Y:S01]  /*12da0*/  LDS.128 R24, [R216+0x1000] ;  /* 0x00100000d8187984 */ /* 0x0006620000000c00 */
[----:B------:R-:W-:Y:S02]  /*12db0*/  @P4 IMAD R212, R0, c[0x0][0x234], R212 ;  /* 0x00008d0000d44a24 */ /* 0x000fe400078e02d4 */
[----:B------:R-:W-:Y:S01]  /*12dc0*/  @!P4 IMAD R212, R40, c[0x0][0x214], RZ ;  /* 0x0000850028d4ca24 */ /* 0x000fe200078e02ff */
[----:B------:R3:W1:Y:S04]  /*12dd0*/  LDS.128 R20, [R216+0x1800] ;  /* 0x00180000d8147984 */ /* 0x0006680000000c00 */
[----:B------:R3:W1:Y:S04]  /*12de0*/  LDS.128 R16, [R216+0x2000] ;  /* 0x00200000d8107984 */ /* 0x0006680000000c00 */
[----:B------:R3:W1:Y:S04]  /*12df0*/  LDS.128 R12, [R216+0x2800] ;  /* 0x00280000d80c7984 */ /* 0x0006680000000c00 */
[----:B------:R3:W1:Y:S04]  /*12e00*/  LDS.128 R8, [R216+0x3000] ;  /* 0x00300000d8087984 */ /* 0x0006680000000c00 */
[----:B------:R3:W1:Y:S01]  /*12e10*/  LDS.128 R36, [R216+0x3800] ;  /* 0x00380000d8247984 */ /* 0x0006620000000c00 */
[----:B------:R-:W-:Y:S05]  /*12e20*/  @P1 BRA `(.L_x_751) ;  /* 0x000000c000001947 */ /* 0x000fea0003800000 */
[----:B------:R-:W5:Y:S01]  /*12e30*/  S2R R3, SR_CTAID.X ;  /* 0x0000000000037919 */ /* 0x000f620000002500 */
[----:B------:R-:W-:-:S02]  /*12e40*/  IADD3 R7, R213, 0x8, RZ ;  /* 0x00000008d5077810 */ /* 0x000fc40007ffe0ff */
[-C--:B------:R-:W-:Y:S02]  /*12e50*/  ISETP.GE.AND P2, PT, R213, R208.reuse, PT ;  /* 0x000000d0d500720c */ /* 0x080fe40003f46270 */
[----:B------:R-:W-:Y:S01]  /*12e60*/  ISETP.GE.AND P1, PT, R7, R208, PT ;  /* 0x000000d00700720c */ /* 0x000fe20003f26270 */
[----:B-----5:R-:W-:-:S05]  /*12e70*/  IMAD R212, R3, 0x40, R212 ;  /* 0x0000004003d47824 */ /* 0x020fca00078e02d4 */
[----:B------:R-:W-:Y:S02]  /*12e80*/  SHF.R.S32.HI R6, RZ, 0x1f, R212 ;  /* 0x0000001fff067819 */ /* 0x000fe400000114d4 */
[----:B------:R-:W-:-:S04]  /*12e90*/  IADD3 R3, P0, R213, R212, RZ ;  /* 0x000000d4d5037210 */ /* 0x000fc80007f1e0ff */
[----:B------:R-:W-:Y:S02]  /*12ea0*/  LEA.HI.X.SX32 R6, R213, R6, 0x1, P0 ;  /* 0x00000006d5067211 */ /* 0x000fe400000f0eff */
[----:B------:R-:W-:-:S04]  /*12eb0*/  LEA R40, P0, R3, c[0x0][0x200], 0x2 ;  /* 0x0000800003287a11 */ /* 0x000fc800078010ff */
[----:B------:R-:W-:-:S05]  /*12ec0*/  LEA.HI.X R41, R3, c[0x0][0x204], R6, 0x2, P0 ;  /* 0x0000810003297a11 */ /* 0x000fca00000f1406 */
[----:B------:R3:W-:Y:S04]  /*12ed0*/  @!P2 STG.E [R40.64], R43 ;  /* 0x0000002b2800a986 */ /* 0x0007e8000c10190c */
[----:B------:R3:W-:Y:S02]  /*12ee0*/  @!P1 STG.E [R40.64+0x20], R44 ;  /* 0x0000202c28009986 */ /* 0x0007e4000c10190c */
.L_x_751:
[----:B------:R-:W-:Y:S05]  /*12ef0*/  BSYNC B0 ;  /* 0x0000000000007941 */ /* 0x000fea0003800000 */
.L_x_750:
[----:B------:R-:W5:Y:S01]  /*12f00*/  S2R R7, SR_CTAID.X ;  /* 0x0000000000077919 */ /* 0x000f620000002500 */
[----:B------:R-:W-:Y:S01]  /*12f10*/  LEA.HI R4, R4, R5, RZ, 0x3 ;  /* 0x0000000504047211 */ /* 0x000fe200078f18ff */
[----:B------:R-:W-:Y:S01]  /*12f20*/  BSSY B0, `(.L_x_752) ;  /* 0x000001c000007945 */ /* 0x000fe20003800000 */
[----:B------:R-:W-:Y:S02]  /*12f30*/  SHF.R.S32.HI R6, RZ, 0x1f, R0 ;  /* 0x0000001fff067819 */ /* 0x000fe40000011400 */
[----:B------:R-:W-:Y:S01]  /*12f40*/  SHF.R.S32.HI R4, RZ, 0x3, R4 ;  /* 0x00000003ff047819 */ /* 0x000fe20000011404 */
[----:B-----5:R-:W-:-:S04]  /*12f50*/  IMAD.SHL.U32 R7, R7, 0x40, RZ ;  /* 0x0000004007077824 */ /* 0x020fc800078e00ff */
[----:B---3--:R-:W-:Y:S01]  /*12f60*/  IMAD.WIDE.U32 R44, R7, c[0x0][0x1e8], R218 ;  /* 0x00007a00072c7a25 */ /* 0x008fe200078e00da */
[----:B------:R-:W-:-:S04]  /*12f70*/  SHF.R.S32.HI R40, RZ, 0x1f, R7 ;  /* 0x0000001fff287819 */ /* 0x000fc80000011407 */
[----:B------:R-:W-:Y:S01]  /*12f80*/  IADD3 R42, P0, R42, R44, RZ ;  /* 0x0000002c2a2a7210 */ /* 0x000fe20007f1e0ff */
[----:B------:R-:W-:-:S04]  /*12f90*/  IMAD R40, R40, c[0x0][0x1e8], RZ ;  /* 0x00007a0028287a24 */ /* 0x000fc800078e02ff */
[C---:B------:R-:W-:Y:S01]  /*12fa0*/  IMAD R3, R7.reuse, c[0x0][0x1ec], R40 ;  /* 0x00007b0007037a24 */ /* 0x040fe200078e0228 */
[----:B------:R-:W-:-:S04]  /*12fb0*/  IADD3 R7, -R7, R217, RZ ;  /* 0x000000d907077210 */ /* 0x000fc80007ffe1ff */
[----:B------:R-:W-:Y:S01]  /*12fc0*/  IADD3.X R43, R2, R45, R3, P0, !PT ;  /* 0x0000002d022b7210 */ /* 0x000fe200007fe403 */
[----:B------:R-:W-:Y:S01]  /*12fd0*/  IMAD R3, R6, c[0x0][0x1f0], RZ ;  /* 0x00007c0006037a24 */ /* 0x000fe200078e02ff */
[----:B------:R-:W-:-:S03]  /*12fe0*/  ISETP.GE.AND P0, PT, R4, R7, PT ;  /* 0x000000070400720c */ /* 0x000fc60003f06270 */
[C---:B------:R-:W-:Y:S02]  /*12ff0*/  IMAD R3, R0.reuse, c[0x0][0x1f4], R3 ;  /* 0x00007d0000037a24 */ /* 0x040fe400078e0203 */
[----:B------:R-:W-:-:S04]  /*13000*/  IMAD.WIDE.U32 R42, R0, c[0x0][0x1f0], R42 ;  /* 0x00007c00002a7a25 */ /* 0x000fc800078e002a */
[----:B------:R-:W-:-:S04]  /*13010*/  IMAD.IADD R7, R3, 0x1, R43 ;  /* 0x0000000103077824 */ /* 0x000fc800078e022b */
        /* <DEDUP_REMOVED lines=10> */
[----:B--2---:R2:W-:Y:S04]  /*130c0*/  @!P1 STG.E.128 [R2.64], R32 ;  /* 0x0000002002009986 */ /* 0x0045e8000c101d0c */
[----:B-1----:R2:W-:Y:S02]  /*130d0*/  @!P0 STG.E.128 [R2.64+0x80], R16 ;  /* 0x0000801002008986 */ /* 0x0025e4000c101d0c */
.L_x_753:
[----:B------:R-:W-:Y:S05]  /*130e0*/  BSYNC B0 ;  /* 0x0000000000007941 */ /* 0x000fea0003800000 */
.L_x_752:
[----:B--2---:R-:W-:Y:S01]  /*130f0*/  IADD3 R3, R4, 0x10, RZ ;  /* 0x0000001004037810 */ /* 0x004fe20007ffe0ff */
[----:B------:R-:W-:Y:S03]  /*13100*/  BSSY B0, `(.L_x_754) ;  /* 0x0000011000007945 */ /* 0x000fe60003800000 */
[----:B------:R-:W-:-:S13]  /*13110*/  ISETP.GE.AND P0, PT, R3, R208, PT ;  /* 0x000000d00300720c */ /* 0x000fda0003f06270 */
[----:B------:R-:W-:Y:S05]  /*13120*/  @P0 BRA `(.L_x_755) ;  /* 0x000000e000000947 */ /* 0x000fea0003800000 */
[----:B------:R-:W-:Y:S01]  /*13130*/  IADD3 R3, P0, R4, 0x10, RZ ;  /* 0x0000001004037810 */ /* 0x000fe20007f1e0ff */
[----:B-1----:R-:W-:Y:S01]  /*13140*/  IMAD.MOV.U32 R16, RZ, RZ, R42 ;  /* 0x000000ffff107224 */ /* 0x002fe200078e002a */
        /* <DEDUP_REMOVED lines=10> */
[----:B----4-:R1:W-:Y:S04]  /*131f0*/  @!P1 STG.E.128 [R2.64], R28 ;  /* 0x0000001c02009986 */ /* 0x0103e8000c101d0c */
[----:B------:R1:W-:Y:S02]  /*13200*/  @!P0 STG.E.128 [R2.64+0x80], R12 ;  /* 0x0000800c02008986 */ /* 0x0003e4000c101d0c */
.L_x_755:
[----:B------:R-:W-:Y:S05]  /*13210*/  BSYNC B0 ;  /* 0x0000000000007941 */ /* 0x000fea0003800000 */
.L_x_754:
        /* <DEDUP_REMOVED lines=16> */
[----:B------:R1:W-:Y:S04]  /*13320*/  @!P1 STG.E.128 [R2.64], R24 ;  /* 0x0000001802009986 */ /* 0x0003e8000c101d0c */
[----:B------:R1:W-:Y:S02]  /*13330*/  @!P0 STG.E.128 [R2.64+0x80], R8 ;  /* 0x0000800802008986 */ /* 0x0003e4000c101d0c */
.L_x_757:
[----:B------:R-:W-:Y:S05]  /*13340*/  BSYNC B0 ;  /* 0x0000000000007941 */ /* 0x000fea0003800000 */
.L_x_756:
[----:B-1----:R-:W-:-:S04]  /*13350*/  IADD3 R3, R4, 0x30, RZ ;  /* 0x0000003004037810 */ /* 0x002fc80007ffe0ff */
[----:B------:R-:W-:-:S13]  /*13360*/  ISETP.GE.AND P0, PT, R3, R208, PT ;  /* 0x000000d00300720c */ /* 0x000fda0003f06270 */
[----:B------:R-:W-:Y:S05]  /*13370*/  @P0 EXIT ;  /* 0x000000000000094d */ /* 0x000fea0003800000 */
[----:B------:R-:W-:Y:S02]  /*13380*/  IADD3 R4, P0, R4, 0x30, RZ ;  /* 0x0000003004047810 */ /* 0x000fe40007f1e0ff */
[----:B------:R-:W-:-:S03]  /*13390*/  MOV R6, R42 ;  /* 0x0000002a00067202 */ /* 0x000fc60000000f00 */
        /* <DEDUP_REMOVED lines=8> */
[----:B------:R1:W-:Y:S01]  /*13420*/  @!P0 STG.E.128 [R2.64], R20 ;  /* 0x0000001402008986 */ /* 0x0003e2000c101d0c */
[----:B------:R-:W-:-:S13]  /*13430*/  ISETP.GE.AND P0, PT, R209, c[0x0][0x220], PT ;  /* 0x00008800d1007a0c */ /* 0x000fda0003f06270 */
[----:B------:R-:W-:Y:S05]  /*13440*/  @P0 EXIT ;  /* 0x000000000000094d */ /* 0x000fea0003800000 */
[----:B------:R-:W-:Y:S01]  /*13450*/  STG.E.128 [R2.64+0x80], R36 ;  /* 0x0000802402007986 */ /* 0x000fe2000c101d0c */
[----:B------:R-:W-:Y:S05]  /*13460*/  EXIT ;  /* 0x000000000000794d */ /* 0x000fea0003800000 */
.L_x_758:
        /* <DEDUP_REMOVED lines=9> */
.L_x_8328:


//--------------------- .text._ZN5flash24flash_fwd_splitkv_kernelI23Flash_fwd_kernel_traitsILi128ELi64ELi128ELi4ELb0ELb0EN7cutlass10bfloat16_tE19Flash_kernel_traitsILi128ELi64ELi128ELi4ES3_EELb1ELb0ELb0ELb0ELb0ELb1ELb0ELb0EEEvNS_16Flash_fwd_paramsE --------------------------
	.section	.text._ZN5flash24flash_fwd_splitkv_kernelI23Flash_fwd_kernel_traitsILi128ELi64ELi128ELi4ELb0ELb0EN7cutlass10bfloat16_tE19Flash_kernel_traitsILi128ELi64ELi128ELi4ES3_EELb1ELb0ELb0ELb0ELb0ELb1ELb0ELb0EEEvNS_16Flash_fwd_paramsE,"ax",@progbits
	.sectioninfo	@"SHI_REGISTERS=255"
	.align	128
        .global         _ZN5flash24flash_fwd_splitkv_kernelI23Flash_fwd_kernel_traitsILi128ELi64ELi128ELi4ELb0ELb0EN7cutlass10bfloat16_tE19Flash_kernel_traitsILi128ELi64ELi128ELi4ES3_EELb1ELb0ELb0ELb0ELb0ELb1ELb0ELb0EEEvNS_16Flash_fwd_paramsE
        .type           _ZN5flash24flash_fwd_splitkv_kernelI23Flash_fwd_kernel_traitsILi128ELi64ELi128ELi4ELb0ELb0EN7cutlass10bfloat16_tE19Flash_kernel_traitsILi128ELi64ELi128ELi4ES3_EELb1ELb0ELb0ELb0ELb0ELb1ELb0ELb0EEEvNS_16Flash_fwd_paramsE,@function
        .size           _ZN5flash24flash_fwd_splitkv_kernelI23Flash_fwd_kernel_traitsILi128ELi64ELi128ELi4ELb0ELb0EN7cutlass10bfloat16_tE19Flash_kernel_traitsILi128ELi64ELi128ELi4ES3_EELb1ELb0ELb0ELb0ELb0ELb1ELb0ELb0EEEvNS_16Flash_fwd_paramsE,(.L_x_8329 - _ZN5flash24flash_fwd_splitkv_kernelI23Flash_fwd_kernel_traitsILi128ELi64ELi128ELi4ELb0ELb0EN7cutlass10bfloat16_tE19Flash_kernel_traitsILi128ELi64ELi128ELi4ES3_EELb1ELb0ELb0ELb0ELb0ELb1ELb0ELb0EEEvNS_16Flash_fwd_paramsE)
        .other          _ZN5flash24flash_fwd_splitkv_kernelI23Flash_fwd_kernel_traitsILi128ELi64ELi128ELi4ELb0ELb0EN7cutlass10bfloat16_tE19Flash_kernel_traitsILi128ELi64ELi128ELi4ES3_EELb1ELb0ELb0ELb0ELb0ELb1ELb0ELb0EEEvNS_16Flash_fwd_paramsE,@"STO_CUDA_ENTRY STV_DEFAULT"
_ZN5flash24flash_fwd_splitkv_kernelI23Flash_fwd_kernel_traitsILi128ELi64ELi128ELi4ELb0ELb0EN7cutlass10bfloat16_tE19Flash_kernel_traitsILi128ELi64ELi128ELi4ES3_EELb1ELb0ELb0ELb0ELb0ELb1ELb0ELb0EEEvNS_16Flash_fwd_paramsE:
.text._ZN5flash24flash_fwd_splitkv_kernelI23Flash_fwd_kernel_traitsILi128ELi64ELi128ELi4ELb0ELb0EN7cutlass10bfloat16_tE19Flash_kernel_traitsILi128ELi64ELi128ELi4ES3_EELb1ELb0ELb0ELb0ELb0ELb1ELb0ELb0EEEvNS_16Flash_fwd_paramsE:
        /* <DEDUP_REMOVED lines=33> */
.L_x_759:
[----:B-1-34-:R-:W-:Y:S02]  /*0210*/  MOV R2, c[0x0][0x218] ;  /* 0x0000860000027a02 */ /* 0x01afe40000000f00 */
.L_x_760:
        /* <DEDUP_REMOVED lines=78> */
.L_x_763:
[----:B------:R-:W-:Y:S05]  /*0700*/  BSYNC B0 ;  /* 0x0000000000007941 */ /* 0x000fea0003800000 */
.L_x_762:
        /* <DEDUP_REMOVED lines=18> */
.L_x_765:
[----:B------:R-:W-:Y:S05]  /*0830*/  BSYNC B0 ;  /* 0x0000000000007941 */ /* 0x000fea0003800000 */
.L_x_764:
        /* <DEDUP_REMOVED lines=18> */
.L_x_767:
[----:B------:R-:W-:Y:S05]  /*0960*/  BSYNC B0 ;  /* 0x0000000000007941 */ /* 0x000fea0003800000 */
.L_x_766:
        /* <DEDUP_REMOVED lines=17> */
.L_x_769:
[----:B------:R-:W-:Y:S05]  /*0a80*/  BSYNC B0 ;  /* 0x0000000000007941 */ /* 0x000fea0003800000 */
.L_x_768:
        /* <DEDUP_REMOVED lines=19> */
.L_x_761:
        /* <DEDUP_REMOVED lines=93> */
.L_x_770:
        /* <DEDUP_REMOVED lines=16> */
.L_x_772:
        /* <DEDUP_REMOVED lines=50> */
.L_x_771:
        /* <DEDUP_REMOVED lines=96> */
.L_x_774:
[----:B------:R-:W-:Y:S05]  /*1bb0*/  BSYNC B0 ;  /* 0x0000000000007941 */ /* 0x000fea0003800000 */
.L_x_773:
        /* <DEDUP_REMOVED lines=29> */
.L_x_776:
[----:B------:R-:W-:Y:S05]  /*1d90*/  BSYNC B0 ;  /* 0x0000000000007941 */ /* 0x000fea0003800000 */
.L_x_775:
        /* <DEDUP_REMOVED lines=29> */
.L_x_778:
[----:B------:R-:W-:Y:S05]  /*1f70*/  BSYNC B0 ;  /* 0x0000000000007941 */ /* 0x000fea0003800000 */
.L_x_777:
        /* <DEDUP_REMOVED lines=28> */
.L_x_780:
[----:B------:R-:W-:Y:S05]  /*2140*/  BSYNC B0 ;  /* 0x0000000000007941 */ /* 0x000fea0003800000 */
.L_x_779:
        /* <DEDUP_REMOVED lines=23> */
.L_x_782:
[----:B------:R-:W-:Y:S05]  /*22c0*/  BSYNC B0 ;  /* 0x0000000000007941 */ /* 0x000fea0003800000 */
.L_x_781:
        /* <DEDUP_REMOVED lines=25> */
.L_x_784:
[----:B------:R-:W-:Y:S05]  /*2460*/  BSYNC B0 ;  /* 0x0000000000007941 */ /* 0x000fea0003800000 */
.L_x_783:
        /* <DEDUP_REMOVED lines=23> */
.L_x_786:
[----:B------:R-:W-:Y:S05]  /*25e0*/  BSYNC B0 ;  /* 0x0000000000007941 */ /* 0x000fea0003800000 */
.L_x_785:
        /* <DEDUP_REMOVED lines=24> */
.L_x_788:
[----:B------:R-:W-:Y:S05]  /*2770*/  BSYNC B0 ;  /* 0x0000000000007941 */ /* 0x000fea0003800000 */
.L_x_787:
        /* <DEDUP_REMOVED lines=24> */
.L_x_790:
[----:B------:R-:W-:Y:S05]  /*2900*/  BSYNC B0 ;  /* 0x0000000000007941 */ /* 0x000fea0003800000 */
.L_x_789:
        /* <DEDUP_REMOVED lines=25> */
.L_x_792:
[----:B------:R-:W-:Y:S05]  /*2aa0*/  BSYNC B0 ;  /* 0x0000000000007941 */ /* 0x000fea0003800000 */
.L_x_791:
        /* <DEDUP_REMOVED lines=25> */
.L_x_794:
[----:B------:R-:W-:Y:S05]  /*2c40*/  BSYNC B0 ;  /* 0x0000000000007941 */ /* 0x000fea0003800000 */
.L_x_793:
        /* <DEDUP_REMOVED lines=25> */
.L_x_796:
[----:B------:R-:W-:Y:S05]  /*2de0*/  BSYNC B0 ;  /* 0x0000000000007941 */ /* 0x000fea0003800000 */
.L_x_795:
        /* <DEDUP_REMOVED lines=63> */
.L_x_798:
[----:B------:R-:W-:Y:S05]  /*31e0*/  BSYNC B0 ;  /* 0x0000000000007941 */ /* 0x000fea0003800000 */
.L_x_797:
        /* <DEDUP_REMOVED lines=25> */
.L_x_800:
[----:B------:R-:W-:Y:S05]  /*3380*/  BSYNC B0 ;  /* 0x0000000000007941 */ /* 0x000fea0003800000 */
.L_x_799:
        /* <DEDUP_REMOVED lines=25> */
.L_x_802:
[----:B------:R-:W-:Y:S05]  /*3520*/  BSYNC B0 ;  /* 0x0000000000007941 */ /* 0x000fea0003800000 */
.L_x_801:
        /* <DEDUP_REMOVED lines=26> */
.L_x_804:
[----:B------:R-:W-:Y:S05]  /*36d0*/  BSYNC B0 ;  /* 0x0000000000007941 */ /* 0x000fea0003800000 */
.L_x_803:
        /* <DEDUP_REMOVED lines=25> */
.L_x_806:
[----:B------:R-:W-:Y:S05]  /*3870*/  BSYNC B0 ;  /* 0x0000000000007941 */ /* 0x000fea0003800000 */
.L_x_805:
        /* <DEDUP_REMOVED lines=26> */
.L_x_808:
[----:B------:R-:W-:Y:S05]  /*3a20*/  BSYNC B0 ;  /* 0x0000000000007941 */ /* 0x000fea0003800000 */
.L_x_807:
        /* <DEDUP_REMOVED lines=26> */
.L_x_810:
[----:B------:R-:W-:Y:S05]  /*3bd0*/  BSYNC B0 ;  /* 0x0000000000007941 */ /* 0x000fea0003800000 */
.L_x_809:
        /* <DEDUP_REMOVED lines=26> */
.L_x_812:
[----:B------:R-:W-:Y:S05]  /*3d80*/  BSYNC B0 ;  /* 0x0000000000007941 */ /* 0x000fea0003800000 */
.L_x_811:
[----:B------:R-:W-:Y:S01]  /*3d90*/  SHF.L.U32 R210, R210, 0x1, RZ ;  /* 0x00000001d2d27819 */ /* 0x000fe200000006ff */
[----:B------:R-:W-:Y:S01]  /*3da0*/  LDSM.16.M88.4 R40, [R211] ;  /* 0x00000000d328783b */ /* 0x000fe20000000200 */
[-C--:B------:R-:W-:Y:S02]  /*3db0*/  LEA R209, R2, R211.reuse, 0x1 ;  /* 0x000000d302d17211 */ /* 0x080fe400078e08ff */
[-C--:B------:R-:W-:Y:S01]  /*3dc0*/  LEA R129, R6, R210.reuse, 0x1 ;  /* 0x000000d206817211 */ /* 0x080fe200078e08ff */
[----:B------:R-:W5:Y:S01]  /*3dd0*/  LDSM.16.M88.4 R28, [R210+0x4000] ;  /* 0x00400000d21c783b */ /* 0x000f620000000200 */
[----:B------:R-:W-:Y:S02]  /*3de0*/  LEA R207, R0, R211, 0x1 ;  /* 0x000000d300cf7211 */ /* 0x000fe400078e08ff */
[----:B------:R-:W-:Y:S01]  /*3df0*/  LEA R203, R3, R210, 0x1 ;  /* 0x000000d203cb7211 */ /* 0x000fe200078e08ff */
[----:B------:R-:W1:Y:S01]  /*3e00*/  LDSM.16.M88.4 R20, [R210+0x4800] ;  /* 0x00480000d214783b */ /* 0x000e620000000200 */
[----:B------:R-:W-:-:S02]  /*3e10*/  IADD3 R5, R210, 0x4000, RZ ;  /* 0x00004000d2057810 */ /* 0x000fc40007ffe0ff */
[----:B------:R-:W-:Y:S01]  /*3e20*/  LEA R206, R0, R209, 0x1 ;  /* 0x000000d100ce7211 */ /* 0x000fe200078e08ff */
[----:B-1----:R-:W1:Y:S01]  /*3e30*/  LDSM.16.M88.4 R12, [R210+0x5000] ;  /* 0x00500000d20c783b */ /* 0x002e620000000200 */
[----:B------:R-:W-:Y:S02]  /*3e40*/  LEA R208, R6, R5, 0x1 ;  /* 0x0000000506d07211 */ /* 0x000fe400078e08ff */
[----:B------:R-:W-:Y:S01]  /*3e50*/  ISETP.GE.AND P4, PT, R134, 0x2, PT ;  /* 0x000000028600780c */ /* 0x000fe20003f86270 */
[----:B------:R-:W2:Y:S01]  /*3e60*/  LDSM.16.M88.4 R56, [R210+0x5800] ;  /* 0x00580000d238783b */ /* 0x000ea20000000200 */
[----:B------:R-:W-:Y:S02]  /*3e70*/  LEA R205, R3, R208, 0x1 ;  /* 0x000000d003cd7211 */ /* 0x000fe400078e08ff */
[----:B------:R-:W-:Y:S01]  /*3e80*/  IMNMX R238, R37, R128, PT ;  /* 0x0000008025ee7217 */ /* 0x000fe20003800200 */
[----:B------:R-:W3:Y:S04]  /*3e90*/  LDSM.16.M88.4 R80, [R210+0x6000] ;  /* 0x00600000d250783b */ /* 0x000ee80000000200 */
[----:B------:R-:W4:Y:S04]  /*3ea0*/  LDSM.16.M88.4 R72, [R210+0x6800] ;  /* 0x00680000d248783b */ /* 0x000f280000000200 */
[----:B------:R-:W1:Y:S04]  /*3eb0*/  LDSM.16.M88.4 R48, [R210+0x7000] ;  /* 0x00700000d230783b */ /* 0x000e680000000200 */
[----:B------:R-:W1:Y:S04]  /*3ec0*/  LDSM.16.M88.4 R64, [R210+0x7800] ;  /* 0x00780000d240783b */ /* 0x000e680000000200 */
[----:B------:R-:W-:Y:S04]  /*3ed0*/  LDSM.16.M88.4 R100, [R209] ;  /* 0x00000000d164783b */ /* 0x000fe80000000200 */
[----:B------:R-:W2:Y:S04]  /*3ee0*/  LDSM.16.M88.4 R52, [R129+0x4000] ;  /* 0x004000008134783b */ /* 0x000ea80000000200 */
[----:B------:R-:W2:Y:S01]  /*3ef0*/  LDSM.16.M88.4 R60, [R129+0x4800] ;  /* 0x00480000813c783b */ /* 0x000ea20000000200 */
[C---:B-----5:R-:W-:Y:S03]  /*3f00*/  HMMA.16816.F32.BF16 R32, R40.reuse, R28, RZ ;  /* 0x0000001c2820723c */ /* 0x060fe600000418ff */
[----:B------:R-:W5:Y:S04]  /*3f10*/  LDSM.16.M88.4 R120, [R129+0x5000] ;  /* 0x005000008178783b */ /* 0x000f680000000200 */
[----:B------:R-:W2:Y:S01]  /*3f20*/  LDSM.16.M88.4 R116, [R129+0x5800] ;  /* 0x005800008174783b */ /* 0x000ea20000000200 */
[C---:B------:R-:W-:Y:S03]  /*3f30*/  HMMA.16816.F32.BF16 R24, R40.reuse, R20, RZ ;  /* 0x000000142818723c */ /* 0x040fe600000418ff */
[----:B------:R-:W-:Y:S04]  /*3f40*/  LDSM.16.M88.4 R112, [R129+0x6000] ;  /* 0x006000008170783b */ /* 0x000fe80000000200 */
[----:B------:R-:W-:Y:S01]  /*3f50*/  LDSM.16.M88.4 R92, [R203+0x4800] ;  /* 0x00480000cb5c783b */ /* 0x000fe20000000200 */
[C---:B------:R-:W-:Y:S03]  /*3f60*/  HMMA.16816.F32.BF16 R28, R40.reuse, R30, RZ ;  /* 0x0000001e281c723c */ /* 0x040fe600000418ff */
[----:B------:R-:W-:Y:S04]  /*3f70*/  LDSM.16.M88.4 R96, [R203+0x4000] ;  /* 0x00400000cb60783b */ /* 0x000fe80000000200 */
[----:B------:R-:W-:Y:S01]  /*3f80*/  LDSM.16.M88.4 R108, [R129+0x7000] ;  /* 0x00700000816c783b */ /* 0x000fe20000000200 */
[C---:B------:R-:W-:Y:S03]  /*3f90*/  HMMA.16816.F32.BF16 R20, R40.reuse, R22, RZ ;  /* 0x000000162814723c */ /* 0x040fe600000418ff */
[----:B------:R-:W-:Y:S04]  /*3fa0*/  LDSM.16.M88.4 R104, [R129+0x7800] ;  /* 0x007800008168783b */ /* 0x000fe80000000200 */
[----:B------:R-:W-:Y:S01]  /*3fb0*/  LDSM.16.M88.4 R88, [R203+0x5800] ;  /* 0x00580000cb58783b */ /* 0x000fe20000000200 */
[C---:B-1----:R-:W-:Y:S03]  /*3fc0*/  HMMA.16816.F32.BF16 R16, R40.reuse, R12, RZ ;  /* 0x0000000c2810723c */ /* 0x042fe600000418ff */
[----:B------:R-:W-:Y:S04]  /*3fd0*/  LDSM.16.M88.4 R124, [R203+0x7000] ;  /* 0x00700000cb7c783b */ /* 0x000fe80000000200 */
[----:B------:R-:W0:Y:S01]  /*3fe0*/  LDGDEPBAR ;  /* 0x00000000000079af */ /* 0x000e220000000000 */
[C---:B------:R-:W-:Y:S08]  /*3ff0*/  HMMA.16816.F32.BF16 R12, R40.reuse, R14, RZ ;  /* 0x0000000e280c723c */ /* 0x040ff000000418ff */
[C---:B--2---:R-:W-:Y:S08]  /*4000*/  HMMA.16816.F32.BF16 R8, R40.reuse, R56, RZ ;  /* 0x000000382808723c */ /* 0x044ff000000418ff */
[C---:B---3--:R-:W-:Y:S08]  /*4010*/  HMMA.16816.F32.BF16 R84, R40.reuse, R80, RZ ;  /* 0x000000502854723c */ /* 0x048ff000000418ff */
[C---:B----4-:R-:W-:Y:S08]  /*4020*/  HMMA.16816.F32.BF16 R76, R40.reuse, R72, RZ ;  /* 0x00000048284c723c */ /* 0x050ff000000418ff */
[C---:B------:R-:W-:Y:S08]  /*4030*/  HMMA.16816.F32.BF16 R68, R40.reuse, R48, RZ ;  /* 0x000000302844723c */ /* 0x040ff000000418ff */
[C---:B------:R-:W-:Y:S08]  /*4040*/  HMMA.16816.F32.BF16 R56, R40.reuse, R58, RZ ;  /* 0x0000003a2838723c */ /* 0x040ff000000418ff */
[C---:B------:R-:W-:Y:S08]  /*4050*/  HMMA.16816.F32.BF16 R80, R40.reuse, R82, RZ ;  /* 0x000000522850723c */ /* 0x040ff000000418ff */
[C---:B------:R-:W-:Y:S08]  /*4060*/  HMMA.16816.F32.BF16 R72, R40.reuse, R74, RZ ;  /* 0x0000004a2848723c */ /* 0x040ff000000418ff */
[C---:B------:R-:W-:Y:S08]  /*4070*/  HMMA.16816.F32.BF16 R48, R40.reuse, R50, RZ ;  /* 0x000000322830723c */ /* 0x040ff000000418ff */
[----:B------:R-:W-:Y:S08]  /*4080*/  HMMA.16816.F32.BF16 R44, R40, R64, RZ ;  /* 0x00000040282c723c */ /* 0x000ff000000418ff */
[C---:B------:R-:W-:Y:S08]  /*4090*/  HMMA.16816.F32.BF16 R32, R100.reuse, R52, R32 ;  /* 0x000000346420723c */ /* 0x040ff00000041820 */
[C---:B------:R-:W-:Y:S01]  /*40a0*/  HMMA.16816.F32.BF16 R28, R100.reuse, R54, R28 ;  /* 0x00000036641c723c */ /* 0x040fe2000004181c */
[----:B------:R-:W-:Y:S07]  /*40b0*/  LDSM.16.M88.4 R52, [R207] ;  /* 0x00000000cf34783b */ /* 0x000fee0000000200 */
[C---:B------:R-:W-:Y:S08]  /*40c0*/  HMMA.16816.F32.BF16 R24, R100.reuse, R60, R24 ;  /* 0x0000003c6418723c */ /* 0x040ff00000041818 */
[----:B------:R-:W-:Y:S01]  /*40d0*/  HMMA.16816.F32.BF16 R20, R100, R62, R20 ;  /* 0x0000003e6414723c */ /* 0x000fe20000041814 */
[----:B------:R-:W1:Y:S07]  /*40e0*/  LDSM.16.M88.4 R60, [R203+0x5000] ;  /* 0x00500000cb3c783b */ /* 0x000e6e0000000200 */
[----:B------:R-:W-:Y:S01]  /*40f0*/  HMMA.16816.F32.BF16 R40, R40, R66, RZ ;  /* 0x000000422828723c */ /* 0x000fe200000418ff */
[----:B------:R-:W2:Y:S07]  /*4100*/  LDSM.16.M88.4 R64, [R129+0x6800] ;  /* 0x006800008140783b */ /* 0x000eae0000000200 */
[C---:B-----5:R-:W-:Y:S08]  /*4110*/  HMMA.16816.F32.BF16 R16, R100.reuse, R120, R16 ;  /* 0x000000786410723c */ /* 0x060ff00000041810 */
[C---:B------:R-:W-:Y:S01]  /*4120*/  HMMA.16816.F32.BF16 R12, R100.reuse, R122, R12 ;  /* 0x0000007a640c723c */ /* 0x040fe2000004180c */
[----:B------:R-:W-:Y:S07]  /*4130*/  LDSM.16.M88.4 R120, [R203+0x7800] ;  /* 0x00780000cb78783b */ /* 0x000fee0000000200 */
[C---:B------:R-:W-:Y:S08]  /*4140*/  HMMA.16816.F32.BF16 R8, R100.reuse, R116, R8 ;  /* 0x000000746408723c */ /* 0x040ff00000041808 */
[----:B------:R-:W-:Y:S01]  /*4150*/  HMMA.16816.F32.BF16 R56, R100, R118, R56 ;  /* 0x000000766438723c */ /* 0x000fe20000041838 */
[----:B------:R-:W-:Y:S07]  /*4160*/  LDSM.16.M88.4 R116, [R206] ;  /* 0x00000000ce74783b */ /* 0x000fee0000000200 */
[C---:B-1----:R-:W-:Y:S08]  /*4170*/  HMMA.16816.F32.BF16 R16, R52.reuse, R60, R16 ;  /* 0x0000003c3410723c */ /* 0x042ff00000041810 */
[----:B------:R-:W-:Y:S01]  /*4180*/  HMMA.16816.F32.BF16 R12, R52, R62, R12 ;  /* 0x0000003e340c723c */ /* 0x000fe2000004180c */
[----:B------:R-:W1:Y:S07]  /*4190*/  LDSM.16.M88.4 R60, [R203+0x6800] ;  /* 0x00680000cb3c783b */ /* 0x000e6e0000000200 */
[C---:B--2---:R-:W-:Y:S08]  /*41a0*/  HMMA.16816.F32.BF16 R76, R100.reuse, R64, R76 ;  /* 0x00000040644c723c */ /* 0x044ff0000004184c */
[C---:B------:R-:W-:Y:S01]  /*41b0*/  HMMA.16816.F32.BF16 R72, R100.reuse, R66, R72 ;  /* 0x000000426448723c */ /* 0x040fe20000041848 */
[----:B------:R-:W2:Y:S07]  /*41c0*/  LDSM.16.M88.4 R64, [R203+0x6000] ;  /* 0x00600000cb40783b */ /* 0x000eae0000000200 */
[C---:B------:R-:W-:Y:S08]  /*41d0*/  HMMA.16816.F32.BF16 R84, R100.reuse, R112, R84 ;  /* 0x000000706454723c */ /* 0x040ff00000041854 */
[----:B------:R-:W-:Y:S01]  /*41e0*/  HMMA.16816.F32.BF16 R80, R100, R114, R80 ;  /* 0x000000726450723c */ /* 0x000fe20000041850 */
[----:B------:R-:W3:Y:S07]  /*41f0*/  LDSM.16.M88.4 R112, [R205] ;  /* 0x00000000cd70783b */ /* 0x000eee0000000200 */
[C---:B------:R-:W-:Y:S08]  /*4200*/  HMMA.16816.F32.BF16 R24, R52.reuse, R92, R24 ;  /* 0x0000005c3418723c */ /* 0x040ff00000041818 */
[C---:B------:R-:W-:Y:S01]  /*4210*/  HMMA.16816.F32.BF16 R20, R52.reuse, R94, R20 ;  /* 0x0000005e3414723c */ /* 0x040fe20000041814 */
[----:B------:R-:W4:Y:S07]  /*4220*/  LDSM.16.M88.4 R92, [R205+0x2800] ;  /* 0x00280000cd5c783b */ /* 0x000f2e0000000200 */
[C---:B------:R-:W-:Y:S08]  /*4230*/  HMMA.16816.F32.BF16 R32, R52.reuse, R96, R32 ;  /* 0x000000603420723c */ /* 0x040ff00000041820 */
[C---:B------:R-:W-:Y:S01]  /*4240*/  HMMA.16816.F32.BF16 R28, R52.reuse, R98, R28 ;  /* 0x00000062341c723c */ /* 0x040fe2000004181c */
[----:B------:R-:W5:Y:S07]  /*4250*/  LDSM.16.M88.4 R96, [R205+0x2000] ;  /* 0x00200000cd60783b */ /* 0x000f6e0000000200 */
[----:B-1----:R-:W-:Y:S08]  /*4260*/  HMMA.16816.F32.BF16 R76, R52, R60, R76 ;  /* 0x0000003c344c723c */ /* 0x002ff0000004184c */
[C---:B------:R-:W-:Y:S08]  /*4270*/  HMMA.16816.F32.BF16 R68, R100.reuse, R108, R68 ;  /* 0x0000006c6444723c */ /* 0x040ff00000041844 */
[C---:B------:R-:W-:Y:S01]  /*4280*/  HMMA.16816.F32.BF16 R48, R100.reuse, R110, R48 ;  /* 0x0000006e6430723c */ /* 0x040fe20000041830 */
[----:B------:R-:W-:Y:S07]  /*4290*/  LDSM.16.M88.4 R108, [R205+0x800] ;  /* 0x00080000cd6c783b */ /* 0x000fee0000000200 */
[C---:B------:R-:W-:Y:S08]  /*42a0*/  HMMA.16816.F32.BF16 R44, R100.reuse, R104, R44 ;  /* 0x00000068642c723c */ /* 0x040ff0000004182c */
[----:B------:R-:W-:Y:S01]  /*42b0*/  HMMA.16816.F32.BF16 R40, R100, R106, R40 ;  /* 0x0000006a6428723c */ /* 0x000fe20000041828 */
[----:B------:R-:W1:Y:S04]  /*42c0*/  LDSM.16.M88.4 R104, [R205+0x1000] ;  /* 0x00100000cd68783b */ /* 0x000e680000000200 */
[----:B------:R-:W-:Y:S03]  /*42d0*/  LDSM.16.M88.4 R100, [R205+0x1800] ;  /* 0x00180000cd64783b */ /* 0x000fe60000000200 */
[C---:B--2---:R-:W-:Y:S08]  /*42e0*/  HMMA.16816.F32.BF16 R84, R52.reuse, R64, R84 ;  /* 0x000000403454723c */ /* 0x044ff00000041854 */
[C---:B------:R-:W-:Y:S01]  /*42f0*/  HMMA.16816.F32.BF16 R80, R52.reuse, R66, R80 ;  /* 0x000000423450723c */ /* 0x040fe20000041850 */
[----:B------:R-:W-:Y:S07]  /*4300*/  LDSM.16.M88.4 R64, [R211+0x2000] ;  /* 0x00200000d340783b */ /* 0x000fee0000000200 */
[C---:B------:R-:W-:Y:S01]  /*4310*/  HMMA.16816.F32.BF16 R72, R52.reuse, R62, R72 ;  /* 0x0000003e3448723c */ /* 0x040fe20000041848 */
[----:B------:R-:W2:Y:S07]  /*4320*/  LDSM.16.M88.4 R60, [R210+0x8000] ;  /* 0x00800000d23c783b */ /* 0x000eae0000000200 */
[C---:B------:R-:W-:Y:S08]  /*4330*/  HMMA.16816.F32.BF16 R8, R52.reuse, R88, R8 ;  /* 0x000000583408723c */ /* 0x040ff00000041808 */
[----:B------:R-:W-:Y:S01]  /*4340*/  HMMA.16816.F32.BF16 R56, R52, R90, R56 ;  /* 0x0000005a3438723c */ /* 0x000fe20000041838 */
[----:B------:R-:W1:Y:S07]  /*4350*/  LDSM.16.M88.4 R88, [R205+0x3000] ;  /* 0x00300000cd58783b */ /* 0x000e6e0000000200 */
[C---:B---3--:R-:W-:Y:S08]  /*4360*/  HMMA.16816.F32.BF16 R32, R116.reuse, R112, R32 ;  /* 0x000000707420723c */ /* 0x048ff00000041820 */
[C---:B------:R-:W-:Y:S01]  /*4370*/  HMMA.16816.F32.BF16 R28, R116.reuse, R114, R28 ;  /* 0x00000072741c723c */ /* 0x040fe2000004181c */
[----:B------:R-:W-:Y:S07]  /*4380*/  LDSM.16.M88.4 R112, [R206+0x2000] ;  /* 0x00200000ce70783b */ /* 0x000fee0000000200 */
[----:B----4-:R-:W-:Y:S08]  /*4390*/  HMMA.16816.F32.BF16 R76, R116, R92, R76 ;  /* 0x0000005c744c723c */ /* 0x010ff0000004184c */
[C---:B------:R-:W-:Y:S08]  /*43a0*/  HMMA.16816.F32.BF16 R68, R52.reuse, R124, R68 ;  /* 0x0000007c3444723c */ /* 0x040ff00000041844 */
[C---:B------:R-:W-:Y:S08]  /*43b0*/  HMMA.16816.F32.BF16 R48, R52.reuse, R126, R48 ;  /* 0x0000007e3430723c */ /* 0x040ff00000041830 */
[C---:B------:R-:W-:Y:S08]  /*43c0*/  HMMA.16816.F32.BF16 R44, R52.reuse, R120, R44 ;  /* 0x00000078342c723c */ /* 0x040ff0000004182c */
[----:B------:R-:W-:Y:S01]  /*43d0*/  HMMA.16816.F32.BF16 R40, R52, R122, R40 ;  /* 0x0000007a3428723c */ /* 0x000fe20000041828 */
[----:B------:R-:W-:Y:S07]  /*43e0*/  LDSM.16.M88.4 R52, [R129+0x8000] ;  /* 0x008000008134783b */ /* 0x000fee0000000200 */
[C---:B------:R-:W-:Y:S01]  /*43f0*/  HMMA.16816.F32.BF16 R92, R116.reuse, R94, R72 ;  /* 0x0000005e745c723c */ /* 0x040fe20000041848 */
[----:B------:R-:W3:Y:S07]  /*4400*/  LDSM.16.M88.4 R72, [R209+0x2000] ;  /* 0x00200000d148783b */ /* 0x000eee0000000200 */
[C---:B-----5:R-:W-:Y:S08]  /*4410*/  HMMA.16816.F32.BF16 R84, R116.reuse, R96, R84 ;  /* 0x000000607454723c */ /* 0x060ff00000041854 */
[C---:B------:R-:W-:Y:S01]  /*4420*/  HMMA.16816.F32.BF16 R80, R116.reuse, R98, R80 ;  /* 0x000000627450723c */ /* 0x040fe20000041850 */
[----:B------:R-:W4:Y:S07]  /*4430*/  LDSM.16.M88.4 R96, [R205+0x3800] ;  /* 0x00380000cd60783b */ /* 0x000f2e0000000200 */
[C---:B-1----:R-:W-:Y:S08]  /*4440*/  HMMA.16816.F32.BF16 R16, R116.reuse, R104, R16 ;  /* 0x000000687410723c */ /* 0x042ff00000041810 */
[----:B------:R-:W-:Y:S01]  /*4450*/  HMMA.16816.F32.BF16 R12, R116, R106, R12 ;  /* 0x0000006a740c723c */ /* 0x000fe2000004180c */
[----:B------:R-:W1:Y:S07]  /*4460*/  LDSM.16.M88.4 R104, [R210+0x8800] ;  /* 0x00880000d268783b */ /* 0x000e6e0000000200 */
[C---:B--2---:R-:W-:Y:S08]  /*4470*/  HMMA.16816.F32.BF16 R32, R64.reuse, R60, R32 ;  /* 0x0000003c4020723c */ /* 0x044ff00000041820 */
[----:B------:R-:W-:Y:S01]  /*4480*/  HMMA.16816.F32.BF16 R28, R64, R62, R28 ;  /* 0x0000003e401c723c */ /* 0x000fe2000004181c */
[----:B------:R-:W-:Y:S07]  /*4490*/  LDSM.16.M88.4 R60, [R210+0x9000] ;  /* 0x00900000d23c783b */ /* 0x000fee0000000200 */
[C---:B------:R-:W-:Y:S08]  /*44a0*/  HMMA.16816.F32.BF16 R8, R116.reuse, R100, R8 ;  /* 0x000000647408723c */ /* 0x040ff00000041808 */
[C---:B------:R-:W-:Y:S08]  /*44b0*/  HMMA.16816.F32.BF16 R56, R116.reuse, R102, R56 ;  /* 0x000000667438723c */ /* 0x040ff00000041838 */
[C---:B------:R-:W-:Y:S08]  /*44c0*/  HMMA.16816.F32.BF16 R68, R116.reuse, R88, R68 ;  /* 0x000000587444723c */ /* 0x040ff00000041844 */
[C---:B------:R-:W-:Y:S01]  /*44d0*/  HMMA.16816.F32.BF16 R100, R116.reuse, R90, R48 ;  /* 0x0000005a7464723c */ /* 0x040fe20000041830 */
[----:B------:R-:W-:Y:S04]  /*44e0*/  LDSM.16.M88.4 R88, [R207+0x2000] ;  /* 0x00200000cf58783b */ /* 0x000fe80000000200 */
[----:B------:R-:W2:Y:S03]  /*44f0*/  LDSM.16.M88.4 R48, [R203+0x8000] ;  /* 0x00800000cb30783b */ /* 0x000ea60000000200 */
[C---:B------:R-:W-:Y:S08]  /*4500*/  HMMA.16816.F32.BF16 R24, R116.reuse, R108, R24 ;  /* 0x0000006c7418723c */ /* 0x040ff00000041818 */
[----:B------:R-:W-:Y:S01]  /*4510*/  HMMA.16816.F32.BF16 R20, R116, R110, R20 ;  /* 0x0000006e7414723c */ /* 0x000fe20000041814 */
[----:B------:R-:W-:Y:S07]  /*4520*/  LDSM.16.M88.4 R108, [R210+0x9800] ;  /* 0x00980000d26c783b */ /* 0x000fee0000000200 */
[C---:B---3--:R-:W-:Y:S08]  /*4530*/  HMMA.16816.F32.BF16 R32, R72.reuse, R52, R32 ;  /* 0x000000344820723c */ /* 0x048ff00000041820 */
[----:B------:R-:W-:Y:S01]  /*4540*/  HMMA.16816.F32.BF16 R28, R72, R54, R28 ;  /* 0x00000036481c723c */ /* 0x000fe2000004181c */
[----:B------:R-:W3:Y:S07]  /*4550*/  LDSM.16.M88.4 R52, [R129+0x8800] ;  /* 0x008800008134783b */ /* 0x000eee0000000200 */
[----:B----4-:R-:W-:Y:S01]  /*4560*/  HMMA.16816.F32.BF16 R120, R116, R96, R44 ;  /* 0x000000607478723c */ /* 0x010fe2000004182c */
[----:B------:R-:W4:Y:S07]  /*4570*/  LDSM.16.M88.4 R44, [R205+0x4000] ;  /* 0x00400000cd2c783b */ /* 0x000f2e0000000200 */
[----:B-1----:R-:W-:Y:S08]  /*4580*/  HMMA.16816.F32.BF16 R24, R64, R104, R24 ;  /* 0x000000684018723c */ /* 0x002ff00000041818 */
[----:B--2---:R-:W-:Y:S08]  /*4590*/  HMMA.16816.F32.BF16 R32, R88, R48, R32 ;  /* 0x000000305820723c */ /* 0x004ff00000041820 */
[C---:B------:R-:W-:Y:S08]  /*45a0*/  HMMA.16816.F32.BF16 R20, R64.reuse, R106, R20 ;  /* 0x0000006a4014723c */ /* 0x040ff00000041814 */
[C---:B------:R-:W-:Y:S08]  /*45b0*/  HMMA.16816.F32.BF16 R16, R64.reuse, R60, R16 ;  /* 0x0000003c4010723c */ /* 0x040ff00000041810 */
[----:B------:R-:W-:Y:S01]  /*45c0*/  HMMA.16816.F32.BF16 R12, R64, R62, R12 ;  /* 0x0000003e400c723c */ /* 0x000fe2000004180c */
[----:B------:R-:W-:Y:S07]  /*45d0*/  LDSM.16.M88.4 R60, [R129+0x9000] ;  /* 0x00900000813c783b */ /* 0x000fee0000000200 */
[----:B------:R-:W-:Y:S01]  /*45e0*/  HMMA.16816.F32.BF16 R28, R88, R50, R28 ;  /* 0x00000032581c723c */ /* 0x000fe2000004181c */
[----:B------:R-:W1:Y:S07]  /*45f0*/  LDSM.16.M88.4 R48, [R203+0x8800] ;  /* 0x00880000cb30783b */ /* 0x000e6e0000000200 */
[----:B---3--:R-:W-:Y:S08]  /*4600*/  HMMA.16816.F32.BF16 R24, R72, R52, R24 ;  /* 0x000000344818723c */ /* 0x008ff00000041818 */
[----:B----4-:R-:W-:Y:S08]  /*4610*/  HMMA.16816.F32.BF16 R32, R112, R44, R32 ;  /* 0x0000002c7020723c */ /* 0x010ff00000041820 */
[----:B------:R-:W-:Y:S01]  /*4620*/  HMMA.16816.F32.BF16 R52, R72, R54, R20 ;  /* 0x000000364834723c */ /* 0x000fe20000041814 */
[----:B------:R-:W2:Y:S07]  /*4630*/  LDSM.16.M88.4 R20, [R205+0x4800] ;  /* 0x00480000cd14783b */ /* 0x000eae0000000200 */
[----:B------:R-:W-:Y:S01]  /*4640*/  HMMA.16816.F32.BF16 R28, R112, R46, R28 ;  /* 0x0000002e701c723c */ /* 0x000fe2000004181c */
[----:B------:R-:W3:Y:S07]  /*4650*/  LDSM.16.M88.4 R44, [R203+0x9000] ;  /* 0x00900000cb2c783b */ /* 0x000eee0000000200 */
[----:B------:R-:W-:Y:S01]  /*4660*/  HMMA.16816.F32.BF16 R40, R116, R98, R40 ;  /* 0x000000627428723c */ /* 0x000fe20000041828 */
[----:B------:R-:W4:Y:S01]  /*4670*/  LDSM.16.M88.4 R96, [R210+0xa000] ;  /* 0x00a00000d260783b */ /* 0x000f220000000200 */
[----:B------:R-:W-:-:S02]  /*4680*/  FMUL.FTZ R3, R32, c[0x0][0x2ec] ;  /* 0x0000bb0020037a20 */ /* 0x000fc40000410000 */
[----:B------:R-:W-:Y:S02]  /*4690*/  FMUL.FTZ R6, R33, c[0x0][0x2ec] ;  /* 0x0000bb0021067a20 */ /* 0x000fe40000410000 */
[----:B------:R-:W-:Y:S02]  /*46a0*/  FMUL.FTZ R5, R34, c[0x0][0x2ec] ;  /* 0x0000bb0022057a20 */ /* 0x000fe40000410000 */
[----:B-1----:R-:W-:Y:S01]  /*46b0*/  HMMA.16816.F32.BF16 R24, R88, R48, R24 ;  /* 0x000000305818723c */ /* 0x002fe20000041818 */
[----:B------:R-:W1:Y:S06]  /*46c0*/  MUFU.TANH R3, R3 ;  /* 0x0000000300037308 */ /* 0x000e6c0000002400 */
[----:B------:R-:W-:Y:S01]  /*46d0*/  FMUL.FTZ R48, R35, c[0x0][0x2ec] ;  /* 0x0000bb0023307a20 */ /* 0x000fe20000410000 */
[C---:B------:R-:W-:Y:S01]  /*46e0*/  HMMA.16816.F32.BF16 R16, R72.reuse, R60, R16 ;  /* 0x0000003c4810723c */ /* 0x040fe20000041810 */
[----:B------:R-:W-:Y:S01]  /*46f0*/  LDSM.16.M88.4 R32, [R129+0x9800] ;  /* 0x009800008120783b */ /* 0x000fe20000000200 */
[----:B------:R-:W-:Y:S01]  /*4700*/  FMUL.FTZ R28, R28, c[0x0][0x2ec] ;  /* 0x0000bb001c1c7a20 */ /* 0x000fe20000410000 */
[----:B------:R-:W1:Y:S05]  /*4710*/  MUFU.TANH R6, R6 ;  /* 0x0000000600067308 */ /* 0x000e6a0000002400 */
[----:B------:R-:W-:Y:S01]  /*4720*/  HMMA.16816.F32.BF16 R60, R72, R62, R12 ;  /* 0x0000003e483c723c */ /* 0x000fe2000004180c */
[----:B------:R-:W5:Y:S02]  /*4730*/  LDSM.16.M88.4 R12, [R205+0x5000] ;  /* 0x00500000cd0c783b */ /* 0x000f640000000200 */
[----:B------:R1:W1:Y:S05]  /*4740*/  MUFU.TANH R49, R28 ;  /* 0x0000001c00317308 */ /* 0x00026a0000002400 */
[----:B--2---:R-:W-:Y:S03]  /*4750*/  HMMA.16816.F32.BF16 R24, R112, R20, R24 ;  /* 0x000000147018723c */ /* 0x004fe60000041818 */
[----:B------:R-:W2:Y:S05]  /*4760*/  MUFU.TANH R5, R5 ;  /* 0x0000000500057308 */ /* 0x000eaa0000002400 */
[C---:B---3--:R-:W-:Y:S03]  /*4770*/  HMMA.16816.F32.BF16 R16, R88.reuse, R44, R16 ;  /* 0x0000002c5810723c */ /* 0x048fe60000041810 */
[----:B------:R-:W3:Y:S05]  /*4780*/  MUFU.TANH R48, R48 ;  /* 0x0000003000307308 */ /* 0x000eea0000002400 */
[----:B------:R-:W-:Y:S07]  /*4790*/  HMMA.16816.F32.BF16 R52, R88, R50, R52 ;  /* 0x000000325834723c */ /* 0x000fee0000041834 */
[----:B------:R-:W-:Y:S01]  /*47a0*/  FMUL.FTZ R50, R29, c[0x0][0x2ec] ;  /* 0x0000bb001d327a20 */ /* 0x000fe20000410000 */
[----:B----4-:R-:W-:Y:S01]  /*47b0*/  HMMA.16816.F32.BF16 R84, R64, R96, R84 ;  /* 0x000000604054723c */ /* 0x010fe20000041854 */
[----:B------:R-:W-:-:S02]  /*47c0*/  FMUL.FTZ R51, R30, c[0x0][0x2ec] ;  /* 0x0000bb001e337a20 */ /* 0x000fc40000410000 */
[----:B------:R-:W-:Y:S02]  /*47d0*/  FMUL.FTZ R24, R24, c[0x0][0x2ec] ;  /* 0x0000bb0018187a20 */ /* 0x000fe40000410000 */
[----:B------:R-:W-:Y:S01]  /*47e0*/  FMUL.FTZ R25, R25, c[0x0][0x2ec] ;  /* 0x0000bb0019197a20 */ /* 0x000fe20000410000 */
[----:B------:R-:W4:Y:S01]  /*47f0*/  MUFU.TANH R50, R50 ;  /* 0x0000003200327308 */ /* 0x000f220000002400 */
[----:B------:R-:W-:Y:S01]  /*4800*/  FMUL.FTZ R96, R31, c[0x0][0x2ec] ;  /* 0x0000bb001f607a20 */ /* 0x000fe20000410000 */
[----:B------:R-:W-:Y:S01]  /*4810*/  HMMA.16816.F32.BF16 R8, R64, R108, R8 ;  /* 0x0000006c4008723c */ /* 0x000fe20000041808 */
[----:B-1----:R-:W1:Y:S01]  /*4820*/  LDSM.16.M88.4 R28, [R210+0xa800] ;  /* 0x00a80000d21c783b */ /* 0x002e620000000200 */
[----:B------:R-:W-:-:S04]  /*4830*/  FMUL.FTZ R104, R27, c[0x0][0x2ec] ;  /* 0x0000bb001b687a20 */ /* 0x000fc80000410000 */
[----:B------:R-:W1:Y:S02]  /*4840*/  MUFU.TANH R97, R24 ;  /* 0x0000001800617308 */ /* 0x000e640000002400 */
[C---:B-----5:R-:W-:Y:S06]  /*4850*/  HMMA.16816.F32.BF16 R16, R112.reuse, R12, R16 ;  /* 0x0000000c7010723c */ /* 0x060fec0000041810 */
[----:B------:R-:W1:Y:S02]  /*4860*/  MUFU.TANH R51, R51 ;  /* 0x0000003300337308 */ /* 0x000e640000002400 */
[----:B------:R-:W-:Y:S01]  /*4870*/  HMMA.16816.F32.BF16 R52, R112, R22, R52 ;  /* 0x000000167034723c */ /* 0x000fe20000041834 */
[----:B------:R-:W5:Y:S05]  /*4880*/  LDSM.16.M88.4 R20, [R203+0x9800] ;  /* 0x00980000cb14783b */ /* 0x000f6a0000000200 */
[----:B------:R-:W1:Y:S02]  /*4890*/  MUFU.TANH R96, R96 ;  /* 0x0000006000607308 */ /* 0x000e640000002400 */
[----:B------:R-:W-:Y:S06]  /*48a0*/  HMMA.16816.F32.BF16 R80, R64, R98, R80 ;  /* 0x000000624050723c */ /* 0x000fec0000041850 */
[----:B------:R1:W1:Y:S01]  /*48b0*/  MUFU.TANH R98, R25 ;  /* 0x0000001900627308 */ /* 0x0002620000002400 */
[----:B------:R-:W-:Y:S01]  /*48c0*/  FMUL.FTZ R99, R26, c[0x0][0x2ec] ;  /* 0x0000bb001a637a20 */ /* 0x000fe20000410000 */
[----:B------:R-:W-:Y:S01]  /*48d0*/  HMMA.16816.F32.BF16 R60, R88, R46, R60 ;  /* 0x0000002e583c723c */ /* 0x000fe2000004183c */
[----:B------:R-:W-:Y:S01]  /*48e0*/  FMUL.FTZ R16, R16, c[0x0][0x2ec] ;  /* 0x0000bb0010107a20 */ /* 0x000fe20000410000 */
[----:B------:R-:W-:Y:S04]  /*48f0*/  LDSM.16.M88.4 R44, [R205+0x5800] ;  /* 0x00580000cd2c783b */ /* 0x000fe80000000200 */
[----:B------:R-:W2:Y:S02]  /*4900*/  MUFU.TANH R99, R99 ;  /* 0x0000006300637308 */ /* 0x000ea40000002400 */
[----:B------:R-:W-:Y:S01]  /*4910*/  HMMA.16816.F32.BF16 R8, R72, R32, R8 ;  /* 0x000000204808723c */ /* 0x000fe20000041808 */
[----:B------:R-:W-:-:S02]  /*4920*/  FMUL.FTZ R52, R52, c[0x0][0x2ec] ;  /* 0x0000bb0034347a20 */ /* 0x000fc40000410000 */
[----:B------:R-:W-:Y:S01]  /*4930*/  FMUL.FTZ R53, R53, c[0x0][0x2ec] ;  /* 0x0000bb0035357a20 */ /* 0x000fe20000410000 */
[----:B-1----:R-:W1:Y:S02]  /*4940*/  LDSM.16.M88.4 R24, [R129+0xa000] ;  /* 0x00a000008118783b */ /* 0x002e640000000200 */
[----:B------:R-:W1:Y:S02]  /*4950*/  MUFU.TANH R104, R104 ;  /* 0x0000006800687308 */ /* 0x000e640000002400 */
[C---:B------:R-:W-:Y:S07]  /*4960*/  HMMA.16816.F32.BF16 R76, R64.reuse, R28, R76 ;  /* 0x0000001c404c723c */ /* 0x040fee000004184c */
[----:B------:R-:W-:Y:S01]  /*4970*/  FMUL.FTZ R28, R54, c[0x0][0x2ec] ;  /* 0x0000bb00361c7a20 */ /* 0x000fe20000410000 */
[----:B------:R-:W-:Y:S01]  /*4980*/  HMMA.16816.F32.BF16 R92, R64, R30, R92 ;  /* 0x0000001e405c723c */ /* 0x000fe2000004185c */
[----:B------:R-:W-:Y:S01]  /*4990*/  FMUL.FTZ R29, R55, c[0x0][0x2ec] ;  /* 0x0000bb00371d7a20 */ /* 0x000fe20000410000 */
[----:B------:R2:W1:Y:S01]  /*49a0*/  MUFU.TANH R54, R16 ;  /* 0x0000001000367308 */ /* 0x0004620000002400 */
[----:B------:R-:W-:-:S04]  /*49b0*/  FMUL.FTZ R55, R17, c[0x0][0x2ec] ;  /* 0x0000bb0011377a20 */ /* 0x000fc80000410000 */
[----:B------:R-:W-:Y:S01]  /*49c0*/  FMUL.FTZ R30, R18, c[0x0][0x2ec] ;  /* 0x0000bb00121e7a20 */ /* 0x000fe20000410000 */
[----:B------:R-:W-:Y:S01]  /*49d0*/  HMMA.16816.F32.BF16 R60, R112, R14, R60 ;  /* 0x0000000e703c723c */ /* 0x000fe2000004183c */
[----:B------:R-:W-:Y:S01]  /*49e0*/  FMUL.FTZ R31, R19, c[0x0][0x2ec] ;  /* 0x0000bb00131f7a20 */ /* 0x000fe20000410000 */
[----:B------:R-:W3:Y:S01]  /*49f0*/  LDSM.16.M88.4 R12, [R203+0xa000] ;  /* 0x00a00000cb0c783b */ /* 0x000ee20000000200 */
[----:B------:R-:W1:Y:S05]  /*4a00*/  MUFU.TANH R52, R52 ;  /* 0x0000003400347308 */ /* 0x000e6a0000002400 */
[----:B------:R-:W-:Y:S01]  /*4a10*/  HMMA.16816.F32.BF16 R56, R64, R110, R56 ;  /* 0x0000006e4038723c */ /* 0x000fe20000041838 */
[----:B--2---:R-:W2:Y:S02]  /*4a20*/  LDSM.16.M88.4 R16, [R129+0xa800] ;  /* 0x00a800008110783b */ /* 0x004ea40000000200 */
[----:B------:R-:W2:Y:S05]  /*4a30*/  MUFU.TANH R53, R53 ;  /* 0x0000003500357308 */ /* 0x000eaa0000002400 */
[----:B-----5:R-:W-:Y:S03]  /*4a40*/  HMMA.16816.F32.BF16 R8, R88, R20, R8 ;  /* 0x000000145808723c */ /* 0x020fe60000041808 */
[----:B------:R-:W2:Y:S05]  /*4a50*/  MUFU.TANH R28, R28 ;  /* 0x0000001c001c7308 */ /* 0x000eaa0000002400 */
[----:B-1----:R-:W-:Y:S01]  /*4a60*/  HMMA.16816.F32.BF16 R84, R72, R24, R84 ;  /* 0x000000184854723c */ /* 0x002fe20000041854 */
[----:B------:R-:W-:-:S02]  /*4a70*/  FMUL.FTZ R63, R63, c[0x0][0x2ec] ;  /* 0x0000bb003f3f7a20 */ /* 0x000fc40000410000 */
[----:B------:R-:W1:Y:S05]  /*4a80*/  MUFU.TANH R29, R29 ;  /* 0x0000001d001d7308 */ /* 0x000e6a0000002400 */
[C---:B------:R-:W-:Y:S01]  /*4a90*/  HMMA.16816.F32.BF16 R80, R72.reuse, R26, R80 ;  /* 0x0000001a4850723c */ /* 0x040fe20000041850 */
[----:B------:R-:W5:Y:S02]  /*4aa0*/  LDSM.16.M88.4 R24, [R203+0xa800] ;  /* 0x00a80000cb18783b */ /* 0x000f640000000200 */
[----:B------:R-:W1:Y:S05]  /*4ab0*/  MUFU.TANH R247, R63 ;  /* 0x0000003f00f77308 */ /* 0x000e6a0000002400 */
[----:B------:R-:W-:Y:S01]  /*4ac0*/  HMMA.16816.F32.BF16 R56, R72, R34, R56 ;  /* 0x000000224838723c */ /* 0x000fe20000041838 */
[----:B------:R-:W1:Y:S02]  /*4ad0*/  LDSM.16.M88.4 R32, [R210+0xb000] ;  /* 0x00b00000d220783b */ /* 0x000e640000000200 */
[----:B------:R-:W1:Y:S05]  /*4ae0*/  MUFU.TANH R55, R55 ;  /* 0x0000003700377308 */ /* 0x000e6a0000002400 */
[----:B------:R-:W-:Y:S03]  /*4af0*/  HMMA.16816.F32.BF16 R8, R112, R44, R8 ;  /* 0x0000002c7008723c */ /* 0x000fe60000041808 */
[----:B------:R-:W1:Y:S04]  /*4b00*/  MUFU.TANH R30, R30 ;  /* 0x0000001e001e7308 */ /* 0x000e680000002400 */
[----:B------:R-:W-:Y:S01]  /*4b10*/  FMUL.FTZ R44, R60, c[0x0][0x2ec] ;  /* 0x0000bb003c2c7a20 */ /* 0x000fe20000410000 */
[----:B---3--:R-:W-:Y:S01]  /*4b20*/  HMMA.16816.F32.BF16 R84, R88, R12, R84 ;  /* 0x0000000c5854723c */ /* 0x008fe20000041854 */
[----:B------:R-:W-:-:S02]  /*4b30*/  FMUL.FTZ R45, R61, c[0x0][0x2ec] ;  /* 0x0000bb003d2d7a20 */ /* 0x000fc40000410000 */
[----:B------:R-:W3:Y:S05]  /*4b40*/  MUFU.TANH R31, R31 ;  /* 0x0000001f001f7308 */ /* 0x000eea0000002400 */
[----:B--2---:R-:W-:Y:S03]  /*4b50*/  HMMA.16816.F32.BF16 R76, R72, R16, R76 ;  /* 0x00000010484c723c */ /* 0x004fe6000004184c */
[----:B------:R-:W2:Y:S05]  /*4b60*/  MUFU.TANH R44, R44 ;  /* 0x0000002c002c7308 */ /* 0x000eaa0000002400 */
[----:B------:R-:W-:Y:S01]  /*4b70*/  HMMA.16816.F32.BF16 R80, R88, R14, R80 ;  /* 0x0000000e5850723c */ /* 0x000fe20000041850 */
[----:B------:R-:W2:Y:S01]  /*4b80*/  LDSM.16.M88.4 R12, [R210+0xb800] ;  /* 0x00b80000d20c783b */ /* 0x000ea20000000200 */
[----:B------:R-:W-:Y:S01]  /*4b90*/  FMUL.FTZ R8, R8, c[0x0][0x2ec] ;  /* 0x0000bb0008087a20 */ /* 0x000fe20000410000 */
[----:B------:R-:W1:Y:S01]  /*4ba0*/  MUFU.TANH R45, R45 ;  /* 0x0000002d002d7308 */ /* 0x000e620000002400 */
[----:B------:R-:W-:-:S02]  /*4bb0*/  FMUL.FTZ R141, R9, c[0x0][0x2ec] ;  /* 0x0000bb00098d7a20 */ /* 0x000fc40000410000 */
[----:B------:R-:W-:Y:S02]  /*4bc0*/  FMUL.FTZ R241, R10, c[0x0][0x2ec] ;  /* 0x0000bb000af17a20 */ /* 0x000fe40000410000 */
[----:B------:R-:W-:Y:S01]  /*4bd0*/  HMMA.16816.F32.BF16 R92, R72, R18, R92 ;  /* 0x00000012485c723c */ /* 0x000fe2000004185c */
[----:B------:R-:W3:Y:S01]  /*4be0*/  LDSM.16.M88.4 R16, [R205+0x6800] ;  /* 0x00680000cd10783b */ /* 0x000ee20000000200 */
[----:B------:R-:W-:Y:S01]  /*4bf0*/  FMUL.FTZ R149, R11, c[0x0][0x2ec] ;  /* 0x0000bb000b957a20 */ /* 0x000fe20000410000 */
[----:B------:R1:W1:Y:S05]  /*4c00*/  MUFU.TANH R245, R8 ;  /* 0x0000000800f57308 */ /* 0x00026a0000002400 */
[C---:B------:R-:W-:Y:S01]  /*4c10*/  HMMA.16816.F32.BF16 R56, R88.reuse, R22, R56 ;  /* 0x000000165838723c */ /* 0x040fe20000041838 */
[----:B------:R-:W3:Y:S02]  /*4c20*/  LDSM.16.M88.4 R20, [R205+0x6000] ;  /* 0x00600000cd14783b */ /* 0x000ee40000000200 */
[----:B------:R-:W2:Y:S05]  /*4c30*/  MUFU.TANH R141, R141 ;  /* 0x0000008d008d7308 */ /* 0x000eaa0000002400 */
[C---:B-----5:R-:W-:Y:S01]  /*4c40*/  HMMA.16816.F32.BF16 R76, R88.reuse, R24, R76 ;  /* 0x00000018584c723c */ /* 0x060fe2000004184c */
[----:B-1----:R-:W-:Y:S02]  /*4c50*/  LDSM.16.M88.4 R8, [R129+0xb000] ;  /* 0x00b000008108783b */ /* 0x002fe40000000200 */
[----:B------:R-:W1:Y:S05]  /*4c60*/  MUFU.TANH R241, R241 ;  /* 0x000000f100f17308 */ /* 0x000e6a0000002400 */
[----:B------:R-:W-:Y:S01]  /*4c70*/  HMMA.16816.F32.BF16 R92, R88, R26, R92 ;  /* 0x0000001a585c723c */ /* 0x000fe2000004185c */
[----:B------:R-:W5:Y:S02]  /*4c80*/  LDSM.16.M88.4 R24, [R129+0xb800] ;  /* 0x00b800008118783b */ /* 0x000f640000000200 */
[----:B------:R-:W1:Y:S05]  /*4c90*/  MUFU.TANH R149, R149 ;  /* 0x0000009500957308 */ /* 0x000e6a0000002400 */
[C---:B------:R-:W-:Y:S07]  /*4ca0*/  HMMA.16816.F32.BF16 R68, R64.reuse, R32, R68 ;  /* 0x000000204044723c */ /* 0x040fee0000041844 */
[----:B------:R-:W-:Y:S01]  /*4cb0*/  FMUL.FTZ R32, R62, c[0x0][0x2ec] ;  /* 0x0000bb003e207a20 */ /* 0x000fe20000410000 */
[C---:B--2---:R-:W-:Y:S05]  /*4cc0*/  HMMA.16816.F32.BF16 R120, R64.reuse, R12, R120 ;  /* 0x0000000c4078723c */ /* 0x044fea0000041878 */
[----:B------:R-:W2:Y:S03]  /*4cd0*/  MUFU.TANH R32, R32 ;  /* 0x0000002000207308 */ /* 0x000ea60000002400 */
[C---:B------:R-:W-:Y:S08]  /*4ce0*/  HMMA.16816.F32.BF16 R100, R64.reuse, R34, R100 ;  /* 0x000000224064723c */ /* 0x040ff00000041864 */
[----:B------:R-:W-:Y:S01]  /*4cf0*/  HMMA.16816.F32.BF16 R40, R64, R14, R40 ;  /* 0x0000000e4028723c */ /* 0x000fe20000041828 */
[----:B------:R-:W-:Y:S07]  /*4d00*/  LDSM.16.M88.4 R12, [R205+0x7800] ;  /* 0x00780000cd0c783b */ /* 0x000fee0000000200 */
[C---:B---3--:R-:W-:Y:S08]  /*4d10*/  HMMA.16816.F32.BF16 R76, R112.reuse, R16, R76 ;  /* 0x00000010704c723c */ /* 0x048ff0000004184c */
[C---:B------:R-:W-:Y:S01]  /*4d20*/  HMMA.16816.F32.BF16 R92, R112.reuse, R18, R92 ;  /* 0x00000012705c723c */ /* 0x040fe2000004185c */
[----:B------:R-:W3:Y:S07]  /*4d30*/  LDSM.16.M88.4 R16, [R203+0xb800] ;  /* 0x00b80000cb10783b */ /* 0x000eee0000000200 */
[C---:B------:R-:W-:Y:S08]  /*4d40*/  HMMA.16816.F32.BF16 R84, R112.reuse, R20, R84 ;  /* 0x000000147054723c */ /* 0x040ff00000041854 */
[----:B------:R-:W-:Y:S01]  /*4d50*/  HMMA.16816.F32.BF16 R80, R112, R22, R80 ;  /* 0x000000167050723c */ /* 0x000fe20000041850 */
[----:B------:R-:W1:Y:S01]  /*4d60*/  LDSM.16.M88.4 R20, [R203+0xb000] ;  /* 0x00b00000cb14783b */ /* 0x000e620000000200 */
[----:B------:R-:W-:-:S02]  /*4d70*/  FMUL.FTZ R76, R76, c[0x0][0x2ec] ;  /* 0x0000bb004c4c7a20 */ /* 0x000fc40000410000 */
[----:B------:R-:W-:Y:S02]  /*4d80*/  FMUL.FTZ R77, R77, c[0x0][0x2ec] ;  /* 0x0000bb004d4d7a20 */ /* 0x000fe40000410000 */
[----:B------:R-:W-:Y:S01]  /*4d90*/  FMUL.FTZ R78, R78, c[0x0][0x2ec] ;  /* 0x0000bb004e4e7a20 */ /* 0x000fe20000410000 */
[----:B------:R1:W1:Y:S01]  /*4da0*/  MUFU.TANH R195, R76 ;  /* 0x0000004c00c37308 */ /* 0x0002620000002400 */
[C---:B-----5:R-:W-:Y:S01]  /*4db0*/  HMMA.16816.F32.BF16 R120, R72.reuse, R24, R120 ;  /* 0x000000184878723c */ /* 0x060fe20000041878 */
[----:B------:R-:W-:Y:S02]  /*4dc0*/  FMUL.FTZ R79, R79, c[0x0][0x2ec] ;  /* 0x0000bb004f4f7a20 */ /* 0x000fe40000410000 */
[----:B------:R-:W-:Y:S02]  /*4dd0*/  FMUL.FTZ R92, R92, c[0x0][0x2ec] ;  /* 0x0000bb005c5c7a20 */ /* 0x000fe40000410000 */
[----:B------:R-:W-:Y:S02]  /*4de0*/  FMUL.FTZ R93, R93, c[0x0][0x2ec] ;  /* 0x0000bb005d5d7a20 */ /* 0x000fe40000410000 */
[----:B------:R-:W-:Y:S01]  /*4df0*/  FMUL.FTZ R94, R94, c[0x0][0x2ec] ;  /* 0x0000bb005e5e7a20 */ /* 0x000fe20000410000 */
[----:B------:R-:W-:Y:S01]  /*4e00*/  HMMA.16816.F32.BF16 R68, R72, R8, R68 ;  /* 0x000000084844723c */ /* 0x000fe20000041844 */
[----:B------:R-:W-:Y:S01]  /*4e10*/  FMUL.FTZ R84, R84, c[0x0][0x2ec] ;  /* 0x0000bb0054547a20 */ /* 0x000fe20000410000 */
[----:B------:R1:W1:Y:S01]  /*4e20*/  MUFU.TANH R193, R77 ;  /* 0x0000004d00c17308 */ /* 0x0002620000002400 */
[----:B------:R-:W-:-:S02]  /*4e30*/  FMUL.FTZ R85, R85, c[0x0][0x2ec] ;  /* 0x0000bb0055557a20 */ /* 0x000fc40000410000 */
[----:B------:R-:W-:Y:S02]  /*4e40*/  FMUL.FTZ R86, R86, c[0x0][0x2ec] ;  /* 0x0000bb0056567a20 */ /* 0x000fe40000410000 */
[----:B------:R-:W-:Y:S01]  /*4e50*/  FMUL.FTZ R87, R87, c[0x0][0x2ec] ;  /* 0x0000bb0057577a20 */ /* 0x000fe20000410000 */
[----:B------:R-:W-:Y:S01]  /*4e60*/  HMMA.16816.F32.BF16 R100, R72, R10, R100 ;  /* 0x0000000a4864723c */ /* 0x000fe20000041864 */
[----:B------:R-:W5:Y:S01]  /*4e70*/  LDSM.16.M88.4 R8, [R205+0x7000] ;  /* 0x00700000cd08783b */ /* 0x000f620000000200 */
[----:B------:R-:W-:Y:S01]  /*4e80*/  FMUL.FTZ R80, R80, c[0x0][0x2ec] ;  /* 0x0000bb0050507a20 */ /* 0x000fe20000410000 */
[----:B------:R1:W1:Y:S01]  /*4e90*/  MUFU.TANH R237, R84 ;  /* 0x0000005400ed7308 */ /* 0x0002620000002400 */
[----:B------:R-:W-:Y:S01]  /*4ea0*/  FMUL.FTZ R81, R81, c[0x0][0x2ec] ;  /* 0x0000bb0051517a20 */ /* 0x000fe20000410000 */
[----:B------:R-:W-:-:S04]  /*4eb0*/  DEPBAR.LE SB0, 0x0 ;  /* 0x000080000000791a */ /* 0x000fc80000000000 */
[----:B------:R-:W-:Y:S01]  /*4ec0*/  HMMA.16816.F32.BF16 R40, R72, R26, R40 ;  /* 0x0000001a4828723c */ /* 0x000fe20000041828 */
[----:B------:R-:W-:Y:S01]  /*4ed0*/  FMUL.FTZ R82, R82, c[0x0][0x2ec] ;  /* 0x0000bb0052527a20 */ /* 0x000fe20000410000 */
[----:B------:R2:W2:Y:S01]  /*4ee0*/  MUFU.TANH R171, R85 ;  /* 0x0000005500ab7308 */ /* 0x0004a20000002400 */
[----:B------:R-:W-:Y:S02]  /*4ef0*/  FMUL.FTZ R83, R83, c[0x0][0x2ec] ;  /* 0x0000bb0053537a20 */ /* 0x000fe40000410000 */
[----:B------:R-:W-:-:S03]  /*4f00*/  FMUL.FTZ R95, R95, c[0x0][0x2ec] ;  /* 0x0000bb005f5f7a20 */ /* 0x000fc60000410000 */
[C---:B---3--:R-:W-:Y:S02]  /*4f10*/  HMMA.16816.F32.BF16 R120, R88.reuse, R16, R120 ;  /* 0x000000105878723c */ /* 0x048fe40000041878 */
[----:B------:R3:W2:Y:S06]  /*4f20*/  MUFU.TANH R199, R86 ;  /* 0x0000005600c77308 */ /* 0x0006ac0000002400 */
[C---:B-1----:R-:W-:Y:S02]  /*4f30*/  HMMA.16816.F32.BF16 R68, R88.reuse, R20, R68 ;  /* 0x000000145844723c */ /* 0x042fe40000041844 */
[----:B------:R3:W1:Y:S06]  /*4f40*/  MUFU.TANH R175, R87 ;  /* 0x0000005700af7308 */ /* 0x00066c0000002400 */
[C---:B------:R-:W-:Y:S02]  /*4f50*/  HMMA.16816.F32.BF16 R100, R88.reuse, R22, R100 ;  /* 0x000000165864723c */ /* 0x040fe40000041864 */
[----:B------:R3:W1:Y:S06]  /*4f60*/  MUFU.TANH R173, R80 ;  /* 0x0000005000ad7308 */ /* 0x00066c0000002400 */
[----:B------:R-:W-:Y:S02]  /*4f70*/  HMMA.16816.F32.BF16 R40, R88, R18, R40 ;  /* 0x000000125828723c */ /* 0x000fe40000041828 */
[----:B------:R3:W1:Y:S06]  /*4f80*/  MUFU.TANH R235, R81 ;  /* 0x0000005100eb7308 */ /* 0x00066c0000002400 */
[C---:B------:R-:W-:Y:S02]  /*4f90*/  HMMA.16816.F32.BF16 R120, R112.reuse, R12, R120 ;  /* 0x0000000c7078723c */ /* 0x040fe40000041878 */
[----:B------:R3:W1:Y:S06]  /*4fa0*/  MUFU.TANH R197, R82 ;  /* 0x0000005200c57308 */ /* 0x00066c0000002400 */
[C---:B------:R-:W-:Y:S02]  /*4fb0*/  HMMA.16816.F32.BF16 R56, R112.reuse, R46, R56 ;  /* 0x0000002e7038723c */ /* 0x040fe40000041838 */
[----:B------:R3:W1:Y:S06]  /*4fc0*/  MUFU.TANH R181, R83 ;  /* 0x0000005300b57308 */ /* 0x00066c0000002400 */
[C---:B-----5:R-:W-:Y:S02]  /*4fd0*/  HMMA.16816.F32.BF16 R68, R112.reuse, R8, R68 ;  /* 0x000000087044723c */ /* 0x060fe40000041844 */
[----:B------:R3:W1:Y:S05]  /*4fe0*/  MUFU.TANH R187, R78 ;  /* 0x0000004e00bb7308 */ /* 0x00066a0000002400 */
[----:B------:R-:W-:Y:S01]  /*4ff0*/  IADD3 R9, R37, 0x8, RZ ;  /* 0x0000000825097810 */ /* 0x000fe20007ffe0ff */
[----:B------:R-:W-:Y:S01]  /*5000*/  HMMA.16816.F32.BF16 R100, R112, R10, R100 ;  /* 0x0000000a7064723c */ /* 0x000fe20000041864 */
[----:B------:R-:W-:Y:S01]  /*5010*/  FMUL.FTZ R67, R123, c[0x0][0x2ec] ;  /* 0x0000bb007b437a20 */ /* 0x000fe20000410000 */
[----:B------:R3:W1:Y:S01]  /*5020*/  MUFU.TANH R185, R79 ;  /* 0x0000004f00b97308 */ /* 0x0006620000002400 */
[----:B------:R-:W-:Y:S01]  /*5030*/  FMUL.FTZ R120, R120, c[0x0][0x2ec] ;  /* 0x0000bb0078787a20 */ /* 0x000fe20000410000 */
[----:B------:R-:W-:Y:S01]  /*5040*/  IMNMX R236, R9, R128, PT ;  /* 0x0000008009ec7217 */ /* 0x000fe20003800200 */
[----:B------:R-:W-:-:S02]  /*5050*/  FMUL.FTZ R121, R121, c[0x0][0x2ec] ;  /* 0x0000bb0079797a20 */ /* 0x000fc40000410000 */
[----:B------:R-:W-:Y:S01]  /*5060*/  FMUL.FTZ R122, R122, c[0x0][0x2ec] ;  /* 0x0000bb007a7a7a20 */ /* 0x000fe20000410000 */
[----:B------:R-:W-:Y:S01]  /*5070*/  HMMA.16816.F32.BF16 R40, R112, R14, R40 ;  /* 0x0000000e7028723c */ /* 0x000fe20000041828 */
[----:B------:R-:W-:Y:S01]  /*5080*/  FMUL.FTZ R56, R56, c[0x0][0x2ec] ;  /* 0x0000bb0038387a20 */ /* 0x000fe20000410000 */
[----:B------:R3:W1:Y:S01]  /*5090*/  MUFU.TANH R191, R92 ;  /* 0x0000005c00bf7308 */ /* 0x0006620000002400 */
[----:B------:R-:W-:Y:S02]  /*50a0*/  FMUL.FTZ R57, R57, c[0x0][0x2ec] ;  /* 0x0000bb0039397a20 */ /* 0x000fe40000410000 */
[----:B------:R-:W-:Y:S02]  /*50b0*/  FMUL.FTZ R58, R58, c[0x0][0x2ec] ;  /* 0x0000bb003a3a7a20 */ /* 0x000fe40000410000 */
[----:B------:R-:W-:Y:S02]  /*50c0*/  FMUL.FTZ R59, R59, c[0x0][0x2ec] ;  /* 0x0000bb003b3b7a20 */ /* 0x000fe40000410000 */
[----:B------:R-:W-:Y:S01]  /*50d0*/  FMUL.FTZ R68, R68, c[0x0][0x2ec] ;  /* 0x0000bb0044447a20 */ /* 0x000fe20000410000 */
[----:B------:R3:W1:Y:S01]  /*50e0*/  MUFU.TANH R143, R56 ;  /* 0x00000038008f7308 */ /* 0x0006620000002400 */
[----:B------:R-:W-:-:S02]  /*50f0*/  FMUL.FTZ R69, R69, c[0x0][0x2ec] ;  /* 0x0000bb0045457a20 */ /* 0x000fc40000410000 */
[----:B------:R-:W-:Y:S02]  /*5100*/  FMUL.FTZ R70, R70, c[0x0][0x2ec] ;  /* 0x0000bb0046467a20 */ /* 0x000fe40000410000 */
[----:B------:R-:W-:Y:S02]  /*5110*/  FMUL.FTZ R71, R71, c[0x0][0x2ec] ;  /* 0x0000bb0047477a20 */ /* 0x000fe40000410000 */
[----:B------:R-:W-:Y:S01]  /*5120*/  FMUL.FTZ R100, R100, c[0x0][0x2ec] ;  /* 0x0000bb0064647a20 */ /* 0x000fe20000410000 */
[----:B------:R3:W1:Y:S01]  /*5130*/  MUFU.TANH R243, R57 ;  /* 0x0000003900f37308 */ /* 0x0006620000002400 */
[----:B------:R-:W-:Y:S02]  /*5140*/  FMUL.FTZ R101, R101, c[0x0][0x2ec] ;  /* 0x0000bb0065657a20 */ /* 0x000fe40000410000 */
[----:B------:R-:W-:Y:S02]  /*5150*/  FMUL.FTZ R102, R102, c[0x0][0x2ec] ;  /* 0x0000bb0066667a20 */ /* 0x000fe40000410000 */
[----:B------:R-:W-:-:S02]  /*5160*/  FMUL.FTZ R103, R103, c[0x0][0x2ec] ;  /* 0x0000bb0067677a20 */ /* 0x000fc40000410000 */
[----:B------:R-:W-:Y:S01]  /*5170*/  FMUL.FTZ R40, R40, c[0x0][0x2ec] ;  /* 0x0000bb0028287a20 */ /* 0x000fe20000410000 */
[----:B------:R3:W1:Y:S01]  /*5180*/  MUFU.TANH R239, R58 ;  /* 0x0000003a00ef7308 */ /* 0x0006620000002400 */
[----:B------:R-:W-:Y:S02]  /*5190*/  FMUL.FTZ R41, R41, c[0x0][0x2ec] ;  /* 0x0000bb0029297a20 */ /* 0x000fe40000410000 */
[----:B------:R-:W-:Y:S02]  /*51a0*/  FMUL.FTZ R42, R42, c[0x0][0x2ec] ;  /* 0x0000bb002a2a7a20 */ /* 0x000fe40000410000 */
[----:B------:R-:W-:-:S03]  /*51b0*/  FMUL.FTZ R43, R43, c[0x0][0x2ec] ;  /* 0x0000bb002b2b7a20 */ /* 0x000fc60000410000 */
[----:B------:R3:W1:Y:S08]  /*51c0*/  MUFU.TANH R157, R59 ;  /* 0x0000003b009d7308 */ /* 0x0006700000002400 */
        /* <DEDUP_REMOVED lines=14> */
[----:B------:R-:W1:Y:S08]  /*52b0*/  MUFU.TANH R67, R67 ;  /* 0x0000004300437308 */ /* 0x000e700000002400 */
[----:B------:R3:W1:Y:S08]  /*52c0*/  MUFU.TANH R145, R40 ;  /* 0x0000002800917308 */ /* 0x0006700000002400 */
[----:B------:R3:W1:Y:S08]  /*52d0*/  MUFU.TANH R139, R41 ;  /* 0x00000029008b7308 */ /* 0x0006700000002400 */
[----:B------:R3:W1:Y:S08]  /*52e0*/  MUFU.TANH R65, R42 ;  /* 0x0000002a00417308 */ /* 0x0006700000002400 */
[----:B------:R3:W1:Y:S01]  /*52f0*/  MUFU.TANH R63, R43 ;  /* 0x0000002b003f7308 */ /* 0x0006620000002400 */
[----:B------:R-:W-:Y:S06]  /*5300*/  BAR.SYNC.DEFER_BLOCKING 0x0 ;  /* 0x0000000000007b1d */ /* 0x000fec0000010000 */
[----:B------:R-:W-:Y:S05]  /*5310*/  @!P4 BRA `(.L_x_813) ;  /* 0x00000e200000c947 */ /* 0x000fea0003800000 */
[----:B--2-4-:R-:W-:Y:S05]  /*5320*/  @!P0 BRA `(.L_x_814) ;  /* 0x0000039000008947 */ /* 0x014fea0003800000 */
[----:B------:R-:W2:Y:S01]  /*5330*/  I2F.RP R8, R135 ;  /* 0x0000008700087306 */ /* 0x000ea20000209400 */
[----:B------:R-:W-:-:S02]  /*5340*/  IADD3 R13, R7, -0x80, RZ ;  /* 0xffffff80070d7810 */ /* 0x000fc40007ffe0ff */
[----:B------:R-:W-:Y:S02]  /*5350*/  IABS R11, R7 ;  /* 0x00000007000b7213 */ /* 0x000fe40000000000 */
[----:B------:R-:W-:Y:S02]  /*5360*/  IABS R9, R13 ;  /* 0x0000000d00097213 */ /* 0x000fe40000000000 */
[----:B------:R-:W-:Y:S01]  /*5370*/  LOP3.LUT R13, R13, c[0x0][0x2d0], RZ, 0x3c, !PT ;  /* 0x0000b4000d0d7a12 */ /* 0x000fe200078e3cff */
[----:B--2---:R-:W2:Y:S02]  /*5380*/  MUFU.RCP R14, R8 ;  /* 0x00000008000e7308 */ /* 0x004ea40000001000 */
[----:B--2---:R-:W-:-:S06]  /*5390*/  IADD3 R14, R14, 0xffffffe, RZ ;  /* 0x0ffffffe0e0e7810 */ /* 0x004fcc0007ffe0ff */
[----:B------:R-:W2:Y:S02]  /*53a0*/  F2I.FTZ.U32.TRUNC.NTZ R15, R14 ;  /* 0x0000000e000f7305 */ /* 0x000ea4000021f000 */
[----:B--2---:R-:W-:Y:S02]  /*53b0*/  IMAD.MOV R12, RZ, RZ, -R15 ;  /* 0x000000ffff0c7224 */ /* 0x004fe400078e0a0f */
        /* <DEDUP_REMOVED lines=16> */
[----:B------:R-:W-:Y:S02]  /*54c0*/  LOP3.LUT R8, R7, c[0x0][0x2d0], RZ, 0x3c, !PT ;  /* 0x0000b40007087a12 */ /* 0x000fe400078e3cff */
[----:B------:R-:W-:-:S02]  /*54d0*/  ISETP.GE.AND P1, PT, R13, RZ, PT ;  /* 0x000000ff0d00720c */ /* 0x000fc40003f26270 */
[----:B------:R-:W-:Y:S02]  /*54e0*/  ISETP.GE.AND P3, PT, R8, RZ, PT ;  /* 0x000000ff0800720c */ /* 0x000fe40003f66270 */
[----:B------:R-:W-:Y:S02]  /*54f0*/  @!P2 IADD3 R12, R12, 0x1, RZ ;  /* 0x000000010c0ca810 */ /* 0x000fe40007ffe0ff */
[----:B------:R-:W-:Y:S02]  /*5500*/  ISETP.NE.AND P2, PT, RZ, c[0x0][0x2d0], PT ;  /* 0x0000b400ff007a0c */ /* 0x000fe40003f45270 */
[----:B------:R-:W-:Y:S02]  /*5510*/  @P6 IADD3 R14, R14, 0x1, RZ ;  /* 0x000000010e0e6810 */ /* 0x000fe40007ffe0ff */
[----:B------:R-:W-:Y:S02]  /*5520*/  @P5 IADD3 R12, R12, 0x1, RZ ;  /* 0x000000010c0c5810 */ /* 0x000fe40007ffe0ff */
[----:B------:R-:W-:-:S03]  /*5530*/  LOP3.LUT R8, RZ, c[0x0][0x2d0], RZ, 0x33, !PT ;  /* 0x0000b400ff087a12 */ /* 0x000fc600078e33ff */
        /* <DEDUP_REMOVED lines=24> */
.L_x_814:
[----:B------:R-:W-:-:S04]  /*56c0*/  LEA R13, -R133, RZ, 0x7 ;  /* 0x000000ff850d7211 */ /* 0x000fc800078e39ff */
[----:B------:R-:W-:Y:S02]  /*56d0*/  SHF.R.S32.HI R12, RZ, 0x1f, R13 ;  /* 0x0000001fff0c7819 */ /* 0x000fe4000001140d */
.L_x_815:
[----:B------:R-:W-:Y:S01]  /*56e0*/  ISETP.GE.AND P3, PT, R222, c[0x0][0x220], PT ;  /* 0x00008800de007a0c */ /* 0x000fe20003f66270 */
[----:B------:R-:W-:Y:S01]  /*56f0*/  BSSY B0, `(.L_x_816) ;  /* 0x00000a1000007945 */ /* 0x000fe20003800000 */
[----:B------:R-:W-:Y:S02]  /*5700*/  ISETP.GE.AND P2, PT, R213, c[0x0][0x220], PT ;  /* 0x00008800d5007a0c */ /* 0x000fe40003f46270 */
[----:B------:R-:W-:-:S05]  /*5710*/  IADD3 R15, P5, R215, R13, RZ ;  /* 0x0000000dd70f7210 */ /* 0x000fca0007fbe0ff */
[----:B------:R-:W-:-:S04]  /*5720*/  IMAD.X R10, R214, 0x1, R12, P5 ;  /* 0x00000001d60a7824 */ /* 0x000fc800028e060c */
[-C--:B------:R-:W-:Y:S01]  /*5730*/  @!P3 IADD3 R9, P1, R13, R230.reuse, RZ ;  /* 0x000000e60d09b210 */ /* 0x080fe20007f3e0ff */
[----:B------:R2:W-:Y:S01]  /*5740*/  @P3 STS.128 [R220+0x4000], RZ ;  /* 0x004000ffdc003388 */ /* 0x0005e20000000c00 */
[-C--:B------:R-:W-:Y:S02]  /*5750*/  @!P3 IADD3 R11, P5, R15, R230.reuse, RZ ;  /* 0x000000e60f0bb210 */ /* 0x080fe40007fbe0ff */
[----:B---3--:R-:W-:Y:S01]  /*5760*/  @!P3 LEA R56, P6, R9, c[0x0][0x168], 0x1 ;  /* 0x00005a000938ba11 */ /* 0x008fe200078c08ff */
[----:B------:R-:W-:Y:S01]  /*5770*/  @!P3 IMAD.X R8, R12, 0x1, R231, P1 ;  /* 0x000000010c08b824 */ /* 0x000fe200008e06e7 */
[----:B------:R-:W-:-:S04]  /*5780*/  @!P2 IADD3 R14, P1, R13, R230, RZ ;  /* 0x000000e60d0ea210 */ /* 0x000fc80007f3e0ff */
[----:B------:R-:W-:Y:S01]  /*5790*/  @!P3 LEA.HI.X R57, R9, c[0x0][0x16c], R8, 0x1, P6 ;  /* 0x00005b000939ba11 */ /* 0x000fe200030f0c08 */
[--C-:B------:R-:W-:Y:S01]  /*57a0*/  @!P2 IMAD.X R9, R12, 0x1, R231.reuse, P1 ;  /* 0x000000010c09a824 */ /* 0x100fe200008e06e7 */
[----:B------:R-:W-:Y:S01]  /*57b0*/  @!P2 LEA R24, P1, R14, c[0x0][0x168], 0x1 ;  /* 0x00005a000e18aa11 */ /* 0x000fe200078208ff */
[----:B------:R-:W-:Y:S01]  /*57c0*/  @!P3 IMAD.X R8, R10, 0x1, R231, P5 ;  /* 0x000000010a08b824 */ /* 0x000fe200028e06e7 */
[----:B------:R-:W-:Y:S01]  /*57d0*/  @!P3 LEA R46, P6, R11, c[0x0][0x168], 0x1 ;  /* 0x00005a000b2eba11 */ /* 0x000fe200078c08ff */
[----:B------:R-:W-:Y:S01]  /*57e0*/  @!PT LDS RZ, [RZ] ;  /* 0x00000000fffff984 */ /* 0x000fe20000000800 */
[----:B------:R-:W-:Y:S01]  /*57f0*/  @!PT LDS RZ, [RZ] ;  /* 0x00000000fffff984 */ /* 0x000fe20000000800 */
[----:B------:R-:W-:Y:S01]  /*5800*/  @!PT LDS RZ, [RZ] ;  /* 0x00000000fffff984 */ /* 0x000fe20000000800 */
[----:B------:R2:W-:Y:S01]  /*5810*/  @!P3 LDGSTS.E.BYPASS.LTC128B.128 [R220+0x4000], [R56.64] ;  /* 0x0400000038dcbfae */ /* 0x0005e2000b901d4c */
[----:B------:R-:W-:Y:S02]  /*5820*/  @!P2 LEA.HI.X R25, R14, c[0x0][0x16c], R9, 0x1, P1 ;  /* 0x00005b000e19aa11 */ /* 0x000fe400008f0c09 */
[----:B------:R-:W-:Y:S01]  /*5830*/  @!P2 IADD3 R9, P1, R15, R230, RZ ;  /* 0x000000e60f09a210 */ /* 0x000fe20007f3e0ff */
[----:B------:R2:W-:Y:S01]  /*5840*/  @P2 STS.128 [R220+0x8000], RZ ;  /* 0x008000ffdc002388 */ /* 0x0005e20000000c00 */
[----:B------:R-:W-:-:S02]  /*5850*/  IADD3 R15, P5, R215, R15, RZ ;  /* 0x0000000fd70f7210 */ /* 0x000fc40007fbe0ff */
[----:B------:R-:W-:Y:S01]  /*5860*/  @!P3 LEA.HI.X R47, R11, c[0x0][0x16c], R8, 0x1, P6 ;  /* 0x00005b000b2fba11 */ /* 0x000fe200030f0c08 */
[--C-:B------:R-:W-:Y:S01]  /*5870*/  @!P2 IMAD.X R8, R10, 0x1, R231.reuse, P1 ;  /* 0x000000010a08a824 */ /* 0x100fe200008e06e7 */
[----:B------:R-:W-:Y:S01]  /*5880*/  @!P2 LEA R22, P1, R9, c[0x0][0x168], 0x1 ;  /* 0x00005a000916aa11 */ /* 0x000fe200078208ff */
[----:B------:R-:W-:Y:S01]  /*5890*/  IMAD.X R10, R214, 0x1, R10, P5 ;  /* 0x00000001d60a7824 */ /* 0x000fe200028e060a */
[-C--:B------:R-:W-:Y:S01]  /*58a0*/  @!P3 IADD3 R11, P5, R15, R230.reuse, RZ ;  /* 0x000000e60f0bb210 */ /* 0x080fe20007fbe0ff */
[----:B------:R-:W-:Y:S01]  /*58b0*/  @!PT LDS RZ, [RZ] ;  /* 0x00000000fffff984 */ /* 0x000fe20000000800 */
[----:B------:R-:W-:Y:S01]  /*58c0*/  @!PT LDS RZ, [RZ] ;  /* 0x00000000fffff984 */ /* 0x000fe20000000800 */
[----:B------:R-:W-:Y:S01]  /*58d0*/  @!PT LDS RZ, [RZ] ;  /* 0x00000000fffff984 */ /* 0x000fe20000000800 */
[----:B------:R2:W-:Y:S01]  /*58e0*/  @!P2 LDGSTS.E.BYPASS.LTC128B.128 [R220+0x8000], [R24.64+0x80] ;  /* 0x0800008018dcafae */ /* 0x0005e2000b901d4c */
[----:B------:R-:W-:Y:S02]  /*58f0*/  @!P2 LEA.HI.X R23, R9, c[0x0][0x16c], R8, 0x1, P1 ;  /* 0x00005b000917aa11 */ /* 0x000fe400008f0c08 */
[----:B------:R-:W-:Y:S01]  /*5900*/  @!P3 LEA R42, P6, R11, c[0x0][0x168], 0x1 ;  /* 0x00005a000b2aba11 */ /* 0x000fe200078c08ff */
[----:B------:R-:W-:Y:S01]  /*5910*/  @!P3 IMAD.X R8, R10, 0x1, R231, P5 ;  /* 0x000000010a08b824 */ /* 0x000fe200028e06e7 */
        /* <DEDUP_REMOVED lines=11> */
[----:B------:R2:W-:Y:S01]  /*59d0*/  @!P3 LDGSTS.E.BYPASS.LTC128B.128 [R220+0x4800], [R46.64] ;  /* 0x048000002edcbfae */ /* 0x0005e2000b901d4c */
[----:B------:R-:W-:Y:S02]  /*59e0*/  @!P2 LEA.HI.X R21, R9, c[0x0][0x16c], R8, 0x1, P1 ;  /* 0x00005b000915aa11 */ /* 0x000fe400008f0c08 */
[----:B------:R-:W-:Y:S01]  /*59f0*/  @!P3 LEA R40, P6, R11, c[0x0][0x168], 0x1 ;  /* 0x00005a000b28ba11 */ /* 0x000fe200078c08ff */
[----:B------:R-:W-:Y:S01]  /*5a00*/  @!P3 IMAD.X R8, R10, 0x1, R231, P5 ;  /* 0x000000010a08b824 */ /* 0x000fe200028e06e7 */
[----:B------:R-:W-:Y:S01]  /*5a10*/  IADD3 R9, P5, R215, R15, RZ ;  /* 0x0000000fd7097210 */ /* 0x000fe20007fbe0ff */
[----:B------:R2:W-:Y:S01]  /*5a20*/  @P2 STS.128 [R220+0x8800], RZ ;  /* 0x008800ffdc002388 */ /* 0x0005e20000000c00 */
[----:B------:R-:W-:-:S02]  /*5a30*/  @!P2 IADD3 R14, P1, R15, R230, RZ ;  /* 0x000000e60f0ea210 */ /* 0x000fc40007f3e0ff */
[----:B------:R-:W-:Y:S01]  /*5a40*/  @!P3 LEA.HI.X R41, R11, c[0x0][0x16c], R8, 0x1, P6 ;  /* 0x00005b000b29ba11 */ /* 0x000fe200030f0c08 */
[----:B------:R-:W-:Y:S01]  /*5a50*/  IMAD.X R8, R214, 0x1, R10, P5 ;  /* 0x00000001d6087824 */ /* 0x000fe200028e060a */
[----:B------:R-:W-:Y:S01]  /*5a60*/  @!P3 IADD3 R15, P5, R9, R230, RZ ;  /* 0x000000e6090fb210 */ /* 0x000fe20007fbe0ff */
[--C-:B------:R-:W-:Y:S01]  /*5a70*/  @!P2 IMAD.X R11, R10, 0x1, R231.reuse, P1 ;  /* 0x000000010a0ba824 */ /* 0x100fe200008e06e7 */
[----:B------:R-:W-:Y:S01]  /*5a80*/  @!P2 LEA R18, P1, R14, c[0x0][0x168], 0x1 ;  /* 0x00005a000e12aa11 */ /* 0x000fe200078208ff */
[----:B------:R-:W-:Y:S01]  /*5a90*/  @!PT LDS RZ, [RZ] ;  /* 0x00000000fffff984 */ /* 0x000fe20000000800 */
[----:B------:R-:W-:Y:S01]  /*5aa0*/  @!PT LDS RZ, [RZ] ;  /* 0x00000000fffff984 */ /* 0x000fe20000000800 */
[----:B------:R-:W-:Y:S01]  /*5ab0*/  @!PT LDS RZ, [RZ] ;  /* 0x00000000fffff984 */ /* 0x000fe20000000800 */
[----:B------:R2:W-:Y:S02]  /*5ac0*/  @!P2 LDGSTS.E.BYPASS.LTC128B.128 [R220+0x8800], [R22.64+0x80] ;  /* 0x0880008016dcafae */ /* 0x0005e4000b901d4c */
        /* <DEDUP_REMOVED lines=9> */
[----:B------:R-:W-:Y:S02]  /*5b60*/  @!P3 LEA.HI.X R35, R15, c[0x0][0x16c], R10, 0x1, P5 ;  /* 0x00005b000f23ba11 */ /* 0x000fe400028f0c0a */
[-C--:B------:R-:W-:Y:S01]  /*5b70*/  @!P2 IADD3 R9, P5, R9, R230.reuse, RZ ;  /* 0x000000e60909a210 */ /* 0x080fe20007fbe0ff */
[----:B------:R-:W-:Y:S01]  /*5b80*/  IMAD.X R10, R214, 0x1, R8, P1 ;  /* 0x00000001d60a7824 */ /* 0x000fe200008e0608 */
[----:B------:R-:W-:Y:S01]  /*5b90*/  @!P3 IADD3 R15, P1, R11, R230, RZ ;  /* 0x000000e60b0fb210 */ /* 0x000fe20007f3e0ff */
[----:B------:R2:W-:Y:S02]  /*5ba0*/  @P2 STS.128 [R220+0x9000], RZ ;  /* 0x009000ffdc002388 */ /* 0x0005e40000000c00 */
[--C-:B------:R-:W-:Y:S01]  /*5bb0*/  @!P2 IMAD.X R8, R8, 0x1, R231.reuse, P5 ;  /* 0x000000010808a824 */ /* 0x100fe200028e06e7 */
[----:B------:R-:W-:Y:S01]  /*5bc0*/  @!P2 LEA R16, P5, R9, c[0x0][0x168], 0x1 ;  /* 0x00005a000910aa11 */ /* 0x000fe200078a08ff */
[----:B------:R-:W-:Y:S01]  /*5bd0*/  @!P3 IMAD.X R14, R10, 0x1, R231, P1 ;  /* 0x000000010a0eb824 */ /* 0x000fe200008e06e7 */
[----:B------:R-:W-:Y:S01]  /*5be0*/  @!P3 LEA R26, P1, R15, c[0x0][0x168], 0x1 ;  /* 0x00005a000f1aba11 */ /* 0x000fe200078208ff */
[----:B------:R-:W-:Y:S01]  /*5bf0*/  @!PT LDS RZ, [RZ] ;  /* 0x00000000fffff984 */ /* 0x000fe20000000800 */
[----:B------:R-:W-:Y:S01]  /*5c00*/  @!PT LDS RZ, [RZ] ;  /* 0x00000000fffff984 */ /* 0x000fe20000000800 */
[----:B------:R-:W-:Y:S01]  /*5c10*/  @!PT LDS RZ, [RZ] ;  /* 0x00000000fffff984 */ /* 0x000fe20000000800 */
[----:B------:R2:W-:Y:S01]  /*5c20*/  @!P2 LDGSTS.E.BYPASS.LTC128B.128 [R220+0x9000], [R20.64+0x80] ;  /* 0x0900008014dcafae */ /* 0x0005e2000b901d4c */
[----:B------:R-:W-:-:S02]  /*5c30*/  @!P2 LEA.HI.X R17, R9, c[0x0][0x16c], R8, 0x1, P5 ;  /* 0x00005b000911aa11 */ /* 0x000fc400028f0c08 */
[----:B------:R-:W-:Y:S01]  /*5c40*/  @!P3 LEA.HI.X R27, R15, c[0x0][0x16c], R14, 0x1, P1 ;  /* 0x00005b000f1bba11 */ /* 0x000fe200008f0c0e */
[----:B------:R2:W-:Y:S01]  /*5c50*/  @P3 STS.128 [R220+0x5800], RZ ;  /* 0x005800ffdc003388 */ /* 0x0005e20000000c00 */
[----:B------:R-:W-:Y:S02]  /*5c60*/  IADD3 R9, P5, R215, R11, RZ ;  /* 0x0000000bd7097210 */ /* 0x000fe40007fbe0ff */
[-C--:B------:R-:W-:Y:S01]  /*5c70*/  @!P2 IADD3 R11, P1, R11, R230.reuse, RZ ;  /* 0x000000e60b0ba210 */ /* 0x080fe20007f3e0ff */
[----:B------:R-:W-:Y:S01]  /*5c80*/  @!PT LDS RZ, [RZ] ;  /* 0x00000000fffff984 */ /* 0x000fe20000000800 */
[----:B------:R-:W-:Y:S01]  /*5c90*/  @!PT LDS RZ, [RZ] ;  /* 0x00000000fffff984 */ /* 0x000fe20000000800 */
[----:B------:R-:W-:Y:S01]  /*5ca0*/  @!PT LDS RZ, [RZ] ;  /* 0x00000000fffff984 */ /* 0x000fe20000000800 */
[----:B------:R2:W-:Y:S02]  /*5cb0*/  @!P3 LDGSTS.E.BYPASS.LTC128B.128 [R220+0x5800], [R40.64] ;  /* 0x0580000028dcbfae */ /* 0x0005e4000b901d4c */
[----:B------:R-:W-:Y:S01]  /*5cc0*/  IMAD.X R8, R214, 0x1, R10, P5 ;  /* 0x00000001d6087824 */ /* 0x000fe200028e060a */
[-C--:B------:R-:W-:Y:S01]  /*5cd0*/  @!P3 IADD3 R14, P5, R9, R230.reuse, RZ ;  /* 0x000000e6090eb210 */ /* 0x080fe20007fbe0ff */
[--C-:B------:R-:W-:Y:S01]  /*5ce0*/  @!P2 IMAD.X R10, R10, 0x1, R231.reuse, P1 ;  /* 0x000000010a0aa824 */ /* 0x100fe200008e06e7 */
[C---:B------:R-:W-:Y:S01]  /*5cf0*/  @!P2 LEA R58, P1, R11.reuse, c[0x0][0x168], 0x1 ;  /* 0x00005a000b3aaa11 */ /* 0x040fe200078208ff */
[----:B------:R2:W-:Y:S01]  /*5d00*/  @P2 STS.128 [R220+0x9800], RZ ;  /* 0x009800ffdc002388 */ /* 0x0005e20000000c00 */
[----:B------:R-:W-:Y:S01]  /*5d10*/  @!P3 LEA R60, P6, R14, c[0x0][0x168], 0x1 ;  /* 0x00005a000e3cba11 */ /* 0x000fe200078c08ff */
[----:B------:R-:W-:Y:S01]  /*5d20*/  @!P3 IMAD.X R15, R8, 0x1, R231, P5 ;  /* 0x00000001080fb824 */ /* 0x000fe200028e06e7 */
[----:B------:R-:W-:Y:S01]  /*5d30*/  @!P2 LEA.HI.X R59, R11, c[0x0][0x16c], R10, 0x1, P1 ;  /* 0x00005b000b3baa11 */ /* 0x000fe200008f0c0a */
[----:B------:R-:W-:Y:S01]  /*5d40*/  @!PT LDS RZ, [RZ] ;  /* 0x00000000fffff984 */ /* 0x000fe20000000800 */
[----:B------:R-:W-:Y:S01]  /*5d50*/  @!PT LDS RZ, [RZ] ;  /* 0x00000000fffff984 */ /* 0x000fe20000000800 */
[----:B------:R-:W-:Y:S01]  /*5d60*/  @!PT LDS RZ, [RZ] ;  /* 0x00000000fffff984 */ /* 0x000fe20000000800 */
[----:B------:R2:W-:Y:S01]  /*5d70*/  @!P2 LDGSTS.E.BYPASS.LTC128B.128 [R220+0x9800], [R18.64+0x80] ;  /* 0x0980008012dcafae */ /* 0x0005e2000b901d4c */
[----:B------:R-:W-:-:S02]  /*5d80*/  @!P2 IADD3 R10, P1, R9, R230, RZ ;  /* 0x000000e6090aa210 */ /* 0x000fc40007f3e0ff */
[----:B------:R-:W-:Y:S01]  /*5d90*/  IADD3 R9, P5, R215, R9, RZ ;  /* 0x00000009d7097210 */ /* 0x000fe20007fbe0ff */
[----:B------:R2:W-:Y:S01]  /*5da0*/  @P3 STS.128 [R220+0x6000], RZ ;  /* 0x006000ffdc003388 */ /* 0x0005e20000000c00 */
[----:B------:R-:W-:Y:S01]  /*5db0*/  @!P3 LEA.HI.X R61, R14, c[0x0][0x16c], R15, 0x1, P6 ;  /* 0x00005b000e3dba11 */ /* 0x000fe200030f0c0f */
[----:B------:R-:W-:Y:S01]  /*5dc0*/  @!P2 IMAD.X R11, R8, 0x1, R231, P1 ;  /* 0x00000001080ba824 */ /* 0x000fe200008e06e7 */
[----:B------:R-:W-:Y:S01]  /*5dd0*/  @!P2 LEA R68, P1, R10, c[0x0][0x168], 0x1 ;  /* 0x00005a000a44aa11 */ /* 0x000fe200078208ff */
[----:B------:R-:W-:Y:S01]  /*5de0*/  IMAD.X R8, R214, 0x1, R8, P5 ;  /* 0x00000001d6087824 */ /* 0x000fe200028e0608 */
[----:B------:R-:W-:Y:S01]  /*5df0*/  @!P3 IADD3 R14, P5, R9, R230, RZ ;  /* 0x000000e6090eb210 */ /* 0x000fe20007fbe0ff */
[----:B------:R-:W-:Y:S01]  /*5e00*/  @!PT LDS RZ, [RZ] ;  /* 0x00000000fffff984 */ /* 0x000fe20000000800 */
[----:B------:R-:W-:Y:S01]  /*5e10*/  @!PT LDS RZ, [RZ] ;  /* 0x00000000fffff984 */ /* 0x000fe20000000800 */
[----:B------:R-:W-:Y:S01]  /*5e20*/  @!PT LDS RZ, [RZ] ;  /* 0x00000000fffff984 */ /* 0x000fe20000000800 */
[----:B------:R2:W-:Y:S01]  /*5e30*/  @!P3 LDGSTS.E.BYPASS.LTC128B.128 [R220+0x6000], [R34.64] ;  /* 0x0600000022dcbfae */ /* 0x0005e2000b901d4c */
[----:B------:R-:W-:Y:S02]  /*5e40*/  @!P2 LEA.HI.X R69, R10, c[0x0][0x16c], R11, 0x1, P1 ;  /* 0x00005b000a45aa11 */ /* 0x000fe400008f0c0b */
[----:B------:R-:W-:Y:S01]  /*5e50*/  @!P3 LEA R10, P1, R14, c[0x0][0x168], 0x1 ;  /* 0x00005a000e0aba11 */ /* 0x000fe200078208ff */
[----:B------:R2:W-:Y:S01]  /*5e60*/  @P2 STS.128 [R220+0xa000], RZ ;  /* 0x00a000ffdc002388 */ /* 0x0005e20000000c00 */
[----:B------:R-:W-:-:S03]  /*5e70*/  @!P3 IMAD.X R11, R8, 0x1, R231, P5 ;  /* 0x00000001080bb824 */ /* 0x000fc600028e06e7 */
[----:B------:R-:W-:Y:S01]  /*5e80*/  @!PT LDS RZ, [RZ] ;  /* 0x00000000fffff984 */ /* 0x000fe20000000800 */
[----:B------:R-:W-:Y:S01]  /*5e90*/  @!PT LDS RZ, [RZ] ;  /* 0x00000000fffff984 */ /* 0x000fe20000000800 */
[----:B------:R-:W-:Y:S01]  /*5ea0*/  @!PT LDS RZ, [RZ] ;  /* 0x00000000fffff984 */ /* 0x000fe20000000800 */
[----:B------:R2:W-:Y:S02]  /*5eb0*/  @!P2 LDGSTS.E.BYPASS.LTC128B.128 [R220+0xa000], [R16.64+0x80] ;  /* 0x0a00008010dcafae */ /* 0x0005e4000b901d4c */
[----:B------:R-:W-:Y:S02]  /*5ec0*/  @!P3 LEA.HI.X R11, R14, c[0x0][0x16c], R11, 0x1, P1 ;  /* 0x00005b000e0bba11 */ /* 0x000fe400008f0c0b */
        /* <DEDUP_REMOVED lines=29> */
[----:B--2---:R-:W-:-:S04]  /*60a0*/  LEA R10, P1, R9, c[0x0][0x168], 0x1 ;  /* 0x00005a00090a7a11 */ /* 0x004fc800078208ff */
[----:B------:R-:W-:-:S05]  /*60b0*/  LEA.HI.X R11, R9, c[0x0][0x16c], R8, 0x1, P1 ;  /* 0x00005b00090b7a11 */ /* 0x000fca00008f0c08 */
[----:B------:R-:W-:Y:S01]  /*60c0*/  @!PT LDS RZ, [RZ] ;  /* 0x00000000fffff984 */ /* 0x000fe20000000800 */
[----:B------:R-:W-:Y:S01]  /*60d0*/  @!PT LDS RZ, [RZ] ;  /* 0x00000000fffff984 */ /* 0x000fe20000000800 */
[----:B------:R-:W-:Y:S01]  /*60e0*/  @!PT LDS RZ, [RZ] ;  /* 0x00000000fffff984 */ /* 0x000fe20000000800 */
[----:B------:R2:W-:Y:S04]  /*60f0*/  LDGSTS.E.BYPASS.LTC128B.128 [R220+0xb800], [R10.64+0x80] ;  /* 0x0b8000800adc7fae */ /* 0x0005e8000b901d4c */
.L_x_817:
[----:B------:R-:W-:Y:S05]  /*6100*/  BSYNC B0 ;  /* 0x0000000000007941 */ /* 0x000fea0003800000 */
.L_x_816:
[----:B------:R-:W0:Y:S01]  /*6110*/  LDGDEPBAR ;  /* 0x00000000000079af */ /* 0x000e220000000000 */
[----:B------:R-:W-:-:S04]  /*6120*/  IADD3 R230, P1, R13, R230, RZ ;  /* 0x000000e60de67210 */ /* 0x000fc80007f3e0ff */
[----:B------:R-:W-:Y:S02]  /*6130*/  IADD3.X R231, R12, R231, RZ, P1, !PT ;  /* 0x000000e70ce77210 */ /* 0x000fe40000ffe4ff */
.L_x_813:
[----:B--2-4-:R-:W-:Y:S02]  /*6140*/  IMAD.IADD R27, R7, 0x1, R232 ;  /* 0x00000001071b7824 */ /* 0x014fe400078e02e8 */
[----:B------:R-:W-:-:S03]  /*6150*/  IMAD.SHL.U32 R204, R4, 0x2, RZ ;  /* 0x0000000204cc7824 */ /* 0x000fc600078e00ff */
[C---:B------:R-:W-:Y:S01]  /*6160*/  IADD3 R9, R27.reuse, 0x1, RZ ;  /* 0x000000011b097810 */ /* 0x040fe20007ffe0ff */
[--C-:B------:R-:W-:Y:S01]  /*6170*/  IMAD R202, R2, 0x2, R204.reuse ;  /* 0x0000000202ca7824 */ /* 0x100fe200078e02cc */
[----:B------:R-:W-:Y:S01]  /*6180*/  IADD3 R7, R27, 0x8, RZ ;  /* 0x000000081b077810 */ /* 0x000fe20007ffe0ff */
[C---:B------:R-:W-:Y:S01]  /*6190*/  IMAD R201, R0.reuse, 0x2, R204 ;  /* 0x0000000200c97824 */ /* 0x040fe200078e02cc */
[C---:B------:R-:W-:Y:S01]  /*61a0*/  ISETP.GE.AND P2, PT, R9.reuse, R238, PT ;  /* 0x000000ee0900720c */ /* 0x040fe20003f46270 */
[----:B------:R-:W-:Y:S01]  /*61b0*/  IMAD R200, R0, 0x2, R202 ;  /* 0x0000000200c87824 */ /* 0x000fe200078e02ca */
[----:B------:R-:W-:Y:S01]  /*61c0*/  ISETP.GE.AND P1, PT, R9, R236, PT ;  /* 0x000000ec0900720c */ /* 0x000fe20003f26270 */
[----:B------:R-:W-:Y:S01]  /*61d0*/  LDSM.16.MT88.4 R124, [R204+0xc000] ;  /* 0x00c00000cc7c783b */ /* 0x000fe20000004200 */
[----:B------:R-:W-:Y:S02]  /*61e0*/  IADD3 R9, R27, 0x9, RZ ;  /* 0x000000091b097810 */ /* 0x000fe40007ffe0ff */
[C---:B------:R-:W-:Y:S01]  /*61f0*/  ISETP.GE.AND P6, PT, R7.reuse, R238, PT ;  /* 0x000000ee0700720c */ /* 0x040fe20003fc6270 */
[----:B---3--:R-:W-:Y:S01]  /*6200*/  LDSM.16.MT88.4 R100, [R200+0xc000] ;  /* 0x00c00000c864783b */ /* 0x008fe20000004200 */
[----:B------:R-:W-:-:S02]  /*6210*/  ISETP.GE.AND P3, PT, R7, R236, PT ;  /* 0x000000ec0700720c */ /* 0x000fc40003f66270 */
[----:B------:R-:W-:Y:S01]  /*6220*/  IADD3 R7, R27, 0x10, RZ ;  /* 0x000000101b077810 */ /* 0x000fe20007ffe0ff */
[----:B------:R-:W-:Y:S01]  /*6230*/  LDSM.16.MT88.4 R116, [R202+0xc000] ;  /* 0x00c00000ca74783b */ /* 0x000fe20000004200 */
[----:B------:R-:W-:Y:S02]  /*6240*/  FSEL R23, R6, -INF , !P2 ;  /* 0xff80000006177808 */ /* 0x000fe40005000000 */
[C---:B------:R-:W-:Y:S01]  /*6250*/  ISETP.GE.AND P5, PT, R9.reuse, R238, PT ;  /* 0x000000ee0900720c */ /* 0x040fe20003fa6270 */
[----:B------:R-:W-:Y:S01]  /*6260*/  LDSM.16.MT88.4 R108, [R201+0xc000] ;  /* 0x00c00000c96c783b */ /* 0x000fe20000004200 */
[----:B------:R-:W-:Y:S02]  /*6270*/  ISETP.GE.AND P2, PT, R9, R236, PT ;  /* 0x000000ec0900720c */ /* 0x000fe40003f46270 */
[----:B------:R-:W-:Y:S01]  /*6280*/  IADD3 R9, R27, 0x11, RZ ;  /* 0x000000111b097810 */ /* 0x000fe20007ffe0ff */
[----:B------:R-:W-:Y:S01]  /*6290*/  LDSM.16.MT88.4 R92, [R204+0x10000] ;  /* 0x01000000cc5c783b */ /* 0x000fe20000004200 */
[----:B------:R-:W-:-:S02]  /*62a0*/  FSEL R21, R48, -INF , !P1 ;  /* 0xff80000030157808 */ /* 0x000fc40004800000 */
[----:B------:R-:W-:Y:S01]  /*62b0*/  FSEL R49, R49, -INF , !P6 ;  /* 0xff80000031317808 */ /* 0x000fe20007000000 */
[----:B------:R-:W-:Y:S01]  /*62c0*/  LDSM.16.MT88.4 R84, [R202+0x10000] ;  /* 0x01000000ca54783b */ /* 0x000fe20000004200 */
[C---:B------:R-:W-:Y:S02]  /*62d0*/  ISETP.GE.AND P1, PT, R7.reuse, R238, PT ;  /* 0x000000ee0700720c */ /* 0x040fe40003f26270 */
[----:B------:R-:W-:Y:S01]  /*62e0*/  ISETP.GE.AND P6, PT, R7, R236, PT ;  /* 0x000000ec0700720c */ /* 0x000fe20003fc6270 */
[----:B------:R-:W-:Y:S01]  /*62f0*/  LDSM.16.MT88.4 R76, [R201+0x10000] ;  /* 0x01000000c94c783b */ /* 0x000fe20000004200 */
[----:B------:R-:W-:Y:S02]  /*6300*/  IADD3 R7, R27, 0x18, RZ ;  /* 0x000000181b077810 */ /* 0x000fe40007ffe0ff */
[----:B------:R-:W-:Y:S02]  /*6310*/  FSEL R19, R51, -INF , !P3 ;  /* 0xff80000033137808 */ /* 0x000fe40005800000 */
[----:B------:R-:W-:-:S02]  /*6320*/  FSEL R25, R50, -INF , !P5 ;  /* 0xff80000032197808 */ /* 0x000fc40006800000 */
[C---:B------:R-:W-:Y:S02]  /*6330*/  ISETP.GE.AND P3, PT, R9.reuse, R238, PT ;  /* 0x000000ee0900720c */ /* 0x040fe40003f66270 */
[----:B------:R-:W-:Y:S02]  /*6340*/  ISETP.GE.AND P5, PT, R9, R236, PT ;  /* 0x000000ec0900720c */ /* 0x000fe40003fa6270 */
[----:B------:R-:W-:Y:S02]  /*6350*/  IADD3 R9, R27, 0x19, RZ ;  /* 0x000000191b097810 */ /* 0x000fe40007ffe0ff */
[----:B------:R-:W-:Y:S02]  /*6360*/  FSEL R17, R96, -INF , !P2 ;  /* 0xff80000060117808 */ /* 0x000fe40005000000 */
[----:B------:R-:W-:Y:S02]  /*6370*/  FSEL R97, R97, -INF , !P1 ;  /* 0xff80000061617808 */ /* 0x000fe40004800000 */
[----:B------:R-:W-:-:S02]  /*6380*/  ISETP.GE.AND P2, PT, R7, R238, PT ;  /* 0x000000ee0700720c */ /* 0x000fc40003f46270 */
[----:B------:R-:W-:Y:S02]  /*6390*/  ISETP.GE.AND P1, PT, R7, R236, PT ;  /* 0x000000ec0700720c */ /* 0x000fe40003f26270 */
[----:B------:R-:W-:Y:S02]  /*63a0*/  IADD3 R11, R27, 0x20, RZ ;  /* 0x000000201b0b7810 */ /* 0x000fe40007ffe0ff */
[----:B------:R-:W-:Y:S02]  /*63b0*/  FSEL R99, R99, -INF , !P6 ;  /* 0xff80000063637808 */ /* 0x000fe40007000000 */
[----:B------:R-:W-:Y:S02]  /*63c0*/  FSEL R7, R98, -INF , !P3 ;  /* 0xff80000062077808 */ /* 0x000fe40005800000 */
[C---:B------:R-:W-:Y:S02]  /*63d0*/  ISETP.GE.AND P6, PT, R9.reuse, R238, PT ;  /* 0x000000ee0900720c */ /* 0x040fe40003fc6270 */
[----:B------:R-:W-:-:S02]  /*63e0*/  ISETP.GE.AND P3, PT, R9, R236, PT ;  /* 0x000000ec0900720c */ /* 0x000fc40003f66270 */
[----:B------:R-:W-:Y:S02]  /*63f0*/  IADD3 R9, R27, 0x21, RZ ;  /* 0x000000211b097810 */ /* 0x000fe40007ffe0ff */
[----:B------:R-:W-:Y:S02]  /*6400*/  FSEL R13, R104, -INF , !P5 ;  /* 0xff800000680d7808 */ /* 0x000fe40006800000 */
[C---:B------:R-:W-:Y:S02]  /*6410*/  ISETP.GE.AND P5, PT, R11.reuse, R238, PT ;  /* 0x000000ee0b00720c */ /* 0x040fe40003fa6270 */
[----:B------:R-:W-:Y:S02]  /*6420*/  FSEL R15, R52, -INF , !P2 ;  /* 0xff800000340f7808 */ /* 0x000fe40005000000 */
[----:B------:R-:W-:Y:S02]  /*6430*/  ISETP.GE.AND P2, PT, R11, R236, PT ;  /* 0x000000ec0b00720c */ /* 0x000fe40003f46270 */
[----:B------:R-:W-:-:S02]  /*6440*/  IADD3 R33, R27, 0x28, RZ ;  /* 0x000000281b217810 */ /* 0x000fc40007ffe0ff */
[----:B------:R-:W-:Y:S02]  /*6450*/  FSEL R11, R28, -INF , !P1 ;  /* 0xff8000001c0b7808 */ /* 0x000fe40004800000 */
[----:B------:R-:W-:Y:S02]  /*6460*/  FSEL R53, R53, -INF , !P6 ;  /* 0xff80000035357808 */ /* 0x000fe40007000000 */
[C---:B------:R-:W-:Y:S02]  /*6470*/  ISETP.GE.AND P1, PT, R9.reuse, R238, PT ;  /* 0x000000ee0900720c */ /* 0x040fe40003f26270 */
[----:B------:R-:W-:Y:S02]  /*6480*/  ISETP.GE.AND P6, PT, R9, R236, PT ;  /* 0x000000ec0900720c */ /* 0x000fe40003fc6270 */
        /* <DEDUP_REMOVED lines=8> */
[-C--:B------:R-:W-:Y:S02]  /*6510*/  ISETP.GE.AND P3, PT, R33, R236.reuse, PT ;  /* 0x000000ec2100720c */ /* 0x080fe40003f66270 */
[----:B------:R-:W-:Y:S02]  /*6520*/  IADD3 R33, R27, 0x38, RZ ;  /* 0x000000381b217810 */ /* 0x000fe40007ffe0ff */
[----:B------:R-:W-:Y:S02]  /*6530*/  FSEL R245, R245, -INF , !P6 ;  /* 0xff800000f5f57808 */ /* 0x000fe40007000000 */
[----:B------:R-:W-:Y:S02]  /*6540*/  ISETP.GE.AND P6, PT, R33, R236, PT ;  /* 0x000000ec2100720c */ /* 0x000fe40003fc6270 */
[----:B------:R-:W-:Y:S02]  /*6550*/  IADD3 R35, R27, 0x29, RZ ;  /* 0x000000291b237810 */ /* 0x000fe40007ffe0ff */
[----:B-1----:R-:W-:-:S02]  /*6560*/  FSEL R239, R239, -INF , !P6 ;  /* 0xff800000efef7808 */ /* 0x002fc40007000000 */
[----:B------:R-:W-:Y:S02]  /*6570*/  FSEL R43, R30, -INF , !P2 ;  /* 0xff8000001e2b7808 */ /* 0x000fe40005000000 */
[----:B------:R-:W-:Y:S02]  /*6580*/  FSEL R29, R55, -INF , !P1 ;  /* 0xff800000371d7808 */ /* 0x000fe40004800000 */
[-C--:B------:R-:W-:Y:S02]  /*6590*/  ISETP.GE.AND P6, PT, R27, R238.reuse, PT ;  /* 0x000000ee1b00720c */ /* 0x080fe40003fc6270 */
[C---:B------:R-:W-:Y:S02]  /*65a0*/  ISETP.GE.AND P2, PT, R35.reuse, R238, PT ;  /* 0x000000ee2300720c */ /* 0x040fe40003f46270 */
[----:B------:R-:W-:Y:S02]  /*65b0*/  ISETP.GE.AND P1, PT, R35, R236, PT ;  /* 0x000000ec2300720c */ /* 0x000fe40003f26270 */
[----:B------:R-:W-:-:S02]  /*65c0*/  IADD3 R35, R27, 0x31, RZ ;  /* 0x000000311b237810 */ /* 0x000fc40007ffe0ff */
[----:B------:R-:W-:Y:S02]  /*65d0*/  FSEL R3, R3, -INF , !P6 ;  /* 0xff80000003037808 */ /* 0x000fe40007000000 */
[----:B------:R-:W-:Y:S02]  /*65e0*/  FSEL R37, R32, -INF , !P5 ;  /* 0xff80000020257808 */ /* 0x000fe40006800000 */
[----:B------:R-:W-:Y:S02]  /*65f0*/  FSEL R251, R45, -INF , !P2 ;  /* 0xff8000002dfb7808 */ /* 0x000fe40005000000 */
[C---:B------:R-:W-:Y:S02]  /*6600*/  ISETP.GE.AND P5, PT, R35.reuse, R238, PT ;  /* 0x000000ee2300720c */ /* 0x040fe40003fa6270 */
[----:B------:R-:W-:Y:S02]  /*6610*/  ISETP.GE.AND P2, PT, R35, R236, PT ;  /* 0x000000ec2300720c */ /* 0x000fe40003f46270 */
[----:B------:R-:W-:-:S02]  /*6620*/  IADD3 R35, R27, 0x39, RZ ;  /* 0x000000391b237810 */ /* 0x000fc40007ffe0ff */
[----:B------:R-:W-:Y:S02]  /*6630*/  FMNMX.FTZ R6, R3, R23, !PT ;  /* 0x0000001703067209 */ /* 0x000fe40007810000 */
[----:B------:R-:W-:Y:S02]  /*6640*/  FSEL R241, R241, -INF , !P3 ;  /* 0xff800000f1f17808 */ /* 0x000fe40005800000 */
[----:B------:R-:W-:Y:S02]  /*6650*/  FSEL R141, R141, -INF , !P5 ;  /* 0xff8000008d8d7808 */ /* 0x000fe40006800000 */
[C---:B------:R-:W-:Y:S02]  /*6660*/  ISETP.GE.AND P3, PT, R35.reuse, R238, PT ;  /* 0x000000ee2300720c */ /* 0x040fe40003f66270 */
[----:B------:R-:W-:Y:S02]  /*6670*/  ISETP.GE.AND P5, PT, R35, R236, PT ;  /* 0x000000ec2300720c */ /* 0x000fe40003fa6270 */
[----:B------:R-:W-:-:S02]  /*6680*/  IADD3 R35, R27, 0x41, RZ ;  /* 0x000000411b237810 */ /* 0x000fc40007ffe0ff */
[----:B------:R-:W-:Y:S02]  /*6690*/  FMNMX.FTZ R6, R49, R6, !PT ;  /* 0x0000000631067209 */ /* 0x000fe40007810000 */
[----:B------:R-:W-:Y:S02]  /*66a0*/  FSEL R157, R157, -INF , !P5 ;  /* 0xff8000009d9d7808 */ /* 0x000fe40006800000 */
[----:B------:R-:W-:Y:S02]  /*66b0*/  ISETP.GE.AND P5, PT, R35, R236, PT ;  /* 0x000000ec2300720c */ /* 0x000fe40003fa6270 */
[----:B------:R-:W-:Y:S02]  /*66c0*/  FMNMX.FTZ R6, R25, R6, !PT ;  /* 0x0000000619067209 */ /* 0x000fe40007810000 */
[----:B------:R-:W-:Y:S02]  /*66d0*/  FSEL R175, R175, -INF , !P5 ;  /* 0xff800000afaf7808 */ /* 0x000fe40006800000 */
[----:B------:R-:W-:-:S02]  /*66e0*/  FMNMX.FTZ R6, R97, R6, !PT ;  /* 0x0000000661067209 */ /* 0x000fc40007810000 */
[----:B------:R-:W-:Y:S02]  /*66f0*/  ISETP.GE.AND P5, PT, R27, R236, PT ;  /* 0x000000ec1b00720c */ /* 0x000fe40003fa6270 */
[----:B------:R-:W-:Y:S02]  /*6700*/  FMNMX.FTZ R6, R7, R6, !PT ;  /* 0x0000000607067209 */ /* 0x000fe40007810000 */
[----:B------:R-:W-:Y:S02]  /*6710*/  FSEL R5, R5, -INF , !P5 ;  /* 0xff80000005057808 */ /* 0x000fe40006800000 */
        /* <DEDUP_REMOVED lines=12> */
[----:B------:R-:W-:Y:S02]  /*67e0*/  FSEL R247, R247, -INF , !P1 ;  /* 0xff800000f7f77808 */ /* 0x000fe40004800000 */
[----:B------:R-:W-:Y:S02]  /*67f0*/  FMNMX.FTZ R6, R9, R6, !PT ;  /* 0x0000000609067209 */ /* 0x000fe40007810000 */
[----:B------:R-:W-:-:S02]  /*6800*/  ISETP.GE.AND P1, PT, R33, R238, PT ;  /* 0x000000ee2100720c */ /* 0x000fc40003f26270 */
[----:B------:R-:W-:Y:S02]  /*6810*/  FMNMX.FTZ R8, R245, R8, !PT ;  /* 0x00000008f5087209 */ /* 0x000fe40007810000 */
[----:B------:R-:W-:Y:S02]  /*6820*/  FMNMX.FTZ R6, R43, R6, !PT ;  /* 0x000000062b067209 */ /* 0x000fe40007810000 */
[----:B------:R-:W-:Y:S02]  /*6830*/  IADD3 R33, R27, 0x40, RZ ;  /* 0x000000401b217810 */ /* 0x000fe40007ffe0ff */
[----:B------:R-:W-:Y:S02]  /*6840*/  FSEL R143, R143, -INF , !P1 ;  /* 0xff8000008f8f7808 */ /* 0x000fe40004800000 */
[----:B------:R-:W-:Y:S02]  /*6850*/  FMNMX.FTZ R8, R141, R8, !PT ;  /* 0x000000088d087209 */ /* 0x000fe40007810000 */
[----:B------:R-:W-:-:S02]  /*6860*/  FMNMX.FTZ R6, R249, R6, !PT ;  /* 0x00000006f9067209 */ /* 0x000fc40007810000 */
[----:B------:R-:W-:Y:S02]  /*6870*/  FSEL R149, R149, -INF , !P2 ;  /* 0xff80000095957808 */ /* 0x000fe40005000000 */
[----:B------:R-:W-:Y:S02]  /*6880*/  ISETP.GE.AND P2, PT, R33, R238, PT ;  /* 0x000000ee2100720c */ /* 0x000fe40003f46270 */
[----:B------:R-:W-:Y:S02]  /*6890*/  FSEL R243, R243, -INF , !P3 ;  /* 0xff800000f3f37808 */ /* 0x000fe40005800000 */
[----:B------:R-:W-:Y:S02]  /*68a0*/  FMNMX.FTZ R8, R143, R8, !PT ;  /* 0x000000088f087209 */ /* 0x000fe40007810000 */
[----:B------:R-:W-:Y:S02]  /*68b0*/  FMNMX.FTZ R6, R37, R6, !PT ;  /* 0x0000000625067209 */ /* 0x000fe40007810000 */
[----:B------:R-:W-:-:S02]  /*68c0*/  ISETP.GE.AND P1, PT, R33, R236, PT ;  /* 0x000000ec2100720c */ /* 0x000fc40003f26270 */
[----:B------:R-:W-:Y:S02]  /*68d0*/  IADD3 R33, R27, 0x48, RZ ;  /* 0x000000481b217810 */ /* 0x000fe40007ffe0ff */
[----:B------:R-:W-:Y:S02]  /*68e0*/  ISETP.GE.AND P3, PT, R35, R238, PT ;  /* 0x000000ee2300720c */ /* 0x000fe40003f66270 */
[----:B------:R-:W-:Y:S02]  /*68f0*/  FSEL R237, R237, -INF , !P2 ;  /* 0xff800000eded7808 */ /* 0x000fe40005000000 */
[----:B------:R-:W-:Y:S02]  /*6900*/  FMNMX.FTZ R8, R243, R8, !PT ;  /* 0x00000008f3087209 */ /* 0x000fe40007810000 */
[----:B------:R-:W-:Y:S02]  /*6910*/  FMNMX.FTZ R6, R247, R6, !PT ;  /* 0x00000006f7067209 */ /* 0x000fe40007810000 */
[----:B------:R-:W-:-:S02]  /*6920*/  IADD3 R35, R27, 0x49, RZ ;  /* 0x000000491b237810 */ /* 0x000fc40007ffe0ff */
[----:B------:R-:W-:Y:S02]  /*6930*/  ISETP.GE.AND P6, PT, R33, R238, PT ;  /* 0x000000ee2100720c */ /* 0x000fe40003fc6270 */
[----:B------:R-:W-:Y:S02]  /*6940*/  FSEL R171, R171, -INF , !P3 ;  /* 0xff800000abab7808 */ /* 0x000fe40005800000 */
[----:B------:R-:W-:Y:S02]  /*6950*/  FMNMX.FTZ R8, R237, R8, !PT ;  /* 0x00000008ed087209 */ /* 0x000fe40007810000 */
[----:B------:R-:W-:Y:S02]  /*6960*/  FMNMX.FTZ R6, R241, R6, !PT ;  /* 0x00000006f1067209 */ /* 0x000fe40007810000 */
[----:B------:R-:W-:Y:S02]  /*6970*/  FSEL R199, R199, -INF , !P1 ;  /* 0xff800000c7c77808 */ /* 0x000fe40004800000 */
[----:B------:R-:W-:-:S02]  /*6980*/  ISETP.GE.AND P2, PT, R33, R236, PT ;  /* 0x000000ec2100720c */ /* 0x000fc40003f46270 */
[C---:B------:R-:W-:Y:S02]  /*6990*/  ISETP.GE.AND P1, PT, R35.reuse, R238, PT ;  /* 0x000000ee2300720c */ /* 0x040fe40003f26270 */
[----:B------:R-:W-:Y:S02]  /*69a0*/  ISETP.GE.AND P3, PT, R35, R236, PT ;  /* 0x000000ec2300720c */ /* 0x000fe40003f66270 */
[C---:B------:R-:W-:Y:S02]  /*69b0*/  IADD3 R35, R27.reuse, 0x50, RZ ;  /* 0x000000501b237810 */ /* 0x040fe40007ffe0ff */
[----:B------:R-:W-:Y:S02]  /*69c0*/  IADD3 R33, R27, 0x51, RZ ;  /* 0x000000511b217810 */ /* 0x000fe40007ffe0ff */
[----:B------:R-:W-:Y:S02]  /*69d0*/  FSEL R173, R173, -INF , !P6 ;  /* 0xff800000adad7808 */ /* 0x000fe40007000000 */
[----:B------:R-:W-:-:S02]  /*69e0*/  FMNMX.FTZ R8, R171, R8, !PT ;  /* 0x00000008ab087209 */ /* 0x000fc40007810000 */
[----:B------:R-:W-:Y:S02]  /*69f0*/  FMNMX.FTZ R6, R149, R6, !PT ;  /* 0x0000000695067209 */ /* 0x000fe40007810000 */
[----:B------:R-:W-:Y:S02]  /*6a00*/  FSEL R235, R235, -INF , !P1 ;  /* 0xff800000ebeb7808 */ /* 0x000fe40004800000 */
[-C--:B------:R-:W-:Y:S02]  /*6a10*/  ISETP.GE.AND P6, PT, R35, R238.reuse, PT ;  /* 0x000000ee2300720c */ /* 0x080fe40003fc6270 */
[C---:B------:R-:W-:Y:S02]  /*6a20*/  ISETP.GE.AND P5, PT, R33.reuse, R238, PT ;  /* 0x000000ee2100720c */ /* 0x040fe40003fa6270 */
[----:B------:R-:W-:Y:S02]  /*6a30*/  ISETP.GE.AND P1, PT, R33, R236, PT ;  /* 0x000000ec2100720c */ /* 0x000fe40003f26270 */
[----:B------:R-:W-:-:S02]  /*6a40*/  IADD3 R33, R27, 0x58, RZ ;  /* 0x000000581b217810 */ /* 0x000fc40007ffe0ff */
[----:B------:R-:W-:Y:S02]  /*6a50*/  FMNMX.FTZ R8, R173, R8, !PT ;  /* 0x00000008ad087209 */ /* 0x000fe40007810000 */
[----:B------:R-:W-:Y:S02]  /*6a60*/  FMNMX.FTZ R6, R239, R6, !PT ;  /* 0x00000006ef067209 */ /* 0x000fe40007810000 */
[----:B------:R-:W-:Y:S02]  /*6a70*/  FSEL R197, R197, -INF , !P2 ;  /* 0xff800000c5c57808 */ /* 0x000fe40005000000 */
[----:B------:R-:W-:Y:S02]  /*6a80*/  FSEL R181, R181, -INF , !P3 ;  /* 0xff800000b5b57808 */ /* 0x000fe40005800000 */
[----:B------:R-:W-:Y:S02]  /*6a90*/  FSEL R195, R195, -INF , !P6 ;  /* 0xff800000c3c37808 */ /* 0x000fe40007000000 */
[----:B------:R-:W-:-:S02]  /*6aa0*/  ISETP.GE.AND P2, PT, R35, R236, PT ;  /* 0x000000ec2300720c */ /* 0x000fc40003f46270 */
[C---:B------:R-:W-:Y:S02]  /*6ab0*/  ISETP.GE.AND P3, PT, R33.reuse, R238, PT ;  /* 0x000000ee2100720c */ /* 0x040fe40003f66270 */
[----:B------:R-:W-:Y:S02]  /*6ac0*/  ISETP.GE.AND P6, PT, R33, R236, PT ;  /* 0x000000ec2100720c */ /* 0x000fe40003fc6270 */
[----:B------:R-:W-:Y:S02]  /*6ad0*/  FMNMX.FTZ R8, R235, R8, !PT ;  /* 0x00000008eb087209 */ /* 0x000fe40007810000 */
[----:B------:R-:W-:Y:S02]  /*6ae0*/  FMNMX.FTZ R6, R157, R6, !PT ;  /* 0x000000069d067209 */ /* 0x000fe40007810000 */
[----:B------:R-:W-:Y:S02]  /*6af0*/  IADD3 R33, R27, 0x59, RZ ;  /* 0x000000591b217810 */ /* 0x000fe40007ffe0ff */
[----:B------:R-:W-:-:S02]  /*6b00*/  FSEL R187, R187, -INF , !P2 ;  /* 0xff800000bbbb7808 */ /* 0x000fc40005000000 */
[----:B------:R-:W-:Y:S02]  /*6b10*/  FSEL R193, R193, -INF , !P5 ;  /* 0xff800000c1c17808 */ /* 0x000fe40006800000 */
[----:B------:R-:W-:Y:S02]  /*6b20*/  FMNMX.FTZ R8, R195, R8, !PT ;  /* 0x00000008c3087209 */ /* 0x000fe40007810000 */
[----:B------:R-:W-:Y:S02]  /*6b30*/  FMNMX.FTZ R6, R199, R6, !PT ;  /* 0x00000006c7067209 */ /* 0x000fe40007810000 */
[C---:B------:R-:W-:Y:S02]  /*6b40*/  ISETP.GE.AND P2, PT, R33.reuse, R238, PT ;  /* 0x000000ee2100720c */ /* 0x040fe40003f46270 */
[----:B------:R-:W-:Y:S02]  /*6b50*/  ISETP.GE.AND P5, PT, R33, R236, PT ;  /* 0x000000ec2100720c */ /* 0x000fe40003fa6270 */
[----:B------:R-:W-:-:S02]  /*6b60*/  IADD3 R33, R27, 0x60, RZ ;  /* 0x000000601b217810 */ /* 0x000fc40007ffe0ff */
[----:B------:R-:W-:Y:S02]  /*6b70*/  FSEL R191, R191, -INF , !P3 ;  /* 0xff800000bfbf7808 */ /* 0x000fe40005800000 */
[----:B------:R-:W-:Y:S02]  /*6b80*/  FMNMX.FTZ R8, R193, R8, !PT ;  /* 0x00000008c1087209 */ /* 0x000fe40007810000 */
[----:B------:R-:W-:Y:S02]  /*6b90*/  FMNMX.FTZ R6, R175, R6, !PT ;  /* 0x00000006af067209 */ /* 0x000fe40007810000 */
[----:B------:R-:W-:Y:S02]  /*6ba0*/  FSEL R185, R185, -INF , !P1 ;  /* 0xff800000b9b97808 */ /* 0x000fe40004800000 */
[C---:B------:R-:W-:Y:S02]  /*6bb0*/  ISETP.GE.AND P1, PT, R33.reuse, R238, PT ;  /* 0x000000ee2100720c */ /* 0x040fe40003f26270 */
[----:B------:R-:W-:-:S02]  /*6bc0*/  ISETP.GE.AND P3, PT, R33, R236, PT ;  /* 0x000000ec2100720c */ /* 0x000fc40003f66270 */
[----:B------:R-:W-:Y:S02]  /*6bd0*/  IADD3 R33, R27, 0x61, RZ ;  /* 0x000000611b217810 */ /* 0x000fe40007ffe0ff */
[----:B------:R-:W-:Y:S02]  /*6be0*/  FSEL R189, R189, -INF , !P2 ;  /* 0xff800000bdbd7808 */ /* 0x000fe40005000000 */
[----:B------:R-:W-:Y:S02]  /*6bf0*/  FMNMX.FTZ R8, R191, R8, !PT ;  /* 0x00000008bf087209 */ /* 0x000fe40007810000 */
[----:B------:R-:W-:Y:S02]  /*6c00*/  FMNMX.FTZ R6, R197, R6, !PT ;  /* 0x00000006c5067209 */ /* 0x000fe40007810000 */
[----:B------:R-:W-:Y:S02]  /*6c10*/  FSEL R183, R183, -INF , !P6 ;  /* 0xff800000b7b77808 */ /* 0x000fe40007000000 */
[----:B------:R-:W-:-:S02]  /*6c20*/  ISETP.GE.AND P6, PT, R33, R238, PT ;  /* 0x000000ee2100720c */ /* 0x000fc40003fc6270 */
[----:B------:R-:W-:Y:S02]  /*6c30*/  ISETP.GE.AND P2, PT, R33, R236, PT ;  /* 0x000000ec2100720c */ /* 0x000fe40003f46270 */
[----:B------:R-:W-:Y:S02]  /*6c40*/  IADD3 R33, R27, 0x68, RZ ;  /* 0x000000681b217810 */ /* 0x000fe40007ffe0ff */
[----:B------:R-:W-:Y:S02]  /*6c50*/  FSEL R169, R169, -INF , !P1 ;  /* 0xff800000a9a97808 */ /* 0x000fe40004800000 */
[----:B------:R-:W-:Y:S02]  /*6c60*/  FMNMX.FTZ R8, R189, R8, !PT ;  /* 0x00000008bd087209 */ /* 0x000fe40007810000 */
[----:B------:R-:W-:Y:S02]  /*6c70*/  FMNMX.FTZ R6, R181, R6, !PT ;  /* 0x00000006b5067209 */ /* 0x000fe40007810000 */
[----:B------:R-:W-:-:S02]  /*6c80*/  FSEL R179, R179, -INF , !P5 ;  /* 0xff800000b3b37808 */ /* 0x000fc40006800000 */
[----:B------:R-:W-:Y:S02]  /*6c90*/  ISETP.GE.AND P5, PT, R33, R238, PT ;  /* 0x000000ee2100720c */ /* 0x000fe40003fa6270 */
[----:B------:R-:W-:Y:S02]  /*6ca0*/  IADD3 R47, R27, 0x69, RZ ;  /* 0x000000691b2f7810 */ /* 0x000fe40007ffe0ff */
[----:B------:R-:W-:Y:S02]  /*6cb0*/  FSEL R167, R167, -INF , !P6 ;  /* 0xff800000a7a77808 */ /* 0x000fe40007000000 */
[----:B------:R-:W-:Y:S02]  /*6cc0*/  FMNMX.FTZ R8, R169, R8, !PT ;  /* 0x00000008a9087209 */ /* 0x000fe40007810000 */
[----:B------:R-:W-:Y:S02]  /*6cd0*/  FMNMX.FTZ R6, R187, R6, !PT ;  /* 0x00000006bb067209 */ /* 0x000fe40007810000 */
[----:B------:R-:W-:-:S02]  /*6ce0*/  FSEL R161, R161, -INF , !P3 ;  /* 0xff800000a1a17808 */ /* 0x000fc40005800000 */
        /* <DEDUP_REMOVED lines=10> */
[----:B------:R-:W-:Y:S02]  /*6d90*/  ISETP.GE.AND P1, PT, R33, R236, PT ;  /* 0x000000ec2100720c */ /* 0x000fe40003f26270 */
[----:B------:R-:W-:-:S02]  /*6da0*/  IADD3 R33, R27, 0x78, RZ ;  /* 0x000000781b217810 */ /* 0x000fc40007ffe0ff */
[----:B------:R-:W-:Y:S02]  /*6db0*/  ISETP.GE.AND P3, PT, R35, R238, PT ;  /* 0x000000ee2300720c */ /* 0x000fe40003f66270 */
[----:B------:R-:W-:Y:S02]  /*6dc0*/  FSEL R151, R151, -INF , !P5 ;  /* 0xff80000097977808 */ /* 0x000fe40006800000 */
[----:B------:R-:W-:Y:S02]  /*6dd0*/  FMNMX.FTZ R8, R163, R8, !PT ;  /* 0x00000008a3087209 */ /* 0x000fe40007810000 */
[----:B------:R-:W-:Y:S02]  /*6de0*/  FMNMX.FTZ R6, R179, R6, !PT ;  /* 0x00000006b3067209 */ /* 0x000fe40007810000 */
[----:B------:R-:W-:Y:S02]  /*6df0*/  IADD3 R27, R27, 0x79, RZ ;  /* 0x000000791b1b7810 */ /* 0x000fe40007ffe0ff */
[----:B------:R-:W-:-:S02]  /*6e00*/  ISETP.GE.AND P5, PT, R33, R238, PT ;  /* 0x000000ee2100720c */ /* 0x000fc40003fa6270 */
[----:B------:R-:W-:Y:S02]  /*6e10*/  FSEL R147, R147, -INF , !P3 ;  /* 0xff80000093937808 */ /* 0x000fe40005800000 */
[----:B------:R-:W-:Y:S02]  /*6e20*/  FMNMX.FTZ R8, R151, R8, !PT ;  /* 0x0000000897087209 */ /* 0x000fe40007810000 */
        /* <DEDUP_REMOVED lines=8> */
[----:B------:R-:W-:Y:S02]  /*6eb0*/  FSEL R139, R139, -INF , !P3 ;  /* 0xff8000008b8b7808 */ /* 0x000fe40005800000 */
[----:B------:R-:W-:-:S02]  /*6ec0*/  FMNMX.FTZ R8, R145, R8, !PT ;  /* 0x0000000891087209 */ /* 0x000fc40007810000 */
[----:B------:R-:W-:Y:S02]  /*6ed0*/  ISETP.GE.AND P1, PT, R45, R236, PT ;  /* 0x000000ec2d00720c */ /* 0x000fe40003f26270 */
[----:B------:R-:W-:Y:S02]  /*6ee0*/  FSEL R153, R153, -INF , !P2 ;  /* 0xff80000099997808 */ /* 0x000fe40005000000 */
[----:B------:R-:W-:Y:S02]  /*6ef0*/  FMNMX.FTZ R10, R155, R10, !PT ;  /* 0x0000000a9b0a7209 */ /* 0x000fe40007810000 */
[----:B------:R-:W-:Y:S02]  /*6f00*/  FMNMX.FTZ R6, R139, R8, !PT ;  /* 0x000000088b067209 */ /* 0x000fe40007810000 */
[----:B------:R-:W-:Y:S02]  /*6f10*/  ISETP.GE.AND P2, PT, R35, R236, PT ;  /* 0x000000ec2300720c */ /* 0x000fe40003f46270 */
[----:B------:R-:W-:Y:S01]  /*6f20*/  FSEL R137, R137, -INF , !P1 ;  /* 0xff80000089897808 */ /* 0x000fe20004800000 */
[----:B------:R-:W1:Y:S01]  /*6f30*/  SHFL.BFLY PT, R45, R6, 0x2, 0x1f ;  /* 0x0c401f00062d7f89 */ /* 0x000e6200000e0000 */
[----:B------:R-:W-:-:S02]  /*6f40*/  FMNMX.FTZ R10, R153, R10, !PT ;  /* 0x0000000a990a7209 */ /* 0x000fc40007810000 */
[----:B------:R-:W-:Y:S02]  /*6f50*/  ISETP.GE.AND P1, PT, R33, R236, PT ;  /* 0x000000ec2100720c */ /* 0x000fe40003f26270 */
[----:B------:R-:W-:Y:S01]  /*6f60*/  FSEL R67, R67, -INF , !P2 ;  /* 0xff80000043437808 */ /* 0x000fe20005000000 */
[----:B------:R-:W-:Y:S01]  /*6f70*/  LDSM.16.MT88.4 R32, [R202+0x10800] ;  /* 0x01080000ca20783b */ /* 0x000fe20000004200 */
[----:B------:R-:W-:Y:S02]  /*6f80*/  FMNMX.FTZ R10, R137, R10, !PT ;  /* 0x0000000a890a7209 */ /* 0x000fe40007810000 */
[----:B------:R-:W-:Y:S02]  /*6f90*/  ISETP.GE.AND P2, PT, R27, R236, PT ;  /* 0x000000ec1b00720c */ /* 0x000fe40003f46270 */
[----:B------:R-:W-:Y:S02]  /*6fa0*/  FSEL R65, R65, -INF , !P1 ;  /* 0xff80000041417808 */ /* 0x000fe40004800000 */
[----:B------:R-:W-:-:S02]  /*6fb0*/  FMNMX.FTZ R10, R67, R10, !PT ;  /* 0x0000000a430a7209 */ /* 0x000fc40007810000 */
[----:B------:R-:W-:Y:S02]  /*6fc0*/  FSEL R63, R63, -INF , !P2 ;  /* 0xff8000003f3f7808 */ /* 0x000fe40005000000 */
[----:B------:R-:W-:-:S04]  /*6fd0*/  FMNMX.FTZ R8, R65, R10, !PT ;  /* 0x0000000a41087209 */ /* 0x000fc80007810000 */
[----:B------:R-:W-:Y:S02]  /*6fe0*/  FMNMX.FTZ R8, R63, R8, !PT ;  /* 0x000000083f087209 */ /* 0x000fe40007810000 */
[----:B-1----:R-:W-:-:S03]  /*6ff0*/  FMNMX.FTZ R45, R6, R45, !PT ;  /* 0x0000002d062d7209 */ /* 0x002fc60007810000 */
[----:B------:R-:W1:Y:S04]  /*7000*/  SHFL.BFLY PT, R27, R8, 0x2, 0x1f ;  /* 0x0c401f00081b7f89 */ /* 0x000e6800000e0000 */
[----:B------:R-:W2:Y:S01]  /*7010*/  SHFL.BFLY PT, R132, R45, 0x1, 0x1f ;  /* 0x0c201f002d847f89 */ /* 0x000ea200000e0000 */
[----:B-1----:R-:W-:Y:S02]  /*7020*/  FMNMX.FTZ R27, R8, R27, !PT ;  /* 0x0000001b081b7209 */ /* 0x002fe40007810000 */
[----:B--2---:R-:W-:-:S03]  /*7030*/  FMNMX.FTZ R132, R45, R132, !PT ;  /* 0x000000842d847209 */ /* 0x004fc60007810000 */
[----:B------:R-:W1:Y:S01]  /*7040*/  SHFL.BFLY PT, R6, R27, 0x1, 0x1f ;  /* 0x0c201f001b067f89 */ /* 0x000e6200000e0000 */
[C---:B------:R-:W-:Y:S01]  /*7050*/  FSETP.NEU.FTZ.AND P1, PT, R132.reuse, -INF , PT ;  /* 0xff8000008400780b */ /* 0x040fe20003f3d000 */
[----:B------:R-:W-:-:S05]  /*7060*/  FMUL.FTZ R62, R132, c[0x0][0x23c] ;  /* 0x00008f00843e7a20 */ /* 0x000fca0000410000 */
[----:B------:R-:W-:-:S05]  /*7070*/  FSEL R62, R62, RZ, P1 ;  /* 0x000000ff3e3e7208 */ /* 0x000fca0000800000 */
[--C-:B------:R-:W-:Y:S02]  /*7080*/  FFMA.FTZ R57, R3, c[0x0][0x23c], -R62.reuse ;  /* 0x00008f0003397a23 */ /* 0x100fe4000001083e */
[--C-:B------:R-:W-:Y:S02]  /*7090*/  FFMA.FTZ R56, R23, c[0x0][0x23c], -R62.reuse ;  /* 0x00008f0017387a23 */ /* 0x100fe4000001083e */
[--C-:B------:R-:W-:Y:S02]  /*70a0*/  FFMA.FTZ R54, R49, c[0x0][0x23c], -R62.reuse ;  /* 0x00008f0031367a23 */ /* 0x100fe4000001083e */
[--C-:B------:R-:W-:Y:S01]  /*70b0*/  FFMA.FTZ R51, R25, c[0x0][0x23c], -R62.reuse ;  /* 0x00008f0019337a23 */ /* 0x100fe2000001083e */
[----:B------:R-:W-:Y:S01]  /*70c0*/  MUFU.EX2 R57, R57 ;  /* 0x0000003900397308 */ /* 0x000fe20000000800 */
[--C-:B------:R-:W-:Y:S01]  /*70d0*/  FFMA.FTZ R50, R7, c[0x0][0x23c], -R62.reuse ;  /* 0x00008f0007327a23 */ /* 0x100fe2000001083e */
[----:B-1----:R-:W-:Y:S01]  /*70e0*/  FMNMX.FTZ R3, R27, R6, !PT ;  /* 0x000000061b037209 */ /* 0x002fe20007810000 */
[--C-:B------:R-:W-:Y:S01]  /*70f0*/  FFMA.FTZ R49, R15, c[0x0][0x23c], -R62.reuse ;  /* 0x00008f000f317a23 */ /* 0x100fe2000001083e */
[----:B------:R-:W-:Y:S01]  /*7100*/  LDSM.16.MT88.4 R24, [R204+0xc800] ;  /* 0x00c80000cc18783b */ /* 0x000fe20000004200 */
[--C-:B------:R-:W-:Y:S01]  /*7110*/  FFMA.FTZ R46, R53, c[0x0][0x23c], -R62.reuse ;  /* 0x00008f00352e7a23 */ /* 0x100fe2000001083e */
[C---:B------:R-:W-:Y:S01]  /*7120*/  FSETP.NEU.FTZ.AND P1, PT, R3.reuse, -INF , PT ;  /* 0xff8000000300780b */ /* 0x040fe20003f3d000 */
[----:B------:R-:W-:Y:S01]  /*7130*/  FMUL.FTZ R60, R3, c[0x0][0x23c] ;  /* 0x00008f00033c7a20 */ /* 0x000fe20000410000 */
[----:B------:R-:W1:Y:S01]  /*7140*/  MUFU.EX2 R56, R56 ;  /* 0x0000003800387308 */ /* 0x000e620000000800 */
[----:B------:R-:W-:-:S02]  /*7150*/  FFMA.FTZ R55, R97, c[0x0][0x23c], -R62 ;  /* 0x00008f0061377a23 */ /* 0x000fc4000001083e */
[--C-:B------:R-:W-:Y:S01]  /*7160*/  FFMA.FTZ R45, R41, c[0x0][0x23c], -R62.reuse ;  /* 0x00008f00292d7a23 */ /* 0x100fe2000001083e */
[----:B------:R-:W-:Y:S01]  /*7170*/  FSEL R60, R60, RZ, P1 ;  /* 0x000000ff3c3c7208 */ /* 0x000fe20000800000 */
[--C-:B------:R-:W-:Y:S01]  /*7180*/  FFMA.FTZ R42, R29, c[0x0][0x23c], -R62.reuse ;  /* 0x00008f001d2a7a23 */ /* 0x100fe2000001083e */
[----:B------:R-:W-:Y:S01]  /*7190*/  LEA R234, P1, R230, c[0x0][0x168], 0x1 ;  /* 0x00005a00e6ea7a11 */ /* 0x000fe200078208ff */
[----:B------:R-:W-:Y:S01]  /*71a0*/  FFMA.FTZ R41, R31, c[0x0][0x23c], -R62 ;  /* 0x00008f001f297a23 */ /* 0x000fe2000001083e */
[----:B------:R-:W-:Y:S01]  /*71b0*/  MUFU.EX2 R54, R54 ;  /* 0x0000003600367308 */ /* 0x000fe20000000800 */
[--C-:B------:R-:W-:Y:S01]  /*71c0*/  FFMA.FTZ R61, R5, c[0x0][0x23c], -R60.reuse ;  /* 0x00008f00053d7a23 */ /* 0x100fe2000001083c */
[----:B------:R-:W-:Y:S01]  /*71d0*/  LDSM.16.MT88.4 R28, [R201+0x10800] ;  /* 0x01080000c91c783b */ /* 0x000fe20000004200 */
[--C-:B------:R-:W-:Y:S02]  /*71e0*/  FFMA.FTZ R58, R21, c[0x0][0x23c], -R60.reuse ;  /* 0x00008f00153a7a23 */ /* 0x100fe4000001083c */
[--C-:B------:R-:W-:Y:S01]  /*71f0*/  FFMA.FTZ R59, R19, c[0x0][0x23c], -R60.reuse ;  /* 0x00008f00133b7a23 */ /* 0x100fe2000001083c */
[----:B------:R-:W2:Y:S01]  /*7200*/  LDSM.16.MT88.4 R4, [R200+0x10000] ;  /* 0x01000000c804783b */ /* 0x000ea20000004200 */
[--C-:B------:R-:W-:Y:S01]  /*7210*/  FFMA.FTZ R52, R17, c[0x0][0x23c], -R60.reuse ;  /* 0x00008f0011347a23 */ /* 0x100fe2000001083c */
[----:B------:R-:W3:Y:S01]  /*7220*/  MUFU.EX2 R51, R51 ;  /* 0x0000003300337308 */ /* 0x000ee20000000800 */
[--C-:B------:R-:W-:Y:S01]  /*7230*/  FFMA.FTZ R48, R13, c[0x0][0x23c], -R60.reuse ;  /* 0x00008f000d307a23 */ /* 0x100fe2000001083c */
[----:B-1----:R-:W-:Y:S01]  /*7240*/  F2FP.BF16.PACK_AB R68, R56, R57 ;  /* 0x000000393844723e */ /* 0x002fe200000010ff */
[----:B------:R-:W1:Y:S01]  /*7250*/  LDSM.16.MT88.4 R12, [R200+0xc800] ;  /* 0x00c80000c80c783b */ /* 0x000e620000004200 */
[----:B------:R-:W-:-:S02]  /*7260*/  FFMA.FTZ R53, R99, c[0x0][0x23c], -R60 ;  /* 0x00008f0063357a23 */ /* 0x000fc4000001083c */
[--C-:B------:R-:W-:Y:S01]  /*7270*/  FFMA.FTZ R47, R11, c[0x0][0x23c], -R60.reuse ;  /* 0x00008f000b2f7a23 */ /* 0x100fe2000001083c */
[----:B------:R-:W-:Y:S01]  /*7280*/  LDSM.16.MT88.4 R16, [R201+0xc800] ;  /* 0x00c80000c910783b */ /* 0x000fe20000004200 */
[----:B------:R-:W-:Y:S01]  /*7290*/  MUFU.EX2 R61, R61 ;  /* 0x0000003d003d7308 */ /* 0x000fe20000000800 */
[----:B------:R-:W-:Y:S02]  /*72a0*/  FFMA.FTZ R44, R9, c[0x0][0x23c], -R60 ;  /* 0x00008f00092c7a23 */ /* 0x000fe4000001083c */
[----:B------:R-:W4:Y:S01]  /*72b0*/  LDSM.16.MT88.4 R8, [R204+0x10800] ;  /* 0x01080000cc08783b */ /* 0x000f220000004200 */
[----:B------:R-:W-:Y:S02]  /*72c0*/  FFMA.FTZ R2, R251, c[0x0][0x23c], -R62 ;  /* 0x00008f00fb027a23 */ /* 0x000fe4000001083e */
[--C-:B------:R-:W-:Y:S01]  /*72d0*/  FFMA.FTZ R43, R43, c[0x0][0x23c], -R60.reuse ;  /* 0x00008f002b2b7a23 */ /* 0x100fe2000001083c */
[----:B------:R-:W-:Y:S01]  /*72e0*/  LDSM.16.MT88.4 R20, [R202+0xc800] ;  /* 0x00c80000ca14783b */ /* 0x000fe20000004200 */
[----:B------:R-:W5:Y:S01]  /*72f0*/  MUFU.EX2 R58, R58 ;  /* 0x0000003a003a7308 */ /* 0x000f620000000800 */
[----:B---3--:R-:W-:Y:S01]  /*7300*/  F2FP.BF16.PACK_AB R70, R51, R54 ;  /* 0x000000363346723e */ /* 0x008fe200000010ff */
[----:B------:R-:W-:-:S02]  /*7310*/  FFMA.FTZ R40, R249, c[0x0][0x23c], -R60 ;  /* 0x00008f00f9287a23 */ /* 0x000fc4000001083c */
[--C-:B------:R-:W-:Y:S02]  /*7320*/  FFMA.FTZ R37, R37, c[0x0][0x23c], -R60.reuse ;  /* 0x00008f0025257a23 */ /* 0x100fe4000001083c */
[----:B------:R-:W-:Y:S02]  /*7330*/  FFMA.FTZ R0, R247, c[0x0][0x23c], -R60 ;  /* 0x00008f00f7007a23 */ /* 0x000fe4000001083c */
[----:B------:R-:W-:Y:S01]  /*7340*/  MUFU.EX2 R59, R59 ;  /* 0x0000003b003b7308 */ /* 0x000fe20000000800 */
[--C-:B------:R-:W-:Y:S02]  /*7350*/  FFMA.FTZ R64, R245, c[0x0][0x23c], -R62.reuse ;  /* 0x00008f00f5407a23 */ /* 0x100fe4000001083e */
[--C-:B------:R-:W-:Y:S02]  /*7360*/  FFMA.FTZ R141, R141, c[0x0][0x23c], -R62.reuse ;  /* 0x00008f008d8d7a23 */ /* 0x100fe4000001083e */
[--C-:B------:R-:W-:Y:S02]  /*7370*/  FFMA.FTZ R143, R143, c[0x0][0x23c], -R62.reuse ;  /* 0x00008f008f8f7a23 */ /* 0x100fe4000001083e */
[----:B------:R-:W-:Y:S01]  /*7380*/  FFMA.FTZ R66, R243, c[0x0][0x23c], -R62 ;  /* 0x00008f00f3427a23 */ /* 0x000fe2000001083e */
[----:B------:R-:W3:Y:S01]  /*7390*/  MUFU.EX2 R52, R52 ;  /* 0x0000003400347308 */ /* 0x000ee20000000800 */
[----:B-----5:R-:W-:Y:S01]  /*73a0*/  F2FP.BF16.PACK_AB R69, R58, R61 ;  /* 0x0000003d3a45723e */ /* 0x020fe200000010ff */
        /* <DEDUP_REMOVED lines=8> */
[----:B---3--:R-:W-:Y:S01]  /*7430*/  F2FP.BF16.PACK_AB R71, R52, R59 ;  /* 0x0000003b3447723e */ /* 0x008fe200000010ff */
[----:B------:R-:W3:Y:S01]  /*7440*/  MUFU.EX2 R50, R50 ;  /* 0x0000003200327308 */ /* 0x000ee20000000800 */
[----:B------:R-:W-:Y:S01]  /*7450*/  FFMA.FTZ R142, R235, c[0x0][0x23c], -R62 ;  /* 0x00008f00eb8e7a23 */ /* 0x000fe2000001083e */
[----:B------:R-:W-:Y:S01]  /*7460*/  LEA.HI.X R235, R230, c[0x0][0x16c], R231, 0x1, P1 ;  /* 0x00005b00e6eb7a11 */ /* 0x000fe200008f0ce7 */
[----:B------:R-:W-:-:S02]  /*7470*/  FFMA.FTZ R144, R199, c[0x0][0x23c], -R60 ;  /* 0x00008f00c7907a23 */ /* 0x000fc4000001083c */
        /* <DEDUP_REMOVED lines=56> */
[----:B---3--:R-:W-:Y:S01]  /*7800*/  F2FP.BF16.PACK_AB R4, R50, R55 ;  /* 0x000000373204723e */ /* 0x008fe200000010ff */
        /* <DEDUP_REMOVED lines=17> */
[----:B------:R-:W3:Y:S01]  /*7920*/  LDSM.16.MT88.4 R12, [R200+0x10800] ;  /* 0x01080000c80c783b */ /* 0x000ee20000004200 */
[----:B------:R-:W-:Y:S06]  /*7930*/  MUFU.EX2 R136, R136 ;  /* 0x0000008800887308 */ /* 0x000fec0000000800 */
[C---:B----4-:R-:W-:Y:S02]  /*7940*/  HMMA.16816.F32.BF16 R96, R4.reuse, R8, R96 ;  /* 0x000000080460723c */ /* 0x050fe40000041860 */
[----:B------:R-:W4:Y:S06]  /*7950*/  MUFU.EX2 R149, R149 ;  /* 0x0000009500957308 */ /* 0x000f2c0000000800 */
[C---:B------:R-:W-:Y:S01]  /*7960*/  HMMA.16816.F32.BF16 R92, R4.reuse, R10, R92 ;  /* 0x0000000a045c723c */ /* 0x040fe2000004185c */
[----:B------:R-:W5:Y:S01]  /*7970*/  LDSM.16.MT88.4 R8, [R200+0xd000] ;  /* 0x00d00000c808783b */ /* 0x000f620000004200 */
[----:B------:R-:W-:Y:S06]  /*7980*/  MUFU.EX2 R138, R138 ;  /* 0x0000008a008a7308 */ /* 0x000fec0000000800 */
[C---:B------:R-:W-:Y:S02]  /*7990*/  HMMA.16816.F32.BF16 R112, R4.reuse, R16, R112 ;  /* 0x000000100470723c */ /* 0x040fe40000041870 */
[----:B------:R-:W1:Y:S06]  /*79a0*/  MUFU.EX2 R157, R157 ;  /* 0x0000009d009d7308 */ /* 0x000e6c0000000800 */
[C---:B------:R-:W-:Y:S01]  /*79b0*/  HMMA.16816.F32.BF16 R108, R4.reuse, R18, R108 ;  /* 0x00000012046c723c */ /* 0x040fe2000004186c */
[----:B------:R-:W-:Y:S01]  /*79c0*/  LDSM.16.MT88.4 R16, [R201+0xd000] ;  /* 0x00d00000c910783b */ /* 0x000fe20000004200 */
[----:B------:R-:W1:Y:S06]  /*79d0*/  MUFU.EX2 R140, R140 ;  /* 0x0000008c008c7308 */ /* 0x000e6c0000000800 */
[C---:B------:R-:W-:Y:S02]  /*79e0*/  HMMA.16816.F32.BF16 R128, R4.reuse, R24, R128 ;  /* 0x000000180480723c */ /* 0x040fe40000041880 */
[----:B------:R-:W1:Y:S06]  /*79f0*/  MUFU.EX2 R171, R171 ;  /* 0x000000ab00ab7308 */ /* 0x000e6c0000000800 */
[C---:B---3--:R-:W-:Y:S02]  /*7a00*/  HMMA.16816.F32.BF16 R72, R4.reuse, R12, R72 ;  /* 0x0000000c0448723c */ /* 0x048fe40000041848 */
[----:B------:R-:W-:Y:S06]  /*7a10*/  MUFU.EX2 R173, R173 ;  /* 0x000000ad00ad7308 */ /* 0x000fec0000000800 */
[C---:B------:R-:W-:Y:S01]  /*7a20*/  HMMA.16816.F32.BF16 R68, R4.reuse, R14, R68 ;  /* 0x0000000e0444723c */ /* 0x040fe20000041844 */
[----:B------:R-:W3:Y:S01]  /*7a30*/  LDSM.16.MT88.4 R12, [R204+0x11000] ;  /* 0x01100000cc0c783b */ /* 0x000ee20000004200 */
        /* <DEDUP_REMOVED lines=16> */
[----:B------:R-:W-:Y:S01]  /*7b40*/  HMMA.16816.F32.BF16 R76, R4, R30, R76 ;  /* 0x0000001e044c723c */ /* 0x000fe2000004184c */
[----:B------:R-:W1:Y:S01]  /*7b50*/  LDSM.16.MT88.4 R28, [R201+0x11000] ;  /* 0x01100000c91c783b */ /* 0x000e620000004200 */
[----:B------:R-:W-:Y:S05]  /*7b60*/  MUFU.EX2 R150, R150 ;  /* 0x0000009600967308 */ /* 0x000fea0000000800 */
[----:B------:R-:W-:Y:S01]  /*7b70*/  F2FP.BF16.PACK_AB R4, R42, R45 ;  /* 0x0000002d2a04723e */ /* 0x000fe200000010ff */
[----:B------:R-:W-:Y:S01]  /*7b80*/  FADD.FTZ R45, R45, R46 ;  /* 0x0000002e2d2d7221 */ /* 0x000fe20000010000 */
[----:B------:R-:W-:Y:S01]  /*7b90*/  F2FP.BF16.PACK_AB R6, R2, R41 ;  /* 0x000000290206723e */ /* 0x000fe200000010ff */
[----:B------:R-:W1:Y:S01]  /*7ba0*/  MUFU.EX2 R189, R189 ;  /* 0x000000bd00bd7308 */ /* 0x000e620000000800 */
[----:B------:R-:W-:Y:S01]  /*7bb0*/  F2FP.BF16.PACK_AB R5, R40, R43 ;  /* 0x0000002b2805723e */ /* 0x000fe200000010ff */
[----:B------:R-:W-:Y:S01]  /*7bc0*/  FADD.FTZ R43, R43, R44 ;  /* 0x0000002c2b2b7221 */ /* 0x000fe20000010000 */
[----:B------:R-:W-:Y:S01]  /*7bd0*/  F2FP.BF16.PACK_AB R7, R0, R37 ;  /* 0x000000250007723e */ /* 0x000fe200000010ff */
[----:B------:R-:W-:-:S02]  /*7be0*/  FADD.FTZ R42, R42, R45 ;  /* 0x0000002d2a2a7221 */ /* 0x000fc40000010000 */
[----:B------:R-:W-:Y:S02]  /*7bf0*/  FADD.FTZ R40, R40, R43 ;  /* 0x0000002b28287221 */ /* 0x000fe40000010000 */
[----:B------:R-:W-:Y:S01]  /*7c00*/  MUFU.EX2 R152, R152 ;  /* 0x0000009800987308 */ /* 0x000fe20000000800 */
[----:B------:R-:W-:Y:S01]  /*7c10*/  FADD.FTZ R41, R41, R42 ;  /* 0x0000002a29297221 */ /* 0x000fe20000010000 */
[C---:B-----5:R-:W-:Y:S01]  /*7c20*/  HMMA.16816.F32.BF16 R104, R4.reuse, R8, R104 ;  /* 0x000000080468723c */ /* 0x060fe20000041868 */
[----:B------:R-:W-:Y:S02]  /*7c30*/  FADD.FTZ R37, R37, R40 ;  /* 0x0000002825257221 */ /* 0x000fe40000010000 */
[----:B------:R-:W-:Y:S02]  /*7c40*/  FADD.FTZ R41, R2, R41 ;  /* 0x0000002902297221 */ /* 0x000fe40000010000 */
[----:B------:R-:W-:Y:S01]  /*7c50*/  FADD.FTZ R37, R0, R37 ;  /* 0x0000002500257221 */ /* 0x000fe20000010000 */
[----:B------:R-:W5:Y:S02]  /*7c60*/  MUFU.EX2 R185, R185 ;  /* 0x000000b900b97308 */ /* 0x000f640000000800 */
[C---:B------:R-:W-:Y:S01]  /*7c70*/  HMMA.16816.F32.BF16 R100, R4.reuse, R10, R100 ;  /* 0x0000000a0464723c */ /* 0x040fe20000041864 */
[----:B------:R-:W2:Y:S05]  /*7c80*/  LDSM.16.MT88.4 R8, [R200+0x11000] ;  /* 0x01100000c808783b */ /* 0x000eaa0000004200 */
[----:B------:R-:W-:Y:S02]  /*7c90*/  MUFU.EX2 R154, R154 ;  /* 0x0000009a009a7308 */ /* 0x000fe40000000800 */
[C---:B---3--:R-:W-:Y:S06]  /*7ca0*/  HMMA.16816.F32.BF16 R96, R4.reuse, R12, R96 ;  /* 0x0000000c0460723c */ /* 0x048fec0000041860 */
[----:B------:R-:W3:Y:S02]  /*7cb0*/  MUFU.EX2 R179, R179 ;  /* 0x000000b300b37308 */ /* 0x000ee40000000800 */
[C---:B------:R-:W-:Y:S01]  /*7cc0*/  HMMA.16816.F32.BF16 R92, R4.reuse, R14, R92 ;  /* 0x0000000e045c723c */ /* 0x040fe2000004185c */
[----:B------:R-:W2:Y:S05]  /*7cd0*/  LDSM.16.MT88.4 R12, [R201+0xd800] ;  /* 0x00d80000c90c783b */ /* 0x000eaa0000004200 */
[----:B------:R-:W-:Y:S02]  /*7ce0*/  MUFU.EX2 R156, R156 ;  /* 0x0000009c009c7308 */ /* 0x000fe40000000800 */
[C---:B------:R-:W-:Y:S06]  /*7cf0*/  HMMA.16816.F32.BF16 R112, R4.reuse, R16, R112 ;  /* 0x000000100470723c */ /* 0x040fec0000041870 */
[----:B------:R-:W2:Y:S02]  /*7d00*/  MUFU.EX2 R167, R167 ;  /* 0x000000a700a77308 */ /* 0x000ea40000000800 */
[C---:B------:R-:W-:Y:S01]  /*7d10*/  HMMA.16816.F32.BF16 R108, R4.reuse, R18, R108 ;  /* 0x00000012046c723c */ /* 0x040fe2000004186c */
[----:B------:R-:W2:Y:S05]  /*7d20*/  LDSM.16.MT88.4 R16, [R200+0xd800] ;  /* 0x00d80000c810783b */ /* 0x000eaa0000004200 */
[----:B------:R-:W-:Y:S02]  /*7d30*/  MUFU.EX2 R158, R158 ;  /* 0x0000009e009e7308 */ /* 0x000fe40000000800 */
[C---:B-1----:R-:W-:Y:S06]  /*7d40*/  HMMA.16816.F32.BF16 R128, R4.reuse, R24, R128 ;  /* 0x000000180480723c */ /* 0x042fec0000041880 */
        /* <DEDUP_REMOVED lines=9> */
[C---:B------:R-:W-:Y:S06]  /*7de0*/  HMMA.16816.F32.BF16 R88, R4.reuse, R32, R88 ;  /* 0x000000200458723c */ /* 0x040fec0000041858 */
[----:B------:R-:W-:Y:S02]  /*7df0*/  MUFU.EX2 R239, R239 ;  /* 0x000000ef00ef7308 */ /* 0x000fe40000000800 */
[C---:B------:R-:W-:Y:S01]  /*7e00*/  HMMA.16816.F32.BF16 R84, R4.reuse, R34, R84 ;  /* 0x000000220454723c */ /* 0x040fe20000041854 */
[----:B------:R-:W-:Y:S07]  /*7e10*/  LDSM.16.MT88.4 R32, [R201+0x12800] ;  /* 0x01280000c920783b */ /* 0x000fee0000004200 */
[C---:B------:R-:W-:Y:S08]  /*7e20*/  HMMA.16816.F32.BF16 R80, R4.reuse, R28, R80 ;  /* 0x0000001c0450723c */ /* 0x040ff00000041850 */
[C---:B------:R-:W-:Y:S01]  /*7e30*/  HMMA.16816.F32.BF16 R76, R4.reuse, R30, R76 ;  /* 0x0000001e044c723c */ /* 0x040fe2000004184c */
[----:B------:R-:W-:Y:S07]  /*7e40*/  LDSM.16.MT88.4 R28, [R201+0x11800] ;  /* 0x01180000c91c783b */ /* 0x000fee0000004200 */
[C---:B--2---:R-:W-:Y:S08]  /*7e50*/  HMMA.16816.F32.BF16 R72, R4.reuse, R8, R72 ;  /* 0x000000080448723c */ /* 0x044ff00000041848 */
[----:B------:R-:W-:Y:S01]  /*7e60*/  HMMA.16816.F32.BF16 R68, R4, R10, R68 ;  /* 0x0000000a0444723c */ /* 0x000fe20000041844 */
[----:B------:R-:W2:Y:S06]  /*7e70*/  LDSM.16.MT88.4 R8, [R204+0x11800] ;  /* 0x01180000cc08783b */ /* 0x000eac0000004200 */
[----:B------:R-:W-:Y:S01]  /*7e80*/  F2FP.BF16.PACK_AB R4, R141, R64 ;  /* 0x000000408d04723e */ /* 0x000fe200000010ff */
[----:B------:R-:W-:Y:S01]  /*7e90*/  FADD.FTZ R64, R64, R41 ;  /* 0x0000002940407221 */ /* 0x000fe20000010000 */
[----:B------:R-:W-:-:S02]  /*7ea0*/  F2FP.BF16.PACK_AB R6, R66, R143 ;  /* 0x0000008f4206723e */ /* 0x000fc400000010ff */
[----:B----4-:R-:W-:Y:S01]  /*7eb0*/  F2FP.BF16.PACK_AB R5, R149, R136 ;  /* 0x000000889505723e */ /* 0x010fe200000010ff */
[----:B------:R-:W-:Y:S01]  /*7ec0*/  FADD.FTZ R136, R136, R37 ;  /* 0x0000002588887221 */ /* 0x000fe20000010000 */
[----:B------:R-:W-:Y:S01]  /*7ed0*/  F2FP.BF16.PACK_AB R7, R157, R138 ;  /* 0x0000008a9d07723e */ /* 0x000fe200000010ff */
        /* <DEDUP_REMOVED lines=9> */
[----:B------:R-:W4:Y:S02]  /*7f70*/  LDSM.16.MT88.4 R12, [R202+0x11800] ;  /* 0x01180000ca0c783b */ /* 0x000f240000004200 */
[----:B------:R-:W-:-:S05]  /*7f80*/  FADD.FTZ R0, R171, R0 ;  /* 0x00000000ab007221 */ /* 0x000fca0000010000 */
[C---:B------:R-:W-:Y:S08]  /*7f90*/  HMMA.16816.F32.BF16 R104, R4.reuse, R16, R104 ;  /* 0x000000100468723c */ /* 0x040ff00000041868 */
[C---:B------:R-:W-:Y:S01]  /*7fa0*/  HMMA.16816.F32.BF16 R100, R4.reuse, R18, R100 ;  /* 0x000000120464723c */ /* 0x040fe20000041864 */
[----:B------:R-:W1:Y:S07]  /*7fb0*/  LDSM.16.MT88.4 R16, [R200+0x11800] ;  /* 0x01180000c810783b */ /* 0x000e6e0000004200 */
[C---:B--2---:R-:W-:Y:S08]  /*7fc0*/  HMMA.16816.F32.BF16 R96, R4.reuse, R8, R96 ;  /* 0x000000080460723c */ /* 0x044ff00000041860 */
[C---:B------:R-:W-:Y:S01]  /*7fd0*/  HMMA.16816.F32.BF16 R92, R4.reuse, R10, R92 ;  /* 0x0000000a045c723c */ /* 0x040fe2000004185c */
[----:B------:R-:W2:Y:S07]  /*7fe0*/  LDSM.16.MT88.4 R8, [R201+0xe000] ;  /* 0x00e00000c908783b */ /* 0x000eae0000004200 */
[C---:B------:R-:W-:Y:S08]  /*7ff0*/  HMMA.16816.F32.BF16 R120, R4.reuse, R20, R120 ;  /* 0x000000140478723c */ /* 0x040ff00000041878 */
[C---:B----4-:R-:W-:Y:S08]  /*8000*/  HMMA.16816.F32.BF16 R88, R4.reuse, R12, R88 ;  /* 0x0000000c0458723c */ /* 0x050ff00000041858 */
[C---:B------:R-:W-:Y:S01]  /*8010*/  HMMA.16816.F32.BF16 R84, R4.reuse, R14, R84 ;  /* 0x0000000e0454723c */ /* 0x040fe20000041854 */
[----:B------:R-:W4:Y:S07]  /*8020*/  LDSM.16.MT88.4 R12, [R200+0xe000] ;  /* 0x00e00000c80c783b */ /* 0x000f2e0000004200 */
[C---:B------:R-:W-:Y:S01]  /*8030*/  HMMA.16816.F32.BF16 R116, R4.reuse, R22, R116 ;  /* 0x000000160474723c */ /* 0x040fe20000041874 */
[----:B------:R-:W2:Y:S07]  /*8040*/  LDSM.16.MT88.4 R20, [R202+0xe000] ;  /* 0x00e00000ca14783b */ /* 0x000eae0000004200 */
[C---:B------:R-:W-:Y:S08]  /*8050*/  HMMA.16816.F32.BF16 R128, R4.reuse, R24, R128 ;  /* 0x000000180480723c */ /* 0x040ff00000041880 */
        /* <DEDUP_REMOVED lines=8> */
[----:B------:R-:W-:-:S02]  /*80e0*/  F2FP.BF16.PACK_AB R4, R171, R140 ;  /* 0x0000008cab04723e */ /* 0x000fc400000010ff */
[----:B------:R-:W-:Y:S02]  /*80f0*/  F2FP.BF16.PACK_AB R6, R142, R173 ;  /* 0x000000ad8e06723e */ /* 0x000fe400000010ff */
[----:B------:R-:W-:Y:S01]  /*8100*/  F2FP.BF16.PACK_AB R5, R175, R144 ;  /* 0x00000090af05723e */ /* 0x000fe200000010ff */
[----:B------:R-:W-:Y:S01]  /*8110*/  FADD.FTZ R144, R144, R157 ;  /* 0x0000009d90907221 */ /* 0x000fe20000010000 */
[----:B------:R-:W-:-:S03]  /*8120*/  F2FP.BF16.PACK_AB R7, R181, R146 ;  /* 0x00000092b507723e */ /* 0x000fc600000010ff */
        /* <DEDUP_REMOVED lines=9> */
[C---:B------:R-:W-:Y:S08]  /*81c0*/  HMMA.16816.F32.BF16 R120, R4.reuse, R20, R120 ;  /* 0x000000140478723c */ /* 0x040ff00000041878 */
        /* <DEDUP_REMOVED lines=8> */
[C---:B----4-:R-:W-:Y:S08]  /*8250*/  HMMA.16816.F32.BF16 R72, R4.reuse, R12, R72 ;  /* 0x0000000c0448723c */ /* 0x050ff00000041848 */
[C---:B------:R-:W-:Y:S01]  /*8260*/  HMMA.16816.F32.BF16 R68, R4.reuse, R14, R68 ;  /* 0x0000000e0444723c */ /* 0x040fe20000041844 */
[----:B------:R-:W4:Y:S07]  /*8270*/  LDSM.16.MT88.4 R12, [R204+0x12800] ;  /* 0x01280000cc0c783b */ /* 0x000f2e0000004200 */
[C---:B---3--:R-:W-:Y:S08]  /*8280*/  HMMA.16816.F32.BF16 R88, R4.reuse, R20, R88 ;  /* 0x000000140458723c */ /* 0x048ff00000041858 */
[C---:B------:R-:W-:Y:S01]  /*8290*/  HMMA.16816.F32.BF16 R84, R4.reuse, R22, R84 ;  /* 0x000000160454723c */ /* 0x040fe20000041854 */
[----:B------:R-:W3:Y:S07]  /*82a0*/  LDSM.16.MT88.4 R20, [R201+0xe800] ;  /* 0x00e80000c914783b */ /* 0x000eee0000004200 */
[C---:B------:R-:W-:Y:S08]  /*82b0*/  HMMA.16816.F32.BF16 R128, R4.reuse, R24, R128 ;  /* 0x000000180480723c */ /* 0x040ff00000041880 */
[----:B------:R-:W-:Y:S01]  /*82c0*/  HMMA.16816.F32.BF16 R124, R4, R26, R124 ;  /* 0x0000001a047c723c */ /* 0x000fe2000004187c */
[----:B------:R-:W3:Y:S06]  /*82d0*/  LDSM.16.MT88.4 R24, [R204+0xe800] ;  /* 0x00e80000cc18783b */ /* 0x000eec0000004200 */
[----:B------:R-:W-:-:S02]  /*82e0*/  F2FP.BF16.PACK_AB R4, R193, R148 ;  /* 0x00000094c104723e */ /* 0x000fc400000010ff */
[----:B------:R-:W-:Y:S02]  /*82f0*/  F2FP.BF16.PACK_AB R6, R189, R150 ;  /* 0x00000096bd06723e */ /* 0x000fe400000010ff */
[----:B-----5:R-:W-:Y:S01]  /*8300*/  F2FP.BF16.PACK_AB R5, R185, R152 ;  /* 0x00000098b905723e */ /* 0x020fe200000010ff */
        /* <DEDUP_REMOVED lines=17> */
[C---:B------:R-:W-:Y:S01]  /*8420*/  HMMA.16816.F32.BF16 R80, R4.reuse, R32, R80 ;  /* 0x000000200450723c */ /* 0x040fe20000041850 */
[----:B------:R-:W5:Y:S07]  /*8430*/  MUFU.EX2 R32, R153 ;  /* 0x0000009900207308 */ /* 0x000f6e0000000800 */
[C---:B------:R-:W-:Y:S08]  /*8440*/  HMMA.16816.F32.BF16 R128, R4.reuse, R24, R128 ;  /* 0x000000180480723c */ /* 0x040ff00000041880 */
[C---:B------:R-:W-:Y:S01]  /*8450*/  HMMA.16816.F32.BF16 R124, R4.reuse, R26, R124 ;  /* 0x0000001a047c723c */ /* 0x040fe2000004187c */
[----:B------:R-:W-:Y:S07]  /*8460*/  LDSM.16.MT88.4 R24, [R202+0xf000] ;  /* 0x00f00000ca18783b */ /* 0x000fee0000004200 */
[C---:B-1----:R-:W-:Y:S08]  /*8470*/  HMMA.16816.F32.BF16 R88, R4.reuse, R16, R88 ;  /* 0x000000100458723c */ /* 0x042ff00000041858 */
[C---:B------:R-:W-:Y:S01]  /*8480*/  HMMA.16816.F32.BF16 R84, R4.reuse, R18, R84 ;  /* 0x000000120454723c */ /* 0x040fe20000041854 */
[----:B------:R-:W1:Y:S07]  /*8490*/  LDSM.16.MT88.4 R16, [R204+0x13000] ;  /* 0x01300000cc10783b */ /* 0x000e6e0000004200 */
[C---:B------:R-:W-:Y:S08]  /*84a0*/  HMMA.16816.F32.BF16 R76, R4.reuse, R34, R76 ;  /* 0x00000022044c723c */ /* 0x040ff0000004184c */
[C---:B--2---:R-:W-:Y:S08]  /*84b0*/  HMMA.16816.F32.BF16 R72, R4.reuse, R8, R72 ;  /* 0x000000080448723c */ /* 0x044ff00000041848 */
[----:B------:R-:W-:Y:S01]  /*84c0*/  HMMA.16816.F32.BF16 R68, R4, R10, R68 ;  /* 0x0000000a0444723c */ /* 0x000fe20000041844 */
[----:B------:R-:W2:Y:S06]  /*84d0*/  LDSM.16.MT88.4 R8, [R202+0x13000] ;  /* 0x01300000ca08783b */ /* 0x000eac0000004200 */
[----:B------:R-:W-:-:S02]  /*84e0*/  F2FP.BF16.PACK_AB R4, R167, R156 ;  /* 0x0000009ca704723e */ /* 0x000fc400000010ff */
[----:B------:R-:W-:Y:S02]  /*84f0*/  F2FP.BF16.PACK_AB R6, R163, R158 ;  /* 0x0000009ea306723e */ /* 0x000fe400000010ff */
[----:B------:R-:W-:Y:S01]  /*8500*/  F2FP.BF16.PACK_AB R5, R159, R160 ;  /* 0x000000a09f05723e */ /* 0x000fe200000010ff */
[----:B------:R-:W-:Y:S01]  /*8510*/  FADD.FTZ R160, R160, R179 ;  /* 0x000000b3a0a07221 */ /* 0x000fe20000010000 */
[----:B-----5:R-:W-:-:S03]  /*8520*/  F2FP.BF16.PACK_AB R7, R32, R155 ;  /* 0x0000009b2007723e */ /* 0x020fc600000010ff */
[----:B------:R-:W-:-:S04]  /*8530*/  FADD.FTZ R160, R159, R160 ;  /* 0x000000a09fa07221 */ /* 0x000fc80000010000 */
[----:B----4-:R-:W-:Y:S01]  /*8540*/  HMMA.16816.F32.BF16 R112, R4, R12, R112 ;  /* 0x0000000c0470723c */ /* 0x010fe20000041870 */
[----:B------:R-:W-:-:S04]  /*8550*/  FADD.FTZ R155, R155, R160 ;  /* 0x000000a09b9b7221 */ /* 0x000fc80000010000 */
[----:B------:R-:W-:-:S03]  /*8560*/  FADD.FTZ R32, R32, R155 ;  /* 0x0000009b20207221 */ /* 0x000fc60000010000 */
[C---:B------:R-:W-:Y:S01]  /*8570*/  HMMA.16816.F32.BF16 R108, R4.reuse, R14, R108 ;  /* 0x0000000e046c723c */ /* 0x040fe2000004186c */
[----:B------:R-:W4:Y:S07]  /*8580*/  LDSM.16.MT88.4 R12, [R201+0x13000] ;  /* 0x01300000c90c783b */ /* 0x000f2e0000004200 */
[C---:B---3--:R-:W-:Y:S08]  /*8590*/  HMMA.16816.F32.BF16 R104, R4.reuse, R20, R104 ;  /* 0x000000140468723c */ /* 0x048ff00000041868 */
[C---:B------:R-:W-:Y:S01]  /*85a0*/  HMMA.16816.F32.BF16 R100, R4.reuse, R22, R100 ;  /* 0x000000160464723c */ /* 0x040fe20000041864 */
[----:B------:R-:W3:Y:S07]  /*85b0*/  LDSM.16.MT88.4 R20, [R200+0x13000] ;  /* 0x01300000c814783b */ /* 0x000eee0000004200 */
[C---:B-1----:R-:W-:Y:S08]  /*85c0*/  HMMA.16816.F32.BF16 R96, R4.reuse, R16, R96 ;  /* 0x000000100460723c */ /* 0x042ff00000041860 */
[C---:B------:R-:W-:Y:S01]  /*85d0*/  HMMA.16816.F32.BF16 R92, R4.reuse, R18, R92 ;  /* 0x00000012045c723c */ /* 0x040fe2000004185c */
[----:B------:R-:W-:Y:S07]  /*85e0*/  LDSM.16.MT88.4 R16, [R202+0xf800] ;  /* 0x00f80000ca10783b */ /* 0x000fee0000004200 */
[C---:B--2---:R-:W-:Y:S08]  /*85f0*/  HMMA.16816.F32.BF16 R88, R4.reuse, R8, R88 ;  /* 0x000000080458723c */ /* 0x044ff00000041858 */
[C---:B----4-:R-:W-:Y:S08]  /*8600*/  HMMA.16816.F32.BF16 R80, R4.reuse, R12, R80 ;  /* 0x0000000c0450723c */ /* 0x050ff00000041850 */
        /* <DEDUP_REMOVED lines=17> */
[----:B---3--:R-:W-:Y:S01]  /*8720*/  HMMA.16816.F32.BF16 R72, R4, R20, R72 ;  /* 0x000000140448723c */ /* 0x008fe20000041848 */
        /* <DEDUP_REMOVED lines=112> */
.L_x_819:
[----:B------:R-:W-:-:S04]  /*8e30*/  LEA R4, -R233, RZ, 0x7 ;  /* 0x000000ffe9047211 */ /* 0x000fc800078e39ff */
[----:B------:R-:W-:Y:S02]  /*8e40*/  SHF.R.S32.HI R5, RZ, 0x1f, R4 ;  /* 0x0000001fff057819 */ /* 0x000fe40000011404 */
.L_x_820:
[----:B------:R-:W-:Y:S02]  /*8e50*/  ISETP.GE.AND P1, PT, R213, c[0x0][0x220], PT ;  /* 0x00008800d5007a0c */ /* 0x000fe40003f26270 */
        /* <DEDUP_REMOVED lines=89> */
[----:B------:R-:W-:Y:S01]  /*93f0*/  @!P1 LEA R20, P5, R0, c[0x0][0x170], 0x1 ;  /* 0x00005c0000149a11 */ /* 0x000fe200078a08ff */
        /* <DEDUP_REMOVED lines=55> */
[----:B------:R-:W3:Y:S04]  /*9770*/  LDSM.16.M88.4 R140, [R210+0x5000] ;  /* 0x00500000d28c783b */ /* 0x000ee80000000200 */
[----:B------:R-:W5:Y:S04]  /*9780*/  LDSM.16.M88.4 R56, [R210+0x6000] ;  /* 0x00600000d238783b */ /* 0x000f680000000200 */
[----:B-1----:R-:W-:Y:S04]  /*9790*/  LDSM.16.M88.4 R8, [R209] ;  /* 0x00000000d108783b */ /* 0x002fe80000000200 */
[----:B------:R-:W1:Y:S04]  /*97a0*/  LDSM.16.M88.4 R28, [R208+0x1000] ;  /* 0x00100000d01c783b */ /* 0x000e680000000200 */
[----:B------:R-:W1:Y:S04]  /*97b0*/  LDSM.16.M88.4 R48, [R210+0x6800] ;  /* 0x00680000d230783b */ /* 0x000e680000000200 */
[----:B--2---:R-:W2:Y:S04]  /*97c0*/  LDSM.16.M88.4 R24, [R210+0x4000] ;  /* 0x00400000d218783b */ /* 0x004ea80000000200 */
[----:B------:R-:W1:Y:S04]  /*97d0*/  LDSM.16.M88.4 R148, [R210+0x4800] ;  /* 0x00480000d294783b */ /* 0x000e680000000200 */
[----:B------:R-:W1:Y:S04]  /*97e0*/  LDSM.16.M88.4 R64, [R210+0x5800] ;  /* 0x00580000d240783b */ /* 0x000e680000000200 */
[----:B------:R-:W1:Y:S04]  /*97f0*/  LDSM.16.M88.4 R40, [R210+0x7000] ;  /* 0x00700000d228783b */ /* 0x000e680000000200 */
[----:B------:R-:W2:Y:S01]  /*9800*/  LDSM.16.M88.4 R164, [R210+0x7800] ;  /* 0x00780000d2a4783b */ /* 0x000ea20000000200 */
[C---:B---3--:R-:W-:Y:S03]  /*9810*/  HMMA.16816.F32.BF16 R144, R184.reuse, R140, RZ ;  /* 0x0000008cb890723c */ /* 0x048fe600000418ff */
[----:B----4-:R-:W3:Y:S04]  /*9820*/  LDSM.16.M88.4 R16, [R208+0x2000] ;  /* 0x00200000d010783b */ /* 0x010ee80000000200 */
[----:B------:R-:W4:Y:S01]  /*9830*/  LDSM.16.M88.4 R4, [R208+0x2800] ;  /* 0x00280000d004783b */ /* 0x000f220000000200 */
[C---:B------:R-:W-:Y:S03]  /*9840*/  HMMA.16816.F32.BF16 R140, R184.reuse, R142, RZ ;  /* 0x0000008eb88c723c */ /* 0x040fe600000418ff */
[----:B------:R-:W2:Y:S04]  /*9850*/  LDSM.16.M88.4 R160, [R208] ;  /* 0x00000000d0a0783b */ /* 0x000ea80000000200 */
[----:B------:R-:W2:Y:S01]  /*9860*/  LDSM.16.M88.4 R156, [R208+0x800] ;  /* 0x00080000d09c783b */ /* 0x000ea20000000200 */
[C---:B-----5:R-:W-:Y:S03]  /*9870*/  HMMA.16816.F32.BF16 R60, R184.reuse, R56, RZ ;  /* 0x00000038b83c723c */ /* 0x060fe600000418ff */
[----:B------:R-:W5:Y:S04]  /*9880*/  LDSM.16.M88.4 R20, [R208+0x1800] ;  /* 0x00180000d014783b */ /* 0x000f680000000200 */
[----:B------:R-:W2:Y:S01]  /*9890*/  LDSM.16.M88.4 R32, [R208+0x3000] ;  /* 0x00300000d020783b */ /* 0x000ea20000000200 */
[----:B------:R-:W-:Y:S03]  /*98a0*/  HMMA.16816.F32.BF16 R56, R184, R58, RZ ;  /* 0x0000003ab838723c */ /* 0x000fe600000418ff */
[----:B------:R-:W-:Y:S04]  /*98b0*/  LDSM.16.M88.4 R172, [R203+0x4000] ;  /* 0x00400000cbac783b */ /* 0x000fe80000000200 */
[----:B------:R-:W-:Y:S01]  /*98c0*/  LDSM.16.M88.4 R168, [R203+0x4800] ;  /* 0x00480000cba8783b */ /* 0x000fe20000000200 */
[C---:B-1----:R-:W-:Y:S03]  /*98d0*/  HMMA.16816.F32.BF16 R144, R8.reuse, R28, R144 ;  /* 0x0000001c0890723c */ /* 0x042fe60000041890 */
[----:B------:R-:W-:Y:S04]  /*98e0*/  LDSM.16.M88.4 R188, [R206] ;  /* 0x00000000cebc783b */ /* 0x000fe80000000200 */
[----:B------:R-:W-:Y:S01]  /*98f0*/  LDSM.16.M88.4 R180, [R211+0x2000] ;  /* 0x00200000d3b4783b */ /* 0x000fe20000000200 */
[----:B------:R-:W-:Y:S03]  /*9900*/  HMMA.16816.F32.BF16 R140, R8, R30, R140 ;  /* 0x0000001e088c723c */ /* 0x000fe6000004188c */
[----:B------:R-:W1:Y:S04]  /*9910*/  LDSM.16.M88.4 R28, [R208+0x3800] ;  /* 0x00380000d01c783b */ /* 0x000e680000000200 */
[----:B------:R-:W-:Y:S01]  /*9920*/  LDSM.16.M88.4 R196, [R208+0x4000] ;  /* 0x00400000d0c4783b */ /* 0x000fe20000000200 */
[C---:B------:R-:W-:Y:S03]  /*9930*/  HMMA.16816.F32.BF16 R52, R184.reuse, R48, RZ ;  /* 0x00000030b834723c */ /* 0x040fe600000418ff */
[----:B------:R-:W-:Y:S04]  /*9940*/  LDSM.16.M88.4 R176, [R210+0x8800] ;  /* 0x00880000d2b0783b */ /* 0x000fe80000000200 */
[----:B------:R-:W-:Y:S01]  /*9950*/  LDSM.16.M88.4 R192, [R205+0x3800] ;  /* 0x00380000cdc0783b */ /* 0x000fe20000000200 */
[C---:B------:R-:W-:Y:S03]  /*9960*/  HMMA.16816.F32.BF16 R48, R184.reuse, R50, RZ ;  /* 0x00000032b830723c */ /* 0x040fe600000418ff */
[----:B------:R-:W0:Y:S05]  /*9970*/  LDGDEPBAR ;  /* 0x00000000000079af */ /* 0x000e2a0000000000 */
[C---:B--2---:R-:W-:Y:S08]  /*9980*/  HMMA.16816.F32.BF16 R12, R184.reuse, R24, RZ ;  /* 0x00000018b80c723c */ /* 0x044ff000000418ff */
        /* <DEDUP_REMOVED lines=9> */
[----:B------:R-:W-:Y:S07]  /*9a20*/  LDSM.16.M88.4 R164, [R203+0x5000] ;  /* 0x00500000cba4783b */ /* 0x000fee0000000200 */
[C---:B---3--:R-:W-:Y:S08]  /*9a30*/  HMMA.16816.F32.BF16 R60, R8.reuse, R16, R60 ;  /* 0x00000010083c723c */ /* 0x048ff0000004183c */
[C---:B------:R-:W-:Y:S01]  /*9a40*/  HMMA.16816.F32.BF16 R56, R8.reuse, R18, R56 ;  /* 0x000000120838723c */ /* 0x040fe20000041838 */
[----:B------:R-:W2:Y:S07]  /*9a50*/  LDSM.16.M88.4 R16, [R207] ;  /* 0x00000000cf10783b */ /* 0x000eae0000000200 */
[C---:B----4-:R-:W-:Y:S08]  /*9a60*/  HMMA.16816.F32.BF16 R52, R8.reuse, R4, R52 ;  /* 0x000000040834723c */ /* 0x050ff00000041834 */
[C---:B------:R-:W-:Y:S01]  /*9a70*/  HMMA.16816.F32.BF16 R48, R8.reuse, R6, R48 ;  /* 0x000000060830723c */ /* 0x040fe20000041830 */
[----:B------:R-:W3:Y:S07]  /*9a80*/  LDSM.16.M88.4 R4, [R203+0x6800] ;  /* 0x00680000cb04783b */ /* 0x000eee0000000200 */
[C---:B------:R-:W-:Y:S08]  /*9a90*/  HMMA.16816.F32.BF16 R12, R8.reuse, R160, R12 ;  /* 0x000000a0080c723c */ /* 0x040ff0000004180c */
[C---:B------:R-:W-:Y:S01]  /*9aa0*/  HMMA.16816.F32.BF16 R24, R8.reuse, R162, R24 ;  /* 0x000000a20818723c */ /* 0x040fe20000041818 */
[----:B------:R-:W-:Y:S07]  /*9ab0*/  LDSM.16.M88.4 R160, [R203+0x5800] ;  /* 0x00580000cba0783b */ /* 0x000fee0000000200 */
[C---:B------:R-:W-:Y:S08]  /*9ac0*/  HMMA.16816.F32.BF16 R152, R8.reuse, R156, R152 ;  /* 0x0000009c0898723c */ /* 0x040ff00000041898 */
[C---:B------:R-:W-:Y:S01]  /*9ad0*/  HMMA.16816.F32.BF16 R148, R8.reuse, R158, R148 ;  /* 0x0000009e0894723c */ /* 0x040fe20000041894 */
[----:B------:R-:W-:Y:S07]  /*9ae0*/  LDSM.16.M88.4 R156, [R203+0x7000] ;  /* 0x00700000cb9c783b */ /* 0x000fee0000000200 */
[C---:B-----5:R-:W-:Y:S08]  /*9af0*/  HMMA.16816.F32.BF16 R136, R8.reuse, R20, R136 ;  /* 0x000000140888723c */ /* 0x060ff00000041888 */
[C---:B------:R-:W-:Y:S01]  /*9b00*/  HMMA.16816.F32.BF16 R64, R8.reuse, R22, R64 ;  /* 0x000000160840723c */ /* 0x040fe20000041840 */
[----:B------:R-:W-:Y:S07]  /*9b10*/  LDSM.16.M88.4 R20, [R203+0x6000] ;  /* 0x00600000cb14783b */ /* 0x000fee0000000200 */
[C---:B------:R-:W-:Y:S08]  /*9b20*/  HMMA.16816.F32.BF16 R44, R8.reuse, R32, R44 ;  /* 0x00000020082c723c */ /* 0x040ff0000004182c */
[C---:B------:R-:W-:Y:S01]  /*9b30*/  HMMA.16816.F32.BF16 R40, R8.reuse, R34, R40 ;  /* 0x000000220828723c */ /* 0x040fe20000041828 */
[----:B------:R-:W-:Y:S07]  /*9b40*/  LDSM.16.M88.4 R32, [R203+0x7800] ;  /* 0x00780000cb20783b */ /* 0x000fee0000000200 */
[C---:B-1----:R-:W-:Y:S08]  /*9b50*/  HMMA.16816.F32.BF16 R36, R8.reuse, R28, R36 ;  /* 0x0000001c0824723c */ /* 0x042ff00000041824 */
[----:B------:R-:W-:Y:S01]  /*9b60*/  HMMA.16816.F32.BF16 R184, R8, R30, R184 ;  /* 0x0000001e08b8723c */ /* 0x000fe200000418b8 */
[----:B------:R-:W1:Y:S04]  /*9b70*/  LDSM.16.M88.4 R8, [R205] ;  /* 0x00000000cd08783b */ /* 0x000e680000000200 */
[----:B------:R-:W4:Y:S03]  /*9b80*/  LDSM.16.M88.4 R28, [R205+0x800] ;  /* 0x00080000cd1c783b */ /* 0x000f260000000200 */
[C---:B--2---:R-:W-:Y:S08]  /*9b90*/  HMMA.16816.F32.BF16 R12, R16.reuse, R172, R12 ;  /* 0x000000ac100c723c */ /* 0x044ff0000004180c */
[C---:B------:R-:W-:Y:S01]  /*9ba0*/  HMMA.16816.F32.BF16 R24, R16.reuse, R174, R24 ;  /* 0x000000ae1018723c */ /* 0x040fe20000041818 */
[----:B------:R-:W-:Y:S07]  /*9bb0*/  LDSM.16.M88.4 R172, [R210+0x9000] ;  /* 0x00900000d2ac783b */ /* 0x000fee0000000200 */
[C---:B------:R-:W-:Y:S08]  /*9bc0*/  HMMA.16816.F32.BF16 R152, R16.reuse, R168, R152 ;  /* 0x000000a81098723c */ /* 0x040ff00000041898 */
[C---:B------:R-:W-:Y:S01]  /*9bd0*/  HMMA.16816.F32.BF16 R148, R16.reuse, R170, R148 ;  /* 0x000000aa1094723c */ /* 0x040fe20000041894 */
[----:B------:R-:W-:Y:S07]  /*9be0*/  LDSM.16.M88.4 R168, [R210+0x9800] ;  /* 0x00980000d2a8783b */ /* 0x000fee0000000200 */
[C---:B---3--:R-:W-:Y:S08]  /*9bf0*/  HMMA.16816.F32.BF16 R52, R16.reuse, R4, R52 ;  /* 0x000000041034723c */ /* 0x048ff00000041834 */
[----:B------:R-:W-:Y:S01]  /*9c00*/  HMMA.16816.F32.BF16 R48, R16, R6, R48 ;  /* 0x000000061030723c */ /* 0x000fe20000041830 */
[----:B------:R-:W2:Y:S07]  /*9c10*/  LDSM.16.M88.4 R4, [R205+0x1000] ;  /* 0x00100000cd04783b */ /* 0x000eae0000000200 */
[C---:B-1----:R-:W-:Y:S08]  /*9c20*/  HMMA.16816.F32.BF16 R12, R188.reuse, R8, R12 ;  /* 0x00000008bc0c723c */ /* 0x042ff0000004180c */
[----:B------:R-:W-:Y:S01]  /*9c30*/  HMMA.16816.F32.BF16 R24, R188, R10, R24 ;  /* 0x0000000abc18723c */ /* 0x000fe20000041818 */
[----:B------:R-:W1:Y:S07]  /*9c40*/  LDSM.16.M88.4 R8, [R210+0x8000] ;  /* 0x00800000d208783b */ /* 0x000e6e0000000200 */
        /* <DEDUP_REMOVED lines=8> */
[----:B------:R-:W3:Y:S07]  /*9cd0*/  LDSM.16.M88.4 R20, [R205+0x1800] ;  /* 0x00180000cd14783b */ /* 0x000eee0000000200 */
[C---:B------:R-:W-:Y:S08]  /*9ce0*/  HMMA.16816.F32.BF16 R44, R16.reuse, R156, R44 ;  /* 0x0000009c102c723c */ /* 0x040ff0000004182c */
[C---:B------:R-:W-:Y:S01]  /*9cf0*/  HMMA.16816.F32.BF16 R40, R16.reuse, R158, R40 ;  /* 0x0000009e1028723c */ /* 0x040fe20000041828 */
[----:B------:R-:W-:Y:S07]  /*9d00*/  LDSM.16.M88.4 R156, [R210+0xb000] ;  /* 0x00b00000d29c783b */ /* 0x000fee0000000200 */
[C---:B------:R-:W-:Y:S08]  /*9d10*/  HMMA.16816.F32.BF16 R36, R16.reuse, R32, R36 ;  /* 0x000000201024723c */ /* 0x040ff00000041824 */
[----:B------:R-:W-:Y:S01]  /*9d20*/  HMMA.16816.F32.BF16 R184, R16, R34, R184 ;  /* 0x0000002210b8723c */ /* 0x000fe200000418b8 */
[----:B------:R-:W5:Y:S04]  /*9d30*/  LDSM.16.M88.4 R16, [R205+0x2000] ;  /* 0x00200000cd10783b */ /* 0x000f680000000200 */
[----:B------:R-:W-:Y:S03]  /*9d40*/  LDSM.16.M88.4 R32, [R209+0x2000] ;  /* 0x00200000d120783b */ /* 0x000fe60000000200 */
[C---:B----4-:R-:W-:Y:S08]  /*9d50*/  HMMA.16816.F32.BF16 R152, R188.reuse, R28, R152 ;  /* 0x0000001cbc98723c */ /* 0x050ff00000041898 */
[C---:B------:R-:W-:Y:S01]  /*9d60*/  HMMA.16816.F32.BF16 R148, R188.reuse, R30, R148 ;  /* 0x0000001ebc94723c */ /* 0x040fe20000041894 */
[----:B------:R-:W4:Y:S07]  /*9d70*/  LDSM.16.M88.4 R28, [R205+0x2800] ;  /* 0x00280000cd1c783b */ /* 0x000f2e0000000200 */
[C---:B--2---:R-:W-:Y:S08]  /*9d80*/  HMMA.16816.F32.BF16 R144, R188.reuse, R4, R144 ;  /* 0x00000004bc90723c */ /* 0x044ff00000041890 */
[----:B------:R-:W-:Y:S01]  /*9d90*/  HMMA.16816.F32.BF16 R140, R188, R6, R140 ;  /* 0x00000006bc8c723c */ /* 0x000fe2000004188c */
[----:B------:R-:W2:Y:S07]  /*9da0*/  LDSM.16.M88.4 R4, [R205+0x3000] ;  /* 0x00300000cd04783b */ /* 0x000eae0000000200 */
[C---:B-1----:R-:W-:Y:S08]  /*9db0*/  HMMA.16816.F32.BF16 R12, R180.reuse, R8, R12 ;  /* 0x00000008b40c723c */ /* 0x042ff0000004180c */
[----:B------:R-:W-:Y:S01]  /*9dc0*/  HMMA.16816.F32.BF16 R24, R180, R10, R24 ;  /* 0x0000000ab418723c */ /* 0x000fe20000041818 */
[----:B------:R-:W-:Y:S07]  /*9dd0*/  LDSM.16.M88.4 R8, [R206+0x2000] ;  /* 0x00200000ce08783b */ /* 0x000fee0000000200 */
[C---:B---3--:R-:W-:Y:S08]  /*9de0*/  HMMA.16816.F32.BF16 R136, R188.reuse, R20, R136 ;  /* 0x00000014bc88723c */ /* 0x048ff00000041888 */
[C---:B------:R-:W-:Y:S01]  /*9df0*/  HMMA.16816.F32.BF16 R64, R188.reuse, R22, R64 ;  /* 0x00000016bc40723c */ /* 0x040fe20000041840 */
[----:B------:R-:W-:Y:S07]  /*9e00*/  LDSM.16.M88.4 R20, [R207+0x2000] ;  /* 0x00200000cf14783b */ /* 0x000fee0000000200 */
[C---:B-----5:R-:W-:Y:S08]  /*9e10*/  HMMA.16816.F32.BF16 R60, R188.reuse, R16, R60 ;  /* 0x00000010bc3c723c */ /* 0x060ff0000004183c */
[C---:B------:R-:W-:Y:S01]  /*9e20*/  HMMA.16816.F32.BF16 R56, R188.reuse, R18, R56 ;  /* 0x00000012bc38723c */ /* 0x040fe20000041838 */
[----:B------:R-:W1:Y:S07]  /*9e30*/  LDSM.16.M88.4 R16, [R203+0x8000] ;  /* 0x00800000cb10783b */ /* 0x000e6e0000000200 */
[C---:B----4-:R-:W-:Y:S08]  /*9e40*/  HMMA.16816.F32.BF16 R52, R188.reuse, R28, R52 ;  /* 0x0000001cbc34723c */ /* 0x050ff00000041834 */
[----:B------:R-:W-:Y:S01]  /*9e50*/  HMMA.16816.F32.BF16 R48, R188, R30, R48 ;  /* 0x0000001ebc30723c */ /* 0x000fe20000041830 */
[----:B------:R-:W3:Y:S07]  /*9e60*/  LDSM.16.M88.4 R28, [R208+0x4800] ;  /* 0x00480000d01c783b */ /* 0x000eee0000000200 */
[C---:B------:R-:W-:Y:S08]  /*9e70*/  HMMA.16816.F32.BF16 R12, R32.reuse, R196, R12 ;  /* 0x000000c4200c723c */ /* 0x040ff0000004180c */
[----:B------:R-:W-:Y:S08]  /*9e80*/  HMMA.16816.F32.BF16 R24, R32, R198, R24 ;  /* 0x000000c62018723c */ /* 0x000ff00000041818 */
[C---:B------:R-:W-:Y:S08]  /*9e90*/  HMMA.16816.F32.BF16 R152, R180.reuse, R176, R152 ;  /* 0x000000b0b498723c */ /* 0x040ff00000041898 */
[----:B------:R-:W-:Y:S01]  /*9ea0*/  HMMA.16816.F32.BF16 R176, R180, R178, R148 ;  /* 0x000000b2b4b0723c */ /* 0x000fe20000041894 */
[----:B------:R-:W-:Y:S07]  /*9eb0*/  LDSM.16.M88.4 R148, [R203+0x8800] ;  /* 0x00880000cb94783b */ /* 0x000fee0000000200 */
[C---:B--2---:R-:W-:Y:S08]  /*9ec0*/  HMMA.16816.F32.BF16 R44, R188.reuse, R4, R44 ;  /* 0x00000004bc2c723c */ /* 0x044ff0000004182c */
[----:B------:R-:W-:Y:S01]  /*9ed0*/  HMMA.16816.F32.BF16 R40, R188, R6, R40 ;  /* 0x00000006bc28723c */ /* 0x000fe20000041828 */
[----:B------:R-:W2:Y:S07]  /*9ee0*/  LDSM.16.M88.4 R4, [R205+0x4000] ;  /* 0x00400000cd04783b */ /* 0x000eae0000000200 */
[C---:B-1----:R-:W-:Y:S08]  /*9ef0*/  HMMA.16816.F32.BF16 R12, R20.reuse, R16, R12 ;  /* 0x00000010140c723c */ /* 0x042ff0000004180c */
[----:B------:R-:W-:Y:S01]  /*9f00*/  HMMA.16816.F32.BF16 R24, R20, R18, R24 ;  /* 0x000000121418723c */ /* 0x000fe20000041818 */
[----:B------:R-:W1:Y:S07]  /*9f10*/  LDSM.16.M88.4 R16, [R208+0x5000] ;  /* 0x00500000d010783b */ /* 0x000e6e0000000200 */
[C---:B---3--:R-:W-:Y:S08]  /*9f20*/  HMMA.16816.F32.BF16 R152, R32.reuse, R28, R152 ;  /* 0x0000001c2098723c */ /* 0x048ff00000041898 */
[----:B------:R-:W-:Y:S01]  /*9f30*/  HMMA.16816.F32.BF16 R176, R32, R30, R176 ;  /* 0x0000001e20b0723c */ /* 0x000fe200000418b0 */
[----:B------:R-:W-:Y:S07]  /*9f40*/  LDSM.16.M88.4 R28, [R208+0x5800] ;  /* 0x00580000d01c783b */ /* 0x000fee0000000200 */
[C---:B------:R-:W-:Y:S08]  /*9f50*/  HMMA.16816.F32.BF16 R44, R180.reuse, R156, R44 ;  /* 0x0000009cb42c723c */ /* 0x040ff0000004182c */
[C---:B------:R-:W-:Y:S01]  /*9f60*/  HMMA.16816.F32.BF16 R156, R180.reuse, R158, R40 ;  /* 0x0000009eb49c723c */ /* 0x040fe20000041828 */
[----:B------:R-:W3:Y:S07]  /*9f70*/  LDSM.16.M88.4 R40, [R205+0x4800] ;  /* 0x00480000cd28783b */ /* 0x000eee0000000200 */
[C---:B------:R-:W-:Y:S08]  /*9f80*/  HMMA.16816.F32.BF16 R144, R180.reuse, R172, R144 ;  /* 0x000000acb490723c */ /* 0x040ff00000041890 */
[----:B------:R-:W-:Y:S08]  /*9f90*/  HMMA.16816.F32.BF16 R140, R180, R174, R140 ;  /* 0x000000aeb48c723c */ /* 0x000ff0000004188c */
[C---:B--2---:R-:W-:Y:S08]  /*9fa0*/  HMMA.16816.F32.BF16 R12, R8.reuse, R4, R12 ;  /* 0x00000004080c723c */ /* 0x044ff0000004180c */
[----:B------:R-:W-:Y:S01]  /*9fb0*/  HMMA.16816.F32.BF16 R24, R8, R6, R24 ;  /* 0x000000060818723c */ /* 0x000fe20000041818 */
[----:B------:R-:W2:Y:S07]  /*9fc0*/  LDSM.16.M88.4 R4, [R203+0x9000] ;  /* 0x00900000cb04783b */ /* 0x000eae0000000200 */
[C---:B------:R-:W-:Y:S08]  /*9fd0*/  HMMA.16816.F32.BF16 R152, R20.reuse, R148, R152 ;  /* 0x000000941498723c */ /* 0x040ff00000041898 */
[----:B------:R-:W-:Y:S01]  /*9fe0*/  HMMA.16816.F32.BF16 R176, R20, R150, R176 ;  /* 0x0000009614b0723c */ /* 0x000fe200000418b0 */
[----:B------:R-:W-:-:S02]  /*9ff0*/  FMUL.FTZ R13, R13, c[0x0][0x2ec] ;  /* 0x0000bb000d0d7a20 */ /* 0x000fc40000410000 */
[----:B------:R-:W-:Y:S02]  /*a000*/  FMUL.FTZ R0, R12, c[0x0][0x2ec] ;  /* 0x0000bb000c007a20 */ /* 0x000fe40000410000 */
[----:B------:R4:W-:Y:S01]  /*a010*/  MUFU.TANH R148, R13 ;  /* 0x0000000d00947308 */ /* 0x0009e20000002400 */
[----:B------:R-:W-:Y:S02]  /*a020*/  FMUL.FTZ R2, R14, c[0x0][0x2ec] ;  /* 0x0000bb000e027a20 */ /* 0x000fe40000410000 */
[C---:B-1----:R-:W-:Y:S01]  /*a030*/  HMMA.16816.F32.BF16 R144, R32.reuse, R16, R144 ;  /* 0x000000102090723c */ /* 0x042fe20000041890 */
[----:B------:R-:W-:Y:S02]  /*a040*/  FMUL.FTZ R24, R24, c[0x0][0x2ec] ;  /* 0x0000bb0018187a20 */ /* 0x000fe40000410000 */
[----:B------:R-:W-:Y:S02]  /*a050*/  FMUL.FTZ R25, R25, c[0x0][0x2ec] ;  /* 0x0000bb0019197a20 */ /* 0x000fe40000410000 */
[----:B------:R-:W-:Y:S03]  /*a060*/  MUFU.TANH R149, R24 ;  /* 0x0000001800957308 */ /* 0x000fe60000002400 */
[----:B------:R-:W-:Y:S01]  /*a070*/  HMMA.16816.F32.BF16 R140, R32, R18, R140 ;  /* 0x00000012208c723c */ /* 0x000fe2000004188c */
[----:B------:R-:W-:Y:S04]  /*a080*/  LDSM.16.M88.4 R16, [R208+0x6000] ;  /* 0x00600000d010783b */ /* 0x000fe80000000200 */
[----:B------:R-:W1:Y:S03]  /*a090*/  MUFU.TANH R0, R0 ;  /* 0x0000000000007308 */ /* 0x000e660000002400 */
[C---:B------:R-:W-:Y:S05]  /*a0a0*/  HMMA.16816.F32.BF16 R136, R180.reuse, R168, R136 ;  /* 0x000000a8b488723c */ /* 0x040fea0000041888 */
[----:B------:R-:W-:Y:S03]  /*a0b0*/  MUFU.TANH R2, R2 ;  /* 0x0000000200027308 */ /* 0x000fe60000002400 */
[----:B------:R-:W-:Y:S08]  /*a0c0*/  HMMA.16816.F32.BF16 R64, R180, R170, R64 ;  /* 0x000000aab440723c */ /* 0x000ff00000041840 */
[C---:B---3--:R-:W-:Y:S01]  /*a0d0*/  HMMA.16816.F32.BF16 R152, R8.reuse, R40, R152 ;  /* 0x000000280898723c */ /* 0x048fe20000041898 */
[----:B------:R3:W-:Y:S06]  /*a0e0*/  MUFU.TANH R40, R25 ;  /* 0x0000001900287308 */ /* 0x0007ec0000002400 */
[----:B------:R-:W-:Y:S01]  /*a0f0*/  FMUL.FTZ R41, R15, c[0x0][0x2ec] ;  /* 0x0000bb000f297a20 */ /* 0x000fe20000410000 */
[----:B------:R-:W-:Y:S01]  /*a100*/  HMMA.16816.F32.BF16 R176, R8, R42, R176 ;  /* 0x0000002a08b0723c */ /* 0x000fe200000418b0 */
[----:B----4-:R-:W4:Y:S04]  /*a110*/  LDSM.16.M88.4 R12, [R205+0x5000] ;  /* 0x00500000cd0c783b */ /* 0x010f280000000200 */
[----:B------:R-:W5:Y:S02]  /*a120*/  MUFU.TANH R41, R41 ;  /* 0x0000002900297308 */ /* 0x000f640000002400 */
[----:B------:R-:W-:Y:S01]  /*a130*/  FMUL.FTZ R42, R26, c[0x0][0x2ec] ;  /* 0x0000bb001a2a7a20 */ /* 0x000fe20000410000 */
[----:B--2---:R-:W-:Y:S01]  /*a140*/  HMMA.16816.F32.BF16 R144, R20, R4, R144 ;  /* 0x000000041490723c */ /* 0x004fe20000041890 */
[----:B------:R-:W-:-:S02]  /*a150*/  FMUL.FTZ R43, R27, c[0x0][0x2ec] ;  /* 0x0000bb001b2b7a20 */ /* 0x000fc40000410000 */
[----:B---3--:R-:W2:Y:S02]  /*a160*/  LDSM.16.M88.4 R24, [R203+0x9800] ;  /* 0x00980000cb18783b */ /* 0x008ea40000000200 */
[----:B------:R-:W3:Y:S03]  /*a170*/  MUFU.TANH R42, R42 ;  /* 0x0000002a002a7308 */ /* 0x000ee60000002400 */
[----:B------:R-:W-:Y:S01]  /*a180*/  HMMA.16816.F32.BF16 R140, R20, R6, R140 ;  /* 0x00000006148c723c */ /* 0x000fe2000004188c */
[----:B------:R-:W-:Y:S01]  /*a190*/  LDSM.16.M88.4 R4, [R208+0x6800] ;  /* 0x00680000d004783b */ /* 0x000fe20000000200 */
[----:B------:R-:W-:Y:S02]  /*a1a0*/  FMUL.FTZ R150, R152, c[0x0][0x2ec] ;  /* 0x0000bb0098967a20 */ /* 0x000fe40000410000 */
[----:B------:R-:W-:Y:S01]  /*a1b0*/  FMUL.FTZ R151, R153, c[0x0][0x2ec] ;  /* 0x0000bb0099977a20 */ /* 0x000fe20000410000 */
[----:B------:R-:W1:Y:S01]  /*a1c0*/  MUFU.TANH R43, R43 ;  /* 0x0000002b002b7308 */ /* 0x000e620000002400 */
[----:B------:R-:W-:-:S02]  /*a1d0*/  FMUL.FTZ R154, R154, c[0x0][0x2ec] ;  /* 0x0000bb009a9a7a20 */ /* 0x000fc40000410000 */
[C---:B------:R-:W-:Y:S01]  /*a1e0*/  HMMA.16816.F32.BF16 R136, R32.reuse, R28, R136 ;  /* 0x0000001c2088723c */ /* 0x040fe20000041888 */
[----:B------:R-:W-:Y:S02]  /*a1f0*/  FMUL.FTZ R152, R176, c[0x0][0x2ec] ;  /* 0x0000bb00b0987a20 */ /* 0x000fe40000410000 */
[----:B------:R-:W-:Y:S02]  /*a200*/  FMUL.FTZ R153, R177, c[0x0][0x2ec] ;  /* 0x0000bb00b1997a20 */ /* 0x000fe40000410000 */
[----:B------:R-:W1:Y:S01]  /*a210*/  MUFU.TANH R150, R150 ;  /* 0x0000009600967308 */ /* 0x000e620000002400 */
[----:B------:R-:W-:Y:S02]  /*a220*/  IMAD.MOV.U32 R176, RZ, RZ, R240 ;  /* 0x000000ffffb07224 */ /* 0x000fe400078e00f0 */
[----:B------:R-:W-:Y:S01]  /*a230*/  HMMA.16816.F32.BF16 R64, R32, R30, R64 ;  /* 0x0000001e2040723c */ /* 0x000fe20000041840 */
[----:B------:R-:W1:Y:S01]  /*a240*/  LDSM.16.M88.4 R28, [R205+0x5800] ;  /* 0x00580000cd1c783b */ /* 0x000e620000000200 */
[----:B------:R-:W-:-:S03]  /*a250*/  IMAD.MOV.U32 R177, RZ, RZ, R241 ;  /* 0x000000ffffb17224 */ /* 0x000fc600078e00f1 */
[----:B------:R-:W1:Y:S03]  /*a260*/  MUFU.TANH R151, R151 ;  /* 0x0000009700977308 */ /* 0x000e660000002400 */
[C---:B------:R-:W-:Y:S05]  /*a270*/  HMMA.16816.F32.BF16 R60, R180.reuse, R164, R60 ;  /* 0x000000a4b43c723c */ /* 0x040fea000004183c */
[----:B------:R-:W1:Y:S03]  /*a280*/  MUFU.TANH R152, R152 ;  /* 0x0000009800987308 */ /* 0x000e660000002400 */
[----:B------:R-:W-:Y:S05]  /*a290*/  HMMA.16816.F32.BF16 R56, R180, R166, R56 ;  /* 0x000000a6b438723c */ /* 0x000fea0000041838 */
[----:B------:R-:W1:Y:S03]  /*a2a0*/  MUFU.TANH R153, R153 ;  /* 0x0000009900997308 */ /* 0x000e660000002400 */
[C---:B------:R-:W-:Y:S05]  /*a2b0*/  HMMA.16816.F32.BF16 R36, R188.reuse, R192, R36 ;  /* 0x000000c0bc24723c */ /* 0x040fea0000041824 */
[----:B------:R-:W1:Y:S03]  /*a2c0*/  MUFU.TANH R154, R154 ;  /* 0x0000009a009a7308 */ /* 0x000e660000002400 */
[----:B------:R-:W-:Y:S01]  /*a2d0*/  HMMA.16816.F32.BF16 R184, R188, R194, R184 ;  /* 0x000000c2bcb8723c */ /* 0x000fe200000418b8 */
[----:B------:R-:W1:Y:S07]  /*a2e0*/  LDSM.16.M88.4 R188, [R210+0xb800] ;  /* 0x00b80000d2bc783b */ /* 0x000e6e0000000200 */
[C---:B----4-:R-:W-:Y:S08]  /*a2f0*/  HMMA.16816.F32.BF16 R144, R8.reuse, R12, R144 ;  /* 0x0000000c0890723c */ /* 0x050ff00000041890 */
[----:B------:R-:W-:Y:S01]  /*a300*/  HMMA.16816.F32.BF16 R140, R8, R14, R140 ;  /* 0x0000000e088c723c */ /* 0x000fe2000004188c */
[----:B------:R-:W4:Y:S07]  /*a310*/  LDSM.16.M88.4 R12, [R208+0x7000] ;  /* 0x00700000d00c783b */ /* 0x000f2e0000000200 */
[C---:B--2---:R-:W-:Y:S08]  /*a320*/  HMMA.16816.F32.BF16 R136, R20.reuse, R24, R136 ;  /* 0x000000181488723c */ /* 0x044ff00000041888 */
[----:B------:R-:W-:Y:S01]  /*a330*/  HMMA.16816.F32.BF16 R64, R20, R26, R64 ;  /* 0x0000001a1440723c */ /* 0x000fe20000041840 */
[----:B------:R-:W-:Y:S01]  /*a340*/  LDSM.16.M88.4 R24, [R208+0x7800] ;  /* 0x00780000d018783b */ /* 0x000fe20000000200 */
[----:B------:R-:W-:-:S02]  /*a350*/  FMUL.FTZ R144, R144, c[0x0][0x2ec] ;  /* 0x0000bb0090907a20 */ /* 0x000fc40000410000 */
[----:B------:R-:W-:Y:S02]  /*a360*/  FMUL.FTZ R147, R147, c[0x0][0x2ec] ;  /* 0x0000bb0093937a20 */ /* 0x000fe40000410000 */
[----:B------:R-:W-:Y:S02]  /*a370*/  FMUL.FTZ R145, R145, c[0x0][0x2ec] ;  /* 0x0000bb0091917a20 */ /* 0x000fe40000410000 */
[----:B------:R-:W-:Y:S01]  /*a380*/  HMMA.16816.F32.BF16 R60, R32, R16, R60 ;  /* 0x00000010203c723c */ /* 0x000fe2000004183c */
[----:B------:R-:W-:Y:S01]  /*a390*/  MUFU.TANH R144, R144 ;  /* 0x0000009000907308 */ /* 0x000fe20000002400 */
[----:B------:R-:W-:Y:S02]  /*a3a0*/  FMUL.FTZ R141, R141, c[0x0][0x2ec] ;  /* 0x0000bb008d8d7a20 */ /* 0x000fe40000410000 */
[----:B------:R-:W-:Y:S02]  /*a3b0*/  FMUL.FTZ R140, R140, c[0x0][0x2ec] ;  /* 0x0000bb008c8c7a20 */ /* 0x000fe40000410000 */
[----:B------:R-:W-:-:S02]  /*a3c0*/  FMUL.FTZ R146, R146, c[0x0][0x2ec] ;  /* 0x0000bb0092927a20 */ /* 0x000fc40000410000 */
[----:B------:R-:W-:Y:S01]  /*a3d0*/  HMMA.16816.F32.BF16 R56, R32, R18, R56 ;  /* 0x000000122038723c */ /* 0x000fe20000041838 */
[----:B------:R-:W2:Y:S01]  /*a3e0*/  LDSM.16.M88.4 R16, [R203+0xa000] ;  /* 0x00a00000cb10783b */ /* 0x000ea20000000200 */
[----:B------:R-:W-:Y:S06]  /*a3f0*/  MUFU.TANH R145, R145 ;  /* 0x0000009100917308 */ /* 0x000fec0000002400 */
[C---:B------:R-:W-:Y:S02]  /*a400*/  HMMA.16816.F32.BF16 R52, R180.reuse, R160, R52 ;  /* 0x000000a0b434723c */ /* 0x040fe40000041834 */
[----:B------:R-:W-:Y:S05]  /*a410*/  MUFU.TANH R164, R141 ;  /* 0x0000008d00a47308 */ /* 0x000fea0000002400 */
[----:B------:R-:W-:Y:S01]  /*a420*/  FMUL.FTZ R160, R155, c[0x0][0x2ec] ;  /* 0x0000bb009ba07a20 */ /* 0x000fe20000410000 */
[----:B------:R-:W-:Y:S01]  /*a430*/  HMMA.16816.F32.BF16 R48, R180, R162, R48 ;  /* 0x000000a2b430723c */ /* 0x000fe20000041830 */
[----:B------:R-:W-:Y:S01]  /*a440*/  FMUL.FTZ R155, R178, c[0x0][0x2ec] ;  /* 0x0000bb00b29b7a20 */ /* 0x000fe20000410000 */
[----:B------:R3:W-:Y:S01]  /*a450*/  MUFU.TANH R162, R147 ;  /* 0x0000009300a27308 */ /* 0x0007e20000002400 */
[----:B------:R-:W-:-:S04]  /*a460*/  FMUL.FTZ R161, R179, c[0x0][0x2ec] ;  /* 0x0000bb00b3a17a20 */ /* 0x000fc80000410000 */
[----:B------:R-:W-:Y:S01]  /*a470*/  FMUL.FTZ R163, R142, c[0x0][0x2ec] ;  /* 0x0000bb008ea37a20 */ /* 0x000fe20000410000 */
[C---:B-1----:R-:W-:Y:S02]  /*a480*/  HMMA.16816.F32.BF16 R136, R8.reuse, R28, R136 ;  /* 0x0000001c0888723c */ /* 0x042fe40000041888 */
[----:B------:R-:W1:Y:S06]  /*a490*/  MUFU.TANH R160, R160 ;  /* 0x000000a000a07308 */ /* 0x000e6c0000002400 */
[----:B------:R-:W-:Y:S01]  /*a4a0*/  HMMA.16816.F32.BF16 R64, R8, R30, R64 ;  /* 0x0000001e0840723c */ /* 0x000fe20000041840 */
[----:B------:R-:W1:Y:S01]  /*a4b0*/  LDSM.16.M88.4 R28, [R203+0xa800] ;  /* 0x00a80000cb1c783b */ /* 0x000e620000000200 */
[----:B------:R-:W1:Y:S01]  /*a4c0*/  MUFU.TANH R155, R155 ;  /* 0x0000009b009b7308 */ /* 0x000e620000002400 */
[----:B---3--:R-:W-:-:S05]  /*a4d0*/  FMUL.FTZ R147, R143, c[0x0][0x2ec] ;  /* 0x0000bb008f937a20 */ /* 0x008fca0000410000 */
[C---:B------:R-:W-:Y:S02]  /*a4e0*/  HMMA.16816.F32.BF16 R36, R180.reuse, R188, R36 ;  /* 0x000000bcb424723c */ /* 0x040fe40000041824 */
[----:B------:R-:W3:Y:S06]  /*a4f0*/  MUFU.TANH R161, R161 ;  /* 0x000000a100a17308 */ /* 0x000eec0000002400 */
[----:B------:R-:W-:Y:S01]  /*a500*/  HMMA.16816.F32.BF16 R184, R180, R190, R184 ;  /* 0x000000beb4b8723c */ /* 0x000fe200000418b8 */
[----:B------:R-:W-:Y:S01]  /*a510*/  FMUL.FTZ R143, R137, c[0x0][0x2ec] ;  /* 0x0000bb00898f7a20 */ /* 0x000fe20000410000 */
[----:B------:R-:W1:Y:S01]  /*a520*/  MUFU.TANH R140, R140 ;  /* 0x0000008c008c7308 */ /* 0x000e620000002400 */
[----:B------:R-:W-:-:S02]  /*a530*/  FMUL.FTZ R138, R138, c[0x0][0x2ec] ;  /* 0x0000bb008a8a7a20 */ /* 0x000fc40000410000 */
[----:B------:R-:W-:Y:S02]  /*a540*/  FMUL.FTZ R136, R136, c[0x0][0x2ec] ;  /* 0x0000bb0088887a20 */ /* 0x000fe40000410000 */
[----:B------:R-:W-:Y:S01]  /*a550*/  FMUL.FTZ R137, R139, c[0x0][0x2ec] ;  /* 0x0000bb008b897a20 */ /* 0x000fe20000410000 */
[----:B------:R-:W-:Y:S01]  /*a560*/  HMMA.16816.F32.BF16 R52, R32, R4, R52 ;  /* 0x000000042034723c */ /* 0x000fe20000041834 */
[----:B------:R-:W-:Y:S01]  /*a570*/  FMUL.FTZ R65, R65, c[0x0][0x2ec] ;  /* 0x0000bb0041417a20 */ /* 0x000fe20000410000 */
[----:B------:R-:W1:Y:S01]  /*a580*/  MUFU.TANH R143, R143 ;  /* 0x0000008f008f7308 */ /* 0x000e620000002400 */
[----:B------:R-:W-:Y:S02]  /*a590*/  FMUL.FTZ R64, R64, c[0x0][0x2ec] ;  /* 0x0000bb0040407a20 */ /* 0x000fe40000410000 */
[----:B------:R-:W-:-:S03]  /*a5a0*/  FMUL.FTZ R66, R66, c[0x0][0x2ec] ;  /* 0x0000bb0042427a20 */ /* 0x000fc60000410000 */
[C---:B------:R-:W-:Y:S01]  /*a5b0*/  HMMA.16816.F32.BF16 R48, R32.reuse, R6, R48 ;  /* 0x000000062030723c */ /* 0x040fe20000041830 */
[----:B------:R-:W1:Y:S01]  /*a5c0*/  LDSM.16.M88.4 R4, [R205+0x6000] ;  /* 0x00600000cd04783b */ /* 0x000e620000000200 */
[----:B------:R-:W-:Y:S06]  /*a5d0*/  MUFU.TANH R175, R138 ;  /* 0x0000008a00af7308 */ /* 0x000fec0000002400 */
[C---:B----4-:R-:W-:Y:S02]  /*a5e0*/  HMMA.16816.F32.BF16 R44, R32.reuse, R12, R44 ;  /* 0x0000000c202c723c */ /* 0x050fe4000004182c */
[----:B------:R-:W4:Y:S06]  /*a5f0*/  MUFU.TANH R142, R136 ;  /* 0x00000088008e7308 */ /* 0x000f2c0000002400 */
[----:B------:R-:W-:Y:S01]  /*a600*/  HMMA.16816.F32.BF16 R156, R32, R14, R156 ;  /* 0x0000000e209c723c */ /* 0x000fe2000004189c */
[----:B------:R-:W3:Y:S01]  /*a610*/  LDSM.16.M88.4 R12, [R203+0xb000] ;  /* 0x00b00000cb0c783b */ /* 0x000ee20000000200 */
[----:B------:R-:W1:Y:S06]  /*a620*/  MUFU.TANH R65, R65 ;  /* 0x0000004100417308 */ /* 0x000e6c0000002400 */
[C---:B--2---:R-:W-:Y:S02]  /*a630*/  HMMA.16816.F32.BF16 R60, R20.reuse, R16, R60 ;  /* 0x00000010143c723c */ /* 0x044fe4000004183c */
[----:B------:R-:W2:Y:S06]  /*a640*/  MUFU.TANH R64, R64 ;  /* 0x0000004000407308 */ /* 0x000eac0000002400 */
[----:B------:R-:W-:Y:S01]  /*a650*/  HMMA.16816.F32.BF16 R56, R20, R18, R56 ;  /* 0x000000121438723c */ /* 0x000fe20000041838 */
[----:B------:R-:W2:Y:S01]  /*a660*/  LDSM.16.M88.4 R16, [R205+0x6800] ;  /* 0x00680000cd10783b */ /* 0x000ea20000000200 */
[----:B------:R-:W-:Y:S06]  /*a670*/  MUFU.TANH R146, R146 ;  /* 0x0000009200927308 */ /* 0x000fec0000002400 */
[C---:B------:R-:W-:Y:S02]  /*a680*/  HMMA.16816.F32.BF16 R36, R32.reuse, R24, R36 ;  /* 0x000000182024723c */ /* 0x040fe40000041824 */
[----:B------:R-:W-:Y:S06]  /*a690*/  MUFU.TANH R163, R163 ;  /* 0x000000a300a37308 */ /* 0x000fec0000002400 */
[----:B------:R-:W-:Y:S01]  /*a6a0*/  HMMA.16816.F32.BF16 R184, R32, R26, R184 ;  /* 0x0000001a20b8723c */ /* 0x000fe200000418b8 */
[----:B------:R-:W2:Y:S01]  /*a6b0*/  LDSM.16.M88.4 R24, [R203+0xb800] ;  /* 0x00b80000cb18783b */ /* 0x000ea20000000200 */
[----:B------:R-:W-:Y:S06]  /*a6c0*/  MUFU.TANH R137, R137 ;  /* 0x0000008900897308 */ /* 0x000fec0000002400 */
[----:B-1----:R-:W-:Y:S02]  /*a6d0*/  HMMA.16816.F32.BF16 R52, R20, R28, R52 ;  /* 0x0000001c1434723c */ /* 0x002fe40000041834 */
[----:B------:R-:W-:Y:S05]  /*a6e0*/  MUFU.TANH R147, R147 ;  /* 0x0000009300937308 */ /* 0x000fea0000002400 */
[----:B------:R-:W-:Y:S01]  /*a6f0*/  IMAD R29, R219, 0x80, R232 ;  /* 0x00000080db1d7824 */ /* 0x000fe200078e02e8 */
[----:B------:R-:W-:Y:S01]  /*a700*/  HMMA.16816.F32.BF16 R60, R8, R4, R60 ;  /* 0x00000004083c723c */ /* 0x000fe2000004183c */
[----:B------:R-:W-:Y:S01]  /*a710*/  FMUL.FTZ R28, R67, c[0x0][0x2ec] ;  /* 0x0000bb00431c7a20 */ /* 0x000fe20000410000 */
[----:B------:R-:W-:Y:S02]  /*a720*/  MUFU.TANH R173, R66 ;  /* 0x0000004200ad7308 */ /* 0x000fe40000002400 */
[----:B------:R-:W-:-:S02]  /*a730*/  ISETP.GE.AND P6, PT, R29, R238, PT ;  /* 0x000000ee1d00720c */ /* 0x000fc40003fc6270 */
[C---:B------:R-:W-:Y:S02]  /*a740*/  IADD3 R139, R29.reuse, 0x39, RZ ;  /* 0x000000391d8b7810 */ /* 0x040fe40007ffe0ff */
[----:B------:R-:W-:Y:S01]  /*a750*/  HMMA.16816.F32.BF16 R56, R8, R6, R56 ;  /* 0x000000060838723c */ /* 0x000fe20000041838 */
[----:B------:R-:W1:Y:S01]  /*a760*/  LDSM.16.M88.4 R4, [R205+0x7000] ;  /* 0x00700000cd04783b */ /* 0x000e620000000200 */
[----:B------:R-:W-:Y:S06]  /*a770*/  MUFU.TANH R28, R28 ;  /* 0x0000001c001c7308 */ /* 0x000fec0000002400 */
[C---:B---3--:R-:W-:Y:S07]  /*a780*/  HMMA.16816.F32.BF16 R44, R20.reuse, R12, R44 ;  /* 0x0000000c142c723c */ /* 0x048fee000004182c */
[----:B------:R-:W-:Y:S01]  /*a790*/  IADD3 R13, R29, 0x1, RZ ;  /* 0x000000011d0d7810 */ /* 0x000fe20007ffe0ff */
[----:B------:R-:W-:Y:S01]  /*a7a0*/  HMMA.16816.F32.BF16 R48, R20, R30, R48 ;  /* 0x0000001e1430723c */ /* 0x000fe20000041830 */
[----:B------:R-:W-:-:S02]  /*a7b0*/  FMUL.FTZ R61, R61, c[0x0][0x2ec] ;  /* 0x0000bb003d3d7a20 */ /* 0x000fc40000410000 */
[C---:B------:R-:W-:Y:S01]  /*a7c0*/  ISETP.GE.AND P4, PT, R13.reuse, R238, PT ;  /* 0x000000ee0d00720c */ /* 0x040fe20003f86270 */
[----:B------:R-:W-:Y:S01]  /*a7d0*/  FMUL.FTZ R60, R60, c[0x0][0x2ec] ;  /* 0x0000bb003c3c7a20 */ /* 0x000fe20000410000 */
[----:B------:R-:W-:Y:S01]  /*a7e0*/  ISETP.GE.AND P5, PT, R13, R236, PT ;  /* 0x000000ec0d00720c */ /* 0x000fe20003fa6270 */
[----:B------:R3:W1:Y:S01]  /*a7f0*/  MUFU.TANH R170, R61 ;  /* 0x0000003d00aa7308 */ /* 0x0006620000002400 */
[----:B------:R-:W-:Y:S01]  /*a800*/  IADD3 R13, R29, 0x8, RZ ;  /* 0x000000081d0d7810 */ /* 0x000fe20007ffe0ff */
[----:B--2---:R-:W-:Y:S01]  /*a810*/  HMMA.16816.F32.BF16 R52, R8, R16, R52 ;  /* 0x000000100834723c */ /* 0x004fe20000041834 */
[----:B------:R-:W-:Y:S01]  /*a820*/  FMUL.FTZ R30, R57, c[0x0][0x2ec] ;  /* 0x0000bb00391e7a20 */ /* 0x000fe20000410000 */
[----:B------:R-:W-:Y:S01]  /*a830*/  IADD3 R57, R29, 0x49, RZ ;  /* 0x000000491d397810 */ /* 0x000fe20007ffe0ff */
[----:B------:R-:W-:Y:S02]  /*a840*/  FMUL.FTZ R56, R56, c[0x0][0x2ec] ;  /* 0x0000bb0038387a20 */ /* 0x000fe40000410000 */
[----:B------:R-:W-:Y:S01]  /*a850*/  FMUL.FTZ R63, R63, c[0x0][0x2ec] ;  /* 0x0000bb003f3f7a20 */ /* 0x000fe20000410000 */
[----:B------:R-:W2:Y:S01]  /*a860*/  MUFU.TANH R166, R60 ;  /* 0x0000003c00a67308 */ /* 0x000ea20000002400 */
[----:B------:R-:W-:Y:S01]  /*a870*/  FSEL R17, R0, -INF , !P6 ;  /* 0xff80000000117808 */ /* 0x000fe20007000000 */
[C---:B------:R-:W-:Y:S01]  /*a880*/  HMMA.16816.F32.BF16 R156, R20.reuse, R14, R156 ;  /* 0x0000000e149c723c */ /* 0x040fe2000004189c */
[----:B------:R-:W-:Y:S01]  /*a890*/  ISETP.GE.AND P6, PT, R13, R238, PT ;  /* 0x000000ee0d00720c */ /* 0x000fe20003fc6270 */
[----:B------:R-:W-:Y:S01]  /*a8a0*/  FMUL.FTZ R59, R59, c[0x0][0x2ec] ;  /* 0x0000bb003b3b7a20 */ /* 0x000fe20000410000 */
[----:B------:R-:W-:Y:S01]  /*a8b0*/  FSEL R16, R148, -INF , !P4 ;  /* 0xff80000094107808 */ /* 0x000fe20006000000 */
[----:B------:R-:W-:Y:S01]  /*a8c0*/  FMUL.FTZ R58, R58, c[0x0][0x2ec] ;  /* 0x0000bb003a3a7a20 */ /* 0x000fe20000410000 */
[----:B------:R-:W-:Y:S01]  /*a8d0*/  FSEL R0, R149, -INF , !P6 ;  /* 0xff80000095007808 */ /* 0x000fe20007000000 */
[----:B------:R-:W1:Y:S01]  /*a8e0*/  MUFU.TANH R30, R30 ;  /* 0x0000001e001e7308 */ /* 0x000e620000002400 */
[----:B------:R-:W-:Y:S01]  /*a8f0*/  ISETP.GE.AND P6, PT, R13, R236, PT ;  /* 0x000000ec0d00720c */ /* 0x000fe20003fc6270 */
[----:B------:R-:W-:Y:S01]  /*a900*/  HMMA.16816.F32.BF16 R36, R20, R24, R36 ;  /* 0x000000181424723c */ /* 0x000fe20000041824 */
[----:B------:R-:W2:Y:S01]  /*a910*/  LDSM.16.M88.4 R12, [R205+0x7800] ;  /* 0x00780000cd0c783b */ /* 0x000ea20000000200 */
[C---:B------:R-:W-:Y:S01]  /*a920*/  IADD3 R149, R29.reuse, 0x30, RZ ;  /* 0x000000301d957810 */ /* 0x040fe20007ffe0ff */
[----:B------:R-:W-:Y:S01]  /*a930*/  FMUL.FTZ R62, R62, c[0x0][0x2ec] ;  /* 0x0000bb003e3e7a20 */ /* 0x000fe20000410000 */
[----:B---3--:R-:W-:Y:S01]  /*a940*/  IADD3 R61, R29, 0x41, RZ ;  /* 0x000000411d3d7810 */ /* 0x008fe20007ffe0ff */
[----:B------:R-:W-:-:S04]  /*a950*/  DEPBAR.LE SB0, 0x0 ;  /* 0x000080000000791a */ /* 0x000fc80000000000 */
[----:B------:R-:W-:Y:S01]  /*a960*/  HMMA.16816.F32.BF16 R184, R20, R26, R184 ;  /* 0x0000001a14b8723c */ /* 0x000fe200000418b8 */
[----:B------:R-:W-:Y:S01]  /*a970*/  FMUL.FTZ R33, R53, c[0x0][0x2ec] ;  /* 0x0000bb0035217a20 */ /* 0x000fe20000410000 */
[----:B------:R-:W-:Y:S01]  /*a980*/  IADD3 R53, R29, 0x31, RZ ;  /* 0x000000311d357810 */ /* 0x000fe20007ffe0ff */
[----:B------:R-:W-:Y:S01]  /*a990*/  FMUL.FTZ R32, R52, c[0x0][0x2ec] ;  /* 0x0000bb0034207a20 */ /* 0x000fe20000410000 */
[----:B------:R3:W2:Y:S01]  /*a9a0*/  MUFU.TANH R168, R56 ;  /* 0x0000003800a87308 */ /* 0x0006a20000002400 */
[----:B------:R-:W-:Y:S02]  /*a9b0*/  FMUL.FTZ R31, R55, c[0x0][0x2ec] ;  /* 0x0000bb00371f7a20 */ /* 0x000fe40000410000 */
[C---:B------:R-:W-:Y:S01]  /*a9c0*/  IADD3 R21, R29.reuse, 0x9, RZ ;  /* 0x000000091d157810 */ /* 0x040fe20007ffe0ff */
[----:B------:R-:W-:Y:S01]  /*a9d0*/  HMMA.16816.F32.BF16 R48, R8, R18, R48 ;  /* 0x000000120830723c */ /* 0x000fe20000041830 */
[----:B------:R-:W-:Y:S02]  /*a9e0*/  IADD3 R23, R29, 0x10, RZ ;  /* 0x000000101d177810 */ /* 0x000fe40007ffe0ff */
[----:B------:R-:W-:Y:S01]  /*a9f0*/  ISETP.GE.AND P4, PT, R21, R238, PT ;  /* 0x000000ee1500720c */ /* 0x000fe20003f86270 */
[----:B------:R-:W-:Y:S01]  /*aa00*/  MUFU.TANH R169, R63 ;  /* 0x0000003f00a97308 */ /* 0x000fe20000002400 */
[----:B-----5:R-:W-:-:S02]  /*aa10*/  FSEL R27, R41, -INF , !P5 ;  /* 0xff800000291b7808 */ /* 0x020fc40006800000 */
[----:B------:R-:W-:Y:S01]  /*aa20*/  FSEL R40, R40, -INF , !P4 ;  /* 0xff80000028287808 */ /* 0x000fe20006000000 */
[----:B-1----:R-:W-:Y:S01]  /*aa30*/  HMMA.16816.F32.BF16 R44, R8, R4, R44 ;  /* 0x00000004082c723c */ /* 0x002fe2000004182c */
[-C--:B------:R-:W-:Y:S01]  /*aa40*/  ISETP.GE.AND P4, PT, R29, R236.reuse, PT ;  /* 0x000000ec1d00720c */ /* 0x080fe20003f86270 */
[----:B------:R-:W-:Y:S01]  /*aa50*/  FMUL.FTZ R18, R54, c[0x0][0x2ec] ;  /* 0x0000bb0036127a20 */ /* 0x000fe20000410000 */
[----:B------:R-:W-:Y:S01]  /*aa60*/  FSEL R19, R42, -INF , !P6 ;  /* 0xff8000002a137808 */ /* 0x000fe20007000000 */
[----:B------:R-:W1:Y:S01]  /*aa70*/  MUFU.TANH R33, R33 ;  /* 0x0000002100217308 */ /* 0x000e620000002400 */
[----:B------:R-:W-:Y:S02]  /*aa80*/  FSEL R2, R2, -INF , !P4 ;  /* 0xff80000002027808 */ /* 0x000fe40006000000 */
[----:B------:R-:W-:Y:S02]  /*aa90*/  ISETP.GE.AND P4, PT, R21, R236, PT ;  /* 0x000000ec1500720c */ /* 0x000fe40003f86270 */
[----:B------:R-:W-:-:S02]  /*aaa0*/  ISETP.GE.AND P5, PT, R23, R238, PT ;  /* 0x000000ee1700720c */ /* 0x000fc40003fa6270 */
[----:B------:R-:W-:Y:S01]  /*aab0*/  ISETP.GE.AND P6, PT, R23, R236, PT ;  /* 0x000000ec1700720c */ /* 0x000fe20003fc6270 */
[----:B------:R-:W5:Y:S01]  /*aac0*/  MUFU.TANH R32, R32 ;  /* 0x0000002000207308 */ /* 0x000f620000002400 */
[----:B------:R-:W-:Y:S02]  /*aad0*/  IADD3 R23, R29, 0x11, RZ ;  /* 0x000000111d177810 */ /* 0x000fe40007ffe0ff */
[----:B------:R-:W-:Y:S01]  /*aae0*/  FSEL R35, R43, -INF , !P4 ;  /* 0xff8000002b237808 */ /* 0x000fe20006000000 */
[C---:B--2---:R-:W-:Y:S01]  /*aaf0*/  HMMA.16816.F32.BF16 R36, R8.reuse, R12, R36 ;  /* 0x0000000c0824723c */ /* 0x044fe20000041824 */
[-C--:B------:R-:W-:Y:S01]  /*ab00*/  ISETP.GE.AND P4, PT, R23, R238.reuse, PT ;  /* 0x000000ee1700720c */ /* 0x080fe20003f86270 */
[----:B------:R-:W-:Y:S01]  /*ab10*/  FMUL.FTZ R49, R49, c[0x0][0x2ec] ;  /* 0x0000bb0031317a20 */ /* 0x000fe20000410000 */
[C---:B------:R-:W-:Y:S01]  /*ab20*/  IADD3 R5, R29.reuse, 0x18, RZ ;  /* 0x000000181d057810 */ /* 0x040fe20007ffe0ff */
[----:B------:R-:W-:Y:S01]  /*ab30*/  FMUL.FTZ R48, R48, c[0x0][0x2ec] ;  /* 0x0000bb0030307a20 */ /* 0x000fe20000410000 */
[----:B------:R-:W-:Y:S01]  /*ab40*/  IADD3 R21, R29, 0x19, RZ ;  /* 0x000000191d157810 */ /* 0x000fe20007ffe0ff */
[----:B------:R-:W-:Y:S01]  /*ab50*/  MUFU.TANH R165, R59 ;  /* 0x0000003b00a57308 */ /* 0x000fe20000002400 */
[----:B------:R-:W-:Y:S01]  /*ab60*/  FSEL R26, R150, -INF , !P5 ;  /* 0xff800000961a7808 */ /* 0x000fe20006800000 */
[----:B------:R-:W-:Y:S01]  /*ab70*/  HMMA.16816.F32.BF16 R184, R8, R14, R184 ;  /* 0x0000000e08b8723c */ /* 0x000fe200000418b8 */
[----:B------:R-:W-:Y:S01]  /*ab80*/  FSEL R24, R151, -INF , !P4 ;  /* 0xff80000097187808 */ /* 0x000fe20006000000 */
[----:B------:R-:W-:Y:S01]  /*ab90*/  FMUL.FTZ R51, R51, c[0x0][0x2ec] ;  /* 0x0000bb0033337a20 */ /* 0x000fe20000410000 */
[-C--:B------:R-:W-:Y:S01]  /*aba0*/  ISETP.GE.AND P5, PT, R5, R238.reuse, PT ;  /* 0x000000ee0500720c */ /* 0x080fe20003fa6270 */
[----:B------:R-:W-:Y:S01]  /*abb0*/  FMUL.FTZ R44, R44, c[0x0][0x2ec] ;  /* 0x0000bb002c2c7a20 */ /* 0x000fe20000410000 */
[----:B------:R-:W-:Y:S01]  /*abc0*/  ISETP.GE.AND P4, PT, R21, R238, PT ;  /* 0x000000ee1500720c */ /* 0x000fe20003f86270 */
[----:B------:R-:W-:Y:S01]  /*abd0*/  MUFU.TANH R167, R58 ;  /* 0x0000003a00a77308 */ /* 0x000fe20000002400 */
[----:B------:R-:W-:Y:S01]  /*abe0*/  FSEL R22, R152, -INF , !P5 ;  /* 0xff80000098167808 */ /* 0x000fe20006800000 */
[----:B------:R-:W-:Y:S01]  /*abf0*/  FMUL.FTZ R50, R50, c[0x0][0x2ec] ;  /* 0x0000bb0032327a20 */ /* 0x000fe20000410000 */
[----:B------:R-:W-:Y:S01]  /*ac00*/  FSEL R20, R153, -INF , !P4 ;  /* 0xff80000099147808 */ /* 0x000fe20006000000 */
[----:B------:R-:W-:Y:S01]  /*ac10*/  FMUL.FTZ R46, R46, c[0x0][0x2ec] ;  /* 0x0000bb002e2e7a20 */ /* 0x000fe20000410000 */
[----:B------:R-:W-:-:S02]  /*ac20*/  ISETP.GE.AND P5, PT, R23, R236, PT ;  /* 0x000000ec1700720c */ /* 0x000fc40003fa6270 */
[-C--:B------:R-:W-:Y:S01]  /*ac30*/  ISETP.GE.AND P4, PT, R5, R236.reuse, PT ;  /* 0x000000ec0500720c */ /* 0x080fe20003f86270 */
[----:B------:R-:W-:Y:S01]  /*ac40*/  MUFU.TANH R153, R51 ;  /* 0x0000003300997308 */ /* 0x000fe20000002400 */
[----:B------:R-:W-:Y:S01]  /*ac50*/  IADD3 R41, R29, 0x20, RZ ;  /* 0x000000201d297810 */ /* 0x000fe20007ffe0ff */
[----:B------:R-:W-:Y:S01]  /*ac60*/  HMMA.16816.F32.BF16 R4, R8, R6, R156 ;  /* 0x000000060804723c */ /* 0x000fe2000004189c */
[----:B------:R-:W-:Y:S01]  /*ac70*/  FSEL R25, R154, -INF , !P6 ;  /* 0xff8000009a197808 */ /* 0x000fe20007000000 */
[----:B------:R-:W-:Y:S01]  /*ac80*/  FMUL.FTZ R37, R37, c[0x0][0x2ec] ;  /* 0x0000bb0025257a20 */ /* 0x000fe20000410000 */
[----:B------:R-:W-:Y:S01]  /*ac90*/  ISETP.GE.AND P6, PT, R21, R236, PT ;  /* 0x000000ec1500720c */ /* 0x000fe20003fc6270 */
[----:B------:R-:W-:Y:S01]  /*aca0*/  FMUL.FTZ R36, R36, c[0x0][0x2ec] ;  /* 0x0000bb0024247a20 */ /* 0x000fe20000410000 */
[----:B------:R-:W-:Y:S01]  /*acb0*/  FSEL R23, R160, -INF , !P5 ;  /* 0xff800000a0177808 */ /* 0x000fe20006800000 */
[----:B------:R-:W2:Y:S01]  /*acc0*/  MUFU.TANH R156, R49 ;  /* 0x00000031009c7308 */ /* 0x000ea20000002400 */
[----:B------:R-:W-:Y:S01]  /*acd0*/  FSEL R21, R155, -INF , !P4 ;  /* 0xff8000009b157808 */ /* 0x000fe20006000000 */
[----:B------:R-:W-:Y:S01]  /*ace0*/  FMUL.FTZ R8, R47, c[0x0][0x2ec] ;  /* 0x0000bb002f087a20 */ /* 0x000fe20000410000 */
[C---:B------:R-:W-:Y:S01]  /*acf0*/  ISETP.GE.AND P5, PT, R41.reuse, R238, PT ;  /* 0x000000ee2900720c */ /* 0x040fe20003fa6270 */
[----:B---3--:R-:W-:Y:S01]  /*ad00*/  FMUL.FTZ R56, R184, c[0x0][0x2ec] ;  /* 0x0000bb00b8387a20 */ /* 0x008fe20000410000 */
[-C--:B------:R-:W-:Y:S01]  /*ad10*/  ISETP.GE.AND P4, PT, R41, R236.reuse, PT ;  /* 0x000000ec2900720c */ /* 0x080fe20003f86270 */
[----:B------:R-:W-:Y:S01]  /*ad20*/  FMUL.FTZ R39, R39, c[0x0][0x2ec] ;  /* 0x0000bb0027277a20 */ /* 0x000fe20000410000 */
[----:B------:R-:W-:Y:S01]  /*ad30*/  IADD3 R41, R29, 0x21, RZ ;  /* 0x000000211d297810 */ /* 0x000fe20007ffe0ff */
[----:B------:R3:W1:Y:S01]  /*ad40*/  MUFU.TANH R158, R48 ;  /* 0x00000030009e7308 */ /* 0x0006620000002400 */
[----:B------:R-:W-:Y:S01]  /*ad50*/  FSEL R138, R144, -INF , !P5 ;  /* 0xff800000908a7808 */ /* 0x000fe20006800000 */
[----:B------:R-:W-:Y:S01]  /*ad60*/  FMUL.FTZ R144, R45, c[0x0][0x2ec] ;  /* 0x0000bb002d907a20 */ /* 0x000fe20000410000 */
[----:B------:R-:W-:Y:S01]  /*ad70*/  ISETP.GE.AND P5, PT, R41, R236, PT ;  /* 0x000000ec2900720c */ /* 0x000fe20003fa6270 */
[----:B------:R-:W-:Y:S01]  /*ad80*/  FMUL.FTZ R186, R186, c[0x0][0x2ec] ;  /* 0x0000bb00baba7a20 */ /* 0x000fe20000410000 */
[----:B------:R-:W-:-:S02]  /*ad90*/  IADD3 R151, R29, 0x29, RZ ;  /* 0x000000291d977810 */ /* 0x000fc40007ffe0ff */
[----:B------:R-:W-:Y:S01]  /*ada0*/  FSEL R67, R161, -INF , !P6 ;  /* 0xff800000a1437808 */ /* 0x000fe20007000000 */
[----:B------:R-:W1:Y:S01]  /*adb0*/  MUFU.TANH R144, R144 ;  /* 0x0000009000907308 */ /* 0x000e620000002400 */
[-C--:B------:R-:W-:Y:S01]  /*adc0*/  ISETP.GE.AND P6, PT, R41, R238.reuse, PT ;  /* 0x000000ee2900720c */ /* 0x080fe20003fc6270 */
[----:B------:R-:W-:Y:S01]  /*add0*/  FMUL.FTZ R5, R5, c[0x0][0x2ec] ;  /* 0x0000bb0005057a20 */ /* 0x000fe20000410000 */
[----:B------:R-:W-:Y:S01]  /*ade0*/  IADD3 R13, R29, 0x28, RZ ;  /* 0x000000281d0d7810 */ /* 0x000fe20007ffe0ff */
[----:B------:R-:W-:Y:S01]  /*adf0*/  FMUL.FTZ R4, R4, c[0x0][0x2ec] ;  /* 0x0000bb0004047a20 */ /* 0x000fe20000410000 */
[----:B------:R-:W-:Y:S01]  /*ae00*/  FSEL R141, R162, -INF , !P5 ;  /* 0xff800000a28d7808 */ /* 0x000fe20006800000 */
[----:B------:R-:W-:Y:S01]  /*ae10*/  FMUL.FTZ R7, R7, c[0x0][0x2ec] ;  /* 0x0000bb0007077a20 */ /* 0x000fe20000410000 */
[-C--:B------:R-:W-:Y:S01]  /*ae20*/  ISETP.GE.AND P5, PT, R151, R238.reuse, PT ;  /* 0x000000ee9700720c */ /* 0x080fe20003fa6270 */
[----:B---3--:R-:W-:Y:S01]  /*ae30*/  FMUL.FTZ R48, R185, c[0x0][0x2ec] ;  /* 0x0000bb00b9307a20 */ /* 0x008fe20000410000 */
[----:B------:R-:W-:Y:S01]  /*ae40*/  FSEL R134, R145, -INF , !P6 ;  /* 0xff80000091867808 */ /* 0x000fe20007000000 */
[----:B------:R-:W-:Y:S01]  /*ae50*/  MUFU.TANH R4, R4 ;  /* 0x0000000400047308 */ /* 0x000fe20000002400 */
[----:B------:R-:W-:-:S02]  /*ae60*/  ISETP.GE.AND P6, PT, R13, R238, PT ;  /* 0x000000ee0d00720c */ /* 0x000fc40003fc6270 */
[----:B------:R-:W-:Y:S02]  /*ae70*/  FSEL R136, R164, -INF , !P5 ;  /* 0xff800000a4887808 */ /* 0x000fe40006800000 */
[-C--:B------:R-:W-:Y:S02]  /*ae80*/  ISETP.GE.AND P5, PT, R53, R238.reuse, PT ;  /* 0x000000ee3500720c */ /* 0x080fe40003fa6270 */
[----:B------:R-:W-:Y:S01]  /*ae90*/  FSEL R152, R140, -INF , !P6 ;  /* 0xff8000008c987808 */ /* 0x000fe20007000000 */
[----:B------:R-:W-:Y:S01]  /*aea0*/  MUFU.TANH R58, R37 ;  /* 0x00000025003a7308 */ /* 0x000fe20000002400 */
[----:B------:R-:W-:Y:S02]  /*aeb0*/  ISETP.GE.AND P6, PT, R149, R238, PT ;  /* 0x000000ee9500720c */ /* 0x000fe40003fc6270 */
[----:B------:R-:W-:Y:S02]  /*aec0*/  IADD3 R145, R29, 0x38, RZ ;  /* 0x000000381d917810 */ /* 0x000fe40007ffe0ff */
[----:B------:R-:W-:-:S02]  /*aed0*/  FSEL R54, R143, -INF , !P5 ;  /* 0xff8000008f367808 */ /* 0x000fc40006800000 */
[-C--:B------:R-:W-:Y:S01]  /*aee0*/  ISETP.GE.AND P5, PT, R139, R238.reuse, PT ;  /* 0x000000ee8b00720c */ /* 0x080fe20003fa6270 */
[----:B------:R-:W-:Y:S01]  /*aef0*/  MUFU.TANH R140, R5 ;  /* 0x00000005008c7308 */ /* 0x000fe20000002400 */
[----:B----4-:R-:W-:Y:S02]  /*af00*/  FSEL R148, R142, -INF , !P6 ;  /* 0xff8000008e947808 */ /* 0x010fe40007000000 */
[-C--:B------:R-:W-:Y:S02]  /*af10*/  ISETP.GE.AND P6, PT, R145, R238.reuse, PT ;  /* 0x000000ee9100720c */ /* 0x080fe40003fc6270 */
[----:B------:R-:W-:Y:S02]  /*af20*/  IADD3 R63, R29, 0x40, RZ ;  /* 0x000000401d3f7810 */ /* 0x000fe40007ffe0ff */
[----:B------:R-:W-:Y:S01]  /*af30*/  FSEL R150, R65, -INF , !P5 ;  /* 0xff80000041967808 */ /* 0x000fe20006800000 */
[----:B------:R-:W-:Y:S01]  /*af40*/  MUFU.TANH R171, R62 ;  /* 0x0000003e00ab7308 */ /* 0x000fe20000002400 */
[----:B------:R-:W-:-:S02]  /*af50*/  ISETP.GE.AND P5, PT, R61, R238, PT ;  /* 0x000000ee3d00720c */ /* 0x000fc40003fa6270 */
[----:B------:R-:W-:Y:S02]  /*af60*/  FSEL R52, R64, -INF , !P6 ;  /* 0xff80000040347808 */ /* 0x000fe40007000000 */
[-C--:B------:R-:W-:Y:S02]  /*af70*/  ISETP.GE.AND P6, PT, R63, R238.reuse, PT ;  /* 0x000000ee3f00720c */ /* 0x080fe40003fc6270 */
[----:B------:R-:W-:Y:S01]  /*af80*/  IADD3 R59, R29, 0x48, RZ ;  /* 0x000000481d3b7810 */ /* 0x000fe20007ffe0ff */
[----:B------:R-:W-:Y:S01]  /*af90*/  MUFU.TANH R62, R36 ;  /* 0x00000024003e7308 */ /* 0x000fe20000002400 */
[----:B------:R-:W-:Y:S02]  /*afa0*/  FSEL R170, R170, -INF , !P5 ;  /* 0xff800000aaaa7808 */ /* 0x000fe40006800000 */
[----:B------:R-:W-:Y:S02]  /*afb0*/  ISETP.GE.AND P5, PT, R57, R238, PT ;  /* 0x000000ee3900720c */ /* 0x000fe40003fa6270 */
[----:B------:R-:W-:-:S02]  /*afc0*/  IADD3 R49, R29, 0x51, RZ ;  /* 0x000000511d317810 */ /* 0x000fc40007ffe0ff */
[----:B------:R-:W-:Y:S01]  /*afd0*/  FSEL R166, R166, -INF , !P6 ;  /* 0xff800000a6a67808 */ /* 0x000fe20007000000 */
[----:B------:R-:W-:Y:S01]  /*afe0*/  MUFU.TANH R48, R48 ;  /* 0x0000003000307308 */ /* 0x000fe20000002400 */
[-C--:B------:R-:W-:Y:S02]  /*aff0*/  ISETP.GE.AND P6, PT, R59, R238.reuse, PT ;  /* 0x000000ee3b00720c */ /* 0x080fe40003fc6270 */
[----:B------:R-:W-:Y:S02]  /*b000*/  IADD3 R51, R29, 0x50, RZ ;  /* 0x000000501d337810 */ /* 0x000fe40007ffe0ff */
[----:B------:R-:W-:Y:S02]  /*b010*/  FSEL R164, R30, -INF , !P5 ;  /* 0xff8000001ea47808 */ /* 0x000fe40006800000 */
[----:B------:R-:W-:Y:S01]  /*b020*/  FSEL R55, R146, -INF , !P4 ;  /* 0xff80000092377808 */ /* 0x000fe20006000000 */
[----:B------:R-:W-:Y:S01]  /*b030*/  MUFU.TANH R56, R56 ;  /* 0x0000003800387308 */ /* 0x000fe20000002400 */
[----:B------:R-:W-:-:S02]  /*b040*/  ISETP.GE.AND P5, PT, R49, R238, PT ;  /* 0x000000ee3100720c */ /* 0x000fc40003fa6270 */
[----:B------:R-:W-:Y:S02]  /*b050*/  IADD3 R45, R29, 0x59, RZ ;  /* 0x000000591d2d7810 */ /* 0x000fe40007ffe0ff */
[----:B------:R-:W-:Y:S02]  /*b060*/  FSEL R168, R168, -INF , !P6 ;  /* 0xff800000a8a87808 */ /* 0x000fe40007000000 */
[-C--:B------:R-:W-:Y:S01]  /*b070*/  ISETP.GE.AND P6, PT, R51, R238.reuse, PT ;  /* 0x000000ee3300720c */ /* 0x080fe20003fc6270 */
[----:B------:R-:W3:Y:S01]  /*b080*/  MUFU.TANH R146, R44 ;  /* 0x0000002c00927308 */ /* 0x000ee20000002400 */
[----:B------:R-:W-:Y:S02]  /*b090*/  IADD3 R47, R29, 0x58, RZ ;  /* 0x000000581d2f7810 */ /* 0x000fe40007ffe0ff */
[----:B-1----:R-:W-:Y:S02]  /*b0a0*/  FSEL R160, R33, -INF , !P5 ;  /* 0xff80000021a07808 */ /* 0x002fe40006800000 */
[----:B------:R-:W-:-:S02]  /*b0b0*/  ISETP.GE.AND P5, PT, R45, R238, PT ;  /* 0x000000ee2d00720c */ /* 0x000fc40003fa6270 */
[----:B------:R-:W-:Y:S01]  /*b0c0*/  IADD3 R41, R29, 0x61, RZ ;  /* 0x000000611d297810 */ /* 0x000fe20007ffe0ff */
[----:B------:R-:W1:Y:S01]  /*b0d0*/  MUFU.TANH R155, R50 ;  /* 0x00000032009b7308 */ /* 0x000e620000002400 */
[----:B-----5:R-:W-:Y:S02]  /*b0e0*/  FSEL R162, R32, -INF , !P6 ;  /* 0xff80000020a27808 */ /* 0x020fe40007000000 */
[----:B------:R-:W-:Y:S02]  /*b0f0*/  ISETP.GE.AND P6, PT, R47, R238, PT ;  /* 0x000000ee2f00720c */ /* 0x000fe40003fc6270 */
[----:B------:R-:W-:Y:S02]  /*b100*/  IADD3 R43, R29, 0x60, RZ ;  /* 0x000000601d2b7810 */ /* 0x000fe40007ffe0ff */
[----:B--2---:R-:W-:Y:S01]  /*b110*/  FSEL R156, R156, -INF , !P5 ;  /* 0xff8000009c9c7808 */ /* 0x004fe20006800000 */
[----:B------:R-:W2:Y:S01]  /*b120*/  MUFU.TANH R31, R31 ;  /* 0x0000001f001f7308 */ /* 0x000ea20000002400 */
[----:B------:R-:W-:-:S02]  /*b130*/  ISETP.GE.AND P4, PT, R13, R236, PT ;  /* 0x000000ec0d00720c */ /* 0x000fc40003f86270 */
[-C--:B------:R-:W-:Y:S02]  /*b140*/  ISETP.GE.AND P5, PT, R41, R238.reuse, PT ;  /* 0x000000ee2900720c */ /* 0x080fe40003fa6270 */
[----:B------:R-:W-:Y:S02]  /*b150*/  IADD3 R13, R29, 0x69, RZ ;  /* 0x000000691d0d7810 */ /* 0x000fe40007ffe0ff */
[----:B------:R-:W-:Y:S01]  /*b160*/  FSEL R158, R158, -INF , !P6 ;  /* 0xff8000009e9e7808 */ /* 0x000fe20007000000 */
[----:B------:R-:W4:Y:S01]  /*b170*/  MUFU.TANH R18, R18 ;  /* 0x0000001200127308 */ /* 0x000f220000002400 */
[----:B------:R-:W-:Y:S02]  /*b180*/  ISETP.GE.AND P6, PT, R43, R238, PT ;  /* 0x000000ee2b00720c */ /* 0x000fe40003fc6270 */
[----:B------:R-:W-:Y:S02]  /*b190*/  IADD3 R15, R29, 0x68, RZ ;  /* 0x000000681d0f7810 */ /* 0x000fe40007ffe0ff */
[----:B------:R-:W-:-:S02]  /*b1a0*/  FSEL R144, R144, -INF , !P5 ;  /* 0xff80000090907808 */ /* 0x000fc40006800000 */
[-C--:B------:R-:W-:Y:S01]  /*b1b0*/  ISETP.GE.AND P5, PT, R13, R238.reuse, PT ;  /* 0x000000ee0d00720c */ /* 0x080fe20003fa6270 */
[----:B------:R-:W5:Y:S01]  /*b1c0*/  MUFU.TANH R46, R46 ;  /* 0x0000002e002e7308 */ /* 0x000f620000002400 */
[----:B------:R-:W-:Y:S02]  /*b1d0*/  IADD3 R9, R29, 0x71, RZ ;  /* 0x000000711d097810 */ /* 0x000fe40007ffe0ff */
[----:B---3--:R-:W-:Y:S01]  /*b1e0*/  FSEL R146, R146, -INF , !P6 ;  /* 0xff80000092927808 */ /* 0x008fe20007000000 */
[----:B------:R-:W-:Y:S01]  /*b1f0*/  BAR.SYNC.DEFER_BLOCKING 0x0 ;  /* 0x0000000000007b1d */ /* 0x000fe20000010000 */
[----:B------:R-:W-:Y:S02]  /*b200*/  ISETP.GE.AND P6, PT, R15, R238, PT ;  /* 0x000000ee0f00720c */ /* 0x000fe40003fc6270 */
[C---:B------:R-:W-:Y:S02]  /*b210*/  IADD3 R11, R29.reuse, 0x70, RZ ;  /* 0x000000701d0b7810 */ /* 0x040fe40007ffe0ff */
[----:B------:R-:W-:Y:S01]  /*b220*/  FSEL R140, R140, -INF , !P5 ;  /* 0xff8000008c8c7808 */ /* 0x000fe20006800000 */
[----:B------:R-:W3:Y:S01]  /*b230*/  MUFU.TANH R8, R8 ;  /* 0x0000000800087308 */ /* 0x000ee20000002400 */
[----:B------:R-:W-:-:S02]  /*b240*/  IADD3 R5, R29, 0x78, RZ ;  /* 0x000000781d057810 */ /* 0x000fc40007ffe0ff */
[-C--:B------:R-:W-:Y:S02]  /*b250*/  ISETP.GE.AND P5, PT, R9, R238.reuse, PT ;  /* 0x000000ee0900720c */ /* 0x080fe40003fa6270 */
[----:B------:R-:W-:Y:S02]  /*b260*/  IADD3 R29, R29, 0x79, RZ ;  /* 0x000000791d1d7810 */ /* 0x000fe40007ffe0ff */
[----:B------:R-:W-:Y:S01]  /*b270*/  FSEL R142, R4, -INF , !P6 ;  /* 0xff800000048e7808 */ /* 0x000fe20007000000 */
[----:B------:R-:W-:Y:S01]  /*b280*/  FMUL.FTZ R4, R6, c[0x0][0x2ec] ;  /* 0x0000bb0006047a20 */ /* 0x000fe20000410000 */
[----:B------:R-:W-:Y:S01]  /*b290*/  ISETP.GE.AND P6, PT, R11, R238, PT ;  /* 0x000000ee0b00720c */ /* 0x000fe20003fc6270 */
[----:B------:R-:W-:Y:S01]  /*b2a0*/  FMUL.FTZ R6, R38, c[0x0][0x2ec] ;  /* 0x0000bb0026067a20 */ /* 0x000fe20000410000 */
[----:B------:R-:W-:Y:S02]  /*b2b0*/  FSEL R143, R163, -INF , !P4 ;  /* 0xff800000a38f7808 */ /* 0x000fe40006000000 */
[----:B------:R-:W-:Y:S01]  /*b2c0*/  FSEL R58, R58, -INF , !P5 ;  /* 0xff8000003a3a7808 */ /* 0x000fe20006800000 */
[----:B------:R-:W1:Y:S01]  /*b2d0*/  MUFU.TANH R4, R4 ;  /* 0x0000000400047308 */ /* 0x000e620000002400 */
[----:B------:R-:W-:-:S02]  /*b2e0*/  ISETP.GE.AND P4, PT, R53, R236, PT ;  /* 0x000000ec3500720c */ /* 0x000fc40003f86270 */
[-C--:B------:R-:W-:Y:S02]  /*b2f0*/  ISETP.GE.AND P5, PT, R29, R238.reuse, PT ;  /* 0x000000ee1d00720c */ /* 0x080fe40003fa6270 */
[----:B------:R-:W-:Y:S02]  /*b300*/  FSEL R62, R62, -INF , !P6 ;  /* 0xff8000003e3e7808 */ /* 0x000fe40007000000 */
[----:B------:R-:W-:Y:S01]  /*b310*/  ISETP.GE.AND P6, PT, R5, R238, PT ;  /* 0x000000ee0500720c */ /* 0x000fe20003fc6270 */
[----:B------:R-:W-:Y:S01]  /*b320*/  MUFU.TANH R6, R6 ;  /* 0x0000000600067308 */ /* 0x000fe20000002400 */
[----:B------:R-:W-:Y:S02]  /*b330*/  FSEL R159, R137, -INF , !P4 ;  /* 0xff800000899f7808 */ /* 0x000fe40006000000 */
[----:B------:R-:W-:Y:S02]  /*b340*/  FSEL R48, R48, -INF , !P5 ;  /* 0xff80000030307808 */ /* 0x000fe40006800000 */
[----:B------:R-:W-:-:S02]  /*b350*/  ISETP.GE.AND P4, PT, R63, R236, PT ;  /* 0x000000ec3f00720c */ /* 0x000fc40003f86270 */
[-C--:B------:R-:W-:Y:S01]  /*b360*/  ISETP.GE.AND P5, PT, R149, R236.reuse, PT ;  /* 0x000000ec9500720c */ /* 0x080fe20003fa6270 */
[----:B------:R-:W1:Y:S01]  /*b370*/  MUFU.TANH R137, R7 ;  /* 0x0000000700897308 */ /* 0x000e620000002400 */
[----:B------:R-:W-:Y:S02]  /*b380*/  FSEL R56, R56, -INF , !P6 ;  /* 0xff80000038387808 */ /* 0x000fe40007000000 */
[-C--:B------:R-:W-:Y:S02]  /*b390*/  ISETP.GE.AND P6, PT, R151, R236.reuse, PT ;  /* 0x000000ec9700720c */ /* 0x080fe40003fc6270 */
[----:B------:R-:W-:Y:S02]  /*b3a0*/  FSEL R171, R171, -INF , !P4 ;  /* 0xff800000abab7808 */ /* 0x000fe40006000000 */
[----:B------:R-:W-:Y:S02]  /*b3b0*/  FSEL R175, R175, -INF , !P5 ;  /* 0xff800000afaf7808 */ /* 0x000fe40006800000 */
[----:B------:R-:W-:-:S02]  /*b3c0*/  ISETP.GE.AND P4, PT, R57, R236, PT ;  /* 0x000000ec3900720c */ /* 0x000fc40003f86270 */
[-C--:B------:R-:W-:Y:S02]  /*b3d0*/  ISETP.GE.AND P5, PT, R139, R236.reuse, PT ;  /* 0x000000ec8b00720c */ /* 0x080fe40003fa6270 */
        /* <DEDUP_REMOVED lines=8> */
[----:B-1----:R-:W-:Y:S02]  /*b460*/  FSEL R155, R155, -INF , !P4 ;  /* 0xff8000009b9b7808 */ /* 0x002fe40006000000 */
[----:B------:R-:W-:Y:S02]  /*b470*/  FSEL R167, R167, -INF , !P5 ;  /* 0xff800000a7a77808 */ /* 0x000fe40006800000 */
[-C--:B------:R-:W-:Y:S01]  /*b480*/  ISETP.GE.AND P4, PT, R41, R236.reuse, PT ;  /* 0x000000ec2900720c */ /* 0x080fe20003f86270 */
[----:B------:R-:W-:Y:S01]  /*b490*/  FMUL.FTZ R41, R187, c[0x0][0x2ec] ;  /* 0x0000bb00bb297a20 */ /* 0x000fe20000410000 */
[----:B------:R-:W-:-:S02]  /*b4a0*/  ISETP.GE.AND P5, PT, R49, R236, PT ;  /* 0x000000ec3100720c */ /* 0x000fc40003fa6270 */
[----:B------:R-:W-:Y:S01]  /*b4b0*/  FSEL R169, R169, -INF , !P6 ;  /* 0xff800000a9a97808 */ /* 0x000fe20007000000 */
[----:B------:R-:W1:Y:S01]  /*b4c0*/  MUFU.TANH R49, R39 ;  /* 0x0000002700317308 */ /* 0x000e620000002400 */
[-C--:B------:R-:W-:Y:S02]  /*b4d0*/  ISETP.GE.AND P6, PT, R51, R236.reuse, PT ;  /* 0x000000ec3300720c */ /* 0x080fe40003fc6270 */
[----:B--2---:R-:W-:Y:S02]  /*b4e0*/  FSEL R157, R31, -INF , !P5 ;  /* 0xff8000001f9d7808 */ /* 0x004fe40006800000 */
[-C--:B------:R-:W-:Y:S02]  /*b4f0*/  ISETP.GE.AND P5, PT, R43, R236.reuse, PT ;  /* 0x000000ec2b00720c */ /* 0x080fe40003fa6270 */
[----:B----4-:R-:W-:Y:S01]  /*b500*/  FSEL R161, R18, -INF , !P6 ;  /* 0xff80000012a17808 */ /* 0x010fe20007000000 */
[----:B------:R-:W2:Y:S01]  /*b510*/  MUFU.TANH R43, R186 ;  /* 0x000000ba002b7308 */ /* 0x000ea20000002400 */
[----:B------:R-:W-:-:S02]  /*b520*/  ISETP.GE.AND P6, PT, R45, R236, PT ;  /* 0x000000ec2d00720c */ /* 0x000fc40003fc6270 */
[----:B-----5:R-:W-:Y:S02]  /*b530*/  FSEL R147, R46, -INF , !P5 ;  /* 0xff8000002e937808 */ /* 0x020fe40006800000 */
[----:B------:R-:W-:Y:S02]  /*b540*/  FSEL R153, R153, -INF , !P6 ;  /* 0xff80000099997808 */ /* 0x000fe40007000000 */
[----:B---3--:R-:W-:Y:S01]  /*b550*/  FSEL R145, R8, -INF , !P4 ;  /* 0xff80000008917808 */ /* 0x008fe20006000000 */
[----:B------:R-:W3:Y:S01]  /*b560*/  MUFU.TANH R41, R41 ;  /* 0x0000002900297308 */ /* 0x000ee20000002400 */
        /* <DEDUP_REMOVED lines=9> */
[----:B-1----:R-:W-:Y:S02]  /*b600*/  FSEL R49, R49, -INF , !P6 ;  /* 0xff80000031317808 */ /* 0x002fe40007000000 */
[----:B--2---:R-:W-:Y:S02]  /*b610*/  FSEL R43, R43, -INF , !P5 ;  /* 0xff8000002b2b7808 */ /* 0x004fe40006800000 */
[----:B---3--:R-:W-:Y:S01]  /*b620*/  FSEL R41, R41, -INF , !P4 ;  /* 0xff80000029297808 */ /* 0x008fe20006000000 */
        /* <DEDUP_REMOVED lines=61> */
.L_x_822:
[----:B------:R-:W-:-:S04]  /*ba00*/  LEA R9, -R133, RZ, 0x7 ;  /* 0x000000ff85097211 */ /* 0x000fc800078e39ff */
[----:B------:R-:W-:Y:S02]  /*ba10*/  SHF.R.S32.HI R8, RZ, 0x1f, R9 ;  /* 0x0000001fff087819 */ /* 0x000fe40000011409 */
.L_x_823:
        /* <DEDUP_REMOVED lines=144> */
.L_x_825:
[----:B------:R-:W-:Y:S05]  /*c320*/  BSYNC B0 ;  /* 0x0000000000007941 */ /* 0x000fea0003800000 */
.L_x_824:
[----:B------:R-:W0:Y:S01]  /*c330*/  LDGDEPBAR ;  /* 0x00000000000079af */ /* 0x000e220000000000 */
[----:B------:R-:W-:-:S04]  /*c340*/  LEA R234, P1, R9, R234, 0x1 ;  /* 0x000000ea09ea7211 */ /* 0x000fc800078208ff */
[----:B------:R-:W-:Y:S02]  /*c350*/  LEA.HI.X R235, R9, R235, R8, 0x1, P1 ;  /* 0x000000eb09eb7211 */ /* 0x000fe400008f0c08 */
.L_x_821:
        /* <DEDUP_REMOVED lines=9> */
[----:B------:R-:W-:Y:S01]  /*c3f0*/  FMNMX.FTZ R5, R40, R5, !PT ;  /* 0x0000000528057209 */ /* 0x000fe20007810000 */
[----:B------:R-:W-:Y:S01]  /*c400*/  LDSM.16.MT88.4 R36, [R201+0x10800] ;  /* 0x01080000c924783b */ /* 0x000fe20000004200 */
        /* <DEDUP_REMOVED lines=63> */
[----:B-1----:R-:W-:Y:S02]  /*c800*/  FMNMX.FTZ R34, R5, R34, !PT ;  /* 0x0000002205227209 */ /* 0x002fe40007810000 */
[----:B--2---:R-:W-:-:S03]  /*c810*/  FMNMX.FTZ R33, R4, R33, !PT ;  /* 0x0000002104217209 */ /* 0x004fc60007810000 */
[C---:B------:R-:W-:Y:S01]  /*c820*/  FMUL.FTZ R61, R34.reuse, c[0x0][0x23c] ;  /* 0x00008f00223d7a20 */ /* 0x040fe20000410000 */
[C---:B------:R-:W-:Y:S02]  /*c830*/  FSETP.NEU.FTZ.AND P2, PT, R34.reuse, -INF , PT ;  /* 0xff8000002200780b */ /* 0x040fe40003f5d000 */
[C---:B------:R-:W-:Y:S01]  /*c840*/  FSETP.NEU.FTZ.AND P1, PT, R33.reuse, -INF , PT ;  /* 0xff8000002100780b */ /* 0x040fe20003f3d000 */
[C---:B------:R-:W-:Y:S01]  /*c850*/  FMUL.FTZ R42, R33.reuse, c[0x0][0x23c] ;  /* 0x00008f00212a7a20 */ /* 0x040fe20000410000 */
[----:B------:R-:W-:Y:S02]  /*c860*/  FSEL R5, R34, RZ, P2 ;  /* 0x000000ff22057208 */ /* 0x000fe40001000000 */
[----:B------:R-:W-:Y:S02]  /*c870*/  FSEL R6, R33, RZ, P1 ;  /* 0x000000ff21067208 */ /* 0x000fe40000800000 */
[----:B------:R-:W-:Y:S01]  /*c880*/  FSEL R61, R61, RZ, P2 ;  /* 0x000000ff3d3d7208 */ /* 0x000fe20001000000 */
[----:B------:R-:W-:Y:S01]  /*c890*/  FADD.FTZ R4, R132, -R5 ;  /* 0x8000000584047221 */ /* 0x000fe20000010000 */
[----:B------:R-:W-:Y:S01]  /*c8a0*/  FSEL R42, R42, RZ, P1 ;  /* 0x000000ff2a2a7208 */ /* 0x000fe20000800000 */
[----:B------:R-:W-:-:S02]  /*c8b0*/  FADD.FTZ R6, R3, -R6 ;  /* 0x8000000603067221 */ /* 0x000fc40000010000 */
[--C-:B------:R-:W-:Y:S02]  /*c8c0*/  FFMA.FTZ R30, R0, c[0x0][0x23c], -R61.reuse ;  /* 0x00008f00001e7a23 */ /* 0x100fe4000001083d */
[--C-:B------:R-:W-:Y:S02]  /*c8d0*/  FFMA.FTZ R29, R40, c[0x0][0x23c], -R61.reuse ;  /* 0x00008f00281d7a23 */ /* 0x100fe4000001083d */
[--C-:B------:R-:W-:Y:S02]  /*c8e0*/  FFMA.FTZ R28, R2, c[0x0][0x23c], -R42.reuse ;  /* 0x00008f00021c7a23 */ /* 0x100fe4000001082a */
[--C-:B------:R-:W-:Y:S01]  /*c8f0*/  FFMA.FTZ R32, R17, c[0x0][0x23c], -R61.reuse ;  /* 0x00008f0011207a23 */ /* 0x100fe2000001083d */
[----:B------:R-:W-:Y:S01]  /*c900*/  MUFU.EX2 R30, R30 ;  /* 0x0000001e001e7308 */ /* 0x000fe20000000800 */
[----:B------:R-:W-:Y:S02]  /*c910*/  FFMA.FTZ R31, R16, c[0x0][0x23c], -R61 ;  /* 0x00008f00101f7a23 */ /* 0x000fe4000001083d */
[----:B------:R-:W-:-:S02]  /*c920*/  FFMA.FTZ R2, R27, c[0x0][0x23c], -R42 ;  /* 0x00008f001b027a23 */ /* 0x000fc4000001082a */
[--C-:B------:R-:W-:Y:S02]  /*c930*/  FFMA.FTZ R0, R19, c[0x0][0x23c], -R42.reuse ;  /* 0x00008f0013007a23 */ /* 0x100fe4000001082a */
[--C-:B------:R-:W-:Y:S01]  /*c940*/  FFMA.FTZ R35, R35, c[0x0][0x23c], -R42.reuse ;  /* 0x00008f0023237a23 */ /* 0x100fe2000001082a */
[----:B------:R-:W-:Y:S01]  /*c950*/  MUFU.EX2 R32, R32 ;  /* 0x0000002000207308 */ /* 0x000fe20000000800 */
[----:B------:R-:W-:Y:S01]  /*c960*/  FMUL.FTZ R40, R4, c[0x0][0x23c] ;  /* 0x00008f0004287a20 */ /* 0x000fe20000410000 */
[----:B------:R-:W1:Y:S01]  /*c970*/  LDSM.16.MT88.4 R16, [R201+0xc000] ;  /* 0x00c00000c910783b */ /* 0x000e620000004200 */
[----:B------:R-:W-:Y:S02]  /*c980*/  FMUL.FTZ R3, R6, c[0x0][0x23c] ;  /* 0x00008f0006037a20 */ /* 0x000fe40000410000 */
[--C-:B------:R-:W-:Y:S02]  /*c990*/  FFMA.FTZ R57, R22, c[0x0][0x23c], -R61.reuse ;  /* 0x00008f0016397a23 */ /* 0x100fe4000001083d */
[----:B------:R-:W-:Y:S01]  /*c9a0*/  FFMA.FTZ R60, R20, c[0x0][0x23c], -R61 ;  /* 0x00008f00143c7a23 */ /* 0x000fe2000001083d */
[----:B------:R-:W2:Y:S01]  /*c9b0*/  MUFU.EX2 R31, R31 ;  /* 0x0000001f001f7308 */ /* 0x000ea20000000800 */
[----:B------:R-:W-:-:S02]  /*c9c0*/  FFMA.FTZ R65, R23, c[0x0][0x23c], -R42 ;  /* 0x00008f0017417a23 */ /* 0x000fc4000001082a */
[--C-:B------:R-:W-:Y:S02]  /*c9d0*/  FFMA.FTZ R63, R21, c[0x0][0x23c], -R42.reuse ;  /* 0x00008f00153f7a23 */ /* 0x100fe4000001082a */
[----:B------:R-:W-:Y:S01]  /*c9e0*/  LDSM.16.MT88.4 R20, [R202+0xc800] ;  /* 0x00c80000ca14783b */ /* 0x000fe20000004200 */
[--C-:B------:R-:W-:Y:S02]  /*c9f0*/  FFMA.FTZ R50, R26, c[0x0][0x23c], -R61.reuse ;  /* 0x00008f001a327a23 */ /* 0x100fe4000001083d */
[----:B------:R-:W3:Y:S01]  /*ca00*/  MUFU.EX2 R29, R29 ;  /* 0x0000001d001d7308 */ /* 0x000ee20000000800 */
[--C-:B------:R-:W-:Y:S02]  /*ca10*/  FFMA.FTZ R59, R24, c[0x0][0x23c], -R61.reuse ;  /* 0x00008f00183b7a23 */ /* 0x100fe4000001083d */
[--C-:B------:R-:W-:Y:S02]  /*ca20*/  FFMA.FTZ R64, R25, c[0x0][0x23c], -R42.reuse ;  /* 0x00008f0019407a23 */ /* 0x100fe4000001082a */
[----:B------:R-:W-:Y:S01]  /*ca30*/  FFMA.FTZ R66, R67, c[0x0][0x23c], -R42 ;  /* 0x00008f0043427a23 */ /* 0x000fe2000001082a */
[----:B------:R-:W-:Y:S01]  /*ca40*/  LDSM.16.MT88.4 R24, [R204+0xc800] ;  /* 0x00c80000cc18783b */ /* 0x000fe20000004200 */
[--C-:B------:R-:W-:Y:S01]  /*ca50*/  FFMA.FTZ R67, R138, c[0x0][0x23c], -R61.reuse ;  /* 0x00008f008a437a23 */ /* 0x100fe2000001083d */
[----:B------:R-:W-:Y:S01]  /*ca60*/  MUFU.EX2 R28, R28 ;  /* 0x0000001c001c7308 */ /* 0x000fe20000000800 */
[----:B--2---:R-:W-:Y:S01]  /*ca70*/  F2FP.BF16.PACK_AB R4, R31, R32 ;  /* 0x000000201f04723e */ /* 0x004fe200000010ff */
[----:B------:R-:W-:-:S02]  /*ca80*/  FFMA.FTZ R132, R134, c[0x0][0x23c], -R61 ;  /* 0x00008f0086847a23 */ /* 0x000fc4000001083d */
[--C-:B------:R-:W-:Y:S02]  /*ca90*/  FFMA.FTZ R134, R136, c[0x0][0x23c], -R61.reuse ;  /* 0x00008f0088867a23 */ /* 0x100fe4000001083d */
[--C-:B------:R-:W-:Y:S02]  /*caa0*/  FFMA.FTZ R138, R143, c[0x0][0x23c], -R42.reuse ;  /* 0x00008f008f8a7a23 */ /* 0x100fe4000001082a */
[----:B------:R-:W2:Y:S01]  /*cab0*/  MUFU.EX2 R2, R2 ;  /* 0x0000000200027308 */ /* 0x000ea20000000800 */
[----:B---3--:R-:W-:Y:S01]  /*cac0*/  F2FP.BF16.PACK_AB R6, R29, R30 ;  /* 0x0000001e1d06723e */ /* 0x008fe200000010ff */
[--C-:B------:R-:W-:Y:S02]  /*cad0*/  FFMA.FTZ R136, R55, c[0x0][0x23c], -R42.reuse ;  /* 0x00008f0037887a23 */ /* 0x100fe4000001082a */
[----:B------:R-:W-:Y:S02]  /*cae0*/  FFMA.FTZ R143, R53, c[0x0][0x23c], -R42 ;  /* 0x00008f00358f7a23 */ /* 0x000fe4000001082a */
[----:B------:R-:W-:-:S02]  /*caf0*/  FFMA.FTZ R149, R54, c[0x0][0x23c], -R61 ;  /* 0x00008f0036957a23 */ /* 0x000fc4000001083d */
[----:B------:R-:W-:Y:S01]  /*cb00*/  MUFU.EX2 R0, R0 ;  /* 0x0000000000007308 */ /* 0x000fe20000000800 */
[--C-:B------:R-:W-:Y:S02]  /*cb10*/  FFMA.FTZ R151, R52, c[0x0][0x23c], -R61.reuse ;  /* 0x00008f0034977a23 */ /* 0x100fe4000001083d */
[--C-:B------:R-:W-:Y:S01]  /*cb20*/  FFMA.FTZ R135, R152, c[0x0][0x23c], -R61.reuse ;  /* 0x00008f0098877a23 */ /* 0x100fe2000001083d */
[----:B------:R-:W-:Y:S01]  /*cb30*/  LDSM.16.MT88.4 R52, [R201+0x11000] ;  /* 0x01100000c934783b */ /* 0x000fe20000004200 */
[----:B------:R-:W-:Y:S02]  /*cb40*/  FFMA.FTZ R141, R141, c[0x0][0x23c], -R42 ;  /* 0x00008f008d8d7a23 */ /* 0x000fe4000001082a */
[--C-:B------:R-:W-:Y:S01]  /*cb50*/  FFMA.FTZ R148, R148, c[0x0][0x23c], -R61.reuse ;  /* 0x00008f0094947a23 */ /* 0x100fe2000001083d */
[----:B------:R-:W3:Y:S01]  /*cb60*/  MUFU.EX2 R35, R35 ;  /* 0x0000002300237308 */ /* 0x000ee20000000800 */
[----:B--2---:R-:W-:Y:S01]  /*cb70*/  F2FP.BF16.PACK_AB R5, R2, R28 ;  /* 0x0000001c0205723e */ /* 0x004fe200000010ff */
[----:B------:R-:W-:-:S02]  /*cb80*/  FFMA.FTZ R150, R150, c[0x0][0x23c], -R61 ;  /* 0x00008f0096967a23 */ /* 0x000fc4000001083d */
[--C-:B------:R-:W-:Y:S02]  /*cb90*/  FFMA.FTZ R152, R175, c[0x0][0x23c], -R42.reuse ;  /* 0x00008f00af987a23 */ /* 0x100fe4000001082a */
[--C-:B------:R-:W-:Y:S02]  /*cba0*/  FFMA.FTZ R159, R159, c[0x0][0x23c], -R42.reuse ;  /* 0x00008f009f9f7a23 */ /* 0x100fe4000001082a */
[----:B------:R-:W2:Y:S01]  /*cbb0*/  MUFU.EX2 R40, R40 ;  /* 0x0000002800287308 */ /* 0x000ea20000000800 */
[--C-:B------:R-:W-:Y:S02]  /*cbc0*/  FFMA.FTZ R154, R173, c[0x0][0x23c], -R42.reuse ;  /* 0x00008f00ad9a7a23 */ /* 0x100fe4000001082a */
[----:B------:R-:W-:Y:S02]  /*cbd0*/  FFMA.FTZ R163, R163, c[0x0][0x23c], -R42 ;  /* 0x00008f00a3a37a23 */ /* 0x000fe4000001082a */
[--C-:B------:R-:W-:Y:S02]  /*cbe0*/  FFMA.FTZ R175, R164, c[0x0][0x23c], -R61.reuse ;  /* 0x00008f00a4af7a23 */ /* 0x100fe4000001083d */
[--C-:B------:R-:W-:Y:S01]  /*cbf0*/  FFMA.FTZ R166, R166, c[0x0][0x23c], -R61.reuse ;  /* 0x00008f00a6a67a23 */ /* 0x100fe2000001083d */
[----:B------:R-:W4:Y:S01]  /*cc00*/  MUFU.EX2 R3, R3 ;  /* 0x0000000300037308 */ /* 0x000f220000000800 */
[----:B---3--:R-:W-:Y:S01]  /*cc10*/  F2FP.BF16.PACK_AB R7, R35, R0 ;  /* 0x000000002307723e */ /* 0x008fe200000010ff */
[----:B------:R-:W-:-:S02]  /*cc20*/  FFMA.FTZ R173, R170, c[0x0][0x23c], -R61 ;  /* 0x00008f00aaad7a23 */ /* 0x000fc4000001083d */
[----:B------:R-:W-:Y:S02]  /*cc30*/  FFMA.FTZ R168, R168, c[0x0][0x23c], -R61 ;  /* 0x00008f00a8a87a23 */ /* 0x000fe4000001083d */
[----:B------:R-:W-:Y:S02]  /*cc40*/  FFMA.FTZ R164, R171, c[0x0][0x23c], -R42 ;  /* 0x00008f00aba47a23 */ /* 0x000fe4000001082a */
[-C--:B--2---:R-:W-:Y:S01]  /*cc50*/  FMUL.FTZ R128, R128, R40.reuse ;  /* 0x0000002880807220 */ /* 0x084fe20000410000 */
[----:B------:R-:W-:Y:S01]  /*cc60*/  MUFU.EX2 R50, R50 ;  /* 0x0000003200327308 */ /* 0x000fe20000000800 */
[-C--:B------:R-:W-:Y:S02]  /*cc70*/  FMUL.FTZ R129, R129, R40.reuse ;  /* 0x0000002881817220 */ /* 0x080fe40000410000 */
[-C--:B------:R-:W-:Y:S02]  /*cc80*/  FMUL.FTZ R124, R124, R40.reuse ;  /* 0x000000287c7c7220 */ /* 0x080fe40000410000 */
[----:B------:R-:W-:-:S02]  /*cc90*/  FMUL.FTZ R125, R125, R40 ;  /* 0x000000287d7d7220 */ /* 0x000fc40000410000 */
[-C--:B----4-:R-:W-:Y:S01]  /*cca0*/  FMUL.FTZ R130, R130, R3.reuse ;  /* 0x0000000382827220 */ /* 0x090fe20000410000 */
[----:B------:R-:W2:Y:S01]  /*ccb0*/  MUFU.EX2 R59, R59 ;  /* 0x0000003b003b7308 */ /* 0x000ea20000000800 */
        /* <DEDUP_REMOVED lines=12> */
[----:B------:R-:W3:Y:S01]  /*cd80*/  LDSM.16.MT88.4 R12, [R200+0xc000] ;  /* 0x00c00000c80c783b */ /* 0x000ee20000004200 */
        /* <DEDUP_REMOVED lines=11> */
[----:B------:R-:W4:Y:S01]  /*ce40*/  LDSM.16.MT88.4 R8, [R204+0x10000] ;  /* 0x01000000cc08783b */ /* 0x000f220000004200 */
[----:B------:R-:W-:Y:S02]  /*ce50*/  FMUL.FTZ R109, R109, R40 ;  /* 0x000000286d6d7220 */ /* 0x000fe40000410000 */
[-C--:B------:R-:W-:Y:S01]  /*ce60*/  FMUL.FTZ R110, R110, R3.reuse ;  /* 0x000000036e6e7220 */ /* 0x080fe20000410000 */
[----:B------:R-:W5:Y:S01]  /*ce70*/  MUFU.EX2 R65, R65 ;  /* 0x0000004100417308 */ /* 0x000f620000000800 */
[----:B------:R-:W-:-:S02]  /*ce80*/  FMUL.FTZ R111, R111, R3 ;  /* 0x000000036f6f7220 */ /* 0x000fc40000410000 */
[-C--:B------:R-:W-:Y:S01]  /*ce90*/  FMUL.FTZ R104, R104, R40.reuse ;  /* 0x0000002868687220 */ /* 0x080fe20000410000 */
[C---:B-1----:R-:W-:Y:S01]  /*cea0*/  HMMA.16816.F32.BF16 R112, R4.reuse, R16, R112 ;  /* 0x000000100470723c */ /* 0x042fe20000041870 */
[-C--:B------:R-:W-:Y:S02]  /*ceb0*/  FMUL.FTZ R105, R105, R40.reuse ;  /* 0x0000002869697220 */ /* 0x080fe40000410000 */
[-C--:B------:R-:W-:Y:S01]  /*cec0*/  FMUL.FTZ R106, R106, R3.reuse ;  /* 0x000000036a6a7220 */ /* 0x080fe20000410000 */
[----:B------:R-:W-:Y:S01]  /*ced0*/  MUFU.EX2 R63, R63 ;  /* 0x0000003f003f7308 */ /* 0x000fe20000000800 */
[-C--:B------:R-:W-:Y:S02]  /*cee0*/  FMUL.FTZ R107, R107, R3.reuse ;  /* 0x000000036b6b7220 */ /* 0x080fe40000410000 */
[-C--:B------:R-:W-:Y:S01]  /*cef0*/  FMUL.FTZ R100, R100, R40.reuse ;  /* 0x0000002864647220 */ /* 0x080fe20000410000 */
[----:B------:R-:W-:Y:S01]  /*cf00*/  HMMA.16816.F32.BF16 R108, R4, R18, R108 ;  /* 0x00000012046c723c */ /* 0x000fe2000004186c */
[----:B------:R-:W-:Y:S01]  /*cf10*/  FMUL.FTZ R101, R101, R40 ;  /* 0x0000002865657220 */ /* 0x000fe20000410000 */
[----:B------:R-:W1:Y:S01]  /*cf20*/  LDSM.16.MT88.4 R16, [R202+0x10000] ;  /* 0x01000000ca10783b */ /* 0x000e620000004200 */
        /* <DEDUP_REMOVED lines=8> */
[-C--:B------:R-:W-:Y:S02]  /*cfb0*/  FMUL.FTZ R99, R99, R3.reuse ;  /* 0x0000000363637220 */ /* 0x080fe40000410000 */
[-C--:B------:R-:W-:Y:S01]  /*cfc0*/  FMUL.FTZ R92, R92, R40.reuse ;  /* 0x000000285c5c7220 */ /* 0x080fe20000410000 */
[----:B------:R-:W-:Y:S01]  /*cfd0*/  HMMA.16816.F32.BF16 R100, R4, R14, R100 ;  /* 0x0000000e0464723c */ /* 0x000fe20000041864 */
[----:B------:R-:W-:Y:S01]  /*cfe0*/  FMUL.FTZ R93, R93, R40 ;  /* 0x000000285d5d7220 */ /* 0x000fe20000410000 */
[----:B------:R-:W3:Y:S01]  /*cff0*/  LDSM.16.MT88.4 R12, [R201+0x10000] ;  /* 0x01000000c90c783b */ /* 0x000ee20000004200 */
[-C--:B------:R-:W-:Y:S01]  /*d000*/  FMUL.FTZ R94, R94, R3.reuse ;  /* 0x000000035e5e7220 */ /* 0x080fe20000410000 */
[----:B------:R-:W1:Y:S01]  /*d010*/  MUFU.EX2 R132, R132 ;  /* 0x0000008400847308 */ /* 0x000e620000000800 */
[----:B------:R-:W-:-:S02]  /*d020*/  FMUL.FTZ R95, R95, R3 ;  /* 0x000000035f5f7220 */ /* 0x000fc40000410000 */
[-C--:B------:R-:W-:Y:S01]  /*d030*/  FMUL.FTZ R88, R88, R40.reuse ;  /* 0x0000002858587220 */ /* 0x080fe20000410000 */
[C---:B----4-:R-:W-:Y:S01]  /*d040*/  HMMA.16816.F32.BF16 R96, R4.reuse, R8, R96 ;  /* 0x000000080460723c */ /* 0x050fe20000041860 */
[-C--:B------:R-:W-:Y:S02]  /*d050*/  FMUL.FTZ R89, R89, R40.reuse ;  /* 0x0000002859597220 */ /* 0x080fe40000410000 */
[-C--:B------:R-:W-:Y:S01]  /*d060*/  FMUL.FTZ R90, R90, R3.reuse ;  /* 0x000000035a5a7220 */ /* 0x080fe20000410000 */
[----:B------:R-:W-:Y:S01]  /*d070*/  MUFU.EX2 R135, R135 ;  /* 0x0000008700877308 */ /* 0x000fe20000000800 */
[----:B------:R-:W-:Y:S02]  /*d080*/  FMUL.FTZ R91, R91, R3 ;  /* 0x000000035b5b7220 */ /* 0x000fe40000410000 */
[-C--:B------:R-:W-:Y:S01]  /*d090*/  FMUL.FTZ R84, R84, R40.reuse ;  /* 0x0000002854547220 */ /* 0x080fe20000410000 */
[----:B------:R-:W-:Y:S01]  /*d0a0*/  HMMA.16816.F32.BF16 R92, R4, R10, R92 ;  /* 0x0000000a045c723c */ /* 0x000fe2000004185c */
[----:B------:R-:W4:Y:S01]  /*d0b0*/  LDSM.16.MT88.4 R8, [R200+0x10000] ;  /* 0x01000000c808783b */ /* 0x000f220000004200 */
[----:B------:R-:W-:-:S02]  /*d0c0*/  FMUL.FTZ R85, R85, R40 ;  /* 0x0000002855557220 */ /* 0x000fc40000410000 */
[-C--:B------:R-:W-:Y:S01]  /*d0d0*/  FMUL.FTZ R86, R86, R3.reuse ;  /* 0x0000000356567220 */ /* 0x080fe20000410000 */
[----:B------:R-:W-:Y:S01]  /*d0e0*/  MUFU.EX2 R134, R134 ;  /* 0x0000008600867308 */ /* 0x000fe20000000800 */
[-C--:B------:R-:W-:Y:S02]  /*d0f0*/  FMUL.FTZ R87, R87, R3.reuse ;  /* 0x0000000357577220 */ /* 0x080fe40000410000 */
[-C--:B------:R-:W-:Y:S01]  /*d100*/  FMUL.FTZ R80, R80, R40.reuse ;  /* 0x0000002850507220 */ /* 0x080fe20000410000 */
[----:B-1----:R-:W-:Y:S01]  /*d110*/  HMMA.16816.F32.BF16 R88, R4, R16, R88 ;  /* 0x000000100458723c */ /* 0x002fe20000041858 */
[----:B------:R-:W-:Y:S02]  /*d120*/  FMUL.FTZ R81, R81, R40 ;  /* 0x0000002851517220 */ /* 0x000fe40000410000 */
[-C--:B------:R-:W-:Y:S01]  /*d130*/  FMUL.FTZ R82, R82, R3.reuse ;  /* 0x0000000352527220 */ /* 0x080fe20000410000 */
[----:B------:R-:W-:Y:S01]  /*d140*/  MUFU.EX2 R136, R136 ;  /* 0x0000008800887308 */ /* 0x000fe20000000800 */
[----:B------:R-:W-:-:S02]  /*d150*/  FMUL.FTZ R83, R83, R3 ;  /* 0x0000000353537220 */ /* 0x000fc40000410000 */
[-C--:B------:R-:W-:Y:S01]  /*d160*/  FMUL.FTZ R76, R76, R40.reuse ;  /* 0x000000284c4c7220 */ /* 0x080fe20000410000 */
[C---:B------:R-:W-:Y:S01]  /*d170*/  HMMA.16816.F32.BF16 R84, R4.reuse, R18, R84 ;  /* 0x000000120454723c */ /* 0x040fe20000041854 */
[-C--:B------:R-:W-:Y:S01]  /*d180*/  FMUL.FTZ R77, R77, R40.reuse ;  /* 0x000000284d4d7220 */ /* 0x080fe20000410000 */
[----:B------:R-:W1:Y:S01]  /*d190*/  LDSM.16.MT88.4 R16, [R201+0xc800] ;  /* 0x00c80000c910783b */ /* 0x000e620000004200 */
[-C--:B------:R-:W-:Y:S01]  /*d1a0*/  FMUL.FTZ R78, R78, R3.reuse ;  /* 0x000000034e4e7220 */ /* 0x080fe20000410000 */
[----:B------:R-:W1:Y:S01]  /*d1b0*/  MUFU.EX2 R141, R141 ;  /* 0x0000008d008d7308 */ /* 0x000e620000000800 */
[----:B------:R-:W-:Y:S02]  /*d1c0*/  FMUL.FTZ R79, R79, R3 ;  /* 0x000000034f4f7220 */ /* 0x000fe40000410000 */
[-C--:B------:R-:W-:Y:S01]  /*d1d0*/  FMUL.FTZ R72, R72, R40.reuse ;  /* 0x0000002848487220 */ /* 0x080fe20000410000 */
[----:B---3--:R-:W-:Y:S01]  /*d1e0*/  HMMA.16816.F32.BF16 R80, R4, R12, R80 ;  /* 0x0000000c0450723c */ /* 0x008fe20000041850 */
        /* <DEDUP_REMOVED lines=9> */
[----:B------:R-:W1:Y:S01]  /*d280*/  MUFU.EX2 R143, R143 ;  /* 0x0000008f008f7308 */ /* 0x000e620000000800 */
[----:B------:R-:W-:-:S02]  /*d290*/  FMUL.FTZ R71, R71, R3 ;  /* 0x0000000347477220 */ /* 0x000fc40000410000 */
[C---:B----4-:R-:W-:Y:S01]  /*d2a0*/  HMMA.16816.F32.BF16 R72, R4.reuse, R8, R72 ;  /* 0x000000080448723c */ /* 0x050fe20000041848 */
[--C-:B------:R-:W-:Y:S02]  /*d2b0*/  FFMA.FTZ R169, R169, c[0x0][0x23c], -R42.reuse ;  /* 0x00008f00a9a97a23 */ /* 0x100fe4000001082a */
[----:B------:R-:W-:Y:S02]  /*d2c0*/  FFMA.FTZ R158, R158, c[0x0][0x23c], -R61 ;  /* 0x00008f009e9e7a23 */ /* 0x000fe4000001083d */
[----:B------:R-:W4:Y:S01]  /*d2d0*/  MUFU.EX2 R148, R148 ;  /* 0x0000009400947308 */ /* 0x000f220000000800 */
[--C-:B------:R-:W-:Y:S02]  /*d2e0*/  FFMA.FTZ R157, R157, c[0x0][0x23c], -R42.reuse ;  /* 0x00008f009d9d7a23 */ /* 0x100fe4000001082a */
[----:B------:R-:W-:Y:S01]  /*d2f0*/  HMMA.16816.F32.BF16 R68, R4, R10, R68 ;  /* 0x0000000a0444723c */ /* 0x000fe20000041844 */
[----:B------:R-:W3:Y:S01]  /*d300*/  LDSM.16.MT88.4 R8, [R204+0x10800] ;  /* 0x01080000cc08783b */ /* 0x000ee20000004200 */
[----:B------:R-:W-:-:S02]  /*d310*/  FFMA.FTZ R155, R155, c[0x0][0x23c], -R42 ;  /* 0x00008f009b9b7a23 */ /* 0x000fc4000001082a */
[--C-:B------:R-:W-:Y:S01]  /*d320*/  FFMA.FTZ R146, R146, c[0x0][0x23c], -R61.reuse ;  /* 0x00008f0092927a23 */ /* 0x100fe2000001083d */
[----:B------:R-:W1:Y:S01]  /*d330*/  MUFU.EX2 R149, R149 ;  /* 0x0000009500957308 */ /* 0x000e620000000800 */
[----:B------:R-:W-:Y:S01]  /*d340*/  FFMA.FTZ R142, R142, c[0x0][0x23c], -R61 ;  /* 0x00008f008e8e7a23 */ /* 0x000fe2000001083d */
[----:B--2---:R-:W-:Y:S01]  /*d350*/  F2FP.BF16.PACK_AB R4, R59, R50 ;  /* 0x000000323b04723e */ /* 0x004fe200000010ff */
[--C-:B------:R-:W-:Y:S01]  /*d360*/  FFMA.FTZ R145, R145, c[0x0][0x23c], -R42.reuse ;  /* 0x00008f0091917a23 */ /* 0x100fe2000001082a */
[----:B-----5:R-:W-:Y:S01]  /*d370*/  F2FP.BF16.PACK_AB R5, R65, R64 ;  /* 0x000000404105723e */ /* 0x020fe200000010ff */
[--C-:B------:R-:W-:Y:S01]  /*d380*/  FFMA.FTZ R139, R139, c[0x0][0x23c], -R42.reuse ;  /* 0x00008f008b8b7a23 */ /* 0x100fe2000001082a */
[----:B------:R-:W-:Y:S01]  /*d390*/  F2FP.BF16.PACK_AB R6, R60, R57 ;  /* 0x000000393c06723e */ /* 0x000fe200000010ff */
[----:B------:R-:W-:Y:S01]  /*d3a0*/  FFMA.FTZ R137, R137, c[0x0][0x23c], -R42 ;  /* 0x00008f0089897a23 */ /* 0x000fe2000001082a */
[----:B------:R-:W-:Y:S01]  /*d3b0*/  F2FP.BF16.PACK_AB R7, R66, R63 ;  /* 0x0000003f4207723e */ /* 0x000fe200000010ff */
[----:B------:R-:W2:Y:S01]  /*d3c0*/  MUFU.EX2 R151, R151 ;  /* 0x0000009700977308 */ /* 0x000ea20000000800 */
[----:B------:R-:W-:-:S02]  /*d3d0*/  FFMA.FTZ R32, R239, R40, R32 ;  /* 0x00000028ef207223 */ /* 0x000fc40000010020 */
[----:B------:R-:W-:Y:S02]  /*d3e0*/  FFMA.FTZ R3, R237, R3, R28 ;  /* 0x00000003ed037223 */ /* 0x000fe4000001001c */
[----:B------:R-:W-:Y:S01]  /*d3f0*/  FADD.FTZ R31, R31, R32 ;  /* 0x000000201f1f7221 */ /* 0x000fe20000010000 */
[C---:B------:R-:W-:Y:S01]  /*d400*/  HMMA.16816.F32.BF16 R120, R4.reuse, R20, R120 ;  /* 0x000000140478723c */ /* 0x040fe20000041878 */
[----:B------:R-:W-:Y:S01]  /*d410*/  FADD.FTZ R3, R2, R3 ;  /* 0x0000000302037221 */ /* 0x000fe20000010000 */
[----:B------:R-:W5:Y:S01]  /*d420*/  MUFU.EX2 R150, R150 ;  /* 0x0000009600967308 */ /* 0x000f620000000800 */
[----:B------:R-:W-:Y:S02]  /*d430*/  FADD.FTZ R30, R30, R31 ;  /* 0x0000001f1e1e7221 */ /* 0x000fe40000010000 */
[----:B------:R-:W-:Y:S02]  /*d440*/  FADD.FTZ R0, R0, R3 ;  /* 0x0000000300007221 */ /* 0x000fe40000010000 */
[----:B------:R-:W-:Y:S01]  /*d450*/  FADD.FTZ R29, R29, R30 ;  /* 0x0000001e1d1d7221 */ /* 0x000fe20000010000 */
[----:B------:R-:W-:Y:S01]  /*d460*/  HMMA.16816.F32.BF16 R116, R4, R22, R116 ;  /* 0x000000160474723c */ /* 0x000fe20000041874 */
[----:B------:R-:W2:Y:S01]  /*d470*/  LDSM.16.MT88.4 R20, [R200+0x10800] ;  /* 0x01080000c814783b */ /* 0x000ea20000004200 */
[----:B------:R-:W-:Y:S01]  /*d480*/  MUFU.EX2 R152, R152 ;  /* 0x0000009800987308 */ /* 0x000fe20000000800 */
[----:B------:R-:W-:-:S02]  /*d490*/  FADD.FTZ R35, R35, R0 ;  /* 0x0000000023237221 */ /* 0x000fc40000010000 */
[----:B------:R-:W-:Y:S02]  /*d4a0*/  FADD.FTZ R0, R50, R29 ;  /* 0x0000001d32007221 */ /* 0x000fe40000010000 */
[----:B------:R-:W-:Y:S01]  /*d4b0*/  FADD.FTZ R2, R64, R35 ;  /* 0x0000002340027221 */ /* 0x000fe20000010000 */
[C---:B-1----:R-:W-:Y:S01]  /*d4c0*/  HMMA.16816.F32.BF16 R112, R4.reuse, R16, R112 ;  /* 0x000000100470723c */ /* 0x042fe20000041870 */
[----:B------:R-:W-:Y:S01]  /*d4d0*/  FADD.FTZ R0, R59, R0 ;  /* 0x000000003b007221 */ /* 0x000fe20000010000 */
[----:B------:R-:W1:Y:S01]  /*d4e0*/  MUFU.EX2 R159, R159 ;  /* 0x0000009f009f7308 */ /* 0x000e620000000800 */
[----:B------:R-:W-:Y:S02]  /*d4f0*/  FADD.FTZ R2, R65, R2 ;  /* 0x0000000241027221 */ /* 0x000fe40000010000 */
[----:B------:R-:W-:Y:S02]  /*d500*/  FADD.FTZ R57, R57, R0 ;  /* 0x0000000039397221 */ /* 0x000fe40000010000 */
[----:B------:R-:W-:Y:S01]  /*d510*/  FADD.FTZ R3, R63, R2 ;  /* 0x000000023f037221 */ /* 0x000fe20000010000 */
[----:B------:R-:W-:Y:S01]  /*d520*/  HMMA.16816.F32.BF16 R108, R4, R18, R108 ;  /* 0x00000012046c723c */ /* 0x000fe2000004186c */
[----:B------:R-:W1:Y:S01]  /*d530*/  LDSM.16.MT88.4 R16, [R202+0xd000] ;  /* 0x00d00000ca10783b */ /* 0x000e620000004200 */
[----:B------:R-:W-:Y:S01]  /*d540*/  MUFU.EX2 R154, R154 ;  /* 0x0000009a009a7308 */ /* 0x000fe20000000800 */
[----:B------:R-:W-:-:S02]  /*d550*/  FADD.FTZ R60, R60, R57 ;  /* 0x000000393c3c7221 */ /* 0x000fc40000010000 */
[----:B------:R-:W-:-:S03]  /*d560*/  FADD.FTZ R3, R66, R3 ;  /* 0x0000000342037221 */ /* 0x000fc60000010000 */
[C---:B---3--:R-:W-:Y:S02]  /*d570*/  HMMA.16816.F32.BF16 R104, R4.reuse, R12, R104 ;  /* 0x0000000c0468723c */ /* 0x048fe40000041868 */
[----:B------:R-:W3:Y:S06]  /*d580*/  MUFU.EX2 R163, R163 ;  /* 0x000000a300a37308 */ /* 0x000eec0000000800 */
        /* <DEDUP_REMOVED lines=21> */
[----:B------:R-:W3:Y:S01]  /*d6e0*/  LDSM.16.MT88.4 R24, [R204+0xd000] ;  /* 0x00d00000cc18783b */ /* 0x000ee20000004200 */
[----:B------:R-:W-:Y:S06]  /*d6f0*/  MUFU.EX2 R155, R155 ;  /* 0x0000009b009b7308 */ /* 0x000fec0000000800 */
[C---:B--2---:R-:W-:Y:S02]  /*d700*/  HMMA.16816.F32.BF16 R72, R4.reuse, R20, R72 ;  /* 0x000000140448723c */ /* 0x044fe40000041848 */
[----:B------:R-:W-:Y:S06]  /*d710*/  MUFU.EX2 R146, R146 ;  /* 0x0000009200927308 */ /* 0x000fec0000000800 */
[----:B------:R-:W-:Y:S01]  /*d720*/  HMMA.16816.F32.BF16 R68, R4, R22, R68 ;  /* 0x000000160444723c */ /* 0x000fe20000041844 */
[----:B------:R-:W2:Y:S01]  /*d730*/  LDSM.16.MT88.4 R20, [R204+0x11000] ;  /* 0x01100000cc14783b */ /* 0x000ea20000004200 */
        /* <DEDUP_REMOVED lines=13> */
[----:B------:R-:W-:Y:S01]  /*d810*/  FADD.FTZ R138, R138, R141 ;  /* 0x0000008d8a8a7221 */ /* 0x000fe20000010000 */
[----:B------:R-:W-:Y:S01]  /*d820*/  MOV R132, R34 ;  /* 0x0000002200847202 */ /* 0x000fe20000000f00 */
[----:B------:R-:W-:Y:S02]  /*d830*/  FADD.FTZ R3, R134, R3 ;  /* 0x0000000386037221 */ /* 0x000fe40000010000 */
[----:B------:R-:W-:Y:S02]  /*d840*/  FADD.FTZ R143, R143, R138 ;  /* 0x0000008a8f8f7221 */ /* 0x000fe40000010000 */
[----:B----4-:R-:W-:Y:S01]  /*d850*/  FADD.FTZ R0, R148, R3 ;  /* 0x0000000394007221 */ /* 0x010fe20000010000 */
[----:B------:R-:W-:Y:S01]  /*d860*/  HMMA.16816.F32.BF16 R116, R4, R18, R116 ;  /* 0x000000120474723c */ /* 0x000fe20000041874 */
[----:B------:R-:W1:Y:S02]  /*d870*/  LDSM.16.MT88.4 R16, [R202+0xd800] ;  /* 0x00d80000ca10783b */ /* 0x000e640000004200 */
[----:B------:R-:W-:-:S04]  /*d880*/  FADD.FTZ R0, R149, R0 ;  /* 0x0000000095007221 */ /* 0x000fc80000010000 */
[----:B------:R-:W-:Y:S01]  /*d890*/  FADD.FTZ R3, R151, R0 ;  /* 0x0000000097037221 */ /* 0x000fe20000010000 */
[----:B------:R-:W-:Y:S03]  /*d8a0*/  HMMA.16816.F32.BF16 R112, R4, R12, R112 ;  /* 0x0000000c0470723c */ /* 0x000fe60000041870 */
[----:B-----5:R-:W-:-:S05]  /*d8b0*/  FADD.FTZ R3, R150, R3 ;  /* 0x0000000396037221 */ /* 0x020fca0000010000 */
[C---:B------:R-:W-:Y:S01]  /*d8c0*/  HMMA.16816.F32.BF16 R108, R4.reuse, R14, R108 ;  /* 0x0000000e046c723c */ /* 0x040fe2000004186c */
[----:B------:R-:W4:Y:S07]  /*d8d0*/  LDSM.16.MT88.4 R12, [R201+0xd800] ;  /* 0x00d80000c90c783b */ /* 0x000f2e0000004200 */
[C---:B------:R-:W-:Y:S08]  /*d8e0*/  HMMA.16816.F32.BF16 R104, R4.reuse, R8, R104 ;  /* 0x000000080468723c */ /* 0x040ff00000041868 */
[C---:B------:R-:W-:Y:S01]  /*d8f0*/  HMMA.16816.F32.BF16 R100, R4.reuse, R10, R100 ;  /* 0x0000000a0464723c */ /* 0x040fe20000041864 */
[----:B------:R-:W5:Y:S07]  /*d900*/  LDSM.16.MT88.4 R8, [R200+0xd800] ;  /* 0x00d80000c808783b */ /* 0x000f6e0000004200 */
[C---:B------:R-:W-:Y:S08]  /*d910*/  HMMA.16816.F32.BF16 R80, R4.reuse, R52, R80 ;  /* 0x000000340450723c */ /* 0x040ff00000041850 */
[C---:B------:R-:W-:Y:S01]  /*d920*/  HMMA.16816.F32.BF16 R76, R4.reuse, R54, R76 ;  /* 0x00000036044c723c */ /* 0x040fe2000004184c */
[----:B------:R-:W1:Y:S07]  /*d930*/  LDSM.16.MT88.4 R52, [R202+0x11800] ;  /* 0x01180000ca34783b */ /* 0x000e6e0000004200 */
[C---:B------:R-:W-:Y:S08]  /*d940*/  HMMA.16816.F32.BF16 R88, R4.reuse, R44, R88 ;  /* 0x0000002c0458723c */ /* 0x040ff00000041858 */
[C---:B---3--:R-:W-:Y:S08]  /*d950*/  HMMA.16816.F32.BF16 R128, R4.reuse, R24, R128 ;  /* 0x000000180480723c */ /* 0x048ff00000041880 */
[C---:B------:R-:W-:Y:S01]  /*d960*/  HMMA.16816.F32.BF16 R124, R4.reuse, R26, R124 ;  /* 0x0000001a047c723c */ /* 0x040fe2000004187c */
[----:B------:R-:W3:Y:S07]  /*d970*/  LDSM.16.MT88.4 R24, [R204+0xd800] ;  /* 0x00d80000cc18783b */ /* 0x000eee0000004200 */
[C---:B--2---:R-:W-:Y:S08]  /*d980*/  HMMA.16816.F32.BF16 R96, R4.reuse, R20, R96 ;  /* 0x000000140460723c */ /* 0x044ff00000041860 */
[C---:B------:R-:W-:Y:S01]  /*d990*/  HMMA.16816.F32.BF16 R92, R4.reuse, R22, R92 ;  /* 0x00000016045c723c */ /* 0x040fe2000004185c */
[----:B------:R-:W2:Y:S07]  /*d9a0*/  LDSM.16.MT88.4 R20, [R204+0x11800] ;  /* 0x01180000cc14783b */ /* 0x000eae0000004200 */
[C---:B------:R-:W-:Y:S01]  /*d9b0*/  HMMA.16816.F32.BF16 R84, R4.reuse, R46, R84 ;  /* 0x0000002e0454723c */ /* 0x040fe20000041854 */
[----:B------:R-:W2:Y:S07]  /*d9c0*/  LDSM.16.MT88.4 R44, [R201+0x11800] ;  /* 0x01180000c92c783b */ /* 0x000eae0000004200 */
[C---:B------:R-:W-:Y:S08]  /*d9d0*/  HMMA.16816.F32.BF16 R72, R4.reuse, R36, R72 ;  /* 0x000000240448723c */ /* 0x040ff00000041848 */
[----:B------:R-:W-:Y:S01]  /*d9e0*/  HMMA.16816.F32.BF16 R68, R4, R38, R68 ;  /* 0x000000260444723c */ /* 0x000fe20000041844 */
[----:B------:R-:W2:Y:S06]  /*d9f0*/  LDSM.16.MT88.4 R36, [R200+0x11800] ;  /* 0x01180000c824783b */ /* 0x000eac0000004200 */
[----:B------:R-:W-:-:S02]  /*da00*/  F2FP.BF16.PACK_AB R4, R149, R148 ;  /* 0x000000949504723e */ /* 0x000fc400000010ff */
[----:B------:R-:W-:Y:S01]  /*da10*/  F2FP.BF16.PACK_AB R5, R159, R152 ;  /* 0x000000989f05723e */ /* 0x000fe200000010ff */
[----:B------:R-:W-:Y:S01]  /*da20*/  FADD.FTZ R152, R152, R143 ;  /* 0x0000008f98987221 */ /* 0x000fe20000010000 */
[----:B------:R-:W-:Y:S02]  /*da30*/  F2FP.BF16.PACK_AB R6, R150, R151 ;  /* 0x000000979606723e */ /* 0x000fe400000010ff */
[----:B------:R-:W-:Y:S01]  /*da40*/  F2FP.BF16.PACK_AB R7, R163, R154 ;  /* 0x0000009aa307723e */ /* 0x000fe200000010ff */
[----:B------:R-:W-:-:S04]  /*da50*/  FADD.FTZ R159, R159, R152 ;  /* 0x000000989f9f7221 */ /* 0x000fc80000010000 */
[----:B------:R-:W-:Y:S02]  /*da60*/  FADD.FTZ R154, R154, R159 ;  /* 0x0000009f9a9a7221 */ /* 0x000fe40000010000 */
[----:B-1----:R-:W-:Y:S02]  /*da70*/  HMMA.16816.F32.BF16 R120, R4, R16, R120 ;  /* 0x000000100478723c */ /* 0x002fe40000041878 */
[----:B------:R-:W-:-:S06]  /*da80*/  FADD.FTZ R163, R163, R154 ;  /* 0x0000009aa3a37221 */ /* 0x000fcc0000010000 */
[C---:B------:R-:W-:Y:S01]  /*da90*/  HMMA.16816.F32.BF16 R116, R4.reuse, R18, R116 ;  /* 0x000000120474723c */ /* 0x040fe20000041874 */
[----:B------:R-:W1:Y:S07]  /*daa0*/  LDSM.16.MT88.4 R16, [R202+0xe000] ;  /* 0x00e00000ca10783b */ /* 0x000e6e0000004200 */
[C---:B----4-:R-:W-:Y:S08]  /*dab0*/  HMMA.16816.F32.BF16 R112, R4.reuse, R12, R112 ;  /* 0x0000000c0470723c */ /* 0x050ff00000041870 */
[C---:B------:R-:W-:Y:S01]  /*dac0*/  HMMA.16816.F32.BF16 R108, R4.reuse, R14, R108 ;  /* 0x0000000e046c723c */ /* 0x040fe2000004186c */
[----:B------:R-:W4:Y:S07]  /*dad0*/  LDSM.16.MT88.4 R12, [R201+0xe000] ;  /* 0x00e00000c90c783b */ /* 0x000f2e0000004200 */
[C---:B-----5:R-:W-:Y:S08]  /*dae0*/  HMMA.16816.F32.BF16 R104, R4.reuse, R8, R104 ;  /* 0x000000080468723c */ /* 0x060ff00000041868 */
[C---:B------:R-:W-:Y:S01]  /*daf0*/  HMMA.16816.F32.BF16 R100, R4.reuse, R10, R100 ;  /* 0x0000000a0464723c */ /* 0x040fe20000041864 */
[----:B------:R-:W5:Y:S07]  /*db00*/  LDSM.16.MT88.4 R8, [R200+0xe000] ;  /* 0x00e00000c808783b */ /* 0x000f6e0000004200 */
[C---:B------:R-:W-:Y:S07]  /*db10*/  HMMA.16816.F32.BF16 R88, R4.reuse, R52, R88 ;  /* 0x000000340458723c */ /* 0x040fee0000041858 */
[--C-:B------:R-:W-:Y:S01]  /*db20*/  FFMA.FTZ R52, R167, c[0x0][0x23c], -R42.reuse ;  /* 0x00008f00a7347a23 */ /* 0x100fe2000001082a */
[----:B---3--:R-:W-:Y:S01]  /*db30*/  HMMA.16816.F32.BF16 R128, R4, R24, R128 ;  /* 0x000000180480723c */ /* 0x008fe20000041880 */
[----:B------:R-:W-:-:S02]  /*db40*/  FFMA.FTZ R53, R165, c[0x0][0x23c], -R42 ;  /* 0x00008f00a5357a23 */ /* 0x000fc4000001082a */
[--C-:B------:R-:W-:Y:S02]  /*db50*/  FFMA.FTZ R165, R156, c[0x0][0x23c], -R61.reuse ;  /* 0x00008f009ca57a23 */ /* 0x100fe4000001083d */
[----:B------:R-:W-:Y:S01]  /*db60*/  MUFU.EX2 R52, R52 ;  /* 0x0000003400347308 */ /* 0x000fe20000000800 */
[--C-:B------:R-:W-:Y:S02]  /*db70*/  FFMA.FTZ R156, R161, c[0x0][0x23c], -R42.reuse ;  /* 0x00008f00a19c7a23 */ /* 0x100fe4000001082a */
[C---:B------:R-:W-:Y:S01]  /*db80*/  HMMA.16816.F32.BF16 R124, R4.reuse, R26, R124 ;  /* 0x0000001a047c723c */ /* 0x040fe2000004187c */
[----:B------:R-:W3:Y:S01]  /*db90*/  LDSM.16.MT88.4 R24, [R204+0xe000] ;  /* 0x00e00000cc18783b */ /* 0x000ee20000004200 */
[--C-:B------:R-:W-:Y:S02]  /*dba0*/  FFMA.FTZ R161, R140, c[0x0][0x23c], -R61.reuse ;  /* 0x00008f008ca17a23 */ /* 0x100fe4000001083d */
[----:B------:R-:W-:Y:S01]  /*dbb0*/  FFMA.FTZ R140, R147, c[0x0][0x23c], -R42 ;  /* 0x00008f00938c7a23 */ /* 0x000fe2000001082a */
[----:B------:R-:W1:Y:S03]  /*dbc0*/  MUFU.EX2 R53, R53 ;  /* 0x0000003500357308 */ /* 0x000e660000000800 */
[C---:B--2---:R-:W-:Y:S05]  /*dbd0*/  HMMA.16816.F32.BF16 R96, R4.reuse, R20, R96 ;  /* 0x000000140460723c */ /* 0x044fea0000041860 */
[----:B------:R-:W-:Y:S03]  /*dbe0*/  MUFU.EX2 R165, R165 ;  /* 0x000000a500a57308 */ /* 0x000fe60000000800 */
[C---:B------:R-:W-:Y:S01]  /*dbf0*/  HMMA.16816.F32.BF16 R92, R4.reuse, R22, R92 ;  /* 0x00000016045c723c */ /* 0x040fe2000004185c */
[----:B------:R-:W2:Y:S04]  /*dc00*/  LDSM.16.MT88.4 R20, [R204+0x12000] ;  /* 0x01200000cc14783b */ /* 0x000ea80000004200 */
[----:B------:R-:W1:Y:S03]  /*dc10*/  MUFU.EX2 R156, R156 ;  /* 0x0000009c009c7308 */ /* 0x000e660000000800 */
        /* <DEDUP_REMOVED lines=10> */
[----:B------:R-:W-:Y:S03]  /*dcc0*/  MUFU.EX2 R54, R54 ;  /* 0x0000003600367308 */ /* 0x000fe60000000800 */
[C---:B------:R-:W-:Y:S05]  /*dcd0*/  HMMA.16816.F32.BF16 R72, R4.reuse, R36, R72 ;  /* 0x000000240448723c */ /* 0x040fea0000041848 */
[----:B------:R-:W1:Y:S03]  /*dce0*/  MUFU.EX2 R160, R160 ;  /* 0x000000a000a07308 */ /* 0x000e660000000800 */
[----:B------:R-:W-:Y:S01]  /*dcf0*/  HMMA.16816.F32.BF16 R68, R4, R38, R68 ;  /* 0x000000260444723c */ /* 0x000fe20000041844 */
[----:B------:R-:W2:Y:S04]  /*dd00*/  LDSM.16.MT88.4 R36, [R202+0x12000] ;  /* 0x01200000ca24783b */ /* 0x000ea80000004200 */
[----:B------:R-:W-:Y:S02]  /*dd10*/  MUFU.EX2 R153, R153 ;  /* 0x0000009900997308 */ /* 0x000fe40000000800 */
[----:B------:R-:W-:Y:S01]  /*dd20*/  F2FP.BF16.PACK_AB R4, R173, R166 ;  /* 0x000000a6ad04723e */ /* 0x000fe200000010ff */
[----:B------:R-:W-:Y:S01]  /*dd30*/  FADD.FTZ R166, R166, R3 ;  /* 0x00000003a6a67221 */ /* 0x000fe20000010000 */
[----:B------:R-:W-:Y:S01]  /*dd40*/  F2FP.BF16.PACK_AB R5, R169, R164 ;  /* 0x000000a4a905723e */ /* 0x000fe200000010ff */
[----:B------:R-:W-:Y:S01]  /*dd50*/  FADD.FTZ R164, R164, R163 ;  /* 0x000000a3a4a47221 */ /* 0x000fe20000010000 */
[----:B------:R-:W-:Y:S01]  /*dd60*/  F2FP.BF16.PACK_AB R6, R175, R168 ;  /* 0x000000a8af06723e */ /* 0x000fe200000010ff */
[----:B------:R-:W-:Y:S01]  /*dd70*/  FADD.FTZ R173, R173, R166 ;  /* 0x000000a6adad7221 */ /* 0x000fe20000010000 */
[----:B-1----:R-:W-:Y:S01]  /*dd80*/  F2FP.BF16.PACK_AB R7, R53, R52 ;  /* 0x000000343507723e */ /* 0x002fe200000010ff */
[----:B------:R-:W1:Y:S01]  /*dd90*/  MUFU.EX2 R140, R140 ;  /* 0x0000008c008c7308 */ /* 0x000e620000000800 */
[----:B------:R-:W-:-:S02]  /*dda0*/  FADD.FTZ R169, R169, R164 ;  /* 0x000000a4a9a97221 */ /* 0x000fc40000010000 */
[----:B------:R-:W-:Y:S02]  /*ddb0*/  FADD.FTZ R168, R168, R173 ;  /* 0x000000ada8a87221 */ /* 0x000fe40000010000 */
[----:B------:R-:W-:Y:S01]  /*ddc0*/  FADD.FTZ R52, R52, R169 ;  /* 0x000000a934347221 */ /* 0x000fe20000010000 */
[----:B------:R-:W-:Y:S01]  /*ddd0*/  HMMA.16816.F32.BF16 R120, R4, R16, R120 ;  /* 0x000000100478723c */ /* 0x000fe20000041878 */
[----:B------:R-:W-:Y:S02]  /*dde0*/  FADD.FTZ R175, R175, R168 ;  /* 0x000000a8afaf7221 */ /* 0x000fe40000010000 */
[----:B------:R-:W-:-:S04]  /*ddf0*/  FADD.FTZ R53, R53, R52 ;  /* 0x0000003435357221 */ /* 0x000fc80000010000 */
[----:B------:R-:W-:Y:S01]  /*de00*/  FADD.FTZ R0, R156, R53 ;  /* 0x000000359c007221 */ /* 0x000fe20000010000 */
[----:B------:R-:W-:Y:S01]  /*de10*/  HMMA.16816.F32.BF16 R116, R4, R18, R116 ;  /* 0x000000120474723c */ /* 0x000fe20000041874 */
[----:B------:R-:W2:Y:S02]  /*de20*/  LDSM.16.MT88.4 R16, [R201+0x12000] ;  /* 0x01200000c910783b */ /* 0x000ea40000004200 */
[----:B------:R-:W-:-:S04]  /*de30*/  FADD.FTZ R0, R157, R0 ;  /* 0x000000009d007221 */ /* 0x000fc80000010000 */
[----:B------:R-:W-:Y:S01]  /*de40*/  FADD.FTZ R3, R155, R0 ;  /* 0x000000009b037221 */ /* 0x000fe20000010000 */
[----:B----4-:R-:W-:Y:S03]  /*de50*/  HMMA.16816.F32.BF16 R112, R4, R12, R112 ;  /* 0x0000000c0470723c */ /* 0x010fe60000041870 */
[----:B------:R-:W-:-:S04]  /*de60*/  FADD.FTZ R3, R160, R3 ;  /* 0x00000003a0037221 */ /* 0x000fc80000010000 */
[----:B-1----:R-:W-:Y:S01]  /*de70*/  FADD.FTZ R0, R140, R3 ;  /* 0x000000038c007221 */ /* 0x002fe20000010000 */
[----:B------:R-:W-:Y:S01]  /*de80*/  HMMA.16816.F32.BF16 R108, R4, R14, R108 ;  /* 0x0000000e046c723c */ /* 0x000fe2000004186c */
[----:B------:R-:W1:Y:S02]  /*de90*/  LDSM.16.MT88.4 R12, [R200+0x12000] ;  /* 0x01200000c80c783b */ /* 0x000e640000004200 */
[----:B------:R-:W-:-:S04]  /*dea0*/  FADD.FTZ R0, R145, R0 ;  /* 0x0000000091007221 */ /* 0x000fc80000010000 */
[----:B------:R-:W-:Y:S01]  /*deb0*/  FADD.FTZ R3, R139, R0 ;  /* 0x000000008b037221 */ /* 0x000fe20000010000 */
[C---:B-----5:R-:W-:Y:S08]  /*dec0*/  HMMA.16816.F32.BF16 R104, R4.reuse, R8, R104 ;  /* 0x000000080468723c */ /* 0x060ff00000041868 */
[C---:B------:R-:W-:Y:S01]  /*ded0*/  HMMA.16816.F32.BF16 R100, R4.reuse, R10, R100 ;  /* 0x0000000a0464723c */ /* 0x040fe20000041864 */
[----:B------:R-:W4:Y:S07]  /*dee0*/  LDSM.16.MT88.4 R8, [R202+0xe800] ;  /* 0x00e80000ca08783b */ /* 0x000f2e0000004200 */
[C---:B---3--:R-:W-:Y:S08]  /*def0*/  HMMA.16816.F32.BF16 R128, R4.reuse, R24, R128 ;  /* 0x000000180480723c */ /* 0x048ff00000041880 */
[C---:B------:R-:W-:Y:S01]  /*df00*/  HMMA.16816.F32.BF16 R124, R4.reuse, R26, R124 ;  /* 0x0000001a047c723c */ /* 0x040fe2000004187c */
[----:B------:R-:W-:Y:S07]  /*df10*/  LDSM.16.MT88.4 R24, [R204+0xe800] ;  /* 0x00e80000cc18783b */ /* 0x000fee0000004200 */
[C---:B--2---:R-:W-:Y:S08]  /*df20*/  HMMA.16816.F32.BF16 R96, R4.reuse, R20, R96 ;  /* 0x000000140460723c */ /* 0x044ff00000041860 */
[C---:B------:R-:W-:Y:S01]  /*df30*/  HMMA.16816.F32.BF16 R92, R4.reuse, R22, R92 ;  /* 0x00000016045c723c */ /* 0x040fe2000004185c */
[----:B------:R-:W-:Y:S07]  /*df40*/  LDSM.16.MT88.4 R20, [R201+0xe800] ;  /* 0x00e80000c914783b */ /* 0x000fee0000004200 */
[C---:B------:R-:W-:Y:S08]  /*df50*/  HMMA.16816.F32.BF16 R88, R4.reuse, R36, R88 ;  /* 0x000000240458723c */ /* 0x040ff00000041858 */
[C---:B------:R-:W-:Y:S01]  /*df60*/  HMMA.16816.F32.BF16 R84, R4.reuse, R38, R84 ;  /* 0x000000260454723c */ /* 0x040fe20000041854 */
[----:B------:R-:W-:Y:S07]  /*df70*/  LDSM.16.MT88.4 R36, [R204+0xf000] ;  /* 0x00f00000cc24783b */ /* 0x000fee0000004200 */
[C---:B------:R-:W-:Y:S08]  /*df80*/  HMMA.16816.F32.BF16 R80, R4.reuse, R16, R80 ;  /* 0x000000100450723c */ /* 0x040ff00000041850 */
[C---:B------:R-:W-:Y:S01]  /*df90*/  HMMA.16816.F32.BF16 R76, R4.reuse, R18, R76 ;  /* 0x00000012044c723c */ /* 0x040fe2000004184c */
[----:B------:R-:W2:Y:S07]  /*dfa0*/  LDSM.16.MT88.4 R16, [R200+0xe800] ;  /* 0x00e80000c810783b */ /* 0x000eae0000004200 */
[C---:B-1----:R-:W-:Y:S08]  /*dfb0*/  HMMA.16816.F32.BF16 R72, R4.reuse, R12, R72 ;  /* 0x0000000c0448723c */ /* 0x042ff00000041848 */
[----:B------:R-:W-:Y:S01]  /*dfc0*/  HMMA.16816.F32.BF16 R68, R4, R14, R68 ;  /* 0x0000000e0444723c */ /* 0x000fe20000041844 */
[----:B------:R-:W1:Y:S06]  /*dfd0*/  LDSM.16.MT88.4 R12, [R204+0x12800] ;  /* 0x01280000cc0c783b */ /* 0x000e6c0000004200 */
[----:B------:R-:W-:Y:S01]  /*dfe0*/  F2FP.BF16.PACK_AB R4, R55, R54 ;  /* 0x000000363704723e */ /* 0x000fe200000010ff */
[----:B------:R-:W-:Y:S01]  /*dff0*/  FADD.FTZ R54, R54, R175 ;  /* 0x000000af36367221 */ /* 0x000fe20000010000 */
[----:B------:R-:W-:-:S02]  /*e000*/  F2FP.BF16.PACK_AB R5, R157, R156 ;  /* 0x0000009c9d05723e */ /* 0x000fc400000010ff */
[----:B------:R-:W-:Y:S01]  /*e010*/  F2FP.BF16.PACK_AB R6, R165, R158 ;  /* 0x0000009ea506723e */ /* 0x000fe200000010ff */
[----:B------:R-:W-:Y:S01]  /*e020*/  FADD.FTZ R55, R55, R54 ;  /* 0x0000003637377221 */ /* 0x000fe20000010000 */
[----:B------:R-:W-:-:S03]  /*e030*/  F2FP.BF16.PACK_AB R7, R160, R155 ;  /* 0x0000009ba007723e */ /* 0x000fc600000010ff */
[----:B------:R-:W-:-:S04]  /*e040*/  FADD.FTZ R158, R158, R55 ;  /* 0x000000379e9e7221 */ /* 0x000fc80000010000 */
[----:B----4-:R-:W-:Y:S01]  /*e050*/  HMMA.16816.F32.BF16 R120, R4, R8, R120 ;  /* 0x000000080478723c */ /* 0x010fe20000041878 */
[----:B------:R-:W-:-:S07]  /*e060*/  FADD.FTZ R165, R165, R158 ;  /* 0x0000009ea5a57221 */ /* 0x000fce0000010000 */
[C---:B------:R-:W-:Y:S01]  /*e070*/  HMMA.16816.F32.BF16 R116, R4.reuse, R10, R116 ;  /* 0x0000000a0474723c */ /* 0x040fe20000041874 */
[----:B------:R-:W3:Y:S07]  /*e080*/  LDSM.16.MT88.4 R8, [R202+0x12800] ;  /* 0x01280000ca08783b */ /* 0x000eee0000004200 */
[C---:B--2---:R-:W-:Y:S08]  /*e090*/  HMMA.16816.F32.BF16 R104, R4.reuse, R16, R104 ;  /* 0x000000100468723c */ /* 0x044ff00000041868 */
[C---:B------:R-:W-:Y:S01]  /*e0a0*/  HMMA.16816.F32.BF16 R100, R4.reuse, R18, R100 ;  /* 0x000000120464723c */ /* 0x040fe20000041864 */
[----:B------:R-:W2:Y:S07]  /*e0b0*/  LDSM.16.MT88.4 R16, [R200+0x12800] ;  /* 0x01280000c810783b */ /* 0x000eae0000004200 */
[C---:B------:R-:W-:Y:S08]  /*e0c0*/  HMMA.16816.F32.BF16 R112, R4.reuse, R20, R112 ;  /* 0x000000140470723c */ /* 0x040ff00000041870 */
[C---:B------:R-:W-:Y:S01]  /*e0d0*/  HMMA.16816.F32.BF16 R108, R4.reuse, R22, R108 ;  /* 0x00000016046c723c */ /* 0x040fe2000004186c */
[----:B------:R-:W4:Y:S07]  /*e0e0*/  LDSM.16.MT88.4 R20, [R201+0xf000] ;  /* 0x00f00000c914783b */ /* 0x000f2e0000004200 */
[C---:B-1----:R-:W-:Y:S08]  /*e0f0*/  HMMA.16816.F32.BF16 R96, R4.reuse, R12, R96 ;  /* 0x0000000c0460723c */ /* 0x042ff00000041860 */
[C---:B---3--:R-:W-:Y:S08]  /*e100*/  HMMA.16816.F32.BF16 R88, R4.reuse, R8, R88 ;  /* 0x000000080458723c */ /* 0x048ff00000041858 */
[C---:B------:R-:W-:Y:S01]  /*e110*/  HMMA.16816.F32.BF16 R84, R4.reuse, R10, R84 ;  /* 0x0000000a0454723c */ /* 0x040fe20000041854 */
[----:B------:R-:W1:Y:S07]  /*e120*/  LDSM.16.MT88.4 R8, [R204+0x13000] ;  /* 0x01300000cc08783b */ /* 0x000e6e0000004200 */
[C---:B------:R-:W-:Y:S01]  /*e130*/  HMMA.16816.F32.BF16 R92, R4.reuse, R14, R92 ;  /* 0x0000000e045c723c */ /* 0x040fe2000004185c */
[----:B------:R-:W3:Y:S07]  /*e140*/  LDSM.16.MT88.4 R12, [R200+0xf000] ;  /* 0x00f00000c80c783b */ /* 0x000eee0000004200 */
[C---:B------:R-:W-:Y:S01]  /*e150*/  HMMA.16816.F32.BF16 R80, R4.reuse, R44, R80 ;  /* 0x0000002c0450723c */ /* 0x040fe20000041850 */
[----:B------:R-:W5:Y:S07]  /*e160*/  MUFU.EX2 R44, R137 ;  /* 0x00000089002c7308 */ /* 0x000f6e0000000800 */
[C---:B------:R-:W-:Y:S08]  /*e170*/  HMMA.16816.F32.BF16 R128, R4.reuse, R24, R128 ;  /* 0x000000180480723c */ /* 0x040ff00000041880 */
[----:B------:R-:W-:Y:S01]  /*e180*/  HMMA.16816.F32.BF16 R124, R4, R26, R124 ;  /* 0x0000001a047c723c */ /* 0x000fe2000004187c */
[----:B------:R-:W1:Y:S01]  /*e190*/  LDSM.16.MT88.4 R24, [R202+0xf000] ;  /* 0x00f00000ca18783b */ /* 0x000e620000004200 */
[----:B-----5:R-:W-:-:S06]  /*e1a0*/  FADD.FTZ R3, R44, R3 ;  /* 0x000000032c037221 */ /* 0x020fcc0000010000 */
[C---:B------:R-:W-:Y:S08]  /*e1b0*/  HMMA.16816.F32.BF16 R76, R4.reuse, R46, R76 ;  /* 0x0000002e044c723c */ /* 0x040ff0000004184c */
[C---:B--2---:R-:W-:Y:S08]  /*e1c0*/  HMMA.16816.F32.BF16 R72, R4.reuse, R16, R72 ;  /* 0x000000100448723c */ /* 0x044ff00000041848 */
[----:B------:R-:W-:Y:S01]  /*e1d0*/  HMMA.16816.F32.BF16 R68, R4, R18, R68 ;  /* 0x000000120444723c */ /* 0x000fe20000041844 */
[----:B------:R-:W2:Y:S06]  /*e1e0*/  LDSM.16.MT88.4 R16, [R202+0x13000] ;  /* 0x01300000ca10783b */ /* 0x000eac0000004200 */
        /* <DEDUP_REMOVED lines=10> */
[----:B------:R-:W4:Y:S07]  /*e290*/  LDSM.16.MT88.4 R20, [R201+0x13000] ;  /* 0x01300000c914783b */ /* 0x000f2e0000004200 */
[C---:B-1----:R-:W-:Y:S08]  /*e2a0*/  HMMA.16816.F32.BF16 R96, R4.reuse, R8, R96 ;  /* 0x000000080460723c */ /* 0x042ff00000041860 */
[C---:B------:R-:W-:Y:S01]  /*e2b0*/  HMMA.16816.F32.BF16 R92, R4.reuse, R10, R92 ;  /* 0x0000000a045c723c */ /* 0x040fe2000004185c */
[----:B------:R-:W1:Y:S07]  /*e2c0*/  LDSM.16.MT88.4 R8, [R200+0x13000] ;  /* 0x01300000c808783b */ /* 0x000e6e0000004200 */
[C---:B---3--:R-:W-:Y:S08]  /*e2d0*/  HMMA.16816.F32.BF16 R104, R4.reuse, R12, R104 ;  /* 0x0000000c0468723c */ /* 0x048ff00000041868 */
[C---:B------:R-:W-:Y:S01]  /*e2e0*/  HMMA.16816.F32.BF16 R100, R4.reuse, R14, R100 ;  /* 0x0000000e0464723c */ /* 0x040fe20000041864 */
[----:B------:R-:W3:Y:S07]  /*e2f0*/  LDSM.16.MT88.4 R12, [R202+0xf800] ;  /* 0x00f80000ca0c783b */ /* 0x000eee0000004200 */
        /* <DEDUP_REMOVED lines=14> */
[----:B--2---:R-:W-:Y:S01]  /*e3e0*/  HMMA.16816.F32.BF16 R88, R4, R16, R88 ;  /* 0x000000100458723c */ /* 0x004fe20000041858 */
[----:B------:R-:W-:-:S04]  /*e3f0*/  FFMA.FTZ R27, R48, c[0x0][0x23c], -R61 ;  /* 0x00008f00301b7a23 */ /* 0x000fc8000001083d */
[----:B------:R-:W2:Y:S03]  /*e400*/  MUFU.EX2 R25, R25 ;  /* 0x0000001900197308 */ /* 0x000ea60000000800 */
[C---:B------:R-:W-:Y:S01]  /*e410*/  HMMA.16816.F32.BF16 R84, R4.reuse, R18, R84 ;  /* 0x000000120454723c */ /* 0x040fe20000041854 */
[----:B------:R-:W5:Y:S04]  /*e420*/  LDSM.16.MT88.4 R16, [R204+0xf800] ;  /* 0x00f80000cc10783b */ /* 0x000f680000004200 */
[----:B------:R-:W-:Y:S03]  /*e430*/  MUFU.EX2 R26, R26 ;  /* 0x0000001a001a7308 */ /* 0x000fe60000000800 */
[C---:B----4-:R-:W-:Y:S05]  /*e440*/  HMMA.16816.F32.BF16 R80, R4.reuse, R20, R80 ;  /* 0x000000140450723c */ /* 0x050fea0000041850 */
[----:B------:R-:W4:Y:S03]  /*e450*/  MUFU.EX2 R27, R27 ;  /* 0x0000001b001b7308 */ /* 0x000f260000000800 */
[C---:B------:R-:W-:Y:S01]  /*e460*/  HMMA.16816.F32.BF16 R76, R4.reuse, R22, R76 ;  /* 0x00000016044c723c */ /* 0x040fe2000004184c */
[----:B------:R-:W-:Y:S04]  /*e470*/  LDSM.16.MT88.4 R20, [R201+0xf800] ;  /* 0x00f80000c914783b */ /* 0x000fe80000004200 */
[----:B------:R-:W-:Y:S03]  /*e480*/  MUFU.EX2 R38, R38 ;  /* 0x0000002600267308 */ /* 0x000fe60000000800 */
[C---:B-1----:R-:W-:Y:S05]  /*e490*/  HMMA.16816.F32.BF16 R72, R4.reuse, R8, R72 ;  /* 0x000000080448723c */ /* 0x042fea0000041848 */
[----:B------:R-:W1:Y:S03]  /*e4a0*/  MUFU.EX2 R39, R39 ;  /* 0x0000002700277308 */ /* 0x000e660000000800 */
[----:B------:R-:W-:Y:S01]  /*e4b0*/  HMMA.16816.F32.BF16 R68, R4, R10, R68 ;  /* 0x0000000a0444723c */ /* 0x000fe20000041844 */
[----:B------:R-:W5:Y:S06]  /*e4c0*/  LDSM.16.MT88.4 R8, [R200+0xf800] ;  /* 0x00f80000c808783b */ /* 0x000f6c0000004200 */
[----:B--2---:R-:W-:Y:S01]  /*e4d0*/  F2FP.BF16.PACK_AB R4, R25, R24 ;  /* 0x000000181904723e */ /* 0x004fe200000010ff */
[----:B------:R-:W-:Y:S01]  /*e4e0*/  FADD.FTZ R24, R24, R161 ;  /* 0x000000a118187221 */ /* 0x000fe20000010000 */
[----:B------:R-:W-:Y:S01]  /*e4f0*/  F2FP.BF16.PACK_AB R5, R37, R36 ;  /* 0x000000242505723e */ /* 0x000fe200000010ff */
[----:B------:R-:W-:Y:S01]  /*e500*/  FADD.FTZ R36, R36, R3 ;  /* 0x0000000324247221 */ /* 0x000fe20000010000 */
[----:B----4-:R-:W-:Y:S01]  /*e510*/  F2FP.BF16.PACK_AB R6, R27, R26 ;  /* 0x0000001a1b06723e */ /* 0x010fe200000010ff */
[----:B------:R-:W-:Y:S01]  /*e520*/  FADD.FTZ R25, R25, R24 ;  /* 0x0000001819197221 */ /* 0x000fe20000010000 */
[----:B-1----:R-:W-:Y:S01]  /*e530*/  F2FP.BF16.PACK_AB R7, R39, R38 ;  /* 0x000000262707723e */ /* 0x002fe200000010ff */
[----:B------:R-:W-:Y:S01]  /*e540*/  FADD.FTZ R37, R37, R36 ;  /* 0x0000002425257221 */ /* 0x000fe20000010000 */
[----:B------:R-:W-:Y:S01]  /*e550*/  MOV R3, R33 ;  /* 0x0000002100037202 */ /* 0x000fe20000000f00 */
[----:B------:R-:W-:-:S02]  /*e560*/  FADD.FTZ R26, R26, R25 ;  /* 0x000000191a1a7221 */ /* 0x000fc40000010000 */
[----:B------:R-:W-:Y:S02]  /*e570*/  FADD.FTZ R38, R38, R37 ;  /* 0x0000002526267221 */ /* 0x000fe40000010000 */
[----:B---3--:R-:W-:Y:S01]  /*e580*/  HMMA.16816.F32.BF16 R120, R4, R12, R120 ;  /* 0x0000000c0478723c */ /* 0x008fe20000041878 */
        /* <DEDUP_REMOVED lines=21> */
.L_x_818:
        /* <DEDUP_REMOVED lines=11> */
.L_x_830:
        /* <DEDUP_REMOVED lines=68> */
.L_x_827:
[----:B------:R-:W-:Y:S02]  /*ebd0*/  ISETP.GE.AND P4, PT, R222, c[0x0][0x220], PT ;  /* 0x00008800de007a0c */ /* 0x000fe40003f86270 */
[C---:B------:R-:W-:Y:S02]  /*ebe0*/  LEA R2, P2, R34.reuse, R176, 0x1 ;  /* 0x000000b022027211 */ /* 0x040fe400078408ff */
[----:B------:R-:W-:Y:S02]  /*ebf0*/  ISETP.GE.AND P3, PT, R213, c[0x0][0x220], PT ;  /* 0x00008800d5007a0c */ /* 0x000fe40003f66270 */
[----:B------:R-:W-:Y:S02]  /*ec00*/  LEA.HI.X R3, R34, R177, R32, 0x1, P2 ;  /* 0x000000b122037211 */ /* 0x000fe400010f0c20 */
[----:B------:R-:W-:Y:S04]  /*ec10*/  IADD3 R33, P1, R225, R34, RZ ;  /* 0x00000022e1217210 */ /* 0x000fe80007f3e0ff */
[C---:B------:R-:W-:Y:S01]  /*ec20*/  IADD3.X R34, R224.reuse, R32, RZ, P1, !PT ;  /* 0x00000020e0227210 */ /* 0x040fe20000ffe4ff */
[----:B------:R-:W-:Y:S01]  /*ec30*/  @P4 STS.128 [R220+0xc000], RZ ;  /* 0x00c000ffdc004388 */ /* 0x000fe20000000c00 */
[-C--:B------:R-:W-:Y:S02]  /*ec40*/  @!P4 LEA R46, P5, R33, R176.reuse, 0x1 ;  /* 0x000000b0212ec211 */ /* 0x080fe400078a08ff */
[----:B------:R-:W-:Y:S02]  /*ec50*/  IADD3 R35, P2, R225, R33, RZ ;  /* 0x00000021e1237210 */ /* 0x000fe40007f5e0ff */
[CCC-:B------:R-:W-:Y:S02]  /*ec60*/  @!P4 LEA.HI.X R47, R33.reuse, R177.reuse, R34.reuse, 0x1, P5 ;  /* 0x000000b1212fc211 */ /* 0x1c0fe400028f0c22 */
[----:B------:R-:W-:Y:S01]  /*ec70*/  @!PT LDS RZ, [RZ] ;  /* 0x00000000fffff984 */ /* 0x000fe20000000800 */
[----:B------:R-:W-:Y:S01]  /*ec80*/  @!PT LDS RZ, [RZ] ;  /* 0x00000000fffff984 */ /* 0x000fe20000000800 */
[----:B------:R-:W-:Y:S01]  /*ec90*/  @!PT LDS RZ, [RZ] ;  /* 0x00000000fffff984 */ /* 0x000fe20000000800 */
[----:B------:R1:W-:Y:S01]  /*eca0*/  @!P4 LDGSTS.E.BYPASS.LTC128B.128 [R220+0xc000], [R2.64] ;  /* 0x0c00000002dccfae */ /* 0x0003e2000b901d4c */
[-C--:B------:R-:W-:Y:S02]  /*ecb0*/  @!P3 LEA R40, P1, R33, R176.reuse, 0x1 ;  /* 0x000000b02128b211 */ /* 0x080fe400078208ff */
[----:B------:R-:W-:Y:S02]  /*ecc0*/  @!P4 LEA R44, P5, R35, R176, 0x1 ;  /* 0x000000b0232cc211 */ /* 0x000fe400078a08ff */
[-C--:B------:R-:W-:Y:S02]  /*ecd0*/  @!P3 LEA.HI.X R41, R33, R177.reuse, R34, 0x1, P1 ;  /* 0x000000b12129b211 */ /* 0x080fe400008f0c22 */
[----:B------:R-:W-:Y:S01]  /*ece0*/  @P3 STS.128 [R220+0x10000], RZ ;  /* 0x010000ffdc003388 */ /* 0x000fe20000000c00 */
[C---:B------:R-:W-:Y:S02]  /*ecf0*/  IADD3.X R34, R224.reuse, R34, RZ, P2, !PT ;  /* 0x00000022e0227210 */ /* 0x040fe400017fe4ff */
[CC--:B------:R-:W-:Y:S02]  /*ed00*/  @!P3 LEA R38, P1, R35.reuse, R176.reuse, 0x1 ;  /* 0x000000b02326b211 */ /* 0x0c0fe400078208ff */
[CCC-:B------:R-:W-:Y:S02]  /*ed10*/  @!P4 LEA.HI.X R45, R35.reuse, R177.reuse, R34.reuse, 0x1, P5 ;  /* 0x000000b1232dc211 */ /* 0x1c0fe400028f0c22 */
[----:B------:R-:W-:Y:S01]  /*ed20*/  @!PT LDS RZ, [RZ] ;  /* 0x00000000fffff984 */ /* 0x000fe20000000800 */
[----:B------:R-:W-:Y:S01]  /*ed30*/  @!PT LDS RZ, [RZ] ;  /* 0x00000000fffff984 */ /* 0x000fe20000000800 */
[----:B------:R-:W-:Y:S01]  /*ed40*/  @!PT LDS RZ, [RZ] ;  /* 0x00000000fffff984 */ /* 0x000fe20000000800 */
[----:B------:R1:W-:Y:S01]  /*ed50*/  @!P3 LDGSTS.E.BYPASS.LTC128B.128 [R220+0x10000], [R2.64+0x80] ;  /* 0x1000008002dcbfae */ /* 0x0003e2000b901d4c */
[----:B------:R-:W-:Y:S02]  /*ed60*/  @!P3 LEA.HI.X R39, R35, R177, R34, 0x1, P1 ;  /* 0x000000b12327b211 */ /* 0x000fe400008f0c22 */
[----:B------:R-:W-:Y:S04]  /*ed70*/  IADD3 R33, P2, R225, R35, RZ ;  /* 0x00000023e1217210 */ /* 0x000fe80007f5e0ff */
[----:B------:R-:W-:Y:S01]  /*ed80*/  @P4 STS.128 [R220+0xc800], RZ ;  /* 0x00c800ffdc004388 */ /* 0x000fe20000000c00 */
[C---:B------:R-:W-:Y:S02]  /*ed90*/  @!P4 LEA R42, P5, R33.reuse, R176, 0x1 ;  /* 0x000000b0212ac211 */ /* 0x040fe400078a08ff */
[C---:B------:R-:W-:Y:S02]  /*eda0*/  IADD3.X R34, R224.reuse, R34, RZ, P2, !PT ;  /* 0x00000022e0227210 */ /* 0x040fe400017fe4ff */
[CC--:B------:R-:W-:Y:S02]  /*edb0*/  @!P3 LEA R36, P1, R33.reuse, R176.reuse, 0x1 ;  /* 0x000000b02124b211 */ /* 0x0c0fe400078208ff */
[----:B------:R-:W-:Y:S01]  /*edc0*/  @!PT LDS RZ, [RZ] ;  /* 0x00000000fffff984 */ /* 0x000fe20000000800 */
[----:B------:R-:W-:Y:S01]  /*edd0*/  @!PT LDS RZ, [RZ] ;  /* 0x00000000fffff984 */ /* 0x000fe20000000800 */
[----:B------:R-:W-:Y:S01]  /*ede0*/  @!PT LDS RZ, [RZ] ;  /* 0x00000000fffff984 */ /* 0x000fe20000000800 */
[----:B------:R2:W-:Y:S01]  /*edf0*/  @!P4 LDGSTS.E.BYPASS.LTC128B.128 [R220+0xc800], [R46.64] ;  /* 0x0c8000002edccfae */ /* 0x0005e2000b901d4c */
[CCC-:B------:R-:W-:Y:S02]  /*ee00*/  @!P4 LEA.HI.X R43, R33.reuse, R177.reuse, R34.reuse, 0x1, P5 ;  /* 0x000000b1212bc211 */ /* 0x1c0fe400028f0c22 */
[----:B------:R-:W-:Y:S02]  /*ee10*/  @!P3 LEA.HI.X R37, R33, R177, R34, 0x1, P1 ;  /* 0x000000b12125b211 */ /* 0x000fe400008f0c22 */
[----:B------:R-:W-:Y:S02]  /*ee20*/  IADD3 R35, P2, R225, R33, RZ ;  /* 0x00000021e1237210 */ /* 0x000fe40007f5e0ff */
[----:B------:R-:W-:Y:S02]  /*ee30*/  @P3 STS.128 [R220+0x10800], RZ ;  /* 0x010800ffdc003388 */ /* 0x000fe40000000c00 */
[C---:B------:R-:W-:Y:S02]  /*ee40*/  @!P4 LEA R50, P5, R35.reuse, R176, 0x1 ;  /* 0x000000b02332c211 */ /* 0x040fe400078a08ff */
[C---:B------:R-:W-:Y:S02]  /*ee50*/  IADD3.X R34, R224.reuse, R34, RZ, P2, !PT ;  /* 0x00000022e0227210 */ /* 0x040fe400017fe4ff */
[CC--:B------:R-:W-:Y:S01]  /*ee60*/  @!P3 LEA R48, P1, R35.reuse, R176.reuse, 0x1 ;  /* 0x000000b02330b211 */ /* 0x0c0fe200078208ff */
[----:B------:R-:W-:Y:S01]  /*ee70*/  @!PT LDS RZ, [RZ] ;  /* 0x00000000fffff984 */ /* 0x000fe20000000800 */
[----:B------:R-:W-:Y:S01]  /*ee80*/  @!PT LDS RZ, [RZ] ;  /* 0x00000000fffff984 */ /* 0x000fe20000000800 */
[----:B------:R-:W-:Y:S01]  /*ee90*/  @!PT LDS RZ, [RZ] ;  /* 0x00000000fffff984 */ /* 0x000fe20000000800 */
[----:B------:R3:W-:Y:S01]  /*eea0*/  @!P3 LDGSTS.E.BYPASS.LTC128B.128 [R220+0x10800], [R40.64+0x80] ;  /* 0x1080008028dcbfae */ /* 0x0007e2000b901d4c */
        /* <DEDUP_REMOVED lines=27> */
[----:B------:R-:W-:Y:S02]  /*f060*/  IADD3.X R32, R224, R34, RZ, P1, !PT ;  /* 0x00000022e0207210 */ /* 0x000fe40000ffe4ff */
[C---:B------:R-:W-:Y:S01]  /*f070*/  @!P3 LEA R62, P1, R33.reuse, R176, 0x1 ;  /* 0x000000b0213eb211 */ /* 0x040fe200078208ff */
[----:B------:R-:W-:Y:S01]  /*f080*/  @!PT LDS RZ, [RZ] ;  /* 0x00000000fffff984 */ /* 0x000fe20000000800 */
[----:B------:R-:W-:Y:S01]  /*f090*/  @!PT LDS RZ, [RZ] ;  /* 0x00000000fffff984 */ /* 0x000fe20000000800 */
[----:B------:R-:W-:Y:S01]  /*f0a0*/  @!PT LDS RZ, [RZ] ;  /* 0x00000000fffff984 */ /* 0x000fe20000000800 */
[----:B------:R3:W-:Y:S01]  /*f0b0*/  @!P4 LDGSTS.E.BYPASS.LTC128B.128 [R220+0xd800], [R42.64] ;  /* 0x0d8000002adccfae */ /* 0x0007e2000b901d4c */
[CCC-:B------:R-:W-:Y:S02]  /*f0c0*/  @!P4 LEA.HI.X R59, R33.reuse, R177.reuse, R32.reuse, 0x1, P5 ;  /* 0x000000b1213bc211 */ /* 0x1c0fe400028f0c20 */
[----:B------:R-:W-:Y:S02]  /*f0d0*/  @!P3 LEA.HI.X R63, R33, R177, R32, 0x1, P1 ;  /* 0x000000b1213fb211 */ /* 0x000fe400008f0c20 */
[----:B------:R-:W-:Y:S02]  /*f0e0*/  ISETP.GE.AND P1, PT, R219, 0x2, PT ;  /* 0x00000002db00780c */ /* 0x000fe40003f26270 */
[----:B------:R-:W-:Y:S07]  /*f0f0*/  @P3 STS.128 [R220+0x11800], RZ ;  /* 0x011800ffdc003388 */ /* 0x000fee0000000c00 */
[----:B------:R-:W-:Y:S01]  /*f100*/  @!PT LDS RZ, [RZ] ;  /* 0x00000000fffff984 */ /* 0x000fe20000000800 */
[----:B------:R-:W-:Y:S01]  /*f110*/  @!PT LDS RZ, [RZ] ;  /* 0x00000000fffff984 */ /* 0x000fe20000000800 */
[----:B------:R-:W-:Y:S01]  /*f120*/  @!PT LDS RZ, [RZ] ;  /* 0x00000000fffff984 */ /* 0x000fe20000000800 */
[----:B------:R4:W-:Y:S07]  /*f130*/  @!P3 LDGSTS.E.BYPASS.LTC128B.128 [R220+0x11800], [R36.64+0x80] ;  /* 0x1180008024dcbfae */ /* 0x0009ee000b901d4c */
[----:B------:R-:W-:Y:S07]  /*f140*/  @P4 STS.128 [R220+0xe000], RZ ;  /* 0x00e000ffdc004388 */ /* 0x000fee0000000c00 */
[----:B------:R-:W-:Y:S01]  /*f150*/  @!PT LDS RZ, [RZ] ;  /* 0x00000000fffff984 */ /* 0x000fe20000000800 */
[----:B------:R-:W-:Y:S01]  /*f160*/  @!PT LDS RZ, [RZ] ;  /* 0x00000000fffff984 */ /* 0x000fe20000000800 */
[----:B------:R-:W-:Y:S01]  /*f170*/  @!PT LDS RZ, [RZ] ;  /* 0x00000000fffff984 */ /* 0x000fe20000000800 */
[----:B------:R5:W-:Y:S07]  /*f180*/  @!P4 LDGSTS.E.BYPASS.LTC128B.128 [R220+0xe000], [R50.64] ;  /* 0x0e00000032dccfae */ /* 0x000bee000b901d4c */
        /* <DEDUP_REMOVED lines=35> */
[----:B------:R-:W-:Y:S07]  /*f3c0*/  LDSM.16.M88.4 R136, [R211] ;  /* 0x00000000d388783b */ /* 0x000fee0000000200 */
[----:B------:R-:W1:Y:S07]  /*f3d0*/  LDSM.16.M88.4 R140, [R210+0x4000] ;  /* 0x00400000d28c783b */ /* 0x000e6e0000000200 */
[----:B------:R-:W2:Y:S07]  /*f3e0*/  LDSM.16.M88.4 R144, [R210+0x4800] ;  /* 0x00480000d290783b */ /* 0x000eae0000000200 */
[----:B------:R-:W2:Y:S07]  /*f3f0*/  LDSM.16.M88.4 R148, [R210+0x5000] ;  /* 0x00500000d294783b */ /* 0x000eae0000000200 */
[----:B------:R-:W0:Y:S07]  /*f400*/  LDGDEPBAR ;  /* 0x00000000000079af */ /* 0x000e2e0000000000 */
[----:B------:R-:W3:Y:S07]  /*f410*/  LDSM.16.M88.4 R152, [R210+0x5800] ;  /* 0x00580000d298783b */ /* 0x000eee0000000200 */
[----:B------:R-:W4:Y:S01]  /*f420*/  LDSM.16.M88.4 R156, [R210+0x6000] ;  /* 0x00600000d29c783b */ /* 0x000f220000000200 */
[C---:B-1----:R-:W-:Y:S06]  /*f430*/  HMMA.16816.F32.BF16 R4, R136.reuse, R140, RZ ;  /* 0x0000008c8804723c */ /* 0x042fec00000418ff */
[----:B------:R-:W1:Y:S02]  /*f440*/  LDSM.16.M88.4 R160, [R210+0x6800] ;  /* 0x00680000d2a0783b */ /* 0x000e640000000200 */
[C---:B------:R-:W-:Y:S05]  /*f450*/  HMMA.16816.F32.BF16 R8, R136.reuse, R142, RZ ;  /* 0x0000008e8808723c */ /* 0x040fea00000418ff */
[----:B------:R-:W1:Y:S03]  /*f460*/  LDSM.16.M88.4 R164, [R210+0x7000] ;  /* 0x00700000d2a4783b */ /* 0x000e660000000200 */
[C---:B--2---:R-:W-:Y:S04]  /*f470*/  HMMA.16816.F32.BF16 R12, R136.reuse, R144, RZ ;  /* 0x00000090880c723c */ /* 0x044fe800000418ff */
[----:B------:R-:W2:Y:S04]  /*f480*/  LDSM.16.M88.4 R140, [R210+0x7800] ;  /* 0x00780000d28c783b */ /* 0x000ea80000000200 */
[C---:B------:R-:W-:Y:S03]  /*f490*/  HMMA.16816.F32.BF16 R16, R136.reuse, R146, RZ ;  /* 0x000000928810723c */ /* 0x040fe600000418ff */
[----:B------:R-:W-:Y:S05]  /*f4a0*/  LDSM.16.M88.4 R144, [R209] ;  /* 0x00000000d190783b */ /* 0x000fea0000000200 */
[C---:B------:R-:W-:Y:S02]  /*f4b0*/  HMMA.16816.F32.BF16 R20, R136.reuse, R148, RZ ;  /* 0x000000948814723c */ /* 0x040fe400000418ff */
[----:B------:R-:W-:Y:S06]  /*f4c0*/  LDSM.16.M88.4 R168, [R208+0x800] ;  /* 0x00080000d0a8783b */ /* 0x000fec0000000200 */
[C---:B------:R-:W-:Y:S01]  /*f4d0*/  HMMA.16816.F32.BF16 R24, R136.reuse, R150, RZ ;  /* 0x000000968818723c */ /* 0x040fe200000418ff */
[----:B------:R-:W2:Y:S07]  /*f4e0*/  LDSM.16.M88.4 R148, [R208] ;  /* 0x00000000d094783b */ /* 0x000eae0000000200 */
[C---:B---3--:R-:W-:Y:S01]  /*f4f0*/  HMMA.16816.F32.BF16 R28, R136.reuse, R152, RZ ;  /* 0x00000098881c723c */ /* 0x048fe200000418ff */
[----:B------:R-:W3:Y:S07]  /*f500*/  LDSM.16.M88.4 R172, [R208+0x1000] ;  /* 0x00100000d0ac783b */ /* 0x000eee0000000200 */
[C---:B------:R-:W-:Y:S01]  /*f510*/  HMMA.16816.F32.BF16 R32, R136.reuse, R154, RZ ;  /* 0x0000009a8820723c */ /* 0x040fe200000418ff */
[----:B------:R-:W2:Y:S07]  /*f520*/  LDSM.16.M88.4 R152, [R208+0x1800] ;  /* 0x00180000d098783b */ /* 0x000eae0000000200 */
[C---:B----4-:R-:W-:Y:S01]  /*f530*/  HMMA.16816.F32.BF16 R36, R136.reuse, R156, RZ ;  /* 0x0000009c8824723c */ /* 0x050fe200000418ff */
[----:B------:R-:W-:Y:S07]  /*f540*/  LDSM.16.M88.4 R176, [R208+0x3000] ;  /* 0x00300000d0b0783b */ /* 0x000fee0000000200 */
[C---:B------:R-:W-:Y:S01]  /*f550*/  HMMA.16816.F32.BF16 R40, R136.reuse, R158, RZ ;  /* 0x0000009e8828723c */ /* 0x040fe200000418ff */
[----:B------:R-:W4:Y:S07]  /*f560*/  LDSM.16.M88.4 R156, [R208+0x2000] ;  /* 0x00200000d09c783b */ /* 0x000f2e0000000200 */
[C---:B-1----:R-:W-:Y:S01]  /*f570*/  HMMA.16816.F32.BF16 R44, R136.reuse, R160, RZ ;  /* 0x000000a0882c723c */ /* 0x042fe200000418ff */
[----:B------:R-:W-:Y:S07]  /*f580*/  LDSM.16.M88.4 R180, [R208+0x3800] ;  /* 0x00380000d0b4783b */ /* 0x000fee0000000200 */
[C---:B-----5:R-:W-:Y:S01]  /*f590*/  HMMA.16816.F32.BF16 R48, R136.reuse, R162, RZ ;  /* 0x000000a28830723c */ /* 0x060fe200000418ff */
[----:B------:R-:W1:Y:S07]  /*f5a0*/  LDSM.16.M88.4 R160, [R208+0x2800] ;  /* 0x00280000d0a0783b */ /* 0x000e6e0000000200 */
[C---:B------:R-:W-:Y:S01]  /*f5b0*/  HMMA.16816.F32.BF16 R52, R136.reuse, R164, RZ ;  /* 0x000000a48834723c */ /* 0x040fe200000418ff */
[----:B------:R-:W-:Y:S07]  /*f5c0*/  LDSM.16.M88.4 R184, [R207] ;  /* 0x00000000cfb8783b */ /* 0x000fee0000000200 */
[C---:B------:R-:W-:Y:S01]  /*f5d0*/  HMMA.16816.F32.BF16 R56, R136.reuse, R166, RZ ;  /* 0x000000a68838723c */ /* 0x040fe200000418ff */
[----:B------:R-:W5:Y:S07]  /*f5e0*/  LDSM.16.M88.4 R164, [R203+0x4000] ;  /* 0x00400000cba4783b */ /* 0x000f6e0000000200 */
[C---:B--2---:R-:W-:Y:S01]  /*f5f0*/  HMMA.16816.F32.BF16 R60, R136.reuse, R140, RZ ;  /* 0x0000008c883c723c */ /* 0x044fe200000418ff */
[----:B------:R-:W-:Y:S07]  /*f600*/  LDSM.16.M88.4 R188, [R208+0x4000] ;  /* 0x00400000d0bc783b */ /* 0x000fee0000000200 */
[----:B------:R-:W-:Y:S01]  /*f610*/  HMMA.16816.F32.BF16 R64, R136, R142, RZ ;  /* 0x0000008e8840723c */ /* 0x000fe200000418ff */
[----:B------:R-:W2:Y:S07]  /*f620*/  LDSM.16.M88.4 R136, [R203+0x4800] ;  /* 0x00480000cb88783b */ /* 0x000eae0000000200 */
[C---:B------:R-:W-:Y:S01]  /*f630*/  HMMA.16816.F32.BF16 R4, R144.reuse, R148, R4 ;  /* 0x000000949004723c */ /* 0x040fe20000041804 */
[----:B------:R-:W1:Y:S07]  /*f640*/  LDSM.16.M88.4 R140, [R203+0x5000] ;  /* 0x00500000cb8c783b */ /* 0x000e6e0000000200 */
[C---:B------:R-:W-:Y:S01]  /*f650*/  HMMA.16816.F32.BF16 R8, R144.reuse, R150, R8 ;  /* 0x000000969008723c */ /* 0x040fe20000041808 */
[----:B------:R-:W1:Y:S07]  /*f660*/  LDSM.16.M88.4 R148, [R203+0x5800] ;  /* 0x00580000cb94783b */ /* 0x000e6e0000000200 */
[C---:B------:R-:W-:Y:S01]  /*f670*/  HMMA.16816.F32.BF16 R12, R144.reuse, R168, R12 ;  /* 0x000000a8900c723c */ /* 0x040fe2000004180c */
[----:B------:R-:W-:Y:S07]  /*f680*/  LDSM.16.M88.4 R192, [R206+0x2000] ;  /* 0x00200000cec0783b */ /* 0x000fee0000000200 */
[C---:B------:R-:W-:Y:S01]  /*f690*/  HMMA.16816.F32.BF16 R16, R144.reuse, R170, R16 ;  /* 0x000000aa9010723c */ /* 0x040fe20000041810 */
[----:B------:R-:W-:Y:S07]  /*f6a0*/  LDSM.16.M88.4 R168, [R203+0x6800] ;  /* 0x00680000cba8783b */ /* 0x000fee0000000200 */
[C---:B---3--:R-:W-:Y:S01]  /*f6b0*/  HMMA.16816.F32.BF16 R20, R144.reuse, R172, R20 ;  /* 0x000000ac9014723c */ /* 0x048fe20000041814 */
[----:B------:R-:W-:Y:S07]  /*f6c0*/  LDSM.16.M88.4 R196, [R205+0x4000] ;  /* 0x00400000cdc4783b */ /* 0x000fee0000000200 */
[C---:B------:R-:W-:Y:S01]  /*f6d0*/  HMMA.16816.F32.BF16 R24, R144.reuse, R174, R24 ;  /* 0x000000ae9018723c */ /* 0x040fe20000041818 */
[----:B------:R-:W-:Y:S07]  /*f6e0*/  LDSM.16.M88.4 R172, [R205] ;  /* 0x00000000cdac783b */ /* 0x000fee0000000200 */
[C---:B------:R-:W-:Y:S08]  /*f6f0*/  HMMA.16816.F32.BF16 R28, R144.reuse, R152, R28 ;  /* 0x00000098901c723c */ /* 0x040ff0000004181c */
[C---:B------:R-:W-:Y:S01]  /*f700*/  HMMA.16816.F32.BF16 R32, R144.reuse, R154, R32 ;  /* 0x0000009a9020723c */ /* 0x040fe20000041820 */
[----:B------:R-:W3:Y:S07]  /*f710*/  LDSM.16.M88.4 R152, [R203+0x6000] ;  /* 0x00600000cb98783b */ /* 0x000eee0000000200 */
[C---:B----4-:R-:W-:Y:S08]  /*f720*/  HMMA.16816.F32.BF16 R36, R144.reuse, R156, R36 ;  /* 0x0000009c9024723c */ /* 0x050ff00000041824 */
[C---:B------:R-:W-:Y:S01]  /*f730*/  HMMA.16816.F32.BF16 R40, R144.reuse, R158, R40 ;  /* 0x0000009e9028723c */ /* 0x040fe20000041828 */
[----:B------:R-:W-:Y:S07]  /*f740*/  LDSM.16.M88.4 R156, [R203+0x7800] ;  /* 0x00780000cb9c783b */ /* 0x000fee0000000200 */
[C---:B-1----:R-:W-:Y:S08]  /*f750*/  HMMA.16816.F32.BF16 R44, R144.reuse, R160, R44 ;  /* 0x000000a0902c723c */ /* 0x042ff0000004182c */
[C---:B------:R-:W-:Y:S01]  /*f760*/  HMMA.16816.F32.BF16 R48, R144.reuse, R162, R48 ;  /* 0x000000a29030723c */ /* 0x040fe20000041830 */
[----:B------:R-:W-:Y:S07]  /*f770*/  LDSM.16.M88.4 R160, [R206] ;  /* 0x00000000cea0783b */ /* 0x000fee0000000200 */
[C---:B------:R-:W-:Y:S08]  /*f780*/  HMMA.16816.F32.BF16 R52, R144.reuse, R176, R52 ;  /* 0x000000b09034723c */ /* 0x040ff00000041834 */
[C---:B------:R-:W-:Y:S01]  /*f790*/  HMMA.16816.F32.BF16 R56, R144.reuse, R178, R56 ;  /* 0x000000b29038723c */ /* 0x040fe20000041838 */
[----:B------:R-:W-:Y:S07]  /*f7a0*/  LDSM.16.M88.4 R176, [R205+0x800] ;  /* 0x00080000cdb0783b */ /* 0x000fee0000000200 */
[C---:B------:R-:W-:Y:S08]  /*f7b0*/  HMMA.16816.F32.BF16 R60, R144.reuse, R180, R60 ;  /* 0x000000b4903c723c */ /* 0x040ff0000004183c */
[----:B------:R-:W-:Y:S01]  /*f7c0*/  HMMA.16816.F32.BF16 R64, R144, R182, R64 ;  /* 0x000000b69040723c */ /* 0x000fe20000041840 */
[----:B------:R-:W1:Y:S07]  /*f7d0*/  LDSM.16.M88.4 R144, [R203+0x7000] ;  /* 0x00700000cb90783b */ /* 0x000e6e0000000200 */
[C---:B-----5:R-:W-:Y:S01]  /*f7e0*/  HMMA.16816.F32.BF16 R4, R184.reuse, R164, R4 ;  /* 0x000000a4b804723c */ /* 0x060fe20000041804 */
[----:B------:R-:W-:Y:S07]  /*f7f0*/  LDSM.16.M88.4 R180, [R210+0xb800] ;  /* 0x00b80000d2b4783b */ /* 0x000fee0000000200 */
        /* <DEDUP_REMOVED lines=17> */
[C---:B-1----:R-:W-:Y:S08]  /*f910*/  HMMA.16816.F32.BF16 R52, R184.reuse, R144, R52 ;  /* 0x00000090b834723c */ /* 0x042ff00000041834 */
[C---:B------:R-:W-:Y:S01]  /*f920*/  HMMA.16816.F32.BF16 R56, R184.reuse, R146, R56 ;  /* 0x00000092b838723c */ /* 0x040fe20000041838 */
[----:B------:R-:W1:Y:S07]  /*f930*/  LDSM.16.M88.4 R144, [R205+0x3800] ;  /* 0x00380000cd90783b */ /* 0x000e6e0000000200 */
[C---:B------:R-:W-:Y:S08]  /*f940*/  HMMA.16816.F32.BF16 R60, R184.reuse, R156, R60 ;  /* 0x0000009cb83c723c */ /* 0x040ff0000004183c */
[----:B------:R-:W-:Y:S01]  /*f950*/  HMMA.16816.F32.BF16 R64, R184, R158, R64 ;  /* 0x0000009eb840723c */ /* 0x000fe20000041840 */
[----:B------:R-:W1:Y:S07]  /*f960*/  LDSM.16.M88.4 R156, [R211+0x2000] ;  /* 0x00200000d39c783b */ /* 0x000e6e0000000200 */
[C---:B------:R-:W-:Y:S01]  /*f970*/  HMMA.16816.F32.BF16 R4, R160.reuse, R172, R4 ;  /* 0x000000aca004723c */ /* 0x040fe20000041804 */
[----:B------:R-:W-:Y:S07]  /*f980*/  LDSM.16.M88.4 R184, [R209+0x2000] ;  /* 0x00200000d1b8783b */ /* 0x000fee0000000200 */
[C---:B------:R-:W-:Y:S01]  /*f990*/  HMMA.16816.F32.BF16 R8, R160.reuse, R174, R8 ;  /* 0x000000aea008723c */ /* 0x040fe20000041808 */
[----:B------:R-:W1:Y:S07]  /*f9a0*/  LDSM.16.M88.4 R172, [R210+0x8800] ;  /* 0x00880000d2ac783b */ /* 0x000e6e0000000200 */
[C---:B------:R-:W-:Y:S08]  /*f9b0*/  HMMA.16816.F32.BF16 R12, R160.reuse, R176, R12 ;  /* 0x000000b0a00c723c */ /* 0x040ff0000004180c */
        /* <DEDUP_REMOVED lines=8> */
[C---:B-----5:R-:W-:Y:S08]  /*fa40*/  HMMA.16816.F32.BF16 R36, R160.reuse, R140, R36 ;  /* 0x0000008ca024723c */ /* 0x060ff00000041824 */
        /* <DEDUP_REMOVED lines=8> */
[C---:B-1----:R-:W-:Y:S08]  /*fad0*/  HMMA.16816.F32.BF16 R60, R160.reuse, R144, R60 ;  /* 0x00000090a03c723c */ /* 0x042ff0000004183c */
[----:B------:R-:W-:Y:S01]  /*fae0*/  HMMA.16816.F32.BF16 R64, R160, R146, R64 ;  /* 0x00000092a040723c */ /* 0x000fe20000041840 */
[----:B------:R-:W1:Y:S07]  /*faf0*/  LDSM.16.M88.4 R144, [R208+0x5000] ;  /* 0x00500000d090783b */ /* 0x000e6e0000000200 */
[----:B------:R-:W1:Y:S01]  /*fb00*/  LDSM.16.M88.4 R160, [R208+0x5800] ;  /* 0x00580000d0a0783b */ /* 0x000e620000000200 */
        /* <DEDUP_REMOVED lines=21> */
[C---:B------:R-:W-:Y:S08]  /*fc60*/  HMMA.16816.F32.BF16 R60, R156.reuse, R180, R60 ;  /* 0x000000b49c3c723c */ /* 0x040ff0000004183c */
[----:B------:R-:W-:Y:S01]  /*fc70*/  HMMA.16816.F32.BF16 R64, R156, R182, R64 ;  /* 0x000000b69c40723c */ /* 0x000fe20000041840 */
[----:B------:R-:W-:Y:S07]  /*fc80*/  LDSM.16.M88.4 R156, [R207+0x2000] ;  /* 0x00200000cf9c783b */ /* 0x000fee0000000200 */
[----:B------:R-:W-:Y:S01]  /*fc90*/  LDSM.16.M88.4 R180, [R203+0xa800] ;  /* 0x00a80000cbb4783b */ /* 0x000fe20000000200 */
[C---:B------:R-:W-:Y:S08]  /*fca0*/  HMMA.16816.F32.BF16 R4, R184.reuse, R188, R4 ;  /* 0x000000bcb804723c */ /* 0x040ff00000041804 */
[C---:B------:R-:W-:Y:S01]  /*fcb0*/  HMMA.16816.F32.BF16 R8, R184.reuse, R190, R8 ;  /* 0x000000beb808723c */ /* 0x040fe20000041808 */
[----:B------:R-:W-:Y:S07]  /*fcc0*/  LDSM.16.M88.4 R188, [R203+0xb000] ;  /* 0x00b00000cbbc783b */ /* 0x000fee0000000200 */
[C---:B---3--:R-:W-:Y:S08]  /*fcd0*/  HMMA.16816.F32.BF16 R12, R184.reuse, R152, R12 ;  /* 0x00000098b80c723c */ /* 0x048ff0000004180c */
[C---:B------:R-:W-:Y:S01]  /*fce0*/  HMMA.16816.F32.BF16 R16, R184.reuse, R154, R16 ;  /* 0x0000009ab810723c */ /* 0x040fe20000041810 */
[----:B------:R-:W3:Y:S07]  /*fcf0*/  LDSM.16.M88.4 R152, [R208+0x7800] ;  /* 0x00780000d098783b */ /* 0x000eee0000000200 */
[C---:B-1----:R-:W-:Y:S08]  /*fd00*/  HMMA.16816.F32.BF16 R20, R184.reuse, R144, R20 ;  /* 0x00000090b814723c */ /* 0x042ff00000041814 */
[C---:B------:R-:W-:Y:S01]  /*fd10*/  HMMA.16816.F32.BF16 R24, R184.reuse, R146, R24 ;  /* 0x00000092b818723c */ /* 0x040fe20000041818 */
[----:B------:R-:W1:Y:S07]  /*fd20*/  LDSM.16.M88.4 R144, [R203+0x8800] ;  /* 0x00880000cb90783b */ /* 0x000e6e0000000200 */
[C---:B------:R-:W-:Y:S08]  /*fd30*/  HMMA.16816.F32.BF16 R28, R184.reuse, R160, R28 ;  /* 0x000000a0b81c723c */ /* 0x040ff0000004181c */
[C---:B------:R-:W-:Y:S01]  /*fd40*/  HMMA.16816.F32.BF16 R32, R184.reuse, R162, R32 ;  /* 0x000000a2b820723c */ /* 0x040fe20000041820 */
[----:B------:R-:W1:Y:S07]  /*fd50*/  LDSM.16.M88.4 R160, [R203+0xb800] ;  /* 0x00b80000cba0783b */ /* 0x000e6e0000000200 */
[C---:B--2---:R-:W-:Y:S08]  /*fd60*/  HMMA.16816.F32.BF16 R36, R184.reuse, R136, R36 ;  /* 0x00000088b824723c */ /* 0x044ff00000041824 */
[C---:B------:R-:W-:Y:S01]  /*fd70*/  HMMA.16816.F32.BF16 R40, R184.reuse, R138, R40 ;  /* 0x0000008ab828723c */ /* 0x040fe20000041828 */
[----:B------:R-:W2:Y:S07]  /*fd80*/  LDSM.16.M88.4 R136, [R205+0x4800] ;  /* 0x00480000cd88783b */ /* 0x000eae0000000200 */
[C---:B----4-:R-:W-:Y:S08]  /*fd90*/  HMMA.16816.F32.BF16 R44, R184.reuse, R140, R44 ;  /* 0x0000008cb82c723c */ /* 0x050ff0000004182c */
[C---:B------:R-:W-:Y:S01]  /*fda0*/  HMMA.16816.F32.BF16 R48, R184.reuse, R142, R48 ;  /* 0x0000008eb830723c */ /* 0x040fe20000041830 */
[----:B------:R-:W4:Y:S07]  /*fdb0*/  LDSM.16.M88.4 R140, [R205+0x5000] ;  /* 0x00500000cd8c783b */ /* 0x000f2e0000000200 */
[C---:B-----5:R-:W-:Y:S08]  /*fdc0*/  HMMA.16816.F32.BF16 R52, R184.reuse, R148, R52 ;  /* 0x00000094b834723c */ /* 0x060ff00000041834 */
[C---:B------:R-:W-:Y:S08]  /*fdd0*/  HMMA.16816.F32.BF16 R56, R184.reuse, R150, R56 ;  /* 0x00000096b838723c */ /* 0x040ff00000041838 */
[C---:B---3--:R-:W-:Y:S08]  /*fde0*/  HMMA.16816.F32.BF16 R60, R184.reuse, R152, R60 ;  /* 0x00000098b83c723c */ /* 0x048ff0000004183c */
[----:B------:R-:W-:Y:S08]  /*fdf0*/  HMMA.16816.F32.BF16 R64, R184, R154, R64 ;  /* 0x0000009ab840723c */ /* 0x000ff00000041840 */
[C---:B------:R-:W-:Y:S08]  /*fe00*/  HMMA.16816.F32.BF16 R4, R156.reuse, R164, R4 ;  /* 0x000000a49c04723c */ /* 0x040ff00000041804 */
[C---:B------:R-:W-:Y:S08]  /*fe10*/  HMMA.16816.F32.BF16 R8, R156.reuse, R166, R8 ;  /* 0x000000a69c08723c */ /* 0x040ff00000041808 */
[C---:B-1----:R-:W-:Y:S08]  /*fe20*/  HMMA.16816.F32.BF16 R12, R156.reuse, R144, R12 ;  /* 0x000000909c0c723c */ /* 0x042ff0000004180c */
        /* <DEDUP_REMOVED lines=16> */
[C---:B------:R-:W-:Y:S01]  /*ff30*/  HMMA.16816.F32.BF16 R16, R192.reuse, R138, R16 ;  /* 0x0000008ac010723c */ /* 0x040fe20000041810 */
[----:B------:R-:W1:Y:S03]  /*ff40*/  LDSM.16.M88.4 R136, [R205+0x5800] ;  /* 0x00580000cd88783b */ /* 0x000e660000000200 */
[----:B------:R-:W-:Y:S02]  /*ff50*/  FMUL.FTZ R133, R5, c[0x0][0x2ec] ;  /* 0x0000bb0005857a20 */ /* 0x000fe40000410000 */
[----:B------:R-:W-:Y:S02]  /*ff60*/  FMUL.FTZ R177, R4, c[0x0][0x2ec] ;  /* 0x0000bb0004b17a20 */ /* 0x000fe40000410000 */
[----:B------:R2:W3:Y:S01]  /*ff70*/  MUFU.TANH R160, R133 ;  /* 0x0000008500a07308 */ /* 0x0004e20000002400 */
[C---:B----4-:R-:W-:Y:S03]  /*ff80*/  HMMA.16816.F32.BF16 R20, R192.reuse, R140, R20 ;  /* 0x0000008cc014723c */ /* 0x050fe60000041814 */
[----:B------:R-:W-:Y:S02]  /*ff90*/  FMUL.FTZ R176, R7, c[0x0][0x2ec] ;  /* 0x0000bb0007b07a20 */ /* 0x000fe40000410000 */
[----:B------:R-:W-:Y:S02]  /*ffa0*/  FMUL.FTZ R134, R8, c[0x0][0x2ec] ;  /* 0x0000bb0008867a20 */ /* 0x000fe40000410000 */
[----:B------:R-:W-:Y:S01]  /*ffb0*/  FMUL.FTZ R180, R9, c[0x0][0x2ec] ;  /* 0x0000bb0009b47a20 */ /* 0x000fe20000410000 */
[C---:B------:R-:W-:Y:S01]  /*ffc0*/  HMMA.16816.F32.BF16 R24, R192.reuse, R142, R24 ;  /* 0x0000008ec018723c */ /* 0x040fe20000041818 */
[----:B------:R4:W3:Y:S01]  /*ffd0*/  MUFU.TANH R164, R177 ;  /* 0x000000b100a47308 */ /* 0x0008e20000002400 */
[----:B------:R-:W5:Y:S02]  /*ffe0*/  LDSM.16.M88.4 R140, [R205+0x6000] ;  /* 0x00600000cd8c783b */ /* 0x000f640000000200 */
[----:B------:R-:W-:Y:S02]  /*fff0*/  FMUL.FTZ R132, R6, c[0x0][0x2ec] ;  /* 0x0000bb0006847a20 */ /* 0x000fe40000410000 */
[----:B------:R-:W-:Y:S02]  /*10000*/  FMUL.FTZ R178, R13, c[0x0][0x2ec] ;  /* 0x0000bb000db27a20 */ /* 0x000fe40000410000 */
[----:B------:R-:W-:Y:S03]  /*10010*/  FMUL.FTZ R179, R12, c[0x0][0x2ec] ;  /* 0x0000bb000cb37a20 */ /* 0x000fe60000410000 */
[----:B------:R3:W3:Y:S01]  /*10020*/  MUFU.TANH R151, R176 ;  /* 0x000000b000977308 */ /* 0x0006e20000002400 */
[----:B--2---:R-:W-:Y:S09]  /*10030*/  FMUL.FTZ R133, R10, c[0x0][0x2ec] ;  /* 0x0000bb000a857a20 */ /* 0x004ff20000410000 */
[----:B------:R2:W2:Y:S01]  /*10040*/  MUFU.TANH R10, R133 ;  /* 0x00000085000a7308 */ /* 0x0004a20000002400 */
[C---:B-1----:R-:W-:Y:S03]  /*10050*/  HMMA.16816.F32.BF16 R28, R192.reuse, R136, R28 ;  /* 0x00000088c01c723c */ /* 0x042fe6000004181c */
[----:B----4-:R-:W-:Y:S06]  /*10060*/  FMUL.FTZ R177, R14, c[0x0][0x2ec] ;  /* 0x0000bb000eb17a20 */ /* 0x010fec0000410000 */
[----:B------:R1:W4:Y:S01]  /*10070*/  MUFU.TANH R149, R134 ;  /* 0x0000008600957308 */ /* 0x0003220000002400 */
[C---:B------:R-:W-:Y:S01]  /*10080*/  HMMA.16816.F32.BF16 R32, R192.reuse, R138, R32 ;  /* 0x0000008ac020723c */ /* 0x040fe20000041820 */
[----:B------:R-:W4:Y:S02]  /*10090*/  LDSM.16.M88.4 R136, [R205+0x6800] ;  /* 0x00680000cd88783b */ /* 0x000f240000000200 */
[----:B---3--:R-:W-:Y:S06]  /*100a0*/  FMUL.FTZ R176, R15, c[0x0][0x2ec] ;  /* 0x0000bb000fb07a20 */ /* 0x008fec0000410000 */
[----:B------:R3:W3:Y:S01]  /*100b0*/  MUFU.TANH R8, R180 ;  /* 0x000000b400087308 */ /* 0x0006e20000002400 */
[C---:B-----5:R-:W-:Y:S03]  /*100c0*/  HMMA.16816.F32.BF16 R36, R192.reuse, R140, R36 ;  /* 0x0000008cc024723c */ /* 0x060fe60000041824 */
[----:B--2---:R-:W-:Y:S05]  /*100d0*/  FMUL.FTZ R133, R18, c[0x0][0x2ec] ;  /* 0x0000bb0012857a20 */ /* 0x004fea0000410000 */
[C---:B------:R-:W-:Y:S01]  /*100e0*/  HMMA.16816.F32.BF16 R40, R192.reuse, R142, R40 ;  /* 0x0000008ec028723c */ /* 0x040fe20000041828 */
[----:B------:R2:W2:Y:S03]  /*100f0*/  MUFU.TANH R171, R133 ;  /* 0x0000008500ab7308 */ /* 0x0004a60000002400 */
[----:B-1----:R-:W-:Y:S02]  /*10100*/  FMUL.FTZ R134, R16, c[0x0][0x2ec] ;  /* 0x0000bb0010867a20 */ /* 0x002fe40000410000 */
[----:B------:R-:W-:Y:S02]  /*10110*/  FMUL.FTZ R33, R33, c[0x0][0x2ec] ;  /* 0x0000bb0021217a20 */ /* 0x000fe40000410000 */
[----:B------:R-:W-:Y:S03]  /*10120*/  FMUL.FTZ R34, R34, c[0x0][0x2ec] ;  /* 0x0000bb0022227a20 */ /* 0x000fe60000410000 */
[----:B------:R-:W1:Y:S01]  /*10130*/  MUFU.TANH R252, R33 ;  /* 0x0000002100fc7308 */ /* 0x000e620000002400 */
[----:B------:R-:W-:Y:S02]  /*10140*/  FMUL.FTZ R35, R35, c[0x0][0x2ec] ;  /* 0x0000bb0023237a20 */ /* 0x000fe40000410000 */
[----:B---3--:R-:W-:Y:S02]  /*10150*/  FMUL.FTZ R180, R17, c[0x0][0x2ec] ;  /* 0x0000bb0011b47a20 */ /* 0x008fe40000410000 */
[----:B------:R-:W-:Y:S02]  /*10160*/  FMUL.FTZ R37, R37, c[0x0][0x2ec] ;  /* 0x0000bb0025257a20 */ /* 0x000fe40000410000 */
[----:B------:R-:W-:Y:S03]  /*10170*/  FMUL.FTZ R38, R38, c[0x0][0x2ec] ;  /* 0x0000bb0026267a20 */ /* 0x000fe60000410000 */
[----:B------:R-:W3:Y:S01]  /*10180*/  MUFU.TANH R250, R34 ;  /* 0x0000002200fa7308 */ /* 0x000ee20000002400 */
[----:B------:R-:W-:Y:S01]  /*10190*/  FMUL.FTZ R39, R39, c[0x0][0x2ec] ;  /* 0x0000bb0027277a20 */ /* 0x000fe20000410000 */
[C---:B----4-:R-:W-:Y:S03]  /*101a0*/  HMMA.16816.F32.BF16 R44, R192.reuse, R136, R44 ;  /* 0x00000088c02c723c */ /* 0x050fe6000004182c */
[----:B------:R-:W-:Y:S02]  /*101b0*/  FMUL.FTZ R248, R36, c[0x0][0x2ec] ;  /* 0x0000bb0024f87a20 */ /* 0x000fe40000410000 */
[----:B--2---:R-:W-:Y:S02]  /*101c0*/  FMUL.FTZ R133, R26, c[0x0][0x2ec] ;  /* 0x0000bb001a857a20 */ /* 0x004fe40000410000 */
[----:B------:R-:W-:Y:S01]  /*101d0*/  FMUL.FTZ R244, R40, c[0x0][0x2ec] ;  /* 0x0000bb0028f47a20 */ /* 0x000fe20000410000 */
[----:B------:R-:W2:Y:S01]  /*101e0*/  MUFU.TANH R251, R35 ;  /* 0x0000002300fb7308 */ /* 0x000ea20000002400 */
[C---:B------:R-:W-:Y:S03]  /*101f0*/  HMMA.16816.F32.BF16 R48, R192.reuse, R138, R48 ;  /* 0x0000008ac030723c */ /* 0x040fe60000041830 */
[----:B------:R-:W-:Y:S02]  /*10200*/  FMUL.FTZ R41, R41, c[0x0][0x2ec] ;  /* 0x0000bb0029297a20 */ /* 0x000fe40000410000 */
[----:B------:R-:W-:Y:S02]  /*10210*/  FMUL.FTZ R42, R42, c[0x0][0x2ec] ;  /* 0x0000bb002a2a7a20 */ /* 0x000fe40000410000 */
[----:B------:R-:W-:Y:S02]  /*10220*/  FMUL.FTZ R43, R43, c[0x0][0x2ec] ;  /* 0x0000bb002b2b7a20 */ /* 0x000fe40000410000 */
[----:B------:R4:W1:Y:S06]  /*10230*/  MUFU.TANH R157, R133 ;  /* 0x00000085009d7308 */ /* 0x00086c0000002400 */
[----:B------:R-:W-:Y:S02]  /*10240*/  FMUL.FTZ R240, R44, c[0x0][0x2ec] ;  /* 0x0000bb002cf07a20 */ /* 0x000fe40000410000 */
[----:B------:R-:W-:Y:S02]  /*10250*/  FMUL.FTZ R45, R45, c[0x0][0x2ec] ;  /* 0x0000bb002d2d7a20 */ /* 0x000fe40000410000 */
[----:B------:R-:W1:Y:S01]  /*10260*/  MUFU.TANH R246, R37 ;  /* 0x0000002500f67308 */ /* 0x000e620000002400 */
[----:B------:R-:W-:Y:S02]  /*10270*/  FMUL.FTZ R46, R46, c[0x0][0x2ec] ;  /* 0x0000bb002e2e7a20 */ /* 0x000fe40000410000 */
[----:B------:R-:W-:Y:S02]  /*10280*/  FMUL.FTZ R47, R47, c[0x0][0x2ec] ;  /* 0x0000bb002f2f7a20 */ /* 0x000fe40000410000 */
[----:B------:R-:W-:Y:S02]  /*10290*/  FMUL.FTZ R236, R48, c[0x0][0x2ec] ;  /* 0x0000bb0030ec7a20 */ /* 0x000fe40000410000 */
[----:B------:R-:W-:Y:S02]  /*102a0*/  FMUL.FTZ R49, R49, c[0x0][0x2ec] ;  /* 0x0000bb0031317a20 */ /* 0x000fe40000410000 */
[----:B------:R-:W-:Y:S01]  /*102b0*/  FMUL.FTZ R50, R50, c[0x0][0x2ec] ;  /* 0x0000bb0032327a20 */ /* 0x000fe20000410000 */
[----:B------:R-:W1:Y:S01]  /*102c0*/  MUFU.TANH R249, R38 ;  /* 0x0000002600f97308 */ /* 0x000e620000002400 */
[----:B------:R-:W-:Y:S02]  /*102d0*/  FMUL.FTZ R51, R51, c[0x0][0x2ec] ;  /* 0x0000bb0033337a20 */ /* 0x000fe40000410000 */
[----:B----4-:R-:W-:Y:S02]  /*102e0*/  FMUL.FTZ R133, R32, c[0x0][0x2ec] ;  /* 0x0000bb0020857a20 */ /* 0x010fe40000410000 */
[----:B------:R-:W4:Y:S05]  /*102f0*/  LDSM.16.M88.4 R32, [R205+0x7000] ;  /* 0x00700000cd20783b */ /* 0x000f2a0000000200 */
[----:B------:R5:W1:Y:S10]  /*10300*/  MUFU.TANH R247, R39 ;  /* 0x0000002700f77308 */ /* 0x000a740000002400 */
[----:B------:R1:W1:Y:S10]  /*10310*/  MUFU.TANH R156, R132 ;  /* 0x00000084009c7308 */ /* 0x0002740000002400 */
[----:B------:R2:W2:Y:S01]  /*10320*/  MUFU.TANH R147, R177 ;  /* 0x000000b100937308 */ /* 0x0004a20000002400 */
[----:B-----5:R-:W5:Y:S01]  /*10330*/  LDSM.16.M88.4 R36, [R205+0x7800] ;  /* 0x00780000cd24783b */ /* 0x020f620000000200 */
[----:B------:R-:W-:Y:S08]  /*10340*/  DEPBAR.LE SB0, 0x0 ;  /* 0x000080000000791a */ /* 0x000ff00000000000 */
[----:B------:R3:W3:Y:S01]  /*10350*/  MUFU.TANH R153, R176 ;  /* 0x000000b000997308 */ /* 0x0006e20000002400 */
[----:B------:R-:W-:Y:S01]  /*10360*/  BAR.SYNC.DEFER_BLOCKING 0x0 ;  /* 0x0000000000007b1d */ /* 0x000fe20000010000 */
[----:B-1----:R-:W-:Y:S01]  /*10370*/  FMUL.FTZ R132, R11, c[0x0][0x2ec] ;  /* 0x0000bb000b847a20 */ /* 0x002fe20000410000 */
[C---:B----4-:R-:W-:Y:S07]  /*10380*/  HMMA.16816.F32.BF16 R52, R192.reuse, R32, R52 ;  /* 0x00000020c034723c */ /* 0x050fee0000041834 */
[----:B------:R1:W4:Y:S01]  /*10390*/  MUFU.TANH R146, R178 ;  /* 0x000000b200927308 */ /* 0x0003220000002400 */
[C---:B------:R-:W-:Y:S04]  /*103a0*/  HMMA.16816.F32.BF16 R56, R192.reuse, R34, R56 ;  /* 0x00000022c038723c */ /* 0x040fe80000041838 */
[----:B--2---:R-:W-:Y:S05]  /*103b0*/  FMUL.FTZ R177, R22, c[0x0][0x2ec] ;  /* 0x0000bb0016b17a20 */ /* 0x004fea0000410000 */
[----:B------:R2:W2:Y:S03]  /*103c0*/  MUFU.TANH R175, R134 ;  /* 0x0000008600af7308 */ /* 0x0004a60000002400 */
[----:B---3--:R-:W-:Y:S07]  /*103d0*/  FMUL.FTZ R176, R23, c[0x0][0x2ec] ;  /* 0x0000bb0017b07a20 */ /* 0x008fee0000410000 */
[----:B------:R3:W3:Y:S01]  /*103e0*/  MUFU.TANH R173, R180 ;  /* 0x000000b400ad7308 */ /* 0x0006e20000002400 */
[----:B------:R-:W-:Y:S02]  /*103f0*/  FMUL.FTZ R190, R52, c[0x0][0x2ec] ;  /* 0x0000bb0034be7a20 */ /* 0x000fe40000410000 */
[----:B------:R-:W-:Y:S01]  /*10400*/  FMUL.FTZ R53, R53, c[0x0][0x2ec] ;  /* 0x0000bb0035357a20 */ /* 0x000fe20000410000 */
[C---:B-----5:R-:W-:Y:S03]  /*10410*/  HMMA.16816.F32.BF16 R60, R192.reuse, R36, R60 ;  /* 0x00000024c03c723c */ /* 0x060fe6000004183c */
[----:B-1----:R-:W-:Y:S02]  /*10420*/  FMUL.FTZ R178, R21, c[0x0][0x2ec] ;  /* 0x0000bb0015b27a20 */ /* 0x002fe40000410000 */
[----:B------:R-:W-:Y:S01]  /*10430*/  FMUL.FTZ R188, R56, c[0x0][0x2ec] ;  /* 0x0000bb0038bc7a20 */ /* 0x000fe20000410000 */
[----:B------:R1:W1:Y:S01]  /*10440*/  MUFU.TANH R9, R132 ;  /* 0x0000008400097308 */ /* 0x0002620000002400 */
[----:B------:R-:W-:Y:S01]  /*10450*/  FMUL.FTZ R54, R54, c[0x0][0x2ec] ;  /* 0x0000bb0036367a20 */ /* 0x000fe20000410000 */
[----:B------:R-:W-:Y:S04]  /*10460*/  HMMA.16816.F32.BF16 R64, R192, R38, R64 ;  /* 0x00000026c040723c */ /* 0x000fe80000041840 */
[----:B--2---:R-:W-:Y:S02]  /*10470*/  FMUL.FTZ R134, R24, c[0x0][0x2ec] ;  /* 0x0000bb0018867a20 */ /* 0x004fe40000410000 */
[----:B------:R-:W-:Y:S02]  /*10480*/  FMUL.FTZ R55, R55, c[0x0][0x2ec] ;  /* 0x0000bb0037377a20 */ /* 0x000fe40000410000 */
[----:B------:R2:W2:Y:S01]  /*10490*/  MUFU.TANH R165, R177 ;  /* 0x000000b100a57308 */ /* 0x0004a20000002400 */
[----:B------:R-:W-:Y:S03]  /*104a0*/  FMUL.FTZ R57, R57, c[0x0][0x2ec] ;  /* 0x0000bb0039397a20 */ /* 0x000fe60000410000 */
[----:B---3--:R-:W-:Y:S02]  /*104b0*/  FMUL.FTZ R180, R25, c[0x0][0x2ec] ;  /* 0x0000bb0019b47a20 */ /* 0x008fe40000410000 */
[----:B------:R-:W-:Y:S02]  /*104c0*/  FMUL.FTZ R58, R58, c[0x0][0x2ec] ;  /* 0x0000bb003a3a7a20 */ /* 0x000fe40000410000 */
[----:B------:R-:W-:Y:S02]  /*104d0*/  FMUL.FTZ R182, R60, c[0x0][0x2ec] ;  /* 0x0000bb003cb67a20 */ /* 0x000fe40000410000 */
[----:B------:R3:W3:Y:S01]  /*104e0*/  MUFU.TANH R163, R176 ;  /* 0x000000b000a37308 */ /* 0x0006e20000002400 */
[----:B------:R-:W-:Y:S02]  /*104f0*/  FMUL.FTZ R59, R59, c[0x0][0x2ec] ;  /* 0x0000bb003b3b7a20 */ /* 0x000fe40000410000 */
[----:B------:R-:W-:Y:S02]  /*10500*/  FMUL.FTZ R61, R61, c[0x0][0x2ec] ;  /* 0x0000bb003d3d7a20 */ /* 0x000fe40000410000 */
[----:B-1----:R-:W-:Y:S02]  /*10510*/  FMUL.FTZ R132, R19, c[0x0][0x2ec] ;  /* 0x0000bb0013847a20 */ /* 0x002fe40000410000 */
[----:B------:R-:W-:Y:S02]  /*10520*/  FMUL.FTZ R62, R62, c[0x0][0x2ec] ;  /* 0x0000bb003e3e7a20 */ /* 0x000fe40000410000 */
[----:B------:R-:W-:Y:S01]  /*10530*/  FMUL.FTZ R63, R63, c[0x0][0x2ec] ;  /* 0x0000bb003f3f7a20 */ /* 0x000fe20000410000 */
[----:B------:R1:W1:Y:S01]  /*10540*/  MUFU.TANH R150, R179 ;  /* 0x000000b300967308 */ /* 0x0002620000002400 */
[----:B------:R-:W-:Y:S02]  /*10550*/  FMUL.FTZ R65, R65, c[0x0][0x2ec] ;  /* 0x0000bb0041417a20 */ /* 0x000fe40000410000 */
[----:B------:R-:W-:Y:S02]  /*10560*/  FMUL.FTZ R66, R66, c[0x0][0x2ec] ;  /* 0x0000bb0042427a20 */ /* 0x000fe40000410000 */
[----:B--2---:R-:W-:Y:S02]  /*10570*/  FMUL.FTZ R177, R29, c[0x0][0x2ec] ;  /* 0x0000bb001db17a20 */ /* 0x004fe40000410000 */
[----:B------:R-:W-:Y:S03]  /*10580*/  FMUL.FTZ R67, R67, c[0x0][0x2ec] ;  /* 0x0000bb0043437a20 */ /* 0x000fe60000410000 */
[----:B------:R2:W2:Y:S01]  /*10590*/  MUFU.TANH R174, R178 ;  /* 0x000000b200ae7308 */ /* 0x0004a20000002400 */
[----:B---3--:R-:W-:Y:S09]  /*105a0*/  FMUL.FTZ R176, R30, c[0x0][0x2ec] ;  /* 0x0000bb001eb07a20 */ /* 0x008ff20000410000 */
[----:B------:R3:W3:Y:S01]  /*105b0*/  MUFU.TANH R170, R134 ;  /* 0x0000008600aa7308 */ /* 0x0006e20000002400 */
[----:B-1----:R-:W-:Y:S09]  /*105c0*/  FMUL.FTZ R179, R20, c[0x0][0x2ec] ;  /* 0x0000bb0014b37a20 */ /* 0x002ff20000410000 */
[----:B------:R1:W1:Y:S01]  /*105d0*/  MUFU.TANH R154, R180 ;  /* 0x000000b4009a7308 */ /* 0x0002620000002400 */
[----:B--2---:R-:W-:Y:S09]  /*105e0*/  FMUL.FTZ R178, R28, c[0x0][0x2ec] ;  /* 0x0000bb001cb27a20 */ /* 0x004ff20000410000 */
[----:B------:R2:W2:Y:S01]  /*105f0*/  MUFU.TANH R169, R132 ;  /* 0x0000008400a97308 */ /* 0x0004a20000002400 */
[----:B---3--:R-:W-:Y:S09]  /*10600*/  FMUL.FTZ R134, R31, c[0x0][0x2ec] ;  /* 0x0000bb001f867a20 */ /* 0x008ff20000410000 */
[----:B------:R3:W3:Y:S01]  /*10610*/  MUFU.TANH R158, R177 ;  /* 0x000000b1009e7308 */ /* 0x0006e20000002400 */
[----:B-1----:R-:W-:Y:S09]  /*10620*/  FMUL.FTZ R180, R64, c[0x0][0x2ec] ;  /* 0x0000bb0040b47a20 */ /* 0x002ff20000410000 */
[----:B------:R1:W1:Y:S01]  /*10630*/  MUFU.TANH R159, R176 ;  /* 0x000000b0009f7308 */ /* 0x0002620000002400 */
[----:B--2---:R-:W-:Y:S09]  /*10640*/  FMUL.FTZ R132, R27, c[0x0][0x2ec] ;  /* 0x0000bb001b847a20 */ /* 0x004ff20000410000 */
[----:B------:R2:W2:Y:S01]  /*10650*/  MUFU.TANH R167, R179 ;  /* 0x000000b300a77308 */ /* 0x0004a20000002400 */
[----:B---3--:R-:W-:Y:S09]  /*10660*/  MOV R177, R3 ;  /* 0x0000000300b17202 */ /* 0x008ff20000000f00 */
[----:B------:R3:W2:Y:S01]  /*10670*/  MUFU.TANH R155, R132 ;  /* 0x00000084009b7308 */ /* 0x0006a20000002400 */
[----:B-1----:R-:W-:Y:S09]  /*10680*/  MOV R176, R2 ;  /* 0x0000000200b07202 */ /* 0x002ff20000000f00 */
[----:B------:R3:W1:Y:S10]  /*10690*/  MUFU.TANH R166, R178 ;  /* 0x000000b200a67308 */ /* 0x0006740000002400 */
[----:B------:R3:W1:Y:S10]  /*106a0*/  MUFU.TANH R161, R134 ;  /* 0x0000008600a17308 */ /* 0x0006740000002400 */
[----:B------:R3:W1:Y:S10]  /*106b0*/  MUFU.TANH R162, R133 ;  /* 0x0000008500a27308 */ /* 0x0006740000002400 */
[----:B------:R-:W1:Y:S10]  /*106c0*/  MUFU.TANH R248, R248 ;  /* 0x000000f800f87308 */ /* 0x000e740000002400 */
[----:B------:R-:W1:Y:S10]  /*106d0*/  MUFU.TANH R244, R244 ;  /* 0x000000f400f47308 */ /* 0x000e740000002400 */
[----:B------:R3:W1:Y:S10]  /*106e0*/  MUFU.TANH R242, R41 ;  /* 0x0000002900f27308 */ /* 0x0006740000002400 */
[----:B------:R3:W1:Y:S10]  /*106f0*/  MUFU.TANH R245, R42 ;  /* 0x0000002a00f57308 */ /* 0x0006740000002400 */
[----:B------:R3:W1:Y:S10]  /*10700*/  MUFU.TANH R243, R43 ;  /* 0x0000002b00f37308 */ /* 0x0006740000002400 */
        /* <DEDUP_REMOVED lines=23> */
[----:B------:R3:W1:Y:S01]  /*10880*/  MUFU.TANH R133, R67 ;  /* 0x0000004300857308 */ /* 0x0006620000002400 */
[----:B------:R-:W-:-:S05]  /*10890*/  @!P1 BRA `(.L_x_828) ;  /* 0x00000c3000009947 */ /* 0x000fca0003800000 */
[----:B--2-4-:R-:W-:Y:S01]  /*108a0*/  ULDC.64 UR8, c[0x0][0x198] ;  /* 0x0000660000087ab9 */ /* 0x014fe20000000a00 */
[----:B------:R-:W-:Y:S02]  /*108b0*/  MOV R4, R231 ;  /* 0x000000e700047202 */ /* 0x000fe40000000f00 */
[----:B------:R-:W-:Y:S01]  /*108c0*/  MOV R2, R230 ;  /* 0x000000e600027202 */ /* 0x000fe20000000f00 */
[----:B------:R-:W-:-:S05]  /*108d0*/  @!P0 BRA `(.L_x_829) ;  /* 0x000003e000008947 */ /* 0x000fca0003800000 */
[----:B------:R-:W-:Y:S01]  /*108e0*/  IMAD.SHL.U32 R13, R219, 0x80, RZ ;  /* 0x00000080db0d7824 */ /* 0x000fe200078e00ff */
[----:B------:R-:W-:Y:S01]  /*108f0*/  IABS R2, c[0x0][0x2d0] ;  /* 0x0000b40000027a13 */ /* 0x000fe20000000000 */
[----:B------:R-:W-:Y:S02]  /*10900*/  UMOV UR8, UR6 ;  /* 0x0000000600087c82 */ /* 0x000fe40008000000 */
[----:B------:R-:W-:Y:S01]  /*10910*/  UMOV UR9, UR7 ;  /* 0x0000000700097c82 */ /* 0x000fe20008000000 */
[----:B------:R-:W2:Y:S01]  /*10920*/  I2F.RP R5, R2 ;  /* 0x0000000200057306 */ /* 0x000ea20000209400 */
[C---:B------:R-:W-:Y:S02]  /*10930*/  IADD3 R11, R13.reuse, -0x100, RZ ;  /* 0xffffff000d0b7810 */ /* 0x040fe40007ffe0ff */
[----:B------:R-:W-:Y:S02]  /*10940*/  IADD3 R13, R13, -0x80, RZ ;  /* 0xffffff800d0d7810 */ /* 0x000fe40007ffe0ff */
[----:B------:R-:W-:Y:S02]  /*10950*/  IABS R4, R11 ;  /* 0x0000000b00047213 */ /* 0x000fe40000000000 */
[----:B------:R-:W-:Y:S02]  /*10960*/  IABS R6, R13 ;  /* 0x0000000d00067213 */ /* 0x000fe40000000000 */
[----:B------:R-:W-:Y:S02]  /*10970*/  LOP3.LUT R11, R11, c[0x0][0x2d0], RZ, 0x3c, !PT ;  /* 0x0000b4000b0b7a12 */ /* 0x000fe400078e3cff */
[----:B------:R-:W-:Y:S01]  /*10980*/  LOP3.LUT R13, R13, c[0x0][0x2d0], RZ, 0x3c, !PT ;  /* 0x0000b4000d0d7a12 */ /* 0x000fe200078e3cff */
[----:B--2---:R-:W2:Y:S02]  /*10990*/  MUFU.RCP R3, R5 ;  /* 0x0000000500037308 */ /* 0x004ea40000001000 */
[----:B--2---:R-:W-:Y:S08]  /*109a0*/  IADD3 R14, R3, 0xffffffe, RZ ;  /* 0x0ffffffe030e7810 */ /* 0x004ff00007ffe0ff */
[----:B------:R-:W2:Y:S02]  /*109b0*/  F2I.FTZ.U32.TRUNC.NTZ R15, R14 ;  /* 0x0000000e000f7305 */ /* 0x000ea4000021f000 */
[--C-:B--2---:R-:W-:Y:S02]  /*109c0*/  IMAD.MOV R3, RZ, RZ, -R15.reuse ;  /* 0x000000ffff037224 */ /* 0x104fe400078e0a0f */
        /* <DEDUP_REMOVED lines=37> */
[----:B------:R-:W-:Y:S05]  /*10c20*/  SHF.R.S32.HI R3, RZ, 0x1f, R4 ;  /* 0x0000001fff037819 */ /* 0x000fea0000011404 */
[----:B------:R-:W-:Y:S02]  /*10c30*/  IMAD R2, R3, UR6, R2 ;  /* 0x0000000603027c24 */ /* 0x000fe4000f8e0202 */
[----:B--2---:R-:W-:Y:S02]  /*10c40*/  IMAD.IADD R7, R5, 0x1, -R6 ;  /* 0x0000000105077824 */ /* 0x004fe400078e0a06 */
[----:B------:R-:W-:Y:S03]  /*10c50*/  IMAD.WIDE.U32 R4, R4, UR6, RZ ;  /* 0x0000000604047c25 */ /* 0x000fe6000f8e00ff */
[----:B------:R-:W-:Y:S01]  /*10c60*/  SHF.R.S32.HI R3, RZ, 0x1f, R7 ;  /* 0x0000001fff037819 */ /* 0x000fe20000011407 */
[----:B------:R-:W-:Y:S04]  /*10c70*/  IMAD.IADD R5, R5, 0x1, R2 ;  /* 0x0000000105057824 */ /* 0x000fe800078e0202 */
[----:B------:R-:W-:Y:S02]  /*10c80*/  IMAD R2, R3, c[0x0][0x180], RZ ;  /* 0x0000600003027a24 */ /* 0x000fe400078e02ff */
[C---:B------:R-:W-:Y:S04]  /*10c90*/  IMAD.WIDE.U32 R4, R7.reuse, c[0x0][0x180], R4 ;  /* 0x0000600007047a25 */ /* 0x040fe800078e0004 */
[----:B------:R-:W-:Y:S04]  /*10ca0*/  IMAD R2, R7, c[0x0][0x184], R2 ;  /* 0x0000610007027a24 */ /* 0x000fe800078e0202 */
[----:B------:R-:W-:Y:S02]  /*10cb0*/  IMAD.IADD R2, R5, 0x1, R2 ;  /* 0x0000000105027824 */ /* 0x000fe400078e0202 */
.L_x_829:
        /* <DEDUP_REMOVED lines=88> */
[----:B------:R-:W-:Y:S01]  /*11240*/  IMAD.X R2, R214, 0x1, R4, P1 ;  /* 0x00000001d6027824 */ /* 0x000fe200008e0604 */
[C---:B------:R-:W-:Y:S01]  /*11250*/  @!P3 LEA R38, P1, R3.reuse, R234, 0x1 ;  /* 0x000000ea0326b211 */ /* 0x040fe200078208ff */
[----:B------:R-:W-:Y:S01]  /*11260*/  IMAD.MOV.U32 R234, RZ, RZ, R20 ;  /* 0x000000ffffea7224 */ /* 0x000fe200078e0014 */
[----:B------:R-:W-:Y:S01]  /*11270*/  @!PT LDS RZ, [RZ] ;  /* 0x00000000fffff984 */ /* 0x000fe20000000800 */
[----:B------:R-:W-:Y:S01]  /*11280*/  @!PT LDS RZ, [RZ] ;  /* 0x00000000fffff984 */ /* 0x000fe20000000800 */
[----:B------:R-:W-:Y:S01]  /*11290*/  @!PT LDS RZ, [RZ] ;  /* 0x00000000fffff984 */ /* 0x000fe20000000800 */
[----:B------:R2:W-:Y:S02]  /*112a0*/  @!P3 LDGSTS.E.BYPASS.LTC128B.128 [R220+0xa000], [R24.64+0x80] ;  /* 0x0a00008018dcbfae */ /* 0x0005e4000b901d4c */
[CCC-:B------:R-:W-:Y:S02]  /*112b0*/  @!P4 LEA.HI.X R35, R3.reuse, R235.reuse, R2.reuse, 0x1, P5 ;  /* 0x000000eb0323c211 */ /* 0x1c0fe400028f0c02 */
[----:B------:R2:W-:Y:S01]  /*112c0*/  @P4 STS.128 [R220+0x6800], RZ ;  /* 0x006800ffdc004388 */ /* 0x0005e20000000c00 */
[----:B------:R-:W-:Y:S01]  /*112d0*/  @!P3 LEA.HI.X R39, R3, R235, R2, 0x1, P1 ;  /* 0x000000eb0327b211 */ /* 0x000fe200008f0c02 */
[----:B------:R-:W-:Y:S02]  /*112e0*/  IMAD.MOV.U32 R235, RZ, RZ, R21 ;  /* 0x000000ffffeb7224 */ /* 0x000fe400078e0015 */
        /* <DEDUP_REMOVED lines=30> */
.L_x_828:
[----:B--2-4-:R-:W-:Y:S01]  /*114d0*/  FMNMX.FTZ R3, R164, R135, !PT ;  /* 0x00000087a4037209 */ /* 0x014fe20007810000 */
[----:B------:R-:W-:Y:S01]  /*114e0*/  LDSM.16.MT88.4 R20, [R202+0xc000] ;  /* 0x00c00000ca14783b */ /* 0x000fe20000004200 */
        /* <DEDUP_REMOVED lines=10> */
[----:B------:R-:W-:Y:S01]  /*11590*/  FMNMX.FTZ R3, R150, R3, !PT ;  /* 0x0000000396037209 */ /* 0x000fe20007810000 */
[----:B------:R-:W-:Y:S01]  /*115a0*/  LDSM.16.MT88.4 R36, [R200+0xc000] ;  /* 0x00c00000c824783b */ /* 0x000fe20000004200 */
[----:B------:R-:W-:Y:S02]  /*115b0*/  FMNMX.FTZ R2, R147, R2, !PT ;  /* 0x0000000293027209 */ /* 0x000fe40007810000 */
[----:B------:R-:W-:Y:S02]  /*115c0*/  FMNMX.FTZ R4, R146, R3, !PT ;  /* 0x0000000392047209 */ /* 0x000fe40007810000 */
[----:B------:R-:W-:Y:S02]  /*115d0*/  FMNMX.FTZ R2, R153, R2, !PT ;  /* 0x0000000299027209 */ /* 0x000fe40007810000 */
[----:B------:R-:W-:Y:S01]  /*115e0*/  FMNMX.FTZ R4, R175, R4, !PT ;  /* 0x00000004af047209 */ /* 0x000fe20007810000 */
[----:B---3--:R-:W-:Y:S01]  /*115f0*/  LDSM.16.MT88.4 R44, [R204+0x10000] ;  /* 0x01000000cc2c783b */ /* 0x008fe20000004200 */
        /* <DEDUP_REMOVED lines=13> */
[----:B-1----:R-:W-:Y:S02]  /*116d0*/  FMNMX.FTZ R13, R166, R13, !PT ;  /* 0x0000000da60d7209 */ /* 0x002fe40007810000 */
        /* <DEDUP_REMOVED lines=38> */
[----:B------:R-:W-:Y:S01]  /*11940*/  FMNMX.FTZ R7, R133, R2, !PT ;  /* 0x0000000285077209 */ /* 0x000fe20007810000 */
[----:B------:R-:W-:Y:S08]  /*11950*/  LDSM.16.MT88.4 R12, [R204+0xc000] ;  /* 0x00c00000cc0c783b */ /* 0x000ff00000004200 */
[----:B------:R-:W-:Y:S08]  /*11960*/  SHFL.BFLY PT, R6, R5, 0x2, 0x1f ;  /* 0x0c401f0005067f89 */ /* 0x000ff000000e0000 */
[----:B------:R-:W1:Y:S02]  /*11970*/  SHFL.BFLY PT, R2, R7, 0x2, 0x1f ;  /* 0x0c401f0007027f89 */ /* 0x000e6400000e0000 */
[----:B-1----:R-:W-:Y:S02]  /*11980*/  FMNMX.FTZ R4, R7, R2, !PT ;  /* 0x0000000207047209 */ /* 0x002fe40007810000 */
[----:B------:R-:W-:Y:S04]  /*11990*/  FMNMX.FTZ R11, R5, R6, !PT ;  /* 0x00000006050b7209 */ /* 0x000fe80007810000 */
[----:B------:R-:W1:Y:S08]  /*119a0*/  SHFL.BFLY PT, R3, R4, 0x1, 0x1f ;  /* 0x0c201f0004037f89 */ /* 0x000e7000000e0000 */
[----:B------:R-:W2:Y:S01]  /*119b0*/  SHFL.BFLY PT, R132, R11, 0x1, 0x1f ;  /* 0x0c201f000b847f89 */ /* 0x000ea200000e0000 */
[----:B-1----:R-:W-:Y:S05]  /*119c0*/  FMNMX.FTZ R3, R4, R3, !PT ;  /* 0x0000000304037209 */ /* 0x002fea0007810000 */
[C---:B------:R-:W-:Y:S02]  /*119d0*/  FMUL.FTZ R144, R3.reuse, c[0x0][0x23c] ;  /* 0x00008f0003907a20 */ /* 0x040fe40000410000 */
[----:B------:R-:W-:Y:S01]  /*119e0*/  FADD.FTZ R5, -R3, R0 ;  /* 0x0000000003057221 */ /* 0x000fe20000010100 */
[----:B--2---:R-:W-:Y:S03]  /*119f0*/  FMNMX.FTZ R132, R11, R132, !PT ;  /* 0x000000840b847209 */ /* 0x004fe60007810000 */
[----:B------:R-:W-:Y:S01]  /*11a00*/  FMUL.FTZ R0, R5, c[0x0][0x23c] ;  /* 0x00008f0005007a20 */ /* 0x000fe20000410000 */
[C---:B------:R-:W-:Y:S01]  /*11a10*/  FSETP.NEU.FTZ.AND P1, PT, R132.reuse, -INF , PT ;  /* 0xff8000008400780b */ /* 0x040fe20003f3d000 */
[C---:B------:R-:W-:Y:S02]  /*11a20*/  FMUL.FTZ R145, R132.reuse, c[0x0][0x23c] ;  /* 0x00008f0084917a20 */ /* 0x040fe40000410000 */
[----:B------:R-:W-:Y:S01]  /*11a30*/  FADD.FTZ R2, -R132, R135 ;  /* 0x0000008784027221 */ /* 0x000fe20000010100 */
[----:B------:R-:W-:Y:S01]  /*11a40*/  MOV R135, R132 ;  /* 0x0000008400877202 */ /* 0x000fe20000000f00 */
[----:B------:R-:W1:Y:S01]  /*11a50*/  MUFU.EX2 R0, R0 ;  /* 0x0000000000007308 */ /* 0x000e620000000800 */
[----:B------:R-:W-:Y:S01]  /*11a60*/  FSEL R145, R145, RZ, P1 ;  /* 0x000000ff91917208 */ /* 0x000fe20000800000 */
[----:B------:R-:W-:Y:S01]  /*11a70*/  FMUL.FTZ R6, R2, c[0x0][0x23c] ;  /* 0x00008f0002067a20 */ /* 0x000fe20000410000 */
[----:B------:R-:W-:Y:S03]  /*11a80*/  FSETP.NEU.FTZ.AND P1, PT, R3, -INF , PT ;  /* 0xff8000000300780b */ /* 0x000fe60003f3d000 */
[--C-:B------:R-:W-:Y:S01]  /*11a90*/  FFMA.FTZ R139, R8, c[0x0][0x23c], -R145.reuse ;  /* 0x00008f00088b7a23 */ /* 0x100fe20000010891 */
[----:B------:R-:W-:Y:S01]  /*11aa0*/  FSEL R144, R144, RZ, P1 ;  /* 0x000000ff90907208 */ /* 0x000fe20000800000 */
[--C-:B------:R-:W-:Y:S01]  /*11ab0*/  FFMA.FTZ R142, R164, c[0x0][0x23c], -R145.reuse ;  /* 0x00008f00a48e7a23 */ /* 0x100fe20000010891 */
[C---:B------:R-:W-:Y:S01]  /*11ac0*/  ISETP.GT.AND P1, PT, R219.reuse, 0x1, PT ;  /* 0x00000001db00780c */ /* 0x040fe20003f24270 */
[--C-:B------:R-:W-:Y:S01]  /*11ad0*/  FFMA.FTZ R141, R160, c[0x0][0x23c], -R145.reuse ;  /* 0x00008f00a08d7a23 */ /* 0x100fe20000010891 */
[----:B------:R-:W2:Y:S01]  /*11ae0*/  MUFU.EX2 R2, R6 ;  /* 0x0000000600027308 */ /* 0x000ea20000000800 */
[--C-:B------:R-:W-:Y:S01]  /*11af0*/  FFMA.FTZ R137, R10, c[0x0][0x23c], -R144.reuse ;  /* 0x00008f000a897a23 */ /* 0x100fe20000010890 */
[----:B------:R-:W-:Y:S01]  /*11b00*/  IADD3 R219, R219, -0x1, RZ ;  /* 0xffffffffdbdb7810 */ /* 0x000fe20007ffe0ff */
[--C-:B------:R-:W-:Y:S02]  /*11b10*/  FFMA.FTZ R136, R9, c[0x0][0x23c], -R144.reuse ;  /* 0x00008f0009887a23 */ /* 0x100fe40000010890 */
[--C-:B------:R-:W-:Y:S02]  /*11b20*/  FFMA.FTZ R143, R156, c[0x0][0x23c], -R144.reuse ;  /* 0x00008f009c8f7a23 */ /* 0x100fe40000010890 */
[--C-:B------:R-:W-:Y:S02]  /*11b30*/  FFMA.FTZ R138, R151, c[0x0][0x23c], -R144.reuse ;  /* 0x00008f00978a7a23 */ /* 0x100fe40000010890 */
[--C-:B------:R-:W-:Y:S01]  /*11b40*/  FFMA.FTZ R140, R149, c[0x0][0x23c], -R145.reuse ;  /* 0x00008f00958c7a23 */ /* 0x100fe20000010891 */
[----:B------:R-:W-:Y:S01]  /*11b50*/  MUFU.EX2 R142, R142 ;  /* 0x0000008e008e7308 */ /* 0x000fe20000000800 */
[--C-:B------:R-:W-:Y:S02]  /*11b60*/  FFMA.FTZ R148, R167, c[0x0][0x23c], -R145.reuse ;  /* 0x00008f00a7947a23 */ /* 0x100fe40000010891 */
[C---:B-1----:R-:W-:Y:S02]  /*11b70*/  FMUL.FTZ R7, R0.reuse, R131 ;  /* 0x0000008300077220 */ /* 0x042fe40000410000 */
[C---:B------:R-:W-:Y:S02]  /*11b80*/  FMUL.FTZ R10, R0.reuse, R126 ;  /* 0x0000007e000a7220 */ /* 0x040fe40000410000 */
[C---:B------:R-:W-:Y:S02]  /*11b90*/  FMUL.FTZ R11, R0.reuse, R127 ;  /* 0x0000007f000b7220 */ /* 0x040fe40000410000 */
[C---:B------:R-:W-:Y:S01]  /*11ba0*/  FMUL.FTZ R18, R0.reuse, R118 ;  /* 0x0000007600127220 */ /* 0x040fe20000410000 */
[----:B------:R-:W1:Y:S01]  /*11bb0*/  MUFU.EX2 R141, R141 ;  /* 0x0000008d008d7308 */ /* 0x000e620000000800 */
[C---:B------:R-:W-:Y:S02]  /*11bc0*/  FMUL.FTZ R19, R0.reuse, R119 ;  /* 0x0000007700137220 */ /* 0x040fe40000410000 */
[----:B------:R-:W-:Y:S02]  /*11bd0*/  FMUL.FTZ R26, R0, R110 ;  /* 0x0000006e001a7220 */ /* 0x000fe40000410000 */
[C---:B--2---:R-:W-:Y:S02]  /*11be0*/  FMUL.FTZ R4, R2.reuse, R128 ;  /* 0x0000008002047220 */ /* 0x044fe40000410000 */
[----:B------:R-:W-:Y:S02]  /*11bf0*/  FMUL.FTZ R5, R2, R129 ;  /* 0x0000008102057220 */ /* 0x000fe40000410000 */
[----:B------:R-:W-:Y:S01]  /*11c00*/  FMUL.FTZ R6, R0, R130 ;  /* 0x0000008200067220 */ /* 0x000fe20000410000 */
[----:B------:R-:W-:Y:S01]  /*11c10*/  MUFU.EX2 R143, R143 ;  /* 0x0000008f008f7308 */ /* 0x000fe20000000800 */
[C---:B------:R-:W-:Y:S02]  /*11c20*/  FMUL.FTZ R8, R2.reuse, R124 ;  /* 0x0000007c02087220 */ /* 0x040fe40000410000 */
[C---:B------:R-:W-:Y:S02]  /*11c30*/  FMUL.FTZ R9, R2.reuse, R125 ;  /* 0x0000007d02097220 */ /* 0x040fe40000410000 */
[C---:B------:R-:W-:Y:S01]  /*11c40*/  FMUL.FTZ R16, R2.reuse, R116 ;  /* 0x0000007402107220 */ /* 0x040fe20000410000 */
[----:B------:R-:W-:Y:S01]  /*11c50*/  LDSM.16.MT88.4 R124, [R204+0xf800] ;  /* 0x00f80000cc7c783b */ /* 0x000fe20000004200 */
[C---:B------:R-:W-:Y:S02]  /*11c60*/  FMUL.FTZ R17, R2.reuse, R117 ;  /* 0x0000007502117220 */ /* 0x040fe40000410000 */
[C---:B------:R-:W-:Y:S01]  /*11c70*/  FMUL.FTZ R24, R2.reuse, R108 ;  /* 0x0000006c02187220 */ /* 0x040fe20000410000 */
[----:B------:R-:W2:Y:S01]  /*11c80*/  MUFU.EX2 R138, R138 ;  /* 0x0000008a008a7308 */ /* 0x000ea20000000800 */
[----:B------:R-:W-:Y:S02]  /*11c90*/  FMUL.FTZ R25, R2, R109 ;  /* 0x0000006d02197220 */ /* 0x000fe40000410000 */
[----:B------:R-:W-:Y:S01]  /*11ca0*/  FMUL.FTZ R27, R0, R111 ;  /* 0x0000006f001b7220 */ /* 0x000fe20000410000 */
[----:B-1----:R-:W-:Y:S01]  /*11cb0*/  F2FP.BF16.PACK_AB R128, R141, R142 ;  /* 0x0000008e8d80723e */ /* 0x002fe200000010ff */
[C---:B------:R-:W-:Y:S01]  /*11cc0*/  FMUL.FTZ R32, R2.reuse, R100 ;  /* 0x0000006402207220 */ /* 0x040fe20000410000 */
[----:B------:R-:W-:Y:S01]  /*11cd0*/  LDSM.16.MT88.4 R116, [R202+0xf800] ;  /* 0x00f80000ca74783b */ /* 0x000fe20000004200 */
[----:B------:R-:W-:Y:S02]  /*11ce0*/  FMUL.FTZ R33, R2, R101 ;  /* 0x0000006502217220 */ /* 0x000fe40000410000 */
[C---:B------:R-:W-:Y:S01]  /*11cf0*/  FMUL.FTZ R34, R0.reuse, R102 ;  /* 0x0000006600227220 */ /* 0x040fe20000410000 */
[----:B------:R-:W-:Y:S01]  /*11d00*/  MUFU.EX2 R140, R140 ;  /* 0x0000008c008c7308 */ /* 0x000fe20000000800 */
[----:B------:R-:W-:Y:S02]  /*11d10*/  FMUL.FTZ R35, R0, R103 ;  /* 0x0000006700237220 */ /* 0x000fe40000410000 */
[C---:B------:R-:W-:Y:S01]  /*11d20*/  FMUL.FTZ R40, R2.reuse, R92 ;  /* 0x0000005c02287220 */ /* 0x040fe20000410000 */
[----:B------:R-:W-:Y:S01]  /*11d30*/  LDSM.16.MT88.4 R108, [R201+0xf800] ;  /* 0x00f80000c96c783b */ /* 0x000fe20000004200 */
[----:B------:R-:W-:Y:S02]  /*11d40*/  FMUL.FTZ R41, R2, R93 ;  /* 0x0000005d02297220 */ /* 0x000fe40000410000 */
[C---:B------:R-:W-:Y:S02]  /*11d50*/  FMUL.FTZ R42, R0.reuse, R94 ;  /* 0x0000005e002a7220 */ /* 0x040fe40000410000 */
[----:B------:R-:W-:Y:S01]  /*11d60*/  FMUL.FTZ R43, R0, R95 ;  /* 0x0000005f002b7220 */ /* 0x000fe20000410000 */
[----:B------:R-:W1:Y:S01]  /*11d70*/  MUFU.EX2 R139, R139 ;  /* 0x0000008b008b7308 */ /* 0x000e620000000800 */
[C---:B------:R-:W-:Y:S01]  /*11d80*/  FMUL.FTZ R48, R2.reuse, R84 ;  /* 0x0000005402307220 */ /* 0x040fe20000410000 */
[----:B------:R-:W-:Y:S01]  /*11d90*/  LDSM.16.MT88.4 R92, [R200+0x11000] ;  /* 0x01100000c85c783b */ /* 0x000fe20000004200 */
[----:B------:R-:W-:Y:S01]  /*11da0*/  FMUL.FTZ R49, R2, R85 ;  /* 0x0000005502317220 */ /* 0x000fe20000410000 */
[----:B--2---:R-:W-:Y:S01]  /*11db0*/  F2FP.BF16.PACK_AB R129, R138, R143 ;  /* 0x0000008f8a81723e */ /* 0x004fe200000010ff */
[C---:B------:R-:W-:Y:S02]  /*11dc0*/  FMUL.FTZ R50, R0.reuse, R86 ;  /* 0x0000005600327220 */ /* 0x040fe40000410000 */
[----:B------:R-:W-:Y:S02]  /*11dd0*/  FMUL.FTZ R51, R0, R87 ;  /* 0x0000005700337220 */ /* 0x000fe40000410000 */
[C---:B------:R-:W-:Y:S01]  /*11de0*/  FMUL.FTZ R56, R2.reuse, R76 ;  /* 0x0000004c02387220 */ /* 0x040fe20000410000 */
[----:B------:R-:W-:Y:S01]  /*11df0*/  MUFU.EX2 R137, R137 ;  /* 0x0000008900897308 */ /* 0x000fe20000000800 */
[----:B------:R-:W2:Y:S01]  /*11e00*/  LDSM.16.MT88.4 R84, [R200+0x10000] ;  /* 0x01000000c854783b */ /* 0x000ea20000004200 */
[----:B------:R-:W-:Y:S02]  /*11e10*/  FMUL.FTZ R57, R2, R77 ;  /* 0x0000004d02397220 */ /* 0x000fe40000410000 */
[C---:B------:R-:W-:Y:S02]  /*11e20*/  FMUL.FTZ R58, R0.reuse, R78 ;  /* 0x0000004e003a7220 */ /* 0x040fe40000410000 */
[----:B------:R-:W-:Y:S02]  /*11e30*/  FMUL.FTZ R59, R0, R79 ;  /* 0x0000004f003b7220 */ /* 0x000fe40000410000 */
[C---:B------:R-:W-:Y:S01]  /*11e40*/  FMUL.FTZ R64, R2.reuse, R68 ;  /* 0x0000004402407220 */ /* 0x040fe20000410000 */
[----:B------:R-:W3:Y:S01]  /*11e50*/  LDSM.16.MT88.4 R76, [R204+0xc800] ;  /* 0x00c80000cc4c783b */ /* 0x000ee20000004200 */
[----:B------:R-:W4:Y:S01]  /*11e60*/  MUFU.EX2 R136, R136 ;  /* 0x0000008800887308 */ /* 0x000f220000000800 */
[----:B------:R-:W-:Y:S02]  /*11e70*/  FMUL.FTZ R65, R2, R69 ;  /* 0x0000004502417220 */ /* 0x000fe40000410000 */
[C---:B------:R-:W-:Y:S01]  /*11e80*/  FMUL.FTZ R66, R0.reuse, R70 ;  /* 0x0000004600427220 */ /* 0x040fe20000410000 */
[----:B-1----:R-:W-:Y:S01]  /*11e90*/  F2FP.BF16.PACK_AB R130, R139, R140 ;  /* 0x0000008c8b82723e */ /* 0x002fe200000010ff */
[----:B------:R-:W-:Y:S02]  /*11ea0*/  FMUL.FTZ R67, R0, R71 ;  /* 0x0000004700437220 */ /* 0x000fe40000410000 */
[----:B------:R-:W-:Y:S01]  /*11eb0*/  LDSM.16.MT88.4 R100, [R200+0xf800] ;  /* 0x00f80000c864783b */ /* 0x000fe20000004200 */
[--C-:B------:R-:W-:Y:S02]  /*11ec0*/  FFMA.FTZ R149, R174, c[0x0][0x23c], -R145.reuse ;  /* 0x00008f00ae957a23 */ /* 0x100fe40000010891 */
[----:B------:R-:W-:Y:S01]  /*11ed0*/  MUFU.EX2 R148, R148 ;  /* 0x0000009400947308 */ /* 0x000fe20000000800 */
[--C-:B------:R-:W-:Y:S02]  /*11ee0*/  FFMA.FTZ R151, R163, c[0x0][0x23c], -R144.reuse ;  /* 0x00008f00a3977a23 */ /* 0x100fe40000010890 */
[--C-:B------:R-:W-:Y:S02]  /*11ef0*/  FFMA.FTZ R152, R170, c[0x0][0x23c], -R145.reuse ;  /* 0x00008f00aa987a23 */ /* 0x100fe40000010891 */
[--C-:B------:R-:W-:Y:S02]  /*11f00*/  FFMA.FTZ R155, R155, c[0x0][0x23c], -R144.reuse ;  /* 0x00008f009b9b7a23 */ /* 0x100fe40000010890 */
[--C-:B------:R-:W-:Y:S02]  /*11f10*/  FFMA.FTZ R156, R158, c[0x0][0x23c], -R145.reuse ;  /* 0x00008f009e9c7a23 */ /* 0x100fe40000010891 */
[--C-:B------:R-:W-:Y:S01]  /*11f20*/  FFMA.FTZ R159, R159, c[0x0][0x23c], -R144.reuse ;  /* 0x00008f009f9f7a23 */ /* 0x100fe20000010890 */
[----:B------:R-:W-:Y:S01]  /*11f30*/  MUFU.EX2 R149, R149 ;  /* 0x0000009500957308 */ /* 0x000fe20000000800 */
[--C-:B------:R-:W-:Y:S02]  /*11f40*/  FFMA.FTZ R158, R161, c[0x0][0x23c], -R144.reuse ;  /* 0x00008f00a19e7a23 */ /* 0x100fe40000010890 */
[--C-:B------:R-:W-:Y:S01]  /*11f50*/  FFMA.FTZ R160, R162, c[0x0][0x23c], -R145.reuse ;  /* 0x00008f00a2a07a23 */ /* 0x100fe20000010891 */
[----:B----4-:R-:W-:Y:S01]  /*11f60*/  F2FP.BF16.PACK_AB R131, R136, R137 ;  /* 0x000000898883723e */ /* 0x010fe200000010ff */
[--C-:B------:R-:W-:Y:S02]  /*11f70*/  FFMA.FTZ R161, R252, c[0x0][0x23c], -R145.reuse ;  /* 0x00008f00fca17a23 */ /* 0x100fe40000010891 */
[--C-:B------:R-:W-:Y:S02]  /*11f80*/  FFMA.FTZ R162, R250, c[0x0][0x23c], -R144.reuse ;  /* 0x00008f00faa27a23 */ /* 0x100fe40000010890 */
[--C-:B------:R-:W-:Y:S01]  /*11f90*/  FFMA.FTZ R163, R251, c[0x0][0x23c], -R144.reuse ;  /* 0x00008f00fba37a23 */ /* 0x100fe20000010890 */
[----:B------:R-:W-:Y:S01]  /*11fa0*/  MUFU.EX2 R151, R151 ;  /* 0x0000009700977308 */ /* 0x000fe20000000800 */
[C---:B------:R-:W-:Y:S05]  /*11fb0*/  HMMA.16816.F32.BF16 R4, R128.reuse, R12, R4 ;  /* 0x0000000c8004723c */ /* 0x040fea0000041804 */
[--C-:B------:R-:W-:Y:S02]  /*11fc0*/  FFMA.FTZ R164, R246, c[0x0][0x23c], -R145.reuse ;  /* 0x00008f00f6a47a23 */ /* 0x100fe40000010891 */
[C---:B------:R-:W-:Y:S01]  /*11fd0*/  FMUL.FTZ R12, R2.reuse, R120 ;  /* 0x00000078020c7220 */ /* 0x040fe20000410000 */
[C---:B------:R-:W-:Y:S01]  /*11fe0*/  HMMA.16816.F32.BF16 R8, R128.reuse, R14, R8 ;  /* 0x0000000e8008723c */ /* 0x040fe20000041808 */
[----:B------:R-:W-:Y:S03]  /*11ff0*/  MUFU.EX2 R152, R152 ;  /* 0x0000009800987308 */ /* 0x000fe60000000800 */
[----:B------:R-:W-:Y:S02]  /*12000*/  FMUL.FTZ R13, R2, R121 ;  /* 0x00000079020d7220 */ /* 0x000fe40000410000 */
[--C-:B------:R-:W-:Y:S02]  /*12010*/  FFMA.FTZ R167, R249, c[0x0][0x23c], -R144.reuse ;  /* 0x00008f00f9a77a23 */ /* 0x100fe40000010890 */
[C---:B------:R-:W-:Y:S03]  /*12020*/  FMUL.FTZ R14, R0.reuse, R122 ;  /* 0x0000007a000e7220 */ /* 0x040fe60000410000 */
[----:B------:R-:W-:Y:S01]  /*12030*/  MUFU.EX2 R155, R155 ;  /* 0x0000009b009b7308 */ /* 0x000fe20000000800 */
[----:B------:R-:W-:Y:S02]  /*12040*/  FMUL.FTZ R15, R0, R123 ;  /* 0x0000007b000f7220 */ /* 0x000fe40000410000 */
[--C-:B------:R-:W-:Y:S02]  /*12050*/  FFMA.FTZ R168, R244, c[0x0][0x23c], -R145.reuse ;  /* 0x00008f00f4a87a23 */ /* 0x100fe40000010891 */
[--C-:B------:R-:W-:Y:S02]  /*12060*/  FFMA.FTZ R170, R245, c[0x0][0x23c], -R144.reuse ;  /* 0x00008f00f5aa7a23 */ /* 0x100fe40000010890 */
[--C-:B------:R-:W-:Y:S01]  /*12070*/  FFMA.FTZ R172, R240, c[0x0][0x23c], -R145.reuse ;  /* 0x00008f00f0ac7a23 */ /* 0x100fe20000010891 */
[C---:B------:R-:W-:Y:S02]  /*12080*/  HMMA.16816.F32.BF16 R12, R128.reuse, R20, R12 ;  /* 0x00000014800c723c */ /* 0x040fe4000004180c */
[----:B------:R-:W-:Y:S01]  /*12090*/  MUFU.EX2 R156, R156 ;  /* 0x0000009c009c7308 */ /* 0x000fe20000000800 */
[--C-:B------:R-:W-:Y:S02]  /*120a0*/  FFMA.FTZ R174, R241, c[0x0][0x23c], -R144.reuse ;  /* 0x00008f00f1ae7a23 */ /* 0x100fe40000010890 */
[--C-:B------:R-:W-:Y:S02]  /*120b0*/  FFMA.FTZ R192, R236, c[0x0][0x23c], -R145.reuse ;  /* 0x00008f00ecc07a23 */ /* 0x100fe40000010891 */
[C---:B------:R-:W-:Y:S01]  /*120c0*/  FMUL.FTZ R20, R2.reuse, R112 ;  /* 0x0000007002147220 */ /* 0x040fe20000410000 */
[C---:B------:R-:W-:Y:S04]  /*120d0*/  HMMA.16816.F32.BF16 R16, R128.reuse, R22, R16 ;  /* 0x000000168010723c */ /* 0x040fe80000041810 */
[----:B------:R-:W-:Y:S01]  /*120e0*/  FMUL.FTZ R21, R2, R113 ;  /* 0x0000007102157220 */ /* 0x000fe20000410000 */
[----:B------:R-:W-:Y:S01]  /*120f0*/  MUFU.EX2 R159, R159 ;  /* 0x0000009f009f7308 */ /* 0x000fe20000000800 */
[--C-:B------:R-:W-:Y:S02]  /*12100*/  FFMA.FTZ R113, R175, c[0x0][0x23c], -R145.reuse ;  /* 0x00008f00af717a23 */ /* 0x100fe40000010891 */
[C---:B------:R-:W-:Y:S04]  /*12110*/  FMUL.FTZ R22, R0.reuse, R114 ;  /* 0x0000007200167220 */ /* 0x040fe80000410000 */
[----:B------:R-:W-:Y:S02]  /*12120*/  FMUL.FTZ R23, R0, R115 ;  /* 0x0000007300177220 */ /* 0x000fe40000410000 */
[--C-:B------:R-:W-:Y:S01]  /*12130*/  FFMA.FTZ R112, R171, c[0x0][0x23c], -R144.reuse ;  /* 0x00008f00ab707a23 */ /* 0x100fe20000010890 */
[----:B------:R-:W-:Y:S01]  /*12140*/  MUFU.EX2 R113, R113 ;  /* 0x0000007100717308 */ /* 0x000fe20000000800 */
[--C-:B------:R-:W-:Y:S02]  /*12150*/  FFMA.FTZ R171, R243, c[0x0][0x23c], -R144.reuse ;  /* 0x00008f00f3ab7a23 */ /* 0x100fe40000010890 */
[--C-:B------:R-:W-:Y:S01]  /*12160*/  FFMA.FTZ R175, R199, c[0x0][0x23c], -R144.reuse ;  /* 0x00008f00c7af7a23 */ /* 0x100fe20000010890 */
[C---:B------:R-:W-:Y:S03]  /*12170*/  HMMA.16816.F32.BF16 R20, R128.reuse, R28, R20 ;  /* 0x0000001c8014723c */ /* 0x040fe60000041814 */
[--C-:B------:R-:W-:Y:S02]  /*12180*/  FFMA.FTZ R193, R198, c[0x0][0x23c], -R145.reuse ;  /* 0x00008f00c6c17a23 */ /* 0x100fe40000010891 */
[--C-:B------:R-:W-:Y:S01]  /*12190*/  FFMA.FTZ R194, R197, c[0x0][0x23c], -R144.reuse ;  /* 0x00008f00c5c27a23 */ /* 0x100fe20000010890 */
[----:B------:R-:W-:Y:S01]  /*121a0*/  MUFU.EX2 R112, R112 ;  /* 0x0000007000707308 */ /* 0x000fe20000000800 */
[C---:B------:R-:W-:Y:S01]  /*121b0*/  FMUL.FTZ R28, R2.reuse, R104 ;  /* 0x00000068021c7220 */ /* 0x040fe20000410000 */
[C---:B------:R-:W-:Y:S04]  /*121c0*/  HMMA.16816.F32.BF16 R24, R128.reuse, R30, R24 ;  /* 0x0000001e8018723c */ /* 0x040fe80000041818 */
[----:B------:R-:W-:Y:S02]  /*121d0*/  FMUL.FTZ R29, R2, R105 ;  /* 0x00000069021d7220 */ /* 0x000fe40000410000 */
[--C-:B------:R-:W-:Y:S02]  /*121e0*/  FFMA.FTZ R104, R150, c[0x0][0x23c], -R145.reuse ;  /* 0x00008f0096687a23 */ /* 0x100fe40000010891 */
[C---:B------:R-:W-:Y:S01]  /*121f0*/  FMUL.FTZ R30, R0.reuse, R106 ;  /* 0x0000006a001e7220 */ /* 0x040fe20000410000 */
[----:B------:R-:W-:Y:S03]  /*12200*/  MUFU.EX2 R158, R158 ;  /* 0x0000009e009e7308 */ /* 0x000fe60000000800 */
[----:B------:R-:W-:Y:S02]  /*12210*/  FMUL.FTZ R31, R0, R107 ;  /* 0x0000006b001f7220 */ /* 0x000fe40000410000 */
[--C-:B------:R-:W-:Y:S02]  /*12220*/  FFMA.FTZ R105, R146, c[0x0][0x23c], -R145.reuse ;  /* 0x00008f0092697a23 */ /* 0x100fe40000010891 */
[--C-:B------:R-:W-:Y:S02]  /*12230*/  FFMA.FTZ R146, R173, c[0x0][0x23c], -R145.reuse ;  /* 0x00008f00ad927a23 */ /* 0x100fe40000010891 */
[--C-:B------:R-:W-:Y:S01]  /*12240*/  FFMA.FTZ R107, R147, c[0x0][0x23c], -R144.reuse ;  /* 0x00008f00936b7a23 */ /* 0x100fe20000010890 */
[C---:B------:R-:W-:Y:S01]  /*12250*/  HMMA.16816.F32.BF16 R28, R128.reuse, R36, R28 ;  /* 0x00000024801c723c */ /* 0x040fe2000004181c */
[----:B------:R-:W-:Y:S02]  /*12260*/  MUFU.EX2 R104, R104 ;  /* 0x0000006800687308 */ /* 0x000fe40000000800 */
[--C-:B------:R-:W-:Y:S02]  /*12270*/  FFMA.FTZ R106, R153, c[0x0][0x23c], -R144.reuse ;  /* 0x00008f00996a7a23 */ /* 0x100fe40000010890 */
[--C-:B------:R-:W-:Y:S02]  /*12280*/  FFMA.FTZ R147, R169, c[0x0][0x23c], -R144.reuse ;  /* 0x00008f00a9937a23 */ /* 0x100fe40000010890 */
[C---:B------:R-:W-:Y:S01]  /*12290*/  FMUL.FTZ R36, R2.reuse, R96 ;  /* 0x0000006002247220 */ /* 0x040fe20000410000 */
[C---:B------:R-:W-:Y:S03]  /*122a0*/  HMMA.16816.F32.BF16 R32, R128.reuse, R38, R32 ;  /* 0x000000268020723c */ /* 0x040fe60000041820 */
[----:B------:R-:W1:Y:S01]  /*122b0*/  MUFU.EX2 R146, R146 ;  /* 0x0000009200927308 */ /* 0x000e620000000800 */
[----:B------:R-:W-:Y:S02]  /*122c0*/  FMUL.FTZ R37, R2, R97 ;  /* 0x0000006102257220 */ /* 0x000fe40000410000 */
[--C-:B------:R-:W-:Y:S02]  /*122d0*/  FFMA.FTZ R150, R165, c[0x0][0x23c], -R144.reuse ;  /* 0x00008f00a5967a23 */ /* 0x100fe40000010890 */
[C---:B------:R-:W-:Y:S04]  /*122e0*/  FMUL.FTZ R38, R0.reuse, R98 ;  /* 0x0000006200267220 */ /* 0x040fe80000410000 */
[----:B------:R-:W-:Y:S01]  /*122f0*/  FMUL.FTZ R39, R0, R99 ;  /* 0x0000006300277220 */ /* 0x000fe20000410000 */
[----:B------:R-:W4:Y:S01]  /*12300*/  MUFU.EX2 R105, R105 ;  /* 0x0000006900697308 */ /* 0x000f220000000800 */
[----:B------:R-:W-:Y:S01]  /*12310*/  LDSM.16.MT88.4 R96, [R200+0x13000] ;  /* 0x01300000c860783b */ /* 0x000fe20000004200 */
[--C-:B------:R-:W-:Y:S02]  /*12320*/  FFMA.FTZ R153, R154, c[0x0][0x23c], -R145.reuse ;  /* 0x00008f009a997a23 */ /* 0x100fe40000010891 */
[--C-:B------:R-:W-:Y:S02]  /*12330*/  FFMA.FTZ R154, R157, c[0x0][0x23c], -R144.reuse ;  /* 0x00008f009d9a7a23 */ /* 0x100fe40000010890 */
[C---:B------:R-:W-:Y:S03]  /*12340*/  HMMA.16816.F32.BF16 R36, R128.reuse, R44, R36 ;  /* 0x0000002c8024723c */ /* 0x040fe60000041824 */
[--C-:B------:R-:W-:Y:S01]  /*12350*/  FFMA.FTZ R157, R166, c[0x0][0x23c], -R145.reuse ;  /* 0x00008f00a69d7a23 */ /* 0x100fe20000010891 */
[----:B------:R-:W-:Y:S01]  /*12360*/  MUFU.EX2 R107, R107 ;  /* 0x0000006b006b7308 */ /* 0x000fe20000000800 */
[--C-:B------:R-:W-:Y:S02]  /*12370*/  FFMA.FTZ R165, R248, c[0x0][0x23c], -R145.reuse ;  /* 0x00008f00f8a57a23 */ /* 0x100fe40000010891 */
[C---:B------:R-:W-:Y:S01]  /*12380*/  FMUL.FTZ R44, R2.reuse, R88 ;  /* 0x00000058022c7220 */ /* 0x040fe20000410000 */
[C---:B------:R-:W-:Y:S04]  /*12390*/  HMMA.16816.F32.BF16 R40, R128.reuse, R46, R40 ;  /* 0x0000002e8028723c */ /* 0x040fe80000041828 */
[----:B------:R-:W-:Y:S01]  /*123a0*/  FMUL.FTZ R45, R2, R89 ;  /* 0x00000059022d7220 */ /* 0x000fe20000410000 */
[----:B-1----:R-:W-:Y:S01]  /*123b0*/  F2FP.BF16.PACK_AB R70, R146, R113 ;  /* 0x000000719246723e */ /* 0x002fe200000010ff */
[----:B------:R-:W1:Y:S01]  /*123c0*/  MUFU.EX2 R106, R106 ;  /* 0x0000006a006a7308 */ /* 0x000e620000000800 */
[C---:B------:R-:W-:Y:S02]  /*123d0*/  FMUL.FTZ R46, R0.reuse, R90 ;  /* 0x0000005a002e7220 */ /* 0x040fe40000410000 */
[----:B------:R-:W-:Y:S02]  /*123e0*/  FMUL.FTZ R47, R0, R91 ;  /* 0x0000005b002f7220 */ /* 0x000fe40000410000 */
[----:B------:R-:W-:Y:S01]  /*123f0*/  LDSM.16.MT88.4 R88, [R200+0x10800] ;  /* 0x01080000c858783b */ /* 0x000fe20000004200 */
[----:B----4-:R-:W-:Y:S01]  /*12400*/  F2FP.BF16.PACK_AB R68, R105, R104 ;  /* 0x000000686944723e */ /* 0x010fe200000010ff */
[--C-:B------:R-:W-:Y:S02]  /*12410*/  FFMA.FTZ R166, R247, c[0x0][0x23c], -R144.reuse ;  /* 0x00008f00f7a67a23 */ /* 0x100fe40000010890 */
[--C-:B------:R-:W-:Y:S01]  /*12420*/  FFMA.FTZ R169, R242, c[0x0][0x23c], -R145.reuse ;  /* 0x00008f00f2a97a23 */ /* 0x100fe20000010891 */
[C---:B------:R-:W-:Y:S01]  /*12430*/  HMMA.16816.F32.BF16 R44, R128.reuse, R52, R44 ;  /* 0x00000034802c723c */ /* 0x040fe2000004182c */
[----:B------:R-:W4:Y:S02]  /*12440*/  MUFU.EX2 R147, R147 ;  /* 0x0000009300937308 */ /* 0x000f240000000800 */
[--C-:B------:R-:W-:Y:S02]  /*12450*/  FFMA.FTZ R173, R238, c[0x0][0x23c], -R145.reuse ;  /* 0x00008f00eead7a23 */ /* 0x100fe40000010891 */
[--C-:B------:R-:W-:Y:S02]  /*12460*/  FFMA.FTZ R191, R191, c[0x0][0x23c], -R144.reuse ;  /* 0x00008f00bfbf7a23 */ /* 0x100fe40000010890 */
[C---:B------:R-:W-:Y:S01]  /*12470*/  FMUL.FTZ R52, R2.reuse, R80 ;  /* 0x0000005002347220 */ /* 0x040fe20000410000 */
[C---:B------:R-:W-:Y:S03]  /*12480*/  HMMA.16816.F32.BF16 R48, R128.reuse, R54, R48 ;  /* 0x000000368030723c */ /* 0x040fe60000041830 */
[----:B------:R-:W5:Y:S01]  /*12490*/  MUFU.EX2 R150, R150 ;  /* 0x0000009600967308 */ /* 0x000f620000000800 */
[----:B------:R-:W-:Y:S01]  /*124a0*/  FMUL.FTZ R53, R2, R81 ;  /* 0x0000005102357220 */ /* 0x000fe20000410000 */
[----:B-1----:R-:W-:Y:S02]  /*124b0*/  F2FP.BF16.PACK_AB R69, R106, R107 ;  /* 0x0000006b6a45723e */ /* 0x002fe400000010ff */
[C---:B------:R-:W-:Y:S02]  /*124c0*/  FMUL.FTZ R54, R0.reuse, R82 ;  /* 0x0000005200367220 */ /* 0x040fe40000410000 */
[----:B------:R-:W-:Y:S02]  /*124d0*/  FMUL.FTZ R55, R0, R83 ;  /* 0x0000005300377220 */ /* 0x000fe40000410000 */
[----:B------:R-:W-:Y:S01]  /*124e0*/  LDSM.16.MT88.4 R80, [R201+0xc800] ;  /* 0x00c80000c950783b */ /* 0x000fe20000004200 */
[--C-:B------:R-:W-:Y:S01]  /*124f0*/  FFMA.FTZ R190, R190, c[0x0][0x23c], -R145.reuse ;  /* 0x00008f00bebe7a23 */ /* 0x100fe20000010891 */
[----:B------:R-:W1:Y:S01]  /*12500*/  MUFU.EX2 R153, R153 ;  /* 0x0000009900997308 */ /* 0x000e620000000800 */
[--C-:B------:R-:W-:Y:S02]  /*12510*/  FFMA.FTZ R195, R196, c[0x0][0x23c], -R145.reuse ;  /* 0x00008f00c4c37a23 */ /* 0x100fe40000010891 */
[C---:B------:R-:W-:Y:S03]  /*12520*/  HMMA.16816.F32.BF16 R52, R128.reuse, R60, R52 ;  /* 0x0000003c8034723c */ /* 0x040fe60000041834 */
[----:B----4-:R-:W-:Y:S01]  /*12530*/  F2FP.BF16.PACK_AB R71, R147, R112 ;  /* 0x000000709347723e */ /* 0x010fe200000010ff */
[--C-:B------:R-:W-:Y:S02]  /*12540*/  FFMA.FTZ R189, R189, c[0x0][0x23c], -R144.reuse ;  /* 0x00008f00bdbd7a23 */ /* 0x100fe40000010890 */
[--C-:B------:R-:W-:Y:S01]  /*12550*/  FFMA.FTZ R196, R187, c[0x0][0x23c], -R144.reuse ;  /* 0x00008f00bbc47a23 */ /* 0x100fe20000010890 */
[----:B------:R-:W4:Y:S01]  /*12560*/  MUFU.EX2 R154, R154 ;  /* 0x0000009a009a7308 */ /* 0x000f220000000800 */
[C---:B------:R-:W-:Y:S04]  /*12570*/  HMMA.16816.F32.BF16 R56, R128.reuse, R62, R56 ;  /* 0x0000003e8038723c */ /* 0x040fe80000041838 */
[C---:B------:R-:W-:Y:S02]  /*12580*/  FMUL.FTZ R60, R2.reuse, R72 ;  /* 0x00000048023c7220 */ /* 0x040fe40000410000 */
[----:B------:R-:W-:Y:S02]  /*12590*/  FMUL.FTZ R61, R2, R73 ;  /* 0x00000049023d7220 */ /* 0x000fe40000410000 */
[C---:B------:R-:W-:Y:S01]  /*125a0*/  FMUL.FTZ R62, R0.reuse, R74 ;  /* 0x0000004a003e7220 */ /* 0x040fe20000410000 */
[----:B------:R-:W1:Y:S03]  /*125b0*/  MUFU.EX2 R157, R157 ;  /* 0x0000009d009d7308 */ /* 0x000e660000000800 */
[----:B------:R-:W-:Y:S02]  /*125c0*/  FMUL.FTZ R63, R0, R75 ;  /* 0x0000004b003f7220 */ /* 0x000fe40000410000 */
[----:B------:R-:W1:Y:S01]  /*125d0*/  LDSM.16.MT88.4 R72, [R202+0xc800] ;  /* 0x00c80000ca48783b */ /* 0x000e620000004200 */
[--C-:B------:R-:W-:Y:S02]  /*125e0*/  FFMA.FTZ R187, R188, c[0x0][0x23c], -R145.reuse ;  /* 0x00008f00bcbb7a23 */ /* 0x100fe40000010891 */
[--C-:B------:R-:W-:Y:S02]  /*125f0*/  FFMA.FTZ R186, R186, c[0x0][0x23c], -R145.reuse ;  /* 0x00008f00baba7a23 */ /* 0x100fe40000010891 */
[C---:B--2---:R-:W-:Y:S01]  /*12600*/  HMMA.16816.F32.BF16 R60, R128.reuse, R84, R60 ;  /* 0x00000054803c723c */ /* 0x044fe2000004183c */
[----:B------:R-:W-:Y:S02]  /*12610*/  MUFU.EX2 R160, R160 ;  /* 0x000000a000a07308 */ /* 0x000fe40000000800 */
[--C-:B------:R-:W-:Y:S02]  /*12620*/  FFMA.FTZ R185, R185, c[0x0][0x23c], -R144.reuse ;  /* 0x00008f00b9b97a23 */ /* 0x100fe40000010890 */
[--C-:B------:R-:W-:Y:S02]  /*12630*/  FFMA.FTZ R188, R183, c[0x0][0x23c], -R144.reuse ;  /* 0x00008f00b7bc7a23 */ /* 0x100fe40000010890 */
[--C-:B------:R-:W-:Y:S01]  /*12640*/  FFMA.FTZ R182, R182, c[0x0][0x23c], -R145.reuse ;  /* 0x00008f00b6b67a23 */ /* 0x100fe20000010891 */
[----:B------:R-:W-:Y:S01]  /*12650*/  HMMA.16816.F32.BF16 R64, R128, R86, R64 ;  /* 0x000000568040723c */ /* 0x000fe20000041840 */
[----:B------:R-:W2:Y:S02]  /*12660*/  LDSM.16.MT88.4 R84, [R200+0xc800] ;  /* 0x00c80000c854783b */ /* 0x000ea40000004200 */
[----:B------:R-:W1:Y:S01]  /*12670*/  MUFU.EX2 R161, R161 ;  /* 0x000000a100a17308 */ /* 0x000e620000000800 */
[--C-:B------:R-:W-:Y:S02]  /*12680*/  FFMA.FTZ R183, R184, c[0x0][0x23c], -R145.reuse ;  /* 0x00008f00b8b77a23 */ /* 0x100fe40000010891 */
[--C-:B------:R-:W-:Y:S02]  /*12690*/  FFMA.FTZ R181, R181, c[0x0][0x23c], -R144.reuse ;  /* 0x00008f00b5b57a23 */ /* 0x100fe40000010890 */
[C---:B---3--:R-:W-:Y:S05]  /*126a0*/  HMMA.16816.F32.BF16 R4, R68.reuse, R76, R4 ;  /* 0x0000004c4404723c */ /* 0x048fea0000041804 */
[----:B------:R-:W-:Y:S01]  /*126b0*/  MUFU.EX2 R162, R162 ;  /* 0x000000a200a27308 */ /* 0x000fe20000000800 */
[--C-:B------:R-:W-:Y:S02]  /*126c0*/  FFMA.FTZ R184, R179, c[0x0][0x23c], -R144.reuse ;  /* 0x00008f00b3b87a23 */ /* 0x100fe40000010890 */
[C---:B------:R-:W-:Y:S01]  /*126d0*/  HMMA.16816.F32.BF16 R8, R68.reuse, R78, R8 ;  /* 0x0000004e4408723c */ /* 0x040fe20000041808 */
[----:B------:R-:W3:Y:S03]  /*126e0*/  LDSM.16.MT88.4 R76, [R204+0x10800] ;  /* 0x01080000cc4c783b */ /* 0x000ee60000004200 */
[--C-:B------:R-:W-:Y:S02]  /*126f0*/  FFMA.FTZ R179, R180, c[0x0][0x23c], -R145.reuse ;  /* 0x00008f00b4b37a23 */ /* 0x100fe40000010891 */
[--C-:B------:R-:W-:Y:S01]  /*12700*/  FFMA.FTZ R134, R134, c[0x0][0x23c], -R144.reuse ;  /* 0x00008f0086867a23 */ /* 0x100fe20000010890 */
[----:B------:R-:W2:Y:S01]  /*12710*/  MUFU.EX2 R163, R163 ;  /* 0x000000a300a37308 */ /* 0x000ea20000000800 */
[----:B------:R-:W-:Y:S01]  /*12720*/  FFMA.FTZ R145, R178, c[0x0][0x23c], -R145 ;  /* 0x00008f00b2917a23 */ /* 0x000fe20000010891 */
[C---:B-1----:R-:W-:Y:S03]  /*12730*/  HMMA.16816.F32.BF16 R12, R68.reuse, R72, R12 ;  /* 0x00000048440c723c */ /* 0x042fe6000004180c */
[----:B------:R-:W-:Y:S02]  /*12740*/  FFMA.FTZ R144, R133, c[0x0][0x23c], -R144 ;  /* 0x00008f0085907a23 */ /* 0x000fe40000010890 */
[----:B------:R-:W-:Y:S03]  /*12750*/  FFMA.FTZ R142, R2, R239, R142 ;  /* 0x000000ef028e7223 */ /* 0x000fe6000001008e */
[----:B------:R-:W-:Y:S01]  /*12760*/  MUFU.EX2 R165, R165 ;  /* 0x000000a500a57308 */ /* 0x000fe20000000800 */
[----:B------:R-:W-:Y:S01]  /*12770*/  FFMA.FTZ R143, R0, R237, R143 ;  /* 0x000000ed008f7223 */ /* 0x000fe2000001008f */
[C---:B------:R-:W-:Y:S01]  /*12780*/  HMMA.16816.F32.BF16 R16, R68.reuse, R74, R16 ;  /* 0x0000004a4410723c */ /* 0x040fe20000041810 */
[----:B------:R-:W1:Y:S02]  /*12790*/  LDSM.16.MT88.4 R72, [R202+0x10800] ;  /* 0x01080000ca48783b */ /* 0x000e640000004200 */
[----:B------:R-:W-:Y:S02]  /*127a0*/  FADD.FTZ R141, R141, R142 ;  /* 0x0000008e8d8d7221 */ /* 0x000fe40000010000 */
[----:B------:R-:W-:Y:S03]  /*127b0*/  FADD.FTZ R138, R138, R143 ;  /* 0x0000008f8a8a7221 */ /* 0x000fe60000010000 */
[C---:B------:R-:W-:Y:S01]  /*127c0*/  HMMA.16816.F32.BF16 R20, R68.reuse, R80, R20 ;  /* 0x000000504414723c */ /* 0x040fe20000041814 */
[----:B------:R-:W1:Y:S03]  /*127d0*/  MUFU.EX2 R164, R164 ;  /* 0x000000a400a47308 */ /* 0x000e660000000800 */
[----:B------:R-:W-:Y:S02]  /*127e0*/  FADD.FTZ R140, R140, R141 ;  /* 0x0000008d8c8c7221 */ /* 0x000fe40000010000 */
[----:B------:R-:W-:Y:S02]  /*127f0*/  FADD.FTZ R137, R137, R138 ;  /* 0x0000008a89897221 */ /* 0x000fe40000010000 */
[C---:B------:R-:W-:Y:S01]  /*12800*/  HMMA.16816.F32.BF16 R24, R68.reuse, R82, R24 ;  /* 0x000000524418723c */ /* 0x040fe20000041818 */
[----:B------:R-:W4:Y:S02]  /*12810*/  LDSM.16.MT88.4 R80, [R201+0x10800] ;  /* 0x01080000c950783b */ /* 0x000f240000004200 */
[----:B------:R-:W-:Y:S01]  /*12820*/  MUFU.EX2 R167, R167 ;  /* 0x000000a700a77308 */ /* 0x000fe20000000800 */
[----:B------:R-:W-:Y:S02]  /*12830*/  FADD.FTZ R139, R139, R140 ;  /* 0x0000008c8b8b7221 */ /* 0x000fe40000010000 */
[----:B------:R-:W-:Y:S02]  /*12840*/  FADD.FTZ R136, R136, R137 ;  /* 0x0000008988887221 */ /* 0x000fe40000010000 */
[C---:B--2---:R-:W-:Y:S04]  /*12850*/  HMMA.16816.F32.BF16 R28, R68.reuse, R84, R28 ;  /* 0x00000054441c723c */ /* 0x044fe8000004181c */
[----:B------:R-:W-:Y:S01]  /*12860*/  FADD.FTZ R104, R104, R139 ;  /* 0x0000008b68687221 */ /* 0x000fe20000010000 */
[----:B------:R-:W2:Y:S01]  /*12870*/  MUFU.EX2 R166, R166 ;  /* 0x000000a600a67308 */ /* 0x000ea20000000800 */
[----:B------:R-:W-:Y:S02]  /*12880*/  FADD.FTZ R107, R107, R136 ;  /* 0x000000886b6b7221 */ /* 0x000fe40000010000 */
[C---:B------:R-:W-:Y:S01]  /*12890*/  HMMA.16816.F32.BF16 R32, R68.reuse, R86, R32 ;  /* 0x000000564420723c */ /* 0x040fe20000041820 */
[----:B------:R-:W2:Y:S03]  /*128a0*/  LDSM.16.MT88.4 R84, [R204+0xd000] ;  /* 0x00d00000cc54783b */ /* 0x000ea60000004200 */
[----:B------:R-:W-:Y:S02]  /*128b0*/  FADD.FTZ R104, R105, R104 ;  /* 0x0000006869687221 */ /* 0x000fe40000010000 */
[----:B------:R-:W-:Y:S01]  /*128c0*/  FADD.FTZ R107, R106, R107 ;  /* 0x0000006b6a6b7221 */ /* 0x000fe20000010000 */
[----:B------:R-:W-:Y:S01]  /*128d0*/  MUFU.EX2 R168, R168 ;  /* 0x000000a800a87308 */ /* 0x000fe20000000800 */
[C---:B---3--:R-:W-:Y:S04]  /*128e0*/  HMMA.16816.F32.BF16 R36, R68.reuse, R76, R36 ;  /* 0x0000004c4424723c */ /* 0x048fe80000041824 */
[----:B------:R-:W-:Y:S04]  /*128f0*/  FADD.FTZ R0, R112, R107 ;  /* 0x0000006b70007221 */ /* 0x000fe80000010000 */
[C---:B------:R-:W-:Y:S01]  /*12900*/  HMMA.16816.F32.BF16 R40, R68.reuse, R78, R40 ;  /* 0x0000004e4428723c */ /* 0x040fe20000041828 */
[----:B------:R-:W3:Y:S01]  /*12910*/  LDSM.16.MT88.4 R76, [R202+0xd000] ;  /* 0x00d00000ca4c783b */ /* 0x000ee20000004200 */
[----:B------:R-:W2:Y:S02]  /*12920*/  MUFU.EX2 R169, R169 ;  /* 0x000000a900a97308 */ /* 0x000ea40000000800 */
[----:B------:R-:W-:Y:S01]  /*12930*/  FADD.FTZ R147, R147, R0 ;  /* 0x0000000093937221 */ /* 0x000fe20000010000 */
[----:B------:R-:W-:Y:S03]  /*12940*/  MOV R0, R3 ;  /* 0x0000000300007202 */ /* 0x000fe60000000f00 */
[C---:B-1----:R-:W-:Y:S04]  /*12950*/  HMMA.16816.F32.BF16 R44, R68.reuse, R72, R44 ;  /* 0x00000048442c723c */ /* 0x042fe8000004182c */
[----:B------:R-:W-:Y:S04]  /*12960*/  MUFU.EX2 R170, R170 ;  /* 0x000000aa00aa7308 */ /* 0x000fe80000000800 */
[C---:B------:R-:W-:Y:S01]  /*12970*/  HMMA.16816.F32.BF16 R48, R68.reuse, R74, R48 ;  /* 0x0000004a4430723c */ /* 0x040fe20000041830 */
[----:B------:R-:W1:Y:S05]  /*12980*/  LDSM.16.MT88.4 R72, [R201+0xd000] ;  /* 0x00d00000c948783b */ /* 0x000e6a0000004200 */
[----:B------:R-:W1:Y:S02]  /*12990*/  MUFU.EX2 R171, R171 ;  /* 0x000000ab00ab7308 */ /* 0x000e640000000800 */
[C---:B----4-:R-:W-:Y:S08]  /*129a0*/  HMMA.16816.F32.BF16 R52, R68.reuse, R80, R52 ;  /* 0x000000504434723c */ /* 0x050ff00000041834 */
[C---:B------:R-:W-:Y:S01]  /*129b0*/  HMMA.16816.F32.BF16 R56, R68.reuse, R82, R56 ;  /* 0x000000524438723c */ /* 0x040fe20000041838 */
[----:B------:R-:W4:Y:S01]  /*129c0*/  LDSM.16.MT88.4 R80, [R200+0xd000] ;  /* 0x00d00000c850783b */ /* 0x000f220000004200 */
[----:B------:R-:W-:Y:S06]  /*129d0*/  MUFU.EX2 R172, R172 ;  /* 0x000000ac00ac7308 */ /* 0x000fec0000000800 */
[C---:B------:R-:W-:Y:S04]  /*129e0*/  HMMA.16816.F32.BF16 R60, R68.reuse, R88, R60 ;  /* 0x00000058443c723c */ /* 0x040fe8000004183c */
[----:B------:R-:W1:Y:S04]  /*129f0*/  MUFU.EX2 R173, R173 ;  /* 0x000000ad00ad7308 */ /* 0x000e680000000800 */
[----:B------:R-:W-:Y:S01]  /*12a00*/  HMMA.16816.F32.BF16 R64, R68, R90, R64 ;  /* 0x0000005a4440723c */ /* 0x000fe20000041840 */
[----:B------:R-:W-:Y:S05]  /*12a10*/  LDSM.16.MT88.4 R88, [R201+0x11000] ;  /* 0x01100000c958783b */ /* 0x000fea0000004200 */
[----:B------:R-:W-:Y:S01]  /*12a20*/  MUFU.EX2 R174, R174 ;  /* 0x000000ae00ae7308 */ /* 0x000fe20000000800 */
[----:B------:R-:W-:Y:S02]  /*12a30*/  F2FP.BF16.PACK_AB R68, R149, R148 ;  /* 0x000000949544723e */ /* 0x000fe400000010ff */
[----:B-----5:R-:W-:Y:S03]  /*12a40*/  F2FP.BF16.PACK_AB R69, R151, R150 ;  /* 0x000000969745723e */ /* 0x020fe600000010ff */
[----:B------:R-:W-:Y:S01]  /*12a50*/  F2FP.BF16.PACK_AB R70, R153, R152 ;  /* 0x000000989946723e */ /* 0x000fe200000010ff */
[----:B------:R-:W-:Y:S01]  /*12a60*/  FADD.FTZ R150, R150, R147 ;  /* 0x0000009396967221 */ /* 0x000fe20000010000 */
[----:B------:R-:W-:Y:S02]  /*12a70*/  F2FP.BF16.PACK_AB R71, R155, R154 ;  /* 0x0000009a9b47723e */ /* 0x000fe400000010ff */
[----:B------:R-:W5:Y:S01]  /*12a80*/  MUFU.EX2 R175, R175 ;  /* 0x000000af00af7308 */ /* 0x000f620000000800 */
[----:B------:R-:W-:Y:S04]  /*12a90*/  FADD.FTZ R151, R151, R150 ;  /* 0x0000009697977221 */ /* 0x000fe80000010000 */
[C---:B--2---:R-:W-:Y:S03]  /*12aa0*/  HMMA.16816.F32.BF16 R4, R68.reuse, R84, R4 ;  /* 0x000000544404723c */ /* 0x044fe60000041804 */
[----:B------:R-:W-:Y:S02]  /*12ab0*/  FADD.FTZ R154, R154, R151 ;  /* 0x000000979a9a7221 */ /* 0x000fe40000010000 */
[----:B------:R-:W-:Y:S02]  /*12ac0*/  MUFU.EX2 R192, R192 ;  /* 0x000000c000c07308 */ /* 0x000fe40000000800 */
[----:B------:R-:W-:Y:S01]  /*12ad0*/  FADD.FTZ R154, R155, R154 ;  /* 0x0000009a9b9a7221 */ /* 0x000fe20000010000 */
[C---:B------:R-:W-:Y:S01]  /*12ae0*/  HMMA.16816.F32.BF16 R8, R68.reuse, R86, R8 ;  /* 0x000000564408723c */ /* 0x040fe20000041808 */
[----:B------:R-:W2:Y:S06]  /*12af0*/  LDSM.16.MT88.4 R84, [R204+0x11000] ;  /* 0x01100000cc54783b */ /* 0x000eac0000004200 */
[----:B------:R-:W2:Y:S01]  /*12b00*/  MUFU.EX2 R193, R193 ;  /* 0x000000c100c17308 */ /* 0x000ea20000000800 */
[C---:B---3--:R-:W-:Y:S08]  /*12b10*/  HMMA.16816.F32.BF16 R12, R68.reuse, R76, R12 ;  /* 0x0000004c440c723c */ /* 0x048ff0000004180c */
[C---:B------:R-:W-:Y:S01]  /*12b20*/  HMMA.16816.F32.BF16 R16, R68.reuse, R78, R16 ;  /* 0x0000004e4410723c */ /* 0x040fe20000041810 */
[----:B------:R-:W3:Y:S01]  /*12b30*/  LDSM.16.MT88.4 R76, [R202+0x11000] ;  /* 0x01100000ca4c783b */ /* 0x000ee20000004200 */
[----:B------:R-:W-:Y:S06]  /*12b40*/  MUFU.EX2 R194, R194 ;  /* 0x000000c200c27308 */ /* 0x000fec0000000800 */
[C---:B-1----:R-:W-:Y:S04]  /*12b50*/  HMMA.16816.F32.BF16 R20, R68.reuse, R72, R20 ;  /* 0x000000484414723c */ /* 0x042fe80000041814 */
[----:B------:R-:W1:Y:S04]  /*12b60*/  MUFU.EX2 R191, R191 ;  /* 0x000000bf00bf7308 */ /* 0x000e680000000800 */
[C---:B------:R-:W-:Y:S01]  /*12b70*/  HMMA.16816.F32.BF16 R24, R68.reuse, R74, R24 ;  /* 0x0000004a4418723c */ /* 0x040fe20000041818 */
[----:B------:R-:W1:Y:S05]  /*12b80*/  LDSM.16.MT88.4 R72, [R204+0xd800] ;  /* 0x00d80000cc48783b */ /* 0x000e6a0000004200 */
[----:B------:R-:W-:Y:S02]  /*12b90*/  MUFU.EX2 R190, R190 ;  /* 0x000000be00be7308 */ /* 0x000fe40000000800 */
[C---:B----4-:R-:W-:Y:S08]  /*12ba0*/  HMMA.16816.F32.BF16 R28, R68.reuse, R80, R28 ;  /* 0x00000050441c723c */ /* 0x050ff0000004181c */
[C---:B------:R-:W-:Y:S01]  /*12bb0*/  HMMA.16816.F32.BF16 R32, R68.reuse, R82, R32 ;  /* 0x000000524420723c */ /* 0x040fe20000041820 */
[----:B------:R-:W4:Y:S01]  /*12bc0*/  LDSM.16.MT88.4 R80, [R202+0xd800] ;  /* 0x00d80000ca50783b */ /* 0x000f220000004200 */
[----:B------:R-:W1:Y:S06]  /*12bd0*/  MUFU.EX2 R195, R195 ;  /* 0x000000c300c37308 */ /* 0x000e6c0000000800 */
[C---:B--2---:R-:W-:Y:S04]  /*12be0*/  HMMA.16816.F32.BF16 R36, R68.reuse, R84, R36 ;  /* 0x000000544424723c */ /* 0x044fe80000041824 */
[----:B------:R-:W-:Y:S04]  /*12bf0*/  MUFU.EX2 R189, R189 ;  /* 0x000000bd00bd7308 */ /* 0x000fe80000000800 */
[C---:B------:R-:W-:Y:S01]  /*12c00*/  HMMA.16816.F32.BF16 R40, R68.reuse, R86, R40 ;  /* 0x000000564428723c */ /* 0x040fe20000041828 */
[----:B------:R-:W-:Y:S05]  /*12c10*/  LDSM.16.MT88.4 R84, [R200+0xd800] ;  /* 0x00d80000c854783b */ /* 0x000fea0000004200 */
[----:B------:R-:W2:Y:S02]  /*12c20*/  MUFU.EX2 R196, R196 ;  /* 0x000000c400c47308 */ /* 0x000ea40000000800 */
[C---:B---3--:R-:W-:Y:S08]  /*12c30*/  HMMA.16816.F32.BF16 R44, R68.reuse, R76, R44 ;  /* 0x0000004c442c723c */ /* 0x048ff0000004182c */
[C---:B------:R-:W-:Y:S01]  /*12c40*/  HMMA.16816.F32.BF16 R48, R68.reuse, R78, R48 ;  /* 0x0000004e4430723c */ /* 0x040fe20000041830 */
[----:B------:R-:W3:Y:S01]  /*12c50*/  LDSM.16.MT88.4 R76, [R201+0xd800] ;  /* 0x00d80000c94c783b */ /* 0x000ee20000004200 */
[----:B------:R-:W-:Y:S06]  /*12c60*/  MUFU.EX2 R187, R187 ;  /* 0x000000bb00bb7308 */ /* 0x000fec0000000800 */
[C---:B------:R-:W-:Y:S04]  /*12c70*/  HMMA.16816.F32.BF16 R52, R68.reuse, R88, R52 ;  /* 0x000000584434723c */ /* 0x040fe80000041834 */
[----:B------:R-:W1:Y:S04]  /*12c80*/  MUFU.EX2 R186, R186 ;  /* 0x000000ba00ba7308 */ /* 0x000e680000000800 */
[C---:B------:R-:W-:Y:S01]  /*12c90*/  HMMA.16816.F32.BF16 R56, R68.reuse, R90, R56 ;  /* 0x0000005a4438723c */ /* 0x040fe20000041838 */
[----:B------:R-:W-:Y:S05]  /*12ca0*/  LDSM.16.MT88.4 R88, [R201+0x11800] ;  /* 0x01180000c958783b */ /* 0x000fea0000004200 */
[----:B------:R-:W-:Y:S02]  /*12cb0*/  MUFU.EX2 R185, R185 ;  /* 0x000000b900b97308 */ /* 0x000fe40000000800 */
[C---:B------:R-:W-:Y:S08]  /*12cc0*/  HMMA.16816.F32.BF16 R60, R68.reuse, R92, R60 ;  /* 0x0000005c443c723c */ /* 0x040ff0000004183c */
[----:B------:R-:W-:Y:S01]  /*12cd0*/  HMMA.16816.F32.BF16 R64, R68, R94, R64 ;  /* 0x0000005e4440723c */ /* 0x000fe20000041840 */
[----:B------:R-:W-:Y:S01]  /*12ce0*/  LDSM.16.MT88.4 R92, [R200+0x12000] ;  /* 0x01200000c85c783b */ /* 0x000fe20000004200 */
[----:B------:R-:W2:Y:S05]  /*12cf0*/  MUFU.EX2 R188, R188 ;  /* 0x000000bc00bc7308 */ /* 0x000eaa0000000800 */
[----:B------:R-:W-:Y:S02]  /*12d00*/  F2FP.BF16.PACK_AB R68, R156, R157 ;  /* 0x0000009d9c44723e */ /* 0x000fe400000010ff */
[C---:B------:R-:W-:Y:S03]  /*12d10*/  F2FP.BF16.PACK_AB R69, R158.reuse, R159 ;  /* 0x0000009f9e45723e */ /* 0x040fe600000010ff */
[----:B------:R-:W-:Y:S01]  /*12d20*/  F2FP.BF16.PACK_AB R70, R161, R160 ;  /* 0x000000a0a146723e */ /* 0x000fe200000010ff */
[----:B------:R-:W-:Y:S01]  /*12d30*/  MUFU.EX2 R182, R182 ;  /* 0x000000b600b67308 */ /* 0x000fe20000000800 */
[----:B------:R-:W-:Y:S01]  /*12d40*/  F2FP.BF16.PACK_AB R71, R163, R162 ;  /* 0x000000a2a347723e */ /* 0x000fe200000010ff */
[----:B------:R-:W-:Y:S04]  /*12d50*/  FADD.FTZ R159, R159, R154 ;  /* 0x0000009a9f9f7221 */ /* 0x000fe80000010000 */
[----:B------:R-:W-:Y:S02]  /*12d60*/  FADD.FTZ R159, R158, R159 ;  /* 0x0000009f9e9f7221 */ /* 0x000fe40000010000 */
[C---:B-1----:R-:W-:Y:S02]  /*12d70*/  HMMA.16816.F32.BF16 R4, R68.reuse, R72, R4 ;  /* 0x000000484404723c */ /* 0x042fe40000041804 */
[----:B------:R-:W1:Y:S01]  /*12d80*/  MUFU.EX2 R183, R183 ;  /* 0x000000b700b77308 */ /* 0x000e620000000800 */
[----:B------:R-:W-:Y:S04]  /*12d90*/  FADD.FTZ R162, R162, R159 ;  /* 0x0000009fa2a27221 */ /* 0x000fe80000010000 */
[----:B------:R-:W-:Y:S01]  /*12da0*/  FADD.FTZ R162, R163, R162 ;  /* 0x000000a2a3a27221 */ /* 0x000fe20000010000 */
[C---:B------:R-:W-:Y:S01]  /*12db0*/  HMMA.16816.F32.BF16 R8, R68.reuse, R74, R8 ;  /* 0x0000004a4408723c */ /* 0x040fe20000041808 */
[----:B------:R-:W1:Y:S03]  /*12dc0*/  LDSM.16.MT88.4 R72, [R204+0x11800] ;  /* 0x01180000cc48783b */ /* 0x000e660000004200 */
[----:B------:R-:W-:Y:S04]  /*12dd0*/  MUFU.EX2 R181, R181 ;  /* 0x000000b500b57308 */ /* 0x000fe80000000800 */
[C---:B----4-:R-:W-:Y:S06]  /*12de0*/  HMMA.16816.F32.BF16 R12, R68.reuse, R80, R12 ;  /* 0x00000050440c723c */ /* 0x050fec000004180c */
[----:B------:R-:W4:Y:S02]  /*12df0*/  MUFU.EX2 R184, R184 ;  /* 0x000000b800b87308 */ /* 0x000f240000000800 */
[C---:B------:R-:W-:Y:S01]  /*12e00*/  HMMA.16816.F32.BF16 R16, R68.reuse, R82, R16 ;  /* 0x000000524410723c */ /* 0x040fe20000041810 */
[----:B------:R-:W2:Y:S07]  /*12e10*/  LDSM.16.MT88.4 R80, [R202+0x11800] ;  /* 0x01180000ca50783b */ /* 0x000eae0000004200 */
[C---:B---3--:R-:W-:Y:S01]  /*12e20*/  HMMA.16816.F32.BF16 R20, R68.reuse, R76, R20 ;  /* 0x0000004c4414723c */ /* 0x048fe20000041814 */
[----:B------:R-:W-:Y:S07]  /*12e30*/  MUFU.EX2 R179, R179 ;  /* 0x000000b300b37308 */ /* 0x000fee0000000800 */
[C---:B------:R-:W-:Y:S01]  /*12e40*/  HMMA.16816.F32.BF16 R24, R68.reuse, R78, R24 ;  /* 0x0000004e4418723c */ /* 0x040fe20000041818 */
[----:B------:R-:W3:Y:S02]  /*12e50*/  LDSM.16.MT88.4 R76, [R200+0x11800] ;  /* 0x01180000c84c783b */ /* 0x000ee40000004200 */
[----:B------:R-:W2:Y:S05]  /*12e60*/  MUFU.EX2 R178, R145 ;  /* 0x0000009100b27308 */ /* 0x000eaa0000000800 */
[C---:B------:R-:W-:Y:S05]  /*12e70*/  HMMA.16816.F32.BF16 R28, R68.reuse, R84, R28 ;  /* 0x00000054441c723c */ /* 0x040fea000004181c */
[----:B------:R-:W-:Y:S03]  /*12e80*/  MUFU.EX2 R134, R134 ;  /* 0x0000008600867308 */ /* 0x000fe60000000800 */
[C---:B------:R-:W-:Y:S01]  /*12e90*/  HMMA.16816.F32.BF16 R32, R68.reuse, R86, R32 ;  /* 0x000000564420723c */ /* 0x040fe20000041820 */
[----:B------:R-:W3:Y:S06]  /*12ea0*/  LDSM.16.MT88.4 R84, [R204+0xe000] ;  /* 0x00e00000cc54783b */ /* 0x000eec0000004200 */
[----:B------:R-:W3:Y:S01]  /*12eb0*/  MUFU.EX2 R133, R144 ;  /* 0x0000009000857308 */ /* 0x000ee20000000800 */
[C---:B-1----:R-:W-:Y:S08]  /*12ec0*/  HMMA.16816.F32.BF16 R36, R68.reuse, R72, R36 ;  /* 0x000000484424723c */ /* 0x042ff00000041824 */
[C---:B------:R-:W-:Y:S01]  /*12ed0*/  HMMA.16816.F32.BF16 R40, R68.reuse, R74, R40 ;  /* 0x0000004a4428723c */ /* 0x040fe20000041828 */
[----:B------:R-:W1:Y:S07]  /*12ee0*/  LDSM.16.MT88.4 R72, [R202+0xe000] ;  /* 0x00e00000ca48783b */ /* 0x000e6e0000004200 */
[C---:B--2---:R-:W-:Y:S08]  /*12ef0*/  HMMA.16816.F32.BF16 R44, R68.reuse, R80, R44 ;  /* 0x00000050442c723c */ /* 0x044ff0000004182c */
[C---:B------:R-:W-:Y:S01]  /*12f00*/  HMMA.16816.F32.BF16 R48, R68.reuse, R82, R48 ;  /* 0x000000524430723c */ /* 0x040fe20000041830 */
[----:B------:R-:W-:Y:S07]  /*12f10*/  LDSM.16.MT88.4 R80, [R200+0xe000] ;  /* 0x00e00000c850783b */ /* 0x000fee0000004200 */
[C---:B------:R-:W-:Y:S08]  /*12f20*/  HMMA.16816.F32.BF16 R52, R68.reuse, R88, R52 ;  /* 0x000000584434723c */ /* 0x040ff00000041834 */
[C---:B------:R-:W-:Y:S01]  /*12f30*/  HMMA.16816.F32.BF16 R56, R68.reuse, R90, R56 ;  /* 0x0000005a4438723c */ /* 0x040fe20000041838 */
[----:B------:R-:W-:Y:S07]  /*12f40*/  LDSM.16.MT88.4 R88, [R201+0x12000] ;  /* 0x01200000c958783b */ /* 0x000fee0000004200 */
[C---:B---3--:R-:W-:Y:S08]  /*12f50*/  HMMA.16816.F32.BF16 R60, R68.reuse, R76, R60 ;  /* 0x0000004c443c723c */ /* 0x048ff0000004183c */
[----:B------:R-:W-:Y:S01]  /*12f60*/  HMMA.16816.F32.BF16 R64, R68, R78, R64 ;  /* 0x0000004e4440723c */ /* 0x000fe20000041840 */
[----:B------:R-:W2:Y:S06]  /*12f70*/  LDSM.16.MT88.4 R76, [R201+0xe000] ;  /* 0x00e00000c94c783b */ /* 0x000eac0000004200 */
[----:B------:R-:W-:Y:S02]  /*12f80*/  F2FP.BF16.PACK_AB R68, R164, R165 ;  /* 0x000000a5a444723e */ /* 0x000fe400000010ff */
[C---:B------:R-:W-:Y:S03]  /*12f90*/  F2FP.BF16.PACK_AB R69, R166.reuse, R167 ;  /* 0x000000a7a645723e */ /* 0x040fe600000010ff */
[----:B------:R-:W-:Y:S01]  /*12fa0*/  F2FP.BF16.PACK_AB R70, R169, R168 ;  /* 0x000000a8a946723e */ /* 0x000fe200000010ff */
[----:B------:R-:W-:Y:S01]  /*12fb0*/  FADD.FTZ R167, R167, R162 ;  /* 0x000000a2a7a77221 */ /* 0x000fe20000010000 */
[C---:B------:R-:W-:Y:S03]  /*12fc0*/  F2FP.BF16.PACK_AB R71, R171.reuse, R170 ;  /* 0x000000aaab47723e */ /* 0x040fe600000010ff */
[----:B------:R-:W-:Y:S04]  /*12fd0*/  FADD.FTZ R167, R166, R167 ;  /* 0x000000a7a6a77221 */ /* 0x000fe80000010000 */
[C---:B------:R-:W-:Y:S03]  /*12fe0*/  HMMA.16816.F32.BF16 R4, R68.reuse, R84, R4 ;  /* 0x000000544404723c */ /* 0x040fe60000041804 */
[----:B------:R-:W-:Y:S04]  /*12ff0*/  FADD.FTZ R170, R170, R167 ;  /* 0x000000a7aaaa7221 */ /* 0x000fe80000010000 */
[----:B------:R-:W-:Y:S01]  /*13000*/  FADD.FTZ R171, R171, R170 ;  /* 0x000000aaabab7221 */ /* 0x000fe20000010000 */
        /* <DEDUP_REMOVED lines=10> */
[----:B------:R-:W2:Y:S07]  /*130b0*/  LDSM.16.MT88.4 R80, [R202+0xe800] ;  /* 0x00e80000ca50783b */ /* 0x000eae0000004200 */
[C---:B---3--:R-:W-:Y:S08]  /*130c0*/  HMMA.16816.F32.BF16 R36, R68.reuse, R84, R36 ;  /* 0x000000544424723c */ /* 0x048ff00000041824 */
[C---:B------:R-:W-:Y:S01]  /*130d0*/  HMMA.16816.F32.BF16 R40, R68.reuse, R86, R40 ;  /* 0x000000564428723c */ /* 0x040fe20000041828 */
[----:B------:R-:W3:Y:S07]  /*130e0*/  LDSM.16.MT88.4 R84, [R201+0xe800] ;  /* 0x00e80000c954783b */ /* 0x000eee0000004200 */
[C---:B-1----:R-:W-:Y:S08]  /*130f0*/  HMMA.16816.F32.BF16 R44, R68.reuse, R72, R44 ;  /* 0x00000048442c723c */ /* 0x042ff0000004182c */
[C---:B------:R-:W-:Y:S01]  /*13100*/  HMMA.16816.F32.BF16 R48, R68.reuse, R74, R48 ;  /* 0x0000004a4430723c */ /* 0x040fe20000041830 */
[----:B------:R-:W1:Y:S07]  /*13110*/  LDSM.16.MT88.4 R72, [R200+0xe800] ;  /* 0x00e80000c848783b */ /* 0x000e6e0000004200 */
[C---:B------:R-:W-:Y:S08]  /*13120*/  HMMA.16816.F32.BF16 R52, R68.reuse, R88, R52 ;  /* 0x000000584434723c */ /* 0x040ff00000041834 */
[C---:B------:R-:W-:Y:S01]  /*13130*/  HMMA.16816.F32.BF16 R56, R68.reuse, R90, R56 ;  /* 0x0000005a4438723c */ /* 0x040fe20000041838 */
[----:B------:R-:W1:Y:S07]  /*13140*/  LDSM.16.MT88.4 R88, [R204+0x12800] ;  /* 0x01280000cc58783b */ /* 0x000e6e0000004200 */
[C---:B------:R-:W-:Y:S08]  /*13150*/  HMMA.16816.F32.BF16 R60, R68.reuse, R92, R60 ;  /* 0x0000005c443c723c */ /* 0x040ff0000004183c */
[----:B------:R-:W-:Y:S01]  /*13160*/  HMMA.16816.F32.BF16 R64, R68, R94, R64 ;  /* 0x0000005e4440723c */ /* 0x000fe20000041840 */
[----:B------:R-:W-:Y:S06]  /*13170*/  LDSM.16.MT88.4 R92, [R201+0x13000] ;  /* 0x01300000c95c783b */ /* 0x000fec0000004200 */
[----:B------:R-:W-:Y:S02]  /*13180*/  F2FP.BF16.PACK_AB R68, R173, R172 ;  /* 0x000000acad44723e */ /* 0x000fe400000010ff */
[----:B-----5:R-:W-:Y:S03]  /*13190*/  F2FP.BF16.PACK_AB R69, R175, R174 ;  /* 0x000000aeaf45723e */ /* 0x020fe600000010ff */
[----:B------:R-:W-:Y:S01]  /*131a0*/  F2FP.BF16.PACK_AB R70, R193, R192 ;  /* 0x000000c0c146723e */ /* 0x000fe200000010ff */
[----:B------:R-:W-:Y:S01]  /*131b0*/  FADD.FTZ R174, R174, R171 ;  /* 0x000000abaeae7221 */ /* 0x000fe20000010000 */
[----:B------:R-:W-:Y:S03]  /*131c0*/  F2FP.BF16.PACK_AB R71, R191, R194 ;  /* 0x000000c2bf47723e */ /* 0x000fe600000010ff */
[----:B------:R-:W-:Y:S04]  /*131d0*/  FADD.FTZ R175, R175, R174 ;  /* 0x000000aeafaf7221 */ /* 0x000fe80000010000 */
[C---:B--2---:R-:W-:Y:S03]  /*131e0*/  HMMA.16816.F32.BF16 R4, R68.reuse, R76, R4 ;  /* 0x0000004c4404723c */ /* 0x044fe60000041804 */
[----:B------:R-:W-:Y:S04]  /*131f0*/  FADD.FTZ R194, R194, R175 ;  /* 0x000000afc2c27221 */ /* 0x000fe80000010000 */
[----:B------:R-:W-:Y:S01]  /*13200*/  FADD.FTZ R194, R191, R194 ;  /* 0x000000c2bfc27221 */ /* 0x000fe20000010000 */
[C---:B------:R-:W-:Y:S01]  /*13210*/  HMMA.16816.F32.BF16 R8, R68.reuse, R78, R8 ;  /* 0x0000004e4408723c */ /* 0x040fe20000041808 */
[----:B------:R-:W2:Y:S07]  /*13220*/  LDSM.16.MT88.4 R76, [R202+0x12800] ;  /* 0x01280000ca4c783b */ /* 0x000eae0000004200 */
[C---:B------:R-:W-:Y:S08]  /*13230*/  HMMA.16816.F32.BF16 R12, R68.reuse, R80, R12 ;  /* 0x00000050440c723c */ /* 0x040ff0000004180c */
[C---:B------:R-:W-:Y:S01]  /*13240*/  HMMA.16816.F32.BF16 R16, R68.reuse, R82, R16 ;  /* 0x000000524410723c */ /* 0x040fe20000041810 */
[----:B------:R-:W5:Y:S07]  /*13250*/  LDSM.16.MT88.4 R80, [R201+0x12800] ;  /* 0x01280000c950783b */ /* 0x000f6e0000004200 */
[C---:B---3--:R-:W-:Y:S08]  /*13260*/  HMMA.16816.F32.BF16 R20, R68.reuse, R84, R20 ;  /* 0x000000544414723c */ /* 0x048ff00000041814 */
[C---:B------:R-:W-:Y:S01]  /*13270*/  HMMA.16816.F32.BF16 R24, R68.reuse, R86, R24 ;  /* 0x000000564418723c */ /* 0x040fe20000041818 */
[----:B------:R-:W-:Y:S07]  /*13280*/  LDSM.16.MT88.4 R84, [R200+0xf000] ;  /* 0x00f00000c854783b */ /* 0x000fee0000004200 */
[C---:B-1----:R-:W-:Y:S08]  /*13290*/  HMMA.16816.F32.BF16 R28, R68.reuse, R72, R28 ;  /* 0x00000048441c723c */ /* 0x042ff0000004181c */
[C---:B------:R-:W-:Y:S01]  /*132a0*/  HMMA.16816.F32.BF16 R32, R68.reuse, R74, R32 ;  /* 0x0000004a4420723c */ /* 0x040fe20000041820 */
[----:B------:R-:W1:Y:S07]  /*132b0*/  LDSM.16.MT88.4 R72, [R200+0x12800] ;  /* 0x01280000c848783b */ /* 0x000e6e0000004200 */
[C---:B------:R-:W-:Y:S08]  /*132c0*/  HMMA.16816.F32.BF16 R36, R68.reuse, R88, R36 ;  /* 0x000000584424723c */ /* 0x040ff00000041824 */
[C---:B------:R-:W-:Y:S01]  /*132d0*/  HMMA.16816.F32.BF16 R40, R68.reuse, R90, R40 ;  /* 0x0000005a4428723c */ /* 0x040fe20000041828 */
[----:B------:R-:W-:Y:S07]  /*132e0*/  LDSM.16.MT88.4 R88, [R202+0x13000] ;  /* 0x01300000ca58783b */ /* 0x000fee0000004200 */
[C---:B--2---:R-:W-:Y:S08]  /*132f0*/  HMMA.16816.F32.BF16 R44, R68.reuse, R76, R44 ;  /* 0x0000004c442c723c */ /* 0x044ff0000004182c */
[C---:B------:R-:W-:Y:S01]  /*13300*/  HMMA.16816.F32.BF16 R48, R68.reuse, R78, R48 ;  /* 0x0000004e4430723c */ /* 0x040fe20000041830 */
[----:B------:R-:W2:Y:S07]  /*13310*/  LDSM.16.MT88.4 R76, [R204+0xf000] ;  /* 0x00f00000cc4c783b */ /* 0x000eae0000004200 */
[C---:B-----5:R-:W-:Y:S08]  /*13320*/  HMMA.16816.F32.BF16 R52, R68.reuse, R80, R52 ;  /* 0x000000504434723c */ /* 0x060ff00000041834 */
[C---:B------:R-:W-:Y:S01]  /*13330*/  HMMA.16816.F32.BF16 R56, R68.reuse, R82, R56 ;  /* 0x000000524438723c */ /* 0x040fe20000041838 */
[----:B------:R-:W3:Y:S07]  /*13340*/  LDSM.16.MT88.4 R80, [R202+0xf000] ;  /* 0x00f00000ca50783b */ /* 0x000eee0000004200 */
[C---:B-1----:R-:W-:Y:S08]  /*13350*/  HMMA.16816.F32.BF16 R60, R68.reuse, R72, R60 ;  /* 0x00000048443c723c */ /* 0x042ff0000004183c */
[----:B------:R-:W-:Y:S01]  /*13360*/  HMMA.16816.F32.BF16 R64, R68, R74, R64 ;  /* 0x0000004a4440723c */ /* 0x000fe20000041840 */
[----:B------:R-:W1:Y:S06]  /*13370*/  LDSM.16.MT88.4 R72, [R201+0xf000] ;  /* 0x00f00000c948783b */ /* 0x000e6c0000004200 */
[----:B------:R-:W-:Y:S02]  /*13380*/  F2FP.BF16.PACK_AB R68, R195, R190 ;  /* 0x000000bec344723e */ /* 0x000fe400000010ff */
[----:B------:R-:W-:Y:S03]  /*13390*/  F2FP.BF16.PACK_AB R69, R196, R189 ;  /* 0x000000bdc445723e */ /* 0x000fe600000010ff */
        /* <DEDUP_REMOVED lines=9> */
[C---:B---3--:R-:W-:Y:S08]  /*13430*/  HMMA.16816.F32.BF16 R12, R68.reuse, R80, R12 ;  /* 0x00000050440c723c */ /* 0x048ff0000004180c */
[C---:B------:R-:W-:Y:S08]  /*13440*/  HMMA.16816.F32.BF16 R16, R68.reuse, R82, R16 ;  /* 0x000000524410723c */ /* 0x040ff00000041810 */
[C---:B-1----:R-:W-:Y:S08]  /*13450*/  HMMA.16816.F32.BF16 R20, R68.reuse, R72, R20 ;  /* 0x000000484414723c */ /* 0x042ff00000041814 */
[C---:B------:R-:W-:Y:S08]  /*13460*/  HMMA.16816.F32.BF16 R24, R68.reuse, R74, R24 ;  /* 0x0000004a4418723c */ /* 0x040ff00000041818 */
[C---:B------:R-:W-:Y:S08]  /*13470*/  HMMA.16816.F32.BF16 R28, R68.reuse, R84, R28 ;  /* 0x00000054441c723c */ /* 0x040ff0000004181c */
[C---:B------:R-:W-:Y:S01]  /*13480*/  HMMA.16816.F32.BF16 R32, R68.reuse, R86, R32 ;  /* 0x000000564420723c */ /* 0x040fe20000041820 */
[----:B------:R-:W-:Y:S07]  /*13490*/  LDSM.16.MT88.4 R84, [R202+0x13800] ;  /* 0x01380000ca54783b */ /* 0x000fee0000004200 */
[C---:B--2---:R-:W-:Y:S08]  /*134a0*/  HMMA.16816.F32.BF16 R36, R68.reuse, R76, R36 ;  /* 0x0000004c4424723c */ /* 0x044ff00000041824 */
[C---:B------:R-:W-:Y:S01]  /*134b0*/  HMMA.16816.F32.BF16 R40, R68.reuse, R78, R40 ;  /* 0x0000004e4428723c */ /* 0x040fe20000041828 */
[----:B------:R-:W-:Y:S07]  /*134c0*/  LDSM.16.MT88.4 R76, [R201+0x13800] ;  /* 0x01380000c94c783b */ /* 0x000fee0000004200 */
[C---:B------:R-:W-:Y:S08]  /*134d0*/  HMMA.16816.F32.BF16 R44, R68.reuse, R88, R44 ;  /* 0x00000058442c723c */ /* 0x040ff0000004182c */
[C---:B------:R-:W-:Y:S08]  /*134e0*/  HMMA.16816.F32.BF16 R48, R68.reuse, R90, R48 ;  /* 0x0000005a4430723c */ /* 0x040ff00000041830 */
[C---:B------:R-:W-:Y:S08]  /*134f0*/  HMMA.16816.F32.BF16 R52, R68.reuse, R92, R52 ;  /* 0x0000005c4434723c */ /* 0x040ff00000041834 */
[C---:B------:R-:W-:Y:S01]  /*13500*/  HMMA.16816.F32.BF16 R56, R68.reuse, R94, R56 ;  /* 0x0000005e4438723c */ /* 0x040fe20000041838 */
[----:B------:R-:W1:Y:S07]  /*13510*/  LDSM.16.MT88.4 R92, [R204+0x13800] ;  /* 0x01380000cc5c783b */ /* 0x000e6e0000004200 */
[C---:B------:R-:W-:Y:S08]  /*13520*/  HMMA.16816.F32.BF16 R60, R68.reuse, R96, R60 ;  /* 0x00000060443c723c */ /* 0x040ff0000004183c */
[----:B------:R-:W-:Y:S07]  /*13530*/  HMMA.16816.F32.BF16 R64, R68, R98, R64 ;  /* 0x000000624440723c */ /* 0x000fee0000041840 */
[----:B------:R-:W-:Y:S02]  /*13540*/  F2FP.BF16.PACK_AB R68, R183, R182 ;  /* 0x000000b6b744723e */ /* 0x000fe400000010ff */
[----:B----4-:R-:W-:Y:S03]  /*13550*/  F2FP.BF16.PACK_AB R69, R184, R181 ;  /* 0x000000b5b845723e */ /* 0x010fe600000010ff */
[----:B------:R-:W-:Y:S01]  /*13560*/  F2FP.BF16.PACK_AB R70, R178, R179 ;  /* 0x000000b3b246723e */ /* 0x000fe200000010ff */
[----:B------:R-:W-:Y:S01]  /*13570*/  FADD.FTZ R181, R181, R188 ;  /* 0x000000bcb5b57221 */ /* 0x000fe20000010000 */
[----:B------:R-:W-:Y:S03]  /*13580*/  F2FP.BF16.PACK_AB R71, R133, R134 ;  /* 0x000000868547723e */ /* 0x000fe600000010ff */
[----:B------:R-:W-:Y:S04]  /*13590*/  FADD.FTZ R181, R184, R181 ;  /* 0x000000b5b8b57221 */ /* 0x000fe80000010000 */
[C---:B------:R-:W-:Y:S03]  /*135a0*/  HMMA.16816.F32.BF16 R128, R68.reuse, R124, R4 ;  /* 0x0000007c4480723c */ /* 0x040fe60000041804 */
[----:B------:R-:W-:Y:S04]  /*135b0*/  FADD.FTZ R134, R134, R181 ;  /* 0x000000b586867221 */ /* 0x000fe80000010000 */
[----:B------:R-:W-:Y:S01]  /*135c0*/  FADD.FTZ R5, R113, R104 ;  /* 0x0000006871057221 */ /* 0x000fe20000010000 */
[C---:B------:R-:W-:Y:S04]  /*135d0*/  HMMA.16816.F32.BF16 R124, R68.reuse, R126, R8 ;  /* 0x0000007e447c723c */ /* 0x040fe80000041808 */
[----:B------:R-:W-:Y:S02]  /*135e0*/  FADD.FTZ R5, R146, R5 ;  /* 0x0000000592057221 */ /* 0x000fe40000010000 */
[----:B------:R-:W-:Y:S02]  /*135f0*/  FADD.FTZ R237, R133, R134 ;  /* 0x0000008685ed7221 */ /* 0x000fe40000010000 */
[C---:B------:R-:W-:Y:S04]  /*13600*/  HMMA.16816.F32.BF16 R120, R68.reuse, R116, R12 ;  /* 0x000000744478723c */ /* 0x040fe8000004180c */
[----:B------:R-:W-:Y:S02]  /*13610*/  FADD.FTZ R148, R148, R5 ;  /* 0x0000000594947221 */ /* 0x000fe40000010000 */
[----:B------:R-:W2:Y:S02]  /*13620*/  LDSM.16.MT88.4 R4, [R200+0x13800] ;  /* 0x01380000c804783b */ /* 0x000ea40000004200 */
[C---:B------:R-:W-:Y:S04]  /*13630*/  HMMA.16816.F32.BF16 R116, R68.reuse, R118, R16 ;  /* 0x000000764474723c */ /* 0x040fe80000041810 */
[----:B------:R-:W-:Y:S04]  /*13640*/  FADD.FTZ R149, R149, R148 ;  /* 0x0000009495957221 */ /* 0x000fe80000010000 */
        /* <DEDUP_REMOVED lines=8> */
[C---:B-1----:R-:W-:Y:S04]  /*136d0*/  HMMA.16816.F32.BF16 R96, R68.reuse, R92, R36 ;  /* 0x0000005c4460723c */ /* 0x042fe80000041824 */
        /* <DEDUP_REMOVED lines=9> */
[----:B------:R-:W-:Y:S01]  /*13770*/  FADD.FTZ R169, R169, R168 ;  /* 0x000000a8a9a97221 */ /* 0x000fe20000010000 */
[C---:B------:R-:W-:Y:S03]  /*13780*/  HMMA.16816.F32.BF16 R76, R68.reuse, R78, R56 ;  /* 0x0000004e444c723c */ /* 0x040fe60000041838 */
[----:B------:R-:W-:Y:S04]  /*13790*/  FADD.FTZ R172, R172, R169 ;  /* 0x000000a9acac7221 */ /* 0x000fe80000010000 */
[----:B------:R-:W-:Y:S01]  /*137a0*/  FADD.FTZ R173, R173, R172 ;  /* 0x000000acadad7221 */ /* 0x000fe20000010000 */
[C---:B--2---:R-:W-:Y:S04]  /*137b0*/  HMMA.16816.F32.BF16 R72, R68.reuse, R4, R60 ;  /* 0x000000044448723c */ /* 0x044fe8000004183c */
[----:B------:R-:W-:Y:S04]  /*137c0*/  FADD.FTZ R192, R192, R173 ;  /* 0x000000adc0c07221 */ /* 0x000fe80000010000 */
[----:B------:R-:W-:Y:S01]  /*137d0*/  FADD.FTZ R193, R193, R192 ;  /* 0x000000c0c1c17221 */ /* 0x000fe20000010000 */
[----:B------:R-:W-:Y:S03]  /*137e0*/  HMMA.16816.F32.BF16 R68, R68, R6, R64 ;  /* 0x000000064444723c */ /* 0x000fe60000041840 */
[----:B------:R-:W-:Y:S04]  /*137f0*/  FADD.FTZ R190, R190, R193 ;  /* 0x000000c1bebe7221 */ /* 0x000fe80000010000 */
[----:B------:R-:W-:Y:S05]  /*13800*/  FADD.FTZ R190, R195, R190 ;  /* 0x000000bec3be7221 */ /* 0x000fea0000010000 */
[----:B------:R-:W-:Y:S04]  /*13810*/  FADD.FTZ R187, R187, R190 ;  /* 0x000000bebbbb7221 */ /* 0x000fe80000010000 */
[----:B------:R-:W-:Y:S04]  /*13820*/  FADD.FTZ R187, R186, R187 ;  /* 0x000000bbbabb7221 */ /* 0x000fe80000010000 */
[----:B------:R-:W-:Y:S04]  /*13830*/  FADD.FTZ R182, R182, R187 ;  /* 0x000000bbb6b67221 */ /* 0x000fe80000010000 */
[----:B------:R-:W-:Y:S04]  /*13840*/  FADD.FTZ R182, R183, R182 ;  /* 0x000000b6b7b67221 */ /* 0x000fe80000010000 */
[----:B------:R-:W-:Y:S04]  /*13850*/  FADD.FTZ R179, R179, R182 ;  /* 0x000000b6b3b37221 */ /* 0x000fe80000010000 */
[----:B------:R-:W-:Y:S01]  /*13860*/  FADD.FTZ R239, R178, R179 ;  /* 0x000000b3b2ef7221 */ /* 0x000fe20000010000 */
[----:B------:R-:W-:-:S05]  /*13870*/  @P1 BRA `(.L_x_830) ;  /* 0xffffaf1000001947 */ /* 0x000fca000383ffff */
.L_x_826:
        /* <DEDUP_REMOVED lines=228> */
.L_x_832:
[----:B------:R-:W-:Y:S05]  /*146c0*/  BSYNC B0 ;  /* 0x0000000000007941 */ /* 0x000fea0003800000 */
.L_x_831:
        /* <DEDUP_REMOVED lines=30> */
.L_x_834:
[----:B------:R-:W-:Y:S05]  /*148b0*/  BSYNC B0 ;  /* 0x0000000000007941 */ /* 0x000fea0003800000 */
.L_x_833:
        /* <DEDUP_REMOVED lines=18> */
.L_x_836:
[----:B------:R-:W-:Y:S05]  /*149e0*/  BSYNC B0 ;  /* 0x0000000000007941 */ /* 0x000fea0003800000 */
.L_x_835:
        /* <DEDUP_REMOVED lines=18> */
.L_x_838:
[----:B------:R-:W-:Y:S05]  /*14b10*/  BSYNC B0 ;  /* 0x0000000000007941 */ /* 0x000fea0003800000 */
.L_x_837:
        /* <DEDUP_REMOVED lines=18> */
.L_x_839:
        /* <DEDUP_REMOVED lines=12> */
.L_x_8329:


//--------------------- .text._ZN5flash24flash_fwd_splitkv_kernelI23Flash_fwd_kernel_traitsILi128ELi64ELi128ELi4ELb0ELb0EN7cutlass10bfloat16_tE19Flash_kernel_traitsILi128ELi64ELi128ELi4ES3_EELb1ELb0ELb0ELb0ELb0ELb0ELb0ELb1EEEvNS_16Flash_fwd_paramsE --------------------------
	.section	.text._ZN5flash24flash_fwd_splitkv_kernelI23Flash_fwd_kernel_traitsILi128ELi64ELi128ELi4ELb0ELb0EN7cutlass10bfloat16_tE19Flash_kernel_traitsILi128ELi64ELi128ELi4ES3_EELb1ELb0ELb0ELb0ELb0ELb0ELb0ELb1EEEvNS_16Flash_fwd_paramsE,"ax",@progbits
	.sectioninfo	@"SHI_REGISTERS=254"
	.align	128
        .global         _ZN5flash24flash_fwd_splitkv_kernelI23Flash_fwd_kernel_traitsILi128ELi64ELi128ELi4ELb0ELb0EN7cutlass10bfloat16_tE19Flash_kernel_traitsILi128ELi64ELi128ELi4ES3_EELb1ELb0ELb0ELb0ELb0ELb0ELb0ELb1EEEvNS_16Flash_fwd_paramsE
        .type           _ZN5flash24flash_fwd_splitkv_kernelI23Flash_fwd_kernel_traitsILi128ELi64ELi128ELi4ELb0ELb0EN7cutlass10bfloat16_tE19Flash_kernel_traitsILi128ELi64ELi128ELi4ES3_EELb1ELb0ELb0ELb0ELb0ELb0ELb0ELb1EEEvNS_16Flash_fwd_paramsE,@function
        .size           _ZN5flash24flash_fwd_splitkv_kernelI23Flash_fwd_kernel_traitsILi128ELi64ELi128ELi4ELb0ELb0EN7cutlass10bfloat16_tE19Flash_kernel_traitsILi128ELi64ELi128ELi4ES3_EELb1ELb0ELb0ELb0ELb0ELb0ELb0ELb1EEEvNS_16Flash_fwd_paramsE,(.L_x_8277 - _ZN5flash24flash_fwd_splitkv_kernelI23Flash_fwd_kernel_traitsILi128ELi64ELi128ELi4ELb0ELb0EN7cutlass10bfloat16_tE19Flash_kernel_traitsILi128ELi64ELi128ELi4ES3_EELb1ELb0ELb0ELb0ELb0ELb0ELb0ELb1EEEvNS_16Flash_fwd_paramsE)
        .other          _ZN5flash24flash_fwd_splitkv_kernelI23Flash_fwd_kernel_traitsILi128ELi64ELi128ELi4ELb0ELb0EN7cutlass10bfloat16_tE19Flash_kernel_traitsILi128ELi64ELi128ELi4ES3_EELb1ELb0ELb0ELb0ELb0ELb0ELb0ELb1EEEvNS_16Flash_fwd_paramsE,@"STO_CUDA_ENTRY STV_DEFAULT"
_ZN5flash24flash_fwd_splitkv_kernelI23Flash_fwd_kernel_traitsILi128ELi64ELi128ELi4ELb0ELb0EN7cutlass10bfloat16_tE19Flash_kernel_traitsILi128ELi64ELi128ELi4ES3_EELb1ELb0ELb0ELb0ELb0ELb0ELb0ELb1EEEvNS_16Flash_fwd_paramsE:
.text._ZN5flash24flash_fwd_splitkv_kernelI23Flash_fwd_kernel_traitsILi128ELi64ELi128ELi4ELb0ELb0EN7cutlass10bfloat16_tE19Flash_kernel_traitsILi128ELi64ELi128ELi4ES3_EELb1ELb0ELb0ELb0ELb0ELb0ELb0ELb1EEEvNS_16Flash_fwd_paramsE:
[----:B------:R-:W-:Y:S02]  /*0000*/  MOV R1, c[0x0][0x28] ;  /* 0x00000a0000017a02 */ /* 0x000fe40000000f00 */
[----:B------:R-:W1:Y:S01]  /*0010*/  S2R R232, SR_CTAID.X ;  /* 0x0000000000e87919 */ /* 0x000e620000002500 */
[----:B------:R-:W-:Y:S01]  /*0020*/  ULDC.64 UR4, c[0x0][0x40] ;  /* 0x0000100000047ab9 */ /* 0x000fe20000000a00 */
[----:B------:R-:W-:Y:S01]  /*0030*/  BSSY B4, `(.L_x_840) ;  /* 0x0000007000047945 */ /* 0x000fe20003800000 */
[----:B------:R-:W-:Y:S01]  /*0040*/  UIADD3 UR4, UP0, UR4, 0x160, URZ ;  /* 0x0000016004047890 */ /* 0x000fe2000ff1e03f */
[----:B------:R-:W2:Y:S01]  /*0050*/  S2R R231, SR_CTAID.Y ;  /* 0x0000000000e77919 */ /* 0x000ea20000002600 */
[----:B------:R-:W-:Y:S02]  /*0060*/  MOV R230, 0xa0 ;  /* 0x000000a000e67802 */ /* 0x000fe40000000f00 */
[----:B------:R-:W-:Y:S01]  /*0070*/  UIADD3.X UR5, URZ, UR5, URZ, UP0, !UPT ;  /* 0x000000053f057290 */ /* 0x000fe200087fe43f */
[----:B------:R-:W3:Y:S06]  /*0080*/  S2R R229, SR_CTAID.Z ;  /* 0x0000000000e57919 */ /* 0x000eec0000002700 */
[----:B-123--:R-:W-:Y:S05]  /*0090*/  CALL.REL.NOINC `($_ZN5flash24flash_fwd_splitkv_kernelI23Flash_fwd_kernel_traitsILi128ELi64ELi128ELi4ELb0ELb0EN7cutlass10bfloat16_tE19Flash_kernel_traitsILi128ELi64ELi128ELi4ES3_EELb1ELb0ELb0ELb0ELb0ELb0ELb0ELb1EEEvNS_16Flash_fwd_paramsE$_ZN5flash30compute_attn_1rowblock_splitkvI23Flash_fwd_kernel_traitsILi128ELi64ELi128ELi4ELb0ELb0EN7cutlass10bfloat16_tE19Flash_kernel_traitsILi128ELi64ELi128ELi4ES3_EELb1ELb0ELb0ELb0ELb0ELb0ELb0ELb1ENS_16Flash_fwd_paramsEEEvRKT8_iiiii) ;  /* 0x0000002000007944 */ /* 0x00efea0003c00000 */
[----:B------:R-:W-:Y:S05]  /*00a0*/  BSYNC B4 ;  /* 0x0000000000047941 */ /* 0x000fea0003800000 */
.L_x_840:
[----:B------:R-:W-:Y:S05]  /*00b0*/  EXIT ;  /* 0x000000000000794d */ /* 0x000fea0003800000 */
        .type           $_ZN5flash24flash_fwd_splitkv_kernelI23Flash_fwd_kernel_traitsILi128ELi64ELi128ELi4ELb0ELb0EN7cutlass10bfloat16_tE19Flash_kernel_traitsILi128ELi64ELi128ELi4ES3_EELb1ELb0ELb0ELb0ELb0ELb0ELb0ELb1EEEvNS_16Flash_fwd_paramsE$_ZN5flash30compute_attn_1rowblock_splitkvI23Flash_fwd_kernel_traitsILi128ELi64ELi128ELi4ELb0ELb0EN7cutlass10bfloat16_tE19Flash_kernel_traitsILi128ELi64ELi128ELi4ES3_EELb1ELb0ELb0ELb0ELb0ELb0ELb0ELb1ENS_16Flash_fwd_paramsEEEvRKT8_iiiii,@function
        .size           $_ZN5flash24flash_fwd_splitkv_kernelI23Flash_fwd_kernel_traitsILi128ELi64ELi128ELi4ELb0ELb0EN7cutlass10bfloat16_tE19Flash_kernel_traitsILi128ELi64ELi128ELi4ES3_EELb1ELb0ELb0ELb0ELb0ELb0ELb0ELb1EEEvNS_16Flash_fwd_paramsE$_ZN5flash30compute_attn_1rowblock_splitkvI23Flash_fwd_kernel_traitsILi128ELi64ELi128ELi4ELb0ELb0EN7cutlass10bfloat16_tE19Flash_kernel_traitsILi128ELi64ELi128ELi4ES3_EELb1ELb0ELb0ELb0ELb0ELb0ELb0ELb1ENS_16Flash_fwd_paramsEEEvRKT8_iiiii,($__internal_14_$__cuda_sm70_shflsync_bfly_p - $_ZN5flash24flash_fwd_splitkv_kernelI23Flash_fwd_kernel_traitsILi128ELi64ELi128ELi4ELb0ELb0EN7cutlass10bfloat16_tE19Flash_kernel_traitsILi128ELi64ELi128ELi4ES3_EELb1ELb0ELb0ELb0ELb0ELb0ELb0ELb1EEEvNS_16Flash_fwd_paramsE$_ZN5flash30compute_attn_1rowblock_splitkvI23Flash_fwd_kernel_traitsILi128ELi64ELi128ELi4ELb0ELb0EN7cutlass10bfloat16_tE19Flash_kernel_traitsILi128ELi64ELi128ELi4ES3_EELb1ELb0ELb0ELb0ELb0ELb0ELb0ELb1ENS_16Flash_fwd_paramsEEEvRKT8_iiiii)
$_ZN5flash24flash_fwd_splitkv_kernelI23Flash_fwd_kernel_traitsILi128ELi64ELi128ELi4ELb0ELb0EN7cutlass10bfloat16_tE19Flash_kernel_traitsILi128ELi64ELi128ELi4ES3_EELb1ELb0ELb0ELb0ELb0ELb0ELb0ELb1EEEvNS_16Flash_fwd_paramsE$_ZN5flash30compute_attn_1rowblock_splitkvI23Flash_fwd_kernel_traitsILi128ELi64ELi128ELi4ELb0ELb0EN7cutlass10bfloat16_tE19Flash_kernel_traitsILi128ELi64ELi128ELi4ES3_EELb1ELb0ELb0ELb0ELb0ELb0ELb0ELb1ENS_16Flash_fwd_paramsEEEvRKT8_iiiii:
[----:B------:R-:W-:Y:S01]  /*00c0*/  IMAD.U32 R10, RZ, RZ, UR4 ;  /* 0x00000004ff0a7e24 */ /* 0x000fe2000f8e00ff */
[----:B------:R-:W-:Y:S01]  /*00d0*/  ULDC.64 UR6, c[0x0][0x118] ;  /* 0x0000460000067ab9 */ /* 0x000fe20000000a00 */
[----:B------:R-:W-:-:S05]  /*00e0*/  IMAD.U32 R11, RZ, RZ, UR5 ;  /* 0x00000005ff0b7e24 */ /* 0x000fca000f8e00ff */
[----:B------:R-:W2:Y:S04]  /*00f0*/  LD.E.64 R4, [R10.64+0xe0] ;  /* 0x0000e0060a047980 */ /* 0x000ea8000c101b00 */
[----:B------:R-:W3:Y:S01]  /*0100*/  LD.E.64 R2, [R10.64+0xe8] ;  /* 0x0000e8060a027980 */ /* 0x000ee2000c101b00 */
[----:B------:R-:W-:Y:S02]  /*0110*/  MOV R234, 0xffffffff ;  /* 0xffffffff00ea7802 */ /* 0x000fe40000000f00 */
[----:B--2---:R-:W-:-:S04]  /*0120*/  ISETP.NE.U32.AND P1, PT, R4, RZ, PT ;  /* 0x000000ff0400720c */ /* 0x004fc80003f25070 */
[----:B------:R-:W-:Y:S01]  /*0130*/  ISETP.NE.AND.EX P1, PT, R5, RZ, PT, P1 ;  /* 0x000000ff0500720c */ /* 0x000fe20003f25310 */
[----:B------:R-:W-:-:S12]  /*0140*/  IMAD.WIDE R4, R231, 0x4, R4 ;  /* 0x00000004e7047825 */ /* 0x000fd800078e0204 */
[----:B------:R1:W5:Y:S01]  /*0150*/  @P1 LD.E R234, [R4.64] ;  /* 0x0000000604ea1980 */ /* 0x000362000c101900 */
[----:B---3--:R-:W-:Y:S01]  /*0160*/  ISETP.NE.U32.AND P0, PT, R2, RZ, PT ;  /* 0x000000ff0200720c */ /* 0x008fe20003f05070 */
[----:B------:R-:W-:Y:S01]  /*0170*/  BSSY B0, `(.L_x_841) ;  /* 0x0000009000007945 */ /* 0x000fe20003800000 */
[----:B------:R-:W-:Y:S02]  /*0180*/  IMAD.MOV.U32 R15, RZ, RZ, -0x1 ;  /* 0xffffffffff0f7424 */ /* 0x000fe400078e00ff */
[----:B------:R-:W-:Y:S01]  /*0190*/  ISETP.NE.AND.EX P0, PT, R3, RZ, PT, P0 ;  /* 0x000000ff0300720c */ /* 0x000fe20003f05300 */
[----:B------:R-:W-:-:S12]  /*01a0*/  IMAD.WIDE R2, R231, 0x4, R2 ;  /* 0x00000004e7027825 */ /* 0x000fd800078e0202 */
[----:B------:R-:W-:Y:S05]  /*01b0*/  @!P0 BRA `(.L_x_842) ;  /* 0x0000004000008947 */ /* 0x000fea0003800000 */
[----:B------:R-:W2:Y:S02]  /*01c0*/  LD.E.U8 R0, [R10.64+0x1b2] ;  /* 0x0001b2060a007980 */ /* 0x000ea4000c101100 */
[----:B--2---:R-:W-:-:S13]  /*01d0*/  ISETP.NE.AND P2, PT, R0, RZ, PT ;  /* 0x000000ff0000720c */ /* 0x004fda0003f45270 */
[----:B------:R-:W-:Y:S05]  /*01e0*/  @!P2 BRA `(.L_x_842) ;  /* 0x000000100000a947 */ /* 0x000fea0003800000 */
[----:B------:R2:W5:Y:S02]  /*01f0*/  LD.E R15, [R2.64] ;  /* 0x00000006020f7980 */ /* 0x000564000c101900 */
.L_x_842:
[----:B------:R-:W-:Y:S05]  /*0200*/  BSYNC B0 ;  /* 0x0000000000007941 */ /* 0x000fea0003800000 */
.L_x_841:
[----:B------:R-:W3:Y:S04]  /*0210*/  LD.E.64 R16, [R10.64+0xf0] ;  /* 0x0000f0060a107980 */ /* 0x000ee8000c101b00 */
[----:B------:R-:W4:Y:S01]  /*0220*/  @P1 LD.E R233, [R4.64+0x4] ;  /* 0x0000040604e91980 */ /* 0x000f22000c101900 */
[----:B------:R-:W-:Y:S01]  /*0230*/  IMAD.MOV.U32 R14, RZ, RZ, RZ ;  /* 0x000000ffff0e7224 */ /* 0x000fe200078e00ff */
[----:B---3--:R-:W-:-:S04]  /*0240*/  ISETP.NE.U32.AND P4, PT, R16, RZ, PT ;  /* 0x000000ff1000720c */ /* 0x008fc80003f85070 */
[----:B------:R-:W-:Y:S01]  /*0250*/  ISETP.NE.AND.EX P4, PT, R17, RZ, PT, P4 ;  /* 0x000000ff1100720c */ /* 0x000fe20003f85340 */
[----:B------:R-:W-:Y:S01]  /*0260*/  IMAD.WIDE R16, R231, 0x4, R16 ;  /* 0x00000004e7107825 */ /* 0x000fe200078e0210 */
[----:B----45:R-:W-:-:S06]  /*0270*/  @P1 IADD3 R233, -R234, R233, RZ ;  /* 0x000000e9eae91210 */ /* 0x030fcc0007ffe1ff */
[----:B------:R3:W5:Y:S05]  /*0280*/  @!P1 LD.E R233, [R10.64+0xb4] ;  /* 0x0000b4060ae99980 */ /* 0x00076a000c101900 */
[----:B------:R3:W5:Y:S01]  /*0290*/  @P4 LD.E R14, [R16.64] ;  /* 0x00000006100e4980 */ /* 0x000762000c101900 */
[----:B------:R-:W-:Y:S01]  /*02a0*/  BSSY B0, `(.L_x_843) ;  /* 0x0000009000007945 */ /* 0x000fe20003800000 */
[----:B------:R-:W-:Y:S05]  /*02b0*/  @!P0 BRA `(.L_x_844) ;  /* 0x0000006000008947 */ /* 0x000fea0003800000 */
[----:B------:R-:W4:Y:S02]  /*02c0*/  LD.E.U8 R0, [R10.64+0x1b2] ;  /* 0x0001b2060a007980 */ /* 0x000f24000c101100 */
[----:B----4-:R-:W-:-:S13]  /*02d0*/  ISETP.NE.AND P0, PT, R0, RZ, PT ;  /* 0x000000ff0000720c */ /* 0x010fda0003f05270 */
[----:B------:R-:W4:Y:S02]  /*02e0*/  @P0 LD.E R0, [R2.64+0x4] ;  /* 0x0000040602000980 */ /* 0x000f24000c101900 */
[----:B----4-:R-:W-:-:S06]  /*02f0*/  @P0 IADD3 R79, R0, -R15, RZ ;  /* 0x8000000f004f0210 */ /* 0x010fcc0007ffe0ff */
[----:B------:R4:W5:Y:S01]  /*0300*/  @!P0 LD.E R79, [R2.64] ;  /* 0x00000006024f8980 */ /* 0x000962000c101900 */
[----:B------:R-:W-:Y:S05]  /*0310*/  BRA `(.L_x_845) ;  /* 0x0000001000007947 */ /* 0x000fea0003800000 */
.L_x_844:
[----:B------:R4:W5:Y:S02]  /*0320*/  LD.E R79, [R10.64+0xb8] ;  /* 0x0000b8060a4f7980 */ /* 0x000964000c101900 */
.L_x_845:
[----:B------:R-:W-:Y:S05]  /*0330*/  BSYNC B0 ;  /* 0x0000000000007941 */ /* 0x000fea0003800000 */
.L_x_843:
[----:B--2-4-:R-:W2:Y:S01]  /*0340*/  LD.E.64 R2, [R10.64+0xf8] ;  /* 0x0000f8060a027980 */ /* 0x014ea2000c101b00 */
[----:B------:R-:W-:Y:S01]  /*0350*/  BSSY B1, `(.L_x_846) ;  /* 0x0000012000017945 */ /* 0x000fe20003800000 */
[----:B-----5:R-:W-:Y:S01]  /*0360*/  IMAD.IADD R79, R79, 0x1, -R14 ;  /* 0x000000014f4f7824 */ /* 0x020fe200078e0a0e */
[----:B--2---:R-:W-:-:S04]  /*0370*/  ISETP.NE.U32.AND P0, PT, R2, RZ, PT ;  /* 0x000000ff0200720c */ /* 0x004fc80003f05070 */
[----:B------:R-:W-:-:S13]  /*0380*/  ISETP.NE.AND.EX P0, PT, R3, RZ, PT, P0 ;  /* 0x000000ff0300720c */ /* 0x000fda0003f05300 */
[----:B------:R-:W-:Y:S05]  /*0390*/  @!P0 BRA `(.L_x_847) ;  /* 0x0000004000008947 */ /* 0x000fea0003800000 */
[----:B------:R-:W-:-:S06]  /*03a0*/  IMAD.WIDE R2, R231, 0x4, R2 ;  /* 0x00000004e7027825 */ /* 0x000fcc00078e0202 */
[----:B------:R-:W2:Y:S02]  /*03b0*/  LD.E R3, [R2.64] ;  /* 0x0000000602037980 */ /* 0x000ea4000c101900 */
[----:B--2---:R-:W-:Y:S01]  /*03c0*/  IADD3 R72, R3, -R14, RZ ;  /* 0x8000000e03487210 */ /* 0x004fe20007ffe0ff */
[----:B------:R-:W-:Y:S05]  /*03d0*/  BRA `(.L_x_848) ;  /* 0x0000009000007947 */ /* 0x000fea0003800000 */
.L_x_847:
[----:B------:R-:W2:Y:S01]  /*03e0*/  LD.E.64 R2, [R10.64+0x108] ;  /* 0x000108060a027980 */ /* 0x000ea2000c101b00 */
[----:B------:R-:W-:Y:S01]  /*03f0*/  BSSY B0, `(.L_x_849) ;  /* 0x0000006000007945 */ /* 0x000fe20003800000 */
[----:B------:R-:W-:Y:S01]  /*0400*/  IMAD.MOV.U32 R72, RZ, RZ, RZ ;  /* 0x000000ffff487224 */ /* 0x000fe200078e00ff */
[----:B--2---:R-:W-:-:S04]  /*0410*/  ISETP.NE.U32.AND P0, PT, R2, RZ, PT ;  /* 0x000000ff0200720c */ /* 0x004fc80003f05070 */
[----:B------:R-:W-:-:S13]  /*0420*/  ISETP.NE.AND.EX P0, PT, R3, RZ, PT, P0 ;  /* 0x000000ff0300720c */ /* 0x000fda0003f05300 */
[----:B------:R-:W-:Y:S05]  /*0430*/  @!P0 BRA `(.L_x_850) ;  /* 0x0000001000008947 */ /* 0x000fea0003800000 */
[----:B------:R2:W5:Y:S02]  /*0440*/  LD.E R72, [R10.64+0xbc] ;  /* 0x0000bc060a487980 */ /* 0x000564000c101900 */
.L_x_850:
[----:B------:R-:W-:Y:S05]  /*0450*/  BSYNC B0 ;  /* 0x0000000000007941 */ /* 0x000fea0003800000 */
.L_x_849:
[----:B-----5:R-:W-:Y:S02]  /*0460*/  IADD3 R72, R79, R72, RZ ;  /* 0x000000484f487210 */ /* 0x020fe40007ffe0ff */
.L_x_848:
[----:B------:R-:W-:Y:S05]  /*0470*/  BSYNC B1 ;  /* 0x0000000000017941 */ /* 0x000fea0003800000 */
.L_x_846:
[----:B------:R-:W-:Y:S01]  /*0480*/  IMAD.SHL.U32 R70, R232, 0x40, RZ ;  /* 0x00000040e8467824 */ /* 0x000fe200078e00ff */
[----:B------:R-:W-:Y:S01]  /*0490*/  MOV R2, R230 ;  /* 0x000000e600027202 */ /* 0x000fe20000000f00 */
[----:B------:R-:W-:-:S03]  /*04a0*/  IMAD.MOV.U32 R3, RZ, RZ, 0x0 ;  /* 0x00000000ff037424 */ /* 0x000fc600078e00ff */
[----:B------:R-:W-:-:S13]  /*04b0*/  ISETP.GT.AND P0, PT, R233, R70, PT ;  /* 0x00000046e900720c */ /* 0x000fda0003f04270 */
[----:B------:R-:W-:Y:S05]  /*04c0*/  @!P0 RET.REL.NODEC R2 `(_ZN5flash24flash_fwd_splitkv_kernelI23Flash_fwd_kernel_traitsILi128ELi64ELi128ELi4ELb0ELb0EN7cutlass10bfloat16_tE19Flash_kernel_traitsILi128ELi64ELi128ELi4ES3_EELb1ELb0ELb0ELb0ELb0ELb0ELb0ELb1EEEvNS_16Flash_fwd_paramsE) ;  /* 0xfffffb3002008950 */ /* 0x000fea0003c3ffff */
[----:B------:R-:W4:Y:S04]  /*04d0*/  LD.E R7, [R10.64+0xb8] ;  /* 0x0000b8060a077980 */ /* 0x000f28000c101900 */
[----:B------:R-:W5:Y:S01]  /*04e0*/  LD.E R3, [R10.64+0x188] ;  /* 0x000188060a037980 */ /* 0x000f62000c101900 */
[----:B------:R-:W-:Y:S02]  /*04f0*/  IADD3 R0, -R233, 0xbf, R70 ;  /* 0x000000bfe9007810 */ /* 0x000fe40007ffe146 */
[----:B-1----:R-:W-:Y:S01]  /*0500*/  IADD3 R5, R72, 0x7f, RZ ;  /* 0x0000007f48057810 */ /* 0x002fe20007ffe0ff */
[----:B------:R-:W1:Y:S03]  /*0510*/  S2R R71, SR_TID.X ;  /* 0x0000000000477919 */ /* 0x000e660000002100 */
[----:B------:R-:W-:-:S04]  /*0520*/  SHF.R.S32.HI R2, RZ, 0x1f, R5 ;  /* 0x0000001fff027819 */ /* 0x000fc80000011405 */
[----:B------:R-:W-:-:S04]  /*0530*/  LEA.HI R2, R2, R5, RZ, 0x7 ;  /* 0x0000000502027211 */ /* 0x000fc800078f38ff */
[----:B------:R-:W-:Y:S02]  /*0540*/  SHF.R.S32.HI R2, RZ, 0x7, R2 ;  /* 0x00000007ff027819 */ /* 0x000fe40000011402 */
[----:B----4-:R-:W-:Y:S02]  /*0550*/  IADD3 R7, R7, 0x7f, RZ ;  /* 0x0000007f07077810 */ /* 0x010fe40007ffe0ff */
[----:B-----5:R-:W-:Y:S02]  /*0560*/  IADD3 R3, R3, R0, R72 ;  /* 0x0000000003037210 */ /* 0x020fe40007ffe048 */
[----:B------:R-:W-:Y:S02]  /*0570*/  SHF.R.S32.HI R4, RZ, 0x1f, R7 ;  /* 0x0000001fff047819 */ /* 0x000fe40000011407 */
[----:B------:R-:W-:Y:S02]  /*0580*/  SHF.R.S32.HI R0, RZ, 0x1f, R3 ;  /* 0x0000001fff007819 */ /* 0x000fe40000011403 */
[----:B------:R-:W-:-:S02]  /*0590*/  LEA.HI R4, R4, R7, RZ, 0x7 ;  /* 0x0000000704047211 */ /* 0x000fc400078f38ff */
[----:B------:R-:W-:Y:S02]  /*05a0*/  LEA.HI R0, R0, R3, RZ, 0x7 ;  /* 0x0000000300007211 */ /* 0x000fe400078f38ff */
[----:B------:R-:W-:Y:S02]  /*05b0*/  SHF.R.S32.HI R3, RZ, 0x7, R4 ;  /* 0x00000007ff037819 */ /* 0x000fe40000011404 */
[----:B------:R-:W-:Y:S02]  /*05c0*/  SHF.R.S32.HI R0, RZ, 0x7, R0 ;  /* 0x00000007ff007819 */ /* 0x000fe40000011400 */
[----:B------:R-:W-:-:S04]  /*05d0*/  IMNMX R3, R3, R2, PT ;  /* 0x0000000203037217 */ /* 0x000fc80003800200 */
[----:B------:R-:W-:-:S04]  /*05e0*/  IMNMX R54, R3, R0, PT ;  /* 0x0000000003367217 */ /* 0x000fc80003800200 */
[----:B------:R-:W-:-:S13]  /*05f0*/  ISETP.GT.AND P0, PT, R54, RZ, PT ;  /* 0x000000ff3600720c */ /* 0x000fda0003f04270 */
[----:B------:R-:W-:Y:S05]  /*0600*/  @P0 BRA `(.L_x_851) ;  /* 0x0000086000000947 */ /* 0x000fea0003800000 */
[----:B-1----:R-:W-:Y:S01]  /*0610*/  ISETP.NE.AND P0, PT, R234, -0x1, PT ;  /* 0xffffffffea00780c */ /* 0x002fe20003f05270 */
[----:B---3--:R1:W3:Y:S04]  /*0620*/  LD.E.64 R16, [R10.64+0x88] ;  /* 0x000088060a107980 */ /* 0x0082e8000c101b00 */
[----:B------:R1:W4:Y:S04]  /*0630*/  LD.E.64 R4, [R10.64+0x90] ;  /* 0x000090060a047980 */ /* 0x000328000c101b00 */
[----:B--2---:R1:W2:Y:S04]  /*0640*/  LD.E R2, [R10.64+0x60] ;  /* 0x000060060a027980 */ /* 0x0042a8000c101900 */
[----:B------:R1:W2:Y:S04]  /*0650*/  @!P0 LD.E.64 R14, [R10.64+0x80] ;  /* 0x000080060a0e8980 */ /* 0x0002a8000c101b00 */
[----:B------:R1:W4:Y:S01]  /*0660*/  LD.E R3, [R10.64+0xb4] ;  /* 0x0000b4060a037980 */ /* 0x000322000c101900 */
[----:B------:R-:W-:-:S03]  /*0670*/  SHF.R.S32.HI R6, RZ, 0x1f, R71 ;  /* 0x0000001fff067819 */ /* 0x000fc60000011447 */
[----:B------:R1:W5:Y:S01]  /*0680*/  LD.E R0, [R10.64+0xc0] ;  /* 0x0000c0060a007980 */ /* 0x000362000c101900 */
[----:B------:R-:W-:-:S03]  /*0690*/  LEA.HI R6, R6, R71, RZ, 0x3 ;  /* 0x0000004706067211 */ /* 0x000fc600078f18ff */
[----:B------:R1:W5:Y:S01]  /*06a0*/  LD.E.64 R12, [R10.64+0x70] ;  /* 0x000070060a0c7980 */ /* 0x000362000c101b00 */
[----:B------:R-:W-:-:S03]  /*06b0*/  LOP3.LUT R8, R6, 0xfffffff8, RZ, 0xc0, !PT ;  /* 0xfffffff806087812 */ /* 0x000fc600078ec0ff */
[----:B------:R1:W5:Y:S02]  /*06c0*/  LD.E.64 R18, [R10.64+0xa0] ;  /* 0x0000a0060a127980 */ /* 0x000364000c101b00 */
[----:B------:R-:W-:Y:S01]  /*06d0*/  IMAD.IADD R71, R71, 0x1, -R8 ;  /* 0x0000000147477824 */ /* 0x000fe200078e0a08 */
[----:B------:R-:W-:-:S03]  /*06e0*/  @!P0 SHF.R.S32.HI R8, RZ, 0x1f, R231 ;  /* 0x0000001fff088819 */ /* 0x000fc600000114e7 */
[----:B------:R-:W-:-:S05]  /*06f0*/  IMAD.SHL.U32 R20, R71, 0x8, RZ ;  /* 0x0000000847147824 */ /* 0x000fca00078e00ff */
[----:B------:R-:W-:Y:S02]  /*0700*/  SHF.R.S32.HI R21, RZ, 0x1f, R20 ;  /* 0x0000001fff157819 */ /* 0x000fe40000011414 */
[----:B------:R-:W-:Y:S02]  /*0710*/  IADD3 R233, -R70, R233, RZ ;  /* 0x000000e946e97210 */ /* 0x000fe40007ffe1ff */
[----:B------:R-:W-:Y:S02]  /*0720*/  SHF.R.S32.HI R6, RZ, 0x3, R6 ;  /* 0x00000003ff067819 */ /* 0x000fe40000011406 */
[----:B-1----:R-:W-:Y:S01]  /*0730*/  SHF.R.S32.HI R11, RZ, 0x1f, R70 ;  /* 0x0000001fff0b7819 */ /* 0x002fe20000011446 */
[----:B------:R-:W-:Y:S01]  /*0740*/  BSSY B0, `(.L_x_852) ;  /* 0x0000025000007945 */ /* 0x000fe20003800000 */
[-C--:B---3--:R-:W-:Y:S02]  /*0750*/  @P0 IMAD R7, R17, R234.reuse, RZ ;  /* 0x000000ea11070224 */ /* 0x088fe400078e02ff */
[----:B------:R-:W-:-:S04]  /*0760*/  @P0 IMAD.WIDE.U32 R234, R16, R234, RZ ;  /* 0x000000ea10ea0225 */ /* 0x000fc800078e00ff */
[----:B--2---:R-:W-:-:S04]  /*0770*/  @!P0 IMAD R9, R15, R231, RZ ;  /* 0x000000e70f098224 */ /* 0x004fc800078e02ff */
[C---:B------:R-:W-:Y:S02]  /*0780*/  @!P0 IMAD R8, R14.reuse, R8, R9 ;  /* 0x000000080e088224 */ /* 0x040fe400078e0209 */
[----:B------:R-:W-:Y:S01]  /*0790*/  @!P0 IMAD.WIDE.U32 R14, R14, R231, RZ ;  /* 0x000000e70e0e8225 */ /* 0x000fe200078e00ff */
[----:B------:R-:W-:-:S03]  /*07a0*/  @P0 IADD3 R7, R235, R7, RZ ;  /* 0x00000007eb070210 */ /* 0x000fc60007ffe0ff */
[----:B------:R-:W-:Y:S01]  /*07b0*/  @P0 IMAD.MOV.U32 R10, RZ, RZ, R234 ;  /* 0x000000ffff0a0224 */ /* 0x000fe200078e00ea */
[----:B------:R-:W-:Y:S01]  /*07c0*/  @!P0 MOV R10, R14 ;  /* 0x0000000e000a8202 */ /* 0x000fe20000000f00 */
[----:B------:R-:W-:Y:S02]  /*07d0*/  IMAD R9, R17, R70, RZ ;  /* 0x0000004611097224 */ /* 0x000fe400078e02ff */
[----:B------:R-:W-:-:S04]  /*07e0*/  IMAD.WIDE.U32 R22, R70, R16, R20 ;  /* 0x0000001046167225 */ /* 0x000fc800078e0014 */
[----:B------:R-:W-:Y:S02]  /*07f0*/  IMAD R14, R16, R11, R9 ;  /* 0x0000000b100e7224 */ /* 0x000fe400078e0209 */
[----:B------:R-:W-:Y:S01]  /*0800*/  @!P0 IMAD.IADD R7, R15, 0x1, R8 ;  /* 0x000000010f078824 */ /* 0x000fe200078e0208 */
[----:B------:R-:W-:-:S04]  /*0810*/  IADD3 R10, P0, R10, R22, RZ ;  /* 0x000000160a0a7210 */ /* 0x000fc80007f1e0ff */
[----:B------:R-:W-:Y:S02]  /*0820*/  IADD3.X R11, R7, R23, R14, P0, !PT ;  /* 0x00000017070b7210 */ /* 0x000fe400007fe40e */
[----:B------:R-:W-:Y:S01]  /*0830*/  ISETP.GE.AND P0, PT, R6, R233, PT ;  /* 0x000000e90600720c */ /* 0x000fe20003f06270 */
[----:B----4-:R-:W-:Y:S01]  /*0840*/  IMAD R5, R5, R229, RZ ;  /* 0x000000e505057224 */ /* 0x010fe200078e02ff */
[--C-:B------:R-:W-:Y:S01]  /*0850*/  SHF.R.S32.HI R7, RZ, 0x1f, R229.reuse ;  /* 0x0000001fff077819 */ /* 0x100fe200000114e5 */
[----:B------:R-:W-:Y:S02]  /*0860*/  IMAD R2, R231, R2, R229 ;  /* 0x00000002e7027224 */ /* 0x000fe400078e02e5 */
[----:B------:R-:W-:-:S04]  /*0870*/  IMAD.WIDE.U32 R14, R229, R4, R10 ;  /* 0x00000004e50e7225 */ /* 0x000fc800078e000a */
[----:B------:R-:W-:Y:S01]  /*0880*/  IMAD R5, R4, R7, R5 ;  /* 0x0000000704057224 */ /* 0x000fe200078e0205 */
[----:B------:R-:W-:Y:S01]  /*0890*/  IADD3 R7, R20, 0x40, RZ ;  /* 0x0000004014077810 */ /* 0x000fe20007ffe0ff */
[----:B------:R-:W-:Y:S01]  /*08a0*/  IMAD R2, R3, R2, R70 ;  /* 0x0000000203027224 */ /* 0x000fe200078e0246 */
[----:B------:R-:W-:Y:S02]  /*08b0*/  SHF.R.S32.HI R3, RZ, 0x1f, R6 ;  /* 0x0000001fff037819 */ /* 0x000fe40000011406 */
[----:B------:R-:W-:Y:S01]  /*08c0*/  IADD3 R23, R15, R5, RZ ;  /* 0x000000050f177210 */ /* 0x000fe20007ffe0ff */
[----:B------:R-:W-:Y:S05]  /*08d0*/  @P0 BRA `(.L_x_853) ;  /* 0x000000b000000947 */ /* 0x000fea0003800000 */
[----:B------:R-:W-:Y:S01]  /*08e0*/  IMAD R4, R17, R6, RZ ;  /* 0x0000000611047224 */ /* 0x000fe200078e02ff */
[-C--:B-----5:R-:W-:Y:S01]  /*08f0*/  ISETP.GE.AND P2, PT, R20, R0.reuse, PT ;  /* 0x000000001400720c */ /* 0x0a0fe20003f46270 */
[----:B------:R-:W-:Y:S01]  /*0900*/  IMAD.MOV.U32 R22, RZ, RZ, R14 ;  /* 0x000000ffff167224 */ /* 0x000fe200078e000e */
[----:B------:R-:W-:Y:S01]  /*0910*/  ISETP.GE.AND P1, PT, R7, R0, PT ;  /* 0x000000000700720c */ /* 0x000fe20003f26270 */
[----:B------:R-:W-:-:S02]  /*0920*/  IMAD R4, R16, R3, R4 ;  /* 0x0000000310047224 */ /* 0x000fc400078e0204 */
[----:B------:R-:W-:-:S05]  /*0930*/  IMAD.WIDE.U32 R8, R16, R6, R22 ;  /* 0x0000000610087225 */ /* 0x000fca00078e0016 */
[----:B------:R-:W-:Y:S02]  /*0940*/  IADD3 R5, R9, R4, RZ ;  /* 0x0000000409057210 */ /* 0x000fe40007ffe0ff */
[----:B------:R-:W-:-:S04]  /*0950*/  LEA R4, P0, R8, R12, 0x1 ;  /* 0x0000000c08047211 */ /* 0x000fc800078008ff */
[----:B------:R-:W-:-:S05]  /*0960*/  LEA.HI.X R5, R8, R13, R5, 0x1, P0 ;  /* 0x0000000d08057211 */ /* 0x000fca00000f0c05 */
[----:B------:R1:W-:Y:S04]  /*0970*/  @!P2 ST.E.128 [R4.64], RZ ;  /* 0x000000ff0400a985 */ /* 0x0003e8000c101d06 */
[----:B------:R1:W-:Y:S02]  /*0980*/  @!P1 ST.E.128 [R4.64+0x80], RZ ;  /* 0x000080ff04009985 */ /* 0x0003e4000c101d06 */
.L_x_853:
[----:B------:R-:W-:Y:S05]  /*0990*/  BSYNC B0 ;  /* 0x0000000000007941 */ /* 0x000fea0003800000 */
.L_x_852:
[----:B------:R-:W-:Y:S01]  /*09a0*/  IADD3 R10, R6, 0x10, RZ ;  /* 0x00000010060a7810 */ /* 0x000fe20007ffe0ff */
[----:B------:R-:W-:Y:S03]  /*09b0*/  BSSY B0, `(.L_x_854) ;  /* 0x0000011000007945 */ /* 0x000fe60003800000 */
[----:B------:R-:W-:-:S13]  /*09c0*/  ISETP.GE.AND P0, PT, R10, R233, PT ;  /* 0x000000e90a00720c */ /* 0x000fda0003f06270 */
[----:B------:R-:W-:Y:S05]  /*09d0*/  @P0 BRA `(.L_x_855) ;  /* 0x000000e000000947 */ /* 0x000fea0003800000 */
[----:B------:R-:W-:Y:S01]  /*09e0*/  IADD3 R9, P0, R6, 0x10, RZ ;  /* 0x0000001006097810 */ /* 0x000fe20007f1e0ff */
[----:B------:R-:W-:Y:S01]  /*09f0*/  IMAD.MOV.U32 R24, RZ, RZ, R14 ;  /* 0x000000ffff187224 */ /* 0x000fe200078e000e */
[----:B------:R-:W-:Y:S02]  /*0a00*/  MOV R25, R23 ;  /* 0x0000001700197202 */ /* 0x000fe40000000f00 */
[-C--:B-----5:R-:W-:Y:S01]  /*0a10*/  ISETP.GE.AND P1, PT, R20, R0.reuse, PT ;  /* 0x000000001400720c */ /* 0x0a0fe20003f26270 */
[----:B-1----:R-:W-:Y:S01]  /*0a20*/  IMAD.X R5, RZ, RZ, R3, P0 ;  /* 0x000000ffff057224 */ /* 0x002fe200000e0603 */
[----:B------:R-:W-:Y:S01]  /*0a30*/  ISETP.GE.AND P0, PT, R7, R0, PT ;  /* 0x000000000700720c */ /* 0x000fe20003f06270 */
[----:B------:R-:W-:-:S04]  /*0a40*/  IMAD.WIDE.U32 R24, R16, R9, R24 ;  /* 0x0000000910187225 */ /* 0x000fc800078e0018 */
[----:B------:R-:W-:Y:S01]  /*0a50*/  IMAD R5, R5, R16, RZ ;  /* 0x0000001005057224 */ /* 0x000fe200078e02ff */
[----:B------:R-:W-:-:S03]  /*0a60*/  LEA R4, P2, R24, R12, 0x1 ;  /* 0x0000000c18047211 */ /* 0x000fc600078408ff */
[----:B------:R-:W-:-:S04]  /*0a70*/  IMAD R5, R17, R9, R5 ;  /* 0x0000000911057224 */ /* 0x000fc800078e0205 */
[----:B------:R-:W-:-:S05]  /*0a80*/  IMAD.IADD R5, R25, 0x1, R5 ;  /* 0x0000000119057824 */ /* 0x000fca00078e0205 */
[----:B------:R-:W-:-:S05]  /*0a90*/  LEA.HI.X R5, R24, R13, R5, 0x1, P2 ;  /* 0x0000000d18057211 */ /* 0x000fca00010f0c05 */
[----:B------:R1:W-:Y:S04]  /*0aa0*/  @!P1 ST.E.128 [R4.64], RZ ;  /* 0x000000ff04009985 */ /* 0x0003e8000c101d06 */
[----:B------:R1:W-:Y:S02]  /*0ab0*/  @!P0 ST.E.128 [R4.64+0x80], RZ ;  /* 0x000080ff04008985 */ /* 0x0003e4000c101d06 */
.L_x_855:
[----:B------:R-:W-:Y:S05]  /*0ac0*/  BSYNC B0 ;  /* 0x0000000000007941 */ /* 0x000fea0003800000 */
.L_x_854:
        /* <DEDUP_REMOVED lines=18> */
.L_x_857:
[----:B------:R-:W-:Y:S05]  /*0bf0*/  BSYNC B0 ;  /* 0x0000000000007941 */ /* 0x000fea0003800000 */
.L_x_856:
[----:B-1----:R-:W-:Y:S01]  /*0c00*/  IADD3 R4, R6, 0x30, RZ ;  /* 0x0000003006047810 */ /* 0x002fe20007ffe0ff */
[----:B------:R-:W-:Y:S03]  /*0c10*/  BSSY B0, `(.L_x_858) ;  /* 0x0000010000007945 */ /* 0x000fe60003800000 */
[----:B------:R-:W-:-:S13]  /*0c20*/  ISETP.GE.AND P0, PT, R4, R233, PT ;  /* 0x000000e90400720c */ /* 0x000fda0003f06270 */
[----:B------:R-:W-:Y:S05]  /*0c30*/  @P0 BRA `(.L_x_859) ;  /* 0x000000d000000947 */ /* 0x000fea0003800000 */
[----:B------:R-:W-:Y:S02]  /*0c40*/  IADD3 R9, P0, R6, 0x30, RZ ;  /* 0x0000003006097810 */ /* 0x000fe40007f1e0ff */
[----:B------:R-:W-:Y:S02]  /*0c50*/  MOV R15, R23 ;  /* 0x00000017000f7202 */ /* 0x000fe40000000f00 */
[-C--:B-----5:R-:W-:Y:S01]  /*0c60*/  ISETP.GE.AND P1, PT, R20, R0.reuse, PT ;  /* 0x000000001400720c */ /* 0x0a0fe20003f26270 */
[----:B------:R-:W-:Y:S01]  /*0c70*/  IMAD.X R5, RZ, RZ, R3, P0 ;  /* 0x000000ffff057224 */ /* 0x000fe200000e0603 */
        /* <DEDUP_REMOVED lines=9> */
.L_x_859:
[----:B------:R-:W-:Y:S05]  /*0d10*/  BSYNC B0 ;  /* 0x0000000000007941 */ /* 0x000fea0003800000 */
.L_x_858:
[----:B------:R-:W-:Y:S01]  /*0d20*/  ISETP.NE.AND P4, PT, R71, RZ, PT ;  /* 0x000000ff4700720c */ /* 0x000fe20003f85270 */
[----:B------:R-:W-:Y:S01]  /*0d30*/  IMAD.MOV.U32 R231, RZ, RZ, 0x0 ;  /* 0x00000000ffe77424 */ /* 0x000fe200078e00ff */
[----:B------:R-:W-:Y:S02]  /*0d40*/  IADD3 R5, P0, R2, R6, RZ ;  /* 0x0000000602057210 */ /* 0x000fe40007f1e0ff */
[-C--:B------:R-:W-:Y:S02]  /*0d50*/  ISETP.GE.OR P3, PT, R6, R233.reuse, P4 ;  /* 0x000000e90600720c */ /* 0x080fe40002766670 */
[----:B------:R-:W-:-:S02]  /*0d60*/  ISETP.GE.OR P2, PT, R10, R233, P4 ;  /* 0x000000e90a00720c */ /* 0x000fc40002746670 */
[-C--:B------:R-:W-:Y:S02]  /*0d70*/  ISETP.GE.OR P1, PT, R8, R233.reuse, P4 ;  /* 0x000000e90800720c */ /* 0x080fe40002726670 */
[----:B------:R-:W-:Y:S02]  /*0d80*/  ISETP.GE.OR P4, PT, R4, R233, P4 ;  /* 0x000000e90400720c */ /* 0x000fe40002786670 */
[----:B------:R-:W-:Y:S02]  /*0d90*/  LEA.HI.X.SX32 R2, R2, R3, 0x1, P0 ;  /* 0x0000000302027211 */ /* 0x000fe400000f0eff */
[----:B-----5:R-:W-:-:S03]  /*0da0*/  LEA R6, P0, R5, R18, 0x2 ;  /* 0x0000001205067211 */ /* 0x020fc600078010ff */
[----:B------:R-:W-:Y:S01]  /*0db0*/  @!P3 IMAD.MOV.U32 R9, RZ, RZ, 0x7f800000 ;  /* 0x7f800000ff09b424 */ /* 0x000fe200078e00ff */
[----:B------:R-:W-:Y:S01]  /*0dc0*/  LEA.HI.X R7, R5, R19, R2, 0x2, P0 ;  /* 0x0000001305077211 */ /* 0x000fe200000f1402 */
[----:B------:R-:W-:Y:S02]  /*0dd0*/  @!P2 IMAD.MOV.U32 R5, RZ, RZ, 0x7f800000 ;  /* 0x7f800000ff05a424 */ /* 0x000fe400078e00ff */
[----:B------:R-:W-:Y:S02]  /*0de0*/  @!P1 IMAD.MOV.U32 R3, RZ, RZ, 0x7f800000 ;  /* 0x7f800000ff039424 */ /* 0x000fe400078e00ff */
[----:B------:R2:W-:Y:S04]  /*0df0*/  @!P3 ST.E [R6.64], R9 ;  /* 0x000000090600b985 */ /* 0x0005e8000c101906 */
[----:B------:R2:W-:Y:S04]  /*0e00*/  @!P2 ST.E [R6.64+0x40], R5 ;  /* 0x000040050600a985 */ /* 0x0005e8000c101906 */
[----:B------:R2:W-:Y:S01]  /*0e10*/  @!P1 ST.E [R6.64+0x80], R3 ;  /* 0x0000800306009985 */ /* 0x0005e2000c101906 */
[----:B------:R-:W-:Y:S05]  /*0e20*/  @P4 RET.REL.NODEC R230 `(_ZN5flash24flash_fwd_splitkv_kernelI23Flash_fwd_kernel_traitsILi128ELi64ELi128ELi4ELb0ELb0EN7cutlass10bfloat16_tE19Flash_kernel_traitsILi128ELi64ELi128ELi4ES3_EELb1ELb0ELb0ELb0ELb0ELb0ELb0ELb1EEEvNS_16Flash_fwd_paramsE) ;  /* 0xfffff1d0e6004950 */ /* 0x000fea0003c3ffff */
[----:B--2---:R-:W-:Y:S02]  /*0e30*/  MOV R3, 0x7f800000 ;  /* 0x7f80000000037802 */ /* 0x004fe40000000f00 */
[----:B------:R-:W-:-:S03]  /*0e40*/  MOV R231, 0x0 ;  /* 0x0000000000e77802 */ /* 0x000fc60000000f00 */
[----:B------:R2:W-:Y:S01]  /*0e50*/  ST.E [R6.64+0xc0], R3 ;  /* 0x0000c00306007985 */ /* 0x0005e2000c101906 */
[----:B------:R-:W-:Y:S05]  /*0e60*/  RET.REL.NODEC R230 `(_ZN5flash24flash_fwd_splitkv_kernelI23Flash_fwd_kernel_traitsILi128ELi64ELi128ELi4ELb0ELb0EN7cutlass10bfloat16_tE19Flash_kernel_traitsILi128ELi64ELi128ELi4ES3_EELb1ELb0ELb0ELb0ELb0ELb0ELb0ELb1EEEvNS_16Flash_fwd_paramsE) ;  /* 0xfffff190e6007950 */ /* 0x000fea0003c3ffff */
.L_x_851:
[----:B-1----:R-:W4:Y:S04]  /*0e70*/  LD.E.64 R6, [R10.64+0x160] ;  /* 0x000160060a067980 */ /* 0x002f28000c101b00 */
[----:B--2---:R-:W2:Y:S01]  /*0e80*/  LD.E.64 R12, [R10.64+0x158] ;  /* 0x000158060a0c7980 */ /* 0x004ea2000c101b00 */
[----:B----4-:R-:W-:-:S04]  /*0e90*/  ISETP.NE.U32.AND P1, PT, R6, RZ, PT ;  /* 0x000000ff0600720c */ /* 0x010fc80003f25070 */
[----:B------:R-:W-:-:S13]  /*0ea0*/  ISETP.NE.AND.EX P1, PT, R7, RZ, PT, P1 ;  /* 0x000000ff0700720c */ /* 0x000fda0003f25310 */
[----:B------:R-:W4:Y:S01]  /*0eb0*/  @P1 LD.E.64 R4, [R10.64+0x168] ;  /* 0x000168060a041980 */ /* 0x000f22000c101b00 */
[----:B--2---:R-:W-:Y:S01]  /*0ec0*/  ISETP.NE.U32.AND P0, PT, R12, RZ, PT ;  /* 0x000000ff0c00720c */ /* 0x004fe20003f05070 */
[----:B------:R-:W-:-:S03]  /*0ed0*/  IMAD.MOV.U32 R8, RZ, RZ, R231 ;  /* 0x000000ffff087224 */ /* 0x000fc600078e00e7 */
[----:B------:R-:W-:Y:S02]  /*0ee0*/  ISETP.NE.AND.EX P0, PT, R13, RZ, PT, P0 ;  /* 0x000000ff0d00720c */ /* 0x000fe40003f05300 */
[----:B------:R-:W-:Y:S01]  /*0ef0*/  @P1 SHF.R.S32.HI R0, RZ, 0x1f, R231 ;  /* 0x0000001fff001819 */ /* 0x000fe200000114e7 */
[----:B------:R-:W-:-:S10]  /*0f00*/  CS2R R236, SRZ ;  /* 0x0000000000ec7805 */ /* 0x000fd4000001ff00 */
[----:B------:R-:W-:-:S05]  /*0f10*/  @P0 IMAD.WIDE R12, R231, 0x4, R12 ;  /* 0x00000004e70c0825 */ /* 0x000fca00078e020c */
[----:B------:R1:W5:Y:S01]  /*0f20*/  @P0 LD.E R8, [R12.64] ;  /* 0x000000060c080980 */ /* 0x000362000c101900 */
[----:B------:R-:W-:Y:S01]  /*0f30*/  BSSY B0, `(.L_x_860) ;  /* 0x00000ac000007945 */ /* 0x000fe20003800000 */
[-C--:B----4-:R-:W-:Y:S02]  /*0f40*/  @P1 IMAD R5, R5, R231.reuse, RZ ;  /* 0x000000e705051224 */ /* 0x090fe400078e02ff */
[----:B------:R-:W-:-:S04]  /*0f50*/  @P1 IMAD.WIDE.U32 R2, R4, R231, RZ ;  /* 0x000000e704021225 */ /* 0x000fc800078e00ff */
[----:B------:R-:W-:Y:S01]  /*0f60*/  @P1 IMAD R0, R4, R0, R5 ;  /* 0x0000000004001224 */ /* 0x000fe200078e0205 */
[----:B------:R-:W-:-:S03]  /*0f70*/  @P1 LEA R236, P0, R2, R6, 0x2 ;  /* 0x0000000602ec1211 */ /* 0x000fc600078010ff */
[----:B------:R-:W-:-:S05]  /*0f80*/  @P1 IMAD.IADD R0, R3, 0x1, R0 ;  /* 0x0000000103001824 */ /* 0x000fca00078e0200 */
[----:B------:R-:W-:Y:S02]  /*0f90*/  @P1 LEA.HI.X R237, R2, R7, R0, 0x2, P0 ;  /* 0x0000000702ed1211 */ /* 0x000fe400000f1400 */
[----:B------:R-:W-:-:S04]  /*0fa0*/  ISETP.NE.U32.AND P0, PT, R236, RZ, PT ;  /* 0x000000ffec00720c */ /* 0x000fc80003f05070 */
[----:B------:R-:W-:-:S13]  /*0fb0*/  ISETP.NE.AND.EX P0, PT, R237, RZ, PT, P0 ;  /* 0x000000ffed00720c */ /* 0x000fda0003f05300 */
[----:B------:R-:W-:Y:S05]  /*0fc0*/  @!P0 BRA `(.L_x_861) ;  /* 0x0000053000008947 */ /* 0x000fea0003800000 */
[----:B-1----:R-:W2:Y:S04]  /*0fd0*/  LD.E R2, [R10.64+0x170] ;  /* 0x000170060a027980 */ /* 0x002ea8000c101900 */
[----:B------:R-:W4:Y:S01]  /*0fe0*/  LD.E R6, [R10.64+0x68] ;  /* 0x000068060a067980 */ /* 0x000f22000c101900 */
[----:B------:R-:W-:-:S03]  /*0ff0*/  LEA R5, R54, 0xffffff80, 0x7 ;  /* 0xffffff8036057811 */ /* 0x000fc600078e38ff */
[----:B---3--:R-:W3:Y:S04]  /*1000*/  LD.E.64 R20, [R10.64+0x20] ;  /* 0x000020060a147980 */ /* 0x008ee8000c101b00 */
[----:B------:R-:W3:Y:S04]  /*1010*/  LD.E.64 R64, [R10.64+0x38] ;  /* 0x000038060a407980 */ /* 0x000ee8000c101b00 */
[----:B------:R-:W3:Y:S04]  /*1020*/  LD.E.64 R14, [R10.64+0x50] ;  /* 0x000050060a0e7980 */ /* 0x000ee8000c101b00 */
[----:B------:R1:W5:Y:S04]  /*1030*/  LD.E.64 R24, [R10.64+0x58] ;  /* 0x000058060a187980 */ /* 0x000368000c101b00 */
[----:B------:R1:W5:Y:S01]  /*1040*/  LD.E.64 R66, [R10.64+0x40] ;  /* 0x000040060a427980 */ /* 0x000362000c101b00 */
[----:B--2---:R-:W-:-:S04]  /*1050*/  IABS R4, R2 ;  /* 0x0000000200047213 */ /* 0x004fc80000000000 */
[----:B------:R-:W2:Y:S08]  /*1060*/  I2F.RP R7, R4 ;  /* 0x0000000400077306 */ /* 0x000eb00000209400 */
[----:B--2---:R-:W2:Y:S02]  /*1070*/  MUFU.RCP R12, R7 ;  /* 0x00000007000c7308 */ /* 0x004ea40000001000 */
[----:B--2---:R-:W-:-:S06]  /*1080*/  IADD3 R12, R12, 0xffffffe, RZ ;  /* 0x0ffffffe0c0c7810 */ /* 0x004fcc0007ffe0ff */
[----:B------:R-:W2:Y:S01]  /*1090*/  F2I.FTZ.U32.TRUNC.NTZ R13, R12 ;  /* 0x0000000c000d7305 */ /* 0x000ea2000021f000 */
[----:B------:R-:W-:Y:S01]  /*10a0*/  IABS R0, R2 ;  /* 0x0000000200007213 */ /* 0x000fe20000000000 */
[----:B--2---:R-:W-:Y:S02]  /*10b0*/  IMAD.MOV R3, RZ, RZ, -R13 ;  /* 0x000000ffff037224 */ /* 0x004fe400078e0a0d */
[----:B------:R-:W-:Y:S02]  /*10c0*/  IMAD.MOV.U32 R12, RZ, RZ, RZ ;  /* 0x000000ffff0c7224 */ /* 0x000fe400078e00ff */
[----:B-----5:R-:W-:Y:S01]  /*10d0*/  IMAD R8, R3, R4, RZ ;  /* 0x0000000403087224 */ /* 0x020fe200078e02ff */
[----:B------:R-:W-:-:S03]  /*10e0*/  IABS R3, R5 ;  /* 0x0000000500037213 */ /* 0x000fc60000000000 */
[----:B------:R-:W-:Y:S01]  /*10f0*/  IMAD.HI.U32 R8, R13, R8, R12 ;  /* 0x000000080d087227 */ /* 0x000fe200078e000c */
[----:B------:R-:W-:Y:S01]  /*1100*/  IADD3 R0, RZ, -R0, RZ ;  /* 0x80000000ff007210 */ /* 0x000fe20007ffe0ff */
[----:B------:R-:W2:Y:S04]  /*1110*/  LD.E.64 R12, [R10.64+0x28] ;  /* 0x000028060a0c7980 */ /* 0x000ea8000c101b00 */
[----:B------:R-:W-:-:S04]  /*1120*/  IMAD.HI.U32 R9, R8, R3, RZ ;  /* 0x0000000308097227 */ /* 0x000fc800078e00ff */
[----:B------:R-:W-:-:S05]  /*1130*/  IMAD R3, R9, R0, R3 ;  /* 0x0000000009037224 */ /* 0x000fca00078e0203 */
[----:B------:R-:W-:Y:S02]  /*1140*/  ISETP.GT.U32.AND P1, PT, R4, R3, PT ;  /* 0x000000030400720c */ /* 0x000fe40003f24070 */
[----:B------:R-:W-:-:S11]  /*1150*/  LOP3.LUT R0, R5, R2, RZ, 0x3c, !PT ;  /* 0x0000000205007212 */ /* 0x000fd600078e3cff */
[----:B------:R-:W-:-:S05]  /*1160*/  @!P1 IMAD.IADD R3, R3, 0x1, -R4 ;  /* 0x0000000103039824 */ /* 0x000fca00078e0a04 */
[----:B------:R-:W-:Y:S02]  /*1170*/  ISETP.GE.U32.AND P2, PT, R3, R4, PT ;  /* 0x000000040300720c */ /* 0x000fe40003f46070 */
[----:B------:R-:W-:Y:S02]  /*1180*/  ISETP.GE.AND P0, PT, R0, RZ, PT ;  /* 0x000000ff0000720c */ /* 0x000fe40003f06270 */
[----:B------:R-:W-:Y:S02]  /*1190*/  @!P1 IADD3 R9, R9, 0x1, RZ ;  /* 0x0000000109099810 */ /* 0x000fe40007ffe0ff */
[----:B------:R-:W-:-:S07]  /*11a0*/  ISETP.NE.AND P1, PT, R2, RZ, PT ;  /* 0x000000ff0200720c */ /* 0x000fce0003f25270 */
[----:B------:R-:W-:-:S05]  /*11b0*/  @P2 IADD3 R9, R9, 0x1, RZ ;  /* 0x0000000109092810 */ /* 0x000fca0007ffe0ff */
[----:B------:R-:W-:Y:S01]  /*11c0*/  @!P0 IMAD.MOV R9, RZ, RZ, -R9 ;  /* 0x000000ffff098224 */ /* 0x000fe200078e0a09 */
[----:B------:R-:W-:-:S05]  /*11d0*/  @!P1 LOP3.LUT R9, RZ, R2, RZ, 0x33, !PT ;  /* 0x00000002ff099212 */ /* 0x000fca00078e33ff */
[----:B------:R-:W-:-:S05]  /*11e0*/  IMAD.WIDE R22, R9, 0x4, R236 ;  /* 0x0000000409167825 */ /* 0x000fca00078e02ec */
[----:B------:R1:W2:Y:S01]  /*11f0*/  LD.E R3, [R22.64] ;  /* 0x0000000616037980 */ /* 0x0002a2000c101900 */
[----:B----4-:R-:W-:-:S04]  /*1200*/  IABS R8, R6 ;  /* 0x0000000600087213 */ /* 0x010fc80000000000 */
[----:B------:R-:W4:Y:S08]  /*1210*/  I2F.RP R18, R8 ;  /* 0x0000000800127306 */ /* 0x000f300000209400 */
[----:B----4-:R-:W4:Y:S02]  /*1220*/  MUFU.RCP R4, R18 ;  /* 0x0000001200047308 */ /* 0x010f240000001000 */
[----:B----4-:R-:W-:-:S06]  /*1230*/  IADD3 R4, R4, 0xffffffe, RZ ;  /* 0x0ffffffe04047810 */ /* 0x010fcc0007ffe0ff */
[----:B-1----:R-:W1:Y:S01]  /*1240*/  F2I.FTZ.U32.TRUNC.NTZ R23, R4 ;  /* 0x0000000400177305 */ /* 0x002e62000021f000 */
[----:B------:R-:W-:Y:S01]  /*1250*/  IMAD.MOV.U32 R22, RZ, RZ, RZ ;  /* 0x000000ffff167224 */ /* 0x000fe200078e00ff */
[----:B------:R-:W-:Y:S02]  /*1260*/  IABS R7, R6 ;  /* 0x0000000600077213 */ /* 0x000fe40000000000 */
[----:B-1----:R-:W-:-:S05]  /*1270*/  IADD3 R0, RZ, -R23, RZ ;  /* 0x80000017ff007210 */ /* 0x002fca0007ffe0ff */
[----:B------:R-:W-:Y:S01]  /*1280*/  IMAD R19, R0, R8, RZ ;  /* 0x0000000800137224 */ /* 0x000fe200078e02ff */
[----:B------:R-:W-:-:S03]  /*1290*/  IABS R0, R229 ;  /* 0x000000e500007213 */ /* 0x000fc60000000000 */
[----:B------:R-:W-:-:S04]  /*12a0*/  IMAD.HI.U32 R19, R23, R19, R22 ;  /* 0x0000001317137227 */ /* 0x000fc800078e0016 */
[----:B------:R-:W-:Y:S02]  /*12b0*/  IMAD.MOV R7, RZ, RZ, -R7 ;  /* 0x000000ffff077224 */ /* 0x000fe400078e0a07 */
[----:B------:R-:W-:-:S04]  /*12c0*/  IMAD.HI.U32 R4, R19, R0, RZ ;  /* 0x0000000013047227 */ /* 0x000fc800078e00ff */
[----:B------:R-:W-:-:S05]  /*12d0*/  IMAD R7, R4, R7, R0 ;  /* 0x0000000704077224 */ /* 0x000fca00078e0200 */
[----:B------:R-:W-:Y:S01]  /*12e0*/  ISETP.GT.U32.AND P1, PT, R8, R7, PT ;  /* 0x000000070800720c */ /* 0x000fe20003f24070 */
[----:B------:R-:W-:-:S12]  /*12f0*/  IMAD.MOV R9, RZ, RZ, -R9 ;  /* 0x000000ffff097224 */ /* 0x000fd800078e0a09 */
[----:B------:R-:W-:-:S04]  /*1300*/  @!P1 IADD3 R7, R7, -R8, RZ ;  /* 0x8000000807079210 */ /* 0x000fc80007ffe0ff */
[----:B------:R-:W-:Y:S02]  /*1310*/  ISETP.GE.U32.AND P2, PT, R7, R8, PT ;  /* 0x000000080700720c */ /* 0x000fe40003f46070 */
[----:B------:R-:W-:Y:S02]  /*1320*/  LOP3.LUT R8, R229, R6, RZ, 0x3c, !PT ;  /* 0x00000006e5087212 */ /* 0x000fe400078e3cff */
[----:B------:R-:W-:Y:S02]  /*1330*/  @!P1 IADD3 R4, R4, 0x1, RZ ;  /* 0x0000000104049810 */ /* 0x000fe40007ffe0ff */
[----:B------:R-:W-:Y:S01]  /*1340*/  ISETP.GE.AND P0, PT, R8, RZ, PT ;  /* 0x000000ff0800720c */ /* 0x000fe20003f06270 */
[----:B------:R-:W-:Y:S01]  /*1350*/  IMAD R2, R2, R9, R5 ;  /* 0x0000000902027224 */ /* 0x000fe200078e0205 */
[----:B------:R-:W-:-:S03]  /*1360*/  ISETP.NE.AND P1, PT, R6, RZ, PT ;  /* 0x000000ff0600720c */ /* 0x000fc60003f25270 */
[----:B---3--:R-:W-:Y:S01]  /*1370*/  IMAD R8, R65, R2, RZ ;  /* 0x0000000241087224 */ /* 0x008fe200078e02ff */
[----:B------:R-:W-:Y:S02]  /*1380*/  SHF.R.S32.HI R9, RZ, 0x1f, R2 ;  /* 0x0000001fff097819 */ /* 0x000fe40000011402 */
[----:B------:R-:W-:-:S03]  /*1390*/  @P2 IADD3 R4, R4, 0x1, RZ ;  /* 0x0000000104042810 */ /* 0x000fc60007ffe0ff */
[----:B------:R-:W-:Y:S02]  /*13a0*/  IMAD R8, R64, R9, R8 ;  /* 0x0000000940087224 */ /* 0x000fe400078e0208 */
[----:B------:R-:W-:Y:S02]  /*13b0*/  @!P0 IMAD.MOV R4, RZ, RZ, -R4 ;  /* 0x000000ffff048224 */ /* 0x000fe400078e0a04 */
[----:B------:R-:W-:-:S05]  /*13c0*/  @!P1 LOP3.LUT R4, RZ, R6, RZ, 0x33, !PT ;  /* 0x00000006ff049212 */ /* 0x000fca00078e33ff */
[----:B------:R-:W-:Y:S01]  /*13d0*/  IMAD R6, R15, R4, RZ ;  /* 0x000000040f067224 */ /* 0x000fe200078e02ff */
[----:B--2---:R-:W-:Y:S01]  /*13e0*/  SHF.R.S32.HI R0, RZ, 0x1f, R3 ;  /* 0x0000001fff007819 */ /* 0x004fe20000011403 */
[-C--:B------:R-:W-:Y:S02]  /*13f0*/  IMAD R7, R21, R3.reuse, RZ ;  /* 0x0000000315077224 */ /* 0x080fe400078e02ff */
[----:B------:R-:W-:-:S04]  /*1400*/  IMAD.WIDE.U32 R18, R20, R3, RZ ;  /* 0x0000000314127225 */ /* 0x000fc800078e00ff */
[----:B------:R-:W-:-:S05]  /*1410*/  IMAD R7, R20, R0, R7 ;  /* 0x0000000014077224 */ /* 0x000fca00078e0207 */
[----:B------:R-:W-:-:S05]  /*1420*/  IADD3 R19, R19, R7, RZ ;  /* 0x0000000713137210 */ /* 0x000fca0007ffe0ff */
[----:B------:R-:W-:-:S04]  /*1430*/  IMAD.WIDE.U32 R18, R2, R64, R18 ;  /* 0x0000004002127225 */ /* 0x000fc800078e0012 */
[-C--:B------:R-:W-:Y:S01]  /*1440*/  IMAD R7, R13, R3.reuse, RZ ;  /* 0x000000030d077224 */ /* 0x080fe200078e02ff */
[----:B------:R-:W-:Y:S02]  /*1450*/  IADD3 R19, R19, R8, RZ ;  /* 0x0000000813137210 */ /* 0x000fe40007ffe0ff */
[----:B------:R-:W-:Y:S01]  /*1460*/  SHF.R.S32.HI R13, RZ, 0x1f, R4 ;  /* 0x0000001fff0d7819 */ /* 0x000fe20000011404 */
[----:B------:R-:W-:-:S04]  /*1470*/  IMAD.WIDE.U32 R20, R12, R3, RZ ;  /* 0x000000030c147225 */ /* 0x000fc800078e00ff */
[----:B------:R-:W-:Y:S02]  /*1480*/  IMAD R7, R12, R0, R7 ;  /* 0x000000000c077224 */ /* 0x000fe400078e0207 */
[----:B------:R-:W-:-:S04]  /*1490*/  IMAD.WIDE.U32 R18, R4, R14, R18 ;  /* 0x0000000e04127225 */ /* 0x000fc800078e0012 */
[----:B------:R-:W-:Y:S01]  /*14a0*/  IMAD R6, R14, R13, R6 ;  /* 0x0000000d0e067224 */ /* 0x000fe200078e0206 */
[----:B------:R-:W-:Y:S01]  /*14b0*/  IADD3 R15, R21, R7, RZ ;  /* 0x00000007150f7210 */ /* 0x000fe20007ffe0ff */
[----:B------:R-:W-:Y:S01]  /*14c0*/  IMAD.MOV.U32 R8, RZ, RZ, R20 ;  /* 0x000000ffff087224 */ /* 0x000fe200078e0014 */
[----:B------:R-:W-:Y:S01]  /*14d0*/  MOV R0, R18 ;  /* 0x0000001200007202 */ /* 0x000fe20000000f00 */
[----:B------:R-:W-:Y:S01]  /*14e0*/  IMAD.IADD R3, R19, 0x1, R6 ;  /* 0x0000000113037824 */ /* 0x000fe200078e0206 */
[----:B------:R-:W-:Y:S05]  /*14f0*/  BRA `(.L_x_862) ;  /* 0x000004f000007947 */ /* 0x000fea0003800000 */
.L_x_861:
[----:B-1----:R-:W2:Y:S01]  /*1500*/  LD.E R4, [R10.64+0x68] ;  /* 0x000068060a047980 */ /* 0x002ea2000c101900 */
[----:B------:R-:W-:-:S03]  /*1510*/  ISETP.NE.AND P3, PT, R15, -0x1, PT ;  /* 0xffffffff0f00780c */ /* 0x000fc60003f65270 */
[----:B------:R-:W4:Y:S04]  /*1520*/  LD.E.64 R64, [R10.64+0x38] ;  /* 0x000038060a407980 */ /* 0x000f28000c101b00 */
[----:B---3--:R-:W3:Y:S04]  /*1530*/  LD.E.64 R66, [R10.64+0x40] ;  /* 0x000040060a427980 */ /* 0x008ee8000c101b00 */
[----:B------:R-:W3:Y:S04]  /*1540*/  LD.E.64 R18, [R10.64+0x50] ;  /* 0x000050060a127980 */ /* 0x000ee8000c101b00 */
[----:B------:R-:W3:Y:S04]  /*1550*/  @!P3 LD.E.64 R22, [R10.64+0x20] ;  /* 0x000020060a16b980 */ /* 0x000ee8000c101b00 */
[----:B------:R-:W3:Y:S04]  /*1560*/  @!P3 LD.E.64 R20, [R10.64+0x28] ;  /* 0x000028060a14b980 */ /* 0x000ee8000c101b00 */
[----:B------:R1:W5:Y:S01]  /*1570*/  LD.E.64 R24, [R10.64+0x58] ;  /* 0x000058060a187980 */ /* 0x000362000c101b00 */
[----:B------:R-:W-:Y:S01]  /*1580*/  IMAD.MOV.U32 R12, RZ, RZ, RZ ;  /* 0x000000ffff0c7224 */ /* 0x000fe200078e00ff */
[----:B--2---:R-:W-:-:S04]  /*1590*/  IABS R3, R4 ;  /* 0x0000000400037213 */ /* 0x004fc80000000000 */
[----:B------:R-:W2:Y:S08]  /*15a0*/  I2F.RP R6, R3 ;  /* 0x0000000300067306 */ /* 0x000eb00000209400 */
[----:B--2---:R-:W2:Y:S02]  /*15b0*/  MUFU.RCP R2, R6 ;  /* 0x0000000600027308 */ /* 0x004ea40000001000 */
[----:B--2---:R-:W-:-:S06]  /*15c0*/  IADD3 R2, R2, 0xffffffe, RZ ;  /* 0x0ffffffe02027810 */ /* 0x004fcc0007ffe0ff */
[----:B------:R-:W2:Y:S01]  /*15d0*/  F2I.FTZ.U32.TRUNC.NTZ R13, R2 ;  /* 0x00000002000d7305 */ /* 0x000ea2000021f000 */
[----:B------:R-:W-:Y:S02]  /*15e0*/  IABS R7, R4 ;  /* 0x0000000400077213 */ /* 0x000fe40000000000 */
[----:B--2---:R-:W-:-:S05]  /*15f0*/  IADD3 R0, RZ, -R13, RZ ;  /* 0x8000000dff007210 */ /* 0x004fca0007ffe0ff */
[----:B------:R-:W-:Y:S01]  /*1600*/  IMAD R5, R0, R3, RZ ;  /* 0x0000000300057224 */ /* 0x000fe200078e02ff */
[----:B------:R-:W-:-:S03]  /*1610*/  IABS R0, R229 ;  /* 0x000000e500007213 */ /* 0x000fc60000000000 */
[----:B------:R-:W-:Y:S01]  /*1620*/  IMAD.HI.U32 R5, R13, R5, R12 ;  /* 0x000000050d057227 */ /* 0x000fe200078e000c */
[----:B------:R-:W-:-:S05]  /*1630*/  IADD3 R7, RZ, -R7, RZ ;  /* 0x80000007ff077210 */ /* 0x000fca0007ffe0ff */
[----:B------:R-:W-:-:S04]  /*1640*/  IMAD.HI.U32 R2, R5, R0, RZ ;  /* 0x0000000005027227 */ /* 0x000fc800078e00ff */
[----:B------:R-:W-:-:S05]  /*1650*/  IMAD R0, R2, R7, R0 ;  /* 0x0000000702007224 */ /* 0x000fca00078e0200 */
[----:B------:R-:W-:Y:S01]  /*1660*/  ISETP.GT.U32.AND P0, PT, R3, R0, PT ;  /* 0x000000000300720c */ /* 0x000fe20003f04070 */
[-C--:B----4-:R-:W-:Y:S01]  /*1670*/  @!P3 IMAD R5, R65, R14.reuse, RZ ;  /* 0x0000000e4105b224 */ /* 0x090fe200078e02ff */
[----:B------:R-:W-:Y:S01]  /*1680*/  @!P3 SHF.R.S32.HI R6, RZ, 0x1f, R14 ;  /* 0x0000001fff06b819 */ /* 0x000fe2000001140e */
[----:B------:R-:W-:-:S04]  /*1690*/  @!P3 IMAD.WIDE.U32 R26, R64, R14, RZ ;  /* 0x0000000e401ab225 */ /* 0x000fc800078e00ff */
[----:B------:R-:W-:Y:S01]  /*16a0*/  @!P3 IMAD R5, R6, R64, R5 ;  /* 0x000000400605b224 */ /* 0x000fe200078e0205 */
[----:B-----5:R-:W-:Y:S01]  /*16b0*/  @!P3 SHF.R.S32.HI R6, RZ, 0x1f, R8 ;  /* 0x0000001fff06b819 */ /* 0x020fe20000011408 */
[----:B------:R-:W-:-:S04]  /*16c0*/  @P3 IMAD.IADD R7, R14, 0x1, R15 ;  /* 0x000000010e073824 */ /* 0x000fc800078e020f */
[----:B------:R-:W-:Y:S02]  /*16d0*/  @!P0 IADD3 R0, R0, -R3, RZ ;  /* 0x8000000300008210 */ /* 0x000fe40007ffe0ff */
[----:B------:R-:W-:Y:S01]  /*16e0*/  @!P3 IADD3 R27, R27, R5, RZ ;  /* 0x000000051b1bb210 */ /* 0x000fe20007ffe0ff */
[----:B---3--:R-:W-:Y:S01]  /*16f0*/  @!P3 IMAD R5, R23, R8, RZ ;  /* 0x000000081705b224 */ /* 0x008fe200078e02ff */
[----:B------:R-:W-:Y:S01]  /*1700*/  ISETP.GE.U32.AND P2, PT, R0, R3, PT ;  /* 0x000000030000720c */ /* 0x000fe20003f46070 */
[-C--:B------:R-:W-:Y:S02]  /*1710*/  @P3 IMAD R13, R65, R7.reuse, RZ ;  /* 0x00000007410d3224 */ /* 0x080fe400078e02ff */
[----:B------:R-:W-:Y:S01]  /*1720*/  @P3 IMAD.WIDE.U32 R28, R64, R7, RZ ;  /* 0x00000007401c3225 */ /* 0x000fe200078e00ff */
[----:B------:R-:W-:-:S03]  /*1730*/  LOP3.LUT R0, R229, R4, RZ, 0x3c, !PT ;  /* 0x00000004e5007212 */ /* 0x000fc600078e3cff */
[C---:B------:R-:W-:Y:S02]  /*1740*/  @!P3 IMAD R5, R22.reuse, R6, R5 ;  /* 0x000000061605b224 */ /* 0x040fe400078e0205 */
[----:B------:R-:W-:Y:S01]  /*1750*/  @!P3 IMAD.WIDE.U32 R22, R22, R8, R26 ;  /* 0x000000081616b225 */ /* 0x000fe200078e001a */
[----:B------:R-:W-:-:S03]  /*1760*/  @P3 MOV R12, R28 ;  /* 0x0000001c000c3202 */ /* 0x000fc60000000f00 */
[----:B------:R-:W-:Y:S01]  /*1770*/  @P3 IMAD.IADD R13, R29, 0x1, R13 ;  /* 0x000000011d0d3824 */ /* 0x000fe200078e020d */
[----:B------:R-:W-:Y:S01]  /*1780*/  @!P3 MOV R12, R22 ;  /* 0x00000016000cb202 */ /* 0x000fe20000000f00 */
[----:B------:R-:W-:Y:S01]  /*1790*/  @!P3 IMAD.IADD R13, R23, 0x1, R5 ;  /* 0x00000001170db824 */ /* 0x000fe200078e0205 */
[----:B------:R-:W-:Y:S02]  /*17a0*/  LEA R5, R54, 0xffffff80, 0x7 ;  /* 0xffffff8036057811 */ /* 0x000fe400078e38ff */
[----:B------:R-:W-:Y:S02]  /*17b0*/  ISETP.GE.AND P1, PT, R0, RZ, PT ;  /* 0x000000ff0000720c */ /* 0x000fe40003f26270 */
[----:B------:R-:W-:Y:S01]  /*17c0*/  @!P0 IADD3 R2, R2, 0x1, RZ ;  /* 0x0000000102028810 */ /* 0x000fe20007ffe0ff */
[----:B------:R-:W-:Y:S01]  /*17d0*/  @!P3 IMAD R6, R67, R14, RZ ;  /* 0x0000000e4306b224 */ /* 0x000fe200078e02ff */
[----:B------:R-:W-:Y:S02]  /*17e0*/  @!P3 SHF.R.S32.HI R3, RZ, 0x1f, R14 ;  /* 0x0000001fff03b819 */ /* 0x000fe4000001140e */
[----:B------:R-:W-:Y:S01]  /*17f0*/  ISETP.NE.AND P0, PT, R4, RZ, PT ;  /* 0x000000ff0400720c */ /* 0x000fe20003f05270 */
[----:B------:R-:W-:Y:S01]  /*1800*/  IMAD.WIDE.U32 R22, R64, R5, R12 ;  /* 0x0000000540167225 */ /* 0x000fe200078e000c */
[----:B------:R-:W-:-:S03]  /*1810*/  @P2 IADD3 R2, R2, 0x1, RZ ;  /* 0x0000000102022810 */ /* 0x000fc60007ffe0ff */
[----:B------:R-:W-:Y:S02]  /*1820*/  @!P3 IMAD R3, R3, R66, R6 ;  /* 0x000000420303b224 */ /* 0x000fe400078e0206 */
[----:B------:R-:W-:Y:S01]  /*1830*/  @!P3 IMAD.WIDE.U32 R12, R66, R14, RZ ;  /* 0x0000000e420cb225 */ /* 0x000fe200078e00ff */
[----:B------:R-:W-:Y:S02]  /*1840*/  SHF.R.S32.HI R9, RZ, 0x1f, R5 ;  /* 0x0000001fff097819 */ /* 0x000fe40000011405 */
[----:B------:R-:W-:Y:S01]  /*1850*/  MOV R6, R2 ;  /* 0x0000000200067202 */ /* 0x000fe20000000f00 */
[----:B------:R-:W-:Y:S02]  /*1860*/  IMAD R7, R65, R5, RZ ;  /* 0x0000000541077224 */ /* 0x000fe400078e02ff */
[----:B------:R-:W-:Y:S01]  /*1870*/  @!P3 IMAD.IADD R13, R13, 0x1, R3 ;  /* 0x000000010d0db824 */ /* 0x000fe200078e0203 */
[----:B------:R-:W-:Y:S01]  /*1880*/  @!P3 SHF.R.S32.HI R3, RZ, 0x1f, R8 ;  /* 0x0000001fff03b819 */ /* 0x000fe20000011408 */
[----:B------:R-:W-:-:S02]  /*1890*/  @!P3 IMAD R0, R21, R8, RZ ;  /* 0x000000081500b224 */ /* 0x000fc400078e02ff */
[----:B------:R-:W-:Y:S02]  /*18a0*/  IMAD R7, R9, R64, R7 ;  /* 0x0000004009077224 */ /* 0x000fe400078e0207 */
[----:B------:R-:W-:Y:S01]  /*18b0*/  @!P1 IMAD.MOV R6, RZ, RZ, -R6 ;  /* 0x000000ffff069224 */ /* 0x000fe200078e0a06 */
[----:B------:R-:W-:Y:S01]  /*18c0*/  @!P0 LOP3.LUT R6, RZ, R4, RZ, 0x33, !PT ;  /* 0x00000004ff068212 */ /* 0x000fe200078e33ff */
[----:B------:R-:W-:Y:S01]  /*18d0*/  @!P3 IMAD R0, R20, R3, R0 ;  /* 0x000000031400b224 */ /* 0x000fe200078e0200 */
[----:B------:R-:W-:Y:S01]  /*18e0*/  @P3 IADD3 R14, R14, R15, RZ ;  /* 0x0000000f0e0e3210 */ /* 0x000fe20007ffe0ff */
[----:B------:R-:W-:Y:S01]  /*18f0*/  @!P3 IMAD.WIDE.U32 R20, R20, R8, R12 ;  /* 0x000000081414b225 */ /* 0x000fe200078e000c */
[----:B------:R-:W-:Y:S02]  /*1900*/  IADD3 R23, R23, R7, RZ ;  /* 0x0000000717177210 */ /* 0x000fe40007ffe0ff */
[----:B------:R-:W-:Y:S01]  /*1910*/  SHF.R.S32.HI R13, RZ, 0x1f, R6 ;  /* 0x0000001fff0d7819 */ /* 0x000fe20000011406 */
[----:B------:R-:W-:-:S02]  /*1920*/  IMAD R2, R19, R6, RZ ;  /* 0x0000000613027224 */ /* 0x000fc400078e02ff */
[-C--:B------:R-:W-:Y:S02]  /*1930*/  @P3 IMAD R15, R67, R14.reuse, RZ ;  /* 0x0000000e430f3224 */ /* 0x080fe400078e02ff */
[----:B------:R-:W-:-:S04]  /*1940*/  @P3 IMAD.WIDE.U32 R26, R66, R14, RZ ;  /* 0x0000000e421a3225 */ /* 0x000fc800078e00ff */
[----:B------:R-:W-:Y:S01]  /*1950*/  IMAD.WIDE.U32 R22, R18, R6, R22 ;  /* 0x0000000612167225 */ /* 0x000fe200078e0016 */
[----:B------:R-:W-:-:S03]  /*1960*/  @P3 IADD3 R15, R27, R15, RZ ;  /* 0x0000000f1b0f3210 */ /* 0x000fc60007ffe0ff */
[----:B------:R-:W-:Y:S01]  /*1970*/  IMAD R2, R18, R13, R2 ;  /* 0x0000000d12027224 */ /* 0x000fe200078e0202 */
[----:B------:R-:W-:Y:S01]  /*1980*/  @P3 MOV R8, R26 ;  /* 0x0000001a00083202 */ /* 0x000fe20000000f00 */
[----:B------:R-:W-:Y:S01]  /*1990*/  @!P3 IMAD.IADD R15, R21, 0x1, R0 ;  /* 0x00000001150fb824 */ /* 0x000fe200078e0200 */
[----:B------:R-:W-:Y:S01]  /*19a0*/  @!P3 MOV R8, R20 ;  /* 0x000000140008b202 */ /* 0x000fe20000000f00 */
[----:B------:R-:W-:Y:S01]  /*19b0*/  IMAD.IADD R3, R23, 0x1, R2 ;  /* 0x0000000117037824 */ /* 0x000fe200078e0202 */
[----:B------:R-:W-:Y:S02]  /*19c0*/  MOV R0, R22 ;  /* 0x0000001600007202 */ /* 0x000fe40000000f00 */
[----:B------:R-:W-:Y:S02]  /*19d0*/  MOV R2, R5 ;  /* 0x0000000500027202 */ /* 0x000fe40000000f00 */
[----:B------:R-:W-:Y:S02]  /*19e0*/  MOV R4, R6 ;  /* 0x0000000600047202 */ /* 0x000fe40000000f00 */
.L_x_862:
[----:B-1----:R-:W-:Y:S05]  /*19f0*/  BSYNC B0 ;  /* 0x0000000000007941 */ /* 0x002fea0003800000 */
.L_x_860:
[----:B------:R-:W-:Y:S01]  /*1a00*/  ISETP.NE.AND P0, PT, R234, -0x1, PT ;  /* 0xffffffffea00780c */ /* 0x000fe20003f05270 */
[----:B------:R-:W2:Y:S04]  /*1a10*/  LD.E.64 R194, [R10.64+0x30] ;  /* 0x000030060ac27980 */ /* 0x000ea8000c101b00 */
[----:B------:R-:W3:Y:S04]  /*1a20*/  LD.E.64 R22, [R10.64+0x48] ;  /* 0x000048060a167980 */ /* 0x000ee8000c101b00 */
[----:B------:R-:W4:Y:S04]  /*1a30*/  LD.E R81, [R10.64+0xc0] ;  /* 0x0000c0060a517980 */ /* 0x000f28000c101900 */
[----:B------:R-:W3:Y:S04]  /*1a40*/  @!P0 LD.E.64 R20, [R10.64+0x18] ;  /* 0x000018060a148980 */ /* 0x000ee8000c101b00 */
[----:B------:R-:W4:Y:S04]  /*1a50*/  LD.E.64 R6, [R10.64+0x10] ;  /* 0x000010060a067980 */ /* 0x000f28000c101b00 */
[----:B------:R-:W4:Y:S04]  /*1a60*/  LD.E.64 R188, [R10.64+0x8] ;  /* 0x000008060abc7980 */ /* 0x000f28000c101b00 */
[----:B------:R1:W5:Y:S04]  /*1a70*/  @P4 LD.E R12, [R16.64] ;  /* 0x00000006100c4980 */ /* 0x000368000c101900 */
[----:B------:R1:W5:Y:S01]  /*1a80*/  LD.E.64 R196, [R10.64] ;  /* 0x000000060ac47980 */ /* 0x000362000c101b00 */
[----:B------:R-:W-:-:S04]  /*1a90*/  SHF.R.S32.HI R68, RZ, 0x1f, R71 ;  /* 0x0000001fff447819 */ /* 0x000fc80000011447 */
[----:B------:R-:W-:-:S04]  /*1aa0*/  LEA.HI R186, R68, R71, RZ, 0x3 ;  /* 0x0000004744ba7211 */ /* 0x000fc800078f18ff */
[----:B------:R-:W-:-:S05]  /*1ab0*/  LOP3.LUT R14, R186, 0xfffffff8, RZ, 0xc0, !PT ;  /* 0xfffffff8ba0e7812 */ /* 0x000fca00078ec0ff */
[----:B------:R-:W-:-:S04]  /*1ac0*/  IMAD.IADD R69, R71, 0x1, -R14 ;  /* 0x0000000147457824 */ /* 0x000fc800078e0a0e */
[----:B------:R-:W-:Y:S01]  /*1ad0*/  IMAD.SHL.U32 R18, R69, 0x8, RZ ;  /* 0x0000000845127824 */ /* 0x000fe200078e00ff */
[----:B------:R-:W-:-:S04]  /*1ae0*/  SHF.R.S32.HI R186, RZ, 0x3, R186 ;  /* 0x00000003ffba7819 */ /* 0x000fc800000114ba */
[----:B------:R-:W-:Y:S02]  /*1af0*/  IADD3 R14, P1, R18, R8, RZ ;  /* 0x00000008120e7210 */ /* 0x000fe40007f3e0ff */
[----:B------:R-:W-:Y:S01]  /*1b00*/  SHF.R.S32.HI R19, RZ, 0x1f, R18 ;  /* 0x0000001fff137819 */ /* 0x000fe20000011412 */
[-C--:B------:R-:W-:Y:S02]  /*1b10*/  IMAD R9, R9, R66.reuse, RZ ;  /* 0x0000004209097224 */ /* 0x080fe400078e02ff */
[----:B------:R-:W-:Y:S02]  /*1b20*/  IMAD.SHL.U32 R8, R186, 0x40, RZ ;  /* 0x00000040ba087824 */ /* 0x000fe400078e00ff */
[----:B------:R-:W-:Y:S02]  /*1b30*/  IMAD.X R15, R19, 0x1, R15, P1 ;  /* 0x00000001130f7824 */ /* 0x000fe400008e060f */
[C---:B------:R-:W-:Y:S02]  /*1b40*/  IMAD R9, R2.reuse, R67, R9 ;  /* 0x0000004302097224 */ /* 0x040fe400078e0209 */
[----:B------:R-:W-:Y:S01]  /*1b50*/  IMAD.WIDE.U32 R26, R2, R66, R14 ;  /* 0x00000042021a7225 */ /* 0x000fe200078e000e */
[----:B-1----:R-:W-:-:S03]  /*1b60*/  LOP3.LUT R17, R8, 0x1c0, RZ, 0xc0, !PT ;  /* 0x000001c008117812 */ /* 0x002fc600078ec0ff */
[----:B------:R-:W-:Y:S02]  /*1b70*/  IMAD R2, R25, R4, RZ ;  /* 0x0000000419027224 */ /* 0x000fe400078e02ff */
[----:B------:R-:W-:Y:S02]  /*1b80*/  IMAD.IADD R9, R27, 0x1, R9 ;  /* 0x000000011b097824 */ /* 0x000fe400078e0209 */
[----:B------:R-:W-:Y:S01]  /*1b90*/  IMAD.MOV.U32 R8, RZ, RZ, R26 ;  /* 0x000000ffff087224 */ /* 0x000fe200078e001a */
[----:B------:R-:W-:Y:S01]  /*1ba0*/  SHF.R.S32.HI R78, RZ, 0x1f, R231 ;  /* 0x0000001fff4e7819 */ /* 0x000fe200000114e7 */
[-C--:B------:R-:W-:Y:S01]  /*1bb0*/  IMAD R2, R13, R24.reuse, R2 ;  /* 0x000000180d027224 */ /* 0x080fe200078e0202 */
[----:B------:R-:W-:Y:S01]  /*1bc0*/  LOP3.LUT R15, R17, 0x38, R18, 0xf8, !PT ;  /* 0x00000038110f7812 */ /* 0x000fe200078ef812 */
[----:B------:R-:W-:Y:S01]  /*1bd0*/  IMAD.WIDE.U32 R24, R4, R24, R8 ;  /* 0x0000001804187225 */ /* 0x000fe200078e0008 */
[----:B------:R-:W-:-:S04]  /*1be0*/  SHF.R.U32.HI R182, RZ, 0x3, R17 ;  /* 0x00000003ffb67819 */ /* 0x000fc80000011611 */
[----:B------:R-:W-:Y:S01]  /*1bf0*/  LOP3.LUT R182, R15, R182, RZ, 0x3c, !PT ;  /* 0x000000b60fb67212 */ /* 0x000fe200078e3cff */
[----:B------:R-:W-:Y:S01]  /*1c00*/  IMAD.IADD R25, R25, 0x1, R2 ;  /* 0x0000000119197824 */ /* 0x000fe200078e0202 */
[----:B------:R-:W-:Y:S02]  /*1c10*/  SHF.R.S32.HI R2, RZ, 0x1f, R229 ;  /* 0x0000001fff027819 */ /* 0x000fe400000114e5 */
[----:B------:R-:W-:-:S04]  /*1c20*/  LEA.HI R75, R68, R71, RZ, 0x4 ;  /* 0x00000047444b7211 */ /* 0x000fc800078f20ff */
[----:B------:R-:W-:Y:S01]  /*1c30*/  LOP3.LUT R8, R75, 0xfffffff0, RZ, 0xc0, !PT ;  /* 0xfffffff04b087812 */ /* 0x000fe200078ec0ff */
[----:B------:R-:W-:Y:S01]  /*1c40*/  IMAD R149, R67, R186, RZ ;  /* 0x000000ba43957224 */ /* 0x000fe200078e02ff */
[----:B------:R-:W-:-:S03]  /*1c50*/  SHF.R.S32.HI R187, RZ, 0x1f, R186 ;  /* 0x0000001fffbb7819 */ /* 0x000fc600000114ba */
[----:B------:R-:W-:Y:S02]  /*1c60*/  IMAD.IADD R8, R71, 0x1, -R8 ;  /* 0x0000000147087824 */ /* 0x000fe400078e0a08 */
[-C--:B------:R-:W-:Y:S02]  /*1c70*/  IMAD R149, R187, R66.reuse, R149 ;  /* 0x00000042bb957224 */ /* 0x080fe400078e0295 */
[----:B------:R-:W-:-:S04]  /*1c80*/  IMAD.WIDE.U32 R24, R186, R66, R24 ;  /* 0x00000042ba187225 */ /* 0x000fc800078e0018 */
[----:B------:R-:W-:Y:S02]  /*1c90*/  IMAD.IADD R149, R25, 0x1, R149 ;  /* 0x0000000119957824 */ /* 0x000fe400078e0295 */
[----:B------:R-:W-:Y:S01]  /*1ca0*/  IMAD R183, R65, R186, RZ ;  /* 0x000000ba41b77224 */ /* 0x000fe200078e02ff */
[CC--:B------:R-:W-:Y:S02]  /*1cb0*/  LEA.HI R17, R68.reuse, R71.reuse, RZ, 0x6 ;  /* 0x0000004744117211 */ /* 0x0c0fe400078f30ff */
[----:B------:R-:W-:Y:S01]  /*1cc0*/  LEA.HI R68, R68, R71, RZ, 0x5 ;  /* 0x0000004744447211 */ /* 0x000fe200078f28ff */
[----:B------:R-:W-:Y:S01]  /*1cd0*/  IMAD R183, R187, R64, R183 ;  /* 0x00000040bbb77224 */ /* 0x000fe200078e02b7 */
[----:B------:R-:W-:Y:S01]  /*1ce0*/  SHF.L.U32 R17, R17, 0x3, RZ ;  /* 0x0000000311117819 */ /* 0x000fe200000006ff */
[----:B------:R-:W-:Y:S01]  /*1cf0*/  IMAD.MOV.U32 R55, RZ, RZ, 0x10 ;  /* 0x00000010ff377424 */ /* 0x000fe200078e00ff */
[----:B------:R-:W-:Y:S02]  /*1d00*/  MOV R53, 0x20 ;  /* 0x0000002000357802 */ /* 0x000fe40000000f00 */
[----:B------:R-:W-:Y:S01]  /*1d10*/  LOP3.LUT R76, R68, 0xffffffe0, RZ, 0xc0, !PT ;  /* 0xffffffe0444c7812 */ /* 0x000fe200078ec0ff */
[----:B------:R-:W-:Y:S01]  /*1d20*/  IMAD.SHL.U32 R225, R64, 0x10, RZ ;  /* 0x0000001040e17824 */ /* 0x000fe200078e00ff */
[----:B------:R-:W-:Y:S01]  /*1d30*/  LOP3.LUT R182, R182, 0xfffffe00, R17, 0xf8, !PT ;  /* 0xfffffe00b6b67812 */ /* 0x000fe200078ef811 */
[----:B------:R-:W-:Y:S01]  /*1d40*/  IMAD.SHL.U32 R223, R66, 0x10, RZ ;  /* 0x0000001042df7824 */ /* 0x000fe200078e00ff */
[----:B------:R-:W-:Y:S01]  /*1d50*/  SHF.L.U64.HI R226, R64, 0x4, R65 ;  /* 0x0000000440e27819 */ /* 0x000fe20000010241 */
[----:B------:R-:W-:Y:S01]  /*1d60*/  IMAD.SHL.U32 R80, R69, 0x4, RZ ;  /* 0x0000000445507824 */ /* 0x000fe200078e00ff */
[----:B------:R-:W-:-:S02]  /*1d70*/  SHF.L.U64.HI R224, R66, 0x4, R67 ;  /* 0x0000000442e07819 */ /* 0x000fc40000010243 */
[----:B------:R-:W-:Y:S02]  /*1d80*/  SHF.R.S32.HI R68, RZ, 0x5, R68 ;  /* 0x00000005ff447819 */ /* 0x000fe40000011444 */
[----:B------:R-:W-:Y:S01]  /*1d90*/  IADD3 R76, -R76, R71, RZ ;  /* 0x000000474c4c7210 */ /* 0x000fe20007ffe1ff */
[----:B--2---:R-:W-:-:S04]  /*1da0*/  @P0 IMAD.WIDE.U32 R28, R194, R234, RZ ;  /* 0x000000eac21c0225 */ /* 0x004fc800078e00ff */
[----:B------:R-:W-:Y:S02]  /*1db0*/  @P0 IMAD R15, R195, R234, RZ ;  /* 0x000000eac30f0224 */ /* 0x000fe400078e02ff */
[-C--:B---3--:R-:W-:Y:S02]  /*1dc0*/  @!P0 IMAD R9, R21, R231.reuse, RZ ;  /* 0x000000e715098224 */ /* 0x088fe400078e02ff */
[----:B------:R-:W-:-:S04]  /*1dd0*/  @!P0 IMAD.WIDE.U32 R26, R20, R231, RZ ;  /* 0x000000e7141a8225 */ /* 0x000fc800078e00ff */
[----:B------:R-:W-:Y:S02]  /*1de0*/  @!P0 IMAD R14, R20, R78, R9 ;  /* 0x0000004e140e8224 */ /* 0x000fe400078e0209 */
[----:B------:R-:W-:Y:S02]  /*1df0*/  @P0 IMAD.MOV.U32 R9, RZ, RZ, R28 ;  /* 0x000000ffff090224 */ /* 0x000fe400078e001c */
[----:B------:R-:W-:Y:S02]  /*1e00*/  @!P0 IMAD.MOV.U32 R9, RZ, RZ, R26 ;  /* 0x000000ffff098224 */ /* 0x000fe400078e001a */
[----:B------:R-:W-:Y:S02]  /*1e10*/  @P0 IMAD.IADD R15, R29, 0x1, R15 ;  /* 0x000000011d0f0824 */ /* 0x000fe400078e020f */
[----:B------:R-:W-:Y:S01]  /*1e20*/  @!P0 IMAD.IADD R15, R27, 0x1, R14 ;  /* 0x000000011b0f8824 */ /* 0x000fe200078e020e */
[----:B------:R-:W-:Y:S01]  /*1e30*/  IADD3 R14, P1, R18, R9, RZ ;  /* 0x00000009120e7210 */ /* 0x000fe20007f3e0ff */
[----:B------:R-:W-:-:S04]  /*1e40*/  IMAD R9, R23, R229, RZ ;  /* 0x000000e517097224 */ /* 0x000fc800078e02ff */
[----:B------:R-:W-:Y:S01]  /*1e50*/  IMAD R2, R22, R2, R9 ;  /* 0x0000000216027224 */ /* 0x000fe200078e0209 */
[----:B------:R-:W-:Y:S01]  /*1e60*/  IADD3 R9, R18, 0x40, RZ ;  /* 0x0000004012097810 */ /* 0x000fe20007ffe0ff */
[----:B------:R-:W-:-:S03]  /*1e70*/  IMAD.X R15, R19, 0x1, R15, P1 ;  /* 0x00000001130f7824 */ /* 0x000fc600008e060f */
[-C--:B----4-:R-:W-:Y:S01]  /*1e80*/  ISETP.GE.AND P0, PT, R9, R81.reuse, PT ;  /* 0x000000510900720c */ /* 0x090fe20003f06270 */
[----:B------:R-:W-:Y:S01]  /*1e90*/  IMAD.WIDE.U32 R190, R229, R22, R14 ;  /* 0x00000016e5be7225 */ /* 0x000fe200078e000e */
[----:B------:R-:W-:Y:S02]  /*1ea0*/  ISETP.GE.AND P1, PT, R18, R81, PT ;  /* 0x000000511200720c */ /* 0x000fe40003f26270 */
[----:B------:R-:W-:Y:S01]  /*1eb0*/  SEL R77, RZ, 0xffffffff, P0 ;  /* 0xffffffffff4d7807 */ /* 0x000fe20000000000 */
[----:B------:R-:W-:Y:S01]  /*1ec0*/  IMAD.IADD R191, R191, 0x1, R2 ;  /* 0x00000001bfbf7824 */ /* 0x000fe200078e0202 */
[----:B------:R-:W-:-:S03]  /*1ed0*/  SEL R2, RZ, 0x1, P1 ;  /* 0x00000001ff027807 */ /* 0x000fc60000800000 */
[----:B------:R-:W-:Y:S01]  /*1ee0*/  IMAD.SHL.U32 R77, R77, 0x2, RZ ;  /* 0x000000024d4d7824 */ /* 0x000fe200078e00ff */
[----:B------:R-:W-:-:S04]  /*1ef0*/  SHF.R.S32.HI R21, RZ, 0x1f, R8 ;  /* 0x0000001fff157819 */ /* 0x000fc80000011408 */
[----:B------:R-:W-:Y:S02]  /*1f00*/  LOP3.LUT R77, R77, 0x2, R2, 0xe2, !PT ;  /* 0x000000024d4d7812 */ /* 0x000fe400078ee202 */
[----:B------:R-:W-:Y:S02]  /*1f10*/  SHF.R.S32.HI R2, RZ, 0x1f, R79 ;  /* 0x0000001fff027819 */ /* 0x000fe4000001144f */
[----:B------:R-:W-:Y:S02]  /*1f20*/  LEA.HI R74, R21, R8, RZ, 0x3 ;  /* 0x00000008154a7211 */ /* 0x000fe400078f18ff */
[----:B------:R-:W-:Y:S02]  /*1f30*/  LEA.HI R103, R2, R79, RZ, 0x7 ;  /* 0x0000004f02677211 */ /* 0x000fe400078f38ff */
[----:B------:R-:W-:Y:S02]  /*1f40*/  LEA R148, P0, R24, R6, 0x1 ;  /* 0x0000000618947211 */ /* 0x000fe400078008ff */
[----:B------:R-:W-:-:S02]  /*1f50*/  LOP3.LUT R73, R74, 0xfffffff8, RZ, 0xc0, !PT ;  /* 0xfffffff84a497812 */ /* 0x000fc400078ec0ff */
[----:B------:R-:W-:Y:S02]  /*1f60*/  SHF.R.S32.HI R103, RZ, 0x7, R103 ;  /* 0x00000007ff677819 */ /* 0x000fe40000011467 */
[----:B------:R-:W-:Y:S02]  /*1f70*/  LEA.HI.X R149, R24, R7, R149, 0x1, P0 ;  /* 0x0000000718957211 */ /* 0x000fe400000f0c95 */
[----:B------:R-:W-:Y:S02]  /*1f80*/  IADD3 R73, R8, -R73, RZ ;  /* 0x8000004908497210 */ /* 0x000fe40007ffe0ff */
[----:B------:R-:W-:Y:S02]  /*1f90*/  IADD3 R184, P0, R18, R0, RZ ;  /* 0x0000000012b87210 */ /* 0x000fe40007f1e0ff */
[----:B------:R-:W-:Y:S02]  /*1fa0*/  IMNMX R103, RZ, R103, !PT ;  /* 0x00000067ff677217 */ /* 0x000fe40007800200 */
[----:B------:R-:W-:-:S02]  /*1fb0*/  R2P PR, R73, 0x6 ;  /* 0x0000000649007804 */ /* 0x000fc40000000000 */
[----:B------:R-:W-:Y:S01]  /*1fc0*/  ISETP.GT.AND P3, PT, R54, R103, PT ;  /* 0x000000673600720c */ /* 0x000fe20003f64270 */
[----:B------:R-:W-:Y:S02]  /*1fd0*/  IMAD.X R185, R19, 0x1, R3, P0 ;  /* 0x0000000113b97824 */ /* 0x000fe400000e0603 */
[----:B------:R-:W-:-:S04]  /*1fe0*/  IMAD.WIDE R14, R232, 0x40, R186 ;  /* 0x00000040e80e7825 */ /* 0x000fc800078e02ba */
[----:B------:R-:W-:-:S04]  /*1ff0*/  IMAD.WIDE.U32 R184, R186, R64, R184 ;  /* 0x00000040bab87225 */ /* 0x000fc800078e00b8 */
[----:B------:R-:W-:Y:S01]  /*2000*/  IMAD R193, R15, R194, RZ ;  /* 0x000000c20fc17224 */ /* 0x000fe200078e02ff */
[----:B------:R-:W-:Y:S01]  /*2010*/  LEA R228, P0, R184, R188, 0x1 ;  /* 0x000000bcb8e47211 */ /* 0x000fe200078008ff */
[----:B------:R-:W-:Y:S02]  /*2020*/  IMAD.IADD R183, R185, 0x1, R183 ;  /* 0x00000001b9b77824 */ /* 0x000fe400078e02b7 */
[C---:B------:R-:W-:Y:S02]  /*2030*/  IMAD R193, R14.reuse, R195, R193 ;  /* 0x000000c30ec17224 */ /* 0x040fe400078e02c1 */
[----:B------:R-:W-:Y:S01]  /*2040*/  IMAD.WIDE.U32 R190, R14, R194, R190 ;  /* 0x000000c20ebe7225 */ /* 0x000fe200078e00be */
[----:B------:R-:W-:Y:S02]  /*2050*/  SEL R55, R55, 0xfffffff0, !P1 ;  /* 0xfffffff037377807 */ /* 0x000fe40004800000 */
[----:B------:R-:W-:Y:S01]  /*2060*/  SEL R53, R53, 0xffffffe0, !P2 ;  /* 0xffffffe035357807 */ /* 0x000fe20005000000 */
[----:B------:R-:W-:Y:S01]  /*2070*/  @!P4 IMAD.MOV.U32 R12, RZ, RZ, RZ ;  /* 0x000000ffff0cc224 */ /* 0x000fe200078e00ff */
[----:B------:R-:W-:Y:S01]  /*2080*/  LEA.HI.X R227, R184, R189, R183, 0x1, P0 ;  /* 0x000000bdb8e37211 */ /* 0x000fe200000f0cb7 */
[----:B------:R-:W-:Y:S01]  /*2090*/  IMAD.IADD R193, R191, 0x1, R193 ;  /* 0x00000001bfc17824 */ /* 0x000fe200078e02c1 */
[----:B------:R-:W-:Y:S05]  /*20a0*/  @!P3 BRA `(.L_x_863) ;  /* 0x0000c3300000b947 */ /* 0x000fea0003800000 */
[----:B------:R-:W2:Y:S04]  /*20b0*/  LD.E.64 R28, [R10.64+0x120] ;  /* 0x000120060a1c7980 */ /* 0x000ea8000c101b00 */
[----:B------:R-:W3:Y:S04]  /*20c0*/  LD.E.64 R30, [R10.64+0x118] ;  /* 0x000118060a1e7980 */ /* 0x000ee8000c101b00 */
[----:B------:R-:W4:Y:S04]  /*20d0*/  LD.E.64 R212, [R10.64+0x130] ;  /* 0x000130060ad47980 */ /* 0x000f28000c101b00 */
[----:B------:R-:W3:Y:S04]  /*20e0*/  LD.E.64 R242, [R10.64+0x128] ;  /* 0x000128060af27980 */ /* 0x000ee8000c101b00 */
[----:B------:R-:W3:Y:S04]  /*20f0*/  LD.E.64 R24, [R10.64+0x140] ;  /* 0x000140060a187980 */ /* 0x000ee8000c101b00 */
[----:B------:R-:W3:Y:S04]  /*2100*/  LD.E.64 R16, [R10.64+0x138] ;  /* 0x000138060a107980 */ /* 0x000ee8000c101b00 */
[----:B------:R-:W3:Y:S04]  /*2110*/  LD.E R8, [R10.64+0xd0] ;  /* 0x0000d0060a087980 */ /* 0x000ee8000c101900 */
[----:B------:R-:W3:Y:S04]  /*2120*/  LD.E.64 R22, [R10.64+0x110] ;  /* 0x000110060a167980 */ /* 0x000ee8000c101b00 */
[----:B------:R-:W3:Y:S04]  /*2130*/  LD.E.64 R20, [R10.64+0x108] ;  /* 0x000108060a147980 */ /* 0x000ee8000c101b00 */
[----:B------:R-:W3:Y:S04]  /*2140*/  LD.E.64 R14, [R10.64+0x150] ;  /* 0x000150060a0e7980 */ /* 0x000ee8000c101b00 */
[----:B------:R-:W3:Y:S01]  /*2150*/  LD.E.64 R6, [R10.64+0x148] ;  /* 0x000148060a067980 */ /* 0x000ee2000c101b00 */
[C---:B------:R-:W-:Y:S01]  /*2160*/  IMAD.SHL.U32 R96, R64.reuse, 0x40, RZ ;  /* 0x0000004040607824 */ /* 0x040fe200078e00ff */
[----:B------:R-:W-:Y:S01]  /*2170*/  SHF.L.U64.HI R97, R64, 0x6, R65 ;  /* 0x0000000640617819 */ /* 0x000fe20000010241 */
[----:B------:R-:W-:Y:S01]  /*2180*/  IMAD.WIDE.U32 R200, R66, 0xc0, RZ ;  /* 0x000000c042c87825 */ /* 0x000fe200078e00ff */
[----:B------:R-:W-:-:S02]  /*2190*/  LOP3.LUT R179, R77, 0xffff, RZ, 0xc0, !PT ;  /* 0x0000ffff4db37812 */ /* 0x000fc400078ec0ff */
[C-C-:B------:R-:W-:Y:S01]  /*21a0*/  SHF.L.U64.HI R92, R66.reuse, 0x5, R67.reuse ;  /* 0x00000005425c7819 */ /* 0x140fe20000010243 */
[C---:B------:R-:W-:Y:S01]  /*21b0*/  IMAD.WIDE.U32 R204, R66.reuse, 0x60, RZ ;  /* 0x0000006042cc7825 */ /* 0x040fe200078e00ff */
[C---:B------:R-:W-:Y:S02]  /*21c0*/  SHF.L.U32 R91, R66.reuse, 0x5, RZ ;  /* 0x00000005425b7819 */ /* 0x040fe400000006ff */
[C---:B------:R-:W-:Y:S01]  /*21d0*/  SHF.L.U64.HI R89, R66.reuse, 0x6, R67 ;  /* 0x0000000642597819 */ /* 0x040fe20000010243 */
[----:B------:R-:W-:Y:S01]  /*21e0*/  IMAD.SHL.U32 R88, R66, 0x40, RZ ;  /* 0x0000004042587824 */ /* 0x000fe200078e00ff */
[----:B------:R-:W-:Y:S01]  /*21f0*/  LOP3.LUT R180, R179, 0x1, RZ, 0xc0, !PT ;  /* 0x00000001b3b47812 */ /* 0x000fe200078ec0ff */
[----:B------:R-:W-:Y:S01]  /*2200*/  IMAD R87, R67, 0xa0, RZ ;  /* 0x000000a043577824 */ /* 0x000fe200078e02ff */
[----:B------:R-:W-:Y:S01]  /*2210*/  SHF.L.U64.HI R92, R91, 0x1, R92 ;  /* 0x000000015b5c7819 */ /* 0x000fe2000001025c */
[----:B------:R-:W-:Y:S01]  /*2220*/  IMAD R85, R67, 0xe0, RZ ;  /* 0x000000e043557824 */ /* 0x000fe200078e02ff */
[----:B------:R-:W-:Y:S01]  /*2230*/  SHF.L.U64.HI R89, R88, 0x1, R89 ;  /* 0x0000000158597819 */ /* 0x000fe20000010259 */
[----:B------:R-:W-:Y:S01]  /*2240*/  IMAD.WIDE.U32 R202, R66, 0xa0, RZ ;  /* 0x000000a042ca7825 */ /* 0x000fe200078e00ff */
[----:B------:R-:W-:-:S02]  /*2250*/  IADD3 R84, R186, 0x10, RZ ;  /* 0x00000010ba547810 */ /* 0x000fc40007ffe0ff */
[----:B------:R-:W-:Y:S01]  /*2260*/  IADD3 R83, R186, 0x20, RZ ;  /* 0x00000020ba537810 */ /* 0x000fe20007ffe0ff */
[----:B------:R-:W-:Y:S01]  /*2270*/  IMAD.WIDE.U32 R198, R66, 0xe0, RZ ;  /* 0x000000e042c67825 */ /* 0x000fe200078e00ff */
[C---:B------:R-:W-:Y:S02]  /*2280*/  IADD3 R82, R186.reuse, 0x30, RZ ;  /* 0x00000030ba527810 */ /* 0x040fe40007ffe0ff */
[----:B------:R-:W-:Y:S01]  /*2290*/  IADD3 R178, R186, 0x40, RZ ;  /* 0x00000040bab27810 */ /* 0x000fe20007ffe0ff */
[----:B------:R-:W-:Y:S01]  /*22a0*/  IMAD.SHL.U32 R100, R64, 0x20, RZ ;  /* 0x0000002040647824 */ /* 0x000fe200078e00ff */
[C---:B------:R-:W-:Y:S01]  /*22b0*/  IADD3 R177, R186.reuse, 0x50, RZ ;  /* 0x00000050bab17810 */ /* 0x040fe20007ffe0ff */
[----:B------:R-:W-:Y:S01]  /*22c0*/  IMAD.MOV.U32 R142, RZ, RZ, R228 ;  /* 0x000000ffff8e7224 */ /* 0x000fe200078e00e4 */
[C---:B------:R-:W-:Y:S01]  /*22d0*/  IADD3 R176, R186.reuse, 0x60, RZ ;  /* 0x00000060bab07810 */ /* 0x040fe20007ffe0ff */
[----:B------:R-:W-:Y:S01]  /*22e0*/  IMAD.MOV.U32 R143, RZ, RZ, R227 ;  /* 0x000000ffff8f7224 */ /* 0x000fe200078e00e3 */
[----:B------:R-:W-:Y:S01]  /*22f0*/  IADD3 R174, R186, 0x70, RZ ;  /* 0x00000070baae7810 */ /* 0x000fe20007ffe0ff */
[----:B------:R-:W-:Y:S01]  /*2300*/  IMAD.MOV.U32 R145, RZ, RZ, R149 ;  /* 0x000000ffff917224 */ /* 0x000fe200078e0095 */
[----:B------:R-:W-:Y:S01]  /*2310*/  SHF.L.U64.HI R101, R64, 0x5, R65 ;  /* 0x0000000540657819 */ /* 0x000fe20000010241 */
[----:B------:R-:W-:Y:S01]  /*2320*/  IMAD.SHL.U32 R91, R91, 0x2, RZ ;  /* 0x000000025b5b7824 */ /* 0x000fe200078e00ff */
[----:B------:R-:W-:Y:S01]  /*2330*/  MOV R144, R148 ;  /* 0x0000009400907202 */ /* 0x000fe20000000f00 */
[----:B------:R-:W-:Y:S01]  /*2340*/  IMAD.IADD R87, R203, 0x1, R87 ;  /* 0x00000001cb577824 */ /* 0x000fe200078e0257 */
[----:B------:R-:W-:Y:S01]  /*2350*/  LOP3.LUT R179, R179, 0x2, RZ, 0xc0, !PT ;  /* 0x00000002b3b37812 */ /* 0x000fe200078ec0ff */
[----:B------:R-:W-:Y:S01]  /*2360*/  IMAD.IADD R85, R199, 0x1, R85 ;  /* 0x00000001c7557824 */ /* 0x000fe200078e0255 */
[----:B------:R-:W-:Y:S01]  /*2370*/  SHF.L.U32 R88, R88, 0x1, RZ ;  /* 0x0000000158587819 */ /* 0x000fe200000006ff */
[----:B--2---:R-:W-:-:S04]  /*2380*/  IMAD R3, R29, R231, RZ ;  /* 0x000000e71d037224 */ /* 0x004fc800078e02ff */
[----:B------:R-:W-:Y:S02]  /*2390*/  IMAD R0, R28, R78, R3 ;  /* 0x0000004e1c007224 */ /* 0x000fe400078e0203 */
[----:B------:R-:W-:Y:S01]  /*23a0*/  IMAD.WIDE.U32 R28, R231, R28, R18 ;  /* 0x0000001ce71c7225 */ /* 0x000fe200078e0012 */
[----:B----4-:R-:W-:-:S03]  /*23b0*/  SHF.L.U32 R124, R212, 0x4, RZ ;  /* 0x00000004d47c7819 */ /* 0x010fc600000006ff */
[----:B---3--:R-:W-:Y:S01]  /*23c0*/  IMAD R3, R31, R231, RZ ;  /* 0x000000e71f037224 */ /* 0x008fe200078e02ff */
[----:B------:R-:W-:Y:S01]  /*23d0*/  SHF.L.U64.HI R125, R212, 0x5, R213 ;  /* 0x00000005d47d7819 */ /* 0x000fe200000102d5 */
[----:B------:R-:W-:Y:S01]  /*23e0*/  IMAD.IADD R29, R29, 0x1, R0 ;  /* 0x000000011d1d7824 */ /* 0x000fe200078e0200 */
[----:B------:R-:W-:Y:S01]  /*23f0*/  SHF.L.U32 R105, R242, 0x4, RZ ;  /* 0x00000004f2697819 */ /* 0x000fe200000006ff */
[----:B------:R-:W-:Y:S01]  /*2400*/  IMAD R0, R30, R78, R3 ;  /* 0x0000004e1e007224 */ /* 0x000fe200078e0203 */
[----:B------:R-:W-:Y:S01]  /*2410*/  SHF.R.S32.HI R3, RZ, 0x1f, R5 ;  /* 0x0000001fff037819 */ /* 0x000fe20000011405 */
[----:B------:R-:W-:Y:S01]  /*2420*/  IMAD.WIDE.U32 R26, R231, R30, R18 ;  /* 0x0000001ee71a7225 */ /* 0x000fe200078e0012 */
[C-C-:B------:R-:W-:Y:S02]  /*2430*/  SHF.L.U64.HI R102, R242.reuse, 0x4, R243.reuse ;  /* 0x00000004f2667819 */ /* 0x140fe400000102f3 */
[----:B------:R-:W-:Y:S01]  /*2440*/  SHF.L.U64.HI R110, R242, 0x5, R243 ;  /* 0x00000005f26e7819 */ /* 0x000fe200000102f3 */
[-C--:B------:R-:W-:Y:S01]  /*2450*/  IMAD R2, R213, R5.reuse, RZ ;  /* 0x00000005d5027224 */ /* 0x080fe200078e02ff */
[----:B------:R-:W-:Y:S01]  /*2460*/  SHF.L.U64.HI R128, R212, 0x6, R213 ;  /* 0x00000006d4807819 */ /* 0x000fe200000102d5 */
[----:B------:R-:W-:Y:S01]  /*2470*/  IMAD.IADD R27, R27, 0x1, R0 ;  /* 0x000000011b1b7824 */ /* 0x000fe200078e0200 */
[----:B------:R-:W-:Y:S01]  /*2480*/  SHF.L.U64.HI R108, R242, 0x6, R243 ;  /* 0x00000006f26c7819 */ /* 0x000fe200000102f3 */
[----:B------:R-:W-:Y:S01]  /*2490*/  IMAD R0, R243, R5, RZ ;  /* 0x00000005f3007224 */ /* 0x000fe200078e02ff */
[----:B------:R-:W-:Y:S01]  /*24a0*/  LEA.HI R165, R8, R8, RZ, 0x1 ;  /* 0x0000000808a57211 */ /* 0x000fe200078f08ff */
[----:B------:R-:W-:-:S02]  /*24b0*/  IMAD R2, R212, R3, R2 ;  /* 0x00000003d4027224 */ /* 0x000fc400078e0202 */
[----:B------:R-:W-:Y:S01]  /*24c0*/  IMAD.WIDE.U32 R28, R212, R5, R28 ;  /* 0x00000005d41c7225 */ /* 0x000fe200078e001c */
[----:B------:R-:W-:-:S03]  /*24d0*/  SHF.R.S32.HI R165, RZ, 0x1, R165 ;  /* 0x00000001ffa57819 */ /* 0x000fc600000114a5 */
[C---:B------:R-:W-:Y:S01]  /*24e0*/  IMAD R0, R242.reuse, R3, R0 ;  /* 0x00000003f2007224 */ /* 0x040fe200078e0200 */
[----:B------:R-:W-:Y:S01]  /*24f0*/  IADD3 R29, R29, R2, RZ ;  /* 0x000000021d1d7210 */ /* 0x000fe20007ffe0ff */
[----:B------:R-:W-:Y:S01]  /*2500*/  IMAD.WIDE.U32 R26, R242, R5, R26 ;  /* 0x00000005f21a7225 */ /* 0x000fe200078e001a */
[----:B------:R-:W-:Y:S02]  /*2510*/  IADD3 R3, P0, -R79, R186, RZ ;  /* 0x000000ba4f037210 */ /* 0x000fe40007f1e1ff */
[----:B------:R-:W-:Y:S01]  /*2520*/  SHF.L.U32 R175, R165, 0x5, RZ ;  /* 0x00000005a5af7819 */ /* 0x000fe200000006ff */
[-C--:B------:R-:W-:Y:S02]  /*2530*/  IMAD R2, R25, R4.reuse, RZ ;  /* 0x0000000419027224 */ /* 0x080fe400078e02ff */
[----:B------:R-:W-:Y:S01]  /*2540*/  IMAD.IADD R27, R27, 0x1, R0 ;  /* 0x000000011b1b7824 */ /* 0x000fe200078e0200 */
[----:B------:R-:W-:Y:S01]  /*2550*/  SHF.R.S32.HI R160, RZ, 0x1f, R175 ;  /* 0x0000001fffa07819 */ /* 0x000fe200000114af */
[----:B------:R-:W-:Y:S01]  /*2560*/  IMAD R0, R17, R4, RZ ;  /* 0x0000000411007224 */ /* 0x000fe200078e02ff */
[----:B------:R-:W-:Y:S01]  /*2570*/  SHF.R.S32.HI R17, RZ, 0x1f, R79 ;  /* 0x0000001fff117819 */ /* 0x000fe2000001144f */
[----:B------:R-:W-:-:S02]  /*2580*/  IMAD R2, R24, R13, R2 ;  /* 0x0000000d18027224 */ /* 0x000fc400078e0202 */
[----:B------:R-:W-:-:S04]  /*2590*/  IMAD.WIDE.U32 R24, R24, R4, R28 ;  /* 0x0000000418187225 */ /* 0x000fc800078e001c */
[----:B------:R-:W-:Y:S01]  /*25a0*/  IMAD R0, R16, R13, R0 ;  /* 0x0000000d10007224 */ /* 0x000fe200078e0200 */
[----:B------:R-:W-:Y:S01]  /*25b0*/  IADD3 R13, R25, R2, RZ ;  /* 0x00000002190d7210 */ /* 0x000fe20007ffe0ff */
[----:B------:R-:W-:Y:S02]  /*25c0*/  IMAD.X R17, R187, 0x1, ~R17, P0 ;  /* 0x00000001bb117824 */ /* 0x000fe400000e0e11 */
[----:B-----5:R-:W-:Y:S01]  /*25d0*/  IMAD.IADD R2, R12, 0x1, R5 ;  /* 0x000000010c027824 */ /* 0x020fe200078e0205 */
[----:B------:R-:W-:Y:S01]  /*25e0*/  MOV R12, R24 ;  /* 0x00000018000c7202 */ /* 0x000fe20000000f00 */
[----:B------:R-:W-:Y:S02]  /*25f0*/  IMAD R133, R17, R212, RZ ;  /* 0x000000d411857224 */ /* 0x000fe400078e02ff */
[----:B------:R-:W-:-:S04]  /*2600*/  IMAD.WIDE.U32 R26, R16, R4, R26 ;  /* 0x00000004101a7225 */ /* 0x000fc800078e001a */
[-C--:B------:R-:W-:Y:S02]  /*2610*/  IMAD R133, R213, R3.reuse, R133 ;  /* 0x00000003d5857224 */ /* 0x080fe400078e0285 */
[----:B------:R-:W-:-:S04]  /*2620*/  IMAD.WIDE.U32 R12, R212, R3, R12 ;  /* 0x00000003d40c7225 */ /* 0x000fc800078e000c */
[----:B------:R-:W-:Y:S01]  /*2630*/  IMAD.IADD R25, R27, 0x1, R0 ;  /* 0x000000011b197824 */ /* 0x000fe200078e0200 */
[----:B------:R-:W-:Y:S01]  /*2640*/  IADD3 R133, R13, R133, RZ ;  /* 0x000000850d857210 */ /* 0x000fe20007ffe0ff */
[----:B------:R-:W-:Y:S01]  /*2650*/  IMAD.MOV.U32 R24, RZ, RZ, R26 ;  /* 0x000000ffff187224 */ /* 0x000fe200078e001a */
[C---:B------:R-:W-:Y:S01]  /*2660*/  LEA R134, P1, R12.reuse, R22, 0x1 ;  /* 0x000000160c867211 */ /* 0x040fe200078208ff */
[----:B------:R-:W-:Y:S02]  /*2670*/  IMAD R137, R17, R242, RZ ;  /* 0x000000f211897224 */ /* 0x000fe400078e02ff */
[----:B------:R-:W-:Y:S01]  /*2680*/  IMAD R2, R165, R2, RZ ;  /* 0x00000002a5027224 */ /* 0x000fe200078e02ff */
[----:B------:R-:W-:Y:S01]  /*2690*/  LEA.HI.X R133, R12, R23, R133, 0x1, P1 ;  /* 0x000000170c857211 */ /* 0x000fe200008f0c85 */
[----:B------:R-:W-:Y:S02]  /*26a0*/  IMAD R5, R186, R165, R80 ;  /* 0x000000a5ba057224 */ /* 0x000fe400078e0250 */
[-C--:B------:R-:W-:Y:S01]  /*26b0*/  IMAD R137, R243, R3.reuse, R137 ;  /* 0x00000003f3897224 */ /* 0x080fe200078e0289 */
[----:B------:R-:W-:Y:S01]  /*26c0*/  SHF.R.S32.HI R0, RZ, 0x1f, R2 ;  /* 0x0000001fff007819 */ /* 0x000fe20000011402 */
[----:B------:R-:W-:Y:S01]  /*26d0*/  IMAD.WIDE.U32 R16, R242, R3, R24 ;  /* 0x00000003f2107225 */ /* 0x000fe200078e0018 */
[----:B------:R-:W-:-:S03]  /*26e0*/  IADD3 R13, P3, R2, R5, RZ ;  /* 0x00000005020d7210 */ /* 0x000fc60007f7e0ff */
[----:B------:R-:W-:Y:S01]  /*26f0*/  IMAD.IADD R3, R80, 0x1, R5 ;  /* 0x0000000150037824 */ /* 0x000fe200078e0205 */
[----:B------:R-:W-:Y:S01]  /*2700*/  LEA R136, P0, R16, R20, 0x1 ;  /* 0x0000001410887211 */ /* 0x000fe200078008ff */
[----:B------:R-:W-:Y:S02]  /*2710*/  IMAD.SHL.U32 R12, R13, 0x2, RZ ;  /* 0x000000020d0c7824 */ /* 0x000fe400078e00ff */
[----:B------:R-:W-:Y:S01]  /*2720*/  IMAD.IADD R137, R17, 0x1, R137 ;  /* 0x0000000111897824 */ /* 0x000fe200078e0289 */
[----:B------:R-:W-:Y:S01]  /*2730*/  IADD3 R141, P2, R2, R3, RZ ;  /* 0x00000003028d7210 */ /* 0x000fe20007f5e0ff */
[----:B------:R-:W-:Y:S01]  /*2740*/  IMAD.SHL.U32 R181, R165, 0x10, RZ ;  /* 0x00000010a5b57824 */ /* 0x000fe200078e00ff */
[----:B------:R-:W-:Y:S01]  /*2750*/  LEA.HI.X.SX32 R2, R5, R0, 0x1, P3 ;  /* 0x0000000005027211 */ /* 0x000fe200018f0eff */
[----:B------:R-:W-:Y:S01]  /*2760*/  IMAD.SHL.U32 R113, R242, 0x20, RZ ;  /* 0x00000020f2717824 */ /* 0x000fe200078e00ff */
[-C--:B------:R-:W-:Y:S01]  /*2770*/  IADD3 R56, P1, R14, R12.reuse, RZ ;  /* 0x0000000c0e387210 */ /* 0x080fe20007f3e0ff */
[----:B------:R-:W-:Y:S01]  /*2780*/  IMAD R5, R67, 0xc0, RZ ;  /* 0x000000c043057824 */ /* 0x000fe200078e02ff */
[----:B------:R-:W-:Y:S01]  /*2790*/  SHF.L.U64.HI R13, R13, 0x1, R2 ;  /* 0x000000010d0d7819 */ /* 0x000fe20000010202 */
[----:B------:R-:W-:Y:S01]  /*27a0*/  IMAD.SHL.U32 R126, R212, 0x20, RZ ;  /* 0x00000020d47e7824 */ /* 0x000fe200078e00ff */
[----:B------:R-:W-:Y:S01]  /*27b0*/  LEA.HI.X R137, R16, R21, R137, 0x1, P0 ;  /* 0x0000001510897211 */ /* 0x000fe200000f0c89 */
[----:B------:R-:W-:Y:S01]  /*27c0*/  IMAD.SHL.U32 R129, R212, 0x40, RZ ;  /* 0x00000040d4817824 */ /* 0x000fe200078e00ff */
[----:B------:R-:W-:Y:S01]  /*27d0*/  IADD3 R12, P0, R6, R12, RZ ;  /* 0x0000000c060c7210 */ /* 0x000fe20007f1e0ff */
[----:B------:R-:W-:Y:S01]  /*27e0*/  IMAD.X R57, R15, 0x1, R13, P1 ;  /* 0x000000010f397824 */ /* 0x000fe200008e060d */
[----:B------:R-:W-:Y:S01]  /*27f0*/  IADD3 R172, R181, 0x40, RZ ;  /* 0x00000040b5ac7810 */ /* 0x000fe20007ffe0ff */
[----:B------:R-:W-:Y:S01]  /*2800*/  IMAD R173, R165, 0x30, RZ ;  /* 0x00000030a5ad7824 */ /* 0x000fe200078e02ff */
[----:B------:R-:W-:Y:S01]  /*2810*/  IADD3.X R13, R7, R13, RZ, P0, !PT ;  /* 0x0000000d070d7210 */ /* 0x000fe200007fe4ff */
[----:B------:R-:W-:Y:S01]  /*2820*/  IMAD.SHL.U32 R171, R165, 0x40, RZ ;  /* 0x00000040a5ab7824 */ /* 0x000fe200078e00ff */
[----:B------:R-:W-:Y:S01]  /*2830*/  IADD3 R98, P0, R225, 0x40, RZ ;  /* 0x00000040e1627810 */ /* 0x000fe20007f1e0ff */
[----:B------:R-:W-:Y:S01]  /*2840*/  IMAD R169, R165, 0x50, RZ ;  /* 0x00000050a5a97824 */ /* 0x000fe200078e02ff */
[----:B------:R-:W-:Y:S01]  /*2850*/  IADD3 R170, R181, R172, RZ ;  /* 0x000000acb5aa7210 */ /* 0x000fe20007ffe0ff */
[----:B------:R-:W-:Y:S01]  /*2860*/  IMAD R167, R165, 0x60, RZ ;  /* 0x00000060a5a77824 */ /* 0x000fe200078e02ff */
[-C--:B------:R-:W-:Y:S01]  /*2870*/  IADD3 R240, P1, R98, R225.reuse, RZ ;  /* 0x000000e162f07210 */ /* 0x080fe20007f3e0ff */
[----:B------:R-:W-:Y:S01]  /*2880*/  IMAD.X R99, RZ, RZ, R226, P0 ;  /* 0x000000ffff637224 */ /* 0x000fe200000e06e2 */
[----:B------:R-:W-:Y:S01]  /*2890*/  IADD3 R220, P0, R96, 0x40, RZ ;  /* 0x0000004060dc7810 */ /* 0x000fe20007f1e0ff */
[----:B------:R-:W-:Y:S01]  /*28a0*/  IMAD.IADD R168, R181, 0x1, R170 ;  /* 0x00000001b5a87824 */ /* 0x000fe200078e02aa */
[----:B------:R-:W-:Y:S01]  /*28b0*/  LEA.HI.X.SX32 R0, R3, R0, 0x1, P2 ;  /* 0x0000000003007211 */ /* 0x000fe200010f0eff */
[----:B------:R-:W-:Y:S01]  /*28c0*/  IMAD R3, R65, 0x30, RZ ;  /* 0x0000003041037824 */ /* 0x000fe200078e02ff */
[----:B------:R-:W-:Y:S01]  /*28d0*/  SHF.L.U32 R140, R141, 0x1, RZ ;  /* 0x000000018d8c7819 */ /* 0x000fe200000006ff */
[----:B------:R-:W-:Y:S01]  /*28e0*/  IMAD.X R221, RZ, RZ, R97, P0 ;  /* 0x000000ffffdd7224 */ /* 0x000fe200000e0661 */
[----:B------:R-:W-:Y:S01]  /*28f0*/  IADD3 R104, P0, R105, 0x40, RZ ;  /* 0x0000004069687810 */ /* 0x000fe20007f1e0ff */
[----:B------:R-:W-:Y:S01]  /*2900*/  IMAD.IADD R166, R181, 0x1, R168 ;  /* 0x00000001b5a67824 */ /* 0x000fe200078e02a8 */
[----:B------:R-:W-:Y:S01]  /*2910*/  IADD3.X R241, R99, R226, RZ, P1, !PT ;  /* 0x000000e263f17210 */ /* 0x000fe20000ffe4ff */
[----:B------:R-:W-:Y:S01]  /*2920*/  IMAD R127, R213, 0x60, RZ ;  /* 0x00000060d57f7824 */ /* 0x000fe200078e02ff */
[----:B------:R-:W-:Y:S01]  /*2930*/  IADD3 R238, P1, R240, R225, RZ ;  /* 0x000000e1f0ee7210 */ /* 0x000fe20007f3e0ff */
[----:B------:R-:W-:Y:S01]  /*2940*/  IMAD.X R107, RZ, RZ, R102, P0 ;  /* 0x000000ffff6b7224 */ /* 0x000fe200000e0666 */
[----:B------:R-:W-:Y:S01]  /*2950*/  SHF.L.U64.HI R141, R141, 0x1, R0 ;  /* 0x000000018d8d7819 */ /* 0x000fe20000010200 */
[----:B------:R-:W-:Y:S01]  /*2960*/  IMAD.IADD R164, R181, 0x1, R166 ;  /* 0x00000001b5a47824 */ /* 0x000fe200078e02a6 */
[-C--:B------:R-:W-:Y:S01]  /*2970*/  IADD3 R138, P3, R14, R140.reuse, RZ ;  /* 0x0000008c0e8a7210 */ /* 0x080fe20007f7e0ff */
[----:B------:R-:W-:Y:S01]  /*2980*/  IMAD R131, R213, 0xc0, RZ ;  /* 0x000000c0d5837824 */ /* 0x000fe200078e02ff */
[----:B------:R-:W-:Y:S01]  /*2990*/  IADD3 R140, P2, R6, R140, RZ ;  /* 0x0000008c068c7210 */ /* 0x000fe20007f5e0ff */
[----:B------:R-:W-:Y:S01]  /*29a0*/  IMAD.WIDE.U32 R218, R212, 0x60, RZ ;  /* 0x00000060d4da7825 */ /* 0x000fe200078e00ff */
[----:B------:R-:W-:-:S02]  /*29b0*/  IADD3.X R239, R241, R226, RZ, P1, !PT ;  /* 0x000000e2f1ef7210 */ /* 0x000fc40000ffe4ff */
[----:B------:R-:W-:Y:S01]  /*29c0*/  IADD3 R112, P0, R113, R104, RZ ;  /* 0x0000006871707210 */ /* 0x000fe20007f1e0ff */
[--C-:B------:R-:W-:Y:S01]  /*29d0*/  IMAD.X R139, R15, 0x1, R141.reuse, P3 ;  /* 0x000000010f8b7824 */ /* 0x100fe200018e068d */
[----:B------:R-:W-:Y:S01]  /*29e0*/  IADD3 R109, P1, R104, R105, RZ ;  /* 0x00000069686d7210 */ /* 0x000fe20007f3e0ff */
[----:B------:R-:W-:Y:S01]  /*29f0*/  IMAD.X R141, R7, 0x1, R141, P2 ;  /* 0x00000001078d7824 */ /* 0x000fe200010e068d */
[----:B------:R-:W-:Y:S01]  /*2a00*/  IADD3 R163, R181, R164, RZ ;  /* 0x000000a4b5a37210 */ /* 0x000fe20007ffe0ff */
[----:B------:R-:W-:Y:S01]  /*2a10*/  IMAD.X R115, R110, 0x1, R107, P0 ;  /* 0x000000016e737824 */ /* 0x000fe200000e066b */
[----:B------:R-:W-:Y:S01]  /*2a20*/  IADD3.X R106, R107, R102, RZ, P1, !PT ;  /* 0x000000666b6a7210 */ /* 0x000fe20000ffe4ff */
[----:B------:R-:W-:Y:S01]  /*2a30*/  IMAD R7, R67, 0x60, RZ ;  /* 0x0000006043077824 */ /* 0x000fe200078e02ff */
[----:B------:R-:W-:Y:S01]  /*2a40*/  IADD3 R114, P1, R113, R109, RZ ;  /* 0x0000006d71727210 */ /* 0x000fe20007f3e0ff */
[----:B------:R-:W-:Y:S01]  /*2a50*/  IMAD.WIDE.U32 R216, R212, 0xa0, RZ ;  /* 0x000000a0d4d87825 */ /* 0x000fe200078e00ff */
[----:B------:R-:W-:-:S02]  /*2a60*/  IADD3 R116, P0, R112, R113, RZ ;  /* 0x0000007170747210 */ /* 0x000fc40007f1e0ff */
[----:B------:R-:W-:Y:S01]  /*2a70*/  IADD3 R86, R201, R5, RZ ;  /* 0x00000005c9567210 */ /* 0x000fe20007ffe0ff */
[----:B------:R-:W-:Y:S01]  /*2a80*/  IMAD.IADD R90, R205, 0x1, R7 ;  /* 0x00000001cd5a7824 */ /* 0x000fe200078e0207 */
[----:B------:R-:W-:Y:S01]  /*2a90*/  IADD3.X R117, R110, R106, RZ, P1, !PT ;  /* 0x0000006a6e757210 */ /* 0x000fe20000ffe4ff */
[----:B------:R-:W-:Y:S01]  /*2aa0*/  IMAD R7, R213, 0xa0, RZ ;  /* 0x000000a0d5077824 */ /* 0x000fe200078e02ff */
[----:B------:R-:W-:Y:S01]  /*2ab0*/  IADD3.X R119, R115, R110, RZ, P0, !PT ;  /* 0x0000006e73777210 */ /* 0x000fe200007fe4ff */
[----:B------:R-:W-:Y:S01]  /*2ac0*/  IMAD R5, R213, 0xe0, RZ ;  /* 0x000000e0d5057824 */ /* 0x000fe200078e02ff */
[C---:B------:R-:W-:Y:S01]  /*2ad0*/  SHF.L.U64.HI R15, R212.reuse, 0x4, R213 ;  /* 0x00000004d40f7819 */ /* 0x040fe200000102d5 */
[----:B------:R-:W-:Y:S01]  /*2ae0*/  IMAD.WIDE.U32 R214, R212, 0xc0, RZ ;  /* 0x000000c0d4d67825 */ /* 0x000fe200078e00ff */
[-C--:B------:R-:W-:Y:S02]  /*2af0*/  IADD3 R121, P1, R114, R113.reuse, RZ ;  /* 0x0000007172797210 */ /* 0x080fe40007f3e0ff */
[----:B------:R-:W-:Y:S01]  /*2b00*/  IADD3 R123, P0, R116, R113, RZ ;  /* 0x00000071747b7210 */ /* 0x000fe20007f1e0ff */
[----:B------:R-:W-:Y:S01]  /*2b10*/  IMAD R165, R165, 0x70, RZ ;  /* 0x00000070a5a57824 */ /* 0x000fe200078e02ff */
[----:B------:R-:W-:Y:S01]  /*2b20*/  IADD3 R162, R181, R163, RZ ;  /* 0x000000a3b5a27210 */ /* 0x000fe20007ffe0ff */
[----:B------:R-:W-:Y:S01]  /*2b30*/  IMAD.WIDE.U32 R210, R64, 0x30, R240 ;  /* 0x0000003040d27825 */ /* 0x000fe200078e00f0 */
[----:B------:R-:W-:-:S02]  /*2b40*/  SHF.L.U64.HI R122, R124, 0x1, R15 ;  /* 0x000000017c7a7819 */ /* 0x000fc4000001020f */
[----:B------:R-:W-:Y:S01]  /*2b50*/  SHF.L.U64.HI R125, R126, 0x1, R125 ;  /* 0x000000017e7d7819 */ /* 0x000fe2000001027d */
[----:B------:R-:W-:Y:S01]  /*2b60*/  IMAD.WIDE.U32 R208, R64, 0x30, R238 ;  /* 0x0000003040d07825 */ /* 0x000fe200078e00ee */
[----:B------:R-:W-:Y:S02]  /*2b70*/  SHF.L.U64.HI R128, R129, 0x1, R128 ;  /* 0x0000000181807819 */ /* 0x000fe40000010280 */
[----:B------:R-:W-:Y:S01]  /*2b80*/  MOV R14, R54 ;  /* 0x00000036000e7202 */ /* 0x000fe20000000f00 */
[----:B------:R-:W-:Y:S01]  /*2b90*/  IMAD.WIDE.U32 R212, R212, 0xe0, RZ ;  /* 0x000000e0d4d47825 */ /* 0x000fe200078e00ff */
[----:B------:R-:W-:Y:S02]  /*2ba0*/  SHF.L.U32 R126, R126, 0x1, RZ ;  /* 0x000000017e7e7819 */ /* 0x000fe400000006ff */
[----:B------:R-:W-:Y:S01]  /*2bb0*/  IADD3 R130, R217, R7, RZ ;  /* 0x00000007d9827210 */ /* 0x000fe20007ffe0ff */
[----:B------:R-:W-:Y:S01]  /*2bc0*/  IMAD.WIDE.U32 R206, R64, 0x30, R220 ;  /* 0x0000003040ce7825 */ /* 0x000fe200078e00dc */
[----:B------:R-:W-:-:S02]  /*2bd0*/  SHF.R.S32.HI R161, RZ, 0x1f, R181 ;  /* 0x0000001fffa17819 */ /* 0x000fc400000114b5 */
[----:B------:R-:W-:Y:S01]  /*2be0*/  SHF.R.S32.HI R158, RZ, 0x1f, R173 ;  /* 0x0000001fff9e7819 */ /* 0x000fe200000114ad */
[----:B------:R-:W-:Y:S01]  /*2bf0*/  IMAD.SHL.U32 R111, R242, 0x40, RZ ;  /* 0x00000040f26f7824 */ /* 0x000fe200078e00ff */
[----:B------:R-:W-:Y:S01]  /*2c00*/  SHF.R.S32.HI R156, RZ, 0x1f, R171 ;  /* 0x0000001fff9c7819 */ /* 0x000fe200000114ab */
[----:B------:R-:W-:Y:S01]  /*2c10*/  IMAD.SHL.U32 R124, R124, 0x2, RZ ;  /* 0x000000027c7c7824 */ /* 0x000fe200078e00ff */
[----:B------:R-:W-:Y:S01]  /*2c20*/  SHF.R.S32.HI R154, RZ, 0x1f, R169 ;  /* 0x0000001fff9a7819 */ /* 0x000fe200000114a9 */
[----:B------:R-:W-:Y:S01]  /*2c30*/  IMAD.SHL.U32 R129, R129, 0x2, RZ ;  /* 0x0000000281817824 */ /* 0x000fe200078e00ff */
[----:B------:R-:W-:Y:S01]  /*2c40*/  SHF.R.S32.HI R152, RZ, 0x1f, R167 ;  /* 0x0000001fff987819 */ /* 0x000fe200000114a7 */
[----:B------:R-:W-:Y:S01]  /*2c50*/  IMAD.IADD R127, R219, 0x1, R127 ;  /* 0x00000001db7f7824 */ /* 0x000fe200078e027f */
[----:B------:R-:W-:Y:S01]  /*2c60*/  SHF.R.S32.HI R150, RZ, 0x1f, R165 ;  /* 0x0000001fff967819 */ /* 0x000fe200000114a5 */
[----:B------:R-:W-:Y:S01]  /*2c70*/  IMAD.IADD R131, R215, 0x1, R131 ;  /* 0x00000001d7837824 */ /* 0x000fe200078e0283 */
[----:B------:R-:W-:Y:S01]  /*2c80*/  IADD3 R95, R211, R3, RZ ;  /* 0x00000003d35f7210 */ /* 0x000fe20007ffe0ff */
[----:B------:R-:W-:Y:S01]  /*2c90*/  IMAD.IADD R132, R213, 0x1, R5 ;  /* 0x00000001d5847824 */ /* 0x000fe200078e0205 */
[----:B------:R-:W-:Y:S01]  /*2ca0*/  SHF.R.S32.HI R159, RZ, 0x1f, R172 ;  /* 0x0000001fff9f7819 */ /* 0x000fe200000114ac */
[C---:B------:R-:W-:Y:S01]  /*2cb0*/  IMAD.IADD R93, R3.reuse, 0x1, R207 ;  /* 0x00000001035d7824 */ /* 0x040fe200078e02cf */
[----:B------:R-:W-:Y:S01]  /*2cc0*/  IADD3 R94, R3, R209, RZ ;  /* 0x000000d1035e7210 */ /* 0x000fe20007ffe0ff */
[----:B------:R-:W-:Y:S01]  /*2cd0*/  IMAD.X R118, R117, 0x1, R110, P1 ;  /* 0x0000000175767824 */ /* 0x000fe200008e066e */
[----:B------:R-:W-:Y:S01]  /*2ce0*/  SHF.R.S32.HI R157, RZ, 0x1f, R170 ;  /* 0x0000001fff9d7819 */ /* 0x000fe200000114aa */
[----:B------:R-:W-:Y:S01]  /*2cf0*/  IMAD.X R120, R119, 0x1, R110, P0 ;  /* 0x0000000177787824 */ /* 0x000fe200000e066e */
[----:B------:R-:W-:-:S02]  /*2d00*/  SHF.R.S32.HI R155, RZ, 0x1f, R168 ;  /* 0x0000001fff9b7819 */ /* 0x000fc400000114a8 */
[----:B------:R-:W-:Y:S02]  /*2d10*/  SHF.R.S32.HI R153, RZ, 0x1f, R166 ;  /* 0x0000001fff997819 */ /* 0x000fe400000114a6 */
[----:B------:R-:W-:Y:S02]  /*2d20*/  SHF.R.S32.HI R151, RZ, 0x1f, R164 ;  /* 0x0000001fff977819 */ /* 0x000fe400000114a4 */
[----:B------:R-:W-:Y:S02]  /*2d30*/  SHF.R.S32.HI R147, RZ, 0x1f, R163 ;  /* 0x0000001fff937819 */ /* 0x000fe400000114a3 */
[----:B------:R-:W-:Y:S02]  /*2d40*/  SHF.R.S32.HI R146, RZ, 0x1f, R162 ;  /* 0x0000001fff927819 */ /* 0x000fe400000114a2 */
.L_x_997:
[----:B------:R-:W-:Y:S01]  /*2d50*/  IMAD.SHL.U32 R16, R14, 0x80, RZ ;  /* 0x000000800e107824 */ /* 0x000fe200078e00ff */
[----:B------:R-:W-:Y:S04]  /*2d60*/  BSSY B0, `(.L_x_864) ;  /* 0x0000010000007945 */ /* 0x000fe80003800000 */
[----:B------:R-:W-:Y:S05]  /*2d70*/  IADD3 R15, R16, -0x80, RZ ;  /* 0xffffff80100f7810 */ /* 0x000fea0007ffe0ff */
[--C-:B------:R-:W-:Y:S02]  /*2d80*/  IMAD.IADD R245, R72, 0x1, -R15.reuse ;  /* 0x0000000148f57824 */ /* 0x100fe400078e0a0f */
[----:B------:R-:W-:Y:S03]  /*2d90*/  IMAD.IADD R235, R79, 0x1, -R15 ;  /* 0x000000014feb7824 */ /* 0x000fe600078e0a0f */
[C---:B------:R-:W-:Y:S04]  /*2da0*/  ISETP.GE.AND P2, PT, R186.reuse, R245, PT ;  /* 0x000000f5ba00720c */ /* 0x040fe80003f46270 */
[----:B------:R-:W-:Y:S11]  /*2db0*/  ISETP.GE.AND P2, PT, R186, R235, !P2 ;  /* 0x000000ebba00720c */ /* 0x000ff60005746270 */
[----:B------:R-:W-:Y:S02]  /*2dc0*/  @!UPT UIADD3 URZ, URZ, URZ, URZ ;  /* 0x0000003f3f3ff290 */ /* 0x000fe4000fffe03f */
[----:B----45:R-:W-:-:S05]  /*2dd0*/  @!P2 BRA `(.L_x_865) ;  /* 0x000000800000a947 */ /* 0x030fca0003800000 */
[----:B------:R-:W-:Y:S02]  /*2de0*/  ISETP.NE.AND P1, PT, R180, RZ, PT ;  /* 0x000000ffb400720c */ /* 0x000fe40003f25270 */
[----:B------:R-:W-:Y:S11]  /*2df0*/  ISETP.NE.AND P0, PT, R179, RZ, PT ;  /* 0x000000ffb300720c */ /* 0x000ff60003f05270 */
[--C-:B------:R-:W-:Y:S05]  /*2e00*/  @P1 IMAD.MOV.U32 R135, RZ, RZ, R133.reuse ;  /* 0x000000ffff871224 */ /* 0x100fea00078e0085 */
[----:B------:R1:W2:Y:S02]  /*2e10*/  @P1 LD.E.128 R20, [R134.64] ;  /* 0x0000000686141980 */ /* 0x0002a4000c101d00 */
[----:B-1----:R-:W-:Y:S02]  /*2e20*/  @P0 IMAD.MOV.U32 R135, RZ, RZ, R133 ;  /* 0x000000ffff870224 */ /* 0x002fe400078e0085 */
[----:B--2---:R1:W-:Y:S04]  /*2e30*/  @P1 ST.E.128 [R144.64], R20 ;  /* 0x0000001490001985 */ /* 0x0043e8000c101d06 */
[----:B------:R-:W2:Y:S04]  /*2e40*/  @P0 LD.E.128 R4, [R134.64+0x80] ;  /* 0x0000800686040980 */ /* 0x000ea8000c101d00 */
[----:B--2---:R1:W-:Y:S02]  /*2e50*/  @P0 ST.E.128 [R144.64+0x80], R4 ;  /* 0x0000800490000985 */ /* 0x0043e4000c101d06 */
.L_x_865:
[----:B------:R-:W-:Y:S05]  /*2e60*/  BSYNC B0 ;  /* 0x0000000000007941 */ /* 0x000fea0003800000 */
.L_x_864:
[C---:B------:R-:W-:Y:S01]  /*2e70*/  ISETP.GE.AND P0, PT, R84.reuse, R245, PT ;  /* 0x000000f55400720c */ /* 0x040fe20003f06270 */
[----:B------:R-:W-:Y:S03]  /*2e80*/  BSSY B0, `(.L_x_866) ;  /* 0x000000e000007945 */ /* 0x000fe60003800000 */
[----:B------:R-:W-:Y:S11]  /*2e90*/  ISETP.GE.AND P0, PT, R84, R235, !P0 ;  /* 0x000000eb5400720c */ /* 0x000ff60004706270 */
[----:B------:R-:W-:Y:S02]  /*2ea0*/  @!UPT UIADD3 URZ, URZ, URZ, URZ ;  /* 0x0000003f3f3ff290 */ /* 0x000fe4000fffe03f */
[----:B------:R-:W-:-:S05]  /*2eb0*/  @!P0 BRA `(.L_x_867) ;  /* 0x000000a000008947 */ /* 0x000fca0003800000 */
[----:B------:R-:W-:Y:S02]  /*2ec0*/  ISETP.NE.AND P1, PT, R180, RZ, PT ;  /* 0x000000ffb400720c */ /* 0x000fe40003f25270 */
[----:B------:R-:W-:Y:S02]  /*2ed0*/  IADD3 R24, P0, R134, R124, RZ ;  /* 0x0000007c86187210 */ /* 0x000fe40007f1e0ff */
[----:B------:R-:W-:Y:S03]  /*2ee0*/  LEA R2, P3, R223, R144, 0x1 ;  /* 0x00000090df027211 */ /* 0x000fe600078608ff */
[----:B------:R-:W-:Y:S01]  /*2ef0*/  IMAD.X R25, R133, 0x1, R122, P0 ;  /* 0x0000000185197824 */ /* 0x000fe200000e067a */
[----:B------:R-:W-:Y:S02]  /*2f00*/  ISETP.NE.AND P0, PT, R179, RZ, PT ;  /* 0x000000ffb300720c */ /* 0x000fe40003f05270 */
[----:B------:R-:W-:Y:S03]  /*2f10*/  LEA.HI.X R3, R223, R145, R224, 0x1, P3 ;  /* 0x00000091df037211 */ /* 0x000fe600018f0ce0 */
[----:B-1----:R-:W2:Y:S04]  /*2f20*/  @P1 LD.E.128 R20, [R24.64] ;  /* 0x0000000618141980 */ /* 0x002ea8000c101d00 */
[----:B--2---:R1:W-:Y:S04]  /*2f30*/  @P1 ST.E.128 [R2.64], R20 ;  /* 0x0000001402001985 */ /* 0x0043e8000c101d06 */
[----:B------:R-:W2:Y:S04]  /*2f40*/  @P0 LD.E.128 R4, [R24.64+0x80] ;  /* 0x0000800618040980 */ /* 0x000ea8000c101d00 */
[----:B--2---:R1:W-:Y:S02]  /*2f50*/  @P0 ST.E.128 [R2.64+0x80], R4 ;  /* 0x0000800402000985 */ /* 0x0043e4000c101d06 */
.L_x_867:
[----:B------:R-:W-:Y:S05]  /*2f60*/  BSYNC B0 ;  /* 0x0000000000007941 */ /* 0x000fea0003800000 */
.L_x_866:
[C---:B------:R-:W-:Y:S01]  /*2f70*/  ISETP.GE.AND P0, PT, R83.reuse, R245, PT ;  /* 0x000000f55300720c */ /* 0x040fe20003f06270 */
[----:B------:R-:W-:Y:S03]  /*2f80*/  BSSY B0, `(.L_x_868) ;  /* 0x000000e000007945 */ /* 0x000fe60003800000 */
[----:B------:R-:W-:Y:S11]  /*2f90*/  ISETP.GE.AND P0, PT, R83, R235, !P0 ;  /* 0x000000eb5300720c */ /* 0x000ff60004706270 */
[----:B------:R-:W-:Y:S02]  /*2fa0*/  @!UPT UIADD3 URZ, URZ, URZ, URZ ;  /* 0x0000003f3f3ff290 */ /* 0x000fe4000fffe03f */
[----:B------:R-:W-:-:S05]  /*2fb0*/  @!P0 BRA `(.L_x_869) ;  /* 0x000000a000008947 */ /* 0x000fca0003800000 */
[----:B------:R-:W-:Y:S02]  /*2fc0*/  ISETP.NE.AND P1, PT, R180, RZ, PT ;  /* 0x000000ffb400720c */ /* 0x000fe40003f25270 */
[----:B------:R-:W-:Y:S02]  /*2fd0*/  IADD3 R24, P0, R134, R126, RZ ;  /* 0x0000007e86187210 */ /* 0x000fe40007f1e0ff */
[----:B-1----:R-:W-:Y:S03]  /*2fe0*/  IADD3 R2, P3, R144, R91, RZ ;  /* 0x0000005b90027210 */ /* 0x002fe60007f7e0ff */
[----:B------:R-:W-:Y:S01]  /*2ff0*/  IMAD.X R25, R133, 0x1, R125, P0 ;  /* 0x0000000185197824 */ /* 0x000fe200000e067d */
[----:B------:R-:W-:Y:S01]  /*3000*/  ISETP.NE.AND P0, PT, R179, RZ, PT ;  /* 0x000000ffb300720c */ /* 0x000fe20003f05270 */
[----:B------:R-:W-:Y:S04]  /*3010*/  IMAD.X R3, R145, 0x1, R92, P3 ;  /* 0x0000000191037824 */ /* 0x000fe800018e065c */
[----:B------:R-:W2:Y:S04]  /*3020*/  @P1 LD.E.128 R20, [R24.64] ;  /* 0x0000000618141980 */ /* 0x000ea8000c101d00 */
[----:B--2---:R1:W-:Y:S04]  /*3030*/  @P1 ST.E.128 [R2.64], R20 ;  /* 0x0000001402001985 */ /* 0x0043e8000c101d06 */
[----:B------:R-:W2:Y:S04]  /*3040*/  @P0 LD.E.128 R4, [R24.64+0x80] ;  /* 0x0000800618040980 */ /* 0x000ea8000c101d00 */
[----:B--2---:R1:W-:Y:S02]  /*3050*/  @P0 ST.E.128 [R2.64+0x80], R4 ;  /* 0x0000800402000985 */ /* 0x0043e4000c101d06 */
.L_x_869:
[----:B------:R-:W-:Y:S05]  /*3060*/  BSYNC B0 ;  /* 0x0000000000007941 */ /* 0x000fea0003800000 */
.L_x_868:
        /* <DEDUP_REMOVED lines=15> */
.L_x_871:
[----:B------:R-:W-:Y:S05]  /*3160*/  BSYNC B0 ;  /* 0x0000000000007941 */ /* 0x000fea0003800000 */
.L_x_870:
        /* <DEDUP_REMOVED lines=15> */
.L_x_873:
[----:B------:R-:W-:Y:S05]  /*3260*/  BSYNC B0 ;  /* 0x0000000000007941 */ /* 0x000fea0003800000 */
.L_x_872:
        /* <DEDUP_REMOVED lines=15> */
.L_x_875:
[----:B------:R-:W-:Y:S05]  /*3360*/  BSYNC B0 ;  /* 0x0000000000007941 */ /* 0x000fea0003800000 */
.L_x_874:
        /* <DEDUP_REMOVED lines=15> */
.L_x_877:
[----:B------:R-:W-:Y:S05]  /*3460*/  BSYNC B0 ;  /* 0x0000000000007941 */ /* 0x000fea0003800000 */
.L_x_876:
        /* <DEDUP_REMOVED lines=15> */
.L_x_879:
[----:B------:R-:W-:Y:S05]  /*3560*/  BSYNC B0 ;  /* 0x0000000000007941 */ /* 0x000fea0003800000 */
.L_x_878:
[----:B------:R-:W2:Y:S01]  /*3570*/  LD.E R17, [R10.64+0xd0] ;  /* 0x0000d0060a117980 */ /* 0x000ea2000c101900 */
[----:B------:R-:W-:Y:S01]  /*3580*/  IMAD.MOV.U32 R135, RZ, RZ, R133 ;  /* 0x000000ffff877224 */ /* 0x000fe200078e0085 */
[----:B------:R-:W-:Y:S02]  /*3590*/  BSSY B3, `(.L_x_880) ;  /* 0x0000a7e000037945 */ /* 0x000fe40003800000 */
[----:B-1----:R-:W3:Y:S01]  /*35a0*/  LD.E R3, [R10.64+0x130] ;  /* 0x000130060a037980 */ /* 0x002ee2000c101900 */
[----:B--2---:R-:W-:Y:S01]  /*35b0*/  ISETP.NE.AND P1, PT, R17, RZ, PT ;  /* 0x000000ff1100720c */ /* 0x004fe20003f25270 */
[----:B---3--:R-:W-:Y:S05]  /*35c0*/  IMAD.U32 R3, R3, -0x80, RZ ;  /* 0xffffff8003037824 */ /* 0x008fea00078e00ff */
[C---:B------:R-:W-:Y:S04]  /*35d0*/  LEA R134, P0, R3.reuse, R134, 0x1 ;  /* 0x0000008603867211 */ /* 0x040fe800078008ff */
[----:B------:R-:W-:Y:S03]  /*35e0*/  LEA.HI.X.SX32 R133, R3, R135, 0x1, P0 ;  /* 0x0000008703857211 */ /* 0x000fe600000f0eff */
[----:B------:R-:W-:-:S05]  /*35f0*/  @!P1 BRA `(.L_x_881) ;  /* 0x00009dc000009947 */ /* 0x000fca0003800000 */
[----:B------:R-:W2:Y:S04]  /*3600*/  LD.E.U8 R0, [R10.64+0x1b3] ;  /* 0x0001b3060a007980 */ /* 0x000ea8000c101100 */
[----:B------:R1:W5:Y:S01]  /*3610*/  LD.E R135, [R10.64+0xc0] ;  /* 0x0000c0060a877980 */ /* 0x000362000c101900 */
[----:B--2---:R-:W-:Y:S11]  /*3620*/  ISETP.NE.AND P0, PT, R0, RZ, PT ;  /* 0x000000ff0000720c */ /* 0x004ff60003f05270 */
[----:B------:R-:W-:Y:S02]  /*3630*/  @!UPT UIADD3 URZ, URZ, URZ, URZ ;  /* 0x0000003f3f3ff290 */ /* 0x000fe4000fffe03f */
[----:B------:R-:W-:-:S05]  /*3640*/  @!P0 BRA `(.L_x_882) ;  /* 0x00003a9000008947 */ /* 0x000fca0003800000 */
[----:B-1----:R-:W-:Y:S01]  /*3650*/  BSSY B1, `(.L_x_883) ;  /* 0x0000066000017945 */ /* 0x002fe20003800000 */
[----:B------:R-:W-:-:S05]  /*3660*/  @!P2 BRA `(.L_x_884) ;  /* 0x000006400000a947 */ /* 0x000fca0003800000 */
[----:B-----5:R-:W-:Y:S01]  /*3670*/  ISETP.GE.AND P0, PT, R18, R135, PT ;  /* 0x000000871200720c */ /* 0x020fe20003f06270 */
[----:B------:R-:W-:Y:S01]  /*3680*/  @!UPT UIADD3 URZ, URZ, URZ, URZ ;  /* 0x0000003f3f3ff290 */ /* 0x000fe2000fffe03f */
[----:B------:R-:W-:Y:S11]  /*3690*/  BSSY B0, `(.L_x_885) ;  /* 0x0000030000007945 */ /* 0x000ff60003800000 */
[----:B------:R-:W-:-:S05]  /*36a0*/  @P0 BRA `(.L_x_886) ;  /* 0x000002e000000947 */ /* 0x000fca0003800000 */
[----:B------:R-:W-:Y:S01]  /*36b0*/  ISETP.GE.AND P0, PT, R18, R17, PT ;  /* 0x000000111200720c */ /* 0x000fe20003f06270 */
[----:B------:R-:W2:Y:S11]  /*36c0*/  LD.E.128 R20, [R136.64] ;  /* 0x0000000688147980 */ /* 0x000eb6000c101d00 */
[----:B------:R-:W-:Y:S01]  /*36d0*/  @!UPT UIADD3 URZ, URZ, URZ, URZ ;  /* 0x0000003f3f3ff290 */ /* 0x000fe2000fffe03f */
[----:B------:R-:W3:Y:S06]  /*36e0*/  @!P0 LD.E.64 R6, [R12.64] ;  /* 0x000000060c068980 */ /* 0x000eec000c101b00 */
[----:B------:R-:W4:Y:S01]  /*36f0*/  @!P0 LD.E.64 R30, [R56.64] ;  /* 0x00000006381e8980 */ /* 0x000f22000c101b00 */
[C---:B--2---:R-:W-:Y:S02]  /*3700*/  @!P0 LOP3.LUT R25, R20.reuse, 0xffff0000, RZ, 0xc0, !PT ;  /* 0xffff000014198812 */ /* 0x044fe400078ec0ff */
[----:B------:R-:W-:Y:S02]  /*3710*/  @!P0 SHF.L.U32 R29, R20, 0x10, RZ ;  /* 0x00000010141d8819 */ /* 0x000fe400000006ff */
[----:B------:R-:W-:Y:S02]  /*3720*/  @!P0 LOP3.LUT R27, R21, 0xffff0000, RZ, 0xc0, !PT ;  /* 0xffff0000151b8812 */ /* 0x000fe400078ec0ff */
[----:B------:R-:W-:Y:S02]  /*3730*/  @!P0 LOP3.LUT R24, R22, 0xffff0000, RZ, 0xc0, !PT ;  /* 0xffff000016188812 */ /* 0x000fe400078ec0ff */
[----:B------:R-:W-:Y:S02]  /*3740*/  @!P0 SHF.L.U32 R32, R23, 0x10, RZ ;  /* 0x0000001017208819 */ /* 0x000fe400000006ff */
[C---:B---3--:R-:W-:Y:S02]  /*3750*/  @!P0 SHF.L.U32 R8, R6.reuse, 0x10, RZ ;  /* 0x0000001006088819 */ /* 0x048fe400000006ff */
[----:B------:R-:W-:Y:S02]  /*3760*/  @!P0 LOP3.LUT R6, R6, 0xffff0000, RZ, 0xc0, !PT ;  /* 0xffff000006068812 */ /* 0x000fe400078ec0ff */
[----:B------:R-:W-:Y:S01]  /*3770*/  @!P0 SHF.L.U32 R5, R7, 0x10, RZ ;  /* 0x0000001007058819 */ /* 0x000fe200000006ff */
[----:B------:R-:W-:Y:S01]  /*3780*/  @!P0 FMUL.FTZ R0, R25, R8 ;  /* 0x0000000819008220 */ /* 0x000fe20000410000 */
[C---:B----4-:R-:W-:Y:S01]  /*3790*/  @!P0 LOP3.LUT R28, R30.reuse, 0xffff0000, RZ, 0xc0, !PT ;  /* 0xffff00001e1c8812 */ /* 0x050fe200078ec0ff */
[----:B------:R-:W-:Y:S01]  /*37a0*/  @!P0 IMAD.U32 R26, R30, 0x10000, RZ ;  /* 0x000100001e1a8824 */ /* 0x000fe200078e00ff */
[----:B------:R-:W-:Y:S01]  /*37b0*/  @!P0 LOP3.LUT R7, R7, 0xffff0000, RZ, 0xc0, !PT ;  /* 0xffff000007078812 */ /* 0x000fe200078ec0ff */
[C---:B------:R-:W-:Y:S01]  /*37c0*/  @!P0 IMAD.U32 R30, R31.reuse, 0x10000, RZ ;  /* 0x000100001f1e8824 */ /* 0x040fe200078e00ff */
[----:B------:R-:W-:Y:S01]  /*37d0*/  @!P0 LOP3.LUT R31, R31, 0xffff0000, RZ, 0xc0, !PT ;  /* 0xffff00001f1f8812 */ /* 0x000fe200078ec0ff */
[----:B------:R-:W-:Y:S02]  /*37e0*/  @!P0 FMUL.FTZ R33, R25, R26 ;  /* 0x0000001a19218220 */ /* 0x000fe40000410000 */
[----:B------:R-:W-:Y:S02]  /*37f0*/  @!P0 FFMA.FTZ R0, R26, R29, R0 ;  /* 0x0000001d1a008223 */ /* 0x000fe40000010000 */
[----:B------:R-:W-:Y:S01]  /*3800*/  @!P0 FFMA.FTZ R33, R29, R8, -R33 ;  /* 0x000000081d218223 */ /* 0x000fe20000010821 */
[----:B------:R-:W-:Y:S01]  /*3810*/  @!P0 SHF.L.U32 R29, R21, 0x10, RZ ;  /* 0x00000010151d8819 */ /* 0x000fe200000006ff */
[----:B------:R-:W-:Y:S01]  /*3820*/  @!P0 FMUL.FTZ R2, R27, R6 ;  /* 0x000000061b028220 */ /* 0x000fe20000410000 */
[----:B------:R-:W-:Y:S01]  /*3830*/  @!P0 LOP3.LUT R8, R23, 0xffff0000, RZ, 0xc0, !PT ;  /* 0xffff000017088812 */ /* 0x000fe200078ec0ff */
[----:B------:R-:W-:Y:S01]  /*3840*/  @!P0 IMAD.U32 R26, R22, 0x10000, RZ ;  /* 0x00010000161a8824 */ /* 0x000fe200078e00ff */
[----:B------:R-:W-:Y:S01]  /*3850*/  @!P0 F2FP.BF16.PACK_AB R33, R0, R33 ;  /* 0x000000210021823e */ /* 0x000fe200000010ff */
[C---:B------:R-:W-:Y:S02]  /*3860*/  @!P0 FMUL.FTZ R3, R24.reuse, R5 ;  /* 0x0000000518038220 */ /* 0x040fe40000410000 */
[----:B------:R-:W-:Y:S01]  /*3870*/  @!P0 FMUL.FTZ R35, R27, R28 ;  /* 0x0000001c1b238220 */ /* 0x000fe20000410000 */
[----:B------:R-:W-:Y:S01]  /*3880*/  @!P0 MOV R20, R33 ;  /* 0x0000002100148202 */ /* 0x000fe20000000f00 */
[----:B------:R-:W-:Y:S02]  /*3890*/  @!P0 FMUL.FTZ R34, R24, R30 ;  /* 0x0000001e18228220 */ /* 0x000fe40000410000 */
[C---:B------:R-:W-:Y:S02]  /*38a0*/  @!P0 FMUL.FTZ R36, R8.reuse, R31 ;  /* 0x0000001f08248220 */ /* 0x040fe40000410000 */
[----:B------:R-:W-:Y:S02]  /*38b0*/  @!P0 FMUL.FTZ R4, R8, R7 ;  /* 0x0000000708048220 */ /* 0x000fe40000410000 */
[----:B------:R-:W-:Y:S02]  /*38c0*/  @!P0 FFMA.FTZ R2, R28, R29, R2 ;  /* 0x0000001d1c028223 */ /* 0x000fe40000010002 */
[----:B------:R-:W-:Y:S02]  /*38d0*/  @!P0 FFMA.FTZ R3, R30, R26, R3 ;  /* 0x0000001a1e038223 */ /* 0x000fe40000010003 */
[----:B------:R-:W-:Y:S02]  /*38e0*/  @!P0 FFMA.FTZ R35, R29, R6, -R35 ;  /* 0x000000061d238223 */ /* 0x000fe40000010823 */
[----:B------:R-:W-:Y:S02]  /*38f0*/  @!P0 FFMA.FTZ R34, R26, R5, -R34 ;  /* 0x000000051a228223 */ /* 0x000fe40000010822 */
[----:B------:R-:W-:Y:S01]  /*3900*/  @!P0 FFMA.FTZ R36, R32, R7, -R36 ;  /* 0x0000000720248223 */ /* 0x000fe20000010824 */
[----:B------:R-:W-:Y:S01]  /*3910*/  @!P0 F2FP.BF16.PACK_AB R38, R2, R35 ;  /* 0x000000230226823e */ /* 0x000fe200000010ff */
[----:B------:R-:W-:Y:S01]  /*3920*/  @!P0 FFMA.FTZ R4, R31, R32, R4 ;  /* 0x000000201f048223 */ /* 0x000fe20000010004 */
[----:B------:R-:W-:Y:S03]  /*3930*/  @!P0 F2FP.BF16.PACK_AB R34, R3, R34 ;  /* 0x000000220322823e */ /* 0x000fe600000010ff */
[----:B------:R-:W-:Y:S01]  /*3940*/  @!P0 IMAD.MOV.U32 R21, RZ, RZ, R38 ;  /* 0x000000ffff158224 */ /* 0x000fe200078e0026 */
[----:B------:R-:W-:Y:S02]  /*3950*/  @!P0 F2FP.BF16.PACK_AB R35, R4, R36 ;  /* 0x000000240423823e */ /* 0x000fe400000010ff */
[----:B------:R-:W-:Y:S02]  /*3960*/  @!P0 MOV R22, R34 ;  /* 0x0000002200168202 */ /* 0x000fe40000000f00 */
[----:B------:R-:W-:Y:S05]  /*3970*/  @!P0 MOV R23, R35 ;  /* 0x0000002300178202 */ /* 0x000fea0000000f00 */
[----:B------:R1:W-:Y:S02]  /*3980*/  ST.E.128 [R142.64], R20 ;  /* 0x000000148e007985 */ /* 0x0003e4000c101d06 */
.L_x_886:
[----:B------:R-:W-:Y:S05]  /*3990*/  BSYNC B0 ;  /* 0x0000000000007941 */ /* 0x000fea0003800000 */
.L_x_885:
[----:B------:R-:W-:Y:S11]  /*39a0*/  ISETP.GE.AND P0, PT, R9, R135, PT ;  /* 0x000000870900720c */ /* 0x000ff60003f06270 */
[----:B------:R-:W-:Y:S02]  /*39b0*/  @!UPT UIADD3 URZ, URZ, URZ, URZ ;  /* 0x0000003f3f3ff290 */ /* 0x000fe4000fffe03f */
[----:B------:R-:W-:-:S05]  /*39c0*/  @P0 BRA `(.L_x_884) ;  /* 0x000002e000000947 */ /* 0x000fca0003800000 */
[----:B------:R-:W-:Y:S01]  /*39d0*/  ISETP.GE.AND P0, PT, R9, R17, PT ;  /* 0x000000110900720c */ /* 0x000fe20003f06270 */
[----:B-1----:R-:W2:Y:S11]  /*39e0*/  LD.E.128 R20, [R136.64+0x80] ;  /* 0x0000800688147980 */ /* 0x002eb6000c101d00 */
[----:B------:R-:W-:Y:S01]  /*39f0*/  @!UPT UIADD3 URZ, URZ, URZ, URZ ;  /* 0x0000003f3f3ff290 */ /* 0x000fe2000fffe03f */
[----:B------:R-:W3:Y:S06]  /*3a00*/  @!P0 LD.E.64 R6, [R12.64+0x40] ;  /* 0x000040060c068980 */ /* 0x000eec000c101b00 */
[----:B------:R-:W4:Y:S01]  /*3a10*/  @!P0 LD.E.64 R30, [R56.64+0x40] ;  /* 0x00004006381e8980 */ /* 0x000f22000c101b00 */
        /* <DEDUP_REMOVED lines=40> */
[----:B------:R1:W-:Y:S02]  /*3ca0*/  ST.E.128 [R142.64+0x80], R20 ;  /* 0x000080148e007985 */ /* 0x0003e4000c101d06 */
.L_x_884:
[----:B------:R-:W-:Y:S05]  /*3cb0*/  BSYNC B1 ;  /* 0x0000000000017941 */ /* 0x000fea0003800000 */
.L_x_883:
[C---:B------:R-:W-:Y:S01]  /*3cc0*/  ISETP.GE.AND P0, PT, R84.reuse, R245, PT ;  /* 0x000000f55400720c */ /* 0x040fe20003f06270 */
[----:B------:R-:W-:Y:S03]  /*3cd0*/  BSSY B1, `(.L_x_887) ;  /* 0x0000073000017945 */ /* 0x000fe60003800000 */
[----:B------:R-:W-:Y:S11]  /*3ce0*/  ISETP.GE.AND P0, PT, R84, R235, !P0 ;  /* 0x000000eb5400720c */ /* 0x000ff60004706270 */
[----:B------:R-:W-:Y:S02]  /*3cf0*/  @!UPT UIADD3 URZ, URZ, URZ, URZ ;  /* 0x0000003f3f3ff290 */ /* 0x000fe4000fffe03f */
[----:B------:R-:W-:-:S05]  /*3d00*/  @!P0 BRA `(.L_x_888) ;  /* 0x000006f000008947 */ /* 0x000fca0003800000 */
[----:B-----5:R-:W-:Y:S01]  /*3d10*/  ISETP.GE.AND P0, PT, R18, R135, PT ;  /* 0x000000871200720c */ /* 0x020fe20003f06270 */
[C---:B------:R-:W-:Y:S01]  /*3d20*/  IMAD.SHL.U32 R3, R181.reuse, 0x2, RZ ;  /* 0x00000002b5037824 */ /* 0x040fe200078e00ff */
[----:B------:R-:W-:Y:S01]  /*3d30*/  SHF.L.U64.HI R0, R181, 0x1, R161 ;  /* 0x00000001b5007819 */ /* 0x000fe200000102a1 */
[----:B------:R-:W-:Y:S03]  /*3d40*/  BSSY B0, `(.L_x_889) ;  /* 0x0000037000007945 */ /* 0x000fe60003800000 */
[C---:B------:R-:W-:Y:S02]  /*3d50*/  IADD3 R24, P2, R3.reuse, R12, RZ ;  /* 0x0000000c03187210 */ /* 0x040fe40007f5e0ff */
[----:B------:R-:W-:Y:S03]  /*3d60*/  IADD3 R34, P1, R3, R56, RZ ;  /* 0x0000003803227210 */ /* 0x000fe60007f3e0ff */
[C---:B------:R-:W-:Y:S02]  /*3d70*/  IMAD.X R25, R0.reuse, 0x1, R13, P2 ;  /* 0x0000000100197824 */ /* 0x040fe400010e060d */
[----:B------:R-:W-:Y:S01]  /*3d80*/  IMAD.X R35, R0, 0x1, R57, P1 ;  /* 0x0000000100237824 */ /* 0x000fe200008e0639 */
[----:B------:R-:W-:-:S05]  /*3d90*/  @P0 BRA `(.L_x_890) ;  /* 0x0000031000000947 */ /* 0x000fca0003800000 */
[----:B------:R-:W-:Y:S02]  /*3da0*/  ISETP.GE.AND P0, PT, R18, R17, PT ;  /* 0x000000111200720c */ /* 0x000fe40003f06270 */
[C---:B------:R-:W-:Y:S04]  /*3db0*/  LEA R38, P1, R105.reuse, R136, 0x1 ;  /* 0x0000008869267211 */ /* 0x040fe800078208ff */
[----:B------:R-:W-:Y:S02]  /*3dc0*/  LEA.HI.X R39, R105, R137, R102, 0x1, P1 ;  /* 0x0000008969277211 */ /* 0x000fe400008f0c66 */
[C---:B------:R-:W-:Y:S03]  /*3dd0*/  LEA R42, P1, R225.reuse, R142, 0x1 ;  /* 0x0000008ee12a7211 */ /* 0x040fe600078208ff */
[----:B-1----:R-:W2:Y:S01]  /*3de0*/  LD.E.128 R20, [R38.64] ;  /* 0x0000000626147980 */ /* 0x002ea2000c101d00 */
[----:B------:R-:W-:Y:S07]  /*3df0*/  LEA.HI.X R43, R225, R143, R226, 0x1, P1 ;  /* 0x0000008fe12b7211 */ /* 0x000fee00008f0ce2 */
[----:B------:R-:W3:Y:S06]  /*3e00*/  @!P0 LD.E.64 R32, [R34.64] ;  /* 0x0000000622208980 */ /* 0x000eec000c101b00 */
[----:B------:R-:W4:Y:S01]  /*3e10*/  @!P0 LD.E.64 R6, [R24.64] ;  /* 0x0000000618068980 */ /* 0x000f22000c101b00 */
[----:B---3--:R-:W-:Y:S01]  /*3e20*/  @!P0 IMAD.U32 R31, R33, 0x10000, RZ ;  /* 0x00010000211f8824 */ /* 0x008fe200078e00ff */
[----:B--2---:R-:W-:Y:S02]  /*3e30*/  @!P0 LOP3.LUT R27, R20, 0xffff0000, RZ, 0xc0, !PT ;  /* 0xffff0000141b8812 */ /* 0x004fe400078ec0ff */
[----:B------:R-:W-:Y:S02]  /*3e40*/  @!P0 SHF.L.U32 R28, R32, 0x10, RZ ;  /* 0x00000010201c8819 */ /* 0x000fe400000006ff */
[----:B------:R-:W-:Y:S01]  /*3e50*/  @!P0 SHF.L.U32 R29, R20, 0x10, RZ ;  /* 0x00000010141d8819 */ /* 0x000fe200000006ff */
[----:B----4-:R-:W-:Y:S01]  /*3e60*/  @!P0 IMAD.U32 R8, R6, 0x10000, RZ ;  /* 0x0001000006088824 */ /* 0x010fe200078e00ff */
[----:B------:R-:W-:Y:S01]  /*3e70*/  @!P0 LOP3.LUT R26, R22, 0xffff0000, RZ, 0xc0, !PT ;  /* 0xffff0000161a8812 */ /* 0x000fe200078ec0ff */
[C---:B------:R-:W-:Y:S01]  /*3e80*/  @!P0 FMUL.FTZ R37, R27.reuse, R28 ;  /* 0x0000001c1b258220 */ /* 0x040fe20000410000 */
[----:B------:R-:W-:Y:S01]  /*3e90*/  @!P0 LOP3.LUT R30, R32, 0xffff0000, RZ, 0xc0, !PT ;  /* 0xffff0000201e8812 */ /* 0x000fe200078ec0ff */
[-C--:B------:R-:W-:Y:S01]  /*3ea0*/  @!P0 FMUL.FTZ R0, R27, R8.reuse ;  /* 0x000000081b008220 */ /* 0x080fe20000410000 */
[----:B------:R-:W-:Y:S01]  /*3eb0*/  @!P0 LOP3.LUT R27, R21, 0xffff0000, RZ, 0xc0, !PT ;  /* 0xffff0000151b8812 */ /* 0x000fe200078ec0ff */
[----:B------:R-:W-:Y:S01]  /*3ec0*/  @!P0 IMAD.U32 R5, R7, 0x10000, RZ ;  /* 0x0001000007058824 */ /* 0x000fe200078e00ff */
[----:B------:R-:W-:Y:S01]  /*3ed0*/  @!P0 LOP3.LUT R6, R6, 0xffff0000, RZ, 0xc0, !PT ;  /* 0xffff000006068812 */ /* 0x000fe200078ec0ff */
[----:B------:R-:W-:Y:S01]  /*3ee0*/  @!P0 FFMA.FTZ R37, R29, R8, -R37 ;  /* 0x000000081d258223 */ /* 0x000fe20000010825 */
[----:B------:R-:W-:Y:S01]  /*3ef0*/  @!P0 LOP3.LUT R8, R23, 0xffff0000, RZ, 0xc0, !PT ;  /* 0xffff000017088812 */ /* 0x000fe200078ec0ff */
[----:B------:R-:W-:Y:S01]  /*3f00*/  @!P0 FFMA.FTZ R0, R28, R29, R0 ;  /* 0x0000001d1c008223 */ /* 0x000fe20000010000 */
[----:B------:R-:W-:Y:S01]  /*3f10*/  @!P0 LOP3.LUT R7, R7, 0xffff0000, RZ, 0xc0, !PT ;  /* 0xffff000007078812 */ /* 0x000fe200078ec0ff */
[----:B------:R-:W-:Y:S01]  /*3f20*/  @!P0 IMAD.U32 R29, R21, 0x10000, RZ ;  /* 0x00010000151d8824 */ /* 0x000fe200078e00ff */
[----:B------:R-:W-:Y:S01]  /*3f30*/  @!P0 LOP3.LUT R33, R33, 0xffff0000, RZ, 0xc0, !PT ;  /* 0xffff000021218812 */ /* 0x000fe200078ec0ff */
[C---:B------:R-:W-:Y:S01]  /*3f40*/  @!P0 FMUL.FTZ R2, R27.reuse, R6 ;  /* 0x000000061b028220 */ /* 0x040fe20000410000 */
[----:B------:R-:W-:Y:S01]  /*3f50*/  @!P0 SHF.L.U32 R28, R22, 0x10, RZ ;  /* 0x00000010161c8819 */ /* 0x000fe200000006ff */
[----:B------:R-:W-:Y:S01]  /*3f60*/  @!P0 FMUL.FTZ R3, R26, R5 ;  /* 0x000000051a038220 */ /* 0x000fe20000410000 */
[----:B------:R-:W-:Y:S01]  /*3f70*/  @!P0 F2FP.BF16.PACK_AB R37, R0, R37 ;  /* 0x000000250025823e */ /* 0x000fe200000010ff */
[----:B------:R-:W-:Y:S02]  /*3f80*/  @!P0 FMUL.FTZ R39, R27, R30 ;  /* 0x0000001e1b278220 */ /* 0x000fe40000410000 */
[----:B------:R-:W-:Y:S01]  /*3f90*/  @!P0 FMUL.FTZ R36, R26, R31 ;  /* 0x0000001f1a248220 */ /* 0x000fe20000410000 */
[----:B------:R-:W-:Y:S01]  /*3fa0*/  @!P0 MOV R20, R37 ;  /* 0x0000002500148202 */ /* 0x000fe20000000f00 */
[----:B------:R-:W-:Y:S02]  /*3fb0*/  @!P0 IMAD.U32 R32, R23, 0x10000, RZ ;  /* 0x0001000017208824 */ /* 0x000fe400078e00ff */
        /* <DEDUP_REMOVED lines=15> */
.L_x_890:
[----:B------:R-:W-:Y:S05]  /*40b0*/  BSYNC B0 ;  /* 0x0000000000007941 */ /* 0x000fea0003800000 */
.L_x_889:
[----:B------:R-:W-:Y:S11]  /*40c0*/  ISETP.GE.AND P0, PT, R9, R135, PT ;  /* 0x000000870900720c */ /* 0x000ff60003f06270 */
[----:B------:R-:W-:Y:S02]  /*40d0*/  @!UPT UIADD3 URZ, URZ, URZ, URZ ;  /* 0x0000003f3f3ff290 */ /* 0x000fe4000fffe03f */
[----:B------:R-:W-:-:S05]  /*40e0*/  @P0 BRA `(.L_x_888) ;  /* 0x0000031000000947 */ /* 0x000fca0003800000 */
[----:B------:R-:W-:Y:S02]  /*40f0*/  ISETP.GE.AND P0, PT, R9, R17, PT ;  /* 0x000000110900720c */ /* 0x000fe40003f06270 */
[C---:B------:R-:W-:Y:S04]  /*4100*/  LEA R36, P1, R104.reuse, R136, 0x1 ;  /* 0x0000008868247211 */ /* 0x040fe800078208ff */
[----:B------:R-:W-:Y:S02]  /*4110*/  LEA.HI.X R37, R104, R137, R107, 0x1, P1 ;  /* 0x0000008968257211 */ /* 0x000fe400008f0c6b */
[C---:B-1----:R-:W-:Y:S03]  /*4120*/  LEA R42, P1, R98.reuse, R142, 0x1 ;  /* 0x0000008e622a7211 */ /* 0x042fe600078208ff */
[----:B------:R-:W2:Y:S01]  /*4130*/  LD.E.128 R20, [R36.64] ;  /* 0x0000000624147980 */ /* 0x000ea2000c101d00 */
[----:B------:R-:W-:Y:S07]  /*4140*/  LEA.HI.X R43, R98, R143, R99, 0x1, P1 ;  /* 0x0000008f622b7211 */ /* 0x000fee00008f0c63 */
[----:B------:R-:W3:Y:S06]  /*4150*/  @!P0 LD.E.64 R30, [R34.64+0x40] ;  /* 0x00004006221e8980 */ /* 0x000eec000c101b00 */
[----:B------:R1:W4:Y:S01]  /*4160*/  @!P0 LD.E.64 R6, [R24.64+0x40] ;  /* 0x0000400618068980 */ /* 0x000322000c101b00 */
[----:B--2---:R-:W-:Y:S01]  /*4170*/  @!P0 IMAD.U32 R32, R23, 0x10000, RZ ;  /* 0x0001000017208824 */ /* 0x004fe200078e00ff */
[C---:B------:R-:W-:Y:S02]  /*4180*/  @!P0 LOP3.LUT R27, R20.reuse, 0xffff0000, RZ, 0xc0, !PT ;  /* 0xffff0000141b8812 */ /* 0x040fe400078ec0ff */
[----:B------:R-:W-:Y:S02]  /*4190*/  @!P0 SHF.L.U32 R29, R20, 0x10, RZ ;  /* 0x00000010141d8819 */ /* 0x000fe400000006ff */
[----:B-1----:R-:W-:Y:S02]  /*41a0*/  @!P0 LOP3.LUT R25, R21, 0xffff0000, RZ, 0xc0, !PT ;  /* 0xffff000015198812 */ /* 0x002fe400078ec0ff */
[----:B------:R-:W-:Y:S02]  /*41b0*/  @!P0 LOP3.LUT R24, R22, 0xffff0000, RZ, 0xc0, !PT ;  /* 0xffff000016188812 */ /* 0x000fe400078ec0ff */
[C---:B---3--:R-:W-:Y:S02]  /*41c0*/  @!P0 SHF.L.U32 R26, R30.reuse, 0x10, RZ ;  /* 0x000000101e1a8819 */ /* 0x048fe400000006ff */
[----:B------:R-:W-:Y:S01]  /*41d0*/  @!P0 LOP3.LUT R28, R30, 0xffff0000, RZ, 0xc0, !PT ;  /* 0xffff00001e1c8812 */ /* 0x000fe200078ec0ff */
[C---:B------:R-:W-:Y:S01]  /*41e0*/  @!P0 IMAD.U32 R30, R31.reuse, 0x10000, RZ ;  /* 0x000100001f1e8824 */ /* 0x040fe200078e00ff */
[----:B------:R-:W-:Y:S01]  /*41f0*/  @!P0 LOP3.LUT R31, R31, 0xffff0000, RZ, 0xc0, !PT ;  /* 0xffff00001f1f8812 */ /* 0x000fe200078ec0ff */
[C---:B----4-:R-:W-:Y:S01]  /*4200*/  @!P0 IMAD.U32 R8, R6.reuse, 0x10000, RZ ;  /* 0x0001000006088824 */ /* 0x050fe200078e00ff */
[----:B------:R-:W-:Y:S01]  /*4210*/  @!P0 LOP3.LUT R6, R6, 0xffff0000, RZ, 0xc0, !PT ;  /* 0xffff000006068812 */ /* 0x000fe200078ec0ff */
[C---:B------:R-:W-:Y:S02]  /*4220*/  @!P0 FMUL.FTZ R33, R27.reuse, R26 ;  /* 0x0000001a1b218220 */ /* 0x040fe40000410000 */
[-C--:B------:R-:W-:Y:S02]  /*4230*/  @!P0 FMUL.FTZ R0, R27, R8.reuse ;  /* 0x000000081b008220 */ /* 0x080fe40000410000 */
[C---:B------:R-:W-:Y:S01]  /*4240*/  @!P0 IMAD.U32 R5, R7.reuse, 0x10000, RZ ;  /* 0x0001000007058824 */ /* 0x040fe200078e00ff */
[----:B------:R-:W-:Y:S01]  /*4250*/  @!P0 LOP3.LUT R7, R7, 0xffff0000, RZ, 0xc0, !PT ;  /* 0xffff000007078812 */ /* 0x000fe200078ec0ff */
[----:B------:R-:W-:Y:S01]  /*4260*/  @!P0 FFMA.FTZ R33, R29, R8, -R33 ;  /* 0x000000081d218223 */ /* 0x000fe20000010821 */
[----:B------:R-:W-:Y:S01]  /*4270*/  @!P0 LOP3.LUT R8, R23, 0xffff0000, RZ, 0xc0, !PT ;  /* 0xffff000017088812 */ /* 0x000fe200078ec0ff */
[----:B------:R-:W-:Y:S01]  /*4280*/  @!P0 FFMA.FTZ R0, R26, R29, R0 ;  /* 0x0000001d1a008223 */ /* 0x000fe20000010000 */
[----:B------:R-:W-:Y:S01]  /*4290*/  @!P0 SHF.L.U32 R26, R22, 0x10, RZ ;  /* 0x00000010161a8819 */ /* 0x000fe200000006ff */
[----:B------:R-:W-:Y:S02]  /*42a0*/  @!P0 IMAD.U32 R29, R21, 0x10000, RZ ;  /* 0x00010000151d8824 */ /* 0x000fe400078e00ff */
[C---:B------:R-:W-:Y:S01]  /*42b0*/  @!P0 FMUL.FTZ R2, R25.reuse, R6 ;  /* 0x0000000619028220 */ /* 0x040fe20000410000 */
        /* <DEDUP_REMOVED lines=20> */
.L_x_888:
[----:B------:R-:W-:Y:S05]  /*4400*/  BSYNC B1 ;  /* 0x0000000000017941 */ /* 0x000fea0003800000 */
.L_x_887:
        /* <DEDUP_REMOVED lines=17> */
[C---:B-1----:R-:W-:Y:S03]  /*4520*/  LEA R42, P1, R100.reuse, R142, 0x1 ;  /* 0x0000008e642a7211 */ /* 0x042fe600078208ff */
[----:B------:R-:W2:Y:S01]  /*4530*/  LD.E.128 R20, [R38.64] ;  /* 0x0000000626147980 */ /* 0x000ea2000c101d00 */
        /* <DEDUP_REMOVED lines=44> */
.L_x_894:
[----:B------:R-:W-:Y:S05]  /*4800*/  BSYNC B0 ;  /* 0x0000000000007941 */ /* 0x000fea0003800000 */
.L_x_893:
        /* <DEDUP_REMOVED lines=52> */
.L_x_892:
[----:B------:R-:W-:Y:S05]  /*4b50*/  BSYNC B1 ;  /* 0x0000000000017941 */ /* 0x000fea0003800000 */
.L_x_891:
        /* <DEDUP_REMOVED lines=14> */
[----:B------:R-:W-:Y:S01]  /*4c40*/  IMAD R36, R243, 0x60, RZ ;  /* 0x00000060f3247824 */ /* 0x000fe200078e02ff */
[----:B------:R-:W-:Y:S01]  /*4c50*/  ISETP.GE.AND P0, PT, R18, R17, PT ;  /* 0x000000111200720c */ /* 0x000fe20003f06270 */
[----:B------:R-:W-:Y:S04]  /*4c60*/  IMAD.WIDE.U32 R38, R242, 0x60, R136 ;  /* 0x00000060f2267825 */ /* 0x000fe800078e0088 */
[----:B------:R-:W-:Y:S01]  /*4c70*/  IMAD.WIDE.U32 R44, R64, 0x60, R142 ;  /* 0x00000060402c7825 */ /* 0x000fe200078e008e */
[----:B------:R-:W-:Y:S03]  /*4c80*/  IADD3 R39, R39, R36, RZ ;  /* 0x0000002427277210 */ /* 0x000fe60007ffe0ff */
[----:B------:R-:W-:Y:S02]  /*4c90*/  IMAD R40, R65, 0x60, RZ ;  /* 0x0000006041287824 */ /* 0x000fe400078e02ff */
[----:B-1----:R-:W2:Y:S03]  /*4ca0*/  LD.E.128 R20, [R38.64] ;  /* 0x0000000626147980 */ /* 0x002ea6000c101d00 */
[----:B------:R-:W-:Y:S05]  /*4cb0*/  IADD3 R45, R45, R40, RZ ;  /* 0x000000282d2d7210 */ /* 0x000fea0007ffe0ff */
[----:B------:R-:W3:Y:S06]  /*4cc0*/  @!P0 LD.E.64 R6, [R24.64] ;  /* 0x0000000618068980 */ /* 0x000eec000c101b00 */
[----:B------:R-:W4:Y:S01]  /*4cd0*/  @!P0 LD.E.64 R32, [R34.64] ;  /* 0x0000000622208980 */ /* 0x000f22000c101b00 */
[C---:B--2---:R-:W-:Y:S02]  /*4ce0*/  @!P0 LOP3.LUT R27, R20.reuse, 0xffff0000, RZ, 0xc0, !PT ;  /* 0xffff0000141b8812 */ /* 0x044fe400078ec0ff */
[----:B------:R-:W-:Y:S02]  /*4cf0*/  @!P0 SHF.L.U32 R29, R20, 0x10, RZ ;  /* 0x00000010141d8819 */ /* 0x000fe400000006ff */
[----:B------:R-:W-:Y:S02]  /*4d00*/  @!P0 LOP3.LUT R26, R22, 0xffff0000, RZ, 0xc0, !PT ;  /* 0xffff0000161a8812 */ /* 0x000fe400078ec0ff */
[C---:B---3--:R-:W-:Y:S02]  /*4d10*/  @!P0 SHF.L.U32 R8, R6.reuse, 0x10, RZ ;  /* 0x0000001006088819 */ /* 0x048fe400000006ff */
[----:B------:R-:W-:Y:S02]  /*4d20*/  @!P0 LOP3.LUT R6, R6, 0xffff0000, RZ, 0xc0, !PT ;  /* 0xffff000006068812 */ /* 0x000fe400078ec0ff */
[----:B------:R-:W-:Y:S01]  /*4d30*/  @!P0 SHF.L.U32 R5, R7, 0x10, RZ ;  /* 0x0000001007058819 */ /* 0x000fe200000006ff */
[----:B------:R-:W-:Y:S01]  /*4d40*/  @!P0 FMUL.FTZ R0, R27, R8 ;  /* 0x000000081b008220 */ /* 0x000fe20000410000 */
[C---:B----4-:R-:W-:Y:S01]  /*4d50*/  @!P0 LOP3.LUT R30, R32.reuse, 0xffff0000, RZ, 0xc0, !PT ;  /* 0xffff0000201e8812 */ /* 0x050fe200078ec0ff */
[----:B------:R-:W-:Y:S01]  /*4d60*/  @!P0 IMAD.U32 R28, R32, 0x10000, RZ ;  /* 0x00010000201c8824 */ /* 0x000fe200078e00ff */
[----:B------:R-:W-:Y:S01]  /*4d70*/  @!P0 SHF.L.U32 R32, R23, 0x10, RZ ;  /* 0x0000001017208819 */ /* 0x000fe200000006ff */
[----:B------:R-:W-:Y:S01]  /*4d80*/  @!P0 FMUL.FTZ R3, R26, R5 ;  /* 0x000000051a038220 */ /* 0x000fe20000410000 */
[----:B------:R-:W-:Y:S01]  /*4d90*/  @!P0 LOP3.LUT R7, R7, 0xffff0000, RZ, 0xc0, !PT ;  /* 0xffff000007078812 */ /* 0x000fe200078ec0ff */
[----:B------:R-:W-:Y:S01]  /*4da0*/  @!P0 FMUL.FTZ R37, R27, R28 ;  /* 0x0000001c1b258220 */ /* 0x000fe20000410000 */
[----:B------:R-:W-:Y:S01]  /*4db0*/  @!P0 LOP3.LUT R27, R21, 0xffff0000, RZ, 0xc0, !PT ;  /* 0xffff0000151b8812 */ /* 0x000fe200078ec0ff */
[----:B------:R-:W-:Y:S01]  /*4dc0*/  @!P0 FFMA.FTZ R0, R28, R29, R0 ;  /* 0x0000001d1c008223 */ /* 0x000fe20000010000 */
[----:B------:R-:W-:Y:S01]  /*4dd0*/  @!P0 SHF.L.U32 R28, R22, 0x10, RZ ;  /* 0x00000010161c8819 */ /* 0x000fe200000006ff */
[----:B------:R-:W-:Y:S01]  /*4de0*/  @!P0 FFMA.FTZ R37, R29, R8, -R37 ;  /* 0x000000081d258223 */ /* 0x000fe20000010825 */
[----:B------:R-:W-:Y:S01]  /*4df0*/  @!P0 LOP3.LUT R8, R23, 0xffff0000, RZ, 0xc0, !PT ;  /* 0xffff000017088812 */ /* 0x000fe200078ec0ff */
[----:B------:R-:W-:Y:S01]  /*4e00*/  @!P0 IMAD.U32 R29, R21, 0x10000, RZ ;  /* 0x00010000151d8824 */ /* 0x000fe200078e00ff */
[----:B------:R-:W-:Y:S01]  /*4e10*/  @!P0 SHF.L.U32 R31, R33, 0x10, RZ ;  /* 0x00000010211f8819 */ /* 0x000fe200000006ff */
[----:B------:R-:W-:Y:S01]  /*4e20*/  @!P0 FMUL.FTZ R2, R27, R6 ;  /* 0x000000061b028220 */ /* 0x000fe20000410000 */
[----:B------:R-:W-:Y:S01]  /*4e30*/  @!P0 LOP3.LUT R33, R33, 0xffff0000, RZ, 0xc0, !PT ;  /* 0xffff000021218812 */ /* 0x000fe200078ec0ff */
[----:B------:R-:W-:Y:S01]  /*4e40*/  @!P0 FMUL.FTZ R39, R27, R30 ;  /* 0x0000001e1b278220 */ /* 0x000fe20000410000 */
[----:B------:R-:W-:Y:S01]  /*4e50*/  @!P0 F2FP.BF16.PACK_AB R37, R0, R37 ;  /* 0x000000250025823e */ /* 0x000fe200000010ff */
        /* <DEDUP_REMOVED lines=10> */
[----:B------:R-:W-:Y:S01]  /*4f00*/  @!P0 F2FP.BF16.PACK_AB R36, R3, R36 ;  /* 0x000000240324823e */ /* 0x000fe200000010ff */
[----:B------:R-:W-:Y:S01]  /*4f10*/  @!P0 IMAD.MOV.U32 R20, RZ, RZ, R37 ;  /* 0x000000ffff148224 */ /* 0x000fe200078e0025 */
[----:B------:R-:W-:Y:S02]  /*4f20*/  @!P0 MOV R21, R42 ;  /* 0x0000002a00158202 */ /* 0x000fe40000000f00 */
[----:B------:R-:W-:Y:S02]  /*4f30*/  @!P0 F2FP.BF16.PACK_AB R39, R4, R38 ;  /* 0x000000260427823e */ /* 0x000fe400000010ff */
[----:B------:R-:W-:Y:S02]  /*4f40*/  @!P0 MOV R22, R36 ;  /* 0x0000002400168202 */ /* 0x000fe40000000f00 */
[----:B------:R-:W-:Y:S05]  /*4f50*/  @!P0 MOV R23, R39 ;  /* 0x0000002700178202 */ /* 0x000fea0000000f00 */
[----:B------:R1:W-:Y:S02]  /*4f60*/  ST.E.128 [R44.64], R20 ;  /* 0x000000142c007985 */ /* 0x0003e4000c101d06 */
.L_x_898:
[----:B------:R-:W-:Y:S05]  /*4f70*/  BSYNC B0 ;  /* 0x0000000000007941 */ /* 0x000fea0003800000 */
.L_x_897:
        /* <DEDUP_REMOVED lines=52> */
.L_x_896:
[----:B------:R-:W-:Y:S05]  /*52c0*/  BSYNC B1 ;  /* 0x0000000000017941 */ /* 0x000fea0003800000 */
.L_x_895:
        /* <DEDUP_REMOVED lines=63> */
.L_x_902:
[----:B------:R-:W-:Y:S05]  /*56c0*/  BSYNC B0 ;  /* 0x0000000000007941 */ /* 0x000fea0003800000 */
.L_x_901:
        /* <DEDUP_REMOVED lines=52> */
.L_x_900:
[----:B------:R-:W-:Y:S05]  /*5a10*/  BSYNC B1 ;  /* 0x0000000000017941 */ /* 0x000fea0003800000 */
.L_x_899:
        /* <DEDUP_REMOVED lines=17> */
[----:B-1----:R-:W-:Y:S01]  /*5b30*/  IMAD.WIDE.U32 R44, R64, 0xa0, R142 ;  /* 0x000000a0402c7825 */ /* 0x002fe200078e008e */
[----:B------:R-:W-:Y:S03]  /*5b40*/  IADD3 R39, R39, R36, RZ ;  /* 0x0000002427277210 */ /* 0x000fe60007ffe0ff */
[----:B------:R-:W-:Y:S02]  /*5b50*/  IMAD R40, R65, 0xa0, RZ ;  /* 0x000000a041287824 */ /* 0x000fe400078e02ff */
[----:B------:R-:W2:Y:S03]  /*5b60*/  LD.E.128 R20, [R38.64] ;  /* 0x0000000626147980 */ /* 0x000ea6000c101d00 */
        /* <DEDUP_REMOVED lines=44> */
.L_x_906:
[----:B------:R-:W-:Y:S05]  /*5e30*/  BSYNC B0 ;  /* 0x0000000000007941 */ /* 0x000fea0003800000 */
.L_x_905:
        /* <DEDUP_REMOVED lines=52> */
.L_x_904:
[----:B------:R-:W-:Y:S05]  /*6180*/  BSYNC B1 ;  /* 0x0000000000017941 */ /* 0x000fea0003800000 */
.L_x_903:
        /* <DEDUP_REMOVED lines=65> */
.L_x_910:
[----:B------:R-:W-:Y:S05]  /*65a0*/  BSYNC B0 ;  /* 0x0000000000007941 */ /* 0x000fea0003800000 */
.L_x_909:
        /* <DEDUP_REMOVED lines=52> */
.L_x_908:
[----:B------:R-:W-:Y:S05]  /*68f0*/  BSYNC B1 ;  /* 0x0000000000017941 */ /* 0x000fea0003800000 */
.L_x_907:
        /* <DEDUP_REMOVED lines=65> */
.L_x_914:
[----:B------:R-:W-:Y:S05]  /*6d10*/  BSYNC B0 ;  /* 0x0000000000007941 */ /* 0x000fea0003800000 */
.L_x_913:
[----:B------:R-:W-:Y:S11]  /*6d20*/  ISETP.GE.AND P0, PT, R9, R135, PT ;  /* 0x000000870900720c */ /* 0x000ff60003f06270 */
[----:B------:R-:W-:Y:S02]  /*6d30*/  @!UPT UIADD3 URZ, URZ, URZ, URZ ;  /* 0x0000003f3f3ff290 */ /* 0x000fe4000fffe03f */
[----:B------:R-:W-:-:S05]  /*6d40*/  @P0 BRA `(.L_x_912) ;  /* 0x0000031000000947 */ /* 0x000fca0003800000 */
[----:B------:R-:W-:Y:S02]  /*6d50*/  ISETP.GE.AND P0, PT, R9, R17, PT ;  /* 0x000000110900720c */ /* 0x000fe40003f06270 */
[C---:B------:R-:W-:Y:S04]  /*6d60*/  LEA R36, P1, R123.reuse, R136, 0x1 ;  /* 0x000000887b247211 */ /* 0x040fe800078208ff */
[----:B------:R-:W-:Y:S02]  /*6d70*/  LEA.HI.X R37, R123, R137, R120, 0x1, P1 ;  /* 0x000000897b257211 */ /* 0x000fe400008f0c78 */
[C---:B------:R-:W-:Y:S03]  /*6d80*/  LEA R40, P1, R206.reuse, R142, 0x1 ;  /* 0x0000008ece287211 */ /* 0x040fe600078208ff */
[----:B-1----:R-:W2:Y:S01]  /*6d90*/  LD.E.128 R20, [R36.64] ;  /* 0x0000000624147980 */ /* 0x002ea2000c101d00 */
[----:B------:R-:W-:Y:S07]  /*6da0*/  LEA.HI.X R41, R206, R143, R93, 0x1, P1 ;  /* 0x0000008fce297211 */ /* 0x000fee00008f0c5d */
[----:B------:R-:W3:Y:S06]  /*6db0*/  @!P0 LD.E.64 R30, [R34.64+0x40] ;  /* 0x00004006221e8980 */ /* 0x000eec000c101b00 */
[----:B------:R-:W4:Y:S01]  /*6dc0*/  @!P0 LD.E.64 R6, [R24.64+0x40] ;  /* 0x0000400618068980 */ /* 0x000f22000c101b00 */
        /* <DEDUP_REMOVED lines=41> */
.L_x_912:
[----:B------:R-:W-:Y:S05]  /*7060*/  BSYNC B1 ;  /* 0x0000000000017941 */ /* 0x000fea0003800000 */
.L_x_911:
[----:B------:R-:W2:Y:S02]  /*7070*/  LD.E R3, [R10.64+0xd0] ;  /* 0x0000d0060a037980 */ /* 0x000ea4000c101900 */
[----:B--2---:R-:W-:Y:S05]  /*7080*/  IMAD.U32 R3, R3, -0x40, RZ ;  /* 0xffffffc003037824 */ /* 0x004fea00078e00ff */
[C---:B------:R-:W-:Y:S02]  /*7090*/  LEA R12, P1, R3.reuse, R12, 0x1 ;  /* 0x0000000c030c7211 */ /* 0x040fe400078208ff */
[C---:B------:R-:W-:Y:S02]  /*70a0*/  LEA R56, P0, R3.reuse, R56, 0x1 ;  /* 0x0000003803387211 */ /* 0x040fe400078008ff */
[C---:B------:R-:W-:Y:S02]  /*70b0*/  LEA.HI.X.SX32 R13, R3.reuse, R13, 0x1, P1 ;  /* 0x0000000d030d7211 */ /* 0x040fe400008f0eff */
[----:B------:R-:W-:Y:S01]  /*70c0*/  LEA.HI.X.SX32 R57, R3, R57, 0x1, P0 ;  /* 0x0000003903397211 */ /* 0x000fe200000f0eff */
[----:B------:R-:W-:-:S05]  /*70d0*/  BRA `(.L_x_915) ;  /* 0x00006c9000007947 */ /* 0x000fca0003800000 */
.L_x_882:
[----:B-1----:R-:W-:Y:S01]  /*70e0*/  BSSY B2, `(.L_x_916) ;  /* 0x00000b4000027945 */ /* 0x002fe20003800000 */
[----:B------:R-:W-:-:S05]  /*70f0*/  @!P2 BRA `(.L_x_917) ;  /* 0x00000b200000a947 */ /* 0x000fca0003800000 */
[----:B-----5:R-:W-:Y:S01]  /*7100*/  ISETP.GE.AND P0, PT, R18, R135, PT ;  /* 0x000000871200720c */ /* 0x020fe20003f06270 */
[----:B------:R-:W-:Y:S01]  /*7110*/  @!UPT UIADD3 URZ, URZ, URZ, URZ ;  /* 0x0000003f3f3ff290 */ /* 0x000fe2000fffe03f */
[----:B------:R-:W-:Y:S11]  /*7120*/  BSSY B1, `(.L_x_918) ;  /* 0x0000057000017945 */ /* 0x000ff60003800000 */
[----:B------:R-:W-:-:S05]  /*7130*/  @P0 BRA `(.L_x_919) ;  /* 0x0000055000000947 */ /* 0x000fca0003800000 */
[----:B------:R1:W5:Y:S01]  /*7140*/  LD.E.128 R48, [R136.64] ;  /* 0x0000000688307980 */ /* 0x000362000c101d00 */
[----:B------:R-:W-:Y:S01]  /*7150*/  ISETP.GE.AND P0, PT, R18, R17, PT ;  /* 0x000000111200720c */ /* 0x000fe20003f06270 */
[----:B------:R-:W-:Y:S01]  /*7160*/  @!UPT UIADD3 URZ, URZ, URZ, URZ ;  /* 0x0000003f3f3ff290 */ /* 0x000fe2000fffe03f */
[----:B------:R-:W-:Y:S11]  /*7170*/  BSSY B0, `(.L_x_920) ;  /* 0x0000050000007945 */ /* 0x000ff60003800000 */
[----:B------:R-:W-:-:S05]  /*7180*/  @P0 BRA `(.L_x_921) ;  /* 0x000004e000000947 */ /* 0x000fca0003800000 */
[----:B------:R-:W-:Y:S01]  /*7190*/  LEA.HI R247, R17, R17, RZ, 0x1 ;  /* 0x0000001111f77211 */ /* 0x000fe200078f08ff */
[----:B------:R-:W-:Y:S01]  /*71a0*/  IMAD.MOV.U32 R249, RZ, RZ, RZ ;  /* 0x000000fffff97224 */ /* 0x000fe200078e00ff */
[C---:B-----5:R-:W-:Y:S01]  /*71b0*/  LOP3.LUT R39, R48.reuse, 0xffff0000, RZ, 0xc0, !PT ;  /* 0xffff000030277812 */ /* 0x060fe200078ec0ff */
[----:B------:R-:W-:Y:S01]  /*71c0*/  IMAD.U32 R37, R48, 0x10000, RZ ;  /* 0x0001000030257824 */ /* 0x000fe200078e00ff */
[----:B------:R-:W-:Y:S01]  /*71d0*/  SHF.R.S32.HI R247, RZ, 0x1, R247 ;  /* 0x00000001fff77819 */ /* 0x000fe200000114f7 */
[----:B------:R-:W-:Y:S01]  /*71e0*/  IMAD.U32 R46, R50, 0x10000, RZ ;  /* 0x00010000322e7824 */ /* 0x000fe200078e00ff */
[C---:B------:R-:W-:Y:S02]  /*71f0*/  SHF.L.U32 R42, R49.reuse, 0x10, RZ ;  /* 0x00000010312a7819 */ /* 0x040fe400000006ff */
[-C--:B------:R-:W-:Y:S02]  /*7200*/  ISETP.GE.AND P1, PT, R18, R247.reuse, PT ;  /* 0x000000f71200720c */ /* 0x080fe40003f26270 */
[----:B------:R-:W-:Y:S02]  /*7210*/  MOV R59, R247 ;  /* 0x000000f7003b7202 */ /* 0x000fe40000000f00 */
[----:B------:R-:W-:Y:S02]  /*7220*/  LOP3.LUT R43, R49, 0xffff0000, RZ, 0xc0, !PT ;  /* 0xffff0000312b7812 */ /* 0x000fe400078ec0ff */
[----:B------:R-:W-:Y:S02]  /*7230*/  LOP3.LUT R47, R50, 0xffff0000, RZ, 0xc0, !PT ;  /* 0xffff0000322f7812 */ /* 0x000fe400078ec0ff */
[C---:B------:R-:W-:Y:S02]  /*7240*/  SHF.L.U32 R50, R51.reuse, 0x10, RZ ;  /* 0x0000001033327819 */ /* 0x040fe400000006ff */
[----:B------:R-:W-:Y:S03]  /*7250*/  LOP3.LUT R51, R51, 0xffff0000, RZ, 0xc0, !PT ;  /* 0xffff000033337812 */ /* 0x000fe600078ec0ff */
[--C-:B------:R-:W-:Y:S02]  /*7260*/  @P1 IMAD.MOV R249, RZ, RZ, -R247.reuse ;  /* 0x000000fffff91224 */ /* 0x100fe400078e0af7 */
[----:B------:R-:W-:Y:S03]  /*7270*/  @P1 IMAD.MOV R59, RZ, RZ, -R247 ;  /* 0x000000ffff3b1224 */ /* 0x000fe600078e0af7 */
[C---:B------:R-:W-:Y:S04]  /*7280*/  LEA R250, P0, R249.reuse, R138, 0x1 ;  /* 0x0000008af9fa7211 */ /* 0x040fe800078008ff */
[----:B------:R-:W-:Y:S02]  /*7290*/  LEA.HI.X.SX32 R251, R249, R139, 0x1, P0 ;  /* 0x0000008bf9fb7211 */ /* 0x000fe400000f0eff */
[C---:B------:R-:W-:Y:S04]  /*72a0*/  LEA R20, P0, R59.reuse, R136, 0x1 ;  /* 0x000000883b147211 */ /* 0x040fe800078008ff */
[----:B------:R-:W-:Y:S01]  /*72b0*/  LEA.HI.X.SX32 R21, R59, R137, 0x1, P0 ;  /* 0x000000893b157211 */ /* 0x000fe200000f0eff */
[----:B------:R-:W-:Y:S01]  /*72c0*/  IMAD.MOV.U32 R59, RZ, RZ, RZ ;  /* 0x000000ffff3b7224 */ /* 0x000fe200078e00ff */
[----:B------:R-:W-:Y:S01]  /*72d0*/  @P1 IADD3 R59, -R247, RZ, RZ ;  /* 0x000000fff73b1210 */ /* 0x000fe20007ffe1ff */
[----:B------:R-:W2:Y:S03]  /*72e0*/  LD.E.128 R248, [R250.64] ;  /* 0x00000006faf87980 */ /* 0x000ea6000c101d00 */
[C---:B------:R-:W-:Y:S04]  /*72f0*/  LEA R40, P0, R59.reuse, R140, 0x1 ;  /* 0x0000008c3b287211 */ /* 0x040fe800078008ff */
[----:B------:R-:W-:Y:S01]  /*7300*/  LEA.HI.X.SX32 R41, R59, R141, 0x1, P0 ;  /* 0x0000008d3b297211 */ /* 0x000fe200000f0eff */
[----:B------:R-:W3:Y:S08]  /*7310*/  LD.E.128 R20, [R20.64] ;  /* 0x0000000614147980 */ /* 0x000ef0000c101d00 */
[----:B------:R-:W4:Y:S01]  /*7320*/  LD.E.128 R60, [R40.64] ;  /* 0x00000006283c7980 */ /* 0x000f22000c101d00 */
[C---:B--2---:R-:W-:Y:S01]  /*7330*/  IMAD.U32 R35, R248.reuse, 0x10000, RZ ;  /* 0x00010000f8237824 */ /* 0x044fe200078e00ff */
[----:B------:R-:W-:Y:S01]  /*7340*/  LOP3.LUT R31, R248, 0xffff0000, RZ, 0xc0, !PT ;  /* 0xffff0000f81f7812 */ /* 0x000fe200078ec0ff */
[C---:B------:R-:W-:Y:S01]  /*7350*/  IMAD.U32 R27, R250.reuse, 0x10000, RZ ;  /* 0x00010000fa1b7824 */ /* 0x040fe200078e00ff */
[----:B------:R-:W-:Y:S01]  /*7360*/  SHF.L.U32 R29, R249, 0x10, RZ ;  /* 0x00000010f91d7819 */ /* 0x000fe200000006ff */
[----:B------:R-:W-:Y:S01]  /*7370*/  @!P1 FADD.FTZ R35, -R35, -RZ ;  /* 0x800000ff23239221 */ /* 0x000fe20000010100 */
[----:B------:R-:W-:Y:S01]  /*7380*/  LOP3.LUT R28, R249, 0xffff0000, RZ, 0xc0, !PT ;  /* 0xffff0000f91c7812 */ /* 0x000fe200078ec0ff */
[----:B------:R-:W-:Y:S01]  /*7390*/  @!P1 FADD.FTZ R31, -R31, -RZ ;  /* 0x800000ff1f1f9221 */ /* 0x000fe20000010100 */
[----:B------:R-:W-:Y:S01]  /*73a0*/  LOP3.LUT R26, R250, 0xffff0000, RZ, 0xc0, !PT ;  /* 0xffff0000fa1a7812 */ /* 0x000fe200078ec0ff */
[C---:B---3--:R-:W-:Y:S01]  /*73b0*/  IMAD.U32 R36, R20.reuse, 0x10000, RZ ;  /* 0x0001000014247824 */ /* 0x048fe200078e00ff */
[----:B------:R-:W-:Y:S01]  /*73c0*/  LOP3.LUT R34, R20, 0xffff0000, RZ, 0xc0, !PT ;  /* 0xffff000014227812 */ /* 0x000fe200078ec0ff */
[----:B------:R-:W-:Y:S01]  /*73d0*/  @!P1 FADD.FTZ R29, -R29, -RZ ;  /* 0x800000ff1d1d9221 */ /* 0x000fe20000010100 */
[C---:B------:R-:W-:Y:S01]  /*73e0*/  SHF.L.U32 R32, R21.reuse, 0x10, RZ ;  /* 0x0000001015207819 */ /* 0x040fe200000006ff */
[----:B------:R-:W-:Y:S01]  /*73f0*/  FMUL.FTZ R0, R36, R35 ;  /* 0x0000002324007220 */ /* 0x000fe20000410000 */
[----:B------:R-:W-:Y:S01]  /*7400*/  LOP3.LUT R33, R21, 0xffff0000, RZ, 0xc0, !PT ;  /* 0xffff000015217812 */ /* 0x000fe200078ec0ff */
[----:B------:R-:W-:Y:S01]  /*7410*/  @!P1 FADD.FTZ R28, -R28, -RZ ;  /* 0x800000ff1c1c9221 */ /* 0x000fe20000010100 */
[----:B------:R-:W-:Y:S01]  /*7420*/  SHF.L.U32 R25, R251, 0x10, RZ ;  /* 0x00000010fb197819 */ /* 0x000fe200000006ff */
[C---:B----4-:R-:W-:Y:S01]  /*7430*/  IMAD.U32 R38, R60.reuse, 0x10000, RZ ;  /* 0x000100003c267824 */ /* 0x050fe200078e00ff */
[----:B------:R-:W-:Y:S01]  /*7440*/  LOP3.LUT R40, R60, 0xffff0000, RZ, 0xc0, !PT ;  /* 0xffff00003c287812 */ /* 0x000fe200078ec0ff */
[----:B------:R-:W-:Y:S01]  /*7450*/  FMUL.FTZ R2, R34, R31 ;  /* 0x0000001f22027220 */ /* 0x000fe20000410000 */
[----:B------:R-:W-:Y:S01]  /*7460*/  SHF.L.U32 R41, R61, 0x10, RZ ;  /* 0x000000103d297819 */ /* 0x000fe200000006ff */
[----:B------:R-:W-:Y:S01]  /*7470*/  IMAD.U32 R30, R22, 0x10000, RZ ;  /* 0x00010000161e7824 */ /* 0x000fe200078e00ff */
[----:B------:R-:W-:Y:S01]  /*7480*/  LOP3.LUT R24, R251, 0xffff0000, RZ, 0xc0, !PT ;  /* 0xffff0000fb187812 */ /* 0x000fe200078ec0ff */
[----:B------:R-:W-:Y:S01]  /*7490*/  FMUL.FTZ R3, R32, R29 ;  /* 0x0000001d20037220 */ /* 0x000fe20000410000 */
[----:B------:R-:W-:Y:S01]  /*74a0*/  LOP3.LUT R21, R22, 0xffff0000, RZ, 0xc0, !PT ;  /* 0xffff000016157812 */ /* 0x000fe200078ec0ff */
[----:B------:R-:W-:Y:S01]  /*74b0*/  @!P1 FADD.FTZ R27, -R27, -RZ ;  /* 0x800000ff1b1b9221 */ /* 0x000fe20000010100 */
[----:B------:R-:W-:Y:S01]  /*74c0*/  LOP3.LUT R44, R61, 0xffff0000, RZ, 0xc0, !PT ;  /* 0xffff00003d2c7812 */ /* 0x000fe200078ec0ff */
[----:B------:R-:W-:Y:S01]  /*74d0*/  FFMA.FTZ R0, R37, R38, R0 ;  /* 0x0000002625007223 */ /* 0x000fe20000010000 */
[----:B------:R-:W-:Y:S01]  /*74e0*/  SHF.L.U32 R20, R23, 0x10, RZ ;  /* 0x0000001017147819 */ /* 0x000fe200000006ff */
[----:B------:R-:W-:Y:S01]  /*74f0*/  FMUL.FTZ R4, R33, R28 ;  /* 0x0000001c21047220 */ /* 0x000fe20000410000 */
[----:B------:R-:W-:Y:S01]  /*7500*/  LOP3.LUT R23, R23, 0xffff0000, RZ, 0xc0, !PT ;  /* 0xffff000017177812 */ /* 0x000fe200078ec0ff */
[----:B------:R-:W-:Y:S01]  /*7510*/  @!P1 FADD.FTZ R26, -R26, -RZ ;  /* 0x800000ff1a1a9221 */ /* 0x000fe20000010100 */
[----:B------:R-:W-:Y:S01]  /*7520*/  LOP3.LUT R48, R62, 0xffff0000, RZ, 0xc0, !PT ;  /* 0xffff00003e307812 */ /* 0x000fe200078ec0ff */
[----:B------:R-:W-:Y:S01]  /*7530*/  FFMA.FTZ R2, R39, R40, R2 ;  /* 0x0000002827027223 */ /* 0x000fe20000010002 */
[----:B------:R-:W-:Y:S01]  /*7540*/  SHF.L.U32 R49, R63, 0x10, RZ ;  /* 0x000000103f317819 */ /* 0x000fe200000006ff */
[----:B------:R-:W-:Y:S01]  /*7550*/  @!P1 FADD.FTZ R25, -R25, -RZ ;  /* 0x800000ff19199221 */ /* 0x000fe20000010100 */
[----:B------:R-:W-:Y:S01]  /*7560*/  LOP3.LUT R52, R63, 0xffff0000, RZ, 0xc0, !PT ;  /* 0xffff00003f347812 */ /* 0x000fe200078ec0ff */
[----:B------:R-:W-:Y:S02]  /*7570*/  FMUL.FTZ R5, R30, R27 ;  /* 0x0000001b1e057220 */ /* 0x000fe40000410000 */
[----:B------:R-:W-:Y:S02]  /*7580*/  IMAD.U32 R45, R62, 0x10000, RZ ;  /* 0x000100003e2d7824 */ /* 0x000fe400078e00ff */
[----:B------:R-:W-:Y:S02]  /*7590*/  FFMA.FTZ R3, R42, R41, R3 ;  /* 0x000000292a037223 */ /* 0x000fe40000010003 */
[----:B------:R-:W-:Y:S02]  /*75a0*/  @!P1 FADD.FTZ R24, -R24, -RZ ;  /* 0x800000ff18189221 */ /* 0x000fe40000010100 */
[----:B------:R-:W-:Y:S02]  /*75b0*/  FMUL.FTZ R6, R21, R26 ;  /* 0x0000001a15067220 */ /* 0x000fe40000410000 */
[----:B------:R-:W-:Y:S02]  /*75c0*/  FFMA.FTZ R4, R43, R44, R4 ;  /* 0x0000002c2b047223 */ /* 0x000fe40000010004 */
[----:B------:R-:W-:Y:S02]  /*75d0*/  FMUL.FTZ R7, R20, R25 ;  /* 0x0000001914077220 */ /* 0x000fe40000410000 */
[----:B------:R-:W-:Y:S02]  /*75e0*/  FFMA.FTZ R5, R46, R45, R5 ;  /* 0x0000002d2e057223 */ /* 0x000fe40000010005 */
[----:B------:R-:W-:Y:S02]  /*75f0*/  FMUL.FTZ R8, R23, R24 ;  /* 0x0000001817087220 */ /* 0x000fe40000410000 */
[----:B------:R-:W-:Y:S01]  /*7600*/  FFMA.FTZ R6, R47, R48, R6 ;  /* 0x000000302f067223 */ /* 0x000fe20000010006 */
[----:B------:R-:W-:Y:S01]  /*7610*/  F2FP.BF16.PACK_AB R48, R2, R0 ;  /* 0x000000000230723e */ /* 0x000fe200000010ff */
[----:B------:R-:W-:Y:S01]  /*7620*/  FFMA.FTZ R7, R50, R49, R7 ;  /* 0x0000003132077223 */ /* 0x000fe20000010007 */
[----:B------:R-:W-:Y:S01]  /*7630*/  F2FP.BF16.PACK_AB R49, R4, R3 ;  /* 0x000000030431723e */ /* 0x000fe200000010ff */
[----:B------:R-:W-:Y:S01]  /*7640*/  FFMA.FTZ R8, R51, R52, R8 ;  /* 0x0000003433087223 */ /* 0x000fe20000010008 */
[----:B------:R-:W-:Y:S04]  /*7650*/  F2FP.BF16.PACK_AB R50, R6, R5 ;  /* 0x000000050632723e */ /* 0x000fe800000010ff */
[----:B------:R-:W-:Y:S02]  /*7660*/  F2FP.BF16.PACK_AB R51, R8, R7 ;  /* 0x000000070833723e */ /* 0x000fe400000010ff */
.L_x_921:
[----:B------:R-:W-:Y:S05]  /*7670*/  BSYNC B0 ;  /* 0x0000000000007941 */ /* 0x000fea0003800000 */
.L_x_920:
[----:B-----5:R2:W-:Y:S02]  /*7680*/  ST.E.128 [R142.64], R48 ;  /* 0x000000308e007985 */ /* 0x0205e4000c101d06 */
.L_x_919:
[----:B------:R-:W-:Y:S05]  /*7690*/  BSYNC B1 ;  /* 0x0000000000017941 */ /* 0x000fea0003800000 */
.L_x_918:
[----:B------:R-:W-:Y:S11]  /*76a0*/  ISETP.GE.AND P0, PT, R9, R135, PT ;  /* 0x000000870900720c */ /* 0x000ff60003f06270 */
[----:B------:R-:W-:Y:S02]  /*76b0*/  @!UPT UIADD3 URZ, URZ, URZ, URZ ;  /* 0x0000003f3f3ff290 */ /* 0x000fe4000fffe03f */
[----:B------:R-:W-:-:S05]  /*76c0*/  @P0 BRA `(.L_x_917) ;  /* 0x0000055000000947 */ /* 0x000fca0003800000 */
[----:B--2---:R2:W5:Y:S01]  /*76d0*/  LD.E.128 R48, [R136.64+0x80] ;  /* 0x0000800688307980 */ /* 0x004562000c101d00 */
        /* <DEDUP_REMOVED lines=9> */
[C---:B------:R-:W-:Y:S01]  /*7770*/  IMAD.U32 R46, R50.reuse, 0x10000, RZ ;  /* 0x00010000322e7824 */ /* 0x040fe200078e00ff */
[----:B------:R-:W-:Y:S02]  /*7780*/  SHF.L.U32 R42, R49, 0x10, RZ ;  /* 0x00000010312a7819 */ /* 0x000fe400000006ff */
        /* <DEDUP_REMOVED lines=14> */
[----:B------:R-:W3:Y:S03]  /*7870*/  LD.E.128 R248, [R248.64+0x80] ;  /* 0x00008006f8f87980 */ /* 0x000ee6000c101d00 */
[C---:B------:R-:W-:Y:S04]  /*7880*/  LEA R40, P0, R59.reuse, R140, 0x1 ;  /* 0x0000008c3b287211 */ /* 0x040fe800078008ff */
[----:B------:R-:W-:Y:S01]  /*7890*/  LEA.HI.X.SX32 R41, R59, R141, 0x1, P0 ;  /* 0x0000008d3b297211 */ /* 0x000fe200000f0eff */
[----:B------:R-:W4:Y:S08]  /*78a0*/  LD.E.128 R20, [R20.64+0x80] ;  /* 0x0000800614147980 */ /* 0x000f30000c101d00 */
[----:B--2---:R-:W2:Y:S01]  /*78b0*/  LD.E.128 R60, [R40.64+0x80] ;  /* 0x00008006283c7980 */ /* 0x004ea2000c101d00 */
[C---:B---3--:R-:W-:Y:S01]  /*78c0*/  IMAD.U32 R35, R248.reuse, 0x10000, RZ ;  /* 0x00010000f8237824 */ /* 0x048fe200078e00ff */
[----:B------:R-:W-:Y:S01]  /*78d0*/  LOP3.LUT R31, R248, 0xffff0000, RZ, 0xc0, !PT ;  /* 0xffff0000f81f7812 */ /* 0x000fe200078ec0ff */
[C---:B------:R-:W-:Y:S01]  /*78e0*/  IMAD.U32 R27, R250.reuse, 0x10000, RZ ;  /* 0x00010000fa1b7824 */ /* 0x040fe200078e00ff */
[----:B------:R-:W-:Y:S01]  /*78f0*/  SHF.L.U32 R29, R249, 0x10, RZ ;  /* 0x00000010f91d7819 */ /* 0x000fe200000006ff */
[----:B------:R-:W-:Y:S01]  /*7900*/  @!P1 FADD.FTZ R35, -R35, -RZ ;  /* 0x800000ff23239221 */ /* 0x000fe20000010100 */
[----:B------:R-:W-:Y:S01]  /*7910*/  LOP3.LUT R28, R249, 0xffff0000, RZ, 0xc0, !PT ;  /* 0xffff0000f91c7812 */ /* 0x000fe200078ec0ff */
[----:B------:R-:W-:Y:S01]  /*7920*/  @!P1 FADD.FTZ R31, -R31, -RZ ;  /* 0x800000ff1f1f9221 */ /* 0x000fe20000010100 */
[----:B------:R-:W-:Y:S01]  /*7930*/  LOP3.LUT R26, R250, 0xffff0000, RZ, 0xc0, !PT ;  /* 0xffff0000fa1a7812 */ /* 0x000fe200078ec0ff */
[C---:B----4-:R-:W-:Y:S01]  /*7940*/  IMAD.U32 R36, R20.reuse, 0x10000, RZ ;  /* 0x0001000014247824 */ /* 0x050fe200078e00ff */
[----:B------:R-:W-:Y:S01]  /*7950*/  LOP3.LUT R34, R20, 0xffff0000, RZ, 0xc0, !PT ;  /* 0xffff000014227812 */ /* 0x000fe200078ec0ff */
[----:B------:R-:W-:Y:S01]  /*7960*/  @!P1 FADD.FTZ R29, -R29, -RZ ;  /* 0x800000ff1d1d9221 */ /* 0x000fe20000010100 */
[C---:B------:R-:W-:Y:S01]  /*7970*/  SHF.L.U32 R32, R21.reuse, 0x10, RZ ;  /* 0x0000001015207819 */ /* 0x040fe200000006ff */
[----:B------:R-:W-:Y:S01]  /*7980*/  FMUL.FTZ R0, R36, R35 ;  /* 0x0000002324007220 */ /* 0x000fe20000410000 */
[----:B------:R-:W-:Y:S01]  /*7990*/  LOP3.LUT R33, R21, 0xffff0000, RZ, 0xc0, !PT ;  /* 0xffff000015217812 */ /* 0x000fe200078ec0ff */
[----:B------:R-:W-:Y:S01]  /*79a0*/  @!P1 FADD.FTZ R28, -R28, -RZ ;  /* 0x800000ff1c1c9221 */ /* 0x000fe20000010100 */
[----:B------:R-:W-:Y:S01]  /*79b0*/  SHF.L.U32 R25, R251, 0x10, RZ ;  /* 0x00000010fb197819 */ /* 0x000fe200000006ff */
[C---:B--2---:R-:W-:Y:S01]  /*79c0*/  IMAD.U32 R38, R60.reuse, 0x10000, RZ ;  /* 0x000100003c267824 */ /* 0x044fe200078e00ff */
        /* <DEDUP_REMOVED lines=35> */
.L_x_923:
[----:B------:R-:W-:Y:S05]  /*7c00*/  BSYNC B0 ;  /* 0x0000000000007941 */ /* 0x000fea0003800000 */
.L_x_922:
[----:B-----5:R3:W-:Y:S02]  /*7c10*/  ST.E.128 [R142.64+0x80], R48 ;  /* 0x000080308e007985 */ /* 0x0207e4000c101d06 */
.L_x_917:
[----:B------:R-:W-:Y:S05]  /*7c20*/  BSYNC B2 ;  /* 0x0000000000027941 */ /* 0x000fea0003800000 */
.L_x_916:
[C---:B------:R-:W-:Y:S01]  /*7c30*/  ISETP.GE.AND P0, PT, R84.reuse, R245, PT ;  /* 0x000000f55400720c */ /* 0x040fe20003f06270 */
[----:B------:R-:W-:Y:S03]  /*7c40*/  BSSY B2, `(.L_x_924) ;  /* 0x00000c4000027945 */ /* 0x000fe60003800000 */
[----:B------:R-:W-:Y:S11]  /*7c50*/  ISETP.GE.AND P0, PT, R84, R235, !P0 ;  /* 0x000000eb5400720c */ /* 0x000ff60004706270 */
[----:B------:R-:W-:Y:S02]  /*7c60*/  @!UPT UIADD3 URZ, URZ, URZ, URZ ;  /* 0x0000003f3f3ff290 */ /* 0x000fe4000fffe03f */
[----:B------:R-:W-:-:S05]  /*7c70*/  @!P0 BRA `(.L_x_925) ;  /* 0x00000c0000008947 */ /* 0x000fca0003800000 */
[----:B-----5:R-:W-:Y:S01]  /*7c80*/  ISETP.GE.AND P0, PT, R18, R135, PT ;  /* 0x000000871200720c */ /* 0x020fe20003f06270 */
[----:B------:R-:W-:Y:S01]  /*7c90*/  @!UPT UIADD3 URZ, URZ, URZ, URZ ;  /* 0x0000003f3f3ff290 */ /* 0x000fe2000fffe03f */
[----:B------:R-:W-:Y:S11]  /*7ca0*/  BSSY B1, `(.L_x_926) ;  /* 0x000005e000017945 */ /* 0x000ff60003800000 */
[----:B------:R-:W-:-:S05]  /*7cb0*/  @P0 BRA `(.L_x_927) ;  /* 0x000005c000000947 */ /* 0x000fca0003800000 */
[C---:B------:R-:W-:Y:S01]  /*7cc0*/  LEA R250, P0, R105.reuse, R136, 0x1 ;  /* 0x0000008869fa7211 */ /* 0x040fe200078008ff */
[----:B------:R-:W-:Y:S03]  /*7cd0*/  BSSY B0, `(.L_x_928) ;  /* 0x0000057000007945 */ /* 0x000fe60003800000 */
[----:B------:R-:W-:Y:S02]  /*7ce0*/  LEA.HI.X R251, R105, R137, R102, 0x1, P0 ;  /* 0x0000008969fb7211 */ /* 0x000fe400000f0c66 */
[----:B------:R-:W-:Y:S03]  /*7cf0*/  ISETP.GE.AND P0, PT, R18, R17, PT ;  /* 0x000000111200720c */ /* 0x000fe60003f06270 */
[----:B--23--:R2:W5:Y:S10]  /*7d00*/  LD.E.128 R48, [R250.64] ;  /* 0x00000006fa307980 */ /* 0x00c574000c101d00 */
[----:B------:R-:W-:-:S05]  /*7d10*/  @P0 BRA `(.L_x_929) ;  /* 0x0000052000000947 */ /* 0x000fca0003800000 */
[----:B------:R-:W-:Y:S01]  /*7d20*/  LEA.HI R247, R17, R17, RZ, 0x1 ;  /* 0x0000001111f77211 */ /* 0x000fe200078f08ff */
[----:B------:R-:W-:Y:S01]  /*7d30*/  IMAD.MOV.U32 R52, RZ, RZ, RZ ;  /* 0x000000ffff347224 */ /* 0x000fe200078e00ff */
[C---:B-----5:R-:W-:Y:S01]  /*7d40*/  LOP3.LUT R39, R48.reuse, 0xffff0000, RZ, 0xc0, !PT ;  /* 0xffff000030277812 */ /* 0x060fe200078ec0ff */
[----:B------:R-:W-:Y:S01]  /*7d50*/  IMAD.U32 R37, R48, 0x10000, RZ ;  /* 0x0001000030257824 */ /* 0x000fe200078e00ff */
[----:B------:R-:W-:Y:S01]  /*7d60*/  SHF.R.S32.HI R247, RZ, 0x1, R247 ;  /* 0x00000001fff77819 */ /* 0x000fe200000114f7 */
[C---:B------:R-:W-:Y:S01]  /*7d70*/  IMAD.U32 R40, R49.reuse, 0x10000, RZ ;  /* 0x0001000031287824 */ /* 0x040fe200078e00ff */
[----:B------:R-:W-:Y:S01]  /*7d80*/  LOP3.LUT R43, R49, 0xffff0000, RZ, 0xc0, !PT ;  /* 0xffff0000312b7812 */ /* 0x000fe200078ec0ff */
[C---:B------:R-:W-:Y:S01]  /*7d90*/  IMAD.U32 R48, R51.reuse, 0x10000, RZ ;  /* 0x0001000033307824 */ /* 0x040fe200078e00ff */
[----:B------:R-:W-:Y:S01]  /*7da0*/  ISETP.GE.AND P1, PT, R18, R247, PT ;  /* 0x000000f71200720c */ /* 0x000fe20003f26270 */
[--C-:B------:R-:W-:Y:S01]  /*7db0*/  IMAD.MOV.U32 R222, RZ, RZ, R247.reuse ;  /* 0x000000ffffde7224 */ /* 0x100fe200078e00f7 */
[C---:B------:R-:W-:Y:S02]  /*7dc0*/  SHF.L.U32 R44, R50.reuse, 0x10, RZ ;  /* 0x00000010322c7819 */ /* 0x040fe400000006ff */
[----:B------:R-:W-:Y:S02]  /*7dd0*/  LOP3.LUT R47, R50, 0xffff0000, RZ, 0xc0, !PT ;  /* 0xffff0000322f7812 */ /* 0x000fe400078ec0ff */
[----:B------:R-:W-:Y:S07]  /*7de0*/  LOP3.LUT R51, R51, 0xffff0000, RZ, 0xc0, !PT ;  /* 0xffff000033337812 */ /* 0x000fee00078ec0ff */
[----:B------:R-:W-:Y:S01]  /*7df0*/  @P1 IADD3 R222, -R247, RZ, RZ ;  /* 0x000000fff7de1210 */ /* 0x000fe20007ffe1ff */
[----:B------:R-:W-:Y:S03]  /*7e00*/  @P1 IMAD.MOV R52, RZ, RZ, -R247 ;  /* 0x000000ffff341224 */ /* 0x000fe600078e0af7 */
[C---:B------:R-:W-:Y:S02]  /*7e10*/  LEA R20, P0, R222.reuse, R250, 0x1 ;  /* 0x000000fade147211 */ /* 0x040fe400078008ff */
[----:B------:R-:W-:Y:S02]  /*7e20*/  IADD3 R249, P2, R181, R52, RZ ;  /* 0x00000034b5f97210 */ /* 0x000fe40007f5e0ff */
[----:B------:R-:W-:Y:S02]  /*7e30*/  LEA.HI.X.SX32 R21, R222, R251, 0x1, P0 ;  /* 0x000000fbde157211 */ /* 0x000fe400000f0eff */
[C---:B--2---:R-:W-:Y:S02]  /*7e40*/  LEA R250, P0, R249.reuse, R138, 0x1 ;  /* 0x0000008af9fa7211 */ /* 0x044fe400078008ff */
[----:B------:R-:W-:Y:S02]  /*7e50*/  LEA.HI.X.SX32 R52, R52, R161, 0x1, P2 ;  /* 0x000000a134347211 */ /* 0x000fe400010f0eff */
[----:B------:R-:W2:Y:S02]  /*7e60*/  LD.E.128 R20, [R20.64] ;  /* 0x0000000614147980 */ /* 0x000ea4000c101d00 */
[----:B------:R-:W-:Y:S01]  /*7e70*/  LEA.HI.X R251, R249, R139, R52, 0x1, P0 ;  /* 0x0000008bf9fb7211 */ /* 0x000fe200000f0c34 */
[----:B------:R-:W-:Y:S01]  /*7e80*/  IMAD.MOV.U32 R52, RZ, RZ, RZ ;  /* 0x000000ffff347224 */ /* 0x000fe200078e00ff */
[----:B------:R-:W-:Y:S04]  /*7e90*/  @P1 IADD3 R52, -R247, RZ, RZ ;  /* 0x000000fff7341210 */ /* 0x000fe80007ffe1ff */
[----:B------:R-:W-:Y:S01]  /*7ea0*/  IADD3 R247, P0, R181, R52, RZ ;  /* 0x00000034b5f77210 */ /* 0x000fe20007f1e0ff */
[----:B------:R-:W3:Y:S03]  /*7eb0*/  LD.E.128 R248, [R250.64] ;  /* 0x00000006faf87980 */ /* 0x000ee6000c101d00 */
[----:B------:R-:W-:Y:S02]  /*7ec0*/  LEA.HI.X.SX32 R52, R52, R161, 0x1, P0 ;  /* 0x000000a134347211 */ /* 0x000fe400000f0eff */
[C---:B------:R-:W-:Y:S04]  /*7ed0*/  LEA R58, P0, R247.reuse, R140, 0x1 ;  /* 0x0000008cf73a7211 */ /* 0x040fe800078008ff */
[----:B------:R-:W-:Y:S05]  /*7ee0*/  LEA.HI.X R59, R247, R141, R52, 0x1, P0 ;  /* 0x0000008df73b7211 */ /* 0x000fea00000f0c34 */
[----:B------:R-:W4:Y:S01]  /*7ef0*/  LD.E.128 R60, [R58.64] ;  /* 0x000000063a3c7980 */ /* 0x000f22000c101d00 */
[C---:B--2---:R-:W-:Y:S01]  /*7f00*/  IMAD.U32 R31, R20.reuse, 0x10000, RZ ;  /* 0x00010000141f7824 */ /* 0x044fe200078e00ff */
[----:B------:R-:W-:Y:S01]  /*7f10*/  LOP3.LUT R29, R20, 0xffff0000, RZ, 0xc0, !PT ;  /* 0xffff0000141d7812 */ /* 0x000fe200078ec0ff */
[C---:B------:R-:W-:Y:S01]  /*7f20*/  IMAD.U32 R25, R22.reuse, 0x10000, RZ ;  /* 0x0001000016197824 */ /* 0x040fe200078e00ff */
[----:B------:R-:W-:Y:S01]  /*7f30*/  SHF.L.U32 R26, R21, 0x10, RZ ;  /* 0x00000010151a7819 */ /* 0x000fe200000006ff */
[----:B------:R-:W-:Y:S01]  /*7f40*/  IMAD.U32 R20, R23, 0x10000, RZ ;  /* 0x0001000017147824 */ /* 0x000fe200078e00ff */
[----:B------:R-:W-:Y:S02]  /*7f50*/  LOP3.LUT R28, R21, 0xffff0000, RZ, 0xc0, !PT ;  /* 0xffff0000151c7812 */ /* 0x000fe400078ec0ff */
[----:B------:R-:W-:Y:S01]  /*7f60*/  LOP3.LUT R24, R22, 0xffff0000, RZ, 0xc0, !PT ;  /* 0xffff000016187812 */ /* 0x000fe200078ec0ff */
[----:B---3--:R-:W-:Y:S01]  /*7f70*/  IMAD.U32 R35, R249, 0x10000, RZ ;  /* 0x00010000f9237824 */ /* 0x008fe200078e00ff */
[----:B------:R-:W-:Y:S01]  /*7f80*/  SHF.L.U32 R34, R248, 0x10, RZ ;  /* 0x00000010f8227819 */ /* 0x000fe200000006ff */
[----:B------:R-:W-:Y:S01]  /*7f90*/  IMAD.U32 R30, R250, 0x10000, RZ ;  /* 0x00010000fa1e7824 */ /* 0x000fe200078e00ff */
[----:B------:R-:W-:Y:S01]  /*7fa0*/  LOP3.LUT R32, R248, 0xffff0000, RZ, 0xc0, !PT ;  /* 0xffff0000f8207812 */ /* 0x000fe200078ec0ff */
[----:B------:R-:W-:Y:S01]  /*7fb0*/  @!P1 FADD.FTZ R35, -R35, -RZ ;  /* 0x800000ff23239221 */ /* 0x000fe20000010100 */
[----:B------:R-:W-:Y:S01]  /*7fc0*/  LOP3.LUT R33, R249, 0xffff0000, RZ, 0xc0, !PT ;  /* 0xffff0000f9217812 */ /* 0x000fe200078ec0ff */
[----:B------:R-:W-:Y:S01]  /*7fd0*/  @!P1 FADD.FTZ R34, -R34, -RZ ;  /* 0x800000ff22229221 */ /* 0x000fe20000010100 */
[----:B------:R-:W-:Y:S01]  /*7fe0*/  LOP3.LUT R27, R250, 0xffff0000, RZ, 0xc0, !PT ;  /* 0xffff0000fa1b7812 */ /* 0x000fe200078ec0ff */
[----:B------:R-:W-:Y:S01]  /*7ff0*/  @!P1 FADD.FTZ R32, -R32, -RZ ;  /* 0x800000ff20209221 */ /* 0x000fe20000010100 */
[----:B------:R-:W-:Y:S01]  /*8000*/  LOP3.LUT R22, R23, 0xffff0000, RZ, 0xc0, !PT ;  /* 0xffff000017167812 */ /* 0x000fe200078ec0ff */
[----:B------:R-:W-:Y:S01]  /*8010*/  FMUL.FTZ R0, R31, R34 ;  /* 0x000000221f007220 */ /* 0x000fe20000410000 */
[----:B------:R-:W-:Y:S01]  /*8020*/  SHF.L.U32 R23, R251, 0x10, RZ ;  /* 0x00000010fb177819 */ /* 0x000fe200000006ff */
[----:B------:R-:W-:Y:S01]  /*8030*/  @!P1 FADD.FTZ R33, -R33, -RZ ;  /* 0x800000ff21219221 */ /* 0x000fe20000010100 */
[----:B------:R-:W-:Y:S01]  /*8040*/  LOP3.LUT R21, R251, 0xffff0000, RZ, 0xc0, !PT ;  /* 0xffff0000fb157812 */ /* 0x000fe200078ec0ff */
[C---:B----4-:R-:W-:Y:S01]  /*8050*/  IMAD.U32 R36, R60.reuse, 0x10000, RZ ;  /* 0x000100003c247824 */ /* 0x050fe200078e00ff */
[----:B------:R-:W-:Y:S01]  /*8060*/  LOP3.LUT R38, R60, 0xffff0000, RZ, 0xc0, !PT ;  /* 0xffff00003c267812 */ /* 0x000fe200078ec0ff */
[----:B------:R-:W-:Y:S01]  /*8070*/  FMUL.FTZ R2, R29, R32 ;  /* 0x000000201d027220 */ /* 0x000fe20000410000 */
[C---:B------:R-:W-:Y:S01]  /*8080*/  SHF.L.U32 R41, R61.reuse, 0x10, RZ ;  /* 0x000000103d297819 */ /* 0x040fe200000006ff */
[----:B------:R-:W-:Y:S01]  /*8090*/  FMUL.FTZ R3, R26, R35 ;  /* 0x000000231a037220 */ /* 0x000fe20000410000 */
[----:B------:R-:W-:Y:S01]  /*80a0*/  LOP3.LUT R42, R61, 0xffff0000, RZ, 0xc0, !PT ;  /* 0xffff00003d2a7812 */ /* 0x000fe200078ec0ff */
[----:B------:R-:W-:Y:S01]  /*80b0*/  @!P1 FADD.FTZ R30, -R30, -RZ ;  /* 0x800000ff1e1e9221 */ /* 0x000fe20000010100 */
[----:B------:R-:W-:Y:S01]  /*80c0*/  LOP3.LUT R46, R62, 0xffff0000, RZ, 0xc0, !PT ;  /* 0xffff00003e2e7812 */ /* 0x000fe200078ec0ff */
[----:B------:R-:W-:Y:S01]  /*80d0*/  FFMA.FTZ R0, R37, R36, R0 ;  /* 0x0000002425007223 */ /* 0x000fe20000010000 */
[C---:B------:R-:W-:Y:S01]  /*80e0*/  SHF.L.U32 R49, R63.reuse, 0x10, RZ ;  /* 0x000000103f317819 */ /* 0x040fe200000006ff */
[----:B------:R-:W-:Y:S01]  /*80f0*/  FMUL.FTZ R4, R28, R33 ;  /* 0x000000211c047220 */ /* 0x000fe20000410000 */
[----:B------:R-:W-:Y:S01]  /*8100*/  LOP3.LUT R50, R63, 0xffff0000, RZ, 0xc0, !PT ;  /* 0xffff00003f327812 */ /* 0x000fe200078ec0ff */
[----:B------:R-:W-:Y:S02]  /*8110*/  @!P1 FADD.FTZ R27, -R27, -RZ ;  /* 0x800000ff1b1b9221 */ /* 0x000fe40000010100 */
[----:B------:R-:W-:Y:S02]  /*8120*/  FFMA.FTZ R2, R39, R38, R2 ;  /* 0x0000002627027223 */ /* 0x000fe40000010002 */
[----:B------:R-:W-:Y:S02]  /*8130*/  @!P1 FADD.FTZ R23, -R23, -RZ ;  /* 0x800000ff17179221 */ /* 0x000fe40000010100 */
        /* <DEDUP_REMOVED lines=9> */
[----:B------:R-:W-:Y:S02]  /*81d0*/  FFMA.FTZ R6, R47, R46, R6 ;  /* 0x0000002e2f067223 */ /* 0x000fe40000010006 */
[----:B------:R-:W-:Y:S01]  /*81e0*/  FFMA.FTZ R7, R48, R49, R7 ;  /* 0x0000003130077223 */ /* 0x000fe20000010007 */
[----:B------:R-:W-:Y:S01]  /*81f0*/  F2FP.BF16.PACK_AB R48, R2, R0 ;  /* 0x000000000230723e */ /* 0x000fe200000010ff */
[----:B------:R-:W-:Y:S01]  /*8200*/  FFMA.FTZ R8, R51, R50, R8 ;  /* 0x0000003233087223 */ /* 0x000fe20000010008 */
[----:B------:R-:W-:Y:S02]  /*8210*/  F2FP.BF16.PACK_AB R49, R4, R3 ;  /* 0x000000030431723e */ /* 0x000fe400000010ff */
[----:B------:R-:W-:Y:S02]  /*8220*/  F2FP.BF16.PACK_AB R50, R6, R5 ;  /* 0x000000050632723e */ /* 0x000fe400000010ff */
[----:B------:R-:W-:Y:S02]  /*8230*/  F2FP.BF16.PACK_AB R51, R8, R7 ;  /* 0x000000070833723e */ /* 0x000fe400000010ff */
.L_x_929:
[----:B------:R-:W-:Y:S05]  /*8240*/  BSYNC B0 ;  /* 0x0000000000007941 */ /* 0x000fea0003800000 */
.L_x_928:
[C---:B------:R-:W-:Y:S04]  /*8250*/  LEA R2, P0, R225.reuse, R142, 0x1 ;  /* 0x0000008ee1027211 */ /* 0x040fe800078008ff */
[----:B------:R-:W-:Y:S05]  /*8260*/  LEA.HI.X R3, R225, R143, R226, 0x1, P0 ;  /* 0x0000008fe1037211 */ /* 0x000fea00000f0ce2 */
[----:B-----5:R3:W-:Y:S04]  /*8270*/  ST.E.128 [R2.64], R48 ;  /* 0x0000003002007985 */ /* 0x0207e8000c101d06 */
.L_x_927:
[----:B------:R-:W-:Y:S05]  /*8280*/  BSYNC B1 ;  /* 0x0000000000017941 */ /* 0x000fea0003800000 */
.L_x_926:
[----:B------:R-:W-:Y:S11]  /*8290*/  ISETP.GE.AND P0, PT, R9, R135, PT ;  /* 0x000000870900720c */ /* 0x000ff60003f06270 */
[----:B------:R-:W-:Y:S02]  /*82a0*/  @!UPT UIADD3 URZ, URZ, URZ, URZ ;  /* 0x0000003f3f3ff290 */ /* 0x000fe4000fffe03f */
        /* <DEDUP_REMOVED lines=14> */
[----:B------:R-:W-:Y:S01]  /*8390*/  IMAD.U32 R48, R51, 0x10000, RZ ;  /* 0x0001000033307824 */ /* 0x000fe200078e00ff */
[----:B------:R-:W-:Y:S01]  /*83a0*/  ISETP.GE.AND P1, PT, R9, R52, PT ;  /* 0x000000340900720c */ /* 0x000fe20003f26270 */
[--C-:B------:R-:W-:Y:S01]  /*83b0*/  IMAD.MOV.U32 R244, RZ, RZ, R52.reuse ;  /* 0x000000fffff47224 */ /* 0x100fe200078e0034 */
[C---:B------:R-:W-:Y:S02]  /*83c0*/  SHF.L.U32 R44, R50.reuse, 0x10, RZ ;  /* 0x00000010322c7819 */ /* 0x040fe400000006ff */
[----:B------:R-:W-:Y:S02]  /*83d0*/  LOP3.LUT R47, R50, 0xffff0000, RZ, 0xc0, !PT ;  /* 0xffff0000322f7812 */ /* 0x000fe400078ec0ff */
[----:B------:R-:W-:Y:S07]  /*83e0*/  LOP3.LUT R51, R51, 0xffff0000, RZ, 0xc0, !PT ;  /* 0xffff000033337812 */ /* 0x000fee00078ec0ff */
[----:B------:R-:W-:Y:S01]  /*83f0*/  @P1 IADD3 R244, -R52, RZ, RZ ;  /* 0x000000ff34f41210 */ /* 0x000fe20007ffe1ff */
[----:B------:R-:W-:Y:S03]  /*8400*/  @P1 IMAD.MOV R222, RZ, RZ, -R52 ;  /* 0x000000ffffde1224 */ /* 0x000fe600078e0a34 */
[----:B------:R-:W-:Y:S02]  /*8410*/  LEA R20, P0, R244, R248, 0x1 ;  /* 0x000000f8f4147211 */ /* 0x000fe400078008ff */
        /* <DEDUP_REMOVED lines=66> */
.L_x_931:
[----:B------:R-:W-:Y:S05]  /*8840*/  BSYNC B0 ;  /* 0x0000000000007941 */ /* 0x000fea0003800000 */
.L_x_930:
[C---:B------:R-:W-:Y:S04]  /*8850*/  LEA R2, P0, R98.reuse, R142, 0x1 ;  /* 0x0000008e62027211 */ /* 0x040fe800078008ff */
[----:B------:R-:W-:Y:S05]  /*8860*/  LEA.HI.X R3, R98, R143, R99, 0x1, P0 ;  /* 0x0000008f62037211 */ /* 0x000fea00000f0c63 */
[----:B-----5:R3:W-:Y:S04]  /*8870*/  ST.E.128 [R2.64], R48 ;  /* 0x0000003002007985 */ /* 0x0207e8000c101d06 */
.L_x_925:
[----:B------:R-:W-:Y:S05]  /*8880*/  BSYNC B2 ;  /* 0x0000000000027941 */ /* 0x000fea0003800000 */
.L_x_924:
        /* <DEDUP_REMOVED lines=9> */
[C---:B--2---:R-:W-:Y:S01]  /*8920*/  LEA R250, P0, R113.reuse, R136, 0x1 ;  /* 0x0000008871fa7211 */ /* 0x044fe200078008ff */
[----:B------:R-:W-:Y:S03]  /*8930*/  BSSY B0, `(.L_x_936) ;  /* 0x0000057000007945 */ /* 0x000fe60003800000 */
[----:B------:R-:W-:Y:S02]  /*8940*/  LEA.HI.X R251, R113, R137, R110, 0x1, P0 ;  /* 0x0000008971fb7211 */ /* 0x000fe400000f0c6e */
[----:B------:R-:W-:Y:S03]  /*8950*/  ISETP.GE.AND P0, PT, R18, R17, PT ;  /* 0x000000111200720c */ /* 0x000fe60003f06270 */
[----:B---3--:R2:W5:Y:S10]  /*8960*/  LD.E.128 R48, [R250.64] ;  /* 0x00000006fa307980 */ /* 0x008574000c101d00 */
        /* <DEDUP_REMOVED lines=83> */
.L_x_937:
[----:B------:R-:W-:Y:S05]  /*8ea0*/  BSYNC B0 ;  /* 0x0000000000007941 */ /* 0x000fea0003800000 */
.L_x_936:
[C---:B------:R-:W-:Y:S04]  /*8eb0*/  LEA R2, P0, R100.reuse, R142, 0x1 ;  /* 0x0000008e64027211 */ /* 0x040fe800078008ff */
[----:B------:R-:W-:Y:S05]  /*8ec0*/  LEA.HI.X R3, R100, R143, R101, 0x1, P0 ;  /* 0x0000008f64037211 */ /* 0x000fea00000f0c65 */
[----:B-----5:R3:W-:Y:S04]  /*8ed0*/  ST.E.128 [R2.64], R48 ;  /* 0x0000003002007985 */ /* 0x0207e8000c101d06 */
.L_x_935:
[----:B------:R-:W-:Y:S05]  /*8ee0*/  BSYNC B1 ;  /* 0x0000000000017941 */ /* 0x000fea0003800000 */
.L_x_934:
[----:B------:R-:W-:Y:S11]  /*8ef0*/  ISETP.GE.AND P0, PT, R9, R135, PT ;  /* 0x000000870900720c */ /* 0x000ff60003f06270 */
[----:B------:R-:W-:Y:S02]  /*8f00*/  @!UPT UIADD3 URZ, URZ, URZ, URZ ;  /* 0x0000003f3f3ff290 */ /* 0x000fe4000fffe03f */
        /* <DEDUP_REMOVED lines=89> */
.L_x_939:
[----:B------:R-:W-:Y:S05]  /*94a0*/  BSYNC B0 ;  /* 0x0000000000007941 */ /* 0x000fea0003800000 */
.L_x_938:
[C---:B------:R-:W-:Y:S04]  /*94b0*/  LEA R2, P0, R240.reuse, R142, 0x1 ;  /* 0x0000008ef0027211 */ /* 0x040fe800078008ff */
[----:B------:R-:W-:Y:S05]  /*94c0*/  LEA.HI.X R3, R240, R143, R241, 0x1, P0 ;  /* 0x0000008ff0037211 */ /* 0x000fea00000f0cf1 */
[----:B-----5:R3:W-:Y:S04]  /*94d0*/  ST.E.128 [R2.64], R48 ;  /* 0x0000003002007985 */ /* 0x0207e8000c101d06 */
.L_x_933:
[----:B------:R-:W-:Y:S05]  /*94e0*/  BSYNC B2 ;  /* 0x0000000000027941 */ /* 0x000fea0003800000 */
.L_x_932:
        /* <DEDUP_REMOVED lines=9> */
[----:B--2---:R-:W-:Y:S01]  /*9580*/  IMAD.WIDE.U32 R250, R242, 0x60, R136 ;  /* 0x00000060f2fa7825 */ /* 0x004fe200078e0088 */
[----:B------:R-:W-:Y:S01]  /*9590*/  ISETP.GE.AND P0, PT, R18, R17, PT ;  /* 0x000000111200720c */ /* 0x000fe20003f06270 */
[----:B------:R-:W-:Y:S02]  /*95a0*/  BSSY B0, `(.L_x_944) ;  /* 0x0000057000007945 */ /* 0x000fe40003800000 */
[----:B------:R-:W-:Y:S05]  /*95b0*/  IMAD R0, R243, 0x60, RZ ;  /* 0x00000060f3007824 */ /* 0x000fea00078e02ff */
[----:B------:R-:W-:Y:S05]  /*95c0*/  IADD3 R251, R251, R0, RZ ;  /* 0x00000000fbfb7210 */ /* 0x000fea0007ffe0ff */
[----:B---3--:R2:W5:Y:S01]  /*95d0*/  LD.E.128 R48, [R250.64] ;  /* 0x00000006fa307980 */ /* 0x008562000c101d00 */
        /* <DEDUP_REMOVED lines=83> */
.L_x_945:
[----:B------:R-:W-:Y:S05]  /*9b10*/  BSYNC B0 ;  /* 0x0000000000007941 */ /* 0x000fea0003800000 */
.L_x_944:
[----:B------:R-:W-:Y:S02]  /*9b20*/  IMAD R0, R65, 0x60, RZ ;  /* 0x0000006041007824 */ /* 0x000fe400078e02ff */
[----:B------:R-:W-:Y:S05]  /*9b30*/  IMAD.WIDE.U32 R2, R64, 0x60, R142 ;  /* 0x0000006040027825 */ /* 0x000fea00078e008e */
[----:B------:R-:W-:Y:S05]  /*9b40*/  IADD3 R3, R3, R0, RZ ;  /* 0x0000000003037210 */ /* 0x000fea0007ffe0ff */
[----:B-----5:R3:W-:Y:S02]  /*9b50*/  ST.E.128 [R2.64], R48 ;  /* 0x0000003002007985 */ /* 0x0207e4000c101d06 */
.L_x_943:
[----:B------:R-:W-:Y:S05]  /*9b60*/  BSYNC B1 ;  /* 0x0000000000017941 */ /* 0x000fea0003800000 */
.L_x_942:
        /* <DEDUP_REMOVED lines=91> */
.L_x_947:
[----:B------:R-:W-:Y:S05]  /*a120*/  BSYNC B0 ;  /* 0x0000000000007941 */ /* 0x000fea0003800000 */
.L_x_946:
[C---:B------:R-:W-:Y:S04]  /*a130*/  LEA R2, P0, R238.reuse, R142, 0x1 ;  /* 0x0000008eee027211 */ /* 0x040fe800078008ff */
[----:B------:R-:W-:Y:S05]  /*a140*/  LEA.HI.X R3, R238, R143, R239, 0x1, P0 ;  /* 0x0000008fee037211 */ /* 0x000fea00000f0cef */
[----:B-----5:R3:W-:Y:S04]  /*a150*/  ST.E.128 [R2.64], R48 ;  /* 0x0000003002007985 */ /* 0x0207e8000c101d06 */
.L_x_941:
[----:B------:R-:W-:Y:S05]  /*a160*/  BSYNC B2 ;  /* 0x0000000000027941 */ /* 0x000fea0003800000 */
.L_x_940:
        /* <DEDUP_REMOVED lines=97> */
.L_x_953:
[----:B------:R-:W-:Y:S05]  /*a780*/  BSYNC B0 ;  /* 0x0000000000007941 */ /* 0x000fea0003800000 */
.L_x_952:
[C---:B------:R-:W-:Y:S04]  /*a790*/  LEA R2, P0, R96.reuse, R142, 0x1 ;  /* 0x0000008e60027211 */ /* 0x040fe800078008ff */
[----:B------:R-:W-:Y:S05]  /*a7a0*/  LEA.HI.X R3, R96, R143, R97, 0x1, P0 ;  /* 0x0000008f60037211 */ /* 0x000fea00000f0c61 */
[----:B-----5:R3:W-:Y:S04]  /*a7b0*/  ST.E.128 [R2.64], R48 ;  /* 0x0000003002007985 */ /* 0x0207e8000c101d06 */
.L_x_951:
[----:B------:R-:W-:Y:S05]  /*a7c0*/  BSYNC B1 ;  /* 0x0000000000017941 */ /* 0x000fea0003800000 */
.L_x_950:
        /* <DEDUP_REMOVED lines=91> */
.L_x_955:
[----:B------:R-:W-:Y:S05]  /*ad80*/  BSYNC B0 ;  /* 0x0000000000007941 */ /* 0x000fea0003800000 */
.L_x_954:
[C---:B------:R-:W-:Y:S04]  /*ad90*/  LEA R2, P0, R220.reuse, R142, 0x1 ;  /* 0x0000008edc027211 */ /* 0x040fe800078008ff */
[----:B------:R-:W-:Y:S05]  /*ada0*/  LEA.HI.X R3, R220, R143, R221, 0x1, P0 ;  /* 0x0000008fdc037211 */ /* 0x000fea00000f0cdd */
[----:B-----5:R3:W-:Y:S04]  /*adb0*/  ST.E.128 [R2.64], R48 ;  /* 0x0000003002007985 */ /* 0x0207e8000c101d06 */
.L_x_949:
[----:B------:R-:W-:Y:S05]  /*adc0*/  BSYNC B2 ;  /* 0x0000000000027941 */ /* 0x000fea0003800000 */
.L_x_948:
        /* <DEDUP_REMOVED lines=98> */
.L_x_961:
[----:B------:R-:W-:Y:S05]  /*b3f0*/  BSYNC B0 ;  /* 0x0000000000007941 */ /* 0x000fea0003800000 */
.L_x_960:
[----:B------:R-:W-:Y:S02]  /*b400*/  IMAD R0, R65, 0xa0, RZ ;  /* 0x000000a041007824 */ /* 0x000fe400078e02ff */
[----:B------:R-:W-:Y:S05]  /*b410*/  IMAD.WIDE.U32 R2, R64, 0xa0, R142 ;  /* 0x000000a040027825 */ /* 0x000fea00078e008e */
[----:B------:R-:W-:Y:S05]  /*b420*/  IADD3 R3, R3, R0, RZ ;  /* 0x0000000003037210 */ /* 0x000fea0007ffe0ff */
[----:B-----5:R3:W-:Y:S02]  /*b430*/  ST.E.128 [R2.64], R48 ;  /* 0x0000003002007985 */ /* 0x0207e4000c101d06 */
.L_x_959:
[----:B------:R-:W-:Y:S05]  /*b440*/  BSYNC B1 ;  /* 0x0000000000017941 */ /* 0x000fea0003800000 */
.L_x_958:
        /* <DEDUP_REMOVED lines=91> */
.L_x_963:
[----:B------:R-:W-:Y:S05]  /*ba00*/  BSYNC B0 ;  /* 0x0000000000007941 */ /* 0x000fea0003800000 */
.L_x_962:
[C---:B------:R-:W-:Y:S04]  /*ba10*/  LEA R2, P0, R210.reuse, R142, 0x1 ;  /* 0x0000008ed2027211 */ /* 0x040fe800078008ff */
[----:B------:R-:W-:Y:S05]  /*ba20*/  LEA.HI.X R3, R210, R143, R95, 0x1, P0 ;  /* 0x0000008fd2037211 */ /* 0x000fea00000f0c5f */
[----:B-----5:R3:W-:Y:S04]  /*ba30*/  ST.E.128 [R2.64], R48 ;  /* 0x0000003002007985 */ /* 0x0207e8000c101d06 */
.L_x_957:
[----:B------:R-:W-:Y:S05]  /*ba40*/  BSYNC B2 ;  /* 0x0000000000027941 */ /* 0x000fea0003800000 */
.L_x_956:
        /* <DEDUP_REMOVED lines=98> */
.L_x_969:
[----:B------:R-:W-:Y:S05]  /*c070*/  BSYNC B0 ;  /* 0x0000000000007941 */ /* 0x000fea0003800000 */
.L_x_968:
[----:B------:R-:W-:Y:S02]  /*c080*/  IMAD R0, R65, 0xc0, RZ ;  /* 0x000000c041007824 */ /* 0x000fe400078e02ff */
[----:B------:R-:W-:Y:S05]  /*c090*/  IMAD.WIDE.U32 R2, R64, 0xc0, R142 ;  /* 0x000000c040027825 */ /* 0x000fea00078e008e */
[----:B------:R-:W-:Y:S05]  /*c0a0*/  IADD3 R3, R3, R0, RZ ;  /* 0x0000000003037210 */ /* 0x000fea0007ffe0ff */
[----:B-----5:R3:W-:Y:S02]  /*c0b0*/  ST.E.128 [R2.64], R48 ;  /* 0x0000003002007985 */ /* 0x0207e4000c101d06 */
.L_x_967:
[----:B------:R-:W-:Y:S05]  /*c0c0*/  BSYNC B1 ;  /* 0x0000000000017941 */ /* 0x000fea0003800000 */
.L_x_966:
        /* <DEDUP_REMOVED lines=91> */
.L_x_971:
[----:B------:R-:W-:Y:S05]  /*c680*/  BSYNC B0 ;  /* 0x0000000000007941 */ /* 0x000fea0003800000 */
.L_x_970:
[C---:B------:R-:W-:Y:S04]  /*c690*/  LEA R2, P0, R208.reuse, R142, 0x1 ;  /* 0x0000008ed0027211 */ /* 0x040fe800078008ff */
[----:B------:R-:W-:Y:S05]  /*c6a0*/  LEA.HI.X R3, R208, R143, R94, 0x1, P0 ;  /* 0x0000008fd0037211 */ /* 0x000fea00000f0c5e */
[----:B-----5:R3:W-:Y:S04]  /*c6b0*/  ST.E.128 [R2.64], R48 ;  /* 0x0000003002007985 */ /* 0x0207e8000c101d06 */
.L_x_965:
[----:B------:R-:W-:Y:S05]  /*c6c0*/  BSYNC B2 ;  /* 0x0000000000027941 */ /* 0x000fea0003800000 */
.L_x_964:
        /* <DEDUP_REMOVED lines=9> */
[----:B------:R-:W-:Y:S01]  /*c760*/  IMAD.WIDE.U32 R6, R242, 0xe0, R136 ;  /* 0x000000e0f2067825 */ /* 0x000fe200078e0088 */
[----:B------:R-:W-:Y:S01]  /*c770*/  ISETP.GE.AND P0, PT, R18, R17, PT ;  /* 0x000000111200720c */ /* 0x000fe20003f06270 */
[----:B------:R-:W-:Y:S02]  /*c780*/  BSSY B0, `(.L_x_976) ;  /* 0x0000057000007945 */ /* 0x000fe40003800000 */
[----:B------:R-:W-:Y:S05]  /*c790*/  IMAD R0, R243, 0xe0, RZ ;  /* 0x000000e0f3007824 */ /* 0x000fea00078e02ff */
[----:B------:R-:W-:Y:S05]  /*c7a0*/  IADD3 R7, R7, R0, RZ ;  /* 0x0000000007077210 */ /* 0x000fea0007ffe0ff */
[----:B------:R4:W5:Y:S01]  /*c7b0*/  LD.E.128 R36, [R6.64] ;  /* 0x0000000606247980 */ /* 0x000962000c101d00 */
[----:B------:R-:W-:-:S05]  /*c7c0*/  @P0 BRA `(.L_x_977) ;  /* 0x0000052000000947 */ /* 0x000fca0003800000 */
[----:B---3--:R-:W-:Y:S01]  /*c7d0*/  LEA.HI R3, R17, R17, RZ, 0x1 ;  /* 0x0000001111037211 */ /* 0x008fe200078f08ff */
        /* <DEDUP_REMOVED lines=17> */
[C---:B------:R-:W-:Y:S02]  /*c8f0*/  LEA R44, P0, R5.reuse, R138, 0x1 ;  /* 0x0000008a052c7211 */ /* 0x040fe400078008ff */
[----:B------:R-:W-:Y:S02]  /*c900*/  LEA.HI.X.SX32 R0, R0, R150, 0x1, P2 ;  /* 0x0000009600007211 */ /* 0x000fe400010f0eff */
[----:B------:R-:W3:Y:S02]  /*c910*/  LD.E.128 R20, [R20.64] ;  /* 0x0000000614147980 */ /* 0x000ee4000c101d00 */
[----:B------:R-:W-:Y:S01]  /*c920*/  LEA.HI.X R45, R5, R139, R0, 0x1, P0 ;  /* 0x0000008b052d7211 */ /* 0x000fe200000f0c00 */
[----:B------:R-:W-:Y:S01]  /*c930*/  IMAD.MOV.U32 R0, RZ, RZ, RZ ;  /* 0x000000ffff007224 */ /* 0x000fe200078e00ff */
[----:B------:R-:W-:Y:S04]  /*c940*/  @P1 IADD3 R0, -R3, RZ, RZ ;  /* 0x000000ff03001210 */ /* 0x000fe80007ffe1ff */
[----:B------:R-:W-:Y:S01]  /*c950*/  IADD3 R3, P0, R165, R0, RZ ;  /* 0x00000000a5037210 */ /* 0x000fe20007f1e0ff */
[----:B--2---:R-:W2:Y:S03]  /*c960*/  LD.E.128 R44, [R44.64] ;  /* 0x000000062c2c7980 */ /* 0x004ea6000c101d00 */
[----:B------:R-:W-:Y:S02]  /*c970*/  LEA.HI.X.SX32 R0, R0, R150, 0x1, P0 ;  /* 0x0000009600007211 */ /* 0x000fe400000f0eff */
[C---:B------:R-:W-:Y:S04]  /*c980*/  LEA R40, P0, R3.reuse, R140, 0x1 ;  /* 0x0000008c03287211 */ /* 0x040fe800078008ff */
[----:B------:R-:W-:Y:S06]  /*c990*/  LEA.HI.X R41, R3, R141, R0, 0x1, P0 ;  /* 0x0000008d03297211 */ /* 0x000fec00000f0c00 */
[----:B----4-:R-:W4:Y:S01]  /*c9a0*/  LD.E.128 R40, [R40.64] ;  /* 0x0000000628287980 */ /* 0x010f22000c101d00 */
[----:B---3--:R-:W-:Y:S01]  /*c9b0*/  IMAD.U32 R0, R20, 0x10000, RZ ;  /* 0x0001000014007824 */ /* 0x008fe200078e00ff */
[C---:B------:R-:W-:Y:S01]  /*c9c0*/  SHF.L.U32 R3, R21.reuse, 0x10, RZ ;  /* 0x0000001015037819 */ /* 0x040fe200000006ff */
[----:B------:R-:W-:Y:S01]  /*c9d0*/  IMAD.U32 R5, R22, 0x10000, RZ ;  /* 0x0001000016057824 */ /* 0x000fe200078e00ff */
[----:B------:R-:W-:Y:S01]  /*c9e0*/  LOP3.LUT R4, R21, 0xffff0000, RZ, 0xc0, !PT ;  /* 0xffff000015047812 */ /* 0x000fe200078ec0ff */
[----:B------:R-:W-:Y:S01]  /*c9f0*/  IMAD.U32 R7, R23, 0x10000, RZ ;  /* 0x0001000017077824 */ /* 0x000fe200078e00ff */
[----:B------:R-:W-:Y:S02]  /*ca00*/  LOP3.LUT R2, R20, 0xffff0000, RZ, 0xc0, !PT ;  /* 0xffff000014027812 */ /* 0x000fe400078ec0ff */
[----:B------:R-:W-:Y:S01]  /*ca10*/  LOP3.LUT R6, R22, 0xffff0000, RZ, 0xc0, !PT ;  /* 0xffff000016067812 */ /* 0x000fe200078ec0ff */
[C---:B--2---:R-:W-:Y:S01]  /*ca20*/  IMAD.U32 R24, R45.reuse, 0x10000, RZ ;  /* 0x000100002d187824 */ /* 0x044fe200078e00ff */
        /* <DEDUP_REMOVED lines=8> */
[----:B------:R-:W-:Y:S01]  /*cab0*/  SHF.L.U32 R20, R47, 0x10, RZ ;  /* 0x000000102f147819 */ /* 0x000fe200000006ff */
[----:B------:R-:W-:Y:S01]  /*cac0*/  @!P1 FADD.FTZ R27, -R27, -RZ ;  /* 0x800000ff1b1b9221 */ /* 0x000fe20000010100 */
[----:B------:R-:W-:Y:S01]  /*cad0*/  LOP3.LUT R8, R47, 0xffff0000, RZ, 0xc0, !PT ;  /* 0xffff00002f087812 */ /* 0x000fe200078ec0ff */
[----:B------:R-:W-:Y:S01]  /*cae0*/  FMUL.FTZ R0, R0, R29 ;  /* 0x0000001d00007220 */ /* 0x000fe20000410000 */
[----:B------:R-:W-:Y:S01]  /*caf0*/  LOP3.LUT R23, R23, 0xffff0000, RZ, 0xc0, !PT ;  /* 0xffff000017177812 */ /* 0x000fe200078ec0ff */
[----:B------:R-:W-:Y:S01]  /*cb00*/  FMUL.FTZ R3, R3, R24 ;  /* 0x0000001803037220 */ /* 0x000fe20000410000 */
[C---:B----4-:R-:W-:Y:S01]  /*cb10*/  LOP3.LUT R28, R41.reuse, 0xffff0000, RZ, 0xc0, !PT ;  /* 0xffff0000291c7812 */ /* 0x050fe200078ec0ff */
[----:B------:R-:W-:Y:S01]  /*cb20*/  IMAD.U32 R24, R40, 0x10000, RZ ;  /* 0x0001000028187824 */ /* 0x000fe200078e00ff */
[----:B------:R-:W-:Y:S01]  /*cb30*/  LOP3.LUT R32, R42, 0xffff0000, RZ, 0xc0, !PT ;  /* 0xffff00002a207812 */ /* 0x000fe200078ec0ff */
[----:B------:R-:W-:Y:S01]  /*cb40*/  FMUL.FTZ R4, R4, R25 ;  /* 0x0000001904047220 */ /* 0x000fe20000410000 */
[----:B------:R-:W-:Y:S01]  /*cb50*/  LOP3.LUT R25, R40, 0xffff0000, RZ, 0xc0, !PT ;  /* 0xffff000028197812 */ /* 0x000fe200078ec0ff */
[----:B------:R-:W-:Y:S01]  /*cb60*/  FMUL.FTZ R2, R2, R27 ;  /* 0x0000001b02027220 */ /* 0x000fe20000410000 */
[----:B------:R-:W-:Y:S01]  /*cb70*/  SHF.L.U32 R27, R41, 0x10, RZ ;  /* 0x00000010291b7819 */ /* 0x000fe200000006ff */
[----:B------:R-:W-:Y:S01]  /*cb80*/  @!P1 FADD.FTZ R22, -R22, -RZ ;  /* 0x800000ff16169221 */ /* 0x000fe20000010100 */
[----:B------:R-:W-:Y:S01]  /*cb90*/  SHF.L.U32 R36, R43, 0x10, RZ ;  /* 0x000000102b247819 */ /* 0x000fe200000006ff */
[----:B------:R-:W-:Y:S01]  /*cba0*/  FFMA.FTZ R0, R31, R24, R0 ;  /* 0x000000181f007223 */ /* 0x000fe20000010000 */
        /* <DEDUP_REMOVED lines=20> */
.L_x_977:
[----:B------:R-:W-:Y:S05]  /*ccf0*/  BSYNC B0 ;  /* 0x0000000000007941 */ /* 0x000fea0003800000 */
.L_x_976:
[----:B------:R-:W-:Y:S02]  /*cd00*/  IMAD R0, R65, 0xe0, RZ ;  /* 0x000000e041007824 */ /* 0x000fe400078e02ff */
[----:B---3--:R-:W-:Y:S05]  /*cd10*/  IMAD.WIDE.U32 R2, R64, 0xe0, R142 ;  /* 0x000000e040027825 */ /* 0x008fea00078e008e */
[----:B------:R-:W-:Y:S05]  /*cd20*/  IADD3 R3, R3, R0, RZ ;  /* 0x0000000003037210 */ /* 0x000fea0007ffe0ff */
[----:B-----5:R3:W-:Y:S02]  /*cd30*/  ST.E.128 [R2.64], R36 ;  /* 0x0000002402007985 */ /* 0x0207e4000c101d06 */
.L_x_975:
[----:B------:R-:W-:Y:S05]  /*cd40*/  BSYNC B1 ;  /* 0x0000000000017941 */ /* 0x000fea0003800000 */
.L_x_974:
[----:B------:R-:W-:Y:S11]  /*cd50*/  ISETP.GE.AND P0, PT, R9, R135, PT ;  /* 0x000000870900720c */ /* 0x000ff60003f06270 */
[----:B------:R-:W-:Y:S02]  /*cd60*/  @!UPT UIADD3 URZ, URZ, URZ, URZ ;  /* 0x0000003f3f3ff290 */ /* 0x000fe4000fffe03f */
[----:B------:R-:W-:-:S05]  /*cd70*/  @P0 BRA `(.L_x_973) ;  /* 0x000005c000000947 */ /* 0x000fca0003800000 */
[C---:B---3--:R-:W-:Y:S01]  /*cd80*/  LEA R2, P0, R123.reuse, R136, 0x1 ;  /* 0x000000887b027211 */ /* 0x048fe200078008ff */
[----:B------:R-:W-:Y:S03]  /*cd90*/  BSSY B0, `(.L_x_978) ;  /* 0x0000057000007945 */ /* 0x000fe60003800000 */
[----:B------:R-:W-:Y:S02]  /*cda0*/  LEA.HI.X R3, R123, R137, R120, 0x1, P0 ;  /* 0x000000897b037211 */ /* 0x000fe400000f0c78 */
[----:B------:R-:W-:Y:S03]  /*cdb0*/  ISETP.GE.AND P0, PT, R9, R17, PT ;  /* 0x000000110900720c */ /* 0x000fe60003f06270 */
[----:B------:R3:W5:Y:S10]  /*cdc0*/  LD.E.128 R20, [R2.64] ;  /* 0x0000000602147980 */ /* 0x000774000c101d00 */
[----:B------:R-:W-:-:S05]  /*cdd0*/  @P0 BRA `(.L_x_979) ;  /* 0x0000052000000947 */ /* 0x000fca0003800000 */
[----:B------:R-:W-:Y:S01]  /*cde0*/  LEA.HI R0, R17, R17, RZ, 0x1 ;  /* 0x0000001111007211 */ /* 0x000fe200078f08ff */
[----:B------:R-:W-:Y:S01]  /*cdf0*/  IMAD.MOV.U32 R5, RZ, RZ, RZ ;  /* 0x000000ffff057224 */ /* 0x000fe200078e00ff */
[----:B-----5:R-:W-:Y:S01]  /*ce00*/  LOP3.LUT R31, R20, 0xffff0000, RZ, 0xc0, !PT ;  /* 0xffff0000141f7812 */ /* 0x020fe200078ec0ff */
[----:B------:R-:W-:Y:S01]  /*ce10*/  IMAD.MOV.U32 R29, RZ, RZ, RZ ;  /* 0x000000ffff1d7224 */ /* 0x000fe200078e00ff */
        /* <DEDUP_REMOVED lines=9> */
[C---:B------:R-:W-:Y:S01]  /*ceb0*/  @P1 IADD3 R4, -R0.reuse, RZ, RZ ;  /* 0x000000ff00041210 */ /* 0x040fe20007ffe1ff */
[----:B------:R-:W-:Y:S01]  /*cec0*/  @P1 IMAD.MOV R5, RZ, RZ, -R0 ;  /* 0x000000ffff051224 */ /* 0x000fe200078e0a00 */
[----:B------:R-:W-:Y:S02]  /*ced0*/  @P1 IADD3 R29, -R0, RZ, RZ ;  /* 0x000000ff001d1210 */ /* 0x000fe40007ffe1ff */
[----:B---3--:R-:W-:Y:S02]  /*cee0*/  LEA R2, P0, R4, R2, 0x1 ;  /* 0x0000000204027211 */ /* 0x008fe400078008ff */
[----:B------:R-:W-:Y:S02]  /*cef0*/  IADD3 R25, P2, R162, R5, RZ ;  /* 0x00000005a2197210 */ /* 0x000fe40007f5e0ff */
[----:B------:R-:W-:Y:S02]  /*cf00*/  LEA.HI.X.SX32 R3, R4, R3, 0x1, P0 ;  /* 0x0000000304037211 */ /* 0x000fe400000f0eff */
[----:B------:R-:W-:Y:S02]  /*cf10*/  LEA.HI.X.SX32 R8, R5, R146, 0x1, P2 ;  /* 0x0000009205087211 */ /* 0x000fe400010f0eff */
[C---:B------:R-:W-:Y:S01]  /*cf20*/  LEA R44, P0, R25.reuse, R138, 0x1 ;  /* 0x0000008a192c7211 */ /* 0x040fe200078008ff */
[----:B----4-:R-:W3:Y:S03]  /*cf30*/  LD.E.128 R4, [R2.64] ;  /* 0x0000000602047980 */ /* 0x010ee6000c101d00 */
[----:B------:R-:W-:Y:S02]  /*cf40*/  LEA.HI.X R45, R25, R139, R8, 0x1, P0 ;  /* 0x0000008b192d7211 */ /* 0x000fe400000f0c08 */
[----:B------:R-:W-:Y:S04]  /*cf50*/  IADD3 R27, P0, R162, R29, RZ ;  /* 0x0000001da21b7210 */ /* 0x000fe80007f1e0ff */
[----:B------:R-:W4:Y:S01]  /*cf60*/  LD.E.128 R44, [R44.64] ;  /* 0x000000062c2c7980 */ /* 0x000f22000c101d00 */
[----:B------:R-:W-:Y:S01]  /*cf70*/  LEA.HI.X.SX32 R0, R29, R146, 0x1, P0 ;  /* 0x000000921d007211 */ /* 0x000fe200000f0eff */
[----:B------:R-:W-:Y:S01]  /*cf80*/  IMAD.U32 R29, R20, 0x10000, RZ ;  /* 0x00010000141d7824 */ /* 0x000fe200078e00ff */
[C---:B------:R-:W-:Y:S04]  /*cf90*/  LEA R24, P0, R27.reuse, R140, 0x1 ;  /* 0x0000008c1b187211 */ /* 0x040fe800078008ff */
[----:B------:R-:W-:Y:S05]  /*cfa0*/  LEA.HI.X R25, R27, R141, R0, 0x1, P0 ;  /* 0x0000008d1b197211 */ /* 0x000fea00000f0c00 */
[----:B--2---:R1:W2:Y:S01]  /*cfb0*/  LD.E.128 R40, [R24.64] ;  /* 0x0000000618287980 */ /* 0x0042a2000c101d00 */
[C---:B---3--:R-:W-:Y:S01]  /*cfc0*/  IMAD.U32 R8, R7.reuse, 0x10000, RZ ;  /* 0x0001000007087824 */ /* 0x048fe200078e00ff */
[----:B------:R-:W-:Y:S01]  /*cfd0*/  LOP3.LUT R20, R7, 0xffff0000, RZ, 0xc0, !PT ;  /* 0xffff000007147812 */ /* 0x000fe200078ec0ff */
[C---:B------:R-:W-:Y:S01]  /*cfe0*/  IMAD.U32 R0, R4.reuse, 0x10000, RZ ;  /* 0x0001000004007824 */ /* 0x040fe200078e00ff */
[----:B------:R-:W-:Y:S02]  /*cff0*/  LOP3.LUT R2, R4, 0xffff0000, RZ, 0xc0, !PT ;  /* 0xffff000004027812 */ /* 0x000fe400078ec0ff */
[C---:B------:R-:W-:Y:S02]  /*d000*/  SHF.L.U32 R3, R5.reuse, 0x10, RZ ;  /* 0x0000001005037819 */ /* 0x040fe400000006ff */
[----:B------:R-:W-:Y:S01]  /*d010*/  LOP3.LUT R4, R5, 0xffff0000, RZ, 0xc0, !PT ;  /* 0xffff000005047812 */ /* 0x000fe200078ec0ff */
[----:B------:R-:W-:Y:S01]  /*d020*/  IMAD.U32 R5, R6, 0x10000, RZ ;  /* 0x0001000006057824 */ /* 0x000fe200078e00ff */
[----:B----4-:R-:W-:Y:S01]  /*d030*/  SHF.L.U32 R27, R44, 0x10, RZ ;  /* 0x000000102c1b7819 */ /* 0x010fe200000006ff */
[C---:B------:R-:W-:Y:S01]  /*d040*/  IMAD.U32 R22, R46.reuse, 0x10000, RZ ;  /* 0x000100002e167824 */ /* 0x040fe200078e00ff */
[----:B------:R-:W-:Y:S01]  /*d050*/  SHF.L.U32 R7, R47, 0x10, RZ ;  /* 0x000000102f077819 */ /* 0x000fe200000006ff */
[----:B-1----:R-:W-:Y:S01]  /*d060*/  IMAD.U32 R24, R45, 0x10000, RZ ;  /* 0x000100002d187824 */ /* 0x002fe200078e00ff */
[----:B------:R-:W-:Y:S01]  /*d070*/  LOP3.LUT R17, R47, 0xffff0000, RZ, 0xc0, !PT ;  /* 0xffff00002f117812 */ /* 0x000fe200078ec0ff */
[----:B------:R-:W-:Y:S01]  /*d080*/  @!P1 FADD.FTZ R27, -R27, -RZ ;  /* 0x800000ff1b1b9221 */ /* 0x000fe20000010100 */
        /* <DEDUP_REMOVED lines=8> */
[C---:B--2---:R-:W-:Y:S01]  /*d110*/  LOP3.LUT R32, R43.reuse, 0xffff0000, RZ, 0xc0, !PT ;  /* 0xffff00002b207812 */ /* 0x044fe200078ec0ff */
[----:B------:R-:W-:Y:S02]  /*d120*/  @!P1 FADD.FTZ R22, -R22, -RZ ;  /* 0x800000ff16169221 */ /* 0x000fe40000010100 */
[----:B------:R-:W-:Y:S02]  /*d130*/  @!P1 FADD.FTZ R24, -R24, -RZ ;  /* 0x800000ff18189221 */ /* 0x000fe40000010100 */
[----:B------:R-:W-:Y:S01]  /*d140*/  FMUL.FTZ R0, R0, R27 ;  /* 0x0000001b00007220 */ /* 0x000fe20000410000 */
[----:B------:R-:W-:Y:S01]  /*d150*/  SHF.L.U32 R27, R43, 0x10, RZ ;  /* 0x000000102b1b7819 */ /* 0x000fe200000006ff */
[----:B------:R-:W-:Y:S02]  /*d160*/  FMUL.FTZ R7, R8, R7 ;  /* 0x0000000708077220 */ /* 0x000fe40000410000 */
[----:B------:R-:W-:Y:S02]  /*d170*/  FMUL.FTZ R8, R20, R17 ;  /* 0x0000001114087220 */ /* 0x000fe40000410000 */
[----:B------:R-:W-:Y:S02]  /*d180*/  IMAD.U32 R20, R40, 0x10000, RZ ;  /* 0x0001000028147824 */ /* 0x000fe400078e00ff */
[----:B------:R-:W-:Y:S02]  /*d190*/  @!P1 FADD.FTZ R23, -R23, -RZ ;  /* 0x800000ff17179221 */ /* 0x000fe40000010100 */
[----:B------:R-:W-:Y:S01]  /*d1a0*/  FMUL.FTZ R6, R6, R21 ;  /* 0x0000001506067220 */ /* 0x000fe20000410000 */
[----:B------:R-:W-:Y:S01]  /*d1b0*/  LOP3.LUT R21, R40, 0xffff0000, RZ, 0xc0, !PT ;  /* 0xffff000028157812 */ /* 0x000fe200078ec0ff */
[----:B------:R-:W-:Y:S01]  /*d1c0*/  FMUL.FTZ R2, R2, R25 ;  /* 0x0000001902027220 */ /* 0x000fe20000410000 */
[----:B------:R-:W-:Y:S01]  /*d1d0*/  LOP3.LUT R25, R42, 0xffff0000, RZ, 0xc0, !PT ;  /* 0xffff00002a197812 */ /* 0x000fe200078ec0ff */
[----:B------:R-:W-:Y:S01]  /*d1e0*/  FMUL.FTZ R5, R5, R22 ;  /* 0x0000001605057220 */ /* 0x000fe20000410000 */
[----:B------:R-:W-:Y:S01]  /*d1f0*/  SHF.L.U32 R22, R41, 0x10, RZ ;  /* 0x0000001029167819 */ /* 0x000fe200000006ff */
[----:B------:R-:W-:Y:S02]  /*d200*/  FMUL.FTZ R3, R3, R24 ;  /* 0x0000001803037220 */ /* 0x000fe40000410000 */
[----:B------:R-:W-:Y:S02]  /*d210*/  FFMA.FTZ R0, R29, R20, R0 ;  /* 0x000000141d007223 */ /* 0x000fe40000010000 */
[----:B------:R-:W-:Y:S01]  /*d220*/  FMUL.FTZ R4, R4, R23 ;  /* 0x0000001704047220 */ /* 0x000fe20000410000 */
[----:B------:R-:W-:Y:S01]  /*d230*/  LOP3.LUT R23, R41, 0xffff0000, RZ, 0xc0, !PT ;  /* 0xffff000029177812 */ /* 0x000fe200078ec0ff */
[----:B------:R-:W-:Y:S02]  /*d240*/  FFMA.FTZ R2, R31, R21, R2 ;  /* 0x000000151f027223 */ /* 0x000fe40000010002 */
[----:B------:R-:W-:Y:S02]  /*d250*/  IMAD.U32 R24, R42, 0x10000, RZ ;  /* 0x000100002a187824 */ /* 0x000fe400078e00ff */
[----:B------:R-:W-:Y:S01]  /*d260*/  FFMA.FTZ R3, R26, R22, R3 ;  /* 0x000000161a037223 */ /* 0x000fe20000010003 */
[----:B------:R-:W-:Y:S01]  /*d270*/  F2FP.BF16.PACK_AB R20, R2, R0 ;  /* 0x000000000214723e */ /* 0x000fe200000010ff */
[----:B------:R-:W-:Y:S02]  /*d280*/  FFMA.FTZ R4, R33, R23, R4 ;  /* 0x0000001721047223 */ /* 0x000fe40000010004 */
[----:B------:R-:W-:Y:S02]  /*d290*/  FFMA.FTZ R5, R28, R24, R5 ;  /* 0x000000181c057223 */ /* 0x000fe40000010005 */
[----:B------:R-:W-:Y:S01]  /*d2a0*/  FFMA.FTZ R6, R35, R25, R6 ;  /* 0x0000001923067223 */ /* 0x000fe20000010006 */
[----:B------:R-:W-:Y:S01]  /*d2b0*/  F2FP.BF16.PACK_AB R21, R4, R3 ;  /* 0x000000030415723e */ /* 0x000fe200000010ff */
[----:B------:R-:W-:Y:S02]  /*d2c0*/  FFMA.FTZ R7, R30, R27, R7 ;  /* 0x0000001b1e077223 */ /* 0x000fe40000010007 */
[----:B------:R-:W-:Y:S01]  /*d2d0*/  FFMA.FTZ R8, R37, R32, R8 ;  /* 0x0000002025087223 */ /* 0x000fe20000010008 */
[----:B------:R-:W-:Y:S04]  /*d2e0*/  F2FP.BF16.PACK_AB R22, R6, R5 ;  /* 0x000000050616723e */ /* 0x000fe800000010ff */
[----:B------:R-:W-:Y:S02]  /*d2f0*/  F2FP.BF16.PACK_AB R23, R8, R7 ;  /* 0x000000070817723e */ /* 0x000fe400000010ff */
.L_x_979:
[----:B------:R-:W-:Y:S05]  /*d300*/  BSYNC B0 ;  /* 0x0000000000007941 */ /* 0x000fea0003800000 */
.L_x_978:
[C---:B---3--:R-:W-:Y:S04]  /*d310*/  LEA R2, P0, R206.reuse, R142, 0x1 ;  /* 0x0000008ece027211 */ /* 0x048fe800078008ff */
[----:B------:R-:W-:Y:S05]  /*d320*/  LEA.HI.X R3, R206, R143, R93, 0x1, P0 ;  /* 0x0000008fce037211 */ /* 0x000fea00000f0c5d */
[----:B-----5:R3:W-:Y:S04]  /*d330*/  ST.E.128 [R2.64], R20 ;  /* 0x0000001402007985 */ /* 0x0207e8000c101d06 */
.L_x_973:
[----:B------:R-:W-:Y:S05]  /*d340*/  BSYNC B2 ;  /* 0x0000000000027941 */ /* 0x000fea0003800000 */
.L_x_972:
[----:B---3--:R-:W3:Y:S02]  /*d350*/  LD.E R3, [R10.64+0xd0] ;  /* 0x0000d0060a037980 */ /* 0x008ee4000c101900 */
[----:B---3--:R-:W-:Y:S05]  /*d360*/  IMAD.U32 R3, R3, -0x40, RZ ;  /* 0xffffffc003037824 */ /* 0x008fea00078e00ff */
[C---:B------:R-:W-:Y:S02]  /*d370*/  LEA R140, P1, R3.reuse, R140, 0x1 ;  /* 0x0000008c038c7211 */ /* 0x040fe400078208ff */
[C---:B------:R-:W-:Y:S02]  /*d380*/  LEA R138, P0, R3.reuse, R138, 0x1 ;  /* 0x0000008a038a7211 */ /* 0x040fe400078008ff */
[C---:B------:R-:W-:Y:S02]  /*d390*/  LEA.HI.X.SX32 R141, R3.reuse, R141, 0x1, P1 ;  /* 0x0000008d038d7211 */ /* 0x040fe400008f0eff */
[----:B------:R-:W-:Y:S01]  /*d3a0*/  LEA.HI.X.SX32 R139, R3, R139, 0x1, P0 ;  /* 0x0000008b038b7211 */ /* 0x000fe200000f0eff */
[----:B------:R-:W-:-:S05]  /*d3b0*/  BRA `(.L_x_915) ;  /* 0x000009b000007947 */ /* 0x000fca0003800000 */
.L_x_881:
[----:B------:R-:W-:Y:S01]  /*d3c0*/  BSSY B0, `(.L_x_980) ;  /* 0x0000008000007945 */ /* 0x000fe20003800000 */
[----:B------:R-:W-:-:S05]  /*d3d0*/  @!P2 BRA `(.L_x_981) ;  /* 0x000000600000a947 */ /* 0x000fca0003800000 */
[----:B------:R-:W-:Y:S02]  /*d3e0*/  ISETP.NE.AND P1, PT, R180, RZ, PT ;  /* 0x000000ffb400720c */ /* 0x000fe40003f25270 */
[----:B------:R-:W-:Y:S11]  /*d3f0*/  ISETP.NE.AND P0, PT, R179, RZ, PT ;  /* 0x000000ffb300720c */ /* 0x000ff60003f05270 */
[----:B------:R-:W2:Y:S04]  /*d400*/  @P1 LD.E.128 R20, [R136.64] ;  /* 0x0000000688141980 */ /* 0x000ea8000c101d00 */
[----:B--2---:R1:W-:Y:S04]  /*d410*/  @P1 ST.E.128 [R142.64], R20 ;  /* 0x000000148e001985 */ /* 0x0043e8000c101d06 */
[----:B------:R-:W2:Y:S04]  /*d420*/  @P0 LD.E.128 R4, [R136.64+0x80] ;  /* 0x0000800688040980 */ /* 0x000ea8000c101d00 */
[----:B--2---:R1:W-:Y:S02]  /*d430*/  @P0 ST.E.128 [R142.64+0x80], R4 ;  /* 0x000080048e000985 */ /* 0x0043e4000c101d06 */
.L_x_981:
[----:B------:R-:W-:Y:S05]  /*d440*/  BSYNC B0 ;  /* 0x0000000000007941 */ /* 0x000fea0003800000 */
.L_x_980:
[C---:B------:R-:W-:Y:S01]  /*d450*/  ISETP.GE.AND P0, PT, R84.reuse, R245, PT ;  /* 0x000000f55400720c */ /* 0x040fe20003f06270 */
[----:B------:R-:W-:Y:S03]  /*d460*/  BSSY B0, `(.L_x_982) ;  /* 0x0000012000007945 */ /* 0x000fe60003800000 */
[----:B------:R-:W-:Y:S11]  /*d470*/  ISETP.GE.AND P0, PT, R84, R235, !P0 ;  /* 0x000000eb5400720c */ /* 0x000ff60004706270 */
[----:B------:R-:W-:Y:S02]  /*d480*/  @!UPT UIADD3 URZ, URZ, URZ, URZ ;  /* 0x0000003f3f3ff290 */ /* 0x000fe4000fffe03f */
[----:B------:R-:W-:-:S05]  /*d490*/  @!P0 BRA `(.L_x_983) ;  /* 0x000000e000008947 */ /* 0x000fca0003800000 */
[----:B------:R-:W-:Y:S02]  /*d4a0*/  ISETP.NE.AND P3, PT, R180, RZ, PT ;  /* 0x000000ffb400720c */ /* 0x000fe40003f65270 */
[----:B------:R-:W-:Y:S11]  /*d4b0*/  ISETP.NE.AND P1, PT, R179, RZ, PT ;  /* 0x000000ffb300720c */ /* 0x000ff60003f25270 */
[----:B------:R-:W-:Y:S02]  /*d4c0*/  @P3 LEA R28, P0, R105, R136, 0x1 ;  /* 0x00000088691c3211 */ /* 0x000fe400078008ff */
[----:B------:R-:W-:Y:S02]  /*d4d0*/  @P3 LEA R24, P2, R225, R142, 0x1 ;  /* 0x0000008ee1183211 */ /* 0x000fe400078408ff */
[----:B------:R-:W-:Y:S02]  /*d4e0*/  @P3 LEA.HI.X R29, R105, R137, R102, 0x1, P0 ;  /* 0x00000089691d3211 */ /* 0x000fe400000f0c66 */
[C---:B------:R-:W-:Y:S02]  /*d4f0*/  @P1 LEA R2, P0, R104.reuse, R136, 0x1 ;  /* 0x0000008868021211 */ /* 0x040fe400078008ff */
[----:B------:R-:W-:Y:S01]  /*d500*/  @P3 LEA.HI.X R25, R225, R143, R226, 0x1, P2 ;  /* 0x0000008fe1193211 */ /* 0x000fe200010f0ce2 */
[----:B-1----:R-:W2:Y:S01]  /*d510*/  @P3 LD.E.128 R20, [R28.64] ;  /* 0x000000061c143980 */ /* 0x002ea2000c101d00 */
[----:B------:R-:W-:Y:S02]  /*d520*/  @P1 LEA.HI.X R3, R104, R137, R107, 0x1, P0 ;  /* 0x0000008968031211 */ /* 0x000fe400000f0c6b */
[C---:B------:R-:W-:Y:S04]  /*d530*/  @P1 LEA R26, P0, R98.reuse, R142, 0x1 ;  /* 0x0000008e621a1211 */ /* 0x040fe800078008ff */
[----:B------:R-:W-:Y:S01]  /*d540*/  @P1 LEA.HI.X R27, R98, R143, R99, 0x1, P0 ;  /* 0x0000008f621b1211 */ /* 0x000fe200000f0c63 */
[----:B--2---:R1:W-:Y:S04]  /*d550*/  @P3 ST.E.128 [R24.64], R20 ;  /* 0x0000001418003985 */ /* 0x0043e8000c101d06 */
[----:B------:R-:W2:Y:S04]  /*d560*/  @P1 LD.E.128 R4, [R2.64] ;  /* 0x0000000602041980 */ /* 0x000ea8000c101d00 */
[----:B--2---:R1:W-:Y:S02]  /*d570*/  @P1 ST.E.128 [R26.64], R4 ;  /* 0x000000041a001985 */ /* 0x0043e4000c101d06 */
.L_x_983:
[----:B------:R-:W-:Y:S05]  /*d580*/  BSYNC B0 ;  /* 0x0000000000007941 */ /* 0x000fea0003800000 */
.L_x_982:
[C---:B------:R-:W-:Y:S01]  /*d590*/  ISETP.GE.AND P0, PT, R83.reuse, R245, PT ;  /* 0x000000f55300720c */ /* 0x040fe20003f06270 */
[----:B------:R-:W-:Y:S03]  /*d5a0*/  BSSY B0, `(.L_x_984) ;  /* 0x0000012000007945 */ /* 0x000fe60003800000 */
[----:B------:R-:W-:Y:S11]  /*d5b0*/  ISETP.GE.AND P0, PT, R83, R235, !P0 ;  /* 0x000000eb5300720c */ /* 0x000ff60004706270 */
[----:B------:R-:W-:Y:S02]  /*d5c0*/  @!UPT UIADD3 URZ, URZ, URZ, URZ ;  /* 0x0000003f3f3ff290 */ /* 0x000fe4000fffe03f */
[----:B------:R-:W-:-:S05]  /*d5d0*/  @!P0 BRA `(.L_x_985) ;  /* 0x000000e000008947 */ /* 0x000fca0003800000 */
[----:B------:R-:W-:Y:S02]  /*d5e0*/  ISETP.NE.AND P3, PT, R180, RZ, PT ;  /* 0x000000ffb400720c */ /* 0x000fe40003f65270 */
[----:B------:R-:W-:Y:S11]  /*d5f0*/  ISETP.NE.AND P1, PT, R179, RZ, PT ;  /* 0x000000ffb300720c */ /* 0x000ff60003f25270 */
[C---:B------:R-:W-:Y:S02]  /*d600*/  @P3 LEA R28, P0, R113.reuse, R136, 0x1 ;  /* 0x00000088711c3211 */ /* 0x040fe400078008ff */
[C---:B-1----:R-:W-:Y:S02]  /*d610*/  @P3 LEA R24, P2, R100.reuse, R142, 0x1 ;  /* 0x0000008e64183211 */ /* 0x042fe400078408ff */
[----:B------:R-:W-:Y:S02]  /*d620*/  @P3 LEA.HI.X R29, R113, R137, R110, 0x1, P0 ;  /* 0x00000089711d3211 */ /* 0x000fe400000f0c6e */
[C---:B------:R-:W-:Y:S02]  /*d630*/  @P1 LEA R2, P0, R109.reuse, R136, 0x1 ;  /* 0x000000886d021211 */ /* 0x040fe400078008ff */
[----:B------:R-:W-:Y:S01]  /*d640*/  @P3 LEA.HI.X R25, R100, R143, R101, 0x1, P2 ;  /* 0x0000008f64193211 */ /* 0x000fe200010f0c65 */
[----:B------:R-:W2:Y:S01]  /*d650*/  @P3 LD.E.128 R20, [R28.64] ;  /* 0x000000061c143980 */ /* 0x000ea2000c101d00 */
[----:B------:R-:W-:Y:S02]  /*d660*/  @P1 LEA.HI.X R3, R109, R137, R106, 0x1, P0 ;  /* 0x000000896d031211 */ /* 0x000fe400000f0c6a */
[C---:B------:R-:W-:Y:S04]  /*d670*/  @P1 LEA R26, P0, R240.reuse, R142, 0x1 ;  /* 0x0000008ef01a1211 */ /* 0x040fe800078008ff */
[----:B------:R-:W-:Y:S01]  /*d680*/  @P1 LEA.HI.X R27, R240, R143, R241, 0x1, P0 ;  /* 0x0000008ff01b1211 */ /* 0x000fe200000f0cf1 */
[----:B--2---:R1:W-:Y:S04]  /*d690*/  @P3 ST.E.128 [R24.64], R20 ;  /* 0x0000001418003985 */ /* 0x0043e8000c101d06 */
[----:B------:R-:W2:Y:S04]  /*d6a0*/  @P1 LD.E.128 R4, [R2.64] ;  /* 0x0000000602041980 */ /* 0x000ea8000c101d00 */
[----:B--2---:R1:W-:Y:S02]  /*d6b0*/  @P1 ST.E.128 [R26.64], R4 ;  /* 0x000000041a001985 */ /* 0x0043e4000c101d06 */
.L_x_985:
[----:B------:R-:W-:Y:S05]  /*d6c0*/  BSYNC B0 ;  /* 0x0000000000007941 */ /* 0x000fea0003800000 */
.L_x_984:
[C---:B------:R-:W-:Y:S01]  /*d6d0*/  ISETP.GE.AND P0, PT, R82.reuse, R245, PT ;  /* 0x000000f55200720c */ /* 0x040fe20003f06270 */
[----:B------:R-:W-:Y:S03]  /*d6e0*/  BSSY B0, `(.L_x_986) ;  /* 0x0000014000007945 */ /* 0x000fe60003800000 */
[----:B------:R-:W-:Y:S11]  /*d6f0*/  ISETP.GE.AND P0, PT, R82, R235, !P0 ;  /* 0x000000eb5200720c */ /* 0x000ff60004706270 */
[----:B------:R-:W-:Y:S02]  /*d700*/  @!UPT UIADD3 URZ, URZ, URZ, URZ ;  /* 0x0000003f3f3ff290 */ /* 0x000fe4000fffe03f */
[----:B------:R-:W-:-:S05]  /*d710*/  @!P0 BRA `(.L_x_987) ;  /* 0x0000010000008947 */ /* 0x000fca0003800000 */
[----:B------:R-:W-:Y:S02]  /*d720*/  ISETP.NE.AND P2, PT, R180, RZ, PT ;  /* 0x000000ffb400720c */ /* 0x000fe40003f45270 */
[----:B------:R-:W-:Y:S11]  /*d730*/  ISETP.NE.AND P1, PT, R179, RZ, PT ;  /* 0x000000ffb300720c */ /* 0x000ff60003f25270 */
[----:B------:R-:W-:Y:S04]  /*d740*/  @P2 IMAD.WIDE.U32 R2, R242, 0x60, R136 ;  /* 0x00000060f2022825 */ /* 0x000fe800078e0088 */
[----:B------:R-:W-:Y:S02]  /*d750*/  @P2 IMAD R0, R243, 0x60, RZ ;  /* 0x00000060f3002824 */ /* 0x000fe400078e02ff */
[----:B-1----:R-:W-:Y:S04]  /*d760*/  @P2 IMAD.WIDE.U32 R24, R64, 0x60, R142 ;  /* 0x0000006040182825 */ /* 0x002fe800078e008e */
[----:B------:R-:W-:Y:S02]  /*d770*/  @P2 IMAD.IADD R3, R3, 0x1, R0 ;  /* 0x0000000103032824 */ /* 0x000fe400078e0200 */
[----:B------:R-:W-:Y:S03]  /*d780*/  @P2 IMAD R0, R65, 0x60, RZ ;  /* 0x0000006041002824 */ /* 0x000fe600078e02ff */
[----:B------:R1:W2:Y:S01]  /*d790*/  @P2 LD.E.128 R20, [R2.64] ;  /* 0x0000000602142980 */ /* 0x0002a2000c101d00 */
[----:B------:R-:W-:Y:S01]  /*d7a0*/  @P2 IMAD.IADD R25, R25, 0x1, R0 ;  /* 0x0000000119192824 */ /* 0x000fe200078e0200 */
[C---:B-1----:R-:W-:Y:S04]  /*d7b0*/  @P1 LEA R2, P0, R112.reuse, R136, 0x1 ;  /* 0x0000008870021211 */ /* 0x042fe800078008ff */
[----:B------:R-:W-:Y:S02]  /*d7c0*/  @P1 LEA.HI.X R3, R112, R137, R115, 0x1, P0 ;  /* 0x0000008970031211 */ /* 0x000fe400000f0c73 */
[C---:B------:R-:W-:Y:S04]  /*d7d0*/  @P1 LEA R26, P0, R238.reuse, R142, 0x1 ;  /* 0x0000008eee1a1211 */ /* 0x040fe800078008ff */
[----:B------:R-:W-:Y:S01]  /*d7e0*/  @P1 LEA.HI.X R27, R238, R143, R239, 0x1, P0 ;  /* 0x0000008fee1b1211 */ /* 0x000fe200000f0cef */
[----:B--2---:R1:W-:Y:S04]  /*d7f0*/  @P2 ST.E.128 [R24.64], R20 ;  /* 0x0000001418002985 */ /* 0x0043e8000c101d06 */
[----:B------:R-:W2:Y:S04]  /*d800*/  @P1 LD.E.128 R4, [R2.64] ;  /* 0x0000000602041980 */ /* 0x000ea8000c101d00 */
[----:B--2---:R1:W-:Y:S02]  /*d810*/  @P1 ST.E.128 [R26.64], R4 ;  /* 0x000000041a001985 */ /* 0x0043e4000c101d06 */
.L_x_987:
[----:B------:R-:W-:Y:S05]  /*d820*/  BSYNC B0 ;  /* 0x0000000000007941 */ /* 0x000fea0003800000 */
.L_x_986:
        /* <DEDUP_REMOVED lines=8> */
[----:B-1----:R-:W-:Y:S02]  /*d8b0*/  @P3 LEA R24, P2, R96, R142, 0x1 ;  /* 0x0000008e60183211 */ /* 0x002fe400078408ff */
[----:B------:R-:W-:Y:S02]  /*d8c0*/  @P3 LEA.HI.X R29, R111, R137, R108, 0x1, P0 ;  /* 0x000000896f1d3211 */ /* 0x000fe400000f0c6c */
[----:B------:R-:W-:Y:S02]  /*d8d0*/  @P1 LEA R2, P0, R114, R136, 0x1 ;  /* 0x0000008872021211 */ /* 0x000fe400078008ff */
        /* <DEDUP_REMOVED lines=8> */
.L_x_989:
[----:B------:R-:W-:Y:S05]  /*d960*/  BSYNC B0 ;  /* 0x0000000000007941 */ /* 0x000fea0003800000 */
.L_x_988:
        /* <DEDUP_REMOVED lines=21> */
.L_x_991:
[----:B------:R-:W-:Y:S05]  /*dac0*/  BSYNC B0 ;  /* 0x0000000000007941 */ /* 0x000fea0003800000 */
.L_x_990:
        /* <DEDUP_REMOVED lines=21> */
.L_x_993:
[----:B------:R-:W-:Y:S05]  /*dc20*/  BSYNC B0 ;  /* 0x0000000000007941 */ /* 0x000fea0003800000 */
.L_x_992:
[C---:B------:R-:W-:Y:S04]  /*dc30*/  ISETP.GE.AND P0, PT, R174.reuse, R245, PT ;  /* 0x000000f5ae00720c */ /* 0x040fe80003f06270 */
        /* <DEDUP_REMOVED lines=19> */
.L_x_915:
[----:B------:R-:W-:Y:S05]  /*dd70*/  BSYNC B3 ;  /* 0x0000000000037941 */ /* 0x000fea0003800000 */
.L_x_880:
[----:B------:R-:W-:Y:S01]  /*dd80*/  ISETP.NE.U32.AND P1, PT, R236, RZ, PT ;  /* 0x000000ffec00720c */ /* 0x000fe20003f25070 */
[----:B------:R-:W3:Y:S01]  /*dd90*/  LD.E R3, [R10.64+0x128] ;  /* 0x000128060a037980 */ /* 0x000ee2000c101900 */
[----:B------:R-:W-:Y:S02]  /*dda0*/  BSSY B0, `(.L_x_994) ;  /* 0x000005f000007945 */ /* 0x000fe40003800000 */
[----:B------:R-:W-:Y:S01]  /*ddb0*/  ISETP.NE.AND.EX P1, PT, R237, RZ, PT, P1 ;  /* 0x000000ffed00720c */ /* 0x000fe20003f25310 */
[----:B---3--:R-:W-:Y:S05]  /*ddc0*/  IMAD.U32 R3, R3, -0x80, RZ ;  /* 0xffffff8003037824 */ /* 0x008fea00078e00ff */
[C---:B-12---:R-:W-:Y:S04]  /*ddd0*/  LEA R136, P0, R3.reuse, R136, 0x1 ;  /* 0x0000008803887211 */ /* 0x046fe800078008ff */
[----:B------:R-:W-:Y:S03]  /*dde0*/  LEA.HI.X.SX32 R137, R3, R137, 0x1, P0 ;  /* 0x0000008903897211 */ /* 0x000fe600000f0eff */
[----:B------:R-:W-:-:S05]  /*ddf0*/  @!P1 BRA `(.L_x_995) ;  /* 0x0000051000009947 */ /* 0x000fca0003800000 */
[----:B------:R-:W-:Y:S04]  /*de00*/  IADD3 R0, R14, -0x1, RZ ;  /* 0xffffffff0e007810 */ /* 0x000fe80007ffe0ff */
[----:B------:R-:W-:Y:S11]  /*de10*/  ISETP.GT.AND P0, PT, R0, R103, PT ;  /* 0x000000670000720c */ /* 0x000ff60003f04270 */
[----:B------:R-:W-:Y:S02]  /*de20*/  @!UPT UIADD3 URZ, URZ, URZ, URZ ;  /* 0x0000003f3f3ff290 */ /* 0x000fe4000fffe03f */
[----:B------:R-:W-:-:S05]  /*de30*/  @!P0 BRA `(.L_x_996) ;  /* 0x0000055000008947 */ /* 0x000fca0003800000 */
[----:B------:R-:W-:Y:S01]  /*de40*/  IMAD.MOV.U32 R20, RZ, RZ, RZ ;  /* 0x000000ffff147224 */ /* 0x000fe200078e00ff */
[----:B------:R-:W2:Y:S01]  /*de50*/  LD.E R2, [R10.64+0x170] ;  /* 0x000170060a027980 */ /* 0x000ea2000c101900 */
[----:B------:R-:W-:Y:S03]  /*de60*/  IABS R8, R15 ;  /* 0x0000000f00087213 */ /* 0x000fe60000000000 */
[----:B------:R-:W3:Y:S06]  /*de70*/  LD.E.64 R24, [R10.64+0x40] ;  /* 0x000040060a187980 */ /* 0x000eec000c101b00 */
[----:B----4-:R-:W4:Y:S01]  /*de80*/  LD.E.64 R22, [R10.64+0x20] ;  /* 0x000020060a167980 */ /* 0x010f22000c101b00 */
[-C--:B--2---:R-:W-:Y:S02]  /*de90*/  IABS R3, R2.reuse ;  /* 0x0000000200037213 */ /* 0x084fe40000000000 */
[----:B------:R-:W-:Y:S02]  /*dea0*/  IABS R7, R2 ;  /* 0x0000000200077213 */ /* 0x000fe40000000000 */
[----:B------:R-:W1:Y:S03]  /*deb0*/  I2F.RP R17, R3 ;  /* 0x0000000300117306 */ /* 0x000e660000209400 */
[----:B------:R-:W-:Y:S07]  /*dec0*/  IMAD.MOV R7, RZ, RZ, -R7 ;  /* 0x000000ffff077224 */ /* 0x000fee00078e0a07 */
[----:B-1----:R-:W1:Y:S02]  /*ded0*/  MUFU.RCP R0, R17 ;  /* 0x0000001100007308 */ /* 0x002e640000001000 */
[----:B-1----:R-:W-:Y:S02]  /*dee0*/  IADD3 R4, R0, 0xffffffe, RZ ;  /* 0x0ffffffe00047810 */ /* 0x002fe40007ffe0ff */
[----:B------:R-:W-:Y:S06]  /*def0*/  IADD3 R0, R16, -0x100, RZ ;  /* 0xffffff0010007810 */ /* 0x000fec0007ffe0ff */
[----:B------:R-:W1:Y:S01]  /*df00*/  F2I.FTZ.U32.TRUNC.NTZ R21, R4 ;  /* 0x0000000400157305 */ /* 0x000e62000021f000 */
[----:B------:R-:W2:Y:S01]  /*df10*/  LD.E.64 R16, [R10.64+0x38] ;  /* 0x000038060a107980 */ /* 0x000ea2000c101b00 */
[----:B------:R-:W-:Y:S01]  /*df20*/  IABS R5, R0 ;  /* 0x0000000000057213 */ /* 0x000fe20000000000 */
[--C-:B-1----:R-:W-:Y:S04]  /*df30*/  IMAD.MOV R6, RZ, RZ, -R21.reuse ;  /* 0x000000ffff067224 */ /* 0x102fe800078e0a15 */
[----:B------:R-:W-:Y:S04]  /*df40*/  IMAD R6, R6, R3, RZ ;  /* 0x0000000306067224 */ /* 0x000fe800078e02ff */
[----:B------:R-:W-:Y:S02]  /*df50*/  IMAD.HI.U32 R6, R21, R6, R20 ;  /* 0x0000000615067227 */ /* 0x000fe400078e0014 */
[----:B------:R-:W2:Y:S04]  /*df60*/  LD.E.64 R20, [R10.64+0x28] ;  /* 0x000028060a147980 */ /* 0x000ea8000c101b00 */
[C---:B------:R-:W-:Y:S04]  /*df70*/  IMAD.HI.U32 R4, R6.reuse, R5, RZ ;  /* 0x0000000506047227 */ /* 0x040fe800078e00ff */
[----:B------:R-:W-:Y:S04]  /*df80*/  IMAD.HI.U32 R6, R6, R8, RZ ;  /* 0x0000000806067227 */ /* 0x000fe800078e00ff */
[-C--:B------:R-:W-:Y:S02]  /*df90*/  IMAD R5, R4, R7.reuse, R5 ;  /* 0x0000000704057224 */ /* 0x080fe400078e0205 */
[----:B------:R-:W-:Y:S03]  /*dfa0*/  IMAD R8, R6, R7, R8 ;  /* 0x0000000706087224 */ /* 0x000fe600078e0208 */
        /* <DEDUP_REMOVED lines=8> */
[-C--:B------:R-:W-:Y:S02]  /*e030*/  LOP3.LUT R5, R15, R2.reuse, RZ, 0x3c, !PT ;  /* 0x000000020f057212 */ /* 0x080fe400078e3cff */
[-C--:B------:R-:W-:Y:S02]  /*e040*/  LOP3.LUT R3, R0, R2.reuse, RZ, 0x3c, !PT ;  /* 0x0000000200037212 */ /* 0x080fe400078e3cff */
[----:B------:R-:W-:Y:S02]  /*e050*/  ISETP.GE.AND P2, PT, R5, RZ, PT ;  /* 0x000000ff0500720c */ /* 0x000fe40003f46270 */
[----:B------:R-:W-:Y:S02]  /*e060*/  ISETP.GE.AND P1, PT, R3, RZ, PT ;  /* 0x000000ff0300720c */ /* 0x000fe40003f26270 */
[----:B------:R-:W-:Y:S02]  /*e070*/  ISETP.NE.AND P0, PT, R2, RZ, PT ;  /* 0x000000ff0200720c */ /* 0x000fe40003f05270 */
[----:B------:R-:W-:Y:S02]  /*e080*/  @P4 IADD3 R4, R4, 0x1, RZ ;  /* 0x0000000104044810 */ /* 0x000fe40007ffe0ff */
[----:B------:R-:W-:Y:S02]  /*e090*/  @P5 IADD3 R6, R6, 0x1, RZ ;  /* 0x0000000106065810 */ /* 0x000fe40007ffe0ff */
[----:B------:R-:W-:Y:S02]  /*e0a0*/  LOP3.LUT R3, RZ, R2, RZ, 0x33, !PT ;  /* 0x00000002ff037212 */ /* 0x000fe400078e33ff */
[----:B------:R-:W-:Y:S01]  /*e0b0*/  IADD3 R0, -R15, R0, RZ ;  /* 0x000000000f007210 */ /* 0x000fe20007ffe1ff */
[----:B------:R-:W-:Y:S02]  /*e0c0*/  @!P2 IMAD.MOV R6, RZ, RZ, -R6 ;  /* 0x000000ffff06a224 */ /* 0x000fe400078e0a06 */
[----:B------:R-:W-:Y:S05]  /*e0d0*/  @!P1 IMAD.MOV R4, RZ, RZ, -R4 ;  /* 0x000000ffff049224 */ /* 0x000fea00078e0a04 */
[C---:B------:R-:W-:Y:S02]  /*e0e0*/  SEL R4, R3.reuse, R4, !P0 ;  /* 0x0000000403047207 */ /* 0x040fe40004000000 */
[----:B------:R-:W-:Y:S02]  /*e0f0*/  SEL R3, R3, R6, !P0 ;  /* 0x0000000603037207 */ /* 0x000fe40004000000 */
[CC--:B------:R-:W-:Y:S02]  /*e100*/  LEA R28, P1, R4.reuse, R236.reuse, 0x2 ;  /* 0x000000ec041c7211 */ /* 0x0c0fe400078210ff */
[C---:B------:R-:W-:Y:S02]  /*e110*/  LEA R26, P0, R3.reuse, R236, 0x2 ;  /* 0x000000ec031a7211 */ /* 0x040fe400078010ff */
[-C--:B------:R-:W-:Y:S02]  /*e120*/  LEA.HI.X.SX32 R29, R4, R237.reuse, 0x2, P1 ;  /* 0x000000ed041d7211 */ /* 0x080fe400008f16ff */
[C---:B------:R-:W-:Y:S01]  /*e130*/  LEA.HI.X.SX32 R27, R3.reuse, R237, 0x2, P0 ;  /* 0x000000ed031b7211 */ /* 0x040fe200000f16ff */
[----:B------:R-:W-:Y:S02]  /*e140*/  IMAD.IADD R3, R3, 0x1, -R4 ;  /* 0x0000000103037824 */ /* 0x000fe400078e0a04 */
[----:B------:R-:W2:Y:S02]  /*e150*/  LD.E R5, [R28.64] ;  /* 0x000000061c057980 */ /* 0x000ea4000c101900 */
[----:B------:R-:W-:Y:S02]  /*e160*/  IMAD R0, R3, R2, R0 ;  /* 0x0000000203007224 */ /* 0x000fe400078e0200 */
[----:B------:R1:W2:Y:S02]  /*e170*/  LD.E R6, [R26.64] ;  /* 0x000000061a067980 */ /* 0x0002a4000c101900 */
[-C--:B---3--:R-:W-:Y:S01]  /*e180*/  IMAD R4, R25, R0.reuse, RZ ;  /* 0x0000000019047224 */ /* 0x088fe200078e02ff */
[----:B------:R-:W-:Y:S01]  /*e190*/  SHF.R.S32.HI R3, RZ, 0x1f, R0 ;  /* 0x0000001fff037819 */ /* 0x000fe20000011400 */
[C---:B-1----:R-:W-:Y:S04]  /*e1a0*/  IMAD.WIDE.U32 R26, R24.reuse, R0, RZ ;  /* 0x00000000181a7225 */ /* 0x042fe800078e00ff */
[----:B--2---:R-:W-:Y:S02]  /*e1b0*/  IMAD.IADD R6, R5, 0x1, -R6 ;  /* 0x0000000105067824 */ /* 0x004fe400078e0a06 */
[----:B------:R-:W-:Y:S02]  /*e1c0*/  IMAD R5, R24, R3, R4 ;  /* 0x0000000318057224 */ /* 0x000fe400078e0204 */
[-C--:B----4-:R-:W-:Y:S01]  /*e1d0*/  IMAD R4, R23, R6.reuse, RZ ;  /* 0x0000000617047224 */ /* 0x090fe200078e02ff */
[----:B------:R-:W-:Y:S01]  /*e1e0*/  SHF.R.S32.HI R7, RZ, 0x1f, R6 ;  /* 0x0000001fff077819 */ /* 0x000fe20000011406 */
[C---:B------:R-:W-:Y:S04]  /*e1f0*/  IMAD.WIDE.U32 R24, R22.reuse, R6, RZ ;  /* 0x0000000616187225 */ /* 0x040fe800078e00ff */
[-C--:B------:R-:W-:Y:S01]  /*e200*/  IMAD R4, R22, R7.reuse, R4 ;  /* 0x0000000716047224 */ /* 0x080fe200078e0204 */
[----:B------:R-:W-:Y:S01]  /*e210*/  MOV R22, R26 ;  /* 0x0000001a00167202 */ /* 0x000fe20000000f00 */
[----:B------:R-:W-:Y:S02]  /*e220*/  IMAD.IADD R23, R27, 0x1, R5 ;  /* 0x000000011b177824 */ /* 0x000fe400078e0205 */
[----:B------:R-:W-:Y:S02]  /*e230*/  IMAD.IADD R25, R25, 0x1, R4 ;  /* 0x0000000119197824 */ /* 0x000fe400078e0204 */
[----:B------:R-:W-:Y:S04]  /*e240*/  IMAD.WIDE.U32 R22, R6, R20, R22 ;  /* 0x0000001406167225 */ /* 0x000fe800078e0016 */
[----:B------:R-:W-:Y:S01]  /*e250*/  IMAD R6, R21, R6, RZ ;  /* 0x0000000615067224 */ /* 0x000fe200078e02ff */
[----:B------:R-:W-:Y:S01]  /*e260*/  LEA R144, P1, R22, R144, 0x1 ;  /* 0x0000009016907211 */ /* 0x000fe200078208ff */
[----:B------:R-:W-:Y:S02]  /*e270*/  IMAD R4, R17, R0, RZ ;  /* 0x0000000011047224 */ /* 0x000fe400078e02ff */
[----:B------:R-:W-:Y:S04]  /*e280*/  IMAD.WIDE.U32 R24, R0, R16, R24 ;  /* 0x0000001000187225 */ /* 0x000fe800078e0018 */
[----:B------:R-:W-:Y:S01]  /*e290*/  IMAD R6, R20, R7, R6 ;  /* 0x0000000714067224 */ /* 0x000fe200078e0206 */
[----:B------:R-:W-:Y:S01]  /*e2a0*/  LEA R142, P0, R24, R142, 0x1 ;  /* 0x0000008e188e7211 */ /* 0x000fe200078008ff */
[----:B------:R-:W-:Y:S02]  /*e2b0*/  IMAD R4, R16, R3, R4 ;  /* 0x0000000310047224 */ /* 0x000fe400078e0204 */
[----:B------:R-:W-:Y:S02]  /*e2c0*/  IMAD.IADD R6, R23, 0x1, R6 ;  /* 0x0000000117067824 */ /* 0x000fe400078e0206 */
[----:B------:R-:W-:Y:S03]  /*e2d0*/  IMAD.IADD R4, R25, 0x1, R4 ;  /* 0x0000000119047824 */ /* 0x000fe600078e0204 */
[----:B------:R-:W-:Y:S02]  /*e2e0*/  LEA.HI.X R145, R22, R145, R6, 0x1, P1 ;  /* 0x0000009116917211 */ /* 0x000fe400008f0c06 */
[----:B------:R-:W-:Y:S01]  /*e2f0*/  LEA.HI.X R143, R24, R143, R4, 0x1, P0 ;  /* 0x0000008f188f7211 */ /* 0x000fe200000f0c04 */
[----:B------:R-:W-:-:S05]  /*e300*/  BRA `(.L_x_996) ;  /* 0x0000008000007947 */ /* 0x000fca0003800000 */
.L_x_995:
[----:B------:R-:W2:Y:S04]  /*e310*/  LD.E R5, [R10.64+0x40] ;  /* 0x000040060a057980 */ /* 0x000ea8000c101900 */
[----:B------:R-:W3:Y:S02]  /*e320*/  LD.E R3, [R10.64+0x38] ;  /* 0x000038060a037980 */ /* 0x000ee4000c101900 */
[----:B---3--:R-:W-:Y:S02]  /*e330*/  IMAD.U32 R3, R3, -0x80, RZ ;  /* 0xffffff8003037824 */ /* 0x008fe400078e00ff */
[----:B--2---:R-:W-:Y:S03]  /*e340*/  IMAD.U32 R5, R5, -0x80, RZ ;  /* 0xffffff8005057824 */ /* 0x004fe600078e00ff */
[----:B------:R-:W-:Y:S02]  /*e350*/  LEA R142, P0, R3, R142, 0x1 ;  /* 0x0000008e038e7211 */ /* 0x000fe400078008ff */
[----:B------:R-:W-:Y:S02]  /*e360*/  LEA R144, P1, R5, R144, 0x1 ;  /* 0x0000009005907211 */ /* 0x000fe400078208ff */
[----:B------:R-:W-:Y:S02]  /*e370*/  LEA.HI.X.SX32 R143, R3, R143, 0x1, P0 ;  /* 0x0000008f038f7211 */ /* 0x000fe400000f0eff */
[----:B------:R-:W-:Y:S04]  /*e380*/  LEA.HI.X.SX32 R145, R5, R145, 0x1, P1 ;  /* 0x0000009105917211 */ /* 0x000fe800008f0eff */
.L_x_996:
[----:B------:R-:W-:Y:S05]  /*e390*/  BSYNC B0 ;  /* 0x0000000000007941 */ /* 0x000fea0003800000 */
.L_x_994:
[----:B------:R-:W-:Y:S04]  /*e3a0*/  IADD3 R14, R14, -0x1, RZ ;  /* 0xffffffff0e0e7810 */ /* 0x000fe80007ffe0ff */
[----:B------:R-:W-:Y:S11]  /*e3b0*/  ISETP.GT.AND P0, PT, R14, R103, PT ;  /* 0x000000670e00720c */ /* 0x000ff60003f04270 */
[----:B------:R-:W-:Y:S02]  /*e3c0*/  @!UPT UIADD3 URZ, URZ, URZ, URZ ;  /* 0x0000003f3f3ff290 */ /* 0x000fe4000fffe03f */
[----:B------:R-:W-:-:S05]  /*e3d0*/  @P0 BRA `(.L_x_997) ;  /* 0xffff497000000947 */ /* 0x000fca000383ffff */
.L_x_863:
[----:B------:R-:W-:Y:S01]  /*e3e0*/  WARPSYNC 0xffffffff ;  /* 0xffffffff00007948 */ /* 0x000fe20003800000 */
[----:B------:R-:W-:Y:S06]  /*e3f0*/  BAR.SYNC.DEFER_BLOCKING 0x0 ;  /* 0x0000000000007b1d */ /* 0x000fec0000010000 */
[----:B------:R-:W2:Y:S01]  /*e400*/  LD.E R8, [R10.64+0xd0] ;  /* 0x0000d0060a087980 */ /* 0x000ea2000c101900 */
[----:B------:R-:W-:Y:S01]  /*e410*/  BSSY B3, `(.L_x_998) ;  /* 0x0000539000037945 */ /* 0x000fe20003800000 */
[----:B------:R-:W-:Y:S01]  /*e420*/  IMAD.SHL.U32 R235, R182, 0x2, RZ ;  /* 0x00000002b6eb7824 */ /* 0x000fe200078e00ff */
[C---:B----4-:R-:W-:Y:S01]  /*e430*/  SHF.L.U64.HI R7, R194.reuse, 0x4, R195 ;  /* 0x00000004c2077819 */ /* 0x050fe200000102c3 */
[----:B------:R-:W-:Y:S01]  /*e440*/  IMAD.SHL.U32 R3, R194, 0x10, RZ ;  /* 0x00000010c2037824 */ /* 0x000fe200078e00ff */
[----:B--2---:R-:W-:-:S13]  /*e450*/  ISETP.NE.AND P0, PT, R8, RZ, PT ;  /* 0x000000ff0800720c */ /* 0x004fda0003f05270 */
[----:B------:R-:W-:Y:S05]  /*e460*/  @!P0 BRA `(.L_x_999) ;  /* 0x00004d8000008947 */ /* 0x000fea0003800000 */
[----:B------:R-:W2:Y:S01]  /*e470*/  LD.E.64 R4, [R10.64+0xf0] ;  /* 0x0000f0060a047980 */ /* 0x000ea2000c101b00 */
[----:B------:R-:W-:-:S03]  /*e480*/  IMAD.MOV.U32 R2, RZ, RZ, RZ ;  /* 0x000000ffff027224 */ /* 0x000fc600078e00ff */
[----:B------:R-:W3:Y:S04]  /*e490*/  LD.E.U8 R0, [R10.64+0x1b3] ;  /* 0x0001b3060a007980 */ /* 0x000ee8000c101100 */
[----:B------:R1:W5:Y:S04]  /*e4a0*/  LD.E R16, [R10.64+0xc0] ;  /* 0x0000c0060a107980 */ /* 0x000368000c101900 */
[----:B------:R1:W5:Y:S04]  /*e4b0*/  LD.E.64 R34, [R10.64+0x148] ;  /* 0x000148060a227980 */ /* 0x000368000c101b00 */
[----:B------:R1:W5:Y:S01]  /*e4c0*/  LD.E.64 R32, [R10.64+0x150] ;  /* 0x000150060a207980 */ /* 0x000362000c101b00 */
[----:B--2---:R-:W-:-:S04]  /*e4d0*/  ISETP.NE.U32.AND P1, PT, R4, RZ, PT ;  /* 0x000000ff0400720c */ /* 0x004fc80003f25070 */
[----:B------:R-:W-:-:S13]  /*e4e0*/  ISETP.NE.AND.EX P1, PT, R5, RZ, PT, P1 ;  /* 0x000000ff0500720c */ /* 0x000fda0003f25310 */
[----:B-----5:R-:W-:-:S04]  /*e4f0*/  @P1 LEA R12, P0, R231, R4, 0x2 ;  /* 0x00000004e70c1211 */ /* 0x020fc800078010ff */
[----:B------:R-:W-:-:S05]  /*e500*/  @P1 LEA.HI.X R13, R231, R5, R78, 0x2, P0 ;  /* 0x00000005e70d1211 */ /* 0x000fca00000f144e */
[----:B------:R-:W2:Y:S01]  /*e510*/  @P1 LD.E R2, [R12.64] ;  /* 0x000000060c021980 */ /* 0x000ea2000c101900 */
[-C--:B------:R-:W-:Y:S02]  /*e520*/  IADD3 R3, P1, R3, R190.reuse, RZ ;  /* 0x000000be03037210 */ /* 0x080fe40007f3e0ff */
[----:B------:R-:W-:Y:S02]  /*e530*/  LEA R5, P0, R194, R190, 0x5 ;  /* 0x000000bec2057211 */ /* 0x000fe400078028ff */
[----:B------:R-:W-:Y:S01]  /*e540*/  LEA.HI R29, R8, R8, RZ, 0x1 ;  /* 0x00000008081d7211 */ /* 0x000fe200078f08ff */
[----:B------:R-:W-:Y:S01]  /*e550*/  IMAD.X R6, R7, 0x1, R193, P1 ;  /* 0x0000000107067824 */ /* 0x000fe200008e06c1 */
[----:B------:R-:W-:Y:S02]  /*e560*/  LEA.HI.X R7, R194, R193, R195, 0x5, P0 ;  /* 0x000000c1c2077211 */ /* 0x000fe400000f2cc3 */
[-C--:B------:R-:W-:Y:S02]  /*e570*/  LEA R38, P0, R5, R196.reuse, 0x1 ;  /* 0x000000c405267211 */ /* 0x080fe400078008ff */
[----:B------:R-:W-:Y:S01]  /*e580*/  SHF.R.S32.HI R29, RZ, 0x1, R29 ;  /* 0x00000001ff1d7819 */ /* 0x000fe2000001141d */
[----:B------:R-:W-:Y:S01]  /*e590*/  IMAD.MOV.U32 R192, RZ, RZ, R190 ;  /* 0x000000ffffc07224 */ /* 0x000fe200078e00be */
[----:B------:R-:W-:-:S02]  /*e5a0*/  LEA R46, P2, R190, R196, 0x1 ;  /* 0x000000c4be2e7211 */ /* 0x000fc400078408ff */
[----:B---3--:R-:W-:Y:S02]  /*e5b0*/  ISETP.NE.AND P4, PT, R0, RZ, PT ;  /* 0x000000ff0000720c */ /* 0x008fe40003f85270 */
[----:B------:R-:W-:Y:S01]  /*e5c0*/  LEA.HI.X R39, R5, R197, R7, 0x1, P0 ;  /* 0x000000c505277211 */ /* 0x000fe200000f0c07 */
[----:B------:R-:W-:Y:S01]  /*e5d0*/  IMAD R7, R186, R29, R80 ;  /* 0x0000001dba077224 */ /* 0x000fe200078e0250 */
[--C-:B------:R-:W-:Y:S01]  /*e5e0*/  LEA.HI.X R47, R190, R197, R193.reuse, 0x1, P2 ;  /* 0x000000c5be2f7211 */ /* 0x100fe200010f0cc1 */
[----:B------:R-:W-:Y:S01]  /*e5f0*/  IMAD R4, R195, 0x30, RZ ;  /* 0x00000030c3047824 */ /* 0x000fe200078e02ff */
[----:B------:R-:W-:Y:S01]  /*e600*/  LEA R40, P1, R3, R196, 0x1 ;  /* 0x000000c403287211 */ /* 0x000fe200078208ff */
[----:B------:R-:W-:-:S04]  /*e610*/  IMAD.WIDE.U32 R192, R194, 0x30, R192 ;  /* 0x00000030c2c07825 */ /* 0x000fc800078e00c0 */
[----:B------:R-:W-:Y:S02]  /*e620*/  IMAD.IADD R31, R233, 0x1, -R70 ;  /* 0x00000001e91f7824 */ /* 0x000fe400078e0a46 */
[----:B------:R-:W-:Y:S01]  /*e630*/  IMAD.IADD R5, R80, 0x1, R7 ;  /* 0x0000000150057824 */ /* 0x000fe200078e0207 */
[----:B------:R-:W-:Y:S01]  /*e640*/  LEA.HI.X R41, R3, R197, R6, 0x1, P1 ;  /* 0x000000c503297211 */ /* 0x000fe200008f0c06 */
[----:B------:R-:W-:Y:S01]  /*e650*/  IMAD.IADD R3, R193, 0x1, R4 ;  /* 0x00000001c1037824 */ /* 0x000fe200078e0204 */
[----:B------:R-:W-:Y:S02]  /*e660*/  LEA R36, P1, R192, R196, 0x1 ;  /* 0x000000c4c0247211 */ /* 0x000fe400078208ff */
[----:B------:R-:W-:Y:S01]  /*e670*/  ISETP.GE.AND P0, PT, R186, R31, PT ;  /* 0x0000001fba00720c */ /* 0x000fe20003f06270 */
[----:B------:R-:W-:Y:S01]  /*e680*/  IMAD.SHL.U32 R17, R29, 0x10, RZ ;  /* 0x000000101d117824 */ /* 0x000fe200078e00ff */
[----:B------:R-:W-:Y:S02]  /*e690*/  LEA.HI.X R37, R192, R197, R3, 0x1, P1 ;  /* 0x000000c5c0257211 */ /* 0x000fe400008f0c03 */
[----:B------:R-:W-:-:S02]  /*e6a0*/  ISETP.GT.AND P0, PT, R71, -0x8, !P0 ;  /* 0xfffffff84700780c */ /* 0x000fc40004704270 */
[----:B--2---:R-:W-:-:S05]  /*e6b0*/  IADD3 R2, R2, R79, R70 ;  /* 0x0000004f02027210 */ /* 0x004fca0007ffe046 */
[----:B------:R-:W-:-:S05]  /*e6c0*/  IMAD R2, R2, R29, RZ ;  /* 0x0000001d02027224 */ /* 0x000fca00078e02ff */
[----:B------:R-:W-:Y:S02]  /*e6d0*/  SHF.R.S32.HI R0, RZ, 0x1f, R2 ;  /* 0x0000001fff007819 */ /* 0x000fe40000011402 */
[C---:B------:R-:W-:Y:S02]  /*e6e0*/  IADD3 R6, P3, R2.reuse, R7, RZ ;  /* 0x0000000702067210 */ /* 0x040fe40007f7e0ff */
[----:B------:R-:W-:Y:S02]  /*e6f0*/  IADD3 R2, P2, R2, R5, RZ ;  /* 0x0000000502027210 */ /* 0x000fe40007f5e0ff */
[-C--:B------:R-:W-:Y:S02]  /*e700*/  LEA.HI.X.SX32 R7, R7, R0.reuse, 0x1, P3 ;  /* 0x0000000007077211 */ /* 0x080fe400018f0eff */
[----:B------:R-:W-:Y:S01]  /*e710*/  LEA.HI.X.SX32 R3, R5, R0, 0x1, P2 ;  /* 0x0000000005037211 */ /* 0x000fe200010f0eff */
[----:B------:R-:W-:Y:S05]  /*e720*/  @!P4 BRA `(.L_x_1000) ;  /* 0x00001b600000c947 */ /* 0x000fea0003800000 */
[----:B-1----:R-:W-:Y:S01]  /*e730*/  BSSY B2, `(.L_x_1001) ;  /* 0x000006a000027945 */ /* 0x002fe20003800000 */
[----:B------:R-:W-:Y:S05]  /*e740*/  @!P0 BRA `(.L_x_1002) ;  /* 0x0000068000008947 */ /* 0x000fea0003800000 */
[----:B------:R-:W-:Y:S01]  /*e750*/  ISETP.GE.AND P2, PT, R18, R16, PT ;  /* 0x000000101200720c */ /* 0x000fe20003f46270 */
[C---:B------:R-:W-:Y:S01]  /*e760*/  IMAD.SHL.U32 R45, R6.reuse, 0x2, RZ ;  /* 0x00000002062d7824 */ /* 0x040fe200078e00ff */
[----:B------:R-:W-:Y:S01]  /*e770*/  SHF.L.U64.HI R3, R6, 0x1, R7 ;  /* 0x0000000106037819 */ /* 0x000fe20000010207 */
[----:B------:R-:W-:Y:S03]  /*e780*/  BSSY B1, `(.L_x_1003) ;  /* 0x0000034000017945 */ /* 0x000fe60003800000 */
[----:B------:R-:W-:-:S02]  /*e790*/  IADD3 R42, P1, R34, R45, RZ ;  /* 0x0000002d222a7210 */ /* 0x000fc40007f3e0ff */
[----:B------:R-:W-:-:S03]  /*e7a0*/  IADD3 R44, P0, R32, R45, RZ ;  /* 0x0000002d202c7210 */ /* 0x000fc60007f1e0ff */
[--C-:B------:R-:W-:Y:S02]  /*e7b0*/  IMAD.X R43, R35, 0x1, R3.reuse, P1 ;  /* 0x00000001232b7824 */ /* 0x100fe400008e0603 */
[----:B------:R1:W-:Y:S01]  /*e7c0*/  @P2 STS.128 [R235], RZ ;  /* 0x000000ffeb002388 */ /* 0x0003e20000000c00 */
[----:B------:R-:W-:Y:S01]  /*e7d0*/  IMAD.X R45, R33, 0x1, R3, P0 ;  /* 0x00000001212d7824 */ /* 0x000fe200000e0603 */
[----:B------:R-:W-:Y:S05]  /*e7e0*/  @P2 BRA `(.L_x_1004) ;  /* 0x000002d000002947 */ /* 0x000fea0003800000 */
[----:B------:R2:W5:Y:S01]  /*e7f0*/  LD.E.128 R12, [R46.64] ;  /* 0x000000062e0c7980 */ /* 0x000562000c101d00 */
[----:B------:R-:W-:Y:S01]  /*e800*/  ISETP.GE.AND P0, PT, R18, R8, PT ;  /* 0x000000081200720c */ /* 0x000fe20003f06270 */
[----:B------:R-:W-:-:S12]  /*e810*/  BSSY B0, `(.L_x_1005) ;  /* 0x0000029000007945 */ /* 0x000fd80003800000 */
[----:B------:R-:W-:Y:S05]  /*e820*/  @P0 BRA `(.L_x_1006) ;  /* 0x0000027000000947 */ /* 0x000fea0003800000 */
[----:B------:R-:W3:Y:S04]  /*e830*/  LD.E.64 R2, [R44.64] ;  /* 0x000000062c027980 */ /* 0x000ee8000c101b00 */
[----:B------:R-:W4:Y:S01]  /*e840*/  LD.E.64 R4, [R42.64] ;  /* 0x000000062a047980 */ /* 0x000f22000c101b00 */
[C---:B-----5:R-:W-:Y:S01]  /*e850*/  SHF.L.U32 R20, R13.reuse, 0x10, RZ ;  /* 0x000000100d147819 */ /* 0x060fe200000006ff */
[----:B------:R-:W-:Y:S01]  /*e860*/  IMAD.U32 R24, R14, 0x10000, RZ ;  /* 0x000100000e187824 */ /* 0x000fe200078e00ff */
[----:B------:R-:W-:Y:S02]  /*e870*/  LOP3.LUT R0, R13, 0xffff0000, RZ, 0xc0, !PT ;  /* 0xffff00000d007812 */ /* 0x000fe400078ec0ff */
[C---:B------:R-:W-:Y:S02]  /*e880*/  SHF.L.U32 R13, R12.reuse, 0x10, RZ ;  /* 0x000000100c0d7819 */ /* 0x040fe400000006ff */
[----:B------:R-:W-:-:S02]  /*e890*/  LOP3.LUT R26, R12, 0xffff0000, RZ, 0xc0, !PT ;  /* 0xffff00000c1a7812 */ /* 0x000fc400078ec0ff */
[C---:B------:R-:W-:Y:S02]  /*e8a0*/  LOP3.LUT R25, R15.reuse, 0xffff0000, RZ, 0xc0, !PT ;  /* 0xffff00000f197812 */ /* 0x040fe400078ec0ff */
[----:B------:R-:W-:Y:S02]  /*e8b0*/  LOP3.LUT R28, R14, 0xffff0000, RZ, 0xc0, !PT ;  /* 0xffff00000e1c7812 */ /* 0x000fe400078ec0ff */
[----:B------:R-:W-:Y:S02]  /*e8c0*/  SHF.L.U32 R27, R15, 0x10, RZ ;  /* 0x000000100f1b7819 */ /* 0x000fe400000006ff */
[C---:B---3--:R-:W-:Y:S01]  /*e8d0*/  LOP3.LUT R12, R3.reuse, 0xffff0000, RZ, 0xc0, !PT ;  /* 0xffff0000030c7812 */ /* 0x048fe200078ec0ff */
[----:B------:R-:W-:Y:S01]  /*e8e0*/  IMAD.U32 R3, R3, 0x10000, RZ ;  /* 0x0001000003037824 */ /* 0x000fe200078e00ff */
[----:B------:R-:W-:Y:S02]  /*e8f0*/  LOP3.LUT R21, R2, 0xffff0000, RZ, 0xc0, !PT ;  /* 0xffff000002157812 */ /* 0x000fe400078ec0ff */
[----:B----4-:R-:W-:Y:S01]  /*e900*/  LOP3.LUT R22, R5, 0xffff0000, RZ, 0xc0, !PT ;  /* 0xffff000005167812 */ /* 0x010fe200078ec0ff */
[C---:B------:R-:W-:Y:S01]  /*e910*/  FMUL.FTZ R14, R25.reuse, R12 ;  /* 0x0000000c190e7220 */ /* 0x040fe20000410000 */
[----:B------:R-:W-:Y:S01]  /*e920*/  LOP3.LUT R23, R4, 0xffff0000, RZ, 0xc0, !PT ;  /* 0xffff000004177812 */ /* 0x000fe200078ec0ff */
[----:B------:R-:W-:Y:S01]  /*e930*/  FMUL.FTZ R15, R0, R21 ;  /* 0x00000015000f7220 */ /* 0x000fe20000410000 */
[----:B------:R-:W-:Y:S01]  /*e940*/  SHF.L.U32 R2, R2, 0x10, RZ ;  /* 0x0000001002027819 */ /* 0x000fe200000006ff */
[----:B------:R-:W-:Y:S01]  /*e950*/  FMUL.FTZ R25, R25, R22 ;  /* 0x0000001619197220 */ /* 0x000fe20000410000 */
[----:B------:R-:W-:Y:S01]  /*e960*/  SHF.L.U32 R4, R4, 0x10, RZ ;  /* 0x0000001004047819 */ /* 0x000fe200000006ff */
[----:B------:R-:W-:Y:S01]  /*e970*/  FMUL.FTZ R0, R0, R23 ;  /* 0x0000001700007220 */ /* 0x000fe20000410000 */
[----:B------:R-:W-:Y:S01]  /*e980*/  SHF.L.U32 R5, R5, 0x10, RZ ;  /* 0x0000001005057819 */ /* 0x000fe200000006ff */
[----:B------:R-:W-:-:S02]  /*e990*/  FFMA.FTZ R25, R27, R12, R25 ;  /* 0x0000000c1b197223 */ /* 0x000fc40000010019 */
[C---:B------:R-:W-:Y:S02]  /*e9a0*/  FFMA.FTZ R15, R20.reuse, R23, -R15 ;  /* 0x00000017140f7223 */ /* 0x040fe4000001080f */
[----:B------:R-:W-:Y:S02]  /*e9b0*/  FFMA.FTZ R0, R20, R21, R0 ;  /* 0x0000001514007223 */ /* 0x000fe40000010000 */
[C---:B------:R-:W-:Y:S02]  /*e9c0*/  FMUL.FTZ R12, R26.reuse, R2 ;  /* 0x000000021a0c7220 */ /* 0x040fe40000410000 */
[----:B------:R-:W-:Y:S01]  /*e9d0*/  FMUL.FTZ R26, R26, R4 ;  /* 0x000000041a1a7220 */ /* 0x000fe20000410000 */
[----:B------:R-:W-:Y:S01]  /*e9e0*/  F2FP.BF16.PACK_AB R0, R0, R15 ;  /* 0x0000000f0000723e */ /* 0x000fe200000010ff */
[C---:B------:R-:W-:Y:S02]  /*e9f0*/  FMUL.FTZ R20, R28.reuse, R3 ;  /* 0x000000031c147220 */ /* 0x040fe40000410000 */
[----:B------:R-:W-:-:S02]  /*ea00*/  FMUL.FTZ R28, R28, R5 ;  /* 0x000000051c1c7220 */ /* 0x000fc40000410000 */
[----:B------:R-:W-:Y:S02]  /*ea10*/  FFMA.FTZ R12, R13, R4, -R12 ;  /* 0x000000040d0c7223 */ /* 0x000fe4000001080c */
[----:B------:R-:W-:Y:S02]  /*ea20*/  FFMA.FTZ R14, R27, R22, -R14 ;  /* 0x000000161b0e7223 */ /* 0x000fe4000001080e */
[----:B------:R-:W-:Y:S02]  /*ea30*/  FFMA.FTZ R13, R13, R2, R26 ;  /* 0x000000020d0d7223 */ /* 0x000fe4000001001a */
[C---:B------:R-:W-:Y:S01]  /*ea40*/  FFMA.FTZ R20, R24.reuse, R5, -R20 ;  /* 0x0000000518147223 */ /* 0x040fe20000010814 */
[----:B------:R-:W-:Y:S01]  /*ea50*/  F2FP.BF16.PACK_AB R15, R25, R14 ;  /* 0x0000000e190f723e */ /* 0x000fe200000010ff */
[----:B------:R-:W-:Y:S01]  /*ea60*/  FFMA.FTZ R3, R24, R3, R28 ;  /* 0x0000000318037223 */ /* 0x000fe2000001001c */
[----:B------:R-:W-:Y:S02]  /*ea70*/  F2FP.BF16.PACK_AB R12, R13, R12 ;  /* 0x0000000c0d0c723e */ /* 0x000fe400000010ff */
[----:B------:R-:W-:-:S02]  /*ea80*/  MOV R13, R0 ;  /* 0x00000000000d7202 */ /* 0x000fc40000000f00 */
[----:B------:R-:W-:Y:S02]  /*ea90*/  F2FP.BF16.PACK_AB R14, R3, R20 ;  /* 0x00000014030e723e */ /* 0x000fe400000010ff */
.L_x_1006:
[----:B------:R-:W-:Y:S05]  /*eaa0*/  BSYNC B0 ;  /* 0x0000000000007941 */ /* 0x000fea0003800000 */
.L_x_1005:
[----:B-----5:R3:W-:Y:S02]  /*eab0*/  STS.128 [R235], R12 ;  /* 0x0000000ceb007388 */ /* 0x0207e40000000c00 */
.L_x_1004:
[----:B------:R-:W-:Y:S05]  /*eac0*/  BSYNC B1 ;  /* 0x0000000000017941 */ /* 0x000fea0003800000 */
.L_x_1003:
[----:B------:R-:W-:-:S13]  /*ead0*/  ISETP.GE.AND P0, PT, R9, R16, PT ;  /* 0x000000100900720c */ /* 0x000fda0003f06270 */
[----:B------:R4:W-:Y:S01]  /*eae0*/  @P0 STS.128 [R235+0x2000], RZ ;  /* 0x002000ffeb000388 */ /* 0x0009e20000000c00 */
[----:B------:R-:W-:Y:S05]  /*eaf0*/  @P0 BRA `(.L_x_1002) ;  /* 0x000002d000000947 */ /* 0x000fea0003800000 */
[----:B---3--:R3:W5:Y:S01]  /*eb00*/  LD.E.128 R12, [R46.64+0x80] ;  /* 0x000080062e0c7980 */ /* 0x008762000c101d00 */
[----:B------:R-:W-:Y:S01]  /*eb10*/  ISETP.GE.AND P0, PT, R9, R8, PT ;  /* 0x000000080900720c */ /* 0x000fe20003f06270 */
[----:B------:R-:W-:-:S12]  /*eb20*/  BSSY B0, `(.L_x_1007) ;  /* 0x0000029000007945 */ /* 0x000fd80003800000 */
[----:B------:R-:W-:Y:S05]  /*eb30*/  @P0 BRA `(.L_x_1008) ;  /* 0x0000027000000947 */ /* 0x000fea0003800000 */
[----:B--2---:R-:W2:Y:S04]  /*eb40*/  LD.E.64 R2, [R44.64+0x40] ;  /* 0x000040062c027980 */ /* 0x004ea8000c101b00 */
[----:B---3--:R-:W3:Y:S01]  /*eb50*/  LD.E.64 R4, [R42.64+0x40] ;  /* 0x000040062a047980 */ /* 0x008ee2000c101b00 */
        /* <DEDUP_REMOVED lines=8> */
[C---:B--2---:R-:W-:Y:S01]  /*ebe0*/  LOP3.LUT R12, R3.reuse, 0xffff0000, RZ, 0xc0, !PT ;  /* 0xffff0000030c7812 */ /* 0x044fe200078ec0ff */
[----:B------:R-:W-:Y:S01]  /*ebf0*/  IMAD.U32 R3, R3, 0x10000, RZ ;  /* 0x0001000003037824 */ /* 0x000fe200078e00ff */
[----:B------:R-:W-:Y:S02]  /*ec00*/  LOP3.LUT R21, R2, 0xffff0000, RZ, 0xc0, !PT ;  /* 0xffff000002157812 */ /* 0x000fe400078ec0ff */
[----:B---3--:R-:W-:Y:S01]  /*ec10*/  LOP3.LUT R22, R5, 0xffff0000, RZ, 0xc0, !PT ;  /* 0xffff000005167812 */ /* 0x008fe200078ec0ff */
        /* <DEDUP_REMOVED lines=25> */
.L_x_1008:
[----:B------:R-:W-:Y:S05]  /*edb0*/  BSYNC B0 ;  /* 0x0000000000007941 */ /* 0x000fea0003800000 */
.L_x_1007:
[----:B-----5:R1:W-:Y:S02]  /*edc0*/  STS.128 [R235+0x2000], R12 ;  /* 0x0020000ceb007388 */ /* 0x0203e40000000c00 */
.L_x_1002:
[----:B------:R-:W-:Y:S05]  /*edd0*/  BSYNC B2 ;  /* 0x0000000000027941 */ /* 0x000fea0003800000 */
.L_x_1001:
[----:B------:R-:W-:Y:S01]  /*ede0*/  IADD3 R0, R186, 0x10, RZ ;  /* 0x00000010ba007810 */ /* 0x000fe20007ffe0ff */
[----:B------:R-:W-:Y:S03]  /*edf0*/  BSSY B2, `(.L_x_1009) ;  /* 0x000006c000027945 */ /* 0x000fe60003800000 */
[----:B------:R-:W-:-:S04]  /*ee00*/  ISETP.GE.AND P0, PT, R0, R31, PT ;  /* 0x0000001f0000720c */ /* 0x000fc80003f06270 */
[----:B------:R-:W-:-:S13]  /*ee10*/  ISETP.LT.OR P0, PT, R71, -0x87, P0 ;  /* 0xffffff794700780c */ /* 0x000fda0000701670 */
[----:B------:R-:W-:Y:S05]  /*ee20*/  @P0 BRA `(.L_x_1010) ;  /* 0x0000068000000947 */ /* 0x000fea0003800000 */
[----:B------:R-:W-:Y:S01]  /*ee30*/  ISETP.GE.AND P0, PT, R18, R16, PT ;  /* 0x000000101200720c */ /* 0x000fe20003f06270 */
[----:B------:R-:W-:Y:S01]  /*ee40*/  BSSY B1, `(.L_x_1011) ;  /* 0x0000037000017945 */ /* 0x000fe20003800000 */
[----:B------:R-:W-:-:S04]  /*ee50*/  IADD3 R3, P1, R17, R6, RZ ;  /* 0x0000000611037210 */ /* 0x000fc80007f3e0ff */
[----:B------:R-:W-:Y:S01]  /*ee60*/  LEA.HI.X.SX32 R2, R17, R7, 0x1, P1 ;  /* 0x0000000711027211 */ /* 0x000fe200008f0eff */
[----:B------:R-:W-:-:S03]  /*ee70*/  IMAD.SHL.U32 R45, R3, 0x2, RZ ;  /* 0x00000002032d7824 */ /* 0x000fc600078e00ff */
[----:B------:R-:W-:Y:S02]  /*ee80*/  SHF.L.U64.HI R3, R3, 0x1, R2 ;  /* 0x0000000103037819 */ /* 0x000fe40000010202 */
[-C--:B------:R-:W-:Y:S01]  /*ee90*/  IADD3 R42, P2, R34, R45.reuse, RZ ;  /* 0x0000002d222a7210 */ /* 0x080fe20007f5e0ff */
[----:B------:R1:W-:Y:S01]  /*eea0*/  @P0 STS.128 [R235+0x800], RZ ;  /* 0x000800ffeb000388 */ /* 0x0003e20000000c00 */
[----:B------:R-:W-:-:S03]  /*eeb0*/  IADD3 R44, P1, R32, R45, RZ ;  /* 0x0000002d202c7210 */ /* 0x000fc60007f3e0ff */
[--C-:B------:R-:W-:Y:S02]  /*eec0*/  IMAD.X R43, R35, 0x1, R3.reuse, P2 ;  /* 0x00000001232b7824 */ /* 0x100fe400010e0603 */
[----:B------:R-:W-:Y:S01]  /*eed0*/  IMAD.X R45, R33, 0x1, R3, P1 ;  /* 0x00000001212d7824 */ /* 0x000fe200008e0603 */
[----:B------:R-:W-:Y:S05]  /*eee0*/  @P0 BRA `(.L_x_1012) ;  /* 0x000002c000000947 */ /* 0x000fea0003800000 */
[----:B-1-3--:R1:W5:Y:S01]  /*eef0*/  LD.E.128 R12, [R40.64] ;  /* 0x00000006280c7980 */ /* 0x00a362000c101d00 */
[----:B------:R-:W-:Y:S01]  /*ef00*/  ISETP.GE.AND P0, PT, R18, R8, PT ;  /* 0x000000081200720c */ /* 0x000fe20003f06270 */
[----:B------:R-:W-:-:S12]  /*ef10*/  BSSY B0, `(.L_x_1013) ;  /* 0x0000028000007945 */ /* 0x000fd80003800000 */
[----:B------:R-:W-:Y:S05]  /*ef20*/  @P0 BRA `(.L_x_1014) ;  /* 0x0000026000000947 */ /* 0x000fea0003800000 */
[----:B------:R-:W3:Y:S04]  /*ef30*/  LD.E.64 R2, [R44.64] ;  /* 0x000000062c027980 */ /* 0x000ee8000c101b00 */
[----:B--2---:R-:W2:Y:S01]  /*ef40*/  LD.E.64 R4, [R42.64] ;  /* 0x000000062a047980 */ /* 0x004ea2000c101b00 */
[C---:B-----5:R-:W-:Y:S01]  /*ef50*/  SHF.L.U32 R17, R13.reuse, 0x10, RZ ;  /* 0x000000100d117819 */ /* 0x060fe200000006ff */
[----:B------:R-:W-:Y:S01]  /*ef60*/  IMAD.U32 R23, R14, 0x10000, RZ ;  /* 0x000100000e177824 */ /* 0x000fe200078e00ff */
[----:B------:R-:W-:Y:S02]  /*ef70*/  LOP3.LUT R13, R13, 0xffff0000, RZ, 0xc0, !PT ;  /* 0xffff00000d0d7812 */ /* 0x000fe400078ec0ff */
[C---:B------:R-:W-:Y:S02]  /*ef80*/  SHF.L.U32 R20, R12.reuse, 0x10, RZ ;  /* 0x000000100c147819 */ /* 0x040fe400000006ff */
[----:B------:R-:W-:-:S02]  /*ef90*/  LOP3.LUT R25, R12, 0xffff0000, RZ, 0xc0, !PT ;  /* 0xffff00000c197812 */ /* 0x000fc400078ec0ff */
[C---:B------:R-:W-:Y:S02]  /*efa0*/  SHF.L.U32 R28, R15.reuse, 0x10, RZ ;  /* 0x000000100f1c7819 */ /* 0x040fe400000006ff */
[----:B------:R-:W-:Y:S02]  /*efb0*/  LOP3.LUT R26, R15, 0xffff0000, RZ, 0xc0, !PT ;  /* 0xffff00000f1a7812 */ /* 0x000fe400078ec0ff */
[----:B------:R-:W-:Y:S02]  /*efc0*/  LOP3.LUT R27, R14, 0xffff0000, RZ, 0xc0, !PT ;  /* 0xffff00000e1b7812 */ /* 0x000fe400078ec0ff */
[----:B---3--:R-:W-:Y:S02]  /*efd0*/  LOP3.LUT R22, R2, 0xffff0000, RZ, 0xc0, !PT ;  /* 0xffff000002167812 */ /* 0x008fe400078ec0ff */
[----:B------:R-:W-:Y:S02]  /*efe0*/  LOP3.LUT R15, R3, 0xffff0000, RZ, 0xc0, !PT ;  /* 0xffff0000030f7812 */ /* 0x000fe400078ec0ff */
[C---:B--2---:R-:W-:Y:S01]  /*eff0*/  LOP3.LUT R24, R4.reuse, 0xffff0000, RZ, 0xc0, !PT ;  /* 0xffff000004187812 */ /* 0x044fe200078ec0ff */
[----:B------:R-:W-:Y:S01]  /*f000*/  FMUL.FTZ R12, R13, R22 ;  /* 0x000000160d0c7220 */ /* 0x000fe20000410000 */
[----:B------:R-:W-:Y:S01]  /*f010*/  LOP3.LUT R21, R5, 0xffff0000, RZ, 0xc0, !PT ;  /* 0xffff000005157812 */ /* 0x000fe200078ec0ff */
[----:B------:R-:W-:Y:S01]  /*f020*/  IMAD.U32 R4, R4, 0x10000, RZ ;  /* 0x0001000004047824 */ /* 0x000fe200078e00ff */
[----:B------:R-:W-:Y:S01]  /*f030*/  SHF.L.U32 R2, R2, 0x10, RZ ;  /* 0x0000001002027819 */ /* 0x000fe200000006ff */
[----:B------:R-:W-:-:S02]  /*f040*/  FMUL.FTZ R13, R13, R24 ;  /* 0x000000180d0d7220 */ /* 0x000fc40000410000 */
[----:B------:R-:W-:Y:S01]  /*f050*/  FFMA.FTZ R12, R17, R24, -R12 ;  /* 0x00000018110c7223 */ /* 0x000fe2000001080c */
[----:B------:R-:W-:Y:S01]  /*f060*/  SHF.L.U32 R24, R5, 0x10, RZ ;  /* 0x0000001005187819 */ /* 0x000fe200000006ff */
[----:B------:R-:W-:Y:S01]  /*f070*/  FFMA.FTZ R13, R17, R22, R13 ;  /* 0x00000016110d7223 */ /* 0x000fe2000001000d */
[----:B------:R-:W-:Y:S01]  /*f080*/  SHF.L.U32 R22, R3, 0x10, RZ ;  /* 0x0000001003167819 */ /* 0x000fe200000006ff */
[C---:B------:R-:W-:Y:S02]  /*f090*/  FMUL.FTZ R14, R26.reuse, R15 ;  /* 0x0000000f1a0e7220 */ /* 0x040fe40000410000 */
[----:B------:R-:W-:Y:S01]  /*f0a0*/  FMUL.FTZ R26, R26, R21 ;  /* 0x000000151a1a7220 */ /* 0x000fe20000410000 */
[----:B------:R-:W-:Y:S01]  /*f0b0*/  F2FP.BF16.PACK_AB R13, R13, R12 ;  /* 0x0000000c0d0d723e */ /* 0x000fe200000010ff */
[----:B------:R-:W-:Y:S02]  /*f0c0*/  FMUL.FTZ R3, R25, R2 ;  /* 0x0000000219037220 */ /* 0x000fe40000410000 */
[----:B------:R-:W-:-:S02]  /*f0d0*/  FMUL.FTZ R5, R27, R22 ;  /* 0x000000161b057220 */ /* 0x000fc40000410000 */
[----:B------:R-:W-:Y:S02]  /*f0e0*/  FMUL.FTZ R25, R25, R4 ;  /* 0x0000000419197220 */ /* 0x000fe40000410000 */
[----:B------:R-:W-:Y:S02]  /*f0f0*/  FMUL.FTZ R27, R27, R24 ;  /* 0x000000181b1b7220 */ /* 0x000fe40000410000 */
[C---:B------:R-:W-:Y:S02]  /*f100*/  FFMA.FTZ R14, R28.reuse, R21, -R14 ;  /* 0x000000151c0e7223 */ /* 0x040fe4000001080e */
[----:B------:R-:W-:Y:S02]  /*f110*/  FFMA.FTZ R15, R28, R15, R26 ;  /* 0x0000000f1c0f7223 */ /* 0x000fe4000001001a */
[C---:B------:R-:W-:Y:S02]  /*f120*/  FFMA.FTZ R3, R20.reuse, R4, -R3 ;  /* 0x0000000414037223 */ /* 0x040fe40000010803 */
[----:B------:R-:W-:Y:S01]  /*f130*/  FFMA.FTZ R2, R20, R2, R25 ;  /* 0x0000000214027223 */ /* 0x000fe20000010019 */
[----:B------:R-:W-:Y:S01]  /*f140*/  F2FP.BF16.PACK_AB R15, R15, R14 ;  /* 0x0000000e0f0f723e */ /* 0x000fe200000010ff */
[----:B------:R-:W-:-:S02]  /*f150*/  FFMA.FTZ R5, R23, R24, -R5 ;  /* 0x0000001817057223 */ /* 0x000fc40000010805 */
[----:B------:R-:W-:Y:S01]  /*f160*/  FFMA.FTZ R22, R23, R22, R27 ;  /* 0x0000001617167223 */ /* 0x000fe2000001001b */
[----:B------:R-:W-:-:S04]  /*f170*/  F2FP.BF16.PACK_AB R12, R2, R3 ;  /* 0x00000003020c723e */ /* 0x000fc800000010ff */
[----:B------:R-:W-:Y:S02]  /*f180*/  F2FP.BF16.PACK_AB R14, R22, R5 ;  /* 0x00000005160e723e */ /* 0x000fe400000010ff */
.L_x_1014:
[----:B------:R-:W-:Y:S05]  /*f190*/  BSYNC B0 ;  /* 0x0000000000007941 */ /* 0x000fea0003800000 */
.L_x_1013:
[----:B-----5:R3:W-:Y:S02]  /*f1a0*/  STS.128 [R235+0x800], R12 ;  /* 0x0008000ceb007388 */ /* 0x0207e40000000c00 */
.L_x_1012:
[----:B------:R-:W-:Y:S05]  /*f1b0*/  BSYNC B1 ;  /* 0x0000000000017941 */ /* 0x000fea0003800000 */
.L_x_1011:
[----:B------:R-:W-:-:S13]  /*f1c0*/  ISETP.GE.AND P0, PT, R9, R16, PT ;  /* 0x000000100900720c */ /* 0x000fda0003f06270 */
[----:B------:R1:W-:Y:S01]  /*f1d0*/  @P0 STS.128 [R235+0x2800], RZ ;  /* 0x002800ffeb000388 */ /* 0x0003e20000000c00 */
[----:B------:R-:W-:Y:S05]  /*f1e0*/  @P0 BRA `(.L_x_1010) ;  /* 0x000002c000000947 */ /* 0x000fea0003800000 */
[----:B-1-3--:R1:W5:Y:S01]  /*f1f0*/  LD.E.128 R12, [R40.64+0x80] ;  /* 0x00008006280c7980 */ /* 0x00a362000c101d00 */
[----:B------:R-:W-:Y:S01]  /*f200*/  ISETP.GE.AND P0, PT, R9, R8, PT ;  /* 0x000000080900720c */ /* 0x000fe20003f06270 */
[----:B------:R-:W-:-:S12]  /*f210*/  BSSY B0, `(.L_x_1015) ;  /* 0x0000028000007945 */ /* 0x000fd80003800000 */
[----:B------:R-:W-:Y:S05]  /*f220*/  @P0 BRA `(.L_x_1016) ;  /* 0x0000026000000947 */ /* 0x000fea0003800000 */
[----:B------:R-:W3:Y:S04]  /*f230*/  LD.E.64 R2, [R44.64+0x40] ;  /* 0x000040062c027980 */ /* 0x000ee8000c101b00 */
[----:B--2---:R-:W2:Y:S01]  /*f240*/  LD.E.64 R4, [R42.64+0x40] ;  /* 0x000040062a047980 */ /* 0x004ea2000c101b00 */
        /* <DEDUP_REMOVED lines=36> */
.L_x_1016:
[----:B------:R-:W-:Y:S05]  /*f490*/  BSYNC B0 ;  /* 0x0000000000007941 */ /* 0x000fea0003800000 */
.L_x_1015:
[----:B-----5:R3:W-:Y:S02]  /*f4a0*/  STS.128 [R235+0x2800], R12 ;  /* 0x0028000ceb007388 */ /* 0x0207e40000000c00 */
.L_x_1010:
[----:B------:R-:W-:Y:S05]  /*f4b0*/  BSYNC B2 ;  /* 0x0000000000027941 */ /* 0x000fea0003800000 */
.L_x_1009:
[----:B------:R-:W-:Y:S01]  /*f4c0*/  IADD3 R17, R186, 0x20, RZ ;  /* 0x00000020ba117810 */ /* 0x000fe20007ffe0ff */
[----:B------:R-:W-:Y:S03]  /*f4d0*/  BSSY B2, `(.L_x_1017) ;  /* 0x000006d000027945 */ /* 0x000fe60003800000 */
[----:B------:R-:W-:-:S04]  /*f4e0*/  ISETP.GE.AND P0, PT, R17, R31, PT ;  /* 0x0000001f1100720c */ /* 0x000fc80003f06270 */
[----:B------:R-:W-:-:S13]  /*f4f0*/  ISETP.LT.OR P0, PT, R71, -0x107, P0 ;  /* 0xfffffef94700780c */ /* 0x000fda0000701670 */
[----:B------:R-:W-:Y:S05]  /*f500*/  @P0 BRA `(.L_x_1018) ;  /* 0x0000069000000947 */ /* 0x000fea0003800000 */
[----:B------:R-:W-:Y:S01]  /*f510*/  ISETP.GE.AND P0, PT, R18, R16, PT ;  /* 0x000000101200720c */ /* 0x000fe20003f06270 */
[----:B------:R-:W-:Y:S01]  /*f520*/  IMAD.SHL.U32 R3, R29, 0x20, RZ ;  /* 0x000000201d037824 */ /* 0x000fe200078e00ff */
[----:B------:R-:W-:Y:S04]  /*f530*/  BSSY B1, `(.L_x_1019) ;  /* 0x0000037000017945 */ /* 0x000fe80003800000 */
[----:B------:R-:W-:-:S04]  /*f540*/  IADD3 R2, P1, R3, R6, RZ ;  /* 0x0000000603027210 */ /* 0x000fc80007f3e0ff */
[----:B------:R-:W-:Y:S01]  /*f550*/  LEA.HI.X.SX32 R3, R3, R7, 0x1, P1 ;  /* 0x0000000703037211 */ /* 0x000fe200008f0eff */
[C---:B------:R-:W-:Y:S02]  /*f560*/  IMAD.SHL.U32 R43, R2.reuse, 0x2, RZ ;  /* 0x00000002022b7824 */ /* 0x040fe400078e00ff */
[----:B------:R1:W-:Y:S01]  /*f570*/  @P0 STS.128 [R235+0x1000], RZ ;  /* 0x001000ffeb000388 */ /* 0x0003e20000000c00 */
[----:B------:R-:W-:Y:S02]  /*f580*/  SHF.L.U64.HI R3, R2, 0x1, R3 ;  /* 0x0000000102037819 */ /* 0x000fe40000010203 */
[-C--:B-1----:R-:W-:Y:S02]  /*f590*/  IADD3 R40, P2, R34, R43.reuse, RZ ;  /* 0x0000002b22287210 */ /* 0x082fe40007f5e0ff */
[----:B------:R-:W-:-:S03]  /*f5a0*/  IADD3 R42, P1, R32, R43, RZ ;  /* 0x0000002b202a7210 */ /* 0x000fc60007f3e0ff */
[--C-:B------:R-:W-:Y:S02]  /*f5b0*/  IMAD.X R41, R35, 0x1, R3.reuse, P2 ;  /* 0x0000000123297824 */ /* 0x100fe400010e0603 */
[----:B------:R-:W-:Y:S01]  /*f5c0*/  IMAD.X R43, R33, 0x1, R3, P1 ;  /* 0x00000001212b7824 */ /* 0x000fe200008e0603 */
[----:B------:R-:W-:Y:S05]  /*f5d0*/  @P0 BRA `(.L_x_1020) ;  /* 0x000002c000000947 */ /* 0x000fea0003800000 */
[----:B---3--:R1:W5:Y:S01]  /*f5e0*/  LD.E.128 R12, [R38.64] ;  /* 0x00000006260c7980 */ /* 0x008362000c101d00 */
[----:B------:R-:W-:Y:S01]  /*f5f0*/  ISETP.GE.AND P0, PT, R18, R8, PT ;  /* 0x000000081200720c */ /* 0x000fe20003f06270 */
[----:B------:R-:W-:-:S12]  /*f600*/  BSSY B0, `(.L_x_1021) ;  /* 0x0000028000007945 */ /* 0x000fd80003800000 */
[----:B------:R-:W-:Y:S05]  /*f610*/  @P0 BRA `(.L_x_1022) ;  /* 0x0000026000000947 */ /* 0x000fea0003800000 */
[----:B------:R-:W3:Y:S04]  /*f620*/  LD.E.64 R2, [R42.64] ;  /* 0x000000062a027980 */ /* 0x000ee8000c101b00 */
[----:B--2---:R-:W2:Y:S01]  /*f630*/  LD.E.64 R4, [R40.64] ;  /* 0x0000000628047980 */ /* 0x004ea2000c101b00 */
[C---:B-----5:R-:W-:Y:S01]  /*f640*/  SHF.L.U32 R20, R13.reuse, 0x10, RZ ;  /* 0x000000100d147819 */ /* 0x060fe200000006ff */
[----:B------:R-:W-:Y:S01]  /*f650*/  IMAD.U32 R27, R14, 0x10000, RZ ;  /* 0x000100000e1b7824 */ /* 0x000fe200078e00ff */
[C---:B------:R-:W-:Y:S02]  /*f660*/  SHF.L.U32 R21, R12.reuse, 0x10, RZ ;  /* 0x000000100c157819 */ /* 0x040fe400000006ff */
[----:B------:R-:W-:Y:S02]  /*f670*/  LOP3.LUT R28, R12, 0xffff0000, RZ, 0xc0, !PT ;  /* 0xffff00000c1c7812 */ /* 0x000fe400078ec0ff */
[----:B------:R-:W-:-:S02]  /*f680*/  LOP3.LUT R13, R13, 0xffff0000, RZ, 0xc0, !PT ;  /* 0xffff00000d0d7812 */ /* 0x000fc400078ec0ff */
[C---:B------:R-:W-:Y:S02]  /*f690*/  LOP3.LUT R25, R15.reuse, 0xffff0000, RZ, 0xc0, !PT ;  /* 0xffff00000f197812 */ /* 0x040fe400078ec0ff */
[----:B------:R-:W-:Y:S02]  /*f6a0*/  SHF.L.U32 R26, R15, 0x10, RZ ;  /* 0x000000100f1a7819 */ /* 0x000fe400000006ff */
[----:B------:R-:W-:Y:S02]  /*f6b0*/  LOP3.LUT R30, R14, 0xffff0000, RZ, 0xc0, !PT ;  /* 0xffff00000e1e7812 */ /* 0x000fe400078ec0ff */
[----:B---3--:R-:W-:Y:S02]  /*f6c0*/  LOP3.LUT R22, R2, 0xffff0000, RZ, 0xc0, !PT ;  /* 0xffff000002167812 */ /* 0x008fe400078ec0ff */
[----:B------:R-:W-:Y:S02]  /*f6d0*/  LOP3.LUT R12, R3, 0xffff0000, RZ, 0xc0, !PT ;  /* 0xffff0000030c7812 */ /* 0x000fe400078ec0ff */
[----:B--2---:R-:W-:Y:S01]  /*f6e0*/  LOP3.LUT R24, R4, 0xffff0000, RZ, 0xc0, !PT ;  /* 0xffff000004187812 */ /* 0x004fe200078ec0ff */
[----:B------:R-:W-:Y:S01]  /*f6f0*/  FMUL.FTZ R15, R13, R22 ;  /* 0x000000160d0f7220 */ /* 0x000fe20000410000 */
[----:B------:R-:W-:Y:S01]  /*f700*/  LOP3.LUT R23, R5, 0xffff0000, RZ, 0xc0, !PT ;  /* 0xffff000005177812 */ /* 0x000fe200078ec0ff */
[----:B------:R-:W-:Y:S01]  /*f710*/  FMUL.FTZ R14, R25, R12 ;  /* 0x0000000c190e7220 */ /* 0x000fe20000410000 */
[----:B------:R-:W-:Y:S01]  /*f720*/  SHF.L.U32 R2, R2, 0x10, RZ ;  /* 0x0000001002027819 */ /* 0x000fe200000006ff */
[----:B------:R-:W-:Y:S01]  /*f730*/  FMUL.FTZ R13, R13, R24 ;  /* 0x000000180d0d7220 */ /* 0x000fe20000410000 */
[----:B------:R-:W-:Y:S01]  /*f740*/  SHF.L.U32 R3, R3, 0x10, RZ ;  /* 0x0000001003037819 */ /* 0x000fe200000006ff */
[----:B------:R-:W-:Y:S01]  /*f750*/  FMUL.FTZ R25, R25, R23 ;  /* 0x0000001719197220 */ /* 0x000fe20000410000 */
[----:B------:R-:W-:Y:S01]  /*f760*/  SHF.L.U32 R5, R5, 0x10, RZ ;  /* 0x0000001005057819 */ /* 0x000fe200000006ff */
[----:B------:R-:W-:-:S02]  /*f770*/  IMAD.U32 R4, R4, 0x10000, RZ ;  /* 0x0001000004047824 */ /* 0x000fc400078e00ff */
[C---:B------:R-:W-:Y:S02]  /*f780*/  FFMA.FTZ R15, R20.reuse, R24, -R15 ;  /* 0x00000018140f7223 */ /* 0x040fe4000001080f */
[----:B------:R-:W-:Y:S02]  /*f790*/  FFMA.FTZ R20, R20, R22, R13 ;  /* 0x0000001614147223 */ /* 0x000fe4000001000d */
[----:B------:R-:W-:Y:S02]  /*f7a0*/  FFMA.FTZ R25, R26, R12, R25 ;  /* 0x0000000c1a197223 */ /* 0x000fe40000010019 */
[----:B------:R-:W-:Y:S01]  /*f7b0*/  FMUL.FTZ R12, R28, R2 ;  /* 0x000000021c0c7220 */ /* 0x000fe20000410000 */
[----:B------:R-:W-:Y:S01]  /*f7c0*/  F2FP.BF16.PACK_AB R13, R20, R15 ;  /* 0x0000000f140d723e */ /* 0x000fe200000010ff */
[----:B------:R-:W-:Y:S02]  /*f7d0*/  FMUL.FTZ R22, R30, R3 ;  /* 0x000000031e167220 */ /* 0x000fe40000410000 */
[----:B------:R-:W-:-:S02]  /*f7e0*/  FMUL.FTZ R28, R28, R4 ;  /* 0x000000041c1c7220 */ /* 0x000fc40000410000 */
[----:B------:R-:W-:Y:S02]  /*f7f0*/  FMUL.FTZ R30, R30, R5 ;  /* 0x000000051e1e7220 */ /* 0x000fe40000410000 */
[----:B------:R-:W-:Y:S02]  /*f800*/  FFMA.FTZ R14, R26, R23, -R14 ;  /* 0x000000171a0e7223 */ /* 0x000fe4000001080e */
[C---:B------:R-:W-:Y:S02]  /*f810*/  FFMA.FTZ R12, R21.reuse, R4, -R12 ;  /* 0x00000004150c7223 */ /* 0x040fe4000001080c */
[----:B------:R-:W-:Y:S01]  /*f820*/  FFMA.FTZ R21, R21, R2, R28 ;  /* 0x0000000215157223 */ /* 0x000fe2000001001c */
[----:B------:R-:W-:Y:S01]  /*f830*/  F2FP.BF16.PACK_AB R15, R25, R14 ;  /* 0x0000000e190f723e */ /* 0x000fe200000010ff */
[C---:B------:R-:W-:Y:S02]  /*f840*/  FFMA.FTZ R22, R27.reuse, R5, -R22 ;  /* 0x000000051b167223 */ /* 0x040fe40000010816 */
[----:B------:R-:W-:Y:S01]  /*f850*/  FFMA.FTZ R3, R27, R3, R30 ;  /* 0x000000031b037223 */ /* 0x000fe2000001001e */
[----:B------:R-:W-:-:S04]  /*f860*/  F2FP.BF16.PACK_AB R12, R21, R12 ;  /* 0x0000000c150c723e */ /* 0x000fc800000010ff */
[----:B------:R-:W-:Y:S02]  /*f870*/  F2FP.BF16.PACK_AB R14, R3, R22 ;  /* 0x00000016030e723e */ /* 0x000fe400000010ff */
.L_x_1022:
[----:B------:R-:W-:Y:S05]  /*f880*/  BSYNC B0 ;  /* 0x0000000000007941 */ /* 0x000fea0003800000 */
.L_x_1021:
[----:B-----5:R3:W-:Y:S02]  /*f890*/  STS.128 [R235+0x1000], R12 ;  /* 0x0010000ceb007388 */ /* 0x0207e40000000c00 */
.L_x_1020:
[----:B------:R-:W-:Y:S05]  /*f8a0*/  BSYNC B1 ;  /* 0x0000000000017941 */ /* 0x000fea0003800000 */
.L_x_1019:
        /* <DEDUP_REMOVED lines=17> */
[----:B--2---:R-:W-:Y:S02]  /*f9c0*/  LOP3.LUT R22, R2, 0xffff0000, RZ, 0xc0, !PT ;  /* 0xffff000002167812 */ /* 0x004fe400078ec0ff */
[----:B------:R-:W-:Y:S02]  /*f9d0*/  LOP3.LUT R12, R3, 0xffff0000, RZ, 0xc0, !PT ;  /* 0xffff0000030c7812 */ /* 0x000fe400078ec0ff */
[----:B---3--:R-:W-:Y:S01]  /*f9e0*/  LOP3.LUT R24, R4, 0xffff0000, RZ, 0xc0, !PT ;  /* 0xffff000004187812 */ /* 0x008fe200078ec0ff */
        /* <DEDUP_REMOVED lines=25> */
.L_x_1024:
[----:B------:R-:W-:Y:S05]  /*fb80*/  BSYNC B0 ;  /* 0x0000000000007941 */ /* 0x000fea0003800000 */
.L_x_1023:
[----:B-----5:R1:W-:Y:S02]  /*fb90*/  STS.128 [R235+0x3000], R12 ;  /* 0x0030000ceb007388 */ /* 0x0203e40000000c00 */
.L_x_1018:
[----:B------:R-:W-:Y:S05]  /*fba0*/  BSYNC B2 ;  /* 0x0000000000027941 */ /* 0x000fea0003800000 */
.L_x_1017:
[----:B------:R-:W-:-:S04]  /*fbb0*/  IADD3 R28, R186, 0x30, RZ ;  /* 0x00000030ba1c7810 */ /* 0x000fc80007ffe0ff */
[----:B------:R-:W-:-:S04]  /*fbc0*/  ISETP.GE.AND P0, PT, R28, R31, PT ;  /* 0x0000001f1c00720c */ /* 0x000fc80003f06270 */
[----:B------:R-:W-:-:S13]  /*fbd0*/  ISETP.LT.OR P0, PT, R71, -0x187, P0 ;  /* 0xfffffe794700780c */ /* 0x000fda0000701670 */
[----:B------:R-:W-:Y:S05]  /*fbe0*/  @P0 BRA `(.L_x_1025) ;  /* 0x00003bb000000947 */ /* 0x000fea0003800000 */
[----:B------:R-:W-:Y:S01]  /*fbf0*/  ISETP.GE.AND P0, PT, R18, R16, PT ;  /* 0x000000101200720c */ /* 0x000fe20003f06270 */
[----:B------:R-:W-:Y:S01]  /*fc00*/  IMAD R29, R29, 0x30, RZ ;  /* 0x000000301d1d7824 */ /* 0x000fe200078e02ff */
[----:B------:R-:W-:Y:S04]  /*fc10*/  BSSY B1, `(.L_x_1026) ;  /* 0x0000037000017945 */ /* 0x000fe80003800000 */
[----:B------:R-:W-:-:S04]  /*fc20*/  IADD3 R3, P1, R29, R6, RZ ;  /* 0x000000061d037210 */ /* 0x000fc80007f3e0ff */
[----:B------:R-:W-:Y:S01]  /*fc30*/  LEA.HI.X.SX32 R2, R29, R7, 0x1, P1 ;  /* 0x000000071d027211 */ /* 0x000fe200008f0eff */
[C---:B------:R-:W-:Y:S02]  /*fc40*/  IMAD.SHL.U32 R31, R3.reuse, 0x2, RZ ;  /* 0x00000002031f7824 */ /* 0x040fe400078e00ff */
[----:B------:R1:W-:Y:S01]  /*fc50*/  @P0 STS.128 [R235+0x1800], RZ ;  /* 0x001800ffeb000388 */ /* 0x0003e20000000c00 */
[----:B------:R-:W-:Y:S02]  /*fc60*/  SHF.L.U64.HI R3, R3, 0x1, R2 ;  /* 0x0000000103037819 */ /* 0x000fe40000010202 */
[-C--:B------:R-:W-:Y:S02]  /*fc70*/  IADD3 R26, P2, R34, R31.reuse, RZ ;  /* 0x0000001f221a7210 */ /* 0x080fe40007f5e0ff */
        /* <DEDUP_REMOVED lines=10> */
[C---:B-----5:R-:W-:Y:S01]  /*fd20*/  LOP3.LUT R6, R13.reuse, 0xffff0000, RZ, 0xc0, !PT ;  /* 0xffff00000d067812 */ /* 0x060fe200078ec0ff */
[----:B------:R-:W-:Y:S01]  /*fd30*/  IMAD.U32 R23, R14, 0x10000, RZ ;  /* 0x000100000e177824 */ /* 0x000fe200078e00ff */
[----:B------:R-:W-:Y:S02]  /*fd40*/  SHF.L.U32 R7, R13, 0x10, RZ ;  /* 0x000000100d077819 */ /* 0x000fe400000006ff */
[C---:B------:R-:W-:Y:S02]  /*fd50*/  SHF.L.U32 R13, R12.reuse, 0x10, RZ ;  /* 0x000000100c0d7819 */ /* 0x040fe400000006ff */
[----:B------:R-:W-:-:S02]  /*fd60*/  LOP3.LUT R24, R12, 0xffff0000, RZ, 0xc0, !PT ;  /* 0xffff00000c187812 */ /* 0x000fc400078ec0ff */
[C---:B------:R-:W-:Y:S02]  /*fd70*/  SHF.L.U32 R22, R15.reuse, 0x10, RZ ;  /* 0x000000100f167819 */ /* 0x040fe400000006ff */
[----:B------:R-:W-:Y:S02]  /*fd80*/  LOP3.LUT R20, R15, 0xffff0000, RZ, 0xc0, !PT ;  /* 0xffff00000f147812 */ /* 0x000fe400078ec0ff */
[----:B------:R-:W-:Y:S02]  /*fd90*/  LOP3.LUT R25, R14, 0xffff0000, RZ, 0xc0, !PT ;  /* 0xffff00000e197812 */ /* 0x000fe400078ec0ff */
[----:B---3--:R-:W-:Y:S02]  /*fda0*/  LOP3.LUT R18, R2, 0xffff0000, RZ, 0xc0, !PT ;  /* 0xffff000002127812 */ /* 0x008fe400078ec0ff */
[----:B------:R-:W-:Y:S02]  /*fdb0*/  LOP3.LUT R15, R3, 0xffff0000, RZ, 0xc0, !PT ;  /* 0xffff0000030f7812 */ /* 0x000fe400078ec0ff */
[----:B--2---:R-:W-:Y:S01]  /*fdc0*/  LOP3.LUT R21, R4, 0xffff0000, RZ, 0xc0, !PT ;  /* 0xffff000004157812 */ /* 0x004fe200078ec0ff */
[----:B------:R-:W-:Y:S01]  /*fdd0*/  FMUL.FTZ R12, R6, R18 ;  /* 0x00000012060c7220 */ /* 0x000fe20000410000 */
[----:B------:R-:W-:Y:S01]  /*fde0*/  LOP3.LUT R19, R5, 0xffff0000, RZ, 0xc0, !PT ;  /* 0xffff000005137812 */ /* 0x000fe200078ec0ff */
[----:B------:R-:W-:Y:S01]  /*fdf0*/  IMAD.U32 R4, R4, 0x10000, RZ ;  /* 0x0001000004047824 */ /* 0x000fe200078e00ff */
[----:B------:R-:W-:Y:S01]  /*fe00*/  SHF.L.U32 R2, R2, 0x10, RZ ;  /* 0x0000001002027819 */ /* 0x000fe200000006ff */
[----:B------:R-:W-:-:S02]  /*fe10*/  FMUL.FTZ R6, R6, R21 ;  /* 0x0000001506067220 */ /* 0x000fc40000410000 */
[C---:B------:R-:W-:Y:S02]  /*fe20*/  FFMA.FTZ R12, R7.reuse, R21, -R12 ;  /* 0x00000015070c7223 */ /* 0x040fe4000001080c */
[----:B------:R-:W-:Y:S01]  /*fe30*/  FFMA.FTZ R7, R7, R18, R6 ;  /* 0x0000001207077223 */ /* 0x000fe20000010006 */
[----:B------:R-:W-:Y:S01]  /*fe40*/  SHF.L.U32 R6, R3, 0x10, RZ ;  /* 0x0000001003067819 */ /* 0x000fe200000006ff */
[C---:B------:R-:W-:Y:S01]  /*fe50*/  FMUL.FTZ R14, R20.reuse, R15 ;  /* 0x0000000f140e7220 */ /* 0x040fe20000410000 */
[----:B------:R-:W-:Y:S01]  /*fe60*/  SHF.L.U32 R18, R5, 0x10, RZ ;  /* 0x0000001005127819 */ /* 0x000fe200000006ff */
[----:B------:R-:W-:Y:S02]  /*fe70*/  FMUL.FTZ R20, R20, R19 ;  /* 0x0000001314147220 */ /* 0x000fe40000410000 */
        /* <DEDUP_REMOVED lines=9> */
[----:B------:R-:W-:Y:S01]  /*ff10*/  FFMA.FTZ R5, R23, R18, -R5 ;  /* 0x0000001217057223 */ /* 0x000fe20000010805 */
[----:B------:R-:W-:Y:S01]  /*ff20*/  F2FP.BF16.PACK_AB R15, R15, R14 ;  /* 0x0000000e0f0f723e */ /* 0x000fe200000010ff */
[----:B------:R-:W-:Y:S01]  /*ff30*/  FFMA.FTZ R6, R23, R6, R25 ;  /* 0x0000000617067223 */ /* 0x000fe20000010019 */
[----:B------:R-:W-:-:S04]  /*ff40*/  F2FP.BF16.PACK_AB R12, R24, R3 ;  /* 0x00000003180c723e */ /* 0x000fc800000010ff */
[----:B------:R-:W-:Y:S02]  /*ff50*/  F2FP.BF16.PACK_AB R14, R6, R5 ;  /* 0x00000005060e723e */ /* 0x000fe400000010ff */
.L_x_1029:
[----:B------:R-:W-:Y:S05]  /*ff60*/  BSYNC B0 ;  /* 0x0000000000007941 */ /* 0x000fea0003800000 */
.L_x_1028:
[----:B-----5:R3:W-:Y:S02]  /*ff70*/  STS.128 [R235+0x1800], R12 ;  /* 0x0018000ceb007388 */ /* 0x0207e40000000c00 */
.L_x_1027:
[----:B------:R-:W-:Y:S05]  /*ff80*/  BSYNC B1 ;  /* 0x0000000000017941 */ /* 0x000fea0003800000 */
.L_x_1026:
[----:B------:R-:W-:-:S13]  /*ff90*/  ISETP.GE.AND P0, PT, R9, R16, PT ;  /* 0x000000100900720c */ /* 0x000fda0003f06270 */
[----:B------:R1:W-:Y:S01]  /*ffa0*/  @P0 STS.128 [R235+0x3800], RZ ;  /* 0x003800ffeb000388 */ /* 0x0003e20000000c00 */
[----:B------:R-:W-:Y:S05]  /*ffb0*/  @P0 BRA `(.L_x_1025) ;  /* 0x000037e000000947 */ /* 0x000fea0003800000 */
[----:B-1-3--:R-:W5:Y:S01]  /*ffc0*/  LD.E.128 R36, [R36.64+0x80] ;  /* 0x0000800624247980 */ /* 0x00af62000c101d00 */
[----:B------:R-:W-:Y:S01]  /*ffd0*/  ISETP.GE.AND P0, PT, R9, R8, PT ;  /* 0x000000080900720c */ /* 0x000fe20003f06270 */
[----:B------:R-:W-:-:S12]  /*ffe0*/  BSSY B0, `(.L_x_1030) ;  /* 0x0000028000007945 */ /* 0x000fd80003800000 */
[----:B------:R-:W-:Y:S05]  /*fff0*/  @P0 BRA `(.L_x_1031) ;  /* 0x0000026000000947 */ /* 0x000fea0003800000 */
[----:B------:R-:W3:Y:S04]  /*10000*/  LD.E.64 R2, [R30.64+0x40] ;  /* 0x000040061e027980 */ /* 0x000ee8000c101b00 */
[----:B--2---:R-:W2:Y:S01]  /*10010*/  LD.E.64 R4, [R26.64+0x40] ;  /* 0x000040061a047980 */ /* 0x004ea2000c101b00 */
[C---:B-----5:R-:W-:Y:S01]  /*10020*/  LOP3.LUT R6, R37.reuse, 0xffff0000, RZ, 0xc0, !PT ;  /* 0xffff000025067812 */ /* 0x060fe200078ec0ff */
[----:B------:R-:W-:Y:S01]  /*10030*/  IMAD.U32 R19, R38, 0x10000, RZ ;  /* 0x0001000026137824 */ /* 0x000fe200078e00ff */
[----:B------:R-:W-:Y:S02]  /*10040*/  SHF.L.U32 R7, R37, 0x10, RZ ;  /* 0x0000001025077819 */ /* 0x000fe400000006ff */
[C---:B------:R-:W-:Y:S02]  /*10050*/  SHF.L.U32 R8, R36.reuse, 0x10, RZ ;  /* 0x0000001024087819 */ /* 0x040fe400000006ff */
[----:B------:R-:W-:-:S02]  /*10060*/  LOP3.LUT R36, R36, 0xffff0000, RZ, 0xc0, !PT ;  /* 0xffff000024247812 */ /* 0x000fc400078ec0ff */
[C---:B------:R-:W-:Y:S02]  /*10070*/  LOP3.LUT R16, R39.reuse, 0xffff0000, RZ, 0xc0, !PT ;  /* 0xffff000027107812 */ /* 0x040fe400078ec0ff */
[----:B------:R-:W-:Y:S02]  /*10080*/  LOP3.LUT R38, R38, 0xffff0000, RZ, 0xc0, !PT ;  /* 0xffff000026267812 */ /* 0x000fe400078ec0ff */
[----:B------:R-:W-:Y:S02]  /*10090*/  SHF.L.U32 R18, R39, 0x10, RZ ;  /* 0x0000001027127819 */ /* 0x000fe400000006ff */
[----:B---3--:R-:W-:Y:S02]  /*100a0*/  LOP3.LUT R13, R2, 0xffff0000, RZ, 0xc0, !PT ;  /* 0xffff0000020d7812 */ /* 0x008fe400078ec0ff */
[----:B------:R-:W-:Y:S02]  /*100b0*/  LOP3.LUT R9, R3, 0xffff0000, RZ, 0xc0, !PT ;  /* 0xffff000003097812 */ /* 0x000fe400078ec0ff */
[----:B--2---:R-:W-:Y:S01]  /*100c0*/  LOP3.LUT R15, R4, 0xffff0000, RZ, 0xc0, !PT ;  /* 0xffff0000040f7812 */ /* 0x004fe200078ec0ff */
[----:B------:R-:W-:Y:S01]  /*100d0*/  FMUL.FTZ R12, R6, R13 ;  /* 0x0000000d060c7220 */ /* 0x000fe20000410000 */
[----:B------:R-:W-:Y:S01]  /*100e0*/  LOP3.LUT R14, R5, 0xffff0000, RZ, 0xc0, !PT ;  /* 0xffff0000050e7812 */ /* 0x000fe200078ec0ff */
[----:B------:R-:W-:Y:S01]  /*100f0*/  FMUL.FTZ R21, R16, R9 ;  /* 0x0000000910157220 */ /* 0x000fe20000410000 */
[----:B------:R-:W-:Y:S01]  /*10100*/  SHF.L.U32 R3, R3, 0x10, RZ ;  /* 0x0000001003037819 */ /* 0x000fe200000006ff */
[-C--:B------:R-:W-:Y:S01]  /*10110*/  FMUL.FTZ R6, R6, R15.reuse ;  /* 0x0000000f06067220 */ /* 0x080fe20000410000 */
[----:B------:R-:W-:Y:S01]  /*10120*/  SHF.L.U32 R5, R5, 0x10, RZ ;  /* 0x0000001005057819 */ /* 0x000fe200000006ff */
[----:B------:R-:W-:-:S02]  /*10130*/  FFMA.FTZ R12, R7, R15, -R12 ;  /* 0x0000000f070c7223 */ /* 0x000fc4000001080c */
[----:B------:R-:W-:Y:S01]  /*10140*/  FFMA.FTZ R7, R7, R13, R6 ;  /* 0x0000000d07077223 */ /* 0x000fe20000010006 */
[----:B------:R-:W-:Y:S01]  /*10150*/  SHF.L.U32 R13, R2, 0x10, RZ ;  /* 0x00000010020d7819 */ /* 0x000fe200000006ff */
[----:B------:R-:W-:Y:S02]  /*10160*/  IMAD.U32 R15, R4, 0x10000, RZ ;  /* 0x00010000040f7824 */ /* 0x000fe400078e00ff */
[----:B------:R-:W-:Y:S01]  /*10170*/  FMUL.FTZ R4, R38, R3 ;  /* 0x0000000326047220 */ /* 0x000fe20000410000 */
[----:B------:R-:W-:Y:S01]  /*10180*/  F2FP.BF16.PACK_AB R37, R7, R12 ;  /* 0x0000000c0725723e */ /* 0x000fe200000010ff */
[----:B------:R-:W-:Y:S02]  /*10190*/  FMUL.FTZ R2, R36, R13 ;  /* 0x0000000d24027220 */ /* 0x000fe40000410000 */
[----:B------:R-:W-:Y:S02]  /*101a0*/  FMUL.FTZ R16, R16, R14 ;  /* 0x0000000e10107220 */ /* 0x000fe40000410000 */
[----:B------:R-:W-:-:S02]  /*101b0*/  FMUL.FTZ R36, R36, R15 ;  /* 0x0000000f24247220 */ /* 0x000fc40000410000 */
        /* <DEDUP_REMOVED lines=10> */
.L_x_1031:
[----:B------:R-:W-:Y:S05]  /*10260*/  BSYNC B0 ;  /* 0x0000000000007941 */ /* 0x000fea0003800000 */
.L_x_1030:
[----:B-----5:R1:W-:Y:S01]  /*10270*/  STS.128 [R235+0x3800], R36 ;  /* 0x00380024eb007388 */ /* 0x0203e20000000c00 */
[----:B------:R-:W-:Y:S05]  /*10280*/  BRA `(.L_x_1025) ;  /* 0x0000351000007947 */ /* 0x000fea0003800000 */
.L_x_1000:
[----:B-1----:R-:W-:Y:S01]  /*10290*/  BSSY B2, `(.L_x_1032) ;  /* 0x00000b4000027945 */ /* 0x002fe20003800000 */
[----:B------:R-:W-:Y:S05]  /*102a0*/  @!P0 BRA `(.L_x_1033) ;  /* 0x00000b2000008947 */ /* 0x000fea0003800000 */
[----:B------:R-:W-:Y:S01]  /*102b0*/  ISETP.GE.AND P0, PT, R18, R16, PT ;  /* 0x000000101200720c */ /* 0x000fe20003f06270 */
[----:B------:R-:W-:-:S12]  /*102c0*/  BSSY B1, `(.L_x_1034) ;  /* 0x0000058000017945 */ /* 0x000fd80003800000 */
[----:B------:R1:W-:Y:S01]  /*102d0*/  @P0 STS.128 [R235], RZ ;  /* 0x000000ffeb000388 */ /* 0x0003e20000000c00 */
[----:B------:R-:W-:Y:S05]  /*102e0*/  @P0 BRA `(.L_x_1035) ;  /* 0x0000055000000947 */ /* 0x000fea0003800000 */
[----:B------:R2:W5:Y:S01]  /*102f0*/  LD.E.128 R24, [R46.64] ;  /* 0x000000062e187980 */ /* 0x000562000c101d00 */
[----:B------:R-:W-:Y:S01]  /*10300*/  ISETP.GE.AND P0, PT, R18, R8, PT ;  /* 0x000000081200720c */ /* 0x000fe20003f06270 */
[----:B------:R-:W-:-:S12]  /*10310*/  BSSY B0, `(.L_x_1036) ;  /* 0x0000051000007945 */ /* 0x000fd80003800000 */
[----:B------:R-:W-:Y:S05]  /*10320*/  @P0 BRA `(.L_x_1037) ;  /* 0x000004f000000947 */ /* 0x000fea0003800000 */
[----:B------:R-:W-:Y:S01]  /*10330*/  ISETP.GE.AND P1, PT, R18, R29, PT ;  /* 0x0000001d1200720c */ /* 0x000fe20003f26270 */
[----:B------:R-:W-:Y:S02]  /*10340*/  IMAD.MOV.U32 R13, RZ, RZ, RZ ;  /* 0x000000ffff0d7224 */ /* 0x000fe400078e00ff */
[----:B------:R-:W-:-:S10]  /*10350*/  IMAD.MOV.U32 R5, RZ, RZ, R29 ;  /* 0x000000ffff057224 */ /* 0x000fd400078e001d */
[----:B------:R-:W-:Y:S01]  /*10360*/  @P1 IADD3 R13, -R29, RZ, RZ ;  /* 0x000000ff1d0d1210 */ /* 0x000fe20007ffe1ff */
[----:B------:R-:W-:-:S03]  /*10370*/  @P1 IMAD.MOV R5, RZ, RZ, -R29 ;  /* 0x000000ffff051224 */ /* 0x000fc600078e0a1d */
[----:B------:R-:W-:Y:S01]  /*10380*/  IADD3 R15, P0, R13, R2, RZ ;  /* 0x000000020d0f7210 */ /* 0x000fe20007f1e0ff */
[----:B------:R-:W-:-:S03]  /*10390*/  IMAD.WIDE R4, R5, 0x2, R46 ;  /* 0x0000000205047825 */ /* 0x000fc600078e022e */
[----:B------:R-:W-:Y:S01]  /*103a0*/  LEA.HI.X.SX32 R13, R13, R3, 0x1, P0 ;  /* 0x000000030d0d7211 */ /* 0x000fe200000f0eff */
[----:B------:R-:W-:Y:S01]  /*103b0*/  IMAD.MOV.U32 R21, RZ, RZ, RZ ;  /* 0x000000ffff157224 */ /* 0x000fe200078e00ff */
[----:B------:R-:W-:Y:S01]  /*103c0*/  LEA R12, P0, R15, R32, 0x1 ;  /* 0x000000200f0c7211 */ /* 0x000fe200078008ff */
[----:B------:R-:W3:Y:S01]  /*103d0*/  LD.E.128 R4, [R4.64] ;  /* 0x0000000604047980 */ /* 0x000ee2000c101d00 */
[----:B------:R-:W-:Y:S02]  /*103e0*/  @P1 IADD3 R21, -R29, RZ, RZ ;  /* 0x000000ff1d151210 */ /* 0x000fe40007ffe1ff */
[----:B------:R-:W-:Y:S02]  /*103f0*/  LEA.HI.X R13, R15, R33, R13, 0x1, P0 ;  /* 0x000000210f0d7211 */ /* 0x000fe400000f0c0d */
[----:B------:R-:W-:-:S04]  /*10400*/  IADD3 R23, P0, R21, R2, RZ ;  /* 0x0000000215177210 */ /* 0x000fc80007f1e0ff */
[----:B------:R-:W4:Y:S01]  /*10410*/  LD.E.128 R12, [R12.64] ;  /* 0x000000060c0c7980 */ /* 0x000f22000c101d00 */
[----:B------:R-:W-:Y:S02]  /*10420*/  LEA.HI.X.SX32 R21, R21, R3, 0x1, P0 ;  /* 0x0000000315157211 */ /* 0x000fe400000f0eff */
[----:B------:R-:W-:-:S04]  /*10430*/  LEA R20, P0, R23, R34, 0x1 ;  /* 0x0000002217147211 */ /* 0x000fc800078008ff */
[----:B------:R-:W-:-:S06]  /*10440*/  LEA.HI.X R21, R23, R35, R21, 0x1, P0 ;  /* 0x0000002317157211 */ /* 0x000fcc00000f0c15 */
[----:B--2---:R-:W2:Y:S01]  /*10450*/  LD.E.128 R20, [R20.64] ;  /* 0x0000000614147980 */ /* 0x004ea2000c101d00 */
[C---:B-----5:R-:W-:Y:S01]  /*10460*/  LOP3.LUT R0, R25.reuse, 0xffff0000, RZ, 0xc0, !PT ;  /* 0xffff000019007812 */ /* 0x060fe200078ec0ff */
[----:B------:R-:W-:Y:S01]  /*10470*/  IMAD.U32 R28, R24, 0x10000, RZ ;  /* 0x00010000181c7824 */ /* 0x000fe200078e00ff */
[----:B------:R-:W-:Y:S01]  /*10480*/  SHF.L.U32 R42, R25, 0x10, RZ ;  /* 0x00000010192a7819 */ /* 0x000fe200000006ff */
[----:B------:R-:W-:Y:S01]  /*10490*/  IMAD.U32 R30, R26, 0x10000, RZ ;  /* 0x000100001a1e7824 */ /* 0x000fe200078e00ff */
[C---:B------:R-:W-:Y:S02]  /*104a0*/  LOP3.LUT R25, R27.reuse, 0xffff0000, RZ, 0xc0, !PT ;  /* 0xffff00001b197812 */ /* 0x040fe400078ec0ff */
[----:B------:R-:W-:Y:S02]  /*104b0*/  SHF.L.U32 R44, R27, 0x10, RZ ;  /* 0x000000101b2c7819 */ /* 0x000fe400000006ff */
[----:B------:R-:W-:Y:S02]  /*104c0*/  LOP3.LUT R24, R24, 0xffff0000, RZ, 0xc0, !PT ;  /* 0xffff000018187812 */ /* 0x000fe400078ec0ff */
[----:B------:R-:W-:Y:S01]  /*104d0*/  LOP3.LUT R26, R26, 0xffff0000, RZ, 0xc0, !PT ;  /* 0xffff00001a1a7812 */ /* 0x000fe200078ec0ff */
[C---:B---3--:R-:W-:Y:S01]  /*104e0*/  IMAD.U32 R43, R4.reuse, 0x10000, RZ ;  /* 0x00010000042b7824 */ /* 0x048fe200078e00ff */
[----:B------:R-:W-:Y:S01]  /*104f0*/  LOP3.LUT R27, R4, 0xffff0000, RZ, 0xc0, !PT ;  /* 0xffff0000041b7812 */ /* 0x000fe200078ec0ff */
[----:B------:R-:W-:Y:S01]  /*10500*/  IMAD.U32 R45, R6, 0x10000, RZ ;  /* 0x00010000062d7824 */ /* 0x000fe200078e00ff */
[----:B------:R-:W-:-:S02]  /*10510*/  SHF.L.U32 R4, R5, 0x10, RZ ;  /* 0x0000001005047819 */ /* 0x000fc400000006ff */
[----:B------:R-:W-:Y:S02]  /*10520*/  LOP3.LUT R48, R5, 0xffff0000, RZ, 0xc0, !PT ;  /* 0xffff000005307812 */ /* 0x000fe400078ec0ff */
[C---:B------:R-:W-:Y:S02]  /*10530*/  SHF.L.U32 R5, R7.reuse, 0x10, RZ ;  /* 0x0000001007057819 */ /* 0x040fe400000006ff */
[----:B------:R-:W-:Y:S01]  /*10540*/  LOP3.LUT R49, R7, 0xffff0000, RZ, 0xc0, !PT ;  /* 0xffff000007317812 */ /* 0x000fe200078ec0ff */
[----:B----4-:R-:W-:Y:S01]  /*10550*/  IMAD.U32 R50, R12, 0x10000, RZ ;  /* 0x000100000c327824 */ /* 0x010fe200078e00ff */
[C---:B------:R-:W-:Y:S01]  /*10560*/  SHF.L.U32 R7, R13.reuse, 0x10, RZ ;  /* 0x000000100d077819 */ /* 0x040fe200000006ff */
        /* <DEDUP_REMOVED lines=10> */
[----:B------:R-:W-:Y:S01]  /*10610*/  @!P1 FADD.FTZ R13, -R13, -RZ ;  /* 0x800000ff0d0d9221 */ /* 0x000fe20000010100 */
[----:B------:R-:W-:Y:S01]  /*10620*/  LOP3.LUT R56, R15, 0xffff0000, RZ, 0xc0, !PT ;  /* 0xffff00000f387812 */ /* 0x000fe200078ec0ff */
[----:B------:R-:W-:Y:S01]  /*10630*/  @!P1 FADD.FTZ R14, -R14, -RZ ;  /* 0x800000ff0e0e9221 */ /* 0x000fe20000010100 */
[----:B--2---:R-:W-:Y:S01]  /*10640*/  LOP3.LUT R15, R22, 0xffff0000, RZ, 0xc0, !PT ;  /* 0xffff0000160f7812 */ /* 0x004fe200078ec0ff */
[----:B------:R-:W-:-:S02]  /*10650*/  FMUL.FTZ R27, R27, R12 ;  /* 0x0000000c1b1b7220 */ /* 0x000fc40000410000 */
[----:B------:R-:W-:Y:S02]  /*10660*/  @!P1 FADD.FTZ R52, -R52, -RZ ;  /* 0x800000ff34349221 */ /* 0x000fe40000010100 */
[----:B------:R-:W-:Y:S02]  /*10670*/  @!P1 FADD.FTZ R56, -R56, -RZ ;  /* 0x800000ff38389221 */ /* 0x000fe40000010100 */
[----:B------:R-:W-:Y:S01]  /*10680*/  FMUL.FTZ R13, R6, R13 ;  /* 0x0000000d060d7220 */ /* 0x000fe20000410000 */
[----:B------:R-:W-:Y:S01]  /*10690*/  LOP3.LUT R6, R20, 0xffff0000, RZ, 0xc0, !PT ;  /* 0xffff000014067812 */ /* 0x000fe200078ec0ff */
[----:B------:R-:W-:Y:S01]  /*106a0*/  FMUL.FTZ R7, R4, R7 ;  /* 0x0000000704077220 */ /* 0x000fe20000410000 */
[C---:B------:R-:W-:Y:S01]  /*106b0*/  SHF.L.U32 R4, R21.reuse, 0x10, RZ ;  /* 0x0000001015047819 */ /* 0x040fe200000006ff */
[----:B------:R-:W-:Y:S01]  /*106c0*/  IMAD.U32 R12, R20, 0x10000, RZ ;  /* 0x00010000140c7824 */ /* 0x000fe200078e00ff */
[----:B------:R-:W-:Y:S01]  /*106d0*/  LOP3.LUT R21, R21, 0xffff0000, RZ, 0xc0, !PT ;  /* 0xffff000015157812 */ /* 0x000fe200078ec0ff */
[----:B------:R-:W-:Y:S01]  /*106e0*/  FMUL.FTZ R5, R5, R14 ;  /* 0x0000000e05057220 */ /* 0x000fe20000410000 */
[C---:B------:R-:W-:Y:S01]  /*106f0*/  SHF.L.U32 R14, R23.reuse, 0x10, RZ ;  /* 0x00000010170e7819 */ /* 0x040fe200000006ff */
[----:B------:R-:W-:Y:S01]  /*10700*/  IMAD.U32 R20, R22, 0x10000, RZ ;  /* 0x0001000016147824 */ /* 0x000fe200078e00ff */
[----:B------:R-:W-:Y:S01]  /*10710*/  LOP3.LUT R22, R23, 0xffff0000, RZ, 0xc0, !PT ;  /* 0xffff000017167812 */ /* 0x000fe200078ec0ff */
[----:B------:R-:W-:-:S02]  /*10720*/  FMUL.FTZ R43, R43, R50 ;  /* 0x000000322b2b7220 */ /* 0x000fc40000410000 */
[----:B------:R-:W-:Y:S02]  /*10730*/  FMUL.FTZ R51, R48, R51 ;  /* 0x0000003330337220 */ /* 0x000fe40000410000 */
[----:B------:R-:W-:Y:S02]  /*10740*/  FMUL.FTZ R45, R45, R52 ;  /* 0x000000342d2d7220 */ /* 0x000fe40000410000 */
[----:B------:R-:W-:Y:S02]  /*10750*/  FMUL.FTZ R56, R49, R56 ;  /* 0x0000003831387220 */ /* 0x000fe40000410000 */
[----:B------:R-:W-:Y:S02]  /*10760*/  FFMA.FTZ R12, R28, R12, R43 ;  /* 0x0000000c1c0c7223 */ /* 0x000fe4000001002b */
[----:B------:R-:W-:Y:S02]  /*10770*/  FFMA.FTZ R27, R24, R6, R27 ;  /* 0x00000006181b7223 */ /* 0x000fe4000001001b */
[----:B------:R-:W-:-:S02]  /*10780*/  FFMA.FTZ R4, R42, R4, R7 ;  /* 0x000000042a047223 */ /* 0x000fc40000010007 */
[----:B------:R-:W-:Y:S01]  /*10790*/  FFMA.FTZ R21, R0, R21, R51 ;  /* 0x0000001500157223 */ /* 0x000fe20000010033 */
[----:B------:R-:W-:Y:S01]  /*107a0*/  F2FP.BF16.PACK_AB R24, R27, R12 ;  /* 0x0000000c1b18723e */ /* 0x000fe200000010ff */
[----:B------:R-:W-:Y:S02]  /*107b0*/  FFMA.FTZ R20, R30, R20, R45 ;  /* 0x000000141e147223 */ /* 0x000fe4000001002d */
[----:B------:R-:W-:Y:S02]  /*107c0*/  FFMA.FTZ R5, R44, R14, R5 ;  /* 0x0000000e2c057223 */ /* 0x000fe40000010005 */
[----:B------:R-:W-:Y:S01]  /*107d0*/  FFMA.FTZ R22, R25, R22, R56 ;  /* 0x0000001619167223 */ /* 0x000fe20000010038 */
[----:B------:R-:W-:Y:S01]  /*107e0*/  F2FP.BF16.PACK_AB R25, R21, R4 ;  /* 0x000000041519723e */ /* 0x000fe200000010ff */
[----:B------:R-:W-:-:S03]  /*107f0*/  FFMA.FTZ R13, R26, R15, R13 ;  /* 0x0000000f1a0d7223 */ /* 0x000fc6000001000d */
[----:B------:R-:W-:Y:S02]  /*10800*/  F2FP.BF16.PACK_AB R27, R22, R5 ;  /* 0x00000005161b723e */ /* 0x000fe400000010ff */
[----:B------:R-:W-:Y:S02]  /*10810*/  F2FP.BF16.PACK_AB R26, R13, R20 ;  /* 0x000000140d1a723e */ /* 0x000fe400000010ff */
.L_x_1037:
[----:B------:R-:W-:Y:S05]  /*10820*/  BSYNC B0 ;  /* 0x0000000000007941 */ /* 0x000fea0003800000 */
.L_x_1036:
[----:B-----5:R3:W-:Y:S02]  /*10830*/  STS.128 [R235], R24 ;  /* 0x00000018eb007388 */ /* 0x0207e40000000c00 */
.L_x_1035:
[----:B------:R-:W-:Y:S05]  /*10840*/  BSYNC B1 ;  /* 0x0000000000017941 */ /* 0x000fea0003800000 */
.L_x_1034:
[----:B------:R-:W-:-:S13]  /*10850*/  ISETP.GE.AND P0, PT, R9, R16, PT ;  /* 0x000000100900720c */ /* 0x000fda0003f06270 */
[----:B------:R4:W-:Y:S01]  /*10860*/  @P0 STS.128 [R235+0x2000], RZ ;  /* 0x002000ffeb000388 */ /* 0x0009e20000000c00 */
[----:B------:R-:W-:Y:S05]  /*10870*/  @P0 BRA `(.L_x_1033) ;  /* 0x0000055000000947 */ /* 0x000fea0003800000 */
[----:B---3--:R3:W5:Y:S01]  /*10880*/  LD.E.128 R24, [R46.64+0x80] ;  /* 0x000080062e187980 */ /* 0x008762000c101d00 */
        /* <DEDUP_REMOVED lines=13> */
[----:B--2---:R-:W2:Y:S01]  /*10960*/  LD.E.128 R4, [R4.64+0x80] ;  /* 0x0000800604047980 */ /* 0x004ea2000c101d00 */
[----:B------:R-:W-:Y:S02]  /*10970*/  @P1 IADD3 R21, -R29, RZ, RZ ;  /* 0x000000ff1d151210 */ /* 0x000fe40007ffe1ff */
[----:B------:R-:W-:Y:S02]  /*10980*/  LEA.HI.X R13, R13, R33, R0, 0x1, P0 ;  /* 0x000000210d0d7211 */ /* 0x000fe400000f0c00 */
[----:B------:R-:W-:-:S04]  /*10990*/  IADD3 R23, P0, R21, R2, RZ ;  /* 0x0000000215177210 */ /* 0x000fc80007f1e0ff */
[----:B---3--:R-:W3:Y:S01]  /*109a0*/  LD.E.128 R12, [R12.64+0x80] ;  /* 0x000080060c0c7980 */ /* 0x008ee2000c101d00 */
[----:B------:R-:W-:Y:S02]  /*109b0*/  LEA.HI.X.SX32 R21, R21, R3, 0x1, P0 ;  /* 0x0000000315157211 */ /* 0x000fe400000f0eff */
[----:B------:R-:W-:-:S04]  /*109c0*/  LEA R20, P0, R23, R34, 0x1 ;  /* 0x0000002217147211 */ /* 0x000fc800078008ff */
[----:B------:R-:W-:-:S06]  /*109d0*/  LEA.HI.X R21, R23, R35, R21, 0x1, P0 ;  /* 0x0000002317157211 */ /* 0x000fcc00000f0c15 */
[----:B----4-:R-:W4:Y:S01]  /*109e0*/  LD.E.128 R20, [R20.64+0x80] ;  /* 0x0000800614147980 */ /* 0x010f22000c101d00 */
        /* <DEDUP_REMOVED lines=8> */
[C---:B--2---:R-:W-:Y:S01]  /*10a70*/  IMAD.U32 R43, R4.reuse, 0x10000, RZ ;  /* 0x00010000042b7824 */ /* 0x044fe200078e00ff */
[----:B------:R-:W-:Y:S01]  /*10a80*/  LOP3.LUT R27, R4, 0xffff0000, RZ, 0xc0, !PT ;  /* 0xffff0000041b7812 */ /* 0x000fe200078ec0ff */
[----:B------:R-:W-:Y:S01]  /*10a90*/  IMAD.U32 R45, R6, 0x10000, RZ ;  /* 0x00010000062d7824 */ /* 0x000fe200078e00ff */
[----:B------:R-:W-:-:S02]  /*10aa0*/  SHF.L.U32 R4, R5, 0x10, RZ ;  /* 0x0000001005047819 */ /* 0x000fc400000006ff */
[----:B------:R-:W-:Y:S02]  /*10ab0*/  LOP3.LUT R46, R5, 0xffff0000, RZ, 0xc0, !PT ;  /* 0xffff0000052e7812 */ /* 0x000fe400078ec0ff */
[C---:B------:R-:W-:Y:S02]  /*10ac0*/  SHF.L.U32 R5, R7.reuse, 0x10, RZ ;  /* 0x0000001007057819 */ /* 0x040fe400000006ff */
[----:B------:R-:W-:Y:S01]  /*10ad0*/  LOP3.LUT R47, R7, 0xffff0000, RZ, 0xc0, !PT ;  /* 0xffff0000072f7812 */ /* 0x000fe200078ec0ff */
[----:B---3--:R-:W-:Y:S01]  /*10ae0*/  IMAD.U32 R48, R12, 0x10000, RZ ;  /* 0x000100000c307824 */ /* 0x008fe200078e00ff */
        /* <DEDUP_REMOVED lines=14> */
[----:B----4-:R-:W-:Y:S01]  /*10bd0*/  LOP3.LUT R15, R22, 0xffff0000, RZ, 0xc0, !PT ;  /* 0xffff0000160f7812 */ /* 0x010fe200078ec0ff */
        /* <DEDUP_REMOVED lines=29> */
.L_x_1039:
[----:B------:R-:W-:Y:S05]  /*10db0*/  BSYNC B0 ;  /* 0x0000000000007941 */ /* 0x000fea0003800000 */
.L_x_1038:
[----:B-----5:R1:W-:Y:S02]  /*10dc0*/  STS.128 [R235+0x2000], R24 ;  /* 0x00200018eb007388 */ /* 0x0203e40000000c00 */
.L_x_1033:
[----:B------:R-:W-:Y:S05]  /*10dd0*/  BSYNC B2 ;  /* 0x0000000000027941 */ /* 0x000fea0003800000 */
.L_x_1032:
[----:B------:R-:W-:Y:S01]  /*10de0*/  IADD3 R0, R186, 0x10, RZ ;  /* 0x00000010ba007810 */ /* 0x000fe20007ffe0ff */
[----:B------:R-:W-:Y:S03]  /*10df0*/  BSSY B2, `(.L_x_1040) ;  /* 0x00000bd000027945 */ /* 0x000fe60003800000 */
[----:B------:R-:W-:-:S04]  /*10e00*/  ISETP.GE.AND P0, PT, R0, R31, PT ;  /* 0x0000001f0000720c */ /* 0x000fc80003f06270 */
[----:B------:R-:W-:-:S13]  /*10e10*/  ISETP.LT.OR P0, PT, R71, -0x87, P0 ;  /* 0xffffff794700780c */ /* 0x000fda0000701670 */
[----:B------:R-:W-:Y:S05]  /*10e20*/  @P0 BRA `(.L_x_1041) ;  /* 0x00000b9000000947 */ /* 0x000fea0003800000 */
[----:B------:R-:W-:Y:S01]  /*10e30*/  ISETP.GE.AND P0, PT, R18, R16, PT ;  /* 0x000000101200720c */ /* 0x000fe20003f06270 */
[----:B------:R-:W-:-:S12]  /*10e40*/  BSSY B1, `(.L_x_1042) ;  /* 0x000005b000017945 */ /* 0x000fd80003800000 */
[----:B------:R1:W-:Y:S01]  /*10e50*/  @P0 STS.128 [R235+0x800], RZ ;  /* 0x000800ffeb000388 */ /* 0x0003e20000000c00 */
[----:B------:R-:W-:Y:S05]  /*10e60*/  @P0 BRA `(.L_x_1043) ;  /* 0x0000058000000947 */ /* 0x000fea0003800000 */
[----:B-1-3--:R1:W5:Y:S01]  /*10e70*/  LD.E.128 R24, [R40.64] ;  /* 0x0000000628187980 */ /* 0x00a362000c101d00 */
[----:B------:R-:W-:Y:S01]  /*10e80*/  ISETP.GE.AND P0, PT, R18, R8, PT ;  /* 0x000000081200720c */ /* 0x000fe20003f06270 */
[----:B------:R-:W-:-:S12]  /*10e90*/  BSSY B0, `(.L_x_1044) ;  /* 0x0000054000007945 */ /* 0x000fd80003800000 */
[----:B------:R-:W-:Y:S05]  /*10ea0*/  @P0 BRA `(.L_x_1045) ;  /* 0x0000052000000947 */ /* 0x000fea0003800000 */
[-C--:B------:R-:W-:Y:S01]  /*10eb0*/  ISETP.GE.AND P0, PT, R18, R29.reuse, PT ;  /* 0x0000001d1200720c */ /* 0x080fe20003f06270 */
[----:B------:R-:W-:Y:S01]  /*10ec0*/  IMAD.MOV.U32 R7, RZ, RZ, RZ ;  /* 0x000000ffff077224 */ /* 0x000fe200078e00ff */
[C---:B------:R-:W-:Y:S02]  /*10ed0*/  IADD3 R21, P1, R17.reuse, R2, RZ ;  /* 0x0000000211157210 */ /* 0x040fe40007f3e0ff */
[----:B------:R-:W-:Y:S02]  /*10ee0*/  MOV R5, R29 ;  /* 0x0000001d00057202 */ /* 0x000fe40000000f00 */
[----:B------:R-:W-:-:S07]  /*10ef0*/  LEA.HI.X.SX32 R20, R17, R3, 0x1, P1 ;  /* 0x0000000311147211 */ /* 0x000fce00008f0eff */
[--C-:B------:R-:W-:Y:S02]  /*10f00*/  @P0 IMAD.MOV R7, RZ, RZ, -R29.reuse ;  /* 0x000000ffff070224 */ /* 0x100fe400078e0a1d */
[----:B------:R-:W-:Y:S02]  /*10f10*/  IMAD.MOV.U32 R22, RZ, RZ, RZ ;  /* 0x000000ffff167224 */ /* 0x000fe400078e00ff */
[----:B------:R-:W-:Y:S01]  /*10f20*/  @P0 IMAD.MOV R5, RZ, RZ, -R29 ;  /* 0x000000ffff050224 */ /* 0x000fe200078e0a1d */
[----:B------:R-:W-:Y:S02]  /*10f30*/  IADD3 R13, P1, R7, R21, RZ ;  /* 0x00000015070d7210 */ /* 0x000fe40007f3e0ff */
[----:B------:R-:W-:Y:S02]  /*10f40*/  @P0 IADD3 R22, -R29, RZ, RZ ;  /* 0x000000ff1d160210 */ /* 0x000fe40007ffe1ff */
[----:B------:R-:W-:Y:S02]  /*10f50*/  LEA.HI.X.SX32 R7, R7, R20, 0x1, P1 ;  /* 0x0000001407077211 */ /* 0x000fe400008f0eff */
[----:B------:R-:W-:Y:S01]  /*10f60*/  LEA R12, P1, R13, R32, 0x1 ;  /* 0x000000200d0c7211 */ /* 0x000fe200078208ff */
[----:B------:R-:W-:-:S03]  /*10f70*/  IMAD.WIDE R4, R5, 0x2, R40 ;  /* 0x0000000205047825 */ /* 0x000fc600078e0228 */
[----:B------:R-:W-:Y:S02]  /*10f80*/  LEA.HI.X R13, R13, R33, R7, 0x1, P1 ;  /* 0x000000210d0d7211 */ /* 0x000fe400008f0c07 */
[C---:B------:R-:W-:Y:S01]  /*10f90*/  IADD3 R21, P1, R22.reuse, R21, RZ ;  /* 0x0000001516157210 */ /* 0x040fe20007f3e0ff */
[----:B------:R-:W3:Y:S03]  /*10fa0*/  LD.E.128 R4, [R4.64] ;  /* 0x0000000604047980 */ /* 0x000ee6000c101d00 */
[----:B------:R-:W-:Y:S01]  /*10fb0*/  LEA.HI.X.SX32 R20, R22, R20, 0x1, P1 ;  /* 0x0000001416147211 */ /* 0x000fe200008f0eff */
[----:B--2---:R-:W2:Y:S01]  /*10fc0*/  LD.E.128 R12, [R12.64] ;  /* 0x000000060c0c7980 */ /* 0x004ea2000c101d00 */
[----:B------:R-:W-:-:S04]  /*10fd0*/  LEA R22, P1, R21, R34, 0x1 ;  /* 0x0000002215167211 */ /* 0x000fc800078208ff */
[----:B------:R-:W-:-:S06]  /*10fe0*/  LEA.HI.X R23, R21, R35, R20, 0x1, P1 ;  /* 0x0000002315177211 */ /* 0x000fcc00008f0c14 */
[----:B----4-:R-:W4:Y:S01]  /*10ff0*/  LD.E.128 R20, [R22.64] ;  /* 0x0000000616147980 */ /* 0x010f22000c101d00 */
[C---:B-----5:R-:W-:Y:S01]  /*11000*/  IMAD.U32 R30, R24.reuse, 0x10000, RZ ;  /* 0x00010000181e7824 */ /* 0x060fe200078e00ff */
[----:B------:R-:W-:Y:S01]  /*11010*/  LOP3.LUT R28, R24, 0xffff0000, RZ, 0xc0, !PT ;  /* 0xffff0000181c7812 */ /* 0x000fe200078ec0ff */
[C---:B------:R-:W-:Y:S01]  /*11020*/  IMAD.U32 R43, R25.reuse, 0x10000, RZ ;  /* 0x00010000192b7824 */ /* 0x040fe200078e00ff */
[----:B------:R-:W-:Y:S01]  /*11030*/  LOP3.LUT R24, R25, 0xffff0000, RZ, 0xc0, !PT ;  /* 0xffff000019187812 */ /* 0x000fe200078ec0ff */
[C---:B------:R-:W-:Y:S01]  /*11040*/  IMAD.U32 R45, R27.reuse, 0x10000, RZ ;  /* 0x000100001b2d7824 */ /* 0x040fe200078e00ff */
[----:B------:R-:W-:Y:S02]  /*11050*/  LOP3.LUT R25, R27, 0xffff0000, RZ, 0xc0, !PT ;  /* 0xffff00001b197812 */ /* 0x000fe400078ec0ff */
[C---:B------:R-:W-:Y:S02]  /*11060*/  SHF.L.U32 R42, R26.reuse, 0x10, RZ ;  /* 0x000000101a2a7819 */ /* 0x040fe400000006ff */
[----:B------:R-:W-:-:S02]  /*11070*/  LOP3.LUT R26, R26, 0xffff0000, RZ, 0xc0, !PT ;  /* 0xffff00001a1a7812 */ /* 0x000fc400078ec0ff */
[----:B---3--:R-:W-:Y:S02]  /*11080*/  SHF.L.U32 R51, R4, 0x10, RZ ;  /* 0x0000001004337819 */ /* 0x008fe400000006ff */
[C---:B--2---:R-:W-:Y:S02]  /*11090*/  SHF.L.U32 R44, R12.reuse, 0x10, RZ ;  /* 0x000000100c2c7819 */ /* 0x044fe400000006ff */
[----:B------:R-:W-:Y:S01]  /*110a0*/  LOP3.LUT R27, R12, 0xffff0000, RZ, 0xc0, !PT ;  /* 0xffff00000c1b7812 */ /* 0x000fe200078ec0ff */
[C---:B------:R-:W-:Y:S01]  /*110b0*/  IMAD.U32 R12, R13.reuse, 0x10000, RZ ;  /* 0x000100000d0c7824 */ /* 0x040fe200078e00ff */
[----:B------:R-:W-:Y:S01]  /*110c0*/  LOP3.LUT R47, R13, 0xffff0000, RZ, 0xc0, !PT ;  /* 0xffff00000d2f7812 */ /* 0x000fe200078ec0ff */
[C---:B------:R-:W-:Y:S01]  /*110d0*/  IMAD.U32 R13, R15.reuse, 0x10000, RZ ;  /* 0x000100000f0d7824 */ /* 0x040fe200078e00ff */
[----:B------:R-:W-:Y:S01]  /*110e0*/  LOP3.LUT R15, R15, 0xffff0000, RZ, 0xc0, !PT ;  /* 0xffff00000f0f7812 */ /* 0x000fe200078ec0ff */
[----:B------:R-:W-:Y:S01]  /*110f0*/  IMAD.U32 R49, R5, 0x10000, RZ ;  /* 0x0001000005317824 */ /* 0x000fe200078e00ff */
[----:B------:R-:W-:Y:S01]  /*11100*/  SHF.L.U32 R46, R14, 0x10, RZ ;  /* 0x000000100e2e7819 */ /* 0x000fe200000006ff */
[----:B------:R-:W-:Y:S01]  /*11110*/  @!P0 FADD.FTZ R27, -R27, -RZ ;  /* 0x800000ff1b1b8221 */ /* 0x000fe20000010100 */
[----:B------:R-:W-:-:S02]  /*11120*/  LOP3.LUT R4, R4, 0xffff0000, RZ, 0xc0, !PT ;  /* 0xffff000004047812 */ /* 0x000fc400078ec0ff */
[----:B------:R-:W-:Y:S02]  /*11130*/  LOP3.LUT R14, R14, 0xffff0000, RZ, 0xc0, !PT ;  /* 0xffff00000e0e7812 */ /* 0x000fe400078ec0ff */
[----:B------:R-:W-:Y:S01]  /*11140*/  LOP3.LUT R48, R5, 0xffff0000, RZ, 0xc0, !PT ;  /* 0xffff000005307812 */ /* 0x000fe200078ec0ff */
[----:B------:R-:W-:Y:S01]  /*11150*/  @!P0 FADD.FTZ R13, -R13, -RZ ;  /* 0x800000ff0d0d8221 */ /* 0x000fe20000010100 */
[C---:B------:R-:W-:Y:S02]  /*11160*/  SHF.L.U32 R57, R6.reuse, 0x10, RZ ;  /* 0x0000001006397819 */ /* 0x040fe400000006ff */
[----:B------:R-:W-:Y:S01]  /*11170*/  LOP3.LUT R5, R6, 0xffff0000, RZ, 0xc0, !PT ;  /* 0xffff000006057812 */ /* 0x000fe200078ec0ff */
[C---:B------:R-:W-:Y:S01]  /*11180*/  IMAD.U32 R6, R7.reuse, 0x10000, RZ ;  /* 0x0001000007067824 */ /* 0x040fe200078e00ff */
[----:B------:R-:W-:Y:S01]  /*11190*/  LOP3.LUT R50, R7, 0xffff0000, RZ, 0xc0, !PT ;  /* 0xffff000007327812 */ /* 0x000fe200078ec0ff */
[----:B------:R-:W-:Y:S02]  /*111a0*/  @!P0 FADD.FTZ R12, -R12, -RZ ;  /* 0x800000ff0c0c8221 */ /* 0x000fe40000010100 */
[----:B------:R-:W-:-:S02]  /*111b0*/  @!P0 FADD.FTZ R47, -R47, -RZ ;  /* 0x800000ff2f2f8221 */ /* 0x000fc40000010100 */
[----:B------:R-:W-:Y:S02]  /*111c0*/  @!P0 FADD.FTZ R15, -R15, -RZ ;  /* 0x800000ff0f0f8221 */ /* 0x000fe40000010100 */
[----:B------:R-:W-:Y:S02]  /*111d0*/  FMUL.FTZ R27, R4, R27 ;  /* 0x0000001b041b7220 */ /* 0x000fe40000410000 */
[----:B------:R-:W-:Y:S02]  /*111e0*/  @!P0 FADD.FTZ R14, -R14, -RZ ;  /* 0x800000ff0e0e8221 */ /* 0x000fe40000010100 */
[C---:B----4-:R-:W-:Y:S01]  /*111f0*/  IMAD.U32 R4, R21.reuse, 0x10000, RZ ;  /* 0x0001000015047824 */ /* 0x050fe200078e00ff */
[----:B------:R-:W-:Y:S01]  /*11200*/  LOP3.LUT R21, R21, 0xffff0000, RZ, 0xc0, !PT ;  /* 0xffff000015157812 */ /* 0x000fe200078ec0ff */
[----:B------:R-:W-:Y:S01]  /*11210*/  FMUL.FTZ R6, R6, R13 ;  /* 0x0000000d06067220 */ /* 0x000fe20000410000 */
[----:B------:R-:W-:Y:S01]  /*11220*/  SHF.L.U32 R13, R20, 0x10, RZ ;  /* 0x00000010140d7819 */ /* 0x000fe200000006ff */
[----:B------:R-:W-:Y:S01]  /*11230*/  @!P0 FADD.FTZ R44, -R44, -RZ ;  /* 0x800000ff2c2c8221 */ /* 0x000fe20000010100 */
[----:B------:R-:W-:Y:S01]  /*11240*/  LOP3.LUT R7, R20, 0xffff0000, RZ, 0xc0, !PT ;  /* 0xffff000014077812 */ /* 0x000fe200078ec0ff */
[----:B------:R-:W-:Y:S01]  /*11250*/  FMUL.FTZ R12, R49, R12 ;  /* 0x0000000c310c7220 */ /* 0x000fe20000410000 */
[----:B------:R-:W-:Y:S01]  /*11260*/  SHF.L.U32 R20, R22, 0x10, RZ ;  /* 0x0000001016147819 */ /* 0x000fe200000006ff */
[----:B------:R-:W-:-:S02]  /*11270*/  FMUL.FTZ R47, R48, R47 ;  /* 0x0000002f302f7220 */ /* 0x000fc40000410000 */
[----:B------:R-:W-:Y:S02]  /*11280*/  @!P0 FADD.FTZ R46, -R46, -RZ ;  /* 0x800000ff2e2e8221 */ /* 0x000fe40000010100 */
[----:B------:R-:W-:Y:S01]  /*11290*/  FMUL.FTZ R50, R50, R15 ;  /* 0x0000000f32327220 */ /* 0x000fe20000410000 */
[----:B------:R-:W-:Y:S01]  /*112a0*/  LOP3.LUT R15, R22, 0xffff0000, RZ, 0xc0, !PT ;  /* 0xffff0000160f7812 */ /* 0x000fe200078ec0ff */
[----:B------:R-:W-:Y:S01]  /*112b0*/  FMUL.FTZ R5, R5, R14 ;  /* 0x0000000e05057220 */ /* 0x000fe20000410000 */
[C---:B------:R-:W-:Y:S01]  /*112c0*/  LOP3.LUT R22, R23.reuse, 0xffff0000, RZ, 0xc0, !PT ;  /* 0xffff000017167812 */ /* 0x040fe200078ec0ff */
[----:B------:R-:W-:Y:S02]  /*112d0*/  IMAD.U32 R14, R23, 0x10000, RZ ;  /* 0x00010000170e7824 */ /* 0x000fe400078e00ff */
[----:B------:R-:W-:Y:S02]  /*112e0*/  FMUL.FTZ R51, R51, R44 ;  /* 0x0000002c33337220 */ /* 0x000fe40000410000 */
[----:B------:R-:W-:-:S02]  /*112f0*/  FMUL.FTZ R57, R57, R46 ;  /* 0x0000002e39397220 */ /* 0x000fc40000410000 */
[----:B------:R-:W-:Y:S02]  /*11300*/  FFMA.FTZ R4, R43, R4, R12 ;  /* 0x000000042b047223 */ /* 0x000fe4000001000c */
[----:B------:R-:W-:Y:S02]  /*11310*/  FFMA.FTZ R21, R24, R21, R47 ;  /* 0x0000001518157223 */ /* 0x000fe4000001002f */
[----:B------:R-:W-:Y:S02]  /*11320*/  FFMA.FTZ R6, R45, R14, R6 ;  /* 0x0000000e2d067223 */ /* 0x000fe40000010006 */
[----:B------:R-:W-:Y:S01]  /*11330*/  FFMA.FTZ R25, R25, R22, R50 ;  /* 0x0000001619197223 */ /* 0x000fe20000010032 */
[----:B------:R-:W-:Y:S01]  /*11340*/  F2FP.BF16.PACK_AB R21, R21, R4 ;  /* 0x000000041515723e */ /* 0x000fe200000010ff */
[----:B------:R-:W-:Y:S02]  /*11350*/  FFMA.FTZ R13, R30, R13, R51 ;  /* 0x0000000d1e0d7223 */ /* 0x000fe40000010033 */
[----:B------:R-:W-:-:S02]  /*11360*/  FFMA.FTZ R28, R28, R7, R27 ;  /* 0x000000071c1c7223 */ /* 0x000fc4000001001b */
[----:B------:R-:W-:Y:S02]  /*11370*/  FFMA.FTZ R20, R42, R20, R57 ;  /* 0x000000142a147223 */ /* 0x000fe40000010039 */
[----:B------:R-:W-:Y:S01]  /*11380*/  FFMA.FTZ R5, R26, R15, R5 ;  /* 0x0000000f1a057223 */ /* 0x000fe20000010005 */
[----:B------:R-:W-:Y:S02]  /*11390*/  F2FP.BF16.PACK_AB R27, R25, R6 ;  /* 0x00000006191b723e */ /* 0x000fe400000010ff */
[----:B------:R-:W-:Y:S02]  /*113a0*/  F2FP.BF16.PACK_AB R24, R28, R13 ;  /* 0x0000000d1c18723e */ /* 0x000fe400000010ff */
[----:B------:R-:W-:Y:S02]  /*113b0*/  F2FP.BF16.PACK_AB R26, R5, R20 ;  /* 0x00000014051a723e */ /* 0x000fe400000010ff */
[----:B------:R-:W-:Y:S02]  /*113c0*/  MOV R25, R21 ;  /* 0x0000001500197202 */ /* 0x000fe40000000f00 */
.L_x_1045:
[----:B------:R-:W-:Y:S05]  /*113d0*/  BSYNC B0 ;  /* 0x0000000000007941 */ /* 0x000fea0003800000 */
.L_x_1044:
[----:B-----5:R3:W-:Y:S02]  /*113e0*/  STS.128 [R235+0x800], R24 ;  /* 0x00080018eb007388 */ /* 0x0207e40000000c00 */
.L_x_1043:
[----:B------:R-:W-:Y:S05]  /*113f0*/  BSYNC B1 ;  /* 0x0000000000017941 */ /* 0x000fea0003800000 */
.L_x_1042:
[----:B------:R-:W-:-:S13]  /*11400*/  ISETP.GE.AND P0, PT, R9, R16, PT ;  /* 0x000000100900720c */ /* 0x000fda0003f06270 */
[----:B------:R1:W-:Y:S01]  /*11410*/  @P0 STS.128 [R235+0x2800], RZ ;  /* 0x002800ffeb000388 */ /* 0x0003e20000000c00 */
[----:B------:R-:W-:Y:S05]  /*11420*/  @P0 BRA `(.L_x_1041) ;  /* 0x0000059000000947 */ /* 0x000fea0003800000 */
[----:B-1-3--:R1:W5:Y:S01]  /*11430*/  LD.E.128 R24, [R40.64+0x80] ;  /* 0x0000800628187980 */ /* 0x00a362000c101d00 */
[----:B------:R-:W-:Y:S01]  /*11440*/  ISETP.GE.AND P0, PT, R9, R8, PT ;  /* 0x000000080900720c */ /* 0x000fe20003f06270 */
[----:B------:R-:W-:-:S12]  /*11450*/  BSSY B0, `(.L_x_1046) ;  /* 0x0000055000007945 */ /* 0x000fd80003800000 */
[----:B------:R-:W-:Y:S05]  /*11460*/  @P0 BRA `(.L_x_1047) ;  /* 0x0000053000000947 */ /* 0x000fea0003800000 */
[-C--:B------:R-:W-:Y:S01]  /*11470*/  ISETP.GE.AND P0, PT, R9, R29.reuse, PT ;  /* 0x0000001d0900720c */ /* 0x080fe20003f06270 */
[----:B------:R-:W-:Y:S01]  /*11480*/  IMAD.MOV.U32 R7, RZ, RZ, RZ ;  /* 0x000000ffff077224 */ /* 0x000fe200078e00ff */
[----:B------:R-:W-:Y:S02]  /*11490*/  IADD3 R17, R17, 0x40, RZ ;  /* 0x0000004011117810 */ /* 0x000fe40007ffe0ff */
[----:B------:R-:W-:Y:S02]  /*114a0*/  MOV R5, R29 ;  /* 0x0000001d00057202 */ /* 0x000fe40000000f00 */
[----:B------:R-:W-:-:S04]  /*114b0*/  IADD3 R20, P1, R17, R2, RZ ;  /* 0x0000000211147210 */ /* 0x000fc80007f3e0ff */
[----:B------:R-:W-:-:S03]  /*114c0*/  LEA.HI.X.SX32 R17, R17, R3, 0x1, P1 ;  /* 0x0000000311117211 */ /* 0x000fc600008f0eff */
[--C-:B------:R-:W-:Y:S02]  /*114d0*/  @P0 IMAD.MOV R7, RZ, RZ, -R29.reuse ;  /* 0x000000ffff070224 */ /* 0x100fe400078e0a1d */
[----:B------:R-:W-:Y:S02]  /*114e0*/  IMAD.MOV.U32 R21, RZ, RZ, RZ ;  /* 0x000000ffff157224 */ /* 0x000fe400078e00ff */
[----:B------:R-:W-:Y:S01]  /*114f0*/  @P0 IMAD.MOV R5, RZ, RZ, -R29 ;  /* 0x000000ffff050224 */ /* 0x000fe200078e0a1d */
[----:B------:R-:W-:-:S04]  /*11500*/  IADD3 R13, P1, R7, R20, RZ ;  /* 0x00000014070d7210 */ /* 0x000fc80007f3e0ff */
[----:B------:R-:W-:Y:S02]  /*11510*/  LEA.HI.X.SX32 R7, R7, R17, 0x1, P1 ;  /* 0x0000001107077211 */ /* 0x000fe400008f0eff */
[----:B------:R-:W-:Y:S02]  /*11520*/  LEA R12, P1, R13, R32, 0x1 ;  /* 0x000000200d0c7211 */ /* 0x000fe400078208ff */
[----:B------:R-:W-:Y:S02]  /*11530*/  @P0 IADD3 R21, -R29, RZ, RZ ;  /* 0x000000ff1d150210 */ /* 0x000fe40007ffe1ff */
[----:B------:R-:W-:Y:S02]  /*11540*/  LEA.HI.X R13, R13, R33, R7, 0x1, P1 ;  /* 0x000000210d0d7211 */ /* 0x000fe400008f0c07 */
[----:B------:R-:W-:Y:S01]  /*11550*/  IADD3 R23, P1, R21, R20, RZ ;  /* 0x0000001415177210 */ /* 0x000fe20007f3e0ff */
[----:B------:R-:W-:-:S03]  /*11560*/  IMAD.WIDE R4, R5, 0x2, R40 ;  /* 0x0000000205047825 */ /* 0x000fc600078e0228 */
[----:B------:R-:W3:Y:S01]  /*11570*/  LD.E.128 R12, [R12.64] ;  /* 0x000000060c0c7980 */ /* 0x000ee2000c101d00 */
[----:B------:R-:W-:Y:S02]  /*11580*/  LEA.HI.X.SX32 R17, R21, R17, 0x1, P1 ;  /* 0x0000001115117211 */ /* 0x000fe400008f0eff */
[C---:B------:R-:W-:Y:S01]  /*11590*/  LEA R20, P1, R23.reuse, R34, 0x1 ;  /* 0x0000002217147211 */ /* 0x040fe200078208ff */
[----:B--2---:R-:W2:Y:S03]  /*115a0*/  LD.E.128 R4, [R4.64+0x80] ;  /* 0x0000800604047980 */ /* 0x004ea6000c101d00 */
[----:B------:R-:W-:-:S06]  /*115b0*/  LEA.HI.X R21, R23, R35, R17, 0x1, P1 ;  /* 0x0000002317157211 */ /* 0x000fcc00008f0c11 */
[----:B----4-:R-:W4:Y:S01]  /*115c0*/  LD.E.128 R20, [R20.64] ;  /* 0x0000000614147980 */ /* 0x010f22000c101d00 */
[C---:B-----5:R-:W-:Y:S01]  /*115d0*/  LOP3.LUT R17, R25.reuse, 0xffff0000, RZ, 0xc0, !PT ;  /* 0xffff000019117812 */ /* 0x060fe200078ec0ff */
[----:B-1----:R-:W-:Y:S01]  /*115e0*/  IMAD.U32 R40, R25, 0x10000, RZ ;  /* 0x0001000019287824 */ /* 0x002fe200078e00ff */
[C---:B------:R-:W-:Y:S01]  /*115f0*/  LOP3.LUT R25, R27.reuse, 0xffff0000, RZ, 0xc0, !PT ;  /* 0xffff00001b197812 */ /* 0x040fe200078ec0ff */
[----:B------:R-:W-:Y:S01]  /*11600*/  IMAD.U32 R42, R27, 0x10000, RZ ;  /* 0x000100001b2a7824 */ /* 0x000fe200078e00ff */
[----:B------:R-:W-:Y:S01]  /*11610*/  SHF.L.U32 R30, R26, 0x10, RZ ;  /* 0x000000101a1e7819 */ /* 0x000fe200000006ff */
[C---:B------:R-:W-:Y:S01]  /*11620*/  IMAD.U32 R28, R24.reuse, 0x10000, RZ ;  /* 0x00010000181c7824 */ /* 0x040fe200078e00ff */
[----:B------:R-:W-:Y:S02]  /*11630*/  LOP3.LUT R24, R24, 0xffff0000, RZ, 0xc0, !PT ;  /* 0xffff000018187812 */ /* 0x000fe400078ec0ff */
[----:B------:R-:W-:Y:S01]  /*11640*/  LOP3.LUT R26, R26, 0xffff0000, RZ, 0xc0, !PT ;  /* 0xffff00001a1a7812 */ /* 0x000fe200078ec0ff */
[C---:B---3--:R-:W-:Y:S01]  /*11650*/  IMAD.U32 R41, R12.reuse, 0x10000, RZ ;  /* 0x000100000c297824 */ /* 0x048fe200078e00ff */
[----:B------:R-:W-:Y:S01]  /*11660*/  LOP3.LUT R27, R12, 0xffff0000, RZ, 0xc0, !PT ;  /* 0xffff00000c1b7812 */ /* 0x000fe200078ec0ff */
[C---:B------:R-:W-:Y:S01]  /*11670*/  IMAD.U32 R43, R14.reuse, 0x10000, RZ ;  /* 0x000100000e2b7824 */ /* 0x040fe200078e00ff */
[----:B------:R-:W-:Y:S01]  /*11680*/  SHF.L.U32 R12, R13, 0x10, RZ ;  /* 0x000000100d0c7819 */ /* 0x000fe200000006ff */
[----:B--2---:R-:W-:Y:S01]  /*11690*/  IMAD.U32 R45, R5, 0x10000, RZ ;  /* 0x00010000052d7824 */ /* 0x004fe200078e00ff */
[----:B------:R-:W-:Y:S01]  /*116a0*/  LOP3.LUT R44, R13, 0xffff0000, RZ, 0xc0, !PT ;  /* 0xffff00000d2c7812 */ /* 0x000fe200078ec0ff */
        /* <DEDUP_REMOVED lines=10> */
[----:B------:R-:W-:Y:S01]  /*11750*/  IMAD.U32 R6, R7, 0x10000, RZ ;  /* 0x0001000007067824 */ /* 0x000fe200078e00ff */
[----:B------:R-:W-:Y:S01]  /*11760*/  SHF.L.U32 R46, R4, 0x10, RZ ;  /* 0x00000010042e7819 */ /* 0x000fe200000006ff */
[----:B------:R-:W-:Y:S01]  /*11770*/  @!P0 FADD.FTZ R14, -R14, -RZ ;  /* 0x800000ff0e0e8221 */ /* 0x000fe20000010100 */
[----:B------:R-:W-:Y:S01]  /*11780*/  LOP3.LUT R4, R4, 0xffff0000, RZ, 0xc0, !PT ;  /* 0xffff000004047812 */ /* 0x000fe200078ec0ff */
[----:B------:R-:W-:Y:S01]  /*11790*/  @!P0 FADD.FTZ R15, -R15, -RZ ;  /* 0x800000ff0f0f8221 */ /* 0x000fe20000010100 */
[----:B------:R-:W-:Y:S01]  /*117a0*/  LOP3.LUT R50, R7, 0xffff0000, RZ, 0xc0, !PT ;  /* 0xffff000007327812 */ /* 0x000fe200078ec0ff */
[----:B------:R-:W-:Y:S01]  /*117b0*/  FMUL.FTZ R13, R6, R13 ;  /* 0x0000000d060d7220 */ /* 0x000fe20000410000 */
[----:B----4-:R-:W-:Y:S01]  /*117c0*/  SHF.L.U32 R7, R20, 0x10, RZ ;  /* 0x0000001014077819 */ /* 0x010fe200000006ff */
[----:B------:R-:W-:Y:S01]  /*117d0*/  FMUL.FTZ R27, R4, R27 ;  /* 0x0000001b041b7220 */ /* 0x000fe20000410000 */
[----:B------:R-:W-:Y:S01]  /*117e0*/  LOP3.LUT R6, R20, 0xffff0000, RZ, 0xc0, !PT ;  /* 0xffff000014067812 */ /* 0x000fe200078ec0ff */
[----:B------:R-:W-:Y:S01]  /*117f0*/  @!P0 FADD.FTZ R41, -R41, -RZ ;  /* 0x800000ff29298221 */ /* 0x000fe20000010100 */
[----:B------:R-:W-:Y:S01]  /*11800*/  LOP3.LUT R20, R21, 0xffff0000, RZ, 0xc0, !PT ;  /* 0xffff000015147812 */ /* 0x000fe200078ec0ff */
[----:B------:R-:W-:-:S02]  /*11810*/  FMUL.FTZ R45, R45, R12 ;  /* 0x0000000c2d2d7220 */ /* 0x000fc40000410000 */
[----:B------:R-:W-:Y:S02]  /*11820*/  FMUL.FTZ R44, R47, R44 ;  /* 0x0000002c2f2c7220 */ /* 0x000fe40000410000 */
[----:B------:R-:W-:Y:S02]  /*11830*/  @!P0 FADD.FTZ R43, -R43, -RZ ;  /* 0x800000ff2b2b8221 */ /* 0x000fe40000010100 */
[----:B------:R-:W-:Y:S01]  /*11840*/  FMUL.FTZ R5, R5, R14 ;  /* 0x0000000e05057220 */ /* 0x000fe20000410000 */
[----:B------:R-:W-:Y:S01]  /*11850*/  LOP3.LUT R14, R22, 0xffff0000, RZ, 0xc0, !PT ;  /* 0xffff0000160e7812 */ /* 0x000fe200078ec0ff */
[----:B------:R-:W-:Y:S01]  /*11860*/  FMUL.FTZ R50, R50, R15 ;  /* 0x0000000f32327220 */ /* 0x000fe20000410000 */
[----:B------:R-:W-:Y:S01]  /*11870*/  SHF.L.U32 R15, R22, 0x10, RZ ;  /* 0x00000010160f7819 */ /* 0x000fe200000006ff */
[----:B------:R-:W-:Y:S01]  /*11880*/  IMAD.U32 R4, R21, 0x10000, RZ ;  /* 0x0001000015047824 */ /* 0x000fe200078e00ff */
[C---:B------:R-:W-:Y:S01]  /*11890*/  LOP3.LUT R22, R23.reuse, 0xffff0000, RZ, 0xc0, !PT ;  /* 0xffff000017167812 */ /* 0x040fe200078ec0ff */
[----:B------:R-:W-:-:S02]  /*118a0*/  IMAD.U32 R12, R23, 0x10000, RZ ;  /* 0x00010000170c7824 */ /* 0x000fc400078e00ff */
[----:B------:R-:W-:Y:S02]  /*118b0*/  FMUL.FTZ R41, R46, R41 ;  /* 0x000000292e297220 */ /* 0x000fe40000410000 */
[----:B------:R-:W-:Y:S02]  /*118c0*/  FMUL.FTZ R43, R48, R43 ;  /* 0x0000002b302b7220 */ /* 0x000fe40000410000 */
[----:B------:R-:W-:Y:S02]  /*118d0*/  FFMA.FTZ R4, R40, R4, R45 ;  /* 0x0000000428047223 */ /* 0x000fe4000001002d */
[----:B------:R-:W-:Y:S02]  /*118e0*/  FFMA.FTZ R17, R17, R20, R44 ;  /* 0x0000001411117223 */ /* 0x000fe4000001002c */
[----:B------:R-:W-:Y:S02]  /*118f0*/  FFMA.FTZ R12, R42, R12, R13 ;  /* 0x0000000c2a0c7223 */ /* 0x000fe4000001000d */
[----:B------:R-:W-:Y:S01]  /*11900*/  FFMA.FTZ R25, R25, R22, R50 ;  /* 0x0000001619197223 */ /* 0x000fe20000010032 */
[----:B------:R-:W-:Y:S01]  /*11910*/  F2FP.BF16.PACK_AB R17, R17, R4 ;  /* 0x000000041111723e */ /* 0x000fe200000010ff */
[----:B------:R-:W-:-:S02]  /*11920*/  FFMA.FTZ R7, R28, R7, R41 ;  /* 0x000000071c077223 */ /* 0x000fc40000010029 */
[----:B------:R-:W-:Y:S01]  /*11930*/  FFMA.FTZ R6, R24, R6, R27 ;  /* 0x0000000618067223 */ /* 0x000fe2000001001b */
[----:B------:R-:W-:Y:S01]  /*11940*/  F2FP.BF16.PACK_AB R27, R25, R12 ;  /* 0x0000000c191b723e */ /* 0x000fe200000010ff */
[----:B------:R-:W-:Y:S01]  /*11950*/  FFMA.FTZ R15, R30, R15, R43 ;  /* 0x0000000f1e0f7223 */ /* 0x000fe2000001002b */
[----:B------:R-:W-:Y:S01]  /*11960*/  MOV R25, R17 ;  /* 0x0000001100197202 */ /* 0x000fe20000000f00 */
[----:B------:R-:W-:Y:S01]  /*11970*/  FFMA.FTZ R14, R26, R14, R5 ;  /* 0x0000000e1a0e7223 */ /* 0x000fe20000010005 */
[----:B------:R-:W-:-:S04]  /*11980*/  F2FP.BF16.PACK_AB R24, R6, R7 ;  /* 0x000000070618723e */ /* 0x000fc800000010ff */
[----:B------:R-:W-:Y:S02]  /*11990*/  F2FP.BF16.PACK_AB R26, R14, R15 ;  /* 0x0000000f0e1a723e */ /* 0x000fe400000010ff */
.L_x_1047:
[----:B------:R-:W-:Y:S05]  /*119a0*/  BSYNC B0 ;  /* 0x0000000000007941 */ /* 0x000fea0003800000 */
.L_x_1046:
[----:B-----5:R3:W-:Y:S02]  /*119b0*/  STS.128 [R235+0x2800], R24 ;  /* 0x00280018eb007388 */ /* 0x0207e40000000c00 */
.L_x_1041:
[----:B------:R-:W-:Y:S05]  /*119c0*/  BSYNC B2 ;  /* 0x0000000000027941 */ /* 0x000fea0003800000 */
.L_x_1040:
        /* <DEDUP_REMOVED lines=13> */
[----:B------:R-:W-:Y:S01]  /*11aa0*/  ISETP.GE.AND P0, PT, R18, R29, PT ;  /* 0x0000001d1200720c */ /* 0x000fe20003f06270 */
[----:B------:R-:W-:Y:S02]  /*11ab0*/  IMAD.SHL.U32 R20, R29, 0x20, RZ ;  /* 0x000000201d147824 */ /* 0x000fe400078e00ff */
[----:B------:R-:W-:Y:S02]  /*11ac0*/  IMAD.MOV.U32 R7, RZ, RZ, RZ ;  /* 0x000000ffff077224 */ /* 0x000fe400078e00ff */
[----:B------:R-:W-:Y:S01]  /*11ad0*/  IMAD.MOV.U32 R5, RZ, RZ, R29 ;  /* 0x000000ffff057224 */ /* 0x000fe200078e001d */
[----:B------:R-:W-:-:S04]  /*11ae0*/  IADD3 R21, P1, R20, R2, RZ ;  /* 0x0000000214157210 */ /* 0x000fc80007f3e0ff */
[----:B------:R-:W-:-:S03]  /*11af0*/  LEA.HI.X.SX32 R20, R20, R3, 0x1, P1 ;  /* 0x0000000314147211 */ /* 0x000fc600008f0eff */
[----:B------:R-:W-:Y:S01]  /*11b00*/  @P0 IADD3 R7, -R29, RZ, RZ ;  /* 0x000000ff1d070210 */ /* 0x000fe20007ffe1ff */
[----:B------:R-:W-:-:S03]  /*11b10*/  @P0 IMAD.MOV R5, RZ, RZ, -R29 ;  /* 0x000000ffff050224 */ /* 0x000fc600078e0a1d */
[C---:B------:R-:W-:Y:S02]  /*11b20*/  IADD3 R13, P1, R7.reuse, R21, RZ ;  /* 0x00000015070d7210 */ /* 0x040fe40007f3e0ff */
[----:B------:R-:W-:Y:S01]  /*11b30*/  MOV R22, RZ ;  /* 0x000000ff00167202 */ /* 0x000fe20000000f00 */
[----:B------:R-:W-:Y:S01]  /*11b40*/  @P0 IMAD.MOV R22, RZ, RZ, -R29 ;  /* 0x000000ffff160224 */ /* 0x000fe200078e0a1d */
        /* <DEDUP_REMOVED lines=13> */
[----:B------:R-:W-:Y:S01]  /*11c20*/  IMAD.U32 R43, R27, 0x10000, RZ ;  /* 0x000100001b2b7824 */ /* 0x000fe200078e00ff */
[C---:B------:R-:W-:Y:S02]  /*11c30*/  LOP3.LUT R24, R25.reuse, 0xffff0000, RZ, 0xc0, !PT ;  /* 0xffff000019187812 */ /* 0x040fe400078ec0ff */
[----:B------:R-:W-:Y:S02]  /*11c40*/  SHF.L.U32 R41, R25, 0x10, RZ ;  /* 0x0000001019297819 */ /* 0x000fe400000006ff */
[----:B------:R-:W-:Y:S01]  /*11c50*/  LOP3.LUT R25, R27, 0xffff0000, RZ, 0xc0, !PT ;  /* 0xffff00001b197812 */ /* 0x000fe200078ec0ff */
[C---:B------:R-:W-:Y:S01]  /*11c60*/  IMAD.U32 R40, R26.reuse, 0x10000, RZ ;  /* 0x000100001a287824 */ /* 0x040fe200078e00ff */
        /* <DEDUP_REMOVED lines=54> */
.L_x_1053:
[----:B------:R-:W-:Y:S05]  /*11fd0*/  BSYNC B0 ;  /* 0x0000000000007941 */ /* 0x000fea0003800000 */
.L_x_1052:
[----:B-----5:R3:W-:Y:S02]  /*11fe0*/  STS.128 [R235+0x1000], R24 ;  /* 0x00100018eb007388 */ /* 0x0207e40000000c00 */
.L_x_1051:
[----:B------:R-:W-:Y:S05]  /*11ff0*/  BSYNC B1 ;  /* 0x0000000000017941 */ /* 0x000fea0003800000 */
.L_x_1050:
        /* <DEDUP_REMOVED lines=9> */
[----:B------:R-:W-:Y:S02]  /*12090*/  LEA R20, R29, 0x40, 0x5 ;  /* 0x000000401d147811 */ /* 0x000fe400078e28ff */
[----:B------:R-:W-:Y:S02]  /*120a0*/  MOV R5, R29 ;  /* 0x0000001d00057202 */ /* 0x000fe40000000f00 */
[----:B------:R-:W-:-:S04]  /*120b0*/  IADD3 R21, P1, R20, R2, RZ ;  /* 0x0000000214157210 */ /* 0x000fc80007f3e0ff */
[----:B------:R-:W-:-:S03]  /*120c0*/  LEA.HI.X.SX32 R20, R20, R3, 0x1, P1 ;  /* 0x0000000314147211 */ /* 0x000fc600008f0eff */
        /* <DEDUP_REMOVED lines=10> */
[----:B------:R-:W3:Y:S03]  /*12170*/  LD.E.128 R4, [R4.64+0x80] ;  /* 0x0000800604047980 */ /* 0x000ee6000c101d00 */
[----:B------:R-:W-:Y:S01]  /*12180*/  LEA.HI.X.SX32 R20, R22, R20, 0x1, P1 ;  /* 0x0000001416147211 */ /* 0x000fe200008f0eff */
[----:B--2---:R-:W2:Y:S01]  /*12190*/  LD.E.128 R12, [R12.64] ;  /* 0x000000060c0c7980 */ /* 0x004ea2000c101d00 */
[----:B------:R-:W-:-:S04]  /*121a0*/  LEA R22, P1, R21, R34, 0x1 ;  /* 0x0000002215167211 */ /* 0x000fc800078208ff */
[----:B------:R-:W-:-:S06]  /*121b0*/  LEA.HI.X R23, R21, R35, R20, 0x1, P1 ;  /* 0x0000002315177211 */ /* 0x000fcc00008f0c14 */
[----:B----4-:R-:W4:Y:S01]  /*121c0*/  LD.E.128 R20, [R22.64] ;  /* 0x0000000616147980 */ /* 0x010f22000c101d00 */
[C---:B-----5:R-:W-:Y:S01]  /*121d0*/  IMAD.U32 R30, R24.reuse, 0x10000, RZ ;  /* 0x00010000181e7824 */ /* 0x060fe200078e00ff */
[----:B------:R-:W-:Y:S01]  /*121e0*/  LOP3.LUT R28, R24, 0xffff0000, RZ, 0xc0, !PT ;  /* 0xffff0000181c7812 */ /* 0x000fe200078ec0ff */
[C---:B-1----:R-:W-:Y:S01]  /*121f0*/  IMAD.U32 R39, R25.reuse, 0x10000, RZ ;  /* 0x0001000019277824 */ /* 0x042fe200078e00ff */
[----:B------:R-:W-:Y:S01]  /*12200*/  LOP3.LUT R24, R25, 0xffff0000, RZ, 0xc0, !PT ;  /* 0xffff000019187812 */ /* 0x000fe200078ec0ff */
[C---:B------:R-:W-:Y:S01]  /*12210*/  IMAD.U32 R41, R27.reuse, 0x10000, RZ ;  /* 0x000100001b297824 */ /* 0x040fe200078e00ff */
[----:B------:R-:W-:Y:S02]  /*12220*/  LOP3.LUT R25, R27, 0xffff0000, RZ, 0xc0, !PT ;  /* 0xffff00001b197812 */ /* 0x000fe400078ec0ff */
[C---:B------:R-:W-:Y:S02]  /*12230*/  SHF.L.U32 R38, R26.reuse, 0x10, RZ ;  /* 0x000000101a267819 */ /* 0x040fe400000006ff */
[----:B------:R-:W-:-:S02]  /*12240*/  LOP3.LUT R26, R26, 0xffff0000, RZ, 0xc0, !PT ;  /* 0xffff00001a1a7812 */ /* 0x000fc400078ec0ff */
[----:B---3--:R-:W-:Y:S01]  /*12250*/  SHF.L.U32 R47, R4, 0x10, RZ ;  /* 0x00000010042f7819 */ /* 0x008fe200000006ff */
[C---:B--2---:R-:W-:Y:S01]  /*12260*/  IMAD.U32 R40, R12.reuse, 0x10000, RZ ;  /* 0x000100000c287824 */ /* 0x044fe200078e00ff */
[----:B------:R-:W-:Y:S02]  /*12270*/  LOP3.LUT R27, R12, 0xffff0000, RZ, 0xc0, !PT ;  /* 0xffff00000c1b7812 */ /* 0x000fe400078ec0ff */
[C---:B------:R-:W-:Y:S02]  /*12280*/  SHF.L.U32 R12, R13.reuse, 0x10, RZ ;  /* 0x000000100d0c7819 */ /* 0x040fe400000006ff */
[----:B------:R-:W-:Y:S01]  /*12290*/  LOP3.LUT R43, R13, 0xffff0000, RZ, 0xc0, !PT ;  /* 0xffff00000d2b7812 */ /* 0x000fe200078ec0ff */
[C---:B------:R-:W-:Y:S01]  /*122a0*/  IMAD.U32 R13, R15.reuse, 0x10000, RZ ;  /* 0x000100000f0d7824 */ /* 0x040fe200078e00ff */
[----:B------:R-:W-:Y:S01]  /*122b0*/  LOP3.LUT R15, R15, 0xffff0000, RZ, 0xc0, !PT ;  /* 0xffff00000f0f7812 */ /* 0x000fe200078ec0ff */
[----:B------:R-:W-:Y:S01]  /*122c0*/  IMAD.U32 R42, R14, 0x10000, RZ ;  /* 0x000100000e2a7824 */ /* 0x000fe200078e00ff */
[----:B------:R-:W-:Y:S01]  /*122d0*/  LOP3.LUT R4, R4, 0xffff0000, RZ, 0xc0, !PT ;  /* 0xffff000004047812 */ /* 0x000fe200078ec0ff */
[----:B------:R-:W-:Y:S01]  /*122e0*/  IMAD.U32 R45, R5, 0x10000, RZ ;  /* 0x00010000052d7824 */ /* 0x000fe200078e00ff */
[----:B------:R-:W-:Y:S01]  /*122f0*/  LOP3.LUT R14, R14, 0xffff0000, RZ, 0xc0, !PT ;  /* 0xffff00000e0e7812 */ /* 0x000fe200078ec0ff */
[----:B------:R-:W-:Y:S01]  /*12300*/  @!P0 FADD.FTZ R27, -R27, -RZ ;  /* 0x800000ff1b1b8221 */ /* 0x000fe20000010100 */
[----:B------:R-:W-:Y:S01]  /*12310*/  LOP3.LUT R44, R5, 0xffff0000, RZ, 0xc0, !PT ;  /* 0xffff0000052c7812 */ /* 0x000fe200078ec0ff */
[----:B------:R-:W-:Y:S01]  /*12320*/  @!P0 FADD.FTZ R13, -R13, -RZ ;  /* 0x800000ff0d0d8221 */ /* 0x000fe20000010100 */
[----:B------:R-:W-:-:S02]  /*12330*/  SHF.L.U32 R49, R6, 0x10, RZ ;  /* 0x0000001006317819 */ /* 0x000fc400000006ff */
[----:B------:R-:W-:Y:S01]  /*12340*/  LOP3.LUT R5, R6, 0xffff0000, RZ, 0xc0, !PT ;  /* 0xffff000006057812 */ /* 0x000fe200078ec0ff */
[C---:B------:R-:W-:Y:S01]  /*12350*/  IMAD.U32 R6, R7.reuse, 0x10000, RZ ;  /* 0x0001000007067824 */ /* 0x040fe200078e00ff */
[----:B------:R-:W-:Y:S01]  /*12360*/  LOP3.LUT R46, R7, 0xffff0000, RZ, 0xc0, !PT ;  /* 0xffff0000072e7812 */ /* 0x000fe200078ec0ff */
[----:B------:R-:W-:Y:S02]  /*12370*/  @!P0 FADD.FTZ R12, -R12, -RZ ;  /* 0x800000ff0c0c8221 */ /* 0x000fe40000010100 */
[----:B------:R-:W-:Y:S02]  /*12380*/  @!P0 FADD.FTZ R43, -R43, -RZ ;  /* 0x800000ff2b2b8221 */ /* 0x000fe40000010100 */
[----:B------:R-:W-:Y:S02]  /*12390*/  @!P0 FADD.FTZ R15, -R15, -RZ ;  /* 0x800000ff0f0f8221 */ /* 0x000fe40000010100 */
[----:B------:R-:W-:Y:S02]  /*123a0*/  FMUL.FTZ R27, R4, R27 ;  /* 0x0000001b041b7220 */ /* 0x000fe40000410000 */
[----:B------:R-:W-:-:S02]  /*123b0*/  @!P0 FADD.FTZ R14, -R14, -RZ ;  /* 0x800000ff0e0e8221 */ /* 0x000fc40000010100 */
        /* <DEDUP_REMOVED lines=8> */
[----:B------:R-:W-:Y:S02]  /*12440*/  FMUL.FTZ R43, R44, R43 ;  /* 0x0000002b2c2b7220 */ /* 0x000fe40000410000 */
[----:B------:R-:W-:-:S02]  /*12450*/  @!P0 FADD.FTZ R42, -R42, -RZ ;  /* 0x800000ff2a2a8221 */ /* 0x000fc40000010100 */
[----:B------:R-:W-:Y:S01]  /*12460*/  FMUL.FTZ R46, R46, R15 ;  /* 0x0000000f2e2e7220 */ /* 0x000fe20000410000 */
[----:B------:R-:W-:Y:S01]  /*12470*/  LOP3.LUT R15, R22, 0xffff0000, RZ, 0xc0, !PT ;  /* 0xffff0000160f7812 */ /* 0x000fe200078ec0ff */
[----:B------:R-:W-:Y:S01]  /*12480*/  FMUL.FTZ R5, R5, R14 ;  /* 0x0000000e05057220 */ /* 0x000fe20000410000 */
[C---:B------:R-:W-:Y:S01]  /*12490*/  LOP3.LUT R22, R23.reuse, 0xffff0000, RZ, 0xc0, !PT ;  /* 0xffff000017167812 */ /* 0x040fe200078ec0ff */
[----:B------:R-:W-:Y:S02]  /*124a0*/  IMAD.U32 R14, R23, 0x10000, RZ ;  /* 0x00010000170e7824 */ /* 0x000fe400078e00ff */
[----:B------:R-:W-:Y:S02]  /*124b0*/  FMUL.FTZ R47, R47, R40 ;  /* 0x000000282f2f7220 */ /* 0x000fe40000410000 */
[----:B------:R-:W-:Y:S02]  /*124c0*/  FMUL.FTZ R49, R49, R42 ;  /* 0x0000002a31317220 */ /* 0x000fe40000410000 */
[----:B------:R-:W-:-:S02]  /*124d0*/  FFMA.FTZ R4, R39, R4, R12 ;  /* 0x0000000427047223 */ /* 0x000fc4000001000c */
[----:B------:R-:W-:Y:S02]  /*124e0*/  FFMA.FTZ R21, R24, R21, R43 ;  /* 0x0000001518157223 */ /* 0x000fe4000001002b */
[----:B------:R-:W-:Y:S02]  /*124f0*/  FFMA.FTZ R6, R41, R14, R6 ;  /* 0x0000000e29067223 */ /* 0x000fe40000010006 */
[----:B------:R-:W-:Y:S01]  /*12500*/  FFMA.FTZ R25, R25, R22, R46 ;  /* 0x0000001619197223 */ /* 0x000fe2000001002e */
[----:B------:R-:W-:Y:S01]  /*12510*/  F2FP.BF16.PACK_AB R21, R21, R4 ;  /* 0x000000041515723e */ /* 0x000fe200000010ff */
[----:B------:R-:W-:Y:S02]  /*12520*/  FFMA.FTZ R13, R30, R13, R47 ;  /* 0x0000000d1e0d7223 */ /* 0x000fe4000001002f */
[----:B------:R-:W-:Y:S02]  /*12530*/  FFMA.FTZ R28, R28, R7, R27 ;  /* 0x000000071c1c7223 */ /* 0x000fe4000001001b */
[----:B------:R-:W-:-:S02]  /*12540*/  FFMA.FTZ R20, R38, R20, R49 ;  /* 0x0000001426147223 */ /* 0x000fc40000010031 */
[----:B------:R-:W-:Y:S01]  /*12550*/  FFMA.FTZ R5, R26, R15, R5 ;  /* 0x0000000f1a057223 */ /* 0x000fe20000010005 */
[----:B------:R-:W-:Y:S02]  /*12560*/  F2FP.BF16.PACK_AB R27, R25, R6 ;  /* 0x00000006191b723e */ /* 0x000fe400000010ff */
[----:B------:R-:W-:Y:S02]  /*12570*/  F2FP.BF16.PACK_AB R24, R28, R13 ;  /* 0x0000000d1c18723e */ /* 0x000fe400000010ff */
[----:B------:R-:W-:Y:S02]  /*12580*/  F2FP.BF16.PACK_AB R26, R5, R20 ;  /* 0x00000014051a723e */ /* 0x000fe400000010ff */
[----:B------:R-:W-:Y:S02]  /*12590*/  MOV R25, R21 ;  /* 0x0000001500197202 */ /* 0x000fe40000000f00 */
.L_x_1055:
[----:B------:R-:W-:Y:S05]  /*125a0*/  BSYNC B0 ;  /* 0x0000000000007941 */ /* 0x000fea0003800000 */
.L_x_1054:
[----:B-----5:R3:W-:Y:S02]  /*125b0*/  STS.128 [R235+0x3000], R24 ;  /* 0x00300018eb007388 */ /* 0x0207e40000000c00 */
.L_x_1049:
[----:B------:R-:W-:Y:S05]  /*125c0*/  BSYNC B2 ;  /* 0x0000000000027941 */ /* 0x000fea0003800000 */
.L_x_1048:
[----:B------:R-:W-:-:S04]  /*125d0*/  IADD3 R28, R186, 0x30, RZ ;  /* 0x00000030ba1c7810 */ /* 0x000fc80007ffe0ff */
[----:B------:R-:W-:-:S04]  /*125e0*/  ISETP.GE.AND P0, PT, R28, R31, PT ;  /* 0x0000001f1c00720c */ /* 0x000fc80003f06270 */
[----:B------:R-:W-:-:S13]  /*125f0*/  ISETP.LT.OR P0, PT, R71, -0x187, P0 ;  /* 0xfffffe794700780c */ /* 0x000fda0000701670 */
[----:B------:R-:W-:Y:S05]  /*12600*/  @P0 BRA `(.L_x_1025) ;  /* 0x0000119000000947 */ /* 0x000fea0003800000 */
[----:B------:R-:W-:Y:S01]  /*12610*/  ISETP.GE.AND P0, PT, R18, R16, PT ;  /* 0x000000101200720c */ /* 0x000fe20003f06270 */
[----:B------:R-:W-:-:S12]  /*12620*/  BSSY B1, `(.L_x_1056) ;  /* 0x000005d000017945 */ /* 0x000fd80003800000 */
[----:B------:R1:W-:Y:S01]  /*12630*/  @P0 STS.128 [R235+0x1800], RZ ;  /* 0x001800ffeb000388 */ /* 0x0003e20000000c00 */
[----:B------:R-:W-:Y:S05]  /*12640*/  @P0 BRA `(.L_x_1057) ;  /* 0x000005a000000947 */ /* 0x000fea0003800000 */
[----:B------:R1:W5:Y:S01]  /*12650*/  LD.E.128 R4, [R36.64] ;  /* 0x0000000624047980 */ /* 0x000362000c101d00 */
[----:B------:R-:W-:Y:S01]  /*12660*/  ISETP.GE.AND P0, PT, R18, R8, PT ;  /* 0x000000081200720c */ /* 0x000fe20003f06270 */
[----:B------:R-:W-:-:S12]  /*12670*/  BSSY B0, `(.L_x_1058) ;  /* 0x0000056000007945 */ /* 0x000fd80003800000 */
[----:B------:R-:W-:Y:S05]  /*12680*/  @P0 BRA `(.L_x_1059) ;  /* 0x0000054000000947 */ /* 0x000fea0003800000 */
[-C--:B------:R-:W-:Y:S01]  /*12690*/  ISETP.GE.AND P0, PT, R18, R29.reuse, PT ;  /* 0x0000001d1200720c */ /* 0x080fe20003f06270 */
[----:B------:R-:W-:Y:S01]  /*126a0*/  IMAD R18, R29, 0x30, RZ ;  /* 0x000000301d127824 */ /* 0x000fe200078e02ff */
[----:B------:R-:W-:Y:S01]  /*126b0*/  MOV R13, R29 ;  /* 0x0000001d000d7202 */ /* 0x000fe20000000f00 */
[----:B------:R-:W-:-:S03]  /*126c0*/  IMAD.MOV.U32 R15, RZ, RZ, RZ ;  /* 0x000000ffff0f7224 */ /* 0x000fc600078e00ff */
[----:B------:R-:W-:-:S04]  /*126d0*/  IADD3 R19, P1, R18, R2, RZ ;  /* 0x0000000212137210 */ /* 0x000fc80007f3e0ff */
[----:B------:R-:W-:-:S03]  /*126e0*/  LEA.HI.X.SX32 R18, R18, R3, 0x1, P1 ;  /* 0x0000000312127211 */ /* 0x000fc600008f0eff */
[--C-:B------:R-:W-:Y:S02]  /*126f0*/  @P0 IMAD.MOV R15, RZ, RZ, -R29.reuse ;  /* 0x000000ffff0f0224 */ /* 0x100fe400078e0a1d */
[----:B-1-3--:R-:W-:Y:S02]  /*12700*/  IMAD.MOV.U32 R24, RZ, RZ, RZ ;  /* 0x000000ffff187224 */ /* 0x00afe400078e00ff */
        /* <DEDUP_REMOVED lines=11> */
[----:B--2---:R-:W2:Y:S03]  /*127c0*/  LD.E.128 R12, [R12.64] ;  /* 0x000000060c0c7980 */ /* 0x004ea6000c101d00 */
[----:B------:R-:W-:-:S06]  /*127d0*/  LEA.HI.X R25, R19, R35, R18, 0x1, P1 ;  /* 0x0000002313197211 */ /* 0x000fcc00008f0c12 */
[----:B----4-:R-:W4:Y:S01]  /*127e0*/  LD.E.128 R24, [R24.64] ;  /* 0x0000000618187980 */ /* 0x010f22000c101d00 */
[C---:B-----5:R-:W-:Y:S01]  /*127f0*/  IMAD.U32 R19, R4.reuse, 0x10000, RZ ;  /* 0x0001000004137824 */ /* 0x060fe200078e00ff */
[----:B------:R-:W-:Y:S01]  /*12800*/  LOP3.LUT R18, R4, 0xffff0000, RZ, 0xc0, !PT ;  /* 0xffff000004127812 */ /* 0x000fe200078ec0ff */
[----:B------:R-:W-:Y:S01]  /*12810*/  IMAD.U32 R30, R6, 0x10000, RZ ;  /* 0x00010000061e7824 */ /* 0x000fe200078e00ff */
[C---:B------:R-:W-:Y:S02]  /*12820*/  LOP3.LUT R4, R5.reuse, 0xffff0000, RZ, 0xc0, !PT ;  /* 0xffff000005047812 */ /* 0x040fe400078ec0ff */
[----:B------:R-:W-:Y:S02]  /*12830*/  SHF.L.U32 R31, R5, 0x10, RZ ;  /* 0x00000010051f7819 */ /* 0x000fe400000006ff */
[C---:B------:R-:W-:Y:S02]  /*12840*/  LOP3.LUT R5, R7.reuse, 0xffff0000, RZ, 0xc0, !PT ;  /* 0xffff000007057812 */ /* 0x040fe400078ec0ff */
[----:B------:R-:W-:-:S02]  /*12850*/  SHF.L.U32 R39, R7, 0x10, RZ ;  /* 0x0000001007277819 */ /* 0x000fc400000006ff */
[----:B------:R-:W-:Y:S01]  /*12860*/  LOP3.LUT R6, R6, 0xffff0000, RZ, 0xc0, !PT ;  /* 0xffff000006067812 */ /* 0x000fe200078ec0ff */
[C---:B---3--:R-:W-:Y:S01]  /*12870*/  IMAD.U32 R38, R20.reuse, 0x10000, RZ ;  /* 0x0001000014267824 */ /* 0x048fe200078e00ff */
[----:B------:R-:W-:Y:S01]  /*12880*/  LOP3.LUT R20, R20, 0xffff0000, RZ, 0xc0, !PT ;  /* 0xffff000014147812 */ /* 0x000fe200078ec0ff */
[----:B------:R-:W-:Y:S01]  /*12890*/  IMAD.U32 R40, R22, 0x10000, RZ ;  /* 0x0001000016287824 */ /* 0x000fe200078e00ff */
[C---:B------:R-:W-:Y:S01]  /*128a0*/  SHF.L.U32 R7, R21.reuse, 0x10, RZ ;  /* 0x0000001015077819 */ /* 0x040fe200000006ff */
[----:B--2---:R-:W-:Y:S01]  /*128b0*/  IMAD.U32 R45, R12, 0x10000, RZ ;  /* 0x000100000c2d7824 */ /* 0x004fe200078e00ff */
[----:B------:R-:W-:Y:S01]  /*128c0*/  LOP3.LUT R41, R21, 0xffff0000, RZ, 0xc0, !PT ;  /* 0xffff000015297812 */ /* 0x000fe200078ec0ff */
[----:B------:R-:W-:Y:S01]  /*128d0*/  @!P0 FADD.FTZ R20, -R20, -RZ ;  /* 0x800000ff14148221 */ /* 0x000fe20000010100 */
[----:B------:R-:W-:Y:S01]  /*128e0*/  SHF.L.U32 R21, R23, 0x10, RZ ;  /* 0x0000001017157819 */ /* 0x000fe200000006ff */
[----:B------:R-:W-:Y:S01]  /*128f0*/  @!P0 FADD.FTZ R7, -R7, -RZ ;  /* 0x800000ff07078221 */ /* 0x000fe20000010100 */
[----:B------:R-:W-:Y:S01]  /*12900*/  LOP3.LUT R22, R22, 0xffff0000, RZ, 0xc0, !PT ;  /* 0xffff000016167812 */ /* 0x000fe200078ec0ff */
[----:B------:R-:W-:Y:S01]  /*12910*/  IMAD.U32 R47, R14, 0x10000, RZ ;  /* 0x000100000e2f7824 */ /* 0x000fe200078e00ff */
[----:B------:R-:W-:Y:S01]  /*12920*/  LOP3.LUT R23, R23, 0xffff0000, RZ, 0xc0, !PT ;  /* 0xffff000017177812 */ /* 0x000fe200078ec0ff */
[----:B------:R-:W-:Y:S01]  /*12930*/  @!P0 FADD.FTZ R38, -R38, -RZ ;  /* 0x800000ff26268221 */ /* 0x000fe20000010100 */
[----:B------:R-:W-:Y:S01]  /*12940*/  LOP3.LUT R43, R12, 0xffff0000, RZ, 0xc0, !PT ;  /* 0xffff00000c2b7812 */ /* 0x000fe200078ec0ff */
[----:B------:R-:W-:Y:S01]  /*12950*/  @!P0 FADD.FTZ R41, -R41, -RZ ;  /* 0x800000ff29298221 */ /* 0x000fe20000010100 */
[C---:B------:R-:W-:Y:S01]  /*12960*/  SHF.L.U32 R12, R13.reuse, 0x10, RZ ;  /* 0x000000100d0c7819 */ /* 0x040fe200000006ff */
[----:B------:R-:W-:Y:S01]  /*12970*/  @!P0 FADD.FTZ R22, -R22, -RZ ;  /* 0x800000ff16168221 */ /* 0x000fe20000010100 */
[----:B------:R-:W-:Y:S01]  /*12980*/  LOP3.LUT R42, R13, 0xffff0000, RZ, 0xc0, !PT ;  /* 0xffff00000d2a7812 */ /* 0x000fe200078ec0ff */
[----:B------:R-:W-:Y:S01]  /*12990*/  @!P0 FADD.FTZ R23, -R23, -RZ ;  /* 0x800000ff17178221 */ /* 0x000fe20000010100 */
[----:B------:R-:W-:Y:S01]  /*129a0*/  LOP3.LUT R13, R14, 0xffff0000, RZ, 0xc0, !PT ;  /* 0xffff00000e0d7812 */ /* 0x000fe200078ec0ff */
[----:B------:R-:W-:Y:S01]  /*129b0*/  FMUL.FTZ R43, R43, R20 ;  /* 0x000000142b2b7220 */ /* 0x000fe20000410000 */
[----:B------:R-:W-:Y:S01]  /*129c0*/  LOP3.LUT R44, R15, 0xffff0000, RZ, 0xc0, !PT ;  /* 0xffff00000f2c7812 */ /* 0x000fe200078ec0ff */
[----:B------:R-:W-:Y:S01]  /*129d0*/  @!P0 FADD.FTZ R21, -R21, -RZ ;  /* 0x800000ff15158221 */ /* 0x000fe20000010100 */
[----:B------:R-:W-:Y:S01]  /*129e0*/  SHF.L.U32 R14, R15, 0x10, RZ ;  /* 0x000000100f0e7819 */ /* 0x000fe200000006ff */
[----:B------:R-:W-:Y:S01]  /*129f0*/  FMUL.FTZ R12, R12, R7 ;  /* 0x000000070c0c7220 */ /* 0x000fe20000410000 */
[C---:B----4-:R-:W-:Y:S01]  /*12a00*/  LOP3.LUT R15, R24.reuse, 0xffff0000, RZ, 0xc0, !PT ;  /* 0xffff0000180f7812 */ /* 0x050fe200078ec0ff */
[----:B------:R-:W-:Y:S01]  /*12a10*/  IMAD.U32 R20, R24, 0x10000, RZ ;  /* 0x0001000018147824 */ /* 0x000fe200078e00ff */
[----:B------:R-:W-:Y:S01]  /*12a20*/  SHF.L.U32 R7, R25, 0x10, RZ ;  /* 0x0000001019077819 */ /* 0x000fe200000006ff */
[----:B------:R-:W-:Y:S01]  /*12a30*/  FMUL.FTZ R38, R45, R38 ;  /* 0x000000262d267220 */ /* 0x000fe20000410000 */
[----:B------:R-:W-:Y:S01]  /*12a40*/  LOP3.LUT R24, R25, 0xffff0000, RZ, 0xc0, !PT ;  /* 0xffff000019187812 */ /* 0x000fe200078ec0ff */
[----:B------:R-:W-:-:S02]  /*12a50*/  FMUL.FTZ R41, R42, R41 ;  /* 0x000000292a297220 */ /* 0x000fc40000410000 */
[----:B------:R-:W-:Y:S02]  /*12a60*/  @!P0 FADD.FTZ R40, -R40, -RZ ;  /* 0x800000ff28288221 */ /* 0x000fe40000010100 */
[----:B------:R-:W-:Y:S01]  /*12a70*/  FMUL.FTZ R13, R13, R22 ;  /* 0x000000160d0d7220 */ /* 0x000fe20000410000 */
[----:B------:R-:W-:Y:S01]  /*12a80*/  LOP3.LUT R22, R26, 0xffff0000, RZ, 0xc0, !PT ;  /* 0xffff00001a167812 */ /* 0x000fe200078ec0ff */
[----:B------:R-:W-:Y:S02]  /*12a90*/  FMUL.FTZ R44, R44, R23 ;  /* 0x000000172c2c7220 */ /* 0x000fe40000410000 */
[----:B------:R-:W-:Y:S01]  /*12aa0*/  FMUL.FTZ R14, R14, R21 ;  /* 0x000000150e0e7220 */ /* 0x000fe20000410000 */
[C---:B------:R-:W-:Y:S01]  /*12ab0*/  SHF.L.U32 R21, R27.reuse, 0x10, RZ ;  /* 0x000000101b157819 */ /* 0x040fe200000006ff */
[----:B------:R-:W-:Y:S01]  /*12ac0*/  IMAD.U32 R23, R26, 0x10000, RZ ;  /* 0x000100001a177824 */ /* 0x000fe200078e00ff */
[----:B------:R-:W-:Y:S01]  /*12ad0*/  LOP3.LUT R26, R27, 0xffff0000, RZ, 0xc0, !PT ;  /* 0xffff00001b1a7812 */ /* 0x000fe200078ec0ff */
[----:B------:R-:W-:-:S02]  /*12ae0*/  FFMA.FTZ R19, R19, R20, R38 ;  /* 0x0000001413137223 */ /* 0x000fc40000010026 */
[----:B------:R-:W-:Y:S02]  /*12af0*/  FFMA.FTZ R18, R18, R15, R43 ;  /* 0x0000000f12127223 */ /* 0x000fe4000001002b */
[----:B------:R-:W-:Y:S02]  /*12b00*/  FMUL.FTZ R47, R47, R40 ;  /* 0x000000282f2f7220 */ /* 0x000fe40000410000 */
[----:B------:R-:W-:Y:S01]  /*12b10*/  FFMA.FTZ R7, R31, R7, R12 ;  /* 0x000000071f077223 */ /* 0x000fe2000001000c */
[----:B------:R-:W-:Y:S01]  /*12b20*/  F2FP.BF16.PACK_AB R18, R18, R19 ;  /* 0x000000131212723e */ /* 0x000fe200000010ff */
[----:B------:R-:W-:Y:S02]  /*12b30*/  FFMA.FTZ R4, R4, R24, R41 ;  /* 0x0000001804047223 */ /* 0x000fe40000010029 */
[----:B------:R-:W-:Y:S02]  /*12b40*/  FFMA.FTZ R14, R39, R21, R14 ;  /* 0x00000015270e7223 */ /* 0x000fe4000001000e */
[----:B------:R-:W-:Y:S01]  /*12b50*/  FFMA.FTZ R5, R5, R26, R44 ;  /* 0x0000001a05057223 */ /* 0x000fe2000001002c */
[----:B------:R-:W-:Y:S01]  /*12b60*/  F2FP.BF16.PACK_AB R19, R4, R7 ;  /* 0x000000070413723e */ /* 0x000fe200000010ff */
[----:B------:R-:W-:-:S02]  /*12b70*/  FFMA.FTZ R23, R30, R23, R47 ;  /* 0x000000171e177223 */ /* 0x000fc4000001002f */
[----:B------:R-:W-:Y:S01]  /*12b80*/  FFMA.FTZ R6, R6, R22, R13 ;  /* 0x0000001606067223 */ /* 0x000fe2000001000d */
[----:B------:R-:W-:Y:S01]  /*12b90*/  F2FP.BF16.PACK_AB R7, R5, R14 ;  /* 0x0000000e0507723e */ /* 0x000fe200000010ff */
[----:B------:R-:W-:Y:S01]  /*12ba0*/  IMAD.MOV.U32 R4, RZ, RZ, R18 ;  /* 0x000000ffff047224 */ /* 0x000fe200078e0012 */
[----:B------:R-:W-:Y:S02]  /*12bb0*/  MOV R5, R19 ;  /* 0x0000001300057202 */ /* 0x000fe40000000f00 */
[----:B------:R-:W-:Y:S02]  /*12bc0*/  F2FP.BF16.PACK_AB R6, R6, R23 ;  /* 0x000000170606723e */ /* 0x000fe400000010ff */
.L_x_1059:
[----:B------:R-:W-:Y:S05]  /*12bd0*/  BSYNC B0 ;  /* 0x0000000000007941 */ /* 0x000fea0003800000 */
.L_x_1058:
[----:B-----5:R1:W-:Y:S02]  /*12be0*/  STS.128 [R235+0x1800], R4 ;  /* 0x00180004eb007388 */ /* 0x0203e40000000c00 */
.L_x_1057:
[----:B------:R-:W-:Y:S05]  /*12bf0*/  BSYNC B1 ;  /* 0x0000000000017941 */ /* 0x000fea0003800000 */
.L_x_1056:
[----:B------:R-:W-:-:S13]  /*12c00*/  ISETP.GE.AND P0, PT, R9, R16, PT ;  /* 0x000000100900720c */ /* 0x000fda0003f06270 */
[----:B------:R1:W-:Y:S01]  /*12c10*/  @P0 STS.128 [R235+0x3800], RZ ;  /* 0x003800ffeb000388 */ /* 0x0003e20000000c00 */
[----:B------:R-:W-:Y:S05]  /*12c20*/  @P0 BRA `(.L_x_1025) ;  /* 0x00000b7000000947 */ /* 0x000fea0003800000 */
[----:B-1----:R1:W5:Y:S01]  /*12c30*/  LD.E.128 R4, [R36.64+0x80] ;  /* 0x0000800624047980 */ /* 0x002362000c101d00 */
[----:B------:R-:W-:Y:S01]  /*12c40*/  ISETP.GE.AND P0, PT, R9, R8, PT ;  /* 0x000000080900720c */ /* 0x000fe20003f06270 */
[----:B------:R-:W-:Y:S01]  /*12c50*/  BSSY B0, `(.L_x_1060) ;  /* 0x0000057000007945 */ /* 0x000fe20003800000 */
[----:B------:R-:W-:-:S05]  /*12c60*/  IADD3 R14, P1, R36, 0x80, RZ ;  /* 0x00000080240e7810 */ /* 0x000fca0007f3e0ff */
[----:B------:R-:W-:-:S06]  /*12c70*/  IMAD.X R15, RZ, RZ, R37, P1 ;  /* 0x000000ffff0f7224 */ /* 0x000fcc00008e0625 */
[----:B------:R-:W-:Y:S05]  /*12c80*/  @P0 BRA `(.L_x_1061) ;  /* 0x0000053000000947 */ /* 0x000fea0003800000 */
[-C--:B------:R-:W-:Y:S01]  /*12c90*/  ISETP.GE.AND P0, PT, R9, R29.reuse, PT ;  /* 0x0000001d0900720c */ /* 0x080fe20003f06270 */
[----:B------:R-:W-:Y:S01]  /*12ca0*/  IMAD.MOV.U32 R12, RZ, RZ, 0x30 ;  /* 0x00000030ff0c7424 */ /* 0x000fe200078e00ff */
[----:B------:R-:W-:Y:S01]  /*12cb0*/  MOV R8, R29 ;  /* 0x0000001d00087202 */ /* 0x000fe20000000f00 */
[----:B------:R-:W-:Y:S02]  /*12cc0*/  IMAD.MOV.U32 R9, RZ, RZ, RZ ;  /* 0x000000ffff097224 */ /* 0x000fe400078e00ff */
[----:B------:R-:W-:-:S05]  /*12cd0*/  IMAD R12, R29, R12, 0x40 ;  /* 0x000000401d0c7424 */ /* 0x000fca00078e020c */
[----:B------:R-:W-:-:S03]  /*12ce0*/  IADD3 R2, P1, R12, R2, RZ ;  /* 0x000000020c027210 */ /* 0x000fc60007f3e0ff */
[--C-:B------:R-:W-:Y:S01]  /*12cf0*/  @P0 IMAD.MOV R9, RZ, RZ, -R29.reuse ;  /* 0x000000ffff090224 */ /* 0x100fe200078e0a1d */
[----:B------:R-:W-:Y:S01]  /*12d00*/  LEA.HI.X.SX32 R3, R12, R3, 0x1, P1 ;  /* 0x000000030c037211 */ /* 0x000fe200008f0eff */
[----:B------:R-:W-:-:S03]  /*12d10*/  @P0 IMAD.MOV R8, RZ, RZ, -R29 ;  /* 0x000000ffff080224 */ /* 0x000fc600078e0a1d */
[C---:B------:R-:W-:Y:S01]  /*12d20*/  IADD3 R19, P1, R9.reuse, R2, RZ ;  /* 0x0000000209137210 */ /* 0x040fe20007f3e0ff */
[----:B------:R-:W-:Y:S01]  /*12d30*/  IMAD.WIDE R14, R8, 0x2, R14 ;  /* 0x00000002080e7825 */ /* 0x000fe200078e020e */
[----:B------:R-:W-:Y:S02]  /*12d40*/  MOV R8, RZ ;  /* 0x000000ff00087202 */ /* 0x000fe40000000f00 */
[----:B------:R-:W-:Y:S01]  /*12d50*/  LEA.HI.X.SX32 R9, R9, R3, 0x1, P1 ;  /* 0x0000000309097211 */ /* 0x000fe200008f0eff */
[----:B------:R-:W-:Y:S01]  /*12d60*/  @P0 IMAD.MOV R8, RZ, RZ, -R29 ;  /* 0x000000ffff080224 */ /* 0x000fe200078e0a1d */
[C---:B------:R-:W-:Y:S01]  /*12d70*/  LEA R20, P1, R19.reuse, R32, 0x1 ;  /* 0x0000002013147211 */ /* 0x040fe200078208ff */
[----:B--2---:R-:W2:Y:S03]  /*12d80*/  LD.E.128 R12, [R14.64] ;  /* 0x000000060e0c7980 */ /* 0x004ea6000c101d00 */
[----:B------:R-:W-:-:S02]  /*12d90*/  LEA.HI.X R21, R19, R33, R9, 0x1, P1 ;  /* 0x0000002113157211 */ /* 0x000fc400008f0c09 */
[----:B------:R-:W-:-:S04]  /*12da0*/  IADD3 R9, P1, R8, R2, RZ ;  /* 0x0000000208097210 */ /* 0x000fc80007f3e0ff */
[----:B---3--:R-:W3:Y:S01]  /*12db0*/  LD.E.128 R20, [R20.64] ;  /* 0x0000000614147980 */ /* 0x008ee2000c101d00 */
[----:B------:R-:W-:Y:S02]  /*12dc0*/  LEA.HI.X.SX32 R3, R8, R3, 0x1, P1 ;  /* 0x0000000308037211 */ /* 0x000fe400008f0eff */
[----:B------:R-:W-:-:S04]  /*12dd0*/  LEA R24, P1, R9, R34, 0x1 ;  /* 0x0000002209187211 */ /* 0x000fc800078208ff */
[----:B------:R-:W-:-:S06]  /*12de0*/  LEA.HI.X R25, R9, R35, R3, 0x1, P1 ;  /* 0x0000002309197211 */ /* 0x000fcc00008f0c03 */
[----:B----4-:R-:W4:Y:S01]  /*12df0*/  LD.E.128 R24, [R24.64] ;  /* 0x0000000618187980 */ /* 0x010f22000c101d00 */
[C---:B-----5:R-:W-:Y:S01]  /*12e00*/  LOP3.LUT R2, R5.reuse, 0xffff0000, RZ, 0xc0, !PT ;  /* 0xffff000005027812 */ /* 0x060fe200078ec0ff */
[----:B------:R-:W-:Y:S01]  /*12e10*/  IMAD.U32 R8, R4, 0x10000, RZ ;  /* 0x0001000004087824 */ /* 0x000fe200078e00ff */
[----:B------:R-:W-:Y:S01]  /*12e20*/  SHF.L.U32 R16, R5, 0x10, RZ ;  /* 0x0000001005107819 */ /* 0x000fe200000006ff */
[----:B------:R-:W-:Y:S01]  /*12e30*/  IMAD.U32 R9, R6, 0x10000, RZ ;  /* 0x0001000006097824 */ /* 0x000fe200078e00ff */
[----:B------:R-:W-:Y:S02]  /*12e40*/  LOP3.LUT R3, R4, 0xffff0000, RZ, 0xc0, !PT ;  /* 0xffff000004037812 */ /* 0x000fe400078ec0ff */
[----:B------:R-:W-:Y:S02]  /*12e50*/  LOP3.LUT R5, R6, 0xffff0000, RZ, 0xc0, !PT ;  /* 0xffff000006057812 */ /* 0x000fe400078ec0ff */
[C---:B------:R-:W-:Y:S02]  /*12e60*/  LOP3.LUT R4, R7.reuse, 0xffff0000, RZ, 0xc0, !PT ;  /* 0xffff000007047812 */ /* 0x040fe400078ec0ff */
[----:B------:R-:W-:-:S02]  /*12e70*/  SHF.L.U32 R19, R7, 0x10, RZ ;  /* 0x0000001007137819 */ /* 0x000fc400000006ff */
[C---:B--2---:R-:W-:Y:S01]  /*12e80*/  SHF.L.U32 R6, R13.reuse, 0x10, RZ ;  /* 0x000000100d067819 */ /* 0x044fe200000006ff */
[----:B------:R-:W-:Y:S01]  /*12e90*/  IMAD.U32 R18, R12, 0x10000, RZ ;  /* 0x000100000c127824 */ /* 0x000fe200078e00ff */
[----:B------:R-:W-:Y:S01]  /*12ea0*/  LOP3.LUT R30, R13, 0xffff0000, RZ, 0xc0, !PT ;  /* 0xffff00000d1e7812 */ /* 0x000fe200078ec0ff */
[----:B------:R-:W-:Y:S01]  /*12eb0*/  IMAD.U32 R29, R14, 0x10000, RZ ;  /* 0x000100000e1d7824 */ /* 0x000fe200078e00ff */
[----:B------:R-:W-:Y:S02]  /*12ec0*/  LOP3.LUT R7, R12, 0xffff0000, RZ, 0xc0, !PT ;  /* 0xffff00000c077812 */ /* 0x000fe400078ec0ff */
[----:B------:R-:W-:Y:S02]  /*12ed0*/  LOP3.LUT R13, R14, 0xffff0000, RZ, 0xc0, !PT ;  /* 0xffff00000e0d7812 */ /* 0x000fe400078ec0ff */
[C---:B------:R-:W-:Y:S01]  /*12ee0*/  SHF.L.U32 R12, R15.reuse, 0x10, RZ ;  /* 0x000000100f0c7819 */ /* 0x040fe200000006ff */
[----:B---3--:R-:W-:Y:S01]  /*12ef0*/  IMAD.U32 R31, R20, 0x10000, RZ ;  /* 0x00010000141f7824 */ /* 0x008fe200078e00ff */
[----:B------:R-:W-:Y:S01]  /*12f00*/  LOP3.LUT R32, R15, 0xffff0000, RZ, 0xc0, !PT ;  /* 0xffff00000f207812 */ /* 0x000fe200078ec0ff */
[----:B------:R-:W-:Y:S01]  /*12f10*/  IMAD.U32 R34, R22, 0x10000, RZ ;  /* 0x0001000016227824 */ /* 0x000fe200078e00ff */
[----:B------:R-:W-:Y:S01]  /*12f20*/  LOP3.LUT R14, R20, 0xffff0000, RZ, 0xc0, !PT ;  /* 0xffff0000140e7812 */ /* 0x000fe200078ec0ff */
[----:B------:R-:W-:Y:S01]  /*12f30*/  @!P0 FADD.FTZ R31, -R31, -RZ ;  /* 0x800000ff1f1f8221 */ /* 0x000fe20000010100 */
[C---:B------:R-:W-:Y:S01]  /*12f40*/  SHF.L.U32 R15, R21.reuse, 0x10, RZ ;  /* 0x00000010150f7819 */ /* 0x040fe200000006ff */
        /* <DEDUP_REMOVED lines=8> */
[----:B------:R-:W-:-:S02]  /*12fd0*/  @!P0 FADD.FTZ R20, -R20, -RZ ;  /* 0x800000ff14148221 */ /* 0x000fc40000010100 */
[----:B------:R-:W-:Y:S02]  /*12fe0*/  @!P0 FADD.FTZ R21, -R21, -RZ ;  /* 0x800000ff15158221 */ /* 0x000fe40000010100 */
[----:B------:R-:W-:Y:S01]  /*12ff0*/  FMUL.FTZ R14, R7, R14 ;  /* 0x0000000e070e7220 */ /* 0x000fe20000410000 */
[----:B----4-:R-:W-:Y:S01]  /*13000*/  LOP3.LUT R7, R24, 0xffff0000, RZ, 0xc0, !PT ;  /* 0xffff000018077812 */ /* 0x010fe200078ec0ff */
[----:B------:R-:W-:Y:S02]  /*13010*/  @!P0 FADD.FTZ R23, -R23, -RZ ;  /* 0x800000ff17178221 */ /* 0x000fe40000010100 */
[----:B------:R-:W-:Y:S02]  /*13020*/  FMUL.FTZ R20, R13, R20 ;  /* 0x000000140d147220 */ /* 0x000fe40000410000 */
[----:B------:R-:W-:Y:S01]  /*13030*/  FMUL.FTZ R15, R6, R15 ;  /* 0x0000000f060f7220 */ /* 0x000fe20000410000 */
[C---:B------:R-:W-:Y:S01]  /*13040*/  SHF.L.U32 R6, R25.reuse, 0x10, RZ ;  /* 0x0000001019067819 */ /* 0x040fe200000006ff */
[----:B------:R-:W-:Y:S01]  /*13050*/  FMUL.FTZ R12, R12, R21 ;  /* 0x000000150c0c7220 */ /* 0x000fe20000410000 */
[----:B------:R-:W-:Y:S01]  /*13060*/  LOP3.LUT R21, R26, 0xffff0000, RZ, 0xc0, !PT ;  /* 0xffff00001a157812 */ /* 0x000fe200078ec0ff */
        /* <DEDUP_REMOVED lines=9> */
[----:B------:R-:W-:Y:S02]  /*13100*/  FFMA.FTZ R6, R16, R6, R15 ;  /* 0x0000000610067223 */ /* 0x000fe4000001000f */
[----:B------:R-:W-:Y:S02]  /*13110*/  FFMA.FTZ R33, R2, R24, R33 ;  /* 0x0000001802217223 */ /* 0x000fe40000010021 */
[----:B------:R-:W-:Y:S02]  /*13120*/  FFMA.FTZ R8, R8, R13, R31 ;  /* 0x0000000d08087223 */ /* 0x000fe4000001001f */
[----:B------:R-:W-:-:S02]  /*13130*/  FFMA.FTZ R3, R3, R7, R14 ;  /* 0x0000000703037223 */ /* 0x000fc4000001000e */
[----:B------:R-:W-:Y:S02]  /*13140*/  FFMA.FTZ R9, R9, R22, R34 ;  /* 0x0000001609097223 */ /* 0x000fe40000010022 */
[----:B------:R-:W-:Y:S02]  /*13150*/  FFMA.FTZ R12, R19, R18, R12 ;  /* 0x00000012130c7223 */ /* 0x000fe4000001000c */
[----:B------:R-:W-:Y:S01]  /*13160*/  FFMA.FTZ R23, R4, R26, R23 ;  /* 0x0000001a04177223 */ /* 0x000fe20000010017 */
[----:B------:R-:W-:Y:S01]  /*13170*/  F2FP.BF16.PACK_AB R4, R3, R8 ;  /* 0x000000080304723e */ /* 0x000fe200000010ff */
[----:B------:R-:W-:Y:S01]  /*13180*/  FFMA.FTZ R20, R5, R21, R20 ;  /* 0x0000001505147223 */ /* 0x000fe20000010014 */
[----:B------:R-:W-:Y:S02]  /*13190*/  F2FP.BF16.PACK_AB R5, R33, R6 ;  /* 0x000000062105723e */ /* 0x000fe400000010ff */
[----:B------:R-:W-:Y:S02]  /*131a0*/  F2FP.BF16.PACK_AB R7, R23, R12 ;  /* 0x0000000c1707723e */ /* 0x000fe400000010ff */
[----:B------:R-:W-:-:S02]  /*131b0*/  F2FP.BF16.PACK_AB R6, R20, R9 ;  /* 0x000000091406723e */ /* 0x000fc400000010ff */
.L_x_1061:
[----:B------:R-:W-:Y:S05]  /*131c0*/  BSYNC B0 ;  /* 0x0000000000007941 */ /* 0x000fea0003800000 */
.L_x_1060:
[----:B-----5:R1:W-:Y:S01]  /*131d0*/  STS.128 [R235+0x3800], R4 ;  /* 0x00380004eb007388 */ /* 0x0203e20000000c00 */
[----:B------:R-:W-:Y:S05]  /*131e0*/  BRA `(.L_x_1025) ;  /* 0x000005b000007947 */ /* 0x000fea0003800000 */
.L_x_999:
[----:B------:R-:W-:Y:S01]  /*131f0*/  IMAD.IADD R5, R233, 0x1, -R70 ;  /* 0x00000001e9057824 */ /* 0x000fe200078e0a46 */
[----:B------:R-:W-:Y:S01]  /*13200*/  BSSY B0, `(.L_x_1062) ;  /* 0x0000014000007945 */ /* 0x000fe20003800000 */
[----:B------:R-:W-:-:S03]  /*13210*/  ISETP.GE.AND P0, PT, R9, R81, PT ;  /* 0x000000510900720c */ /* 0x000fc60003f06270 */
[----:B------:R-:W-:-:S13]  /*13220*/  ISETP.GE.AND P1, PT, R186, R5, PT ;  /* 0x00000005ba00720c */ /* 0x000fda0003f26270 */
[----:B------:R-:W-:Y:S05]  /*13230*/  @P1 BRA `(.L_x_1063) ;  /* 0x0000010000001947 */ /* 0x000fea0003800000 */
[----:B------:R-:W-:-:S13]  /*13240*/  ISETP.GE.AND P2, PT, R18, R81, PT ;  /* 0x000000511200720c */ /* 0x000fda0003f46270 */
[C---:B-----5:R-:W-:Y:S01]  /*13250*/  @!P2 LEA R8, P1, R190.reuse, R196, 0x1 ;  /* 0x000000c4be08a211 */ /* 0x060fe200078208ff */
[----:B------:R1:W-:Y:S03]  /*13260*/  @P2 STS.128 [R235], RZ ;  /* 0x000000ffeb002388 */ /* 0x0003e60000000c00 */
[----:B------:R-:W-:-:S05]  /*13270*/  @!P2 LEA.HI.X R9, R190, R197, R193, 0x1, P1 ;  /* 0x000000c5be09a211 */ /* 0x000fca00008f0cc1 */
[----:B------:R-:W-:Y:S01]  /*13280*/  @!PT LDS RZ, [RZ] ;  /* 0x00000000fffff984 */ /* 0x000fe20000000800 */
[----:B------:R-:W-:Y:S01]  /*13290*/  @!PT LDS RZ, [RZ] ;  /* 0x00000000fffff984 */ /* 0x000fe20000000800 */
[----:B------:R-:W-:Y:S01]  /*132a0*/  @!PT LDS RZ, [RZ] ;  /* 0x00000000fffff984 */ /* 0x000fe20000000800 */
[----:B------:R1:W-:Y:S04]  /*132b0*/  @!P2 LDGSTS.E.BYPASS.LTC128B.128 [R235], [R8.64] ;  /* 0x0000000008ebafae */ /* 0x0003e8000b901d46 */
        /* <DEDUP_REMOVED lines=8> */
.L_x_1063:
[----:B------:R-:W-:Y:S05]  /*13340*/  BSYNC B0 ;  /* 0x0000000000007941 */ /* 0x000fea0003800000 */
.L_x_1062:
[----:B------:R-:W-:Y:S01]  /*13350*/  IADD3 R0, R186, 0x10, RZ ;  /* 0x00000010ba007810 */ /* 0x000fe20007ffe0ff */
[----:B------:R-:W-:Y:S03]  /*13360*/  BSSY B0, `(.L_x_1064) ;  /* 0x0000015000007945 */ /* 0x000fe60003800000 */
[----:B------:R-:W-:-:S13]  /*13370*/  ISETP.GE.AND P1, PT, R0, R5, PT ;  /* 0x000000050000720c */ /* 0x000fda0003f26270 */
[----:B------:R-:W-:Y:S05]  /*13380*/  @P1 BRA `(.L_x_1065) ;  /* 0x0000012000001947 */ /* 0x000fea0003800000 */
[----:B------:R-:W-:Y:S02]  /*13390*/  ISETP.GE.AND P2, PT, R18, R81, PT ;  /* 0x000000511200720c */ /* 0x000fe40003f46270 */
[----:B------:R-:W-:-:S05]  /*133a0*/  IADD3 R3, P1, R3, R190, RZ ;  /* 0x000000be03037210 */ /* 0x000fca0007f3e0ff */
[----:B------:R-:W-:-:S06]  /*133b0*/  IMAD.X R7, R7, 0x1, R193, P1 ;  /* 0x0000000107077824 */ /* 0x000fcc00008e06c1 */
[C---:B-1---5:R-:W-:Y:S01]  /*133c0*/  @!P2 LEA R8, P1, R3.reuse, R196, 0x1 ;  /* 0x000000c40308a211 */ /* 0x062fe200078208ff */
        /* <DEDUP_REMOVED lines=8> */
[----:B------:R-:W-:-:S04]  /*13450*/  LEA R2, P1, R3, R196, 0x1 ;  /* 0x000000c403027211 */ /* 0x000fc800078208ff */
[----:B------:R-:W-:-:S05]  /*13460*/  LEA.HI.X R3, R3, R197, R7, 0x1, P1 ;  /* 0x000000c503037211 */ /* 0x000fca00008f0c07 */
[----:B------:R-:W-:Y:S01]  /*13470*/  @!PT LDS RZ, [RZ] ;  /* 0x00000000fffff984 */ /* 0x000fe20000000800 */
[----:B------:R-:W-:Y:S01]  /*13480*/  @!PT LDS RZ, [RZ] ;  /* 0x00000000fffff984 */ /* 0x000fe20000000800 */
[----:B------:R-:W-:Y:S01]  /*13490*/  @!PT LDS RZ, [RZ] ;  /* 0x00000000fffff984 */ /* 0x000fe20000000800 */
[----:B------:R2:W-:Y:S04]  /*134a0*/  LDGSTS.E.BYPASS.LTC128B.128 [R235+0x2800], [R2.64+0x80] ;  /* 0x0280008002eb7fae */ /* 0x0005e8000b901d46 */
.L_x_1065:
[----:B------:R-:W-:Y:S05]  /*134b0*/  BSYNC B0 ;  /* 0x0000000000007941 */ /* 0x000fea0003800000 */
.L_x_1064:
[----:B------:R-:W-:Y:S01]  /*134c0*/  IADD3 R17, R186, 0x20, RZ ;  /* 0x00000020ba117810 */ /* 0x000fe20007ffe0ff */
[----:B------:R-:W-:Y:S03]  /*134d0*/  BSSY B0, `(.L_x_1066) ;  /* 0x0000015000007945 */ /* 0x000fe60003800000 */
[----:B------:R-:W-:-:S13]  /*134e0*/  ISETP.GE.AND P1, PT, R17, R5, PT ;  /* 0x000000051100720c */ /* 0x000fda0003f26270 */
[----:B------:R-:W-:Y:S05]  /*134f0*/  @P1 BRA `(.L_x_1067) ;  /* 0x0000012000001947 */ /* 0x000fea0003800000 */
[----:B------:R-:W-:Y:S02]  /*13500*/  ISETP.GE.AND P2, PT, R18, R81, PT ;  /* 0x000000511200720c */ /* 0x000fe40003f46270 */
[----:B------:R-:W-:-:S04]  /*13510*/  LEA R7, P1, R194, R190, 0x5 ;  /* 0x000000bec2077211 */ /* 0x000fc800078228ff */
[----:B--2---:R-:W-:-:S07]  /*13520*/  LEA.HI.X R3, R194, R193, R195, 0x5, P1 ;  /* 0x000000c1c2037211 */ /* 0x004fce00008f2cc3 */
        /* <DEDUP_REMOVED lines=15> */
.L_x_1067:
[----:B------:R-:W-:Y:S05]  /*13620*/  BSYNC B0 ;  /* 0x0000000000007941 */ /* 0x000fea0003800000 */
.L_x_1066:
[----:B------:R-:W-:-:S04]  /*13630*/  IADD3 R28, R186, 0x30, RZ ;  /* 0x00000030ba1c7810 */ /* 0x000fc80007ffe0ff */
[----:B------:R-:W-:-:S13]  /*13640*/  ISETP.GE.AND P1, PT, R28, R5, PT ;  /* 0x000000051c00720c */ /* 0x000fda0003f26270 */
[----:B------:R-:W-:Y:S05]  /*13650*/  @P1 BRA `(.L_x_1025) ;  /* 0x0000014000001947 */ /* 0x000fea0003800000 */
[----:B------:R-:W-:Y:S01]  /*13660*/  ISETP.GE.AND P1, PT, R18, R81, PT ;  /* 0x000000511200720c */ /* 0x000fe20003f26270 */
[----:B------:R-:W-:Y:S02]  /*13670*/  IMAD.MOV.U32 R191, RZ, RZ, R193 ;  /* 0x000000ffffbf7224 */ /* 0x000fe400078e00c1 */
[----:B--2---:R-:W-:Y:S02]  /*13680*/  IMAD R2, R195, 0x30, RZ ;  /* 0x00000030c3027824 */ /* 0x004fe400078e02ff */
[----:B------:R-:W-:-:S05]  /*13690*/  IMAD.WIDE.U32 R194, R194, 0x30, R190 ;  /* 0x00000030c2c27825 */ /* 0x000fca00078e00be */
[----:B------:R-:W-:-:S03]  /*136a0*/  IADD3 R3, R2, R195, RZ ;  /* 0x000000c302037210 */ /* 0x000fc60007ffe0ff */
[C---:B-----5:R-:W-:Y:S01]  /*136b0*/  @!P1 LEA R4, P2, R194.reuse, R196, 0x1 ;  /* 0x000000c4c2049211 */ /* 0x060fe200078408ff */
        /* <DEDUP_REMOVED lines=14> */
.L_x_1025:
[----:B------:R-:W-:Y:S05]  /*137a0*/  BSYNC B3 ;  /* 0x0000000000037941 */ /* 0x000fea0003800000 */
.L_x_998:
[----:B------:R-:W-:Y:S01]  /*137b0*/  IADD3 R238, R54, -0x1, RZ ;  /* 0xffffffff36ee7810 */ /* 0x000fe20007ffe0ff */
[----:B------:R-:W-:Y:S01]  /*137c0*/  BSSY B0, `(.L_x_1068) ;  /* 0x0000017000007945 */ /* 0x000fe20003800000 */
[----:B------:R-:W-:-:S03]  /*137d0*/  LOP3.LUT R239, R77, 0xff, RZ, 0xc0, !PT ;  /* 0x000000ff4def7812 */ /* 0x000fc600078ec0ff */
[----:B--23--:R-:W-:-:S04]  /*137e0*/  IMAD.SHL.U32 R3, R238, 0x80, RZ ;  /* 0x00000080ee037824 */ /* 0x00cfc800078e00ff */
[----:B-1----:R-:W-:-:S05]  /*137f0*/  IMAD.IADD R5, R72, 0x1, -R3 ;  /* 0x0000000148057824 */ /* 0x002fca00078e0a03 */
[----:B------:R-:W-:-:S13]  /*13800*/  ISETP.GE.AND P0, PT, R186, R5, PT ;  /* 0x00000005ba00720c */ /* 0x000fda0003f06270 */
[----:B------:R-:W-:Y:S05]  /*13810*/  @P0 BRA `(.L_x_1069) ;  /* 0x0000011000000947 */ /* 0x000fea0003800000 */
[C---:B------:R-:W-:Y:S02]  /*13820*/  LOP3.LUT R2, R239.reuse, 0x1, RZ, 0xc0, !PT ;  /* 0x00000001ef027812 */ /* 0x040fe400078ec0ff */
[----:B------:R-:W-:Y:S02]  /*13830*/  LOP3.LUT P0, RZ, R239, 0x2, RZ, 0xc0, !PT ;  /* 0x00000002efff7812 */ /* 0x000fe4000780c0ff */
[----:B------:R-:W-:-:S11]  /*13840*/  ISETP.NE.U32.AND P1, PT, R2, 0x1, PT ;  /* 0x000000010200780c */ /* 0x000fd60003f25070 */
[----:B------:R-:W-:Y:S02]  /*13850*/  @P0 IMAD.MOV.U32 R6, RZ, RZ, R228 ;  /* 0x000000ffff060224 */ /* 0x000fe400078e00e4 */
[----:B------:R-:W-:Y:S01]  /*13860*/  @!P1 MOV R8, R228 ;  /* 0x000000e400089202 */ /* 0x000fe20000000f00 */
[--C-:B------:R-:W-:Y:S02]  /*13870*/  @!P1 IMAD.MOV.U32 R9, RZ, RZ, R227.reuse ;  /* 0x000000ffff099224 */ /* 0x100fe400078e00e3 */
[----:B------:R-:W-:-:S03]  /*13880*/  @P0 IMAD.MOV.U32 R7, RZ, RZ, R227 ;  /* 0x000000ffff070224 */ /* 0x000fc600078e00e3 */
        /* <DEDUP_REMOVED lines=8> */
[----:B------:R1:W-:Y:S04]  /*13910*/  @P0 LDGSTS.E.BYPASS.LTC128B.128 [R235+0x8000], [R6.64+0x80] ;  /* 0x0800008006eb0fae */ /* 0x0003e8000b901d46 */
[----:B------:R1:W-:Y:S02]  /*13920*/  @!P0 STS.128 [R235+0x8000], RZ ;  /* 0x008000ffeb008388 */ /* 0x0003e40000000c00 */
.L_x_1069:
[----:B------:R-:W-:Y:S05]  /*13930*/  BSYNC B0 ;  /* 0x0000000000007941 */ /* 0x000fea0003800000 */
.L_x_1068:
[----:B------:R-:W-:Y:S01]  /*13940*/  ISETP.GE.AND P0, PT, R0, R5, PT ;  /* 0x000000050000720c */ /* 0x000fe20003f06270 */
[----:B------:R-:W-:-:S12]  /*13950*/  BSSY B0, `(.L_x_1070) ;  /* 0x0000015000007945 */ /* 0x000fd80003800000 */
[----:B------:R-:W-:Y:S05]  /*13960*/  @P0 BRA `(.L_x_1071) ;  /* 0x0000013000000947 */ /* 0x000fea0003800000 */
[C---:B------:R-:W-:Y:S02]  /*13970*/  LOP3.LUT R2, R239.reuse, 0x1, RZ, 0xc0, !PT ;  /* 0x00000001ef027812 */ /* 0x040fe400078ec0ff */
[----:B------:R-:W-:Y:S02]  /*13980*/  LOP3.LUT P0, RZ, R239, 0x2, RZ, 0xc0, !PT ;  /* 0x00000002efff7812 */ /* 0x000fe4000780c0ff */
[----:B------:R-:W-:-:S11]  /*13990*/  ISETP.NE.U32.AND P1, PT, R2, 0x1, PT ;  /* 0x000000010200780c */ /* 0x000fd60003f25070 */
[C---:B-1----:R-:W-:Y:S02]  /*139a0*/  @P0 IADD3 R9, P2, R225.reuse, R184, RZ ;  /* 0x000000b8e1090210 */ /* 0x042fe40007f5e0ff */
[----:B-----5:R-:W-:-:S03]  /*139b0*/  @!P1 LEA R12, P3, R225, R228, 0x1 ;  /* 0x000000e4e10c9211 */ /* 0x020fc600078608ff */
[--C-:B------:R-:W-:Y:S01]  /*139c0*/  @P0 IMAD.X R7, R183, 0x1, R226.reuse, P2 ;  /* 0x00000001b7070824 */ /* 0x100fe200010e06e2 */
[----:B------:R-:W-:Y:S02]  /*139d0*/  @P0 LEA R6, P2, R9, R188, 0x1 ;  /* 0x000000bc09060211 */ /* 0x000fe400078408ff */
[----:B------:R-:W-:Y:S02]  /*139e0*/  @!P1 LEA.HI.X R13, R225, R227, R226, 0x1, P3 ;  /* 0x000000e3e10d9211 */ /* 0x000fe400018f0ce2 */
[----:B------:R-:W-:-:S03]  /*139f0*/  @P0 LEA.HI.X R7, R9, R189, R7, 0x1, P2 ;  /* 0x000000bd09070211 */ /* 0x000fc600010f0c07 */
        /* <DEDUP_REMOVED lines=10> */
.L_x_1071:
[----:B------:R-:W-:Y:S05]  /*13aa0*/  BSYNC B0 ;  /* 0x0000000000007941 */ /* 0x000fea0003800000 */
.L_x_1070:
[----:B------:R-:W-:Y:S01]  /*13ab0*/  ISETP.GE.AND P0, PT, R17, R5, PT ;  /* 0x000000051100720c */ /* 0x000fe20003f06270 */
[----:B------:R-:W-:-:S12]  /*13ac0*/  BSSY B0, `(.L_x_1072) ;  /* 0x0000017000007945 */ /* 0x000fd80003800000 */
[----:B------:R-:W-:Y:S05]  /*13ad0*/  @P0 BRA `(.L_x_1073) ;  /* 0x0000015000000947 */ /* 0x000fea0003800000 */
[C---:B------:R-:W-:Y:S01]  /*13ae0*/  LOP3.LUT R2, R239.reuse, 0x1, RZ, 0xc0, !PT ;  /* 0x00000001ef027812 */ /* 0x040fe200078ec0ff */
[----:B-1----:R-:W-:Y:S01]  /*13af0*/  IMAD.SHL.U32 R7, R64, 0x20, RZ ;  /* 0x0000002040077824 */ /* 0x002fe200078e00ff */
[----:B------:R-:W-:Y:S02]  /*13b00*/  LOP3.LUT P0, RZ, R239, 0x2, RZ, 0xc0, !PT ;  /* 0x00000002efff7812 */ /* 0x000fe4000780c0ff */
[----:B------:R-:W-:Y:S02]  /*13b10*/  ISETP.NE.U32.AND P1, PT, R2, 0x1, PT ;  /* 0x000000010200780c */ /* 0x000fe40003f25070 */
[----:B------:R-:W-:-:S09]  /*13b20*/  SHF.L.U64.HI R2, R64, 0x5, R65 ;  /* 0x0000000540027819 */ /* 0x000fd20000010241 */
[C---:B------:R-:W-:Y:S02]  /*13b30*/  @P0 IADD3 R13, P2, R7.reuse, R184, RZ ;  /* 0x000000b8070d0210 */ /* 0x040fe40007f5e0ff */
[----:B------:R-:W-:-:S03]  /*13b40*/  @!P1 LEA R14, P3, R7, R228, 0x1 ;  /* 0x000000e4070e9211 */ /* 0x000fc600078608ff */
[----:B------:R-:W-:Y:S01]  /*13b50*/  @P0 IMAD.X R9, R2, 0x1, R183, P2 ;  /* 0x0000000102090824 */ /* 0x000fe200010e06b7 */
        /* <DEDUP_REMOVED lines=13> */
.L_x_1073:
[----:B------:R-:W-:Y:S05]  /*13c30*/  BSYNC B0 ;  /* 0x0000000000007941 */ /* 0x000fea0003800000 */
.L_x_1072:
[----:B------:R-:W-:Y:S01]  /*13c40*/  ISETP.GE.AND P0, PT, R28, R5, PT ;  /* 0x000000051c00720c */ /* 0x000fe20003f06270 */
[----:B------:R-:W-:-:S12]  /*13c50*/  BSSY B0, `(.L_x_1074) ;  /* 0x000001a000007945 */ /* 0x000fd80003800000 */
[----:B------:R-:W-:Y:S05]  /*13c60*/  @P0 BRA `(.L_x_1075) ;  /* 0x0000018000000947 */ /* 0x000fea0003800000 */
[C---:B------:R-:W-:Y:S02]  /*13c70*/  LOP3.LUT R2, R239.reuse, 0x1, RZ, 0xc0, !PT ;  /* 0x00000001ef027812 */ /* 0x040fe400078ec0ff */
[----:B------:R-:W-:Y:S02]  /*13c80*/  LOP3.LUT P0, RZ, R239, 0x2, RZ, 0xc0, !PT ;  /* 0x00000002efff7812 */ /* 0x000fe4000780c0ff */
[----:B------:R-:W-:-:S11]  /*13c90*/  ISETP.NE.U32.AND P1, PT, R2, 0x1, PT ;  /* 0x000000010200780c */ /* 0x000fd60003f25070 */
[----:B------:R-:W-:Y:S02]  /*13ca0*/  @P0 IMAD.MOV.U32 R182, RZ, RZ, R184 ;  /* 0x000000ffffb60224 */ /* 0x000fe400078e00b8 */
[----:B-1----:R-:W-:Y:S01]  /*13cb0*/  @!P1 MOV R8, R228 ;  /* 0x000000e400089202 */ /* 0x002fe20000000f00 */
[----:B------:R-:W-:Y:S02]  /*13cc0*/  @!P1 IMAD.MOV.U32 R9, RZ, RZ, R227 ;  /* 0x000000ffff099224 */ /* 0x000fe400078e00e3 */
[----:B------:R-:W-:Y:S02]  /*13cd0*/  @P0 IMAD R2, R65, 0x30, RZ ;  /* 0x0000003041020824 */ /* 0x000fe400078e02ff */
[----:B------:R-:W-:-:S04]  /*13ce0*/  @P0 IMAD.WIDE.U32 R6, R64, 0x30, R182 ;  /* 0x0000003040060825 */ /* 0x000fc800078e00b6 */
[----:B------:R-:W-:Y:S01]  /*13cf0*/  @!P1 IMAD R4, R65, 0x60, RZ ;  /* 0x0000006041049824 */ /* 0x000fe200078e02ff */
[----:B------:R-:W-:Y:S01]  /*13d00*/  @P0 IADD3 R7, R2, R7, RZ ;  /* 0x0000000702070210 */ /* 0x000fe20007ffe0ff */
[----:B------:R-:W-:Y:S01]  /*13d10*/  @!P1 IMAD.WIDE.U32 R8, R64, 0x60, R8 ;  /* 0x0000006040089825 */ /* 0x000fe200078e0008 */
[----:B-----5:R-:W-:-:S03]  /*13d20*/  @P0 LEA R12, P2, R6, R188, 0x1 ;  /* 0x000000bc060c0211 */ /* 0x020fc600078408ff */
[----:B------:R-:W-:Y:S01]  /*13d30*/  @!P1 IMAD.IADD R9, R4, 0x1, R9 ;  /* 0x0000000104099824 */ /* 0x000fe200078e0209 */
[----:B------:R-:W-:-:S04]  /*13d40*/  @P0 LEA.HI.X R13, R6, R189, R7, 0x1, P2 ;  /* 0x000000bd060d0211 */ /* 0x000fc800010f0c07 */
        /* <DEDUP_REMOVED lines=10> */
.L_x_1075:
[----:B------:R-:W-:Y:S05]  /*13df0*/  BSYNC B0 ;  /* 0x0000000000007941 */ /* 0x000fea0003800000 */
.L_x_1074:
[----:B-1---5:R-:W-:Y:S01]  /*13e00*/  IADD3 R12, R186, 0x40, RZ ;  /* 0x00000040ba0c7810 */ /* 0x022fe20007ffe0ff */
[----:B------:R-:W-:Y:S03]  /*13e10*/  BSSY B0, `(.L_x_1076) ;  /* 0x0000018000007945 */ /* 0x000fe60003800000 */
[----:B------:R-:W-:-:S13]  /*13e20*/  ISETP.GE.AND P0, PT, R12, R5, PT ;  /* 0x000000050c00720c */ /* 0x000fda0003f06270 */
[----:B------:R-:W-:Y:S05]  /*13e30*/  @P0 BRA `(.L_x_1077) ;  /* 0x0000015000000947 */ /* 0x000fea0003800000 */
[C---:B------:R-:W-:Y:S01]  /*13e40*/  LOP3.LUT R2, R239.reuse, 0x1, RZ, 0xc0, !PT ;  /* 0x00000001ef027812 */ /* 0x040fe200078ec0ff */
[----:B------:R-:W-:Y:S01]  /*13e50*/  IMAD.SHL.U32 R7, R64, 0x40, RZ ;  /* 0x0000004040077824 */ /* 0x000fe200078e00ff */
        /* <DEDUP_REMOVED lines=19> */
.L_x_1077:
[----:B------:R-:W-:Y:S05]  /*13f90*/  BSYNC B0 ;  /* 0x0000000000007941 */ /* 0x000fea0003800000 */
.L_x_1076:
[----:B------:R-:W-:Y:S01]  /*13fa0*/  IADD3 R8, R186, 0x50, RZ ;  /* 0x00000050ba087810 */ /* 0x000fe20007ffe0ff */
[----:B------:R-:W-:Y:S03]  /*13fb0*/  BSSY B0, `(.L_x_1078) ;  /* 0x000001c000007945 */ /* 0x000fe60003800000 */
[----:B------:R-:W-:-:S13]  /*13fc0*/  ISETP.GE.AND P0, PT, R8, R5, PT ;  /* 0x000000050800720c */ /* 0x000fda0003f06270 */
[----:B------:R-:W-:Y:S05]  /*13fd0*/  @P0 BRA `(.L_x_1079) ;  /* 0x0000019000000947 */ /* 0x000fea0003800000 */
[C---:B------:R-:W-:Y:S02]  /*13fe0*/  LOP3.LUT R2, R239.reuse, 0x1, RZ, 0xc0, !PT ;  /* 0x00000001ef027812 */ /* 0x040fe400078ec0ff */
[----:B------:R-:W-:Y:S02]  /*13ff0*/  LOP3.LUT P0, RZ, R239, 0x2, RZ, 0xc0, !PT ;  /* 0x00000002efff7812 */ /* 0x000fe4000780c0ff */
[----:B------:R-:W-:-:S11]  /*14000*/  ISETP.NE.U32.AND P1, PT, R2, 0x1, PT ;  /* 0x000000010200780c */ /* 0x000fd60003f25070 */
[----:B-1----:R-:W-:Y:S02]  /*14010*/  @P0 IMAD.MOV.U32 R6, RZ, RZ, R184 ;  /* 0x000000ffff060224 */ /* 0x002fe400078e00b8 */
[----:B------:R-:W-:Y:S01]  /*14020*/  @P0 IMAD.MOV.U32 R7, RZ, RZ, R183 ;  /* 0x000000ffff070224 */ /* 0x000fe200078e00b7 */
[----:B------:R-:W-:Y:S01]  /*14030*/  @!P1 MOV R14, R228 ;  /* 0x000000e4000e9202 */ /* 0x000fe20000000f00 */
[----:B------:R-:W-:Y:S02]  /*14040*/  @!P1 IMAD.MOV.U32 R15, RZ, RZ, R227 ;  /* 0x000000ffff0f9224 */ /* 0x000fe400078e00e3 */
[----:B------:R-:W-:Y:S02]  /*14050*/  @P0 IMAD R4, R65, 0x50, RZ ;  /* 0x0000005041040824 */ /* 0x000fe400078e02ff */
[----:B------:R-:W-:-:S04]  /*14060*/  @P0 IMAD.WIDE.U32 R6, R64, 0x50, R6 ;  /* 0x0000005040060825 */ /* 0x000fc800078e0006 */
[----:B------:R-:W-:Y:S01]  /*14070*/  @!P1 IMAD R2, R65, 0xa0, RZ ;  /* 0x000000a041029824 */ /* 0x000fe200078e02ff */
[----:B------:R-:W-:Y:S01]  /*14080*/  @P0 IADD3 R7, R7, R4, RZ ;  /* 0x0000000407070210 */ /* 0x000fe20007ffe0ff */
[----:B------:R-:W-:Y:S01]  /*14090*/  @!P1 IMAD.WIDE.U32 R14, R64, 0xa0, R14 ;  /* 0x000000a0400e9825 */ /* 0x000fe200078e000e */
[----:B------:R-:W-:-:S04]  /*140a0*/  @P0 LEA R18, P2, R6, R188, 0x1 ;  /* 0x000000bc06120211 */ /* 0x000fc800078408ff */
[----:B------:R-:W-:Y:S02]  /*140b0*/  @!P1 IADD3 R15, R2, R15, RZ ;  /* 0x0000000f020f9210 */ /* 0x000fe40007ffe0ff */
        /* <DEDUP_REMOVED lines=11> */
.L_x_1079:
[----:B------:R-:W-:Y:S05]  /*14170*/  BSYNC B0 ;  /* 0x0000000000007941 */ /* 0x000fea0003800000 */
.L_x_1078:
[----:B-1----:R-:W-:Y:S01]  /*14180*/  IADD3 R6, R186, 0x60, RZ ;  /* 0x00000060ba067810 */ /* 0x002fe20007ffe0ff */
[----:B------:R-:W-:Y:S03]  /*14190*/  BSSY B0, `(.L_x_1080) ;  /* 0x000001c000007945 */ /* 0x000fe60003800000 */
[----:B------:R-:W-:-:S13]  /*141a0*/  ISETP.GE.AND P0, PT, R6, R5, PT ;  /* 0x000000050600720c */ /* 0x000fda0003f06270 */
[----:B------:R-:W-:Y:S05]  /*141b0*/  @P0 BRA `(.L_x_1081) ;  /* 0x0000019000000947 */ /* 0x000fea0003800000 */
[C---:B------:R-:W-:Y:S02]  /*141c0*/  LOP3.LUT R2, R239.reuse, 0x1, RZ, 0xc0, !PT ;  /* 0x00000001ef027812 */ /* 0x040fe400078ec0ff */
[----:B------:R-:W-:Y:S02]  /*141d0*/  LOP3.LUT P0, RZ, R239, 0x2, RZ, 0xc0, !PT ;  /* 0x00000002efff7812 */ /* 0x000fe4000780c0ff */
[----:B------:R-:W-:-:S11]  /*141e0*/  ISETP.NE.U32.AND P1, PT, R2, 0x1, PT ;  /* 0x000000010200780c */ /* 0x000fd60003f25070 */
[----:B------:R-:W-:Y:S02]  /*141f0*/  @P0 IMAD.MOV.U32 R14, RZ, RZ, R184 ;  /* 0x000000ffff0e0224 */ /* 0x000fe400078e00b8 */
        /* <DEDUP_REMOVED lines=21> */
.L_x_1081:
[----:B------:R-:W-:Y:S05]  /*14350*/  BSYNC B0 ;  /* 0x0000000000007941 */ /* 0x000fea0003800000 */
.L_x_1080:
[----:B------:R-:W-:Y:S01]  /*14360*/  IADD3 R4, R186, 0x70, RZ ;  /* 0x00000070ba047810 */ /* 0x000fe20007ffe0ff */
[----:B------:R-:W-:Y:S03]  /*14370*/  BSSY B0, `(.L_x_1082) ;  /* 0x000001c000007945 */ /* 0x000fe60003800000 */
[----:B------:R-:W-:-:S13]  /*14380*/  ISETP.GE.AND P0, PT, R4, R5, PT ;  /* 0x000000050400720c */ /* 0x000fda0003f06270 */
[----:B------:R-:W-:Y:S05]  /*14390*/  @P0 BRA `(.L_x_1083) ;  /* 0x0000019000000947 */ /* 0x000fea0003800000 */
[C---:B------:R-:W-:Y:S01]  /*143a0*/  LOP3.LUT R2, R239.reuse, 0x1, RZ, 0xc0, !PT ;  /* 0x00000001ef027812 */ /* 0x040fe200078ec0ff */
[----:B------:R-:W-:Y:S01]  /*143b0*/  IMAD.MOV.U32 R14, RZ, RZ, R184 ;  /* 0x000000ffff0e7224 */ /* 0x000fe200078e00b8 */
[----:B------:R-:W-:Y:S01]  /*143c0*/  LOP3.LUT P0, RZ, R239, 0x2, RZ, 0xc0, !PT ;  /* 0x00000002efff7812 */ /* 0x000fe2000780c0ff */
[----:B------:R-:W-:Y:S01]  /*143d0*/  IMAD.MOV.U32 R15, RZ, RZ, R183 ;  /* 0x000000ffff0f7224 */ /* 0x000fe200078e00b7 */
[----:B------:R-:W-:Y:S01]  /*143e0*/  ISETP.NE.U32.AND P1, PT, R2, 0x1, PT ;  /* 0x000000010200780c */ /* 0x000fe20003f25070 */
[----:B------:R-:W-:Y:S02]  /*143f0*/  IMAD R2, R65, 0x70, RZ ;  /* 0x0000007041027824 */ /* 0x000fe400078e02ff */
[----:B------:R-:W-:-:S05]  /*14400*/  IMAD.WIDE.U32 R14, R64, 0x70, R14 ;  /* 0x00000070400e7825 */ /* 0x000fca00078e000e */
[----:B------:R-:W-:-:S03]  /*14410*/  IADD3 R7, R15, R2, RZ ;  /* 0x000000020f077210 */ /* 0x000fc60007ffe0ff */
[C---:B-1----:R-:W-:Y:S02]  /*14420*/  @P0 LEA R20, P2, R14.reuse, R188, 0x1 ;  /* 0x000000bc0e140211 */ /* 0x042fe400078408ff */
[----:B------:R-:W-:Y:S01]  /*14430*/  @!P1 MOV R18, R228 ;  /* 0x000000e400129202 */ /* 0x000fe20000000f00 */
[----:B------:R-:W-:Y:S01]  /*14440*/  @!P1 IMAD.MOV.U32 R19, RZ, RZ, R227 ;  /* 0x000000ffff139224 */ /* 0x000fe200078e00e3 */
[----:B------:R-:W-:Y:S01]  /*14450*/  @P0 LEA.HI.X R21, R14, R189, R7, 0x1, P2 ;  /* 0x000000bd0e150211 */ /* 0x000fe200010f0c07 */
[----:B------:R-:W-:Y:S02]  /*14460*/  @!P1 IMAD R65, R65, 0xe0, RZ ;  /* 0x000000e041419824 */ /* 0x000fe400078e02ff */
[----:B------:R-:W-:-:S05]  /*14470*/  @!P1 IMAD.WIDE.U32 R18, R64, 0xe0, R18 ;  /* 0x000000e040129825 */ /* 0x000fca00078e0012 */
[----:B------:R-:W-:-:S05]  /*14480*/  @!P1 IADD3 R19, R65, R19, RZ ;  /* 0x0000001341139210 */ /* 0x000fca0007ffe0ff */
        /* <DEDUP_REMOVED lines=10> */
.L_x_1083:
[----:B------:R-:W-:Y:S05]  /*14530*/  BSYNC B0 ;  /* 0x0000000000007941 */ /* 0x000fea0003800000 */
.L_x_1082:
[----:B------:R-:W0:Y:S04]  /*14540*/  LDGDEPBAR ;  /* 0x00000000000079af */ /* 0x000e280000000000 */
[----:B------:R2:W5:Y:S01]  /*14550*/  LD.E R2, [R10.64+0x188] ;  /* 0x000188060a027980 */ /* 0x000562000c101900 */
[----:B------:R-:W-:Y:S01]  /*14560*/  ISETP.GE.AND P0, PT, R186, R5, PT ;  /* 0x00000005ba00720c */ /* 0x000fe20003f06270 */
[----:B------:R-:W-:Y:S01]  /*14570*/  IMAD.SHL.U32 R52, R71, 0x2, RZ ;  /* 0x0000000247347824 */ /* 0x000fe200078e00ff */
[----:B------:R-:W-:Y:S01]  /*14580*/  SHF.R.S32.HI R7, RZ, 0x1f, R76 ;  /* 0x0000001fff077819 */ /* 0x000fe2000001144c */
[----:B------:R-:W-:Y:S03]  /*14590*/  BSSY B0, `(.L_x_1084) ;  /* 0x0000018000007945 */ /* 0x000fe60003800000 */
[----:B------:R-:W-:-:S02]  /*145a0*/  LEA.HI R7, R7, R76, RZ, 0x2 ;  /* 0x0000004c07077211 */ /* 0x000fc400078f10ff */
[----:B------:R-:W-:Y:S02]  /*145b0*/  LOP3.LUT R52, R52, 0x6, RZ, 0xc0, !PT ;  /* 0x0000000634347812 */ /* 0x000fe400078ec0ff */
[----:B------:R-:W-:Y:S01]  /*145c0*/  SHF.R.S32.HI R71, RZ, 0x2, R7 ;  /* 0x00000002ff477819 */ /* 0x000fe20000011407 */
[----:B------:R-:W-:-:S04]  /*145d0*/  DEPBAR.LE SB0, 0x0 ;  /* 0x000080000000791a */ /* 0x000fc80000000000 */
[----:B------:R-:W-:Y:S06]  /*145e0*/  BAR.SYNC.DEFER_BLOCKING 0x0 ;  /* 0x0000000000007b1d */ /* 0x000fec0000010000 */
[----:B------:R2:W-:Y:S04]  /*145f0*/  @P0 STS.128 [R235+0xc000], RZ ;  /* 0x00c000ffeb000388 */ /* 0x0005e80000000c00 */
[----:B------:R2:W-:Y:S01]  /*14600*/  @P0 STS.128 [R235+0x10000], RZ ;  /* 0x010000ffeb000388 */ /* 0x0005e20000000c00 */
[----:B------:R-:W-:Y:S05]  /*14610*/  @P0 BRA `(.L_x_1085) ;  /* 0x000000f000000947 */ /* 0x000fea0003800000 */
[C---:B------:R-:W-:Y:S02]  /*14620*/  LOP3.LUT R7, R239.reuse, 0x1, RZ, 0xc0, !PT ;  /* 0x00000001ef077812 */ /* 0x040fe400078ec0ff */
[----:B------:R-:W-:-:S02]  /*14630*/  LOP3.LUT P0, RZ, R239, 0x2, RZ, 0xc0, !PT ;  /* 0x00000002efff7812 */ /* 0x000fc4000780c0ff */
[----:B------:R-:W-:-:S13]  /*14640*/  ISETP.NE.U32.AND P1, PT, R7, 0x1, PT ;  /* 0x000000010700780c */ /* 0x000fda0003f25070 */
[----:B------:R-:W-:Y:S02]  /*14650*/  @!P1 IMAD.MOV.U32 R14, RZ, RZ, R148 ;  /* 0x000000ffff0e9224 */ /* 0x000fe400078e0094 */
[----:B------:R-:W-:-:S05]  /*14660*/  @!P1 IMAD.MOV.U32 R15, RZ, RZ, R149 ;  /* 0x000000ffff0f9224 */ /* 0x000fca00078e0095 */
        /* <DEDUP_REMOVED lines=10> */
.L_x_1085:
[----:B------:R-:W-:Y:S05]  /*14710*/  BSYNC B0 ;  /* 0x0000000000007941 */ /* 0x000fea0003800000 */
.L_x_1084:
[----:B------:R-:W-:Y:S01]  /*14720*/  ISETP.GE.AND P0, PT, R0, R5, PT ;  /* 0x000000050000720c */ /* 0x000fe20003f06270 */
[----:B------:R-:W-:-:S12]  /*14730*/  BSSY B0, `(.L_x_1086) ;  /* 0x0000015000007945 */ /* 0x000fd80003800000 */
[----:B------:R1:W-:Y:S04]  /*14740*/  @P0 STS.128 [R235+0xc800], RZ ;  /* 0x00c800ffeb000388 */ /* 0x0003e80000000c00 */
[----:B------:R1:W-:Y:S01]  /*14750*/  @P0 STS.128 [R235+0x10800], RZ ;  /* 0x010800ffeb000388 */ /* 0x0003e20000000c00 */
[----:B------:R-:W-:Y:S05]  /*14760*/  @P0 BRA `(.L_x_1087) ;  /* 0x0000011000000947 */ /* 0x000fea0003800000 */
[C---:B------:R-:W-:Y:S02]  /*14770*/  LOP3.LUT R0, R239.reuse, 0x1, RZ, 0xc0, !PT ;  /* 0x00000001ef007812 */ /* 0x040fe400078ec0ff */
[----:B------:R-:W-:Y:S02]  /*14780*/  LOP3.LUT P1, RZ, R239, 0x2, RZ, 0xc0, !PT ;  /* 0x00000002efff7812 */ /* 0x000fe4000782c0ff */
[----:B------:R-:W-:-:S11]  /*14790*/  ISETP.NE.U32.AND P2, PT, R0, 0x1, PT ;  /* 0x000000010000780c */ /* 0x000fd60003f45070 */
[CC--:B---3--:R-:W-:Y:S02]  /*147a0*/  @P1 LEA R14, P0, R223.reuse, R148.reuse, 0x1 ;  /* 0x00000094df0e1211 */ /* 0x0c8fe400078008ff */
[C---:B-1----:R-:W-:Y:S02]  /*147b0*/  @!P2 LEA R18, P3, R223.reuse, R148, 0x1 ;  /* 0x00000094df12a211 */ /* 0x042fe400078608ff */
[CCC-:B------:R-:W-:Y:S02]  /*147c0*/  @P1 LEA.HI.X R15, R223.reuse, R149.reuse, R224.reuse, 0x1, P0 ;  /* 0x00000095df0f1211 */ /* 0x1c0fe400000f0ce0 */
[----:B------:R-:W-:-:S05]  /*147d0*/  @!P2 LEA.HI.X R19, R223, R149, R224, 0x1, P3 ;  /* 0x00000095df13a211 */ /* 0x000fca00018f0ce0 */
        /* <DEDUP_REMOVED lines=10> */
.L_x_1087:
[----:B------:R-:W-:Y:S05]  /*14880*/  BSYNC B0 ;  /* 0x0000000000007941 */ /* 0x000fea0003800000 */
.L_x_1086:
[----:B------:R-:W-:Y:S01]  /*14890*/  ISETP.GE.AND P0, PT, R17, R5, PT ;  /* 0x000000051100720c */ /* 0x000fe20003f06270 */
[----:B------:R-:W-:-:S12]  /*148a0*/  BSSY B0, `(.L_x_1088) ;  /* 0x0000017000007945 */ /* 0x000fd80003800000 */
[----:B------:R1:W-:Y:S04]  /*148b0*/  @P0 STS.128 [R235+0xd000], RZ ;  /* 0x00d000ffeb000388 */ /* 0x0003e80000000c00 */
[----:B------:R1:W-:Y:S01]  /*148c0*/  @P0 STS.128 [R235+0x11000], RZ ;  /* 0x011000ffeb000388 */ /* 0x0003e20000000c00 */
[----:B------:R-:W-:Y:S05]  /*148d0*/  @P0 BRA `(.L_x_1089) ;  /* 0x0000013000000947 */ /* 0x000fea0003800000 */
[C---:B------:R-:W-:Y:S02]  /*148e0*/  LOP3.LUT R0, R239.reuse, 0x1, RZ, 0xc0, !PT ;  /* 0x00000001ef007812 */ /* 0x040fe400078ec0ff */
[----:B------:R-:W-:Y:S02]  /*148f0*/  LOP3.LUT P1, RZ, R239, 0x2, RZ, 0xc0, !PT ;  /* 0x00000002efff7812 */ /* 0x000fe4000782c0ff */
[----:B------:R-:W-:Y:S01]  /*14900*/  ISETP.NE.U32.AND P2, PT, R0, 0x1, PT ;  /* 0x000000010000780c */ /* 0x000fe20003f45070 */
[C---:B------:R-:W-:Y:S01]  /*14910*/  IMAD.SHL.U32 R0, R66.reuse, 0x20, RZ ;  /* 0x0000002042007824 */ /* 0x040fe200078e00ff */
[----:B------:R-:W-:-:S09]  /*14920*/  SHF.L.U64.HI R7, R66, 0x5, R67 ;  /* 0x0000000542077819 */ /* 0x000fd20000010243 */
[CC--:B-1-3--:R-:W-:Y:S02]  /*14930*/  @P1 LEA R14, P0, R0.reuse, R148.reuse, 0x1 ;  /* 0x00000094000e1211 */ /* 0x0cafe400078008ff */
[C---:B------:R-:W-:Y:S02]  /*14940*/  @!P2 LEA R16, P3, R0.reuse, R148, 0x1 ;  /* 0x000000940010a211 */ /* 0x040fe400078608ff */
        /* <DEDUP_REMOVED lines=12> */
.L_x_1089:
[----:B------:R-:W-:Y:S05]  /*14a10*/  BSYNC B0 ;  /* 0x0000000000007941 */ /* 0x000fea0003800000 */
.L_x_1088:
        /* <DEDUP_REMOVED lines=8> */
[C---:B------:R-:W-:Y:S02]  /*14aa0*/  @P0 IMAD R0, R67.reuse, 0x60, RZ ;  /* 0x0000006043000824 */ /* 0x040fe400078e02ff */
[----:B------:R-:W-:Y:S02]  /*14ab0*/  @!P1 IMAD R7, R67, 0x60, RZ ;  /* 0x0000006043079824 */ /* 0x000fe400078e02ff */
[----:B-1----:R-:W-:-:S04]  /*14ac0*/  @!P1 IMAD.WIDE.U32 R16, R66, 0x60, R148 ;  /* 0x0000006042109825 */ /* 0x002fc800078e0094 */
[----:B---3--:R-:W-:Y:S01]  /*14ad0*/  @P0 IMAD.WIDE.U32 R14, R66, 0x60, R148 ;  /* 0x00000060420e0825 */ /* 0x008fe200078e0094 */
[----:B------:R-:W-:-:S04]  /*14ae0*/  @!P1 IADD3 R17, R7, R17, RZ ;  /* 0x0000001107119210 */ /* 0x000fc80007ffe0ff */
[----:B------:R-:W-:Y:S01]  /*14af0*/  @P0 IADD3 R15, R0, R15, RZ ;  /* 0x0000000f000f0210 */ /* 0x000fe20007ffe0ff */
        /* <DEDUP_REMOVED lines=10> */
.L_x_1091:
[----:B------:R-:W-:Y:S05]  /*14ba0*/  BSYNC B0 ;  /* 0x0000000000007941 */ /* 0x000fea0003800000 */
.L_x_1090:
        /* <DEDUP_REMOVED lines=10> */
[CC--:B------:R-:W-:Y:S02]  /*14c50*/  @P1 LEA R12, P0, R0.reuse, R148.reuse, 0x1 ;  /* 0x00000094000c1211 */ /* 0x0c0fe400078008ff */
[C---:B-1-3--:R-:W-:Y:S02]  /*14c60*/  @!P2 LEA R14, P3, R0.reuse, R148, 0x1 ;  /* 0x00000094000ea211 */ /* 0x04afe400078608ff */
        /* <DEDUP_REMOVED lines=12> */
.L_x_1093:
[----:B------:R-:W-:Y:S05]  /*14d30*/  BSYNC B0 ;  /* 0x0000000000007941 */ /* 0x000fea0003800000 */
.L_x_1092:
        /* <DEDUP_REMOVED lines=11> */
[----:B------:R-:W-:Y:S01]  /*14df0*/  @P0 IMAD.WIDE.U32 R8, R66, 0xa0, R148 ;  /* 0x000000a042080825 */ /* 0x000fe200078e0094 */
        /* <DEDUP_REMOVED lines=12> */
.L_x_1095:
[----:B------:R-:W-:Y:S05]  /*14ec0*/  BSYNC B0 ;  /* 0x0000000000007941 */ /* 0x000fea0003800000 */
.L_x_1094:
        /* <DEDUP_REMOVED lines=24> */
.L_x_1097:
[----:B------:R-:W-:Y:S05]  /*15050*/  BSYNC B0 ;  /* 0x0000000000007941 */ /* 0x000fea0003800000 */
.L_x_1096:
        /* <DEDUP_REMOVED lines=8> */
[----:B------:R-:W-:Y:S02]  /*150e0*/  @P0 IMAD R0, R67, 0xe0, RZ ;  /* 0x000000e043000824 */ /* 0x000fe400078e02ff */
[----:B------:R-:W-:-:S04]  /*150f0*/  @!P1 IMAD.WIDE.U32 R6, R66, 0xe0, R148 ;  /* 0x000000e042069825 */ /* 0x000fc800078e0094 */
[----:B------:R-:W-:Y:S02]  /*15100*/  @!P1 IMAD R67, R67, 0xe0, RZ ;  /* 0x000000e043439824 */ /* 0x000fe400078e02ff */
[----:B------:R-:W-:-:S03]  /*15110*/  @P0 IMAD.WIDE.U32 R4, R66, 0xe0, R148 ;  /* 0x000000e042040825 */ /* 0x000fc600078e0094 */
[----:B------:R-:W-:Y:S02]  /*15120*/  @!P1 IADD3 R7, R67, R7, RZ ;  /* 0x0000000743079210 */ /* 0x000fe40007ffe0ff */
[----:B------:R-:W-:-:S03]  /*15130*/  @P0 IADD3 R5, R0, R5, RZ ;  /* 0x0000000500050210 */ /* 0x000fc60007ffe0ff */
        /* <DEDUP_REMOVED lines=10> */
.L_x_1099:
[----:B------:R-:W-:Y:S05]  /*151e0*/  BSYNC B0 ;  /* 0x0000000000007941 */ /* 0x000fea0003800000 */
.L_x_1098:
[----:B------:R-:W-:Y:S01]  /*151f0*/  SHF.R.S32.HI R0, RZ, 0x4, R75 ;  /* 0x00000004ff007819 */ /* 0x000fe2000001144b */
[----:B------:R-:W-:Y:S01]  /*15200*/  IMAD.SHL.U32 R73, R73, 0x40, RZ ;  /* 0x0000004049497824 */ /* 0x000fe200078e00ff */
[C---:B------:R-:W-:Y:S01]  /*15210*/  R2P PR, R69.reuse, 0x6 ;  /* 0x0000000645007804 */ /* 0x040fe20000000000 */
[----:B-1----:R-:W-:Y:S01]  /*15220*/  IMAD.SHL.U32 R4, R69, 0x40, RZ ;  /* 0x0000004045047824 */ /* 0x002fe200078e00ff */
[----:B------:R-:W-:Y:S01]  /*15230*/  LEA.HI R221, R75, R0, RZ, 0x1 ;  /* 0x000000004bdd7211 */ /* 0x000fe200078f08ff */
[----:B------:R-:W-:Y:S01]  /*15240*/  IMAD.SHL.U32 R186, R186, 0x8, RZ ;  /* 0x00000008baba7824 */ /* 0x000fe200078e00ff */
[----:B------:R-:W-:Y:S01]  /*15250*/  LOP3.LUT R73, R73, 0x1c0, RZ, 0xc0, !PT ;  /* 0x000001c049497812 */ /* 0x000fe200078ec0ff */
[----:B------:R-:W-:Y:S01]  /*15260*/  IMAD.SHL.U32 R9, R74, 0x40, RZ ;  /* 0x000000404a097824 */ /* 0x000fe200078e00ff */
[----:B------:R-:W-:Y:S01]  /*15270*/  LOP3.LUT R221, R221, 0xfffffffe, RZ, 0xc0, !PT ;  /* 0xfffffffedddd7812 */ /* 0x000fe200078ec0ff */
[----:B------:R-:W-:Y:S01]  /*15280*/  IMAD R71, R68, 0x10, R71 ;  /* 0x0000001044477824 */ /* 0x000fe200078e0247 */
[----:B------:R-:W-:Y:S01]  /*15290*/  LOP3.LUT R5, R4, 0x1c0, RZ, 0xc0, !PT ;  /* 0x000001c004057812 */ /* 0x000fe200078ec0ff */
[----:B------:R-:W-:Y:S01]  /*152a0*/  IMAD.IADD R75, R3, 0x1, R52 ;  /* 0x00000001034b7824 */ /* 0x000fe200078e0234 */
[----:B------:R-:W-:Y:S01]  /*152b0*/  LOP3.LUT R9, R9, 0xfffffe00, RZ, 0xc0, !PT ;  /* 0xfffffe0009097812 */ /* 0x000fe200078ec0ff */
[----:B------:R-:W-:Y:S01]  /*152c0*/  IMAD.IADD R221, R0, 0x1, -R221 ;  /* 0x0000000100dd7824 */ /* 0x000fe200078e0add */
[----:B------:R-:W-:Y:S01]  /*152d0*/  LOP3.LUT R186, R5, 0x8, R186, 0xf8, !PT ;  /* 0x0000000805ba7812 */ /* 0x000fe200078ef8ba */
[----:B------:R-:W0:Y:S01]  /*152e0*/  LDGDEPBAR ;  /* 0x00000000000079af */ /* 0x000e220000000000 */
[----:B------:R-:W-:Y:S01]  /*152f0*/  SHF.R.U32.HI R5, RZ, 0x3, R5 ;  /* 0x00000003ff057819 */ /* 0x000fe20000011605 */
[----:B------:R-:W-:Y:S01]  /*15300*/  IMAD.SHL.U32 R0, R221, 0x8, RZ ;  /* 0x00000008dd007824 */ /* 0x000fe200078e00ff */
[----:B------:R-:W-:Y:S01]  /*15310*/  IADD3 R70, R71, 0x1, R70 ;  /* 0x0000000147467810 */ /* 0x000fe20007ffe046 */
[----:B------:R-:W-:Y:S01]  /*15320*/  BSSY B1, `(.L_x_1100) ;  /* 0x0000258000017945 */ /* 0x000fe20003800000 */
[----:B------:R-:W-:Y:S01]  /*15330*/  LOP3.LUT R186, R186, R5, RZ, 0x3c, !PT ;  /* 0x00000005baba7212 */ /* 0x000fe200078e3cff */
[----:B------:R-:W-:Y:S01]  /*15340*/  IMAD R5, R68, 0x400, R9 ;  /* 0x0000040044057824 */ /* 0x000fe200078e0209 */
[----:B------:R-:W-:-:S02]  /*15350*/  LOP3.LUT R0, R73, 0x8, R0, 0xf8, !PT ;  /* 0x0000000849007812 */ /* 0x000fc400078ef800 */
[----:B------:R-:W-:Y:S01]  /*15360*/  SHF.R.U32.HI R73, RZ, 0x3, R73 ;  /* 0x00000003ff497819 */ /* 0x000fe20000011649 */
[----:B------:R-:W-:-:S03]  /*15370*/  IMAD R221, R221, 0x200, R186 ;  /* 0x00000200dddd7824 */ /* 0x000fc600078e02ba */
[----:B------:R-:W-:Y:S01]  /*15380*/  LOP3.LUT R8, R0, R73, RZ, 0x3c, !PT ;  /* 0x0000004900087212 */ /* 0x000fe200078e3cff */
[----:B------:R-:W-:-:S04]  /*15390*/  IMAD.SHL.U32 R221, R221, 0x2, RZ ;  /* 0x00000002dddd7824 */ /* 0x000fc800078e00ff */
[----:B------:R-:W-:Y:S01]  /*153a0*/  IMAD.IADD R222, R8, 0x1, R5 ;  /* 0x0000000108de7824 */ /* 0x000fe200078e0205 */
[----:B------:R-:W-:Y:S01]  /*153b0*/  LDSM.16.M88.4 R84, [R221+0x4000] ;  /* 0x00400000dd54783b */ /* 0x000fe20000000200 */
[C---:B------:R-:W-:Y:S02]  /*153c0*/  IADD3 R0, R221.reuse, 0x4000, RZ ;  /* 0x00004000dd007810 */ /* 0x040fe40007ffe0ff */
[----:B------:R-:W-:Y:S01]  /*153d0*/  IMAD.SHL.U32 R222, R222, 0x2, RZ ;  /* 0x00000002dede7824 */ /* 0x000fe200078e00ff */
[----:B------:R-:W-:Y:S01]  /*153e0*/  IADD3 R219, R221, 0x4020, RZ ;  /* 0x00004020dddb7810 */ /* 0x000fe20007ffe0ff */
[----:B------:R-:W-:Y:S01]  /*153f0*/  LDSM.16.M88.4 R76, [R221+0x4800] ;  /* 0x00480000dd4c783b */ /* 0x000fe20000000200 */
[----:B------:R-:W-:Y:S01]  /*15400*/  @P1 IADD3 R219, R0, -0x20, RZ ;  /* 0xffffffe000db1810 */ /* 0x000fe20007ffe0ff */
[--C-:B------:R-:W-:Y:S02]  /*15410*/  IMAD R220, R55, 0x2, R222.reuse ;  /* 0x0000000237dc7824 */ /* 0x100fe400078e02de */
[----:B------:R-:W1:Y:S01]  /*15420*/  LDSM.16.M88.4 R120, [R222] ;  /* 0x00000000de78783b */ /* 0x000e620000000200 */
[----:B------:R-:W-:Y:S01]  /*15430*/  IMAD.MOV.U32 R0, RZ, RZ, 0x40 ;  /* 0x00000040ff007424 */ /* 0x000fe200078e00ff */
[----:B------:R-:W-:Y:S01]  /*15440*/  IADD3 R211, R219, 0x800, RZ ;  /* 0x00000800dbd37810 */ /* 0x000fe20007ffe0ff */
[C---:B------:R-:W-:Y:S01]  /*15450*/  IMAD R218, R53.reuse, 0x2, R222 ;  /* 0x0000000235da7824 */ /* 0x040fe200078e02de */
[----:B------:R-:W2:Y:S01]  /*15460*/  LDSM.16.M88.4 R60, [R221+0x5000] ;  /* 0x00500000dd3c783b */ /* 0x000ea20000000200 */
[----:B------:R-:W-:Y:S01]  /*15470*/  IMAD R217, R53, 0x2, R220 ;  /* 0x0000000235d97824 */ /* 0x000fe200078e02dc */
[----:B------:R-:W-:-:S02]  /*15480*/  SEL R0, R0, 0xffffffc0, !P2 ;  /* 0xffffffc000007807 */ /* 0x000fc40005000000 */
[----:B------:R-:W3:Y:S01]  /*15490*/  LDSM.16.M88.4 R48, [R221+0x5800] ;  /* 0x00580000dd30783b */ /* 0x000ee20000000200 */
[----:B------:R-:W-:Y:S02]  /*154a0*/  IADD3 R210, R219, 0x1000, RZ ;  /* 0x00001000dbd27810 */ /* 0x000fe40007ffe0ff */
[----:B------:R-:W-:Y:S01]  /*154b0*/  IMAD.IADD R215, R221, 0x1, R0 ;  /* 0x00000001ddd77824 */ /* 0x000fe200078e0200 */
[----:B------:R-:W4:Y:S01]  /*154c0*/  LDSM.16.M88.4 R40, [R221+0x6000] ;  /* 0x00600000dd28783b */ /* 0x000f220000000200 */
[----:B------:R-:W-:Y:S01]  /*154d0*/  IMAD.IADD R204, R0, 0x1, R219 ;  /* 0x0000000100cc7824 */ /* 0x000fe200078e02db */
[----:B------:R-:W-:Y:S02]  /*154e0*/  LOP3.LUT R0, R8, R9, RZ, 0xfc, !PT ;  /* 0x0000000908007212 */ /* 0x000fe400078efcff */
[----:B------:R-:W2:Y:S01]  /*154f0*/  LDSM.16.M88.4 R32, [R221+0x6800] ;  /* 0x00680000dd20783b */ /* 0x000ea20000000200 */
[C---:B------:R-:W-:Y:S02]  /*15500*/  IADD3 R209, R219.reuse, 0x1800, RZ ;  /* 0x00001800dbd17810 */ /* 0x040fe40007ffe0ff */
[C---:B------:R-:W-:Y:S01]  /*15510*/  IADD3 R208, R219.reuse, 0x2000, RZ ;  /* 0x00002000dbd07810 */ /* 0x040fe20007ffe0ff */
[----:B------:R-:W2:Y:S01]  /*15520*/  LDSM.16.M88.4 R24, [R221+0x7000] ;  /* 0x00700000dd18783b */ /* 0x000ea20000000200 */
[----:B------:R-:W-:-:S02]  /*15530*/  IADD3 R207, R219, 0x2800, RZ ;  /* 0x00002800dbcf7810 */ /* 0x000fc40007ffe0ff */
[C---:B------:R-:W-:Y:S01]  /*15540*/  IADD3 R206, R219.reuse, 0x3000, RZ ;  /* 0x00003000dbce7810 */ /* 0x040fe20007ffe0ff */
[----:B------:R-:W2:Y:S01]  /*15550*/  LDSM.16.M88.4 R16, [R221+0x7800] ;  /* 0x00780000dd10783b */ /* 0x000ea20000000200 */
[C---:B------:R-:W-:Y:S02]  /*15560*/  IADD3 R205, R219.reuse, 0x3800, RZ ;  /* 0x00003800dbcd7810 */ /* 0x040fe40007ffe0ff */
[C---:B------:R-:W-:Y:S01]  /*15570*/  IADD3 R203, R219.reuse, 0x4000, RZ ;  /* 0x00004000dbcb7810 */ /* 0x040fe20007ffe0ff */
[----:B---3--:R-:W-:Y:S01]  /*15580*/  LDSM.16.M88.4 R12, [R219] ;  /* 0x00000000db0c783b */ /* 0x008fe20000000200 */
[C---:B------:R-:W-:Y:S02]  /*15590*/  IADD3 R202, R219.reuse, 0x4800, RZ ;  /* 0x00004800dbca7810 */ /* 0x040fe40007ffe0ff */
[C---:B------:R-:W-:Y:S01]  /*155a0*/  IADD3 R201, R219.reuse, 0x5000, RZ ;  /* 0x00005000dbc97810 */ /* 0x040fe20007ffe0ff */
[----:B------:R-:W3:Y:S01]  /*155b0*/  LDSM.16.M88.4 R20, [R220] ;  /* 0x00000000dc14783b */ /* 0x000ee20000000200 */
[----:B------:R-:W-:-:S02]  /*155c0*/  IADD3 R200, R219, 0x5800, RZ ;  /* 0x00005800dbc87810 */ /* 0x000fc40007ffe0ff */
[C---:B------:R-:W-:Y:S01]  /*155d0*/  IADD3 R199, R219.reuse, 0x6000, RZ ;  /* 0x00006000dbc77810 */ /* 0x040fe20007ffe0ff */
[----:B------:R-:W3:Y:S01]  /*155e0*/  LDSM.16.M88.4 R92, [R219+0x800] ;  /* 0x00080000db5c783b */ /* 0x000ee20000000200 */
[C---:B------:R-:W-:Y:S02]  /*155f0*/  IADD3 R198, R219.reuse, 0x6800, RZ ;  /* 0x00006800dbc67810 */ /* 0x040fe40007ffe0ff */
[C---:B------:R-:W-:Y:S01]  /*15600*/  IADD3 R197, R219.reuse, 0x7000, RZ ;  /* 0x00007000dbc57810 */ /* 0x040fe20007ffe0ff */
[----:B-1----:R-:W-:Y:S01]  /*15610*/  HMMA.16816.F32.BF16 R88, R120, R84, RZ ;  /* 0x000000547858723c */ /* 0x002fe200000418ff */
[----:B------:R-:W1:Y:S01]  /*15620*/  LDSM.16.M88.4 R4, [R219+0x1000] ;  /* 0x00100000db04783b */ /* 0x000e620000000200 */
[----:B------:R-:W-:-:S03]  /*15630*/  IADD3 R196, R219, 0x7800, RZ ;  /* 0x00007800dbc47810 */ /* 0x000fc60007ffe0ff */
[----:B------:R-:W1:Y:S03]  /*15640*/  LDSM.16.M88.4 R116, [R219+0x1800] ;  /* 0x00180000db74783b */ /* 0x000e660000000200 */
[C---:B------:R-:W-:Y:S01]  /*15650*/  HMMA.16816.F32.BF16 R84, R120.reuse, R86, RZ ;  /* 0x000000567854723c */ /* 0x040fe200000418ff */
[----:B------:R-:W-:Y:S04]  /*15660*/  LDSM.16.M88.4 R112, [R219+0x2000] ;  /* 0x00200000db70783b */ /* 0x000fe80000000200 */
[----:B------:R-:W-:Y:S03]  /*15670*/  LDSM.16.M88.4 R108, [R219+0x2800] ;  /* 0x00280000db6c783b */ /* 0x000fe60000000200 */
[C---:B------:R-:W-:Y:S01]  /*15680*/  HMMA.16816.F32.BF16 R80, R120.reuse, R76, RZ ;  /* 0x0000004c7850723c */ /* 0x040fe200000418ff */
[----:B------:R-:W-:Y:S04]  /*15690*/  LDSM.16.M88.4 R104, [R219+0x3000] ;  /* 0x00300000db68783b */ /* 0x000fe80000000200 */
[----:B------:R-:W-:Y:S03]  /*156a0*/  LDSM.16.M88.4 R100, [R219+0x3800] ;  /* 0x00380000db64783b */ /* 0x000fe60000000200 */
[C---:B--2---:R-:W-:Y:S01]  /*156b0*/  HMMA.16816.F32.BF16 R64, R120.reuse, R60, RZ ;  /* 0x0000003c7840723c */ /* 0x044fe200000418ff */
[----:B------:R-:W-:Y:S04]  /*156c0*/  LDSM.16.M88.4 R96, [R215+0x4800] ;  /* 0x00480000d760783b */ /* 0x000fe80000000200 */
[----:B------:R-:W-:Y:S03]  /*156d0*/  LDSM.16.M88.4 R132, [R220+0x2000] ;  /* 0x00200000dc84783b */ /* 0x000fe60000000200 */
[C---:B------:R-:W-:Y:S01]  /*156e0*/  HMMA.16816.F32.BF16 R56, R120.reuse, R48, RZ ;  /* 0x000000307838723c */ /* 0x040fe200000418ff */
[----:B------:R-:W-:Y:S07]  /*156f0*/  LDSM.16.M88.4 R128, [R219+0x7800] ;  /* 0x00780000db80783b */ /* 0x000fee0000000200 */
        /* <DEDUP_REMOVED lines=12> */
[C---:B---3--:R-:W-:Y:S08]  /*157c0*/  HMMA.16816.F32.BF16 R88, R20.reuse, R12, R88 ;  /* 0x0000000c1458723c */ /* 0x048ff00000041858 */
[C---:B------:R-:W-:Y:S01]  /*157d0*/  HMMA.16816.F32.BF16 R84, R20.reuse, R14, R84 ;  /* 0x0000000e1454723c */ /* 0x040fe20000041854 */
[----:B------:R-:W2:Y:S07]  /*157e0*/  LDSM.16.M88.4 R12, [R215+0x4000] ;  /* 0x00400000d70c783b */ /* 0x000eae0000000200 */
[C---:B------:R-:W-:Y:S08]  /*157f0*/  HMMA.16816.F32.BF16 R80, R20.reuse, R92, R80 ;  /* 0x0000005c1450723c */ /* 0x040ff00000041850 */
[C---:B------:R-:W-:Y:S01]  /*15800*/  HMMA.16816.F32.BF16 R76, R20.reuse, R94, R76 ;  /* 0x0000005e144c723c */ /* 0x040fe2000004184c */
[----:B------:R-:W3:Y:S07]  /*15810*/  LDSM.16.M88.4 R92, [R215+0x5000] ;  /* 0x00500000d75c783b */ /* 0x000eee0000000200 */
[C---:B-1----:R-:W-:Y:S08]  /*15820*/  HMMA.16816.F32.BF16 R64, R20.reuse, R4, R64 ;  /* 0x000000041440723c */ /* 0x042ff00000041840 */
[C---:B------:R-:W-:Y:S01]  /*15830*/  HMMA.16816.F32.BF16 R60, R20.reuse, R6, R60 ;  /* 0x00000006143c723c */ /* 0x040fe2000004183c */
[----:B------:R-:W1:Y:S07]  /*15840*/  LDSM.16.M88.4 R4, [R215+0x5800] ;  /* 0x00580000d704783b */ /* 0x000e6e0000000200 */
[----:B------:R-:W-:Y:S08]  /*15850*/  HMMA.16816.F32.BF16 R56, R20, R116, R56 ;  /* 0x000000741438723c */ /* 0x000ff00000041838 */
[C---:B--2---:R-:W-:Y:S08]  /*15860*/  HMMA.16816.F32.BF16 R88, R16.reuse, R12, R88 ;  /* 0x0000000c1058723c */ /* 0x044ff00000041858 */
[----:B------:R-:W-:Y:S01]  /*15870*/  HMMA.16816.F32.BF16 R84, R16, R14, R84 ;  /* 0x0000000e1054723c */ /* 0x000fe20000041854 */
[----:B------:R-:W2:Y:S07]  /*15880*/  LDSM.16.M88.4 R12, [R215+0x6000] ;  /* 0x00600000d70c783b */ /* 0x000eae0000000200 */
        /* <DEDUP_REMOVED lines=13> */
[----:B------:R-:W4:Y:S04]  /*15960*/  LDSM.16.M88.4 R20, [R215+0x6800] ;  /* 0x00680000d714783b */ /* 0x000f280000000200 */
[----:B------:R-:W2:Y:S03]  /*15970*/  LDSM.16.M88.4 R100, [R215+0x7000] ;  /* 0x00700000d764783b */ /* 0x000ea60000000200 */
[C---:B------:R-:W-:Y:S08]  /*15980*/  HMMA.16816.F32.BF16 R80, R16.reuse, R96, R80 ;  /* 0x000000601050723c */ /* 0x040ff00000041850 */
[C---:B------:R-:W-:Y:S01]  /*15990*/  HMMA.16816.F32.BF16 R76, R16.reuse, R98, R76 ;  /* 0x00000062104c723c */ /* 0x040fe2000004184c */
[----:B------:R-:W4:Y:S07]  /*159a0*/  LDSM.16.M88.4 R96, [R215+0x7800] ;  /* 0x00780000d760783b */ /* 0x000f2e0000000200 */
[C---:B---3--:R-:W-:Y:S08]  /*159b0*/  HMMA.16816.F32.BF16 R64, R16.reuse, R92, R64 ;  /* 0x0000005c1040723c */ /* 0x048ff00000041840 */
[C---:B------:R-:W-:Y:S01]  /*159c0*/  HMMA.16816.F32.BF16 R60, R16.reuse, R94, R60 ;  /* 0x0000005e103c723c */ /* 0x040fe2000004183c */
[----:B------:R-:W-:Y:S07]  /*159d0*/  LDSM.16.M88.4 R92, [R217] ;  /* 0x00000000d95c783b */ /* 0x000fee0000000200 */
[C---:B-1----:R-:W-:Y:S08]  /*159e0*/  HMMA.16816.F32.BF16 R56, R16.reuse, R4, R56 ;  /* 0x000000041038723c */ /* 0x042ff00000041838 */
[C---:B------:R-:W-:Y:S01]  /*159f0*/  HMMA.16816.F32.BF16 R48, R16.reuse, R6, R48 ;  /* 0x000000061030723c */ /* 0x040fe20000041830 */
[----:B------:R-:W1:Y:S07]  /*15a00*/  LDSM.16.M88.4 R4, [R204] ;  /* 0x00000000cc04783b */ /* 0x000e6e0000000200 */
[C---:B--2---:R-:W-:Y:S08]  /*15a10*/  HMMA.16816.F32.BF16 R44, R16.reuse, R12, R44 ;  /* 0x0000000c102c723c */ /* 0x044ff0000004182c */
[C---:B------:R-:W-:Y:S01]  /*15a20*/  HMMA.16816.F32.BF16 R40, R16.reuse, R14, R40 ;  /* 0x0000000e1028723c */ /* 0x040fe20000041828 */
[----:B------:R-:W2:Y:S07]  /*15a30*/  LDSM.16.M88.4 R12, [R204+0x800] ;  /* 0x00080000cc0c783b */ /* 0x000eae0000000200 */
[C---:B----4-:R-:W-:Y:S08]  /*15a40*/  HMMA.16816.F32.BF16 R36, R16.reuse, R20, R36 ;  /* 0x000000141024723c */ /* 0x050ff00000041824 */
[C---:B------:R-:W-:Y:S01]  /*15a50*/  HMMA.16816.F32.BF16 R32, R16.reuse, R22, R32 ;  /* 0x000000161020723c */ /* 0x040fe20000041820 */
[----:B------:R-:W3:Y:S07]  /*15a60*/  LDSM.16.M88.4 R20, [R204+0x1000] ;  /* 0x00100000cc14783b */ /* 0x000eee0000000200 */
[C---:B------:R-:W-:Y:S08]  /*15a70*/  HMMA.16816.F32.BF16 R28, R16.reuse, R100, R28 ;  /* 0x00000064101c723c */ /* 0x040ff0000004181c */
[C---:B------:R-:W-:Y:S01]  /*15a80*/  HMMA.16816.F32.BF16 R24, R16.reuse, R102, R24 ;  /* 0x000000661018723c */ /* 0x040fe20000041818 */
[----:B------:R-:W-:Y:S07]  /*15a90*/  LDSM.16.M88.4 R100, [R204+0x3000] ;  /* 0x00300000cc64783b */ /* 0x000fee0000000200 */
[C---:B------:R-:W-:Y:S08]  /*15aa0*/  HMMA.16816.F32.BF16 R124, R16.reuse, R96, R124 ;  /* 0x00000060107c723c */ /* 0x040ff0000004187c */
[----:B------:R-:W-:Y:S01]  /*15ab0*/  HMMA.16816.F32.BF16 R120, R16, R98, R120 ;  /* 0x000000621078723c */ /* 0x000fe20000041878 */
[----:B------:R-:W4:Y:S04]  /*15ac0*/  LDSM.16.M88.4 R16, [R221+0x8000] ;  /* 0x00800000dd10783b */ /* 0x000f280000000200 */
[----:B------:R-:W-:Y:S03]  /*15ad0*/  LDSM.16.M88.4 R96, [R204+0x3800] ;  /* 0x00380000cc60783b */ /* 0x000fe60000000200 */
        /* <DEDUP_REMOVED lines=10> */
[----:B------:R-:W-:Y:S01]  /*15b80*/  HMMA.16816.F32.BF16 R84, R104, R18, R84 ;  /* 0x000000126854723c */ /* 0x000fe20000041854 */
[----:B------:R-:W4:Y:S07]  /*15b90*/  LDSM.16.M88.4 R16, [R221+0xa800] ;  /* 0x00a80000dd10783b */ /* 0x000f2e0000000200 */
[C---:B------:R-:W-:Y:S08]  /*15ba0*/  HMMA.16816.F32.BF16 R56, R92.reuse, R116, R56 ;  /* 0x000000745c38723c */ /* 0x040ff00000041838 */
[C---:B------:R-:W-:Y:S01]  /*15bb0*/  HMMA.16816.F32.BF16 R48, R92.reuse, R118, R48 ;  /* 0x000000765c30723c */ /* 0x040fe20000041830 */
[----:B------:R-:W-:Y:S07]  /*15bc0*/  LDSM.16.M88.4 R116, [R215+0x8000] ;  /* 0x00800000d774783b */ /* 0x000fee0000000200 */
[C---:B------:R-:W-:Y:S08]  /*15bd0*/  HMMA.16816.F32.BF16 R36, R92.reuse, R108, R36 ;  /* 0x0000006c5c24723c */ /* 0x040ff00000041824 */
[----:B------:R-:W-:Y:S01]  /*15be0*/  HMMA.16816.F32.BF16 R32, R92, R110, R32 ;  /* 0x0000006e5c20723c */ /* 0x000fe20000041820 */
[----:B------:R-:W-:Y:S07]  /*15bf0*/  LDSM.16.M88.4 R108, [R221+0xb800] ;  /* 0x00b80000dd6c783b */ /* 0x000fee0000000200 */
[C---:B-1----:R-:W-:Y:S08]  /*15c00*/  HMMA.16816.F32.BF16 R80, R104.reuse, R4, R80 ;  /* 0x000000046850723c */ /* 0x042ff00000041850 */
[----:B------:R-:W-:Y:S01]  /*15c10*/  HMMA.16816.F32.BF16 R76, R104, R6, R76 ;  /* 0x00000006684c723c */ /* 0x000fe2000004184c */
[----:B------:R-:W1:Y:S07]  /*15c20*/  LDSM.16.M88.4 R4, [R221+0xb000] ;  /* 0x00b00000dd04783b */ /* 0x000e6e0000000200 */
[C---:B------:R-:W-:Y:S08]  /*15c30*/  HMMA.16816.F32.BF16 R124, R92.reuse, R96, R124 ;  /* 0x000000605c7c723c */ /* 0x040ff0000004187c */
[----:B------:R-:W-:Y:S01]  /*15c40*/  HMMA.16816.F32.BF16 R120, R92, R98, R120 ;  /* 0x000000625c78723c */ /* 0x000fe20000041878 */
[----:B------:R-:W1:Y:S07]  /*15c50*/  LDSM.16.M88.4 R96, [R219+0x4800] ;  /* 0x00480000db60783b */ /* 0x000e6e0000000200 */
[C---:B--2---:R-:W-:Y:S08]  /*15c60*/  HMMA.16816.F32.BF16 R64, R104.reuse, R12, R64 ;  /* 0x0000000c6840723c */ /* 0x044ff00000041840 */
[----:B------:R-:W-:Y:S01]  /*15c70*/  HMMA.16816.F32.BF16 R60, R104, R14, R60 ;  /* 0x0000000e683c723c */ /* 0x000fe2000004183c */
[----:B------:R-:W2:Y:S07]  /*15c80*/  LDSM.16.M88.4 R12, [R219+0x5800] ;  /* 0x00580000db0c783b */ /* 0x000eae0000000200 */
[C---:B------:R-:W-:Y:S08]  /*15c90*/  HMMA.16816.F32.BF16 R44, R92.reuse, R112, R44 ;  /* 0x000000705c2c723c */ /* 0x040ff0000004182c */
[C---:B------:R-:W-:Y:S01]  /*15ca0*/  HMMA.16816.F32.BF16 R40, R92.reuse, R114, R40 ;  /* 0x000000725c28723c */ /* 0x040fe20000041828 */
[----:B------:R-:W1:Y:S07]  /*15cb0*/  LDSM.16.M88.4 R112, [R221+0xa000] ;  /* 0x00a00000dd70783b */ /* 0x000e6e0000000200 */
[C---:B------:R-:W-:Y:S08]  /*15cc0*/  HMMA.16816.F32.BF16 R28, R92.reuse, R100, R28 ;  /* 0x000000645c1c723c */ /* 0x040ff0000004181c */
[----:B------:R-:W-:Y:S01]  /*15cd0*/  HMMA.16816.F32.BF16 R24, R92, R102, R24 ;  /* 0x000000665c18723c */ /* 0x000fe20000041818 */
[----:B------:R-:W-:Y:S04]  /*15ce0*/  LDSM.16.M88.4 R100, [R219+0x4000] ;  /* 0x00400000db64783b */ /* 0x000fe80000000200 */
[----:B------:R-:W-:Y:S03]  /*15cf0*/  LDSM.16.M88.4 R92, [R219+0x5000] ;  /* 0x00500000db5c783b */ /* 0x000fe60000000200 */
[C---:B---3--:R-:W-:Y:S08]  /*15d00*/  HMMA.16816.F32.BF16 R56, R104.reuse, R20, R56 ;  /* 0x000000146838723c */ /* 0x048ff00000041838 */
[C---:B------:R-:W-:Y:S01]  /*15d10*/  HMMA.16816.F32.BF16 R48, R104.reuse, R22, R48 ;  /* 0x000000166830723c */ /* 0x040fe20000041830 */
[----:B------:R-:W-:Y:S07]  /*15d20*/  LDSM.16.M88.4 R20, [R219+0x6000] ;  /* 0x00600000db14783b */ /* 0x000fee0000000200 */
[C---:B----4-:R-:W-:Y:S08]  /*15d30*/  HMMA.16816.F32.BF16 R36, R104.reuse, R16, R36 ;  /* 0x000000106824723c */ /* 0x050ff00000041824 */
[C---:B------:R-:W-:Y:S01]  /*15d40*/  HMMA.16816.F32.BF16 R32, R104.reuse, R18, R32 ;  /* 0x000000126820723c */ /* 0x040fe20000041820 */
[----:B------:R-:W3:Y:S07]  /*15d50*/  LDSM.16.M88.4 R16, [R219+0x6800] ;  /* 0x00680000db10783b */ /* 0x000eee0000000200 */
[C---:B-1----:R-:W-:Y:S08]  /*15d60*/  HMMA.16816.F32.BF16 R28, R104.reuse, R4, R28 ;  /* 0x00000004681c723c */ /* 0x042ff0000004181c */
[----:B------:R-:W-:Y:S01]  /*15d70*/  HMMA.16816.F32.BF16 R24, R104, R6, R24 ;  /* 0x000000066818723c */ /* 0x000fe20000041818 */
[----:B------:R-:W1:Y:S07]  /*15d80*/  LDSM.16.M88.4 R4, [R219+0x7000] ;  /* 0x00700000db04783b */ /* 0x000e6e0000000200 */
[C---:B------:R-:W-:Y:S08]  /*15d90*/  HMMA.16816.F32.BF16 R80, R132.reuse, R96, R80 ;  /* 0x000000608450723c */ /* 0x040ff00000041850 */
[C---:B------:R-:W-:Y:S01]  /*15da0*/  HMMA.16816.F32.BF16 R76, R132.reuse, R98, R76 ;  /* 0x00000062844c723c */ /* 0x040fe2000004184c */
[----:B------:R-:W-:Y:S07]  /*15db0*/  LDSM.16.M88.4 R96, [R215+0xa800] ;  /* 0x00a80000d760783b */ /* 0x000fee0000000200 */
[C---:B--2---:R-:W-:Y:S08]  /*15dc0*/  HMMA.16816.F32.BF16 R56, R132.reuse, R12, R56 ;  /* 0x0000000c8438723c */ /* 0x044ff00000041838 */
[----:B------:R-:W-:Y:S01]  /*15dd0*/  HMMA.16816.F32.BF16 R48, R132, R14, R48 ;  /* 0x0000000e8430723c */ /* 0x000fe20000041830 */
[----:B------:R-:W2:Y:S07]  /*15de0*/  LDSM.16.M88.4 R12, [R218+0x2000] ;  /* 0x00200000da0c783b */ /* 0x000eae0000000200 */
[C---:B------:R-:W-:Y:S08]  /*15df0*/  HMMA.16816.F32.BF16 R44, R104.reuse, R112, R44 ;  /* 0x00000070682c723c */ /* 0x040ff0000004182c */
[C---:B------:R-:W-:Y:S01]  /*15e00*/  HMMA.16816.F32.BF16 R40, R104.reuse, R114, R40 ;  /* 0x000000726828723c */ /* 0x040fe20000041828 */
[----:B------:R-:W4:Y:S07]  /*15e10*/  LDSM.16.M88.4 R112, [R215+0x8800] ;  /* 0x00880000d770783b */ /* 0x000f2e0000000200 */
[----:B------:R-:W-:Y:S08]  /*15e20*/  HMMA.16816.F32.BF16 R124, R104, R108, R124 ;  /* 0x0000006c687c723c */ /* 0x000ff0000004187c */
[C---:B---3--:R-:W-:Y:S08]  /*15e30*/  HMMA.16816.F32.BF16 R36, R132.reuse, R16, R36 ;  /* 0x000000108424723c */ /* 0x048ff00000041824 */
[C---:B------:R-:W-:Y:S01]  /*15e40*/  HMMA.16816.F32.BF16 R32, R132.reuse, R18, R32 ;  /* 0x000000128420723c */ /* 0x040fe20000041820 */
[----:B------:R-:W3:Y:S07]  /*15e50*/  LDSM.16.M88.4 R16, [R215+0xb800] ;  /* 0x00b80000d710783b */ /* 0x000eee0000000200 */
[C---:B------:R-:W-:Y:S08]  /*15e60*/  HMMA.16816.F32.BF16 R88, R132.reuse, R100, R88 ;  /* 0x000000648458723c */ /* 0x040ff00000041858 */
[----:B------:R-:W-:Y:S01]  /*15e70*/  HMMA.16816.F32.BF16 R84, R132, R102, R84 ;  /* 0x000000668454723c */ /* 0x000fe20000041854 */
[----:B------:R-:W-:Y:S07]  /*15e80*/  LDSM.16.M88.4 R100, [R215+0xa000] ;  /* 0x00a00000d764783b */ /* 0x000fee0000000200 */
[----:B------:R-:W-:Y:S01]  /*15e90*/  HMMA.16816.F32.BF16 R120, R104, R110, R120 ;  /* 0x0000006e6878723c */ /* 0x000fe20000041878 */
[----:B------:R-:W-:Y:S04]  /*15ea0*/  LDSM.16.M88.4 R108, [R215+0x9000] ;  /* 0x00900000d76c783b */ /* 0x000fe80000000200 */
[----:B------:R-:W-:Y:S03]  /*15eb0*/  LDSM.16.M88.4 R104, [R215+0x9800] ;  /* 0x00980000d768783b */ /* 0x000fe60000000200 */
[C---:B------:R-:W-:Y:S08]  /*15ec0*/  HMMA.16816.F32.BF16 R44, R132.reuse, R20, R44 ;  /* 0x00000014842c723c */ /* 0x040ff0000004182c */
[C---:B------:R-:W-:Y:S01]  /*15ed0*/  HMMA.16816.F32.BF16 R40, R132.reuse, R22, R40 ;  /* 0x000000168428723c */ /* 0x040fe20000041828 */
[----:B------:R-:W-:Y:S07]  /*15ee0*/  LDSM.16.M88.4 R20, [R204+0x4000] ;  /* 0x00400000cc14783b */ /* 0x000fee0000000200 */
[C---:B-1----:R-:W-:Y:S08]  /*15ef0*/  HMMA.16816.F32.BF16 R28, R132.reuse, R4, R28 ;  /* 0x00000004841c723c */ /* 0x042ff0000004181c */
[C---:B------:R-:W-:Y:S01]  /*15f00*/  HMMA.16816.F32.BF16 R24, R132.reuse, R6, R24 ;  /* 0x000000068418723c */ /* 0x040fe20000041818 */
[----:B------:R-:W1:Y:S07]  /*15f10*/  LDSM.16.M88.4 R4, [R217+0x2000] ;  /* 0x00200000d904783b */ /* 0x000e6e0000000200 */
[C---:B------:R-:W-:Y:S08]  /*15f20*/  HMMA.16816.F32.BF16 R124, R132.reuse, R128, R124 ;  /* 0x00000080847c723c */ /* 0x040ff0000004187c */
[C---:B------:R-:W-:Y:S08]  /*15f30*/  HMMA.16816.F32.BF16 R64, R132.reuse, R92, R64 ;  /* 0x0000005c8440723c */ /* 0x040ff00000041840 */
[----:B------:R-:W-:Y:S01]  /*15f40*/  HMMA.16816.F32.BF16 R60, R132, R94, R60 ;  /* 0x0000005e843c723c */ /* 0x000fe2000004183c */
[----:B------:R-:W1:Y:S07]  /*15f50*/  LDSM.16.M88.4 R92, [R215+0xb000] ;  /* 0x00b00000d75c783b */ /* 0x000e6e0000000200 */
[C---:B--2---:R-:W-:Y:S08]  /*15f60*/  HMMA.16816.F32.BF16 R36, R12.reuse, R96, R36 ;  /* 0x000000600c24723c */ /* 0x044ff00000041824 */
[C---:B------:R-:W-:Y:S01]  /*15f70*/  HMMA.16816.F32.BF16 R32, R12.reuse, R98, R32 ;  /* 0x000000620c20723c */ /* 0x040fe20000041820 */
[----:B------:R-:W2:Y:S07]  /*15f80*/  LDSM.16.M88.4 R96, [R204+0x4800] ;  /* 0x00480000cc60783b */ /* 0x000eae0000000200 */
[C---:B------:R-:W-:Y:S08]  /*15f90*/  HMMA.16816.F32.BF16 R88, R12.reuse, R116, R88 ;  /* 0x000000740c58723c */ /* 0x040ff00000041858 */
[----:B------:R-:W-:Y:S08]  /*15fa0*/  HMMA.16816.F32.BF16 R84, R12, R118, R84 ;  /* 0x000000760c54723c */ /* 0x000ff00000041854 */
[----:B------:R-:W-:Y:S08]  /*15fb0*/  HMMA.16816.F32.BF16 R120, R132, R130, R120 ;  /* 0x000000828478723c */ /* 0x000ff00000041878 */
[C---:B----4-:R-:W-:Y:S08]  /*15fc0*/  HMMA.16816.F32.BF16 R80, R12.reuse, R112, R80 ;  /* 0x000000700c50723c */ /* 0x050ff00000041850 */
[----:B---3--:R-:W-:Y:S07]  /*15fd0*/  HMMA.16816.F32.BF16 R124, R12, R16, R124 ;  /* 0x000000100c7c723c */ /* 0x008fee000004187c */
[----:B------:R-:W-:Y:S01]  /*15fe0*/  IADD3 R17, R72, R70, -R233 ;  /* 0x0000004648117210 */ /* 0x000fe20007ffe8e9 */
[----:B-1----:R-:W-:Y:S01]  /*15ff0*/  HMMA.16816.F32.BF16 R88, R4, R20, R88 ;  /* 0x000000140458723c */ /* 0x002fe20000041858 */
[----:B------:R-:W1:Y:S03]  /*16000*/  LDSM.16.M88.4 R68, [R204+0x5000] ;  /* 0x00500000cc44783b */ /* 0x000e660000000200 */
[----:B-----5:R-:W-:-:S03]  /*16010*/  IMAD.IADD R17, R2, 0x1, R17 ;  /* 0x0000000102117824 */ /* 0x020fc600078e0211 */
[----:B------:R-:W-:Y:S01]  /*16020*/  IADD3 R21, R75, 0x1, RZ ;  /* 0x000000014b157810 */ /* 0x000fe20007ffe0ff */
[----:B------:R-:W-:Y:S01]  /*16030*/  HMMA.16816.F32.BF16 R84, R4, R22, R84 ;  /* 0x000000160454723c */ /* 0x000fe20000041854 */
[----:B------:R-:W-:-:S04]  /*16040*/  IMNMX R2, R17, R72, PT ;  /* 0x0000004811027217 */ /* 0x000fc80003800200 */
[----:B------:R-:W-:Y:S02]  /*16050*/  ISETP.GE.AND P6, PT, R21, R2, PT ;  /* 0x000000021500720c */ /* 0x000fe40003fc6270 */
[----:B------:R-:W-:Y:S01]  /*16060*/  IADD3 R23, R17, 0x8, RZ ;  /* 0x0000000811177810 */ /* 0x000fe20007ffe0ff */
[C---:B------:R-:W-:Y:S01]  /*16070*/  HMMA.16816.F32.BF16 R76, R12.reuse, R114, R76 ;  /* 0x000000720c4c723c */ /* 0x040fe2000004184c */
[----:B------:R-:W-:Y:S02]  /*16080*/  IADD3 R17, R75, 0x9, RZ ;  /* 0x000000094b117810 */ /* 0x000fe40007ffe0ff */
[----:B------:R-:W-:Y:S02]  /*16090*/  IMNMX R52, R23, R72, PT ;  /* 0x0000004817347217 */ /* 0x000fe40003800200 */
[----:B------:R-:W-:Y:S02]  /*160a0*/  ISETP.GE.AND P0, PT, R17, R2, PT ;  /* 0x000000021100720c */ /* 0x000fe40003f06270 */
[-C--:B------:R-:W-:Y:S01]  /*160b0*/  ISETP.GE.AND P2, PT, R21, R52.reuse, PT ;  /* 0x000000341500720c */ /* 0x080fe20003f46270 */
[----:B------:R-:W-:Y:S01]  /*160c0*/  HMMA.16816.F32.BF16 R64, R12, R108, R64 ;  /* 0x0000006c0c40723c */ /* 0x000fe20000041840 */
[----:B------:R-:W-:-:S02]  /*160d0*/  ISETP.GE.AND P3, PT, R17, R52, PT ;  /* 0x000000341100720c */ /* 0x000fc40003f66270 */
[----:B------:R-:W-:Y:S02]  /*160e0*/  IADD3 R17, R75, 0x11, RZ ;  /* 0x000000114b117810 */ /* 0x000fe40007ffe0ff */
[----:B------:R-:W-:Y:S02]  /*160f0*/  FSEL R89, R89, -INF , !P6 ;  /* 0xff80000059597808 */ /* 0x000fe40007000000 */
[----:B------:R-:W-:Y:S01]  /*16100*/  FSEL R73, R91, -INF , !P2 ;  /* 0xff8000005b497808 */ /* 0x000fe20005000000 */
[----:B------:R-:W-:Y:S01]  /*16110*/  HMMA.16816.F32.BF16 R60, R12, R110, R60 ;  /* 0x0000006e0c3c723c */ /* 0x000fe2000004183c */
[----:B------:R-:W-:Y:S02]  /*16120*/  ISETP.GE.AND P2, PT, R17, R2, PT ;  /* 0x000000021100720c */ /* 0x000fe40003f46270 */
[----:B------:R-:W-:Y:S02]  /*16130*/  FSEL R91, R85, -INF , !P0 ;  /* 0xff800000555b7808 */ /* 0x000fe40004000000 */
[----:B------:R-:W-:-:S02]  /*16140*/  IADD3 R21, R75, 0x20, RZ ;  /* 0x000000204b157810 */ /* 0x000fc40007ffe0ff */
[C---:B------:R-:W-:Y:S01]  /*16150*/  IADD3 R23, R75.reuse, 0x28, RZ ;  /* 0x000000284b177810 */ /* 0x040fe20007ffe0ff */
[C---:B------:R-:W-:Y:S08]  /*16160*/  HMMA.16816.F32.BF16 R56, R12.reuse, R104, R56 ;  /* 0x000000680c38723c */ /* 0x040ff00000041838 */
[C---:B------:R-:W-:Y:S08]  /*16170*/  HMMA.16816.F32.BF16 R48, R12.reuse, R106, R48 ;  /* 0x0000006a0c30723c */ /* 0x040ff00000041830 */
[C---:B------:R-:W-:Y:S08]  /*16180*/  HMMA.16816.F32.BF16 R44, R12.reuse, R100, R44 ;  /* 0x000000640c2c723c */ /* 0x040ff0000004182c */
[C---:B------:R-:W-:Y:S08]  /*16190*/  HMMA.16816.F32.BF16 R40, R12.reuse, R102, R40 ;  /* 0x000000660c28723c */ /* 0x040ff00000041828 */
[C---:B------:R-:W-:Y:S08]  /*161a0*/  HMMA.16816.F32.BF16 R28, R12.reuse, R92, R28 ;  /* 0x0000005c0c1c723c */ /* 0x040ff0000004181c */
[C---:B------:R-:W-:Y:S08]  /*161b0*/  HMMA.16816.F32.BF16 R24, R12.reuse, R94, R24 ;  /* 0x0000005e0c18723c */ /* 0x040ff00000041818 */
[----:B------:R-:W-:Y:S07]  /*161c0*/  HMMA.16816.F32.BF16 R120, R12, R18, R120 ;  /* 0x000000120c78723c */ /* 0x000fee0000041878 */
[C---:B------:R-:W-:Y:S01]  /*161d0*/  IADD3 R13, R75.reuse, 0x8, RZ ;  /* 0x000000084b0d7810 */ /* 0x040fe20007ffe0ff */
[----:B--2---:R-:W-:Y:S01]  /*161e0*/  HMMA.16816.F32.BF16 R80, R4, R96, R80 ;  /* 0x000000600450723c */ /* 0x004fe20000041850 */
[----:B------:R-:W-:-:S02]  /*161f0*/  IADD3 R19, R75, 0x10, RZ ;  /* 0x000000104b137810 */ /* 0x000fc40007ffe0ff */
[C---:B------:R-:W-:Y:S02]  /*16200*/  ISETP.GE.AND P5, PT, R13.reuse, R2, PT ;  /* 0x000000020d00720c */ /* 0x040fe40003fa6270 */
[----:B------:R-:W-:Y:S02]  /*16210*/  ISETP.GE.AND P1, PT, R13, R52, PT ;  /* 0x000000340d00720c */ /* 0x000fe40003f26270 */
[----:B------:R-:W2:Y:S01]  /*16220*/  LDSM.16.M88.4 R12, [R204+0x5800] ;  /* 0x00580000cc0c783b */ /* 0x000ea20000000200 */
[----:B------:R-:W-:Y:S01]  /*16230*/  FSEL R94, R84, -INF , !P5 ;  /* 0xff800000545e7808 */ /* 0x000fe20006800000 */
[----:B-1----:R-:W-:Y:S01]  /*16240*/  HMMA.16816.F32.BF16 R64, R4, R68, R64 ;  /* 0x000000440440723c */ /* 0x002fe20000041840 */
[C---:B------:R-:W-:Y:S02]  /*16250*/  ISETP.GE.AND P4, PT, R19.reuse, R2, PT ;  /* 0x000000021300720c */ /* 0x040fe40003f86270 */
[-C--:B------:R-:W-:Y:S02]  /*16260*/  ISETP.GE.AND P6, PT, R19, R52.reuse, PT ;  /* 0x000000341300720c */ /* 0x080fe40003fc6270 */
[----:B------:R-:W-:-:S02]  /*16270*/  ISETP.GE.AND P5, PT, R17, R52, PT ;  /* 0x000000341100720c */ /* 0x000fc40003fa6270 */
[C---:B------:R-:W-:Y:S01]  /*16280*/  IADD3 R19, R75.reuse, 0x18, RZ ;  /* 0x000000184b137810 */ /* 0x040fe20007ffe0ff */
[C---:B------:R-:W-:Y:S01]  /*16290*/  HMMA.16816.F32.BF16 R76, R4.reuse, R98, R76 ;  /* 0x00000062044c723c */ /* 0x040fe2000004184c */
[----:B------:R-:W-:Y:S02]  /*162a0*/  IADD3 R17, R75, 0x19, RZ ;  /* 0x000000194b117810 */ /* 0x000fe40007ffe0ff */
[----:B------:R-:W-:Y:S02]  /*162b0*/  FSEL R72, R86, -INF , !P1 ;  /* 0xff80000056487808 */ /* 0x000fe40004800000 */
[----:B------:R-:W-:Y:S02]  /*162c0*/  FSEL R68, R87, -INF , !P3 ;  /* 0xff80000057447808 */ /* 0x000fe40005800000 */
[----:B------:R-:W-:Y:S01]  /*162d0*/  FSEL R84, R80, -INF , !P4 ;  /* 0xff80000050547808 */ /* 0x000fe20006000000 */
[----:B------:R-:W-:Y:S01]  /*162e0*/  HMMA.16816.F32.BF16 R60, R4, R70, R60 ;  /* 0x00000046043c723c */ /* 0x000fe2000004183c */
[----:B------:R-:W-:-:S02]  /*162f0*/  ISETP.GE.AND P1, PT, R19, R2, PT ;  /* 0x000000021300720c */ /* 0x000fc40003f26270 */
[----:B------:R-:W-:Y:S02]  /*16300*/  ISETP.GE.AND P0, PT, R19, R52, PT ;  /* 0x000000341300720c */ /* 0x000fe40003f06270 */
[C---:B------:R-:W-:Y:S02]  /*16310*/  ISETP.GE.AND P3, PT, R17.reuse, R2, PT ;  /* 0x000000021100720c */ /* 0x040fe40003f66270 */
[----:B------:R-:W-:Y:S02]  /*16320*/  ISETP.GE.AND P4, PT, R17, R52, PT ;  /* 0x000000341100720c */ /* 0x000fe40003f86270 */
[----:B------:R-:W1:Y:S01]  /*16330*/  LDSM.16.M88.4 R16, [R204+0x6000] ;  /* 0x00600000cc10783b */ /* 0x000e620000000200 */
[----:B------:R-:W-:Y:S02]  /*16340*/  FSEL R87, R82, -INF , !P6 ;  /* 0xff80000052577808 */ /* 0x000fe40007000000 */
[----:B------:R-:W-:Y:S02]  /*16350*/  FSEL R92, R81, -INF , !P2 ;  /* 0xff800000515c7808 */ /* 0x000fe40005000000 */
[----:B------:R-:W-:-:S02]  /*16360*/  ISETP.GE.AND P6, PT, R21, R2, PT ;  /* 0x000000021500720c */ /* 0x000fc40003fc6270 */
[----:B------:R-:W-:Y:S02]  /*16370*/  ISETP.GE.AND P2, PT, R21, R52, PT ;  /* 0x000000341500720c */ /* 0x000fe40003f46270 */
[----:B------:R-:W-:Y:S02]  /*16380*/  IADD3 R21, R75, 0x21, RZ ;  /* 0x000000214b157810 */ /* 0x000fe40007ffe0ff */
[----:B------:R-:W-:Y:S01]  /*16390*/  FSEL R85, R83, -INF , !P5 ;  /* 0xff80000053557808 */ /* 0x000fe20006800000 */
[----:B--2---:R-:W-:Y:S01]  /*163a0*/  HMMA.16816.F32.BF16 R56, R4, R12, R56 ;  /* 0x0000000c0438723c */ /* 0x004fe20000041838 */
[----:B------:R-:W-:Y:S02]  /*163b0*/  ISETP.GE.AND P5, PT, R21, R2, PT ;  /* 0x000000021500720c */ /* 0x000fe40003fa6270 */
[----:B------:R-:W-:Y:S02]  /*163c0*/  FSEL R93, R76, -INF , !P1 ;  /* 0xff8000004c5d7808 */ /* 0x000fe40004800000 */
[----:B------:R-:W-:-:S02]  /*163d0*/  FSEL R86, R78, -INF , !P0 ;  /* 0xff8000004e567808 */ /* 0x000fc40004000000 */
[----:B------:R-:W-:Y:S01]  /*163e0*/  IADD3 R13, R75, 0x30, RZ ;  /* 0x000000304b0d7810 */ /* 0x000fe20007ffe0ff */
[----:B------:R-:W-:Y:S01]  /*163f0*/  HMMA.16816.F32.BF16 R48, R4, R14, R48 ;  /* 0x0000000e0430723c */ /* 0x000fe20000041830 */
[----:B------:R-:W-:Y:S02]  /*16400*/  FSEL R178, R66, -INF , !P2 ;  /* 0xff80000042b27808 */ /* 0x000fe40005000000 */
[----:B------:R-:W-:Y:S02]  /*16410*/  FSEL R175, R65, -INF , !P5 ;  /* 0xff80000041af7808 */ /* 0x000fe40006800000 */
[----:B------:R-:W-:Y:S02]  /*16420*/  ISETP.GE.AND P1, PT, R21, R52, PT ;  /* 0x000000341500720c */ /* 0x000fe40003f26270 */
[-C--:B------:R-:W-:Y:S02]  /*16430*/  ISETP.GE.AND P0, PT, R23, R2.reuse, PT ;  /* 0x000000021700720c */ /* 0x080fe40003f06270 */
[----:B------:R-:W-:-:S02]  /*16440*/  ISETP.GE.AND P2, PT, R13, R2, PT ;  /* 0x000000020d00720c */ /* 0x000fc40003f46270 */
[----:B------:R-:W-:Y:S02]  /*16450*/  ISETP.GE.AND P5, PT, R13, R52, PT ;  /* 0x000000340d00720c */ /* 0x000fe40003fa6270 */
[C---:B------:R-:W-:Y:S02]  /*16460*/  IADD3 R21, R75.reuse, 0x29, RZ ;  /* 0x000000294b157810 */ /* 0x040fe40007ffe0ff */
[----:B------:R-:W-:Y:S02]  /*16470*/  IADD3 R13, R75, 0x31, RZ ;  /* 0x000000314b0d7810 */ /* 0x000fe40007ffe0ff */
[----:B------:R-:W-:Y:S02]  /*16480*/  FSEL R179, R67, -INF , !P1 ;  /* 0xff80000043b37808 */ /* 0x000fe40004800000 */
[----:B------:R-:W-:Y:S01]  /*16490*/  FSEL R177, R60, -INF , !P0 ;  /* 0xff8000003cb17808 */ /* 0x000fe20004000000 */
[----:B-1----:R-:W-:Y:S01]  /*164a0*/  HMMA.16816.F32.BF16 R44, R4, R16, R44 ;  /* 0x00000010042c723c */ /* 0x002fe2000004182c */
[----:B------:R-:W-:-:S02]  /*164b0*/  FSEL R101, R77, -INF , !P3 ;  /* 0xff8000004d657808 */ /* 0x000fc40005800000 */
[----:B------:R-:W-:Y:S02]  /*164c0*/  FSEL R100, R79, -INF , !P4 ;  /* 0xff8000004f647808 */ /* 0x000fe40006000000 */
[----:B------:R-:W-:Y:S02]  /*164d0*/  FSEL R176, R64, -INF , !P6 ;  /* 0xff80000040b07808 */ /* 0x000fe40007000000 */
[C---:B------:R-:W-:Y:S01]  /*164e0*/  ISETP.GE.AND P1, PT, R13.reuse, R2, PT ;  /* 0x000000020d00720c */ /* 0x040fe20003f26270 */
[----:B------:R-:W-:Y:S01]  /*164f0*/  HMMA.16816.F32.BF16 R40, R4, R18, R40 ;  /* 0x000000120428723c */ /* 0x000fe20000041828 */
[-C--:B------:R-:W-:Y:S02]  /*16500*/  ISETP.GE.AND P0, PT, R13, R52.reuse, PT ;  /* 0x000000340d00720c */ /* 0x080fe40003f06270 */
[----:B------:R-:W-:Y:S02]  /*16510*/  ISETP.GE.AND P3, PT, R23, R52, PT ;  /* 0x000000341700720c */ /* 0x000fe40003f66270 */
[----:B------:R-:W-:-:S02]  /*16520*/  ISETP.GE.AND P4, PT, R21, R2, PT ;  /* 0x000000021500720c */ /* 0x000fc40003f86270 */
[----:B------:R-:W-:Y:S02]  /*16530*/  ISETP.GE.AND P6, PT, R21, R52, PT ;  /* 0x000000341500720c */ /* 0x000fe40003fc6270 */
[C---:B------:R-:W-:Y:S01]  /*16540*/  IADD3 R15, R75.reuse, 0x38, RZ ;  /* 0x000000384b0f7810 */ /* 0x040fe20007ffe0ff */
[----:B------:R-:W1:Y:S01]  /*16550*/  LDSM.16.M88.4 R20, [R204+0x6800] ;  /* 0x00680000cc14783b */ /* 0x000e620000000200 */
[C---:B------:R-:W-:Y:S02]  /*16560*/  IADD3 R13, R75.reuse, 0x39, RZ ;  /* 0x000000394b0d7810 */ /* 0x040fe40007ffe0ff */
[----:B------:R-:W-:Y:S02]  /*16570*/  IADD3 R17, R75, 0x40, RZ ;  /* 0x000000404b117810 */ /* 0x000fe40007ffe0ff */
[----:B------:R-:W-:Y:S02]  /*16580*/  FSEL R133, R58, -INF , !P5 ;  /* 0xff8000003a857808 */ /* 0x000fe40006800000 */
[----:B------:R-:W-:-:S02]  /*16590*/  FSEL R143, R57, -INF , !P1 ;  /* 0xff800000398f7808 */ /* 0x000fc40004800000 */
[----:B------:R-:W-:Y:S02]  /*165a0*/  FSEL R180, R62, -INF , !P3 ;  /* 0xff8000003eb47808 */ /* 0x000fe40005800000 */
[----:B------:R-:W-:Y:S02]  /*165b0*/  FSEL R174, R61, -INF , !P4 ;  /* 0xff8000003dae7808 */ /* 0x000fe40006000000 */
[----:B------:R-:W-:Y:S02]  /*165c0*/  FSEL R173, R63, -INF , !P6 ;  /* 0xff8000003fad7808 */ /* 0x000fe40007000000 */
[----:B------:R-:W-:Y:S02]  /*165d0*/  FSEL R142, R56, -INF , !P2 ;  /* 0xff800000388e7808 */ /* 0x000fe40005000000 */
[C---:B------:R-:W-:Y:S02]  /*165e0*/  ISETP.GE.AND P5, PT, R17.reuse, R2, PT ;  /* 0x000000021100720c */ /* 0x040fe40003fa6270 */
[----:B------:R-:W-:-:S02]  /*165f0*/  ISETP.GE.AND P1, PT, R17, R52, PT ;  /* 0x000000341100720c */ /* 0x000fc40003f26270 */
[C---:B------:R-:W-:Y:S02]  /*16600*/  ISETP.GE.AND P3, PT, R15.reuse, R2, PT ;  /* 0x000000020f00720c */ /* 0x040fe40003f66270 */
[----:B------:R-:W-:Y:S02]  /*16610*/  ISETP.GE.AND P4, PT, R15, R52, PT ;  /* 0x000000340f00720c */ /* 0x000fe40003f86270 */
[C---:B------:R-:W-:Y:S02]  /*16620*/  ISETP.GE.AND P6, PT, R13.reuse, R2, PT ;  /* 0x000000020d00720c */ /* 0x040fe40003fc6270 */
[----:B------:R-:W-:Y:S02]  /*16630*/  ISETP.GE.AND P2, PT, R13, R52, PT ;  /* 0x000000340d00720c */ /* 0x000fe40003f46270 */
[C---:B------:R-:W-:Y:S01]  /*16640*/  IADD3 R17, R75.reuse, 0x41, RZ ;  /* 0x000000414b117810 */ /* 0x040fe20007ffe0ff */
[----:B------:R-:W2:Y:S01]  /*16650*/  LDSM.16.M88.4 R12, [R204+0x7000] ;  /* 0x00700000cc0c783b */ /* 0x000ea20000000200 */
[----:B------:R-:W-:-:S02]  /*16660*/  IADD3 R19, R75, 0x48, RZ ;  /* 0x000000484b137810 */ /* 0x000fc40007ffe0ff */
[----:B------:R-:W-:Y:S02]  /*16670*/  FSEL R140, R59, -INF , !P0 ;  /* 0xff8000003b8c7808 */ /* 0x000fe40004000000 */
[----:B------:R-:W-:Y:S02]  /*16680*/  FSEL R144, R48, -INF , !P3 ;  /* 0xff80000030907808 */ /* 0x000fe40005800000 */
[----:B------:R-:W-:Y:S02]  /*16690*/  FSEL R141, R50, -INF , !P4 ;  /* 0xff800000328d7808 */ /* 0x000fe40006000000 */
[----:B------:R-:W-:Y:S01]  /*166a0*/  FSEL R147, R49, -INF , !P6 ;  /* 0xff80000031937808 */ /* 0x000fe20007000000 */
[----:B-1----:R-:W-:Y:S01]  /*166b0*/  HMMA.16816.F32.BF16 R36, R4, R20, R36 ;  /* 0x000000140424723c */ /* 0x002fe20000041824 */
[C---:B------:R-:W-:Y:S02]  /*166c0*/  ISETP.GE.AND P0, PT, R17.reuse, R2, PT ;  /* 0x000000021100720c */ /* 0x040fe40003f06270 */
[----:B------:R-:W-:-:S02]  /*166d0*/  ISETP.GE.AND P3, PT, R17, R52, PT ;  /* 0x000000341100720c */ /* 0x000fc40003f66270 */
[C---:B------:R-:W-:Y:S02]  /*166e0*/  ISETP.GE.AND P4, PT, R19.reuse, R2, PT ;  /* 0x000000021300720c */ /* 0x040fe40003f86270 */
[----:B------:R-:W-:Y:S01]  /*166f0*/  ISETP.GE.AND P6, PT, R19, R52, PT ;  /* 0x000000341300720c */ /* 0x000fe20003fc6270 */
[----:B------:R-:W-:Y:S01]  /*16700*/  HMMA.16816.F32.BF16 R32, R4, R22, R32 ;  /* 0x000000160420723c */ /* 0x000fe20000041820 */
[----:B------:R-:W1:Y:S01]  /*16710*/  LDSM.16.M88.4 R16, [R204+0x7800] ;  /* 0x00780000cc10783b */ /* 0x000e620000000200 */
[----:B------:R-:W-:Y:S01]  /*16720*/  IADD3 R21, R75, 0x50, RZ ;  /* 0x000000504b157810 */ /* 0x000fe20007ffe0ff */
[----:B------:R-:W-:-:S04]  /*16730*/  DEPBAR.LE SB0, 0x0 ;  /* 0x000080000000791a */ /* 0x000fc80000000000 */
[----:B------:R-:W-:Y:S02]  /*16740*/  FSEL R157, R46, -INF , !P1 ;  /* 0xff8000002e9d7808 */ /* 0x000fe40004800000 */
[----:B------:R-:W-:Y:S02]  /*16750*/  FSEL R163, R45, -INF , !P0 ;  /* 0xff8000002da37808 */ /* 0x000fe40004000000 */
[C---:B------:R-:W-:Y:S02]  /*16760*/  ISETP.GE.AND P1, PT, R21.reuse, R2, PT ;  /* 0x000000021500720c */ /* 0x040fe40003f26270 */
[----:B------:R-:W-:Y:S02]  /*16770*/  ISETP.GE.AND P0, PT, R21, R52, PT ;  /* 0x000000341500720c */ /* 0x000fe40003f06270 */
[C---:B------:R-:W-:Y:S02]  /*16780*/  IADD3 R49, R75.reuse, 0x49, RZ ;  /* 0x000000494b317810 */ /* 0x040fe40007ffe0ff */
[----:B------:R-:W-:-:S02]  /*16790*/  IADD3 R21, R75, 0x51, RZ ;  /* 0x000000514b157810 */ /* 0x000fc40007ffe0ff */
[----:B------:R-:W-:Y:S02]  /*167a0*/  FSEL R150, R51, -INF , !P2 ;  /* 0xff80000033967808 */ /* 0x000fe40005000000 */
[----:B------:R-:W-:Y:S01]  /*167b0*/  FSEL R160, R44, -INF , !P5 ;  /* 0xff8000002ca07808 */ /* 0x000fe20006800000 */
[C---:B--2---:R-:W-:Y:S01]  /*167c0*/  HMMA.16816.F32.BF16 R28, R4.reuse, R12, R28 ;  /* 0x0000000c041c723c */ /* 0x044fe2000004181c */
[----:B------:R-:W-:Y:S02]  /*167d0*/  FSEL R158, R47, -INF , !P3 ;  /* 0xff8000002f9e7808 */ /* 0x000fe40005800000 */
[----:B------:R-:W-:Y:S02]  /*167e0*/  FSEL R162, R40, -INF , !P4 ;  /* 0xff80000028a27808 */ /* 0x000fe40006000000 */
[C---:B------:R-:W-:Y:S02]  /*167f0*/  ISETP.GE.AND P2, PT, R49.reuse, R2, PT ;  /* 0x000000023100720c */ /* 0x040fe40003f46270 */
[----:B------:R-:W-:Y:S01]  /*16800*/  ISETP.GE.AND P5, PT, R49, R52, PT ;  /* 0x000000343100720c */ /* 0x000fe20003fa6270 */
[----:B------:R-:W-:Y:S01]  /*16810*/  HMMA.16816.F32.BF16 R24, R4, R14, R24 ;  /* 0x0000000e0418723c */ /* 0x000fe20000041818 */
[----:B------:R-:W-:-:S02]  /*16820*/  ISETP.GE.AND P3, PT, R21, R2, PT ;  /* 0x000000021500720c */ /* 0x000fc40003f66270 */
[-C--:B------:R-:W-:Y:S02]  /*16830*/  ISETP.GE.AND P4, PT, R21, R52.reuse, PT ;  /* 0x000000341500720c */ /* 0x080fe40003f86270 */
[C---:B------:R-:W-:Y:S02]  /*16840*/  IADD3 R23, R75.reuse, 0x58, RZ ;  /* 0x000000584b177810 */ /* 0x040fe40007ffe0ff */
[----:B------:R-:W-:Y:S02]  /*16850*/  IADD3 R21, R75, 0x59, RZ ;  /* 0x000000594b157810 */ /* 0x000fe40007ffe0ff */
[----:B------:R-:W-:Y:S01]  /*16860*/  FSEL R165, R41, -INF , !P2 ;  /* 0xff80000029a57808 */ /* 0x000fe20005000000 */
[----:B-1----:R-:W-:Y:S01]  /*16870*/  HMMA.16816.F32.BF16 R124, R4, R16, R124 ;  /* 0x00000010047c723c */ /* 0x002fe2000004187c */
[----:B------:R-:W-:Y:S02]  /*16880*/  FSEL R166, R43, -INF , !P5 ;  /* 0xff8000002ba67808 */ /* 0x000fe40006800000 */
[----:B------:R-:W-:-:S02]  /*16890*/  ISETP.GE.AND P2, PT, R23, R52, PT ;  /* 0x000000341700720c */ /* 0x000fc40003f46270 */
[----:B------:R-:W-:Y:S02]  /*168a0*/  ISETP.GE.AND P5, PT, R21, R2, PT ;  /* 0x000000021500720c */ /* 0x000fe40003fa6270 */
[C---:B------:R-:W-:Y:S01]  /*168b0*/  IADD3 R13, R75.reuse, 0x60, RZ ;  /* 0x000000604b0d7810 */ /* 0x040fe20007ffe0ff */
[----:B------:R-:W-:Y:S01]  /*168c0*/  HMMA.16816.F32.BF16 R120, R4, R18, R120 ;  /* 0x000000120478723c */ /* 0x000fe20000041878 */
[----:B------:R-:W-:Y:S02]  /*168d0*/  IADD3 R15, R75, 0x68, RZ ;  /* 0x000000684b0f7810 */ /* 0x000fe40007ffe0ff */
[----:B------:R-:W-:Y:S02]  /*168e0*/  FSEL R168, R37, -INF , !P3 ;  /* 0xff80000025a87808 */ /* 0x000fe40005800000 */
[----:B------:R-:W-:Y:S02]  /*168f0*/  FSEL R170, R34, -INF , !P2 ;  /* 0xff80000022aa7808 */ /* 0x000fe40005000000 */
[----:B------:R-:W-:-:S02]  /*16900*/  FSEL R164, R33, -INF , !P5 ;  /* 0xff80000021a47808 */ /* 0x000fc40006800000 */
[----:B------:R-:W-:Y:S02]  /*16910*/  FSEL R159, R42, -INF , !P6 ;  /* 0xff8000002a9f7808 */ /* 0x000fe40007000000 */
[----:B------:R-:W-:Y:S02]  /*16920*/  FSEL R172, R38, -INF , !P0 ;  /* 0xff80000026ac7808 */ /* 0x000fe40004000000 */
[----:B------:R-:W-:Y:S02]  /*16930*/  ISETP.GE.AND P3, PT, R13, R52, PT ;  /* 0x000000340d00720c */ /* 0x000fe40003f66270 */
[C---:B------:R-:W-:Y:S02]  /*16940*/  ISETP.GE.AND P2, PT, R15.reuse, R2, PT ;  /* 0x000000020f00720c */ /* 0x040fe40003f46270 */
        /* <DEDUP_REMOVED lines=8> */
[----:B------:R-:W-:Y:S02]  /*169d0*/  FSEL R167, R32, -INF , !P6 ;  /* 0xff80000020a77808 */ /* 0x000fe40007000000 */
[----:B------:R-:W-:Y:S02]  /*169e0*/  ISETP.GE.AND P3, PT, R15, R2, PT ;  /* 0x000000020f00720c */ /* 0x000fe40003f66270 */
[----:B------:R-:W-:Y:S02]  /*169f0*/  ISETP.GE.AND P1, PT, R21, R52, PT ;  /* 0x000000341500720c */ /* 0x000fe40003f26270 */
[C---:B------:R-:W-:Y:S02]  /*16a00*/  ISETP.GE.AND P4, PT, R13.reuse, R2, PT ;  /* 0x000000020d00720c */ /* 0x040fe40003f86270 */
[----:B------:R-:W-:Y:S02]  /*16a10*/  ISETP.GE.AND P6, PT, R13, R52, PT ;  /* 0x000000340d00720c */ /* 0x000fe40003fc6270 */
[----:B------:R-:W-:-:S02]  /*16a20*/  IADD3 R13, R75, 0x69, RZ ;  /* 0x000000694b0d7810 */ /* 0x000fc40007ffe0ff */
[----:B------:R-:W-:Y:S02]  /*16a30*/  FSEL R135, R124, -INF , !P3 ;  /* 0xff8000007c877808 */ /* 0x000fe40005800000 */
[----:B------:R-:W-:Y:S02]  /*16a40*/  FSEL R161, R35, -INF , !P1 ;  /* 0xff80000023a17808 */ /* 0x000fe40004800000 */
[----:B------:R-:W-:Y:S02]  /*16a50*/  FSEL R153, R28, -INF , !P0 ;  /* 0xff8000001c997808 */ /* 0x000fe40004000000 */
[----:B------:R-:W-:Y:S02]  /*16a60*/  ISETP.GE.AND P3, PT, R75, R52, PT ;  /* 0x000000344b00720c */ /* 0x000fe40003f66270 */
[C---:B------:R-:W-:Y:S02]  /*16a70*/  ISETP.GE.AND P1, PT, R13.reuse, R2, PT ;  /* 0x000000020d00720c */ /* 0x040fe40003f26270 */
[----:B------:R-:W-:-:S02]  /*16a80*/  ISETP.GE.AND P0, PT, R13, R52, PT ;  /* 0x000000340d00720c */ /* 0x000fc40003f06270 */
[----:B------:R-:W-:Y:S02]  /*16a90*/  IADD3 R5, R75, 0x78, RZ ;  /* 0x000000784b057810 */ /* 0x000fe40007ffe0ff */
[----:B------:R-:W-:Y:S02]  /*16aa0*/  FSEL R90, R90, -INF , !P3 ;  /* 0xff8000005a5a7808 */ /* 0x000fe40005800000 */
[----:B------:R-:W-:Y:S02]  /*16ab0*/  FSEL R154, R26, -INF , !P5 ;  /* 0xff8000001a9a7808 */ /* 0x000fe40006800000 */
[----:B------:R-:W-:Y:S02]  /*16ac0*/  FSEL R146, R25, -INF , !P1 ;  /* 0xff80000019927808 */ /* 0x000fe40004800000 */
[----:B------:R-:W-:Y:S02]  /*16ad0*/  FSEL R145, R27, -INF , !P0 ;  /* 0xff8000001b917808 */ /* 0x000fe40004000000 */
[----:B------:R-:W-:Y:S01]  /*16ae0*/  ISETP.GE.AND P3, PT, R54, 0x2, PT ;  /* 0x000000023600780c */ /* 0x000fe20003f66270 */
[----:B------:R-:W-:Y:S01]  /*16af0*/  BAR.SYNC.DEFER_BLOCKING 0x0 ;  /* 0x0000000000007b1d */ /* 0x000fe20000010000 */
[----:B------:R-:W-:-:S02]  /*16b00*/  ISETP.GE.AND P5, PT, R5, R2, PT ;  /* 0x000000020500720c */ /* 0x000fc40003fa6270 */
[----:B------:R-:W-:Y:S02]  /*16b10*/  ISETP.GE.AND P1, PT, R5, R52, PT ;  /* 0x000000340500720c */ /* 0x000fe40003f26270 */
[C---:B------:R-:W-:Y:S02]  /*16b20*/  ISETP.GE.AND P0, PT, R75.reuse, R2, PT ;  /* 0x000000024b00720c */ /* 0x040fe40003f06270 */
        /* <DEDUP_REMOVED lines=8> */
[----:B------:R-:W-:Y:S02]  /*16bb0*/  FSEL R139, R126, -INF , !P4 ;  /* 0xff8000007e8b7808 */ /* 0x000fe40006000000 */
[----:B------:R-:W-:-:S02]  /*16bc0*/  FSEL R63, R123, -INF , !P0 ;  /* 0xff8000007b3f7808 */ /* 0x000fc40004000000 */
[C---:B------:R-:W-:Y:S02]  /*16bd0*/  ISETP.GE.AND P6, PT, R13.reuse, R2, PT ;  /* 0x000000020d00720c */ /* 0x040fe40003fc6270 */
[----:B------:R-:W-:Y:S02]  /*16be0*/  ISETP.GE.AND P2, PT, R13, R52, PT ;  /* 0x000000340d00720c */ /* 0x000fe40003f46270 */
[----:B------:R-:W-:Y:S02]  /*16bf0*/  ISETP.GE.AND P4, PT, R5, R2, PT ;  /* 0x000000020500720c */ /* 0x000fe40003f86270 */
[----:B------:R-:W-:Y:S02]  /*16c00*/  ISETP.NE.U32.AND P0, PT, R236, RZ, PT ;  /* 0x000000ffec00720c */ /* 0x000fe40003f05070 */
[----:B------:R-:W-:Y:S02]  /*16c10*/  FSEL R67, R125, -INF , !P6 ;  /* 0xff8000007d437808 */ /* 0x000fe40007000000 */
[----:B------:R-:W-:-:S02]  /*16c20*/  FSEL R138, R127, -INF , !P2 ;  /* 0xff8000007f8a7808 */ /* 0x000fc40005000000 */
[----:B------:R-:W-:Y:S02]  /*16c30*/  FSEL R134, R120, -INF , !P5 ;  /* 0xff80000078867808 */ /* 0x000fe40006800000 */
[----:B------:R-:W-:Y:S02]  /*16c40*/  FSEL R137, R122, -INF , !P1 ;  /* 0xff8000007a897808 */ /* 0x000fe40004800000 */
[----:B------:R-:W-:Y:S02]  /*16c50*/  FSEL R66, R121, -INF , !P4 ;  /* 0xff80000079427808 */ /* 0x000fe40006000000 */
[----:B------:R-:W-:Y:S01]  /*16c60*/  ISETP.NE.AND.EX P0, PT, R237, RZ, PT, P0 ;  /* 0x000000ffed00720c */ /* 0x000fe20003f05300 */
[----:B------:R-:W-:Y:S11]  /*16c70*/  @!P3 BRA `(.L_x_1101) ;  /* 0x00000c200000b947 */ /* 0x000ff60003800000 */
[----:B------:R-:W-:Y:S01]  /*16c80*/  BSSY B0, `(.L_x_1102) ;  /* 0x0000040000007945 */ /* 0x000fe20003800000 */
[----:B------:R-:W-:Y:S05]  /*16c90*/  @!P0 BRA `(.L_x_1103) ;  /* 0x000003b000008947 */ /* 0x000fea0003800000 */
[----:B------:R-:W2:Y:S01]  /*16ca0*/  LD.E R14, [R10.64+0x170] ;  /* 0x000170060a0e7980 */ /* 0x000ea2000c101900 */
[----:B------:R-:W-:Y:S02]  /*16cb0*/  IADD3 R9, R3, -0x80, RZ ;  /* 0xffffff8003097810 */ /* 0x000fe40007ffe0ff */
[----:B------:R-:W-:-:S02]  /*16cc0*/  IABS R6, R3 ;  /* 0x0000000300067213 */ /* 0x000fc40000000000 */
[-C--:B--2---:R-:W-:Y:S02]  /*16cd0*/  IABS R7, R14.reuse ;  /* 0x0000000e00077213 */ /* 0x084fe40000000000 */
[-C--:B------:R-:W-:Y:S02]  /*16ce0*/  IABS R5, R14.reuse ;  /* 0x0000000e00057213 */ /* 0x080fe40000000000 */
[----:B------:R-:W1:Y:S01]  /*16cf0*/  I2F.RP R8, R7 ;  /* 0x0000000700087306 */ /* 0x000e620000209400 */
[-C--:B------:R-:W-:Y:S02]  /*16d00*/  LOP3.LUT R3, R3, R14.reuse, RZ, 0x3c, !PT ;  /* 0x0000000e03037212 */ /* 0x080fe400078e3cff */
[----:B------:R-:W-:Y:S02]  /*16d10*/  IMAD.MOV R5, RZ, RZ, -R5 ;  /* 0x000000ffff057224 */ /* 0x000fe400078e0a05 */
[----:B------:R-:W-:Y:S02]  /*16d20*/  ISETP.GE.AND P4, PT, R3, RZ, PT ;  /* 0x000000ff0300720c */ /* 0x000fe40003f86270 */
[----:B------:R-:W-:Y:S01]  /*16d30*/  LOP3.LUT R3, RZ, R14, RZ, 0x33, !PT ;  /* 0x0000000eff037212 */ /* 0x000fe200078e33ff */
[----:B-1----:R-:W1:Y:S02]  /*16d40*/  MUFU.RCP R16, R8 ;  /* 0x0000000800107308 */ /* 0x002e640000001000 */
[----:B-1----:R-:W-:-:S06]  /*16d50*/  IADD3 R16, R16, 0xffffffe, RZ ;  /* 0x0ffffffe10107810 */ /* 0x002fcc0007ffe0ff */
[----:B------:R-:W1:Y:S02]  /*16d60*/  F2I.FTZ.U32.TRUNC.NTZ R17, R16 ;  /* 0x0000001000117305 */ /* 0x000e64000021f000 */
[--C-:B-1----:R-:W-:Y:S02]  /*16d70*/  IMAD.MOV R4, RZ, RZ, -R17.reuse ;  /* 0x000000ffff047224 */ /* 0x102fe400078e0a11 */
[----:B------:R-:W-:Y:S02]  /*16d80*/  IMAD.MOV.U32 R16, RZ, RZ, RZ ;  /* 0x000000ffff107224 */ /* 0x000fe400078e00ff */
[----:B------:R-:W-:Y:S01]  /*16d90*/  IMAD R13, R4, R7, RZ ;  /* 0x00000007040d7224 */ /* 0x000fe200078e02ff */
[----:B------:R-:W-:Y:S02]  /*16da0*/  IABS R4, R9 ;  /* 0x0000000900047213 */ /* 0x000fe40000000000 */
[----:B------:R-:W-:Y:S01]  /*16db0*/  LOP3.LUT R9, R9, R14, RZ, 0x3c, !PT ;  /* 0x0000000e09097212 */ /* 0x000fe200078e3cff */
[----:B------:R-:W-:-:S06]  /*16dc0*/  IMAD.HI.U32 R13, R17, R13, R16 ;  /* 0x0000000d110d7227 */ /* 0x000fcc00078e0010 */
[----:B------:R-:W-:-:S04]  /*16dd0*/  IMAD.HI.U32 R8, R13, R4, RZ ;  /* 0x000000040d087227 */ /* 0x000fc800078e00ff */
[----:B------:R-:W-:-:S04]  /*16de0*/  IMAD.HI.U32 R12, R13, R6, RZ ;  /* 0x000000060d0c7227 */ /* 0x000fc800078e00ff */
[-C--:B------:R-:W-:Y:S02]  /*16df0*/  IMAD R4, R8, R5.reuse, R4 ;  /* 0x0000000508047224 */ /* 0x080fe400078e0204 */
[----:B------:R-:W-:-:S03]  /*16e00*/  IMAD R6, R12, R5, R6 ;  /* 0x000000050c067224 */ /* 0x000fc600078e0206 */
[C---:B------:R-:W-:Y:S02]  /*16e10*/  ISETP.GT.U32.AND P2, PT, R7.reuse, R4, PT ;  /* 0x000000040700720c */ /* 0x040fe40003f44070 */
[----:B------:R-:W-:-:S11]  /*16e20*/  ISETP.GT.U32.AND P1, PT, R7, R6, PT ;  /* 0x000000060700720c */ /* 0x000fd60003f24070 */
[--C-:B------:R-:W-:Y:S01]  /*16e30*/  @!P2 IMAD.IADD R4, R4, 0x1, -R7.reuse ;  /* 0x000000010404a824 */ /* 0x100fe200078e0a07 */
[----:B------:R-:W-:Y:S01]  /*16e40*/  @!P2 IADD3 R8, R8, 0x1, RZ ;  /* 0x000000010808a810 */ /* 0x000fe20007ffe0ff */
[----:B------:R-:W-:Y:S01]  /*16e50*/  @!P1 IMAD.IADD R6, R6, 0x1, -R7 ;  /* 0x0000000106069824 */ /* 0x000fe200078e0a07 */
[----:B------:R-:W-:Y:S02]  /*16e60*/  @!P1 IADD3 R12, R12, 0x1, RZ ;  /* 0x000000010c0c9810 */ /* 0x000fe40007ffe0ff */
[-C--:B------:R-:W-:Y:S02]  /*16e70*/  ISETP.GE.U32.AND P5, PT, R4, R7.reuse, PT ;  /* 0x000000070400720c */ /* 0x080fe40003fa6070 */
[----:B------:R-:W-:Y:S02]  /*16e80*/  ISETP.GE.U32.AND P6, PT, R6, R7, PT ;  /* 0x000000070600720c */ /* 0x000fe40003fc6070 */
[----:B------:R-:W-:Y:S02]  /*16e90*/  ISETP.GE.AND P1, PT, R9, RZ, PT ;  /* 0x000000ff0900720c */ /* 0x000fe40003f26270 */
[----:B------:R-:W-:-:S07]  /*16ea0*/  ISETP.NE.AND P2, PT, R14, RZ, PT ;  /* 0x000000ff0e00720c */ /* 0x000fce0003f45270 */
[----:B------:R-:W-:Y:S02]  /*16eb0*/  @P5 IADD3 R8, R8, 0x1, RZ ;  /* 0x0000000108085810 */ /* 0x000fe40007ffe0ff */
[----:B------:R-:W-:-:S03]  /*16ec0*/  @P6 IADD3 R12, R12, 0x1, RZ ;  /* 0x000000010c0c6810 */ /* 0x000fc60007ffe0ff */
[----:B------:R-:W-:Y:S01]  /*16ed0*/  @!P1 IMAD.MOV R8, RZ, RZ, -R8 ;  /* 0x000000ffff089224 */ /* 0x000fe200078e0a08 */
[----:B------:R-:W-:-:S04]  /*16ee0*/  @!P4 IADD3 R12, -R12, RZ, RZ ;  /* 0x000000ff0c0cc210 */ /* 0x000fc80007ffe1ff */
[C---:B------:R-:W-:Y:S02]  /*16ef0*/  SEL R5, R3.reuse, R12, !P2 ;  /* 0x0000000c03057207 */ /* 0x040fe40005000000 */
[----:B------:R-:W-:Y:S01]  /*16f00*/  SEL R6, R3, R8, !P2 ;  /* 0x0000000803067207 */ /* 0x000fe20005000000 */
[----:B------:R-:W2:Y:S02]  /*16f10*/  LD.E.64 R12, [R10.64+0x20] ;  /* 0x000020060a0c7980 */ /* 0x000ea4000c101b00 */
[C-C-:B------:R-:W-:Y:S02]  /*16f20*/  IMAD.WIDE R18, R5.reuse, 0x4, R236.reuse ;  /* 0x0000000405127825 */ /* 0x140fe400078e02ec */
[----:B------:R-:W3:Y:S02]  /*16f30*/  LD.E.64 R8, [R10.64+0x38] ;  /* 0x000038060a087980 */ /* 0x000ee4000c101b00 */
[----:B------:R-:W-:Y:S02]  /*16f40*/  IMAD.WIDE R16, R6, 0x4, R236 ;  /* 0x0000000406107825 */ /* 0x000fe400078e02ec */
[----:B------:R-:W4:Y:S04]  /*16f50*/  LD.E R4, [R18.64] ;  /* 0x0000000612047980 */ /* 0x000f28000c101900 */
[----:B------:R-:W4:Y:S01]  /*16f60*/  LD.E R3, [R16.64] ;  /* 0x0000000610037980 */ /* 0x000f22000c101900 */
[----:B------:R-:W-:-:S04]  /*16f70*/  IMAD.IADD R5, R5, 0x1, -R6 ;  /* 0x0000000105057824 */ /* 0x000fc800078e0a06 */
[----:B------:R-:W-:-:S05]  /*16f80*/  IMAD R14, R14, R5, -0x80 ;  /* 0xffffff800e0e7424 */ /* 0x000fca00078e0205 */
[----:B------:R-:W-:Y:S01]  /*16f90*/  SHF.R.S32.HI R6, RZ, 0x1f, R14 ;  /* 0x0000001fff067819 */ /* 0x000fe2000001140e */
[-C--:B---3--:R-:W-:Y:S02]  /*16fa0*/  IMAD R5, R9, R14.reuse, RZ ;  /* 0x0000000e09057224 */ /* 0x088fe400078e02ff */
[----:B------:R-:W-:-:S04]  /*16fb0*/  IMAD.WIDE.U32 R14, R8, R14, RZ ;  /* 0x0000000e080e7225 */ /* 0x000fc800078e00ff */
[----:B------:R-:W-:Y:S02]  /*16fc0*/  IMAD R6, R8, R6, R5 ;  /* 0x0000000608067224 */ /* 0x000fe400078e0205 */
[----:B----4-:R-:W-:-:S03]  /*16fd0*/  IMAD.IADD R3, R3, 0x1, -R4 ;  /* 0x0000000103037824 */ /* 0x010fc600078e0a04 */
[----:B------:R-:W-:Y:S01]  /*16fe0*/  IADD3 R15, R15, R6, RZ ;  /* 0x000000060f0f7210 */ /* 0x000fe20007ffe0ff */
[----:B--2---:R-:W-:Y:S01]  /*16ff0*/  IMAD R5, R13, R3, RZ ;  /* 0x000000030d057224 */ /* 0x004fe200078e02ff */
[----:B------:R-:W-:-:S03]  /*17000*/  SHF.R.S32.HI R4, RZ, 0x1f, R3 ;  /* 0x0000001fff047819 */ /* 0x000fc60000011403 */
[----:B------:R-:W-:-:S04]  /*17010*/  IMAD.WIDE.U32 R6, R3, R12, R14 ;  /* 0x0000000c03067225 */ /* 0x000fc800078e000e */
[----:B------:R-:W-:-:S04]  /*17020*/  IMAD R4, R12, R4, R5 ;  /* 0x000000040c047224 */ /* 0x000fc800078e0205 */
[----:B------:R-:W-:Y:S01]  /*17030*/  IMAD.IADD R4, R7, 0x1, R4 ;  /* 0x0000000107047824 */ /* 0x000fe200078e0204 */
[----:B------:R-:W-:Y:S05]  /*17040*/  BRA `(.L_x_1104) ;  /* 0x0000003000007947 */ /* 0x000fea0003800000 */
.L_x_1103:
[----:B------:R-:W2:Y:S02]  /*17050*/  LD.E R6, [R10.64+0x38] ;  /* 0x000038060a067980 */ /* 0x000ea4000c101900 */
[----:B--2---:R-:W-:-:S04]  /*17060*/  LEA R6, -R6, RZ, 0x7 ;  /* 0x000000ff06067211 */ /* 0x004fc800078e39ff */
[----:B------:R-:W-:Y:S02]  /*17070*/  SHF.R.S32.HI R4, RZ, 0x1f, R6 ;  /* 0x0000001fff047819 */ /* 0x000fe40000011406 */
.L_x_1104:
[----:B------:R-:W-:Y:S05]  /*17080*/  BSYNC B0 ;  /* 0x0000000000007941 */ /* 0x000fea0003800000 */
.L_x_1102:
[C---:B------:R-:W-:Y:S02]  /*17090*/  LOP3.LUT P6, RZ, R239.reuse, 0x1, RZ, 0xc0, !PT ;  /* 0x00000001efff7812 */ /* 0x040fe400078cc0ff */
[----:B------:R-:W-:Y:S02]  /*170a0*/  LOP3.LUT P2, RZ, R239, 0x2, RZ, 0xc0, !PT ;  /* 0x00000002efff7812 */ /* 0x000fe4000784c0ff */
[C---:B------:R-:W-:Y:S02]  /*170b0*/  LEA R20, P4, R6.reuse, R228, 0x1 ;  /* 0x000000e406147211 */ /* 0x040fe400078808ff */
[C---:B------:R-:W-:Y:S02]  /*170c0*/  IADD3 R3, P1, R6.reuse, R225, RZ ;  /* 0x000000e106037210 */ /* 0x040fe40007f3e0ff */
[----:B------:R-:W-:Y:S02]  /*170d0*/  LEA.HI.X R21, R6, R227, R4, 0x1, P4 ;  /* 0x000000e306157211 */ /* 0x000fe400020f0c04 */
[----:B------:R-:W-:Y:S01]  /*170e0*/  IADD3 R5, P4, R3, R225, RZ ;  /* 0x000000e103057210 */ /* 0x000fe20007f9e0ff */
[----:B------:R-:W-:-:S02]  /*170f0*/  IMAD.X R4, R4, 0x1, R226, P1 ;  /* 0x0000000104047824 */ /* 0x000fc400008e06e2 */
[CC--:B------:R-:W-:Y:S01]  /*17100*/  @P6 LEA R18, P5, R3.reuse, R228.reuse, 0x1 ;  /* 0x000000e403126211 */ /* 0x0c0fe200078a08ff */
[----:B------:R-:W-:Y:S01]  /*17110*/  @!PT LDS RZ, [RZ] ;  /* 0x00000000fffff984 */ /* 0x000fe20000000800 */
[----:B------:R-:W-:Y:S01]  /*17120*/  @!PT LDS RZ, [RZ] ;  /* 0x00000000fffff984 */ /* 0x000fe20000000800 */
[----:B------:R-:W-:Y:S01]  /*17130*/  @!PT LDS RZ, [RZ] ;  /* 0x00000000fffff984 */ /* 0x000fe20000000800 */
[----:B------:R1:W-:Y:S01]  /*17140*/  @P6 LDGSTS.E.BYPASS.LTC128B.128 [R235+0x4000], [R20.64] ;  /* 0x0400000014eb6fae */ /* 0x0003e2000b901d46 */
[CC--:B------:R-:W-:Y:S02]  /*17150*/  @P2 LEA R12, P1, R3.reuse, R228.reuse, 0x1 ;  /* 0x000000e4030c2211 */ /* 0x0c0fe400078208ff */
[CCC-:B------:R-:W-:Y:S01]  /*17160*/  @P6 LEA.HI.X R19, R3.reuse, R227.reuse, R4.reuse, 0x1, P5 ;  /* 0x000000e303136211 */ /* 0x1c0fe200028f0c04 */
[----:B------:R1:W-:Y:S01]  /*17170*/  @!P6 STS.128 [R235+0x4000], RZ ;  /* 0x004000ffeb00e388 */ /* 0x0003e20000000c00 */
[----:B------:R-:W-:Y:S01]  /*17180*/  @P2 LEA.HI.X R13, R3, R227, R4, 0x1, P1 ;  /* 0x000000e3030d2211 */ /* 0x000fe200008f0c04 */
[----:B------:R-:W-:Y:S01]  /*17190*/  IMAD.X R4, R4, 0x1, R226, P4 ;  /* 0x0000000104047824 */ /* 0x000fe200020e06e2 */
[CC--:B------:R-:W-:Y:S01]  /*171a0*/  @P6 LEA R16, P5, R5.reuse, R228.reuse, 0x1 ;  /* 0x000000e405106211 */ /* 0x0c0fe200078a08ff */
[----:B------:R-:W-:Y:S01]  /*171b0*/  @!PT LDS RZ, [RZ] ;  /* 0x00000000fffff984 */ /* 0x000fe20000000800 */
[----:B------:R-:W-:Y:S01]  /*171c0*/  @!PT LDS RZ, [RZ] ;  /* 0x00000000fffff984 */ /* 0x000fe20000000800 */
[----:B------:R-:W-:Y:S01]  /*171d0*/  @!PT LDS RZ, [RZ] ;  /* 0x00000000fffff984 */ /* 0x000fe20000000800 */
[----:B------:R1:W-:Y:S01]  /*171e0*/  @P2 LDGSTS.E.BYPASS.LTC128B.128 [R235+0x8000], [R20.64+0x80] ;  /* 0x0800008014eb2fae */ /* 0x0003e2000b901d46 */
[----:B------:R-:W-:-:S02]  /*171f0*/  @P2 LEA R8, P1, R5, R228, 0x1 ;  /* 0x000000e405082211 */ /* 0x000fc400078208ff */
[C---:B------:R-:W-:Y:S01]  /*17200*/  IADD3 R3, P4, R5.reuse, R225, RZ ;  /* 0x000000e105037210 */ /* 0x040fe20007f9e0ff */
[----:B------:R1:W-:Y:S01]  /*17210*/  @!P2 STS.128 [R235+0x8000], RZ ;  /* 0x008000ffeb00a388 */ /* 0x0003e20000000c00 */
[CCC-:B------:R-:W-:Y:S02]  /*17220*/  @P6 LEA.HI.X R17, R5.reuse, R227.reuse, R4.reuse, 0x1, P5 ;  /* 0x000000e305116211 */ /* 0x1c0fe400028f0c04 */
[----:B------:R-:W-:Y:S01]  /*17230*/  @P2 LEA.HI.X R9, R5, R227, R4, 0x1, P1 ;  /* 0x000000e305092211 */ /* 0x000fe200008f0c04 */
[----:B------:R-:W-:Y:S01]  /*17240*/  IMAD.X R4, R4, 0x1, R226, P4 ;  /* 0x0000000104047824 */ /* 0x000fe200020e06e2 */
[CC--:B------:R-:W-:Y:S01]  /*17250*/  @P6 LEA R14, P5, R3.reuse, R228.reuse, 0x1 ;  /* 0x000000e4030e6211 */ /* 0x0c0fe200078a08ff */
[----:B------:R-:W-:Y:S01]  /*17260*/  @!PT LDS RZ, [RZ] ;  /* 0x00000000fffff984 */ /* 0x000fe20000000800 */
[----:B------:R-:W-:Y:S01]  /*17270*/  @!PT LDS RZ, [RZ] ;  /* 0x00000000fffff984 */ /* 0x000fe20000000800 */
[----:B------:R-:W-:Y:S01]  /*17280*/  @!PT LDS RZ, [RZ] ;  /* 0x00000000fffff984 */ /* 0x000fe20000000800 */
[----:B------:R1:W-:Y:S01]  /*17290*/  @P6 LDGSTS.E.BYPASS.LTC128B.128 [R235+0x4800], [R18.64] ;  /* 0x0480000012eb6fae */ /* 0x0003e2000b901d46 */
[C---:B------:R-:W-:Y:S02]  /*172a0*/  @P2 LEA R6, P1, R3.reuse, R228, 0x1 ;  /* 0x000000e403062211 */ /* 0x040fe400078208ff */
[C---:B------:R-:W-:Y:S01]  /*172b0*/  IADD3 R5, P4, R3.reuse, R225, RZ ;  /* 0x000000e103057210 */ /* 0x040fe20007f9e0ff */
[----:B------:R1:W-:Y:S01]  /*172c0*/  @!P6 STS.128 [R235+0x4800], RZ ;  /* 0x004800ffeb00e388 */ /* 0x0003e20000000c00 */
[----:B------:R-:W-:-:S02]  /*172d0*/  @P6 LEA.HI.X R15, R3, R227, R4, 0x1, P5 ;  /* 0x000000e3030f6211 */ /* 0x000fc400028f0c04 */
[----:B------:R-:W-:Y:S01]  /*172e0*/  @P2 LEA.HI.X R7, R3, R227, R4, 0x1, P1 ;  /* 0x000000e303072211 */ /* 0x000fe200008f0c04 */
[----:B------:R-:W-:Y:S01]  /*172f0*/  IMAD.X R4, R4, 0x1, R226, P4 ;  /* 0x0000000104047824 */ /* 0x000fe200020e06e2 */
[CC--:B------:R-:W-:Y:S01]  /*17300*/  @P6 LEA R24, P5, R5.reuse, R228.reuse, 0x1 ;  /* 0x000000e405186211 */ /* 0x0c0fe200078a08ff */
[----:B------:R-:W-:Y:S01]  /*17310*/  @!PT LDS RZ, [RZ] ;  /* 0x00000000fffff984 */ /* 0x000fe20000000800 */
[----:B------:R-:W-:Y:S01]  /*17320*/  @!PT LDS RZ, [RZ] ;  /* 0x00000000fffff984 */ /* 0x000fe20000000800 */
[----:B------:R-:W-:Y:S01]  /*17330*/  @!PT LDS RZ, [RZ] ;  /* 0x00000000fffff984 */ /* 0x000fe20000000800 */
[----:B------:R1:W-:Y:S01]  /*17340*/  @P2 LDGSTS.E.BYPASS.LTC128B.128 [R235+0x8800], [R12.64+0x80] ;  /* 0x088000800ceb2fae */ /* 0x0003e2000b901d46 */
[CC--:B------:R-:W-:Y:S02]  /*17350*/  @P2 LEA R22, P1, R5.reuse, R228.reuse, 0x1 ;  /* 0x000000e405162211 */ /* 0x0c0fe400078208ff */
        /* <DEDUP_REMOVED lines=10> */
[----:B------:R-:W-:-:S02]  /*17400*/  @P2 LEA R26, P1, R3, R228, 0x1 ;  /* 0x000000e4031a2211 */ /* 0x000fc400078208ff */
[C---:B------:R-:W-:Y:S01]  /*17410*/  IADD3 R5, P4, R3.reuse, R225, RZ ;  /* 0x000000e103057210 */ /* 0x040fe20007f9e0ff */
[----:B------:R1:W-:Y:S01]  /*17420*/  @!P6 STS.128 [R235+0x5000], RZ ;  /* 0x005000ffeb00e388 */ /* 0x0003e20000000c00 */
[CCC-:B------:R-:W-:Y:S02]  /*17430*/  @P6 LEA.HI.X R29, R3.reuse, R227.reuse, R4.reuse, 0x1, P5 ;  /* 0x000000e3031d6211 */ /* 0x1c0fe400028f0c04 */
[----:B------:R-:W-:Y:S01]  /*17440*/  @P2 LEA.HI.X R27, R3, R227, R4, 0x1, P1 ;  /* 0x000000e3031b2211 */ /* 0x000fe200008f0c04 */
[----:B------:R-:W-:Y:S01]  /*17450*/  @!PT LDS RZ, [RZ] ;  /* 0x00000000fffff984 */ /* 0x000fe20000000800 */
[----:B------:R-:W-:Y:S01]  /*17460*/  @!PT LDS RZ, [RZ] ;  /* 0x00000000fffff984 */ /* 0x000fe20000000800 */
[----:B------:R-:W-:Y:S01]  /*17470*/  @!PT LDS RZ, [RZ] ;  /* 0x00000000fffff984 */ /* 0x000fe20000000800 */
[----:B------:R1:W-:Y:S01]  /*17480*/  @P2 LDGSTS.E.BYPASS.LTC128B.128 [R235+0x9000], [R8.64+0x80] ;  /* 0x0900008008eb2fae */ /* 0x0003e2000b901d46 */
[----:B------:R-:W-:Y:S01]  /*17490*/  IMAD.X R4, R4, 0x1, R226, P4 ;  /* 0x0000000104047824 */ /* 0x000fe200020e06e2 */
[CC--:B------:R-:W-:Y:S02]  /*174a0*/  @P6 LEA R32, P5, R5.reuse, R228.reuse, 0x1 ;  /* 0x000000e405206211 */ /* 0x0c0fe400078a08ff */
[----:B------:R1:W-:Y:S01]  /*174b0*/  @!P2 STS.128 [R235+0x9000], RZ ;  /* 0x009000ffeb00a388 */ /* 0x0003e20000000c00 */
[----:B------:R-:W-:-:S02]  /*174c0*/  @P2 LEA R30, P1, R5, R228, 0x1 ;  /* 0x000000e4051e2211 */ /* 0x000fc400078208ff */
[C---:B------:R-:W-:Y:S01]  /*174d0*/  IADD3 R3, P4, R5.reuse, R225, RZ ;  /* 0x000000e105037210 */ /* 0x040fe20007f9e0ff */
[----:B------:R-:W-:Y:S01]  /*174e0*/  @!PT LDS RZ, [RZ] ;  /* 0x00000000fffff984 */ /* 0x000fe20000000800 */
[----:B------:R-:W-:Y:S01]  /*174f0*/  @!PT LDS RZ, [RZ] ;  /* 0x00000000fffff984 */ /* 0x000fe20000000800 */
[----:B------:R-:W-:Y:S01]  /*17500*/  @!PT LDS RZ, [RZ] ;  /* 0x00000000fffff984 */ /* 0x000fe20000000800 */
[----:B------:R1:W-:Y:S01]  /*17510*/  @P6 LDGSTS.E.BYPASS.LTC128B.128 [R235+0x5800], [R14.64] ;  /* 0x058000000eeb6fae */ /* 0x0003e2000b901d46 */
[CCC-:B------:R-:W-:Y:S02]  /*17520*/  @P6 LEA.HI.X R33, R5.reuse, R227.reuse, R4.reuse, 0x1, P5 ;  /* 0x000000e305216211 */ /* 0x1c0fe400028f0c04 */
[-C--:B------:R-:W-:Y:S01]  /*17530*/  @P2 LEA.HI.X R31, R5, R227.reuse, R4, 0x1, P1 ;  /* 0x000000e3051f2211 */ /* 0x080fe200008f0c04 */
[----:B------:R1:W-:Y:S01]  /*17540*/  @!P6 STS.128 [R235+0x5800], RZ ;  /* 0x005800ffeb00e388 */ /* 0x0003e20000000c00 */
[----:B------:R-:W-:Y:S01]  /*17550*/  IMAD.X R4, R4, 0x1, R226, P4 ;  /* 0x0000000104047824 */ /* 0x000fe200020e06e2 */
[CC--:B------:R-:W-:Y:S02]  /*17560*/  @P6 LEA R34, P4, R3.reuse, R228.reuse, 0x1 ;  /* 0x000000e403226211 */ /* 0x0c0fe400078808ff */
[----:B------:R-:W-:Y:S01]  /*17570*/  @!PT LDS RZ, [RZ] ;  /* 0x00000000fffff984 */ /* 0x000fe20000000800 */
[----:B------:R-:W-:Y:S01]  /*17580*/  @!PT LDS RZ, [RZ] ;  /* 0x00000000fffff984 */ /* 0x000fe20000000800 */
[----:B------:R-:W-:Y:S01]  /*17590*/  @!PT LDS RZ, [RZ] ;  /* 0x00000000fffff984 */ /* 0x000fe20000000800 */
[----:B------:R1:W-:Y:S01]  /*175a0*/  @P2 LDGSTS.E.BYPASS.LTC128B.128 [R235+0x9800], [R6.64+0x80] ;  /* 0x0980008006eb2fae */ /* 0x0003e2000b901d46 */
[C---:B------:R-:W-:Y:S01]  /*175b0*/  @P2 LEA R36, P1, R3.reuse, R228, 0x1 ;  /* 0x000000e403242211 */ /* 0x040fe200078208ff */
[----:B------:R-:W-:Y:S01]  /*175c0*/  IMAD.MOV.U32 R228, RZ, RZ, R20 ;  /* 0x000000ffffe47224 */ /* 0x000fe200078e0014 */
[CCC-:B------:R-:W-:Y:S01]  /*175d0*/  @P6 LEA.HI.X R35, R3.reuse, R227.reuse, R4.reuse, 0x1, P4 ;  /* 0x000000e303236211 */ /* 0x1c0fe200020f0c04 */
[----:B------:R1:W-:Y:S01]  /*175e0*/  @!P2 STS.128 [R235+0x9800], RZ ;  /* 0x009800ffeb00a388 */ /* 0x0003e20000000c00 */
[----:B------:R-:W-:Y:S01]  /*175f0*/  @P2 LEA.HI.X R37, R3, R227, R4, 0x1, P1 ;  /* 0x000000e303252211 */ /* 0x000fe200008f0c04 */
[----:B------:R-:W-:-:S02]  /*17600*/  IMAD.MOV.U32 R227, RZ, RZ, R21 ;  /* 0x000000ffffe37224 */ /* 0x000fc400078e0015 */
[----:B------:R-:W-:Y:S01]  /*17610*/  @!PT LDS RZ, [RZ] ;  /* 0x00000000fffff984 */ /* 0x000fe20000000800 */
[----:B------:R-:W-:Y:S01]  /*17620*/  @!PT LDS RZ, [RZ] ;  /* 0x00000000fffff984 */ /* 0x000fe20000000800 */
[----:B------:R-:W-:Y:S01]  /*17630*/  @!PT LDS RZ, [RZ] ;  /* 0x00000000fffff984 */ /* 0x000fe20000000800 */
[----:B------:R1:W-:Y:S04]  /*17640*/  @P6 LDGSTS.E.BYPASS.LTC128B.128 [R235+0x6000], [R24.64] ;  /* 0x0600000018eb6fae */ /* 0x0003e8000b901d46 */
[----:B------:R1:W-:Y:S04]  /*17650*/  @!P6 STS.128 [R235+0x6000], RZ ;  /* 0x006000ffeb00e388 */ /* 0x0003e80000000c00 */
[----:B------:R-:W-:Y:S01]  /*17660*/  @!PT LDS RZ, [RZ] ;  /* 0x00000000fffff984 */ /* 0x000fe20000000800 */
[----:B------:R-:W-:Y:S01]  /*17670*/  @!PT LDS RZ, [RZ] ;  /* 0x00000000fffff984 */ /* 0x000fe20000000800 */
[----:B------:R-:W-:Y:S01]  /*17680*/  @!PT LDS RZ, [RZ] ;  /* 0x00000000fffff984 */ /* 0x000fe20000000800 */
[----:B------:R1:W-:Y:S04]  /*17690*/  @P2 LDGSTS.E.BYPASS.LTC128B.128 [R235+0xa000], [R22.64+0x80] ;  /* 0x0a00008016eb2fae */ /* 0x0003e8000b901d46 */
[----:B------:R1:W-:Y:S04]  /*176a0*/  @!P2 STS.128 [R235+0xa000], RZ ;  /* 0x00a000ffeb00a388 */ /* 0x0003e80000000c00 */
        /* <DEDUP_REMOVED lines=30> */
[----:B------:R-:W0:Y:S02]  /*17890*/  LDGDEPBAR ;  /* 0x00000000000079af */ /* 0x000e240000000000 */
.L_x_1101:
[----:B------:R-:W-:Y:S05]  /*178a0*/  BSYNC B1 ;  /* 0x0000000000017941 */ /* 0x000fea0003800000 */
.L_x_1100:
[----:B------:R-:W2:Y:S01]  /*178b0*/  LD.E R65, [R10.64+0xdc] ;  /* 0x0000dc060a417980 */ /* 0x000ea2000c101900 */
[----:B------:R-:W-:-:S02]  /*178c0*/  FMNMX.FTZ R3, R90, R73, !PT ;  /* 0x000000495a037209 */ /* 0x000fc40007810000 */
[----:B------:R-:W-:Y:S02]  /*178d0*/  FMNMX.FTZ R5, R88, R89, !PT ;  /* 0x0000005958057209 */ /* 0x000fe40007810000 */
[----:B------:R-:W-:Y:S02]  /*178e0*/  FMNMX.FTZ R3, R72, R3, !PT ;  /* 0x0000000348037209 */ /* 0x000fe40007810000 */
[----:B-1----:R-:W-:Y:S02]  /*178f0*/  FMNMX.FTZ R6, R94, R5, !PT ;  /* 0x000000055e067209 */ /* 0x002fe40007810000 */
[----:B------:R-:W-:Y:S02]  /*17900*/  FMNMX.FTZ R4, R68, R3, !PT ;  /* 0x0000000344047209 */ /* 0x000fe40007810000 */
[----:B------:R-:W-:Y:S02]  /*17910*/  SHF.L.U32 R216, R0, 0x1, RZ ;  /* 0x0000000100d87819 */ /* 0x000fe400000006ff */
[----:B------:R-:W-:-:S02]  /*17920*/  FMNMX.FTZ R4, R87, R4, !PT ;  /* 0x0000000457047209 */ /* 0x000fc40007810000 */
[----:B------:R-:W-:Y:S01]  /*17930*/  LEA R214, R55, R216, 0x1 ;  /* 0x000000d837d67211 */ /* 0x000fe200078e08ff */
[----:B------:R-:W-:Y:S01]  /*17940*/  LDSM.16.MT88.4 R96, [R216+0x10000] ;  /* 0x01000000d860783b */ /* 0x000fe20000004200 */
[----:B------:R-:W-:Y:S02]  /*17950*/  FMNMX.FTZ R3, R85, R4, !PT ;  /* 0x0000000455037209 */ /* 0x000fe40007810000 */
[C---:B------:R-:W-:Y:S01]  /*17960*/  LEA R212, R53.reuse, R214, 0x1 ;  /* 0x000000d635d47211 */ /* 0x040fe200078e08ff */
[----:B------:R-:W-:Y:S01]  /*17970*/  LDSM.16.MT88.4 R124, [R216+0xc000] ;  /* 0x00c00000d87c783b */ /* 0x000fe20000004200 */
[----:B------:R-:W-:Y:S02]  /*17980*/  FMNMX.FTZ R3, R86, R3, !PT ;  /* 0x0000000356037209 */ /* 0x000fe40007810000 */
[----:B------:R-:W-:Y:S01]  /*17990*/  LEA R213, R53, R216, 0x1 ;  /* 0x000000d835d57211 */ /* 0x000fe200078e08ff */
[----:B------:R-:W-:Y:S01]  /*179a0*/  LDSM.16.MT88.4 R120, [R214+0x10000] ;  /* 0x01000000d678783b */ /* 0x000fe20000004200 */
[----:B------:R-:W-:-:S03]  /*179b0*/  FMNMX.FTZ R3, R100, R3, !PT ;  /* 0x0000000364037209 */ /* 0x000fc60007810000 */
[----:B------:R-:W-:Y:S01]  /*179c0*/  LDSM.16.MT88.4 R80, [R213+0xc000] ;  /* 0x00c00000d550783b */ /* 0x000fe20000004200 */
[----:B------:R-:W-:Y:S02]  /*179d0*/  FMNMX.FTZ R4, R178, R3, !PT ;  /* 0x00000003b2047209 */ /* 0x000fe40007810000 */
[----:B------:R-:W-:Y:S01]  /*179e0*/  FMNMX.FTZ R3, R91, R6, !PT ;  /* 0x000000065b037209 */ /* 0x000fe20007810000 */
[----:B------:R-:W-:Y:S01]  /*179f0*/  LDSM.16.MT88.4 R108, [R213+0x10000] ;  /* 0x01000000d56c783b */ /* 0x000fe20000004200 */
        /* <DEDUP_REMOVED lines=52> */
[----:B------:R-:W-:-:S03]  /*17d40*/  FMNMX.FTZ R3, R151, R4, !PT ;  /* 0x0000000497037209 */ /* 0x000fc60007810000 */
[----:B------:R-:W1:Y:S01]  /*17d50*/  SHFL.BFLY PT, R4, R7, 0x2, 0x1f ;  /* 0x0c401f0007047f89 */ /* 0x000e6200000e0000 */
[----:B------:R-:W-:-:S04]  /*17d60*/  FMNMX.FTZ R6, R146, R3, !PT ;  /* 0x0000000392067209 */ /* 0x000fc80007810000 */
[----:B------:R-:W-:-:S04]  /*17d70*/  FMNMX.FTZ R6, R135, R6, !PT ;  /* 0x0000000687067209 */ /* 0x000fc80007810000 */
[----:B------:R-:W-:-:S04]  /*17d80*/  FMNMX.FTZ R3, R67, R6, !PT ;  /* 0x0000000643037209 */ /* 0x000fc80007810000 */
[----:B------:R-:W-:-:S04]  /*17d90*/  FMNMX.FTZ R3, R134, R3, !PT ;  /* 0x0000000386037209 */ /* 0x000fc80007810000 */
[----:B------:R-:W-:-:S05]  /*17da0*/  FMNMX.FTZ R6, R66, R3, !PT ;  /* 0x0000000342067209 */ /* 0x000fca0007810000 */
[----:B------:R-:W3:Y:S01]  /*17db0*/  SHFL.BFLY PT, R5, R6, 0x2, 0x1f ;  /* 0x0c401f0006057f89 */ /* 0x000ee200000e0000 */
[----:B-1----:R-:W-:-:S05]  /*17dc0*/  FMNMX.FTZ R4, R7, R4, !PT ;  /* 0x0000000407047209 */ /* 0x002fca0007810000 */
[----:B------:R-:W1:Y:S01]  /*17dd0*/  SHFL.BFLY PT, R3, R4, 0x1, 0x1f ;  /* 0x0c201f0004037f89 */ /* 0x000e6200000e0000 */
[----:B---3--:R-:W-:-:S05]  /*17de0*/  FMNMX.FTZ R5, R6, R5, !PT ;  /* 0x0000000506057209 */ /* 0x008fca0007810000 */
[----:B------:R-:W3:Y:S01]  /*17df0*/  SHFL.BFLY PT, R132, R5, 0x1, 0x1f ;  /* 0x0c201f0005847f89 */ /* 0x000ee200000e0000 */
[----:B-1----:R-:W-:-:S04]  /*17e00*/  FMNMX.FTZ R3, R4, R3, !PT ;  /* 0x0000000304037209 */ /* 0x002fc80007810000 */
[----:B------:R-:W-:Y:S02]  /*17e10*/  FSETP.NEU.FTZ.AND P1, PT, R3, -INF , PT ;  /* 0xff8000000300780b */ /* 0x000fe40003f3d000 */
[----:B---3--:R-:W-:Y:S02]  /*17e20*/  FMNMX.FTZ R132, R5, R132, !PT ;  /* 0x0000008405847209 */ /* 0x008fe40007810000 */
[----:B------:R-:W-:Y:S01]  /*17e30*/  LDSM.16.MT88.4 R4, [R212+0x10000] ;  /* 0x01000000d404783b */ /* 0x000fe20000004200 */
[C---:B--2---:R-:W-:Y:S02]  /*17e40*/  FMUL.FTZ R64, R65.reuse, R3 ;  /* 0x0000000341407220 */ /* 0x044fe40000410000 */
[----:B------:R-:W-:-:S03]  /*17e50*/  FMUL.FTZ R136, R65, R132 ;  /* 0x0000008441887220 */ /* 0x000fc60000410000 */
[----:B------:R-:W-:Y:S02]  /*17e60*/  FSEL R64, R64, RZ, P1 ;  /* 0x000000ff40407208 */ /* 0x000fe40000800000 */
[----:B------:R-:W-:-:S03]  /*17e70*/  FSETP.NEU.FTZ.AND P1, PT, R132, -INF , PT ;  /* 0xff8000008400780b */ /* 0x000fc60003f3d000 */
[-CC-:B------:R-:W-:Y:S01]  /*17e80*/  FFMA.FTZ R59, R90, R65.reuse, -R64.reuse ;  /* 0x000000415a3b7223 */ /* 0x180fe20000010840 */
[----:B------:R-:W-:Y:S01]  /*17e90*/  FSEL R136, R136, RZ, P1 ;  /* 0x000000ff88887208 */ /* 0x000fe20000800000 */
[-CC-:B------:R-:W-:Y:S02]  /*17ea0*/  FFMA.FTZ R58, R73, R65.reuse, -R64.reuse ;  /* 0x00000041493a7223 */ /* 0x180fe40000010840 */
[-C--:B------:R-:W-:Y:S02]  /*17eb0*/  FFMA.FTZ R56, R72, R65.reuse, -R64 ;  /* 0x0000004148387223 */ /* 0x080fe40000010840 */
[-CC-:B------:R-:W-:Y:S01]  /*17ec0*/  FFMA.FTZ R62, R88, R65.reuse, -R136.reuse ;  /* 0x00000041583e7223 */ /* 0x180fe20000010888 */
[----:B------:R-:W-:Y:S01]  /*17ed0*/  LDSM.16.MT88.4 R72, [R214+0xc000] ;  /* 0x00c00000d648783b */ /* 0x000fe20000004200 */
[-CC-:B------:R-:W-:Y:S01]  /*17ee0*/  FFMA.FTZ R61, R89, R65.reuse, -R136.reuse ;  /* 0x00000041593d7223 */ /* 0x180fe20000010888 */
[----:B------:R-:W-:Y:S01]  /*17ef0*/  MUFU.EX2 R59, R59 ;  /* 0x0000003b003b7308 */ /* 0x000fe20000000800 */
[----:B------:R-:W-:-:S02]  /*17f00*/  FFMA.FTZ R55, R91, R65, -R136 ;  /* 0x000000415b377223 */ /* 0x000fc40000010888 */
[----:B------:R-:W1:Y:S01]  /*17f10*/  LDSM.16.MT88.4 R88, [R212+0xc000] ;  /* 0x00c00000d458783b */ /* 0x000e620000004200 */
[-C--:B------:R-:W-:Y:S02]  /*17f20*/  FFMA.FTZ R51, R68, R65.reuse, -R64 ;  /* 0x0000004144337223 */ /* 0x080fe40000010840 */
[-C--:B------:R-:W-:Y:S02]  /*17f30*/  FFMA.FTZ R60, R94, R65.reuse, -R136 ;  /* 0x000000415e3c7223 */ /* 0x080fe40000010888 */
[----:B------:R-:W2:Y:S01]  /*17f40*/  MUFU.EX2 R58, R58 ;  /* 0x0000003a003a7308 */ /* 0x000ea20000000800 */
[-CC-:B------:R-:W-:Y:S02]  /*17f50*/  FFMA.FTZ R53, R87, R65.reuse, -R64.reuse ;  /* 0x0000004157357223 */ /* 0x180fe40000010840 */
[-CC-:B------:R-:W-:Y:S02]  /*17f60*/  FFMA.FTZ R48, R85, R65.reuse, -R64.reuse ;  /* 0x0000004155307223 */ /* 0x180fe40000010840 */
[----:B------:R-:W-:-:S02]  /*17f70*/  FFMA.FTZ R47, R86, R65, -R64 ;  /* 0x00000041562f7223 */ /* 0x000fc40000010840 */
[-CC-:B------:R-:W-:Y:S01]  /*17f80*/  FFMA.FTZ R57, R84, R65.reuse, -R136.reuse ;  /* 0x0000004154397223 */ /* 0x180fe20000010888 */
[----:B------:R-:W-:Y:S01]  /*17f90*/  MUFU.EX2 R56, R56 ;  /* 0x0000003800387308 */ /* 0x000fe20000000800 */
[-CC-:B------:R-:W-:Y:S02]  /*17fa0*/  FFMA.FTZ R50, R92, R65.reuse, -R136.reuse ;  /* 0x000000415c327223 */ /* 0x180fe40000010888 */
[-CC-:B------:R-:W-:Y:S02]  /*17fb0*/  FFMA.FTZ R49, R93, R65.reuse, -R136.reuse ;  /* 0x000000415d317223 */ /* 0x180fe40000010888 */
[-C--:B------:R-:W-:Y:S02]  /*17fc0*/  FFMA.FTZ R46, R101, R65.reuse, -R136 ;  /* 0x00000041652e7223 */ /* 0x080fe40000010888 */
[--C-:B------:R-:W-:Y:S01]  /*17fd0*/  FFMA.FTZ R44, R100, R65, -R64.reuse ;  /* 0x00000041642c7223 */ /* 0x100fe20000010840 */
[----:B------:R-:W3:Y:S01]  /*17fe0*/  MUFU.EX2 R51, R51 ;  /* 0x0000003300337308 */ /* 0x000ee20000000800 */
[----:B--2---:R-:W-:Y:S01]  /*17ff0*/  F2FP.BF16.PACK_AB R113, R58, R59 ;  /* 0x0000003b3a71723e */ /* 0x004fe200000010ff */
[----:B------:R-:W-:-:S02]  /*18000*/  FFMA.FTZ R43, R178, R65, -R64 ;  /* 0x00000041b22b7223 */ /* 0x000fc40000010840 */
[-CC-:B------:R-:W-:Y:S02]  /*18010*/  FFMA.FTZ R40, R179, R65.reuse, -R64.reuse ;  /* 0x00000041b3287223 */ /* 0x180fe40000010840 */
[-C--:B------:R-:W-:Y:S02]  /*18020*/  FFMA.FTZ R9, R180, R65.reuse, -R64 ;  /* 0x00000041b4097223 */ /* 0x080fe40000010840 */
[----:B------:R-:W-:Y:S01]  /*18030*/  MUFU.EX2 R62, R62 ;  /* 0x0000003e003e7308 */ /* 0x000fe20000000800 */
[-CC-:B------:R-:W-:Y:S02]  /*18040*/  FFMA.FTZ R45, R176, R65.reuse, -R136.reuse ;  /* 0x00000041b02d7223 */ /* 0x180fe40000010888 */
[-CC-:B------:R-:W-:Y:S02]  /*18050*/  FFMA.FTZ R42, R175, R65.reuse, -R136.reuse ;  /* 0x00000041af2a7223 */ /* 0x180fe40000010888 */
[-CC-:B------:R-:W-:Y:S02]  /*18060*/  FFMA.FTZ R41, R177, R65.reuse, -R136.reuse ;  /* 0x00000041b1297223 */ /* 0x180fe40000010888 */
[-C--:B------:R-:W-:Y:S01]  /*18070*/  FFMA.FTZ R8, R174, R65.reuse, -R136 ;  /* 0x00000041ae087223 */ /* 0x080fe20000010888 */
[----:B------:R-:W2:Y:S01]  /*18080*/  MUFU.EX2 R61, R61 ;  /* 0x0000003d003d7308 */ /* 0x000ea20000000800 */
[----:B---3--:R-:W-:Y:S01]  /*18090*/  F2FP.BF16.PACK_AB R115, R51, R56 ;  /* 0x000000383373723e */ /* 0x008fe200000010ff */
[----:B------:R-:W-:-:S02]  /*180a0*/  FFMA.FTZ R0, R173, R65, -R64 ;  /* 0x00000041ad007223 */ /* 0x000fc40000010840 */
[-CC-:B------:R-:W-:Y:S02]  /*180b0*/  FFMA.FTZ R133, R133, R65.reuse, -R64.reuse ;  /* 0x0000004185857223 */ /* 0x180fe40000010840 */
[-CC-:B------:R-:W-:Y:S02]  /*180c0*/  FFMA.FTZ R140, R140, R65.reuse, -R64.reuse ;  /* 0x000000418c8c7223 */ /* 0x180fe40000010840 */
[----:B------:R-:W-:Y:S01]  /*180d0*/  MUFU.EX2 R60, R60 ;  /* 0x0000003c003c7308 */ /* 0x000fe20000000800 */
[-C--:B------:R-:W-:Y:S02]  /*180e0*/  FFMA.FTZ R141, R141, R65.reuse, -R64 ;  /* 0x000000418d8d7223 */ /* 0x080fe40000010840 */
[-CC-:B------:R-:W-:Y:S02]  /*180f0*/  FFMA.FTZ R142, R142, R65.reuse, -R136.reuse ;  /* 0x000000418e8e7223 */ /* 0x180fe40000010888 */
[-CC-:B------:R-:W-:Y:S02]  /*18100*/  FFMA.FTZ R143, R143, R65.reuse, -R136.reuse ;  /* 0x000000418f8f7223 */ /* 0x180fe40000010888 */
[-CC-:B------:R-:W-:Y:S01]  /*18110*/  FFMA.FTZ R144, R144, R65.reuse, -R136.reuse ;  /* 0x0000004190907223 */ /* 0x180fe20000010888 */
[----:B------:R-:W3:Y:S01]  /*18120*/  MUFU.EX2 R55, R55 ;  /* 0x0000003700377308 */ /* 0x000ee20000000800 */
[----:B--2---:R-:W-:Y:S01]  /*18130*/  F2FP.BF16.PACK_AB R112, R61, R62 ;  /* 0x0000003e3d70723e */ /* 0x004fe200000010ff */
[----:B------:R-:W-:-:S02]  /*18140*/  FFMA.FTZ R147, R147, R65, -R136 ;  /* 0x0000004193937223 */ /* 0x000fc40000010888 */
[-CC-:B------:R-:W-:Y:S02]  /*18150*/  FFMA.FTZ R150, R150, R65.reuse, -R64.reuse ;  /* 0x0000004196967223 */ /* 0x180fe40000010840 */
[-CC-:B------:R-:W-:Y:S02]  /*18160*/  FFMA.FTZ R157, R157, R65.reuse, -R64.reuse ;  /* 0x000000419d9d7223 */ /* 0x180fe40000010840 */
[----:B------:R-:W-:Y:S01]  /*18170*/  MUFU.EX2 R53, R53 ;  /* 0x0000003500357308 */ /* 0x000fe20000000800 */
[-CC-:B------:R-:W-:Y:S02]  /*18180*/  FFMA.FTZ R158, R158, R65.reuse, -R64.reuse ;  /* 0x000000419e9e7223 */ /* 0x180fe40000010840 */
[-C--:B------:R-:W-:Y:S02]  /*18190*/  FFMA.FTZ R159, R159, R65.reuse, -R64 ;  /* 0x000000419f9f7223 */ /* 0x080fe40000010840 */
[-CC-:B------:R-:W-:Y:S02]  /*181a0*/  FFMA.FTZ R160, R160, R65.reuse, -R136.reuse ;  /* 0x00000041a0a07223 */ /* 0x180fe40000010888 */
[-CC-:B------:R-:W-:Y:S01]  /*181b0*/  FFMA.FTZ R163, R163, R65.reuse, -R136.reuse ;  /* 0x00000041a3a37223 */ /* 0x180fe20000010888 */
[----:B---3--:R-:W-:Y:S01]  /*181c0*/  F2FP.BF16.PACK_AB R114, R55, R60 ;  /* 0x0000003c3772723e */ /* 0x008fe200000010ff */
[----:B------:R-:W-:Y:S01]  /*181d0*/  MUFU.EX2 R48, R48 ;  /* 0x0000003000307308 */ /* 0x000fe20000000800 */
[----:B------:R-:W-:-:S02]  /*181e0*/  FFMA.FTZ R162, R162, R65, -R136 ;  /* 0x00000041a2a27223 */ /* 0x000fc40000010888 */
[-C--:B------:R-:W-:Y:S02]  /*181f0*/  FFMA.FTZ R165, R165, R65.reuse, -R136 ;  /* 0x00000041a5a57223 */ /* 0x080fe40000010888 */
[-CC-:B------:R-:W-:Y:S01]  /*18200*/  FFMA.FTZ R166, R166, R65.reuse, -R64.reuse ;  /* 0x00000041a6a67223 */ /* 0x180fe20000010840 */
[C---:B-1----:R-:W-:Y:S01]  /*18210*/  HMMA.16816.F32.BF16 R84, R112.reuse, R88, RZ ;  /* 0x000000587054723c */ /* 0x042fe200000418ff */
[-CC-:B------:R-:W-:Y:S01]  /*18220*/  FFMA.FTZ R172, R172, R65.reuse, -R64.reuse ;  /* 0x00000041acac7223 */ /* 0x180fe20000010840 */
[----:B------:R-:W-:Y:S01]  /*18230*/  MUFU.EX2 R47, R47 ;  /* 0x0000002f002f7308 */ /* 0x000fe20000000800 */
[-CC-:B------:R-:W-:Y:S02]  /*18240*/  FFMA.FTZ R171, R171, R65.reuse, -R64.reuse ;  /* 0x00000041abab7223 */ /* 0x180fe40000010840 */
[-C--:B------:R-:W-:Y:S02]  /*18250*/  FFMA.FTZ R170, R170, R65.reuse, -R64 ;  /* 0x00000041aaaa7223 */ /* 0x080fe40000010840 */
[-CC-:B------:R-:W-:Y:S01]  /*18260*/  FFMA.FTZ R169, R169, R65.reuse, -R136.reuse ;  /* 0x00000041a9a97223 */ /* 0x180fe20000010888 */
[----:B------:R-:W-:Y:S01]  /*18270*/  HMMA.16816.F32.BF16 R88, R112, R90, RZ ;  /* 0x0000005a7058723c */ /* 0x000fe200000418ff */
[-CC-:B------:R-:W-:Y:S01]  /*18280*/  FFMA.FTZ R168, R168, R65.reuse, -R136.reuse ;  /* 0x00000041a8a87223 */ /* 0x180fe20000010888 */
[----:B------:R-:W-:Y:S01]  /*18290*/  MUFU.EX2 R57, R57 ;  /* 0x0000003900397308 */ /* 0x000fe20000000800 */
[----:B------:R-:W-:-:S02]  /*182a0*/  FFMA.FTZ R167, R167, R65, -R136 ;  /* 0x00000041a7a77223 */ /* 0x000fc40000010888 */
[-C--:B------:R-:W-:Y:S02]  /*182b0*/  FFMA.FTZ R164, R164, R65.reuse, -R136 ;  /* 0x00000041a4a47223 */ /* 0x080fe40000010888 */
[-CC-:B------:R-:W-:Y:S01]  /*182c0*/  FFMA.FTZ R161, R161, R65.reuse, -R64.reuse ;  /* 0x00000041a1a17223 */ /* 0x180fe20000010840 */
[C---:B------:R-:W-:Y:S01]  /*182d0*/  HMMA.16816.F32.BF16 R92, R112.reuse, R96, RZ ;  /* 0x00000060705c723c */ /* 0x040fe200000418ff */
[-CC-:B------:R-:W-:Y:S01]  /*182e0*/  FFMA.FTZ R156, R156, R65.reuse, -R64.reuse ;  /* 0x000000419c9c7223 */ /* 0x180fe20000010840 */
[----:B------:R-:W1:Y:S01]  /*182f0*/  MUFU.EX2 R50, R50 ;  /* 0x0000003200327308 */ /* 0x000e620000000800 */
        /* <DEDUP_REMOVED lines=8> */
[-C--:B------:R-:W-:Y:S01]  /*18380*/  FFMA.FTZ R145, R145, R65.reuse, -R64 ;  /* 0x0000004191917223 */ /* 0x080fe20000010840 */
[C---:B------:R-:W-:Y:S01]  /*18390*/  HMMA.16816.F32.BF16 R128, R112.reuse, R124, RZ ;  /* 0x0000007c7080723c */ /* 0x040fe200000418ff */
[----:B------:R-:W-:Y:S01]  /*183a0*/  FADD.FTZ R59, R59, R58 ;  /* 0x0000003a3b3b7221 */ /* 0x000fe20000010000 */
[----:B------:R-:W2:Y:S01]  /*183b0*/  MUFU.EX2 R46, R46 ;  /* 0x0000002e002e7308 */ /* 0x000ea20000000800 */
[----:B------:R-:W-:Y:S02]  /*183c0*/  FADD.FTZ R61, R62, R61 ;  /* 0x0000003d3e3d7221 */ /* 0x000fe40000010000 */
[----:B------:R-:W-:Y:S02]  /*183d0*/  FADD.FTZ R56, R56, R59 ;  /* 0x0000003b38387221 */ /* 0x000fe40000010000 */
[----:B------:R-:W-:Y:S01]  /*183e0*/  FADD.FTZ R60, R60, R61 ;  /* 0x0000003d3c3c7221 */ /* 0x000fe20000010000 */
[----:B------:R-:W-:Y:S01]  /*183f0*/  HMMA.16816.F32.BF16 R68, R112, R72, RZ ;  /* 0x000000487044723c */ /* 0x000fe200000418ff */
[----:B------:R-:W-:Y:S01]  /*18400*/  FFMA.FTZ R243, R63, R65, -R64 ;  /* 0x000000413ff37223 */ /* 0x000fe20000010840 */
[----:B------:R-:W3:Y:S01]  /*18410*/  MUFU.EX2 R44, R44 ;  /* 0x0000002c002c7308 */ /* 0x000ee20000000800 */
[----:B------:R-:W-:-:S02]  /*18420*/  FADD.FTZ R56, R51, R56 ;  /* 0x0000003833387221 */ /* 0x000fc40000010000 */
[----:B------:R-:W-:-:S03]  /*18430*/  FADD.FTZ R60, R55, R60 ;  /* 0x0000003c373c7221 */ /* 0x000fc60000010000 */
[C---:B------:R-:W-:Y:S02]  /*18440*/  HMMA.16816.F32.BF16 R76, R112.reuse, R80, RZ ;  /* 0x00000050704c723c */ /* 0x040fe400000418ff */
[----:B------:R-:W-:Y:S06]  /*18450*/  MUFU.EX2 R43, R43 ;  /* 0x0000002b002b7308 */ /* 0x000fec0000000800 */
[C---:B------:R-:W-:Y:S02]  /*18460*/  HMMA.16816.F32.BF16 R100, R112.reuse, R120, RZ ;  /* 0x000000787064723c */ /* 0x040fe400000418ff */
[----:B------:R-:W-:Y:S06]  /*18470*/  MUFU.EX2 R40, R40 ;  /* 0x0000002800287308 */ /* 0x000fec0000000800 */
[C---:B------:R-:W-:Y:S02]  /*18480*/  HMMA.16816.F32.BF16 R104, R112.reuse, R108, RZ ;  /* 0x0000006c7068723c */ /* 0x040fe400000418ff */
[----:B------:R-:W-:Y:S06]  /*18490*/  MUFU.EX2 R9, R9 ;  /* 0x0000000900097308 */ /* 0x000fec0000000800 */
[C---:B------:R-:W-:Y:S02]  /*184a0*/  HMMA.16816.F32.BF16 R124, R112.reuse, R126, RZ ;  /* 0x0000007e707c723c */ /* 0x040fe400000418ff */
[----:B------:R-:W-:Y:S06]  /*184b0*/  MUFU.EX2 R45, R45 ;  /* 0x0000002d002d7308 */ /* 0x000fec0000000800 */
[C---:B------:R-:W-:Y:S02]  /*184c0*/  HMMA.16816.F32.BF16 R72, R112.reuse, R74, RZ ;  /* 0x0000004a7048723c */ /* 0x040fe400000418ff */
[----:B------:R-:W4:Y:S06]  /*184d0*/  MUFU.EX2 R42, R42 ;  /* 0x0000002a002a7308 */ /* 0x000f2c0000000800 */
[C---:B------:R-:W-:Y:S02]  /*184e0*/  HMMA.16816.F32.BF16 R80, R112.reuse, R82, RZ ;  /* 0x000000527050723c */ /* 0x040fe400000418ff */
[----:B------:R-:W-:Y:S06]  /*184f0*/  MUFU.EX2 R41, R41 ;  /* 0x0000002900297308 */ /* 0x000fec0000000800 */
[C---:B------:R-:W-:Y:S02]  /*18500*/  HMMA.16816.F32.BF16 R120, R112.reuse, R122, RZ ;  /* 0x0000007a7078723c */ /* 0x040fe400000418ff */
[----:B------:R-:W5:Y:S06]  /*18510*/  MUFU.EX2 R8, R8 ;  /* 0x0000000800087308 */ /* 0x000f6c0000000800 */
[C---:B------:R-:W-:Y:S02]  /*18520*/  HMMA.16816.F32.BF16 R108, R112.reuse, R110, RZ ;  /* 0x0000006e706c723c */ /* 0x040fe400000418ff */
[----:B------:R-:W2:Y:S06]  /*18530*/  MUFU.EX2 R0, R0 ;  /* 0x0000000000007308 */ /* 0x000eac0000000800 */
[C---:B------:R-:W-:Y:S02]  /*18540*/  HMMA.16816.F32.BF16 R116, R112.reuse, R4, RZ ;  /* 0x000000047074723c */ /* 0x040fe400000418ff */
[----:B------:R-:W-:Y:S05]  /*18550*/  MUFU.EX2 R133, R133 ;  /* 0x0000008500857308 */ /* 0x000fea0000000800 */
[----:B-1----:R-:W-:Y:S01]  /*18560*/  F2FP.BF16.PACK_AB R4, R50, R57 ;  /* 0x000000393204723e */ /* 0x002fe200000010ff */
[----:B------:R-:W-:Y:S01]  /*18570*/  HMMA.16816.F32.BF16 R112, R112, R6, RZ ;  /* 0x000000067070723c */ /* 0x000fe200000418ff */
[----:B------:R-:W-:Y:S01]  /*18580*/  F2FP.BF16.PACK_AB R5, R48, R53 ;  /* 0x000000353005723e */ /* 0x000fe200000010ff */
[----:B------:R-:W-:Y:S01]  /*18590*/  MUFU.EX2 R140, R140 ;  /* 0x0000008c008c7308 */ /* 0x000fe20000000800 */
[----:B------:R-:W-:-:S02]  /*185a0*/  FADD.FTZ R53, R53, R56 ;  /* 0x0000003835357221 */ /* 0x000fc40000010000 */
[----:B------:R-:W-:Y:S02]  /*185b0*/  FADD.FTZ R57, R57, R60 ;  /* 0x0000003c39397221 */ /* 0x000fe40000010000 */
[----:B--2---:R-:W-:Y:S01]  /*185c0*/  F2FP.BF16.PACK_AB R6, R46, R49 ;  /* 0x000000312e06723e */ /* 0x004fe200000010ff */
[----:B------:R-:W-:Y:S01]  /*185d0*/  FADD.FTZ R48, R48, R53 ;  /* 0x0000003530307221 */ /* 0x000fe20000010000 */
[----:B---3--:R-:W-:Y:S01]  /*185e0*/  F2FP.BF16.PACK_AB R7, R44, R47 ;  /* 0x0000002f2c07723e */ /* 0x008fe200000010ff */
[----:B------:R-:W-:Y:S01]  /*185f0*/  MUFU.EX2 R141, R141 ;  /* 0x0000008d008d7308 */ /* 0x000fe20000000800 */
[----:B------:R-:W-:Y:S02]  /*18600*/  FADD.FTZ R50, R50, R57 ;  /* 0x0000003932327221 */ /* 0x000fe40000010000 */
[----:B------:R-:W-:Y:S02]  /*18610*/  FADD.FTZ R47, R47, R48 ;  /* 0x000000302f2f7221 */ /* 0x000fe40000010000 */
[----:B------:R-:W-:Y:S01]  /*18620*/  FADD.FTZ R49, R49, R50 ;  /* 0x0000003231317221 */ /* 0x000fe20000010000 */
[----:B------:R-:W-:Y:S01]  /*18630*/  HMMA.16816.F32.BF16 R84, R4, R16, R84 ;  /* 0x000000100454723c */ /* 0x000fe20000041854 */
[----:B------:R-:W-:Y:S01]  /*18640*/  FADD.FTZ R44, R44, R47 ;  /* 0x0000002f2c2c7221 */ /* 0x000fe20000010000 */
[----:B------:R-:W-:Y:S01]  /*18650*/  MUFU.EX2 R142, R142 ;  /* 0x0000008e008e7308 */ /* 0x000fe20000000800 */
[----:B------:R-:W-:-:S05]  /*18660*/  FADD.FTZ R46, R46, R49 ;  /* 0x000000312e2e7221 */ /* 0x000fca0000010000 */
[C---:B------:R-:W-:Y:S01]  /*18670*/  HMMA.16816.F32.BF16 R88, R4.reuse, R18, R88 ;  /* 0x000000120458723c */ /* 0x040fe20000041858 */
[----:B------:R-:W1:Y:S01]  /*18680*/  LDSM.16.MT88.4 R16, [R212+0x10800] ;  /* 0x01080000d410783b */ /* 0x000e620000004200 */
[----:B------:R-:W2:Y:S06]  /*18690*/  MUFU.EX2 R143, R143 ;  /* 0x0000008f008f7308 */ /* 0x000eac0000000800 */
[C---:B------:R-:W-:Y:S02]  /*186a0*/  HMMA.16816.F32.BF16 R92, R4.reuse, R12, R92 ;  /* 0x0000000c045c723c */ /* 0x040fe4000004185c */
[----:B------:R-:W-:Y:S06]  /*186b0*/  MUFU.EX2 R144, R144 ;  /* 0x0000009000907308 */ /* 0x000fec0000000800 */
[C---:B------:R-:W-:Y:S01]  /*186c0*/  HMMA.16816.F32.BF16 R96, R4.reuse, R14, R96 ;  /* 0x0000000e0460723c */ /* 0x040fe20000041860 */
[----:B------:R-:W3:Y:S01]  /*186d0*/  LDSM.16.MT88.4 R12, [R212+0xd000] ;  /* 0x00d00000d40c783b */ /* 0x000ee20000004200 */
        /* <DEDUP_REMOVED lines=9> */
[----:B------:R-:W-:Y:S01]  /*18770*/  LDSM.16.MT88.4 R24, [R214+0xd000] ;  /* 0x00d00000d618783b */ /* 0x000fe20000004200 */
[----:B------:R-:W-:Y:S06]  /*18780*/  MUFU.EX2 R159, R159 ;  /* 0x0000009f009f7308 */ /* 0x000fec0000000800 */
[C---:B------:R-:W-:Y:S02]  /*18790*/  HMMA.16816.F32.BF16 R76, R4.reuse, R20, R76 ;  /* 0x00000014044c723c */ /* 0x040fe4000004184c */
[----:B------:R-:W-:Y:S06]  /*187a0*/  MUFU.EX2 R160, R160 ;  /* 0x000000a000a07308 */ /* 0x000fec0000000800 */
[C---:B------:R-:W-:Y:S01]  /*187b0*/  HMMA.16816.F32.BF16 R80, R4.reuse, R22, R80 ;  /* 0x000000160450723c */ /* 0x040fe20000041850 */
[----:B------:R-:W2:Y:S01]  /*187c0*/  LDSM.16.MT88.4 R20, [R213+0xd000] ;  /* 0x00d00000d514783b */ /* 0x000ea20000004200 */
[----:B------:R-:W1:Y:S06]  /*187d0*/  MUFU.EX2 R163, R163 ;  /* 0x000000a300a37308 */ /* 0x000e6c0000000800 */
[C---:B------:R-:W-:Y:S02]  /*187e0*/  HMMA.16816.F32.BF16 R100, R4.reuse, R36, R100 ;  /* 0x000000240464723c */ /* 0x040fe40000041864 */
[----:B------:R-:W-:Y:S06]  /*187f0*/  MUFU.EX2 R162, R162 ;  /* 0x000000a200a27308 */ /* 0x000fec0000000800 */
[C---:B------:R-:W-:Y:S01]  /*18800*/  HMMA.16816.F32.BF16 R120, R4.reuse, R38, R120 ;  /* 0x000000260478723c */ /* 0x040fe20000041878 */
[----:B------:R-:W-:Y:S01]  /*18810*/  LDSM.16.MT88.4 R36, [R214+0x11000] ;  /* 0x01100000d624783b */ /* 0x000fe20000004200 */
[----:B------:R-:W1:Y:S06]  /*18820*/  MUFU.EX2 R165, R165 ;  /* 0x000000a500a57308 */ /* 0x000e6c0000000800 */
[C---:B------:R-:W-:Y:S02]  /*18830*/  HMMA.16816.F32.BF16 R104, R4.reuse, R32, R104 ;  /* 0x000000200468723c */ /* 0x040fe40000041868 */
[----:B------:R-:W2:Y:S06]  /*18840*/  MUFU.EX2 R166, R166 ;  /* 0x000000a600a67308 */ /* 0x000eac0000000800 */
[C---:B------:R-:W-:Y:S01]  /*18850*/  HMMA.16816.F32.BF16 R108, R4.reuse, R34, R108 ;  /* 0x00000022046c723c */ /* 0x040fe2000004186c */
[----:B------:R-:W-:Y:S01]  /*18860*/  LDSM.16.MT88.4 R32, [R213+0x11000] ;  /* 0x01100000d520783b */ /* 0x000fe20000004200 */
[----:B------:R-:W-:Y:S06]  /*18870*/  MUFU.EX2 R172, R172 ;  /* 0x000000ac00ac7308 */ /* 0x000fec0000000800 */
[C---:B-1----:R-:W-:Y:S02]  /*18880*/  HMMA.16816.F32.BF16 R116, R4.reuse, R16, R116 ;  /* 0x000000100474723c */ /* 0x042fe40000041874 */
[----:B------:R-:W-:Y:S06]  /*18890*/  MUFU.EX2 R171, R171 ;  /* 0x000000ab00ab7308 */ /* 0x000fec0000000800 */
[----:B------:R-:W-:Y:S01]  /*188a0*/  HMMA.16816.F32.BF16 R112, R4, R18, R112 ;  /* 0x000000120470723c */ /* 0x000fe20000041870 */
[----:B------:R-:W1:Y:S01]  /*188b0*/  LDSM.16.MT88.4 R16, [R216+0x11000] ;  /* 0x01100000d810783b */ /* 0x000e620000004200 */
[----:B------:R-:W-:Y:S05]  /*188c0*/  MUFU.EX2 R170, R170 ;  /* 0x000000aa00aa7308 */ /* 0x000fea0000000800 */
[----:B----4-:R-:W-:Y:S01]  /*188d0*/  F2FP.BF16.PACK_AB R4, R42, R45 ;  /* 0x0000002d2a04723e */ /* 0x010fe200000010ff */
[----:B------:R-:W-:Y:S01]  /*188e0*/  FADD.FTZ R45, R45, R46 ;  /* 0x0000002e2d2d7221 */ /* 0x000fe20000010000 */
[----:B------:R-:W-:Y:S01]  /*188f0*/  F2FP.BF16.PACK_AB R5, R40, R43 ;  /* 0x0000002b2805723e */ /* 0x000fe200000010ff */
[----:B------:R-:W-:Y:S01]  /*18900*/  MUFU.EX2 R169, R169 ;  /* 0x000000a900a97308 */ /* 0x000fe20000000800 */
[----:B-----5:R-:W-:Y:S01]  /*18910*/  F2FP.BF16.PACK_AB R6, R8, R41 ;  /* 0x000000290806723e */ /* 0x020fe200000010ff */
[----:B------:R-:W-:Y:S01]  /*18920*/  FADD.FTZ R43, R43, R44 ;  /* 0x0000002c2b2b7221 */ /* 0x000fe20000010000 */
[----:B------:R-:W-:Y:S01]  /*18930*/  F2FP.BF16.PACK_AB R7, R0, R9 ;  /* 0x000000090007723e */ /* 0x000fe200000010ff */
[----:B------:R-:W-:-:S02]  /*18940*/  FADD.FTZ R42, R42, R45 ;  /* 0x0000002d2a2a7221 */ /* 0x000fc40000010000 */
[----:B------:R-:W-:Y:S02]  /*18950*/  FADD.FTZ R40, R40, R43 ;  /* 0x0000002b28287221 */ /* 0x000fe40000010000 */
[----:B------:R-:W4:Y:S01]  /*18960*/  MUFU.EX2 R168, R168 ;  /* 0x000000a800a87308 */ /* 0x000f220000000800 */
[----:B------:R-:W-:Y:S01]  /*18970*/  FADD.FTZ R41, R41, R42 ;  /* 0x0000002a29297221 */ /* 0x000fe20000010000 */
[C---:B---3--:R-:W-:Y:S01]  /*18980*/  HMMA.16816.F32.BF16 R84, R4.reuse, R12, R84 ;  /* 0x0000000c0454723c */ /* 0x048fe20000041854 */
[----:B------:R-:W-:Y:S02]  /*18990*/  FADD.FTZ R9, R9, R40 ;  /* 0x0000002809097221 */ /* 0x000fe40000010000 */
[----:B------:R-:W-:Y:S02]  /*189a0*/  FADD.FTZ R41, R8, R41 ;  /* 0x0000002908297221 */ /* 0x000fe40000010000 */
[----:B------:R-:W-:Y:S01]  /*189b0*/  FADD.FTZ R0, R0, R9 ;  /* 0x0000000900007221 */ /* 0x000fe20000010000 */
[----:B------:R-:W-:Y:S02]  /*189c0*/  MUFU.EX2 R167, R167 ;  /* 0x000000a700a77308 */ /* 0x000fe40000000800 */
[C---:B------:R-:W-:Y:S01]  /*189d0*/  HMMA.16816.F32.BF16 R88, R4.reuse, R14, R88 ;  /* 0x0000000e0458723c */ /* 0x040fe20000041858 */
[----:B------:R-:W3:Y:S05]  /*189e0*/  LDSM.16.MT88.4 R12, [R212+0x11000] ;  /* 0x01100000d40c783b */ /* 0x000eea0000004200 */
[----:B------:R-:W5:Y:S02]  /*189f0*/  MUFU.EX2 R164, R164 ;  /* 0x000000a400a47308 */ /* 0x000f640000000800 */
[C---:B--2---:R-:W-:Y:S06]  /*18a00*/  HMMA.16816.F32.BF16 R76, R4.reuse, R20, R76 ;  /* 0x00000014044c723c */ /* 0x044fec000004184c */
[----:B------:R-:W2:Y:S02]  /*18a10*/  MUFU.EX2 R161, R161 ;  /* 0x000000a100a17308 */ /* 0x000ea40000000800 */
[C---:B------:R-:W-:Y:S01]  /*18a20*/  HMMA.16816.F32.BF16 R80, R4.reuse, R22, R80 ;  /* 0x000000160450723c */ /* 0x040fe20000041850 */
[----:B------:R-:W-:Y:S05]  /*18a30*/  LDSM.16.MT88.4 R20, [R212+0xd800] ;  /* 0x00d80000d414783b */ /* 0x000fea0000004200 */
[----:B------:R-:W-:Y:S02]  /*18a40*/  MUFU.EX2 R156, R156 ;  /* 0x0000009c009c7308 */ /* 0x000fe40000000800 */
[C---:B-1----:R-:W-:Y:S06]  /*18a50*/  HMMA.16816.F32.BF16 R92, R4.reuse, R16, R92 ;  /* 0x00000010045c723c */ /* 0x042fec000004185c */
[----:B------:R-:W-:Y:S02]  /*18a60*/  MUFU.EX2 R155, R155 ;  /* 0x0000009b009b7308 */ /* 0x000fe40000000800 */
[C---:B------:R-:W-:Y:S01]  /*18a70*/  HMMA.16816.F32.BF16 R96, R4.reuse, R18, R96 ;  /* 0x000000120460723c */ /* 0x040fe20000041860 */
[----:B------:R-:W1:Y:S05]  /*18a80*/  LDSM.16.MT88.4 R16, [R213+0xd800] ;  /* 0x00d80000d510783b */ /* 0x000e6a0000004200 */
[----:B------:R-:W-:Y:S02]  /*18a90*/  MUFU.EX2 R154, R154 ;  /* 0x0000009a009a7308 */ /* 0x000fe40000000800 */
[C---:B------:R-:W-:Y:S06]  /*18aa0*/  HMMA.16816.F32.BF16 R128, R4.reuse, R28, R128 ;  /* 0x0000001c0480723c */ /* 0x040fec0000041880 */
[----:B------:R-:W-:Y:S02]  /*18ab0*/  MUFU.EX2 R153, R153 ;  /* 0x0000009900997308 */ /* 0x000fe40000000800 */
[C---:B---3--:R-:W-:Y:S06]  /*18ac0*/  HMMA.16816.F32.BF16 R116, R4.reuse, R12, R116 ;  /* 0x0000000c0474723c */ /* 0x048fec0000041874 */
[----:B------:R-:W3:Y:S02]  /*18ad0*/  MUFU.EX2 R152, R152 ;  /* 0x0000009800987308 */ /* 0x000ee40000000800 */
[C---:B------:R-:W-:Y:S01]  /*18ae0*/  HMMA.16816.F32.BF16 R112, R4.reuse, R14, R112 ;  /* 0x0000000e0470723c */ /* 0x040fe20000041870 */
[----:B------:R-:W1:Y:S05]  /*18af0*/  LDSM.16.MT88.4 R12, [R216+0x11800] ;  /* 0x01180000d80c783b */ /* 0x000e6a0000004200 */
[----:B------:R-:W-:Y:S02]  /*18b00*/  MUFU.EX2 R151, R151 ;  /* 0x0000009700977308 */ /* 0x000fe40000000800 */
[C---:B------:R-:W-:Y:S01]  /*18b10*/  HMMA.16816.F32.BF16 R124, R4.reuse, R30, R124 ;  /* 0x0000001e047c723c */ /* 0x040fe2000004187c */
[----:B------:R-:W1:Y:S05]  /*18b20*/  LDSM.16.MT88.4 R28, [R216+0xd800] ;  /* 0x00d80000d81c783b */ /* 0x000e6a0000004200 */
[----:B------:R-:W1:Y:S02]  /*18b30*/  MUFU.EX2 R146, R146 ;  /* 0x0000009200927308 */ /* 0x000e640000000800 */
[C---:B------:R-:W-:Y:S06]  /*18b40*/  HMMA.16816.F32.BF16 R68, R4.reuse, R24, R68 ;  /* 0x000000180444723c */ /* 0x040fec0000041844 */
[----:B------:R-:W-:Y:S02]  /*18b50*/  MUFU.EX2 R243, R243 ;  /* 0x000000f300f37308 */ /* 0x000fe40000000800 */
[C---:B------:R-:W-:Y:S01]  /*18b60*/  HMMA.16816.F32.BF16 R72, R4.reuse, R26, R72 ;  /* 0x0000001a0448723c */ /* 0x040fe20000041848 */
[----:B------:R-:W1:Y:S07]  /*18b70*/  LDSM.16.MT88.4 R24, [R214+0xd800] ;  /* 0x00d80000d618783b */ /* 0x000e6e0000004200 */
[C---:B------:R-:W-:Y:S08]  /*18b80*/  HMMA.16816.F32.BF16 R100, R4.reuse, R36, R100 ;  /* 0x000000240464723c */ /* 0x040ff00000041864 */
[C---:B------:R-:W-:Y:S01]  /*18b90*/  HMMA.16816.F32.BF16 R120, R4.reuse, R38, R120 ;  /* 0x000000260478723c */ /* 0x040fe20000041878 */
[----:B------:R-:W-:Y:S07]  /*18ba0*/  LDSM.16.MT88.4 R36, [R213+0x12800] ;  /* 0x01280000d524783b */ /* 0x000fee0000004200 */
[C---:B------:R-:W-:Y:S08]  /*18bb0*/  HMMA.16816.F32.BF16 R104, R4.reuse, R32, R104 ;  /* 0x000000200468723c */ /* 0x040ff00000041868 */
[----:B------:R-:W-:Y:S01]  /*18bc0*/  HMMA.16816.F32.BF16 R108, R4, R34, R108 ;  /* 0x00000022046c723c */ /* 0x000fe2000004186c */
[----:B------:R-:W-:Y:S06]  /*18bd0*/  LDSM.16.MT88.4 R32, [R213+0x11800] ;  /* 0x01180000d520783b */ /* 0x000fec0000004200 */
        /* <DEDUP_REMOVED lines=10> */
[----:B-1----:R-:W-:Y:S01]  /*18c80*/  HMMA.16816.F32.BF16 R76, R4, R16, R76 ;  /* 0x00000010044c723c */ /* 0x002fe2000004184c */
[----:B------:R-:W-:Y:S02]  /*18c90*/  FADD.FTZ R147, R147, R144 ;  /* 0x0000009093937221 */ /* 0x000fe40000010000 */
[----:B------:R-:W-:-:S05]  /*18ca0*/  FADD.FTZ R150, R150, R141 ;  /* 0x0000008d96967221 */ /* 0x000fca0000010000 */
[C---:B------:R-:W-:Y:S01]  /*18cb0*/  HMMA.16816.F32.BF16 R80, R4.reuse, R18, R80 ;  /* 0x000000120450723c */ /* 0x040fe20000041850 */
[----:B------:R-:W1:Y:S07]  /*18cc0*/  LDSM.16.MT88.4 R16, [R214+0x11800] ;  /* 0x01180000d610783b */ /* 0x000e6e0000004200 */
[C---:B------:R-:W-:Y:S08]  /*18cd0*/  HMMA.16816.F32.BF16 R84, R4.reuse, R20, R84 ;  /* 0x000000140454723c */ /* 0x040ff00000041854 */
[C---:B------:R-:W-:Y:S01]  /*18ce0*/  HMMA.16816.F32.BF16 R88, R4.reuse, R22, R88 ;  /* 0x000000160458723c */ /* 0x040fe20000041858 */
[----:B------:R-:W1:Y:S07]  /*18cf0*/  LDSM.16.MT88.4 R20, [R212+0x11800] ;  /* 0x01180000d414783b */ /* 0x000e6e0000004200 */
[C---:B------:R-:W-:Y:S08]  /*18d00*/  HMMA.16816.F32.BF16 R92, R4.reuse, R12, R92 ;  /* 0x0000000c045c723c */ /* 0x040ff0000004185c */
[C---:B------:R-:W-:Y:S01]  /*18d10*/  HMMA.16816.F32.BF16 R96, R4.reuse, R14, R96 ;  /* 0x0000000e0460723c */ /* 0x040fe20000041860 */
[----:B------:R-:W2:Y:S07]  /*18d20*/  LDSM.16.MT88.4 R12, [R213+0xe000] ;  /* 0x00e00000d50c783b */ /* 0x000eae0000004200 */
[C---:B------:R-:W-:Y:S08]  /*18d30*/  HMMA.16816.F32.BF16 R128, R4.reuse, R28, R128 ;  /* 0x0000001c0480723c */ /* 0x040ff00000041880 */
[C---:B------:R-:W-:Y:S01]  /*18d40*/  HMMA.16816.F32.BF16 R124, R4.reuse, R30, R124 ;  /* 0x0000001e047c723c */ /* 0x040fe2000004187c */
[----:B------:R-:W-:Y:S07]  /*18d50*/  LDSM.16.MT88.4 R28, [R216+0xe000] ;  /* 0x00e00000d81c783b */ /* 0x000fee0000004200 */
[C---:B------:R-:W-:Y:S08]  /*18d60*/  HMMA.16816.F32.BF16 R68, R4.reuse, R24, R68 ;  /* 0x000000180444723c */ /* 0x040ff00000041844 */
[C---:B------:R-:W-:Y:S01]  /*18d70*/  HMMA.16816.F32.BF16 R72, R4.reuse, R26, R72 ;  /* 0x0000001a0448723c */ /* 0x040fe20000041848 */
[----:B------:R-:W2:Y:S07]  /*18d80*/  LDSM.16.MT88.4 R24, [R214+0xe000] ;  /* 0x00e00000d618783b */ /* 0x000eae0000004200 */
[C---:B-1----:R-:W-:Y:S08]  /*18d90*/  HMMA.16816.F32.BF16 R100, R4.reuse, R16, R100 ;  /* 0x000000100464723c */ /* 0x042ff00000041864 */
[C---:B------:R-:W-:Y:S01]  /*18da0*/  HMMA.16816.F32.BF16 R120, R4.reuse, R18, R120 ;  /* 0x000000120478723c */ /* 0x040fe20000041878 */
[----:B------:R-:W1:Y:S07]  /*18db0*/  LDSM.16.MT88.4 R16, [R212+0xe000] ;  /* 0x00e00000d410783b */ /* 0x000e6e0000004200 */
[C---:B------:R-:W-:Y:S08]  /*18dc0*/  HMMA.16816.F32.BF16 R104, R4.reuse, R32, R104 ;  /* 0x000000200468723c */ /* 0x040ff00000041868 */
[C---:B------:R-:W-:Y:S01]  /*18dd0*/  HMMA.16816.F32.BF16 R108, R4.reuse, R34, R108 ;  /* 0x00000022046c723c */ /* 0x040fe2000004186c */
[----:B------:R-:W-:Y:S07]  /*18de0*/  LDSM.16.MT88.4 R32, [R216+0xf000] ;  /* 0x00f00000d820783b */ /* 0x000fee0000004200 */
[C---:B------:R-:W-:Y:S08]  /*18df0*/  HMMA.16816.F32.BF16 R116, R4.reuse, R20, R116 ;  /* 0x000000140474723c */ /* 0x040ff00000041874 */
[----:B------:R-:W-:Y:S01]  /*18e00*/  HMMA.16816.F32.BF16 R112, R4, R22, R112 ;  /* 0x000000160470723c */ /* 0x000fe20000041870 */
[----:B------:R-:W1:Y:S06]  /*18e10*/  LDSM.16.MT88.4 R20, [R216+0x12000] ;  /* 0x01200000d814783b */ /* 0x000e6c0000004200 */
        /* <DEDUP_REMOVED lines=10> */
[----:B--2---:R-:W-:Y:S01]  /*18ec0*/  HMMA.16816.F32.BF16 R76, R4, R12, R76 ;  /* 0x0000000c044c723c */ /* 0x004fe2000004184c */
[----:B------:R-:W-:Y:S02]  /*18ed0*/  FADD.FTZ R162, R165, R162 ;  /* 0x000000a2a5a27221 */ /* 0x000fe40000010000 */
[----:B------:R-:W-:-:S05]  /*18ee0*/  FADD.FTZ R159, R166, R159 ;  /* 0x0000009fa69f7221 */ /* 0x000fca0000010000 */
[C---:B------:R-:W-:Y:S01]  /*18ef0*/  HMMA.16816.F32.BF16 R80, R4.reuse, R14, R80 ;  /* 0x0000000e0450723c */ /* 0x040fe20000041850 */
[----:B------:R-:W2:Y:S07]  /*18f00*/  LDSM.16.MT88.4 R12, [R213+0x12000] ;  /* 0x01200000d50c783b */ /* 0x000eae0000004200 */
[C---:B------:R-:W-:Y:S08]  /*18f10*/  HMMA.16816.F32.BF16 R68, R4.reuse, R24, R68 ;  /* 0x000000180444723c */ /* 0x040ff00000041844 */
        /* <DEDUP_REMOVED lines=8> */
[C---:B--2---:R-:W-:Y:S08]  /*18fa0*/  HMMA.16816.F32.BF16 R104, R4.reuse, R12, R104 ;  /* 0x0000000c0468723c */ /* 0x044ff00000041868 */
[C---:B------:R-:W-:Y:S01]  /*18fb0*/  HMMA.16816.F32.BF16 R108, R4.reuse, R14, R108 ;  /* 0x0000000e046c723c */ /* 0x040fe2000004186c */
[----:B------:R-:W2:Y:S07]  /*18fc0*/  LDSM.16.MT88.4 R12, [R212+0xe800] ;  /* 0x00e80000d40c783b */ /* 0x000eae0000004200 */
[C---:B------:R-:W-:Y:S08]  /*18fd0*/  HMMA.16816.F32.BF16 R128, R4.reuse, R28, R128 ;  /* 0x0000001c0480723c */ /* 0x040ff00000041880 */
[C---:B------:R-:W-:Y:S01]  /*18fe0*/  HMMA.16816.F32.BF16 R124, R4.reuse, R30, R124 ;  /* 0x0000001e047c723c */ /* 0x040fe2000004187c */
[----:B------:R-:W-:Y:S07]  /*18ff0*/  LDSM.16.MT88.4 R28, [R216+0xe800] ;  /* 0x00e80000d81c783b */ /* 0x000fee0000004200 */
[C---:B---3--:R-:W-:Y:S08]  /*19000*/  HMMA.16816.F32.BF16 R100, R4.reuse, R24, R100 ;  /* 0x000000180464723c */ /* 0x048ff00000041864 */
[C---:B------:R-:W-:Y:S01]  /*19010*/  HMMA.16816.F32.BF16 R120, R4.reuse, R26, R120 ;  /* 0x0000001a0478723c */ /* 0x040fe20000041878 */
[----:B------:R-:W3:Y:S07]  /*19020*/  LDSM.16.MT88.4 R24, [R213+0xe800] ;  /* 0x00e80000d518783b */ /* 0x000eee0000004200 */
[C---:B-1----:R-:W-:Y:S08]  /*19030*/  HMMA.16816.F32.BF16 R116, R4.reuse, R16, R116 ;  /* 0x000000100474723c */ /* 0x042ff00000041874 */
[----:B------:R-:W-:Y:S01]  /*19040*/  HMMA.16816.F32.BF16 R112, R4, R18, R112 ;  /* 0x000000120470723c */ /* 0x000fe20000041870 */
[----:B------:R-:W1:Y:S06]  /*19050*/  LDSM.16.MT88.4 R16, [R216+0x12800] ;  /* 0x01280000d810783b */ /* 0x000e6c0000004200 */
[----:B----4-:R-:W-:Y:S01]  /*19060*/  F2FP.BF16.PACK_AB R4, R168, R169 ;  /* 0x000000a9a804723e */ /* 0x010fe200000010ff */
[----:B------:R-:W-:Y:S01]  /*19070*/  FADD.FTZ R169, R169, R162 ;  /* 0x000000a2a9a97221 */ /* 0x000fe20000010000 */
[----:B------:R-:W-:Y:S01]  /*19080*/  F2FP.BF16.PACK_AB R5, R171, R172 ;  /* 0x000000acab05723e */ /* 0x000fe200000010ff */
[----:B------:R-:W-:Y:S01]  /*19090*/  FADD.FTZ R172, R172, R159 ;  /* 0x0000009facac7221 */ /* 0x000fe20000010000 */
[----:B-----5:R-:W-:Y:S01]  /*190a0*/  F2FP.BF16.PACK_AB R6, R164, R167 ;  /* 0x000000a7a406723e */ /* 0x020fe200000010ff */
[----:B------:R-:W-:Y:S01]  /*190b0*/  FADD.FTZ R168, R168, R169 ;  /* 0x000000a9a8a87221 */ /* 0x000fe20000010000 */
[----:B------:R-:W-:Y:S01]  /*190c0*/  F2FP.BF16.PACK_AB R7, R161, R170 ;  /* 0x000000aaa107723e */ /* 0x000fe200000010ff */
[----:B------:R-:W-:-:S02]  /*190d0*/  FADD.FTZ R171, R171, R172 ;  /* 0x000000acabab7221 */ /* 0x000fc40000010000 */
[----:B------:R-:W-:Y:S02]  /*190e0*/  FADD.FTZ R167, R167, R168 ;  /* 0x000000a8a7a77221 */ /* 0x000fe40000010000 */
[----:B------:R-:W-:Y:S02]  /*190f0*/  FADD.FTZ R170, R170, R171 ;  /* 0x000000abaaaa7221 */ /* 0x000fe40000010000 */
[----:B------:R-:W-:Y:S01]  /*19100*/  HMMA.16816.F32.BF16 R68, R4, R20, R68 ;  /* 0x000000140444723c */ /* 0x000fe20000041844 */
[----:B------:R-:W-:Y:S02]  /*19110*/  FADD.FTZ R164, R164, R167 ;  /* 0x000000a7a4a47221 */ /* 0x000fe40000010000 */
[----:B------:R-:W-:-:S05]  /*19120*/  FADD.FTZ R161, R161, R170 ;  /* 0x000000aaa1a17221 */ /* 0x000fca0000010000 */
[C---:B------:R-:W-:Y:S01]  /*19130*/  HMMA.16816.F32.BF16 R72, R4.reuse, R22, R72 ;  /* 0x000000160448723c */ /* 0x040fe20000041848 */
[----:B------:R-:W4:Y:S07]  /*19140*/  LDSM.16.MT88.4 R20, [R214+0x12800] ;  /* 0x01280000d614783b */ /* 0x000f2e0000004200 */
[C---:B--2---:R-:W-:Y:S08]  /*19150*/  HMMA.16816.F32.BF16 R84, R4.reuse, R12, R84 ;  /* 0x0000000c0454723c */ /* 0x044ff00000041854 */
[C---:B------:R-:W-:Y:S01]  /*19160*/  HMMA.16816.F32.BF16 R88, R4.reuse, R14, R88 ;  /* 0x0000000e0458723c */ /* 0x040fe20000041858 */
[----:B------:R-:W2:Y:S07]  /*19170*/  LDSM.16.MT88.4 R12, [R212+0x12800] ;  /* 0x01280000d40c783b */ /* 0x000eae0000004200 */
[C---:B---3--:R-:W-:Y:S08]  /*19180*/  HMMA.16816.F32.BF16 R76, R4.reuse, R24, R76 ;  /* 0x00000018044c723c */ /* 0x048ff0000004184c */
[C---:B------:R-:W-:Y:S01]  /*19190*/  HMMA.16816.F32.BF16 R80, R4.reuse, R26, R80 ;  /* 0x0000001a0450723c */ /* 0x040fe20000041850 */
[----:B------:R-:W-:Y:S07]  /*191a0*/  LDSM.16.MT88.4 R24, [R212+0xf000] ;  /* 0x00f00000d418783b */ /* 0x000fee0000004200 */
[C---:B-1----:R-:W-:Y:S08]  /*191b0*/  HMMA.16816.F32.BF16 R92, R4.reuse, R16, R92 ;  /* 0x00000010045c723c */ /* 0x042ff0000004185c */
[C---:B------:R-:W-:Y:S01]  /*191c0*/  HMMA.16816.F32.BF16 R96, R4.reuse, R18, R96 ;  /* 0x000000120460723c */ /* 0x040fe20000041860 */
[----:B------:R-:W1:Y:S07]  /*191d0*/  LDSM.16.MT88.4 R16, [R213+0xf000] ;  /* 0x00f00000d510783b */ /* 0x000e6e0000004200 */
[C---:B----4-:R-:W-:Y:S08]  /*191e0*/  HMMA.16816.F32.BF16 R100, R4.reuse, R20, R100 ;  /* 0x000000140464723c */ /* 0x050ff00000041864 */
[C---:B------:R-:W-:Y:S01]  /*191f0*/  HMMA.16816.F32.BF16 R120, R4.reuse, R22, R120 ;  /* 0x000000160478723c */ /* 0x040fe20000041878 */
[----:B------:R-:W3:Y:S07]  /*19200*/  LDSM.16.MT88.4 R20, [R216+0x13000] ;  /* 0x01300000d814783b */ /* 0x000eee0000004200 */
[C---:B--2---:R-:W-:Y:S08]  /*19210*/  HMMA.16816.F32.BF16 R116, R4.reuse, R12, R116 ;  /* 0x0000000c0474723c */ /* 0x044ff00000041874 */
[C---:B------:R-:W-:Y:S01]  /*19220*/  HMMA.16816.F32.BF16 R112, R4.reuse, R14, R112 ;  /* 0x0000000e0470723c */ /* 0x040fe20000041870 */
[----:B------:R-:W2:Y:S07]  /*19230*/  LDSM.16.MT88.4 R12, [R214+0x13000] ;  /* 0x01300000d60c783b */ /* 0x000eae0000004200 */
[C---:B------:R-:W-:Y:S01]  /*19240*/  HMMA.16816.F32.BF16 R104, R4.reuse, R36, R104 ;  /* 0x000000240468723c */ /* 0x040fe20000041868 */
[----:B------:R-:W4:Y:S07]  /*19250*/  MUFU.EX2 R37, R145 ;  /* 0x0000009100257308 */ /* 0x000f2e0000000800 */
[C---:B------:R-:W-:Y:S08]  /*19260*/  HMMA.16816.F32.BF16 R128, R4.reuse, R28, R128 ;  /* 0x0000001c0480723c */ /* 0x040ff00000041880 */
[C---:B------:R-:W-:Y:S01]  /*19270*/  HMMA.16816.F32.BF16 R124, R4.reuse, R30, R124 ;  /* 0x0000001e047c723c */ /* 0x040fe2000004187c */
[----:B------:R-:W5:Y:S07]  /*19280*/  LDSM.16.MT88.4 R28, [R214+0xf000] ;  /* 0x00f00000d61c783b */ /* 0x000f6e0000004200 */
[----:B------:R-:W-:Y:S07]  /*19290*/  HMMA.16816.F32.BF16 R108, R4, R38, R108 ;  /* 0x00000026046c723c */ /* 0x000fee000004186c */
[----:B------:R-:W-:Y:S01]  /*192a0*/  F2FP.BF16.PACK_AB R4, R152, R153 ;  /* 0x000000999804723e */ /* 0x000fe200000010ff */
[----:B------:R-:W-:Y:S01]  /*192b0*/  FADD.FTZ R153, R153, R164 ;  /* 0x000000a499997221 */ /* 0x000fe20000010000 */
[----:B------:R-:W-:Y:S01]  /*192c0*/  F2FP.BF16.PACK_AB R5, R155, R156 ;  /* 0x0000009c9b05723e */ /* 0x000fe200000010ff */
[----:B------:R-:W-:Y:S01]  /*192d0*/  FADD.FTZ R156, R156, R161 ;  /* 0x000000a19c9c7221 */ /* 0x000fe20000010000 */
[----:B------:R-:W-:Y:S01]  /*192e0*/  F2FP.BF16.PACK_AB R6, R146, R151 ;  /* 0x000000979206723e */ /* 0x000fe200000010ff */
[----:B------:R-:W-:Y:S01]  /*192f0*/  FADD.FTZ R152, R152, R153 ;  /* 0x0000009998987221 */ /* 0x000fe20000010000 */
[----:B----4-:R-:W-:Y:S01]  /*19300*/  F2FP.BF16.PACK_AB R7, R37, R154 ;  /* 0x0000009a2507723e */ /* 0x010fe200000010ff */
        /* <DEDUP_REMOVED lines=10> */
[----:B------:R-:W4:Y:S07]  /*193b0*/  LDSM.16.MT88.4 R24, [R212+0x13000] ;  /* 0x01300000d418783b */ /* 0x000f2e0000004200 */
[C---:B---3--:R-:W-:Y:S08]  /*193c0*/  HMMA.16816.F32.BF16 R92, R4.reuse, R20, R92 ;  /* 0x00000014045c723c */ /* 0x048ff0000004185c */
[C---:B------:R-:W-:Y:S01]  /*193d0*/  HMMA.16816.F32.BF16 R96, R4.reuse, R22, R96 ;  /* 0x000000160460723c */ /* 0x040fe20000041860 */
[----:B------:R-:W-:Y:S07]  /*193e0*/  LDSM.16.MT88.4 R20, [R214+0xf800] ;  /* 0x00f80000d614783b */ /* 0x000fee0000004200 */
[C---:B--2---:R-:W-:Y:S08]  /*193f0*/  HMMA.16816.F32.BF16 R100, R4.reuse, R12, R100 ;  /* 0x0000000c0464723c */ /* 0x044ff00000041864 */
[C---:B------:R-:W-:Y:S01]  /*19400*/  HMMA.16816.F32.BF16 R120, R4.reuse, R14, R120 ;  /* 0x0000000e0478723c */ /* 0x040fe20000041878 */
[----:B------:R-:W2:Y:S07]  /*19410*/  LDSM.16.MT88.4 R12, [R216+0xf800] ;  /* 0x00f80000d80c783b */ /* 0x000eae0000004200 */
[C---:B------:R-:W-:Y:S07]  /*19420*/  HMMA.16816.F32.BF16 R128, R4.reuse, R32, R128 ;  /* 0x000000200480723c */ /* 0x040fee0000041880 */
[-CC-:B------:R-:W-:Y:S01]  /*19430*/  FFMA.FTZ R32, R67, R65.reuse, -R136.reuse ;  /* 0x0000004143207223 */ /* 0x180fe20000010888 */
[----:B------:R-:W-:Y:S01]  /*19440*/  HMMA.16816.F32.BF16 R124, R4, R34, R124 ;  /* 0x00000022047c723c */ /* 0x000fe2000004187c */
[----:B------:R-:W-:-:S04]  /*19450*/  FFMA.FTZ R33, R134, R65, -R136 ;  /* 0x0000004186217223 */ /* 0x000fc80000010888 */
[----:B------:R-:W-:Y:S02]  /*19460*/  MUFU.EX2 R32, R32 ;  /* 0x0000002000207308 */ /* 0x000fe40000000800 */
[-C--:B------:R-:W-:Y:S01]  /*19470*/  FFMA.FTZ R34, R66, R65.reuse, -R136 ;  /* 0x0000004142227223 */ /* 0x080fe20000010888 */
[C---:B-----5:R-:W-:Y:S05]  /*19480*/  HMMA.16816.F32.BF16 R68, R4.reuse, R28, R68 ;  /* 0x0000001c0444723c */ /* 0x060fea0000041844 */
[----:B------:R-:W-:Y:S02]  /*19490*/  MUFU.EX2 R33, R33 ;  /* 0x0000002100217308 */ /* 0x000fe40000000800 */
[-CC-:B------:R-:W-:Y:S01]  /*194a0*/  FFMA.FTZ R28, R139, R65.reuse, -R64.reuse ;  /* 0x000000418b1c7223 */ /* 0x180fe20000010840 */
[----:B------:R-:W-:Y:S01]  /*194b0*/  HMMA.16816.F32.BF16 R72, R4, R30, R72 ;  /* 0x0000001e0448723c */ /* 0x000fe20000041848 */
[----:B------:R-:W-:-:S04]  /*194c0*/  FFMA.FTZ R29, R138, R65, -R64 ;  /* 0x000000418a1d7223 */ /* 0x000fc80000010840 */
[----:B------:R-:W-:Y:S02]  /*194d0*/  MUFU.EX2 R28, R28 ;  /* 0x0000001c001c7308 */ /* 0x000fe40000000800 */
[-C--:B------:R-:W-:Y:S01]  /*194e0*/  FFMA.FTZ R30, R137, R65.reuse, -R64 ;  /* 0x00000041891e7223 */ /* 0x080fe20000010840 */
[----:B-1----:R-:W-:Y:S01]  /*194f0*/  HMMA.16816.F32.BF16 R104, R4, R16, R104 ;  /* 0x000000100468723c */ /* 0x002fe20000041868 */
[----:B------:R-:W-:-:S04]  /*19500*/  FFMA.FTZ R31, R135, R65, -R136 ;  /* 0x00000041871f7223 */ /* 0x000fc80000010888 */
[----:B------:R-:W1:Y:S03]  /*19510*/  MUFU.EX2 R29, R29 ;  /* 0x0000001d001d7308 */ /* 0x000e660000000800 */
[C---:B------:R-:W-:Y:S01]  /*19520*/  HMMA.16816.F32.BF16 R108, R4.reuse, R18, R108 ;  /* 0x00000012046c723c */ /* 0x040fe2000004186c */
[----:B------:R-:W3:Y:S04]  /*19530*/  LDSM.16.MT88.4 R16, [R213+0xf800] ;  /* 0x00f80000d510783b */ /* 0x000ee80000004200 */
[----:B------:R-:W5:Y:S03]  /*19540*/  MUFU.EX2 R30, R30 ;  /* 0x0000001e001e7308 */ /* 0x000f660000000800 */
[C---:B----4-:R-:W-:Y:S05]  /*19550*/  HMMA.16816.F32.BF16 R116, R4.reuse, R24, R116 ;  /* 0x000000180474723c */ /* 0x050fea0000041874 */
[----:B------:R-:W4:Y:S03]  /*19560*/  MUFU.EX2 R31, R31 ;  /* 0x0000001f001f7308 */ /* 0x000f260000000800 */
[----:B------:R-:W-:Y:S05]  /*19570*/  HMMA.16816.F32.BF16 R112, R4, R26, R112 ;  /* 0x0000001a0470723c */ /* 0x000fea0000041870 */
[----:B------:R-:W2:Y:S02]  /*19580*/  MUFU.EX2 R34, R34 ;  /* 0x0000002200227308 */ /* 0x000ea40000000800 */
[----:B-1----:R-:W-:Y:S01]  /*19590*/  F2FP.BF16.PACK_AB R5, R29, R28 ;  /* 0x0000001c1d05723e */ /* 0x002fe200000010ff */
[----:B------:R-:W-:Y:S01]  /*195a0*/  FADD.FTZ R28, R28, R37 ;  /* 0x000000251c1c7221 */ /* 0x000fe20000010000 */
[----:B-----5:R-:W-:-:S03]  /*195b0*/  F2FP.BF16.PACK_AB R7, R243, R30 ;  /* 0x0000001ef307723e */ /* 0x020fc600000010ff */
[----:B------:R-:W-:Y:S01]  /*195c0*/  FADD.FTZ R29, R29, R28 ;  /* 0x0000001c1d1d7221 */ /* 0x000fe20000010000 */
[----:B----4-:R-:W-:Y:S01]  /*195d0*/  F2FP.BF16.PACK_AB R4, R32, R31 ;  /* 0x0000001f2004723e */ /* 0x010fe200000010ff */
[----:B------:R-:W-:Y:S02]  /*195e0*/  FADD.FTZ R31, R31, R146 ;  /* 0x000000921f1f7221 */ /* 0x000fe40000010000 */
[----:B------:R-:W-:Y:S02]  /*195f0*/  FADD.FTZ R30, R30, R29 ;  /* 0x0000001d1e1e7221 */ /* 0x000fe40000010000 */
[----:B------:R-:W-:Y:S02]  /*19600*/  FADD.FTZ R32, R32, R31 ;  /* 0x0000001f20207221 */ /* 0x000fe40000010000 */
[----:B------:R-:W-:Y:S01]  /*19610*/  FADD.FTZ R243, R243, R30 ;  /* 0x0000001ef3f37221 */ /* 0x000fe20000010000 */
[----:B--2---:R-:W-:Y:S01]  /*19620*/  F2FP.BF16.PACK_AB R6, R34, R33 ;  /* 0x000000212206723e */ /* 0x004fe200000010ff */
[----:B------:R-:W-:-:S04]  /*19630*/  FADD.FTZ R33, R33, R32 ;  /* 0x0000002021217221 */ /* 0x000fc80000010000 */
[----:B------:R-:W-:Y:S02]  /*19640*/  FADD.FTZ R241, R34, R33 ;  /* 0x0000002122f17221 */ /* 0x000fe40000010000 */
[C---:B------:R-:W-:Y:S08]  /*19650*/  HMMA.16816.F32.BF16 R128, R4.reuse, R12, R128 ;  /* 0x0000000c0480723c */ /* 0x040ff00000041880 */
[C---:B------:R-:W-:Y:S01]  /*19660*/  HMMA.16816.F32.BF16 R124, R4.reuse, R14, R124 ;  /* 0x0000000e047c723c */ /* 0x040fe2000004187c */
[----:B------:R-:W1:Y:S07]  /*19670*/  LDSM.16.MT88.4 R12, [R212+0xf800] ;  /* 0x00f80000d40c783b */ /* 0x000e6e0000004200 */
        /* <DEDUP_REMOVED lines=12> */
[C---:B---3--:R-:W-:Y:S08]  /*19740*/  HMMA.16816.F32.BF16 R100, R4.reuse, R16, R100 ;  /* 0x000000100464723c */ /* 0x048ff00000041864 */
[C---:B------:R-:W-:Y:S08]  /*19750*/  HMMA.16816.F32.BF16 R120, R4.reuse, R18, R120 ;  /* 0x000000120478723c */ /* 0x040ff00000041878 */
[C---:B-1----:R-:W-:Y:S08]  /*19760*/  HMMA.16816.F32.BF16 R104, R4.reuse, R12, R104 ;  /* 0x0000000c0468723c */ /* 0x042ff00000041868 */
[C---:B------:R-:W-:Y:S08]  /*19770*/  HMMA.16816.F32.BF16 R108, R4.reuse, R14, R108 ;  /* 0x0000000e046c723c */ /* 0x040ff0000004186c */
[C---:B--2---:R-:W-:Y:S08]  /*19780*/  HMMA.16816.F32.BF16 R116, R4.reuse, R20, R116 ;  /* 0x000000140474723c */ /* 0x044ff00000041874 */
[----:B------:R-:W-:Y:S01]  /*19790*/  HMMA.16816.F32.BF16 R112, R4, R22, R112 ;  /* 0x000000160470723c */ /* 0x000fe20000041870 */
[----:B------:R-:W-:Y:S07]  /*197a0*/  @!P3 BRA `(.L_x_1105) ;  /* 0x000054000000b947 */ /* 0x000fee0003800000 */
[----:B------:R-:W-:-:S04]  /*197b0*/  DEPBAR.LE SB0, 0x0 ;  /* 0x000080000000791a */ /* 0x000fc80000000000 */
[----:B------:R-:W-:Y:S01]  /*197c0*/  WARPSYNC 0xffffffff ;  /* 0xffffffff00007948 */ /* 0x000fe20003800000 */
[----:B------:R-:W-:Y:S01]  /*197d0*/  BSSY B0, `(.L_x_1106) ;  /* 0x0000043000007945 */ /* 0x000fe20003800000 */
[----:B------:R-:W-:Y:S01]  /*197e0*/  IADD3 R238, R54, -0x2, RZ ;  /* 0xfffffffe36ee7810 */ /* 0x000fe20007ffe0ff */
[----:B------:R-:W-:Y:S06]  /*197f0*/  BAR.SYNC.DEFER_BLOCKING 0x0 ;  /* 0x0000000000007b1d */ /* 0x000fec0000010000 */
[----:B------:R-:W-:Y:S05]  /*19800*/  @!P0 BRA `(.L_x_1107) ;  /* 0x000003c000008947 */ /* 0x000fea0003800000 */
[----:B------:R-:W2:Y:S01]  /*19810*/  LD.E R13, [R10.64+0x170] ;  /* 0x000170060a0d7980 */ /* 0x000ea2000c101900 */
[----:B------:R-:W-:-:S05]  /*19820*/  IMAD.SHL.U32 R0, R238, 0x80, RZ ;  /* 0x00000080ee007824 */ /* 0x000fca00078e00ff */
[C---:B------:R-:W-:Y:S02]  /*19830*/  IADD3 R12, R0.reuse, 0x80, RZ ;  /* 0x00000080000c7810 */ /* 0x040fe40007ffe0ff */
[----:B------:R-:W-:Y:S02]  /*19840*/  IABS R4, R0 ;  /* 0x0000000000047213 */ /* 0x000fe40000000000 */
[-C--:B--2---:R-:W-:Y:S02]  /*19850*/  IABS R7, R13.reuse ;  /* 0x0000000d00077213 */ /* 0x084fe40000000000 */
[-C--:B------:R-:W-:Y:S02]  /*19860*/  IABS R5, R13.reuse ;  /* 0x0000000d00057213 */ /* 0x080fe40000000000 */
[----:B------:R-:W1:Y:S01]  /*19870*/  I2F.RP R8, R7 ;  /* 0x0000000700087306 */ /* 0x000e620000209400 */
[----:B------:R-:W-:Y:S02]  /*19880*/  LOP3.LUT R0, R0, R13, RZ, 0x3c, !PT ;  /* 0x0000000d00007212 */ /* 0x000fe400078e3cff */
[----:B------:R-:W-:-:S02]  /*19890*/  IMAD.MOV R5, RZ, RZ, -R5 ;  /* 0x000000ffff057224 */ /* 0x000fc400078e0a05 */
[----:B------:R-:W-:-:S03]  /*198a0*/  ISETP.GE.AND P1, PT, R0, RZ, PT ;  /* 0x000000ff0000720c */ /* 0x000fc60003f26270 */
        /* <DEDUP_REMOVED lines=8> */
[----:B------:R-:W-:-:S02]  /*19930*/  IMAD.HI.U32 R9, R15, R9, R14 ;  /* 0x000000090f097227 */ /* 0x000fc400078e000e */
[----:B------:R-:W2:Y:S01]  /*19940*/  LD.E.64 R14, [R10.64+0x28] ;  /* 0x000028060a0e7980 */ /* 0x000ea2000c101b00 */
[----:B------:R-:W-:-:S03]  /*19950*/  ISETP.GE.AND P3, PT, R12, RZ, PT ;  /* 0x000000ff0c00720c */ /* 0x000fc60003f66270 */
[----:B------:R-:W-:-:S04]  /*19960*/  IMAD.HI.U32 R8, R9, R4, RZ ;  /* 0x0000000409087227 */ /* 0x000fc800078e00ff */
[----:B------:R-:W-:-:S04]  /*19970*/  IMAD.HI.U32 R9, R9, R6, RZ ;  /* 0x0000000609097227 */ /* 0x000fc800078e00ff */
[-C--:B------:R-:W-:Y:S02]  /*19980*/  IMAD R4, R8, R5.reuse, R4 ;  /* 0x0000000508047224 */ /* 0x080fe400078e0204 */
[----:B------:R-:W-:Y:S01]  /*19990*/  IMAD R6, R9, R5, R6 ;  /* 0x0000000509067224 */ /* 0x000fe200078e0206 */
[----:B------:R-:W-:Y:S02]  /*199a0*/  LOP3.LUT R5, RZ, R13, RZ, 0x33, !PT ;  /* 0x0000000dff057212 */ /* 0x000fe400078e33ff */
[C---:B------:R-:W-:Y:S02]  /*199b0*/  ISETP.GT.U32.AND P2, PT, R7.reuse, R4, PT ;  /* 0x000000040700720c */ /* 0x040fe40003f44070 */
[----:B------:R-:W-:-:S11]  /*199c0*/  ISETP.GT.U32.AND P4, PT, R7, R6, PT ;  /* 0x000000060700720c */ /* 0x000fd60003f84070 */
[-C--:B------:R-:W-:Y:S02]  /*199d0*/  @!P2 IADD3 R4, R4, -R7.reuse, RZ ;  /* 0x800000070404a210 */ /* 0x080fe40007ffe0ff */
[----:B------:R-:W-:Y:S01]  /*199e0*/  @!P4 IMAD.IADD R6, R6, 0x1, -R7 ;  /* 0x000000010606c824 */ /* 0x000fe200078e0a07 */
[----:B------:R-:W-:Y:S02]  /*199f0*/  @!P2 IADD3 R8, R8, 0x1, RZ ;  /* 0x000000010808a810 */ /* 0x000fe40007ffe0ff */
[-C--:B------:R-:W-:Y:S02]  /*19a00*/  ISETP.GE.U32.AND P5, PT, R4, R7.reuse, PT ;  /* 0x000000070400720c */ /* 0x080fe40003fa6070 */
[----:B------:R-:W-:Y:S02]  /*19a10*/  ISETP.GE.U32.AND P6, PT, R6, R7, PT ;  /* 0x000000070600720c */ /* 0x000fe40003fc6070 */
[----:B------:R-:W-:Y:S02]  /*19a20*/  @!P4 IADD3 R9, R9, 0x1, RZ ;  /* 0x000000010909c810 */ /* 0x000fe40007ffe0ff */
[----:B------:R-:W-:-:S07]  /*19a30*/  ISETP.NE.AND P2, PT, R13, RZ, PT ;  /* 0x000000ff0d00720c */ /* 0x000fce0003f45270 */
[----:B------:R-:W-:Y:S02]  /*19a40*/  @P5 IADD3 R8, R8, 0x1, RZ ;  /* 0x0000000108085810 */ /* 0x000fe40007ffe0ff */
[----:B------:R-:W-:-:S03]  /*19a50*/  @P6 IADD3 R9, R9, 0x1, RZ ;  /* 0x0000000109096810 */ /* 0x000fc60007ffe0ff */
[----:B------:R-:W-:Y:S01]  /*19a60*/  @!P1 IMAD.MOV R8, RZ, RZ, -R8 ;  /* 0x000000ffff089224 */ /* 0x000fe200078e0a08 */
[----:B------:R-:W-:-:S04]  /*19a70*/  @!P3 IADD3 R9, -R9, RZ, RZ ;  /* 0x000000ff0909b210 */ /* 0x000fc80007ffe1ff */
[C---:B------:R-:W-:Y:S02]  /*19a80*/  SEL R4, R5.reuse, R8, !P2 ;  /* 0x0000000805047207 */ /* 0x040fe40005000000 */
[----:B------:R-:W-:Y:S02]  /*19a90*/  SEL R5, R5, R9, !P2 ;  /* 0x0000000905057207 */ /* 0x000fe40005000000 */
[----:B------:R-:W3:Y:S01]  /*19aa0*/  LD.E.64 R8, [R10.64+0x40] ;  /* 0x000040060a087980 */ /* 0x000ee2000c101b00 */
[----:B------:R-:W-:-:S04]  /*19ab0*/  IMAD.WIDE R18, R4, 0x4, R236 ;  /* 0x0000000404127825 */ /* 0x000fc800078e02ec */
[C---:B------:R-:W-:Y:S01]  /*19ac0*/  IMAD.WIDE R16, R5.reuse, 0x4, R236 ;  /* 0x0000000405107825 */ /* 0x040fe200078e02ec */
        /* <DEDUP_REMOVED lines=11> */
[----:B------:R-:W-:-:S05]  /*19b80*/  SHF.R.S32.HI R0, RZ, 0x1f, R7 ;  /* 0x0000001fff007819 */ /* 0x000fca0000011407 */
[----:B------:R-:W-:Y:S02]  /*19b90*/  IMAD R0, R14, R0, R5 ;  /* 0x000000000e007224 */ /* 0x000fe400078e0205 */
[----:B------:R-:W-:-:S04]  /*19ba0*/  IMAD.WIDE.U32 R4, R7, R14, R12 ;  /* 0x0000000e07047225 */ /* 0x000fc800078e000c */
[----:B------:R-:W-:Y:S01]  /*19bb0*/  IMAD.IADD R0, R5, 0x1, R0 ;  /* 0x0000000105007824 */ /* 0x000fe200078e0200 */
[----:B------:R-:W-:Y:S05]  /*19bc0*/  BRA `(.L_x_1108) ;  /* 0x0000003000007947 */ /* 0x000fea0003800000 */
.L_x_1107:
[----:B------:R-:W2:Y:S02]  /*19bd0*/  LD.E R4, [R10.64+0x40] ;  /* 0x000040060a047980 */ /* 0x000ea4000c101900 */
[----:B--2---:R-:W-:-:S04]  /*19be0*/  LEA R4, -R4, RZ, 0x7 ;  /* 0x000000ff04047211 */ /* 0x004fc800078e39ff */
[----:B------:R-:W-:Y:S02]  /*19bf0*/  SHF.R.S32.HI R0, RZ, 0x1f, R4 ;  /* 0x0000001fff007819 */ /* 0x000fe40000011404 */
.L_x_1108:
[----:B------:R-:W-:Y:S05]  /*19c00*/  BSYNC B0 ;  /* 0x0000000000007941 */ /* 0x000fea0003800000 */
.L_x_1106:
[C---:B------:R-:W-:Y:S01]  /*19c10*/  LOP3.LUT P4, RZ, R239.reuse, 0x1, RZ, 0xc0, !PT ;  /* 0x00000001efff7812 */ /* 0x040fe2000788c0ff */
[----:B------:R-:W-:Y:S01]  /*19c20*/  ULDC.64 UR4, c[0x0][0x40] ;  /* 0x0000100000047ab9 */ /* 0x000fe20000000a00 */
[----:B------:R-:W-:Y:S01]  /*19c30*/  LOP3.LUT P1, RZ, R239, 0x2, RZ, 0xc0, !PT ;  /* 0x00000002efff7812 */ /* 0x000fe2000782c0ff */
[----:B------:R-:W-:Y:S01]  /*19c40*/  UIADD3 UR4, UP0, UR4, 0x160, URZ ;  /* 0x0000016004047890 */ /* 0x000fe2000ff1e03f */
[C---:B------:R-:W-:Y:S01]  /*19c50*/  LEA R134, P3, R4.reuse, R148, 0x1 ;  /* 0x0000009404867211 */ /* 0x040fe200078608ff */
[----:B------:R-:W-:Y:S01]  /*19c60*/  BSSY B1, `(.L_x_1109) ;  /* 0x00002bb000017945 */ /* 0x000fe20003800000 */
[C---:B------:R-:W-:Y:S01]  /*19c70*/  IADD3 R5, P2, R4.reuse, R223, RZ ;  /* 0x000000df04057210 */ /* 0x040fe20007f5e0ff */
[----:B------:R-:W-:Y:S01]  /*19c80*/  UIADD3.X UR5, URZ, UR5, URZ, UP0, !UPT ;  /* 0x000000053f057290 */ /* 0x000fe200087fe43f */
        /* <DEDUP_REMOVED lines=8> */
[CC--:B------:R-:W-:Y:S01]  /*19d10*/  @P1 LEA R14, P2, R5.reuse, R148.reuse, 0x1 ;  /* 0x00000094050e1211 */ /* 0x0c0fe200078408ff */
[----:B------:R-:W-:Y:S01]  /*19d20*/  @P1 IMAD.MOV.U32 R28, RZ, RZ, R134 ;  /* 0x000000ffff1c1224 */ /* 0x000fe200078e0086 */
[CCC-:B------:R-:W-:Y:S01]  /*19d30*/  @P4 LEA.HI.X R23, R5.reuse, R149.reuse, R4.reuse, 0x1, P5 ;  /* 0x0000009505174211 */ /* 0x1c0fe200028f0c04 */
[----:B------:R-:W-:Y:S01]  /*19d40*/  @P1 IMAD.MOV.U32 R29, RZ, RZ, R135 ;  /* 0x000000ffff1d1224 */ /* 0x000fe200078e0087 */
[----:B------:R-:W-:Y:S01]  /*19d50*/  @P1 LEA.HI.X R15, R5, R149, R4, 0x1, P2 ;  /* 0x00000095050f1211 */ /* 0x000fe200010f0c04 */
[----:B------:R-:W-:Y:S01]  /*19d60*/  IMAD.X R4, R4, 0x1, R224, P3 ;  /* 0x0000000104047824 */ /* 0x000fe200018e06e0 */
[CC--:B------:R-:W-:Y:S01]  /*19d70*/  @P4 LEA R20, P5, R7.reuse, R148.reuse, 0x1 ;  /* 0x0000009407144211 */ /* 0x0c0fe200078a08ff */
[----:B------:R-:W-:Y:S01]  /*19d80*/  @!P4 STS.128 [R235+0xc000], RZ ;  /* 0x00c000ffeb00c388 */ /* 0x000fe20000000c00 */
[----:B------:R-:W-:-:S02]  /*19d90*/  @P1 LEA R12, P2, R7, R148, 0x1 ;  /* 0x00000094070c1211 */ /* 0x000fc400078408ff */
[C---:B------:R-:W-:Y:S01]  /*19da0*/  IADD3 R5, P3, R7.reuse, R223, RZ ;  /* 0x000000df07057210 */ /* 0x040fe20007f7e0ff */
[----:B------:R-:W-:Y:S01]  /*19db0*/  @!PT LDS RZ, [RZ] ;  /* 0x00000000fffff984 */ /* 0x000fe20000000800 */
[----:B------:R-:W-:Y:S01]  /*19dc0*/  @!PT LDS RZ, [RZ] ;  /* 0x00000000fffff984 */ /* 0x000fe20000000800 */
[----:B------:R-:W-:Y:S01]  /*19dd0*/  @!PT LDS RZ, [RZ] ;  /* 0x00000000fffff984 */ /* 0x000fe20000000800 */
[----:B------:R2:W-:Y:S01]  /*19de0*/  @P1 LDGSTS.E.BYPASS.LTC128B.128 [R235+0x10000], [R28.64+0x80] ;  /* 0x100000801ceb1fae */ /* 0x0005e2000b901d46 */
[CCC-:B------:R-:W-:Y:S02]  /*19df0*/  @P4 LEA.HI.X R21, R7.reuse, R149.reuse, R4.reuse, 0x1, P5 ;  /* 0x0000009507154211 */ /* 0x1c0fe400028f0c04 */
[----:B------:R-:W-:Y:S01]  /*19e00*/  @P1 LEA.HI.X R13, R7, R149, R4, 0x1, P2 ;  /* 0x00000095070d1211 */ /* 0x000fe200010f0c04 */
[----:B------:R-:W-:Y:S01]  /*19e10*/  IMAD.X R4, R4, 0x1, R224, P3 ;  /* 0x0000000104047824 */ /* 0x000fe200018e06e0 */
[CC--:B------:R-:W-:Y:S01]  /*19e20*/  @P4 LEA R18, P5, R5.reuse, R148.reuse, 0x1 ;  /* 0x0000009405124211 */ /* 0x0c0fe200078a08ff */
[----:B------:R-:W-:Y:S01]  /*19e30*/  @!P1 STS.128 [R235+0x10000], RZ ;  /* 0x010000ffeb009388 */ /* 0x000fe20000000c00 */
[C---:B------:R-:W-:Y:S02]  /*19e40*/  @P1 LEA R10, P2, R5.reuse, R148, 0x1 ;  /* 0x00000094050a1211 */ /* 0x040fe400078408ff */
[C---:B------:R-:W-:Y:S01]  /*19e50*/  IADD3 R7, P3, R5.reuse, R223, RZ ;  /* 0x000000df05077210 */ /* 0x040fe20007f7e0ff */
[----:B------:R-:W-:Y:S01]  /*19e60*/  @!PT LDS RZ, [RZ] ;  /* 0x00000000fffff984 */ /* 0x000fe20000000800 */
[----:B------:R-:W-:Y:S01]  /*19e70*/  @!PT LDS RZ, [RZ] ;  /* 0x00000000fffff984 */ /* 0x000fe20000000800 */
[----:B------:R-:W-:Y:S01]  /*19e80*/  @!PT LDS RZ, [RZ] ;  /* 0x00000000fffff984 */ /* 0x000fe20000000800 */
[----:B------:R3:W-:Y:S01]  /*19e90*/  @P4 LDGSTS.E.BYPASS.LTC128B.128 [R235+0xc800], [R22.64] ;  /* 0x0c80000016eb4fae */ /* 0x0007e2000b901d46 */
[----:B------:R-:W-:-:S02]  /*19ea0*/  @P4 LEA.HI.X R19, R5, R149, R4, 0x1, P5 ;  /* 0x0000009505134211 */ /* 0x000fc400028f0c04 */
[----:B------:R-:W-:Y:S01]  /*19eb0*/  @P1 LEA.HI.X R11, R5, R149, R4, 0x1, P2 ;  /* 0x00000095050b1211 */ /* 0x000fe200010f0c04 */
[----:B------:R-:W-:Y:S01]  /*19ec0*/  IMAD.X R4, R4, 0x1, R224, P3 ;  /* 0x0000000104047824 */ /* 0x000fe200018e06e0 */
[CC--:B------:R-:W-:Y:S01]  /*19ed0*/  @P4 LEA R16, P5, R7.reuse, R148.reuse, 0x1 ;  /* 0x0000009407104211 */ /* 0x0c0fe200078a08ff */
[----:B------:R-:W-:Y:S01]  /*19ee0*/  @!P4 STS.128 [R235+0xc800], RZ ;  /* 0x00c800ffeb00c388 */ /* 0x000fe20000000c00 */
[CC--:B------:R-:W-:Y:S02]  /*19ef0*/  @P1 LEA R8, P2, R7.reuse, R148.reuse, 0x1 ;  /* 0x0000009407081211 */ /* 0x0c0fe400078408ff */
        /* <DEDUP_REMOVED lines=8> */
[----:B------:R-:W-:Y:S01]  /*19f80*/  @!P1 STS.128 [R235+0x10800], RZ ;  /* 0x010800ffeb009388 */ /* 0x000fe20000000c00 */
[----:B------:R-:W-:-:S02]  /*19f90*/  @P4 LEA R26, P5, R5, R148, 0x1 ;  /* 0x00000094051a4211 */ /* 0x000fc400078a08ff */
[CC--:B------:R-:W-:Y:S01]  /*19fa0*/  @P1 LEA R24, P2, R5.reuse, R148.reuse, 0x1 ;  /* 0x0000009405181211 */ /* 0x0c0fe200078408ff */
[----:B------:R-:W-:Y:S01]  /*19fb0*/  @!PT LDS RZ, [RZ] ;  /* 0x00000000fffff984 */ /* 0x000fe20000000800 */
[----:B------:R-:W-:Y:S01]  /*19fc0*/  @!PT LDS RZ, [RZ] ;  /* 0x00000000fffff984 */ /* 0x000fe20000000800 */
[----:B------:R-:W-:Y:S01]  /*19fd0*/  @!PT LDS RZ, [RZ] ;  /* 0x00000000fffff984 */ /* 0x000fe20000000800 */
[----:B------:R3:W-:Y:S01]  /*19fe0*/  @P4 LDGSTS.E.BYPASS.LTC128B.128 [R235+0xd000], [R20.64] ;  /* 0x0d00000014eb4fae */ /* 0x0007e2000b901d46 */
[C---:B------:R-:W-:Y:S02]  /*19ff0*/  IADD3 R7, P3, R5.reuse, R223, RZ ;  /* 0x000000df05077210 */ /* 0x040fe40007f7e0ff */
[CCC-:B------:R-:W-:Y:S01]  /*1a000*/  @P4 LEA.HI.X R27, R5.reuse, R149.reuse, R4.reuse, 0x1, P5 ;  /* 0x00000095051b4211 */ /* 0x1c0fe200028f0c04 */
[----:B------:R-:W-:Y:S01]  /*1a010*/  @!P4 STS.128 [R235+0xd000], RZ ;  /* 0x00d000ffeb00c388 */ /* 0x000fe20000000c00 */
[----:B------:R-:W-:Y:S01]  /*1a020*/  @P1 LEA.HI.X R25, R5, R149, R4, 0x1, P2 ;  /* 0x0000009505191211 */ /* 0x000fe200010f0c04 */
[----:B------:R-:W-:Y:S01]  /*1a030*/  IMAD.X R4, R4, 0x1, R224, P3 ;  /* 0x0000000104047824 */ /* 0x000fe200018e06e0 */
[C---:B------:R-:W-:Y:S01]  /*1a040*/  IADD3 R5, P2, R7.reuse, R223, RZ ;  /* 0x000000df07057210 */ /* 0x040fe20007f5e0ff */
[----:B------:R-:W-:Y:S01]  /*1a050*/  @!PT LDS RZ, [RZ] ;  /* 0x00000000fffff984 */ /* 0x000fe20000000800 */
[----:B------:R-:W-:Y:S01]  /*1a060*/  @!PT LDS RZ, [RZ] ;  /* 0x00000000fffff984 */ /* 0x000fe20000000800 */
[----:B------:R-:W-:Y:S01]  /*1a070*/  @!PT LDS RZ, [RZ] ;  /* 0x00000000fffff984 */ /* 0x000fe20000000800 */
[----:B------:R4:W-:Y:S01]  /*1a080*/  @P1 LDGSTS.E.BYPASS.LTC128B.128 [R235+0x11000], [R12.64+0x80] ;  /* 0x110000800ceb1fae */ /* 0x0009e2000b901d46 */
[----:B------:R-:W-:-:S02]  /*1a090*/  @P4 LEA R30, P5, R7, R148, 0x1 ;  /* 0x00000094071e4211 */ /* 0x000fc400078a08ff */
[CC--:B------:R-:W-:Y:S01]  /*1a0a0*/  @P1 LEA R6, P3, R7.reuse, R148.reuse, 0x1 ;  /* 0x0000009407061211 */ /* 0x0c0fe200078608ff */
[----:B------:R-:W-:Y:S01]  /*1a0b0*/  @!P1 STS.128 [R235+0x11000], RZ ;  /* 0x011000ffeb009388 */ /* 0x000fe20000000c00 */
[-C--:B------:R-:W-:Y:S01]  /*1a0c0*/  @P4 LEA.HI.X R31, R7, R149.reuse, R4, 0x1, P5 ;  /* 0x00000095071f4211 */ /* 0x080fe200028f0c04 */
[----:B------:R-:W-:Y:S01]  /*1a0d0*/  IMAD.X R0, R4, 0x1, R224, P2 ;  /* 0x0000000104007824 */ /* 0x000fe200010e06e0 */
[CC--:B--2---:R-:W-:Y:S01]  /*1a0e0*/  @P4 LEA R28, P5, R5.reuse, R148.reuse, 0x1 ;  /* 0x00000094051c4211 */ /* 0x0c4fe200078a08ff */
[----:B------:R-:W-:Y:S01]  /*1a0f0*/  @!PT LDS RZ, [RZ] ;  /* 0x00000000fffff984 */ /* 0x000fe20000000800 */
[----:B------:R-:W-:Y:S01]  /*1a100*/  @!PT LDS RZ, [RZ] ;  /* 0x00000000fffff984 */ /* 0x000fe20000000800 */
[----:B------:R-:W-:Y:S01]  /*1a110*/  @!PT LDS RZ, [RZ] ;  /* 0x00000000fffff984 */ /* 0x000fe20000000800 */
[----:B------:R2:W-:Y:S01]  /*1a120*/  @P4 LDGSTS.E.BYPASS.LTC128B.128 [R235+0xd800], [R18.64] ;  /* 0x0d80000012eb4fae */ /* 0x0005e2000b901d46 */
[----:B------:R-:W-:Y:S02]  /*1a130*/  @P1 LEA R36, P2, R5, R148, 0x1 ;  /* 0x0000009405241211 */ /* 0x000fe400078408ff */
[-C--:B------:R-:W-:Y:S01]  /*1a140*/  @P1 LEA.HI.X R7, R7, R149.reuse, R4, 0x1, P3 ;  /* 0x0000009507071211 */ /* 0x080fe200018f0c04 */
[----:B------:R-:W-:Y:S01]  /*1a150*/  @!P4 STS.128 [R235+0xd800], RZ ;  /* 0x00d800ffeb00c388 */ /* 0x000fe20000000c00 */
[----:B------:R-:W-:-:S02]  /*1a160*/  @P4 LEA.HI.X R29, R5, R149, R0, 0x1, P5 ;  /* 0x00000095051d4211 */ /* 0x000fc400028f0c00 */
[----:B------:R-:W-:Y:S01]  /*1a170*/  @P1 LEA.HI.X R37, R5, R149, R0, 0x1, P2 ;  /* 0x0000009505251211 */ /* 0x000fe200010f0c00 */
[----:B------:R-:W-:Y:S01]  /*1a180*/  @!PT LDS RZ, [RZ] ;  /* 0x00000000fffff984 */ /* 0x000fe20000000800 */
[----:B------:R-:W-:Y:S01]  /*1a190*/  @!PT LDS RZ, [RZ] ;  /* 0x00000000fffff984 */ /* 0x000fe20000000800 */
[----:B------:R-:W-:Y:S01]  /*1a1a0*/  @!PT LDS RZ, [RZ] ;  /* 0x00000000fffff984 */ /* 0x000fe20000000800 */
[----:B------:R5:W-:Y:S01]  /*1a1b0*/  @P1 LDGSTS.E.BYPASS.LTC128B.128 [R235+0x11800], [R10.64+0x80] ;  /* 0x118000800aeb1fae */ /* 0x000be2000b901d46 */
[----:B------:R-:W-:-:S03]  /*1a1c0*/  ISETP.GE.AND P2, PT, R54, 0x3, PT ;  /* 0x000000033600780c */ /* 0x000fc60003f46270 */
[----:B------:R-:W-:Y:S04]  /*1a1d0*/  @!P1 STS.128 [R235+0x11800], RZ ;  /* 0x011800ffeb009388 */ /* 0x000fe80000000c00 */
[----:B------:R-:W-:Y:S01]  /*1a1e0*/  @!PT LDS RZ, [RZ] ;  /* 0x00000000fffff984 */ /* 0x000fe20000000800 */
[----:B------:R-:W-:Y:S01]  /*1a1f0*/  @!PT LDS RZ, [RZ] ;  /* 0x00000000fffff984 */ /* 0x000fe20000000800 */
[----:B------:R-:W-:Y:S01]  /*1a200*/  @!PT LDS RZ, [RZ] ;  /* 0x00000000fffff984 */ /* 0x000fe20000000800 */
[----:B------:R2:W-:Y:S04]  /*1a210*/  @P4 LDGSTS.E.BYPASS.LTC128B.128 [R235+0xe000], [R16.64] ;  /* 0x0e00000010eb4fae */ /* 0x0005e8000b901d46 */
[----:B------:R-:W-:Y:S04]  /*1a220*/  @!P4 STS.128 [R235+0xe000], RZ ;  /* 0x00e000ffeb00c388 */ /* 0x000fe80000000c00 */
[----:B------:R-:W-:Y:S01]  /*1a230*/  @!PT LDS RZ, [RZ] ;  /* 0x00000000fffff984 */ /* 0x000fe20000000800 */
[----:B------:R-:W-:Y:S01]  /*1a240*/  @!PT LDS RZ, [RZ] ;  /* 0x00000000fffff984 */ /* 0x000fe20000000800 */
[----:B------:R-:W-:Y:S01]  /*1a250*/  @!PT LDS RZ, [RZ] ;  /* 0x00000000fffff984 */ /* 0x000fe20000000800 */
[----:B------:R5:W-:Y:S04]  /*1a260*/  @P1 LDGSTS.E.BYPASS.LTC128B.128 [R235+0x12000], [R8.64+0x80] ;  /* 0x1200008008eb1fae */ /* 0x000be8000b901d46 */
        /* <DEDUP_REMOVED lines=31> */
[----:B------:R-:W-:Y:S04]  /*1a460*/  LDSM.16.M88.4 R172, [R222] ;  /* 0x00000000deac783b */ /* 0x000fe80000000200 */
[----:B------:R-:W3:Y:S04]  /*1a470*/  LDSM.16.M88.4 R60, [R221+0x4000] ;  /* 0x00400000dd3c783b */ /* 0x000ee80000000200 */
[----:B------:R-:W4:Y:S04]  /*1a480*/  LDSM.16.M88.4 R48, [R221+0x4800] ;  /* 0x00480000dd30783b */ /* 0x000f280000000200 */
[----:B------:R-:W4:Y:S04]  /*1a490*/  LDSM.16.M88.4 R40, [R221+0x5000] ;  /* 0x00500000dd28783b */ /* 0x000f280000000200 */
[----:B------:R-:W-:Y:S04]  /*1a4a0*/  LDSM.16.M88.4 R136, [R220] ;  /* 0x00000000dc88783b */ /* 0x000fe80000000200 */
[----:B------:R-:W4:Y:S04]  /*1a4b0*/  LDSM.16.M88.4 R140, [R219] ;  /* 0x00000000db8c783b */ /* 0x000f280000000200 */
[----:B------:R-:W4:Y:S04]  /*1a4c0*/  LDSM.16.M88.4 R32, [R221+0x5800] ;  /* 0x00580000dd20783b */ /* 0x000f280000000200 */
[----:B-1----:R-:W1:Y:S04]  /*1a4d0*/  LDSM.16.M88.4 R24, [R221+0x6000] ;  /* 0x00600000dd18783b */ /* 0x002e680000000200 */
[----:B--2---:R-:W2:Y:S04]  /*1a4e0*/  LDSM.16.M88.4 R16, [R221+0x6800] ;  /* 0x00680000dd10783b */ /* 0x004ea80000000200 */
[----:B-----5:R-:W5:Y:S04]  /*1a4f0*/  LDSM.16.M88.4 R8, [R221+0x7000] ;  /* 0x00700000dd08783b */ /* 0x020f680000000200 */
[----:B------:R-:W1:Y:S01]  /*1a500*/  LDSM.16.M88.4 R144, [R221+0x7800] ;  /* 0x00780000dd90783b */ /* 0x000e620000000200 */
[C---:B---3--:R-:W-:Y:S03]  /*1a510*/  HMMA.16816.F32.BF16 R64, R172.reuse, R60, RZ ;  /* 0x0000003cac40723c */ /* 0x048fe600000418ff */
[----:B------:R-:W3:Y:S04]  /*1a520*/  LDSM.16.M88.4 R156, [R211] ;  /* 0x00000000d39c783b */ /* 0x000ee80000000200 */
[----:B------:R-:W1:Y:S01]  /*1a530*/  LDSM.16.M88.4 R152, [R210] ;  /* 0x00000000d298783b */ /* 0x000e620000000200 */
[C---:B------:R-:W-:Y:S03]  /*1a540*/  HMMA.16816.F32.BF16 R60, R172.reuse, R62, RZ ;  /* 0x0000003eac3c723c */ /* 0x040fe600000418ff */
[----:B------:R-:W1:Y:S04]  /*1a550*/  LDSM.16.M88.4 R148, [R209] ;  /* 0x00000000d194783b */ /* 0x000e680000000200 */
[----:B------:R-:W-:Y:S01]  /*1a560*/  LDSM.16.M88.4 R160, [R218] ;  /* 0x00000000daa0783b */ /* 0x000fe20000000200 */
[C---:B----4-:R-:W-:Y:S03]  /*1a570*/  HMMA.16816.F32.BF16 R56, R172.reuse, R48, RZ ;  /* 0x00000030ac38723c */ /* 0x050fe600000418ff */
[----:B------:R-:W-:Y:S04]  /*1a580*/  LDSM.16.M88.4 R176, [R215+0x5800] ;  /* 0x00580000d7b0783b */ /* 0x000fe80000000200 */
[----:B------:R-:W-:Y:S01]  /*1a590*/  LDSM.16.M88.4 R164, [R215+0x7800] ;  /* 0x00780000d7a4783b */ /* 0x000fe20000000200 */
[C---:B------:R-:W-:Y:S03]  /*1a5a0*/  HMMA.16816.F32.BF16 R44, R172.reuse, R40, RZ ;  /* 0x00000028ac2c723c */ /* 0x040fe600000418ff */
[----:B------:R-:W-:Y:S04]  /*1a5b0*/  LDSM.16.M88.4 R168, [R215+0x7000] ;  /* 0x00700000d7a8783b */ /* 0x000fe80000000200 */
[----:B------:R-:W-:Y:S01]  /*1a5c0*/  LDSM.16.M88.4 R180, [R221+0xb800] ;  /* 0x00b80000ddb4783b */ /* 0x000fe20000000200 */
[C---:B------:R-:W-:Y:S03]  /*1a5d0*/  HMMA.16816.F32.BF16 R48, R172.reuse, R50, RZ ;  /* 0x00000032ac30723c */ /* 0x040fe600000418ff */
[----:B------:R-:W4:Y:S04]  /*1a5e0*/  S2R R0, SR_TID.X ;  /* 0x0000000000007919 */ /* 0x000f280000002100 */
[----:B------:R-:W0:Y:S01]  /*1a5f0*/  LDGDEPBAR ;  /* 0x00000000000079af */ /* 0x000e220000000000 */
[----:B------:R-:W-:Y:S08]  /*1a600*/  HMMA.16816.F32.BF16 R40, R172, R42, RZ ;  /* 0x0000002aac28723c */ /* 0x000ff000000418ff */
[C---:B------:R-:W-:Y:S08]  /*1a610*/  HMMA.16816.F32.BF16 R64, R136.reuse, R140, R64 ;  /* 0x0000008c8840723c */ /* 0x040ff00000041840 */
[----:B------:R-:W-:Y:S01]  /*1a620*/  HMMA.16816.F32.BF16 R60, R136, R142, R60 ;  /* 0x0000008e883c723c */ /* 0x000fe2000004183c */
[----:B------:R-:W3:Y:S01]  /*1a630*/  LDSM.16.M88.4 R140, [R207] ;  /* 0x00000000cf8c783b */ /* 0x000ee20000000200 */
[----:B----4-:R-:W-:-:S05]  /*1a640*/  IMAD.SHL.U32 R0, R0, 0x2, RZ ;  /* 0x0000000200007824 */ /* 0x010fca00078e00ff */
[----:B------:R-:W-:Y:S01]  /*1a650*/  LOP3.LUT R193, R0, 0x6, RZ, 0xc0, !PT ;  /* 0x0000000600c17812 */ /* 0x000fe200078ec0ff */
[----:B------:R-:W-:Y:S04]  /*1a660*/  HMMA.16816.F32.BF16 R36, R172, R32, RZ ;  /* 0x00000020ac24723c */ /* 0x000fe800000418ff */
[----:B------:R-:W-:-:S04]  /*1a670*/  IMAD R193, R238, 0x80, R193 ;  /* 0x00000080eec17824 */ /* 0x000fc800078e02c1 */
[C---:B-1----:R-:W-:Y:S01]  /*1a680*/  HMMA.16816.F32.BF16 R28, R172.reuse, R24, RZ ;  /* 0x00000018ac1c723c */ /* 0x042fe200000418ff */
[C---:B------:R-:W-:Y:S02]  /*1a690*/  IADD3 R55, R193.reuse, 0x8, RZ ;  /* 0x00000008c1377810 */ /* 0x040fe40007ffe0ff */
[----:B------:R-:W-:Y:S02]  /*1a6a0*/  IADD3 R53, R193, 0x9, RZ ;  /* 0x00000009c1357810 */ /* 0x000fe40007ffe0ff */
[C---:B------:R-:W-:Y:S02]  /*1a6b0*/  ISETP.GE.AND P5, PT, R55.reuse, R2, PT ;  /* 0x000000023700720c */ /* 0x040fe40003fa6270 */
[----:B------:R-:W-:Y:S01]  /*1a6c0*/  ISETP.GE.AND P4, PT, R55, R52, PT ;  /* 0x000000343700720c */ /* 0x000fe20003f86270 */
[----:B--2---:R-:W-:Y:S01]  /*1a6d0*/  HMMA.16816.F32.BF16 R20, R172, R16, RZ ;  /* 0x00000010ac14723c */ /* 0x004fe200000418ff */
[C---:B------:R-:W-:Y:S02]  /*1a6e0*/  ISETP.GE.AND P6, PT, R53.reuse, R2, PT ;  /* 0x000000023500720c */ /* 0x040fe40003fc6270 */
[----:B------:R-:W-:-:S02]  /*1a6f0*/  ISETP.GE.AND P3, PT, R53, R52, PT ;  /* 0x000000343500720c */ /* 0x000fc40003f66270 */
[C---:B------:R-:W-:Y:S02]  /*1a700*/  IADD3 R55, R193.reuse, 0x10, RZ ;  /* 0x00000010c1377810 */ /* 0x040fe40007ffe0ff */
[C---:B------:R-:W-:Y:S01]  /*1a710*/  IADD3 R53, R193.reuse, 0x11, RZ ;  /* 0x00000011c1357810 */ /* 0x040fe20007ffe0ff */
[----:B-----5:R-:W-:Y:S01]  /*1a720*/  HMMA.16816.F32.BF16 R12, R172, R8, RZ ;  /* 0x00000008ac0c723c */ /* 0x020fe200000418ff */
[----:B------:R-:W-:-:S07]  /*1a730*/  IADD3 R133, R193, 0x19, RZ ;  /* 0x00000019c1857810 */ /* 0x000fce0007ffe0ff */
[C---:B------:R-:W-:Y:S08]  /*1a740*/  HMMA.16816.F32.BF16 R32, R172.reuse, R34, RZ ;  /* 0x00000022ac20723c */ /* 0x040ff000000418ff */
[C---:B------:R-:W-:Y:S08]  /*1a750*/  HMMA.16816.F32.BF16 R24, R172.reuse, R26, RZ ;  /* 0x0000001aac18723c */ /* 0x040ff000000418ff */
[C---:B------:R-:W-:Y:S08]  /*1a760*/  HMMA.16816.F32.BF16 R16, R172.reuse, R18, RZ ;  /* 0x00000012ac10723c */ /* 0x040ff000000418ff */
[C---:B------:R-:W-:Y:S08]  /*1a770*/  HMMA.16816.F32.BF16 R8, R172.reuse, R10, RZ ;  /* 0x0000000aac08723c */ /* 0x040ff000000418ff */
[C---:B------:R-:W-:Y:S08]  /*1a780*/  HMMA.16816.F32.BF16 R4, R172.reuse, R144, RZ ;  /* 0x00000090ac04723c */ /* 0x040ff000000418ff */
[----:B------:R-:W-:Y:S01]  /*1a790*/  HMMA.16816.F32.BF16 R172, R172, R146, RZ ;  /* 0x00000092acac723c */ /* 0x000fe200000418ff */
[----:B------:R-:W1:Y:S07]  /*1a7a0*/  LDSM.16.M88.4 R144, [R208] ;  /* 0x00000000d090783b */ /* 0x000e6e0000000200 */
[C---:B---3--:R-:W-:Y:S08]  /*1a7b0*/  HMMA.16816.F32.BF16 R56, R136.reuse, R156, R56 ;  /* 0x0000009c8838723c */ /* 0x048ff00000041838 */
[C---:B------:R-:W-:Y:S01]  /*1a7c0*/  HMMA.16816.F32.BF16 R48, R136.reuse, R158, R48 ;  /* 0x0000009e8830723c */ /* 0x040fe20000041830 */
[----:B------:R-:W2:Y:S07]  /*1a7d0*/  LDSM.16.M88.4 R156, [R206] ;  /* 0x00000000ce9c783b */ /* 0x000eae0000000200 */
[C---:B------:R-:W-:Y:S08]  /*1a7e0*/  HMMA.16816.F32.BF16 R44, R136.reuse, R152, R44 ;  /* 0x00000098882c723c */ /* 0x040ff0000004182c */
[C---:B------:R-:W-:Y:S01]  /*1a7f0*/  HMMA.16816.F32.BF16 R40, R136.reuse, R154, R40 ;  /* 0x0000009a8828723c */ /* 0x040fe20000041828 */
[----:B------:R-:W3:Y:S07]  /*1a800*/  LDSM.16.M88.4 R152, [R205] ;  /* 0x00000000cd98783b */ /* 0x000eee0000000200 */
[C---:B------:R-:W-:Y:S08]  /*1a810*/  HMMA.16816.F32.BF16 R36, R136.reuse, R148, R36 ;  /* 0x000000948824723c */ /* 0x040ff00000041824 */
[C---:B------:R-:W-:Y:S01]  /*1a820*/  HMMA.16816.F32.BF16 R32, R136.reuse, R150, R32 ;  /* 0x000000968820723c */ /* 0x040fe20000041820 */
[----:B------:R-:W4:Y:S07]  /*1a830*/  LDSM.16.M88.4 R148, [R215+0x4000] ;  /* 0x00400000d794783b */ /* 0x000f2e0000000200 */
[C---:B------:R-:W-:Y:S08]  /*1a840*/  HMMA.16816.F32.BF16 R20, R136.reuse, R140, R20 ;  /* 0x0000008c8814723c */ /* 0x040ff00000041814 */
[C---:B------:R-:W-:Y:S01]  /*1a850*/  HMMA.16816.F32.BF16 R16, R136.reuse, R142, R16 ;  /* 0x0000008e8810723c */ /* 0x040fe20000041810 */
[----:B------:R-:W5:Y:S07]  /*1a860*/  LDSM.16.M88.4 R140, [R215+0x5000] ;  /* 0x00500000d78c783b */ /* 0x000f6e0000000200 */
[C---:B-1----:R-:W-:Y:S08]  /*1a870*/  HMMA.16816.F32.BF16 R28, R136.reuse, R144, R28 ;  /* 0x00000090881c723c */ /* 0x042ff0000004181c */
[C---:B------:R-:W-:Y:S01]  /*1a880*/  HMMA.16816.F32.BF16 R24, R136.reuse, R146, R24 ;  /* 0x000000928818723c */ /* 0x040fe20000041818 */
[----:B------:R-:W1:Y:S07]  /*1a890*/  LDSM.16.M88.4 R144, [R215+0x4800] ;  /* 0x00480000d790783b */ /* 0x000e6e0000000200 */
[C---:B--2---:R-:W-:Y:S08]  /*1a8a0*/  HMMA.16816.F32.BF16 R12, R136.reuse, R156, R12 ;  /* 0x0000009c880c723c */ /* 0x044ff0000004180c */
[C---:B------:R-:W-:Y:S01]  /*1a8b0*/  HMMA.16816.F32.BF16 R8, R136.reuse, R158, R8 ;  /* 0x0000009e8808723c */ /* 0x040fe20000041808 */
[----:B------:R-:W-:Y:S07]  /*1a8c0*/  LDSM.16.M88.4 R156, [R204] ;  /* 0x00000000cc9c783b */ /* 0x000fee0000000200 */
[C---:B---3--:R-:W-:Y:S08]  /*1a8d0*/  HMMA.16816.F32.BF16 R4, R136.reuse, R152, R4 ;  /* 0x000000988804723c */ /* 0x048ff00000041804 */
[----:B------:R-:W-:Y:S01]  /*1a8e0*/  HMMA.16816.F32.BF16 R172, R136, R154, R172 ;  /* 0x0000009a88ac723c */ /* 0x000fe200000418ac */
[----:B------:R-:W2:Y:S04]  /*1a8f0*/  LDSM.16.M88.4 R136, [R215+0x6000] ;  /* 0x00600000d788783b */ /* 0x000ea80000000200 */
[----:B------:R-:W-:Y:S03]  /*1a900*/  LDSM.16.M88.4 R152, [R217] ;  /* 0x00000000d998783b */ /* 0x000fe60000000200 */
[C---:B----4-:R-:W-:Y:S08]  /*1a910*/  HMMA.16816.F32.BF16 R64, R160.reuse, R148, R64 ;  /* 0x00000094a040723c */ /* 0x050ff00000041840 */
[C---:B------:R-:W-:Y:S01]  /*1a920*/  HMMA.16816.F32.BF16 R60, R160.reuse, R150, R60 ;  /* 0x00000096a03c723c */ /* 0x040fe2000004183c */
[----:B------:R-:W3:Y:S07]  /*1a930*/  LDSM.16.M88.4 R148, [R215+0x6800] ;  /* 0x00680000d794783b */ /* 0x000eee0000000200 */
[C---:B-----5:R-:W-:Y:S08]  /*1a940*/  HMMA.16816.F32.BF16 R44, R160.reuse, R140, R44 ;  /* 0x0000008ca02c723c */ /* 0x060ff0000004182c */
        /* <DEDUP_REMOVED lines=8> */
[C---:B------:R-:W-:Y:S08]  /*1a9d0*/  HMMA.16816.F32.BF16 R36, R160.reuse, R176, R36 ;  /* 0x000000b0a024723c */ /* 0x040ff00000041824 */
[C---:B------:R-:W-:Y:S01]  /*1a9e0*/  HMMA.16816.F32.BF16 R32, R160.reuse, R178, R32 ;  /* 0x000000b2a020723c */ /* 0x040fe20000041820 */
[----:B------:R-:W-:Y:S07]  /*1a9f0*/  LDSM.16.M88.4 R176, [R222+0x2000] ;  /* 0x00200000deb0783b */ /* 0x000fee0000000200 */
[C---:B---3--:R-:W-:Y:S08]  /*1aa00*/  HMMA.16816.F32.BF16 R20, R160.reuse, R148, R20 ;  /* 0x00000094a014723c */ /* 0x048ff00000041814 */
[----:B------:R-:W-:Y:S01]  /*1aa10*/  HMMA.16816.F32.BF16 R16, R160, R150, R16 ;  /* 0x00000096a010723c */ /* 0x000fe20000041810 */
[----:B------:R-:W3:Y:S07]  /*1aa20*/  LDSM.16.M88.4 R148, [R204+0x2000] ;  /* 0x00200000cc94783b */ /* 0x000eee0000000200 */
[C---:B----4-:R-:W-:Y:S08]  /*1aa30*/  HMMA.16816.F32.BF16 R44, R152.reuse, R140, R44 ;  /* 0x0000008c982c723c */ /* 0x050ff0000004182c */
[C---:B------:R-:W-:Y:S01]  /*1aa40*/  HMMA.16816.F32.BF16 R40, R152.reuse, R142, R40 ;  /* 0x0000008e9828723c */ /* 0x040fe20000041828 */
[----:B------:R-:W4:Y:S07]  /*1aa50*/  LDSM.16.M88.4 R140, [R221+0x8800] ;  /* 0x00880000dd8c783b */ /* 0x000f2e0000000200 */
[C---:B-1----:R-:W-:Y:S08]  /*1aa60*/  HMMA.16816.F32.BF16 R56, R152.reuse, R144, R56 ;  /* 0x000000909838723c */ /* 0x042ff00000041838 */
[----:B------:R-:W-:Y:S01]  /*1aa70*/  HMMA.16816.F32.BF16 R48, R152, R146, R48 ;  /* 0x000000929830723c */ /* 0x000fe20000041830 */
[----:B------:R-:W1:Y:S07]  /*1aa80*/  LDSM.16.M88.4 R144, [R221+0x8000] ;  /* 0x00800000dd90783b */ /* 0x000e6e0000000200 */
[C---:B------:R-:W-:Y:S08]  /*1aa90*/  HMMA.16816.F32.BF16 R4, R160.reuse, R164, R4 ;  /* 0x000000a4a004723c */ /* 0x040ff00000041804 */
[----:B------:R-:W-:Y:S01]  /*1aaa0*/  HMMA.16816.F32.BF16 R172, R160, R166, R172 ;  /* 0x000000a6a0ac723c */ /* 0x000fe200000418ac */
[----:B------:R-:W5:Y:S07]  /*1aab0*/  LDSM.16.M88.4 R164, [R204+0x2800] ;  /* 0x00280000cca4783b */ /* 0x000f6e0000000200 */
[C---:B--2---:R-:W-:Y:S08]  /*1aac0*/  HMMA.16816.F32.BF16 R36, R152.reuse, R136, R36 ;  /* 0x000000889824723c */ /* 0x044ff00000041824 */
[C---:B------:R-:W-:Y:S01]  /*1aad0*/  HMMA.16816.F32.BF16 R32, R152.reuse, R138, R32 ;  /* 0x0000008a9820723c */ /* 0x040fe20000041820 */
[----:B------:R-:W2:Y:S07]  /*1aae0*/  LDSM.16.M88.4 R136, [R221+0x9000] ;  /* 0x00900000dd88783b */ /* 0x000eae0000000200 */
[C---:B------:R-:W-:Y:S08]  /*1aaf0*/  HMMA.16816.F32.BF16 R64, R152.reuse, R156, R64 ;  /* 0x0000009c9840723c */ /* 0x040ff00000041840 */
[----:B------:R-:W-:Y:S01]  /*1ab00*/  HMMA.16816.F32.BF16 R60, R152, R158, R60 ;  /* 0x0000009e983c723c */ /* 0x000fe2000004183c */
[----:B------:R-:W-:Y:S07]  /*1ab10*/  LDSM.16.M88.4 R156, [R204+0x3800] ;  /* 0x00380000cc9c783b */ /* 0x000fee0000000200 */
[C---:B------:R-:W-:Y:S08]  /*1ab20*/  HMMA.16816.F32.BF16 R12, R160.reuse, R168, R12 ;  /* 0x000000a8a00c723c */ /* 0x040ff0000004180c */
[----:B------:R-:W-:Y:S01]  /*1ab30*/  HMMA.16816.F32.BF16 R8, R160, R170, R8 ;  /* 0x000000aaa008723c */ /* 0x000fe20000041808 */
[----:B------:R-:W2:Y:S04]  /*1ab40*/  LDSM.16.M88.4 R160, [R204+0x3000] ;  /* 0x00300000cca0783b */ /* 0x000ea80000000200 */
[----:B------:R-:W-:Y:S03]  /*1ab50*/  LDSM.16.M88.4 R168, [R220+0x2000] ;  /* 0x00200000dca8783b */ /* 0x000fe60000000200 */
        /* <DEDUP_REMOVED lines=9> */
[C---:B-----5:R-:W-:Y:S08]  /*1abf0*/  HMMA.16816.F32.BF16 R20, R152.reuse, R164, R20 ;  /* 0x000000a49814723c */ /* 0x060ff00000041814 */
[----:B------:R-:W-:Y:S01]  /*1ac00*/  HMMA.16816.F32.BF16 R16, R152, R166, R16 ;  /* 0x000000a69810723c */ /* 0x000fe20000041810 */
[----:B------:R-:W-:Y:S07]  /*1ac10*/  LDSM.16.M88.4 R164, [R203] ;  /* 0x00000000cba4783b */ /* 0x000fee0000000200 */
[C---:B--2---:R-:W-:Y:S08]  /*1ac20*/  HMMA.16816.F32.BF16 R44, R176.reuse, R136, R44 ;  /* 0x00000088b02c723c */ /* 0x044ff0000004182c */
[----:B------:R-:W-:Y:S01]  /*1ac30*/  HMMA.16816.F32.BF16 R40, R176, R138, R40 ;  /* 0x0000008ab028723c */ /* 0x000fe20000041828 */
[----:B------:R-:W2:Y:S07]  /*1ac40*/  LDSM.16.M88.4 R136, [R221+0xb000] ;  /* 0x00b00000dd88783b */ /* 0x000eae0000000200 */
[C---:B------:R-:W-:Y:S08]  /*1ac50*/  HMMA.16816.F32.BF16 R12, R152.reuse, R160, R12 ;  /* 0x000000a0980c723c */ /* 0x040ff0000004180c */
[C---:B------:R-:W-:Y:S01]  /*1ac60*/  HMMA.16816.F32.BF16 R8, R152.reuse, R162, R8 ;  /* 0x000000a29808723c */ /* 0x040fe20000041808 */
[----:B------:R-:W-:Y:S07]  /*1ac70*/  LDSM.16.M88.4 R160, [R202] ;  /* 0x00000000caa0783b */ /* 0x000fee0000000200 */
[C---:B------:R-:W-:Y:S08]  /*1ac80*/  HMMA.16816.F32.BF16 R4, R152.reuse, R156, R4 ;  /* 0x0000009c9804723c */ /* 0x040ff00000041804 */
[----:B------:R-:W-:Y:S01]  /*1ac90*/  HMMA.16816.F32.BF16 R172, R152, R158, R172 ;  /* 0x0000009e98ac723c */ /* 0x000fe200000418ac */
[----:B------:R-:W5:Y:S04]  /*1aca0*/  LDSM.16.M88.4 R156, [R201] ;  /* 0x00000000c99c783b */ /* 0x000f680000000200 */
[----:B------:R-:W-:Y:S03]  /*1acb0*/  LDSM.16.M88.4 R152, [R200] ;  /* 0x00000000c898783b */ /* 0x000fe60000000200 */
[C---:B---3--:R-:W-:Y:S08]  /*1acc0*/  HMMA.16816.F32.BF16 R36, R176.reuse, R148, R36 ;  /* 0x00000094b024723c */ /* 0x048ff00000041824 */
[C---:B------:R-:W-:Y:S01]  /*1acd0*/  HMMA.16816.F32.BF16 R32, R176.reuse, R150, R32 ;  /* 0x00000096b020723c */ /* 0x040fe20000041820 */
[----:B------:R-:W3:Y:S07]  /*1ace0*/  LDSM.16.M88.4 R148, [R199] ;  /* 0x00000000c794783b */ /* 0x000eee0000000200 */
[C---:B----4-:R-:W-:Y:S08]  /*1acf0*/  HMMA.16816.F32.BF16 R20, R176.reuse, R140, R20 ;  /* 0x0000008cb014723c */ /* 0x050ff00000041814 */
[C---:B------:R-:W-:Y:S01]  /*1ad00*/  HMMA.16816.F32.BF16 R16, R176.reuse, R142, R16 ;  /* 0x0000008eb010723c */ /* 0x040fe20000041810 */
[----:B------:R-:W4:Y:S07]  /*1ad10*/  LDSM.16.M88.4 R140, [R197] ;  /* 0x00000000c58c783b */ /* 0x000f2e0000000200 */
[C---:B-1----:R-:W-:Y:S08]  /*1ad20*/  HMMA.16816.F32.BF16 R28, R176.reuse, R144, R28 ;  /* 0x00000090b01c723c */ /* 0x042ff0000004181c */
[C---:B------:R-:W-:Y:S01]  /*1ad30*/  HMMA.16816.F32.BF16 R24, R176.reuse, R146, R24 ;  /* 0x00000092b018723c */ /* 0x040fe20000041818 */
[----:B------:R-:W-:Y:S07]  /*1ad40*/  LDSM.16.M88.4 R144, [R198] ;  /* 0x00000000c690783b */ /* 0x000fee0000000200 */
[C---:B--2---:R-:W-:Y:S08]  /*1ad50*/  HMMA.16816.F32.BF16 R12, R176.reuse, R136, R12 ;  /* 0x00000088b00c723c */ /* 0x044ff0000004180c */
[----:B------:R-:W-:Y:S01]  /*1ad60*/  HMMA.16816.F32.BF16 R8, R176, R138, R8 ;  /* 0x0000008ab008723c */ /* 0x000fe20000041808 */
[----:B------:R-:W1:Y:S07]  /*1ad70*/  LDSM.16.M88.4 R136, [R196] ;  /* 0x00000000c488783b */ /* 0x000e6e0000000200 */
[C---:B-----5:R-:W-:Y:S08]  /*1ad80*/  HMMA.16816.F32.BF16 R44, R168.reuse, R156, R44 ;  /* 0x0000009ca82c723c */ /* 0x060ff0000004182c */
[C---:B------:R-:W-:Y:S01]  /*1ad90*/  HMMA.16816.F32.BF16 R40, R168.reuse, R158, R40 ;  /* 0x0000009ea828723c */ /* 0x040fe20000041828 */
[----:B------:R-:W-:Y:S07]  /*1ada0*/  LDSM.16.M88.4 R156, [R218+0x2000] ;  /* 0x00200000da9c783b */ /* 0x000fee0000000200 */
[C---:B---3--:R-:W-:Y:S08]  /*1adb0*/  HMMA.16816.F32.BF16 R28, R168.reuse, R148, R28 ;  /* 0x00000094a81c723c */ /* 0x048ff0000004181c */
[----:B------:R-:W-:Y:S01]  /*1adc0*/  HMMA.16816.F32.BF16 R24, R168, R150, R24 ;  /* 0x00000096a818723c */ /* 0x000fe20000041818 */
[----:B------:R-:W2:Y:S07]  /*1add0*/  LDSM.16.M88.4 R148, [R215+0x8800] ;  /* 0x00880000d794783b */ /* 0x000eae0000000200 */
[C---:B------:R-:W-:Y:S08]  /*1ade0*/  HMMA.16816.F32.BF16 R4, R176.reuse, R180, R4 ;  /* 0x000000b4b004723c */ /* 0x040ff00000041804 */
[----:B------:R-:W-:Y:S08]  /*1adf0*/  HMMA.16816.F32.BF16 R172, R176, R182, R172 ;  /* 0x000000b6b0ac723c */ /* 0x000ff000000418ac */
        /* <DEDUP_REMOVED lines=9> */
[C---:B-1----:R-:W-:Y:S08]  /*1ae90*/  HMMA.16816.F32.BF16 R4, R168.reuse, R136, R4 ;  /* 0x00000088a804723c */ /* 0x042ff00000041804 */
[C---:B------:R-:W-:Y:S01]  /*1aea0*/  HMMA.16816.F32.BF16 R172, R168.reuse, R138, R172 ;  /* 0x0000008aa8ac723c */ /* 0x040fe200000418ac */
[----:B------:R-:W1:Y:S07]  /*1aeb0*/  LDSM.16.M88.4 R136, [R215+0xa000] ;  /* 0x00a00000d788783b */ /* 0x000e6e0000000200 */
[----:B------:R-:W-:Y:S08]  /*1aec0*/  HMMA.16816.F32.BF16 R60, R168, R166, R60 ;  /* 0x000000a6a83c723c */ /* 0x000ff0000004183c */
[C---:B--2---:R-:W-:Y:S08]  /*1aed0*/  HMMA.16816.F32.BF16 R56, R156.reuse, R148, R56 ;  /* 0x000000949c38723c */ /* 0x044ff00000041838 */
[----:B------:R-:W-:Y:S01]  /*1aee0*/  HMMA.16816.F32.BF16 R48, R156, R150, R48 ;  /* 0x000000969c30723c */ /* 0x000fe20000041830 */
[----:B------:R-:W2:Y:S07]  /*1aef0*/  LDSM.16.M88.4 R148, [R204+0x4000] ;  /* 0x00400000cc94783b */ /* 0x000eae0000000200 */
[C---:B------:R-:W-:Y:S08]  /*1af00*/  HMMA.16816.F32.BF16 R20, R168.reuse, R144, R20 ;  /* 0x00000090a814723c */ /* 0x040ff00000041814 */
[----:B------:R-:W-:Y:S01]  /*1af10*/  HMMA.16816.F32.BF16 R16, R168, R146, R16 ;  /* 0x00000092a810723c */ /* 0x000fe20000041810 */
[----:B------:R-:W5:Y:S07]  /*1af20*/  LDSM.16.M88.4 R144, [R215+0x9000] ;  /* 0x00900000d790783b */ /* 0x000f6e0000000200 */
[C---:B---3--:R-:W-:Y:S08]  /*1af30*/  HMMA.16816.F32.BF16 R36, R156.reuse, R140, R36 ;  /* 0x0000008c9c24723c */ /* 0x048ff00000041824 */
[C---:B------:R-:W-:Y:S01]  /*1af40*/  HMMA.16816.F32.BF16 R32, R156.reuse, R142, R32 ;  /* 0x0000008e9c20723c */ /* 0x040fe20000041820 */
[----:B------:R-:W3:Y:S07]  /*1af50*/  LDSM.16.M88.4 R140, [R204+0x4800] ;  /* 0x00480000cc8c783b */ /* 0x000eee0000000200 */
[----:B----4-:R-:W-:Y:S08]  /*1af60*/  HMMA.16816.F32.BF16 R60, R156, R154, R60 ;  /* 0x0000009a9c3c723c */ /* 0x010ff0000004183c */
[----:B------:R-:W-:Y:S01]  /*1af70*/  HMMA.16816.F32.BF16 R64, R168, R164, R64 ;  /* 0x000000a4a840723c */ /* 0x000fe20000041840 */
[----:B------:R-:W-:Y:S04]  /*1af80*/  LDSM.16.M88.4 R168, [R215+0xb000] ;  /* 0x00b00000d7a8783b */ /* 0x000fe80000000200 */
[----:B------:R-:W-:Y:S03]  /*1af90*/  LDSM.16.M88.4 R164, [R215+0xb800] ;  /* 0x00b80000d7a4783b */ /* 0x000fe60000000200 */
[C---:B-1----:R-:W-:Y:S08]  /*1afa0*/  HMMA.16816.F32.BF16 R28, R156.reuse, R136, R28 ;  /* 0x000000889c1c723c */ /* 0x042ff0000004181c */
[----:B------:R-:W-:Y:S01]  /*1afb0*/  HMMA.16816.F32.BF16 R24, R156, R138, R24 ;  /* 0x0000008a9c18723c */ /* 0x000fe20000041818 */
[----:B------:R-:W1:Y:S07]  /*1afc0*/  LDSM.16.M88.4 R136, [R204+0x5000] ;  /* 0x00500000cc88783b */ /* 0x000e6e0000000200 */
[----:B--2---:R-:W-:Y:S08]  /*1afd0*/  HMMA.16816.F32.BF16 R60, R160, R150, R60 ;  /* 0x00000096a03c723c */ /* 0x004ff0000004183c */
[C---:B-----5:R-:W-:Y:S08]  /*1afe0*/  HMMA.16816.F32.BF16 R44, R156.reuse, R144, R44 ;  /* 0x000000909c2c723c */ /* 0x060ff0000004182c */
[----:B------:R-:W-:Y:S01]  /*1aff0*/  HMMA.16816.F32.BF16 R40, R156, R146, R40 ;  /* 0x000000929c28723c */ /* 0x000fe20000041828 */
[----:B------:R-:W2:Y:S07]  /*1b000*/  LDSM.16.M88.4 R144, [R204+0x5800] ;  /* 0x00580000cc90783b */ /* 0x000eae0000000200 */
[----:B---3--:R-:W-:Y:S01]  /*1b010*/  HMMA.16816.F32.BF16 R56, R160, R140, R56 ;  /* 0x0000008ca038723c */ /* 0x008fe20000041838 */
[----:B------:R-:W-:-:S02]  /*1b020*/  FSEL R191, R60, -INF , !P5 ;  /* 0xff8000003cbf7808 */ /* 0x000fc40006800000 */
[----:B------:R-:W-:Y:S02]  /*1b030*/  FSEL R0, R62, -INF , !P4 ;  /* 0xff8000003e007808 */ /* 0x000fe40006000000 */
[----:B------:R-:W-:Y:S02]  /*1b040*/  FSEL R192, R61, -INF , !P6 ;  /* 0xff8000003dc07808 */ /* 0x000fe40007000000 */
[----:B------:R-:W-:Y:S01]  /*1b050*/  FSEL R194, R63, -INF , !P3 ;  /* 0xff8000003fc27808 */ /* 0x000fe20005800000 */
[----:B------:R-:W-:Y:S01]  /*1b060*/  HMMA.16816.F32.BF16 R64, R156, R152, R64 ;  /* 0x000000989c40723c */ /* 0x000fe20000041840 */
[----:B------:R-:W3:Y:S01]  /*1b070*/  LDSM.16.M88.4 R152, [R215+0xa800] ;  /* 0x00a80000d798783b */ /* 0x000ee20000000200 */
[C---:B------:R-:W-:Y:S02]  /*1b080*/  ISETP.GE.AND P5, PT, R55.reuse, R2, PT ;  /* 0x000000023700720c */ /* 0x040fe40003fa6270 */
[----:B------:R-:W-:Y:S01]  /*1b090*/  ISETP.GE.AND P4, PT, R55, R52, PT ;  /* 0x000000343700720c */ /* 0x000fe20003f86270 */
[----:B------:R-:W4:Y:S01]  /*1b0a0*/  LDSM.16.M88.4 R60, [R204+0x6000] ;  /* 0x00600000cc3c783b */ /* 0x000f220000000200 */
[----:B------:R-:W-:-:S02]  /*1b0b0*/  ISETP.GE.AND P6, PT, R53, R2, PT ;  /* 0x000000023500720c */ /* 0x000fc40003fc6270 */
[----:B------:R-:W-:Y:S01]  /*1b0c0*/  HMMA.16816.F32.BF16 R48, R160, R142, R48 ;  /* 0x0000008ea030723c */ /* 0x000fe20000041830 */
[----:B------:R-:W-:Y:S02]  /*1b0d0*/  ISETP.GE.AND P3, PT, R53, R52, PT ;  /* 0x000000343500720c */ /* 0x000fe40003f66270 */
[----:B------:R-:W-:-:S05]  /*1b0e0*/  IADD3 R55, R193, 0x18, RZ ;  /* 0x00000018c1377810 */ /* 0x000fca0007ffe0ff */
[C---:B-1----:R-:W-:Y:S01]  /*1b0f0*/  HMMA.16816.F32.BF16 R44, R160.reuse, R136, R44 ;  /* 0x00000088a02c723c */ /* 0x042fe2000004182c */
[----:B------:R-:W-:Y:S02]  /*1b100*/  FSEL R189, R56, -INF , !P5 ;  /* 0xff80000038bd7808 */ /* 0x000fe40006800000 */
[----:B------:R-:W-:Y:S02]  /*1b110*/  FSEL R53, R58, -INF , !P4 ;  /* 0xff8000003a357808 */ /* 0x000fe40006000000 */
[----:B------:R-:W-:Y:S02]  /*1b120*/  FSEL R188, R57, -INF , !P6 ;  /* 0xff80000039bc7808 */ /* 0x000fe40007000000 */
[----:B------:R-:W-:Y:S01]  /*1b130*/  FSEL R190, R59, -INF , !P3 ;  /* 0xff8000003bbe7808 */ /* 0x000fe20005800000 */
[----:B------:R-:W-:Y:S01]  /*1b140*/  HMMA.16816.F32.BF16 R40, R160, R138, R40 ;  /* 0x0000008aa028723c */ /* 0x000fe20000041828 */
[C---:B------:R-:W-:Y:S02]  /*1b150*/  ISETP.GE.AND P5, PT, R55.reuse, R2, PT ;  /* 0x000000023700720c */ /* 0x040fe40003fa6270 */
[----:B------:R-:W-:-:S02]  /*1b160*/  ISETP.GE.AND P4, PT, R55, R52, PT ;  /* 0x000000343700720c */ /* 0x000fc40003f86270 */
[C---:B------:R-:W-:Y:S02]  /*1b170*/  ISETP.GE.AND P6, PT, R133.reuse, R2, PT ;  /* 0x000000028500720c */ /* 0x040fe40003fc6270 */
[----:B------:R-:W-:Y:S01]  /*1b180*/  ISETP.GE.AND P3, PT, R133, R52, PT ;  /* 0x000000348500720c */ /* 0x000fe20003f66270 */
[C---:B--2---:R-:W-:Y:S01]  /*1b190*/  HMMA.16816.F32.BF16 R36, R160.reuse, R144, R36 ;  /* 0x00000090a024723c */ /* 0x044fe20000041824 */
[----:B------:R-:W-:Y:S02]  /*1b1a0*/  FSEL R187, R48, -INF , !P5 ;  /* 0xff80000030bb7808 */ /* 0x000fe40006800000 */
[----:B------:R-:W-:Y:S02]  /*1b1b0*/  FSEL R57, R50, -INF , !P4 ;  /* 0xff80000032397808 */ /* 0x000fe40006000000 */
[----:B------:R-:W-:Y:S02]  /*1b1c0*/  FSEL R186, R49, -INF , !P6 ;  /* 0xff80000031ba7808 */ /* 0x000fe40007000000 */
[----:B------:R-:W-:Y:S01]  /*1b1d0*/  FSEL R185, R51, -INF , !P3 ;  /* 0xff80000033b97808 */ /* 0x000fe20005800000 */
[----:B------:R-:W-:Y:S01]  /*1b1e0*/  HMMA.16816.F32.BF16 R32, R160, R146, R32 ;  /* 0x00000092a020723c */ /* 0x000fe20000041820 */
[----:B------:R-:W1:Y:S01]  /*1b1f0*/  LDSM.16.M88.4 R48, [R204+0x6800] ;  /* 0x00680000cc30783b */ /* 0x000e620000000200 */
[----:B------:R-:W-:-:S02]  /*1b200*/  IADD3 R55, R193, 0x20, RZ ;  /* 0x00000020c1377810 */ /* 0x000fc40007ffe0ff */
[----:B------:R-:W-:Y:S02]  /*1b210*/  IADD3 R59, R193, 0x21, RZ ;  /* 0x00000021c13b7810 */ /* 0x000fe40007ffe0ff */
[C---:B------:R-:W-:Y:S02]  /*1b220*/  ISETP.GE.AND P5, PT, R55.reuse, R2, PT ;  /* 0x000000023700720c */ /* 0x040fe40003fa6270 */
[----:B------:R-:W-:Y:S01]  /*1b230*/  ISETP.GE.AND P4, PT, R55, R52, PT ;  /* 0x000000343700720c */ /* 0x000fe20003f86270 */
[----:B---3--:R-:W-:Y:S01]  /*1b240*/  HMMA.16816.F32.BF16 R20, R156, R152, R20 ;  /* 0x000000989c14723c */ /* 0x008fe20000041814 */
[----:B------:R-:W-:Y:S02]  /*1b250*/  IADD3 R55, R193, 0x28, RZ ;  /* 0x00000028c1377810 */ /* 0x000fe40007ffe0ff */
[----:B------:R-:W-:Y:S02]  /*1b260*/  FSEL R136, R44, -INF , !P5 ;  /* 0xff8000002c887808 */ /* 0x000fe40006800000 */
[----:B------:R-:W-:-:S02]  /*1b270*/  FSEL R133, R46, -INF , !P4 ;  /* 0xff8000002e857808 */ /* 0x000fc40006000000 */
[C---:B------:R-:W-:Y:S01]  /*1b280*/  ISETP.GE.AND P6, PT, R59.reuse, R2, PT ;  /* 0x000000023b00720c */ /* 0x040fe20003fc6270 */
[C---:B------:R-:W-:Y:S01]  /*1b290*/  HMMA.16816.F32.BF16 R16, R156.reuse, R154, R16 ;  /* 0x0000009a9c10723c */ /* 0x040fe20000041810 */
[----:B------:R-:W-:Y:S02]  /*1b2a0*/  ISETP.GE.AND P3, PT, R59, R52, PT ;  /* 0x000000343b00720c */ /* 0x000fe40003f66270 */
[C---:B------:R-:W-:Y:S02]  /*1b2b0*/  ISETP.GE.AND P5, PT, R55.reuse, R2, PT ;  /* 0x000000023700720c */ /* 0x040fe40003fa6270 */
[----:B------:R-:W-:Y:S02]  /*1b2c0*/  ISETP.GE.AND P4, PT, R55, R52, PT ;  /* 0x000000343700720c */ /* 0x000fe40003f86270 */
[----:B------:R-:W-:Y:S01]  /*1b2d0*/  IADD3 R55, R193, 0x29, RZ ;  /* 0x00000029c1377810 */ /* 0x000fe20007ffe0ff */
[----:B------:R-:W-:Y:S01]  /*1b2e0*/  HMMA.16816.F32.BF16 R12, R156, R168, R12 ;  /* 0x000000a89c0c723c */ /* 0x000fe2000004180c */
[----:B------:R-:W-:-:S02]  /*1b2f0*/  FSEL R137, R45, -INF , !P6 ;  /* 0xff8000002d897808 */ /* 0x000fc40007000000 */
[----:B------:R-:W-:Y:S02]  /*1b300*/  FSEL R183, R47, -INF , !P3 ;  /* 0xff8000002fb77808 */ /* 0x000fe40005800000 */
[C---:B------:R-:W-:Y:S02]  /*1b310*/  ISETP.GE.AND P6, PT, R55.reuse, R2, PT ;  /* 0x000000023700720c */ /* 0x040fe40003fc6270 */
[----:B------:R-:W-:Y:S01]  /*1b320*/  ISETP.GE.AND P3, PT, R55, R52, PT ;  /* 0x000000343700720c */ /* 0x000fe20003f66270 */
[----:B------:R-:W-:Y:S01]  /*1b330*/  HMMA.16816.F32.BF16 R8, R156, R170, R8 ;  /* 0x000000aa9c08723c */ /* 0x000fe20000041808 */
[C---:B------:R-:W-:Y:S02]  /*1b340*/  IADD3 R45, R193.reuse, 0x30, RZ ;  /* 0x00000030c12d7810 */ /* 0x040fe40007ffe0ff */
[----:B------:R-:W-:Y:S02]  /*1b350*/  FSEL R184, R42, -INF , !P4 ;  /* 0xff8000002ab87808 */ /* 0x000fe40006000000 */
[----:B------:R-:W-:-:S02]  /*1b360*/  IADD3 R47, R193, 0x31, RZ ;  /* 0x00000031c12f7810 */ /* 0x000fc40007ffe0ff */
[----:B------:R-:W-:Y:S01]  /*1b370*/  FSEL R138, R41, -INF , !P6 ;  /* 0xff800000298a7808 */ /* 0x000fe20007000000 */
[C---:B------:R-:W-:Y:S01]  /*1b380*/  HMMA.16816.F32.BF16 R4, R156.reuse, R164, R4 ;  /* 0x000000a49c04723c */ /* 0x040fe20000041804 */
[----:B------:R-:W-:Y:S02]  /*1b390*/  FSEL R141, R43, -INF , !P3 ;  /* 0xff8000002b8d7808 */ /* 0x000fe40005800000 */
[----:B------:R-:W-:Y:S02]  /*1b3a0*/  ISETP.GE.AND P4, PT, R45, R52, PT ;  /* 0x000000342d00720c */ /* 0x000fe40003f86270 */
[----:B------:R-:W-:Y:S02]  /*1b3b0*/  ISETP.GE.AND P6, PT, R47, R2, PT ;  /* 0x000000022f00720c */ /* 0x000fe40003fc6270 */
[----:B------:R-:W-:Y:S01]  /*1b3c0*/  FSEL R154, R38, -INF , !P4 ;  /* 0xff800000269a7808 */ /* 0x000fe20006000000 */
[----:B------:R-:W-:Y:S01]  /*1b3d0*/  HMMA.16816.F32.BF16 R172, R156, R166, R172 ;  /* 0x000000a69cac723c */ /* 0x000fe200000418ac */
[----:B------:R-:W-:-:S02]  /*1b3e0*/  FSEL R180, R37, -INF , !P6 ;  /* 0xff80000025b47808 */ /* 0x000fc40007000000 */
[----:B------:R-:W-:Y:S02]  /*1b3f0*/  ISETP.GE.AND P3, PT, R47, R52, PT ;  /* 0x000000342f00720c */ /* 0x000fe40003f66270 */
[----:B------:R-:W-:Y:S02]  /*1b400*/  IADD3 R37, R193, 0x40, RZ ;  /* 0x00000040c1257810 */ /* 0x000fe40007ffe0ff */
[----:B------:R-:W-:Y:S01]  /*1b410*/  FSEL R157, R40, -INF , !P5 ;  /* 0xff800000289d7808 */ /* 0x000fe20006800000 */
[----:B----4-:R-:W-:Y:S01]  /*1b420*/  HMMA.16816.F32.BF16 R28, R160, R60, R28 ;  /* 0x0000003ca01c723c */ /* 0x010fe2000004181c */
[----:B------:R-:W2:Y:S01]  /*1b430*/  LDSM.16.M88.4 R40, [R204+0x7000] ;  /* 0x00700000cc28783b */ /* 0x000ea20000000200 */
[----:B------:R-:W-:Y:S02]  /*1b440*/  ISETP.GE.AND P5, PT, R45, R2, PT ;  /* 0x000000022d00720c */ /* 0x000fe40003fa6270 */
[----:B------:R-:W-:Y:S02]  /*1b450*/  IADD3 R45, R193, 0x38, RZ ;  /* 0x00000038c12d7810 */ /* 0x000fe40007ffe0ff */
[----:B------:R-:W-:-:S02]  /*1b460*/  FSEL R179, R36, -INF , !P5 ;  /* 0xff80000024b37808 */ /* 0x000fc40006800000 */
[C---:B------:R-:W-:Y:S01]  /*1b470*/  ISETP.GE.AND P5, PT, R45.reuse, R2, PT ;  /* 0x000000022d00720c */ /* 0x040fe20003fa6270 */
[C---:B------:R-:W-:Y:S01]  /*1b480*/  HMMA.16816.F32.BF16 R24, R160.reuse, R62, R24 ;  /* 0x0000003ea018723c */ /* 0x040fe20000041818 */
[----:B------:R-:W-:Y:S02]  /*1b490*/  ISETP.GE.AND P4, PT, R45, R52, PT ;  /* 0x000000342d00720c */ /* 0x000fe40003f86270 */
[----:B------:R-:W-:Y:S02]  /*1b4a0*/  FSEL R181, R32, -INF , !P5 ;  /* 0xff80000020b57808 */ /* 0x000fe40006800000 */
[----:B------:R-:W-:Y:S02]  /*1b4b0*/  FSEL R182, R34, -INF , !P4 ;  /* 0xff80000022b67808 */ /* 0x000fe40006000000 */
[----:B------:R-:W-:Y:S01]  /*1b4c0*/  FSEL R156, R39, -INF , !P3 ;  /* 0xff800000279c7808 */ /* 0x000fe20005800000 */
[----:B-1----:R-:W-:Y:S01]  /*1b4d0*/  HMMA.16816.F32.BF16 R16, R160, R50, R16 ;  /* 0x00000032a010723c */ /* 0x002fe20000041810 */
[----:B------:R-:W-:-:S02]  /*1b4e0*/  ISETP.GE.AND P5, PT, R37, R2, PT ;  /* 0x000000022500720c */ /* 0x000fc40003fa6270 */
[----:B------:R-:W-:Y:S02]  /*1b4f0*/  ISETP.GE.AND P4, PT, R37, R52, PT ;  /* 0x000000342500720c */ /* 0x000fe40003f86270 */
[----:B------:R-:W-:Y:S02]  /*1b500*/  IADD3 R45, R193, 0x39, RZ ;  /* 0x00000039c12d7810 */ /* 0x000fe40007ffe0ff */
[----:B------:R-:W-:Y:S01]  /*1b510*/  FSEL R168, R28, -INF , !P5 ;  /* 0xff8000001ca87808 */ /* 0x000fe20006800000 */
[----:B------:R-:W-:Y:S01]  /*1b520*/  HMMA.16816.F32.BF16 R36, R160, R48, R20 ;  /* 0x00000030a024723c */ /* 0x000fe20000041814 */
[----:B------:R-:W1:Y:S01]  /*1b530*/  LDSM.16.M88.4 R20, [R204+0x7800] ;  /* 0x00780000cc14783b */ /* 0x000e620000000200 */
[----:B------:R-:W-:Y:S01]  /*1b540*/  ISETP.GE.AND P6, PT, R45, R2, PT ;  /* 0x000000022d00720c */ /* 0x000fe20003fc6270 */
[----:B------:R-:W-:-:S04]  /*1b550*/  DEPBAR.LE SB0, 0x0 ;  /* 0x000080000000791a */ /* 0x000fc80000000000 */
[----:B------:R-:W-:Y:S01]  /*1b560*/  ISETP.GE.AND P3, PT, R45, R52, PT ;  /* 0x000000342d00720c */ /* 0x000fe20003f66270 */
[C---:B------:R-:W-:Y:S01]  /*1b570*/  HMMA.16816.F32.BF16 R64, R160.reuse, R148, R64 ;  /* 0x00000094a040723c */ /* 0x040fe20000041840 */
[----:B------:R-:W-:Y:S02]  /*1b580*/  IADD3 R45, R193, 0x41, RZ ;  /* 0x00000041c12d7810 */ /* 0x000fe40007ffe0ff */
[----:B------:R-:W-:Y:S02]  /*1b590*/  FSEL R178, R33, -INF , !P6 ;  /* 0xff80000021b27808 */ /* 0x000fe40007000000 */
[----:B------:R-:W-:Y:S02]  /*1b5a0*/  IADD3 R33, R193, 0x48, RZ ;  /* 0x00000048c1217810 */ /* 0x000fe40007ffe0ff */
[-C--:B------:R-:W-:Y:S01]  /*1b5b0*/  ISETP.GE.AND P6, PT, R45, R2.reuse, PT ;  /* 0x000000022d00720c */ /* 0x080fe20003fc6270 */
[----:B--2---:R-:W-:Y:S01]  /*1b5c0*/  HMMA.16816.F32.BF16 R12, R160, R40, R12 ;  /* 0x00000028a00c723c */ /* 0x004fe2000004180c */
[----:B------:R-:W-:Y:S01]  /*1b5d0*/  FSEL R170, R30, -INF , !P4 ;  /* 0xff8000001eaa7808 */ /* 0x000fe20006000000 */
[----:B------:R-:W-:Y:S01]  /*1b5e0*/  IMAD.MOV.U32 R148, RZ, RZ, R134 ;  /* 0x000000ffff947224 */ /* 0x000fe200078e0086 */
[----:B------:R-:W-:Y:S01]  /*1b5f0*/  FSEL R171, R35, -INF , !P3 ;  /* 0xff80000023ab7808 */ /* 0x000fe20005800000 */
[----:B------:R-:W-:Y:S01]  /*1b600*/  IMAD.MOV.U32 R149, RZ, RZ, R135 ;  /* 0x000000ffff957224 */ /* 0x000fe200078e0087 */
[----:B------:R-:W-:Y:S01]  /*1b610*/  BAR.SYNC.DEFER_BLOCKING 0x0 ;  /* 0x0000000000007b1d */ /* 0x000fe20000010000 */
[----:B------:R-:W-:-:S02]  /*1b620*/  ISETP.GE.AND P5, PT, R33, R2, PT ;  /* 0x000000022100720c */ /* 0x000fc40003fa6270 */
[-C--:B------:R-:W-:Y:S01]  /*1b630*/  ISETP.GE.AND P4, PT, R33, R52.reuse, PT ;  /* 0x000000342100720c */ /* 0x080fe20003f86270 */
[----:B------:R-:W-:Y:S01]  /*1b640*/  HMMA.16816.F32.BF16 R8, R160, R42, R8 ;  /* 0x0000002aa008723c */ /* 0x000fe20000041808 */
[----:B------:R-:W-:Y:S02]  /*1b650*/  FSEL R169, R29, -INF , !P6 ;  /* 0xff8000001da97808 */ /* 0x000fe40007000000 */
[----:B------:R-:W-:Y:S02]  /*1b660*/  ISETP.GE.AND P3, PT, R45, R52, PT ;  /* 0x000000342d00720c */ /* 0x000fe40003f66270 */
[C---:B------:R-:W-:Y:S02]  /*1b670*/  IADD3 R33, R193.reuse, 0x49, RZ ;  /* 0x00000049c1217810 */ /* 0x040fe40007ffe0ff */
[----:B------:R-:W-:Y:S02]  /*1b680*/  IADD3 R29, R193, 0x50, RZ ;  /* 0x00000050c11d7810 */ /* 0x000fe40007ffe0ff */
[----:B------:R-:W-:-:S02]  /*1b690*/  FSEL R166, R24, -INF , !P5 ;  /* 0xff80000018a67808 */ /* 0x000fc40006800000 */
[----:B------:R-:W-:Y:S02]  /*1b6a0*/  FSEL R177, R26, -INF , !P4 ;  /* 0xff8000001ab17808 */ /* 0x000fe40006000000 */
[----:B------:R-:W-:Y:S02]  /*1b6b0*/  FSEL R176, R31, -INF , !P3 ;  /* 0xff8000001fb07808 */ /* 0x000fe40005800000 */
[-C--:B------:R-:W-:Y:S01]  /*1b6c0*/  ISETP.GE.AND P6, PT, R33, R2.reuse, PT ;  /* 0x000000022100720c */ /* 0x080fe20003fc6270 */
[----:B-1----:R-:W-:Y:S01]  /*1b6d0*/  HMMA.16816.F32.BF16 R4, R160, R20, R4 ;  /* 0x00000014a004723c */ /* 0x002fe20000041804 */
[C---:B------:R-:W-:Y:S02]  /*1b6e0*/  ISETP.GE.AND P5, PT, R29.reuse, R2, PT ;  /* 0x000000021d00720c */ /* 0x040fe40003fa6270 */
[-C--:B------:R-:W-:Y:S02]  /*1b6f0*/  ISETP.GE.AND P4, PT, R29, R52.reuse, PT ;  /* 0x000000341d00720c */ /* 0x080fe40003f86270 */
[----:B------:R-:W-:-:S02]  /*1b700*/  ISETP.GE.AND P3, PT, R33, R52, PT ;  /* 0x000000342100720c */ /* 0x000fc40003f66270 */
[----:B------:R-:W-:Y:S01]  /*1b710*/  IADD3 R29, R193, 0x51, RZ ;  /* 0x00000051c11d7810 */ /* 0x000fe20007ffe0ff */
[----:B------:R-:W-:Y:S01]  /*1b720*/  HMMA.16816.F32.BF16 R172, R160, R22, R172 ;  /* 0x00000016a0ac723c */ /* 0x000fe200000418ac */
[----:B------:R-:W-:Y:S02]  /*1b730*/  FSEL R165, R25, -INF , !P6 ;  /* 0xff80000019a57808 */ /* 0x000fe40007000000 */
[----:B------:R-:W-:Y:S02]  /*1b740*/  FSEL R167, R27, -INF , !P3 ;  /* 0xff8000001ba77808 */ /* 0x000fe40005800000 */
[----:B------:R-:W-:Y:S02]  /*1b750*/  IADD3 R25, R193, 0x58, RZ ;  /* 0x00000058c1197810 */ /* 0x000fe40007ffe0ff */
[----:B------:R-:W-:Y:S02]  /*1b760*/  ISETP.GE.AND P6, PT, R29, R2, PT ;  /* 0x000000021d00720c */ /* 0x000fe40003fc6270 */
[----:B------:R-:W-:-:S02]  /*1b770*/  IADD3 R27, R193, 0x59, RZ ;  /* 0x00000059c11b7810 */ /* 0x000fc40007ffe0ff */
[----:B------:R-:W-:Y:S02]  /*1b780*/  FSEL R153, R36, -INF , !P5 ;  /* 0xff80000024997808 */ /* 0x000fe40006800000 */
[----:B------:R-:W-:Y:S02]  /*1b790*/  FSEL R164, R38, -INF , !P4 ;  /* 0xff80000026a47808 */ /* 0x000fe40006000000 */
[C---:B------:R-:W-:Y:S02]  /*1b7a0*/  ISETP.GE.AND P5, PT, R25.reuse, R2, PT ;  /* 0x000000021900720c */ /* 0x040fe40003fa6270 */
[----:B------:R-:W-:Y:S02]  /*1b7b0*/  ISETP.GE.AND P4, PT, R25, R52, PT ;  /* 0x000000341900720c */ /* 0x000fe40003f86270 */
[----:B------:R-:W-:Y:S02]  /*1b7c0*/  FSEL R155, R37, -INF , !P6 ;  /* 0xff800000259b7808 */ /* 0x000fe40007000000 */
[----:B------:R-:W-:-:S02]  /*1b7d0*/  IADD3 R25, R193, 0x60, RZ ;  /* 0x00000060c1197810 */ /* 0x000fc40007ffe0ff */
[----:B------:R-:W-:Y:S02]  /*1b7e0*/  ISETP.GE.AND P6, PT, R27, R2, PT ;  /* 0x000000021b00720c */ /* 0x000fe40003fc6270 */
[----:B------:R-:W-:Y:S02]  /*1b7f0*/  IADD3 R21, R193, 0x61, RZ ;  /* 0x00000061c1157810 */ /* 0x000fe40007ffe0ff */
[----:B------:R-:W-:Y:S02]  /*1b800*/  ISETP.GE.AND P3, PT, R29, R52, PT ;  /* 0x000000341d00720c */ /* 0x000fe40003f66270 */
[----:B------:R-:W-:Y:S02]  /*1b810*/  FSEL R152, R16, -INF , !P5 ;  /* 0xff80000010987808 */ /* 0x000fe40006800000 */
[----:B------:R-:W-:Y:S02]  /*1b820*/  FSEL R158, R18, -INF , !P4 ;  /* 0xff800000129e7808 */ /* 0x000fe40006000000 */
[----:B------:R-:W-:-:S02]  /*1b830*/  ISETP.GE.AND P5, PT, R25, R2, PT ;  /* 0x000000021900720c */ /* 0x000fc40003fa6270 */
[----:B------:R-:W-:Y:S02]  /*1b840*/  ISETP.GE.AND P4, PT, R25, R52, PT ;  /* 0x000000341900720c */ /* 0x000fe40003f86270 */
[----:B------:R-:W-:Y:S02]  /*1b850*/  FSEL R151, R17, -INF , !P6 ;  /* 0xff80000011977808 */ /* 0x000fe40007000000 */
[----:B------:R-:W-:Y:S02]  /*1b860*/  IADD3 R17, R193, 0x68, RZ ;  /* 0x00000068c1117810 */ /* 0x000fe40007ffe0ff */
[----:B------:R-:W-:Y:S02]  /*1b870*/  ISETP.GE.AND P6, PT, R21, R2, PT ;  /* 0x000000021500720c */ /* 0x000fe40003fc6270 */
[----:B------:R-:W-:Y:S02]  /*1b880*/  FSEL R159, R39, -INF , !P3 ;  /* 0xff800000279f7808 */ /* 0x000fe40005800000 */
[----:B------:R-:W-:-:S02]  /*1b890*/  ISETP.GE.AND P3, PT, R27, R52, PT ;  /* 0x000000341b00720c */ /* 0x000fc40003f66270 */
[----:B------:R-:W-:Y:S02]  /*1b8a0*/  FSEL R143, R12, -INF , !P5 ;  /* 0xff8000000c8f7808 */ /* 0x000fe40006800000 */
[----:B------:R-:W-:Y:S02]  /*1b8b0*/  FSEL R146, R14, -INF , !P4 ;  /* 0xff8000000e927808 */ /* 0x000fe40006000000 */
[C---:B------:R-:W-:Y:S02]  /*1b8c0*/  ISETP.GE.AND P5, PT, R17.reuse, R2, PT ;  /* 0x000000021100720c */ /* 0x040fe40003fa6270 */
[----:B------:R-:W-:Y:S02]  /*1b8d0*/  ISETP.GE.AND P4, PT, R17, R52, PT ;  /* 0x000000341100720c */ /* 0x000fe40003f86270 */
[----:B------:R-:W-:Y:S02]  /*1b8e0*/  FSEL R144, R13, -INF , !P6 ;  /* 0xff8000000d907808 */ /* 0x000fe40007000000 */
[----:B------:R-:W-:-:S02]  /*1b8f0*/  IADD3 R17, R193, 0x69, RZ ;  /* 0x00000069c1117810 */ /* 0x000fc40007ffe0ff */
[----:B------:R-:W-:Y:S02]  /*1b900*/  IADD3 R13, R193, 0x70, RZ ;  /* 0x00000070c10d7810 */ /* 0x000fe40007ffe0ff */
[----:B------:R-:W-:Y:S02]  /*1b910*/  FSEL R150, R19, -INF , !P3 ;  /* 0xff80000013967808 */ /* 0x000fe40005800000 */
[----:B------:R-:W-:Y:S02]  /*1b920*/  ISETP.GE.AND P3, PT, R21, R52, PT ;  /* 0x000000341500720c */ /* 0x000fe40003f66270 */
[----:B------:R-:W-:Y:S02]  /*1b930*/  FSEL R142, R8, -INF , !P5 ;  /* 0xff800000088e7808 */ /* 0x000fe40006800000 */
[----:B------:R-:W-:Y:S02]  /*1b940*/  FSEL R145, R10, -INF , !P4 ;  /* 0xff8000000a917808 */ /* 0x000fe40006000000 */
[----:B------:R-:W-:-:S02]  /*1b950*/  ISETP.GE.AND P6, PT, R17, R2, PT ;  /* 0x000000021100720c */ /* 0x000fc40003fc6270 */
[C---:B------:R-:W-:Y:S02]  /*1b960*/  ISETP.GE.AND P5, PT, R13.reuse, R2, PT ;  /* 0x000000020d00720c */ /* 0x040fe40003fa6270 */
[-C--:B------:R-:W-:Y:S02]  /*1b970*/  ISETP.GE.AND P4, PT, R13, R52.reuse, PT ;  /* 0x000000340d00720c */ /* 0x080fe40003f86270 */
[----:B------:R-:W-:Y:S02]  /*1b980*/  IADD3 R13, R193, 0x71, RZ ;  /* 0x00000071c10d7810 */ /* 0x000fe40007ffe0ff */
[----:B------:R-:W-:Y:S02]  /*1b990*/  FSEL R147, R15, -INF , !P3 ;  /* 0xff8000000f937808 */ /* 0x000fe40005800000 */
[----:B------:R-:W-:Y:S02]  /*1b9a0*/  ISETP.GE.AND P3, PT, R17, R52, PT ;  /* 0x000000341100720c */ /* 0x000fe40003f66270 */
[----:B------:R-:W-:-:S02]  /*1b9b0*/  FSEL R140, R9, -INF , !P6 ;  /* 0xff800000098c7808 */ /* 0x000fc40007000000 */
[----:B------:R-:W-:Y:S02]  /*1b9c0*/  IADD3 R9, R193, 0x1, RZ ;  /* 0x00000001c1097810 */ /* 0x000fe40007ffe0ff */
[----:B------:R-:W-:Y:S02]  /*1b9d0*/  ISETP.GE.AND P6, PT, R13, R2, PT ;  /* 0x000000020d00720c */ /* 0x000fe40003fc6270 */
[----:B------:R-:W-:Y:S02]  /*1b9e0*/  FSEL R139, R11, -INF , !P3 ;  /* 0xff8000000b8b7808 */ /* 0x000fe40005800000 */
[----:B------:R-:W-:Y:S02]  /*1b9f0*/  FSEL R55, R4, -INF , !P5 ;  /* 0xff80000004377808 */ /* 0x000fe40006800000 */
[----:B------:R-:W-:Y:S02]  /*1ba00*/  ISETP.GE.AND P3, PT, R13, R52, PT ;  /* 0x000000340d00720c */ /* 0x000fe40003f66270 */
[----:B------:R-:W-:-:S02]  /*1ba10*/  ISETP.GE.AND P5, PT, R9, R2, PT ;  /* 0x000000020900720c */ /* 0x000fc40003fa6270 */
[----:B------:R-:W-:Y:S02]  /*1ba20*/  FSEL R56, R5, -INF , !P6 ;  /* 0xff80000005387808 */ /* 0x000fe40007000000 */
[----:B------:R-:W-:Y:S02]  /*1ba30*/  IADD3 R5, R193, 0x78, RZ ;  /* 0x00000078c1057810 */ /* 0x000fe40007ffe0ff */
[----:B------:R-:W-:Y:S01]  /*1ba40*/  FSEL R63, R6, -INF , !P4 ;  /* 0xff800000063f7808 */ /* 0x000fe20006000000 */
[----:B------:R-:W-:Y:S01]  /*1ba50*/  IMAD.U32 R6, RZ, RZ, UR4 ;  /* 0x00000004ff067e24 */ /* 0x000fe2000f8e00ff */
[----:B------:R-:W-:Y:S02]  /*1ba60*/  ISETP.GE.AND P4, PT, R9, R52, PT ;  /* 0x000000340900720c */ /* 0x000fe40003f86270 */
[----:B------:R-:W-:Y:S01]  /*1ba70*/  FSEL R61, R7, -INF , !P3 ;  /* 0xff800000073d7808 */ /* 0x000fe20005800000 */
[----:B------:R-:W-:Y:S01]  /*1ba80*/  IMAD.U32 R7, RZ, RZ, UR5 ;  /* 0x00000005ff077e24 */ /* 0x000fe2000f8e00ff */
[----:B------:R-:W-:Y:S01]  /*1ba90*/  FSEL R65, R65, -INF , !P5 ;  /* 0xff80000041417808 */ /* 0x000fe20006800000 */
[----:B------:R-:W-:Y:S01]  /*1baa0*/  ULDC.64 UR4, c[0x0][0x118] ;  /* 0x0000460000047ab9 */ /* 0x000fe20000000a00 */
[----:B------:R-:W-:-:S02]  /*1bab0*/  ISETP.GE.AND P3, PT, R193, R2, PT ;  /* 0x00000002c100720c */ /* 0x000fc40003f66270 */
[----:B------:R-:W-:Y:S02]  /*1bac0*/  ISETP.GE.AND P5, PT, R193, R52, PT ;  /* 0x00000034c100720c */ /* 0x000fe40003fa6270 */
[----:B------:R-:W-:Y:S02]  /*1bad0*/  ISETP.GE.AND P6, PT, R5, R2, PT ;  /* 0x000000020500720c */ /* 0x000fe40003fc6270 */
[----:B------:R-:W-:Y:S02]  /*1bae0*/  IADD3 R193, R193, 0x79, RZ ;  /* 0x00000079c1c17810 */ /* 0x000fe40007ffe0ff */
[----:B------:R-:W-:Y:S02]  /*1baf0*/  FSEL R67, R67, -INF , !P4 ;  /* 0xff80000043437808 */ /* 0x000fe40006000000 */
[----:B------:R-:W-:Y:S02]  /*1bb00*/  ISETP.GE.AND P4, PT, R5, R52, PT ;  /* 0x000000340500720c */ /* 0x000fe40003f86270 */
[----:B------:R-:W-:-:S02]  /*1bb10*/  FSEL R46, R172, -INF , !P6 ;  /* 0xff800000ac2e7808 */ /* 0x000fc40007000000 */
[----:B------:R-:W-:Y:S02]  /*1bb20*/  FSEL R5, R64, -INF , !P3 ;  /* 0xff80000040057808 */ /* 0x000fe40005800000 */
[C---:B------:R-:W-:Y:S02]  /*1bb30*/  ISETP.GE.AND P6, PT, R193.reuse, R2, PT ;  /* 0x00000002c100720c */ /* 0x040fe40003fc6270 */
[----:B------:R-:W-:Y:S02]  /*1bb40*/  ISETP.GE.AND P3, PT, R193, R52, PT ;  /* 0x00000034c100720c */ /* 0x000fe40003f66270 */
[----:B------:R-:W-:Y:S02]  /*1bb50*/  FSEL R66, R66, -INF , !P5 ;  /* 0xff80000042427808 */ /* 0x000fe40006800000 */
[----:B------:R-:W-:Y:S02]  /*1bb60*/  FSEL R59, R174, -INF , !P4 ;  /* 0xff800000ae3b7808 */ /* 0x000fe40006000000 */
[----:B------:R-:W-:-:S02]  /*1bb70*/  FSEL R54, R173, -INF , !P6 ;  /* 0xff800000ad367808 */ /* 0x000fc40007000000 */
[----:B------:R-:W-:Y:S01]  /*1bb80*/  FSEL R45, R175, -INF , !P3 ;  /* 0xff800000af2d7808 */ /* 0x000fe20005800000 */
[----:B------:R-:W-:Y:S05]  /*1bb90*/  @!P2 BRA `(.L_x_1110) ;  /* 0x00000c700000a947 */ /* 0x000fea0003800000 */
[----:B------:R-:W-:Y:S01]  /*1bba0*/  BSSY B0, `(.L_x_1111) ;  /* 0x0000043000007945 */ /* 0x000fe20003800000 */
[----:B------:R-:W-:Y:S05]  /*1bbb0*/  @!P0 BRA `(.L_x_1112) ;  /* 0x000003e000008947 */ /* 0x000fea0003800000 */
[----:B------:R-:W2:Y:S01]  /*1bbc0*/  LD.E R15, [R6.64+0x170] ;  /* 0x00017004060f7980 */ /* 0x000ea2000c101900 */
[----:B------:R-:W-:-:S05]  /*1bbd0*/  IMAD.SHL.U32 R2, R238, 0x80, RZ ;  /* 0x00000080ee027824 */ /* 0x000fca00078e00ff */
[C---:B------:R-:W-:Y:S02]  /*1bbe0*/  IADD3 R12, R2.reuse, -0x80, RZ ;  /* 0xffffff80020c7810 */ /* 0x040fe40007ffe0ff */
[----:B------:R-:W-:Y:S02]  /*1bbf0*/  IABS R8, R2 ;  /* 0x0000000200087213 */ /* 0x000fe40000000000 */
[----:B------:R-:W-:Y:S02]  /*1bc00*/  IABS R4, R12 ;  /* 0x0000000c00047213 */ /* 0x000fe40000000000 */
[-C--:B--2---:R-:W-:Y:S02]  /*1bc10*/  IABS R10, R15.reuse ;  /* 0x0000000f000a7213 */ /* 0x084fe40000000000 */
[-C--:B------:R-:W-:Y:S02]  /*1bc20*/  IABS R9, R15.reuse ;  /* 0x0000000f00097213 */ /* 0x080fe40000000000 */
[----:B------:R-:W1:Y:S01]  /*1bc30*/  I2F.RP R13, R10 ;  /* 0x0000000a000d7306 */ /* 0x000e620000209400 */
[----:B------:R-:W-:-:S02]  /*1bc40*/  LOP3.LUT R2, R2, R15, RZ, 0x3c, !PT ;  /* 0x0000000f02027212 */ /* 0x000fc400078e3cff */
[----:B------:R-:W-:Y:S02]  /*1bc50*/  IADD3 R9, RZ, -R9, RZ ;  /* 0x80000009ff097210 */ /* 0x000fe40007ffe0ff */
[----:B------:R-:W-:Y:S02]  /*1bc60*/  LOP3.LUT R12, R12, R15, RZ, 0x3c, !PT ;  /* 0x0000000f0c0c7212 */ /* 0x000fe400078e3cff */
[----:B------:R-:W-:Y:S02]  /*1bc70*/  ISETP.GE.AND P3, PT, R2, RZ, PT ;  /* 0x000000ff0200720c */ /* 0x000fe40003f66270 */
[----:B------:R-:W-:Y:S01]  /*1bc80*/  ISETP.GE.AND P0, PT, R12, RZ, PT ;  /* 0x000000ff0c00720c */ /* 0x000fe20003f06270 */
        /* <DEDUP_REMOVED lines=18> */
[----:B------:R-:W-:Y:S01]  /*1bdb0*/  ISETP.GE.U32.AND P5, PT, R9, R10, PT ;  /* 0x0000000a0900720c */ /* 0x000fe20003fa6070 */
[----:B------:R-:W2:Y:S01]  /*1bdc0*/  LD.E.64 R16, [R6.64+0x20] ;  /* 0x0000200406107980 */ /* 0x000ea2000c101b00 */
[----:B------:R-:W-:Y:S02]  /*1bdd0*/  ISETP.NE.AND P2, PT, R15, RZ, PT ;  /* 0x000000ff0f00720c */ /* 0x000fe40003f45270 */
[----:B------:R-:W-:-:S07]  /*1bde0*/  LOP3.LUT R9, RZ, R15, RZ, 0x33, !PT ;  /* 0x0000000fff097212 */ /* 0x000fce00078e33ff */
[----:B------:R-:W-:Y:S02]  /*1bdf0*/  @P6 IADD3 R13, R13, 0x1, RZ ;  /* 0x000000010d0d6810 */ /* 0x000fe40007ffe0ff */
[----:B------:R-:W-:-:S03]  /*1be00*/  @P5 IADD3 R11, R11, 0x1, RZ ;  /* 0x000000010b0b5810 */ /* 0x000fc60007ffe0ff */
[----:B------:R-:W-:Y:S01]  /*1be10*/  @!P3 IMAD.MOV R13, RZ, RZ, -R13 ;  /* 0x000000ffff0db224 */ /* 0x000fe200078e0a0d */
[----:B------:R-:W-:-:S04]  /*1be20*/  MOV R4, R11 ;  /* 0x0000000b00047202 */ /* 0x000fc80000000f00 */
[----:B------:R-:W-:Y:S01]  /*1be30*/  SEL R11, R9, R13, !P2 ;  /* 0x0000000d090b7207 */ /* 0x000fe20005000000 */
[----:B------:R-:W-:Y:S01]  /*1be40*/  @!P0 IMAD.MOV R4, RZ, RZ, -R4 ;  /* 0x000000ffff048224 */ /* 0x000fe200078e0a04 */
[----:B------:R-:W3:Y:S03]  /*1be50*/  LD.E.64 R12, [R6.64+0x38] ;  /* 0x00003804060c7980 */ /* 0x000ee6000c101b00 */
[----:B------:R-:W-:Y:S01]  /*1be60*/  IMAD.WIDE R20, R11, 0x4, R236 ;  /* 0x000000040b147825 */ /* 0x000fe200078e02ec */
[----:B------:R-:W-:-:S04]  /*1be70*/  SEL R4, R9, R4, !P2 ;  /* 0x0000000409047207 */ /* 0x000fc80005000000 */
[----:B------:R-:W4:Y:S01]  /*1be80*/  LD.E R9, [R20.64] ;  /* 0x0000000414097980 */ /* 0x000f22000c101900 */
[----:B------:R-:W-:-:S05]  /*1be90*/  IMAD.WIDE R18, R4, 0x4, R236 ;  /* 0x0000000404127825 */ /* 0x000fca00078e02ec */
[----:B------:R-:W4:Y:S01]  /*1bea0*/  LD.E R2, [R18.64] ;  /* 0x0000000412027980 */ /* 0x000f22000c101900 */
[----:B------:R-:W-:-:S05]  /*1beb0*/  IADD3 R4, R11, -R4, RZ ;  /* 0x800000040b047210 */ /* 0x000fca0007ffe0ff */
[----:B------:R-:W-:-:S05]  /*1bec0*/  IMAD R15, R15, R4, -0x80 ;  /* 0xffffff800f0f7424 */ /* 0x000fca00078e0204 */
[----:B------:R-:W-:Y:S01]  /*1bed0*/  SHF.R.S32.HI R11, RZ, 0x1f, R15 ;  /* 0x0000001fff0b7819 */ /* 0x000fe2000001140f */
[-C--:B---3--:R-:W-:Y:S02]  /*1bee0*/  IMAD R4, R13, R15.reuse, RZ ;  /* 0x0000000f0d047224 */ /* 0x088fe400078e02ff */
[----:B------:R-:W-:-:S04]  /*1bef0*/  IMAD.WIDE.U32 R14, R12, R15, RZ ;  /* 0x0000000f0c0e7225 */ /* 0x000fc800078e00ff */
[----:B------:R-:W-:Y:S02]  /*1bf00*/  IMAD R4, R12, R11, R4 ;  /* 0x0000000b0c047224 */ /* 0x000fe400078e0204 */
[----:B----4-:R-:W-:Y:S02]  /*1bf10*/  IMAD.IADD R9, R2, 0x1, -R9 ;  /* 0x0000000102097824 */ /* 0x010fe400078e0a09 */
[----:B------:R-:W-:Y:S02]  /*1bf20*/  IMAD.IADD R15, R15, 0x1, R4 ;  /* 0x000000010f0f7824 */ /* 0x000fe400078e0204 */
[----:B--2---:R-:W-:Y:S01]  /*1bf30*/  IMAD R11, R17, R9, RZ ;  /* 0x00000009110b7224 */ /* 0x004fe200078e02ff */
[----:B------:R-:W-:Y:S01]  /*1bf40*/  SHF.R.S32.HI R2, RZ, 0x1f, R9 ;  /* 0x0000001fff027819 */ /* 0x000fe20000011409 */
[----:B------:R-:W-:-:S04]  /*1bf50*/  IMAD.WIDE.U32 R14, R9, R16, R14 ;  /* 0x00000010090e7225 */ /* 0x000fc800078e000e */
[----:B------:R-:W-:Y:S02]  /*1bf60*/  IMAD R11, R16, R2, R11 ;  /* 0x00000002100b7224 */ /* 0x000fe400078e020b */
[----:B------:R-:W-:-:S03]  /*1bf70*/  IMAD.MOV.U32 R2, RZ, RZ, R14 ;  /* 0x000000ffff027224 */ /* 0x000fc600078e000e */
[----:B------:R-:W-:Y:S01]  /*1bf80*/  IADD3 R11, R15, R11, RZ ;  /* 0x0000000b0f0b7210 */ /* 0x000fe20007ffe0ff */
[----:B------:R-:W-:Y:S05]  /*1bf90*/  BRA `(.L_x_1113) ;  /* 0x0000003000007947 */ /* 0x000fea0003800000 */
.L_x_1112:
[----:B------:R-:W2:Y:S02]  /*1bfa0*/  LD.E R2, [R6.64+0x38] ;  /* 0x0000380406027980 */ /* 0x000ea4000c101900 */
[----:B--2---:R-:W-:-:S04]  /*1bfb0*/  LEA R2, -R2, RZ, 0x7 ;  /* 0x000000ff02027211 */ /* 0x004fc800078e39ff */
[----:B------:R-:W-:Y:S02]  /*1bfc0*/  SHF.R.S32.HI R11, RZ, 0x1f, R2 ;  /* 0x0000001fff0b7819 */ /* 0x000fe40000011402 */
.L_x_1113:
[----:B------:R-:W-:Y:S05]  /*1bfd0*/  BSYNC B0 ;  /* 0x0000000000007941 */ /* 0x000fea0003800000 */
.L_x_1111:
[----:B------:R-:W-:Y:S02]  /*1bfe0*/  LOP3.LUT R4, R239, 0x1, RZ, 0xc0, !PT ;  /* 0x00000001ef047812 */ /* 0x000fe400078ec0ff */
[----:B------:R-:W-:Y:S02]  /*1bff0*/  @P1 IADD3 R9, P0, R2, R225, RZ ;  /* 0x000000e102091210 */ /* 0x000fe40007f1e0ff */
[----:B------:R-:W-:Y:S02]  /*1c000*/  ISETP.NE.U32.AND P2, PT, R4, 0x1, PT ;  /* 0x000000010400780c */ /* 0x000fe40003f45070 */
[CC--:B------:R-:W-:Y:S01]  /*1c010*/  LEA R24, P3, R2.reuse, R228.reuse, 0x1 ;  /* 0x000000e402187211 */ /* 0x0c0fe200078608ff */
[----:B------:R-:W-:Y:S01]  /*1c020*/  @P1 IMAD.X R4, R11, 0x1, R226, P0 ;  /* 0x000000010b041824 */ /* 0x000fe200000e06e2 */
[----:B------:R-:W-:Y:S02]  /*1c030*/  @P1 LEA R16, P0, R9, R228, 0x1 ;  /* 0x000000e409101211 */ /* 0x000fe400078008ff */
[----:B------:R-:W-:-:S02]  /*1c040*/  LEA.HI.X R25, R2, R227, R11, 0x1, P3 ;  /* 0x000000e302197211 */ /* 0x000fc400018f0c0b */
[----:B------:R-:W-:Y:S02]  /*1c050*/  @P1 LEA.HI.X R17, R9, R227, R4, 0x1, P0 ;  /* 0x000000e309111211 */ /* 0x000fe400000f0c04 */
[----:B------:R-:W-:-:S03]  /*1c060*/  IADD3 R9, P3, P0, R225, R225, R2 ;  /* 0x000000e1e1097210 */ /* 0x000fc6000787e002 */
[-C--:B------:R-:W-:Y:S01]  /*1c070*/  @!P2 IADD3 R13, P4, R2, R225.reuse, RZ ;  /* 0x000000e1020da210 */ /* 0x080fe20007f9e0ff */
[----:B------:R-:W-:Y:S01]  /*1c080*/  @!PT LDS RZ, [RZ] ;  /* 0x00000000fffff984 */ /* 0x000fe20000000800 */
[----:B------:R-:W-:Y:S01]  /*1c090*/  @!PT LDS RZ, [RZ] ;  /* 0x00000000fffff984 */ /* 0x000fe20000000800 */
[----:B------:R-:W-:Y:S01]  /*1c0a0*/  @!PT LDS RZ, [RZ] ;  /* 0x00000000fffff984 */ /* 0x000fe20000000800 */
[----:B------:R1:W-:Y:S01]  /*1c0b0*/  @!P2 LDGSTS.E.BYPASS.LTC128B.128 [R235+0x4000], [R24.64] ;  /* 0x0400000018ebafae */ /* 0x0003e2000b901d44 */
[----:B------:R-:W-:Y:S02]  /*1c0c0*/  IADD3.X R4, R226, R226, R11, P3, P0 ;  /* 0x000000e2e2047210 */ /* 0x000fe40001fe040b */
[-C--:B------:R-:W-:Y:S01]  /*1c0d0*/  @P1 LEA R14, P0, R9, R228.reuse, 0x1 ;  /* 0x000000e4090e1211 */ /* 0x080fe200078008ff */
[----:B------:R-:W-:Y:S01]  /*1c0e0*/  @!P2 IMAD.X R2, R11, 0x1, R226, P4 ;  /* 0x000000010b02a824 */ /* 0x000fe200020e06e2 */
[CC--:B------:R-:W-:Y:S01]  /*1c0f0*/  @!P2 LEA R20, P4, R9.reuse, R228.reuse, 0x1 ;  /* 0x000000e40914a211 */ /* 0x0c0fe200078808ff */
[----:B------:R1:W-:Y:S01]  /*1c100*/  @P2 STS.128 [R235+0x4000], RZ ;  /* 0x004000ffeb002388 */ /* 0x0003e20000000c00 */
[C---:B------:R-:W-:Y:S02]  /*1c110*/  IADD3 R11, P3, R9.reuse, R225, RZ ;  /* 0x000000e1090b7210 */ /* 0x040fe40007f7e0ff */
[CCC-:B------:R-:W-:Y:S01]  /*1c120*/  @P1 LEA.HI.X R15, R9.reuse, R227.reuse, R4.reuse, 0x1, P0 ;  /* 0x000000e3090f1211 */ /* 0x1c0fe200000f0c04 */
[----:B------:R-:W-:Y:S01]  /*1c130*/  @!PT LDS RZ, [RZ] ;  /* 0x00000000fffff984 */ /* 0x000fe20000000800 */
[----:B------:R-:W-:Y:S01]  /*1c140*/  @!PT LDS RZ, [RZ] ;  /* 0x00000000fffff984 */ /* 0x000fe20000000800 */
[----:B------:R-:W-:Y:S01]  /*1c150*/  @!PT LDS RZ, [RZ] ;  /* 0x00000000fffff984 */ /* 0x000fe20000000800 */
[----:B------:R1:W-:Y:S01]  /*1c160*/  @P1 LDGSTS.E.BYPASS.LTC128B.128 [R235+0x8000], [R24.64+0x80] ;  /* 0x0800008018eb1fae */ /* 0x0003e2000b901d44 */
[----:B------:R-:W-:Y:S01]  /*1c170*/  @!P2 LEA.HI.X R21, R9, R227, R4, 0x1, P4 ;  /* 0x000000e30915a211 */ /* 0x000fe200020f0c04 */
[----:B------:R-:W-:Y:S01]  /*1c180*/  IMAD.X R4, R4, 0x1, R226, P3 ;  /* 0x0000000104047824 */ /* 0x000fe200018e06e2 */
[-C--:B------:R-:W-:Y:S01]  /*1c190*/  @!P2 LEA R22, P5, R13, R228.reuse, 0x1 ;  /* 0x000000e40d16a211 */ /* 0x080fe200078a08ff */
[----:B------:R1:W-:Y:S01]  /*1c1a0*/  @!P1 STS.128 [R235+0x8000], RZ ;  /* 0x008000ffeb009388 */ /* 0x0003e20000000c00 */
[----:B------:R-:W-:-:S02]  /*1c1b0*/  @!P2 LEA R18, P4, R11, R228, 0x1 ;  /* 0x000000e40b12a211 */ /* 0x000fc400078808ff */
[CC--:B------:R-:W-:Y:S02]  /*1c1c0*/  @P1 LEA R12, P0, R11.reuse, R228.reuse, 0x1 ;  /* 0x000000e40b0c1211 */ /* 0x0c0fe400078008ff */
[----:B------:R-:W-:Y:S02]  /*1c1d0*/  IADD3 R9, P3, R11, R225, RZ ;  /* 0x000000e10b097210 */ /* 0x000fe40007f7e0ff */
[-C--:B------:R-:W-:Y:S02]  /*1c1e0*/  @!P2 LEA.HI.X R23, R13, R227.reuse, R2, 0x1, P5 ;  /* 0x000000e30d17a211 */ /* 0x080fe400028f0c02 */
[CCC-:B------:R-:W-:Y:S02]  /*1c1f0*/  @!P2 LEA.HI.X R19, R11.reuse, R227.reuse, R4.reuse, 0x1, P4 ;  /* 0x000000e30b13a211 */ /* 0x1c0fe400020f0c04 */
[----:B------:R-:W-:Y:S01]  /*1c200*/  @P1 LEA.HI.X R13, R11, R227, R4, 0x1, P0 ;  /* 0x000000e30b0d1211 */ /* 0x000fe200000f0c04 */
[----:B------:R-:W-:Y:S01]  /*1c210*/  IMAD.X R4, R4, 0x1, R226, P3 ;  /* 0x0000000104047824 */ /* 0x000fe200018e06e2 */
[CC--:B------:R-:W-:Y:S01]  /*1c220*/  @!P2 LEA R28, P4, R9.reuse, R228.reuse, 0x1 ;  /* 0x000000e4091ca211 */ /* 0x0c0fe200078808ff */
[----:B------:R-:W-:Y:S01]  /*1c230*/  @!PT LDS RZ, [RZ] ;  /* 0x00000000fffff984 */ /* 0x000fe20000000800 */
[----:B------:R-:W-:Y:S01]  /*1c240*/  @!PT LDS RZ, [RZ] ;  /* 0x00000000fffff984 */ /* 0x000fe20000000800 */
[----:B------:R-:W-:Y:S01]  /*1c250*/  @!PT LDS RZ, [RZ] ;  /* 0x00000000fffff984 */ /* 0x000fe20000000800 */
[----:B------:R1:W-:Y:S01]  /*1c260*/  @!P2 LDGSTS.E.BYPASS.LTC128B.128 [R235+0x4800], [R22.64] ;  /* 0x0480000016ebafae */ /* 0x0003e2000b901d44 */
[----:B------:R-:W-:-:S02]  /*1c270*/  @P1 LEA R26, P0, R9, R228, 0x1 ;  /* 0x000000e4091a1211 */ /* 0x000fc400078008ff */
[C---:B------:R-:W-:Y:S01]  /*1c280*/  IADD3 R11, P3, R9.reuse, R225, RZ ;  /* 0x000000e1090b7210 */ /* 0x040fe20007f7e0ff */
[----:B------:R1:W-:Y:S01]  /*1c290*/  @P2 STS.128 [R235+0x4800], RZ ;  /* 0x004800ffeb002388 */ /* 0x0003e20000000c00 */
[CCC-:B------:R-:W-:Y:S02]  /*1c2a0*/  @!P2 LEA.HI.X R29, R9.reuse, R227.reuse, R4.reuse, 0x1, P4 ;  /* 0x000000e3091da211 */ /* 0x1c0fe400020f0c04 */
[----:B------:R-:W-:Y:S01]  /*1c2b0*/  @P1 LEA.HI.X R27, R9, R227, R4, 0x1, P0 ;  /* 0x000000e3091b1211 */ /* 0x000fe200000f0c04 */
[----:B------:R-:W-:Y:S01]  /*1c2c0*/  IMAD.X R4, R4, 0x1, R226, P3 ;  /* 0x0000000104047824 */ /* 0x000fe200018e06e2 */
[CC--:B------:R-:W-:Y:S01]  /*1c2d0*/  @!P2 LEA R30, P4, R11.reuse, R228.reuse, 0x1 ;  /* 0x000000e40b1ea211 */ /* 0x0c0fe200078808ff */
[----:B------:R-:W-:Y:S01]  /*1c2e0*/  @!PT LDS RZ, [RZ] ;  /* 0x00000000fffff984 */ /* 0x000fe20000000800 */
[----:B------:R-:W-:Y:S01]  /*1c2f0*/  @!PT LDS RZ, [RZ] ;  /* 0x00000000fffff984 */ /* 0x000fe20000000800 */
[----:B------:R-:W-:Y:S01]  /*1c300*/  @!PT LDS RZ, [RZ] ;  /* 0x00000000fffff984 */ /* 0x000fe20000000800 */
[----:B------:R1:W-:Y:S01]  /*1c310*/  @P1 LDGSTS.E.BYPASS.LTC128B.128 [R235+0x8800], [R16.64+0x80] ;  /* 0x0880008010eb1fae */ /* 0x0003e2000b901d44 */
[C---:B------:R-:W-:Y:S02]  /*1c320*/  @P1 LEA R10, P0, R11.reuse, R228, 0x1 ;  /* 0x000000e40b0a1211 */ /* 0x040fe400078008ff */
[C---:B------:R-:W-:Y:S01]  /*1c330*/  IADD3 R9, P3, R11.reuse, R225, RZ ;  /* 0x000000e10b097210 */ /* 0x040fe20007f7e0ff */
[----:B------:R1:W-:Y:S01]  /*1c340*/  @!P1 STS.128 [R235+0x8800], RZ ;  /* 0x008800ffeb009388 */ /* 0x0003e20000000c00 */
[----:B------:R-:W-:-:S02]  /*1c350*/  @!P2 LEA.HI.X R31, R11, R227, R4, 0x1, P4 ;  /* 0x000000e30b1fa211 */ /* 0x000fc400020f0c04 */
[----:B------:R-:W-:Y:S01]  /*1c360*/  @P1 LEA.HI.X R11, R11, R227, R4, 0x1, P0 ;  /* 0x000000e30b0b1211 */ /* 0x000fe200000f0c04 */
[----:B------:R-:W-:Y:S01]  /*1c370*/  @!PT LDS RZ, [RZ] ;  /* 0x00000000fffff984 */ /* 0x000fe20000000800 */
[----:B------:R-:W-:Y:S01]  /*1c380*/  @!PT LDS RZ, [RZ] ;  /* 0x00000000fffff984 */ /* 0x000fe20000000800 */
[----:B------:R-:W-:Y:S01]  /*1c390*/  @!PT LDS RZ, [RZ] ;  /* 0x00000000fffff984 */ /* 0x000fe20000000800 */
[----:B------:R1:W-:Y:S01]  /*1c3a0*/  @!P2 LDGSTS.E.BYPASS.LTC128B.128 [R235+0x5000], [R20.64] ;  /* 0x0500000014ebafae */ /* 0x0003e2000b901d44 */
[----:B------:R-:W-:Y:S01]  /*1c3b0*/  IMAD.X R4, R4, 0x1, R226, P3 ;  /* 0x0000000104047824 */ /* 0x000fe200018e06e2 */
[CC--:B------:R-:W-:Y:S02]  /*1c3c0*/  @!P2 LEA R32, P4, R9.reuse, R228.reuse, 0x1 ;  /* 0x000000e40920a211 */ /* 0x0c0fe400078808ff */
[----:B------:R1:W-:Y:S01]  /*1c3d0*/  @P2 STS.128 [R235+0x5000], RZ ;  /* 0x005000ffeb002388 */ /* 0x0003e20000000c00 */
[C---:B------:R-:W-:Y:S02]  /*1c3e0*/  @P1 LEA R8, P0, R9.reuse, R228, 0x1 ;  /* 0x000000e409081211 */ /* 0x040fe400078008ff */
[C---:B------:R-:W-:Y:S01]  /*1c3f0*/  IADD3 R2, P3, R9.reuse, R225, RZ ;  /* 0x000000e109027210 */ /* 0x040fe20007f7e0ff */
[----:B------:R-:W-:Y:S01]  /*1c400*/  @!PT LDS RZ, [RZ] ;  /* 0x00000000fffff984 */ /* 0x000fe20000000800 */
[----:B------:R-:W-:Y:S01]  /*1c410*/  @!PT LDS RZ, [RZ] ;  /* 0x00000000fffff984 */ /* 0x000fe20000000800 */
[----:B------:R-:W-:Y:S01]  /*1c420*/  @!PT LDS RZ, [RZ] ;  /* 0x00000000fffff984 */ /* 0x000fe20000000800 */
[----:B------:R1:W-:Y:S01]  /*1c430*/  @P1 LDGSTS.E.BYPASS.LTC128B.128 [R235+0x9000], [R14.64+0x80] ;  /* 0x090000800eeb1fae */ /* 0x0003e2000b901d44 */
[----:B------:R-:W-:-:S02]  /*1c440*/  @!P2 LEA.HI.X R33, R9, R227, R4, 0x1, P4 ;  /* 0x000000e30921a211 */ /* 0x000fc400020f0c04 */
[-C--:B------:R-:W-:Y:S01]  /*1c450*/  @P1 LEA.HI.X R9, R9, R227.reuse, R4, 0x1, P0 ;  /* 0x000000e309091211 */ /* 0x080fe200000f0c04 */
[----:B------:R1:W-:Y:S01]  /*1c460*/  @!P1 STS.128 [R235+0x9000], RZ ;  /* 0x009000ffeb009388 */ /* 0x0003e20000000c00 */
[----:B------:R-:W-:Y:S01]  /*1c470*/  IMAD.X R4, R4, 0x1, R226, P3 ;  /* 0x0000000104047824 */ /* 0x000fe200018e06e2 */
[CC--:B------:R-:W-:Y:S02]  /*1c480*/  @!P2 LEA R34, P3, R2.reuse, R228.reuse, 0x1 ;  /* 0x000000e40222a211 */ /* 0x0c0fe400078608ff */
[----:B------:R-:W-:Y:S01]  /*1c490*/  @!PT LDS RZ, [RZ] ;  /* 0x00000000fffff984 */ /* 0x000fe20000000800 */
[----:B------:R-:W-:Y:S01]  /*1c4a0*/  @!PT LDS RZ, [RZ] ;  /* 0x00000000fffff984 */ /* 0x000fe20000000800 */
[----:B------:R-:W-:Y:S01]  /*1c4b0*/  @!PT LDS RZ, [RZ] ;  /* 0x00000000fffff984 */ /* 0x000fe20000000800 */
[----:B------:R1:W-:Y:S01]  /*1c4c0*/  @!P2 LDGSTS.E.BYPASS.LTC128B.128 [R235+0x5800], [R18.64] ;  /* 0x0580000012ebafae */ /* 0x0003e2000b901d44 */
[C---:B------:R-:W-:Y:S01]  /*1c4d0*/  @P1 LEA R36, P0, R2.reuse, R228, 0x1 ;  /* 0x000000e402241211 */ /* 0x040fe200078008ff */
[----:B------:R-:W-:Y:S01]  /*1c4e0*/  IMAD.MOV.U32 R228, RZ, RZ, R24 ;  /* 0x000000ffffe47224 */ /* 0x000fe200078e0018 */
[CCC-:B------:R-:W-:Y:S01]  /*1c4f0*/  @!P2 LEA.HI.X R35, R2.reuse, R227.reuse, R4.reuse, 0x1, P3 ;  /* 0x000000e30223a211 */ /* 0x1c0fe200018f0c04 */
[----:B------:R1:W-:Y:S01]  /*1c500*/  @P2 STS.128 [R235+0x5800], RZ ;  /* 0x005800ffeb002388 */ /* 0x0003e20000000c00 */
[----:B------:R-:W-:Y:S01]  /*1c510*/  @P1 LEA.HI.X R37, R2, R227, R4, 0x1, P0 ;  /* 0x000000e302251211 */ /* 0x000fe200000f0c04 */
[----:B------:R-:W-:-:S02]  /*1c520*/  IMAD.MOV.U32 R227, RZ, RZ, R25 ;  /* 0x000000ffffe37224 */ /* 0x000fc400078e0019 */
        /* <DEDUP_REMOVED lines=45> */
[----:B------:R-:W0:Y:S02]  /*1c800*/  LDGDEPBAR ;  /* 0x00000000000079af */ /* 0x000e240000000000 */
.L_x_1110:
[----:B------:R-:W-:Y:S05]  /*1c810*/  BSYNC B1 ;  /* 0x0000000000017941 */ /* 0x000fea0003800000 */
.L_x_1109:
[----:B------:R2:W3:Y:S01]  /*1c820*/  LD.E R47, [R6.64+0xdc] ;  /* 0x0000dc04062f7980 */ /* 0x0004e2000c101900 */
[----:B------:R-:W-:-:S02]  /*1c830*/  FMNMX.FTZ R2, R3, R66, !PT ;  /* 0x0000004203027209 */ /* 0x000fc40007810000 */
[----:B------:R-:W-:Y:S01]  /*1c840*/  FMNMX.FTZ R4, R132, R5, !PT ;  /* 0x0000000584047209 */ /* 0x000fe20007810000 */
[----:B-1----:R-:W-:Y:S01]  /*1c850*/  LDSM.16.MT88.4 R12, [R216+0xc000] ;  /* 0x00c00000d80c783b */ /* 0x002fe20000004200 */
[----:B------:R-:W-:Y:S02]  /*1c860*/  FMNMX.FTZ R9, R67, R2, !PT ;  /* 0x0000000243097209 */ /* 0x000fe40007810000 */
[----:B------:R-:W-:Y:S01]  /*1c870*/  FMNMX.FTZ R4, R65, R4, !PT ;  /* 0x0000000441047209 */ /* 0x000fe20007810000 */
[----:B------:R-:W-:Y:S01]  /*1c880*/  LDSM.16.MT88.4 R16, [R213+0xc000] ;  /* 0x00c00000d510783b */ /* 0x000fe20000004200 */
[----:B------:R-:W-:-:S03]  /*1c890*/  FMNMX.FTZ R9, R0, R9, !PT ;  /* 0x0000000900097209 */ /* 0x000fc60007810000 */
[----:B------:R-:W-:Y:S01]  /*1c8a0*/  LDSM.16.MT88.4 R20, [R214+0xc800] ;  /* 0x00c80000d614783b */ /* 0x000fe20000004200 */
[----:B------:R-:W-:-:S03]  /*1c8b0*/  FMNMX.FTZ R2, R194, R9, !PT ;  /* 0x00000009c2027209 */ /* 0x000fc60007810000 */
        /* <DEDUP_REMOVED lines=10> */
[----:B------:R-:W-:-:S02]  /*1c960*/  FMNMX.FTZ R9, R189, R4, !PT ;  /* 0x00000004bd097209 */ /* 0x000fc40007810000 */
[----:B------:R-:W-:Y:S02]  /*1c970*/  FMNMX.FTZ R2, R133, R2, !PT ;  /* 0x0000000285027209 */ /* 0x000fe40007810000 */
[----:B------:R-:W-:Y:S02]  /*1c980*/  FMNMX.FTZ R4, R188, R9, !PT ;  /* 0x00000009bc047209 */ /* 0x000fe40007810000 */
[----:B--2---:R-:W-:Y:S02]  /*1c990*/  FMNMX.FTZ R7, R183, R2, !PT ;  /* 0x00000002b7077209 */ /* 0x004fe40007810000 */
[----:B------:R-:W-:Y:S02]  /*1c9a0*/  FMNMX.FTZ R9, R187, R4, !PT ;  /* 0x00000004bb097209 */ /* 0x000fe40007810000 */
[----:B------:R-:W-:Y:S02]  /*1c9b0*/  FMNMX.FTZ R2, R184, R7, !PT ;  /* 0x00000007b8027209 */ /* 0x000fe40007810000 */
[----:B------:R-:W-:-:S02]  /*1c9c0*/  FMNMX.FTZ R9, R186, R9, !PT ;  /* 0x00000009ba097209 */ /* 0x000fc40007810000 */
[----:B------:R-:W-:Y:S02]  /*1c9d0*/  FMNMX.FTZ R7, R141, R2, !PT ;  /* 0x000000028d077209 */ /* 0x000fe40007810000 */
[----:B------:R-:W-:Y:S02]  /*1c9e0*/  FMNMX.FTZ R4, R136, R9, !PT ;  /* 0x0000000988047209 */ /* 0x000fe40007810000 */
[----:B------:R-:W-:Y:S02]  /*1c9f0*/  FMNMX.FTZ R7, R154, R7, !PT ;  /* 0x000000079a077209 */ /* 0x000fe40007810000 */
[----:B------:R-:W-:Y:S02]  /*1ca00*/  FMNMX.FTZ R4, R137, R4, !PT ;  /* 0x0000000489047209 */ /* 0x000fe40007810000 */
[----:B------:R-:W-:-:S04]  /*1ca10*/  FMNMX.FTZ R7, R156, R7, !PT ;  /* 0x000000079c077209 */ /* 0x000fc80007810000 */
        /* <DEDUP_REMOVED lines=40> */
[----:B------:R-:W-:-:S05]  /*1cca0*/  FMNMX.FTZ R4, R54, R7, !PT ;  /* 0x0000000736047209 */ /* 0x000fca0007810000 */
[----:B------:R-:W2:Y:S01]  /*1ccb0*/  SHFL.BFLY PT, R7, R4, 0x2, 0x1f ;  /* 0x0c401f0004077f89 */ /* 0x000ea200000e0000 */
[----:B-1----:R-:W-:-:S03]  /*1ccc0*/  FMNMX.FTZ R2, R9, R2, !PT ;  /* 0x0000000209027209 */ /* 0x002fc60007810000 */
[----:B------:R-:W-:Y:S04]  /*1ccd0*/  LDSM.16.MT88.4 R8, [R214+0xc000] ;  /* 0x00c00000d608783b */ /* 0x000fe80000004200 */
[----:B------:R-:W1:Y:S01]  /*1cce0*/  SHFL.BFLY PT, R41, R2, 0x1, 0x1f ;  /* 0x0c201f0002297f89 */ /* 0x000e6200000e0000 */
[----:B--2---:R-:W-:-:S05]  /*1ccf0*/  FMNMX.FTZ R7, R4, R7, !PT ;  /* 0x0000000704077209 */ /* 0x004fca0007810000 */
[----:B------:R-:W2:Y:S01]  /*1cd00*/  SHFL.BFLY PT, R42, R7, 0x1, 0x1f ;  /* 0x0c201f00072a7f89 */ /* 0x000ea200000e0000 */
[----:B-1----:R-:W-:-:S04]  /*1cd10*/  FMNMX.FTZ R41, R2, R41, !PT ;  /* 0x0000002902297209 */ /* 0x002fc80007810000 */
[----:B------:R-:W-:-:S04]  /*1cd20*/  FSETP.NEU.FTZ.AND P0, PT, R41, -INF , PT ;  /* 0xff8000002900780b */ /* 0x000fc80003f1d000 */
[----:B------:R-:W-:-:S05]  /*1cd30*/  FSEL R4, R41, RZ, P0 ;  /* 0x000000ff29047208 */ /* 0x000fca0000000000 */
[----:B------:R-:W-:Y:S01]  /*1cd40*/  FADD.FTZ R4, R3, -R4 ;  /* 0x8000000403047221 */ /* 0x000fe20000010000 */
[----:B--2---:R-:W-:-:S04]  /*1cd50*/  FMNMX.FTZ R42, R7, R42, !PT ;  /* 0x0000002a072a7209 */ /* 0x004fc80007810000 */
[----:B------:R-:W-:Y:S01]  /*1cd60*/  FSETP.NEU.FTZ.AND P1, PT, R42, -INF , PT ;  /* 0xff8000002a00780b */ /* 0x000fe20003f3d000 */
[C---:B---3--:R-:W-:Y:S02]  /*1cd70*/  FMUL.FTZ R58, R47.reuse, R42 ;  /* 0x0000002a2f3a7220 */ /* 0x048fe40000410000 */
[C---:B------:R-:W-:Y:S02]  /*1cd80*/  FMUL.FTZ R52, R47.reuse, R41 ;  /* 0x000000292f347220 */ /* 0x040fe40000410000 */
[----:B------:R-:W-:Y:S01]  /*1cd90*/  FMUL.FTZ R43, R47, R4 ;  /* 0x000000042f2b7220 */ /* 0x000fe20000410000 */
[----:B------:R-:W-:Y:S02]  /*1cda0*/  FSEL R58, R58, RZ, P1 ;  /* 0x000000ff3a3a7208 */ /* 0x000fe40000800000 */
[----:B------:R-:W-:-:S03]  /*1cdb0*/  FSEL R52, R52, RZ, P0 ;  /* 0x000000ff34347208 */ /* 0x000fc60000000000 */
[-C--:B------:R-:W-:Y:S01]  /*1cdc0*/  FFMA.FTZ R40, R5, R47.reuse, -R58 ;  /* 0x0000002f05287223 */ /* 0x080fe2000001083a */
[----:B------:R-:W-:Y:S01]  /*1cdd0*/  FSEL R5, R42, RZ, P1 ;  /* 0x000000ff2a057208 */ /* 0x000fe20000800000 */
[-CC-:B------:R-:W-:Y:S01]  /*1cde0*/  FFMA.FTZ R33, R0, R47.reuse, -R52.reuse ;  /* 0x0000002f00217223 */ /* 0x180fe20000010834 */
[----:B------:R-:W1:Y:S01]  /*1cdf0*/  MUFU.EX2 R43, R43 ;  /* 0x0000002b002b7308 */ /* 0x000e620000000800 */
[-CC-:B------:R-:W-:Y:S02]  /*1ce00*/  FFMA.FTZ R32, R66, R47.reuse, -R52.reuse ;  /* 0x0000002f42207223 */ /* 0x180fe40000010834 */
[----:B------:R-:W-:Y:S02]  /*1ce10*/  FADD.FTZ R4, R132, -R5 ;  /* 0x8000000584047221 */ /* 0x000fe40000010000 */
[-C--:B------:R-:W-:Y:S02]  /*1ce20*/  FFMA.FTZ R0, R194, R47.reuse, -R52 ;  /* 0x0000002fc2007223 */ /* 0x080fe40000010834 */
[-CC-:B------:R-:W-:Y:S01]  /*1ce30*/  FFMA.FTZ R35, R65, R47.reuse, -R58.reuse ;  /* 0x0000002f41237223 */ /* 0x180fe2000001083a */
[----:B------:R-:W-:Y:S01]  /*1ce40*/  MUFU.EX2 R32, R32 ;  /* 0x0000002000207308 */ /* 0x000fe20000000800 */
[----:B------:R-:W-:-:S02]  /*1ce50*/  FFMA.FTZ R34, R191, R47, -R58 ;  /* 0x0000002fbf227223 */ /* 0x000fc4000001083a */
[-C--:B------:R-:W-:Y:S02]  /*1ce60*/  FFMA.FTZ R3, R192, R47.reuse, -R58 ;  /* 0x0000002fc0037223 */ /* 0x080fe4000001083a */
[----:B------:R-:W-:Y:S02]  /*1ce70*/  FMUL.FTZ R44, R47, R4 ;  /* 0x000000042f2c7220 */ /* 0x000fe40000410000 */
[----:B------:R-:W-:Y:S01]  /*1ce80*/  FFMA.FTZ R67, R67, R47, -R52 ;  /* 0x0000002f43437223 */ /* 0x000fe20000010834 */
[----:B------:R-:W-:Y:S01]  /*1ce90*/  MUFU.EX2 R33, R33 ;  /* 0x0000002100217308 */ /* 0x000fe20000000800 */
[-C--:B-1----:R-:W-:Y:S02]  /*1cea0*/  FMUL.FTZ R130, R130, R43.reuse ;  /* 0x0000002b82827220 */ /* 0x082fe40000410000 */
[-C--:B------:R-:W-:Y:S02]  /*1ceb0*/  FMUL.FTZ R131, R131, R43.reuse ;  /* 0x0000002b83837220 */ /* 0x080fe40000410000 */
[----:B------:R-:W-:-:S02]  /*1cec0*/  FMUL.FTZ R126, R126, R43 ;  /* 0x0000002b7e7e7220 */ /* 0x000fc40000410000 */
[-C--:B------:R-:W-:Y:S01]  /*1ced0*/  FMUL.FTZ R127, R127, R43.reuse ;  /* 0x0000002b7f7f7220 */ /* 0x080fe20000410000 */
[----:B------:R-:W1:Y:S01]  /*1cee0*/  MUFU.EX2 R2, R67 ;  /* 0x0000004300027308 */ /* 0x000e620000000800 */
[-C--:B------:R-:W-:Y:S02]  /*1cef0*/  FMUL.FTZ R70, R70, R43.reuse ;  /* 0x0000002b46467220 */ /* 0x080fe40000410000 */
[-C--:B------:R-:W-:Y:S02]  /*1cf00*/  FMUL.FTZ R71, R71, R43.reuse ;  /* 0x0000002b47477220 */ /* 0x080fe40000410000 */
[-C--:B------:R-:W-:Y:S02]  /*1cf10*/  FMUL.FTZ R74, R74, R43.reuse ;  /* 0x0000002b4a4a7220 */ /* 0x080fe40000410000 */
[-C--:B------:R-:W-:Y:S01]  /*1cf20*/  FMUL.FTZ R75, R75, R43.reuse ;  /* 0x0000002b4b4b7220 */ /* 0x080fe20000410000 */
[----:B------:R-:W2:Y:S01]  /*1cf30*/  MUFU.EX2 R0, R0 ;  /* 0x0000000000007308 */ /* 0x000ea20000000800 */
[----:B------:R-:W-:-:S02]  /*1cf40*/  FMUL.FTZ R78, R78, R43 ;  /* 0x0000002b4e4e7220 */ /* 0x000fc40000410000 */
[-C--:B------:R-:W-:Y:S02]  /*1cf50*/  FMUL.FTZ R79, R79, R43.reuse ;  /* 0x0000002b4f4f7220 */ /* 0x080fe40000410000 */
[-C--:B------:R-:W-:Y:S02]  /*1cf60*/  FMUL.FTZ R82, R82, R43.reuse ;  /* 0x0000002b52527220 */ /* 0x080fe40000410000 */
[-C--:B------:R-:W-:Y:S01]  /*1cf70*/  FMUL.FTZ R83, R83, R43.reuse ;  /* 0x0000002b53537220 */ /* 0x080fe20000410000 */
[----:B------:R-:W-:Y:S01]  /*1cf80*/  MUFU.EX2 R40, R40 ;  /* 0x0000002800287308 */ /* 0x000fe20000000800 */
[----:B-1----:R-:W-:Y:S01]  /*1cf90*/  F2FP.BF16.PACK_AB R5, R2, R32 ;  /* 0x000000200205723e */ /* 0x002fe200000010ff */
[-C--:B------:R-:W-:Y:S02]  /*1cfa0*/  FMUL.FTZ R86, R86, R43.reuse ;  /* 0x0000002b56567220 */ /* 0x080fe40000410000 */
[-C--:B------:R-:W-:Y:S02]  /*1cfb0*/  FMUL.FTZ R87, R87, R43.reuse ;  /* 0x0000002b57577220 */ /* 0x080fe40000410000 */
[----:B------:R-:W-:-:S02]  /*1cfc0*/  FMUL.FTZ R90, R90, R43 ;  /* 0x0000002b5a5a7220 */ /* 0x000fc40000410000 */
[----:B------:R-:W1:Y:S01]  /*1cfd0*/  MUFU.EX2 R35, R35 ;  /* 0x0000002300237308 */ /* 0x000e620000000800 */
[----:B--2---:R-:W-:Y:S01]  /*1cfe0*/  F2FP.BF16.PACK_AB R7, R0, R33 ;  /* 0x000000210007723e */ /* 0x004fe200000010ff */
[-C--:B------:R-:W-:Y:S02]  /*1cff0*/  FMUL.FTZ R91, R91, R43.reuse ;  /* 0x0000002b5b5b7220 */ /* 0x080fe40000410000 */
[-C--:B------:R-:W-:Y:S02]  /*1d000*/  FMUL.FTZ R94, R94, R43.reuse ;  /* 0x0000002b5e5e7220 */ /* 0x080fe40000410000 */
[-C--:B------:R-:W-:Y:S02]  /*1d010*/  FMUL.FTZ R95, R95, R43.reuse ;  /* 0x0000002b5f5f7220 */ /* 0x080fe40000410000 */
[----:B------:R-:W-:Y:S01]  /*1d020*/  MUFU.EX2 R34, R34 ;  /* 0x0000002200227308 */ /* 0x000fe20000000800 */
[-C--:B------:R-:W-:Y:S02]  /*1d030*/  FMUL.FTZ R98, R98, R43.reuse ;  /* 0x0000002b62627220 */ /* 0x080fe40000410000 */
[----:B------:R-:W-:-:S02]  /*1d040*/  FMUL.FTZ R99, R99, R43 ;  /* 0x0000002b63637220 */ /* 0x000fc40000410000 */
[-C--:B------:R-:W-:Y:S02]  /*1d050*/  FMUL.FTZ R102, R102, R43.reuse ;  /* 0x0000002b66667220 */ /* 0x080fe40000410000 */
[-C--:B------:R-:W-:Y:S01]  /*1d060*/  FMUL.FTZ R103, R103, R43.reuse ;  /* 0x0000002b67677220 */ /* 0x080fe20000410000 */
[----:B------:R-:W2:Y:S01]  /*1d070*/  MUFU.EX2 R3, R3 ;  /* 0x0000000300037308 */ /* 0x000ea20000000800 */
[----:B-1----:R-:W-:Y:S01]  /*1d080*/  F2FP.BF16.PACK_AB R4, R35, R40 ;  /* 0x000000282304723e */ /* 0x002fe200000010ff */
[-C--:B------:R-:W-:Y:S02]  /*1d090*/  FMUL.FTZ R122, R122, R43.reuse ;  /* 0x0000002b7a7a7220 */ /* 0x080fe40000410000 */
[-C--:B------:R-:W-:Y:S02]  /*1d0a0*/  FMUL.FTZ R123, R123, R43.reuse ;  /* 0x0000002b7b7b7220 */ /* 0x080fe40000410000 */
[-C--:B------:R-:W-:Y:S02]  /*1d0b0*/  FMUL.FTZ R106, R106, R43.reuse ;  /* 0x0000002b6a6a7220 */ /* 0x080fe40000410000 */
[----:B------:R-:W1:Y:S01]  /*1d0c0*/  MUFU.EX2 R44, R44 ;  /* 0x0000002c002c7308 */ /* 0x000e620000000800 */
[----:B------:R-:W-:-:S02]  /*1d0d0*/  FMUL.FTZ R107, R107, R43 ;  /* 0x0000002b6b6b7220 */ /* 0x000fc40000410000 */
[-C--:B------:R-:W-:Y:S02]  /*1d0e0*/  FMUL.FTZ R110, R110, R43.reuse ;  /* 0x0000002b6e6e7220 */ /* 0x080fe40000410000 */
[-C--:B------:R-:W-:Y:S02]  /*1d0f0*/  FMUL.FTZ R111, R111, R43.reuse ;  /* 0x0000002b6f6f7220 */ /* 0x080fe40000410000 */
[-C--:B------:R-:W-:Y:S01]  /*1d100*/  FMUL.FTZ R118, R118, R43.reuse ;  /* 0x0000002b76767220 */ /* 0x080fe20000410000 */
[----:B--2---:R-:W-:Y:S01]  /*1d110*/  F2FP.BF16.PACK_AB R6, R3, R34 ;  /* 0x000000220306723e */ /* 0x004fe200000010ff */
[-C--:B------:R-:W-:Y:S02]  /*1d120*/  FMUL.FTZ R119, R119, R43.reuse ;  /* 0x0000002b77777220 */ /* 0x080fe40000410000 */
[-C--:B------:R-:W-:Y:S02]  /*1d130*/  FMUL.FTZ R114, R114, R43.reuse ;  /* 0x0000002b72727220 */ /* 0x080fe40000410000 */
[----:B------:R-:W-:-:S02]  /*1d140*/  FMUL.FTZ R115, R115, R43 ;  /* 0x0000002b73737220 */ /* 0x000fc40000410000 */
[----:B------:R-:W-:Y:S02]  /*1d150*/  FFMA.FTZ R53, R53, R47, -R52 ;  /* 0x0000002f35357223 */ /* 0x000fe40000010834 */
[-C--:B-1----:R-:W-:Y:S02]  /*1d160*/  FMUL.FTZ R128, R128, R44.reuse ;  /* 0x0000002c80807220 */ /* 0x082fe40000410000 */
[-C--:B------:R-:W-:Y:S02]  /*1d170*/  FMUL.FTZ R129, R129, R44.reuse ;  /* 0x0000002c81817220 */ /* 0x080fe40000410000 */
[-C--:B------:R-:W-:Y:S01]  /*1d180*/  FMUL.FTZ R124, R124, R44.reuse ;  /* 0x0000002c7c7c7220 */ /* 0x080fe20000410000 */
[----:B------:R-:W-:Y:S01]  /*1d190*/  MUFU.EX2 R53, R53 ;  /* 0x0000003500357308 */ /* 0x000fe20000000800 */
[-C--:B------:R-:W-:Y:S02]  /*1d1a0*/  FMUL.FTZ R125, R125, R44.reuse ;  /* 0x0000002c7d7d7220 */ /* 0x080fe40000410000 */
[-C--:B------:R-:W-:Y:S01]  /*1d1b0*/  FMUL.FTZ R68, R68, R44.reuse ;  /* 0x0000002c44447220 */ /* 0x080fe20000410000 */
[----:B------:R-:W-:Y:S01]  /*1d1c0*/  HMMA.16816.F32.BF16 R128, R4, R12, R128 ;  /* 0x0000000c0480723c */ /* 0x000fe20000041880 */
[----:B------:R-:W-:-:S02]  /*1d1d0*/  FMUL.FTZ R69, R69, R44 ;  /* 0x0000002c45457220 */ /* 0x000fc40000410000 */
[-C--:B------:R-:W-:Y:S02]  /*1d1e0*/  FMUL.FTZ R72, R72, R44.reuse ;  /* 0x0000002c48487220 */ /* 0x080fe40000410000 */
[-C--:B------:R-:W-:Y:S02]  /*1d1f0*/  FMUL.FTZ R73, R73, R44.reuse ;  /* 0x0000002c49497220 */ /* 0x080fe40000410000 */
[-C--:B------:R-:W-:Y:S01]  /*1d200*/  FMUL.FTZ R76, R76, R44.reuse ;  /* 0x0000002c4c4c7220 */ /* 0x080fe20000410000 */
[----:B------:R-:W-:Y:S01]  /*1d210*/  HMMA.16816.F32.BF16 R124, R4, R14, R124 ;  /* 0x0000000e047c723c */ /* 0x000fe2000004187c */
[----:B------:R-:W1:Y:S01]  /*1d220*/  LDSM.16.MT88.4 R12, [R212+0xc000] ;  /* 0x00c00000d40c783b */ /* 0x000e620000004200 */
[-C--:B------:R-:W-:Y:S02]  /*1d230*/  FMUL.FTZ R77, R77, R44.reuse ;  /* 0x0000002c4d4d7220 */ /* 0x080fe40000410000 */
[-C--:B------:R-:W-:Y:S02]  /*1d240*/  FMUL.FTZ R80, R80, R44.reuse ;  /* 0x0000002c50507220 */ /* 0x080fe40000410000 */
[----:B------:R-:W-:-:S02]  /*1d250*/  FMUL.FTZ R81, R81, R44 ;  /* 0x0000002c51517220 */ /* 0x000fc40000410000 */
[C---:B------:R-:W-:Y:S01]  /*1d260*/  HMMA.16816.F32.BF16 R68, R4.reuse, R8, R68 ;  /* 0x000000080444723c */ /* 0x040fe20000041844 */
[-C--:B------:R-:W-:Y:S02]  /*1d270*/  FMUL.FTZ R84, R84, R44.reuse ;  /* 0x0000002c54547220 */ /* 0x080fe40000410000 */
[-C--:B------:R-:W-:Y:S02]  /*1d280*/  FMUL.FTZ R85, R85, R44.reuse ;  /* 0x0000002c55557220 */ /* 0x080fe40000410000 */
[-C--:B------:R-:W-:Y:S02]  /*1d290*/  FMUL.FTZ R88, R88, R44.reuse ;  /* 0x0000002c58587220 */ /* 0x080fe40000410000 */
[-C--:B------:R-:W-:Y:S01]  /*1d2a0*/  FMUL.FTZ R89, R89, R44.reuse ;  /* 0x0000002c59597220 */ /* 0x080fe20000410000 */
[----:B------:R-:W-:Y:S01]  /*1d2b0*/  HMMA.16816.F32.BF16 R72, R4, R10, R72 ;  /* 0x0000000a0448723c */ /* 0x000fe20000041848 */
[----:B------:R-:W2:Y:S01]  /*1d2c0*/  LDSM.16.MT88.4 R8, [R216+0x10000] ;  /* 0x01000000d808783b */ /* 0x000ea20000004200 */
[----:B------:R-:W-:-:S02]  /*1d2d0*/  FMUL.FTZ R92, R92, R44 ;  /* 0x0000002c5c5c7220 */ /* 0x000fc40000410000 */
[-C--:B------:R-:W-:Y:S02]  /*1d2e0*/  FMUL.FTZ R93, R93, R44.reuse ;  /* 0x0000002c5d5d7220 */ /* 0x080fe40000410000 */
[-C--:B------:R-:W-:Y:S02]  /*1d2f0*/  FMUL.FTZ R96, R96, R44.reuse ;  /* 0x0000002c60607220 */ /* 0x080fe40000410000 */
[C---:B------:R-:W-:Y:S01]  /*1d300*/  HMMA.16816.F32.BF16 R76, R4.reuse, R16, R76 ;  /* 0x00000010044c723c */ /* 0x040fe2000004184c */
[-C--:B------:R-:W-:Y:S02]  /*1d310*/  FMUL.FTZ R97, R97, R44.reuse ;  /* 0x0000002c61617220 */ /* 0x080fe40000410000 */
[-C--:B------:R-:W-:Y:S02]  /*1d320*/  FMUL.FTZ R100, R100, R44.reuse ;  /* 0x0000002c64647220 */ /* 0x080fe40000410000 */
[-C--:B------:R-:W-:Y:S02]  /*1d330*/  FMUL.FTZ R101, R101, R44.reuse ;  /* 0x0000002c65657220 */ /* 0x080fe40000410000 */
[-C--:B------:R-:W-:Y:S01]  /*1d340*/  FMUL.FTZ R120, R120, R44.reuse ;  /* 0x0000002c78787220 */ /* 0x080fe20000410000 */
[----:B------:R-:W-:Y:S01]  /*1d350*/  HMMA.16816.F32.BF16 R80, R4, R18, R80 ;  /* 0x000000120450723c */ /* 0x000fe20000041850 */
[----:B------:R-:W3:Y:S01]  /*1d360*/  LDSM.16.MT88.4 R16, [R214+0x10000] ;  /* 0x01000000d610783b */ /* 0x000ee20000004200 */
[----:B------:R-:W-:-:S02]  /*1d370*/  FMUL.FTZ R121, R121, R44 ;  /* 0x0000002c79797220 */ /* 0x000fc40000410000 */
[-C--:B------:R-:W-:Y:S02]  /*1d380*/  FMUL.FTZ R104, R104, R44.reuse ;  /* 0x0000002c68687220 */ /* 0x080fe40000410000 */
[-C--:B------:R-:W-:Y:S02]  /*1d390*/  FMUL.FTZ R105, R105, R44.reuse ;  /* 0x0000002c69697220 */ /* 0x080fe40000410000 */
[-C--:B------:R-:W-:Y:S01]  /*1d3a0*/  FMUL.FTZ R108, R108, R44.reuse ;  /* 0x0000002c6c6c7220 */ /* 0x080fe20000410000 */
[----:B-1----:R-:W-:Y:S01]  /*1d3b0*/  HMMA.16816.F32.BF16 R84, R4, R12, R84 ;  /* 0x0000000c0454723c */ /* 0x002fe20000041854 */
[-C--:B------:R-:W-:Y:S02]  /*1d3c0*/  FMUL.FTZ R109, R109, R44.reuse ;  /* 0x0000002c6d6d7220 */ /* 0x080fe40000410000 */
[-C--:B------:R-:W-:Y:S02]  /*1d3d0*/  FMUL.FTZ R116, R116, R44.reuse ;  /* 0x0000002c74747220 */ /* 0x080fe40000410000 */
[----:B------:R-:W-:-:S02]  /*1d3e0*/  FMUL.FTZ R117, R117, R44 ;  /* 0x0000002c75757220 */ /* 0x000fc40000410000 */
[-C--:B------:R-:W-:Y:S01]  /*1d3f0*/  FMUL.FTZ R112, R112, R44.reuse ;  /* 0x0000002c70707220 */ /* 0x080fe20000410000 */
[C---:B------:R-:W-:Y:S01]  /*1d400*/  HMMA.16816.F32.BF16 R88, R4.reuse, R14, R88 ;  /* 0x0000000e0458723c */ /* 0x040fe20000041858 */
[----:B------:R-:W1:Y:S01]  /*1d410*/  LDSM.16.MT88.4 R12, [R213+0x10000] ;  /* 0x01000000d50c783b */ /* 0x000e620000004200 */
[----:B------:R-:W-:Y:S02]  /*1d420*/  FMUL.FTZ R113, R113, R44 ;  /* 0x0000002c71717220 */ /* 0x000fe40000410000 */
[-CC-:B------:R-:W-:Y:S02]  /*1d430*/  FFMA.FTZ R60, R190, R47.reuse, -R52.reuse ;  /* 0x0000002fbe3c7223 */ /* 0x180fe40000010834 */
[-C--:B------:R-:W-:Y:S02]  /*1d440*/  FFMA.FTZ R57, R57, R47.reuse, -R52 ;  /* 0x0000002f39397223 */ /* 0x080fe40000010834 */
[----:B--2---:R-:W-:Y:S01]  /*1d450*/  HMMA.16816.F32.BF16 R92, R4, R8, R92 ;  /* 0x00000008045c723c */ /* 0x004fe2000004185c */
[-CC-:B------:R-:W-:Y:S01]  /*1d460*/  FFMA.FTZ R62, R189, R47.reuse, -R58.reuse ;  /* 0x0000002fbd3e7223 */ /* 0x180fe2000001083a */
[----:B------:R-:W-:Y:S01]  /*1d470*/  MUFU.EX2 R60, R60 ;  /* 0x0000003c003c7308 */ /* 0x000fe20000000800 */
[----:B------:R-:W-:-:S02]  /*1d480*/  FFMA.FTZ R67, R188, R47, -R58 ;  /* 0x0000002fbc437223 */ /* 0x000fc4000001083a */
[-CC-:B------:R-:W-:Y:S02]  /*1d490*/  FFMA.FTZ R65, R187, R47.reuse, -R58.reuse ;  /* 0x0000002fbb417223 */ /* 0x180fe4000001083a */
[-C--:B------:R-:W-:Y:S01]  /*1d4a0*/  FFMA.FTZ R64, R186, R47.reuse, -R58 ;  /* 0x0000002fba407223 */ /* 0x080fe2000001083a */
[C---:B------:R-:W-:Y:S01]  /*1d4b0*/  HMMA.16816.F32.BF16 R96, R4.reuse, R10, R96 ;  /* 0x0000000a0460723c */ /* 0x040fe20000041860 */
[----:B------:R-:W2:Y:S01]  /*1d4c0*/  LDSM.16.MT88.4 R8, [R212+0x10000] ;  /* 0x01000000d408783b */ /* 0x000ea20000004200 */
[-C--:B------:R-:W-:Y:S01]  /*1d4d0*/  FFMA.FTZ R66, R185, R47.reuse, -R52 ;  /* 0x0000002fb9427223 */ /* 0x080fe20000010834 */
[----:B------:R-:W-:Y:S01]  /*1d4e0*/  MUFU.EX2 R57, R57 ;  /* 0x0000003900397308 */ /* 0x000fe20000000800 */
[-C--:B------:R-:W-:Y:S02]  /*1d4f0*/  FFMA.FTZ R135, R136, R47.reuse, -R58 ;  /* 0x0000002f88877223 */ /* 0x080fe4000001083a */
[-C--:B------:R-:W-:Y:S02]  /*1d500*/  FFMA.FTZ R132, R133, R47.reuse, -R52 ;  /* 0x0000002f85847223 */ /* 0x080fe40000010834 */
[----:B---3--:R-:W-:Y:S01]  /*1d510*/  HMMA.16816.F32.BF16 R100, R4, R16, R100 ;  /* 0x000000100464723c */ /* 0x008fe20000041864 */
[----:B------:R-:W-:-:S02]  /*1d520*/  FFMA.FTZ R136, R137, R47, -R58 ;  /* 0x0000002f89887223 */ /* 0x000fc4000001083a */
[----:B------:R-:W-:Y:S01]  /*1d530*/  MUFU.EX2 R62, R62 ;  /* 0x0000003e003e7308 */ /* 0x000fe20000000800 */
[-CC-:B------:R-:W-:Y:S02]  /*1d540*/  FFMA.FTZ R133, R183, R47.reuse, -R52.reuse ;  /* 0x0000002fb7857223 */ /* 0x180fe40000010834 */
[-C--:B------:R-:W-:Y:S02]  /*1d550*/  FFMA.FTZ R134, R184, R47.reuse, -R52 ;  /* 0x0000002fb8867223 */ /* 0x080fe40000010834 */
[----:B------:R-:W-:Y:S01]  /*1d560*/  HMMA.16816.F32.BF16 R120, R4, R18, R120 ;  /* 0x000000120478723c */ /* 0x000fe20000041878 */
[----:B------:R-:W3:Y:S01]  /*1d570*/  LDSM.16.MT88.4 R16, [R213+0xc800] ;  /* 0x00c80000d510783b */ /* 0x000ee20000004200 */
[-CC-:B------:R-:W-:Y:S01]  /*1d580*/  FFMA.FTZ R137, R157, R47.reuse, -R58.reuse ;  /* 0x0000002f9d897223 */ /* 0x180fe2000001083a */
[----:B------:R-:W4:Y:S01]  /*1d590*/  MUFU.EX2 R67, R67 ;  /* 0x0000004300437308 */ /* 0x000f220000000800 */
[-C--:B------:R-:W-:Y:S02]  /*1d5a0*/  FFMA.FTZ R138, R138, R47.reuse, -R58 ;  /* 0x0000002f8a8a7223 */ /* 0x080fe4000001083a */
[----:B------:R-:W-:-:S02]  /*1d5b0*/  FFMA.FTZ R141, R141, R47, -R52 ;  /* 0x0000002f8d8d7223 */ /* 0x000fc40000010834 */
[-CC-:B------:R-:W-:Y:S01]  /*1d5c0*/  FFMA.FTZ R157, R156, R47.reuse, -R52.reuse ;  /* 0x0000002f9c9d7223 */ /* 0x180fe20000010834 */
[C---:B-1----:R-:W-:Y:S01]  /*1d5d0*/  HMMA.16816.F32.BF16 R104, R4.reuse, R12, R104 ;  /* 0x0000000c0468723c */ /* 0x042fe20000041868 */
[-CC-:B------:R-:W-:Y:S01]  /*1d5e0*/  FFMA.FTZ R154, R154, R47.reuse, -R52.reuse ;  /* 0x0000002f9a9a7223 */ /* 0x180fe20000010834 */
[----:B------:R-:W-:Y:S01]  /*1d5f0*/  MUFU.EX2 R65, R65 ;  /* 0x0000004100417308 */ /* 0x000fe20000000800 */
[-C--:B------:R-:W-:Y:S02]  /*1d600*/  FFMA.FTZ R156, R182, R47.reuse, -R52 ;  /* 0x0000002fb69c7223 */ /* 0x080fe40000010834 */
[-CC-:B------:R-:W-:Y:S02]  /*1d610*/  FFMA.FTZ R160, R179, R47.reuse, -R58.reuse ;  /* 0x0000002fb3a07223 */ /* 0x180fe4000001083a */
[-CC-:B------:R-:W-:Y:S01]  /*1d620*/  FFMA.FTZ R161, R180, R47.reuse, -R58.reuse ;  /* 0x0000002fb4a17223 */ /* 0x180fe2000001083a */
[----:B------:R-:W-:Y:S01]  /*1d630*/  HMMA.16816.F32.BF16 R108, R4, R14, R108 ;  /* 0x0000000e046c723c */ /* 0x000fe2000004186c */
[----:B------:R-:W1:Y:S01]  /*1d640*/  LDSM.16.MT88.4 R12, [R212+0xc800] ;  /* 0x00c80000d40c783b */ /* 0x000e620000004200 */
[----:B------:R-:W5:Y:S01]  /*1d650*/  MUFU.EX2 R64, R64 ;  /* 0x0000004000407308 */ /* 0x000f620000000800 */
[----:B------:R-:W-:-:S02]  /*1d660*/  FFMA.FTZ R162, R181, R47, -R58 ;  /* 0x0000002fb5a27223 */ /* 0x000fc4000001083a */
[-C--:B------:R-:W-:Y:S02]  /*1d670*/  FFMA.FTZ R163, R178, R47.reuse, -R58 ;  /* 0x0000002fb2a37223 */ /* 0x080fe4000001083a */
[-CC-:B------:R-:W-:Y:S01]  /*1d680*/  FFMA.FTZ R171, R171, R47.reuse, -R52.reuse ;  /* 0x0000002fabab7223 */ /* 0x180fe20000010834 */
[C---:B--2---:R-:W-:Y:S01]  /*1d690*/  HMMA.16816.F32.BF16 R116, R4.reuse, R8, R116 ;  /* 0x000000080474723c */ /* 0x044fe20000041874 */
[-CC-:B------:R-:W-:Y:S01]  /*1d6a0*/  FFMA.FTZ R170, R170, R47.reuse, -R52.reuse ;  /* 0x0000002faaaa7223 */ /* 0x180fe20000010834 */
[----:B------:R-:W2:Y:S01]  /*1d6b0*/  MUFU.EX2 R66, R66 ;  /* 0x0000004200427308 */ /* 0x000ea20000000800 */
[-CC-:B------:R-:W-:Y:S02]  /*1d6c0*/  FFMA.FTZ R173, R176, R47.reuse, -R52.reuse ;  /* 0x0000002fb0ad7223 */ /* 0x180fe40000010834 */
[-C--:B------:R-:W-:Y:S02]  /*1d6d0*/  FFMA.FTZ R172, R177, R47.reuse, -R52 ;  /* 0x0000002fb1ac7223 */ /* 0x080fe40000010834 */
[-CC-:B------:R-:W-:Y:S01]  /*1d6e0*/  FFMA.FTZ R168, R168, R47.reuse, -R58.reuse ;  /* 0x0000002fa8a87223 */ /* 0x180fe2000001083a */
[----:B------:R-:W-:Y:S01]  /*1d6f0*/  HMMA.16816.F32.BF16 R112, R4, R10, R112 ;  /* 0x0000000a0470723c */ /* 0x000fe20000041870 */
[----:B------:R-:W1:Y:S01]  /*1d700*/  LDSM.16.MT88.4 R8, [R216+0x10800] ;  /* 0x01080000d808783b */ /* 0x000e620000004200 */
[----:B------:R-:W-:Y:S01]  /*1d710*/  MUFU.EX2 R132, R132 ;  /* 0x0000008400847308 */ /* 0x000fe20000000800 */
[----:B------:R-:W-:-:S02]  /*1d720*/  FFMA.FTZ R169, R169, R47, -R58 ;  /* 0x0000002fa9a97223 */ /* 0x000fc4000001083a */
[-C--:B------:R-:W-:Y:S02]  /*1d730*/  FFMA.FTZ R166, R166, R47.reuse, -R58 ;  /* 0x0000002fa6a67223 */ /* 0x080fe4000001083a */
[----:B----4-:R-:W-:Y:S01]  /*1d740*/  F2FP.BF16.PACK_AB R4, R67, R62 ;  /* 0x0000003e4304723e */ /* 0x010fe200000010ff */
[--C-:B------:R-:W-:Y:S01]  /*1d750*/  FFMA.FTZ R167, R167, R47, -R52.reuse ;  /* 0x0000002fa7a77223 */ /* 0x100fe20000010834 */
[----:B------:R-:W-:Y:S01]  /*1d760*/  F2FP.BF16.PACK_AB R5, R60, R53 ;  /* 0x000000353c05723e */ /* 0x000fe200000010ff */
[----:B------:R-:W-:Y:S01]  /*1d770*/  MUFU.EX2 R133, R133 ;  /* 0x0000008500857308 */ /* 0x000fe20000000800 */
[----:B-----5:R-:W-:Y:S01]  /*1d780*/  F2FP.BF16.PACK_AB R6, R64, R65 ;  /* 0x000000414006723e */ /* 0x020fe200000010ff */
[----:B------:R-:W-:Y:S01]  /*1d790*/  FFMA.FTZ R159, R159, R47, -R52 ;  /* 0x0000002f9f9f7223 */ /* 0x000fe20000010834 */
[----:B--2---:R-:W-:Y:S01]  /*1d7a0*/  F2FP.BF16.PACK_AB R7, R66, R57 ;  /* 0x000000394207723e */ /* 0x004fe200000010ff */
[-CC-:B------:R-:W-:Y:S02]  /*1d7b0*/  FFMA.FTZ R153, R153, R47.reuse, -R58.reuse ;  /* 0x0000002f99997223 */ /* 0x180fe4000001083a */
[----:B------:R-:W-:-:S02]  /*1d7c0*/  FFMA.FTZ R152, R152, R47, -R58 ;  /* 0x0000002f98987223 */ /* 0x000fc4000001083a */
[----:B------:R-:W-:Y:S01]  /*1d7d0*/  MUFU.EX2 R134, R134 ;  /* 0x0000008600867308 */ /* 0x000fe20000000800 */
[-C--:B------:R-:W-:Y:S01]  /*1d7e0*/  FFMA.FTZ R151, R151, R47.reuse, -R58 ;  /* 0x0000002f97977223 */ /* 0x080fe2000001083a */
[C---:B------:R-:W-:Y:S01]  /*1d7f0*/  HMMA.16816.F32.BF16 R68, R4.reuse, R20, R68 ;  /* 0x000000140444723c */ /* 0x040fe20000041844 */
[-CC-:B------:R-:W-:Y:S02]  /*1d800*/  FFMA.FTZ R146, R146, R47.reuse, -R52.reuse ;  /* 0x0000002f92927223 */ /* 0x180fe40000010834 */
[-CC-:B------:R-:W-:Y:S02]  /*1d810*/  FFMA.FTZ R147, R147, R47.reuse, -R52.reuse ;  /* 0x0000002f93937223 */ /* 0x180fe40000010834 */
[-C--:B------:R-:W-:Y:S01]  /*1d820*/  FFMA.FTZ R145, R145, R47.reuse, -R52 ;  /* 0x0000002f91917223 */ /* 0x080fe20000010834 */
[----:B------:R-:W-:Y:S01]  /*1d830*/  MUFU.EX2 R135, R135 ;  /* 0x0000008700877308 */ /* 0x000fe20000000800 */
[-CC-:B------:R-:W-:Y:S01]  /*1d840*/  FFMA.FTZ R143, R143, R47.reuse, -R58.reuse ;  /* 0x0000002f8f8f7223 */ /* 0x180fe2000001083a */
[----:B------:R-:W-:Y:S01]  /*1d850*/  HMMA.16816.F32.BF16 R72, R4, R22, R72 ;  /* 0x000000160448723c */ /* 0x000fe20000041848 */
[----:B------:R-:W2:Y:S01]  /*1d860*/  LDSM.16.MT88.4 R20, [R212+0x10800] ;  /* 0x01080000d414783b */ /* 0x000ea20000004200 */
[----:B------:R-:W-:-:S02]  /*1d870*/  FFMA.FTZ R144, R144, R47, -R58 ;  /* 0x0000002f90907223 */ /* 0x000fc4000001083a */
[-C--:B------:R-:W-:Y:S02]  /*1d880*/  FFMA.FTZ R142, R142, R47.reuse, -R58 ;  /* 0x0000002f8e8e7223 */ /* 0x080fe4000001083a */
[----:B------:R-:W4:Y:S01]  /*1d890*/  MUFU.EX2 R136, R136 ;  /* 0x0000008800887308 */ /* 0x000f220000000800 */
[----:B------:R-:W-:Y:S01]  /*1d8a0*/  FFMA.FTZ R139, R139, R47, -R52 ;  /* 0x0000002f8b8b7223 */ /* 0x000fe20000010834 */
[C---:B---3--:R-:W-:Y:S01]  /*1d8b0*/  HMMA.16816.F32.BF16 R76, R4.reuse, R16, R76 ;  /* 0x00000010044c723c */ /* 0x048fe2000004184c */
[----:B------:R-:W-:Y:S02]  /*1d8c0*/  FFMA.FTZ R43, R243, R43, R32 ;  /* 0x0000002bf32b7223 */ /* 0x000fe40000010020 */
[----:B------:R-:W-:Y:S02]  /*1d8d0*/  FFMA.FTZ R40, R241, R44, R40 ;  /* 0x0000002cf1287223 */ /* 0x000fe40000010028 */
[----:B------:R-:W-:Y:S01]  /*1d8e0*/  FADD.FTZ R2, R2, R43 ;  /* 0x0000002b02027221 */ /* 0x000fe20000010000 */
[----:B------:R-:W-:Y:S01]  /*1d8f0*/  MUFU.EX2 R137, R137 ;  /* 0x0000008900897308 */ /* 0x000fe20000000800 */
[----:B------:R-:W-:Y:S01]  /*1d900*/  FADD.FTZ R35, R35, R40 ;  /* 0x0000002823237221 */ /* 0x000fe20000010000 */
[----:B------:R-:W-:Y:S01]  /*1d910*/  HMMA.16816.F32.BF16 R80, R4, R18, R80 ;  /* 0x000000120450723c */ /* 0x000fe20000041850 */
[----:B------:R-:W3:Y:S01]  /*1d920*/  LDSM.16.MT88.4 R16, [R214+0xd000] ;  /* 0x00d00000d610783b */ /* 0x000ee20000004200 */
[----:B------:R-:W-:-:S02]  /*1d930*/  FADD.FTZ R33, R33, R2 ;  /* 0x0000000221217221 */ /* 0x000fc40000010000 */
[----:B------:R-:W-:Y:S02]  /*1d940*/  FADD.FTZ R34, R34, R35 ;  /* 0x0000002322227221 */ /* 0x000fe40000010000 */
[----:B------:R-:W5:Y:S01]  /*1d950*/  MUFU.EX2 R138, R138 ;  /* 0x0000008a008a7308 */ /* 0x000f620000000800 */
[----:B------:R-:W-:Y:S01]  /*1d960*/  FADD.FTZ R0, R0, R33 ;  /* 0x0000002100007221 */ /* 0x000fe20000010000 */
[C---:B-1----:R-:W-:Y:S01]  /*1d970*/  HMMA.16816.F32.BF16 R84, R4.reuse, R12, R84 ;  /* 0x0000000c0454723c */ /* 0x042fe20000041854 */
[----:B------:R-:W-:Y:S02]  /*1d980*/  FADD.FTZ R3, R3, R34 ;  /* 0x0000002203037221 */ /* 0x000fe40000010000 */
[----:B------:R-:W-:Y:S02]  /*1d990*/  FADD.FTZ R53, R53, R0 ;  /* 0x0000000035357221 */ /* 0x000fe40000010000 */
[----:B------:R-:W-:Y:S01]  /*1d9a0*/  FADD.FTZ R0, R62, R3 ;  /* 0x000000033e007221 */ /* 0x000fe20000010000 */
[----:B------:R-:W1:Y:S01]  /*1d9b0*/  MUFU.EX2 R141, R141 ;  /* 0x0000008d008d7308 */ /* 0x000e620000000800 */
[----:B------:R-:W-:Y:S01]  /*1d9c0*/  FADD.FTZ R60, R60, R53 ;  /* 0x000000353c3c7221 */ /* 0x000fe20000010000 */
[----:B------:R-:W-:Y:S01]  /*1d9d0*/  HMMA.16816.F32.BF16 R88, R4, R14, R88 ;  /* 0x0000000e0458723c */ /* 0x000fe20000041858 */
[----:B------:R-:W1:Y:S01]  /*1d9e0*/  LDSM.16.MT88.4 R12, [R213+0xd000] ;  /* 0x00d00000d50c783b */ /* 0x000e620000004200 */
[----:B------:R-:W-:-:S02]  /*1d9f0*/  FADD.FTZ R0, R67, R0 ;  /* 0x0000000043007221 */ /* 0x000fc40000010000 */
[----:B------:R-:W-:Y:S02]  /*1da00*/  FADD.FTZ R3, R57, R60 ;  /* 0x0000003c39037221 */ /* 0x000fe40000010000 */
[----:B------:R-:W-:Y:S01]  /*1da10*/  MUFU.EX2 R154, R154 ;  /* 0x0000009a009a7308 */ /* 0x000fe20000000800 */
[----:B------:R-:W-:Y:S01]  /*1da20*/  FADD.FTZ R65, R65, R0 ;  /* 0x0000000041417221 */ /* 0x000fe20000010000 */
[----:B------:R-:W-:Y:S01]  /*1da30*/  HMMA.16816.F32.BF16 R92, R4, R8, R92 ;  /* 0x00000008045c723c */ /* 0x000fe2000004185c */
[----:B------:R-:W-:Y:S02]  /*1da40*/  FADD.FTZ R3, R66, R3 ;  /* 0x0000000342037221 */ /* 0x000fe40000010000 */
[----:B------:R-:W-:-:S03]  /*1da50*/  FADD.FTZ R64, R64, R65 ;  /* 0x0000004140407221 */ /* 0x000fc60000010000 */
[----:B------:R-:W-:Y:S02]  /*1da60*/  MUFU.EX2 R157, R157 ;  /* 0x0000009d009d7308 */ /* 0x000fe40000000800 */
[C---:B------:R-:W-:Y:S01]  /*1da70*/  HMMA.16816.F32.BF16 R96, R4.reuse, R10, R96 ;  /* 0x0000000a0460723c */ /* 0x040fe20000041860 */
[----:B------:R-:W1:Y:S05]  /*1da80*/  LDSM.16.MT88.4 R8, [R212+0xd000] ;  /* 0x00d00000d408783b */ /* 0x000e6a0000004200 */
[----:B------:R-:W-:Y:S02]  /*1da90*/  MUFU.EX2 R156, R156 ;  /* 0x0000009c009c7308 */ /* 0x000fe40000000800 */
[C---:B------:R-:W-:Y:S06]  /*1daa0*/  HMMA.16816.F32.BF16 R100, R4.reuse, R36, R100 ;  /* 0x000000240464723c */ /* 0x040fec0000041864 */
[----:B------:R-:W-:Y:S02]  /*1dab0*/  MUFU.EX2 R160, R160 ;  /* 0x000000a000a07308 */ /* 0x000fe40000000800 */
[C---:B------:R-:W-:Y:S01]  /*1dac0*/  HMMA.16816.F32.BF16 R120, R4.reuse, R38, R120 ;  /* 0x000000260478723c */ /* 0x040fe20000041878 */
[----:B------:R-:W1:Y:S05]  /*1dad0*/  LDSM.16.MT88.4 R36, [R214+0x11000] ;  /* 0x01100000d624783b */ /* 0x000e6a0000004200 */
[----:B------:R-:W1:Y:S02]  /*1dae0*/  MUFU.EX2 R161, R161 ;  /* 0x000000a100a17308 */ /* 0x000e640000000800 */
[C---:B------:R-:W-:Y:S06]  /*1daf0*/  HMMA.16816.F32.BF16 R104, R4.reuse, R28, R104 ;  /* 0x0000001c0468723c */ /* 0x040fec0000041868 */
[----:B------:R-:W-:Y:S02]  /*1db00*/  MUFU.EX2 R162, R162 ;  /* 0x000000a200a27308 */ /* 0x000fe40000000800 */
[C---:B------:R-:W-:Y:S01]  /*1db10*/  HMMA.16816.F32.BF16 R108, R4.reuse, R30, R108 ;  /* 0x0000001e046c723c */ /* 0x040fe2000004186c */
[----:B------:R-:W-:Y:S05]  /*1db20*/  LDSM.16.MT88.4 R28, [R212+0x11000] ;  /* 0x01100000d41c783b */ /* 0x000fea0000004200 */
[----:B------:R-:W1:Y:S02]  /*1db30*/  MUFU.EX2 R163, R163 ;  /* 0x000000a300a37308 */ /* 0x000e640000000800 */
[C---:B------:R-:W-:Y:S06]  /*1db40*/  HMMA.16816.F32.BF16 R128, R4.reuse, R24, R128 ;  /* 0x000000180480723c */ /* 0x040fec0000041880 */
[----:B------:R-:W1:Y:S02]  /*1db50*/  MUFU.EX2 R171, R171 ;  /* 0x000000ab00ab7308 */ /* 0x000e640000000800 */
[C---:B------:R-:W-:Y:S01]  /*1db60*/  HMMA.16816.F32.BF16 R124, R4.reuse, R26, R124 ;  /* 0x0000001a047c723c */ /* 0x040fe2000004187c */
[----:B------:R-:W3:Y:S05]  /*1db70*/  LDSM.16.MT88.4 R24, [R216+0xd000] ;  /* 0x00d00000d818783b */ /* 0x000eea0000004200 */
[----:B------:R-:W-:Y:S02]  /*1db80*/  MUFU.EX2 R170, R170 ;  /* 0x000000aa00aa7308 */ /* 0x000fe40000000800 */
[C---:B--2---:R-:W-:Y:S06]  /*1db90*/  HMMA.16816.F32.BF16 R116, R4.reuse, R20, R116 ;  /* 0x000000140474723c */ /* 0x044fec0000041874 */
[----:B------:R-:W-:Y:S02]  /*1dba0*/  MUFU.EX2 R173, R173 ;  /* 0x000000ad00ad7308 */ /* 0x000fe40000000800 */
[----:B------:R-:W-:Y:S01]  /*1dbb0*/  HMMA.16816.F32.BF16 R112, R4, R22, R112 ;  /* 0x000000160470723c */ /* 0x000fe20000041870 */
[----:B------:R-:W2:Y:S05]  /*1dbc0*/  LDSM.16.MT88.4 R20, [R216+0x11000] ;  /* 0x01100000d814783b */ /* 0x000eaa0000004200 */
[----:B------:R-:W-:Y:S01]  /*1dbd0*/  MUFU.EX2 R172, R172 ;  /* 0x000000ac00ac7308 */ /* 0x000fe20000000800 */
[----:B----4-:R-:W-:Y:S01]  /*1dbe0*/  F2FP.BF16.PACK_AB R4, R136, R135 ;  /* 0x000000878804723e */ /* 0x010fe200000010ff */
[----:B------:R-:W-:Y:S01]  /*1dbf0*/  FADD.FTZ R135, R135, R64 ;  /* 0x0000004087877221 */ /* 0x000fe20000010000 */
[----:B------:R-:W-:Y:S01]  /*1dc00*/  F2FP.BF16.PACK_AB R5, R133, R132 ;  /* 0x000000848505723e */ /* 0x000fe200000010ff */
[----:B------:R-:W-:Y:S01]  /*1dc10*/  FADD.FTZ R132, R132, R3 ;  /* 0x0000000384847221 */ /* 0x000fe20000010000 */
[----:B-----5:R-:W-:Y:S01]  /*1dc20*/  F2FP.BF16.PACK_AB R6, R138, R137 ;  /* 0x000000898a06723e */ /* 0x020fe200000010ff */
[----:B------:R-:W-:Y:S01]  /*1dc30*/  FADD.FTZ R136, R136, R135 ;  /* 0x0000008788887221 */ /* 0x000fe20000010000 */
[----:B-1----:R-:W-:Y:S01]  /*1dc40*/  F2FP.BF16.PACK_AB R7, R141, R134 ;  /* 0x000000868d07723e */ /* 0x002fe200000010ff */
[----:B------:R-:W-:Y:S01]  /*1dc50*/  MUFU.EX2 R168, R168 ;  /* 0x000000a800a87308 */ /* 0x000fe20000000800 */
[----:B------:R-:W-:Y:S01]  /*1dc60*/  FADD.FTZ R133, R133, R132 ;  /* 0x0000008485857221 */ /* 0x000fe20000010000 */
[----:B------:R-:W-:Y:S01]  /*1dc70*/  MOV R132, R42 ;  /* 0x0000002a00847202 */ /* 0x000fe20000000f00 */
[----:B------:R-:W-:-:S02]  /*1dc80*/  FADD.FTZ R3, R137, R136 ;  /* 0x0000008889037221 */ /* 0x000fc40000010000 */
[----:B------:R-:W-:Y:S01]  /*1dc90*/  FADD.FTZ R134, R134, R133 ;  /* 0x0000008586867221 */ /* 0x000fe20000010000 */
[----:B---3--:R-:W-:Y:S01]  /*1dca0*/  HMMA.16816.F32.BF16 R68, R4, R16, R68 ;  /* 0x000000100444723c */ /* 0x008fe20000041844 */
[----:B------:R-:W-:Y:S01]  /*1dcb0*/  FADD.FTZ R3, R138, R3 ;  /* 0x000000038a037221 */ /* 0x000fe20000010000 */
[----:B------:R-:W1:Y:S01]  /*1dcc0*/  MUFU.EX2 R169, R169 ;  /* 0x000000a900a97308 */ /* 0x000e620000000800 */
[----:B------:R-:W-:-:S05]  /*1dcd0*/  FADD.FTZ R141, R141, R134 ;  /* 0x000000868d8d7221 */ /* 0x000fca0000010000 */
[C---:B------:R-:W-:Y:S01]  /*1dce0*/  HMMA.16816.F32.BF16 R72, R4.reuse, R18, R72 ;  /* 0x000000120448723c */ /* 0x040fe20000041848 */
[----:B------:R-:W3:Y:S01]  /*1dcf0*/  LDSM.16.MT88.4 R16, [R214+0xd800] ;  /* 0x00d80000d610783b */ /* 0x000ee20000004200 */
[----:B------:R-:W-:Y:S06]  /*1dd00*/  MUFU.EX2 R166, R166 ;  /* 0x000000a600a67308 */ /* 0x000fec0000000800 */
[C---:B------:R-:W-:Y:S02]  /*1dd10*/  HMMA.16816.F32.BF16 R76, R4.reuse, R12, R76 ;  /* 0x0000000c044c723c */ /* 0x040fe4000004184c */
[----:B------:R-:W-:Y:S06]  /*1dd20*/  MUFU.EX2 R159, R159 ;  /* 0x0000009f009f7308 */ /* 0x000fec0000000800 */
[C---:B------:R-:W-:Y:S01]  /*1dd30*/  HMMA.16816.F32.BF16 R80, R4.reuse, R14, R80 ;  /* 0x0000000e0450723c */ /* 0x040fe20000041850 */
[----:B------:R-:W4:Y:S01]  /*1dd40*/  LDSM.16.MT88.4 R12, [R213+0xd800] ;  /* 0x00d80000d50c783b */ /* 0x000f220000004200 */
[----:B------:R-:W-:Y:S06]  /*1dd50*/  MUFU.EX2 R153, R153 ;  /* 0x0000009900997308 */ /* 0x000fec0000000800 */
[C---:B------:R-:W-:Y:S02]  /*1dd60*/  HMMA.16816.F32.BF16 R84, R4.reuse, R8, R84 ;  /* 0x000000080454723c */ /* 0x040fe40000041854 */
[----:B------:R-:W-:Y:S06]  /*1dd70*/  MUFU.EX2 R152, R152 ;  /* 0x0000009800987308 */ /* 0x000fec0000000800 */
[C---:B------:R-:W-:Y:S01]  /*1dd80*/  HMMA.16816.F32.BF16 R88, R4.reuse, R10, R88 ;  /* 0x0000000a0458723c */ /* 0x040fe20000041858 */
[----:B------:R-:W5:Y:S01]  /*1dd90*/  LDSM.16.MT88.4 R8, [R212+0xd800] ;  /* 0x00d80000d408783b */ /* 0x000f620000004200 */
        /* <DEDUP_REMOVED lines=8> */
[C---:B------:R-:W-:Y:S02]  /*1de20*/  HMMA.16816.F32.BF16 R128, R4.reuse, R24, R128 ;  /* 0x000000180480723c */ /* 0x040fe40000041880 */
[----:B------:R-:W-:Y:S06]  /*1de30*/  MUFU.EX2 R143, R143 ;  /* 0x0000008f008f7308 */ /* 0x000fec0000000800 */
[C---:B------:R-:W-:Y:S01]  /*1de40*/  HMMA.16816.F32.BF16 R124, R4.reuse, R26, R124 ;  /* 0x0000001a047c723c */ /* 0x040fe2000004187c */
[----:B------:R-:W1:Y:S01]  /*1de50*/  LDSM.16.MT88.4 R24, [R216+0xd800] ;  /* 0x00d80000d818783b */ /* 0x000e620000004200 */
[----:B------:R-:W-:Y:S06]  /*1de60*/  MUFU.EX2 R144, R144 ;  /* 0x0000009000907308 */ /* 0x000fec0000000800 */
[C---:B--2---:R-:W-:Y:S02]  /*1de70*/  HMMA.16816.F32.BF16 R92, R4.reuse, R20, R92 ;  /* 0x00000014045c723c */ /* 0x044fe4000004185c */
[----:B------:R-:W-:Y:S06]  /*1de80*/  MUFU.EX2 R142, R142 ;  /* 0x0000008e008e7308 */ /* 0x000fec0000000800 */
[C---:B------:R-:W-:Y:S01]  /*1de90*/  HMMA.16816.F32.BF16 R96, R4.reuse, R22, R96 ;  /* 0x000000160460723c */ /* 0x040fe20000041860 */
[----:B------:R-:W2:Y:S07]  /*1dea0*/  LDSM.16.MT88.4 R20, [R216+0x11800] ;  /* 0x01180000d814783b */ /* 0x000eae0000004200 */
[C---:B------:R-:W-:Y:S01]  /*1deb0*/  HMMA.16816.F32.BF16 R120, R4.reuse, R38, R120 ;  /* 0x000000260478723c */ /* 0x040fe20000041878 */
[----:B------:R-:W1:Y:S07]  /*1dec0*/  LDSM.16.MT88.4 R36, [R213+0x11800] ;  /* 0x01180000d524783b */ /* 0x000e6e0000004200 */
        /* <DEDUP_REMOVED lines=13> */
[----:B---3--:R-:W-:Y:S01]  /*1dfa0*/  HMMA.16816.F32.BF16 R68, R4, R16, R68 ;  /* 0x000000100444723c */ /* 0x008fe20000041844 */
[----:B------:R-:W-:Y:S02]  /*1dfb0*/  FADD.FTZ R163, R163, R162 ;  /* 0x000000a2a3a37221 */ /* 0x000fe40000010000 */
[----:B------:R-:W-:-:S05]  /*1dfc0*/  FADD.FTZ R171, R171, R156 ;  /* 0x0000009cabab7221 */ /* 0x000fca0000010000 */
        /* <DEDUP_REMOVED lines=8> */
[C---:B-1----:R-:W-:Y:S07]  /*1e050*/  HMMA.16816.F32.BF16 R100, R4.reuse, R48, R100 ;  /* 0x000000300464723c */ /* 0x042fee0000041864 */
[-C--:B------:R-:W-:Y:S01]  /*1e060*/  FFMA.FTZ R49, R165, R47.reuse, -R58 ;  /* 0x0000002fa5317223 */ /* 0x080fe2000001083a */
[----:B------:R-:W-:Y:S01]  /*1e070*/  HMMA.16816.F32.BF16 R120, R4, R50, R120 ;  /* 0x000000320478723c */ /* 0x000fe20000041878 */
[----:B------:R-:W-:Y:S01]  /*1e080*/  MUFU.EX2 R51, R167 ;  /* 0x000000a700337308 */ /* 0x000fe20000000800 */
[----:B------:R-:W-:-:S02]  /*1e090*/  FFMA.FTZ R48, R164, R47, -R52 ;  /* 0x0000002fa4307223 */ /* 0x000fc40000010834 */
[----:B------:R-:W-:-:S03]  /*1e0a0*/  FFMA.FTZ R165, R140, R47, -R58 ;  /* 0x0000002f8ca57223 */ /* 0x000fc6000001083a */
[-C--:B------:R-:W-:Y:S01]  /*1e0b0*/  FFMA.FTZ R50, R158, R47.reuse, -R52 ;  /* 0x0000002f9e327223 */ /* 0x080fe20000010834 */
[----:B------:R-:W-:Y:S01]  /*1e0c0*/  HMMA.16816.F32.BF16 R128, R4, R24, R128 ;  /* 0x000000180480723c */ /* 0x000fe20000041880 */
[----:B------:R-:W1:Y:S01]  /*1e0d0*/  MUFU.EX2 R49, R49 ;  /* 0x0000003100317308 */ /* 0x000e620000000800 */
[-C--:B------:R-:W-:Y:S02]  /*1e0e0*/  FFMA.FTZ R158, R155, R47.reuse, -R58 ;  /* 0x0000002f9b9e7223 */ /* 0x080fe4000001083a */
[----:B------:R-:W-:-:S04]  /*1e0f0*/  FFMA.FTZ R155, R150, R47, -R52 ;  /* 0x0000002f969b7223 */ /* 0x000fc80000010834 */
[C---:B------:R-:W-:Y:S01]  /*1e100*/  HMMA.16816.F32.BF16 R124, R4.reuse, R26, R124 ;  /* 0x0000001a047c723c */ /* 0x040fe2000004187c */
[----:B------:R-:W1:Y:S01]  /*1e110*/  LDSM.16.MT88.4 R24, [R216+0xe000] ;  /* 0x00e00000d818783b */ /* 0x000e620000004200 */
[----:B------:R-:W-:Y:S06]  /*1e120*/  MUFU.EX2 R48, R48 ;  /* 0x0000003000307308 */ /* 0x000fec0000000800 */
[C---:B--2---:R-:W-:Y:S02]  /*1e130*/  HMMA.16816.F32.BF16 R92, R4.reuse, R20, R92 ;  /* 0x00000014045c723c */ /* 0x044fe4000004185c */
        /* <DEDUP_REMOVED lines=8> */
[----:B------:R-:W1:Y:S06]  /*1e1c0*/  MUFU.EX2 R165, R165 ;  /* 0x000000a500a57308 */ /* 0x000e6c0000000800 */
[C---:B------:R-:W-:Y:S08]  /*1e1d0*/  HMMA.16816.F32.BF16 R116, R4.reuse, R28, R116 ;  /* 0x0000001c0474723c */ /* 0x040ff00000041874 */
[----:B------:R-:W-:Y:S01]  /*1e1e0*/  HMMA.16816.F32.BF16 R112, R4, R30, R112 ;  /* 0x0000001e0470723c */ /* 0x000fe20000041870 */
[----:B------:R-:W2:Y:S06]  /*1e1f0*/  LDSM.16.MT88.4 R28, [R214+0x12000] ;  /* 0x01200000d61c783b */ /* 0x000eac0000004200 */
[----:B------:R-:W-:Y:S01]  /*1e200*/  F2FP.BF16.PACK_AB R4, R169, R168 ;  /* 0x000000a8a904723e */ /* 0x000fe200000010ff */
[----:B------:R-:W-:Y:S01]  /*1e210*/  FADD.FTZ R168, R168, R163 ;  /* 0x000000a3a8a87221 */ /* 0x000fe20000010000 */
[----:B------:R-:W-:Y:S01]  /*1e220*/  F2FP.BF16.PACK_AB R5, R173, R170 ;  /* 0x000000aaad05723e */ /* 0x000fe200000010ff */
[----:B------:R-:W-:Y:S01]  /*1e230*/  FADD.FTZ R170, R170, R171 ;  /* 0x000000abaaaa7221 */ /* 0x000fe20000010000 */
[----:B-1----:R-:W-:Y:S01]  /*1e240*/  F2FP.BF16.PACK_AB R6, R49, R166 ;  /* 0x000000a63106723e */ /* 0x002fe200000010ff */
[----:B------:R-:W-:Y:S01]  /*1e250*/  FADD.FTZ R169, R169, R168 ;  /* 0x000000a8a9a97221 */ /* 0x000fe20000010000 */
[----:B------:R-:W-:Y:S01]  /*1e260*/  F2FP.BF16.PACK_AB R7, R51, R172 ;  /* 0x000000ac3307723e */ /* 0x000fe200000010ff */
[----:B------:R-:W-:-:S02]  /*1e270*/  FADD.FTZ R173, R173, R170 ;  /* 0x000000aaadad7221 */ /* 0x000fc40000010000 */
[----:B------:R-:W-:Y:S02]  /*1e280*/  FADD.FTZ R0, R166, R169 ;  /* 0x000000a9a6007221 */ /* 0x000fe40000010000 */
[----:B------:R-:W-:Y:S02]  /*1e290*/  FADD.FTZ R172, R172, R173 ;  /* 0x000000adacac7221 */ /* 0x000fe40000010000 */
[----:B---3--:R-:W-:Y:S01]  /*1e2a0*/  HMMA.16816.F32.BF16 R68, R4, R16, R68 ;  /* 0x000000100444723c */ /* 0x008fe20000041844 */
[----:B------:R-:W-:Y:S02]  /*1e2b0*/  FADD.FTZ R0, R49, R0 ;  /* 0x0000000031007221 */ /* 0x000fe40000010000 */
[----:B------:R-:W-:Y:S02]  /*1e2c0*/  FADD.FTZ R51, R51, R172 ;  /* 0x000000ac33337221 */ /* 0x000fe40000010000 */
[----:B------:R-:W-:-:S03]  /*1e2d0*/  FADD.FTZ R3, R153, R0 ;  /* 0x0000000099037221 */ /* 0x000fc60000010000 */
[----:B------:R-:W-:Y:S01]  /*1e2e0*/  HMMA.16816.F32.BF16 R72, R4, R18, R72 ;  /* 0x000000120448723c */ /* 0x000fe20000041848 */
[----:B------:R-:W1:Y:S01]  /*1e2f0*/  LDSM.16.MT88.4 R16, [R213+0x12000] ;  /* 0x01200000d510783b */ /* 0x000e620000004200 */
[----:B------:R-:W-:-:S04]  /*1e300*/  FADD.FTZ R3, R158, R3 ;  /* 0x000000039e037221 */ /* 0x000fc80000010000 */
[----:B------:R-:W-:Y:S02]  /*1e310*/  FADD.FTZ R0, R152, R3 ;  /* 0x0000000398007221 */ /* 0x000fe40000010000 */
[----:B----4-:R-:W-:Y:S02]  /*1e320*/  HMMA.16816.F32.BF16 R76, R4, R12, R76 ;  /* 0x0000000c044c723c */ /* 0x010fe4000004184c */
[----:B------:R-:W-:-:S04]  /*1e330*/  FADD.FTZ R0, R151, R0 ;  /* 0x0000000097007221 */ /* 0x000fc80000010000 */
[----:B------:R-:W-:Y:S02]  /*1e340*/  FADD.FTZ R3, R143, R0 ;  /* 0x000000008f037221 */ /* 0x000fe40000010000 */
[----:B------:R-:W-:Y:S01]  /*1e350*/  HMMA.16816.F32.BF16 R80, R4, R14, R80 ;  /* 0x0000000e0450723c */ /* 0x000fe20000041850 */
[----:B------:R-:W3:Y:S01]  /*1e360*/  LDSM.16.MT88.4 R12, [R212+0x12000] ;  /* 0x01200000d40c783b */ /* 0x000ee20000004200 */
[----:B------:R-:W-:-:S06]  /*1e370*/  FADD.FTZ R3, R144, R3 ;  /* 0x0000000390037221 */ /* 0x000fcc0000010000 */
[C---:B-----5:R-:W-:Y:S08]  /*1e380*/  HMMA.16816.F32.BF16 R84, R4.reuse, R8, R84 ;  /* 0x000000080454723c */ /* 0x060ff00000041854 */
[C---:B------:R-:W-:Y:S01]  /*1e390*/  HMMA.16816.F32.BF16 R88, R4.reuse, R10, R88 ;  /* 0x0000000a0458723c */ /* 0x040fe20000041858 */
[----:B------:R-:W4:Y:S07]  /*1e3a0*/  LDSM.16.MT88.4 R8, [R214+0xe800] ;  /* 0x00e80000d608783b */ /* 0x000f2e0000004200 */
[C---:B------:R-:W-:Y:S08]  /*1e3b0*/  HMMA.16816.F32.BF16 R128, R4.reuse, R24, R128 ;  /* 0x000000180480723c */ /* 0x040ff00000041880 */
        /* <DEDUP_REMOVED lines=8> */
[C---:B-1----:R-:W-:Y:S08]  /*1e440*/  HMMA.16816.F32.BF16 R104, R4.reuse, R16, R104 ;  /* 0x000000100468723c */ /* 0x042ff00000041868 */
[C---:B------:R-:W-:Y:S01]  /*1e450*/  HMMA.16816.F32.BF16 R108, R4.reuse, R18, R108 ;  /* 0x00000012046c723c */ /* 0x040fe2000004186c */
[----:B------:R-:W1:Y:S07]  /*1e460*/  LDSM.16.MT88.4 R16, [R212+0xe800] ;  /* 0x00e80000d410783b */ /* 0x000e6e0000004200 */
[C---:B---3--:R-:W-:Y:S08]  /*1e470*/  HMMA.16816.F32.BF16 R116, R4.reuse, R12, R116 ;  /* 0x0000000c0474723c */ /* 0x048ff00000041874 */
        /* <DEDUP_REMOVED lines=9> */
[----:B----4-:R-:W-:Y:S02]  /*1e510*/  HMMA.16816.F32.BF16 R68, R4, R8, R68 ;  /* 0x000000080444723c */ /* 0x010fe40000041844 */
[----:B------:R-:W-:-:S06]  /*1e520*/  FADD.FTZ R155, R155, R50 ;  /* 0x000000329b9b7221 */ /* 0x000fcc0000010000 */
[C---:B------:R-:W-:Y:S01]  /*1e530*/  HMMA.16816.F32.BF16 R72, R4.reuse, R10, R72 ;  /* 0x0000000a0448723c */ /* 0x040fe20000041848 */
[----:B------:R-:W3:Y:S07]  /*1e540*/  LDSM.16.MT88.4 R8, [R214+0x12800] ;  /* 0x01280000d608783b */ /* 0x000eee0000004200 */
[C---:B-1----:R-:W-:Y:S08]  /*1e550*/  HMMA.16816.F32.BF16 R84, R4.reuse, R16, R84 ;  /* 0x000000100454723c */ /* 0x042ff00000041854 */
[C---:B------:R-:W-:Y:S01]  /*1e560*/  HMMA.16816.F32.BF16 R88, R4.reuse, R18, R88 ;  /* 0x000000120458723c */ /* 0x040fe20000041858 */
[----:B------:R-:W1:Y:S07]  /*1e570*/  LDSM.16.MT88.4 R16, [R212+0x12800] ;  /* 0x01280000d410783b */ /* 0x000e6e0000004200 */
[C---:B------:R-:W-:Y:S08]  /*1e580*/  HMMA.16816.F32.BF16 R76, R4.reuse, R20, R76 ;  /* 0x00000014044c723c */ /* 0x040ff0000004184c */
[C---:B------:R-:W-:Y:S01]  /*1e590*/  HMMA.16816.F32.BF16 R80, R4.reuse, R22, R80 ;  /* 0x000000160450723c */ /* 0x040fe20000041850 */
[----:B------:R-:W4:Y:S07]  /*1e5a0*/  LDSM.16.MT88.4 R20, [R213+0xf000] ;  /* 0x00f00000d514783b */ /* 0x000f2e0000004200 */
[C---:B--2---:R-:W-:Y:S08]  /*1e5b0*/  HMMA.16816.F32.BF16 R92, R4.reuse, R12, R92 ;  /* 0x0000000c045c723c */ /* 0x044ff0000004185c */
[C---:B---3--:R-:W-:Y:S08]  /*1e5c0*/  HMMA.16816.F32.BF16 R100, R4.reuse, R8, R100 ;  /* 0x000000080464723c */ /* 0x048ff00000041864 */
[C---:B------:R-:W-:Y:S01]  /*1e5d0*/  HMMA.16816.F32.BF16 R120, R4.reuse, R10, R120 ;  /* 0x0000000a0478723c */ /* 0x040fe20000041878 */
[----:B------:R-:W2:Y:S07]  /*1e5e0*/  LDSM.16.MT88.4 R8, [R216+0x13000] ;  /* 0x01300000d808783b */ /* 0x000eae0000004200 */
[C---:B------:R-:W-:Y:S01]  /*1e5f0*/  HMMA.16816.F32.BF16 R96, R4.reuse, R14, R96 ;  /* 0x0000000e0460723c */ /* 0x040fe20000041860 */
[----:B------:R-:W3:Y:S07]  /*1e600*/  LDSM.16.MT88.4 R12, [R212+0xf000] ;  /* 0x00f00000d40c783b */ /* 0x000eee0000004200 */
[C---:B------:R-:W-:Y:S01]  /*1e610*/  HMMA.16816.F32.BF16 R104, R4.reuse, R36, R104 ;  /* 0x000000240468723c */ /* 0x040fe20000041868 */
[----:B------:R-:W5:Y:S07]  /*1e620*/  MUFU.EX2 R36, R139 ;  /* 0x0000008b00247308 */ /* 0x000f6e0000000800 */
[C---:B------:R-:W-:Y:S08]  /*1e630*/  HMMA.16816.F32.BF16 R128, R4.reuse, R24, R128 ;  /* 0x000000180480723c */ /* 0x040ff00000041880 */
[C---:B------:R-:W-:Y:S01]  /*1e640*/  HMMA.16816.F32.BF16 R124, R4.reuse, R26, R124 ;  /* 0x0000001a047c723c */ /* 0x040fe2000004187c */
[----:B------:R-:W2:Y:S07]  /*1e650*/  LDSM.16.MT88.4 R24, [R214+0xf000] ;  /* 0x00f00000d618783b */ /* 0x000eae0000004200 */
[C---:B------:R-:W-:Y:S08]  /*1e660*/  HMMA.16816.F32.BF16 R108, R4.reuse, R38, R108 ;  /* 0x00000026046c723c */ /* 0x040ff0000004186c */
[C---:B-1----:R-:W-:Y:S08]  /*1e670*/  HMMA.16816.F32.BF16 R116, R4.reuse, R16, R116 ;  /* 0x000000100474723c */ /* 0x042ff00000041874 */
[----:B------:R-:W-:Y:S01]  /*1e680*/  HMMA.16816.F32.BF16 R112, R4, R18, R112 ;  /* 0x000000120470723c */ /* 0x000fe20000041870 */
[----:B------:R-:W1:Y:S06]  /*1e690*/  LDSM.16.MT88.4 R16, [R214+0x13000] ;  /* 0x01300000d610783b */ /* 0x000e6c0000004200 */
[----:B------:R-:W-:-:S02]  /*1e6a0*/  F2FP.BF16.PACK_AB R4, R144, R143 ;  /* 0x0000008f9004723e */ /* 0x000fc400000010ff */
[----:B------:R-:W-:Y:S01]  /*1e6b0*/  F2FP.BF16.PACK_AB R5, R147, R146 ;  /* 0x000000929305723e */ /* 0x000fe200000010ff */
[----:B------:R-:W-:Y:S01]  /*1e6c0*/  FADD.FTZ R146, R146, R155 ;  /* 0x0000009b92927221 */ /* 0x000fe20000010000 */
[----:B------:R-:W-:Y:S02]  /*1e6d0*/  F2FP.BF16.PACK_AB R6, R165, R142 ;  /* 0x0000008ea506723e */ /* 0x000fe400000010ff */
[----:B-----5:R-:W-:Y:S01]  /*1e6e0*/  F2FP.BF16.PACK_AB R7, R36, R145 ;  /* 0x000000912407723e */ /* 0x020fe200000010ff */
[----:B------:R-:W-:-:S04]  /*1e6f0*/  FADD.FTZ R0, R147, R146 ;  /* 0x0000009293007221 */ /* 0x000fc80000010000 */
[----:B------:R-:W-:Y:S02]  /*1e700*/  FADD.FTZ R145, R145, R0 ;  /* 0x0000000091917221 */ /* 0x000fe40000010000 */
[----:B----4-:R-:W-:Y:S01]  /*1e710*/  HMMA.16816.F32.BF16 R76, R4, R20, R76 ;  /* 0x00000014044c723c */ /* 0x010fe2000004184c */
[----:B------:R-:W-:Y:S02]  /*1e720*/  FADD.FTZ R0, R142, R3 ;  /* 0x000000038e007221 */ /* 0x000fe40000010000 */
[----:B------:R-:W-:Y:S02]  /*1e730*/  FADD.FTZ R3, R36, R145 ;  /* 0x0000009124037221 */ /* 0x000fe40000010000 */
[----:B------:R-:W-:-:S03]  /*1e740*/  FADD.FTZ R0, R165, R0 ;  /* 0x00000000a5007221 */ /* 0x000fc60000010000 */
[C---:B------:R-:W-:Y:S01]  /*1e750*/  HMMA.16816.F32.BF16 R80, R4.reuse, R22, R80 ;  /* 0x000000160450723c */ /* 0x040fe20000041850 */
[----:B------:R-:W4:Y:S07]  /*1e760*/  LDSM.16.MT88.4 R20, [R213+0x13000] ;  /* 0x01300000d514783b */ /* 0x000f2e0000004200 */
[C---:B--2---:R-:W-:Y:S08]  /*1e770*/  HMMA.16816.F32.BF16 R92, R4.reuse, R8, R92 ;  /* 0x00000008045c723c */ /* 0x044ff0000004185c */
[C---:B------:R-:W-:Y:S01]  /*1e780*/  HMMA.16816.F32.BF16 R96, R4.reuse, R10, R96 ;  /* 0x0000000a0460723c */ /* 0x040fe20000041860 */
[----:B------:R-:W2:Y:S07]  /*1e790*/  LDSM.16.MT88.4 R8, [R212+0x13000] ;  /* 0x01300000d408783b */ /* 0x000eae0000004200 */
[C---:B---3--:R-:W-:Y:S08]  /*1e7a0*/  HMMA.16816.F32.BF16 R84, R4.reuse, R12, R84 ;  /* 0x0000000c0454723c */ /* 0x048ff00000041854 */
[C---:B------:R-:W-:Y:S01]  /*1e7b0*/  HMMA.16816.F32.BF16 R88, R4.reuse, R14, R88 ;  /* 0x0000000e0458723c */ /* 0x040fe20000041858 */
[----:B------:R-:W3:Y:S07]  /*1e7c0*/  LDSM.16.MT88.4 R12, [R216+0xf800] ;  /* 0x00f80000d80c783b */ /* 0x000eee0000004200 */
[C---:B------:R-:W-:Y:S07]  /*1e7d0*/  HMMA.16816.F32.BF16 R128, R4.reuse, R28, R128 ;  /* 0x0000001c0480723c */ /* 0x040fee0000041880 */
[-CC-:B------:R-:W-:Y:S01]  /*1e7e0*/  FFMA.FTZ R28, R56, R47.reuse, -R58.reuse ;  /* 0x0000002f381c7223 */ /* 0x180fe2000001083a */
[----:B------:R-:W-:Y:S01]  /*1e7f0*/  HMMA.16816.F32.BF16 R124, R4, R30, R124 ;  /* 0x0000001e047c723c */ /* 0x000fe2000004187c */
[----:B------:R-:W-:-:S04]  /*1e800*/  FFMA.FTZ R29, R46, R47, -R58 ;  /* 0x0000002f2e1d7223 */ /* 0x000fc8000001083a */
[----:B------:R-:W-:Y:S02]  /*1e810*/  MUFU.EX2 R28, R28 ;  /* 0x0000001c001c7308 */ /* 0x000fe40000000800 */
[-C--:B------:R-:W-:Y:S01]  /*1e820*/  FFMA.FTZ R30, R54, R47.reuse, -R58 ;  /* 0x0000002f361e7223 */ /* 0x080fe2000001083a */
[----:B------:R-:W-:Y:S01]  /*1e830*/  HMMA.16816.F32.BF16 R68, R4, R24, R68 ;  /* 0x000000180444723c */ /* 0x000fe20000041844 */
[----:B------:R-:W-:-:S04]  /*1e840*/  FFMA.FTZ R31, R45, R47, -R52 ;  /* 0x0000002f2d1f7223 */ /* 0x000fc80000010834 */
        /* <DEDUP_REMOVED lines=8> */
[----:B------:R-:W-:Y:S03]  /*1e8d0*/  MUFU.EX2 R25, R25 ;  /* 0x0000001900197308 */ /* 0x000fe60000000800 */
[C---:B------:R-:W-:Y:S01]  /*1e8e0*/  HMMA.16816.F32.BF16 R120, R4.reuse, R18, R120 ;  /* 0x000000120478723c */ /* 0x040fe20000041878 */
[----:B------:R-:W1:Y:S04]  /*1e8f0*/  LDSM.16.MT88.4 R16, [R214+0xf800] ;  /* 0x00f80000d610783b */ /* 0x000e680000004200 */
[----:B------:R-:W-:Y:S03]  /*1e900*/  MUFU.EX2 R26, R26 ;  /* 0x0000001a001a7308 */ /* 0x000fe60000000800 */
[C---:B----4-:R-:W-:Y:S05]  /*1e910*/  HMMA.16816.F32.BF16 R104, R4.reuse, R20, R104 ;  /* 0x000000140468723c */ /* 0x050fea0000041868 */
[----:B------:R-:W4:Y:S03]  /*1e920*/  MUFU.EX2 R27, R27 ;  /* 0x0000001b001b7308 */ /* 0x000f260000000800 */
[C---:B------:R-:W-:Y:S01]  /*1e930*/  HMMA.16816.F32.BF16 R108, R4.reuse, R22, R108 ;  /* 0x00000016046c723c */ /* 0x040fe2000004186c */
[----:B------:R-:W-:Y:S04]  /*1e940*/  LDSM.16.MT88.4 R20, [R213+0xf800] ;  /* 0x00f80000d514783b */ /* 0x000fe80000004200 */
[----:B------:R-:W5:Y:S03]  /*1e950*/  MUFU.EX2 R30, R30 ;  /* 0x0000001e001e7308 */ /* 0x000f660000000800 */
[C---:B--2---:R-:W-:Y:S05]  /*1e960*/  HMMA.16816.F32.BF16 R116, R4.reuse, R8, R116 ;  /* 0x000000080474723c */ /* 0x044fea0000041874 */
[----:B------:R-:W2:Y:S03]  /*1e970*/  MUFU.EX2 R31, R31 ;  /* 0x0000001f001f7308 */ /* 0x000ea60000000800 */
        /* <DEDUP_REMOVED lines=8> */
[----:B--2---:R-:W-:Y:S01]  /*1ea00*/  F2FP.BF16.PACK_AB R7, R31, R26 ;  /* 0x0000001a1f07723e */ /* 0x004fe200000010ff */
        /* <DEDUP_REMOVED lines=8> */
[----:B------:R-:W2:Y:S07]  /*1ea90*/  LDSM.16.MT88.4 R12, [R216+0x13800] ;  /* 0x01380000d80c783b */ /* 0x000eae0000004200 */
[C---:B-1----:R-:W-:Y:S08]  /*1eaa0*/  HMMA.16816.F32.BF16 R68, R4.reuse, R16, R68 ;  /* 0x000000100444723c */ /* 0x042ff00000041844 */
[C---:B------:R-:W-:Y:S01]  /*1eab0*/  HMMA.16816.F32.BF16 R72, R4.reuse, R18, R72 ;  /* 0x000000120448723c */ /* 0x040fe20000041848 */
[----:B------:R-:W1:Y:S07]  /*1eac0*/  LDSM.16.MT88.4 R16, [R214+0x13800] ;  /* 0x01380000d610783b */ /* 0x000e6e0000004200 */
[C---:B------:R-:W-:Y:S08]  /*1ead0*/  HMMA.16816.F32.BF16 R84, R4.reuse, R8, R84 ;  /* 0x000000080454723c */ /* 0x040ff00000041854 */
[C---:B------:R-:W-:Y:S01]  /*1eae0*/  HMMA.16816.F32.BF16 R88, R4.reuse, R10, R88 ;  /* 0x0000000a0458723c */ /* 0x040fe20000041858 */
[----:B------:R-:W3:Y:S07]  /*1eaf0*/  LDSM.16.MT88.4 R8, [R213+0x13800] ;  /* 0x01380000d508783b */ /* 0x000eee0000004200 */
[C---:B------:R-:W-:Y:S08]  /*1eb00*/  HMMA.16816.F32.BF16 R76, R4.reuse, R20, R76 ;  /* 0x00000014044c723c */ /* 0x040ff0000004184c */
[C---:B--2---:R-:W-:Y:S08]  /*1eb10*/  HMMA.16816.F32.BF16 R92, R4.reuse, R12, R92 ;  /* 0x0000000c045c723c */ /* 0x044ff0000004185c */
[C---:B------:R-:W-:Y:S01]  /*1eb20*/  HMMA.16816.F32.BF16 R96, R4.reuse, R14, R96 ;  /* 0x0000000e0460723c */ /* 0x040fe20000041860 */
[----:B------:R-:W2:Y:S07]  /*1eb30*/  LDSM.16.MT88.4 R12, [R212+0x13800] ;  /* 0x01380000d40c783b */ /* 0x000eae0000004200 */
[C---:B------:R-:W-:Y:S08]  /*1eb40*/  HMMA.16816.F32.BF16 R80, R4.reuse, R22, R80 ;  /* 0x000000160450723c */ /* 0x040ff00000041850 */
[C---:B-1----:R-:W-:Y:S08]  /*1eb50*/  HMMA.16816.F32.BF16 R100, R4.reuse, R16, R100 ;  /* 0x000000100464723c */ /* 0x042ff00000041864 */
[C---:B------:R-:W-:Y:S08]  /*1eb60*/  HMMA.16816.F32.BF16 R120, R4.reuse, R18, R120 ;  /* 0x000000120478723c */ /* 0x040ff00000041878 */
[C---:B---3--:R-:W-:Y:S08]  /*1eb70*/  HMMA.16816.F32.BF16 R104, R4.reuse, R8, R104 ;  /* 0x000000080468723c */ /* 0x048ff00000041868 */
[C---:B------:R-:W-:Y:S08]  /*1eb80*/  HMMA.16816.F32.BF16 R108, R4.reuse, R10, R108 ;  /* 0x0000000a046c723c */ /* 0x040ff0000004186c */
[C---:B--2---:R-:W-:Y:S08]  /*1eb90*/  HMMA.16816.F32.BF16 R116, R4.reuse, R12, R116 ;  /* 0x0000000c0474723c */ /* 0x044ff00000041874 */
[----:B------:R-:W-:Y:S08]  /*1eba0*/  HMMA.16816.F32.BF16 R112, R4, R14, R112 ;  /* 0x0000000e0470723c */ /* 0x000ff00000041870 */
.L_x_1105:
[----:B------:R-:W-:-:S13]  /*1ebb0*/  ISETP.GE.AND P0, PT, R238, 0x1, PT ;  /* 0x00000001ee00780c */ /* 0x000fda0003f06270 */
[----:B------:R-:W-:Y:S05]  /*1ebc0*/  @!P0 BRA `(.L_x_1114) ;  /* 0x00004a8000008947 */ /* 0x000fea0003800000 */
[----:B------:R-:W-:Y:S02]  /*1ebd0*/  MOV R0, R3 ;  /* 0x0000000300007202 */ /* 0x000fe40000000f00 */
[----:B------:R-:W-:Y:S02]  /*1ebe0*/  MOV R135, R132 ;  /* 0x0000008400877202 */ /* 0x000fe40000000f00 */
.L_x_1123:
[----:B------:R-:W-:Y:S04]  /*1ebf0*/  DEPBAR.LE SB0, 0x0 ;  /* 0x000080000000791a */ /* 0x000fe80000000000 */
[----:B------:R-:W-:Y:S01]  /*1ec00*/  WARPSYNC 0xffffffff ;  /* 0xffffffff00007948 */ /* 0x000fe20003800000 */
[----:B------:R-:W-:Y:S01]  /*1ec10*/  BAR.SYNC.DEFER_BLOCKING 0x0 ;  /* 0x0000000000007b1d */ /* 0x000fe20000010000 */
[----:B------:R-:W-:Y:S01]  /*1ec20*/  ISETP.NE.U32.AND P1, PT, R236, RZ, PT ;  /* 0x000000ffec00720c */ /* 0x000fe20003f25070 */
[----:B------:R-:W-:Y:S03]  /*1ec30*/  IMAD.MOV.U32 R2, RZ, RZ, c[0x0][0x40] ;  /* 0x00001000ff027624 */ /* 0x000fe600078e00ff */
[----:B------:R-:W-:Y:S02]  /*1ec40*/  ISETP.NE.AND.EX P1, PT, R237, RZ, PT, P1 ;  /* 0x000000ffed00720c */ /* 0x000fe40003f25310 */
[----:B------:R-:W-:Y:S05]  /*1ec50*/  IADD3 R2, P0, R2, 0x160, RZ ;  /* 0x0000016002027810 */ /* 0x000fea0007f1e0ff */
[----:B------:R-:W-:Y:S01]  /*1ec60*/  IMAD.X R3, RZ, RZ, c[0x0][0x44], P0 ;  /* 0x00001100ff037624 */ /* 0x000fe200000e06ff */
[----:B------:R-:W-:Y:S05]  /*1ec70*/  BSSY B0, `(.L_x_1115) ;  /* 0x0000045000007945 */ /* 0x000fea0003800000 */
[----:B------:R-:W-:-:S05]  /*1ec80*/  @!P1 BRA `(.L_x_1116) ;  /* 0x000003f000009947 */ /* 0x000fca0003800000 */
[----:B------:R-:W-:Y:S01]  /*1ec90*/  IMAD.SHL.U32 R12, R238, 0x80, RZ ;  /* 0x00000080ee0c7824 */ /* 0x000fe200078e00ff */
[----:B------:R-:W-:Y:S02]  /*1eca0*/  ULDC.64 UR4, c[0x0][0x118] ;  /* 0x0000460000047ab9 */ /* 0x000fe40000000a00 */
[----:B------:R-:W2:Y:S02]  /*1ecb0*/  LD.E R11, [R2.64+0x170] ;  /* 0x00017004020b7980 */ /* 0x000ea4000c101900 */
[----:B------:R-:W-:Y:S02]  /*1ecc0*/  IABS R7, R12 ;  /* 0x0000000c00077213 */ /* 0x000fe40000000000 */
[-C--:B--2---:R-:W-:Y:S02]  /*1ecd0*/  IABS R8, R11.reuse ;  /* 0x0000000b00087213 */ /* 0x084fe40000000000 */
[-C--:B------:R-:W-:Y:S02]  /*1ece0*/  IABS R6, R11.reuse ;  /* 0x0000000b00067213 */ /* 0x080fe40000000000 */
[----:B------:R-:W1:Y:S03]  /*1ecf0*/  I2F.RP R9, R8 ;  /* 0x0000000800097306 */ /* 0x000e660000209400 */
[----:B------:R-:W-:Y:S07]  /*1ed00*/  IMAD.MOV R6, RZ, RZ, -R6 ;  /* 0x000000ffff067224 */ /* 0x000fee00078e0a06 */
[----:B-1----:R-:W1:Y:S02]  /*1ed10*/  MUFU.RCP R4, R9 ;  /* 0x0000000900047308 */ /* 0x002e640000001000 */
[----:B-1----:R-:W-:Y:S02]  /*1ed20*/  IADD3 R14, R4, 0xffffffe, RZ ;  /* 0x0ffffffe040e7810 */ /* 0x002fe40007ffe0ff */
[C---:B------:R-:W-:Y:S06]  /*1ed30*/  IADD3 R4, R12.reuse, -0x80, RZ ;  /* 0xffffff800c047810 */ /* 0x040fec0007ffe0ff */
[----:B------:R-:W1:Y:S01]  /*1ed40*/  F2I.FTZ.U32.TRUNC.NTZ R15, R14 ;  /* 0x0000000e000f7305 */ /* 0x000e62000021f000 */
[-C--:B------:R-:W-:Y:S04]  /*1ed50*/  LOP3.LUT R12, R12, R11.reuse, RZ, 0x3c, !PT ;  /* 0x0000000b0c0c7212 */ /* 0x080fe800078e3cff */
[----:B------:R-:W-:Y:S01]  /*1ed60*/  ISETP.GE.AND P2, PT, R12, RZ, PT ;  /* 0x000000ff0c00720c */ /* 0x000fe20003f46270 */
[--C-:B-1----:R-:W-:Y:S02]  /*1ed70*/  IMAD.MOV R5, RZ, RZ, -R15.reuse ;  /* 0x000000ffff057224 */ /* 0x102fe400078e0a0f */
[----:B------:R-:W-:Y:S02]  /*1ed80*/  IMAD.MOV.U32 R14, RZ, RZ, RZ ;  /* 0x000000ffff0e7224 */ /* 0x000fe400078e00ff */
[----:B------:R-:W-:Y:S01]  /*1ed90*/  IMAD R10, R5, R8, RZ ;  /* 0x00000008050a7224 */ /* 0x000fe200078e02ff */
[----:B------:R-:W-:Y:S02]  /*1eda0*/  IABS R5, R4 ;  /* 0x0000000400057213 */ /* 0x000fe40000000000 */
[----:B------:R-:W-:Y:S01]  /*1edb0*/  LOP3.LUT R4, R4, R11, RZ, 0x3c, !PT ;  /* 0x0000000b04047212 */ /* 0x000fe200078e3cff */
[----:B------:R-:W-:Y:S02]  /*1edc0*/  IMAD.HI.U32 R10, R15, R10, R14 ;  /* 0x0000000a0f0a7227 */ /* 0x000fe400078e000e */
[----:B------:R-:W2:Y:S01]  /*1edd0*/  LD.E.64 R14, [R2.64+0x28] ;  /* 0x00002804020e7980 */ /* 0x000ea2000c101b00 */
[----:B------:R-:W-:Y:S03]  /*1ede0*/  ISETP.GE.AND P0, PT, R4, RZ, PT ;  /* 0x000000ff0400720c */ /* 0x000fe60003f06270 */
        /* <DEDUP_REMOVED lines=12> */
[----:B------:R-:W-:Y:S02]  /*1eeb0*/  ISETP.NE.AND P1, PT, R11, RZ, PT ;  /* 0x000000ff0b00720c */ /* 0x000fe40003f25270 */
[----:B------:R-:W-:Y:S07]  /*1eec0*/  LOP3.LUT R7, RZ, R11, RZ, 0x33, !PT ;  /* 0x0000000bff077212 */ /* 0x000fee00078e33ff */
[----:B------:R-:W-:Y:S02]  /*1eed0*/  @P4 IADD3 R9, R9, 0x1, RZ ;  /* 0x0000000109094810 */ /* 0x000fe40007ffe0ff */
[----:B------:R-:W-:Y:S03]  /*1eee0*/  @P5 IADD3 R10, R10, 0x1, RZ ;  /* 0x000000010a0a5810 */ /* 0x000fe60007ffe0ff */
[----:B------:R-:W-:Y:S02]  /*1eef0*/  @!P0 IMAD.MOV R9, RZ, RZ, -R9 ;  /* 0x000000ffff098224 */ /* 0x000fe400078e0a09 */
[----:B------:R-:W-:Y:S03]  /*1ef00*/  @!P2 IMAD.MOV R10, RZ, RZ, -R10 ;  /* 0x000000ffff0aa224 */ /* 0x000fe600078e0a0a */
[C---:B------:R-:W-:Y:S02]  /*1ef10*/  SEL R13, R7.reuse, R9, !P1 ;  /* 0x00000009070d7207 */ /* 0x040fe40004800000 */
[----:B------:R-:W-:Y:S01]  /*1ef20*/  SEL R7, R7, R10, !P1 ;  /* 0x0000000a07077207 */ /* 0x000fe20004800000 */
[----:B------:R-:W3:Y:S01]  /*1ef30*/  LD.E.64 R8, [R2.64+0x40] ;  /* 0x0000400402087980 */ /* 0x000ee2000c101b00 */
[-C--:B------:R-:W-:Y:S02]  /*1ef40*/  LEA R18, P1, R13, R236.reuse, 0x2 ;  /* 0x000000ec0d127211 */ /* 0x080fe400078210ff */
[C---:B------:R-:W-:Y:S01]  /*1ef50*/  LEA R16, P0, R7.reuse, R236, 0x2 ;  /* 0x000000ec07107211 */ /* 0x040fe200078010ff */
[----:B------:R-:W-:Y:S01]  /*1ef60*/  IMAD.IADD R6, R7, 0x1, -R13 ;  /* 0x0000000107067824 */ /* 0x000fe200078e0a0d */
[-C--:B------:R-:W-:Y:S02]  /*1ef70*/  LEA.HI.X.SX32 R19, R13, R237.reuse, 0x2, P1 ;  /* 0x000000ed0d137211 */ /* 0x080fe400008f16ff */
[----:B------:R-:W-:Y:S01]  /*1ef80*/  LEA.HI.X.SX32 R17, R7, R237, 0x2, P0 ;  /* 0x000000ed07117211 */ /* 0x000fe200000f16ff */
[----:B------:R-:W-:Y:S02]  /*1ef90*/  IMAD R11, R11, R6, -0x80 ;  /* 0xffffff800b0b7424 */ /* 0x000fe400078e0206 */
[----:B------:R-:W4:Y:S03]  /*1efa0*/  LD.E R4, [R18.64] ;  /* 0x0000000412047980 */ /* 0x000f26000c101900 */
[----:B------:R-:W-:Y:S01]  /*1efb0*/  SHF.R.S32.HI R7, RZ, 0x1f, R11 ;  /* 0x0000001fff077819 */ /* 0x000fe2000001140b */
[----:B------:R-:W4:Y:S01]  /*1efc0*/  LD.E R5, [R16.64] ;  /* 0x0000000410057980 */ /* 0x000f22000c101900 */
[-C--:B---3--:R-:W-:Y:S02]  /*1efd0*/  IMAD R6, R9, R11.reuse, RZ ;  /* 0x0000000b09067224 */ /* 0x088fe400078e02ff */
[C---:B------:R-:W-:Y:S04]  /*1efe0*/  IMAD.WIDE.U32 R10, R8.reuse, R11, RZ ;  /* 0x0000000b080a7225 */ /* 0x040fe800078e00ff */
[----:B------:R-:W-:Y:S04]  /*1eff0*/  IMAD R6, R8, R7, R6 ;  /* 0x0000000708067224 */ /* 0x000fe800078e0206 */
[----:B------:R-:W-:Y:S02]  /*1f000*/  IMAD.IADD R11, R11, 0x1, R6 ;  /* 0x000000010b0b7824 */ /* 0x000fe400078e0206 */
[----:B----4-:R-:W-:Y:S04]  /*1f010*/  IMAD.IADD R5, R4, 0x1, -R5 ;  /* 0x0000000104057824 */ /* 0x010fe800078e0a05 */
[----:B--2---:R-:W-:Y:S01]  /*1f020*/  IMAD R7, R15, R5, RZ ;  /* 0x000000050f077224 */ /* 0x004fe200078e02ff */
[----:B------:R-:W-:Y:S01]  /*1f030*/  SHF.R.S32.HI R4, RZ, 0x1f, R5 ;  /* 0x0000001fff047819 */ /* 0x000fe20000011405 */
[----:B------:R-:W-:Y:S04]  /*1f040*/  IMAD.WIDE.U32 R10, R5, R14, R10 ;  /* 0x0000000e050a7225 */ /* 0x000fe800078e000a */
[----:B------:R-:W-:Y:S04]  /*1f050*/  IMAD R7, R14, R4, R7 ;  /* 0x000000040e077224 */ /* 0x000fe800078e0207 */
[----:B------:R-:W-:Y:S01]  /*1f060*/  IMAD.IADD R7, R11, 0x1, R7 ;  /* 0x000000010b077824 */ /* 0x000fe200078e0207 */
[----:B------:R-:W-:-:S05]  /*1f070*/  BRA `(.L_x_1117) ;  /* 0x0000004000007947 */ /* 0x000fca0003800000 */
.L_x_1116:
[----:B------:R-:W-:Y:S02]  /*1f080*/  ULDC.64 UR4, c[0x0][0x118] ;  /* 0x0000460000047ab9 */ /* 0x000fe40000000a00 */
[----:B------:R-:W2:Y:S02]  /*1f090*/  LD.E R10, [R2.64+0x40] ;  /* 0x00004004020a7980 */ /* 0x000ea4000c101900 */
[----:B--2---:R-:W-:Y:S04]  /*1f0a0*/  LEA R10, -R10, RZ, 0x7 ;  /* 0x000000ff0a0a7211 */ /* 0x004fe800078e39ff */
[----:B------:R-:W-:Y:S02]  /*1f0b0*/  SHF.R.S32.HI R7, RZ, 0x1f, R10 ;  /* 0x0000001fff077819 */ /* 0x000fe4000001140a */
.L_x_1117:
[----:B------:R-:W-:Y:S05]  /*1f0c0*/  BSYNC B0 ;  /* 0x0000000000007941 */ /* 0x000fea0003800000 */
.L_x_1115:
[C---:B------:R-:W-:Y:S01]  /*1f0d0*/  LOP3.LUT P3, RZ, R239.reuse, 0x1, RZ, 0xc0, !PT ;  /* 0x00000001efff7812 */ /* 0x040fe2000786c0ff */
[----:B------:R-:W-:Y:S01]  /*1f0e0*/  ULDC.64 UR4, c[0x0][0x118] ;  /* 0x0000460000047ab9 */ /* 0x000fe20000000a00 */
[CC--:B------:R-:W-:Y:S01]  /*1f0f0*/  LEA R132, P1, R10.reuse, R148.reuse, 0x1 ;  /* 0x000000940a847211 */ /* 0x0c0fe200078208ff */
[----:B------:R-:W-:Y:S01]  /*1f100*/  BSSY B1, `(.L_x_1118) ;  /* 0x0000218000017945 */ /* 0x000fe20003800000 */
[----:B------:R-:W-:Y:S02]  /*1f110*/  LOP3.LUT P2, RZ, R239, 0x2, RZ, 0xc0, !PT ;  /* 0x00000002efff7812 */ /* 0x000fe4000784c0ff */
[C---:B------:R-:W-:Y:S02]  /*1f120*/  LEA.HI.X R133, R10.reuse, R149, R7, 0x1, P1 ;  /* 0x000000950a857211 */ /* 0x040fe400008f0c07 */
[----:B------:R-:W-:Y:S05]  /*1f130*/  IADD3 R5, P0, R10, R223, RZ ;  /* 0x000000df0a057210 */ /* 0x000fea0007f1e0ff */
[----:B------:R-:W-:Y:S01]  /*1f140*/  @!PT LDS RZ, [RZ] ;  /* 0x00000000fffff984 */ /* 0x000fe20000000800 */
[----:B------:R-:W-:Y:S01]  /*1f150*/  @!PT LDS RZ, [RZ] ;  /* 0x00000000fffff984 */ /* 0x000fe20000000800 */
[----:B------:R-:W-:Y:S01]  /*1f160*/  @!PT LDS RZ, [RZ] ;  /* 0x00000000fffff984 */ /* 0x000fe20000000800 */
[----:B------:R1:W-:Y:S01]  /*1f170*/  @P3 LDGSTS.E.BYPASS.LTC128B.128 [R235+0xc000], [R132.64] ;  /* 0x0c00000084eb3fae */ /* 0x0003e2000b901d44 */
[----:B------:R-:W-:Y:S01]  /*1f180*/  IMAD.X R6, R7, 0x1, R224, P0 ;  /* 0x0000000107067824 */ /* 0x000fe200000e06e0 */
[CC--:B------:R-:W-:Y:S02]  /*1f190*/  @P3 LEA R18, P4, R5.reuse, R148.reuse, 0x1 ;  /* 0x0000009405123211 */ /* 0x0c0fe400078808ff */
[----:B------:R-:W-:Y:S01]  /*1f1a0*/  @!P3 STS.128 [R235+0xc000], RZ ;  /* 0x00c000ffeb00b388 */ /* 0x000fe20000000c00 */
[CC--:B------:R-:W-:Y:S02]  /*1f1b0*/  @P2 LEA R12, P0, R5.reuse, R148.reuse, 0x1 ;  /* 0x00000094050c2211 */ /* 0x0c0fe400078008ff */
[C-C-:B------:R-:W-:Y:S01]  /*1f1c0*/  @P3 LEA.HI.X R19, R5.reuse, R149, R6.reuse, 0x1, P4 ;  /* 0x0000009505133211 */ /* 0x140fe200020f0c06 */
[----:B------:R-:W-:Y:S01]  /*1f1d0*/  @!PT LDS RZ, [RZ] ;  /* 0x00000000fffff984 */ /* 0x000fe20000000800 */
[----:B------:R-:W-:Y:S01]  /*1f1e0*/  @!PT LDS RZ, [RZ] ;  /* 0x00000000fffff984 */ /* 0x000fe20000000800 */
[----:B------:R-:W-:Y:S01]  /*1f1f0*/  @!PT LDS RZ, [RZ] ;  /* 0x00000000fffff984 */ /* 0x000fe20000000800 */
[----:B------:R1:W-:Y:S01]  /*1f200*/  @P2 LDGSTS.E.BYPASS.LTC128B.128 [R235+0x10000], [R132.64+0x80] ;  /* 0x1000008084eb2fae */ /* 0x0003e2000b901d44 */
[C---:B------:R-:W-:Y:S02]  /*1f210*/  IADD3 R7, P1, R5.reuse, R223, RZ ;  /* 0x000000df05077210 */ /* 0x040fe40007f3e0ff */
[----:B------:R-:W-:Y:S01]  /*1f220*/  @P2 LEA.HI.X R13, R5, R149, R6, 0x1, P0 ;  /* 0x00000095050d2211 */ /* 0x000fe200000f0c06 */
[----:B------:R-:W-:Y:S01]  /*1f230*/  @!P2 STS.128 [R235+0x10000], RZ ;  /* 0x010000ffeb00a388 */ /* 0x000fe20000000c00 */
[CC--:B------:R-:W-:Y:S01]  /*1f240*/  @P3 LEA R16, P4, R7.reuse, R148.reuse, 0x1 ;  /* 0x0000009407103211 */ /* 0x0c0fe200078808ff */
[----:B------:R-:W-:Y:S01]  /*1f250*/  IMAD.X R6, R6, 0x1, R224, P1 ;  /* 0x0000000106067824 */ /* 0x000fe200008e06e0 */
        /* <DEDUP_REMOVED lines=8> */
[-C--:B------:R-:W-:Y:S01]  /*1f2e0*/  @P2 LEA.HI.X R11, R7, R149.reuse, R6, 0x1, P0 ;  /* 0x00000095070b2211 */ /* 0x080fe200000f0c06 */
[----:B------:R-:W-:Y:S01]  /*1f2f0*/  IMAD.X R6, R6, 0x1, R224, P1 ;  /* 0x0000000106067824 */ /* 0x000fe200008e06e0 */
[CC--:B------:R-:W-:Y:S01]  /*1f300*/  @P3 LEA R14, P4, R5.reuse, R148.reuse, 0x1 ;  /* 0x00000094050e3211 */ /* 0x0c0fe200078808ff */
[----:B------:R-:W-:Y:S01]  /*1f310*/  @!PT LDS RZ, [RZ] ;  /* 0x00000000fffff984 */ /* 0x000fe20000000800 */
[----:B------:R-:W-:Y:S01]  /*1f320*/  @!PT LDS RZ, [RZ] ;  /* 0x00000000fffff984 */ /* 0x000fe20000000800 */
[----:B------:R-:W-:Y:S01]  /*1f330*/  @!PT LDS RZ, [RZ] ;  /* 0x00000000fffff984 */ /* 0x000fe20000000800 */
[----:B------:R3:W-:Y:S01]  /*1f340*/  @P2 LDGSTS.E.BYPASS.LTC128B.128 [R235+0x10800], [R12.64+0x80] ;  /* 0x108000800ceb2fae */ /* 0x0007e2000b901d44 */
[CC--:B------:R-:W-:Y:S02]  /*1f350*/  @P2 LEA R8, P0, R5.reuse, R148.reuse, 0x1 ;  /* 0x0000009405082211 */ /* 0x0c0fe400078008ff */
[C-C-:B------:R-:W-:Y:S01]  /*1f360*/  @P3 LEA.HI.X R15, R5.reuse, R149, R6.reuse, 0x1, P4 ;  /* 0x00000095050f3211 */ /* 0x140fe200020f0c06 */
[----:B------:R-:W-:Y:S01]  /*1f370*/  @!P2 STS.128 [R235+0x10800], RZ ;  /* 0x010800ffeb00a388 */ /* 0x000fe20000000c00 */
[C---:B------:R-:W-:Y:S02]  /*1f380*/  IADD3 R7, P1, R5.reuse, R223, RZ ;  /* 0x000000df05077210 */ /* 0x040fe40007f3e0ff */
[----:B------:R-:W-:Y:S01]  /*1f390*/  @P2 LEA.HI.X R9, R5, R149, R6, 0x1, P0 ;  /* 0x0000009505092211 */ /* 0x000fe200000f0c06 */
[----:B------:R-:W-:Y:S01]  /*1f3a0*/  @!PT LDS RZ, [RZ] ;  /* 0x00000000fffff984 */ /* 0x000fe20000000800 */
[----:B------:R-:W-:Y:S01]  /*1f3b0*/  @!PT LDS RZ, [RZ] ;  /* 0x00000000fffff984 */ /* 0x000fe20000000800 */
[----:B------:R-:W-:Y:S01]  /*1f3c0*/  @!PT LDS RZ, [RZ] ;  /* 0x00000000fffff984 */ /* 0x000fe20000000800 */
[----:B------:R2:W-:Y:S01]  /*1f3d0*/  @P3 LDGSTS.E.BYPASS.LTC128B.128 [R235+0xd000], [R16.64] ;  /* 0x0d00000010eb3fae */ /* 0x0005e2000b901d44 */
[CC--:B------:R-:W-:Y:S01]  /*1f3e0*/  @P3 LEA R22, P4, R7.reuse, R148.reuse, 0x1 ;  /* 0x0000009407163211 */ /* 0x0c0fe200078808ff */
[----:B------:R-:W-:Y:S01]  /*1f3f0*/  IMAD.X R6, R6, 0x1, R224, P1 ;  /* 0x0000000106067824 */ /* 0x000fe200008e06e0 */
[CC--:B------:R-:W-:Y:S01]  /*1f400*/  @P2 LEA R20, P0, R7.reuse, R148.reuse, 0x1 ;  /* 0x0000009407142211 */ /* 0x0c0fe200078008ff */
[----:B------:R-:W-:Y:S01]  /*1f410*/  @!P3 STS.128 [R235+0xd000], RZ ;  /* 0x00d000ffeb00b388 */ /* 0x000fe20000000c00 */
[C---:B------:R-:W-:Y:S02]  /*1f420*/  IADD3 R5, P1, R7.reuse, R223, RZ ;  /* 0x000000df07057210 */ /* 0x040fe40007f3e0ff */
[CCC-:B------:R-:W-:Y:S01]  /*1f430*/  @P3 LEA.HI.X R23, R7.reuse, R149.reuse, R6.reuse, 0x1, P4 ;  /* 0x0000009507173211 */ /* 0x1c0fe200020f0c06 */
[----:B------:R-:W-:Y:S01]  /*1f440*/  @!PT LDS RZ, [RZ] ;  /* 0x00000000fffff984 */ /* 0x000fe20000000800 */
[----:B------:R-:W-:Y:S01]  /*1f450*/  @!PT LDS RZ, [RZ] ;  /* 0x00000000fffff984 */ /* 0x000fe20000000800 */
[----:B------:R-:W-:Y:S01]  /*1f460*/  @!PT LDS RZ, [RZ] ;  /* 0x00000000fffff984 */ /* 0x000fe20000000800 */
[----:B------:R4:W-:Y:S01]  /*1f470*/  @P2 LDGSTS.E.BYPASS.LTC128B.128 [R235+0x11000], [R10.64+0x80] ;  /* 0x110000800aeb2fae */ /* 0x0009e2000b901d44 */
[-C--:B------:R-:W-:Y:S01]  /*1f480*/  @P2 LEA.HI.X R21, R7, R149.reuse, R6, 0x1, P0 ;  /* 0x0000009507152211 */ /* 0x080fe200000f0c06 */
[----:B------:R-:W-:Y:S01]  /*1f490*/  IMAD.X R6, R6, 0x1, R224, P1 ;  /* 0x0000000106067824 */ /* 0x000fe200008e06e0 */
[CC--:B------:R-:W-:Y:S01]  /*1f4a0*/  @P3 LEA R26, P4, R5.reuse, R148.reuse, 0x1 ;  /* 0x00000094051a3211 */ /* 0x0c0fe200078808ff */
[----:B------:R-:W-:Y:S01]  /*1f4b0*/  @!P2 STS.128 [R235+0x11000], RZ ;  /* 0x011000ffeb00a388 */ /* 0x000fe20000000c00 */
[CC--:B------:R-:W-:Y:S02]  /*1f4c0*/  @P2 LEA R24, P0, R5.reuse, R148.reuse, 0x1 ;  /* 0x0000009405182211 */ /* 0x0c0fe400078008ff */
[C-C-:B------:R-:W-:Y:S01]  /*1f4d0*/  @P3 LEA.HI.X R27, R5.reuse, R149, R6.reuse, 0x1, P4 ;  /* 0x00000095051b3211 */ /* 0x140fe200020f0c06 */
[----:B------:R-:W-:Y:S01]  /*1f4e0*/  @!PT LDS RZ, [RZ] ;  /* 0x00000000fffff984 */ /* 0x000fe20000000800 */
[----:B------:R-:W-:Y:S01]  /*1f4f0*/  @!PT LDS RZ, [RZ] ;  /* 0x00000000fffff984 */ /* 0x000fe20000000800 */
[----:B------:R-:W-:Y:S01]  /*1f500*/  @!PT LDS RZ, [RZ] ;  /* 0x00000000fffff984 */ /* 0x000fe20000000800 */
[----:B------:R3:W-:Y:S01]  /*1f510*/  @P3 LDGSTS.E.BYPASS.LTC128B.128 [R235+0xd800], [R14.64] ;  /* 0x0d8000000eeb3fae */ /* 0x0007e2000b901d44 */
        /* <DEDUP_REMOVED lines=9> */
[----:B------:R4:W-:Y:S01]  /*1f5b0*/  @P2 LDGSTS.E.BYPASS.LTC128B.128 [R235+0x11800], [R8.64+0x80] ;  /* 0x1180008008eb2fae */ /* 0x0009e2000b901d44 */
        /* <DEDUP_REMOVED lines=9> */
[----:B------:R5:W-:Y:S01]  /*1f650*/  @P3 LDGSTS.E.BYPASS.LTC128B.128 [R235+0xe000], [R22.64] ;  /* 0x0e00000016eb3fae */ /* 0x000be2000b901d44 */
[C---:B------:R-:W-:Y:S02]  /*1f660*/  @P2 LEA R36, P0, R5.reuse, R148, 0x1 ;  /* 0x0000009405242211 */ /* 0x040fe400078008ff */
[CCC-:B------:R-:W-:Y:S01]  /*1f670*/  @P3 LEA.HI.X R31, R5.reuse, R149.reuse, R4.reuse, 0x1, P4 ;  /* 0x00000095051f3211 */ /* 0x1c0fe200020f0c04 */
[----:B------:R-:W-:Y:S01]  /*1f680*/  @!P3 STS.128 [R235+0xe000], RZ ;  /* 0x00e000ffeb00b388 */ /* 0x000fe20000000c00 */
[----:B------:R-:W-:Y:S02]  /*1f690*/  @P2 LEA.HI.X R37, R5, R149, R4, 0x1, P0 ;  /* 0x0000009505252211 */ /* 0x000fe400000f0c04 */
[----:B------:R-:W-:Y:S01]  /*1f6a0*/  ISETP.GE.AND P0, PT, R238, 0x2, PT ;  /* 0x00000002ee00780c */ /* 0x000fe20003f06270 */
        /* <DEDUP_REMOVED lines=36> */
[----:B----4-:R-:W4:Y:S04]  /*1f8f0*/  LDSM.16.M88.4 R8, [R221+0x4000] ;  /* 0x00400000dd08783b */ /* 0x010f280000000200 */
[----:B--2---:R-:W3:Y:S04]  /*1f900*/  LDSM.16.M88.4 R16, [R221+0x4800] ;  /* 0x00480000dd10783b */ /* 0x004ee80000000200 */
[----:B-1----:R-:W5:Y:S04]  /*1f910*/  LDSM.16.M88.4 R24, [R221+0x5000] ;  /* 0x00500000dd18783b */ /* 0x002f680000000200 */
[----:B------:R-:W0:Y:S04]  /*1f920*/  LDGDEPBAR ;  /* 0x00000000000079af */ /* 0x000e280000000000 */
[----:B------:R-:W1:Y:S04]  /*1f930*/  LDSM.16.M88.4 R32, [R221+0x5800] ;  /* 0x00580000dd20783b */ /* 0x000e680000000200 */
[----:B------:R-:W2:Y:S04]  /*1f940*/  LDSM.16.M88.4 R40, [R221+0x6000] ;  /* 0x00600000dd28783b */ /* 0x000ea80000000200 */
[----:B------:R-:W1:Y:S04]  /*1f950*/  LDSM.16.M88.4 R48, [R221+0x6800] ;  /* 0x00680000dd30783b */ /* 0x000e680000000200 */
[----:B------:R-:W1:Y:S04]  /*1f960*/  LDSM.16.M88.4 R56, [R221+0x7000] ;  /* 0x00700000dd38783b */ /* 0x000e680000000200 */
[----:B------:R-:W1:Y:S04]  /*1f970*/  LDSM.16.M88.4 R136, [R221+0x7800] ;  /* 0x00780000dd88783b */ /* 0x000e680000000200 */
[----:B------:R-:W-:Y:S01]  /*1f980*/  LDSM.16.M88.4 R140, [R220] ;  /* 0x00000000dc8c783b */ /* 0x000fe20000000200 */
[C---:B----4-:R-:W-:Y:S03]  /*1f990*/  HMMA.16816.F32.BF16 R4, R64.reuse, R8, RZ ;  /* 0x000000084004723c */ /* 0x050fe600000418ff */
[----:B------:R-:W4:Y:S04]  /*1f9a0*/  LDSM.16.M88.4 R144, [R219] ;  /* 0x00000000db90783b */ /* 0x000f280000000200 */
[----:B------:R-:W1:Y:S01]  /*1f9b0*/  LDSM.16.M88.4 R148, [R211] ;  /* 0x00000000d394783b */ /* 0x000e620000000200 */
[C---:B------:R-:W-:Y:S03]  /*1f9c0*/  HMMA.16816.F32.BF16 R8, R64.reuse, R10, RZ ;  /* 0x0000000a4008723c */ /* 0x040fe600000418ff */
[----:B------:R-:W2:Y:S04]  /*1f9d0*/  LDSM.16.M88.4 R152, [R210] ;  /* 0x00000000d298783b */ /* 0x000ea80000000200 */
[----:B------:R-:W2:Y:S01]  /*1f9e0*/  LDSM.16.M88.4 R156, [R209] ;  /* 0x00000000d19c783b */ /* 0x000ea20000000200 */
[C---:B---3--:R-:W-:Y:S03]  /*1f9f0*/  HMMA.16816.F32.BF16 R12, R64.reuse, R16, RZ ;  /* 0x00000010400c723c */ /* 0x048fe600000418ff */
[----:B------:R-:W-:Y:S04]  /*1fa00*/  LDSM.16.M88.4 R160, [R215+0x4000] ;  /* 0x00400000d7a0783b */ /* 0x000fe80000000200 */
[----:B------:R-:W-:Y:S01]  /*1fa10*/  LDSM.16.M88.4 R164, [R204+0x1000] ;  /* 0x00100000cca4783b */ /* 0x000fe20000000200 */
[C---:B------:R-:W-:Y:S03]  /*1fa20*/  HMMA.16816.F32.BF16 R16, R64.reuse, R18, RZ ;  /* 0x000000124010723c */ /* 0x040fe600000418ff */
[----:B------:R-:W-:Y:S04]  /*1fa30*/  LDSM.16.M88.4 R168, [R221+0x8000] ;  /* 0x00800000dda8783b */ /* 0x000fe80000000200 */
[----:B------:R-:W-:Y:S01]  /*1fa40*/  LDSM.16.M88.4 R172, [R221+0x8800] ;  /* 0x00880000ddac783b */ /* 0x000fe20000000200 */
[C---:B-----5:R-:W-:Y:S03]  /*1fa50*/  HMMA.16816.F32.BF16 R20, R64.reuse, R24, RZ ;  /* 0x000000184014723c */ /* 0x060fe600000418ff */
[----:B------:R-:W-:Y:S04]  /*1fa60*/  LDSM.16.M88.4 R176, [R221+0xa000] ;  /* 0x00a00000ddb0783b */ /* 0x000fe80000000200 */
[----:B------:R-:W-:Y:S01]  /*1fa70*/  LDSM.16.M88.4 R180, [R200] ;  /* 0x00000000c8b4783b */ /* 0x000fe20000000200 */
[C---:B------:R-:W-:Y:S03]  /*1fa80*/  HMMA.16816.F32.BF16 R24, R64.reuse, R26, RZ ;  /* 0x0000001a4018723c */ /* 0x040fe600000418ff */
[----:B------:R-:W-:Y:S04]  /*1fa90*/  LDSM.16.M88.4 R184, [R218+0x2000] ;  /* 0x00200000dab8783b */ /* 0x000fe80000000200 */
[----:B------:R-:W-:Y:S01]  /*1faa0*/  LDSM.16.M88.4 R188, [R215+0x8000] ;  /* 0x00800000d7bc783b */ /* 0x000fe20000000200 */
[C---:B-1----:R-:W-:Y:S03]  /*1fab0*/  HMMA.16816.F32.BF16 R28, R64.reuse, R32, RZ ;  /* 0x00000020401c723c */ /* 0x042fe600000418ff */
[----:B------:R-:W-:Y:S05]  /*1fac0*/  LDSM.16.M88.4 R192, [R204+0x7000] ;  /* 0x00700000ccc0783b */ /* 0x000fea0000000200 */
[C---:B------:R-:W-:Y:S08]  /*1fad0*/  HMMA.16816.F32.BF16 R32, R64.reuse, R34, RZ ;  /* 0x000000224020723c */ /* 0x040ff000000418ff */
[C---:B--2---:R-:W-:Y:S08]  /*1fae0*/  HMMA.16816.F32.BF16 R36, R64.reuse, R40, RZ ;  /* 0x000000284024723c */ /* 0x044ff000000418ff */
[C---:B------:R-:W-:Y:S08]  /*1faf0*/  HMMA.16816.F32.BF16 R40, R64.reuse, R42, RZ ;  /* 0x0000002a4028723c */ /* 0x040ff000000418ff */
[C---:B------:R-:W-:Y:S08]  /*1fb00*/  HMMA.16816.F32.BF16 R44, R64.reuse, R48, RZ ;  /* 0x00000030402c723c */ /* 0x040ff000000418ff */
[C---:B------:R-:W-:Y:S08]  /*1fb10*/  HMMA.16816.F32.BF16 R48, R64.reuse, R50, RZ ;  /* 0x000000324030723c */ /* 0x040ff000000418ff */
[C---:B------:R-:W-:Y:S08]  /*1fb20*/  HMMA.16816.F32.BF16 R52, R64.reuse, R56, RZ ;  /* 0x000000384034723c */ /* 0x040ff000000418ff */
[C---:B------:R-:W-:Y:S08]  /*1fb30*/  HMMA.16816.F32.BF16 R56, R64.reuse, R58, RZ ;  /* 0x0000003a4038723c */ /* 0x040ff000000418ff */
[C---:B------:R-:W-:Y:S08]  /*1fb40*/  HMMA.16816.F32.BF16 R60, R64.reuse, R136, RZ ;  /* 0x00000088403c723c */ /* 0x040ff000000418ff */
[----:B------:R-:W-:Y:S01]  /*1fb50*/  HMMA.16816.F32.BF16 R64, R64, R138, RZ ;  /* 0x0000008a4040723c */ /* 0x000fe200000418ff */
[----:B------:R-:W1:Y:S07]  /*1fb60*/  LDSM.16.M88.4 R136, [R208] ;  /* 0x00000000d088783b */ /* 0x000e6e0000000200 */
[C---:B----4-:R-:W-:Y:S08]  /*1fb70*/  HMMA.16816.F32.BF16 R4, R140.reuse, R144, R4 ;  /* 0x000000908c04723c */ /* 0x050ff00000041804 */
[C---:B------:R-:W-:Y:S01]  /*1fb80*/  HMMA.16816.F32.BF16 R8, R140.reuse, R146, R8 ;  /* 0x000000928c08723c */ /* 0x040fe20000041808 */
[----:B------:R-:W2:Y:S07]  /*1fb90*/  LDSM.16.M88.4 R144, [R207] ;  /* 0x00000000cf90783b */ /* 0x000eae0000000200 */
[C---:B------:R-:W-:Y:S08]  /*1fba0*/  HMMA.16816.F32.BF16 R12, R140.reuse, R148, R12 ;  /* 0x000000948c0c723c */ /* 0x040ff0000004180c */
[C---:B------:R-:W-:Y:S01]  /*1fbb0*/  HMMA.16816.F32.BF16 R16, R140.reuse, R150, R16 ;  /* 0x000000968c10723c */ /* 0x040fe20000041810 */
[----:B------:R-:W3:Y:S07]  /*1fbc0*/  LDSM.16.M88.4 R148, [R206] ;  /* 0x00000000ce94783b */ /* 0x000eee0000000200 */
[C---:B------:R-:W-:Y:S08]  /*1fbd0*/  HMMA.16816.F32.BF16 R20, R140.reuse, R152, R20 ;  /* 0x000000988c14723c */ /* 0x040ff00000041814 */
[C---:B------:R-:W-:Y:S01]  /*1fbe0*/  HMMA.16816.F32.BF16 R24, R140.reuse, R154, R24 ;  /* 0x0000009a8c18723c */ /* 0x040fe20000041818 */
[----:B------:R-:W4:Y:S07]  /*1fbf0*/  LDSM.16.M88.4 R152, [R205] ;  /* 0x00000000cd98783b */ /* 0x000f2e0000000200 */
[C---:B------:R-:W-:Y:S08]  /*1fc00*/  HMMA.16816.F32.BF16 R28, R140.reuse, R156, R28 ;  /* 0x0000009c8c1c723c */ /* 0x040ff0000004181c */
[C---:B------:R-:W-:Y:S01]  /*1fc10*/  HMMA.16816.F32.BF16 R32, R140.reuse, R158, R32 ;  /* 0x0000009e8c20723c */ /* 0x040fe20000041820 */
[----:B------:R-:W5:Y:S07]  /*1fc20*/  LDSM.16.M88.4 R156, [R218] ;  /* 0x00000000da9c783b */ /* 0x000f6e0000000200 */
[C---:B-1----:R-:W-:Y:S08]  /*1fc30*/  HMMA.16816.F32.BF16 R36, R140.reuse, R136, R36 ;  /* 0x000000888c24723c */ /* 0x042ff00000041824 */
[C---:B------:R-:W-:Y:S01]  /*1fc40*/  HMMA.16816.F32.BF16 R40, R140.reuse, R138, R40 ;  /* 0x0000008a8c28723c */ /* 0x040fe20000041828 */
[----:B------:R-:W1:Y:S07]  /*1fc50*/  LDSM.16.M88.4 R136, [R215+0x4800] ;  /* 0x00480000d788783b */ /* 0x000e6e0000000200 */
[C---:B--2---:R-:W-:Y:S08]  /*1fc60*/  HMMA.16816.F32.BF16 R44, R140.reuse, R144, R44 ;  /* 0x000000908c2c723c */ /* 0x044ff0000004182c */
[C---:B------:R-:W-:Y:S01]  /*1fc70*/  HMMA.16816.F32.BF16 R48, R140.reuse, R146, R48 ;  /* 0x000000928c30723c */ /* 0x040fe20000041830 */
[----:B------:R-:W2:Y:S07]  /*1fc80*/  LDSM.16.M88.4 R144, [R215+0x5000] ;  /* 0x00500000d790783b */ /* 0x000eae0000000200 */
[C---:B---3--:R-:W-:Y:S08]  /*1fc90*/  HMMA.16816.F32.BF16 R52, R140.reuse, R148, R52 ;  /* 0x000000948c34723c */ /* 0x048ff00000041834 */
[C---:B------:R-:W-:Y:S01]  /*1fca0*/  HMMA.16816.F32.BF16 R56, R140.reuse, R150, R56 ;  /* 0x000000968c38723c */ /* 0x040fe20000041838 */
[----:B------:R-:W3:Y:S07]  /*1fcb0*/  LDSM.16.M88.4 R148, [R215+0x5800] ;  /* 0x00580000d794783b */ /* 0x000eee0000000200 */
[C---:B----4-:R-:W-:Y:S08]  /*1fcc0*/  HMMA.16816.F32.BF16 R60, R140.reuse, R152, R60 ;  /* 0x000000988c3c723c */ /* 0x050ff0000004183c */
[----:B------:R-:W-:Y:S01]  /*1fcd0*/  HMMA.16816.F32.BF16 R64, R140, R154, R64 ;  /* 0x0000009a8c40723c */ /* 0x000fe20000041840 */
[----:B------:R-:W4:Y:S04]  /*1fce0*/  LDSM.16.M88.4 R140, [R215+0x6000] ;  /* 0x00600000d78c783b */ /* 0x000f280000000200 */
[----:B------:R-:W-:Y:S03]  /*1fcf0*/  LDSM.16.M88.4 R152, [R217] ;  /* 0x00000000d998783b */ /* 0x000fe60000000200 */
[C---:B-----5:R-:W-:Y:S08]  /*1fd00*/  HMMA.16816.F32.BF16 R4, R156.reuse, R160, R4 ;  /* 0x000000a09c04723c */ /* 0x060ff00000041804 */
[C---:B------:R-:W-:Y:S01]  /*1fd10*/  HMMA.16816.F32.BF16 R8, R156.reuse, R162, R8 ;  /* 0x000000a29c08723c */ /* 0x040fe20000041808 */
[----:B------:R-:W-:Y:S07]  /*1fd20*/  LDSM.16.M88.4 R160, [R204] ;  /* 0x00000000cca0783b */ /* 0x000fee0000000200 */
        /* <DEDUP_REMOVED lines=20> */
[----:B------:R-:W-:Y:S04]  /*1fe70*/  LDSM.16.M88.4 R148, [R204+0x3000] ;  /* 0x00300000cc94783b */ /* 0x000fe80000000200 */
[----:B------:R-:W-:Y:S03]  /*1fe80*/  LDSM.16.M88.4 R156, [R204+0x3800] ;  /* 0x00380000cc9c783b */ /* 0x000fe60000000200 */
[C---:B------:R-:W-:Y:S08]  /*1fe90*/  HMMA.16816.F32.BF16 R4, R152.reuse, R160, R4 ;  /* 0x000000a09804723c */ /* 0x040ff00000041804 */
[C---:B------:R-:W-:Y:S01]  /*1fea0*/  HMMA.16816.F32.BF16 R8, R152.reuse, R162, R8 ;  /* 0x000000a29808723c */ /* 0x040fe20000041808 */
[----:B------:R-:W-:Y:S07]  /*1feb0*/  LDSM.16.M88.4 R160, [R222+0x2000] ;  /* 0x00200000dea0783b */ /* 0x000fee0000000200 */
[C---:B----4-:R-:W-:Y:S08]  /*1fec0*/  HMMA.16816.F32.BF16 R12, R152.reuse, R140, R12 ;  /* 0x0000008c980c723c */ /* 0x050ff0000004180c */
[C---:B------:R-:W-:Y:S01]  /*1fed0*/  HMMA.16816.F32.BF16 R16, R152.reuse, R142, R16 ;  /* 0x0000008e9810723c */ /* 0x040fe20000041810 */
[----:B------:R-:W3:Y:S07]  /*1fee0*/  LDSM.16.M88.4 R140, [R204+0x2800] ;  /* 0x00280000cc8c783b */ /* 0x000eee0000000200 */
[C---:B------:R-:W-:Y:S08]  /*1fef0*/  HMMA.16816.F32.BF16 R20, R152.reuse, R164, R20 ;  /* 0x000000a49814723c */ /* 0x040ff00000041814 */
        /* <DEDUP_REMOVED lines=11> */
[C---:B------:R-:W-:Y:S08]  /*1ffb0*/  HMMA.16816.F32.BF16 R52, R152.reuse, R148, R52 ;  /* 0x000000949834723c */ /* 0x040ff00000041834 */
[C---:B------:R-:W-:Y:S01]  /*1ffc0*/  HMMA.16816.F32.BF16 R56, R152.reuse, R150, R56 ;  /* 0x000000969838723c */ /* 0x040fe20000041838 */
[----:B------:R-:W5:Y:S07]  /*1ffd0*/  LDSM.16.M88.4 R148, [R221+0xb800] ;  /* 0x00b80000dd94783b */ /* 0x000f6e0000000200 */
[C---:B------:R-:W-:Y:S08]  /*1ffe0*/  HMMA.16816.F32.BF16 R60, R152.reuse, R156, R60 ;  /* 0x0000009c983c723c */ /* 0x040ff0000004183c */
[----:B------:R-:W-:Y:S01]  /*1fff0*/  HMMA.16816.F32.BF16 R64, R152, R158, R64 ;  /* 0x0000009e9840723c */ /* 0x000fe20000041840 */
[----:B------:R-:W-:Y:S04]  /*20000*/  LDSM.16.M88.4 R152, [R220+0x2000] ;  /* 0x00200000dc98783b */ /* 0x000fe80000000200 */
[----:B------:R-:W1:Y:S03]  /*20010*/  LDSM.16.M88.4 R156, [R203] ;  /* 0x00000000cb9c783b */ /* 0x000e660000000200 */
[C---:B------:R-:W-:Y:S08]  /*20020*/  HMMA.16816.F32.BF16 R4, R160.reuse, R168, R4 ;  /* 0x000000a8a004723c */ /* 0x040ff00000041804 */
[C---:B------:R-:W-:Y:S01]  /*20030*/  HMMA.16816.F32.BF16 R8, R160.reuse, R170, R8 ;  /* 0x000000aaa008723c */ /* 0x040fe20000041808 */
[----:B------:R-:W2:Y:S07]  /*20040*/  LDSM.16.M88.4 R168, [R202] ;  /* 0x00000000caa8783b */ /* 0x000eae0000000200 */
[C---:B------:R-:W-:Y:S08]  /*20050*/  HMMA.16816.F32.BF16 R12, R160.reuse, R172, R12 ;  /* 0x000000aca00c723c */ /* 0x040ff0000004180c */
[C---:B------:R-:W-:Y:S01]  /*20060*/  HMMA.16816.F32.BF16 R16, R160.reuse, R174, R16 ;  /* 0x000000aea010723c */ /* 0x040fe20000041810 */
[----:B------:R-:W2:Y:S07]  /*20070*/  LDSM.16.M88.4 R172, [R201] ;  /* 0x00000000c9ac783b */ /* 0x000eae0000000200 */
[C---:B----4-:R-:W-:Y:S08]  /*20080*/  HMMA.16816.F32.BF16 R20, R160.reuse, R164, R20 ;  /* 0x000000a4a014723c */ /* 0x050ff00000041814 */
[C---:B------:R-:W-:Y:S01]  /*20090*/  HMMA.16816.F32.BF16 R24, R160.reuse, R166, R24 ;  /* 0x000000a6a018723c */ /* 0x040fe20000041818 */
[----:B------:R-:W-:Y:S07]  /*200a0*/  LDSM.16.M88.4 R164, [R198] ;  /* 0x00000000c6a4783b */ /* 0x000fee0000000200 */
[C---:B-1----:R-:W-:Y:S08]  /*200b0*/  HMMA.16816.F32.BF16 R28, R160.reuse, R136, R28 ;  /* 0x00000088a01c723c */ /* 0x042ff0000004181c */
[C---:B------:R-:W-:Y:S01]  /*200c0*/  HMMA.16816.F32.BF16 R32, R160.reuse, R138, R32 ;  /* 0x0000008aa020723c */ /* 0x040fe20000041820 */
[----:B------:R-:W1:Y:S07]  /*200d0*/  LDSM.16.M88.4 R136, [R199] ;  /* 0x00000000c788783b */ /* 0x000e6e0000000200 */
[C---:B------:R-:W-:Y:S08]  /*200e0*/  HMMA.16816.F32.BF16 R36, R160.reuse, R176, R36 ;  /* 0x000000b0a024723c */ /* 0x040ff00000041824 */
[C---:B------:R-:W-:Y:S01]  /*200f0*/  HMMA.16816.F32.BF16 R40, R160.reuse, R178, R40 ;  /* 0x000000b2a028723c */ /* 0x040fe20000041828 */
[----:B------:R-:W4:Y:S07]  /*20100*/  LDSM.16.M88.4 R176, [R197] ;  /* 0x00000000c5b0783b */ /* 0x000f2e0000000200 */
[C---:B--2---:R-:W-:Y:S08]  /*20110*/  HMMA.16816.F32.BF16 R44, R160.reuse, R144, R44 ;  /* 0x00000090a02c723c */ /* 0x044ff0000004182c */
[C---:B------:R-:W-:Y:S01]  /*20120*/  HMMA.16816.F32.BF16 R48, R160.reuse, R146, R48 ;  /* 0x00000092a030723c */ /* 0x040fe20000041830 */
[----:B------:R-:W2:Y:S07]  /*20130*/  LDSM.16.M88.4 R144, [R196] ;  /* 0x00000000c490783b */ /* 0x000eae0000000200 */
[C---:B---3--:R-:W-:Y:S08]  /*20140*/  HMMA.16816.F32.BF16 R52, R160.reuse, R140, R52 ;  /* 0x0000008ca034723c */ /* 0x048ff00000041834 */
[C---:B------:R-:W-:Y:S01]  /*20150*/  HMMA.16816.F32.BF16 R56, R160.reuse, R142, R56 ;  /* 0x0000008ea038723c */ /* 0x040fe20000041838 */
[----:B------:R-:W3:Y:S07]  /*20160*/  LDSM.16.M88.4 R140, [R215+0x8800] ;  /* 0x00880000d78c783b */ /* 0x000eee0000000200 */
[C---:B-----5:R-:W-:Y:S08]  /*20170*/  HMMA.16816.F32.BF16 R60, R160.reuse, R148, R60 ;  /* 0x00000094a03c723c */ /* 0x060ff0000004183c */
[----:B------:R-:W-:Y:S01]  /*20180*/  HMMA.16816.F32.BF16 R64, R160, R150, R64 ;  /* 0x00000096a040723c */ /* 0x000fe20000041840 */
[----:B------:R-:W5:Y:S04]  /*20190*/  LDSM.16.M88.4 R148, [R215+0x9000] ;  /* 0x00900000d794783b */ /* 0x000f680000000200 */
        /* <DEDUP_REMOVED lines=19> */
[C---:B----4-:R-:W-:Y:S08]  /*202d0*/  HMMA.16816.F32.BF16 R52, R152.reuse, R176, R52 ;  /* 0x000000b09834723c */ /* 0x050ff00000041834 */
[C---:B------:R-:W-:Y:S01]  /*202e0*/  HMMA.16816.F32.BF16 R56, R152.reuse, R178, R56 ;  /* 0x000000b29838723c */ /* 0x040fe20000041838 */
[----:B------:R-:W-:Y:S07]  /*202f0*/  LDSM.16.M88.4 R176, [R204+0x5800] ;  /* 0x00580000ccb0783b */ /* 0x000fee0000000200 */
[C---:B--2---:R-:W-:Y:S08]  /*20300*/  HMMA.16816.F32.BF16 R60, R152.reuse, R144, R60 ;  /* 0x00000090983c723c */ /* 0x044ff0000004183c */
[----:B------:R-:W-:Y:S01]  /*20310*/  HMMA.16816.F32.BF16 R64, R152, R146, R64 ;  /* 0x000000929840723c */ /* 0x000fe20000041840 */
[----:B------:R-:W2:Y:S04]  /*20320*/  LDSM.16.M88.4 R144, [R215+0xa000] ;  /* 0x00a00000d790783b */ /* 0x000ea80000000200 */
[----:B------:R-:W4:Y:S03]  /*20330*/  LDSM.16.M88.4 R152, [R215+0xa800] ;  /* 0x00a80000d798783b */ /* 0x000f260000000200 */
[C---:B------:R-:W-:Y:S08]  /*20340*/  HMMA.16816.F32.BF16 R4, R184.reuse, R188, R4 ;  /* 0x000000bcb804723c */ /* 0x040ff00000041804 */
[C---:B------:R-:W-:Y:S01]  /*20350*/  HMMA.16816.F32.BF16 R8, R184.reuse, R190, R8 ;  /* 0x000000beb808723c */ /* 0x040fe20000041808 */
[----:B------:R-:W-:Y:S07]  /*20360*/  LDSM.16.M88.4 R188, [R204+0x6800] ;  /* 0x00680000ccbc783b */ /* 0x000fee0000000200 */
[C---:B---3--:R-:W-:Y:S08]  /*20370*/  HMMA.16816.F32.BF16 R12, R184.reuse, R140, R12 ;  /* 0x0000008cb80c723c */ /* 0x048ff0000004180c */
[C---:B------:R-:W-:Y:S01]  /*20380*/  HMMA.16816.F32.BF16 R16, R184.reuse, R142, R16 ;  /* 0x0000008eb810723c */ /* 0x040fe20000041810 */
[----:B------:R-:W3:Y:S07]  /*20390*/  LDSM.16.M88.4 R140, [R204+0x4800] ;  /* 0x00480000cc8c783b */ /* 0x000eee0000000200 */
[C---:B-----5:R-:W-:Y:S08]  /*203a0*/  HMMA.16816.F32.BF16 R20, R184.reuse, R148, R20 ;  /* 0x00000094b814723c */ /* 0x060ff00000041814 */
[C---:B------:R-:W-:Y:S01]  /*203b0*/  HMMA.16816.F32.BF16 R24, R184.reuse, R150, R24 ;  /* 0x00000096b818723c */ /* 0x040fe20000041818 */
[----:B------:R-:W5:Y:S01]  /*203c0*/  LDSM.16.M88.4 R148, [R204+0x7800] ;  /* 0x00780000cc94783b */ /* 0x000f620000000200 */
[----:B------:R-:W-:Y:S04]  /*203d0*/  DEPBAR.LE SB0, 0x0 ;  /* 0x000080000000791a */ /* 0x000fe80000000000 */
[----:B------:R-:W-:Y:S02]  /*203e0*/  BAR.SYNC.DEFER_BLOCKING 0x0 ;  /* 0x0000000000007b1d */ /* 0x000fe40000010000 */
[C---:B-1----:R-:W-:Y:S08]  /*203f0*/  HMMA.16816.F32.BF16 R28, R184.reuse, R136, R28 ;  /* 0x00000088b81c723c */ /* 0x042ff0000004181c */
[C---:B------:R-:W-:Y:S08]  /*20400*/  HMMA.16816.F32.BF16 R32, R184.reuse, R138, R32 ;  /* 0x0000008ab820723c */ /* 0x040ff00000041820 */
[C---:B--2---:R-:W-:Y:S08]  /*20410*/  HMMA.16816.F32.BF16 R36, R184.reuse, R144, R36 ;  /* 0x00000090b824723c */ /* 0x044ff00000041824 */
[C---:B------:R-:W-:Y:S08]  /*20420*/  HMMA.16816.F32.BF16 R40, R184.reuse, R146, R40 ;  /* 0x00000092b828723c */ /* 0x040ff00000041828 */
[C---:B----4-:R-:W-:Y:S08]  /*20430*/  HMMA.16816.F32.BF16 R44, R184.reuse, R152, R44 ;  /* 0x00000098b82c723c */ /* 0x050ff0000004182c */
[C---:B------:R-:W-:Y:S08]  /*20440*/  HMMA.16816.F32.BF16 R48, R184.reuse, R154, R48 ;  /* 0x0000009ab830723c */ /* 0x040ff00000041830 */
[C---:B------:R-:W-:Y:S08]  /*20450*/  HMMA.16816.F32.BF16 R52, R184.reuse, R156, R52 ;  /* 0x0000009cb834723c */ /* 0x040ff00000041834 */
[C---:B------:R-:W-:Y:S08]  /*20460*/  HMMA.16816.F32.BF16 R56, R184.reuse, R158, R56 ;  /* 0x0000009eb838723c */ /* 0x040ff00000041838 */
[C---:B------:R-:W-:Y:S08]  /*20470*/  HMMA.16816.F32.BF16 R60, R184.reuse, R160, R60 ;  /* 0x000000a0b83c723c */ /* 0x040ff0000004183c */
[----:B------:R-:W-:Y:S08]  /*20480*/  HMMA.16816.F32.BF16 R64, R184, R162, R64 ;  /* 0x000000a2b840723c */ /* 0x000ff00000041840 */
[C---:B------:R-:W-:Y:S08]  /*20490*/  HMMA.16816.F32.BF16 R4, R164.reuse, R168, R4 ;  /* 0x000000a8a404723c */ /* 0x040ff00000041804 */
[C---:B------:R-:W-:Y:S08]  /*204a0*/  HMMA.16816.F32.BF16 R8, R164.reuse, R170, R8 ;  /* 0x000000aaa408723c */ /* 0x040ff00000041808 */
[C---:B---3--:R-:W-:Y:S08]  /*204b0*/  HMMA.16816.F32.BF16 R12, R164.reuse, R140, R12 ;  /* 0x0000008ca40c723c */ /* 0x048ff0000004180c */
        /* <DEDUP_REMOVED lines=11> */
[C---:B-----5:R-:W-:Y:S07]  /*20570*/  HMMA.16816.F32.BF16 R60, R164.reuse, R148, R60 ;  /* 0x00000094a43c723c */ /* 0x060fee000004183c */
[----:B------:R-:W-:Y:S01]  /*20580*/  IMAD.MOV.U32 R148, RZ, RZ, R132 ;  /* 0x000000ffff947224 */ /* 0x000fe200078e0084 */
[----:B------:R-:W-:Y:S04]  /*20590*/  HMMA.16816.F32.BF16 R64, R164, R150, R64 ;  /* 0x00000096a440723c */ /* 0x000fe80000041840 */
[----:B------:R-:W-:Y:S04]  /*205a0*/  IMAD.MOV.U32 R149, RZ, RZ, R133 ;  /* 0x000000ffff957224 */ /* 0x000fe800078e0085 */
[----:B------:R-:W-:-:S11]  /*205b0*/  @!P0 BRA `(.L_x_1119) ;  /* 0x00000cc000008947 */ /* 0x000fd60003800000 */
[----:B------:R-:W-:Y:S01]  /*205c0*/  ISETP.NE.U32.AND P0, PT, R236, RZ, PT ;  /* 0x000000ffec00720c */ /* 0x000fe20003f05070 */
[----:B------:R-:W-:Y:S03]  /*205d0*/  BSSY B0, `(.L_x_1120) ;  /* 0x0000048000007945 */ /* 0x000fe60003800000 */
[----:B------:R-:W-:Y:S11]  /*205e0*/  ISETP.NE.AND.EX P0, PT, R237, RZ, PT, P0 ;  /* 0x000000ffed00720c */ /* 0x000ff60003f05300 */
[----:B------:R-:W-:Y:S02]  /*205f0*/  @!UPT UIADD3 URZ, URZ, URZ, URZ ;  /* 0x0000003f3f3ff290 */ /* 0x000fe4000fffe03f */
[----:B------:R-:W-:-:S05]  /*20600*/  @!P0 BRA `(.L_x_1121) ;  /* 0x0000040000008947 */ /* 0x000fca0003800000 */
[----:B------:R-:W-:Y:S01]  /*20610*/  IMAD.SHL.U32 R140, R238, 0x80, RZ ;  /* 0x00000080ee8c7824 */ /* 0x000fe200078e00ff */
[----:B------:R-:W-:Y:S02]  /*20620*/  ULDC.64 UR4, c[0x0][0x118] ;  /* 0x0000460000047ab9 */ /* 0x000fe40000000a00 */
[----:B------:R-:W2:Y:S02]  /*20630*/  LD.E R141, [R2.64+0x170] ;  /* 0x00017004028d7980 */ /* 0x000ea4000c101900 */
[C---:B------:R-:W-:Y:S02]  /*20640*/  IADD3 R138, R140.reuse, -0x100, RZ ;  /* 0xffffff008c8a7810 */ /* 0x040fe40007ffe0ff */
[----:B------:R-:W-:Y:S01]  /*20650*/  IADD3 R140, R140, -0x80, RZ ;  /* 0xffffff808c8c7810 */ /* 0x000fe20007ffe0ff */
[----:B------:R-:W3:Y:S01]  /*20660*/  LD.E.64 R144, [R2.64+0x20] ;  /* 0x0000200402907980 */ /* 0x000ee2000c101b00 */
[-C--:B--2---:R-:W-:Y:S04]  /*20670*/  IABS R137, R141.reuse ;  /* 0x0000008d00897213 */ /* 0x084fe80000000000 */
[----:B------:R-:W1:Y:S10]  /*20680*/  I2F.RP R133, R137 ;  /* 0x0000008900857306 */ /* 0x000e740000209400 */
[----:B-1----:R-:W1:Y:S02]  /*20690*/  MUFU.RCP R132, R133 ;  /* 0x0000008500847308 */ /* 0x002e640000001000 */
[----:B-1----:R-:W-:Y:S02]  /*206a0*/  IADD3 R142, R132, 0xffffffe, RZ ;  /* 0x0ffffffe848e7810 */ /* 0x002fe40007ffe0ff */
[----:B------:R-:W-:Y:S06]  /*206b0*/  IABS R132, R138 ;  /* 0x0000008a00847213 */ /* 0x000fec0000000000 */
[----:B------:R-:W1:Y:S01]  /*206c0*/  F2I.FTZ.U32.TRUNC.NTZ R143, R142 ;  /* 0x0000008e008f7305 */ /* 0x000e62000021f000 */
[-C--:B------:R-:W-:Y:S02]  /*206d0*/  IABS R133, R141.reuse ;  /* 0x0000008d00857213 */ /* 0x080fe40000000000 */
[----:B------:R-:W-:Y:S03]  /*206e0*/  LOP3.LUT R138, R138, R141, RZ, 0x3c, !PT ;  /* 0x0000008d8a8a7212 */ /* 0x000fe600078e3cff */
[----:B------:R-:W-:Y:S01]  /*206f0*/  IMAD.MOV R133, RZ, RZ, -R133 ;  /* 0x000000ffff857224 */ /* 0x000fe200078e0a85 */
        /* <DEDUP_REMOVED lines=21> */
[----:B------:R-:W-:Y:S02]  /*20850*/  LOP3.LUT R132, RZ, R141, RZ, 0x33, !PT ;  /* 0x0000008dff847212 */ /* 0x000fe400078e33ff */
[----:B------:R-:W-:Y:S07]  /*20860*/  ISETP.NE.AND P1, PT, R141, RZ, PT ;  /* 0x000000ff8d00720c */ /* 0x000fee0003f25270 */
[----:B------:R-:W-:Y:S02]  /*20870*/  @P4 IADD3 R136, R136, 0x1, RZ ;  /* 0x0000000188884810 */ /* 0x000fe40007ffe0ff */
[----:B------:R-:W-:Y:S03]  /*20880*/  @P5 IADD3 R139, R139, 0x1, RZ ;  /* 0x000000018b8b5810 */ /* 0x000fe60007ffe0ff */
[----:B------:R-:W-:Y:S02]  /*20890*/  @!P0 IMAD.MOV R136, RZ, RZ, -R136 ;  /* 0x000000ffff888224 */ /* 0x000fe400078e0a88 */
[----:B------:R-:W-:Y:S03]  /*208a0*/  @!P2 IMAD.MOV R139, RZ, RZ, -R139 ;  /* 0x000000ffff8ba224 */ /* 0x000fe600078e0a8b */
[C---:B------:R-:W-:Y:S02]  /*208b0*/  SEL R137, R132.reuse, R136, !P1 ;  /* 0x0000008884897207 */ /* 0x040fe40004800000 */
[----:B------:R-:W-:Y:S02]  /*208c0*/  SEL R139, R132, R139, !P1 ;  /* 0x0000008b848b7207 */ /* 0x000fe40004800000 */
        /* <DEDUP_REMOVED lines=9> */
[-C--:B--2---:R-:W-:Y:S02]  /*20960*/  IMAD R134, R143, R141.reuse, RZ ;  /* 0x0000008d8f867224 */ /* 0x084fe400078e02ff */
[C---:B------:R-:W-:Y:S04]  /*20970*/  IMAD.WIDE.U32 R138, R142.reuse, R141, RZ ;  /* 0x0000008d8e8a7225 */ /* 0x040fe800078e00ff */
[----:B------:R-:W-:Y:S04]  /*20980*/  IMAD R134, R142, R137, R134 ;  /* 0x000000898e867224 */ /* 0x000fe800078e0286 */
[----:B------:R-:W-:Y:S02]  /*20990*/  IMAD.IADD R139, R139, 0x1, R134 ;  /* 0x000000018b8b7824 */ /* 0x000fe400078e0286 */
[----:B----4-:R-:W-:Y:S04]  /*209a0*/  IMAD.IADD R133, R132, 0x1, -R133 ;  /* 0x0000000184857824 */ /* 0x010fe800078e0a85 */
[----:B---3--:R-:W-:Y:S01]  /*209b0*/  IMAD R137, R145, R133, RZ ;  /* 0x0000008591897224 */ /* 0x008fe200078e02ff */
[----:B------:R-:W-:Y:S01]  /*209c0*/  SHF.R.S32.HI R132, RZ, 0x1f, R133 ;  /* 0x0000001fff847819 */ /* 0x000fe20000011485 */
[----:B------:R-:W-:Y:S04]  /*209d0*/  IMAD.WIDE.U32 R138, R133, R144, R138 ;  /* 0x00000090858a7225 */ /* 0x000fe800078e008a */
[----:B------:R-:W-:Y:S04]  /*209e0*/  IMAD R137, R144, R132, R137 ;  /* 0x0000008490897224 */ /* 0x000fe800078e0289 */
[----:B------:R-:W-:Y:S01]  /*209f0*/  IMAD.IADD R137, R139, 0x1, R137 ;  /* 0x000000018b897824 */ /* 0x000fe200078e0289 */
[----:B------:R-:W-:-:S05]  /*20a00*/  BRA `(.L_x_1122) ;  /* 0x0000004000007947 */ /* 0x000fca0003800000 */
.L_x_1121:
[----:B------:R-:W-:Y:S02]  /*20a10*/  ULDC.64 UR4, c[0x0][0x118] ;  /* 0x0000460000047ab9 */ /* 0x000fe40000000a00 */
[----:B------:R-:W2:Y:S02]  /*20a20*/  LD.E R138, [R2.64+0x38] ;  /* 0x00003804028a7980 */ /* 0x000ea4000c101900 */
[----:B--2---:R-:W-:Y:S04]  /*20a30*/  LEA R138, -R138, RZ, 0x7 ;  /* 0x000000ff8a8a7211 */ /* 0x004fe800078e39ff */
[----:B------:R-:W-:Y:S02]  /*20a40*/  SHF.R.S32.HI R137, RZ, 0x1f, R138 ;  /* 0x0000001fff897819 */ /* 0x000fe4000001148a */
.L_x_1122:
[----:B------:R-:W-:Y:S05]  /*20a50*/  BSYNC B0 ;  /* 0x0000000000007941 */ /* 0x000fea0003800000 */
.L_x_1120:
[C---:B------:R-:W-:Y:S01]  /*20a60*/  LOP3.LUT P0, RZ, R239.reuse, 0x1, RZ, 0xc0, !PT ;  /* 0x00000001efff7812 */ /* 0x040fe2000780c0ff */
[----:B------:R-:W-:Y:S01]  /*20a70*/  ULDC.64 UR4, c[0x0][0x118] ;  /* 0x0000460000047ab9 */ /* 0x000fe20000000a00 */
[CC--:B------:R-:W-:Y:S02]  /*20a80*/  LEA R150, P3, R138.reuse, R228.reuse, 0x1 ;  /* 0x000000e48a967211 */ /* 0x0c0fe400078608ff */
[----:B------:R-:W-:Y:S02]  /*20a90*/  LOP3.LUT P1, RZ, R239, 0x2, RZ, 0xc0, !PT ;  /* 0x00000002efff7812 */ /* 0x000fe4000782c0ff */
[C---:B------:R-:W-:Y:S02]  /*20aa0*/  LEA.HI.X R151, R138.reuse, R227, R137, 0x1, P3 ;  /* 0x000000e38a977211 */ /* 0x040fe400018f0c89 */
[-C--:B------:R-:W-:Y:S05]  /*20ab0*/  IADD3 R133, P2, R138, R225.reuse, RZ ;  /* 0x000000e18a857210 */ /* 0x080fea0007f5e0ff */
[----:B------:R-:W-:Y:S01]  /*20ac0*/  @!PT LDS RZ, [RZ] ;  /* 0x00000000fffff984 */ /* 0x000fe20000000800 */
[----:B------:R-:W-:Y:S01]  /*20ad0*/  @!PT LDS RZ, [RZ] ;  /* 0x00000000fffff984 */ /* 0x000fe20000000800 */
[----:B------:R-:W-:Y:S01]  /*20ae0*/  @!PT LDS RZ, [RZ] ;  /* 0x00000000fffff984 */ /* 0x000fe20000000800 */
[----:B------:R1:W-:Y:S01]  /*20af0*/  @P0 LDGSTS.E.BYPASS.LTC128B.128 [R235+0x4000], [R150.64] ;  /* 0x0400000096eb0fae */ /* 0x0003e2000b901d44 */
[-C--:B------:R-:W-:Y:S01]  /*20b00*/  @P0 LEA R152, P4, R133, R228.reuse, 0x1 ;  /* 0x000000e485980211 */ /* 0x080fe200078808ff */
[----:B------:R-:W-:Y:S01]  /*20b10*/  IMAD.X R134, R137, 0x1, R226, P2 ;  /* 0x0000000189867824 */ /* 0x000fe200010e06e2 */
[C---:B------:R-:W-:Y:S01]  /*20b20*/  IADD3 R137, P3, R133.reuse, R225, RZ ;  /* 0x000000e185897210 */ /* 0x040fe20007f7e0ff */
[----:B------:R1:W-:Y:S01]  /*20b30*/  @!P0 STS.128 [R235+0x4000], RZ ;  /* 0x004000ffeb008388 */ /* 0x0003e20000000c00 */
[CC--:B------:R-:W-:Y:S02]  /*20b40*/  @P1 LEA R142, P2, R133.reuse, R228.reuse, 0x1 ;  /* 0x000000e4858e1211 */ /* 0x0c0fe400078408ff */
        /* <DEDUP_REMOVED lines=8> */
[----:B------:R1:W-:Y:S01]  /*20bd0*/  @!P1 STS.128 [R235+0x8000], RZ ;  /* 0x008000ffeb009388 */ /* 0x0003e20000000c00 */
[CC--:B------:R-:W-:Y:S02]  /*20be0*/  @P1 LEA R140, P2, R137.reuse, R228.reuse, 0x1 ;  /* 0x000000e4898c1211 */ /* 0x0c0fe400078408ff */
[CCC-:B------:R-:W-:Y:S01]  /*20bf0*/  @P0 LEA.HI.X R147, R137.reuse, R227.reuse, R134.reuse, 0x1, P4 ;  /* 0x000000e389930211 */ /* 0x1c0fe200020f0c86 */
[----:B------:R-:W-:Y:S01]  /*20c00*/  @!PT LDS RZ, [RZ] ;  /* 0x00000000fffff984 */ /* 0x000fe20000000800 */
[----:B------:R-:W-:Y:S01]  /*20c10*/  @!PT LDS RZ, [RZ] ;  /* 0x00000000fffff984 */ /* 0x000fe20000000800 */
[----:B------:R-:W-:Y:S01]  /*20c20*/  @!PT LDS RZ, [RZ] ;  /* 0x00000000fffff984 */ /* 0x000fe20000000800 */
[----:B------:R1:W-:Y:S01]  /*20c30*/  @P0 LDGSTS.E.BYPASS.LTC128B.128 [R235+0x4800], [R152.64] ;  /* 0x0480000098eb0fae */ /* 0x0003e2000b901d44 */
[C---:B------:R-:W-:Y:S02]  /*20c40*/  @P1 LEA.HI.X R141, R137.reuse, R227, R134, 0x1, P2 ;  /* 0x000000e3898d1211 */ /* 0x040fe400010f0c86 */
[-C--:B------:R-:W-:Y:S01]  /*20c50*/  IADD3 R133, P3, R137, R225.reuse, RZ ;  /* 0x000000e189857210 */ /* 0x080fe20007f7e0ff */
[----:B------:R1:W-:Y:S03]  /*20c60*/  @!P0 STS.128 [R235+0x4800], RZ ;  /* 0x004800ffeb008388 */ /* 0x0003e60000000c00 */
[CC--:B------:R-:W-:Y:S01]  /*20c70*/  @P0 LEA R144, P4, R133.reuse, R228.reuse, 0x1 ;  /* 0x000000e485900211 */ /* 0x0c0fe200078808ff */
[----:B------:R-:W-:Y:S01]  /*20c80*/  @!PT LDS RZ, [RZ] ;  /* 0x00000000fffff984 */ /* 0x000fe20000000800 */
[----:B------:R-:W-:Y:S01]  /*20c90*/  @!PT LDS RZ, [RZ] ;  /* 0x00000000fffff984 */ /* 0x000fe20000000800 */
[----:B------:R-:W-:Y:S01]  /*20ca0*/  @!PT LDS RZ, [RZ] ;  /* 0x00000000fffff984 */ /* 0x000fe20000000800 */
[----:B------:R1:W-:Y:S01]  /*20cb0*/  @P1 LDGSTS.E.BYPASS.LTC128B.128 [R235+0x8800], [R142.64+0x80] ;  /* 0x088000808eeb1fae */ /* 0x0003e2000b901d44 */
[CC--:B------:R-:W-:Y:S01]  /*20cc0*/  @P1 LEA R138, P2, R133.reuse, R228.reuse, 0x1 ;  /* 0x000000e4858a1211 */ /* 0x0c0fe200078408ff */
[----:B------:R-:W-:Y:S01]  /*20cd0*/  IMAD.X R134, R134, 0x1, R226, P3 ;  /* 0x0000000186867824 */ /* 0x000fe200018e06e2 */
[C---:B------:R-:W-:Y:S01]  /*20ce0*/  IADD3 R137, P3, R133.reuse, R225, RZ ;  /* 0x000000e185897210 */ /* 0x040fe20007f7e0ff */
[----:B------:R1:W-:Y:S03]  /*20cf0*/  @!P1 STS.128 [R235+0x8800], RZ ;  /* 0x008800ffeb009388 */ /* 0x0003e60000000c00 */
[CCC-:B------:R-:W-:Y:S01]  /*20d00*/  @P0 LEA.HI.X R145, R133.reuse, R227.reuse, R134.reuse, 0x1, P4 ;  /* 0x000000e385910211 */ /* 0x1c0fe200020f0c86 */
[----:B------:R-:W-:Y:S01]  /*20d10*/  @!PT LDS RZ, [RZ] ;  /* 0x00000000fffff984 */ /* 0x000fe20000000800 */
[----:B------:R-:W-:Y:S01]  /*20d20*/  @!PT LDS RZ, [RZ] ;  /* 0x00000000fffff984 */ /* 0x000fe20000000800 */
[----:B------:R-:W-:Y:S01]  /*20d30*/  @!PT LDS RZ, [RZ] ;  /* 0x00000000fffff984 */ /* 0x000fe20000000800 */
[----:B------:R1:W-:Y:S01]  /*20d40*/  @P0 LDGSTS.E.BYPASS.LTC128B.128 [R235+0x5000], [R146.64] ;  /* 0x0500000092eb0fae */ /* 0x0003e2000b901d44 */
        /* <DEDUP_REMOVED lines=9> */
[----:B------:R1:W-:Y:S01]  /*20de0*/  @P1 LDGSTS.E.BYPASS.LTC128B.128 [R235+0x9000], [R140.64+0x80] ;  /* 0x090000808ceb1fae */ /* 0x0003e2000b901d44 */
[C---:B------:R-:W-:Y:S02]  /*20df0*/  @P1 LEA.HI.X R155, R137.reuse, R227, R134, 0x1, P2 ;  /* 0x000000e3899b1211 */ /* 0x040fe400010f0c86 */
[-C--:B------:R-:W-:Y:S01]  /*20e00*/  IADD3 R133, P3, R137, R225.reuse, RZ ;  /* 0x000000e189857210 */ /* 0x080fe20007f7e0ff */
[----:B------:R1:W-:Y:S03]  /*20e10*/  @!P1 STS.128 [R235+0x9000], RZ ;  /* 0x009000ffeb009388 */ /* 0x0003e60000000c00 */
[CC--:B------:R-:W-:Y:S01]  /*20e20*/  @P0 LEA R160, P4, R133.reuse, R228.reuse, 0x1 ;  /* 0x000000e485a00211 */ /* 0x0c0fe200078808ff */
[----:B------:R-:W-:Y:S01]  /*20e30*/  @!PT LDS RZ, [RZ] ;  /* 0x00000000fffff984 */ /* 0x000fe20000000800 */
[----:B------:R-:W-:Y:S01]  /*20e40*/  @!PT LDS RZ, [RZ] ;  /* 0x00000000fffff984 */ /* 0x000fe20000000800 */
[----:B------:R-:W-:Y:S01]  /*20e50*/  @!PT LDS RZ, [RZ] ;  /* 0x00000000fffff984 */ /* 0x000fe20000000800 */
[----:B------:R1:W-:Y:S01]  /*20e60*/  @P0 LDGSTS.E.BYPASS.LTC128B.128 [R235+0x5800], [R144.64] ;  /* 0x0580000090eb0fae */ /* 0x0003e2000b901d44 */
        /* <DEDUP_REMOVED lines=14> */
[C-C-:B------:R-:W-:Y:S01]  /*20f50*/  @P0 LEA.HI.X R165, R137.reuse, R227, R134.reuse, 0x1, P5 ;  /* 0x000000e389a50211 */ /* 0x140fe200028f0c86 */
[----:B------:R-:W-:Y:S01]  /*20f60*/  @!PT LDS RZ, [RZ] ;  /* 0x00000000fffff984 */ /* 0x000fe20000000800 */
[----:B------:R-:W-:Y:S01]  /*20f70*/  @!PT LDS RZ, [RZ] ;  /* 0x00000000fffff984 */ /* 0x000fe20000000800 */
[----:B------:R-:W-:Y:S01]  /*20f80*/  @!PT LDS RZ, [RZ] ;  /* 0x00000000fffff984 */ /* 0x000fe20000000800 */
[----:B------:R1:W-:Y:S01]  /*20f90*/  @P0 LDGSTS.E.BYPASS.LTC128B.128 [R235+0x6000], [R156.64] ;  /* 0x060000009ceb0fae */ /* 0x0003e2000b901d44 */
[C---:B------:R-:W-:Y:S02]  /*20fa0*/  IADD3 R133, P2, R137.reuse, R225, RZ ;  /* 0x000000e189857210 */ /* 0x040fe40007f5e0ff */
[-C--:B------:R-:W-:Y:S01]  /*20fb0*/  @P1 LEA.HI.X R137, R137, R227.reuse, R134, 0x1, P3 ;  /* 0x000000e389891211 */ /* 0x080fe200018f0c86 */
[----:B------:R1:W-:Y:S01]  /*20fc0*/  @!P0 STS.128 [R235+0x6000], RZ ;  /* 0x006000ffeb008388 */ /* 0x0003e20000000c00 */
[CC--:B------:R-:W-:Y:S01]  /*20fd0*/  @P0 LEA R162, P4, R133.reuse, R228.reuse, 0x1 ;  /* 0x000000e485a20211 */ /* 0x0c0fe200078808ff */
[----:B------:R-:W-:Y:S01]  /*20fe0*/  IMAD.X R132, R134, 0x1, R226, P2 ;  /* 0x0000000186847824 */ /* 0x000fe200010e06e2 */
[C---:B------:R-:W-:Y:S01]  /*20ff0*/  @P1 LEA R166, P2, R133.reuse, R228, 0x1 ;  /* 0x000000e485a61211 */ /* 0x040fe200078408ff */
[----:B------:R-:W-:Y:S01]  /*21000*/  @!PT LDS RZ, [RZ] ;  /* 0x00000000fffff984 */ /* 0x000fe20000000800 */
[----:B------:R-:W-:Y:S01]  /*21010*/  @!PT LDS RZ, [RZ] ;  /* 0x00000000fffff984 */ /* 0x000fe20000000800 */
[----:B------:R-:W-:Y:S01]  /*21020*/  @!PT LDS RZ, [RZ] ;  /* 0x00000000fffff984 */ /* 0x000fe20000000800 */
[----:B------:R1:W-:Y:S01]  /*21030*/  @P1 LDGSTS.E.BYPASS.LTC128B.128 [R235+0xa000], [R154.64+0x80] ;  /* 0x0a0000809aeb1fae */ /* 0x0003e2000b901d44 */
[----:B------:R-:W-:Y:S02]  /*21040*/  IMAD.MOV.U32 R228, RZ, RZ, R150 ;  /* 0x000000ffffe47224 */ /* 0x000fe400078e0096 */
[CCC-:B------:R-:W-:Y:S01]  /*21050*/  @P0 LEA.HI.X R163, R133.reuse, R227.reuse, R132.reuse, 0x1, P4 ;  /* 0x000000e385a30211 */ /* 0x1c0fe200020f0c84 */
[----:B------:R1:W-:Y:S01]  /*21060*/  @!P1 STS.128 [R235+0xa000], RZ ;  /* 0x00a000ffeb009388 */ /* 0x0003e20000000c00 */
[----:B------:R-:W-:Y:S01]  /*21070*/  @P1 LEA.HI.X R167, R133, R227, R132, 0x1, P2 ;  /* 0x000000e385a71211 */ /* 0x000fe200010f0c84 */
[----:B------:R-:W-:Y:S02]  /*21080*/  IMAD.MOV.U32 R227, RZ, RZ, R151 ;  /* 0x000000ffffe37224 */ /* 0x000fe400078e0097 */
        /* <DEDUP_REMOVED lines=31> */
.L_x_1119:
[----:B------:R-:W-:Y:S05]  /*21280*/  BSYNC B1 ;  /* 0x0000000000017941 */ /* 0x000fea0003800000 */
.L_x_1118:
[----:B------:R-:W-:Y:S01]  /*21290*/  ULDC.64 UR4, c[0x0][0x118] ;  /* 0x0000460000047ab9 */ /* 0x000fe20000000a00 */
[----:B------:R-:W-:Y:S01]  /*212a0*/  FMNMX.FTZ R132, R6, R0, !PT ;  /* 0x0000000006847209 */ /* 0x000fe20007810000 */
[----:B------:R2:W3:Y:S01]  /*212b0*/  LD.E R133, [R2.64+0xdc] ;  /* 0x0000dc0402857980 */ /* 0x0004e2000c101900 */
[----:B------:R-:W-:Y:S02]  /*212c0*/  FMNMX.FTZ R134, R4, R135, !PT ;  /* 0x0000008704867209 */ /* 0x000fe40007810000 */
[----:B-1----:R-:W-:Y:S01]  /*212d0*/  FMNMX.FTZ R137, R7, R132, !PT ;  /* 0x0000008407897209 */ /* 0x002fe20007810000 */
[----:B------:R-:W-:Y:S01]  /*212e0*/  LDSM.16.MT88.4 R144, [R213+0xc000] ;  /* 0x00c00000d590783b */ /* 0x000fe20000004200 */
        /* <DEDUP_REMOVED lines=8> */
[----:B--2---:R-:W-:Y:S02]  /*21370*/  FMNMX.FTZ R2, R18, R137, !PT ;  /* 0x0000008912027209 */ /* 0x004fe40007810000 */
        /* <DEDUP_REMOVED lines=50> */
[----:B------:R-:W-:Y:S03]  /*216a0*/  FMNMX.FTZ R132, R64, R3, !PT ;  /* 0x0000000340847209 */ /* 0x000fe60007810000 */
[----:B------:R-:W1:Y:S01]  /*216b0*/  SHFL.BFLY PT, R2, R137, 0x2, 0x1f ;  /* 0x0c401f0089027f89 */ /* 0x000e6200000e0000 */
[----:B------:R-:W-:Y:S07]  /*216c0*/  FMNMX.FTZ R141, R65, R132, !PT ;  /* 0x00000084418d7209 */ /* 0x000fee0007810000 */
[----:B------:R-:W2:Y:S01]  /*216d0*/  SHFL.BFLY PT, R132, R141, 0x2, 0x1f ;  /* 0x0c401f008d847f89 */ /* 0x000ea200000e0000 */
[----:B-1----:R-:W-:Y:S07]  /*216e0*/  FMNMX.FTZ R136, R137, R2, !PT ;  /* 0x0000000289887209 */ /* 0x002fee0007810000 */
[----:B------:R-:W1:Y:S01]  /*216f0*/  SHFL.BFLY PT, R3, R136, 0x1, 0x1f ;  /* 0x0c201f0088037f89 */ /* 0x000e6200000e0000 */
[----:B--2---:R-:W-:Y:S07]  /*21700*/  FMNMX.FTZ R139, R141, R132, !PT ;  /* 0x000000848d8b7209 */ /* 0x004fee0007810000 */
[----:B------:R-:W2:Y:S08]  /*21710*/  SHFL.BFLY PT, R132, R139, 0x1, 0x1f ;  /* 0x0c201f008b847f89 */ /* 0x000eb000000e0000 */
[----:B------:R-:W-:Y:S01]  /*21720*/  LDSM.16.MT88.4 R140, [R214+0xc000] ;  /* 0x00c00000d68c783b */ /* 0x000fe20000004200 */
[----:B-1----:R-:W-:Y:S05]  /*21730*/  FMNMX.FTZ R3, R136, R3, !PT ;  /* 0x0000000388037209 */ /* 0x002fea0007810000 */
[----:B------:R-:W-:Y:S01]  /*21740*/  FADD.FTZ R2, -R3, R0 ;  /* 0x0000000003027221 */ /* 0x000fe20000010100 */
[----:B--2---:R-:W-:Y:S02]  /*21750*/  FMNMX.FTZ R132, R139, R132, !PT ;  /* 0x000000848b847209 */ /* 0x004fe40007810000 */
[----:B------:R-:W1:Y:S02]  /*21760*/  LDSM.16.MT88.4 R136, [R216+0xc000] ;  /* 0x00c00000d888783b */ /* 0x000e640000004200 */
[C---:B------:R-:W-:Y:S01]  /*21770*/  FSETP.NEU.FTZ.AND P0, PT, R132.reuse, -INF , PT ;  /* 0xff8000008400780b */ /* 0x040fe20003f1d000 */
[C---:B---3--:R-:W-:Y:S02]  /*21780*/  FMUL.FTZ R0, R133.reuse, R2 ;  /* 0x0000000285007220 */ /* 0x048fe40000410000 */
[----:B------:R-:W-:Y:S02]  /*21790*/  FADD.FTZ R2, -R132, R135 ;  /* 0x0000008784027221 */ /* 0x000fe40000010100 */
[C---:B------:R-:W-:Y:S02]  /*217a0*/  FMUL.FTZ R158, R133.reuse, R132 ;  /* 0x00000084859e7220 */ /* 0x040fe40000410000 */
[C---:B------:R-:W-:Y:S01]  /*217b0*/  FMUL.FTZ R134, R133.reuse, R2 ;  /* 0x0000000285867220 */ /* 0x040fe20000410000 */
[----:B------:R-:W2:Y:S01]  /*217c0*/  MUFU.EX2 R0, R0 ;  /* 0x0000000000007308 */ /* 0x000ea20000000800 */
[----:B------:R-:W-:Y:S01]  /*217d0*/  FMUL.FTZ R156, R133, R3 ;  /* 0x00000003859c7220 */ /* 0x000fe20000410000 */
[----:B------:R-:W-:Y:S02]  /*217e0*/  FSEL R158, R158, RZ, P0 ;  /* 0x000000ff9e9e7208 */ /* 0x000fe40000000000 */
[----:B------:R-:W-:Y:S03]  /*217f0*/  FSETP.NEU.FTZ.AND P0, PT, R3, -INF , PT ;  /* 0xff8000000300780b */ /* 0x000fe60003f1d000 */
[-CC-:B------:R-:W-:Y:S01]  /*21800*/  FFMA.FTZ R151, R8, R133.reuse, -R158.reuse ;  /* 0x0000008508977223 */ /* 0x180fe2000001089e */
[----:B------:R-:W-:Y:S01]  /*21810*/  FSEL R156, R156, RZ, P0 ;  /* 0x000000ff9c9c7208 */ /* 0x000fe20000000000 */
[-CC-:B------:R-:W-:Y:S01]  /*21820*/  FFMA.FTZ R152, R9, R133.reuse, -R158.reuse ;  /* 0x0000008509987223 */ /* 0x180fe2000001089e */
[----:B------:R3:W4:Y:S01]  /*21830*/  MUFU.EX2 R2, R134 ;  /* 0x0000008600027308 */ /* 0x0007220000000800 */
[-C--:B------:R-:W-:Y:S01]  /*21840*/  FFMA.FTZ R135, R4, R133.reuse, -R158 ;  /* 0x0000008504877223 */ /* 0x080fe2000001089e */
[----:B------:R-:W-:Y:S01]  /*21850*/  ISETP.GT.AND P0, PT, R238, 0x1, PT ;  /* 0x00000001ee00780c */ /* 0x000fe20003f04270 */
[-CC-:B------:R-:W-:Y:S02]  /*21860*/  FFMA.FTZ R153, R10, R133.reuse, -R156.reuse ;  /* 0x000000850a997223 */ /* 0x180fe4000001089c */
[-C--:B------:R-:W-:Y:S02]  /*21870*/  FFMA.FTZ R154, R11, R133.reuse, -R156 ;  /* 0x000000850b9a7223 */ /* 0x080fe4000001089c */
[-C--:B------:R-:W-:Y:S02]  /*21880*/  FFMA.FTZ R150, R5, R133.reuse, -R158 ;  /* 0x0000008505967223 */ /* 0x080fe4000001089e */
[-C--:B------:R-:W-:Y:S01]  /*21890*/  FFMA.FTZ R155, R6, R133.reuse, -R156 ;  /* 0x00000085069b7223 */ /* 0x080fe2000001089c */
[----:B------:R-:W-:Y:S01]  /*218a0*/  MUFU.EX2 R135, R135 ;  /* 0x0000008700877308 */ /* 0x000fe20000000800 */
[-CC-:B------:R-:W-:Y:S02]  /*218b0*/  FFMA.FTZ R161, R20, R133.reuse, -R158.reuse ;  /* 0x0000008514a17223 */ /* 0x180fe4000001089e */
[----:B------:R-:W-:Y:S02]  /*218c0*/  FFMA.FTZ R164, R21, R133, -R158 ;  /* 0x0000008515a47223 */ /* 0x000fe4000001089e */
[C---:B--2---:R-:W-:Y:S02]  /*218d0*/  FMUL.FTZ R6, R0.reuse, R130 ;  /* 0x0000008200067220 */ /* 0x044fe40000410000 */
[C---:B------:R-:W-:Y:S02]  /*218e0*/  FMUL.FTZ R10, R0.reuse, R126 ;  /* 0x0000007e000a7220 */ /* 0x040fe40000410000 */
[C---:B------:R-:W-:Y:S01]  /*218f0*/  FMUL.FTZ R11, R0.reuse, R127 ;  /* 0x0000007f000b7220 */ /* 0x040fe20000410000 */
[----:B------:R-:W2:Y:S01]  /*21900*/  MUFU.EX2 R150, R150 ;  /* 0x0000009600967308 */ /* 0x000ea20000000800 */
[C---:B------:R-:W-:Y:S02]  /*21910*/  FMUL.FTZ R70, R0.reuse, R70 ;  /* 0x0000004600467220 */ /* 0x040fe40000410000 */
[C---:B------:R-:W-:Y:S02]  /*21920*/  FMUL.FTZ R71, R0.reuse, R71 ;  /* 0x0000004700477220 */ /* 0x040fe40000410000 */
[--C-:B---3--:R-:W-:Y:S02]  /*21930*/  FFMA.FTZ R134, R7, R133, -R156.reuse ;  /* 0x0000008507867223 */ /* 0x108fe4000001089c */
[----:B------:R-:W-:Y:S02]  /*21940*/  FMUL.FTZ R7, R0, R131 ;  /* 0x0000008300077220 */ /* 0x000fe40000410000 */
[C---:B----4-:R-:W-:Y:S01]  /*21950*/  FMUL.FTZ R4, R2.reuse, R128 ;  /* 0x0000008002047220 */ /* 0x050fe20000410000 */
[----:B------:R-:W-:Y:S01]  /*21960*/  MUFU.EX2 R155, R155 ;  /* 0x0000009b009b7308 */ /* 0x000fe20000000800 */
[C---:B------:R-:W-:Y:S02]  /*21970*/  FMUL.FTZ R5, R2.reuse, R129 ;  /* 0x0000008102057220 */ /* 0x040fe40000410000 */
[C---:B------:R-:W-:Y:S02]  /*21980*/  FMUL.FTZ R8, R2.reuse, R124 ;  /* 0x0000007c02087220 */ /* 0x040fe40000410000 */
[C---:B------:R-:W-:Y:S02]  /*21990*/  FMUL.FTZ R9, R2.reuse, R125 ;  /* 0x0000007d02097220 */ /* 0x040fe40000410000 */
[----:B------:R-:W3:Y:S01]  /*219a0*/  LDSM.16.MT88.4 R124, [R212+0xc000] ;  /* 0x00c00000d47c783b */ /* 0x000ee20000004200 */
[C---:B------:R-:W-:Y:S02]  /*219b0*/  FMUL.FTZ R68, R2.reuse, R68 ;  /* 0x0000004402447220 */ /* 0x040fe40000410000 */
[----:B------:R-:W4:Y:S01]  /*219c0*/  MUFU.EX2 R134, R134 ;  /* 0x0000008600867308 */ /* 0x000f220000000800 */
[----:B------:R-:W-:Y:S02]  /*219d0*/  FMUL.FTZ R69, R2, R69 ;  /* 0x0000004502457220 */ /* 0x000fe40000410000 */
[----:B------:R-:W-:Y:S01]  /*219e0*/  FMUL.FTZ R74, R0, R74 ;  /* 0x0000004a004a7220 */ /* 0x000fe20000410000 */
        /* <DEDUP_REMOVED lines=13> */
[----:B----4-:R-:W-:Y:S01]  /*21ac0*/  F2FP.BF16.PACK_AB R129, R134, R155 ;  /* 0x0000009b8681723e */ /* 0x010fe200000010ff */
[----:B------:R-:W-:Y:S02]  /*21ad0*/  FMUL.FTZ R81, R2, R81 ;  /* 0x0000005102517220 */ /* 0x000fe40000410000 */
[C---:B------:R-:W-:Y:S02]  /*21ae0*/  FMUL.FTZ R86, R0.reuse, R86 ;  /* 0x0000005600567220 */ /* 0x040fe40000410000 */
[----:B------:R-:W-:Y:S01]  /*21af0*/  FMUL.FTZ R87, R0, R87 ;  /* 0x0000005700577220 */ /* 0x000fe20000410000 */
[----:B------:R-:W-:Y:S01]  /*21b00*/  MUFU.EX2 R153, R153 ;  /* 0x0000009900997308 */ /* 0x000fe20000000800 */
[C---:B------:R-:W-:Y:S02]  /*21b10*/  FMUL.FTZ R84, R2.reuse, R84 ;  /* 0x0000005402547220 */ /* 0x040fe40000410000 */
[----:B------:R-:W-:Y:S02]  /*21b20*/  FMUL.FTZ R85, R2, R85 ;  /* 0x0000005502557220 */ /* 0x000fe40000410000 */
[-CC-:B------:R-:W-:Y:S02]  /*21b30*/  FFMA.FTZ R166, R22, R133.reuse, -R156.reuse ;  /* 0x0000008516a67223 */ /* 0x180fe4000001089c */
[-C--:B------:R-:W-:Y:S02]  /*21b40*/  FFMA.FTZ R163, R23, R133.reuse, -R156 ;  /* 0x0000008517a37223 */ /* 0x080fe4000001089c */
[----:B------:R-:W-:Y:S01]  /*21b50*/  LDSM.16.MT88.4 R20, [R214+0x10800] ;  /* 0x01080000d614783b */ /* 0x000fe20000004200 */
[----:B------:R-:W4:Y:S01]  /*21b60*/  MUFU.EX2 R154, R154 ;  /* 0x0000009a009a7308 */ /* 0x000f220000000800 */
[-CC-:B------:R-:W-:Y:S02]  /*21b70*/  FFMA.FTZ R165, R32, R133.reuse, -R158.reuse ;  /* 0x0000008520a57223 */ /* 0x180fe4000001089e */
[----:B------:R-:W-:Y:S01]  /*21b80*/  FFMA.FTZ R168, R33, R133, -R158 ;  /* 0x0000008521a87223 */ /* 0x000fe2000001089e */
[----:B--2---:R-:W-:Y:S01]  /*21b90*/  F2FP.BF16.PACK_AB R130, R152, R151 ;  /* 0x000000979882723e */ /* 0x004fe200000010ff */
[-CC-:B------:R-:W-:Y:S02]  /*21ba0*/  FFMA.FTZ R167, R34, R133.reuse, -R156.reuse ;  /* 0x0000008522a77223 */ /* 0x180fe4000001089c */
[-C--:B------:R-:W-:Y:S02]  /*21bb0*/  FFMA.FTZ R170, R35, R133.reuse, -R156 ;  /* 0x0000008523aa7223 */ /* 0x080fe4000001089c */
[----:B------:R-:W-:Y:S01]  /*21bc0*/  LDSM.16.MT88.4 R32, [R214+0xd800] ;  /* 0x00d80000d620783b */ /* 0x000fe20000004200 */
[-CC-:B------:R-:W-:Y:S01]  /*21bd0*/  FFMA.FTZ R169, R36, R133.reuse, -R158.reuse ;  /* 0x0000008524a97223 */ /* 0x180fe2000001089e */
[----:B------:R-:W-:Y:S01]  /*21be0*/  MUFU.EX2 R161, R161 ;  /* 0x000000a100a17308 */ /* 0x000fe20000000800 */
[-C--:B------:R-:W-:Y:S02]  /*21bf0*/  FFMA.FTZ R172, R37, R133.reuse, -R158 ;  /* 0x0000008525ac7223 */ /* 0x080fe4000001089e */
[-CC-:B------:R-:W-:Y:S02]  /*21c00*/  FFMA.FTZ R174, R38, R133.reuse, -R156.reuse ;  /* 0x0000008526ae7223 */ /* 0x180fe4000001089c */
[-C--:B------:R-:W-:Y:S02]  /*21c10*/  FFMA.FTZ R171, R39, R133.reuse, -R156 ;  /* 0x0000008527ab7223 */ /* 0x080fe4000001089c */
[----:B------:R-:W-:Y:S01]  /*21c20*/  LDSM.16.MT88.4 R36, [R214+0x11800] ;  /* 0x01180000d624783b */ /* 0x000fe20000004200 */
[-CC-:B------:R-:W-:Y:S02]  /*21c30*/  FFMA.FTZ R173, R40, R133.reuse, -R158.reuse ;  /* 0x0000008528ad7223 */ /* 0x180fe4000001089e */
[-C--:B------:R-:W-:Y:S01]  /*21c40*/  FFMA.FTZ R176, R41, R133.reuse, -R158 ;  /* 0x0000008529b07223 */ /* 0x080fe2000001089e */
[----:B------:R-:W-:Y:S01]  /*21c50*/  MUFU.EX2 R164, R164 ;  /* 0x000000a400a47308 */ /* 0x000fe20000000800 */
[--C-:B------:R-:W-:Y:S01]  /*21c60*/  FFMA.FTZ R175, R42, R133, -R156.reuse ;  /* 0x000000852aaf7223 */ /* 0x100fe2000001089c */
[----:B----4-:R-:W-:Y:S01]  /*21c70*/  F2FP.BF16.PACK_AB R131, R154, R153 ;  /* 0x000000999a83723e */ /* 0x010fe200000010ff */
[-C--:B------:R-:W-:Y:S02]  /*21c80*/  FFMA.FTZ R178, R43, R133.reuse, -R156 ;  /* 0x000000852bb27223 */ /* 0x080fe4000001089c */
[----:B------:R-:W-:Y:S01]  /*21c90*/  LDSM.16.MT88.4 R40, [R212+0x12000] ;  /* 0x01200000d428783b */ /* 0x000fe20000004200 */
[-CC-:B------:R-:W-:Y:S02]  /*21ca0*/  FFMA.FTZ R177, R48, R133.reuse, -R158.reuse ;  /* 0x0000008530b17223 */ /* 0x180fe4000001089e */
[-C--:B------:R-:W-:Y:S01]  /*21cb0*/  FFMA.FTZ R180, R49, R133.reuse, -R158 ;  /* 0x0000008531b47223 */ /* 0x080fe2000001089e */
[C---:B-1----:R-:W-:Y:S01]  /*21cc0*/  HMMA.16816.F32.BF16 R4, R128.reuse, R136, R4 ;  /* 0x000000888004723c */ /* 0x042fe20000041804 */
[----:B------:R-:W-:Y:S04]  /*21cd0*/  MUFU.EX2 R166, R166 ;  /* 0x000000a600a67308 */ /* 0x000fe80000000800 */
[-CC-:B------:R-:W-:Y:S02]  /*21ce0*/  FFMA.FTZ R179, R50, R133.reuse, -R156.reuse ;  /* 0x0000008532b37223 */ /* 0x180fe4000001089c */
[----:B------:R-:W-:Y:S01]  /*21cf0*/  FFMA.FTZ R182, R51, R133, -R156 ;  /* 0x0000008533b67223 */ /* 0x000fe2000001089c */
[C---:B------:R-:W-:Y:S01]  /*21d00*/  HMMA.16816.F32.BF16 R8, R128.reuse, R138, R8 ;  /* 0x0000008a8008723c */ /* 0x040fe20000041808 */
[----:B------:R-:W1:Y:S02]  /*21d10*/  LDSM.16.MT88.4 R136, [R216+0x10000] ;  /* 0x01000000d888783b */ /* 0x000e640000004200 */
[----:B------:R-:W-:Y:S01]  /*21d20*/  MUFU.EX2 R163, R163 ;  /* 0x000000a300a37308 */ /* 0x000fe20000000800 */
[C---:B------:R-:W-:Y:S02]  /*21d30*/  FMUL.FTZ R90, R0.reuse, R90 ;  /* 0x0000005a005a7220 */ /* 0x040fe40000410000 */
[----:B------:R-:W-:Y:S02]  /*21d40*/  FMUL.FTZ R91, R0, R91 ;  /* 0x0000005b005b7220 */ /* 0x000fe40000410000 */
[C---:B------:R-:W-:Y:S01]  /*21d50*/  HMMA.16816.F32.BF16 R68, R128.reuse, R140, R68 ;  /* 0x0000008c8044723c */ /* 0x040fe20000041844 */
[----:B------:R-:W-:Y:S03]  /*21d60*/  LDSM.16.MT88.4 R48, [R212+0x13000] ;  /* 0x01300000d430783b */ /* 0x000fe60000004200 */
        /* <DEDUP_REMOVED lines=9> */
[C---:B------:R-:W-:Y:S02]  /*21e00*/  FMUL.FTZ R92, R2.reuse, R92 ;  /* 0x0000005c025c7220 */ /* 0x040fe40000410000 */
[----:B------:R-:W-:Y:S02]  /*21e10*/  FMUL.FTZ R93, R2, R93 ;  /* 0x0000005d025d7220 */ /* 0x000fe40000410000 */
[C---:B------:R-:W-:Y:S01]  /*21e20*/  HMMA.16816.F32.BF16 R80, R128.reuse, R146, R80 ;  /* 0x000000928050723c */ /* 0x040fe20000041850 */
[----:B------:R-:W-:Y:S03]  /*21e30*/  MUFU.EX2 R167, R167 ;  /* 0x000000a700a77308 */ /* 0x000fe60000000800 */
[C---:B------:R-:W-:Y:S02]  /*21e40*/  FMUL.FTZ R98, R0.reuse, R98 ;  /* 0x0000006200627220 */ /* 0x040fe40000410000 */
[----:B------:R-:W-:Y:S02]  /*21e50*/  FMUL.FTZ R99, R0, R99 ;  /* 0x0000006300637220 */ /* 0x000fe40000410000 */
[C---:B---3--:R-:W-:Y:S03]  /*21e60*/  HMMA.16816.F32.BF16 R84, R128.reuse, R124, R84 ;  /* 0x0000007c8054723c */ /* 0x048fe60000041854 */
[----:B------:R-:W-:Y:S01]  /*21e70*/  MUFU.EX2 R170, R170 ;  /* 0x000000aa00aa7308 */ /* 0x000fe20000000800 */
[C---:B------:R-:W-:Y:S02]  /*21e80*/  FMUL.FTZ R96, R2.reuse, R96 ;  /* 0x0000006002607220 */ /* 0x040fe40000410000 */
[----:B------:R-:W-:Y:S02]  /*21e90*/  FMUL.FTZ R97, R2, R97 ;  /* 0x0000006102617220 */ /* 0x000fe40000410000 */
[C---:B------:R-:W-:Y:S01]  /*21ea0*/  HMMA.16816.F32.BF16 R88, R128.reuse, R126, R88 ;  /* 0x0000007e8058723c */ /* 0x040fe20000041858 */
[----:B------:R-:W3:Y:S03]  /*21eb0*/  LDSM.16.MT88.4 R124, [R213+0x10000] ;  /* 0x01000000d57c783b */ /* 0x000ee60000004200 */
[-CC-:B------:R-:W-:Y:S01]  /*21ec0*/  FFMA.FTZ R144, R12, R133.reuse, -R158.reuse ;  /* 0x000000850c907223 */ /* 0x180fe2000001089e */
[----:B------:R-:W-:Y:S01]  /*21ed0*/  MUFU.EX2 R169, R169 ;  /* 0x000000a900a97308 */ /* 0x000fe20000000800 */
[C---:B------:R-:W-:Y:S02]  /*21ee0*/  FMUL.FTZ R12, R2.reuse, R120 ;  /* 0x00000078020c7220 */ /* 0x040fe40000410000 */
[C---:B-1----:R-:W-:Y:S04]  /*21ef0*/  HMMA.16816.F32.BF16 R92, R128.reuse, R136, R92 ;  /* 0x00000088805c723c */ /* 0x042fe8000004185c */
[----:B------:R-:W-:Y:S02]  /*21f00*/  FFMA.FTZ R145, R13, R133, -R158 ;  /* 0x000000850d917223 */ /* 0x000fe4000001089e */
[----:B------:R-:W-:Y:S01]  /*21f10*/  FMUL.FTZ R13, R2, R121 ;  /* 0x00000079020d7220 */ /* 0x000fe20000410000 */
[----:B------:R-:W-:Y:S01]  /*21f20*/  MUFU.EX2 R144, R144 ;  /* 0x0000009000907308 */ /* 0x000fe20000000800 */
[C---:B------:R-:W-:Y:S01]  /*21f30*/  HMMA.16816.F32.BF16 R96, R128.reuse, R138, R96 ;  /* 0x0000008a8060723c */ /* 0x040fe20000041860 */
[----:B------:R-:W-:Y:S03]  /*21f40*/  LDSM.16.MT88.4 R136, [R216+0xc800] ;  /* 0x00c80000d888783b */ /* 0x000fe60000004200 */
[-CC-:B------:R-:W-:Y:S02]  /*21f50*/  FFMA.FTZ R146, R14, R133.reuse, -R156.reuse ;  /* 0x000000850e927223 */ /* 0x180fe4000001089c */
[C---:B------:R-:W-:Y:S02]  /*21f60*/  FMUL.FTZ R14, R0.reuse, R122 ;  /* 0x0000007a000e7220 */ /* 0x040fe40000410000 */
[----:B------:R-:W-:Y:S01]  /*21f70*/  FFMA.FTZ R147, R15, R133, -R156 ;  /* 0x000000850f937223 */ /* 0x000fe2000001089c */
[----:B------:R-:W1:Y:S03]  /*21f80*/  MUFU.EX2 R145, R145 ;  /* 0x0000009100917308 */ /* 0x000e660000000800 */
[C---:B------:R-:W-:Y:S02]  /*21f90*/  FMUL.FTZ R15, R0.reuse, R123 ;  /* 0x0000007b000f7220 */ /* 0x040fe40000410000 */
[----:B------:R-:W4:Y:S01]  /*21fa0*/  LDSM.16.MT88.4 R120, [R212+0x10000] ;  /* 0x01000000d478783b */ /* 0x000f220000004200 */
[C---:B------:R-:W-:Y:S02]  /*21fb0*/  FMUL.FTZ R102, R0.reuse, R102 ;  /* 0x0000006600667220 */ /* 0x040fe40000410000 */
[----:B------:R-:W-:Y:S02]  /*21fc0*/  FMUL.FTZ R103, R0, R103 ;  /* 0x0000006700677220 */ /* 0x000fe40000410000 */
[C---:B------:R-:W-:Y:S01]  /*21fd0*/  FMUL.FTZ R100, R2.reuse, R100 ;  /* 0x0000006402647220 */ /* 0x040fe20000410000 */
[----:B------:R-:W-:Y:S01]  /*21fe0*/  MUFU.EX2 R146, R146 ;  /* 0x0000009200927308 */ /* 0x000fe20000000800 */
[----:B------:R-:W-:Y:S02]  /*21ff0*/  FMUL.FTZ R101, R2, R101 ;  /* 0x0000006502657220 */ /* 0x000fe40000410000 */
[C---:B------:R-:W-:Y:S02]  /*22000*/  FMUL.FTZ R106, R0.reuse, R106 ;  /* 0x0000006a006a7220 */ /* 0x040fe40000410000 */
[----:B------:R-:W-:Y:S02]  /*22010*/  FMUL.FTZ R107, R0, R107 ;  /* 0x0000006b006b7220 */ /* 0x000fe40000410000 */
[C---:B------:R-:W-:Y:S01]  /*22020*/  FMUL.FTZ R104, R2.reuse, R104 ;  /* 0x0000006802687220 */ /* 0x040fe20000410000 */
[C---:B--2---:R-:W-:Y:S02]  /*22030*/  HMMA.16816.F32.BF16 R100, R128.reuse, R140, R100 ;  /* 0x0000008c8064723c */ /* 0x044fe40000041864 */
[----:B------:R-:W2:Y:S01]  /*22040*/  MUFU.EX2 R147, R147 ;  /* 0x0000009300937308 */ /* 0x000ea20000000800 */
[----:B------:R-:W-:Y:S02]  /*22050*/  FMUL.FTZ R105, R2, R105 ;  /* 0x0000006902697220 */ /* 0x000fe40000410000 */
[C---:B------:R-:W-:Y:S02]  /*22060*/  FMUL.FTZ R110, R0.reuse, R110 ;  /* 0x0000006e006e7220 */ /* 0x040fe40000410000 */
[----:B------:R-:W-:Y:S01]  /*22070*/  FMUL.FTZ R111, R0, R111 ;  /* 0x0000006f006f7220 */ /* 0x000fe20000410000 */
[C---:B------:R-:W-:Y:S01]  /*22080*/  HMMA.16816.F32.BF16 R12, R128.reuse, R142, R12 ;  /* 0x0000008e800c723c */ /* 0x040fe2000004180c */
[----:B------:R-:W-:Y:S03]  /*22090*/  LDSM.16.MT88.4 R140, [R213+0xc800] ;  /* 0x00c80000d58c783b */ /* 0x000fe60000004200 */
[-CC-:B------:R-:W-:Y:S01]  /*220a0*/  FFMA.FTZ R157, R16, R133.reuse, -R158.reuse ;  /* 0x00000085109d7223 */ /* 0x180fe2000001089e */
[----:B------:R-:W-:Y:S01]  /*220b0*/  MUFU.EX2 R172, R172 ;  /* 0x000000ac00ac7308 */ /* 0x000fe20000000800 */
[-C--:B------:R-:W-:Y:S02]  /*220c0*/  FFMA.FTZ R160, R17, R133.reuse, -R158 ;  /* 0x0000008511a07223 */ /* 0x080fe4000001089e */
[C---:B---3--:R-:W-:Y:S04]  /*220d0*/  HMMA.16816.F32.BF16 R104, R128.reuse, R124, R104 ;  /* 0x0000007c8068723c */ /* 0x048fe80000041868 */
[-CC-:B------:R-:W-:Y:S02]  /*220e0*/  FFMA.FTZ R159, R18, R133.reuse, -R156.reuse ;  /* 0x00000085129f7223 */ /* 0x180fe4000001089c */
[----:B------:R-:W-:Y:S01]  /*220f0*/  FFMA.FTZ R162, R19, R133, -R156 ;  /* 0x0000008513a27223 */ /* 0x000fe2000001089c */
[----:B------:R-:W-:Y:S01]  /*22100*/  MUFU.EX2 R157, R157 ;  /* 0x0000009d009d7308 */ /* 0x000fe20000000800 */
[C---:B------:R-:W-:Y:S04]  /*22110*/  FMUL.FTZ R108, R2.reuse, R108 ;  /* 0x0000006c026c7220 */ /* 0x040fe80000410000 */
[----:B------:R-:W-:Y:S02]  /*22120*/  FMUL.FTZ R109, R2, R109 ;  /* 0x0000006d026d7220 */ /* 0x000fe40000410000 */
[C---:B------:R-:W-:Y:S02]  /*22130*/  FMUL.FTZ R18, R0.reuse, R118 ;  /* 0x0000007600127220 */ /* 0x040fe40000410000 */
[----:B------:R-:W-:Y:S01]  /*22140*/  FMUL.FTZ R19, R0, R119 ;  /* 0x0000007700137220 */ /* 0x000fe20000410000 */
[----:B------:R-:W3:Y:S01]  /*22150*/  MUFU.EX2 R160, R160 ;  /* 0x000000a000a07308 */ /* 0x000ee20000000800 */
[C---:B------:R-:W-:Y:S01]  /*22160*/  FMUL.FTZ R16, R2.reuse, R116 ;  /* 0x0000007402107220 */ /* 0x040fe20000410000 */
[C---:B------:R-:W-:Y:S01]  /*22170*/  HMMA.16816.F32.BF16 R108, R128.reuse, R126, R108 ;  /* 0x0000007e806c723c */ /* 0x040fe2000004186c */
[----:B------:R-:W5:Y:S02]  /*22180*/  LDSM.16.MT88.4 R124, [R214+0xc800] ;  /* 0x00c80000d67c783b */ /* 0x000f640000004200 */
[----:B------:R-:W-:Y:S01]  /*22190*/  FMUL.FTZ R17, R2, R117 ;  /* 0x0000007502117220 */ /* 0x000fe20000410000 */
[----:B-1----:R-:W-:Y:S01]  /*221a0*/  F2FP.BF16.PACK_AB R116, R145, R144 ;  /* 0x000000909174723e */ /* 0x002fe200000010ff */
[C---:B------:R-:W-:Y:S01]  /*221b0*/  FMUL.FTZ R114, R0.reuse, R114 ;  /* 0x0000007200727220 */ /* 0x040fe20000410000 */
[----:B--2---:R-:W-:Y:S01]  /*221c0*/  F2FP.BF16.PACK_AB R117, R147, R146 ;  /* 0x000000929375723e */ /* 0x004fe200000010ff */
[----:B------:R-:W-:Y:S01]  /*221d0*/  FMUL.FTZ R115, R0, R115 ;  /* 0x0000007300737220 */ /* 0x000fe20000410000 */
[----:B------:R-:W-:Y:S01]  /*221e0*/  MUFU.EX2 R159, R159 ;  /* 0x0000009f009f7308 */ /* 0x000fe20000000800 */
[C---:B------:R-:W-:Y:S01]  /*221f0*/  FMUL.FTZ R112, R2.reuse, R112 ;  /* 0x0000007002707220 */ /* 0x040fe20000410000 */
[C---:B----4-:R-:W-:Y:S03]  /*22200*/  HMMA.16816.F32.BF16 R16, R128.reuse, R120, R16 ;  /* 0x000000788010723c */ /* 0x050fe60000041810 */
[----:B------:R-:W-:Y:S02]  /*22210*/  FMUL.FTZ R113, R2, R113 ;  /* 0x0000007102717220 */ /* 0x000fe40000410000 */
[-CC-:B------:R-:W-:Y:S02]  /*22220*/  FFMA.FTZ R52, R52, R133.reuse, -R158.reuse ;  /* 0x0000008534347223 */ /* 0x180fe4000001089e */
[-C--:B------:R-:W-:Y:S01]  /*22230*/  FFMA.FTZ R53, R53, R133.reuse, -R158 ;  /* 0x0000008535357223 */ /* 0x080fe2000001089e */
[----:B------:R-:W1:Y:S01]  /*22240*/  MUFU.EX2 R162, R162 ;  /* 0x000000a200a27308 */ /* 0x000e620000000800 */
[--C-:B------:R-:W-:Y:S01]  /*22250*/  FFMA.FTZ R54, R54, R133, -R156.reuse ;  /* 0x0000008536367223 */ /* 0x100fe2000001089c */
[----:B------:R-:W-:Y:S01]  /*22260*/  HMMA.16816.F32.BF16 R112, R128, R122, R112 ;  /* 0x0000007a8070723c */ /* 0x000fe20000041870 */
[----:B------:R-:W2:Y:S02]  /*22270*/  LDSM.16.MT88.4 R120, [R212+0xc800] ;  /* 0x00c80000d478783b */ /* 0x000ea40000004200 */
[----:B---3--:R-:W-:Y:S01]  /*22280*/  F2FP.BF16.PACK_AB R118, R160, R157 ;  /* 0x0000009da076723e */ /* 0x008fe200000010ff */
[-C--:B------:R-:W-:Y:S02]  /*22290*/  FFMA.FTZ R55, R55, R133.reuse, -R156 ;  /* 0x0000008537377223 */ /* 0x080fe4000001089c */
[-CC-:B------:R-:W-:Y:S02]  /*222a0*/  FFMA.FTZ R56, R56, R133.reuse, -R158.reuse ;  /* 0x0000008538387223 */ /* 0x180fe4000001089e */
[----:B------:R-:W-:Y:S01]  /*222b0*/  MUFU.EX2 R174, R174 ;  /* 0x000000ae00ae7308 */ /* 0x000fe20000000800 */
[----:B------:R-:W3:Y:S03]  /*222c0*/  LDSM.16.MT88.4 R128, [R216+0x10800] ;  /* 0x01080000d880783b */ /* 0x000ee60000004200 */
[-C--:B------:R-:W-:Y:S02]  /*222d0*/  FFMA.FTZ R57, R57, R133.reuse, -R158 ;  /* 0x0000008539397223 */ /* 0x080fe4000001089e */
[-CC-:B------:R-:W-:Y:S02]  /*222e0*/  FFMA.FTZ R58, R58, R133.reuse, -R156.reuse ;  /* 0x000000853a3a7223 */ /* 0x180fe4000001089c */
[-C--:B------:R-:W-:Y:S02]  /*222f0*/  FFMA.FTZ R59, R59, R133.reuse, -R156 ;  /* 0x000000853b3b7223 */ /* 0x080fe4000001089c */
[----:B------:R-:W-:Y:S01]  /*22300*/  MUFU.EX2 R171, R171 ;  /* 0x000000ab00ab7308 */ /* 0x000fe20000000800 */
[-CC-:B------:R-:W-:Y:S02]  /*22310*/  FFMA.FTZ R60, R60, R133.reuse, -R158.reuse ;  /* 0x000000853c3c7223 */ /* 0x180fe4000001089e */
[----:B------:R-:W-:Y:S01]  /*22320*/  FFMA.FTZ R61, R61, R133, -R158 ;  /* 0x000000853d3d7223 */ /* 0x000fe2000001089e */
[----:B-1----:R-:W-:Y:S01]  /*22330*/  F2FP.BF16.PACK_AB R119, R162, R159 ;  /* 0x0000009fa277723e */ /* 0x002fe200000010ff */
[-CC-:B------:R-:W-:Y:S02]  /*22340*/  FFMA.FTZ R62, R62, R133.reuse, -R156.reuse ;  /* 0x000000853e3e7223 */ /* 0x180fe4000001089c */
[-C--:B------:R-:W-:Y:S02]  /*22350*/  FFMA.FTZ R63, R63, R133.reuse, -R156 ;  /* 0x000000853f3f7223 */ /* 0x080fe4000001089c */
[-C--:B------:R-:W-:Y:S01]  /*22360*/  FFMA.FTZ R64, R64, R133.reuse, -R158 ;  /* 0x0000008540407223 */ /* 0x080fe2000001089e */
[----:B------:R-:W-:Y:S01]  /*22370*/  MUFU.EX2 R173, R173 ;  /* 0x000000ad00ad7308 */ /* 0x000fe20000000800 */
[C---:B------:R-:W-:Y:S05]  /*22380*/  HMMA.16816.F32.BF16 R4, R116.reuse, R136, R4 ;  /* 0x000000887404723c */ /* 0x040fea0000041804 */
[----:B------:R-:W-:Y:S02]  /*22390*/  FFMA.FTZ R66, R66, R133, -R156 ;  /* 0x0000008542427223 */ /* 0x000fe4000001089c */
[----:B------:R-:W-:Y:S01]  /*223a0*/  FFMA.FTZ R155, R0, R243, R155 ;  /* 0x000000f3009b7223 */ /* 0x000fe2000001009b */
[C---:B------:R-:W-:Y:S01]  /*223b0*/  HMMA.16816.F32.BF16 R8, R116.reuse, R138, R8 ;  /* 0x0000008a7408723c */ /* 0x040fe20000041808 */
[----:B------:R-:W-:Y:S01]  /*223c0*/  LDSM.16.MT88.4 R136, [R212+0x10800] ;  /* 0x01080000d488783b */ /* 0x000fe20000004200 */
[----:B------:R-:W-:Y:S02]  /*223d0*/  MUFU.EX2 R176, R176 ;  /* 0x000000b000b07308 */ /* 0x000fe40000000800 */
[----:B------:R-:W-:Y:S02]  /*223e0*/  FFMA.FTZ R135, R2, R241, R135 ;  /* 0x000000f102877223 */ /* 0x000fe40000010087 */
[----:B------:R-:W-:Y:S02]  /*223f0*/  FADD.FTZ R134, R134, R155 ;  /* 0x0000009b86867221 */ /* 0x000fe40000010000 */
[C---:B-----5:R-:W-:Y:S04]  /*22400*/  HMMA.16816.F32.BF16 R68, R116.reuse, R124, R68 ;  /* 0x0000007c7444723c */ /* 0x060fe80000041844 */
[----:B------:R-:W-:Y:S01]  /*22410*/  MUFU.EX2 R175, R175 ;  /* 0x000000af00af7308 */ /* 0x000fe20000000800 */
[----:B------:R-:W-:Y:S01]  /*22420*/  FADD.FTZ R150, R150, R135 ;  /* 0x0000008796967221 */ /* 0x000fe20000010000 */
[----:B------:R-:W-:Y:S01]  /*22430*/  MOV R135, R132 ;  /* 0x0000008400877202 */ /* 0x000fe20000000f00 */
[----:B------:R-:W-:Y:S01]  /*22440*/  FADD.FTZ R153, R153, R134 ;  /* 0x0000008699997221 */ /* 0x000fe20000010000 */
[C---:B------:R-:W-:Y:S01]  /*22450*/  HMMA.16816.F32.BF16 R72, R116.reuse, R126, R72 ;  /* 0x0000007e7448723c */ /* 0x040fe20000041848 */
[----:B------:R-:W1:Y:S03]  /*22460*/  LDSM.16.MT88.4 R124, [R213+0x10800] ;  /* 0x01080000d57c783b */ /* 0x000e660000004200 */
[----:B------:R-:W-:Y:S02]  /*22470*/  FADD.FTZ R153, R154, R153 ;  /* 0x000000999a997221 */ /* 0x000fe40000010000 */
[----:B------:R-:W-:Y:S02]  /*22480*/  MUFU.EX2 R178, R178 ;  /* 0x000000b200b27308 */ /* 0x000fe40000000800 */
[C---:B------:R-:W-:Y:S04]  /*22490*/  HMMA.16816.F32.BF16 R76, R116.reuse, R140, R76 ;  /* 0x0000008c744c723c */ /* 0x040fe8000004184c */
[----:B------:R-:W-:Y:S03]  /*224a0*/  FADD.FTZ R146, R146, R153 ;  /* 0x0000009992927221 */ /* 0x000fe60000010000 */
[-CC-:B------:R-:W-:Y:S01]  /*224b0*/  FFMA.FTZ R140, R24, R133.reuse, -R158.reuse ;  /* 0x00000085188c7223 */ /* 0x180fe2000001089e */
[C---:B------:R-:W-:Y:S01]  /*224c0*/  HMMA.16816.F32.BF16 R80, R116.reuse, R142, R80 ;  /* 0x0000008e7450723c */ /* 0x040fe20000041850 */
[----:B------:R-:W-:Y:S03]  /*224d0*/  MUFU.EX2 R177, R177 ;  /* 0x000000b100b17308 */ /* 0x000fe60000000800 */
[-C--:B------:R-:W-:Y:S02]  /*224e0*/  FFMA.FTZ R141, R25, R133.reuse, -R158 ;  /* 0x00000085198d7223 */ /* 0x080fe4000001089e */
[----:B------:R-:W-:Y:S02]  /*224f0*/  FADD.FTZ R146, R147, R146 ;  /* 0x0000009293927221 */ /* 0x000fe40000010000 */
[C---:B--2---:R-:W-:Y:S03]  /*22500*/  HMMA.16816.F32.BF16 R84, R116.reuse, R120, R84 ;  /* 0x000000787454723c */ /* 0x044fe60000041854 */
[----:B------:R-:W-:Y:S01]  /*22510*/  MUFU.EX2 R140, R140 ;  /* 0x0000008c008c7308 */ /* 0x000fe20000000800 */
[-CC-:B------:R-:W-:Y:S02]  /*22520*/  FFMA.FTZ R142, R26, R133.reuse, -R156.reuse ;  /* 0x000000851a8e7223 */ /* 0x180fe4000001089c */
[----:B------:R-:W-:Y:S02]  /*22530*/  FFMA.FTZ R143, R27, R133, -R156 ;  /* 0x000000851b8f7223 */ /* 0x000fe4000001089c */
[C---:B------:R-:W-:Y:S01]  /*22540*/  HMMA.16816.F32.BF16 R88, R116.reuse, R122, R88 ;  /* 0x0000007a7458723c */ /* 0x040fe20000041858 */
[----:B------:R-:W2:Y:S03]  /*22550*/  LDSM.16.MT88.4 R120, [R216+0xd000] ;  /* 0x00d00000d878783b */ /* 0x000ea60000004200 */
[----:B------:R-:W-:Y:S01]  /*22560*/  FADD.FTZ R159, R159, R146 ;  /* 0x000000929f9f7221 */ /* 0x000fe20000010000 */
[----:B------:R-:W4:Y:S03]  /*22570*/  MUFU.EX2 R141, R141 ;  /* 0x0000008d008d7308 */ /* 0x000f260000000800 */
[C---:B---3--:R-:W-:Y:S01]  /*22580*/  HMMA.16816.F32.BF16 R92, R116.reuse, R128, R92 ;  /* 0x00000080745c723c */ /* 0x048fe2000004185c */
[----:B------:R-:W3:Y:S03]  /*22590*/  LDSM.16.MT88.4 R24, [R214+0xd000] ;  /* 0x00d00000d618783b */ /* 0x000ee60000004200 */
[----:B------:R-:W-:Y:S03]  /*225a0*/  FADD.FTZ R159, R162, R159 ;  /* 0x0000009fa29f7221 */ /* 0x000fe60000010000 */
[----:B------:R-:W-:Y:S01]  /*225b0*/  MUFU.EX2 R142, R142 ;  /* 0x0000008e008e7308 */ /* 0x000fe20000000800 */
[C---:B------:R-:W-:Y:S01]  /*225c0*/  HMMA.16816.F32.BF16 R96, R116.reuse, R130, R96 ;  /* 0x000000827460723c */ /* 0x040fe20000041860 */
[----:B------:R-:W-:Y:S07]  /*225d0*/  LDSM.16.MT88.4 R128, [R212+0x11000] ;  /* 0x01100000d480783b */ /* 0x000fee0000004200 */
[C---:B------:R-:W-:Y:S01]  /*225e0*/  HMMA.16816.F32.BF16 R100, R116.reuse, R20, R100 ;  /* 0x000000147464723c */ /* 0x040fe20000041864 */
[----:B------:R-:W5:Y:S06]  /*225f0*/  MUFU.EX2 R143, R143 ;  /* 0x0000008f008f7308 */ /* 0x000f6c0000000800 */
[----:B------:R-:W-:Y:S01]  /*22600*/  F2FP.BF16.PACK_AB R20, R164, R161 ;  /* 0x000000a1a414723e */ /* 0x000fe200000010ff */
[C---:B------:R-:W-:Y:S03]  /*22610*/  HMMA.16816.F32.BF16 R12, R116.reuse, R22, R12 ;  /* 0x00000016740c723c */ /* 0x040fe6000004180c */
[----:B------:R-:W-:Y:S01]  /*22620*/  MUFU.EX2 R180, R180 ;  /* 0x000000b400b47308 */ /* 0x000fe20000000800 */
[----:B------:R-:W-:Y:S01]  /*22630*/  F2FP.BF16.PACK_AB R21, R163, R166 ;  /* 0x000000a6a315723e */ /* 0x000fe200000010ff */
[----:B------:R-:W-:Y:S02]  /*22640*/  FADD.FTZ R166, R166, R159 ;  /* 0x0000009fa6a67221 */ /* 0x000fe40000010000 */
[----:B----4-:R-:W-:Y:S01]  /*22650*/  F2FP.BF16.PACK_AB R22, R141, R140 ;  /* 0x0000008c8d16723e */ /* 0x010fe200000010ff */
[C---:B-1----:R-:W-:Y:S04]  /*22660*/  HMMA.16816.F32.BF16 R104, R116.reuse, R124, R104 ;  /* 0x0000007c7468723c */ /* 0x042fe80000041868 */
[----:B------:R-:W-:Y:S01]  /*22670*/  FADD.FTZ R163, R163, R166 ;  /* 0x000000a6a3a37221 */ /* 0x000fe20000010000 */
[----:B------:R-:W-:Y:S03]  /*22680*/  MUFU.EX2 R179, R179 ;  /* 0x000000b300b37308 */ /* 0x000fe60000000800 */
[C---:B------:R-:W-:Y:S01]  /*22690*/  HMMA.16816.F32.BF16 R108, R116.reuse, R126, R108 ;  /* 0x0000007e746c723c */ /* 0x040fe2000004186c */
[----:B------:R-:W-:Y:S03]  /*226a0*/  LDSM.16.MT88.4 R124, [R212+0xd000] ;  /* 0x00d00000d47c783b */ /* 0x000fe60000004200 */
[C---:B-----5:R-:W-:Y:S01]  /*226b0*/  F2FP.BF16.PACK_AB R23, R143.reuse, R142 ;  /* 0x0000008e8f17723e */ /* 0x060fe200000010ff */
[----:B------:R-:W-:Y:S02]  /*226c0*/  FADD.FTZ R142, R142, R163 ;  /* 0x000000a38e8e7221 */ /* 0x000fe40000010000 */
[----:B------:R-:W-:Y:S01]  /*226d0*/  MUFU.EX2 R182, R182 ;  /* 0x000000b600b67308 */ /* 0x000fe20000000800 */
[C---:B------:R-:W-:Y:S04]  /*226e0*/  HMMA.16816.F32.BF16 R16, R116.reuse, R136, R16 ;  /* 0x000000887410723c */ /* 0x040fe80000041810 */
[----:B------:R-:W-:Y:S03]  /*226f0*/  FADD.FTZ R142, R143, R142 ;  /* 0x0000008e8f8e7221 */ /* 0x000fe60000010000 */
[-CC-:B------:R-:W-:Y:S01]  /*22700*/  FFMA.FTZ R136, R28, R133.reuse, -R158.reuse ;  /* 0x000000851c887223 */ /* 0x180fe2000001089e */
[----:B------:R-:W-:Y:S01]  /*22710*/  HMMA.16816.F32.BF16 R112, R116, R138, R112 ;  /* 0x0000008a7470723c */ /* 0x000fe20000041870 */
[----:B------:R-:W1:Y:S01]  /*22720*/  LDSM.16.MT88.4 R116, [R213+0xd000] ;  /* 0x00d00000d574783b */ /* 0x000e620000004200 */
[----:B------:R-:W-:Y:S02]  /*22730*/  MUFU.EX2 R52, R52 ;  /* 0x0000003400347308 */ /* 0x000fe40000000800 */
[-C--:B------:R-:W-:Y:S03]  /*22740*/  FFMA.FTZ R137, R29, R133.reuse, -R158 ;  /* 0x000000851d897223 */ /* 0x080fe6000001089e */
[-CC-:B------:R-:W-:Y:S01]  /*22750*/  FFMA.FTZ R139, R30, R133.reuse, -R156.reuse ;  /* 0x000000851e8b7223 */ /* 0x180fe2000001089c */
[C---:B--2---:R-:W-:Y:S04]  /*22760*/  HMMA.16816.F32.BF16 R4, R20.reuse, R120, R4 ;  /* 0x000000781404723c */ /* 0x044fe80000041804 */
[----:B------:R-:W-:Y:S01]  /*22770*/  MUFU.EX2 R136, R136 ;  /* 0x0000008800887308 */ /* 0x000fe20000000800 */
[----:B------:R-:W-:Y:S02]  /*22780*/  FFMA.FTZ R138, R31, R133, -R156 ;  /* 0x000000851f8a7223 */ /* 0x000fe4000001089c */
[----:B------:R-:W-:Y:S01]  /*22790*/  LDSM.16.MT88.4 R28, [R213+0x11000] ;  /* 0x01100000d51c783b */ /* 0x000fe20000004200 */
[C---:B------:R-:W-:Y:S06]  /*227a0*/  HMMA.16816.F32.BF16 R8, R20.reuse, R122, R8 ;  /* 0x0000007a1408723c */ /* 0x040fec0000041808 */
[----:B------:R-:W2:Y:S01]  /*227b0*/  MUFU.EX2 R137, R137 ;  /* 0x0000008900897308 */ /* 0x000ea20000000800 */
[----:B------:R-:W4:Y:S01]  /*227c0*/  LDSM.16.MT88.4 R120, [R216+0x11000] ;  /* 0x01100000d878783b */ /* 0x000f220000004200 */
[C---:B---3--:R-:W-:Y:S08]  /*227d0*/  HMMA.16816.F32.BF16 R68, R20.reuse, R24, R68 ;  /* 0x000000181444723c */ /* 0x048ff00000041844 */
[C---:B------:R-:W-:Y:S01]  /*227e0*/  HMMA.16816.F32.BF16 R72, R20.reuse, R26, R72 ;  /* 0x0000001a1448723c */ /* 0x040fe20000041848 */
[----:B------:R-:W3:Y:S01]  /*227f0*/  LDSM.16.MT88.4 R24, [R214+0x11000] ;  /* 0x01100000d618783b */ /* 0x000ee20000004200 */
[----:B------:R-:W-:Y:S06]  /*22800*/  MUFU.EX2 R139, R139 ;  /* 0x0000008b008b7308 */ /* 0x000fec0000000800 */
[C---:B-1----:R-:W-:Y:S04]  /*22810*/  HMMA.16816.F32.BF16 R76, R20.reuse, R116, R76 ;  /* 0x00000074144c723c */ /* 0x042fe8000004184c */
[----:B------:R-:W1:Y:S04]  /*22820*/  MUFU.EX2 R138, R138 ;  /* 0x0000008a008a7308 */ /* 0x000e680000000800 */
[C---:B------:R-:W-:Y:S01]  /*22830*/  HMMA.16816.F32.BF16 R80, R20.reuse, R118, R80 ;  /* 0x000000761450723c */ /* 0x040fe20000041850 */
[----:B------:R-:W5:Y:S05]  /*22840*/  LDSM.16.MT88.4 R116, [R216+0xd800] ;  /* 0x00d80000d874783b */ /* 0x000f6a0000004200 */
[----:B------:R-:W-:Y:S02]  /*22850*/  MUFU.EX2 R53, R53 ;  /* 0x0000003500357308 */ /* 0x000fe40000000800 */
[C---:B------:R-:W-:Y:S08]  /*22860*/  HMMA.16816.F32.BF16 R84, R20.reuse, R124, R84 ;  /* 0x0000007c1454723c */ /* 0x040ff00000041854 */
[----:B------:R-:W-:Y:S01]  /*22870*/  MUFU.EX2 R54, R54 ;  /* 0x0000003600367308 */ /* 0x000fe20000000800 */
[C---:B------:R-:W-:Y:S01]  /*22880*/  HMMA.16816.F32.BF16 R88, R20.reuse, R126, R88 ;  /* 0x0000007e1458723c */ /* 0x040fe20000041858 */
[----:B------:R-:W-:Y:S07]  /*22890*/  LDSM.16.MT88.4 R124, [R216+0xf800] ;  /* 0x00f80000d87c783b */ /* 0x000fee0000004200 */
[C---:B----4-:R-:W-:Y:S01]  /*228a0*/  HMMA.16816.F32.BF16 R92, R20.reuse, R120, R92 ;  /* 0x00000078145c723c */ /* 0x050fe2000004185c */
[----:B------:R-:W-:Y:S07]  /*228b0*/  MUFU.EX2 R55, R55 ;  /* 0x0000003700377308 */ /* 0x000fee0000000800 */
[C---:B------:R-:W-:Y:S01]  /*228c0*/  HMMA.16816.F32.BF16 R96, R20.reuse, R122, R96 ;  /* 0x0000007a1460723c */ /* 0x040fe20000041860 */
[----:B------:R-:W-:Y:S02]  /*228d0*/  LDSM.16.MT88.4 R120, [R212+0x11800] ;  /* 0x01180000d478783b */ /* 0x000fe40000004200 */
[----:B------:R-:W-:Y:S05]  /*228e0*/  MUFU.EX2 R56, R56 ;  /* 0x0000003800387308 */ /* 0x000fea0000000800 */
[C---:B---3--:R-:W-:Y:S05]  /*228f0*/  HMMA.16816.F32.BF16 R100, R20.reuse, R24, R100 ;  /* 0x000000181464723c */ /* 0x048fea0000041864 */
[----:B------:R-:W-:Y:S03]  /*22900*/  MUFU.EX2 R57, R57 ;  /* 0x0000003900397308 */ /* 0x000fe60000000800 */
[C---:B------:R-:W-:Y:S01]  /*22910*/  HMMA.16816.F32.BF16 R12, R20.reuse, R26, R12 ;  /* 0x0000001a140c723c */ /* 0x040fe2000004180c */
[----:B------:R-:W3:Y:S06]  /*22920*/  LDSM.16.MT88.4 R24, [R213+0xd800] ;  /* 0x00d80000d518783b */ /* 0x000eec0000004200 */
[----:B------:R-:W-:Y:S01]  /*22930*/  MUFU.EX2 R58, R58 ;  /* 0x0000003a003a7308 */ /* 0x000fe20000000800 */
[C---:B------:R-:W-:Y:S08]  /*22940*/  HMMA.16816.F32.BF16 R104, R20.reuse, R28, R104 ;  /* 0x0000001c1468723c */ /* 0x040ff00000041868 */
[C---:B------:R-:W-:Y:S01]  /*22950*/  HMMA.16816.F32.BF16 R108, R20.reuse, R30, R108 ;  /* 0x0000001e146c723c */ /* 0x040fe2000004186c */
[----:B------:R-:W4:Y:S01]  /*22960*/  LDSM.16.MT88.4 R28, [R212+0xd800] ;  /* 0x00d80000d41c783b */ /* 0x000f220000004200 */
[----:B------:R-:W-:Y:S06]  /*22970*/  MUFU.EX2 R59, R59 ;  /* 0x0000003b003b7308 */ /* 0x000fec0000000800 */
[C---:B------:R-:W-:Y:S04]  /*22980*/  HMMA.16816.F32.BF16 R16, R20.reuse, R128, R16 ;  /* 0x000000801410723c */ /* 0x040fe80000041810 */
[----:B------:R-:W-:Y:S04]  /*22990*/  MUFU.EX2 R60, R60 ;  /* 0x0000003c003c7308 */ /* 0x000fe80000000800 */
[----:B------:R-:W-:Y:S06]  /*229a0*/  HMMA.16816.F32.BF16 R112, R20, R130, R112 ;  /* 0x000000821470723c */ /* 0x000fec0000041870 */
[----:B------:R-:W-:Y:S01]  /*229b0*/  MUFU.EX2 R61, R61 ;  /* 0x0000003d003d7308 */ /* 0x000fe20000000800 */
[----:B--2---:R-:W-:Y:S02]  /*229c0*/  F2FP.BF16.PACK_AB R20, R137, R136 ;  /* 0x000000888914723e */ /* 0x004fe400000010ff */
[----:B-1----:R-:W-:Y:S03]  /*229d0*/  F2FP.BF16.PACK_AB R21, R138, R139 ;  /* 0x0000008b8a15723e */ /* 0x002fe600000010ff */
[----:B------:R-:W-:Y:S01]  /*229e0*/  F2FP.BF16.PACK_AB R22, R168, R165 ;  /* 0x000000a5a816723e */ /* 0x000fe200000010ff */
[----:B------:R-:W-:Y:S01]  /*229f0*/  FADD.FTZ R139, R139, R142 ;  /* 0x0000008e8b8b7221 */ /* 0x000fe20000010000 */
[----:B------:R-:W-:Y:S02]  /*22a00*/  F2FP.BF16.PACK_AB R23, R170, R167 ;  /* 0x000000a7aa17723e */ /* 0x000fe400000010ff */
[----:B------:R-:W-:Y:S01]  /*22a10*/  MUFU.EX2 R62, R62 ;  /* 0x0000003e003e7308 */ /* 0x000fe20000000800 */
[----:B------:R-:W-:Y:S04]  /*22a20*/  FADD.FTZ R138, R138, R139 ;  /* 0x0000008b8a8a7221 */ /* 0x000fe80000010000 */
[C---:B-----5:R-:W-:Y:S03]  /*22a30*/  HMMA.16816.F32.BF16 R4, R20.reuse, R116, R4 ;  /* 0x000000741404723c */ /* 0x060fe60000041804 */
[----:B------:R-:W-:Y:S02]  /*22a40*/  FADD.FTZ R167, R167, R138 ;  /* 0x0000008aa7a77221 */ /* 0x000fe40000010000 */
[----:B------:R-:W-:Y:S02]  /*22a50*/  MUFU.EX2 R63, R63 ;  /* 0x0000003f003f7308 */ /* 0x000fe40000000800 */
[----:B------:R-:W-:Y:S01]  /*22a60*/  FADD.FTZ R167, R170, R167 ;  /* 0x000000a7aaa77221 */ /* 0x000fe20000010000 */
[C---:B------:R-:W-:Y:S01]  /*22a70*/  HMMA.16816.F32.BF16 R8, R20.reuse, R118, R8 ;  /* 0x000000761408723c */ /* 0x040fe20000041808 */
[----:B------:R-:W-:Y:S06]  /*22a80*/  LDSM.16.MT88.4 R116, [R213+0x11800] ;  /* 0x01180000d574783b */ /* 0x000fec0000004200 */
[----:B------:R-:W-:Y:S01]  /*22a90*/  MUFU.EX2 R64, R64 ;  /* 0x0000004000407308 */ /* 0x000fe20000000800 */
[C---:B------:R-:W-:Y:S08]  /*22aa0*/  HMMA.16816.F32.BF16 R68, R20.reuse, R32, R68 ;  /* 0x000000201444723c */ /* 0x040ff00000041844 */
[C---:B------:R-:W-:Y:S01]  /*22ab0*/  HMMA.16816.F32.BF16 R72, R20.reuse, R34, R72 ;  /* 0x000000221448723c */ /* 0x040fe20000041848 */
[----:B------:R-:W1:Y:S01]  /*22ac0*/  LDSM.16.MT88.4 R32, [R216+0x11800] ;  /* 0x01180000d820783b */ /* 0x000e620000004200 */
[----:B------:R-:W-:Y:S06]  /*22ad0*/  MUFU.EX2 R66, R66 ;  /* 0x0000004200427308 */ /* 0x000fec0000000800 */
[C---:B---3--:R-:W-:Y:S08]  /*22ae0*/  HMMA.16816.F32.BF16 R76, R20.reuse, R24, R76 ;  /* 0x00000018144c723c */ /* 0x048ff0000004184c */
[C---:B------:R-:W-:Y:S01]  /*22af0*/  HMMA.16816.F32.BF16 R80, R20.reuse, R26, R80 ;  /* 0x0000001a1450723c */ /* 0x040fe20000041850 */
[----:B------:R-:W2:Y:S07]  /*22b00*/  LDSM.16.MT88.4 R24, [R216+0xe000] ;  /* 0x00e00000d818783b */ /* 0x000eae0000004200 */
[C---:B----4-:R-:W-:Y:S08]  /*22b10*/  HMMA.16816.F32.BF16 R84, R20.reuse, R28, R84 ;  /* 0x0000001c1454723c */ /* 0x050ff00000041854 */
        /* <DEDUP_REMOVED lines=8> */
[C---:B------:R-:W-:Y:S07]  /*22ba0*/  HMMA.16816.F32.BF16 R104, R20.reuse, R116, R104 ;  /* 0x000000741468723c */ /* 0x040fee0000041868 */
[-CC-:B------:R-:W-:Y:S01]  /*22bb0*/  FFMA.FTZ R116, R44, R133.reuse, -R158.reuse ;  /* 0x000000852c747223 */ /* 0x180fe2000001089e */
[C---:B------:R-:W-:Y:S04]  /*22bc0*/  HMMA.16816.F32.BF16 R108, R20.reuse, R118, R108 ;  /* 0x00000076146c723c */ /* 0x040fe8000004186c */
[-CC-:B------:R-:W-:Y:S01]  /*22bd0*/  FFMA.FTZ R117, R45, R133.reuse, -R158.reuse ;  /* 0x000000852d757223 */ /* 0x180fe2000001089e */
[----:B------:R-:W-:Y:S01]  /*22be0*/  MUFU.EX2 R116, R116 ;  /* 0x0000007400747308 */ /* 0x000fe20000000800 */
[-C--:B------:R-:W-:Y:S02]  /*22bf0*/  FFMA.FTZ R158, R65, R133.reuse, -R158 ;  /* 0x00000085419e7223 */ /* 0x080fe4000001089e */
[C---:B------:R-:W-:Y:S04]  /*22c00*/  HMMA.16816.F32.BF16 R16, R20.reuse, R120, R16 ;  /* 0x000000781410723c */ /* 0x040fe80000041810 */
[-CC-:B------:R-:W-:Y:S02]  /*22c10*/  FFMA.FTZ R118, R46, R133.reuse, -R156.reuse ;  /* 0x000000852e767223 */ /* 0x180fe4000001089c */
[-CC-:B------:R-:W-:Y:S01]  /*22c20*/  FFMA.FTZ R119, R47, R133.reuse, -R156.reuse ;  /* 0x000000852f777223 */ /* 0x180fe2000001089c */
[----:B------:R-:W5:Y:S01]  /*22c30*/  MUFU.EX2 R117, R117 ;  /* 0x0000007500757308 */ /* 0x000f620000000800 */
[----:B------:R-:W-:Y:S01]  /*22c40*/  HMMA.16816.F32.BF16 R112, R20, R122, R112 ;  /* 0x0000007a1470723c */ /* 0x000fe20000041870 */
[----:B------:R-:W-:Y:S03]  /*22c50*/  LDSM.16.MT88.4 R44, [R214+0xe800] ;  /* 0x00e80000d62c783b */ /* 0x000fe60000004200 */
[----:B------:R-:W-:Y:S03]  /*22c60*/  FFMA.FTZ R156, R67, R133, -R156 ;  /* 0x00000085439c7223 */ /* 0x000fe6000001089c */
[----:B------:R-:W-:Y:S02]  /*22c70*/  F2FP.BF16.PACK_AB R20, R172, R169 ;  /* 0x000000a9ac14723e */ /* 0x000fe400000010ff */
[C---:B------:R-:W-:Y:S01]  /*22c80*/  F2FP.BF16.PACK_AB R21, R171.reuse, R174 ;  /* 0x000000aeab15723e */ /* 0x040fe200000010ff */
[----:B------:R-:W-:Y:S01]  /*22c90*/  LDSM.16.MT88.4 R120, [R214+0x13800] ;  /* 0x01380000d678783b */ /* 0x000fe20000004200 */
[----:B------:R-:W-:Y:S01]  /*22ca0*/  MUFU.EX2 R118, R118 ;  /* 0x0000007600767308 */ /* 0x000fe20000000800 */
[----:B------:R-:W-:Y:S01]  /*22cb0*/  F2FP.BF16.PACK_AB R22, R176, R173 ;  /* 0x000000adb016723e */ /* 0x000fe200000010ff */
[----:B------:R-:W-:Y:S01]  /*22cc0*/  FADD.FTZ R174, R174, R167 ;  /* 0x000000a7aeae7221 */ /* 0x000fe20000010000 */
[C---:B------:R-:W-:Y:S03]  /*22cd0*/  F2FP.BF16.PACK_AB R23, R178.reuse, R175 ;  /* 0x000000afb217723e */ /* 0x040fe600000010ff */
[----:B------:R-:W-:Y:S04]  /*22ce0*/  FADD.FTZ R174, R171, R174 ;  /* 0x000000aeabae7221 */ /* 0x000fe80000010000 */
[C---:B--2---:R-:W-:Y:S01]  /*22cf0*/  HMMA.16816.F32.BF16 R4, R20.reuse, R24, R4 ;  /* 0x000000181404723c */ /* 0x044fe20000041804 */
[----:B------:R-:W2:Y:S02]  /*22d00*/  MUFU.EX2 R119, R119 ;  /* 0x0000007700777308 */ /* 0x000ea40000000800 */
[----:B------:R-:W-:Y:S04]  /*22d10*/  FADD.FTZ R175, R175, R174 ;  /* 0x000000aeafaf7221 */ /* 0x000fe80000010000 */
[----:B------:R-:W-:Y:S01]  /*22d20*/  FADD.FTZ R175, R178, R175 ;  /* 0x000000afb2af7221 */ /* 0x000fe20000010000 */
[C---:B------:R-:W-:Y:S01]  /*22d30*/  HMMA.16816.F32.BF16 R8, R20.reuse, R26, R8 ;  /* 0x0000001a1408723c */ /* 0x040fe20000041808 */
[----:B------:R-:W2:Y:S02]  /*22d40*/  LDSM.16.MT88.4 R24, [R216+0x12000] ;  /* 0x01200000d818783b */ /* 0x000ea40000004200 */
[----:B------:R-:W2:Y:S05]  /*22d50*/  MUFU.EX2 R65, R158 ;  /* 0x0000009e00417308 */ /* 0x000eaa0000000800 */
[C---:B---3--:R-:W-:Y:S05]  /*22d60*/  HMMA.16816.F32.BF16 R68, R20.reuse, R28, R68 ;  /* 0x0000001c1444723c */ /* 0x048fea0000041844 */
[----:B------:R-:W3:Y:S03]  /*22d70*/  MUFU.EX2 R67, R156 ;  /* 0x0000009c00437308 */ /* 0x000ee60000000800 */
[C---:B------:R-:W-:Y:S01]  /*22d80*/  HMMA.16816.F32.BF16 R72, R20.reuse, R30, R72 ;  /* 0x0000001e1448723c */ /* 0x040fe20000041848 */
[----:B------:R-:W3:Y:S07]  /*22d90*/  LDSM.16.MT88.4 R28, [R214+0x12000] ;  /* 0x01200000d61c783b */ /* 0x000eee0000004200 */
[C---:B-1----:R-:W-:Y:S08]  /*22da0*/  HMMA.16816.F32.BF16 R76, R20.reuse, R32, R76 ;  /* 0x00000020144c723c */ /* 0x042ff0000004184c */
[C---:B------:R-:W-:Y:S01]  /*22db0*/  HMMA.16816.F32.BF16 R80, R20.reuse, R34, R80 ;  /* 0x000000221450723c */ /* 0x040fe20000041850 */
[----:B------:R-:W1:Y:S07]  /*22dc0*/  LDSM.16.MT88.4 R32, [R213+0x12000] ;  /* 0x01200000d520783b */ /* 0x000e6e0000004200 */
[C---:B----4-:R-:W-:Y:S08]  /*22dd0*/  HMMA.16816.F32.BF16 R84, R20.reuse, R36, R84 ;  /* 0x000000241454723c */ /* 0x050ff00000041854 */
        /* <DEDUP_REMOVED lines=12> */
[----:B------:R-:W-:Y:S01]  /*22ea0*/  HMMA.16816.F32.BF16 R112, R20, R42, R112 ;  /* 0x0000002a1470723c */ /* 0x000fe20000041870 */
[----:B------:R-:W-:Y:S06]  /*22eb0*/  LDSM.16.MT88.4 R40, [R214+0x13000] ;  /* 0x01300000d628783b */ /* 0x000fec0000004200 */
[----:B-----5:R-:W-:Y:S02]  /*22ec0*/  F2FP.BF16.PACK_AB R20, R117, R116 ;  /* 0x000000747514723e */ /* 0x020fe400000010ff */
[C---:B------:R-:W-:Y:S03]  /*22ed0*/  F2FP.BF16.PACK_AB R21, R119.reuse, R118 ;  /* 0x000000767715723e */ /* 0x040fe600000010ff */
[----:B------:R-:W-:Y:S01]  /*22ee0*/  F2FP.BF16.PACK_AB R22, R180, R177 ;  /* 0x000000b1b416723e */ /* 0x000fe200000010ff */
[----:B------:R-:W-:Y:S01]  /*22ef0*/  FADD.FTZ R118, R118, R175 ;  /* 0x000000af76767221 */ /* 0x000fe20000010000 */
[C---:B------:R-:W-:Y:S03]  /*22f00*/  F2FP.BF16.PACK_AB R23, R182.reuse, R179 ;  /* 0x000000b3b617723e */ /* 0x040fe600000010ff */
[----:B------:R-:W-:Y:S04]  /*22f10*/  FADD.FTZ R118, R119, R118 ;  /* 0x0000007677767221 */ /* 0x000fe80000010000 */
[C---:B----4-:R-:W-:Y:S03]  /*22f20*/  HMMA.16816.F32.BF16 R4, R20.reuse, R36, R4 ;  /* 0x000000241404723c */ /* 0x050fe60000041804 */
[----:B------:R-:W-:Y:S04]  /*22f30*/  FADD.FTZ R179, R179, R118 ;  /* 0x00000076b3b37221 */ /* 0x000fe80000010000 */
[----:B------:R-:W-:Y:S01]  /*22f40*/  FADD.FTZ R179, R182, R179 ;  /* 0x000000b3b6b37221 */ /* 0x000fe20000010000 */
[C---:B------:R-:W-:Y:S01]  /*22f50*/  HMMA.16816.F32.BF16 R8, R20.reuse, R38, R8 ;  /* 0x000000261408723c */ /* 0x040fe20000041808 */
[----:B------:R-:W4:Y:S07]  /*22f60*/  LDSM.16.MT88.4 R36, [R214+0x12800] ;  /* 0x01280000d624783b */ /* 0x000f2e0000004200 */
[C---:B------:R-:W-:Y:S08]  /*22f70*/  HMMA.16816.F32.BF16 R68, R20.reuse, R44, R68 ;  /* 0x0000002c1444723c */ /* 0x040ff00000041844 */
[C---:B------:R-:W-:Y:S01]  /*22f80*/  HMMA.16816.F32.BF16 R72, R20.reuse, R46, R72 ;  /* 0x0000002e1448723c */ /* 0x040fe20000041848 */
[----:B------:R-:W-:Y:S07]  /*22f90*/  LDSM.16.MT88.4 R44, [R213+0x13000] ;  /* 0x01300000d52c783b */ /* 0x000fee0000004200 */
        /* <DEDUP_REMOVED lines=9> */
[C---:B----4-:R-:W-:Y:S08]  /*23030*/  HMMA.16816.F32.BF16 R100, R20.reuse, R36, R100 ;  /* 0x000000241464723c */ /* 0x050ff00000041864 */
[C---:B------:R-:W-:Y:S01]  /*23040*/  HMMA.16816.F32.BF16 R12, R20.reuse, R38, R12 ;  /* 0x00000026140c723c */ /* 0x040fe2000004180c */
[----:B------:R-:W-:Y:S07]  /*23050*/  LDSM.16.MT88.4 R36, [R212+0xf000] ;  /* 0x00f00000d424783b */ /* 0x000fee0000004200 */
[C---:B--2---:R-:W-:Y:S08]  /*23060*/  HMMA.16816.F32.BF16 R104, R20.reuse, R24, R104 ;  /* 0x000000181468723c */ /* 0x044ff00000041868 */
[C---:B------:R-:W-:Y:S01]  /*23070*/  HMMA.16816.F32.BF16 R108, R20.reuse, R26, R108 ;  /* 0x0000001a146c723c */ /* 0x040fe2000004186c */
[----:B------:R-:W2:Y:S07]  /*23080*/  LDSM.16.MT88.4 R24, [R214+0xf000] ;  /* 0x00f00000d618783b */ /* 0x000eae0000004200 */
[C---:B---3--:R-:W-:Y:S08]  /*23090*/  HMMA.16816.F32.BF16 R16, R20.reuse, R28, R16 ;  /* 0x0000001c1410723c */ /* 0x048ff00000041810 */
[----:B------:R-:W-:Y:S01]  /*230a0*/  HMMA.16816.F32.BF16 R112, R20, R30, R112 ;  /* 0x0000001e1470723c */ /* 0x000fe20000041870 */
[----:B------:R-:W3:Y:S06]  /*230b0*/  LDSM.16.MT88.4 R28, [R213+0xf000] ;  /* 0x00f00000d51c783b */ /* 0x000eec0000004200 */
[----:B------:R-:W-:Y:S02]  /*230c0*/  F2FP.BF16.PACK_AB R20, R53, R52 ;  /* 0x000000343514723e */ /* 0x000fe400000010ff */
[----:B------:R-:W-:Y:S03]  /*230d0*/  F2FP.BF16.PACK_AB R21, R55, R54 ;  /* 0x000000363715723e */ /* 0x000fe600000010ff */
[----:B------:R-:W-:Y:S01]  /*230e0*/  F2FP.BF16.PACK_AB R22, R57, R56 ;  /* 0x000000383916723e */ /* 0x000fe200000010ff */
[----:B------:R-:W-:Y:S01]  /*230f0*/  FADD.FTZ R54, R54, R179 ;  /* 0x000000b336367221 */ /* 0x000fe20000010000 */
[----:B------:R-:W-:Y:S03]  /*23100*/  F2FP.BF16.PACK_AB R23, R59, R58 ;  /* 0x0000003a3b17723e */ /* 0x000fe600000010ff */
[----:B------:R-:W-:Y:S04]  /*23110*/  FADD.FTZ R55, R55, R54 ;  /* 0x0000003637377221 */ /* 0x000fe80000010000 */
[C---:B-1----:R-:W-:Y:S03]  /*23120*/  HMMA.16816.F32.BF16 R4, R20.reuse, R32, R4 ;  /* 0x000000201404723c */ /* 0x042fe60000041804 */
[----:B------:R-:W-:Y:S04]  /*23130*/  FADD.FTZ R58, R58, R55 ;  /* 0x000000373a3a7221 */ /* 0x000fe80000010000 */
[----:B------:R-:W-:Y:S01]  /*23140*/  FADD.FTZ R59, R59, R58 ;  /* 0x0000003a3b3b7221 */ /* 0x000fe20000010000 */
[C---:B------:R-:W-:Y:S01]  /*23150*/  HMMA.16816.F32.BF16 R8, R20.reuse, R34, R8 ;  /* 0x000000221408723c */ /* 0x040fe20000041808 */
[----:B------:R-:W1:Y:S07]  /*23160*/  LDSM.16.MT88.4 R32, [R216+0x13000] ;  /* 0x01300000d820783b */ /* 0x000e6e0000004200 */
[C---:B--2---:R-:W-:Y:S08]  /*23170*/  HMMA.16816.F32.BF16 R68, R20.reuse, R24, R68 ;  /* 0x000000181444723c */ /* 0x044ff00000041844 */
[C---:B------:R-:W-:Y:S01]  /*23180*/  HMMA.16816.F32.BF16 R72, R20.reuse, R26, R72 ;  /* 0x0000001a1448723c */ /* 0x040fe20000041848 */
[----:B------:R-:W2:Y:S07]  /*23190*/  LDSM.16.MT88.4 R24, [R214+0xf800] ;  /* 0x00f80000d618783b */ /* 0x000eae0000004200 */
[C---:B---3--:R-:W-:Y:S08]  /*231a0*/  HMMA.16816.F32.BF16 R76, R20.reuse, R28, R76 ;  /* 0x0000001c144c723c */ /* 0x048ff0000004184c */
[C---:B------:R-:W-:Y:S01]  /*231b0*/  HMMA.16816.F32.BF16 R80, R20.reuse, R30, R80 ;  /* 0x0000001e1450723c */ /* 0x040fe20000041850 */
[----:B------:R-:W3:Y:S07]  /*231c0*/  LDSM.16.MT88.4 R28, [R213+0xf800] ;  /* 0x00f80000d51c783b */ /* 0x000eee0000004200 */
        /* <DEDUP_REMOVED lines=9> */
[----:B------:R-:W-:Y:S07]  /*23260*/  HMMA.16816.F32.BF16 R112, R20, R50, R112 ;  /* 0x000000321470723c */ /* 0x000fee0000041870 */
[----:B------:R-:W-:Y:S02]  /*23270*/  F2FP.BF16.PACK_AB R20, R61, R60 ;  /* 0x0000003c3d14723e */ /* 0x000fe400000010ff */
[----:B------:R-:W-:Y:S03]  /*23280*/  F2FP.BF16.PACK_AB R21, R63, R62 ;  /* 0x0000003e3f15723e */ /* 0x000fe600000010ff */
[----:B------:R-:W-:Y:S01]  /*23290*/  F2FP.BF16.PACK_AB R22, R65, R64 ;  /* 0x000000404116723e */ /* 0x000fe200000010ff */
[----:B------:R-:W-:Y:S01]  /*232a0*/  FADD.FTZ R62, R62, R59 ;  /* 0x0000003b3e3e7221 */ /* 0x000fe20000010000 */
[----:B------:R-:W-:Y:S03]  /*232b0*/  F2FP.BF16.PACK_AB R23, R67, R66 ;  /* 0x000000424317723e */ /* 0x000fe600000010ff */
[----:B------:R-:W-:Y:S04]  /*232c0*/  FADD.FTZ R63, R63, R62 ;  /* 0x0000003e3f3f7221 */ /* 0x000fe80000010000 */
[C---:B------:R-:W-:Y:S01]  /*232d0*/  HMMA.16816.F32.BF16 R128, R20.reuse, R124, R4 ;  /* 0x0000007c1480723c */ /* 0x040fe20000041804 */
[----:B------:R-:W1:Y:S02]  /*232e0*/  LDSM.16.MT88.4 R4, [R212+0xf800] ;  /* 0x00f80000d404783b */ /* 0x000e640000004200 */
[----:B------:R-:W-:Y:S04]  /*232f0*/  FADD.FTZ R66, R66, R63 ;  /* 0x0000003f42427221 */ /* 0x000fe80000010000 */
[----:B------:R-:W-:Y:S01]  /*23300*/  FADD.FTZ R243, R67, R66 ;  /* 0x0000004243f37221 */ /* 0x000fe20000010000 */
[C---:B------:R-:W-:Y:S01]  /*23310*/  HMMA.16816.F32.BF16 R124, R20.reuse, R126, R8 ;  /* 0x0000007e147c723c */ /* 0x040fe20000041808 */
[----:B------:R-:W4:Y:S07]  /*23320*/  LDSM.16.MT88.4 R8, [R216+0x13800] ;  /* 0x01380000d808783b */ /* 0x000f2e0000004200 */
[C---:B--2---:R-:W-:Y:S07]  /*23330*/  HMMA.16816.F32.BF16 R68, R20.reuse, R24, R68 ;  /* 0x000000181444723c */ /* 0x044fee0000041844 */
[----:B------:R-:W-:Y:S01]  /*23340*/  FADD.FTZ R25, R151, R150 ;  /* 0x0000009697197221 */ /* 0x000fe20000010000 */
[C---:B------:R-:W-:Y:S04]  /*23350*/  HMMA.16816.F32.BF16 R72, R20.reuse, R26, R72 ;  /* 0x0000001a1448723c */ /* 0x040fe80000041848 */
[----:B------:R-:W-:Y:S04]  /*23360*/  FADD.FTZ R25, R152, R25 ;  /* 0x0000001998197221 */ /* 0x000fe80000010000 */
[C---:B---3--:R-:W-:Y:S04]  /*23370*/  HMMA.16816.F32.BF16 R76, R20.reuse, R28, R76 ;  /* 0x0000001c144c723c */ /* 0x048fe8000004184c */
[----:B------:R-:W-:Y:S04]  /*23380*/  FADD.FTZ R0, R144, R25 ;  /* 0x0000001990007221 */ /* 0x000fe80000010000 */
[C---:B------:R-:W-:Y:S04]  /*23390*/  HMMA.16816.F32.BF16 R80, R20.reuse, R30, R80 ;  /* 0x0000001e1450723c */ /* 0x040fe80000041850 */
[----:B------:R-:W-:Y:S04]  /*233a0*/  FADD.FTZ R0, R145, R0 ;  /* 0x0000000091007221 */ /* 0x000fe80000010000 */
[C---:B-1----:R-:W-:Y:S04]  /*233b0*/  HMMA.16816.F32.BF16 R84, R20.reuse, R4, R84 ;  /* 0x000000041454723c */ /* 0x042fe80000041854 */
[----:B------:R-:W-:Y:S04]  /*233c0*/  FADD.FTZ R157, R157, R0 ;  /* 0x000000009d9d7221 */ /* 0x000fe80000010000 */
[C---:B------:R-:W-:Y:S01]  /*233d0*/  HMMA.16816.F32.BF16 R88, R20.reuse, R6, R88 ;  /* 0x000000061458723c */ /* 0x040fe20000041858 */
[----:B------:R-:W1:Y:S03]  /*233e0*/  LDSM.16.MT88.4 R4, [R213+0x13800] ;  /* 0x01380000d504783b */ /* 0x000e660000004200 */
[----:B------:R-:W-:Y:S04]  /*233f0*/  FADD.FTZ R160, R160, R157 ;  /* 0x0000009da0a07221 */ /* 0x000fe80000010000 */
[C---:B----4-:R-:W-:Y:S04]  /*23400*/  HMMA.16816.F32.BF16 R92, R20.reuse, R8, R92 ;  /* 0x00000008145c723c */ /* 0x050fe8000004185c */
[----:B------:R-:W-:Y:S04]  /*23410*/  FADD.FTZ R25, R161, R160 ;  /* 0x000000a0a1197221 */ /* 0x000fe80000010000 */
[C---:B------:R-:W-:Y:S01]  /*23420*/  HMMA.16816.F32.BF16 R96, R20.reuse, R10, R96 ;  /* 0x0000000a1460723c */ /* 0x040fe20000041860 */
[----:B------:R-:W2:Y:S03]  /*23430*/  LDSM.16.MT88.4 R8, [R212+0x13800] ;  /* 0x01380000d408783b */ /* 0x000ea60000004200 */
[----:B------:R-:W-:Y:S04]  /*23440*/  FADD.FTZ R25, R164, R25 ;  /* 0x00000019a4197221 */ /* 0x000fe80000010000 */
[C---:B------:R-:W-:Y:S04]  /*23450*/  HMMA.16816.F32.BF16 R100, R20.reuse, R120, R100 ;  /* 0x000000781464723c */ /* 0x040fe80000041864 */
[----:B------:R-:W-:Y:S04]  /*23460*/  FADD.FTZ R140, R140, R25 ;  /* 0x000000198c8c7221 */ /* 0x000fe80000010000 */
[----:B------:R-:W-:Y:S01]  /*23470*/  FADD.FTZ R141, R141, R140 ;  /* 0x0000008c8d8d7221 */ /* 0x000fe20000010000 */
[C---:B------:R-:W-:Y:S03]  /*23480*/  HMMA.16816.F32.BF16 R120, R20.reuse, R122, R12 ;  /* 0x0000007a1478723c */ /* 0x040fe6000004180c */
[----:B------:R-:W-:Y:S04]  /*23490*/  FADD.FTZ R0, R136, R141 ;  /* 0x0000008d88007221 */ /* 0x000fe80000010000 */
[----:B------:R-:W-:Y:S01]  /*234a0*/  FADD.FTZ R0, R137, R0 ;  /* 0x0000000089007221 */ /* 0x000fe20000010000 */
[C---:B-1----:R-:W-:Y:S04]  /*234b0*/  HMMA.16816.F32.BF16 R104, R20.reuse, R4, R104 ;  /* 0x000000041468723c */ /* 0x042fe80000041868 */
[----:B------:R-:W-:Y:S04]  /*234c0*/  FADD.FTZ R165, R165, R0 ;  /* 0x00000000a5a57221 */ /* 0x000fe80000010000 */
[----:B------:R-:W-:Y:S01]  /*234d0*/  FADD.FTZ R168, R168, R165 ;  /* 0x000000a5a8a87221 */ /* 0x000fe20000010000 */
[C---:B------:R-:W-:Y:S03]  /*234e0*/  HMMA.16816.F32.BF16 R108, R20.reuse, R6, R108 ;  /* 0x00000006146c723c */ /* 0x040fe6000004186c */
[----:B------:R-:W-:Y:S04]  /*234f0*/  FADD.FTZ R169, R169, R168 ;  /* 0x000000a8a9a97221 */ /* 0x000fe80000010000 */
[----:B------:R-:W-:Y:S05]  /*23500*/  FADD.FTZ R172, R172, R169 ;  /* 0x000000a9acac7221 */ /* 0x000fea0000010000 */
[----:B------:R-:W-:Y:S04]  /*23510*/  FADD.FTZ R25, R173, R172 ;  /* 0x000000acad197221 */ /* 0x000fe80000010000 */
[----:B------:R-:W-:Y:S04]  /*23520*/  FADD.FTZ R25, R176, R25 ;  /* 0x00000019b0197221 */ /* 0x000fe80000010000 */
[----:B------:R-:W-:Y:S04]  /*23530*/  FADD.FTZ R0, R116, R25 ;  /* 0x0000001974007221 */ /* 0x000fe80000010000 */
[----:B------:R-:W-:Y:S02]  /*23540*/  FADD.FTZ R0, R117, R0 ;  /* 0x0000000075007221 */ /* 0x000fe40000010000 */
[C---:B--2---:R-:W-:Y:S03]  /*23550*/  HMMA.16816.F32.BF16 R116, R20.reuse, R8, R16 ;  /* 0x000000081474723c */ /* 0x044fe60000041810 */
[----:B------:R-:W-:Y:S01]  /*23560*/  FADD.FTZ R5, R177, R0 ;  /* 0x00000000b1057221 */ /* 0x000fe20000010000 */
[----:B------:R-:W-:Y:S03]  /*23570*/  IADD3 R0, R238, -0x1, RZ ;  /* 0xffffffffee007810 */ /* 0x000fe60007ffe0ff */
[----:B------:R-:W-:Y:S01]  /*23580*/  FADD.FTZ R5, R180, R5 ;  /* 0x00000005b4057221 */ /* 0x000fe20000010000 */
[----:B------:R-:W-:Y:S04]  /*23590*/  HMMA.16816.F32.BF16 R112, R20, R10, R112 ;  /* 0x0000000a1470723c */ /* 0x000fe80000041870 */
[----:B------:R-:W-:Y:S01]  /*235a0*/  FADD.FTZ R52, R52, R5 ;  /* 0x0000000534347221 */ /* 0x000fe20000010000 */
[----:B------:R-:W-:Y:S02]  /*235b0*/  MOV R238, R0 ;  /* 0x0000000000ee7202 */ /* 0x000fe40000000f00 */
[----:B------:R-:W-:Y:S01]  /*235c0*/  MOV R0, R3 ;  /* 0x0000000300007202 */ /* 0x000fe20000000f00 */
[----:B------:R-:W-:Y:S04]  /*235d0*/  FADD.FTZ R53, R53, R52 ;  /* 0x0000003435357221 */ /* 0x000fe80000010000 */
[----:B------:R-:W-:Y:S04]  /*235e0*/  FADD.FTZ R56, R56, R53 ;  /* 0x0000003538387221 */ /* 0x000fe80000010000 */
[----:B------:R-:W-:Y:S04]  /*235f0*/  FADD.FTZ R57, R57, R56 ;  /* 0x0000003839397221 */ /* 0x000fe80000010000 */
[----:B------:R-:W-:Y:S04]  /*23600*/  FADD.FTZ R60, R60, R57 ;  /* 0x000000393c3c7221 */ /* 0x000fe80000010000 */
[----:B------:R-:W-:Y:S04]  /*23610*/  FADD.FTZ R61, R61, R60 ;  /* 0x0000003c3d3d7221 */ /* 0x000fe80000010000 */
[----:B------:R-:W-:Y:S04]  /*23620*/  FADD.FTZ R64, R64, R61 ;  /* 0x0000003d40407221 */ /* 0x000fe80000010000 */
[----:B------:R-:W-:Y:S01]  /*23630*/  FADD.FTZ R241, R65, R64 ;  /* 0x0000004041f17221 */ /* 0x000fe20000010000 */
[----:B------:R-:W-:-:S05]  /*23640*/  @P0 BRA `(.L_x_1123) ;  /* 0xffffb5a000000947 */ /* 0x000fca000383ffff */
.L_x_1114:
[----:B------:R-:W-:Y:S02]  /*23650*/  ULDC.64 UR4, c[0x0][0x40] ;  /* 0x0000100000047ab9 */ /* 0x000fe40000000a00 */
[----:B------:R-:W-:-:S04]  /*23660*/  UIADD3 UR4, UP0, UR4, 0x160, URZ ;  /* 0x0000016004047890 */ /* 0x000fc8000ff1e03f */
[----:B------:R-:W-:Y:S02]  /*23670*/  UIADD3.X UR5, URZ, UR5, URZ, UP0, !UPT ;  /* 0x000000053f057290 */ /* 0x000fe400087fe43f */
[----:B------:R-:W-:-:S04]  /*23680*/  IMAD.U32 R8, RZ, RZ, UR4 ;  /* 0x00000004ff087e24 */ /* 0x000fc8000f8e00ff */
[----:B------:R-:W-:Y:S01]  /*23690*/  IMAD.U32 R9, RZ, RZ, UR5 ;  /* 0x00000005ff097e24 */ /* 0x000fe2000f8e00ff */
[----:B------:R-:W-:Y:S01]  /*236a0*/  ULDC.64 UR4, c[0x0][0x118] ;  /* 0x0000460000047ab9 */ /* 0x000fe20000000a00 */
[----:B------:R-:W-:-:S03]  /*236b0*/  MOV R5, 0x1f ;  /* 0x0000001f00057802 */ /* 0x000fc60000000f00 */
[----:B------:R1:W5:Y:S01]  /*236c0*/  LD.E R2, [R8.64+0xd8] ;  /* 0x0000d80408027980 */ /* 0x000362000c101900 */
[----:B------:R-:W-:Y:S01]  /*236d0*/  MOV R0, 0xffffffff ;  /* 0xffffffff00007802 */ /* 0x000fe20000000f00 */
[----:B------:R-:W-:Y:S05]  /*236e0*/  BRA.DIV ~URZ, `(.L_x_1124) ;  /* 0x000017027f007947 */ /* 0x000fea000b800000 */
[----:B------:R2:W3:Y:S02]  /*236f0*/  SHFL.BFLY PT, R6, R241, 0x2, 0x1f ;  /* 0x0c401f00f1067f89 */ /* 0x0004e400000e0000 */
.L_x_1137:
[----:B--23--:R-:W-:Y:S01]  /*23700*/  FADD.FTZ R241, R6, R241 ;  /* 0x000000f106f17221 */ /* 0x00cfe20000010000 */
[----:B------:R-:W-:Y:S05]  /*23710*/  BRA.DIV ~URZ, `(.L_x_1125) ;  /* 0x000017127f007947 */ /* 0x000fea000b800000 */
[----:B------:R-:W2:Y:S04]  /*23720*/  SHFL.BFLY PT, R0, R243, 0x2, 0x1f ;  /* 0x0c401f00f3007f89 */ /* 0x000ea800000e0000 */
[----:B------:R-:W3:Y:S01]  /*23730*/  SHFL.BFLY PT, R10, R241, 0x1, 0x1f ;  /* 0x0c201f00f10a7f89 */ /* 0x000ee200000e0000 */
[----:B--2---:R-:W-:Y:S02]  /*23740*/  FADD.FTZ R7, R0, R243 ;  /* 0x000000f300077221 */ /* 0x004fe40000010000 */
[----:B---3--:R-:W-:-:S03]  /*23750*/  FADD.FTZ R10, R241, R10 ;  /* 0x0000000af10a7221 */ /* 0x008fc60000010000 */
[----:B------:R2:W3:Y:S04]  /*23760*/  SHFL.BFLY PT, R6, R7, 0x1, 0x1f ;  /* 0x0c201f0007067f89 */ /* 0x0004e800000e0000 */
.L_x_1138:
[----:B------:R-:W-:Y:S01]  /*23770*/  FSETP.NE.FTZ.AND P4, PT, R10, RZ, PT ;  /* 0x000000ff0a00720b */ /* 0x000fe20003f95000 */
[----:B---3--:R-:W-:Y:S01]  /*23780*/  FADD.FTZ R6, R6, R7 ;  /* 0x0000000706067221 */ /* 0x008fe20000010000 */
[----:B------:R-:W-:Y:S01]  /*23790*/  MOV R0, 0x3f800000 ;  /* 0x3f80000000007802 */ /* 0x000fe20000000f00 */
[----:B------:R-:W-:Y:S01]  /*237a0*/  ULDC.64 UR4, c[0x0][0x118] ;  /* 0x0000460000047ab9 */ /* 0x000fe20000000a00 */
[----:B------:R-:W-:Y:S02]  /*237b0*/  MOV R4, 0x3f800000 ;  /* 0x3f80000000047802 */ /* 0x000fe40000000f00 */
[----:B------:R-:W-:-:S07]  /*237c0*/  FSETP.NE.FTZ.AND P3, PT, R6, RZ, PT ;  /* 0x000000ff0600720b */ /* 0x000fce0003f75000 */
[----:B------:R-:W3:Y:S08]  /*237d0*/  @P4 MUFU.RCP R0, R10 ;  /* 0x0000000a00004308 */ /* 0x000ef00000001000 */
[----:B------:R-:W4:Y:S01]  /*237e0*/  @P3 MUFU.RCP R4, R6 ;  /* 0x0000000600043308 */ /* 0x000f220000001000 */
[C---:B---3--:R-:W-:Y:S02]  /*237f0*/  FMUL.FTZ R128, R0.reuse, R128 ;  /* 0x0000008000807220 */ /* 0x048fe40000410000 */
[----:B------:R-:W-:-:S02]  /*23800*/  FMUL.FTZ R129, R0, R129 ;  /* 0x0000008100817220 */ /* 0x000fc40000410000 */
[C---:B------:R-:W-:Y:S02]  /*23810*/  FMUL.FTZ R124, R0.reuse, R124 ;  /* 0x0000007c007c7220 */ /* 0x040fe40000410000 */
        /* <DEDUP_REMOVED lines=43> */
[----:B------:R-:W-:Y:S01]  /*23ad0*/  F2FP.BF16.PACK_AB R116, R117, R116 ;  /* 0x000000747574723e */ /* 0x000fe200000010ff */
[----:B------:R-:W3:Y:S01]  /*23ae0*/  S2R R0, SR_TID.X ;  /* 0x0000000000007919 */ /* 0x000ee20000002100 */
[----:B----4-:R-:W-:-:S02]  /*23af0*/  FMUL.FTZ R131, R4, R131 ;  /* 0x0000008304837220 */ /* 0x010fc40000410000 */
        /* <DEDUP_REMOVED lines=16> */
[----:B---3--:R-:W-:Y:S01]  /*23c00*/  SHF.R.S32.HI R5, RZ, 0x1f, R0 ;  /* 0x0000001fff057819 */ /* 0x008fe20000011400 */
[C---:B------:R-:W-:Y:S01]  /*23c10*/  FMUL.FTZ R87, R4.reuse, R87 ;  /* 0x0000005704577220 */ /* 0x040fe20000410000 */
[----:B------:R-:W-:Y:S01]  /*23c20*/  F2FP.BF16.PACK_AB R78, R79, R78 ;  /* 0x0000004e4f4e723e */ /* 0x000fe200000010ff */
[C---:B------:R-:W-:Y:S01]  /*23c30*/  FMUL.FTZ R86, R4.reuse, R86 ;  /* 0x0000005604567220 */ /* 0x040fe20000410000 */
[----:B--2---:R-:W-:Y:S01]  /*23c40*/  LEA.HI R7, R5, R0, RZ, 0x2 ;  /* 0x0000000005077211 */ /* 0x004fe200078f10ff */
[C---:B------:R-:W-:Y:S01]  /*23c50*/  FMUL.FTZ R91, R4.reuse, R91 ;  /* 0x0000005b045b7220 */ /* 0x040fe20000410000 */
[----:B------:R-:W-:Y:S01]  /*23c60*/  F2FP.BF16.PACK_AB R82, R83, R82 ;  /* 0x000000525352723e */ /* 0x000fe200000010ff */
[C---:B------:R-:W-:Y:S01]  /*23c70*/  FMUL.FTZ R90, R4.reuse, R90 ;  /* 0x0000005a045a7220 */ /* 0x040fe20000410000 */
[--C-:B------:R-:W-:Y:S01]  /*23c80*/  SHF.R.S32.HI R12, RZ, 0x2, R7.reuse ;  /* 0x00000002ff0c7819 */ /* 0x100fe20000011407 */
[C---:B------:R-:W-:Y:S01]  /*23c90*/  FMUL.FTZ R95, R4.reuse, R95 ;  /* 0x0000005f045f7220 */ /* 0x040fe20000410000 */
[----:B------:R-:W-:Y:S01]  /*23ca0*/  SHF.R.S32.HI R11, RZ, 0x1f, R7 ;  /* 0x0000001fff0b7819 */ /* 0x000fe20000011407 */
[C---:B------:R-:W-:Y:S01]  /*23cb0*/  FMUL.FTZ R94, R4.reuse, R94 ;  /* 0x0000005e045e7220 */ /* 0x040fe20000410000 */
[----:B------:R-:W-:Y:S01]  /*23cc0*/  LOP3.LUT R7, R7, 0x3ffffffc, RZ, 0xc0, !PT ;  /* 0x3ffffffc07077812 */ /* 0x000fe200078ec0ff */
[C---:B------:R-:W-:Y:S01]  /*23cd0*/  FMUL.FTZ R99, R4.reuse, R99 ;  /* 0x0000006304637220 */ /* 0x040fe20000410000 */
[----:B------:R-:W-:Y:S01]  /*23ce0*/  LEA.HI R11, R11, R12, RZ, 0x3 ;  /* 0x0000000c0b0b7211 */ /* 0x000fe200078f18ff */
[C---:B------:R-:W-:Y:S01]  /*23cf0*/  FMUL.FTZ R98, R4.reuse, R98 ;  /* 0x0000006204627220 */ /* 0x040fe20000410000 */
[----:B------:R-:W-:Y:S01]  /*23d00*/  IADD3 R16, -R7, R0, RZ ;  /* 0x0000000007107210 */ /* 0x000fe20007ffe1ff */
[C---:B------:R-:W-:Y:S01]  /*23d10*/  FMUL.FTZ R103, R4.reuse, R103 ;  /* 0x0000006704677220 */ /* 0x040fe20000410000 */
[----:B------:R-:W-:Y:S01]  /*23d20*/  LOP3.LUT R11, R11, 0xfffffff8, RZ, 0xc0, !PT ;  /* 0xfffffff80b0b7812 */ /* 0x000fe200078ec0ff */
[C---:B------:R-:W-:Y:S01]  /*23d30*/  FMUL.FTZ R102, R4.reuse, R102 ;  /* 0x0000006604667220 */ /* 0x040fe20000410000 */
[----:B------:R-:W-:Y:S01]  /*23d40*/  F2FP.BF16.PACK_AB R86, R87, R86 ;  /* 0x000000565756723e */ /* 0x000fe200000010ff */
[----:B------:R-:W-:Y:S01]  /*23d50*/  FMUL.FTZ R123, R4, R123 ;  /* 0x0000007b047b7220 */ /* 0x000fe20000410000 */
[----:B------:R-:W-:Y:S01]  /*23d60*/  IADD3 R12, R12, -R11, RZ ;  /* 0x8000000b0c0c7210 */ /* 0x000fe20007ffe0ff */
[C---:B------:R-:W-:Y:S01]  /*23d70*/  FMUL.FTZ R122, R4.reuse, R122 ;  /* 0x0000007a047a7220 */ /* 0x040fe20000410000 */
[----:B------:R-:W-:Y:S01]  /*23d80*/  LEA.HI R11, R5, R0, RZ, 0x5 ;  /* 0x00000000050b7211 */ /* 0x000fe200078f28ff */
[----:B------:R-:W-:Y:S01]  /*23d90*/  FMUL.FTZ R107, R4, R107 ;  /* 0x0000006b046b7220 */ /* 0x000fe20000410000 */
[----:B------:R-:W-:Y:S01]  /*23da0*/  SHF.L.U32 R14, R12, 0x6, RZ ;  /* 0x000000060c0e7819 */ /* 0x000fe200000006ff */
[C---:B------:R-:W-:Y:S01]  /*23db0*/  FMUL.FTZ R106, R4.reuse, R106 ;  /* 0x0000006a046a7220 */ /* 0x040fe20000410000 */
[----:B------:R-:W-:Y:S01]  /*23dc0*/  SHF.R.S32.HI R13, RZ, 0x5, R11 ;  /* 0x00000005ff0d7819 */ /* 0x000fe2000001140b */
[----:B------:R-:W-:Y:S01]  /*23dd0*/  FMUL.FTZ R111, R4, R111 ;  /* 0x0000006f046f7220 */ /* 0x000fe20000410000 */
[----:B------:R-:W-:Y:S01]  /*23de0*/  LOP3.LUT R14, R14, 0x1c0, RZ, 0xc0, !PT ;  /* 0x000001c00e0e7812 */ /* 0x000fe200078ec0ff */
[----:B------:R-:W-:Y:S01]  /*23df0*/  FMUL.FTZ R110, R4, R110 ;  /* 0x0000006e046e7220 */ /* 0x000fe20000410000 */
[----:B------:R-:W-:Y:S01]  /*23e00*/  LOP3.LUT R7, R12, 0x1, RZ, 0xc0, !PT ;  /* 0x000000010c077812 */ /* 0x000fe200078ec0ff */
[C---:B------:R-:W-:Y:S01]  /*23e10*/  FMUL.FTZ R119, R4.reuse, R119 ;  /* 0x0000007704777220 */ /* 0x040fe20000410000 */
[----:B------:R-:W-:Y:S01]  /*23e20*/  LEA R16, R13, R16, 0x9 ;  /* 0x000000100d107211 */ /* 0x000fe200078e48ff */
[----:B------:R-:W-:Y:S01]  /*23e30*/  FMUL.FTZ R118, R4, R118 ;  /* 0x0000007604767220 */ /* 0x000fe20000410000 */
[----:B------:R-:W-:Y:S01]  /*23e40*/  LEA.HI R15, R14, R14, RZ, 0x1d ;  /* 0x0000000e0e0f7211 */ /* 0x000fe200078fe8ff */
[C---:B------:R-:W-:Y:S01]  /*23e50*/  FMUL.FTZ R115, R4.reuse, R115 ;  /* 0x0000007304737220 */ /* 0x040fe20000410000 */
[----:B------:R-:W-:Y:S01]  /*23e60*/  ISETP.NE.U32.AND P0, PT, R7, 0x1, PT ;  /* 0x000000010700780c */ /* 0x000fe20003f05070 */
[----:B------:R-:W-:Y:S01]  /*23e70*/  FMUL.FTZ R4, R4, R114 ;  /* 0x0000007204047220 */ /* 0x000fe20000410000 */
[----:B------:R-:W-:-:S02]  /*23e80*/  LEA R15, R16, R15, 0x1 ;  /* 0x0000000f100f7211 */ /* 0x000fc400078e08ff */
[----:B------:R-:W-:Y:S02]  /*23e90*/  R2P PR, R12, 0x6 ;  /* 0x000000060c007804 */ /* 0x000fe40000000000 */
[----:B------:R-:W-:Y:S02]  /*23ea0*/  MOV R7, 0x20 ;  /* 0x0000002000077802 */ /* 0x000fe40000000f00 */
[----:B------:R-:W-:Y:S02]  /*23eb0*/  SHF.L.U32 R15, R15, 0x1, RZ ;  /* 0x000000010f0f7819 */ /* 0x000fe400000006ff */
[----:B------:R-:W-:Y:S02]  /*23ec0*/  SEL R12, R7, 0xffffffe0, !P1 ;  /* 0xffffffe0070c7807 */ /* 0x000fe40004800000 */
[----:B------:R-:W-:Y:S01]  /*23ed0*/  MOV R7, 0x40 ;  /* 0x0000004000077802 */ /* 0x000fe20000000f00 */
[----:B------:R-:W-:Y:S01]  /*23ee0*/  STS [R15], R128 ;  /* 0x000000800f007388 */ /* 0x000fe20000000800 */
[----:B------:R-:W-:-:S02]  /*23ef0*/  IADD3 R17, R15, -0x10, RZ ;  /* 0xfffffff00f117810 */ /* 0x000fc40007ffe0ff */
[----:B------:R-:W-:Y:S01]  /*23f00*/  @P0 IADD3 R17, R15, 0x10, RZ ;  /* 0x000000100f110810 */ /* 0x000fe20007ffe0ff */
[----:B------:R-:W-:Y:S01]  /*23f10*/  STS [R15+0x400], R130 ;  /* 0x000400820f007388 */ /* 0x000fe20000000800 */
[----:B------:R-:W-:Y:S02]  /*23f20*/  SEL R14, R7, 0xffffffc0, !P2 ;  /* 0xffffffc0070e7807 */ /* 0x000fe40005000000 */
[C---:B------:R-:W-:Y:S01]  /*23f30*/  IADD3 R19, R15.reuse, R12, RZ ;  /* 0x0000000c0f137210 */ /* 0x040fe20007ffe0ff */
[----:B------:R-:W-:Y:S01]  /*23f40*/  STS [R17], R124 ;  /* 0x0000007c11007388 */ /* 0x000fe20000000800 */
[-C--:B------:R-:W-:Y:S02]  /*23f50*/  IADD3 R7, R12, R17.reuse, RZ ;  /* 0x000000110c077210 */ /* 0x080fe40007ffe0ff */
[----:B------:R-:W-:Y:S01]  /*23f60*/  IADD3 R21, R15, R14, RZ ;  /* 0x0000000e0f157210 */ /* 0x000fe20007ffe0ff */
[----:B------:R-:W-:Y:S01]  /*23f70*/  STS [R17+0x400], R126 ;  /* 0x0004007e11007388 */ /* 0x000fe20000000800 */
[----:B------:R-:W-:-:S02]  /*23f80*/  IADD3 R23, R14, R17, RZ ;  /* 0x000000110e177210 */ /* 0x000fc40007ffe0ff */
[----:B------:R-:W-:Y:S01]  /*23f90*/  IADD3 R25, R19, R14, RZ ;  /* 0x0000000e13197210 */ /* 0x000fe20007ffe0ff */
[----:B------:R-:W-:Y:S01]  /*23fa0*/  STS [R19], R68 ;  /* 0x0000004413007388 */ /* 0x000fe20000000800 */
[----:B------:R-:W-:Y:S02]  /*23fb0*/  F2FP.BF16.PACK_AB R90, R91, R90 ;  /* 0x0000005a5b5a723e */ /* 0x000fe400000010ff */
[----:B------:R-:W-:Y:S01]  /*23fc0*/  IADD3 R27, R7, R14, RZ ;  /* 0x0000000e071b7210 */ /* 0x000fe20007ffe0ff */
[----:B------:R-:W-:Y:S01]  /*23fd0*/  STS [R19+0x400], R70 ;  /* 0x0004004613007388 */ /* 0x000fe20000000800 */
[----:B------:R-:W-:Y:S02]  /*23fe0*/  F2FP.BF16.PACK_AB R94, R95, R94 ;  /* 0x0000005e5f5e723e */ /* 0x000fe400000010ff */
[----:B------:R-:W-:Y:S01]  /*23ff0*/  F2FP.BF16.PACK_AB R98, R99, R98 ;  /* 0x000000626362723e */ /* 0x000fe200000010ff */
[----:B------:R-:W-:Y:S01]  /*24000*/  STS [R7], R72 ;  /* 0x0000004807007388 */ /* 0x000fe20000000800 */
[----:B------:R-:W-:-:S02]  /*24010*/  F2FP.BF16.PACK_AB R102, R103, R102 ;  /* 0x000000666766723e */ /* 0x000fc400000010ff */
[----:B------:R-:W-:Y:S01]  /*24020*/  F2FP.BF16.PACK_AB R122, R123, R122 ;  /* 0x0000007a7b7a723e */ /* 0x000fe200000010ff */
[----:B------:R-:W-:Y:S01]  /*24030*/  STS [R7+0x400], R74 ;  /* 0x0004004a07007388 */ /* 0x000fe20000000800 */
[----:B------:R-:W-:Y:S02]  /*24040*/  F2FP.BF16.PACK_AB R106, R107, R106 ;  /* 0x0000006a6b6a723e */ /* 0x000fe400000010ff */
[----:B------:R-:W-:Y:S01]  /*24050*/  F2FP.BF16.PACK_AB R110, R111, R110 ;  /* 0x0000006e6f6e723e */ /* 0x000fe200000010ff */
[----:B------:R-:W-:Y:S01]  /*24060*/  STS [R21], R76 ;  /* 0x0000004c15007388 */ /* 0x000fe20000000800 */
[----:B------:R-:W-:Y:S02]  /*24070*/  ISETP.NE.AND P0, PT, R234, -0x1, PT ;  /* 0xffffffffea00780c */ /* 0x000fe40003f05270 */
[----:B------:R-:W-:Y:S01]  /*24080*/  F2FP.BF16.PACK_AB R118, R119, R118 ;  /* 0x000000767776723e */ /* 0x000fe200000010ff */
[----:B------:R-:W-:Y:S01]  /*24090*/  STS [R21+0x400], R78 ;  /* 0x0004004e15007388 */ /* 0x000fe20000000800 */
[----:B------:R-:W-:-:S03]  /*240a0*/  F2FP.BF16.PACK_AB R4, R115, R4 ;  /* 0x000000047304723e */ /* 0x000fc600000010ff */
[----:B------:R-:W-:Y:S04]  /*240b0*/  STS [R23], R80 ;  /* 0x0000005017007388 */ /* 0x000fe80000000800 */
[----:B------:R-:W-:Y:S04]  /*240c0*/  STS [R23+0x400], R82 ;  /* 0x0004005217007388 */ /* 0x000fe80000000800 */
[----:B------:R-:W-:Y:S04]  /*240d0*/  STS [R25], R84 ;  /* 0x0000005419007388 */ /* 0x000fe80000000800 */
[----:B------:R-:W-:Y:S04]  /*240e0*/  STS [R25+0x400], R86 ;  /* 0x0004005619007388 */ /* 0x000fe80000000800 */
[----:B------:R-:W-:Y:S04]  /*240f0*/  STS [R27], R88 ;  /* 0x000000581b007388 */ /* 0x000fe80000000800 */
[----:B------:R-:W-:Y:S04]  /*24100*/  STS [R27+0x400], R90 ;  /* 0x0004005a1b007388 */ /* 0x000fe80000000800 */
[----:B------:R-:W-:Y:S04]  /*24110*/  STS [R15+0x2000], R92 ;  /* 0x0020005c0f007388 */ /* 0x000fe80000000800 */
[----:B------:R-:W-:Y:S04]  /*24120*/  STS [R15+0x2400], R94 ;  /* 0x0024005e0f007388 */ /* 0x000fe80000000800 */
[----:B------:R-:W-:Y:S04]  /*24130*/  STS [R17+0x2000], R96 ;  /* 0x0020006011007388 */ /* 0x000fe80000000800 */
[----:B------:R-:W-:Y:S04]  /*24140*/  STS [R17+0x2400], R98 ;  /* 0x0024006211007388 */ /* 0x000fe80000000800 */
[----:B------:R-:W-:Y:S04]  /*24150*/  STS [R19+0x2000], R100 ;  /* 0x0020006413007388 */ /* 0x000fe80000000800 */
[----:B------:R-:W-:Y:S04]  /*24160*/  STS [R19+0x2400], R102 ;  /* 0x0024006613007388 */ /* 0x000fe80000000800 */
[----:B------:R-:W-:Y:S04]  /*24170*/  STS [R7+0x2000], R120 ;  /* 0x0020007807007388 */ /* 0x000fe80000000800 */
[----:B------:R2:W-:Y:S04]  /*24180*/  STS [R7+0x2400], R122 ;  /* 0x0024007a07007388 */ /* 0x0005e80000000800 */
        /* <DEDUP_REMOVED lines=8> */
[----:B--2---:R-:W2:Y:S04]  /*24210*/  LD.E.U8 R7, [R8.64+0x1c8] ;  /* 0x0001c80408077980 */ /* 0x004ea8000c101100 */
[----:B------:R-:W4:Y:S04]  /*24220*/  @!P0 LD.E.64 R16, [R8.64+0x80] ;  /* 0x0000800408108980 */ /* 0x000f28000c101b00 */
[----:B------:R-:W3:Y:S01]  /*24230*/  LD.E.64 R52, [R8.64+0x88] ;  /* 0x0000880408347980 */ /* 0x000ee2000c101b00 */
[----:B------:R-:W1:Y:S08]  /*24240*/  @P4 MUFU.LG2 R15, R10 ;  /* 0x0000000a000f4308 */ /* 0x000e700000000c00 */
[----:B------:R-:W1:Y:S01]  /*24250*/  @P3 MUFU.LG2 R6, R6 ;  /* 0x0000000600063308 */ /* 0x000e620000000c00 */
[----:B------:R-:W-:Y:S01]  /*24260*/  @!P0 SHF.R.S32.HI R14, RZ, 0x1f, R231 ;  /* 0x0000001fff0e8819 */ /* 0x000fe200000114e7 */
[----:B------:R2:W5:Y:S01]  /*24270*/  LD.E.64 R50, [R8.64+0x90] ;  /* 0x0000900408327980 */ /* 0x000562000c101b00 */
[----:B------:R-:W-:Y:S01]  /*24280*/  BSSY B0, `(.L_x_1126) ;  /* 0x000001e000007945 */ /* 0x000fe20003800000 */
[----:B------:R-:W-:Y:S01]  /*24290*/  MOV R12, 0x7f800000 ;  /* 0x7f800000000c7802 */ /* 0x000fe20000000f00 */
[----:B-1----:R-:W-:-:S02]  /*242a0*/  @P4 FMUL.FTZ R15, R15, 0.69314718246459960938 ;  /* 0x3f3172180f0f4820 */ /* 0x002fc40000410000 */
[----:B------:R-:W-:-:S04]  /*242b0*/  @P3 FMUL.FTZ R10, R6, 0.69314718246459960938 ;  /* 0x3f317218060a3820 */ /* 0x000fc80000410000 */
[----:B-----5:R-:W-:Y:S01]  /*242c0*/  @P3 FFMA.FTZ R12, R3, R2, R10 ;  /* 0x00000002030c3223 */ /* 0x020fe2000001000a */
[----:B--2---:R-:W-:Y:S01]  /*242d0*/  ISETP.NE.AND P1, PT, R7, RZ, PT ;  /* 0x000000ff0700720c */ /* 0x004fe20003f25270 */
[----:B----4-:R-:W-:-:S04]  /*242e0*/  @!P0 IMAD R17, R17, R231, RZ ;  /* 0x000000e711118224 */ /* 0x010fc800078e02ff */
[----:B------:R-:W-:Y:S02]  /*242f0*/  @!P0 IMAD R14, R16, R14, R17 ;  /* 0x0000000e100e8224 */ /* 0x000fe400078e0211 */
[-C--:B---3--:R-:W-:Y:S02]  /*24300*/  @P0 IMAD R4, R53, R234.reuse, RZ ;  /* 0x000000ea35040224 */ /* 0x088fe400078e02ff */
[----:B------:R-:W-:-:S04]  /*24310*/  @P0 IMAD.WIDE.U32 R18, R52, R234, RZ ;  /* 0x000000ea34120225 */ /* 0x000fc800078e00ff */
[----:B------:R-:W-:Y:S01]  /*24320*/  @!P0 IMAD.WIDE.U32 R16, R16, R231, RZ ;  /* 0x000000e710108225 */ /* 0x000fe200078e00ff */
[----:B------:R-:W-:Y:S02]  /*24330*/  MOV R7, 0x7f800000 ;  /* 0x7f80000000077802 */ /* 0x000fe40000000f00 */
[----:B------:R-:W-:Y:S01]  /*24340*/  @P0 IADD3 R4, R19, R4, RZ ;  /* 0x0000000413040210 */ /* 0x000fe20007ffe0ff */
[----:B------:R-:W-:Y:S01]  /*24350*/  @P4 FFMA.FTZ R7, R132, R2, R15 ;  /* 0x0000000284074223 */ /* 0x000fe2000001000f */
[----:B------:R-:W-:Y:S02]  /*24360*/  @P0 MOV R6, R18 ;  /* 0x0000001200060202 */ /* 0x000fe40000000f00 */
[----:B------:R-:W-:Y:S02]  /*24370*/  @!P0 IADD3 R4, R17, R14, RZ ;  /* 0x0000000e11048210 */ /* 0x000fe40007ffe0ff */
[----:B------:R-:W-:Y:S01]  /*24380*/  @!P0 MOV R6, R16 ;  /* 0x0000001000068202 */ /* 0x000fe20000000f00 */
[----:B------:R-:W-:Y:S05]  /*24390*/  @!P1 BRA `(.L_x_1127) ;  /* 0x0000007000009947 */ /* 0x000fea0003800000 */
[----:B------:R-:W-:Y:S01]  /*243a0*/  ISETP.NE.AND P0, PT, R234, -0x1, PT ;  /* 0xffffffffea00780c */ /* 0x000fe20003f05270 */
[----:B------:R-:W-:-:S02]  /*243b0*/  ULDC.64 UR4, c[0x0][0x118] ;  /* 0x0000460000047ab9 */ /* 0x000fc40000000a00 */
[----:B------:R-:W2:Y:S10]  /*243c0*/  LD.E R3, [R8.64+0xd4] ;  /* 0x0000d40408037980 */ /* 0x000eb4000c101900 */
[----:B------:R-:W3:Y:S02]  /*243d0*/  @!P0 LD.E R2, [R8.64+0xb4] ;  /* 0x0000b40408028980 */ /* 0x000ee4000c101900 */
[----:B---3--:R-:W-:-:S04]  /*243e0*/  @!P0 IMAD R234, R2, R231, RZ ;  /* 0x000000e702ea8224 */ /* 0x008fc800078e02ff */
[----:B--2---:R-:W-:Y:S01]  /*243f0*/  IMAD R3, R3, R229, R234 ;  /* 0x000000e503037224 */ /* 0x004fe200078e02ea */
[----:B------:R-:W-:Y:S05]  /*24400*/  BRA `(.L_x_1128) ;  /* 0x0000005000007947 */ /* 0x000fea0003800000 */
.L_x_1127:
[----:B------:R-:W-:Y:S02]  /*24410*/  ULDC.64 UR4, c[0x0][0x118] ;  /* 0x0000460000047ab9 */ /* 0x000fe40000000a00 */
[----:B------:R-:W2:Y:S04]  /*24420*/  LD.E R2, [R8.64+0x60] ;  /* 0x0000600408027980 */ /* 0x000ea8000c101900 */
[----:B------:R-:W3:Y:S01]  /*24430*/  LD.E R3, [R8.64+0xb4] ;  /* 0x0000b40408037980 */ /* 0x000ee2000c101900 */
[----:B--2---:R-:W-:-:S04]  /*24440*/  IMAD R2, R2, R231, R229 ;  /* 0x000000e702027224 */ /* 0x004fc800078e02e5 */
[----:B---3--:R-:W-:Y:S02]  /*24450*/  IMAD R3, R3, R2, RZ ;  /* 0x0000000203037224 */ /* 0x008fe400078e02ff */
.L_x_1128:
[----:B------:R-:W-:Y:S05]  /*24460*/  BSYNC B0 ;  /* 0x0000000000007941 */ /* 0x000fea0003800000 */
.L_x_1126:
[----:B------:R-:W-:Y:S01]  /*24470*/  ULDC.64 UR4, c[0x0][0x118] ;  /* 0x0000460000047ab9 */ /* 0x000fe20000000a00 */
[----:B------:R-:W1:Y:S04]  /*24480*/  S2R R2, SR_TID.X ;  /* 0x0000000000027919 */ /* 0x000e680000002100 */
[----:B------:R2:W5:Y:S04]  /*24490*/  LD.E.64 R56, [R8.64+0x70] ;  /* 0x0000700408387980 */ /* 0x000568000c101b00 */
[----:B------:R2:W5:Y:S01]  /*244a0*/  LD.E.64 R54, [R8.64+0xa0] ;  /* 0x0000a00408367980 */ /* 0x000562000c101b00 */
[----:B------:R-:W-:Y:S01]  /*244b0*/  WARPSYNC 0xffffffff ;  /* 0xffffffff00007948 */ /* 0x000fe20003800000 */
[----:B------:R-:W-:Y:S01]  /*244c0*/  SHF.R.S32.HI R48, RZ, 0x1f, R13 ;  /* 0x0000001fff307819 */ /* 0x000fe2000001140d */
[----:B------:R-:W-:Y:S01]  /*244d0*/  BSSY B0, `(.L_x_1129) ;  /* 0x0000026000007945 */ /* 0x000fe20003800000 */
[----:B------:R-:W-:Y:S02]  /*244e0*/  BAR.SYNC.DEFER_BLOCKING 0x0 ;  /* 0x0000000000007b1d */ /* 0x000fe40000010000 */
[----:B------:R-:W-:-:S04]  /*244f0*/  LEA.HI R48, R48, R13, RZ, 0x2 ;  /* 0x0000000d30307211 */ /* 0x000fc800078f10ff */
[----:B------:R-:W-:Y:S02]  /*24500*/  LOP3.LUT R48, R48, 0xffffffc, RZ, 0xc0, !PT ;  /* 0x0ffffffc30307812 */ /* 0x000fe400078ec0ff */
[----:B-1----:R-:W-:-:S04]  /*24510*/  SHF.R.S32.HI R15, RZ, 0x1f, R2 ;  /* 0x0000001fff0f7819 */ /* 0x002fc80000011402 */
[----:B------:R-:W-:-:S04]  /*24520*/  LEA.HI R49, R15, R2, RZ, 0x5 ;  /* 0x000000020f317211 */ /* 0x000fc800078f28ff */
[----:B------:R-:W-:Y:S01]  /*24530*/  LOP3.LUT R49, R49, 0xffffffe0, RZ, 0xc0, !PT ;  /* 0xffffffe031317812 */ /* 0x000fe200078ec0ff */
[----:B------:R2:W1:Y:S04]  /*24540*/  LDS.128 R40, [R235] ;  /* 0x00000000eb287984 */ /* 0x0004680000000c00 */
[----:B------:R-:W-:Y:S01]  /*24550*/  IMAD.IADD R10, R2, 0x1, -R49 ;  /* 0x00000001020a7824 */ /* 0x000fe200078e0a31 */
[----:B------:R-:W-:Y:S01]  /*24560*/  LOP3.LUT R49, R11, 0xffffffe0, RZ, 0xc0, !PT ;  /* 0xffffffe00b317812 */ /* 0x000fe200078ec0ff */
[----:B------:R2:W3:Y:S03]  /*24570*/  LDS.128 R36, [R235+0x800] ;  /* 0x00080000eb247984 */ /* 0x0004e60000000c00 */
[----:B------:R-:W-:Y:S01]  /*24580*/  SHF.R.S32.HI R11, RZ, 0x1f, R10 ;  /* 0x0000001fff0b7819 */ /* 0x000fe2000001140a */
[----:B------:R-:W-:Y:S01]  /*24590*/  IMAD.IADD R14, R0, 0x1, -R49 ;  /* 0x00000001000e7824 */ /* 0x000fe200078e0a31 */
[----:B------:R2:W4:Y:S02]  /*245a0*/  LDS.128 R32, [R235+0x1000] ;  /* 0x00100000eb207984 */ /* 0x0005240000000c00 */
[----:B------:R-:W-:Y:S01]  /*245b0*/  LEA.HI R11, R11, R10, RZ, 0x2 ;  /* 0x0000000a0b0b7211 */ /* 0x000fe200078f10ff */
[----:B------:R-:W-:Y:S01]  /*245c0*/  IMAD.IADD R10, R13, 0x1, -R48 ;  /* 0x000000010d0a7824 */ /* 0x000fe200078e0a30 */
[----:B------:R2:W1:Y:S01]  /*245d0*/  LDS.128 R28, [R235+0x1800] ;  /* 0x00180000eb1c7984 */ /* 0x0004620000000c00 */
[----:B------:R-:W-:-:S02]  /*245e0*/  LOP3.LUT P0, RZ, R14, 0x3, RZ, 0xc0, !PT ;  /* 0x000000030eff7812 */ /* 0x000fc4000780c0ff */
[----:B------:R-:W-:Y:S01]  /*245f0*/  SHF.R.S32.HI R11, RZ, 0x2, R11 ;  /* 0x00000002ff0b7819 */ /* 0x000fe2000001140b */
[----:B------:R2:W1:Y:S04]  /*24600*/  LDS.128 R24, [R235+0x2000] ;  /* 0x00200000eb187984 */ /* 0x0004680000000c00 */
[----:B------:R2:W1:Y:S01]  /*24610*/  LDS.128 R20, [R235+0x2800] ;  /* 0x00280000eb147984 */ /* 0x0004620000000c00 */
[----:B------:R-:W-:-:S03]  /*24620*/  IMAD R10, R10, 0x10, R11 ;  /* 0x000000100a0a7824 */ /* 0x000fc600078e020b */
[----:B------:R2:W1:Y:S04]  /*24630*/  LDS.128 R16, [R235+0x3000] ;  /* 0x00300000eb107984 */ /* 0x0004680000000c00 */
[----:B------:R2:W1:Y:S01]  /*24640*/  LDS.128 R44, [R235+0x3800] ;  /* 0x00380000eb2c7984 */ /* 0x0004620000000c00 */
[----:B------:R-:W-:Y:S05]  /*24650*/  @P0 BRA `(.L_x_1130) ;  /* 0x000000d000000947 */ /* 0x000fea0003800000 */
[----:B------:R-:W-:Y:S01]  /*24660*/  IMAD R11, R232, 0x40, R3 ;  /* 0x00000040e80b7824 */ /* 0x000fe200078e0203 */
[----:B------:R-:W-:Y:S01]  /*24670*/  IADD3 R14, R10, 0x8, RZ ;  /* 0x000000080a0e7810 */ /* 0x000fe20007ffe0ff */
[----:B------:R-:W-:Y:S01]  /*24680*/  IMAD R3, R232, -0x40, R233 ;  /* 0xffffffc0e8037824 */ /* 0x000fe200078e02e9 */
[----:B------:R-:W-:Y:S02]  /*24690*/  ULDC.64 UR4, c[0x0][0x118] ;  /* 0x0000460000047ab9 */ /* 0x000fe40000000a00 */
[----:B------:R-:W-:-:S02]  /*246a0*/  SHF.R.S32.HI R13, RZ, 0x1f, R11 ;  /* 0x0000001fff0d7819 */ /* 0x000fc4000001140b */
[C---:B------:R-:W-:Y:S02]  /*246b0*/  IADD3 R11, P0, R10.reuse, R11, RZ ;  /* 0x0000000b0a0b7210 */ /* 0x040fe40007f1e0ff */
[-C--:B------:R-:W-:Y:S02]  /*246c0*/  ISETP.GE.AND P2, PT, R10, R3.reuse, PT ;  /* 0x000000030a00720c */ /* 0x080fe40003f46270 */
[----:B------:R-:W-:Y:S02]  /*246d0*/  ISETP.GE.AND P1, PT, R14, R3, PT ;  /* 0x000000030e00720c */ /* 0x000fe40003f26270 */
[----:B------:R-:W-:Y:S02]  /*246e0*/  LEA.HI.X.SX32 R13, R10, R13, 0x1, P0 ;  /* 0x0000000d0a0d7211 */ /* 0x000fe400000f0eff */
[----:B-----5:R-:W-:-:S04]  /*246f0*/  LEA R10, P0, R11, R54, 0x2 ;  /* 0x000000360b0a7211 */ /* 0x020fc800078010ff */
[----:B------:R-:W-:-:S05]  /*24700*/  LEA.HI.X R11, R11, R55, R13, 0x2, P0 ;  /* 0x000000370b0b7211 */ /* 0x000fca00000f140d */
[----:B------:R2:W-:Y:S04]  /*24710*/  @!P2 ST.E [R10.64], R7 ;  /* 0x000000070a00a985 */ /* 0x0005e8000c101904 */
[----:B------:R2:W-:Y:S02]  /*24720*/  @!P1 ST.E [R10.64+0x20], R12 ;  /* 0x0000200c0a009985 */ /* 0x0005e4000c101904 */
.L_x_1130:
[----:B------:R-:W-:Y:S05]  /*24730*/  BSYNC B0 ;  /* 0x0000000000007941 */ /* 0x000fea0003800000 */
.L_x_1129:
[----:B------:R-:W-:Y:S01]  /*24740*/  LEA.HI R3, R5, R0, RZ, 0x3 ;  /* 0x0000000005037211 */ /* 0x000fe200078f18ff */
[----:B------:R-:W-:Y:S01]  /*24750*/  ULDC.64 UR4, c[0x0][0x118] ;  /* 0x0000460000047ab9 */ /* 0x000fe20000000a00 */
[----:B------:R-:W-:Y:S01]  /*24760*/  IMAD.SHL.U32 R5, R232, 0x40, RZ ;  /* 0x00000040e8057824 */ /* 0x000fe200078e00ff */
[----:B------:R-:W-:Y:S01]  /*24770*/  LEA.HI R15, R15, R2, RZ, 0x3 ;  /* 0x000000020f0f7211 */ /* 0x000fe200078f18ff */
[----:B--2---:R-:W-:Y:S01]  /*24780*/  IMAD R7, R51, R229, RZ ;  /* 0x000000e533077224 */ /* 0x004fe200078e02ff */
[----:B------:R-:W-:Y:S01]  /*24790*/  LOP3.LUT R3, R3, 0xfffffff8, RZ, 0xc0, !PT ;  /* 0xfffffff803037812 */ /* 0x000fe200078ec0ff */
[----:B------:R2:W5:Y:S01]  /*247a0*/  LD.E R8, [R8.64+0xc0] ;  /* 0x0000c00408087980 */ /* 0x000562000c101900 */
[----:B------:R-:W-:Y:S03]  /*247b0*/  BSSY B0, `(.L_x_1131) ;  /* 0x0000023000007945 */ /* 0x000fe60003800000 */
[----:B------:R-:W-:Y:S01]  /*247c0*/  IMAD.IADD R3, R0, 0x1, -R3 ;  /* 0x0000000100037824 */ /* 0x000fe200078e0a03 */
[----:B------:R-:W-:-:S03]  /*247d0*/  SHF.R.S32.HI R0, RZ, 0x1f, R5 ;  /* 0x0000001fff007819 */ /* 0x000fc60000011405 */
[----:B------:R-:W-:Y:S02]  /*247e0*/  IMAD.SHL.U32 R10, R3, 0x8, RZ ;  /* 0x00000008030a7824 */ /* 0x000fe400078e00ff */
[----:B------:R-:W-:-:S03]  /*247f0*/  IMAD R3, R53, R5, RZ ;  /* 0x0000000535037224 */ /* 0x000fc600078e02ff */
[----:B------:R-:W-:Y:S01]  /*24800*/  SHF.R.S32.HI R11, RZ, 0x1f, R10 ;  /* 0x0000001fff0b7819 */ /* 0x000fe2000001140a */
[----:B------:R-:W-:Y:S01]  /*24810*/  IMAD R3, R52, R0, R3 ;  /* 0x0000000034037224 */ /* 0x000fe200078e0203 */
[----:B------:R-:W-:-:S03]  /*24820*/  SHF.R.S32.HI R0, RZ, 0x1f, R229 ;  /* 0x0000001fff007819 */ /* 0x000fc600000114e5 */
[----:B------:R-:W-:-:S04]  /*24830*/  IMAD.WIDE.U32 R12, R52, R5, R10 ;  /* 0x00000005340c7225 */ /* 0x000fc800078e000a */
[----:B------:R-:W-:Y:S01]  /*24840*/  IMAD.IADD R5, R233, 0x1, -R5 ;  /* 0x00000001e9057824 */ /* 0x000fe200078e0a05 */
[----:B------:R-:W-:Y:S01]  /*24850*/  IADD3 R12, P0, R6, R12, RZ ;  /* 0x0000000c060c7210 */ /* 0x000fe20007f1e0ff */
[----:B------:R-:W-:-:S03]  /*24860*/  IMAD R0, R50, R0, R7 ;  /* 0x0000000032007224 */ /* 0x000fc600078e0207 */
[----:B------:R-:W-:Y:S02]  /*24870*/  IADD3.X R13, R4, R13, R3, P0, !PT ;  /* 0x0000000d040d7210 */ /* 0x000fe400007fe403 */
[----:B------:R-:W-:Y:S02]  /*24880*/  LOP3.LUT R3, R15, 0xfffffff8, RZ, 0xc0, !PT ;  /* 0xfffffff80f037812 */ /* 0x000fe400078ec0ff */
[----:B------:R-:W-:Y:S01]  /*24890*/  SHF.R.S32.HI R15, RZ, 0x3, R15 ;  /* 0x00000003ff0f7819 */ /* 0x000fe2000001140f */
[----:B------:R-:W-:-:S03]  /*248a0*/  IMAD.WIDE.U32 R50, R50, R229, R12 ;  /* 0x000000e532327225 */ /* 0x000fc600078e000c */
[----:B------:R-:W-:Y:S01]  /*248b0*/  ISETP.GE.AND P0, PT, R15, R5, PT ;  /* 0x000000050f00720c */ /* 0x000fe20003f06270 */
[----:B------:R-:W-:Y:S02]  /*248c0*/  IMAD.IADD R3, R2, 0x1, -R3 ;  /* 0x0000000102037824 */ /* 0x000fe400078e0a03 */
[----:B------:R-:W-:Y:S02]  /*248d0*/  IMAD.IADD R49, R51, 0x1, R0 ;  /* 0x0000000133317824 */ /* 0x000fe400078e0200 */
[----:B------:R-:W-:Y:S01]  /*248e0*/  IMAD.SHL.U32 R7, R3, 0x8, RZ ;  /* 0x0000000803077824 */ /* 0x000fe200078e00ff */
[----:B------:R-:W-:-:S04]  /*248f0*/  SHF.R.S32.HI R3, RZ, 0x1f, R15 ;  /* 0x0000001fff037819 */ /* 0x000fc8000001140f */
[----:B------:R-:W-:-:S03]  /*24900*/  IADD3 R7, R7, 0x40, RZ ;  /* 0x0000004007077810 */ /* 0x000fc60007ffe0ff */
[----:B------:R-:W-:Y:S05]  /*24910*/  @P0 BRA `(.L_x_1132) ;  /* 0x000000c000000947 */ /* 0x000fea0003800000 */
[----:B--2---:R-:W-:Y:S01]  /*24920*/  IMAD R0, R53, R15, RZ ;  /* 0x0000000f35007224 */ /* 0x004fe200078e02ff */
[-C--:B-----5:R-:W-:Y:S01]  /*24930*/  ISETP.GE.AND P2, PT, R10, R8.reuse, PT ;  /* 0x000000080a00720c */ /* 0x0a0fe20003f46270 */
[----:B------:R-:W-:Y:S01]  /*24940*/  IMAD.MOV.U32 R48, RZ, RZ, R50 ;  /* 0x000000ffff307224 */ /* 0x000fe200078e0032 */
[----:B------:R-:W-:Y:S01]  /*24950*/  ISETP.GE.AND P1, PT, R7, R8, PT ;  /* 0x000000080700720c */ /* 0x000fe20003f26270 */
[----:B------:R-:W-:Y:S01]  /*24960*/  IMAD R0, R52, R3, R0 ;  /* 0x0000000334007224 */ /* 0x000fe200078e0200 */
[----:B------:R-:W-:Y:S01]  /*24970*/  ULDC.64 UR4, c[0x0][0x118] ;  /* 0x0000460000047ab9 */ /* 0x000fe20000000a00 */
[----:B------:R-:W-:-:S05]  /*24980*/  IMAD.WIDE.U32 R12, R15, R52, R48 ;  /* 0x000000340f0c7225 */ /* 0x000fca00078e0030 */
[----:B------:R-:W-:Y:S02]  /*24990*/  IADD3 R9, R13, R0, RZ ;  /* 0x000000000d097210 */ /* 0x000fe40007ffe0ff */
[----:B------:R-:W-:-:S04]  /*249a0*/  LEA R54, P0, R12, R56, 0x1 ;  /* 0x000000380c367211 */ /* 0x000fc800078008ff */
[----:B------:R-:W-:-:S05]  /*249b0*/  LEA.HI.X R55, R12, R57, R9, 0x1, P0 ;  /* 0x000000390c377211 */ /* 0x000fca00000f0c09 */
[----:B-1----:R1:W-:Y:S04]  /*249c0*/  @!P2 ST.E.128 [R54.64], R40 ;  /* 0x000000283600a985 */ /* 0x0023e8000c101d04 */
[----:B------:R1:W-:Y:S02]  /*249d0*/  @!P1 ST.E.128 [R54.64+0x80], R24 ;  /* 0x0000801836009985 */ /* 0x0003e4000c101d04 */
.L_x_1132:
[----:B--2---:R-:W-:Y:S05]  /*249e0*/  BSYNC B0 ;  /* 0x0000000000007941 */ /* 0x004fea0003800000 */
.L_x_1131:
[----:B------:R-:W-:Y:S01]  /*249f0*/  IADD3 R0, R15, 0x10, RZ ;  /* 0x000000100f007810 */ /* 0x000fe20007ffe0ff */
[----:B------:R-:W-:Y:S03]  /*24a00*/  BSSY B0, `(.L_x_1133) ;  /* 0x0000012000007945 */ /* 0x000fe60003800000 */
[----:B------:R-:W-:-:S13]  /*24a10*/  ISETP.GE.AND P0, PT, R0, R5, PT ;  /* 0x000000050000720c */ /* 0x000fda0003f06270 */
[----:B------:R-:W-:Y:S05]  /*24a20*/  @P0 BRA `(.L_x_1134) ;  /* 0x000000f000000947 */ /* 0x000fea0003800000 */
[----:B------:R-:W-:Y:S01]  /*24a30*/  IADD3 R13, P0, R15, 0x10, RZ ;  /* 0x000000100f0d7810 */ /* 0x000fe20007f1e0ff */
[----:B-1----:R-:W-:Y:S01]  /*24a40*/  IMAD.MOV.U32 R24, RZ, RZ, R50 ;  /* 0x000000ffff187224 */ /* 0x002fe200078e0032 */
[----:B------:R-:W-:Y:S01]  /*24a50*/  MOV R25, R49 ;  /* 0x0000003100197202 */ /* 0x000fe20000000f00 */
[----:B------:R-:W-:Y:S01]  /*24a60*/  ULDC.64 UR4, c[0x0][0x118] ;  /* 0x0000460000047ab9 */ /* 0x000fe20000000a00 */
        /* <DEDUP_REMOVED lines=9> */
[----:B---3--:R1:W-:Y:S04]  /*24b00*/  @!P1 ST.E.128 [R12.64], R36 ;  /* 0x000000240c009985 */ /* 0x0083e8000c101d04 */
[----:B------:R1:W-:Y:S02]  /*24b10*/  @!P0 ST.E.128 [R12.64+0x80], R20 ;  /* 0x000080140c008985 */ /* 0x0003e4000c101d04 */
.L_x_1134:
[----:B------:R-:W-:Y:S05]  /*24b20*/  BSYNC B0 ;  /* 0x0000000000007941 */ /* 0x000fea0003800000 */
.L_x_1133:
[----:B------:R-:W-:Y:S01]  /*24b30*/  IADD3 R0, R15, 0x20, RZ ;  /* 0x000000200f007810 */ /* 0x000fe20007ffe0ff */
[----:B------:R-:W-:Y:S03]  /*24b40*/  BSSY B0, `(.L_x_1135) ;  /* 0x0000012000007945 */ /* 0x000fe60003800000 */
[----:B------:R-:W-:-:S13]  /*24b50*/  ISETP.GE.AND P0, PT, R0, R5, PT ;  /* 0x000000050000720c */ /* 0x000fda0003f06270 */
[----:B------:R-:W-:Y:S05]  /*24b60*/  @P0 BRA `(.L_x_1136) ;  /* 0x000000f000000947 */ /* 0x000fea0003800000 */
[----:B-1----:R-:W-:Y:S01]  /*24b70*/  IADD3 R13, P0, R15, 0x20, RZ ;  /* 0x000000200f0d7810 */ /* 0x002fe20007f1e0ff */
[----:B------:R-:W-:Y:S01]  /*24b80*/  IMAD.MOV.U32 R20, RZ, RZ, R50 ;  /* 0x000000ffff147224 */ /* 0x000fe200078e0032 */
        /* <DEDUP_REMOVED lines=11> */
[----:B----4-:R1:W-:Y:S04]  /*24c40*/  @!P1 ST.E.128 [R12.64], R32 ;  /* 0x000000200c009985 */ /* 0x0103e8000c101d04 */
[----:B------:R1:W-:Y:S02]  /*24c50*/  @!P0 ST.E.128 [R12.64+0x80], R16 ;  /* 0x000080100c008985 */ /* 0x0003e4000c101d04 */
.L_x_1136:
[----:B------:R-:W-:Y:S05]  /*24c60*/  BSYNC B0 ;  /* 0x0000000000007941 */ /* 0x000fea0003800000 */
.L_x_1135:
[----:B------:R-:W-:Y:S01]  /*24c70*/  IADD3 R0, R15, 0x30, RZ ;  /* 0x000000300f007810 */ /* 0x000fe20007ffe0ff */
[----:B------:R-:W-:-:S03]  /*24c80*/  IMAD.MOV.U32 R231, RZ, RZ, 0x0 ;  /* 0x00000000ffe77424 */ /* 0x000fc600078e00ff */
[----:B------:R-:W-:-:S13]  /*24c90*/  ISETP.GE.AND P0, PT, R0, R5, PT ;  /* 0x000000050000720c */ /* 0x000fda0003f06270 */
[----:B------:R-:W-:Y:S05]  /*24ca0*/  @P0 RET.REL.NODEC R230 `(_ZN5flash24flash_fwd_splitkv_kernelI23Flash_fwd_kernel_traitsILi128ELi64ELi128ELi4ELb0ELb0EN7cutlass10bfloat16_tE19Flash_kernel_traitsILi128ELi64ELi128ELi4ES3_EELb1ELb0ELb0ELb0ELb0ELb0ELb0ELb1EEEvNS_16Flash_fwd_paramsE) ;  /* 0xfffdb350e6000950 */ /* 0x000fea0003c3ffff */
[----:B------:R-:W-:Y:S01]  /*24cb0*/  IADD3 R15, P0, R15, 0x30, RZ ;  /* 0x000000300f0f7810 */ /* 0x000fe20007f1e0ff */
[----:B------:R-:W-:Y:S01]  /*24cc0*/  IMAD.MOV.U32 R5, RZ, RZ, R49 ;  /* 0x000000ffff057224 */ /* 0x000fe200078e0031 */
[----:B------:R-:W-:Y:S01]  /*24cd0*/  MOV R4, R50 ;  /* 0x0000003200047202 */ /* 0x000fe20000000f00 */
[----:B------:R-:W-:Y:S01]  /*24ce0*/  ULDC.64 UR4, c[0x0][0x118] ;  /* 0x0000460000047ab9 */ /* 0x000fe20000000a00 */
[----:B------:R-:W-:Y:S02]  /*24cf0*/  IMAD.MOV.U32 R231, RZ, RZ, 0x0 ;  /* 0x00000000ffe77424 */ /* 0x000fe400078e00ff */
[----:B------:R-:W-:Y:S01]  /*24d00*/  IMAD.X R3, RZ, RZ, R3, P0 ;  /* 0x000000ffff037224 */ /* 0x000fe200000e0603 */
[----:B-----5:R-:W-:Y:S01]  /*24d10*/  ISETP.GE.AND P0, PT, R10, R8, PT ;  /* 0x000000080a00720c */ /* 0x020fe20003f06270 */
[----:B------:R-:W-:-:S04]  /*24d20*/  IMAD.WIDE.U32 R4, R52, R15, R4 ;  /* 0x0000000f34047225 */ /* 0x000fc800078e0004 */
[----:B------:R-:W-:Y:S01]  /*24d30*/  IMAD R3, R3, R52, RZ ;  /* 0x0000003403037224 */ /* 0x000fe200078e02ff */
[----:B------:R-:W-:-:S03]  /*24d40*/  LEA R2, P1, R4, R56, 0x1 ;  /* 0x0000003804027211 */ /* 0x000fc600078208ff */
[----:B------:R-:W-:-:S05]  /*24d50*/  IMAD R3, R53, R15, R3 ;  /* 0x0000000f35037224 */ /* 0x000fca00078e0203 */
[----:B------:R-:W-:-:S04]  /*24d60*/  IADD3 R3, R5, R3, RZ ;  /* 0x0000000305037210 */ /* 0x000fc80007ffe0ff */
[----:B------:R-:W-:-:S05]  /*24d70*/  LEA.HI.X R3, R4, R57, R3, 0x1, P1 ;  /* 0x0000003904037211 */ /* 0x000fca00008f0c03 */
[----:B-1----:R1:W-:Y:S01]  /*24d80*/  @!P0 ST.E.128 [R2.64], R28 ;  /* 0x0000001c02008985 */ /* 0x0023e2000c101d04 */
[----:B------:R-:W-:-:S13]  /*24d90*/  ISETP.GE.AND P0, PT, R7, R8, PT ;  /* 0x000000080700720c */ /* 0x000fda0003f06270 */
[----:B------:R-:W-:Y:S05]  /*24da0*/  @P0 RET.REL.NODEC R230 `(_ZN5flash24flash_fwd_splitkv_kernelI23Flash_fwd_kernel_traitsILi128ELi64ELi128ELi4ELb0ELb0EN7cutlass10bfloat16_tE19Flash_kernel_traitsILi128ELi64ELi128ELi4ES3_EELb1ELb0ELb0ELb0ELb0ELb0ELb0ELb1EEEvNS_16Flash_fwd_paramsE) ;  /* 0xfffdb250e6000950 */ /* 0x000fea0003c3ffff */
[----:B------:R-:W-:Y:S01]  /*24db0*/  MOV R231, 0x0 ;  /* 0x0000000000e77802 */ /* 0x000fe20000000f00 */
[----:B------:R-:W-:Y:S02]  /*24dc0*/  ULDC.64 UR4, c[0x0][0x118] ;  /* 0x0000460000047ab9 */ /* 0x000fe40000000a00 */
[----:B------:R2:W-:Y:S01]  /*24dd0*/  ST.E.128 [R2.64+0x80], R44 ;  /* 0x0000802c02007985 */ /* 0x0005e2000c101d04 */
[----:B------:R-:W-:Y:S05]  /*24de0*/  RET.REL.NODEC R230 `(_ZN5flash24flash_fwd_splitkv_kernelI23Flash_fwd_kernel_traitsILi128ELi64ELi128ELi4ELb0ELb0EN7cutlass10bfloat16_tE19Flash_kernel_traitsILi128ELi64ELi128ELi4ES3_EELb1ELb0ELb0ELb0ELb0ELb0ELb0ELb1EEEvNS_16Flash_fwd_paramsE) ;  /* 0xfffdb210e6007950 */ /* 0x000fea0003c3ffff */
.L_x_1124:
[----:B------:R-:W-:Y:S02]  /*24df0*/  MOV R6, 0x2 ;  /* 0x0000000200067802 */ /* 0x000fe40000000f00 */
[----:B------:R-:W-:Y:S02]  /*24e00*/  MOV R4, 0x24e20 ;  /* 0x00024e2000047802 */ /* 0x000fe40000000f00 */
[----:B-1---5:R-:W-:Y:S05]  /*24e10*/  CALL.REL.NOINC `($__internal_14_$__cuda_sm70_shflsync_bfly_p) ;  /* 0x000000f000007944 */ /* 0x022fea0003c00000 */
[----:B-12---:R-:W-:Y:S05]  /*24e20*/  BRA `(.L_x_1137) ;  /* 0xffffe8d000007947 */ /* 0x006fea000383ffff */
.L_x_1125:
[----:B------:R-:W-:Y:S02]  /*24e30*/  MOV R6, 0x1 ;  /* 0x0000000100067802 */ /* 0x000fe40000000f00 */
[----:B------:R-:W-:Y:S02]  /*24e40*/  MOV R4, 0x24e60 ;  /* 0x00024e6000047802 */ /* 0x000fe40000000f00 */
[----:B-1---5:R-:W-:Y:S05]  /*24e50*/  CALL.REL.NOINC `($__internal_14_$__cuda_sm70_shflsync_bfly_p) ;  /* 0x000000b000007944 */ /* 0x022fea0003c00000 */
[----:B--2---:R-:W-:Y:S01]  /*24e60*/  FADD.FTZ R10, R241, R6 ;  /* 0x00000006f10a7221 */ /* 0x004fe20000010000 */
[----:B-1----:R-:W-:Y:S02]  /*24e70*/  MOV R241, R243 ;  /* 0x000000f300f17202 */ /* 0x002fe40000000f00 */
[----:B------:R-:W-:-:S02]  /*24e80*/  MOV R6, 0x2 ;  /* 0x0000000200067802 */ /* 0x000fc40000000f00 */
[----:B------:R-:W-:Y:S02]  /*24e90*/  MOV R4, 0x24eb0 ;  /* 0x00024eb000047802 */ /* 0x000fe40000000f00 */
[----:B------:R-:W-:Y:S05]  /*24ea0*/  CALL.REL.NOINC `($__internal_14_$__cuda_sm70_shflsync_bfly_p) ;  /* 0x0000006000007944 */ /* 0x000fea0003c00000 */
[----:B--2---:R-:W-:Y:S01]  /*24eb0*/  FADD.FTZ R7, R243, R6 ;  /* 0x00000006f3077221 */ /* 0x004fe20000010000 */
[----:B------:R-:W-:Y:S02]  /*24ec0*/  MOV R6, 0x1 ;  /* 0x0000000100067802 */ /* 0x000fe40000000f00 */
[----:B------:R-:W-:Y:S02]  /*24ed0*/  MOV R4, 0x24f00 ;  /* 0x00024f0000047802 */ /* 0x000fe40000000f00 */
[----:B-1----:R-:W-:Y:S02]  /*24ee0*/  MOV R241, R7 ;  /* 0x0000000700f17202 */ /* 0x002fe40000000f00 */
[----:B------:R-:W-:Y:S05]  /*24ef0*/  CALL.REL.NOINC `($__internal_14_$__cuda_sm70_shflsync_bfly_p) ;  /* 0x0000001000007944 */ /* 0x000fea0003c00000 */
[----:B-12---:R-:W-:Y:S05]  /*24f00*/  BRA `(.L_x_1138) ;  /* 0xffffe86000007947 */ /* 0x006fea000383ffff */
        .weak           $__internal_14_$__cuda_sm70_shflsync_bfly_p
        .type           $__internal_14_$__cuda_sm70_shflsync_bfly_p,@function
        .size           $__internal_14_$__cuda_sm70_shflsync_bfly_p,(.L_x_8277 - $__internal_14_$__cuda_sm70_shflsync_bfly_p)
$__internal_14_$__cuda_sm70_shflsync_bfly_p:
[----:B------:R-:W-:Y:S01]  /*24f10*/  MOV R12, R4 ;  /* 0x00000004000c7202 */ /* 0x000fe20000000f00 */
[----:B------:R-:W-:Y:S04]  /*24f20*/  WARPSYNC R0 ;  /* 0x0000000000007348 */ /* 0x000fe80003800000 */
[----:B------:R-:W-:Y:S01]  /*24f30*/  MOV R13, 0x0 ;  /* 0x00000000000d7802 */ /* 0x000fe20000000f00 */
[----:B------:R1:W2:Y:S03]  /*24f40*/  SHFL.BFLY PT, R6, R241, R6, R5 ;  /* 0x0c000006f1067389 */ /* 0x0002a600000e0005 */
[----:B------:R-:W-:Y:S05]  /*24f50*/  RET.REL.NODEC R12 `(_ZN5flash24flash_fwd_splitkv_kernelI23Flash_fwd_kernel_traitsILi128ELi64ELi128ELi4ELb0ELb0EN7cutlass10bfloat16_tE19Flash_kernel_traitsILi128ELi64ELi128ELi4ES3_EELb1ELb0ELb0ELb0ELb0ELb0ELb0ELb1EEEvNS_16Flash_fwd_paramsE) ;  /* 0xfffdb0a00c007950 */ /* 0x000fea0003c3ffff */
.L_x_1139:
        /* <DEDUP_REMOVED lines=10> */
.L_x_8277:


//--------------------- .text._ZN5flash24flash_fwd_splitkv_kernelI23Flash_fwd_kernel_traitsILi128ELi64ELi128ELi4ELb0ELb0EN7cutlass10bfloat16_tE19Flash_kernel_traitsILi128ELi64ELi128ELi4ES3_EELb1ELb0ELb0ELb0ELb0ELb1ELb0ELb1EEEvNS_16Flash_fwd_paramsE --------------------------
	.section	.text._ZN5flash24flash_fwd_splitkv_kernelI23Flash_fwd_kernel_traitsILi128ELi64ELi128ELi4ELb0ELb0EN7cutlass10bfloat16_tE19Flash_kernel_traitsILi128ELi64ELi128ELi4ES3_EELb1ELb0ELb0ELb0ELb0ELb1ELb0ELb1EEEvNS_16Flash_fwd_paramsE,"ax",@progbits
	.sectioninfo	@"SHI_REGISTERS=255"
	.align	128
        .global         _ZN5flash24flash_fwd_splitkv_kernelI23Flash_fwd_kernel_traitsILi128ELi64ELi128ELi4ELb0ELb0EN7cutlass10bfloat16_tE19Flash_kernel_traitsILi128ELi64ELi128ELi4ES3_EELb1ELb0ELb0ELb0ELb0ELb1ELb0ELb1EEEvNS_16Flash_fwd_paramsE
        .type           _ZN5flash24flash_fwd_splitkv_kernelI23Flash_fwd_kernel_traitsILi128ELi64ELi128ELi4ELb0ELb0EN7cutlass10bfloat16_tE19Flash_kernel_traitsILi128ELi64ELi128ELi4ES3_EELb1ELb0ELb0ELb0ELb0ELb1ELb0ELb1EEEvNS_16Flash_fwd_paramsE,@function
        .size           _ZN5flash24flash_fwd_splitkv_kernelI23Flash_fwd_kernel_traitsILi128ELi64ELi128ELi4ELb0ELb0EN7cutlass10bfloat16_tE19Flash_kernel_traitsILi128ELi64ELi128ELi4ES3_EELb1ELb0ELb0ELb0ELb0ELb1ELb0ELb1EEEvNS_16Flash_fwd_paramsE,(.L_x_8279 - _ZN5flash24flash_fwd_splitkv_kernelI23Flash_fwd_kernel_traitsILi128ELi64ELi128ELi4ELb0ELb0EN7cutlass10bfloat16_tE19Flash_kernel_traitsILi128ELi64ELi128ELi4ES3_EELb1ELb0ELb0ELb0ELb0ELb1ELb0ELb1EEEvNS_16Flash_fwd_paramsE)
        .other          _ZN5flash24flash_fwd_splitkv_kernelI23Flash_fwd_kernel_traitsILi128ELi64ELi128ELi4ELb0ELb0EN7cutlass10bfloat16_tE19Flash_kernel_traitsILi128ELi64ELi128ELi4ES3_EELb1ELb0ELb0ELb0ELb0ELb1ELb0ELb1EEEvNS_16Flash_fwd_paramsE,@"STO_CUDA_ENTRY STV_DEFAULT"
_ZN5flash24flash_fwd_splitkv_kernelI23Flash_fwd_kernel_traitsILi128ELi64ELi128ELi4ELb0ELb0EN7cutlass10bfloat16_tE19Flash_kernel_traitsILi128ELi64ELi128ELi4ES3_EELb1ELb0ELb0ELb0ELb0ELb1ELb0ELb1EEEvNS_16Flash_fwd_paramsE:
.text._ZN5flash24flash_fwd_splitkv_kernelI23Flash_fwd_kernel_traitsILi128ELi64ELi128ELi4ELb0ELb0EN7cutlass10bfloat16_tE19Flash_kernel_traitsILi128ELi64ELi128ELi4ES3_EELb1ELb0ELb0ELb0ELb0ELb1ELb0ELb1EEEvNS_16Flash_fwd_paramsE:
        /* <DEDUP_REMOVED lines=9> */
[----:B-123--:R-:W-:Y:S05]  /*0090*/  CALL.REL.NOINC `($_ZN5flash24flash_fwd_splitkv_kernelI23Flash_fwd_kernel_traitsILi128ELi64ELi128ELi4ELb0ELb0EN7cutlass10bfloat16_tE19Flash_kernel_traitsILi128ELi64ELi128ELi4ES3_EELb1ELb0ELb0ELb0ELb0ELb1ELb0ELb1EEEvNS_16Flash_fwd_paramsE$_ZN5flash30compute_attn_1rowblock_splitkvI23Flash_fwd_kernel_traitsILi128ELi64ELi128ELi4ELb0ELb0EN7cutlass10bfloat16_tE19Flash_kernel_traitsILi128ELi64ELi128ELi4ES3_EELb1ELb0ELb0ELb0ELb0ELb1ELb0ELb1ENS_16Flash_fwd_paramsEEEvRKT8_iiiii) ;  /* 0x0000002000007944 */ /* 0x00efea0003c00000 */
[----:B------:R-:W-:Y:S05]  /*00a0*/  BSYNC B4 ;  /* 0x0000000000047941 */ /* 0x000fea0003800000 */
.L_x_1140:
[----:B------:R-:W-:Y:S05]  /*00b0*/  EXIT ;  /* 0x000000000000794d */ /* 0x000fea0003800000 */
        .type           $_ZN5flash24flash_fwd_splitkv_kernelI23Flash_fwd_kernel_traitsILi128ELi64ELi128ELi4ELb0ELb0EN7cutlass10bfloat16_tE19Flash_kernel_traitsILi128ELi64ELi128ELi4ES3_EELb1ELb0ELb0ELb0ELb0ELb1ELb0ELb1EEEvNS_16Flash_fwd_paramsE$_ZN5flash30compute_attn_1rowblock_splitkvI23Flash_fwd_kernel_traitsILi128ELi64ELi128ELi4ELb0ELb0EN7cutlass10bfloat16_tE19Flash_kernel_traitsILi128ELi64ELi128ELi4ES3_EELb1ELb0ELb0ELb0ELb0ELb1ELb0ELb1ENS_16Flash_fwd_paramsEEEvRKT8_iiiii,@function
        .size           $_ZN5flash24flash_fwd_splitkv_kernelI23Flash_fwd_kernel_traitsILi128ELi64ELi128ELi4ELb0ELb0EN7cutlass10bfloat16_tE19Flash_kernel_traitsILi128ELi64ELi128ELi4ES3_EELb1ELb0ELb0ELb0ELb0ELb1ELb0ELb1EEEvNS_16Flash_fwd_paramsE$_ZN5flash30compute_attn_1rowblock_splitkvI23Flash_fwd_kernel_traitsILi128ELi64ELi128ELi4ELb0ELb0EN7cutlass10bfloat16_tE19Flash_kernel_traitsILi128ELi64ELi128ELi4ES3_EELb1ELb0ELb0ELb0ELb0ELb1ELb0ELb1ENS_16Flash_fwd_paramsEEEvRKT8_iiiii,($__internal_15_$__cuda_sm70_shflsync_bfly_p - $_ZN5flash24flash_fwd_splitkv_kernelI23Flash_fwd_kernel_traitsILi128ELi64ELi128ELi4ELb0ELb0EN7cutlass10bfloat16_tE19Flash_kernel_traitsILi128ELi64ELi128ELi4ES3_EELb1ELb0ELb0ELb0ELb0ELb1ELb0ELb1EEEvNS_16Flash_fwd_paramsE$_ZN5flash30compute_attn_1rowblock_splitkvI23Flash_fwd_kernel_traitsILi128ELi64ELi128ELi4ELb0ELb0EN7cutlass10bfloat16_tE19Flash_kernel_traitsILi128ELi64ELi128ELi4ES3_EELb1ELb0ELb0ELb0ELb0ELb1ELb0ELb1ENS_16Flash_fwd_paramsEEEvRKT8_iiiii)
$_ZN5flash24flash_fwd_splitkv_kernelI23Flash_fwd_kernel_traitsILi128ELi64ELi128ELi4ELb0ELb0EN7cutlass10bfloat16_tE19Flash_kernel_traitsILi128ELi64ELi128ELi4ES3_EELb1ELb0ELb0ELb0ELb0ELb1ELb0ELb1EEEvNS_16Flash_fwd_paramsE$_ZN5flash30compute_attn_1rowblock_splitkvI23Flash_fwd_kernel_traitsILi128ELi64ELi128ELi4ELb0ELb0EN7cutlass10bfloat16_tE19Flash_kernel_traitsILi128ELi64ELi128ELi4ES3_EELb1ELb0ELb0ELb0ELb0ELb1ELb0ELb1ENS_16Flash_fwd_paramsEEEvRKT8_iiiii:
        /* <DEDUP_REMOVED lines=20> */
.L_x_1142:
[----:B------:R-:W-:Y:S05]  /*0200*/  BSYNC B0 ;  /* 0x0000000000007941 */ /* 0x000fea0003800000 */
.L_x_1141:
        /* <DEDUP_REMOVED lines=17> */
.L_x_1144:
[----:B------:R4:W5:Y:S02]  /*0320*/  LD.E R62, [R10.64+0xb8] ;  /* 0x0000b8060a3e7980 */ /* 0x000964000c101900 */
.L_x_1145:
[----:B------:R-:W-:Y:S05]  /*0330*/  BSYNC B0 ;  /* 0x0000000000007941 */ /* 0x000fea0003800000 */
.L_x_1143:
[----:B--2-4-:R-:W2:Y:S01]  /*0340*/  LD.E.64 R2, [R10.64+0xf8] ;  /* 0x0000f8060a027980 */ /* 0x014ea2000c101b00 */
[----:B------:R-:W-:Y:S01]  /*0350*/  BSSY B1, `(.L_x_1146) ;  /* 0x0000012000017945 */ /* 0x000fe20003800000 */
[----:B-----5:R-:W-:Y:S01]  /*0360*/  IMAD.IADD R62, R62, 0x1, -R14 ;  /* 0x000000013e3e7824 */ /* 0x020fe200078e0a0e */
[----:B--2---:R-:W-:-:S04]  /*0370*/  ISETP.NE.U32.AND P0, PT, R2, RZ, PT ;  /* 0x000000ff0200720c */ /* 0x004fc80003f05070 */
[----:B------:R-:W-:-:S13]  /*0380*/  ISETP.NE.AND.EX P0, PT, R3, RZ, PT, P0 ;  /* 0x000000ff0300720c */ /* 0x000fda0003f05300 */
[----:B------:R-:W-:Y:S05]  /*0390*/  @!P0 BRA `(.L_x_1147) ;  /* 0x0000004000008947 */ /* 0x000fea0003800000 */
[----:B------:R-:W-:-:S05]  /*03a0*/  IMAD.WIDE R2, R233, 0x4, R2 ;  /* 0x00000004e9027825 */ /* 0x000fca00078e0202 */
[----:B------:R-:W2:Y:S02]  /*03b0*/  LD.E R53, [R2.64] ;  /* 0x0000000602357980 */ /* 0x000ea4000c101900 */
[----:B--2---:R-:W-:Y:S01]  /*03c0*/  IADD3 R53, R53, -R14, RZ ;  /* 0x8000000e35357210 */ /* 0x004fe20007ffe0ff */
[----:B------:R-:W-:Y:S05]  /*03d0*/  BRA `(.L_x_1148) ;  /* 0x0000009000007947 */ /* 0x000fea0003800000 */
.L_x_1147:
[----:B------:R-:W2:Y:S01]  /*03e0*/  LD.E.64 R2, [R10.64+0x108] ;  /* 0x000108060a027980 */ /* 0x000ea2000c101b00 */
[----:B------:R-:W-:Y:S01]  /*03f0*/  BSSY B0, `(.L_x_1149) ;  /* 0x0000006000007945 */ /* 0x000fe20003800000 */
[----:B------:R-:W-:Y:S01]  /*0400*/  IMAD.MOV.U32 R53, RZ, RZ, RZ ;  /* 0x000000ffff357224 */ /* 0x000fe200078e00ff */
[----:B--2---:R-:W-:-:S04]  /*0410*/  ISETP.NE.U32.AND P0, PT, R2, RZ, PT ;  /* 0x000000ff0200720c */ /* 0x004fc80003f05070 */
[----:B------:R-:W-:-:S13]  /*0420*/  ISETP.NE.AND.EX P0, PT, R3, RZ, PT, P0 ;  /* 0x000000ff0300720c */ /* 0x000fda0003f05300 */
[----:B------:R-:W-:Y:S05]  /*0430*/  @!P0 BRA `(.L_x_1150) ;  /* 0x0000001000008947 */ /* 0x000fea0003800000 */
[----:B------:R2:W5:Y:S02]  /*0440*/  LD.E R53, [R10.64+0xbc] ;  /* 0x0000bc060a357980 */ /* 0x000564000c101900 */
.L_x_1150:
[----:B------:R-:W-:Y:S05]  /*0450*/  BSYNC B0 ;  /* 0x0000000000007941 */ /* 0x000fea0003800000 */
.L_x_1149:
[----:B-----5:R-:W-:Y:S02]  /*0460*/  IADD3 R53, R62, R53, RZ ;  /* 0x000000353e357210 */ /* 0x020fe40007ffe0ff */
.L_x_1148:
[----:B------:R-:W-:Y:S05]  /*0470*/  BSYNC B1 ;  /* 0x0000000000017941 */ /* 0x000fea0003800000 */
.L_x_1146:
[----:B------:R-:W-:Y:S01]  /*0480*/  IMAD.SHL.U32 R52, R234, 0x40, RZ ;  /* 0x00000040ea347824 */ /* 0x000fe200078e00ff */
[----:B------:R-:W-:Y:S01]  /*0490*/  MOV R2, R231 ;  /* 0x000000e700027202 */ /* 0x000fe20000000f00 */
[----:B------:R-:W-:-:S03]  /*04a0*/  IMAD.MOV.U32 R3, RZ, RZ, 0x0 ;  /* 0x00000000ff037424 */ /* 0x000fc600078e00ff */
[----:B------:R-:W-:-:S13]  /*04b0*/  ISETP.GT.AND P0, PT, R235, R52, PT ;  /* 0x00000034eb00720c */ /* 0x000fda0003f04270 */
[----:B------:R-:W-:Y:S05]  /*04c0*/  @!P0 RET.REL.NODEC R2 `(_ZN5flash24flash_fwd_splitkv_kernelI23Flash_fwd_kernel_traitsILi128ELi64ELi128ELi4ELb0ELb0EN7cutlass10bfloat16_tE19Flash_kernel_traitsILi128ELi64ELi128ELi4ES3_EELb1ELb0ELb0ELb0ELb0ELb1ELb0ELb1EEEvNS_16Flash_fwd_paramsE) ;  /* 0xfffffb3002008950 */ /* 0x000fea0003c3ffff */
        /* <DEDUP_REMOVED lines=25> */
[----:B------:R1:W4:Y:S04]  /*0660*/  LD.E R0, [R10.64+0xb4] ;  /* 0x0000b4060a007980 */ /* 0x000328000c101900 */
[----:B------:R1:W5:Y:S04]  /*0670*/  LD.E R2, [R10.64+0xc0] ;  /* 0x0000c0060a027980 */ /* 0x000368000c101900 */
[----:B------:R1:W5:Y:S04]  /*0680*/  LD.E.64 R12, [R10.64+0x70] ;  /* 0x000070060a0c7980 */ /* 0x000368000c101b00 */
[----:B-1----:R-:W5:Y:S01]  /*0690*/  LD.E.64 R10, [R10.64+0xa0] ;  /* 0x0000a0060a0a7980 */ /* 0x002f62000c101b00 */
[----:B------:R-:W-:-:S04]  /*06a0*/  SHF.R.S32.HI R6, RZ, 0x1f, R55 ;  /* 0x0000001fff067819 */ /* 0x000fc80000011437 */
[----:B------:R-:W-:-:S04]  /*06b0*/  LEA.HI R6, R6, R55, RZ, 0x3 ;  /* 0x0000003706067211 */ /* 0x000fc800078f18ff */
[----:B------:R-:W-:-:S05]  /*06c0*/  LOP3.LUT R7, R6, 0xfffffff8, RZ, 0xc0, !PT ;  /* 0xfffffff806077812 */ /* 0x000fca00078ec0ff */
[----:B------:R-:W-:-:S04]  /*06d0*/  IMAD.IADD R55, R55, 0x1, -R7 ;  /* 0x0000000137377824 */ /* 0x000fc800078e0a07 */
[----:B------:R-:W-:Y:S01]  /*06e0*/  IMAD.SHL.U32 R18, R55, 0x8, RZ ;  /* 0x0000000837127824 */ /* 0x000fe200078e00ff */
[----:B------:R-:W-:-:S04]  /*06f0*/  @!P0 SHF.R.S32.HI R8, RZ, 0x1f, R233 ;  /* 0x0000001fff088819 */ /* 0x000fc800000114e9 */
[----:B------:R-:W-:Y:S02]  /*0700*/  SHF.R.S32.HI R19, RZ, 0x1f, R18 ;  /* 0x0000001fff137819 */ /* 0x000fe40000011412 */
[----:B------:R-:W-:Y:S02]  /*0710*/  IADD3 R235, -R52, R235, RZ ;  /* 0x000000eb34eb7210 */ /* 0x000fe40007ffe1ff */
[----:B------:R-:W-:Y:S01]  /*0720*/  SHF.R.S32.HI R6, RZ, 0x3, R6 ;  /* 0x00000003ff067819 */ /* 0x000fe20000011406 */
[----:B------:R-:W-:Y:S01]  /*0730*/  BSSY B0, `(.L_x_1152) ;  /* 0x0000026000007945 */ /* 0x000fe20003800000 */
[-C--:B---3--:R-:W-:Y:S02]  /*0740*/  @P0 IMAD R7, R17, R236.reuse, RZ ;  /* 0x000000ec11070224 */ /* 0x088fe400078e02ff */
[----:B------:R-:W-:-:S04]  /*0750*/  @P0 IMAD.WIDE.U32 R236, R16, R236, RZ ;  /* 0x000000ec10ec0225 */ /* 0x000fc800078e00ff */
[----:B------:R-:W-:-:S04]  /*0760*/  IMAD.WIDE.U32 R20, R52, R16, R18 ;  /* 0x0000001034147225 */ /* 0x000fc800078e0012 */
[-C--:B--2---:R-:W-:Y:S02]  /*0770*/  @!P0 IMAD R9, R15, R233.reuse, RZ ;  /* 0x000000e90f098224 */ /* 0x084fe400078e02ff */
[----:B------:R-:W-:Y:S01]  /*0780*/  @!P0 IMAD.WIDE.U32 R22, R14, R233, RZ ;  /* 0x000000e90e168225 */ /* 0x000fe200078e00ff */
[----:B------:R-:W-:-:S03]  /*0790*/  SHF.R.S32.HI R15, RZ, 0x1f, R52 ;  /* 0x0000001fff0f7819 */ /* 0x000fc60000011434 */
[----:B------:R-:W-:Y:S02]  /*07a0*/  @!P0 IMAD R8, R14, R8, R9 ;  /* 0x000000080e088224 */ /* 0x000fe400078e0209 */
[----:B------:R-:W-:Y:S01]  /*07b0*/  @P0 IMAD.MOV.U32 R9, RZ, RZ, R236 ;  /* 0x000000ffff090224 */ /* 0x000fe200078e00ec */
[----:B------:R-:W-:Y:S01]  /*07c0*/  @!P0 MOV R9, R22 ;  /* 0x0000001600098202 */ /* 0x000fe20000000f00 */
[----:B------:R-:W-:Y:S01]  /*07d0*/  IMAD R14, R17, R52, RZ ;  /* 0x00000034110e7224 */ /* 0x000fe200078e02ff */
[----:B------:R-:W-:Y:S01]  /*07e0*/  @P0 IADD3 R7, R237, R7, RZ ;  /* 0x00000007ed070210 */ /* 0x000fe20007ffe0ff */
[----:B------:R-:W-:Y:S01]  /*07f0*/  @!P0 IMAD.IADD R7, R23, 0x1, R8 ;  /* 0x0000000117078824 */ /* 0x000fe200078e0208 */
[----:B------:R-:W-:Y:S01]  /*0800*/  IADD3 R8, P0, R9, R20, RZ ;  /* 0x0000001409087210 */ /* 0x000fe20007f1e0ff */
[----:B------:R-:W-:-:S05]  /*0810*/  IMAD R14, R16, R15, R14 ;  /* 0x0000000f100e7224 */ /* 0x000fca00078e020e */
[----:B------:R-:W-:Y:S02]  /*0820*/  IADD3.X R9, R7, R21, R14, P0, !PT ;  /* 0x0000001507097210 */ /* 0x000fe400007fe40e */
[----:B------:R-:W-:Y:S01]  /*0830*/  ISETP.GE.AND P0, PT, R6, R235, PT ;  /* 0x000000eb0600720c */ /* 0x000fe20003f06270 */
[----:B----4-:R-:W-:Y:S01]  /*0840*/  IMAD R5, R5, R232, RZ ;  /* 0x000000e805057224 */ /* 0x010fe200078e02ff */
[--C-:B------:R-:W-:Y:S01]  /*0850*/  SHF.R.S32.HI R7, RZ, 0x1f, R232.reuse ;  /* 0x0000001fff077819 */ /* 0x100fe200000114e8 */
[----:B------:R-:W-:Y:S02]  /*0860*/  IMAD R3, R233, R3, R232 ;  /* 0x00000003e9037224 */ /* 0x000fe400078e02e8 */
[----:B------:R-:W-:-:S04]  /*0870*/  IMAD.WIDE.U32 R232, R232, R4, R8 ;  /* 0x00000004e8e87225 */ /* 0x000fc800078e0008 */
[----:B------:R-:W-:Y:S02]  /*0880*/  IMAD R5, R4, R7, R5 ;  /* 0x0000000704057224 */ /* 0x000fe400078e0205 */
[----:B------:R-:W-:Y:S01]  /*0890*/  IMAD R52, R0, R3, R52 ;  /* 0x0000000300347224 */ /* 0x000fe200078e0234 */
[----:B------:R-:W-:Y:S02]  /*08a0*/  SHF.R.S32.HI R0, RZ, 0x1f, R6 ;  /* 0x0000001fff007819 */ /* 0x000fe40000011406 */
[----:B------:R-:W-:Y:S02]  /*08b0*/  IADD3 R3, R18, 0x40, RZ ;  /* 0x0000004012037810 */ /* 0x000fe40007ffe0ff */
        /* <DEDUP_REMOVED lines=13> */
.L_x_1153:
[----:B------:R-:W-:Y:S05]  /*0990*/  BSYNC B0 ;  /* 0x0000000000007941 */ /* 0x000fea0003800000 */
.L_x_1152:
[----:B------:R-:W-:Y:S01]  /*09a0*/  IADD3 R9, R6, 0x10, RZ ;  /* 0x0000001006097810 */ /* 0x000fe20007ffe0ff */
[----:B------:R-:W-:Y:S03]  /*09b0*/  BSSY B0, `(.L_x_1154) ;  /* 0x0000011000007945 */ /* 0x000fe60003800000 */
[----:B------:R-:W-:-:S13]  /*09c0*/  ISETP.GE.AND P0, PT, R9, R235, PT ;  /* 0x000000eb0900720c */ /* 0x000fda0003f06270 */
[----:B------:R-:W-:Y:S05]  /*09d0*/  @P0 BRA `(.L_x_1155) ;  /* 0x000000e000000947 */ /* 0x000fea0003800000 */
[----:B------:R-:W-:Y:S01]  /*09e0*/  IADD3 R5, P0, R6, 0x10, RZ ;  /* 0x0000001006057810 */ /* 0x000fe20007f1e0ff */
[----:B-1----:R-:W-:Y:S01]  /*09f0*/  IMAD.MOV.U32 R20, RZ, RZ, R232 ;  /* 0x000000ffff147224 */ /* 0x002fe200078e00e8 */
        /* <DEDUP_REMOVED lines=12> */
.L_x_1155:
[----:B------:R-:W-:Y:S05]  /*0ac0*/  BSYNC B0 ;  /* 0x0000000000007941 */ /* 0x000fea0003800000 */
.L_x_1154:
        /* <DEDUP_REMOVED lines=18> */
.L_x_1157:
[----:B------:R-:W-:Y:S05]  /*0bf0*/  BSYNC B0 ;  /* 0x0000000000007941 */ /* 0x000fea0003800000 */
.L_x_1156:
[----:B------:R-:W-:Y:S01]  /*0c00*/  IADD3 R7, R6, 0x30, RZ ;  /* 0x0000003006077810 */ /* 0x000fe20007ffe0ff */
        /* <DEDUP_REMOVED lines=16> */
.L_x_1159:
[----:B------:R-:W-:Y:S05]  /*0d10*/  BSYNC B0 ;  /* 0x0000000000007941 */ /* 0x000fea0003800000 */
.L_x_1158:
[----:B------:R-:W-:-:S04]  /*0d20*/  ISETP.NE.AND P4, PT, R55, RZ, PT ;  /* 0x000000ff3700720c */ /* 0x000fc80003f85270 */
[-C--:B------:R-:W-:Y:S02]  /*0d30*/  ISETP.GE.OR P3, PT, R6, R235.reuse, P4 ;  /* 0x000000eb0600720c */ /* 0x080fe40002766670 */
[-C--:B------:R-:W-:Y:S02]  /*0d40*/  ISETP.GE.OR P2, PT, R9, R235.reuse, P4 ;  /* 0x000000eb0900720c */ /* 0x080fe40002746670 */
[-C--:B------:R-:W-:Y:S02]  /*0d50*/  ISETP.GE.OR P1, PT, R8, R235.reuse, P4 ;  /* 0x000000eb0800720c */ /* 0x080fe40002726670 */
[C---:B------:R-:W-:Y:S02]  /*0d60*/  IADD3 R6, P0, R52.reuse, R6, RZ ;  /* 0x0000000634067210 */ /* 0x040fe40007f1e0ff */
[----:B------:R-:W-:Y:S02]  /*0d70*/  ISETP.GE.OR P4, PT, R7, R235, P4 ;  /* 0x000000eb0700720c */ /* 0x000fe40002786670 */
[----:B------:R-:W-:-:S02]  /*0d80*/  LEA.HI.X.SX32 R0, R52, R0, 0x1, P0 ;  /* 0x0000000034007211 */ /* 0x000fc400000f0eff */
[C---:B--2--5:R-:W-:Y:S01]  /*0d90*/  LEA R2, P0, R6.reuse, R10, 0x2 ;  /* 0x0000000a06027211 */ /* 0x064fe200078010ff */
[----:B------:R-:W-:Y:S02]  /*0da0*/  @!P3 IMAD.MOV.U32 R5, RZ, RZ, 0x7f800000 ;  /* 0x7f800000ff05b424 */ /* 0x000fe400078e00ff */
[----:B------:R-:W-:Y:S01]  /*0db0*/  @!P2 IMAD.MOV.U32 R4, RZ, RZ, 0x7f800000 ;  /* 0x7f800000ff04a424 */ /* 0x000fe200078e00ff */
[----:B------:R-:W-:Y:S01]  /*0dc0*/  LEA.HI.X R3, R6, R11, R0, 0x2, P0 ;  /* 0x0000000b06037211 */ /* 0x000fe200000f1400 */
[----:B------:R-:W-:-:S04]  /*0dd0*/  @!P1 IMAD.MOV.U32 R0, RZ, RZ, 0x7f800000 ;  /* 0x7f800000ff009424 */ /* 0x000fc800078e00ff */
[----:B------:R2:W-:Y:S04]  /*0de0*/  @!P3 ST.E [R2.64], R5 ;  /* 0x000000050200b985 */ /* 0x0005e8000c101906 */
[----:B------:R3:W-:Y:S04]  /*0df0*/  @!P2 ST.E [R2.64+0x40], R4 ;  /* 0x000040040200a985 */ /* 0x0007e8000c101906 */
[----:B------:R4:W-:Y:S01]  /*0e00*/  @!P1 ST.E [R2.64+0x80], R0 ;  /* 0x0000800002009985 */ /* 0x0009e2000c101906 */
[----:B--2---:R-:W-:Y:S02]  /*0e10*/  IMAD.MOV.U32 R5, RZ, RZ, 0x0 ;  /* 0x00000000ff057424 */ /* 0x004fe400078e00ff */
[----:B---3--:R-:W-:-:S04]  /*0e20*/  IMAD.MOV.U32 R4, RZ, RZ, R231 ;  /* 0x000000ffff047224 */ /* 0x008fc800078e00e7 */
[----:B----4-:R-:W-:Y:S05]  /*0e30*/  @P4 RET.REL.NODEC R4 `(_ZN5flash24flash_fwd_splitkv_kernelI23Flash_fwd_kernel_traitsILi128ELi64ELi128ELi4ELb0ELb0EN7cutlass10bfloat16_tE19Flash_kernel_traitsILi128ELi64ELi128ELi4ES3_EELb1ELb0ELb0ELb0ELb0ELb1ELb0ELb1EEEvNS_16Flash_fwd_paramsE) ;  /* 0xfffff1c004004950 */ /* 0x010fea0003c3ffff */
[----:B------:R-:W-:-:S05]  /*0e40*/  MOV R0, 0x7f800000 ;  /* 0x7f80000000007802 */ /* 0x000fca0000000f00 */
[----:B------:R2:W-:Y:S02]  /*0e50*/  ST.E [R2.64+0xc0], R0 ;  /* 0x0000c00002007985 */ /* 0x0005e4000c101906 */
[----:B--2---:R-:W-:Y:S02]  /*0e60*/  MOV R2, R231 ;  /* 0x000000e700027202 */ /* 0x004fe40000000f00 */
[----:B------:R-:W-:-:S04]  /*0e70*/  MOV R3, 0x0 ;  /* 0x0000000000037802 */ /* 0x000fc80000000f00 */
[----:B------:R-:W-:Y:S05]  /*0e80*/  RET.REL.NODEC R2 `(_ZN5flash24flash_fwd_splitkv_kernelI23Flash_fwd_kernel_traitsILi128ELi64ELi128ELi4ELb0ELb0EN7cutlass10bfloat16_tE19Flash_kernel_traitsILi128ELi64ELi128ELi4ES3_EELb1ELb0ELb0ELb0ELb0ELb1ELb0ELb1EEEvNS_16Flash_fwd_paramsE) ;  /* 0xfffff17002007950 */ /* 0x000fea0003c3ffff */
.L_x_1151:
        /* <DEDUP_REMOVED lines=14> */
[----:B-1----:R-:W-:-:S04]  /*0f70*/  @P1 IMAD.WIDE.U32 R2, R8, R233, RZ ;  /* 0x000000e908021225 */ /* 0x002fc800078e00ff */
[----:B------:R-:W-:Y:S01]  /*0f80*/  @P1 IMAD R0, R8, R0, R4 ;  /* 0x0000000008001224 */ /* 0x000fe200078e0204 */
[----:B------:R-:W-:-:S03]  /*0f90*/  @P1 LEA R239, P0, R2, R6, 0x2 ;  /* 0x0000000602ef1211 */ /* 0x000fc600078010ff */
[----:B------:R-:W-:-:S05]  /*0fa0*/  @P1 IMAD.IADD R0, R3, 0x1, R0 ;  /* 0x0000000103001824 */ /* 0x000fca00078e0200 */
[----:B------:R-:W-:-:S04]  /*0fb0*/  @P1 LEA.HI.X R238, R2, R7, R0, 0x2, P0 ;  /* 0x0000000702ee1211 */ /* 0x000fc800000f1400 */
[----:B------:R-:W-:-:S04]  /*0fc0*/  LOP3.LUT R239, R239, R238, RZ, 0x3c, !PT ;  /* 0x000000eeefef7212 */ /* 0x000fc800078e3cff */
[----:B------:R-:W-:-:S04]  /*0fd0*/  LOP3.LUT R238, R239, R238, RZ, 0x3c, !PT ;  /* 0x000000eeefee7212 */ /* 0x000fc800078e3cff */
[----:B------:R-:W-:Y:S02]  /*0fe0*/  LOP3.LUT R239, R239, R238, RZ, 0x3c, !PT ;  /* 0x000000eeefef7212 */ /* 0x000fe400078e3cff */
[----:B------:R-:W-:-:S04]  /*0ff0*/  ISETP.NE.U32.AND P0, PT, R238, RZ, PT ;  /* 0x000000ffee00720c */ /* 0x000fc80003f05070 */
[----:B------:R-:W-:-:S13]  /*1000*/  ISETP.NE.AND.EX P0, PT, R239, RZ, PT, P0 ;  /* 0x000000ffef00720c */ /* 0x000fda0003f05300 */
[----:B------:R-:W-:Y:S05]  /*1010*/  @!P0 BRA `(.L_x_1161) ;  /* 0x0000054000008947 */ /* 0x000fea0003800000 */
[----:B------:R-:W2:Y:S04]  /*1020*/  LD.E R5, [R10.64+0x170] ;  /* 0x000170060a057980 */ /* 0x000ea8000c101900 */
[----:B------:R-:W4:Y:S01]  /*1030*/  LD.E R6, [R10.64+0x68] ;  /* 0x000068060a067980 */ /* 0x000f22000c101900 */
[----:B------:R-:W-:-:S03]  /*1040*/  LEA R2, R50, 0xffffff80, 0x7 ;  /* 0xffffff8032027811 */ /* 0x000fc600078e38ff */
[----:B---3--:R-:W2:Y:S01]  /*1050*/  LD.E.64 R18, [R10.64+0x20] ;  /* 0x000020060a127980 */ /* 0x008ea2000c101b00 */
[----:B------:R-:W-:-:S03]  /*1060*/  IABS R3, R2 ;  /* 0x0000000200037213 */ /* 0x000fc60000000000 */
[----:B------:R-:W2:Y:S04]  /*1070*/  LD.E.64 R42, [R10.64+0x38] ;  /* 0x000038060a2a7980 */ /* 0x000ea8000c101b00 */
[----:B------:R-:W2:Y:S04]  /*1080*/  LD.E.64 R14, [R10.64+0x50] ;  /* 0x000050060a0e7980 */ /* 0x000ea8000c101b00 */
        /* <DEDUP_REMOVED lines=10> */
[----:B------:R-:W-:-:S04]  /*1130*/  IMAD R7, R7, R4, RZ ;  /* 0x0000000407077224 */ /* 0x000fc800078e02ff */
[----:B------:R-:W-:Y:S01]  /*1140*/  IMAD.HI.U32 R7, R9, R7, R8 ;  /* 0x0000000709077227 */ /* 0x000fe200078e0008 */
[----:B------:R-:W-:-:S05]  /*1150*/  IADD3 R0, RZ, -R0, RZ ;  /* 0x80000000ff007210 */ /* 0x000fca0007ffe0ff */
[----:B------:R-:W-:-:S04]  /*1160*/  IMAD.HI.U32 R7, R7, R3, RZ ;  /* 0x0000000307077227 */ /* 0x000fc800078e00ff */
[----:B------:R-:W-:-:S05]  /*1170*/  IMAD R0, R7, R0, R3 ;  /* 0x0000000007007224 */ /* 0x000fca00078e0203 */
[----:B------:R-:W-:-:S13]  /*1180*/  ISETP.GT.U32.AND P1, PT, R4, R0, PT ;  /* 0x000000000400720c */ /* 0x000fda0003f24070 */
[----:B------:R-:W-:-:S05]  /*1190*/  @!P1 IMAD.IADD R0, R0, 0x1, -R4 ;  /* 0x0000000100009824 */ /* 0x000fca00078e0a04 */
[----:B------:R-:W-:Y:S02]  /*11a0*/  ISETP.GE.U32.AND P2, PT, R0, R4, PT ;  /* 0x000000040000720c */ /* 0x000fe40003f46070 */
[----:B------:R-:W-:Y:S02]  /*11b0*/  LOP3.LUT R0, R2, R5, RZ, 0x3c, !PT ;  /* 0x0000000502007212 */ /* 0x000fe400078e3cff */
[----:B------:R-:W-:Y:S02]  /*11c0*/  @!P1 IADD3 R7, R7, 0x1, RZ ;  /* 0x0000000107079810 */ /* 0x000fe40007ffe0ff */
[----:B------:R-:W-:Y:S02]  /*11d0*/  ISETP.GE.AND P0, PT, R0, RZ, PT ;  /* 0x000000ff0000720c */ /* 0x000fe40003f06270 */
[----:B------:R-:W-:-:S05]  /*11e0*/  ISETP.NE.AND P1, PT, R5, RZ, PT ;  /* 0x000000ff0500720c */ /* 0x000fca0003f25270 */
[----:B------:R-:W-:-:S05]  /*11f0*/  @P2 IADD3 R7, R7, 0x1, RZ ;  /* 0x0000000107072810 */ /* 0x000fca0007ffe0ff */
[----:B------:R-:W-:-:S05]  /*1200*/  IMAD.MOV.U32 R12, RZ, RZ, R7 ;  /* 0x000000ffff0c7224 */ /* 0x000fca00078e0007 */
[----:B------:R-:W-:Y:S02]  /*1210*/  @!P0 IADD3 R12, -R12, RZ, RZ ;  /* 0x000000ff0c0c8210 */ /* 0x000fe40007ffe1ff */
[----:B------:R-:W-:-:S05]  /*1220*/  @!P1 LOP3.LUT R12, RZ, R5, RZ, 0x33, !PT ;  /* 0x00000005ff0c9212 */ /* 0x000fca00078e33ff */
[----:B------:R-:W-:-:S05]  /*1230*/  IMAD.WIDE R8, R12, 0x4, R238 ;  /* 0x000000040c087825 */ /* 0x000fca00078e02ee */
[----:B------:R2:W3:Y:S04]  /*1240*/  LD.E R3, [R8.64] ;  /* 0x0000000608037980 */ /* 0x0004e8000c101900 */
[----:B--2---:R-:W2:Y:S01]  /*1250*/  LD.E.64 R8, [R10.64+0x28] ;  /* 0x000028060a087980 */ /* 0x004ea2000c101b00 */
[----:B----4-:R-:W-:-:S04]  /*1260*/  IABS R7, R6 ;  /* 0x0000000600077213 */ /* 0x010fc80000000000 */
[----:B------:R-:W4:Y:S08]  /*1270*/  I2F.RP R0, R7 ;  /* 0x0000000700007306 */ /* 0x000f300000209400 */
[----:B----4-:R-:W4:Y:S02]  /*1280*/  MUFU.RCP R0, R0 ;  /* 0x0000000000007308 */ /* 0x010f240000001000 */
[----:B----4-:R-:W-:-:S06]  /*1290*/  IADD3 R0, R0, 0xffffffe, RZ ;  /* 0x0ffffffe00007810 */ /* 0x010fcc0007ffe0ff */
[----:B------:R-:W4:Y:S01]  /*12a0*/  F2I.FTZ.U32.TRUNC.NTZ R21, R0 ;  /* 0x0000000000157305 */ /* 0x000f22000021f000 */
[----:B------:R-:W-:Y:S01]  /*12b0*/  IMAD.MOV.U32 R20, RZ, RZ, RZ ;  /* 0x000000ffff147224 */ /* 0x000fe200078e00ff */
[----:B------:R-:W-:Y:S01]  /*12c0*/  IABS R4, R232 ;  /* 0x000000e800047213 */ /* 0x000fe20000000000 */
[----:B----4-:R-:W-:-:S04]  /*12d0*/  IMAD.MOV R0, RZ, RZ, -R21 ;  /* 0x000000ffff007224 */ /* 0x010fc800078e0a15 */
[----:B-----5:R-:W-:Y:S01]  /*12e0*/  IMAD R13, R0, R7, RZ ;  /* 0x00000007000d7224 */ /* 0x020fe200078e02ff */
[----:B------:R-:W-:-:S03]  /*12f0*/  IABS R0, R6 ;  /* 0x0000000600007213 */ /* 0x000fc60000000000 */
[----:B------:R-:W-:Y:S01]  /*1300*/  IMAD.HI.U32 R13, R21, R13, R20 ;  /* 0x0000000d150d7227 */ /* 0x000fe200078e0014 */
[----:B------:R-:W-:-:S05]  /*1310*/  IADD3 R0, RZ, -R0, RZ ;  /* 0x80000000ff007210 */ /* 0x000fca0007ffe0ff */
[----:B------:R-:W-:-:S04]  /*1320*/  IMAD.HI.U32 R13, R13, R4, RZ ;  /* 0x000000040d0d7227 */ /* 0x000fc800078e00ff */
[----:B------:R-:W-:-:S05]  /*1330*/  IMAD R0, R13, R0, R4 ;  /* 0x000000000d007224 */ /* 0x000fca00078e0204 */
[----:B------:R-:W-:Y:S01]  /*1340*/  ISETP.GT.U32.AND P1, PT, R7, R0, PT ;  /* 0x000000000700720c */ /* 0x000fe20003f24070 */
[----:B------:R-:W-:-:S12]  /*1350*/  IMAD.MOV R12, RZ, RZ, -R12 ;  /* 0x000000ffff0c7224 */ /* 0x000fd800078e0a0c */
[----:B------:R-:W-:-:S05]  /*1360*/  @!P1 IMAD.IADD R0, R0, 0x1, -R7 ;  /* 0x0000000100009824 */ /* 0x000fca00078e0a07 */
[----:B------:R-:W-:Y:S02]  /*1370*/  ISETP.GE.U32.AND P2, PT, R0, R7, PT ;  /* 0x000000070000720c */ /* 0x000fe40003f46070 */
[----:B------:R-:W-:Y:S02]  /*1380*/  LOP3.LUT R7, R232, R6, RZ, 0x3c, !PT ;  /* 0x00000006e8077212 */ /* 0x000fe400078e3cff */
[----:B------:R-:W-:Y:S02]  /*1390*/  @!P1 IADD3 R13, R13, 0x1, RZ ;  /* 0x000000010d0d9810 */ /* 0x000fe40007ffe0ff */
[----:B------:R-:W-:Y:S02]  /*13a0*/  ISETP.GE.AND P0, PT, R7, RZ, PT ;  /* 0x000000ff0700720c */ /* 0x000fe40003f06270 */
[----:B------:R-:W-:Y:S01]  /*13b0*/  ISETP.NE.AND P1, PT, R6, RZ, PT ;  /* 0x000000ff0600720c */ /* 0x000fe20003f25270 */
[----:B------:R-:W-:-:S04]  /*13c0*/  IMAD R5, R5, R12, R2 ;  /* 0x0000000c05057224 */ /* 0x000fc800078e0202 */
[----:B------:R-:W-:Y:S01]  /*13d0*/  @P2 IADD3 R13, R13, 0x1, RZ ;  /* 0x000000010d0d2810 */ /* 0x000fe20007ffe0ff */
[----:B------:R-:W-:-:S05]  /*13e0*/  IMAD R7, R43, R5, RZ ;  /* 0x000000052b077224 */ /* 0x000fca00078e02ff */
[----:B------:R-:W-:Y:S02]  /*13f0*/  @!P0 IMAD.MOV R13, RZ, RZ, -R13 ;  /* 0x000000ffff0d8224 */ /* 0x000fe400078e0a0d */
[----:B------:R-:W-:-:S04]  /*1400*/  @!P1 LOP3.LUT R13, RZ, R6, RZ, 0x33, !PT ;  /* 0x00000006ff0d9212 */ /* 0x000fc800078e33ff */
[----:B------:R-:W-:Y:S02]  /*1410*/  SHF.R.S32.HI R12, RZ, 0x1f, R13 ;  /* 0x0000001fff0c7819 */ /* 0x000fe4000001140d */
[----:B---3--:R-:W-:Y:S01]  /*1420*/  SHF.R.S32.HI R0, RZ, 0x1f, R3 ;  /* 0x0000001fff007819 */ /* 0x008fe20000011403 */
[----:B------:R-:W-:-:S04]  /*1430*/  IMAD R4, R19, R3, RZ ;  /* 0x0000000313047224 */ /* 0x000fc800078e02ff */
[C---:B------:R-:W-:Y:S02]  /*1440*/  IMAD R4, R18.reuse, R0, R4 ;  /* 0x0000000012047224 */ /* 0x040fe400078e0204 */
[----:B------:R-:W-:-:S05]  /*1450*/  IMAD.WIDE.U32 R18, R18, R3, RZ ;  /* 0x0000000312127225 */ /* 0x000fca00078e00ff */
[----:B------:R-:W-:Y:S02]  /*1460*/  IADD3 R19, R19, R4, RZ ;  /* 0x0000000413137210 */ /* 0x000fe40007ffe0ff */
[----:B------:R-:W-:-:S03]  /*1470*/  SHF.R.S32.HI R4, RZ, 0x1f, R5 ;  /* 0x0000001fff047819 */ /* 0x000fc60000011405 */
[----:B------:R-:W-:-:S04]  /*1480*/  IMAD.WIDE.U32 R18, R5, R42, R18 ;  /* 0x0000002a05127225 */ /* 0x000fc800078e0012 */
[----:B------:R-:W-:-:S05]  /*1490*/  IMAD R7, R42, R4, R7 ;  /* 0x000000042a077224 */ /* 0x000fca00078e0207 */
[----:B------:R-:W-:Y:S01]  /*14a0*/  IADD3 R19, R19, R7, RZ ;  /* 0x0000000713137210 */ /* 0x000fe20007ffe0ff */
[----:B------:R-:W-:Y:S02]  /*14b0*/  IMAD R7, R15, R13, RZ ;  /* 0x0000000d0f077224 */ /* 0x000fe400078e02ff */
[-C--:B--2---:R-:W-:Y:S02]  /*14c0*/  IMAD R6, R9, R3.reuse, RZ ;  /* 0x0000000309067224 */ /* 0x084fe400078e02ff */
[----:B------:R-:W-:Y:S02]  /*14d0*/  IMAD R7, R14, R12, R7 ;  /* 0x0000000c0e077224 */ /* 0x000fe400078e0207 */
[----:B------:R-:W-:-:S04]  /*14e0*/  IMAD.WIDE.U32 R20, R8, R3, RZ ;  /* 0x0000000308147225 */ /* 0x000fc800078e00ff */
[----:B------:R-:W-:Y:S02]  /*14f0*/  IMAD R6, R8, R0, R6 ;  /* 0x0000000008067224 */ /* 0x000fe400078e0206 */
[----:B------:R-:W-:-:S03]  /*1500*/  IMAD.WIDE.U32 R14, R13, R14, R18 ;  /* 0x0000000e0d0e7225 */ /* 0x000fc600078e0012 */
[----:B------:R-:W-:Y:S01]  /*1510*/  IADD3 R8, R21, R6, RZ ;  /* 0x0000000615087210 */ /* 0x000fe20007ffe0ff */
[----:B------:R-:W-:Y:S01]  /*1520*/  IMAD.MOV.U32 R9, RZ, RZ, R20 ;  /* 0x000000ffff097224 */ /* 0x000fe200078e0014 */
[----:B------:R-:W-:Y:S01]  /*1530*/  MOV R3, R14 ;  /* 0x0000000e00037202 */ /* 0x000fe20000000f00 */
[----:B------:R-:W-:Y:S01]  /*1540*/  IMAD.IADD R0, R15, 0x1, R7 ;  /* 0x000000010f007824 */ /* 0x000fe200078e0207 */
[----:B------:R-:W-:Y:S05]  /*1550*/  BRA `(.L_x_1162) ;  /* 0x0000051000007947 */ /* 0x000fea0003800000 */
.L_x_1161:
[----:B------:R-:W2:Y:S01]  /*1560*/  LD.E R6, [R10.64+0x68] ;  /* 0x000068060a067980 */ /* 0x000ea2000c101900 */
        /* <DEDUP_REMOVED lines=8> */
[----:B------:R-:W-:-:S02]  /*15f0*/  IABS R7, R232 ;  /* 0x000000e800077213 */ /* 0x000fc40000000000 */
[----:B------:R-:W-:Y:S02]  /*1600*/  @!P3 SHF.R.S32.HI R4, RZ, 0x1f, R14 ;  /* 0x0000001fff04b819 */ /* 0x000fe4000001140e */
[----:B--2---:R-:W-:-:S04]  /*1610*/  IABS R3, R6 ;  /* 0x0000000600037213 */ /* 0x004fc80000000000 */
[----:B------:R-:W2:Y:S08]  /*1620*/  I2F.RP R0, R3 ;  /* 0x0000000300007306 */ /* 0x000eb00000209400 */
[----:B--2---:R-:W2:Y:S02]  /*1630*/  MUFU.RCP R0, R0 ;  /* 0x0000000000007308 */ /* 0x004ea40000001000 */
[----:B--2---:R-:W-:-:S06]  /*1640*/  IADD3 R0, R0, 0xffffffe, RZ ;  /* 0x0ffffffe00007810 */ /* 0x004fcc0007ffe0ff */
[----:B------:R-:W2:Y:S02]  /*1650*/  F2I.FTZ.U32.TRUNC.NTZ R9, R0 ;  /* 0x0000000000097305 */ /* 0x000ea4000021f000 */
        /* <DEDUP_REMOVED lines=8> */
[-C--:B----4-:R-:W-:Y:S02]  /*16e0*/  @!P3 IMAD R2, R43, R14.reuse, RZ ;  /* 0x0000000e2b02b224 */ /* 0x090fe400078e02ff */
[----:B------:R-:W-:-:S04]  /*16f0*/  @!P3 IMAD.WIDE.U32 R26, R42, R14, RZ ;  /* 0x0000000e2a1ab225 */ /* 0x000fc800078e00ff */
[----:B------:R-:W-:Y:S01]  /*1700*/  @!P3 IMAD R2, R4, R42, R2 ;  /* 0x0000002a0402b224 */ /* 0x000fe200078e0202 */
[----:B-----5:R-:W-:-:S05]  /*1710*/  @!P3 SHF.R.S32.HI R4, RZ, 0x1f, R13 ;  /* 0x0000001fff04b819 */ /* 0x020fca000001140d */
[----:B------:R-:W-:Y:S01]  /*1720*/  @!P0 IMAD.IADD R0, R0, 0x1, -R3 ;  /* 0x0000000100008824 */ /* 0x000fe200078e0a03 */
[----:B------:R-:W-:Y:S01]  /*1730*/  @!P3 IADD3 R27, R27, R2, RZ ;  /* 0x000000021b1bb210 */ /* 0x000fe20007ffe0ff */
[----:B---3--:R-:W-:-:S03]  /*1740*/  @!P3 IMAD R2, R25, R13, RZ ;  /* 0x0000000d1902b224 */ /* 0x008fc600078e02ff */
[----:B------:R-:W-:Y:S01]  /*1750*/  ISETP.GE.U32.AND P2, PT, R0, R3, PT ;  /* 0x000000030000720c */ /* 0x000fe20003f46070 */
[----:B------:R-:W-:Y:S01]  /*1760*/  @P3 IMAD.IADD R7, R14, 0x1, R15 ;  /* 0x000000010e073824 */ /* 0x000fe200078e020f */
[----:B------:R-:W-:Y:S01]  /*1770*/  LOP3.LUT R3, R232, R6, RZ, 0x3c, !PT ;  /* 0x00000006e8037212 */ /* 0x000fe200078e3cff */
[----:B------:R-:W-:Y:S02]  /*1780*/  @!P3 IMAD R2, R24, R4, R2 ;  /* 0x000000041802b224 */ /* 0x000fe400078e0202 */
[-C--:B------:R-:W-:Y:S02]  /*1790*/  @P3 IMAD R9, R43, R7.reuse, RZ ;  /* 0x000000072b093224 */ /* 0x080fe400078e02ff */
[----:B------:R-:W-:Y:S01]  /*17a0*/  @P3 IMAD.WIDE.U32 R28, R42, R7, RZ ;  /* 0x000000072a1c3225 */ /* 0x000fe200078e00ff */
[----:B------:R-:W-:-:S03]  /*17b0*/  ISETP.GE.AND P1, PT, R3, RZ, PT ;  /* 0x000000ff0300720c */ /* 0x000fc60003f26270 */
[----:B------:R-:W-:Y:S01]  /*17c0*/  @!P3 IMAD.WIDE.U32 R24, R24, R13, R26 ;  /* 0x0000000d1818b225 */ /* 0x000fe200078e001a */
[----:B------:R-:W-:Y:S02]  /*17d0*/  @!P0 IADD3 R5, R5, 0x1, RZ ;  /* 0x0000000105058810 */ /* 0x000fe40007ffe0ff */
[----:B------:R-:W-:Y:S01]  /*17e0*/  ISETP.NE.AND P0, PT, R6, RZ, PT ;  /* 0x000000ff0600720c */ /* 0x000fe20003f05270 */
[----:B------:R-:W-:Y:S01]  /*17f0*/  @P3 IMAD.IADD R9, R29, 0x1, R9 ;  /* 0x000000011d093824 */ /* 0x000fe200078e0209 */
[----:B------:R-:W-:Y:S01]  /*1800*/  @P3 MOV R12, R28 ;  /* 0x0000001c000c3202 */ /* 0x000fe20000000f00 */
[----:B------:R-:W-:Y:S01]  /*1810*/  @!P3 IMAD R7, R49, R14, RZ ;  /* 0x0000000e3107b224 */ /* 0x000fe200078e02ff */
[----:B------:R-:W-:Y:S02]  /*1820*/  @!P3 IADD3 R9, R25, R2, RZ ;  /* 0x000000021909b210 */ /* 0x000fe40007ffe0ff */
[----:B------:R-:W-:Y:S02]  /*1830*/  @!P3 SHF.R.S32.HI R0, RZ, 0x1f, R14 ;  /* 0x0000001fff00b819 */ /* 0x000fe4000001140e */
[----:B------:R-:W-:-:S02]  /*1840*/  LEA R2, R50, 0xffffff80, 0x7 ;  /* 0xffffff8032027811 */ /* 0x000fc400078e38ff */
[----:B------:R-:W-:Y:S02]  /*1850*/  @!P3 MOV R12, R24 ;  /* 0x00000018000cb202 */ /* 0x000fe40000000f00 */
[----:B------:R-:W-:Y:S01]  /*1860*/  @P2 IADD3 R5, R5, 0x1, RZ ;  /* 0x0000000105052810 */ /* 0x000fe20007ffe0ff */
[----:B------:R-:W-:Y:S01]  /*1870*/  @!P3 IMAD R0, R0, R48, R7 ;  /* 0x000000300000b224 */ /* 0x000fe200078e0207 */
[----:B------:R-:W-:Y:S01]  /*1880*/  SHF.R.S32.HI R4, RZ, 0x1f, R2 ;  /* 0x0000001fff047819 */ /* 0x000fe20000011402 */
[----:B------:R-:W-:Y:S01]  /*1890*/  IMAD R8, R43, R2, RZ ;  /* 0x000000022b087224 */ /* 0x000fe200078e02ff */
[----:B------:R-:W-:Y:S01]  /*18a0*/  MOV R25, R9 ;  /* 0x0000000900197202 */ /* 0x000fe20000000f00 */
[----:B------:R-:W-:Y:S01]  /*18b0*/  IMAD.MOV.U32 R24, RZ, RZ, R12 ;  /* 0x000000ffff187224 */ /* 0x000fe200078e000c */
[----:B------:R-:W-:Y:S01]  /*18c0*/  MOV R7, R5 ;  /* 0x0000000500077202 */ /* 0x000fe20000000f00 */
[----:B------:R-:W-:Y:S01]  /*18d0*/  @!P3 IMAD.WIDE.U32 R26, R48, R14, RZ ;  /* 0x0000000e301ab225 */ /* 0x000fe200078e00ff */
[----:B------:R-:W-:-:S03]  /*18e0*/  @P3 IADD3 R14, R14, R15, RZ ;  /* 0x0000000f0e0e3210 */ /* 0x000fc60007ffe0ff */
[----:B------:R-:W-:Y:S02]  /*18f0*/  IMAD R8, R4, R42, R8 ;  /* 0x0000002a04087224 */ /* 0x000fe400078e0208 */
[----:B------:R-:W-:-:S04]  /*1900*/  IMAD.WIDE.U32 R24, R42, R2, R24 ;  /* 0x000000022a187225 */ /* 0x000fc800078e0018 */
[----:B------:R-:W-:Y:S01]  /*1910*/  @!P3 IMAD.IADD R27, R27, 0x1, R0 ;  /* 0x000000011b1bb824 */ /* 0x000fe200078e0200 */
[----:B------:R-:W-:Y:S01]  /*1920*/  @!P3 SHF.R.S32.HI R0, RZ, 0x1f, R13 ;  /* 0x0000001fff00b819 */ /* 0x000fe2000001140d */
[----:B------:R-:W-:Y:S01]  /*1930*/  @!P1 IMAD.MOV R7, RZ, RZ, -R7 ;  /* 0x000000ffff079224 */ /* 0x000fe200078e0a07 */
[----:B------:R-:W-:Y:S01]  /*1940*/  @!P0 LOP3.LUT R7, RZ, R6, RZ, 0x33, !PT ;  /* 0x00000006ff078212 */ /* 0x000fe200078e33ff */
[----:B------:R-:W-:Y:S01]  /*1950*/  @!P3 IMAD R3, R21, R13, RZ ;  /* 0x0000000d1503b224 */ /* 0x000fe200078e02ff */
[----:B------:R-:W-:Y:S01]  /*1960*/  IADD3 R25, R25, R8, RZ ;  /* 0x0000000819197210 */ /* 0x000fe20007ffe0ff */
[----:B------:R-:W-:Y:S01]  /*1970*/  @P3 IMAD R8, R49, R14, RZ ;  /* 0x0000000e31083224 */ /* 0x000fe200078e02ff */
[----:B------:R-:W-:Y:S01]  /*1980*/  SHF.R.S32.HI R12, RZ, 0x1f, R7 ;  /* 0x0000001fff0c7819 */ /* 0x000fe20000011407 */
[----:B------:R-:W-:Y:S02]  /*1990*/  @!P3 IMAD R0, R20, R0, R3 ;  /* 0x000000001400b224 */ /* 0x000fe400078e0203 */
[----:B------:R-:W-:-:S02]  /*19a0*/  IMAD R3, R19, R7, RZ ;  /* 0x0000000713037224 */ /* 0x000fc400078e02ff */
[----:B------:R-:W-:-:S04]  /*19b0*/  @P3 IMAD.WIDE.U32 R14, R48, R14, RZ ;  /* 0x0000000e300e3225 */ /* 0x000fc800078e00ff */
[----:B------:R-:W-:Y:S01]  /*19c0*/  @!P3 IMAD.WIDE.U32 R20, R20, R13, R26 ;  /* 0x0000000d1414b225 */ /* 0x000fe200078e001a */
[----:B------:R-:W-:-:S03]  /*19d0*/  @P3 IADD3 R8, R15, R8, RZ ;  /* 0x000000080f083210 */ /* 0x000fc60007ffe0ff */
[----:B------:R-:W-:Y:S01]  /*19e0*/  IMAD.WIDE.U32 R24, R18, R7, R24 ;  /* 0x0000000712187225 */ /* 0x000fe200078e0018 */
[----:B------:R-:W-:-:S03]  /*19f0*/  @P3 MOV R9, R14 ;  /* 0x0000000e00093202 */ /* 0x000fc60000000f00 */
[----:B------:R-:W-:Y:S01]  /*1a00*/  IMAD R18, R18, R12, R3 ;  /* 0x0000000c12127224 */ /* 0x000fe200078e0203 */
[----:B------:R-:W-:Y:S01]  /*1a10*/  @!P3 MOV R9, R20 ;  /* 0x000000140009b202 */ /* 0x000fe20000000f00 */
[----:B------:R-:W-:Y:S01]  /*1a20*/  @!P3 IMAD.IADD R8, R21, 0x1, R0 ;  /* 0x000000011508b824 */ /* 0x000fe200078e0200 */
[----:B------:R-:W-:Y:S01]  /*1a30*/  MOV R3, R24 ;  /* 0x0000001800037202 */ /* 0x000fe20000000f00 */
[----:B------:R-:W-:Y:S01]  /*1a40*/  IMAD.IADD R0, R25, 0x1, R18 ;  /* 0x0000000119007824 */ /* 0x000fe200078e0212 */
[----:B------:R-:W-:Y:S02]  /*1a50*/  MOV R5, R2 ;  /* 0x0000000200057202 */ /* 0x000fe40000000f00 */
[----:B------:R-:W-:Y:S02]  /*1a60*/  MOV R13, R7 ;  /* 0x00000007000d7202 */ /* 0x000fe40000000f00 */
.L_x_1162:
[----:B-1----:R-:W-:Y:S05]  /*1a70*/  BSYNC B0 ;  /* 0x0000000000007941 */ /* 0x002fea0003800000 */
.L_x_1160:
[----:B------:R-:W-:Y:S01]  /*1a80*/  ISETP.NE.AND P0, PT, R236, -0x1, PT ;  /* 0xffffffffec00780c */ /* 0x000fe20003f05270 */
[----:B------:R-:W2:Y:S04]  /*1a90*/  LD.E.64 R24, [R10.64+0x30] ;  /* 0x000030060a187980 */ /* 0x000ea8000c101b00 */
[----:B------:R-:W3:Y:S04]  /*1aa0*/  LD.E R64, [R10.64+0xc0] ;  /* 0x0000c0060a407980 */ /* 0x000ee8000c101900 */
[----:B------:R-:W4:Y:S04]  /*1ab0*/  LD.E.64 R20, [R10.64+0x48] ;  /* 0x000048060a147980 */ /* 0x000f28000c101b00 */
        /* <DEDUP_REMOVED lines=13> */
[----:B------:R-:W-:Y:S02]  /*1b90*/  IMAD.SHL.U32 R9, R170, 0x40, RZ ;  /* 0x00000040aa097824 */ /* 0x000fe400078e00ff */
[-C--:B------:R-:W-:Y:S02]  /*1ba0*/  IMAD R4, R4, R48.reuse, RZ ;  /* 0x0000003004047224 */ /* 0x080fe400078e02ff */
[----:B------:R-:W-:Y:S01]  /*1bb0*/  IMAD.X R15, R19, 0x1, R8, P1 ;  /* 0x00000001130f7824 */ /* 0x000fe200008e0608 */
[----:B------:R-:W-:Y:S01]  /*1bc0*/  LOP3.LUT R9, R9, 0x1c0, RZ, 0xc0, !PT ;  /* 0x000001c009097812 */ /* 0x000fe200078ec0ff */
[C---:B------:R-:W-:Y:S02]  /*1bd0*/  IMAD R4, R5.reuse, R49, R4 ;  /* 0x0000003105047224 */ /* 0x040fe400078e0204 */
[----:B------:R-:W-:Y:S01]  /*1be0*/  IMAD.WIDE.U32 R14, R5, R48, R14 ;  /* 0x00000030050e7225 */ /* 0x000fe200078e000e */
[----:B------:R-:W-:-:S02]  /*1bf0*/  LOP3.LUT R5, R9, 0x38, R18, 0xf8, !PT ;  /* 0x0000003809057812 */ /* 0x000fc400078ef812 */
[----:B------:R-:W-:Y:S02]  /*1c00*/  SHF.R.U32.HI R164, RZ, 0x3, R9 ;  /* 0x00000003ffa47819 */ /* 0x000fe40000011609 */
[----:B------:R-:W-:Y:S01]  /*1c10*/  IADD3 R9, R15, R4, RZ ;  /* 0x000000040f097210 */ /* 0x000fe20007ffe0ff */
[----:B------:R-:W-:Y:S01]  /*1c20*/  IMAD R4, R23, R13, RZ ;  /* 0x0000000d17047224 */ /* 0x000fe200078e02ff */
[----:B------:R-:W-:Y:S01]  /*1c30*/  LEA.HI R58, R51, R55, RZ, 0x4 ;  /* 0x00000037333a7211 */ /* 0x000fe200078f20ff */
[----:B------:R-:W-:Y:S02]  /*1c40*/  IMAD.MOV.U32 R8, RZ, RZ, R14 ;  /* 0x000000ffff087224 */ /* 0x000fe400078e000e */
[-C--:B------:R-:W-:Y:S02]  /*1c50*/  IMAD R4, R12, R22.reuse, R4 ;  /* 0x000000160c047224 */ /* 0x080fe400078e0204 */
[----:B------:R-:W-:Y:S01]  /*1c60*/  IMAD.WIDE.U32 R22, R13, R22, R8 ;  /* 0x000000160d167225 */ /* 0x000fe200078e0008 */
[----:B------:R-:W-:-:S05]  /*1c70*/  LOP3.LUT R9, R58, 0xfffffff0, RZ, 0xc0, !PT ;  /* 0xfffffff03a097812 */ /* 0x000fca00078ec0ff */
[----:B------:R-:W-:Y:S01]  /*1c80*/  IMAD.IADD R9, R55, 0x1, -R9 ;  /* 0x0000000137097824 */ /* 0x000fe200078e0a09 */
[----:B------:R-:W-:-:S04]  /*1c90*/  SHF.R.S32.HI R61, RZ, 0x1f, R233 ;  /* 0x0000001fff3d7819 */ /* 0x000fc800000114e9 */
[----:B------:R-:W-:-:S04]  /*1ca0*/  SHF.R.S32.HI R57, RZ, 0x1f, R9 ;  /* 0x0000001fff397819 */ /* 0x000fc80000011409 */
[----:B------:R-:W-:Y:S02]  /*1cb0*/  LEA.HI R57, R57, R9, RZ, 0x3 ;  /* 0x0000000939397211 */ /* 0x000fe400078f18ff */
[----:B------:R-:W-:Y:S02]  /*1cc0*/  LOP3.LUT R164, R5, R164, RZ, 0x3c, !PT ;  /* 0x000000a405a47212 */ /* 0x000fe400078e3cff */
[----:B------:R-:W-:Y:S02]  /*1cd0*/  LOP3.LUT R56, R57, 0xfffffff8, RZ, 0xc0, !PT ;  /* 0xfffffff839387812 */ /* 0x000fe400078ec0ff */
[----:B------:R-:W-:Y:S01]  /*1ce0*/  LEA.HI R15, R51, R55, RZ, 0x6 ;  /* 0x00000037330f7211 */ /* 0x000fe200078f30ff */
[----:B------:R-:W-:Y:S01]  /*1cf0*/  IMAD.IADD R23, R23, 0x1, R4 ;  /* 0x0000000117177824 */ /* 0x000fe200078e0204 */
[----:B------:R-:W-:Y:S01]  /*1d00*/  SHF.R.S32.HI R171, RZ, 0x1f, R170 ;  /* 0x0000001fffab7819 */ /* 0x000fe200000114aa */
[----:B------:R-:W-:Y:S01]  /*1d10*/  IMAD.IADD R56, R9, 0x1, -R56 ;  /* 0x0000000109387824 */ /* 0x000fe200078e0a38 */
[----:B------:R-:W-:Y:S01]  /*1d20*/  IADD3 R9, R18, 0x40, RZ ;  /* 0x0000004012097810 */ /* 0x000fe20007ffe0ff */
[----:B------:R-:W-:-:S02]  /*1d30*/  IMAD R140, R49, R170, RZ ;  /* 0x000000aa318c7224 */ /* 0x000fc400078e02ff */
[----:B------:R-:W-:Y:S01]  /*1d40*/  IMAD.SHL.U32 R15, R15, 0x8, RZ ;  /* 0x000000080f0f7824 */ /* 0x000fe200078e00ff */
[----:B------:R-:W-:Y:S01]  /*1d50*/  SHF.R.S32.HI R85, RZ, 0x1f, R62 ;  /* 0x0000001fff557819 */ /* 0x000fe2000001143e */
[-C--:B------:R-:W-:Y:S02]  /*1d60*/  IMAD R140, R171, R48.reuse, R140 ;  /* 0x00000030ab8c7224 */ /* 0x080fe400078e028c */
[----:B------:R-:W-:Y:S01]  /*1d70*/  IMAD.WIDE.U32 R22, R170, R48, R22 ;  /* 0x00000030aa167225 */ /* 0x000fe200078e0016 */
[----:B------:R-:W-:Y:S02]  /*1d80*/  LOP3.LUT R164, R164, 0xfffffe00, R15, 0xf8, !PT ;  /* 0xfffffe00a4a47812 */ /* 0x000fe400078ef80f */
[----:B------:R-:W-:Y:S01]  /*1d90*/  SHF.R.S32.HI R4, RZ, 0x1f, R232 ;  /* 0x0000001fff047819 */ /* 0x000fe200000114e8 */
[----:B------:R-:W-:Y:S01]  /*1da0*/  IMAD.IADD R140, R23, 0x1, R140 ;  /* 0x00000001178c7824 */ /* 0x000fe200078e028c */
[----:B------:R-:W-:-:S04]  /*1db0*/  LEA.HI R85, R85, R62, RZ, 0x7 ;  /* 0x0000003e55557211 */ /* 0x000fc800078f38ff */
[----:B------:R-:W-:-:S04]  /*1dc0*/  SHF.R.S32.HI R85, RZ, 0x7, R85 ;  /* 0x00000007ff557819 */ /* 0x000fc80000011455 */
[----:B------:R-:W-:Y:S01]  /*1dd0*/  IMNMX R85, RZ, R85, !PT ;  /* 0x00000055ff557217 */ /* 0x000fe20007800200 */
[----:B------:R-:W-:Y:S01]  /*1de0*/  IMAD R168, R43, R170, RZ ;  /* 0x000000aa2ba87224 */ /* 0x000fe200078e02ff */
[----:B------:R-:W-:-:S03]  /*1df0*/  LEA.HI R51, R51, R55, RZ, 0x5 ;  /* 0x0000003733337211 */ /* 0x000fc600078f28ff */
[----:B------:R-:W-:Y:S01]  /*1e00*/  IMAD R168, R171, R42, R168 ;  /* 0x0000002aaba87224 */ /* 0x000fe200078e02a8 */
[----:B------:R-:W-:Y:S01]  /*1e10*/  LOP3.LUT R59, R51, 0xffffffe0, RZ, 0xc0, !PT ;  /* 0xffffffe0333b7812 */ /* 0x000fe200078ec0ff */
[----:B------:R-:W-:Y:S02]  /*1e20*/  IMAD.MOV.U32 R38, RZ, RZ, 0x10 ;  /* 0x00000010ff267424 */ /* 0x000fe400078e00ff */
[----:B------:R-:W-:Y:S01]  /*1e30*/  IMAD.MOV.U32 R37, RZ, RZ, 0x20 ;  /* 0x00000020ff257424 */ /* 0x000fe200078e00ff */
[C---:B------:R-:W-:Y:S01]  /*1e40*/  SHF.L.U64.HI R228, R42.reuse, 0x4, R43 ;  /* 0x000000042ae47819 */ /* 0x040fe2000001022b */
[----:B------:R-:W-:Y:S01]  /*1e50*/  IMAD.SHL.U32 R227, R42, 0x10, RZ ;  /* 0x000000102ae37824 */ /* 0x000fe200078e00ff */
[C---:B------:R-:W-:Y:S01]  /*1e60*/  SHF.L.U64.HI R226, R48.reuse, 0x4, R49 ;  /* 0x0000000430e27819 */ /* 0x040fe20000010231 */
[----:B------:R-:W-:Y:S01]  /*1e70*/  IMAD.IADD R59, R55, 0x1, -R59 ;  /* 0x00000001373b7824 */ /* 0x000fe200078e0a3b */
[----:B------:R-:W-:Y:S01]  /*1e80*/  SHF.L.U32 R225, R48, 0x4, RZ ;  /* 0x0000000430e17819 */ /* 0x000fe200000006ff */
[----:B------:R-:W-:Y:S01]  /*1e90*/  IMAD.SHL.U32 R63, R54, 0x4, RZ ;  /* 0x00000004363f7824 */ /* 0x000fe200078e00ff */
[----:B------:R-:W-:Y:S01]  /*1ea0*/  SHF.R.S32.HI R51, RZ, 0x5, R51 ;  /* 0x00000005ff337819 */ /* 0x000fe20000011433 */
[----:B--2---:R-:W-:-:S04]  /*1eb0*/  @P0 IMAD.WIDE.U32 R28, R24, R236, RZ ;  /* 0x000000ec181c0225 */ /* 0x004fc800078e00ff */
[----:B------:R-:W-:Y:S02]  /*1ec0*/  @P0 IMAD R8, R25, R236, RZ ;  /* 0x000000ec19080224 */ /* 0x000fe400078e02ff */
[----:B---3--:R-:W-:-:S04]  /*1ed0*/  @!P0 IMAD R14, R27, R233, RZ ;  /* 0x000000e91b0e8224 */ /* 0x008fc800078e02ff */
[C---:B------:R-:W-:Y:S02]  /*1ee0*/  @!P0 IMAD R14, R26.reuse, R61, R14 ;  /* 0x0000003d1a0e8224 */ /* 0x040fe400078e020e */
[----:B------:R-:W-:-:S04]  /*1ef0*/  @!P0 IMAD.WIDE.U32 R26, R26, R233, RZ ;  /* 0x000000e91a1a8225 */ /* 0x000fc800078e00ff */
[----:B------:R-:W-:Y:S02]  /*1f00*/  @P0 IMAD.MOV.U32 R5, RZ, RZ, R28 ;  /* 0x000000ffff050224 */ /* 0x000fe400078e001c */
[----:B------:R-:W-:Y:S01]  /*1f10*/  @!P0 IMAD.MOV.U32 R5, RZ, RZ, R26 ;  /* 0x000000ffff058224 */ /* 0x000fe200078e001a */
[----:B------:R-:W-:Y:S01]  /*1f20*/  @P0 IADD3 R8, R29, R8, RZ ;  /* 0x000000081d080210 */ /* 0x000fe20007ffe0ff */
[----:B------:R-:W-:Y:S02]  /*1f30*/  @!P0 IMAD.IADD R8, R27, 0x1, R14 ;  /* 0x000000011b088824 */ /* 0x000fe400078e020e */
[--C-:B------:R-:W-:Y:S01]  /*1f40*/  @P0 IMAD.MOV.U32 R178, RZ, RZ, R24.reuse ;  /* 0x000000ffffb20224 */ /* 0x100fe200078e0018 */
[----:B------:R-:W-:Y:S01]  /*1f50*/  IADD3 R14, P1, R18, R5, RZ ;  /* 0x00000005120e7210 */ /* 0x000fe20007f3e0ff */
[----:B------:R-:W-:Y:S01]  /*1f60*/  @P0 IMAD.MOV.U32 R179, RZ, RZ, R25 ;  /* 0x000000ffffb30224 */ /* 0x000fe200078e0019 */
[----:B------:R-:W-:Y:S01]  /*1f70*/  @!P0 MOV R179, R25 ;  /* 0x0000001900b38202 */ /* 0x000fe20000000f00 */
[----:B------:R-:W-:Y:S01]  /*1f80*/  @!P0 IMAD.MOV.U32 R178, RZ, RZ, R24 ;  /* 0x000000ffffb28224 */ /* 0x000fe200078e0018 */
[----:B------:R-:W-:Y:S01]  /*1f90*/  ISETP.GE.AND P0, PT, R9, R64, PT ;  /* 0x000000400900720c */ /* 0x000fe20003f06270 */
[----:B----4-:R-:W-:Y:S01]  /*1fa0*/  IMAD R5, R21, R232, RZ ;  /* 0x000000e815057224 */ /* 0x010fe200078e02ff */
[----:B------:R-:W-:-:S02]  /*1fb0*/  IADD3.X R15, R19, R8, RZ, P1, !PT ;  /* 0x00000008130f7210 */ /* 0x000fc40000ffe4ff */
[----:B------:R-:W-:Y:S02]  /*1fc0*/  SEL R60, RZ, 0xffffffff, P0 ;  /* 0xffffffffff3c7807 */ /* 0x000fe40000000000 */
[----:B------:R-:W-:Y:S01]  /*1fd0*/  LEA R141, P0, R22, R6, 0x1 ;  /* 0x00000006168d7211 */ /* 0x000fe200078008ff */
[----:B------:R-:W-:Y:S01]  /*1fe0*/  IMAD R4, R20, R4, R5 ;  /* 0x0000000414047224 */ /* 0x000fe200078e0205 */
[----:B------:R-:W-:Y:S01]  /*1ff0*/  ISETP.GE.AND P1, PT, R18, R64, PT ;  /* 0x000000401200720c */ /* 0x000fe20003f26270 */
[----:B------:R-:W-:Y:S01]  /*2000*/  IMAD.WIDE.U32 R20, R232, R20, R14 ;  /* 0x00000014e8147225 */ /* 0x000fe200078e000e */
[----:B------:R-:W-:Y:S02]  /*2010*/  LEA.HI.X R140, R22, R7, R140, 0x1, P0 ;  /* 0x00000007168c7211 */ /* 0x000fe400000f0c8c */
[----:B------:R-:W-:Y:S01]  /*2020*/  IADD3 R166, P0, R18, R3, RZ ;  /* 0x0000000312a67210 */ /* 0x000fe20007f1e0ff */
[----:B------:R-:W-:Y:S01]  /*2030*/  IMAD.IADD R175, R21, 0x1, R4 ;  /* 0x0000000115af7824 */ /* 0x000fe200078e0204 */
[----:B------:R-:W-:-:S02]  /*2040*/  SEL R4, RZ, 0x1, P1 ;  /* 0x00000001ff047807 */ /* 0x000fc40000800000 */
[----:B------:R-:W-:Y:S02]  /*2050*/  R2P PR, R56, 0x6 ;  /* 0x0000000638007804 */ /* 0x000fe40000000000 */
[----:B------:R-:W-:Y:S01]  /*2060*/  ISETP.GT.AND P3, PT, R50, R85, PT ;  /* 0x000000553200720c */ /* 0x000fe20003f64270 */
[----:B------:R-:W-:Y:S02]  /*2070*/  IMAD.X R167, R19, 0x1, R0, P0 ;  /* 0x0000000113a77824 */ /* 0x000fe400000e0600 */
[----:B------:R-:W-:-:S04]  /*2080*/  IMAD.WIDE R14, R234, 0x40, R170 ;  /* 0x00000040ea0e7825 */ /* 0x000fc800078e02aa */
[----:B------:R-:W-:-:S04]  /*2090*/  IMAD.WIDE.U32 R166, R170, R42, R166 ;  /* 0x0000002aaaa67225 */ /* 0x000fc800078e00a6 */
[----:B------:R-:W-:Y:S02]  /*20a0*/  IMAD.MOV.U32 R174, RZ, RZ, R20 ;  /* 0x000000ffffae7224 */ /* 0x000fe400078e0014 */
[-C--:B------:R-:W-:Y:S01]  /*20b0*/  IMAD R176, R15, R178.reuse, RZ ;  /* 0x000000b20fb07224 */ /* 0x080fe200078e02ff */
[----:B------:R-:W-:Y:S01]  /*20c0*/  SHF.L.U32 R60, R60, 0x1, RZ ;  /* 0x000000013c3c7819 */ /* 0x000fe200000006ff */
[----:B------:R-:W-:Y:S01]  /*20d0*/  IMAD.WIDE.U32 R174, R14, R178, R174 ;  /* 0x000000b20eae7225 */ /* 0x000fe200078e00ae */
[----:B------:R-:W-:Y:S02]  /*20e0*/  LEA R230, P0, R166, R172, 0x1 ;  /* 0x000000aca6e67211 */ /* 0x000fe400078008ff */
[----:B------:R-:W-:Y:S01]  /*20f0*/  IADD3 R169, R167, R168, RZ ;  /* 0x000000a8a7a97210 */ /* 0x000fe20007ffe0ff */
[----:B------:R-:W-:Y:S01]  /*2100*/  IMAD R176, R14, R179, R176 ;  /* 0x000000b30eb07224 */ /* 0x000fe200078e02b0 */
[----:B------:R-:W-:Y:S01]  /*2110*/  LOP3.LUT R60, R60, 0x2, R4, 0xe2, !PT ;  /* 0x000000023c3c7812 */ /* 0x000fe200078ee204 */
[----:B------:R-:W-:Y:S01]  /*2120*/  @!P4 IMAD.MOV.U32 R16, RZ, RZ, RZ ;  /* 0x000000ffff10c224 */ /* 0x000fe200078e00ff */
[----:B------:R-:W-:Y:S01]  /*2130*/  SEL R38, R38, 0xfffffff0, !P1 ;  /* 0xfffffff026267807 */ /* 0x000fe20004800000 */
[----:B------:R-:W-:Y:S01]  /*2140*/  IMAD.IADD R177, R175, 0x1, R176 ;  /* 0x00000001afb17824 */ /* 0x000fe200078e02b0 */
[----:B------:R-:W-:-:S02]  /*2150*/  SEL R37, R37, 0xffffffe0, !P2 ;  /* 0xffffffe025257807 */ /* 0x000fc40005000000 */
[----:B------:R-:W-:Y:S01]  /*2160*/  LEA.HI.X R229, R166, R173, R169, 0x1, P0 ;  /* 0x000000ada6e57211 */ /* 0x000fe200000f0ca9 */
[----:B------:R-:W-:Y:S05]  /*2170*/  @!P3 BRA `(.L_x_1163) ;  /* 0x0000c9700000b947 */ /* 0x000fea0003800000 */
[----:B-1----:R-:W2:Y:S04]  /*2180*/  LD.E.64 R30, [R10.64+0x120] ;  /* 0x000120060a1e7980 */ /* 0x002ea8000c101b00 */
        /* <DEDUP_REMOVED lines=10> */
[----:B------:R-:W-:Y:S01]  /*2230*/  SHF.R.S32.HI R14, RZ, 0x1f, R62 ;  /* 0x0000001fff0e7819 */ /* 0x000fe2000001143e */
[----:B-----5:R-:W-:Y:S01]  /*2240*/  IMAD.IADD R16, R16, 0x1, R2 ;  /* 0x0000000110107824 */ /* 0x020fe200078e0202 */
[C---:B------:R-:W-:Y:S01]  /*2250*/  SHF.L.U32 R79, R42.reuse, 0x6, RZ ;  /* 0x000000062a4f7819 */ /* 0x040fe200000006ff */
[----:B------:R-:W-:Y:S01]  /*2260*/  IMAD R77, R43, 0x30, RZ ;  /* 0x000000302b4d7824 */ /* 0x000fe200078e02ff */
[----:B------:R-:W-:Y:S01]  /*2270*/  SHF.L.U64.HI R80, R42, 0x6, R43 ;  /* 0x000000062a507819 */ /* 0x000fe2000001022b */
[----:B------:R-:W-:Y:S01]  /*2280*/  IMAD.SHL.U32 R74, R48, 0x20, RZ ;  /* 0x00000020304a7824 */ /* 0x000fe200078e00ff */
[----:B------:R-:W-:Y:S01]  /*2290*/  LOP3.LUT R161, R60, 0xffff, RZ, 0xc0, !PT ;  /* 0x0000ffff3ca17812 */ /* 0x000fe200078ec0ff */
[C---:B------:R-:W-:Y:S01]  /*22a0*/  IMAD.SHL.U32 R71, R48.reuse, 0x40, RZ ;  /* 0x0000004030477824 */ /* 0x040fe200078e00ff */
[C-C-:B------:R-:W-:Y:S01]  /*22b0*/  SHF.L.U64.HI R75, R48.reuse, 0x5, R49.reuse ;  /* 0x00000005304b7819 */ /* 0x140fe20000010231 */
[----:B------:R-:W-:Y:S01]  /*22c0*/  IMAD R70, R49, 0xa0, RZ ;  /* 0x000000a031467824 */ /* 0x000fe200078e02ff */
[C---:B------:R-:W-:Y:S01]  /*22d0*/  SHF.L.U64.HI R72, R48.reuse, 0x6, R49 ;  /* 0x0000000630487819 */ /* 0x040fe20000010231 */
[----:B------:R-:W-:Y:S01]  /*22e0*/  IMAD.WIDE.U32 R186, R48, 0xa0, RZ ;  /* 0x000000a030ba7825 */ /* 0x000fe200078e00ff */
[----:B------:R-:W-:-:S02]  /*22f0*/  LOP3.LUT R162, R161, 0x1, RZ, 0xc0, !PT ;  /* 0x00000001a1a27812 */ /* 0x000fc400078ec0ff */
[----:B------:R-:W-:Y:S01]  /*2300*/  SHF.L.U64.HI R75, R74, 0x1, R75 ;  /* 0x000000014a4b7819 */ /* 0x000fe2000001024b */
[----:B------:R-:W-:Y:S01]  /*2310*/  IMAD R73, R49, 0x60, RZ ;  /* 0x0000006031497824 */ /* 0x000fe200078e02ff */
[----:B------:R-:W-:Y:S01]  /*2320*/  SHF.L.U64.HI R72, R71, 0x1, R72 ;  /* 0x0000000147487819 */ /* 0x000fe20000010248 */
[C---:B------:R-:W-:Y:S01]  /*2330*/  IMAD R69, R49.reuse, 0xc0, RZ ;  /* 0x000000c031457824 */ /* 0x040fe200078e02ff */
[C---:B------:R-:W-:Y:S01]  /*2340*/  IADD3 R67, R170.reuse, 0x10, RZ ;  /* 0x00000010aa437810 */ /* 0x040fe20007ffe0ff */
[----:B------:R-:W-:Y:S01]  /*2350*/  IMAD R68, R49, 0xe0, RZ ;  /* 0x000000e031447824 */ /* 0x000fe200078e02ff */
[----:B------:R-:W-:Y:S01]  /*2360*/  IADD3 R66, R170, 0x20, RZ ;  /* 0x00000020aa427810 */ /* 0x000fe20007ffe0ff */
[----:B------:R-:W-:Y:S01]  /*2370*/  IMAD.WIDE.U32 R188, R48, 0x60, RZ ;  /* 0x0000006030bc7825 */ /* 0x000fe200078e00ff */
[C---:B------:R-:W-:Y:S02]  /*2380*/  IADD3 R65, R170.reuse, 0x30, RZ ;  /* 0x00000030aa417810 */ /* 0x040fe40007ffe0ff */
[----:B------:R-:W-:Y:S01]  /*2390*/  IADD3 R160, R170, 0x40, RZ ;  /* 0x00000040aaa07810 */ /* 0x000fe20007ffe0ff */
[----:B------:R-:W-:Y:S01]  /*23a0*/  IMAD.WIDE.U32 R184, R48, 0xc0, RZ ;  /* 0x000000c030b87825 */ /* 0x000fe200078e00ff */
[----:B------:R-:W-:-:S02]  /*23b0*/  IADD3 R159, R170, 0x50, RZ ;  /* 0x00000050aa9f7810 */ /* 0x000fc40007ffe0ff */
[----:B------:R-:W-:Y:S01]  /*23c0*/  IADD3 R158, R170, 0x60, RZ ;  /* 0x00000060aa9e7810 */ /* 0x000fe20007ffe0ff */
[----:B------:R-:W-:Y:S01]  /*23d0*/  IMAD.WIDE.U32 R182, R48, 0xe0, RZ ;  /* 0x000000e030b67825 */ /* 0x000fe200078e00ff */
[----:B------:R-:W-:Y:S02]  /*23e0*/  IADD3 R157, R170, 0x70, RZ ;  /* 0x00000070aa9d7810 */ /* 0x000fe40007ffe0ff */
[C---:B------:R-:W-:Y:S01]  /*23f0*/  SHF.L.U64.HI R84, R42.reuse, 0x5, R43 ;  /* 0x000000052a547819 */ /* 0x040fe2000001022b */
[----:B------:R-:W-:Y:S01]  /*2400*/  IMAD.MOV.U32 R125, RZ, RZ, R230 ;  /* 0x000000ffff7d7224 */ /* 0x000fe200078e00e6 */
[----:B------:R-:W-:Y:S01]  /*2410*/  SHF.L.U32 R83, R42, 0x5, RZ ;  /* 0x000000052a537819 */ /* 0x000fe200000006ff */
[----:B------:R-:W-:Y:S01]  /*2420*/  IMAD.MOV.U32 R127, RZ, RZ, R141 ;  /* 0x000000ffff7f7224 */ /* 0x000fe200078e008d */
[----:B------:R-:W-:Y:S01]  /*2430*/  MOV R124, R229 ;  /* 0x000000e5007c7202 */ /* 0x000fe20000000f00 */
[----:B------:R-:W-:Y:S01]  /*2440*/  IMAD.MOV.U32 R126, RZ, RZ, R140 ;  /* 0x000000ffff7e7224 */ /* 0x000fe200078e008c */
[----:B------:R-:W-:Y:S01]  /*2450*/  LOP3.LUT R161, R161, 0x2, RZ, 0xc0, !PT ;  /* 0x00000002a1a17812 */ /* 0x000fe200078ec0ff */
[----:B------:R-:W-:Y:S01]  /*2460*/  IMAD.SHL.U32 R71, R71, 0x2, RZ ;  /* 0x0000000247477824 */ /* 0x000fe200078e00ff */
[----:B------:R-:W-:Y:S01]  /*2470*/  SHF.L.U32 R74, R74, 0x1, RZ ;  /* 0x000000014a4a7819 */ /* 0x000fe200000006ff */
[----:B------:R-:W-:Y:S01]  /*2480*/  IMAD.IADD R73, R189, 0x1, R73 ;  /* 0x00000001bd497824 */ /* 0x000fe200078e0249 */
[----:B------:R-:W-:Y:S01]  /*2490*/  IADD3 R70, R187, R70, RZ ;  /* 0x00000046bb467210 */ /* 0x000fe20007ffe0ff */
[----:B------:R-:W-:-:S02]  /*24a0*/  IMAD.IADD R69, R185, 0x1, R69 ;  /* 0x00000001b9457824 */ /* 0x000fc400078e0245 */
[----:B------:R-:W-:Y:S02]  /*24b0*/  IMAD.IADD R68, R183, 0x1, R68 ;  /* 0x00000001b7447824 */ /* 0x000fe400078e0244 */
[----:B--2---:R-:W-:-:S04]  /*24c0*/  IMAD R0, R31, R233, RZ ;  /* 0x000000e91f007224 */ /* 0x004fc800078e02ff */
[----:B------:R-:W-:Y:S02]  /*24d0*/  IMAD R0, R30, R61, R0 ;  /* 0x0000003d1e007224 */ /* 0x000fe400078e0200 */
[----:B------:R-:W-:Y:S01]  /*24e0*/  IMAD.WIDE.U32 R30, R233, R30, R18 ;  /* 0x0000001ee91e7225 */ /* 0x000fe200078e0012 */
[----:B----4-:R-:W-:-:S03]  /*24f0*/  SHF.L.U64.HI R106, R196, 0x4, R197 ;  /* 0x00000004c46a7819 */ /* 0x010fc600000102c5 */
[----:B---3--:R-:W-:Y:S01]  /*2500*/  IMAD R3, R33, R233, RZ ;  /* 0x000000e921037224 */ /* 0x008fe200078e02ff */
[----:B------:R-:W-:Y:S01]  /*2510*/  SHF.L.U64.HI R108, R196, 0x5, R197 ;  /* 0x00000005c46c7819 */ /* 0x000fe200000102c5 */
[----:B------:R-:W-:Y:S01]  /*2520*/  IMAD.WIDE.U32 R28, R233, R32, R18 ;  /* 0x00000020e91c7225 */ /* 0x000fe200078e0012 */
[C-C-:B------:R-:W-:Y:S02]  /*2530*/  SHF.L.U64.HI R86, R210.reuse, 0x4, R211.reuse ;  /* 0x00000004d2567819 */ /* 0x140fe400000102d3 */
[----:B------:R-:W-:Y:S01]  /*2540*/  SHF.L.U64.HI R94, R210, 0x5, R211 ;  /* 0x00000005d25e7819 */ /* 0x000fe200000102d3 */
[----:B------:R-:W-:Y:S01]  /*2550*/  IMAD.IADD R31, R31, 0x1, R0 ;  /* 0x000000011f1f7824 */ /* 0x000fe200078e0200 */
[----:B------:R-:W-:Y:S01]  /*2560*/  SHF.R.S32.HI R0, RZ, 0x1f, R2 ;  /* 0x0000001fff007819 */ /* 0x000fe20000011402 */
[----:B------:R-:W-:Y:S01]  /*2570*/  IMAD R3, R32, R61, R3 ;  /* 0x0000003d20037224 */ /* 0x000fe200078e0203 */
[C---:B------:R-:W-:Y:S01]  /*2580*/  SHF.L.U64.HI R111, R196.reuse, 0x6, R197 ;  /* 0x00000006c46f7819 */ /* 0x040fe200000102c5 */
[-C--:B------:R-:W-:Y:S01]  /*2590*/  IMAD R8, R197, R2.reuse, RZ ;  /* 0x00000002c5087224 */ /* 0x080fe200078e02ff */
[----:B------:R-:W-:Y:S01]  /*25a0*/  SHF.L.U32 R112, R196, 0x6, RZ ;  /* 0x00000006c4707819 */ /* 0x000fe200000006ff */
[----:B------:R-:W-:Y:S01]  /*25b0*/  IMAD.IADD R29, R29, 0x1, R3 ;  /* 0x000000011d1d7824 */ /* 0x000fe200078e0203 */
[----:B------:R-:W-:Y:S01]  /*25c0*/  SHF.L.U64.HI R92, R210, 0x6, R211 ;  /* 0x00000006d25c7819 */ /* 0x000fe200000102d3 */
[----:B------:R-:W-:Y:S01]  /*25d0*/  IMAD R3, R211, R2, RZ ;  /* 0x00000002d3037224 */ /* 0x000fe200078e02ff */
[----:B------:R-:W-:Y:S01]  /*25e0*/  LEA.HI R146, R15, R15, RZ, 0x1 ;  /* 0x0000000f0f927211 */ /* 0x000fe200078f08ff */
[----:B------:R-:W-:Y:S01]  /*25f0*/  IMAD R8, R196, R0, R8 ;  /* 0x00000000c4087224 */ /* 0x000fe200078e0208 */
[----:B------:R-:W-:Y:S01]  /*2600*/  SHF.L.U64.HI R111, R112, 0x1, R111 ;  /* 0x00000001706f7819 */ /* 0x000fe2000001026f */
[----:B------:R-:W-:Y:S01]  /*2610*/  IMAD.WIDE.U32 R30, R196, R2, R30 ;  /* 0x00000002c41e7225 */ /* 0x000fe200078e001e */
[----:B------:R-:W-:-:S02]  /*2620*/  SHF.R.S32.HI R146, RZ, 0x1, R146 ;  /* 0x00000001ff927819 */ /* 0x000fc40000011492 */
[C---:B------:R-:W-:Y:S01]  /*2630*/  SHF.L.U32 R93, R210.reuse, 0x6, RZ ;  /* 0x00000006d25d7819 */ /* 0x040fe200000006ff */
[C---:B------:R-:W-:Y:S01]  /*2640*/  IMAD R3, R210.reuse, R0, R3 ;  /* 0x00000000d2037224 */ /* 0x040fe200078e0203 */
[----:B------:R-:W-:Y:S01]  /*2650*/  IADD3 R31, R31, R8, RZ ;  /* 0x000000081f1f7210 */ /* 0x000fe20007ffe0ff */
[----:B------:R-:W-:Y:S01]  /*2660*/  IMAD.WIDE.U32 R28, R210, R2, R28 ;  /* 0x00000002d21c7225 */ /* 0x000fe200078e001c */
[----:B------:R-:W-:Y:S02]  /*2670*/  IADD3 R0, P0, -R62, R170, RZ ;  /* 0x000000aa3e007210 */ /* 0x000fe40007f1e1ff */
[----:B------:R-:W-:Y:S01]  /*2680*/  SHF.L.U32 R163, R146, 0x4, RZ ;  /* 0x0000000492a37819 */ /* 0x000fe200000006ff */
[-C--:B------:R-:W-:Y:S02]  /*2690*/  IMAD R8, R27, R13.reuse, RZ ;  /* 0x0000000d1b087224 */ /* 0x080fe400078e02ff */
[----:B------:R-:W-:Y:S01]  /*26a0*/  IMAD.IADD R29, R29, 0x1, R3 ;  /* 0x000000011d1d7824 */ /* 0x000fe200078e0203 */
[----:B------:R-:W-:Y:S01]  /*26b0*/  IADD3 R155, R163, 0x40, RZ ;  /* 0x00000040a39b7810 */ /* 0x000fe20007ffe0ff */
[----:B------:R-:W-:Y:S01]  /*26c0*/  IMAD R3, R25, R13, RZ ;  /* 0x0000000d19037224 */ /* 0x000fe200078e02ff */
[----:B------:R-:W-:Y:S01]  /*26d0*/  SHF.R.S32.HI R143, RZ, 0x1f, R163 ;  /* 0x0000001fff8f7819 */ /* 0x000fe200000114a3 */
[C---:B------:R-:W-:Y:S01]  /*26e0*/  IMAD R8, R26.reuse, R12, R8 ;  /* 0x0000000c1a087224 */ /* 0x040fe200078e0208 */
[----:B------:R-:W-:Y:S01]  /*26f0*/  IADD3 R153, R163, R155, RZ ;  /* 0x0000009ba3997210 */ /* 0x000fe20007ffe0ff */
[----:B------:R-:W-:Y:S01]  /*2700*/  IMAD.WIDE.U32 R26, R26, R13, R30 ;  /* 0x0000000d1a1a7225 */ /* 0x000fe200078e001e */
[----:B------:R-:W-:-:S02]  /*2710*/  SHF.R.S32.HI R139, RZ, 0x1f, R155 ;  /* 0x0000001fff8b7819 */ /* 0x000fc4000001149b */
[----:B------:R-:W-:Y:S01]  /*2720*/  SHF.R.S32.HI R137, RZ, 0x1f, R153 ;  /* 0x0000001fff897819 */ /* 0x000fe20000011499 */
[C---:B------:R-:W-:Y:S01]  /*2730*/  IMAD R3, R24.reuse, R12, R3 ;  /* 0x0000000c18037224 */ /* 0x040fe200078e0203 */
[----:B------:R-:W-:Y:S01]  /*2740*/  IADD3 R27, R27, R8, RZ ;  /* 0x000000081b1b7210 */ /* 0x000fe20007ffe0ff */
[----:B------:R-:W-:-:S04]  /*2750*/  IMAD.WIDE.U32 R12, R24, R13, R28 ;  /* 0x0000000d180c7225 */ /* 0x000fc800078e001c */
[----:B------:R-:W-:Y:S02]  /*2760*/  IMAD.X R14, R171, 0x1, ~R14, P0 ;  /* 0x00000001ab0e7824 */ /* 0x000fe400000e0e0e */
[----:B------:R-:W-:Y:S02]  /*2770*/  IMAD.IADD R13, R13, 0x1, R3 ;  /* 0x000000010d0d7824 */ /* 0x000fe400078e0203 */
[C---:B------:R-:W-:Y:S02]  /*2780*/  IMAD R116, R14.reuse, R196, RZ ;  /* 0x000000c40e747224 */ /* 0x040fe400078e02ff */
[----:B------:R-:W-:Y:S02]  /*2790*/  IMAD R118, R14, R210, RZ ;  /* 0x000000d20e767224 */ /* 0x000fe400078e02ff */
[----:B------:R-:W-:Y:S02]  /*27a0*/  IMAD R122, R146, R16, RZ ;  /* 0x00000010927a7224 */ /* 0x000fe400078e02ff */
[----:B------:R-:W-:-:S02]  /*27b0*/  IMAD R3, R170, R146, R63 ;  /* 0x00000092aa037224 */ /* 0x000fc400078e023f */
[-C--:B------:R-:W-:Y:S02]  /*27c0*/  IMAD R116, R197, R0.reuse, R116 ;  /* 0x00000000c5747224 */ /* 0x080fe400078e0274 */
[----:B------:R-:W-:Y:S01]  /*27d0*/  IMAD.WIDE.U32 R14, R196, R0, R26 ;  /* 0x00000000c40e7225 */ /* 0x000fe200078e001a */
[----:B------:R-:W-:-:S03]  /*27e0*/  IADD3 R2, R63, R3, RZ ;  /* 0x000000033f027210 */ /* 0x000fc60007ffe0ff */
[----:B------:R-:W-:Y:S01]  /*27f0*/  IMAD R118, R211, R0, R118 ;  /* 0x00000000d3767224 */ /* 0x000fe200078e0276 */
[----:B------:R-:W-:Y:S01]  /*2800*/  LEA R117, P1, R14, R22, 0x1 ;  /* 0x000000160e757211 */ /* 0x000fe200078208ff */
[----:B------:R-:W-:Y:S01]  /*2810*/  IMAD.WIDE.U32 R16, R210, R0, R12 ;  /* 0x00000000d2107225 */ /* 0x000fe200078e000c */
[----:B------:R-:W-:Y:S02]  /*2820*/  SHF.R.S32.HI R0, RZ, 0x1f, R122 ;  /* 0x0000001fff007819 */ /* 0x000fe4000001147a */
[----:B------:R-:W-:Y:S01]  /*2830*/  IADD3 R12, P3, R122, R3, RZ ;  /* 0x000000037a0c7210 */ /* 0x000fe20007f7e0ff */
[----:B------:R-:W-:Y:S01]  /*2840*/  IMAD.IADD R116, R15, 0x1, R116 ;  /* 0x000000010f747824 */ /* 0x000fe200078e0274 */
[----:B------:R-:W-:Y:S01]  /*2850*/  LEA R119, P0, R16, R20, 0x1 ;  /* 0x0000001410777211 */ /* 0x000fe200078008ff */
[----:B------:R-:W-:Y:S01]  /*2860*/  IMAD.IADD R118, R17, 0x1, R118 ;  /* 0x0000000111767824 */ /* 0x000fe200078e0276 */
[----:B------:R-:W-:Y:S01]  /*2870*/  LEA.HI.X.SX32 R3, R3, R0, 0x1, P3 ;  /* 0x0000000003037211 */ /* 0x000fe200018f0eff */
[----:B------:R-:W-:Y:S01]  /*2880*/  IMAD.SHL.U32 R87, R210, 0x10, RZ ;  /* 0x00000010d2577824 */ /* 0x000fe200078e00ff */
[----:B------:R-:W-:Y:S01]  /*2890*/  SHF.L.U32 R13, R12, 0x1, RZ ;  /* 0x000000010c0d7819 */ /* 0x000fe200000006ff */
[----:B------:R-:W-:Y:S01]  /*28a0*/  IMAD.SHL.U32 R95, R210, 0x20, RZ ;  /* 0x00000020d25f7824 */ /* 0x000fe200078e00ff */
[----:B------:R-:W-:Y:S01]  /*28b0*/  LEA.HI.X R116, R14, R23, R116, 0x1, P1 ;  /* 0x000000170e747211 */ /* 0x000fe200008f0c74 */
[C---:B------:R-:W-:Y:S01]  /*28c0*/  IMAD.IADD R151, R163.reuse, 0x1, R153 ;  /* 0x00000001a3977824 */ /* 0x040fe200078e0299 */
[----:B------:R-:W-:Y:S01]  /*28d0*/  LEA.HI.X R118, R16, R21, R118, 0x1, P0 ;  /* 0x0000001510767211 */ /* 0x000fe200000f0c76 */
[----:B------:R-:W-:Y:S01]  /*28e0*/  IMAD.SHL.U32 R107, R196, 0x10, RZ ;  /* 0x00000010c46b7824 */ /* 0x000fe200078e00ff */
[----:B------:R-:W-:Y:S01]  /*28f0*/  SHF.L.U64.HI R12, R12, 0x1, R3 ;  /* 0x000000010c0c7819 */ /* 0x000fe20000010203 */
[C---:B------:R-:W-:Y:S01]  /*2900*/  IMAD.IADD R149, R163.reuse, 0x1, R151 ;  /* 0x00000001a3957824 */ /* 0x040fe200078e0297 */
[-C--:B------:R-:W-:Y:S01]  /*2910*/  IADD3 R40, P1, R6, R13.reuse, RZ ;  /* 0x0000000d06287210 */ /* 0x080fe20007f3e0ff */
[----:B------:R-:W-:Y:S01]  /*2920*/  IMAD.SHL.U32 R109, R196, 0x20, RZ ;  /* 0x00000020c46d7824 */ /* 0x000fe200078e00ff */
[----:B------:R-:W-:Y:S01]  /*2930*/  IADD3 R13, P0, R4, R13, RZ ;  /* 0x0000000d040d7210 */ /* 0x000fe20007f1e0ff */
[----:B------:R-:W-:Y:S01]  /*2940*/  IMAD.IADD R147, R163, 0x1, R149 ;  /* 0x00000001a3937824 */ /* 0x000fe200078e0295 */
[----:B------:R-:W-:Y:S01]  /*2950*/  IADD3 R122, P2, R122, R2, RZ ;  /* 0x000000027a7a7210 */ /* 0x000fe20007f5e0ff */
[----:B------:R-:W-:Y:S01]  /*2960*/  IMAD.X R39, R7, 0x1, R12, P1 ;  /* 0x0000000107277824 */ /* 0x000fe200008e060c */
[----:B------:R-:W-:Y:S01]  /*2970*/  SHF.L.U64.HI R106, R107, 0x1, R106 ;  /* 0x000000016b6a7819 */ /* 0x000fe2000001026a */
[----:B------:R-:W-:Y:S01]  /*2980*/  IMAD.X R12, R5, 0x1, R12, P0 ;  /* 0x00000001050c7824 */ /* 0x000fe200000e060c */
[----:B------:R-:W-:Y:S01]  /*2990*/  IADD3 R82, P0, R227, 0x40, RZ ;  /* 0x00000040e3527810 */ /* 0x000fe20007f1e0ff */
[----:B------:R-:W-:Y:S01]  /*29a0*/  IMAD.SHL.U32 R123, R122, 0x2, RZ ;  /* 0x000000027a7b7824 */ /* 0x000fe200078e00ff */
[----:B------:R-:W-:Y:S01]  /*29b0*/  LEA.HI.X.SX32 R0, R2, R0, 0x1, P2 ;  /* 0x0000000002007211 */ /* 0x000fe200010f0eff */
[C---:B------:R-:W-:Y:S01]  /*29c0*/  IMAD R110, R197.reuse, 0x60, RZ ;  /* 0x00000060c56e7824 */ /* 0x040fe200078e02ff */
[----:B------:R-:W-:Y:S01]  /*29d0*/  IADD3.X R81, RZ, R228, RZ, P0, !PT ;  /* 0x000000e4ff517210 */ /* 0x000fe200007fe4ff */
[----:B------:R-:W-:Y:S01]  /*29e0*/  IMAD R113, R197, 0xa0, RZ ;  /* 0x000000a0c5717824 */ /* 0x000fe200078e02ff */
[----:B------:R-:W-:Y:S01]  /*29f0*/  IADD3 R204, P0, R79, 0x40, RZ ;  /* 0x000000404fcc7810 */ /* 0x000fe20007f1e0ff */
[C---:B------:R-:W-:Y:S01]  /*2a00*/  IMAD R114, R197.reuse, 0xc0, RZ ;  /* 0x000000c0c5727824 */ /* 0x040fe200078e02ff */
[----:B------:R-:W-:Y:S01]  /*2a10*/  IADD3 R208, P1, R82, R227, RZ ;  /* 0x000000e352d07210 */ /* 0x000fe20007f3e0ff */
[----:B------:R-:W-:Y:S01]  /*2a20*/  IMAD R115, R197, 0xe0, RZ ;  /* 0x000000e0c5737824 */ /* 0x000fe200078e02ff */
[----:B------:R-:W-:Y:S01]  /*2a30*/  IADD3 R145, R163, R147, RZ ;  /* 0x00000093a3917210 */ /* 0x000fe20007ffe0ff */
[----:B------:R-:W-:Y:S01]  /*2a40*/  IMAD.X R205, RZ, RZ, R80, P0 ;  /* 0x000000ffffcd7224 */ /* 0x000fe200000e0650 */
[----:B------:R-:W-:Y:S01]  /*2a50*/  IADD3 R89, P0, R87, 0x40, RZ ;  /* 0x0000004057597810 */ /* 0x000fe20007f1e0ff */
[----:B------:R-:W-:Y:S01]  /*2a60*/  IMAD.X R209, R81, 0x1, R228, P1 ;  /* 0x0000000151d17824 */ /* 0x000fe200008e06e4 */
[----:B------:R-:W-:Y:S01]  /*2a70*/  IADD3 R206, P1, R208, R227, RZ ;  /* 0x000000e3d0ce7210 */ /* 0x000fe20007f3e0ff */
[----:B------:R-:W-:Y:S01]  /*2a80*/  IMAD.WIDE.U32 R202, R196, 0x60, RZ ;  /* 0x00000060c4ca7825 */ /* 0x000fe200078e00ff */
[----:B------:R-:W-:-:S02]  /*2a90*/  IADD3 R121, P3, R6, R123, RZ ;  /* 0x0000007b06797210 */ /* 0x000fc40007f7e0ff */
[----:B------:R-:W-:Y:S01]  /*2aa0*/  SHF.L.U64.HI R122, R122, 0x1, R0 ;  /* 0x000000017a7a7819 */ /* 0x000fe20000010200 */
[----:B------:R-:W-:Y:S01]  /*2ab0*/  IMAD.X R88, RZ, RZ, R86, P0 ;  /* 0x000000ffff587224 */ /* 0x000fe200000e0656 */
[----:B------:R-:W-:Y:S01]  /*2ac0*/  IADD3 R97, P0, R95, R89, RZ ;  /* 0x000000595f617210 */ /* 0x000fe20007f1e0ff */
[----:B------:R-:W-:Y:S01]  /*2ad0*/  IMAD.X R207, R209, 0x1, R228, P1 ;  /* 0x00000001d1cf7824 */ /* 0x000fe200008e06e4 */
[----:B------:R-:W-:Y:S01]  /*2ae0*/  IADD3 R91, P1, R89, R87, RZ ;  /* 0x00000057595b7210 */ /* 0x000fe20007f3e0ff */
[----:B------:R-:W-:Y:S01]  /*2af0*/  IMAD.WIDE.U32 R200, R196, 0xa0, RZ ;  /* 0x000000a0c4c87825 */ /* 0x000fe200078e00ff */
[----:B------:R-:W-:Y:S02]  /*2b00*/  IADD3 R123, P2, R4, R123, RZ ;  /* 0x0000007b047b7210 */ /* 0x000fe40007f5e0ff */
[----:B------:R-:W-:Y:S01]  /*2b10*/  IADD3.X R90, R88, R86, RZ, P1, !PT ;  /* 0x00000056585a7210 */ /* 0x000fe20000ffe4ff */
[----:B------:R-:W-:Y:S01]  /*2b20*/  IMAD.X R96, R94, 0x1, R88, P0 ;  /* 0x000000015e607824 */ /* 0x000fe200000e0658 */
[----:B------:R-:W-:Y:S01]  /*2b30*/  IADD3 R99, P1, R95, R91, RZ ;  /* 0x0000005b5f637210 */ /* 0x000fe20007f3e0ff */
[----:B------:R-:W-:Y:S01]  /*2b40*/  IMAD.WIDE.U32 R198, R196, 0xc0, RZ ;  /* 0x000000c0c4c67825 */ /* 0x000fe200078e00ff */
[----:B------:R-:W-:-:S02]  /*2b50*/  IADD3 R101, P0, R97, R95, RZ ;  /* 0x0000005f61657210 */ /* 0x000fc40007f1e0ff */
[----:B------:R-:W-:Y:S01]  /*2b60*/  IADD3.X R98, R94, R90, RZ, P1, !PT ;  /* 0x0000005a5e627210 */ /* 0x000fe20000ffe4ff */
[----:B------:R-:W-:Y:S01]  /*2b70*/  IMAD.SHL.U32 R156, R146, 0x20, RZ ;  /* 0x00000020929c7824 */ /* 0x000fe200078e00ff */
[----:B------:R-:W-:Y:S01]  /*2b80*/  IADD3.X R100, R96, R94, RZ, P0, !PT ;  /* 0x0000005e60647210 */ /* 0x000fe200007fe4ff */
[C---:B------:R-:W-:Y:S01]  /*2b90*/  IMAD R154, R146.reuse, 0x30, RZ ;  /* 0x00000030929a7824 */ /* 0x040fe200078e02ff */
[-C--:B------:R-:W-:Y:S01]  /*2ba0*/  IADD3 R103, P1, R99, R95.reuse, RZ ;  /* 0x0000005f63677210 */ /* 0x080fe20007f3e0ff */
[C---:B------:R-:W-:Y:S01]  /*2bb0*/  IMAD.SHL.U32 R152, R146.reuse, 0x40, RZ ;  /* 0x0000004092987824 */ /* 0x040fe200078e00ff */
[----:B------:R-:W-:Y:S01]  /*2bc0*/  IADD3 R105, P0, R101, R95, RZ ;  /* 0x0000005f65697210 */ /* 0x000fe20007f1e0ff */
[C---:B------:R-:W-:Y:S01]  /*2bd0*/  IMAD R150, R146.reuse, 0x50, RZ ;  /* 0x0000005092967824 */ /* 0x040fe200078e02ff */
[----:B------:R-:W-:Y:S01]  /*2be0*/  IADD3 R144, R163, R145, RZ ;  /* 0x00000091a3907210 */ /* 0x000fe20007ffe0ff */
[----:B------:R-:W-:Y:S01]  /*2bf0*/  IMAD R148, R146, 0x60, RZ ;  /* 0x0000006092947824 */ /* 0x000fe200078e02ff */
[----:B------:R-:W-:Y:S01]  /*2c00*/  IADD3.X R120, R7, R122, RZ, P3, !PT ;  /* 0x0000007a07787210 */ /* 0x000fe20001ffe4ff */
[----:B------:R-:W-:Y:S01]  /*2c10*/  IMAD.WIDE.U32 R194, R42, 0x30, R208 ;  /* 0x000000302ac27825 */ /* 0x000fe200078e00d0 */
[----:B------:R-:W-:-:S02]  /*2c20*/  SHF.L.U64.HI R108, R109, 0x1, R108 ;  /* 0x000000016d6c7819 */ /* 0x000fc4000001026c */
[----:B------:R-:W-:Y:S01]  /*2c30*/  SHF.L.U32 R107, R107, 0x1, RZ ;  /* 0x000000016b6b7819 */ /* 0x000fe200000006ff */
[----:B------:R-:W-:Y:S01]  /*2c40*/  IMAD.WIDE.U32 R196, R196, 0xe0, RZ ;  /* 0x000000e0c4c47825 */ /* 0x000fe200078e00ff */
[----:B------:R-:W-:Y:S02]  /*2c50*/  IADD3 R78, R195, R77, RZ ;  /* 0x0000004dc34e7210 */ /* 0x000fe40007ffe0ff */
[----:B------:R-:W-:Y:S01]  /*2c60*/  IADD3 R110, R203, R110, RZ ;  /* 0x0000006ecb6e7210 */ /* 0x000fe20007ffe0ff */
[----:B------:R-:W-:Y:S01]  /*2c70*/  IMAD R146, R146, 0x70, RZ ;  /* 0x0000007092927824 */ /* 0x000fe200078e02ff */
[----:B------:R-:W-:Y:S01]  /*2c80*/  IADD3 R115, R197, R115, RZ ;  /* 0x00000073c5737210 */ /* 0x000fe20007ffe0ff */
[C---:B------:R-:W-:Y:S01]  /*2c90*/  IMAD.WIDE.U32 R190, R42.reuse, 0x30, R204 ;  /* 0x000000302abe7825 */ /* 0x040fe200078e00cc */
[----:B------:R-:W-:Y:S02]  /*2ca0*/  SHF.R.S32.HI R142, RZ, 0x1f, R156 ;  /* 0x0000001fff8e7819 */ /* 0x000fe4000001149c */
[----:B------:R-:W-:Y:S01]  /*2cb0*/  SHF.R.S32.HI R138, RZ, 0x1f, R154 ;  /* 0x0000001fff8a7819 */ /* 0x000fe2000001149a */
[----:B------:R-:W-:Y:S01]  /*2cc0*/  IMAD.WIDE.U32 R192, R42, 0x30, R206 ;  /* 0x000000302ac07825 */ /* 0x000fe200078e00ce */
[----:B------:R-:W-:-:S02]  /*2cd0*/  SHF.R.S32.HI R136, RZ, 0x1f, R152 ;  /* 0x0000001fff887819 */ /* 0x000fc40000011498 */
[----:B------:R-:W-:Y:S01]  /*2ce0*/  SHF.R.S32.HI R134, RZ, 0x1f, R150 ;  /* 0x0000001fff867819 */ /* 0x000fe20000011496 */
[----:B------:R-:W-:Y:S01]  /*2cf0*/  IMAD.IADD R76, R77, 0x1, R191 ;  /* 0x000000014d4c7824 */ /* 0x000fe200078e02bf */
[----:B------:R-:W-:Y:S01]  /*2d00*/  SHF.R.S32.HI R132, RZ, 0x1f, R148 ;  /* 0x0000001fff847819 */ /* 0x000fe20000011494 */
[----:B------:R-:W-:Y:S01]  /*2d10*/  IMAD.X R122, R5, 0x1, R122, P2 ;  /* 0x00000001057a7824 */ /* 0x000fe200010e067a */
[----:B------:R-:W-:Y:S01]  /*2d20*/  SHF.R.S32.HI R130, RZ, 0x1f, R146 ;  /* 0x0000001fff827819 */ /* 0x000fe20000011492 */
[----:B------:R-:W-:Y:S01]  /*2d30*/  IMAD.MOV.U32 R14, RZ, RZ, R50 ;  /* 0x000000ffff0e7224 */ /* 0x000fe200078e0032 */
[----:B------:R-:W-:Y:S01]  /*2d40*/  IADD3 R77, R77, R193, RZ ;  /* 0x000000c14d4d7210 */ /* 0x000fe20007ffe0ff */
[----:B------:R-:W-:Y:S01]  /*2d50*/  IMAD.SHL.U32 R109, R109, 0x2, RZ ;  /* 0x000000026d6d7824 */ /* 0x000fe200078e00ff */
[----:B------:R-:W-:Y:S01]  /*2d60*/  SHF.R.S32.HI R135, RZ, 0x1f, R151 ;  /* 0x0000001fff877819 */ /* 0x000fe20000011497 */
[----:B------:R-:W-:Y:S01]  /*2d70*/  IMAD.SHL.U32 R112, R112, 0x2, RZ ;  /* 0x0000000270707824 */ /* 0x000fe200078e00ff */
[----:B------:R-:W-:Y:S01]  /*2d80*/  SHF.R.S32.HI R133, RZ, 0x1f, R149 ;  /* 0x0000001fff857819 */ /* 0x000fe20000011495 */
[----:B------:R-:W-:Y:S01]  /*2d90*/  IMAD.IADD R113, R201, 0x1, R113 ;  /* 0x00000001c9717824 */ /* 0x000fe200078e0271 */
[----:B------:R-:W-:Y:S01]  /*2da0*/  SHF.R.S32.HI R131, RZ, 0x1f, R147 ;  /* 0x0000001fff837819 */ /* 0x000fe20000011493 */
[----:B------:R-:W-:Y:S01]  /*2db0*/  IMAD.IADD R114, R199, 0x1, R114 ;  /* 0x00000001c7727824 */ /* 0x000fe200078e0272 */
[----:B------:R-:W-:Y:S01]  /*2dc0*/  SHF.R.S32.HI R129, RZ, 0x1f, R145 ;  /* 0x0000001fff817819 */ /* 0x000fe20000011491 */
[----:B------:R-:W-:Y:S01]  /*2dd0*/  IMAD.X R102, R98, 0x1, R94, P1 ;  /* 0x0000000162667824 */ /* 0x000fe200008e065e */
[----:B------:R-:W-:Y:S01]  /*2de0*/  SHF.R.S32.HI R128, RZ, 0x1f, R144 ;  /* 0x0000001fff807819 */ /* 0x000fe20000011490 */
[----:B------:R-:W-:-:S02]  /*2df0*/  IMAD.X R104, R100, 0x1, R94, P0 ;  /* 0x0000000164687824 */ /* 0x000fc400000e065e */
.L_x_1297:
        /* <DEDUP_REMOVED lines=8> */
[----:B-----5:R-:W-:-:S05]  /*2e80*/  @!P2 BRA `(.L_x_1165) ;  /* 0x000000e00000a947 */ /* 0x020fca0003800000 */
[----:B------:R-:W-:Y:S02]  /*2e90*/  ISETP.NE.AND P1, PT, R162, RZ, PT ;  /* 0x000000ffa200720c */ /* 0x000fe40003f25270 */
[----:B------:R-:W-:Y:S11]  /*2ea0*/  ISETP.NE.AND P0, PT, R161, RZ, PT ;  /* 0x000000ffa100720c */ /* 0x000ff60003f05270 */
[----:B------:R-:W-:Y:S01]  /*2eb0*/  @P1 IMAD.MOV.U32 R2, RZ, RZ, R117 ;  /* 0x000000ffff021224 */ /* 0x000fe200078e0075 */
[----:B------:R-:W-:Y:S01]  /*2ec0*/  @P1 MOV R20, R127 ;  /* 0x0000007f00141202 */ /* 0x000fe20000000f00 */
[----:B------:R-:W-:Y:S02]  /*2ed0*/  @P1 IMAD.MOV.U32 R3, RZ, RZ, R116 ;  /* 0x000000ffff031224 */ /* 0x000fe400078e0074 */
[----:B------:R-:W-:Y:S03]  /*2ee0*/  @P1 IMAD.MOV.U32 R21, RZ, RZ, R126 ;  /* 0x000000ffff151224 */ /* 0x000fe600078e007e */
[----:B------:R1:W2:Y:S02]  /*2ef0*/  @P1 LD.E.128 R4, [R2.64] ;  /* 0x0000000602041980 */ /* 0x0002a4000c101d00 */
[----:B-1----:R-:W-:Y:S01]  /*2f00*/  @P0 MOV R2, R117 ;  /* 0x0000007500020202 */ /* 0x002fe20000000f00 */
[----:B------:R-:W-:Y:S01]  /*2f10*/  @P0 IMAD.MOV.U32 R3, RZ, RZ, R116 ;  /* 0x000000ffff030224 */ /* 0x000fe200078e0074 */
[----:B--2---:R1:W-:Y:S04]  /*2f20*/  @P1 ST.E.128 [R20.64], R4 ;  /* 0x0000000414001985 */ /* 0x0043e8000c101d06 */
[----:B-1----:R1:W2:Y:S02]  /*2f30*/  @P0 LD.E.128 R4, [R2.64+0x80] ;  /* 0x0000800602040980 */ /* 0x0022a4000c101d00 */
[----:B-1----:R-:W-:Y:S01]  /*2f40*/  @P0 MOV R2, R127 ;  /* 0x0000007f00020202 */ /* 0x002fe20000000f00 */
[----:B------:R-:W-:Y:S05]  /*2f50*/  @P0 IMAD.MOV.U32 R3, RZ, RZ, R126 ;  /* 0x000000ffff030224 */ /* 0x000fea00078e007e */
[----:B--2---:R1:W-:Y:S02]  /*2f60*/  @P0 ST.E.128 [R2.64+0x80], R4 ;  /* 0x0000800402000985 */ /* 0x0043e4000c101d06 */
.L_x_1165:
[----:B------:R-:W-:Y:S05]  /*2f70*/  BSYNC B0 ;  /* 0x0000000000007941 */ /* 0x000fea0003800000 */
.L_x_1164:
[C---:B------:R-:W-:Y:S01]  /*2f80*/  ISETP.GE.AND P0, PT, R67.reuse, R213, PT ;  /* 0x000000d54300720c */ /* 0x040fe20003f06270 */
[----:B------:R-:W-:Y:S03]  /*2f90*/  BSSY B0, `(.L_x_1166) ;  /* 0x000000e000007945 */ /* 0x000fe60003800000 */
[----:B------:R-:W-:Y:S11]  /*2fa0*/  ISETP.GE.AND P0, PT, R67, R212, !P0 ;  /* 0x000000d44300720c */ /* 0x000ff60004706270 */
[----:B------:R-:W-:Y:S02]  /*2fb0*/  @!UPT UIADD3 URZ, URZ, URZ, URZ ;  /* 0x0000003f3f3ff290 */ /* 0x000fe4000fffe03f */
[----:B------:R-:W-:-:S05]  /*2fc0*/  @!P0 BRA `(.L_x_1167) ;  /* 0x000000a000008947 */ /* 0x000fca0003800000 */
[----:B------:R-:W-:Y:S02]  /*2fd0*/  ISETP.NE.AND P1, PT, R162, RZ, PT ;  /* 0x000000ffa200720c */ /* 0x000fe40003f25270 */
[----:B------:R-:W-:Y:S02]  /*2fe0*/  IADD3 R20, P0, R117, R107, RZ ;  /* 0x0000006b75147210 */ /* 0x000fe40007f1e0ff */
[----:B-1----:R-:W-:Y:S03]  /*2ff0*/  LEA R2, P3, R225, R127, 0x1 ;  /* 0x0000007fe1027211 */ /* 0x002fe600078608ff */
[----:B------:R-:W-:Y:S01]  /*3000*/  IMAD.X R21, R116, 0x1, R106, P0 ;  /* 0x0000000174157824 */ /* 0x000fe200000e066a */
[----:B------:R-:W-:Y:S02]  /*3010*/  ISETP.NE.AND P0, PT, R161, RZ, PT ;  /* 0x000000ffa100720c */ /* 0x000fe40003f05270 */
[----:B------:R-:W-:Y:S03]  /*3020*/  LEA.HI.X R3, R225, R126, R226, 0x1, P3 ;  /* 0x0000007ee1037211 */ /* 0x000fe600018f0ce2 */
[----:B------:R-:W2:Y:S04]  /*3030*/  @P1 LD.E.128 R4, [R20.64] ;  /* 0x0000000614041980 */ /* 0x000ea8000c101d00 */
[----:B--2---:R1:W-:Y:S04]  /*3040*/  @P1 ST.E.128 [R2.64], R4 ;  /* 0x0000000402001985 */ /* 0x0043e8000c101d06 */
[----:B-1----:R-:W2:Y:S04]  /*3050*/  @P0 LD.E.128 R4, [R20.64+0x80] ;  /* 0x0000800614040980 */ /* 0x002ea8000c101d00 */
[----:B--2---:R1:W-:Y:S02]  /*3060*/  @P0 ST.E.128 [R2.64+0x80], R4 ;  /* 0x0000800402000985 */ /* 0x0043e4000c101d06 */
.L_x_1167:
[----:B------:R-:W-:Y:S05]  /*3070*/  BSYNC B0 ;  /* 0x0000000000007941 */ /* 0x000fea0003800000 */
.L_x_1166:
        /* <DEDUP_REMOVED lines=13> */
[----:B-1----:R-:W2:Y:S04]  /*3150*/  @P0 LD.E.128 R4, [R20.64+0x80] ;  /* 0x0000800614040980 */ /* 0x002ea8000c101d00 */
[----:B--2---:R1:W-:Y:S02]  /*3160*/  @P0 ST.E.128 [R2.64+0x80], R4 ;  /* 0x0000800402000985 */ /* 0x0043e4000c101d06 */
.L_x_1169:
[----:B------:R-:W-:Y:S05]  /*3170*/  BSYNC B0 ;  /* 0x0000000000007941 */ /* 0x000fea0003800000 */
.L_x_1168:
        /* <DEDUP_REMOVED lines=15> */
.L_x_1171:
[----:B------:R-:W-:Y:S05]  /*3270*/  BSYNC B0 ;  /* 0x0000000000007941 */ /* 0x000fea0003800000 */
.L_x_1170:
        /* <DEDUP_REMOVED lines=15> */
.L_x_1173:
[----:B------:R-:W-:Y:S05]  /*3370*/  BSYNC B0 ;  /* 0x0000000000007941 */ /* 0x000fea0003800000 */
.L_x_1172:
        /* <DEDUP_REMOVED lines=15> */
.L_x_1175:
[----:B------:R-:W-:Y:S05]  /*3470*/  BSYNC B0 ;  /* 0x0000000000007941 */ /* 0x000fea0003800000 */
.L_x_1174:
        /* <DEDUP_REMOVED lines=15> */
.L_x_1177:
[----:B------:R-:W-:Y:S05]  /*3570*/  BSYNC B0 ;  /* 0x0000000000007941 */ /* 0x000fea0003800000 */
.L_x_1176:
        /* <DEDUP_REMOVED lines=15> */
.L_x_1179:
[----:B------:R-:W-:Y:S05]  /*3670*/  BSYNC B0 ;  /* 0x0000000000007941 */ /* 0x000fea0003800000 */
.L_x_1178:
[----:B------:R-:W2:Y:S01]  /*3680*/  LD.E R17, [R10.64+0xd0] ;  /* 0x0000d0060a117980 */ /* 0x000ea2000c101900 */
[----:B-1----:R-:W-:Y:S01]  /*3690*/  IMAD.MOV.U32 R2, RZ, RZ, R117 ;  /* 0x000000ffff027224 */ /* 0x002fe200078e0075 */
[----:B------:R-:W-:Y:S01]  /*36a0*/  BSSY B3, `(.L_x_1180) ;  /* 0x0000ad8000037945 */ /* 0x000fe20003800000 */
[----:B------:R-:W-:Y:S01]  /*36b0*/  IMAD.MOV.U32 R3, RZ, RZ, R116 ;  /* 0x000000ffff037224 */ /* 0x000fe200078e0074 */
[----:B------:R-:W3:Y:S01]  /*36c0*/  LD.E R0, [R10.64+0x130] ;  /* 0x000130060a007980 */ /* 0x000ee2000c101900 */
        /* <DEDUP_REMOVED lines=16> */
[----:B------:R-:W-:Y:S01]  /*37d0*/  IMAD.MOV.U32 R5, RZ, RZ, R118 ;  /* 0x000000ffff057224 */ /* 0x000fe200078e0076 */
[----:B------:R-:W-:Y:S02]  /*37e0*/  ISETP.GE.AND P0, PT, R18, R17, PT ;  /* 0x000000111200720c */ /* 0x000fe40003f06270 */
[----:B------:R-:W-:Y:S05]  /*37f0*/  MOV R4, R119 ;  /* 0x0000007700047202 */ /* 0x000fea0000000f00 */
[----:B------:R-:W2:Y:S06]  /*3800*/  LD.E.128 R20, [R4.64] ;  /* 0x0000000604147980 */ /* 0x000eac000c101d00 */
[----:B------:R-:W-:Y:S01]  /*3810*/  @!P0 IMAD.MOV.U32 R3, RZ, RZ, R12 ;  /* 0x000000ffff038224 */ /* 0x000fe200078e000c */
[----:B------:R-:W-:Y:S02]  /*3820*/  @!P0 MOV R2, R13 ;  /* 0x0000000d00028202 */ /* 0x000fe40000000f00 */
[----:B------:R-:W-:Y:S04]  /*3830*/  @!P0 MOV R41, R39 ;  /* 0x0000002700298202 */ /* 0x000fe80000000f00 */
[----:B------:R-:W3:Y:S06]  /*3840*/  @!P0 LD.E.64 R2, [R2.64] ;  /* 0x0000000602028980 */ /* 0x000eec000c101b00 */
[----:B------:R-:W4:Y:S01]  /*3850*/  @!P0 LD.E.64 R26, [R40.64] ;  /* 0x00000006281a8980 */ /* 0x000f22000c101b00 */
[----:B---3--:R-:W-:Y:S01]  /*3860*/  @!P0 IMAD.U32 R7, R2, 0x10000, RZ ;  /* 0x0001000002078824 */ /* 0x008fe200078e00ff */
[----:B--2---:R-:W-:Y:S02]  /*3870*/  @!P0 LOP3.LUT R0, R20, 0xffff0000, RZ, 0xc0, !PT ;  /* 0xffff000014008812 */ /* 0x004fe400078ec0ff */
[C---:B------:R-:W-:Y:S02]  /*3880*/  @!P0 SHF.L.U32 R4, R3.reuse, 0x10, RZ ;  /* 0x0000001003048819 */ /* 0x040fe400000006ff */
[----:B------:R-:W-:Y:S01]  /*3890*/  @!P0 LOP3.LUT R5, R3, 0xffff0000, RZ, 0xc0, !PT ;  /* 0xffff000003058812 */ /* 0x000fe200078ec0ff */
[----:B----4-:R-:W-:Y:S01]  /*38a0*/  @!P0 IMAD.U32 R8, R26, 0x10000, RZ ;  /* 0x000100001a088824 */ /* 0x010fe200078e00ff */
[----:B------:R-:W-:Y:S01]  /*38b0*/  @!P0 SHF.L.U32 R3, R20, 0x10, RZ ;  /* 0x0000001014038819 */ /* 0x000fe200000006ff */
[----:B------:R-:W-:Y:S01]  /*38c0*/  @!P0 IMAD.U32 R25, R27, 0x10000, RZ ;  /* 0x000100001b198824 */ /* 0x000fe200078e00ff */
[----:B------:R-:W-:Y:S01]  /*38d0*/  @!P0 LOP3.LUT R6, R2, 0xffff0000, RZ, 0xc0, !PT ;  /* 0xffff000002068812 */ /* 0x000fe200078ec0ff */
[C---:B------:R-:W-:Y:S01]  /*38e0*/  @!P0 FMUL.FTZ R28, R0.reuse, R8 ;  /* 0x00000008001c8220 */ /* 0x040fe20000410000 */
[----:B------:R-:W-:Y:S01]  /*38f0*/  @!P0 LOP3.LUT R2, R21, 0xffff0000, RZ, 0xc0, !PT ;  /* 0xffff000015028812 */ /* 0x000fe200078ec0ff */
[-C--:B------:R-:W-:Y:S01]  /*3900*/  @!P0 FMUL.FTZ R0, R0, R7.reuse ;  /* 0x0000000700008220 */ /* 0x080fe20000410000 */
[----:B------:R-:W-:Y:S01]  /*3910*/  @!P0 LOP3.LUT R24, R26, 0xffff0000, RZ, 0xc0, !PT ;  /* 0xffff00001a188812 */ /* 0x000fe200078ec0ff */
[----:B------:R-:W-:Y:S01]  /*3920*/  @!P0 FFMA.FTZ R28, R3, R7, -R28 ;  /* 0x00000007031c8223 */ /* 0x000fe2000001081c */
[----:B------:R-:W-:Y:S01]  /*3930*/  @!P0 LOP3.LUT R7, R23, 0xffff0000, RZ, 0xc0, !PT ;  /* 0xffff000017078812 */ /* 0x000fe200078ec0ff */
[----:B------:R-:W-:Y:S01]  /*3940*/  @!P0 FFMA.FTZ R0, R8, R3, R0 ;  /* 0x0000000308008223 */ /* 0x000fe20000010000 */
[----:B------:R-:W-:Y:S01]  /*3950*/  @!P0 SHF.L.U32 R8, R21, 0x10, RZ ;  /* 0x0000001015088819 */ /* 0x000fe200000006ff */
[----:B------:R-:W-:Y:S01]  /*3960*/  @!P0 FMUL.FTZ R29, R2, R24 ;  /* 0x00000018021d8220 */ /* 0x000fe20000410000 */
[----:B------:R-:W-:Y:S01]  /*3970*/  @!P0 LOP3.LUT R3, R22, 0xffff0000, RZ, 0xc0, !PT ;  /* 0xffff000016038812 */ /* 0x000fe200078ec0ff */
[-C--:B------:R-:W-:Y:S01]  /*3980*/  @!P0 FMUL.FTZ R2, R2, R6.reuse ;  /* 0x0000000602028220 */ /* 0x080fe20000410000 */
[----:B------:R-:W-:Y:S01]  /*3990*/  @!P0 LOP3.LUT R26, R27, 0xffff0000, RZ, 0xc0, !PT ;  /* 0xffff00001b1a8812 */ /* 0x000fe200078ec0ff */
[----:B------:R-:W-:Y:S01]  /*39a0*/  @!P0 FFMA.FTZ R29, R8, R6, -R29 ;  /* 0x00000006081d8223 */ /* 0x000fe2000001081d */
[----:B------:R-:W-:Y:S01]  /*39b0*/  @!P0 SHF.L.U32 R27, R23, 0x10, RZ ;  /* 0x00000010171b8819 */ /* 0x000fe200000006ff */
[----:B------:R-:W-:Y:S01]  /*39c0*/  @!P0 IMAD.U32 R6, R22, 0x10000, RZ ;  /* 0x0001000016068824 */ /* 0x000fe200078e00ff */
[----:B------:R-:W-:Y:S01]  /*39d0*/  @!P0 F2FP.BF16.PACK_AB R0, R0, R28 ;  /* 0x0000001c0000823e */ /* 0x000fe200000010ff */
[C---:B------:R-:W-:Y:S02]  /*39e0*/  @!P0 FMUL.FTZ R30, R3.reuse, R25 ;  /* 0x00000019031e8220 */ /* 0x040fe40000410000 */
[----:B------:R-:W-:Y:S02]  /*39f0*/  @!P0 FMUL.FTZ R3, R3, R4 ;  /* 0x0000000403038220 */ /* 0x000fe40000410000 */
[C---:B------:R-:W-:Y:S02]  /*3a00*/  @!P0 FMUL.FTZ R31, R7.reuse, R26 ;  /* 0x0000001a071f8220 */ /* 0x040fe40000410000 */
[----:B------:R-:W-:Y:S02]  /*3a10*/  @!P0 FFMA.FTZ R30, R6, R4, -R30 ;  /* 0x00000004061e8223 */ /* 0x000fe4000001081e */
[----:B------:R-:W-:Y:S02]  /*3a20*/  @!P0 FMUL.FTZ R4, R7, R5 ;  /* 0x0000000507048220 */ /* 0x000fe40000410000 */
[----:B------:R-:W-:Y:S02]  /*3a30*/  @!P0 FFMA.FTZ R2, R24, R8, R2 ;  /* 0x0000000818028223 */ /* 0x000fe40000010002 */
[----:B------:R-:W-:Y:S01]  /*3a40*/  @!P0 FFMA.FTZ R3, R25, R6, R3 ;  /* 0x0000000619038223 */ /* 0x000fe20000010003 */
[----:B------:R-:W-:Y:S01]  /*3a50*/  MOV R6, R125 ;  /* 0x0000007d00067202 */ /* 0x000fe20000000f00 */
[----:B------:R-:W-:Y:S01]  /*3a60*/  @!P0 FFMA.FTZ R31, R27, R5, -R31 ;  /* 0x000000051b1f8223 */ /* 0x000fe2000001081f */
[----:B------:R-:W-:Y:S01]  /*3a70*/  @!P0 F2FP.BF16.PACK_AB R2, R2, R29 ;  /* 0x0000001d0202823e */ /* 0x000fe200000010ff */
[----:B------:R-:W-:Y:S01]  /*3a80*/  @!P0 FFMA.FTZ R4, R26, R27, R4 ;  /* 0x0000001b1a048223 */ /* 0x000fe20000010004 */
[----:B------:R-:W-:Y:S01]  /*3a90*/  @!P0 F2FP.BF16.PACK_AB R3, R3, R30 ;  /* 0x0000001e0303823e */ /* 0x000fe200000010ff */
[----:B------:R-:W-:Y:S01]  /*3aa0*/  @!P0 IMAD.MOV.U32 R20, RZ, RZ, R0 ;  /* 0x000000ffff148224 */ /* 0x000fe200078e0000 */
[----:B------:R-:W-:Y:S01]  /*3ab0*/  @!P0 MOV R21, R2 ;  /* 0x0000000200158202 */ /* 0x000fe20000000f00 */
[----:B------:R-:W-:Y:S01]  /*3ac0*/  IMAD.MOV.U32 R7, RZ, RZ, R124 ;  /* 0x000000ffff077224 */ /* 0x000fe200078e007c */
[----:B------:R-:W-:Y:S02]  /*3ad0*/  @!P0 F2FP.BF16.PACK_AB R4, R4, R31 ;  /* 0x0000001f0404823e */ /* 0x000fe400000010ff */
[----:B------:R-:W-:Y:S02]  /*3ae0*/  @!P0 MOV R22, R3 ;  /* 0x0000000300168202 */ /* 0x000fe40000000f00 */
[----:B------:R-:W-:Y:S05]  /*3af0*/  @!P0 MOV R23, R4 ;  /* 0x0000000400178202 */ /* 0x000fea0000000f00 */
[----:B------:R1:W-:Y:S02]  /*3b00*/  ST.E.128 [R6.64], R20 ;  /* 0x0000001406007985 */ /* 0x0003e4000c101d06 */
.L_x_1186:
[----:B------:R-:W-:Y:S05]  /*3b10*/  BSYNC B0 ;  /* 0x0000000000007941 */ /* 0x000fea0003800000 */
.L_x_1185:
[----:B------:R-:W-:Y:S11]  /*3b20*/  ISETP.GE.AND P0, PT, R9, R165, PT ;  /* 0x000000a50900720c */ /* 0x000ff60003f06270 */
[----:B------:R-:W-:Y:S02]  /*3b30*/  @!UPT UIADD3 URZ, URZ, URZ, URZ ;  /* 0x0000003f3f3ff290 */ /* 0x000fe4000fffe03f */
[----:B------:R-:W-:-:S05]  /*3b40*/  @P0 BRA `(.L_x_1184) ;  /* 0x0000034000000947 */ /* 0x000fca0003800000 */
[----:B------:R-:W-:Y:S01]  /*3b50*/  IMAD.MOV.U32 R5, RZ, RZ, R118 ;  /* 0x000000ffff057224 */ /* 0x000fe200078e0076 */
[----:B------:R-:W-:Y:S02]  /*3b60*/  ISETP.GE.AND P0, PT, R9, R17, PT ;  /* 0x000000110900720c */ /* 0x000fe40003f06270 */
[----:B------:R-:W-:Y:S05]  /*3b70*/  MOV R4, R119 ;  /* 0x0000007700047202 */ /* 0x000fea0000000f00 */
[----:B-1----:R-:W2:Y:S06]  /*3b80*/  LD.E.128 R20, [R4.64+0x80] ;  /* 0x0000800604147980 */ /* 0x002eac000c101d00 */
[----:B------:R-:W-:Y:S01]  /*3b90*/  @!P0 IMAD.MOV.U32 R3, RZ, RZ, R12 ;  /* 0x000000ffff038224 */ /* 0x000fe200078e000c */
[----:B------:R-:W-:Y:S02]  /*3ba0*/  @!P0 MOV R2, R13 ;  /* 0x0000000d00028202 */ /* 0x000fe40000000f00 */
[----:B------:R-:W-:Y:S04]  /*3bb0*/  @!P0 MOV R41, R39 ;  /* 0x0000002700298202 */ /* 0x000fe80000000f00 */
[----:B------:R-:W3:Y:S06]  /*3bc0*/  @!P0 LD.E.64 R2, [R2.64+0x40] ;  /* 0x0000400602028980 */ /* 0x000eec000c101b00 */
[----:B------:R-:W4:Y:S01]  /*3bd0*/  @!P0 LD.E.64 R26, [R40.64+0x40] ;  /* 0x00004006281a8980 */ /* 0x000f22000c101b00 */
        /* <DEDUP_REMOVED lines=42> */
[----:B------:R1:W-:Y:S02]  /*3e80*/  ST.E.128 [R6.64+0x80], R20 ;  /* 0x0000801406007985 */ /* 0x0003e4000c101d06 */
.L_x_1184:
[----:B------:R-:W-:Y:S05]  /*3e90*/  BSYNC B1 ;  /* 0x0000000000017941 */ /* 0x000fea0003800000 */
.L_x_1183:
        /* <DEDUP_REMOVED lines=15> */
[C---:B-1----:R-:W-:Y:S04]  /*3f90*/  LEA R20, P1, R87.reuse, R119, 0x1 ;  /* 0x0000007757147211 */ /* 0x042fe800078208ff */
[----:B------:R-:W-:Y:S06]  /*3fa0*/  LEA.HI.X R21, R87, R118, R86, 0x1, P1 ;  /* 0x0000007657157211 */ /* 0x000fec00008f0c56 */
[----:B------:R-:W2:Y:S08]  /*3fb0*/  LD.E.128 R20, [R20.64] ;  /* 0x0000000614147980 */ /* 0x000eb0000c101d00 */
[----:B------:R-:W3:Y:S06]  /*3fc0*/  @!P0 LD.E.64 R28, [R30.64] ;  /* 0x000000061e1c8980 */ /* 0x000eec000c101b00 */
[----:B------:R-:W4:Y:S01]  /*3fd0*/  @!P0 LD.E.64 R2, [R24.64] ;  /* 0x0000000618028980 */ /* 0x000f22000c101b00 */
[----:B---3--:R-:W-:Y:S01]  /*3fe0*/  @!P0 IMAD.U32 R27, R29, 0x10000, RZ ;  /* 0x000100001d1b8824 */ /* 0x008fe200078e00ff */
[----:B--2---:R-:W-:Y:S02]  /*3ff0*/  @!P0 LOP3.LUT R0, R20, 0xffff0000, RZ, 0xc0, !PT ;  /* 0xffff000014008812 */ /* 0x004fe400078ec0ff */
[C---:B------:R-:W-:Y:S02]  /*4000*/  @!P0 SHF.L.U32 R8, R28.reuse, 0x10, RZ ;  /* 0x000000101c088819 */ /* 0x040fe400000006ff */
[----:B------:R-:W-:Y:S01]  /*4010*/  @!P0 LOP3.LUT R26, R28, 0xffff0000, RZ, 0xc0, !PT ;  /* 0xffff00001c1a8812 */ /* 0x000fe200078ec0ff */
[C---:B----4-:R-:W-:Y:S01]  /*4020*/  @!P0 IMAD.U32 R7, R2.reuse, 0x10000, RZ ;  /* 0x0001000002078824 */ /* 0x050fe200078e00ff */
[----:B------:R-:W-:Y:S01]  /*4030*/  @!P0 LOP3.LUT R6, R2, 0xffff0000, RZ, 0xc0, !PT ;  /* 0xffff000002068812 */ /* 0x000fe200078ec0ff */
[----:B------:R-:W-:Y:S01]  /*4040*/  @!P0 IMAD.U32 R4, R3, 0x10000, RZ ;  /* 0x0001000003048824 */ /* 0x000fe200078e00ff */
[----:B------:R-:W-:Y:S01]  /*4050*/  @!P0 LOP3.LUT R2, R21, 0xffff0000, RZ, 0xc0, !PT ;  /* 0xffff000015028812 */ /* 0x000fe200078ec0ff */
[C---:B------:R-:W-:Y:S01]  /*4060*/  @!P0 FMUL.FTZ R32, R0.reuse, R8 ;  /* 0x0000000800208220 */ /* 0x040fe20000410000 */
[----:B------:R-:W-:Y:S01]  /*4070*/  @!P0 LOP3.LUT R5, R3, 0xffff0000, RZ, 0xc0, !PT ;  /* 0xffff000003058812 */ /* 0x000fe200078ec0ff */
[-C--:B------:R-:W-:Y:S01]  /*4080*/  @!P0 FMUL.FTZ R0, R0, R7.reuse ;  /* 0x0000000700008220 */ /* 0x080fe20000410000 */
[----:B------:R-:W-:Y:S01]  /*4090*/  @!P0 SHF.L.U32 R3, R20, 0x10, RZ ;  /* 0x0000001014038819 */ /* 0x000fe200000006ff */
[C---:B------:R-:W-:Y:S01]  /*40a0*/  @!P0 FMUL.FTZ R33, R2.reuse, R26 ;  /* 0x0000001a02218220 */ /* 0x040fe20000410000 */
[----:B------:R-:W-:Y:S01]  /*40b0*/  @!P0 LOP3.LUT R28, R29, 0xffff0000, RZ, 0xc0, !PT ;  /* 0xffff00001d1c8812 */ /* 0x000fe200078ec0ff */
[----:B------:R-:W-:Y:S02]  /*40c0*/  @!P0 FMUL.FTZ R2, R2, R6 ;  /* 0x0000000602028220 */ /* 0x000fe40000410000 */
[----:B------:R-:W-:Y:S01]  /*40d0*/  @!P0 FFMA.FTZ R32, R3, R7, -R32 ;  /* 0x0000000703208223 */ /* 0x000fe20000010820 */
[----:B------:R-:W-:Y:S01]  /*40e0*/  @!P0 LOP3.LUT R7, R23, 0xffff0000, RZ, 0xc0, !PT ;  /* 0xffff000017078812 */ /* 0x000fe200078ec0ff */
[----:B------:R-:W-:Y:S01]  /*40f0*/  @!P0 FFMA.FTZ R0, R8, R3, R0 ;  /* 0x0000000308008223 */ /* 0x000fe20000010000 */
[----:B------:R-:W-:Y:S01]  /*4100*/  @!P0 LOP3.LUT R3, R22, 0xffff0000, RZ, 0xc0, !PT ;  /* 0xffff000016038812 */ /* 0x000fe200078ec0ff */
[----:B------:R-:W-:Y:S02]  /*4110*/  @!P0 IMAD.U32 R8, R21, 0x10000, RZ ;  /* 0x0001000015088824 */ /* 0x000fe400078e00ff */
[----:B------:R-:W-:Y:S01]  /*4120*/  @!P0 IMAD.U32 R29, R23, 0x10000, RZ ;  /* 0x00010000171d8824 */ /* 0x000fe200078e00ff */
[----:B------:R-:W-:Y:S01]  /*4130*/  @!P0 F2FP.BF16.PACK_AB R0, R0, R32 ;  /* 0x000000200000823e */ /* 0x000fe200000010ff */
[----:B------:R-:W-:Y:S01]  /*4140*/  @!P0 FFMA.FTZ R33, R8, R6, -R33 ;  /* 0x0000000608218223 */ /* 0x000fe20000010821 */
[----:B------:R-:W-:Y:S01]  /*4150*/  @!P0 SHF.L.U32 R6, R22, 0x10, RZ ;  /* 0x0000001016068819 */ /* 0x000fe200000006ff */
[C---:B------:R-:W-:Y:S01]  /*4160*/  @!P0 FMUL.FTZ R34, R3.reuse, R27 ;  /* 0x0000001b03228220 */ /* 0x040fe20000410000 */
[----:B------:R-:W-:Y:S01]  /*4170*/  @!P0 MOV R20, R0 ;  /* 0x0000000000148202 */ /* 0x000fe20000000f00 */
[----:B------:R-:W-:Y:S02]  /*4180*/  @!P0 FMUL.FTZ R3, R3, R4 ;  /* 0x0000000403038220 */ /* 0x000fe40000410000 */
[C---:B------:R-:W-:Y:S02]  /*4190*/  @!P0 FMUL.FTZ R35, R7.reuse, R28 ;  /* 0x0000001c07238220 */ /* 0x040fe40000410000 */
[----:B------:R-:W-:Y:S02]  /*41a0*/  @!P0 FFMA.FTZ R34, R6, R4, -R34 ;  /* 0x0000000406228223 */ /* 0x000fe40000010822 */
[----:B------:R-:W-:Y:S02]  /*41b0*/  @!P0 FMUL.FTZ R4, R7, R5 ;  /* 0x0000000507048220 */ /* 0x000fe40000410000 */
[----:B------:R-:W-:Y:S02]  /*41c0*/  @!P0 FFMA.FTZ R2, R26, R8, R2 ;  /* 0x000000081a028223 */ /* 0x000fe40000010002 */
[----:B------:R-:W-:Y:S01]  /*41d0*/  @!P0 FFMA.FTZ R3, R27, R6, R3 ;  /* 0x000000061b038223 */ /* 0x000fe20000010003 */
[----:B------:R-:W-:Y:S01]  /*41e0*/  LEA R6, P1, R227, R125, 0x1 ;  /* 0x0000007de3067211 */ /* 0x000fe200078208ff */
[----:B------:R-:W-:Y:S01]  /*41f0*/  @!P0 FFMA.FTZ R35, R29, R5, -R35 ;  /* 0x000000051d238223 */ /* 0x000fe20000010823 */
[----:B------:R-:W-:Y:S01]  /*4200*/  @!P0 F2FP.BF16.PACK_AB R2, R2, R33 ;  /* 0x000000210202823e */ /* 0x000fe200000010ff */
[----:B------:R-:W-:Y:S01]  /*4210*/  @!P0 FFMA.FTZ R4, R28, R29, R4 ;  /* 0x0000001d1c048223 */ /* 0x000fe20000010004 */
[----:B------:R-:W-:Y:S02]  /*4220*/  @!P0 F2FP.BF16.PACK_AB R3, R3, R34 ;  /* 0x000000220303823e */ /* 0x000fe400000010ff */
[----:B------:R-:W-:Y:S01]  /*4230*/  LEA.HI.X R7, R227, R124, R228, 0x1, P1 ;  /* 0x0000007ce3077211 */ /* 0x000fe200008f0ce4 */
[----:B------:R-:W-:Y:S01]  /*4240*/  @!P0 IMAD.MOV.U32 R21, RZ, RZ, R2 ;  /* 0x000000ffff158224 */ /* 0x000fe200078e0002 */
[----:B------:R-:W-:Y:S02]  /*4250*/  @!P0 F2FP.BF16.PACK_AB R4, R4, R35 ;  /* 0x000000230404823e */ /* 0x000fe400000010ff */
[----:B------:R-:W-:Y:S02]  /*4260*/  @!P0 MOV R22, R3 ;  /* 0x0000000300168202 */ /* 0x000fe40000000f00 */
[----:B------:R-:W-:Y:S05]  /*4270*/  @!P0 MOV R23, R4 ;  /* 0x0000000400178202 */ /* 0x000fea0000000f00 */
[----:B------:R1:W-:Y:S02]  /*4280*/  ST.E.128 [R6.64], R20 ;  /* 0x0000001406007985 */ /* 0x0003e4000c101d06 */
.L_x_1190:
[----:B------:R-:W-:Y:S05]  /*4290*/  BSYNC B0 ;  /* 0x0000000000007941 */ /* 0x000fea0003800000 */
.L_x_1189:
[----:B------:R-:W-:Y:S11]  /*42a0*/  ISETP.GE.AND P0, PT, R9, R165, PT ;  /* 0x000000a50900720c */ /* 0x000ff60003f06270 */
[----:B------:R-:W-:Y:S02]  /*42b0*/  @!UPT UIADD3 URZ, URZ, URZ, URZ ;  /* 0x0000003f3f3ff290 */ /* 0x000fe4000fffe03f */
[----:B------:R-:W-:-:S05]  /*42c0*/  @P0 BRA `(.L_x_1188) ;  /* 0x0000031000000947 */ /* 0x000fca0003800000 */
[----:B------:R-:W-:Y:S02]  /*42d0*/  ISETP.GE.AND P0, PT, R9, R17, PT ;  /* 0x000000110900720c */ /* 0x000fe40003f06270 */
[C---:B-1----:R-:W-:Y:S04]  /*42e0*/  LEA R20, P1, R89.reuse, R119, 0x1 ;  /* 0x0000007759147211 */ /* 0x042fe800078208ff */
[----:B------:R-:W-:Y:S06]  /*42f0*/  LEA.HI.X R21, R89, R118, R88, 0x1, P1 ;  /* 0x0000007659157211 */ /* 0x000fec00008f0c58 */
[----:B------:R-:W2:Y:S08]  /*4300*/  LD.E.128 R20, [R20.64] ;  /* 0x0000000614147980 */ /* 0x000eb0000c101d00 */
[----:B------:R-:W3:Y:S06]  /*4310*/  @!P0 LD.E.64 R26, [R30.64+0x40] ;  /* 0x000040061e1a8980 */ /* 0x000eec000c101b00 */
[----:B------:R3:W4:Y:S02]  /*4320*/  @!P0 LD.E.64 R2, [R24.64+0x40] ;  /* 0x0000400618028980 */ /* 0x000724000c101b00 */
        /* <DEDUP_REMOVED lines=43> */
.L_x_1188:
[----:B------:R-:W-:Y:S05]  /*45e0*/  BSYNC B1 ;  /* 0x0000000000017941 */ /* 0x000fea0003800000 */
.L_x_1187:
        /* <DEDUP_REMOVED lines=63> */
.L_x_1194:
[----:B------:R-:W-:Y:S05]  /*49e0*/  BSYNC B0 ;  /* 0x0000000000007941 */ /* 0x000fea0003800000 */
.L_x_1193:
        /* <DEDUP_REMOVED lines=52> */
.L_x_1192:
[----:B------:R-:W-:Y:S05]  /*4d30*/  BSYNC B1 ;  /* 0x0000000000017941 */ /* 0x000fea0003800000 */
.L_x_1191:
        /* <DEDUP_REMOVED lines=15> */
[----:B------:R-:W-:Y:S01]  /*4e30*/  MOV R4, R119 ;  /* 0x0000007700047202 */ /* 0x000fe20000000f00 */
[----:B------:R-:W-:Y:S01]  /*4e40*/  IMAD.MOV.U32 R44, RZ, RZ, R125 ;  /* 0x000000ffff2c7224 */ /* 0x000fe200078e007d */
[----:B------:R-:W-:Y:S02]  /*4e50*/  MOV R5, R118 ;  /* 0x0000007600057202 */ /* 0x000fe40000000f00 */
[----:B------:R-:W-:Y:S02]  /*4e60*/  ISETP.GE.AND P0, PT, R18, R17, PT ;  /* 0x000000111200720c */ /* 0x000fe40003f06270 */
[----:B------:R-:W-:Y:S01]  /*4e70*/  MOV R45, R124 ;  /* 0x0000007c002d7202 */ /* 0x000fe20000000f00 */
[----:B------:R-:W-:Y:S04]  /*4e80*/  IMAD.WIDE.U32 R4, R210, 0x60, R4 ;  /* 0x00000060d2047825 */ /* 0x000fe800078e0004 */
[----:B------:R-:W-:Y:S02]  /*4e90*/  IMAD.IADD R5, R5, 0x1, R0 ;  /* 0x0000000105057824 */ /* 0x000fe400078e0200 */
[----:B------:R-:W-:Y:S03]  /*4ea0*/  IMAD.WIDE.U32 R44, R42, 0x60, R44 ;  /* 0x000000602a2c7825 */ /* 0x000fe600078e002c */
[----:B-1----:R-:W2:Y:S08]  /*4eb0*/  LD.E.128 R20, [R4.64] ;  /* 0x0000000604147980 */ /* 0x002eb0000c101d00 */
[----:B------:R-:W3:Y:S06]  /*4ec0*/  @!P0 LD.E.64 R2, [R24.64] ;  /* 0x0000000618028980 */ /* 0x000eec000c101b00 */
[----:B------:R-:W4:Y:S01]  /*4ed0*/  @!P0 LD.E.64 R28, [R30.64] ;  /* 0x000000061e1c8980 */ /* 0x000f22000c101b00 */
[----:B--2---:R-:W-:Y:S02]  /*4ee0*/  @!P0 LOP3.LUT R0, R20, 0xffff0000, RZ, 0xc0, !PT ;  /* 0xffff000014008812 */ /* 0x004fe400078ec0ff */
[C---:B---3--:R-:W-:Y:S02]  /*4ef0*/  @!P0 SHF.L.U32 R7, R2.reuse, 0x10, RZ ;  /* 0x0000001002078819 */ /* 0x048fe400000006ff */
[----:B------:R-:W-:Y:S02]  /*4f00*/  @!P0 LOP3.LUT R6, R2, 0xffff0000, RZ, 0xc0, !PT ;  /* 0xffff000002068812 */ /* 0x000fe400078ec0ff */
[----:B------:R-:W-:Y:S01]  /*4f10*/  @!P0 LOP3.LUT R2, R21, 0xffff0000, RZ, 0xc0, !PT ;  /* 0xffff000015028812 */ /* 0x000fe200078ec0ff */
[----:B----4-:R-:W-:Y:S01]  /*4f20*/  @!P0 IMAD.U32 R8, R28, 0x10000, RZ ;  /* 0x000100001c088824 */ /* 0x010fe200078e00ff */
[C---:B------:R-:W-:Y:S02]  /*4f30*/  @!P0 SHF.L.U32 R4, R3.reuse, 0x10, RZ ;  /* 0x0000001003048819 */ /* 0x040fe400000006ff */
[----:B------:R-:W-:Y:S01]  /*4f40*/  @!P0 LOP3.LUT R5, R3, 0xffff0000, RZ, 0xc0, !PT ;  /* 0xffff000003058812 */ /* 0x000fe200078ec0ff */
[----:B------:R-:W-:Y:S01]  /*4f50*/  @!P0 FMUL.FTZ R32, R0, R8 ;  /* 0x0000000800208220 */ /* 0x000fe20000410000 */
[----:B------:R-:W-:Y:S01]  /*4f60*/  @!P0 SHF.L.U32 R3, R20, 0x10, RZ ;  /* 0x0000001014038819 */ /* 0x000fe200000006ff */
[-C--:B------:R-:W-:Y:S01]  /*4f70*/  @!P0 FMUL.FTZ R0, R0, R7.reuse ;  /* 0x0000000700008220 */ /* 0x080fe20000410000 */
[----:B------:R-:W-:Y:S02]  /*4f80*/  @!P0 LOP3.LUT R26, R28, 0xffff0000, RZ, 0xc0, !PT ;  /* 0xffff00001c1a8812 */ /* 0x000fe400078ec0ff */
[----:B------:R-:W-:Y:S01]  /*4f90*/  @!P0 SHF.L.U32 R27, R29, 0x10, RZ ;  /* 0x000000101d1b8819 */ /* 0x000fe200000006ff */
        /* <DEDUP_REMOVED lines=10> */
[----:B------:R-:W-:Y:S01]  /*5040*/  @!P0 FFMA.FTZ R33, R8, R6, -R33 ;  /* 0x0000000608218223 */ /* 0x000fe20000010821 */
[----:B------:R-:W-:Y:S01]  /*5050*/  @!P0 SHF.L.U32 R6, R22, 0x10, RZ ;  /* 0x0000001016068819 */ /* 0x000fe200000006ff */
[C---:B------:R-:W-:Y:S02]  /*5060*/  @!P0 FMUL.FTZ R34, R3.reuse, R27 ;  /* 0x0000001b03228220 */ /* 0x040fe40000410000 */
[----:B------:R-:W-:Y:S02]  /*5070*/  @!P0 FMUL.FTZ R3, R3, R4 ;  /* 0x0000000403038220 */ /* 0x000fe40000410000 */
[C---:B------:R-:W-:Y:S02]  /*5080*/  @!P0 FMUL.FTZ R35, R7.reuse, R28 ;  /* 0x0000001c07238220 */ /* 0x040fe40000410000 */
[----:B------:R-:W-:Y:S02]  /*5090*/  @!P0 FFMA.FTZ R34, R6, R4, -R34 ;  /* 0x0000000406228223 */ /* 0x000fe40000010822 */
[-C--:B------:R-:W-:Y:S02]  /*50a0*/  @!P0 FMUL.FTZ R4, R7, R5.reuse ;  /* 0x0000000507048220 */ /* 0x080fe40000410000 */
[----:B------:R-:W-:Y:S02]  /*50b0*/  @!P0 FFMA.FTZ R2, R26, R8, R2 ;  /* 0x000000081a028223 */ /* 0x000fe40000010002 */
[----:B------:R-:W-:Y:S02]  /*50c0*/  @!P0 FFMA.FTZ R3, R27, R6, R3 ;  /* 0x000000061b038223 */ /* 0x000fe40000010003 */
[----:B------:R-:W-:Y:S01]  /*50d0*/  @!P0 FFMA.FTZ R35, R29, R5, -R35 ;  /* 0x000000051d238223 */ /* 0x000fe20000010823 */
[----:B------:R-:W-:Y:S01]  /*50e0*/  @!P0 F2FP.BF16.PACK_AB R2, R2, R33 ;  /* 0x000000210202823e */ /* 0x000fe200000010ff */
[----:B------:R-:W-:Y:S01]  /*50f0*/  @!P0 FFMA.FTZ R4, R28, R29, R4 ;  /* 0x0000001d1c048223 */ /* 0x000fe20000010004 */
[----:B------:R-:W-:Y:S01]  /*5100*/  @!P0 F2FP.BF16.PACK_AB R3, R3, R34 ;  /* 0x000000220303823e */ /* 0x000fe200000010ff */
[----:B------:R-:W-:Y:S01]  /*5110*/  IMAD R5, R43, 0x60, RZ ;  /* 0x000000602b057824 */ /* 0x000fe200078e02ff */
[----:B------:R-:W-:Y:S01]  /*5120*/  @!P0 MOV R21, R2 ;  /* 0x0000000200158202 */ /* 0x000fe20000000f00 */
[----:B------:R-:W-:Y:S01]  /*5130*/  @!P0 IMAD.MOV.U32 R20, RZ, RZ, R0 ;  /* 0x000000ffff148224 */ /* 0x000fe200078e0000 */
[----:B------:R-:W-:Y:S02]  /*5140*/  @!P0 F2FP.BF16.PACK_AB R4, R4, R35 ;  /* 0x000000230404823e */ /* 0x000fe400000010ff */
[----:B------:R-:W-:Y:S02]  /*5150*/  IADD3 R45, R45, R5, RZ ;  /* 0x000000052d2d7210 */ /* 0x000fe40007ffe0ff */
[----:B------:R-:W-:Y:S02]  /*5160*/  @!P0 MOV R22, R3 ;  /* 0x0000000300168202 */ /* 0x000fe40000000f00 */
[----:B------:R-:W-:Y:S05]  /*5170*/  @!P0 MOV R23, R4 ;  /* 0x0000000400178202 */ /* 0x000fea0000000f00 */
[----:B------:R1:W-:Y:S02]  /*5180*/  ST.E.128 [R44.64], R20 ;  /* 0x000000142c007985 */ /* 0x0003e4000c101d06 */
.L_x_1198:
[----:B------:R-:W-:Y:S05]  /*5190*/  BSYNC B0 ;  /* 0x0000000000007941 */ /* 0x000fea0003800000 */
.L_x_1197:
        /* <DEDUP_REMOVED lines=52> */
.L_x_1196:
[----:B------:R-:W-:Y:S05]  /*54e0*/  BSYNC B1 ;  /* 0x0000000000017941 */ /* 0x000fea0003800000 */
.L_x_1195:
        /* <DEDUP_REMOVED lines=63> */
.L_x_1202:
[----:B------:R-:W-:Y:S05]  /*58e0*/  BSYNC B0 ;  /* 0x0000000000007941 */ /* 0x000fea0003800000 */
.L_x_1201:
        /* <DEDUP_REMOVED lines=52> */
.L_x_1200:
[----:B------:R-:W-:Y:S05]  /*5c30*/  BSYNC B1 ;  /* 0x0000000000017941 */ /* 0x000fea0003800000 */
.L_x_1199:
        /* <DEDUP_REMOVED lines=16> */
[----:B-1----:R-:W-:Y:S01]  /*5d40*/  IMAD.MOV.U32 R44, RZ, RZ, R125 ;  /* 0x000000ffff2c7224 */ /* 0x002fe200078e007d */
[----:B------:R-:W-:Y:S02]  /*5d50*/  MOV R5, R118 ;  /* 0x0000007600057202 */ /* 0x000fe40000000f00 */
[----:B------:R-:W-:Y:S02]  /*5d60*/  ISETP.GE.AND P0, PT, R18, R17, PT ;  /* 0x000000111200720c */ /* 0x000fe40003f06270 */
[----:B------:R-:W-:Y:S01]  /*5d70*/  MOV R45, R124 ;  /* 0x0000007c002d7202 */ /* 0x000fe20000000f00 */
[----:B------:R-:W-:Y:S04]  /*5d80*/  IMAD.WIDE.U32 R4, R210, 0xa0, R4 ;  /* 0x000000a0d2047825 */ /* 0x000fe800078e0004 */
[----:B------:R-:W-:Y:S02]  /*5d90*/  IMAD.IADD R5, R5, 0x1, R0 ;  /* 0x0000000105057824 */ /* 0x000fe400078e0200 */
[----:B------:R-:W-:Y:S03]  /*5da0*/  IMAD.WIDE.U32 R44, R42, 0xa0, R44 ;  /* 0x000000a02a2c7825 */ /* 0x000fe600078e002c */
[----:B------:R-:W2:Y:S08]  /*5db0*/  LD.E.128 R20, [R4.64] ;  /* 0x0000000604147980 */ /* 0x000eb0000c101d00 */
        /* <DEDUP_REMOVED lines=45> */
.L_x_1206:
[----:B------:R-:W-:Y:S05]  /*6090*/  BSYNC B0 ;  /* 0x0000000000007941 */ /* 0x000fea0003800000 */
.L_x_1205:
        /* <DEDUP_REMOVED lines=52> */
.L_x_1204:
[----:B------:R-:W-:Y:S05]  /*63e0*/  BSYNC B1 ;  /* 0x0000000000017941 */ /* 0x000fea0003800000 */
.L_x_1203:
        /* <DEDUP_REMOVED lines=69> */
.L_x_1210:
[----:B------:R-:W-:Y:S05]  /*6840*/  BSYNC B0 ;  /* 0x0000000000007941 */ /* 0x000fea0003800000 */
.L_x_1209:
        /* <DEDUP_REMOVED lines=52> */
.L_x_1208:
[----:B------:R-:W-:Y:S05]  /*6b90*/  BSYNC B1 ;  /* 0x0000000000017941 */ /* 0x000fea0003800000 */
.L_x_1207:
        /* <DEDUP_REMOVED lines=69> */
.L_x_1214:
[----:B------:R-:W-:Y:S05]  /*6ff0*/  BSYNC B0 ;  /* 0x0000000000007941 */ /* 0x000fea0003800000 */
.L_x_1213:
[----:B------:R-:W-:Y:S11]  /*7000*/  ISETP.GE.AND P0, PT, R9, R165, PT ;  /* 0x000000a50900720c */ /* 0x000ff60003f06270 */
[----:B------:R-:W-:Y:S02]  /*7010*/  @!UPT UIADD3 URZ, URZ, URZ, URZ ;  /* 0x0000003f3f3ff290 */ /* 0x000fe4000fffe03f */
[----:B------:R-:W-:-:S05]  /*7020*/  @P0 BRA `(.L_x_1212) ;  /* 0x0000031000000947 */ /* 0x000fca0003800000 */
[----:B------:R-:W-:Y:S02]  /*7030*/  ISETP.GE.AND P0, PT, R9, R17, PT ;  /* 0x000000110900720c */ /* 0x000fe40003f06270 */
[C---:B-1----:R-:W-:Y:S04]  /*7040*/  LEA R20, P1, R105.reuse, R119, 0x1 ;  /* 0x0000007769147211 */ /* 0x042fe800078208ff */
[----:B------:R-:W-:Y:S06]  /*7050*/  LEA.HI.X R21, R105, R118, R104, 0x1, P1 ;  /* 0x0000007669157211 */ /* 0x000fec00008f0c68 */
[----:B------:R-:W2:Y:S08]  /*7060*/  LD.E.128 R20, [R20.64] ;  /* 0x0000000614147980 */ /* 0x000eb0000c101d00 */
[----:B------:R1:W3:Y:S06]  /*7070*/  @!P0 LD.E.64 R2, [R24.64+0x40] ;  /* 0x0000400618028980 */ /* 0x0002ec000c101b00 */
[----:B-1----:R-:W4:Y:S01]  /*7080*/  @!P0 LD.E.64 R24, [R30.64+0x40] ;  /* 0x000040061e188980 */ /* 0x002f22000c101b00 */
[----:B--2---:R-:W-:Y:S01]  /*7090*/  @!P0 IMAD.U32 R26, R23, 0x10000, RZ ;  /* 0x00010000171a8824 */ /* 0x004fe200078e00ff */
[----:B------:R-:W-:Y:S01]  /*70a0*/  @!P0 LOP3.LUT R0, R20, 0xffff0000, RZ, 0xc0, !PT ;  /* 0xffff000014008812 */ /* 0x000fe200078ec0ff */
[C---:B---3--:R-:W-:Y:S01]  /*70b0*/  @!P0 IMAD.U32 R7, R2.reuse, 0x10000, RZ ;  /* 0x0001000002078824 */ /* 0x048fe200078e00ff */
[----:B------:R-:W-:Y:S01]  /*70c0*/  @!P0 LOP3.LUT R6, R2, 0xffff0000, RZ, 0xc0, !PT ;  /* 0xffff000002068812 */ /* 0x000fe200078ec0ff */
[----:B------:R-:W-:Y:S01]  /*70d0*/  @!P0 IMAD.U32 R4, R3, 0x10000, RZ ;  /* 0x0001000003048824 */ /* 0x000fe200078e00ff */
[----:B------:R-:W-:Y:S02]  /*70e0*/  @!P0 LOP3.LUT R2, R21, 0xffff0000, RZ, 0xc0, !PT ;  /* 0xffff000015028812 */ /* 0x000fe400078ec0ff */
[----:B------:R-:W-:Y:S02]  /*70f0*/  @!P0 LOP3.LUT R5, R3, 0xffff0000, RZ, 0xc0, !PT ;  /* 0xffff000003058812 */ /* 0x000fe400078ec0ff */
[----:B------:R-:W-:Y:S02]  /*7100*/  @!P0 SHF.L.U32 R3, R20, 0x10, RZ ;  /* 0x0000001014038819 */ /* 0x000fe400000006ff */
[C---:B----4-:R-:W-:Y:S02]  /*7110*/  @!P0 SHF.L.U32 R8, R24.reuse, 0x10, RZ ;  /* 0x0000001018088819 */ /* 0x050fe400000006ff */
[----:B------:R-:W-:Y:S01]  /*7120*/  @!P0 LOP3.LUT R17, R24, 0xffff0000, RZ, 0xc0, !PT ;  /* 0xffff000018118812 */ /* 0x000fe200078ec0ff */
[C---:B------:R-:W-:Y:S01]  /*7130*/  @!P0 IMAD.U32 R24, R25.reuse, 0x10000, RZ ;  /* 0x0001000019188824 */ /* 0x040fe200078e00ff */
[----:B------:R-:W-:Y:S01]  /*7140*/  @!P0 LOP3.LUT R25, R25, 0xffff0000, RZ, 0xc0, !PT ;  /* 0xffff000019198812 */ /* 0x000fe200078ec0ff */
[C---:B------:R-:W-:Y:S02]  /*7150*/  @!P0 FMUL.FTZ R27, R0.reuse, R8 ;  /* 0x00000008001b8220 */ /* 0x040fe40000410000 */
[-C--:B------:R-:W-:Y:S02]  /*7160*/  @!P0 FMUL.FTZ R0, R0, R7.reuse ;  /* 0x0000000700008220 */ /* 0x080fe40000410000 */
[----:B------:R-:W-:Y:S01]  /*7170*/  @!P0 FFMA.FTZ R27, R3, R7, -R27 ;  /* 0x00000007031b8223 */ /* 0x000fe2000001081b */
[----:B------:R-:W-:Y:S01]  /*7180*/  @!P0 LOP3.LUT R7, R23, 0xffff0000, RZ, 0xc0, !PT ;  /* 0xffff000017078812 */ /* 0x000fe200078ec0ff */
[----:B------:R-:W-:Y:S01]  /*7190*/  @!P0 FFMA.FTZ R0, R8, R3, R0 ;  /* 0x0000000308008223 */ /* 0x000fe20000010000 */
[----:B------:R-:W-:Y:S01]  /*71a0*/  @!P0 LOP3.LUT R3, R22, 0xffff0000, RZ, 0xc0, !PT ;  /* 0xffff000016038812 */ /* 0x000fe200078ec0ff */
[----:B------:R-:W-:Y:S02]  /*71b0*/  @!P0 IMAD.U32 R8, R21, 0x10000, RZ ;  /* 0x0001000015088824 */ /* 0x000fe400078e00ff */
[----:B------:R-:W-:Y:S01]  /*71c0*/  @!P0 FMUL.FTZ R28, R2, R17 ;  /* 0x00000011021c8220 */ /* 0x000fe20000410000 */
[----:B------:R-:W-:Y:S01]  /*71d0*/  @!P0 F2FP.BF16.PACK_AB R0, R0, R27 ;  /* 0x0000001b0000823e */ /* 0x000fe200000010ff */
[-C--:B------:R-:W-:Y:S02]  /*71e0*/  @!P0 FMUL.FTZ R2, R2, R6.reuse ;  /* 0x0000000602028220 */ /* 0x080fe40000410000 */
[----:B------:R-:W-:Y:S01]  /*71f0*/  @!P0 FFMA.FTZ R28, R8, R6, -R28 ;  /* 0x00000006081c8223 */ /* 0x000fe2000001081c */
[----:B------:R-:W-:Y:S01]  /*7200*/  @!P0 SHF.L.U32 R6, R22, 0x10, RZ ;  /* 0x0000001016068819 */ /* 0x000fe200000006ff */
[C---:B------:R-:W-:Y:S01]  /*7210*/  @!P0 FMUL.FTZ R29, R3.reuse, R24 ;  /* 0x00000018031d8220 */ /* 0x040fe20000410000 */
[----:B------:R-:W-:Y:S01]  /*7220*/  @!P0 MOV R20, R0 ;  /* 0x0000000000148202 */ /* 0x000fe20000000f00 */
[-C--:B------:R-:W-:Y:S02]  /*7230*/  @!P0 FMUL.FTZ R3, R3, R4.reuse ;  /* 0x0000000403038220 */ /* 0x080fe40000410000 */
        /* <DEDUP_REMOVED lines=16> */
.L_x_1212:
[----:B------:R-:W-:Y:S05]  /*7340*/  BSYNC B1 ;  /* 0x0000000000017941 */ /* 0x000fea0003800000 */
.L_x_1211:
[----:B------:R-:W2:Y:S01]  /*7350*/  LD.E R0, [R10.64+0xd0] ;  /* 0x0000d0060a007980 */ /* 0x000ea2000c101900 */
[----:B------:R-:W-:Y:S02]  /*7360*/  IMAD.MOV.U32 R2, RZ, RZ, R13 ;  /* 0x000000ffff027224 */ /* 0x000fe400078e000d */
[----:B------:R-:W-:Y:S02]  /*7370*/  IMAD.MOV.U32 R3, RZ, RZ, R12 ;  /* 0x000000ffff037224 */ /* 0x000fe400078e000c */
[----:B------:R-:W-:Y:S02]  /*7380*/  IMAD.MOV.U32 R41, RZ, RZ, R39 ;  /* 0x000000ffff297224 */ /* 0x000fe400078e0027 */
[----:B--2---:R-:W-:Y:S05]  /*7390*/  IMAD.U32 R0, R0, -0x40, RZ ;  /* 0xffffffc000007824 */ /* 0x004fea00078e00ff */
[C---:B------:R-:W-:Y:S02]  /*73a0*/  LEA R13, P1, R0.reuse, R2, 0x1 ;  /* 0x00000002000d7211 */ /* 0x040fe400078208ff */
[C---:B------:R-:W-:Y:S02]  /*73b0*/  LEA R40, P0, R0.reuse, R40, 0x1 ;  /* 0x0000002800287211 */ /* 0x040fe400078008ff */
[C---:B------:R-:W-:Y:S02]  /*73c0*/  LEA.HI.X.SX32 R12, R0.reuse, R3, 0x1, P1 ;  /* 0x00000003000c7211 */ /* 0x040fe400008f0eff */
[----:B------:R-:W-:Y:S01]  /*73d0*/  LEA.HI.X.SX32 R39, R0, R41, 0x1, P0 ;  /* 0x0000002900277211 */ /* 0x000fe200000f0eff */
[----:B------:R-:W-:-:S05]  /*73e0*/  BRA `(.L_x_1215) ;  /* 0x0000703000007947 */ /* 0x000fca0003800000 */
.L_x_1182:
[----:B-1----:R-:W-:Y:S01]  /*73f0*/  BSSY B2, `(.L_x_1216) ;  /* 0x00000c2000027945 */ /* 0x002fe20003800000 */
[----:B------:R-:W-:-:S05]  /*7400*/  @!P2 BRA `(.L_x_1217) ;  /* 0x00000c000000a947 */ /* 0x000fca0003800000 */
[----:B-----5:R-:W-:Y:S01]  /*7410*/  ISETP.GE.AND P0, PT, R18, R165, PT ;  /* 0x000000a51200720c */ /* 0x020fe20003f06270 */
[----:B------:R-:W-:Y:S01]  /*7420*/  @!UPT UIADD3 URZ, URZ, URZ, URZ ;  /* 0x0000003f3f3ff290 */ /* 0x000fe2000fffe03f */
[----:B------:R-:W-:Y:S11]  /*7430*/  BSSY B1, `(.L_x_1218) ;  /* 0x000005e000017945 */ /* 0x000ff60003800000 */
[----:B------:R-:W-:-:S05]  /*7440*/  @P0 BRA `(.L_x_1219) ;  /* 0x000005c000000947 */ /* 0x000fca0003800000 */
[----:B------:R-:W-:Y:S01]  /*7450*/  IMAD.MOV.U32 R4, RZ, RZ, R119 ;  /* 0x000000ffff047224 */ /* 0x000fe200078e0077 */
[----:B------:R-:W-:Y:S01]  /*7460*/  MOV R5, R118 ;  /* 0x0000007600057202 */ /* 0x000fe20000000f00 */
[----:B------:R-:W-:Y:S01]  /*7470*/  BSSY B0, `(.L_x_1220) ;  /* 0x0000056000007945 */ /* 0x000fe20003800000 */
[----:B------:R-:W-:Y:S03]  /*7480*/  ISETP.GE.AND P0, PT, R18, R17, PT ;  /* 0x000000111200720c */ /* 0x000fe60003f06270 */
[----:B------:R1:W5:Y:S10]  /*7490*/  LD.E.128 R20, [R4.64] ;  /* 0x0000000604147980 */ /* 0x000374000c101d00 */
[----:B------:R-:W-:-:S05]  /*74a0*/  @P0 BRA `(.L_x_1221) ;  /* 0x0000052000000947 */ /* 0x000fca0003800000 */
[----:B------:R-:W-:Y:S01]  /*74b0*/  LEA.HI R8, R17, R17, RZ, 0x1 ;  /* 0x0000001111087211 */ /* 0x000fe200078f08ff */
[----:B------:R-:W-:Y:S01]  /*74c0*/  IMAD.MOV.U32 R7, RZ, RZ, R120 ;  /* 0x000000ffff077224 */ /* 0x000fe200078e0078 */
[----:B------:R-:W-:Y:S01]  /*74d0*/  MOV R6, R121 ;  /* 0x0000007900067202 */ /* 0x000fe20000000f00 */
[----:B------:R-:W-:Y:S01]  /*74e0*/  IMAD.MOV.U32 R2, RZ, RZ, RZ ;  /* 0x000000ffff027224 */ /* 0x000fe200078e00ff */
[----:B------:R-:W-:Y:S01]  /*74f0*/  SHF.R.S32.HI R8, RZ, 0x1, R8 ;  /* 0x00000001ff087819 */ /* 0x000fe20000011408 */
[C---:B-----5:R-:W-:Y:S01]  /*7500*/  IMAD.U32 R29, R20.reuse, 0x10000, RZ ;  /* 0x00010000141d7824 */ /* 0x060fe200078e00ff */
[----:B------:R-:W-:Y:S01]  /*7510*/  LOP3.LUT R30, R20, 0xffff0000, RZ, 0xc0, !PT ;  /* 0xffff0000141e7812 */ /* 0x000fe200078ec0ff */
[----:B------:R-:W-:Y:S01]  /*7520*/  IMAD.U32 R33, R22, 0x10000, RZ ;  /* 0x0001000016217824 */ /* 0x000fe200078e00ff */
[----:B------:R-:W-:Y:S01]  /*7530*/  ISETP.GE.AND P1, PT, R18, R8, PT ;  /* 0x000000081200720c */ /* 0x000fe20003f26270 */
[--C-:B------:R-:W-:Y:S01]  /*7540*/  IMAD.MOV.U32 R0, RZ, RZ, R8.reuse ;  /* 0x000000ffff007224 */ /* 0x100fe200078e0008 */
[C---:B------:R-:W-:Y:S02]  /*7550*/  SHF.L.U32 R31, R21.reuse, 0x10, RZ ;  /* 0x00000010151f7819 */ /* 0x040fe400000006ff */
[----:B------:R-:W-:Y:S02]  /*7560*/  LOP3.LUT R32, R21, 0xffff0000, RZ, 0xc0, !PT ;  /* 0xffff000015207812 */ /* 0x000fe400078ec0ff */
[----:B------:R-:W-:Y:S02]  /*7570*/  LOP3.LUT R34, R22, 0xffff0000, RZ, 0xc0, !PT ;  /* 0xffff000016227812 */ /* 0x000fe400078ec0ff */
[C---:B------:R-:W-:Y:S02]  /*7580*/  SHF.L.U32 R35, R23.reuse, 0x10, RZ ;  /* 0x0000001017237819 */ /* 0x040fe400000006ff */
[----:B------:R-:W-:Y:S03]  /*7590*/  LOP3.LUT R36, R23, 0xffff0000, RZ, 0xc0, !PT ;  /* 0xffff000017247812 */ /* 0x000fe600078ec0ff */
[----:B------:R-:W-:Y:S01]  /*75a0*/  @P1 IMAD.MOV R2, RZ, RZ, -R8 ;  /* 0x000000ffff021224 */ /* 0x000fe200078e0a08 */
[----:B------:R-:W-:Y:S04]  /*75b0*/  @P1 IADD3 R0, -R8, RZ, RZ ;  /* 0x000000ff08001210 */ /* 0x000fe80007ffe1ff */
[C---:B------:R-:W-:Y:S04]  /*75c0*/  LEA R24, P0, R2.reuse, R6, 0x1 ;  /* 0x0000000602187211 */ /* 0x040fe800078008ff */
[----:B------:R-:W-:Y:S02]  /*75d0*/  LEA.HI.X.SX32 R25, R2, R7, 0x1, P0 ;  /* 0x0000000702197211 */ /* 0x000fe400000f0eff */
[C---:B------:R-:W-:Y:S04]  /*75e0*/  LEA R2, P0, R0.reuse, R4, 0x1 ;  /* 0x0000000400027211 */ /* 0x040fe800078008ff */
[----:B------:R-:W-:Y:S01]  /*75f0*/  LEA.HI.X.SX32 R3, R0, R5, 0x1, P0 ;  /* 0x0000000500037211 */ /* 0x000fe200000f0eff */
[----:B------:R-:W-:Y:S01]  /*7600*/  IMAD.MOV.U32 R0, RZ, RZ, RZ ;  /* 0x000000ffff007224 */ /* 0x000fe200078e00ff */
[----:B------:R-:W-:Y:S01]  /*7610*/  @P1 IADD3 R0, -R8, RZ, RZ ;  /* 0x000000ff08001210 */ /* 0x000fe20007ffe1ff */
[----:B------:R-:W2:Y:S08]  /*7620*/  LD.E.128 R24, [R24.64] ;  /* 0x0000000618187980 */ /* 0x000eb0000c101d00 */
[----:B-1----:R1:W3:Y:S02]  /*7630*/  LD.E.128 R4, [R2.64] ;  /* 0x0000000602047980 */ /* 0x0022e4000c101d00 */
[----:B-1----:R-:W-:Y:S01]  /*7640*/  IMAD.MOV.U32 R2, RZ, RZ, R123 ;  /* 0x000000ffff027224 */ /* 0x002fe200078e007b */
[----:B------:R-:W-:Y:S04]  /*7650*/  MOV R3, R122 ;  /* 0x0000007a00037202 */ /* 0x000fe80000000f00 */
[C---:B------:R-:W-:Y:S04]  /*7660*/  LEA R2, P0, R0.reuse, R2, 0x1 ;  /* 0x0000000200027211 */ /* 0x040fe800078008ff */
[----:B------:R-:W-:Y:S05]  /*7670*/  LEA.HI.X.SX32 R3, R0, R3, 0x1, P0 ;  /* 0x0000000300037211 */ /* 0x000fea00000f0eff */
[----:B------:R1:W4:Y:S01]  /*7680*/  LD.E.128 R44, [R2.64] ;  /* 0x00000006022c7980 */ /* 0x000322000c101d00 */
[----:B--2---:R-:W-:Y:S01]  /*7690*/  IMAD.U32 R0, R24, 0x10000, RZ ;  /* 0x0001000018007824 */ /* 0x004fe200078e00ff */
[----:B------:R-:W-:Y:S01]  /*76a0*/  SHF.L.U32 R20, R27, 0x10, RZ ;  /* 0x000000101b147819 */ /* 0x000fe200000006ff */
[C---:B------:R-:W-:Y:S01]  /*76b0*/  IMAD.U32 R22, R26.reuse, 0x10000, RZ ;  /* 0x000100001a167824 */ /* 0x040fe200078e00ff */
[----:B------:R-:W-:Y:S01]  /*76c0*/  LOP3.LUT R21, R26, 0xffff0000, RZ, 0xc0, !PT ;  /* 0xffff00001a157812 */ /* 0x000fe200078ec0ff */
[----:B------:R-:W-:Y:S01]  /*76d0*/  @!P1 FADD.FTZ R0, -R0, -RZ ;  /* 0x800000ff00009221 */ /* 0x000fe20000010100 */
[----:B-1----:R-:W-:Y:S01]  /*76e0*/  LOP3.LUT R2, R24, 0xffff0000, RZ, 0xc0, !PT ;  /* 0xffff000018027812 */ /* 0x002fe200078ec0ff */
[----:B------:R-:W-:Y:S01]  /*76f0*/  @!P1 FADD.FTZ R20, -R20, -RZ ;  /* 0x800000ff14149221 */ /* 0x000fe20000010100 */
[----:B------:R-:W-:Y:S01]  /*7700*/  SHF.L.U32 R3, R25, 0x10, RZ ;  /* 0x0000001019037819 */ /* 0x000fe200000006ff */
[----:B---3--:R-:W-:Y:S01]  /*7710*/  IMAD.U32 R28, R4, 0x10000, RZ ;  /* 0x00010000041c7824 */ /* 0x008fe200078e00ff */
[----:B------:R-:W-:Y:S01]  /*7720*/  SHF.L.U32 R23, R7, 0x10, RZ ;  /* 0x0000001007177819 */ /* 0x000fe200000006ff */
        /* <DEDUP_REMOVED lines=8> */
[C---:B------:R-:W-:Y:S01]  /*77b0*/  IMAD.U32 R5, R6.reuse, 0x10000, RZ ;  /* 0x0001000006057824 */ /* 0x040fe200078e00ff */
[----:B------:R-:W-:Y:S01]  /*77c0*/  LOP3.LUT R6, R6, 0xffff0000, RZ, 0xc0, !PT ;  /* 0xffff000006067812 */ /* 0x000fe200078ec0ff */
[----:B------:R-:W-:Y:S01]  /*77d0*/  FMUL.FTZ R0, R28, R0 ;  /* 0x000000001c007220 */ /* 0x000fe20000410000 */
[----:B------:R-:W-:Y:S01]  /*77e0*/  LOP3.LUT R24, R25, 0xffff0000, RZ, 0xc0, !PT ;  /* 0xffff000019187812 */ /* 0x000fe200078ec0ff */
[----:B------:R-:W-:Y:S01]  /*77f0*/  FMUL.FTZ R2, R27, R2 ;  /* 0x000000021b027220 */ /* 0x000fe20000410000 */
[----:B------:R-:W-:Y:S01]  /*7800*/  LOP3.LUT R25, R7, 0xffff0000, RZ, 0xc0, !PT ;  /* 0xffff000007197812 */ /* 0x000fe200078ec0ff */
[----:B------:R-:W-:Y:S02]  /*7810*/  FMUL.FTZ R7, R23, R20 ;  /* 0x0000001417077220 */ /* 0x000fe40000410000 */
[----:B------:R-:W-:Y:S02]  /*7820*/  FMUL.FTZ R6, R6, R21 ;  /* 0x0000001506067220 */ /* 0x000fe40000410000 */
[----:B------:R-:W-:Y:S02]  /*7830*/  @!P1 FADD.FTZ R24, -R24, -RZ ;  /* 0x800000ff18189221 */ /* 0x000fe40000010100 */
[----:B------:R-:W-:Y:S02]  /*7840*/  FMUL.FTZ R5, R5, R22 ;  /* 0x0000001605057220 */ /* 0x000fe40000410000 */
[----:B------:R-:W-:Y:S02]  /*7850*/  FMUL.FTZ R3, R4, R3 ;  /* 0x0000000304037220 */ /* 0x000fe40000410000 */
[----:B------:R-:W-:Y:S02]  /*7860*/  @!P1 FADD.FTZ R8, -R8, -RZ ;  /* 0x800000ff08089221 */ /* 0x000fe40000010100 */
[----:B------:R-:W-:Y:S02]  /*7870*/  FMUL.FTZ R4, R26, R24 ;  /* 0x000000181a047220 */ /* 0x000fe40000410000 */
[----:B------:R-:W-:Y:S01]  /*7880*/  FMUL.FTZ R8, R25, R8 ;  /* 0x0000000819087220 */ /* 0x000fe20000410000 */
[C---:B----4-:R-:W-:Y:S01]  /*7890*/  LOP3.LUT R21, R44.reuse, 0xffff0000, RZ, 0xc0, !PT ;  /* 0xffff00002c157812 */ /* 0x050fe200078ec0ff */
[----:B------:R-:W-:Y:S01]  /*78a0*/  IMAD.U32 R20, R44, 0x10000, RZ ;  /* 0x000100002c147824 */ /* 0x000fe200078e00ff */
[C---:B------:R-:W-:Y:S01]  /*78b0*/  SHF.L.U32 R22, R45.reuse, 0x10, RZ ;  /* 0x000000102d167819 */ /* 0x040fe200000006ff */
[C---:B------:R-:W-:Y:S01]  /*78c0*/  IMAD.U32 R24, R46.reuse, 0x10000, RZ ;  /* 0x000100002e187824 */ /* 0x040fe200078e00ff */
[----:B------:R-:W-:Y:S01]  /*78d0*/  LOP3.LUT R23, R45, 0xffff0000, RZ, 0xc0, !PT ;  /* 0xffff00002d177812 */ /* 0x000fe200078ec0ff */
[----:B------:R-:W-:Y:S01]  /*78e0*/  FFMA.FTZ R0, R29, R20, R0 ;  /* 0x000000141d007223 */ /* 0x000fe20000010000 */
[----:B------:R-:W-:Y:S01]  /*78f0*/  LOP3.LUT R25, R46, 0xffff0000, RZ, 0xc0, !PT ;  /* 0xffff00002e197812 */ /* 0x000fe200078ec0ff */
[----:B------:R-:W-:Y:S01]  /*7900*/  FFMA.FTZ R2, R30, R21, R2 ;  /* 0x000000151e027223 */ /* 0x000fe20000010002 */
[----:B------:R-:W-:Y:S01]  /*7910*/  SHF.L.U32 R26, R47, 0x10, RZ ;  /* 0x000000102f1a7819 */ /* 0x000fe200000006ff */
[----:B------:R-:W-:Y:S01]  /*7920*/  FFMA.FTZ R3, R31, R22, R3 ;  /* 0x000000161f037223 */ /* 0x000fe20000010003 */
[----:B------:R-:W-:Y:S01]  /*7930*/  LOP3.LUT R27, R47, 0xffff0000, RZ, 0xc0, !PT ;  /* 0xffff00002f1b7812 */ /* 0x000fe200078ec0ff */
[----:B------:R-:W-:Y:S01]  /*7940*/  FFMA.FTZ R4, R32, R23, R4 ;  /* 0x0000001720047223 */ /* 0x000fe20000010004 */
[----:B------:R-:W-:Y:S01]  /*7950*/  F2FP.BF16.PACK_AB R20, R2, R0 ;  /* 0x000000000214723e */ /* 0x000fe200000010ff */
[----:B------:R-:W-:Y:S02]  /*7960*/  FFMA.FTZ R5, R33, R24, R5 ;  /* 0x0000001821057223 */ /* 0x000fe40000010005 */
[----:B------:R-:W-:Y:S01]  /*7970*/  FFMA.FTZ R6, R34, R25, R6 ;  /* 0x0000001922067223 */ /* 0x000fe20000010006 */
[----:B------:R-:W-:Y:S01]  /*7980*/  F2FP.BF16.PACK_AB R21, R4, R3 ;  /* 0x000000030415723e */ /* 0x000fe200000010ff */
[----:B------:R-:W-:Y:S02]  /*7990*/  FFMA.FTZ R7, R35, R26, R7 ;  /* 0x0000001a23077223 */ /* 0x000fe40000010007 */
[----:B------:R-:W-:Y:S01]  /*79a0*/  FFMA.FTZ R8, R36, R27, R8 ;  /* 0x0000001b24087223 */ /* 0x000fe20000010008 */
[----:B------:R-:W-:Y:S04]  /*79b0*/  F2FP.BF16.PACK_AB R22, R6, R5 ;  /* 0x000000050616723e */ /* 0x000fe800000010ff */
[----:B------:R-:W-:Y:S02]  /*79c0*/  F2FP.BF16.PACK_AB R23, R8, R7 ;  /* 0x000000070817723e */ /* 0x000fe400000010ff */
.L_x_1221:
[----:B------:R-:W-:Y:S05]  /*79d0*/  BSYNC B0 ;  /* 0x0000000000007941 */ /* 0x000fea0003800000 */
.L_x_1220:
[----:B------:R-:W-:Y:S02]  /*79e0*/  MOV R2, R125 ;  /* 0x0000007d00027202 */ /* 0x000fe40000000f00 */
[----:B------:R-:W-:Y:S05]  /*79f0*/  MOV R3, R124 ;  /* 0x0000007c00037202 */ /* 0x000fea0000000f00 */
[----:B-----5:R2:W-:Y:S02]  /*7a00*/  ST.E.128 [R2.64], R20 ;  /* 0x0000001402007985 */ /* 0x0205e4000c101d06 */
.L_x_1219:
[----:B------:R-:W-:Y:S05]  /*7a10*/  BSYNC B1 ;  /* 0x0000000000017941 */ /* 0x000fea0003800000 */
.L_x_1218:
[----:B------:R-:W-:Y:S11]  /*7a20*/  ISETP.GE.AND P0, PT, R9, R165, PT ;  /* 0x000000a50900720c */ /* 0x000ff60003f06270 */
[----:B------:R-:W-:Y:S02]  /*7a30*/  @!UPT UIADD3 URZ, URZ, URZ, URZ ;  /* 0x0000003f3f3ff290 */ /* 0x000fe4000fffe03f */
[----:B------:R-:W-:-:S05]  /*7a40*/  @P0 BRA `(.L_x_1217) ;  /* 0x000005c000000947 */ /* 0x000fca0003800000 */
[----:B-1----:R-:W-:Y:S01]  /*7a50*/  IMAD.MOV.U32 R4, RZ, RZ, R119 ;  /* 0x000000ffff047224 */ /* 0x002fe200078e0077 */
[----:B------:R-:W-:Y:S01]  /*7a60*/  MOV R5, R118 ;  /* 0x0000007600057202 */ /* 0x000fe20000000f00 */
[----:B------:R-:W-:Y:S01]  /*7a70*/  BSSY B0, `(.L_x_1222) ;  /* 0x0000056000007945 */ /* 0x000fe20003800000 */
[----:B------:R-:W-:Y:S03]  /*7a80*/  ISETP.GE.AND P0, PT, R9, R17, PT ;  /* 0x000000110900720c */ /* 0x000fe60003f06270 */
[----:B--2---:R1:W5:Y:S10]  /*7a90*/  LD.E.128 R20, [R4.64+0x80] ;  /* 0x0000800604147980 */ /* 0x004374000c101d00 */
[----:B------:R-:W-:-:S05]  /*7aa0*/  @P0 BRA `(.L_x_1223) ;  /* 0x0000052000000947 */ /* 0x000fca0003800000 */
[----:B------:R-:W-:Y:S01]  /*7ab0*/  LEA.HI R0, R17, R17, RZ, 0x1 ;  /* 0x0000001111007211 */ /* 0x000fe200078f08ff */
[----:B------:R-:W-:Y:S01]  /*7ac0*/  IMAD.MOV.U32 R7, RZ, RZ, R120 ;  /* 0x000000ffff077224 */ /* 0x000fe200078e0078 */
[----:B------:R-:W-:Y:S01]  /*7ad0*/  MOV R6, R121 ;  /* 0x0000007900067202 */ /* 0x000fe20000000f00 */
[----:B------:R-:W-:Y:S01]  /*7ae0*/  IMAD.MOV.U32 R28, RZ, RZ, R123 ;  /* 0x000000ffff1c7224 */ /* 0x000fe200078e007b */
[----:B------:R-:W-:Y:S01]  /*7af0*/  SHF.R.S32.HI R0, RZ, 0x1, R0 ;  /* 0x00000001ff007819 */ /* 0x000fe20000011400 */
[----:B------:R-:W-:Y:S01]  /*7b00*/  IMAD.MOV.U32 R2, RZ, RZ, RZ ;  /* 0x000000ffff027224 */ /* 0x000fe200078e00ff */
[----:B------:R-:W-:Y:S01]  /*7b10*/  MOV R29, R122 ;  /* 0x0000007a001d7202 */ /* 0x000fe20000000f00 */
[----:B-----5:R-:W-:Y:S01]  /*7b20*/  IMAD.U32 R33, R22, 0x10000, RZ ;  /* 0x0001000016217824 */ /* 0x020fe200078e00ff */
[----:B------:R-:W-:Y:S01]  /*7b30*/  ISETP.GE.AND P1, PT, R9, R0, PT ;  /* 0x000000000900720c */ /* 0x000fe20003f26270 */
[--C-:B------:R-:W-:Y:S01]  /*7b40*/  IMAD.MOV.U32 R3, RZ, RZ, R0.reuse ;  /* 0x000000ffff037224 */ /* 0x100fe200078e0000 */
[----:B------:R-:W-:Y:S02]  /*7b50*/  LOP3.LUT R30, R20, 0xffff0000, RZ, 0xc0, !PT ;  /* 0xffff0000141e7812 */ /* 0x000fe400078ec0ff */
[C---:B------:R-:W-:Y:S02]  /*7b60*/  SHF.L.U32 R31, R21.reuse, 0x10, RZ ;  /* 0x00000010151f7819 */ /* 0x040fe400000006ff */
[----:B------:R-:W-:Y:S02]  /*7b70*/  LOP3.LUT R32, R21, 0xffff0000, RZ, 0xc0, !PT ;  /* 0xffff000015207812 */ /* 0x000fe400078ec0ff */
[----:B------:R-:W-:Y:S02]  /*7b80*/  LOP3.LUT R34, R22, 0xffff0000, RZ, 0xc0, !PT ;  /* 0xffff000016227812 */ /* 0x000fe400078ec0ff */
[C---:B------:R-:W-:Y:S02]  /*7b90*/  SHF.L.U32 R35, R23.reuse, 0x10, RZ ;  /* 0x0000001017237819 */ /* 0x040fe400000006ff */
[----:B------:R-:W-:Y:S01]  /*7ba0*/  LOP3.LUT R36, R23, 0xffff0000, RZ, 0xc0, !PT ;  /* 0xffff000017247812 */ /* 0x000fe200078ec0ff */
[----:B------:R-:W-:Y:S01]  /*7bb0*/  @P1 IMAD.MOV R2, RZ, RZ, -R0 ;  /* 0x000000ffff021224 */ /* 0x000fe200078e0a00 */
[----:B------:R-:W-:Y:S04]  /*7bc0*/  @P1 IADD3 R3, -R0, RZ, RZ ;  /* 0x000000ff00031210 */ /* 0x000fe80007ffe1ff */
[C---:B------:R-:W-:Y:S04]  /*7bd0*/  LEA R24, P0, R2.reuse, R6, 0x1 ;  /* 0x0000000602187211 */ /* 0x040fe800078008ff */
[----:B------:R-:W-:Y:S02]  /*7be0*/  LEA.HI.X.SX32 R25, R2, R7, 0x1, P0 ;  /* 0x0000000702197211 */ /* 0x000fe400000f0eff */
[C---:B------:R-:W-:Y:S04]  /*7bf0*/  LEA R2, P0, R3.reuse, R4, 0x1 ;  /* 0x0000000403027211 */ /* 0x040fe800078008ff */
[----:B------:R-:W-:Y:S01]  /*7c00*/  LEA.HI.X.SX32 R3, R3, R5, 0x1, P0 ;  /* 0x0000000503037211 */ /* 0x000fe200000f0eff */
[----:B------:R-:W2:Y:S08]  /*7c10*/  LD.E.128 R24, [R24.64+0x80] ;  /* 0x0000800618187980 */ /* 0x000eb0000c101d00 */
[----:B-1----:R1:W3:Y:S02]  /*7c20*/  LD.E.128 R4, [R2.64+0x80] ;  /* 0x0000800602047980 */ /* 0x0022e4000c101d00 */
[----:B-1----:R-:W-:Y:S01]  /*7c30*/  IMAD.MOV.U32 R3, RZ, RZ, RZ ;  /* 0x000000ffff037224 */ /* 0x002fe200078e00ff */
[----:B------:R-:W-:Y:S04]  /*7c40*/  @P1 IADD3 R3, -R0, RZ, RZ ;  /* 0x000000ff00031210 */ /* 0x000fe80007ffe1ff */
[C---:B------:R-:W-:Y:S04]  /*7c50*/  LEA R2, P0, R3.reuse, R28, 0x1 ;  /* 0x0000001c03027211 */ /* 0x040fe800078008ff */
[----:B------:R-:W-:Y:S01]  /*7c60*/  LEA.HI.X.SX32 R3, R3, R29, 0x1, P0 ;  /* 0x0000001d03037211 */ /* 0x000fe200000f0eff */
[----:B------:R-:W-:Y:S04]  /*7c70*/  IMAD.U32 R29, R20, 0x10000, RZ ;  /* 0x00010000141d7824 */ /* 0x000fe800078e00ff */
[----:B------:R1:W4:Y:S01]  /*7c80*/  LD.E.128 R44, [R2.64+0x80] ;  /* 0x00008006022c7980 */ /* 0x000322000c101d00 */
        /* <DEDUP_REMOVED lines=52> */
.L_x_1223:
[----:B------:R-:W-:Y:S05]  /*7fd0*/  BSYNC B0 ;  /* 0x0000000000007941 */ /* 0x000fea0003800000 */
.L_x_1222:
[----:B------:R-:W-:Y:S02]  /*7fe0*/  MOV R2, R125 ;  /* 0x0000007d00027202 */ /* 0x000fe40000000f00 */
[----:B------:R-:W-:Y:S05]  /*7ff0*/  MOV R3, R124 ;  /* 0x0000007c00037202 */ /* 0x000fea0000000f00 */
[----:B-----5:R2:W-:Y:S02]  /*8000*/  ST.E.128 [R2.64+0x80], R20 ;  /* 0x0000801402007985 */ /* 0x0205e4000c101d06 */
.L_x_1217:
[----:B------:R-:W-:Y:S05]  /*8010*/  BSYNC B2 ;  /* 0x0000000000027941 */ /* 0x000fea0003800000 */
.L_x_1216:
        /* <DEDUP_REMOVED lines=9> */
[C---:B-1----:R-:W-:Y:S01]  /*80b0*/  LEA R4, P0, R87.reuse, R119, 0x1 ;  /* 0x0000007757047211 */ /* 0x042fe200078008ff */
[----:B------:R-:W-:Y:S03]  /*80c0*/  BSSY B0, `(.L_x_1228) ;  /* 0x0000057000007945 */ /* 0x000fe60003800000 */
[----:B------:R-:W-:Y:S02]  /*80d0*/  LEA.HI.X R5, R87, R118, R86, 0x1, P0 ;  /* 0x0000007657057211 */ /* 0x000fe400000f0c56 */
[----:B------:R-:W-:Y:S03]  /*80e0*/  ISETP.GE.AND P0, PT, R18, R17, PT ;  /* 0x000000111200720c */ /* 0x000fe60003f06270 */
[----:B--2---:R1:W5:Y:S10]  /*80f0*/  LD.E.128 R20, [R4.64] ;  /* 0x0000000604147980 */ /* 0x004374000c101d00 */
        /* <DEDUP_REMOVED lines=19> */
[----:B------:R-:W-:Y:S02]  /*8230*/  LEA R216, P0, R24, R121, 0x1 ;  /* 0x0000007918d87211 */ /* 0x000fe400078008ff */
[-C--:B------:R-:W-:Y:S01]  /*8240*/  LEA.HI.X.SX32 R8, R8, R143.reuse, 0x1, P2 ;  /* 0x0000008f08087211 */ /* 0x080fe200010f0eff */
[----:B-1----:R1:W2:Y:S03]  /*8250*/  LD.E.128 R4, [R2.64] ;  /* 0x0000000602047980 */ /* 0x0022a6000c101d00 */
[----:B------:R-:W-:Y:S06]  /*8260*/  LEA.HI.X R217, R24, R120, R8, 0x1, P0 ;  /* 0x0000007818d97211 */ /* 0x000fec00000f0c08 */
[----:B------:R-:W3:Y:S01]  /*8270*/  LD.E.128 R216, [R216.64] ;  /* 0x00000006d8d87980 */ /* 0x000ee2000c101d00 */
[----:B-1----:R-:W-:Y:S01]  /*8280*/  IMAD.MOV.U32 R2, RZ, RZ, RZ ;  /* 0x000000ffff027224 */ /* 0x002fe200078e00ff */
[----:B------:R-:W-:Y:S04]  /*8290*/  @P1 IADD3 R2, -R0, RZ, RZ ;  /* 0x000000ff00021210 */ /* 0x000fe80007ffe1ff */
[----:B------:R-:W-:Y:S04]  /*82a0*/  IADD3 R3, P0, R163, R2, RZ ;  /* 0x00000002a3037210 */ /* 0x000fe80007f1e0ff */
[----:B------:R-:W-:Y:S02]  /*82b0*/  LEA.HI.X.SX32 R0, R2, R143, 0x1, P0 ;  /* 0x0000008f02007211 */ /* 0x000fe400000f0eff */
[C---:B------:R-:W-:Y:S04]  /*82c0*/  LEA R2, P0, R3.reuse, R123, 0x1 ;  /* 0x0000007b03027211 */ /* 0x040fe800078008ff */
[----:B------:R-:W-:Y:S05]  /*82d0*/  LEA.HI.X R3, R3, R122, R0, 0x1, P0 ;  /* 0x0000007a03037211 */ /* 0x000fea00000f0c00 */
[----:B------:R1:W4:Y:S01]  /*82e0*/  LD.E.128 R44, [R2.64] ;  /* 0x00000006022c7980 */ /* 0x000322000c101d00 */
[C---:B--2---:R-:W-:Y:S01]  /*82f0*/  IMAD.U32 R8, R7.reuse, 0x10000, RZ ;  /* 0x0001000007087824 */ /* 0x044fe200078e00ff */
[----:B------:R-:W-:Y:S01]  /*8300*/  LOP3.LUT R21, R7, 0xffff0000, RZ, 0xc0, !PT ;  /* 0xffff000007157812 */ /* 0x000fe200078ec0ff */
[C---:B------:R-:W-:Y:S01]  /*8310*/  IMAD.U32 R0, R4.reuse, 0x10000, RZ ;  /* 0x0001000004007824 */ /* 0x040fe200078e00ff */
[----:B-1----:R-:W-:Y:S02]  /*8320*/  LOP3.LUT R2, R4, 0xffff0000, RZ, 0xc0, !PT ;  /* 0xffff000004027812 */ /* 0x002fe400078ec0ff */
[C---:B------:R-:W-:Y:S02]  /*8330*/  SHF.L.U32 R3, R5.reuse, 0x10, RZ ;  /* 0x0000001005037819 */ /* 0x040fe400000006ff */
[----:B------:R-:W-:Y:S01]  /*8340*/  LOP3.LUT R4, R5, 0xffff0000, RZ, 0xc0, !PT ;  /* 0xffff000005047812 */ /* 0x000fe200078ec0ff */
[----:B------:R-:W-:Y:S01]  /*8350*/  IMAD.U32 R5, R6, 0x10000, RZ ;  /* 0x0001000006057824 */ /* 0x000fe200078e00ff */
[----:B---3--:R-:W-:Y:S01]  /*8360*/  SHF.L.U32 R27, R216, 0x10, RZ ;  /* 0x00000010d81b7819 */ /* 0x008fe200000006ff */
[----:B------:R-:W-:Y:S01]  /*8370*/  IMAD.U32 R25, R217, 0x10000, RZ ;  /* 0x00010000d9197824 */ /* 0x000fe200078e00ff */
        /* <DEDUP_REMOVED lines=11> */
[----:B------:R-:W-:Y:S02]  /*8430*/  @!P1 FADD.FTZ R22, -R22, -RZ ;  /* 0x800000ff16169221 */ /* 0x000fe40000010100 */
[----:B------:R-:W-:Y:S02]  /*8440*/  @!P1 FADD.FTZ R25, -R25, -RZ ;  /* 0x800000ff19199221 */ /* 0x000fe40000010100 */
[----:B------:R-:W-:Y:S02]  /*8450*/  FMUL.FTZ R0, R0, R27 ;  /* 0x0000001b00007220 */ /* 0x000fe40000410000 */
[----:B------:R-:W-:Y:S02]  /*8460*/  FMUL.FTZ R7, R8, R7 ;  /* 0x0000000708077220 */ /* 0x000fe40000410000 */
[----:B------:R-:W-:Y:S02]  /*8470*/  FMUL.FTZ R8, R21, R20 ;  /* 0x0000001415087220 */ /* 0x000fe40000410000 */
[----:B------:R-:W-:Y:S02]  /*8480*/  @!P1 FADD.FTZ R23, -R23, -RZ ;  /* 0x800000ff17179221 */ /* 0x000fe40000010100 */
[----:B------:R-:W-:Y:S02]  /*8490*/  @!P1 FADD.FTZ R24, -R24, -RZ ;  /* 0x800000ff18189221 */ /* 0x000fe40000010100 */
[----:B------:R-:W-:Y:S02]  /*84a0*/  FMUL.FTZ R2, R2, R26 ;  /* 0x0000001a02027220 */ /* 0x000fe40000410000 */
[----:B------:R-:W-:Y:S02]  /*84b0*/  FMUL.FTZ R6, R6, R22 ;  /* 0x0000001606067220 */ /* 0x000fe40000410000 */
[----:B------:R-:W-:Y:S02]  /*84c0*/  FMUL.FTZ R3, R3, R25 ;  /* 0x0000001903037220 */ /* 0x000fe40000410000 */
[----:B------:R-:W-:Y:S02]  /*84d0*/  FMUL.FTZ R5, R5, R23 ;  /* 0x0000001705057220 */ /* 0x000fe40000410000 */
[----:B------:R-:W-:Y:S01]  /*84e0*/  FMUL.FTZ R4, R4, R24 ;  /* 0x0000001804047220 */ /* 0x000fe20000410000 */
[C---:B----4-:R-:W-:Y:S01]  /*84f0*/  LOP3.LUT R21, R44.reuse, 0xffff0000, RZ, 0xc0, !PT ;  /* 0xffff00002c157812 */ /* 0x050fe200078ec0ff */
[----:B------:R-:W-:Y:S01]  /*8500*/  IMAD.U32 R20, R44, 0x10000, RZ ;  /* 0x000100002c147824 */ /* 0x000fe200078e00ff */
[C---:B------:R-:W-:Y:S01]  /*8510*/  SHF.L.U32 R22, R45.reuse, 0x10, RZ ;  /* 0x000000102d167819 */ /* 0x040fe200000006ff */
[----:B------:R-:W-:Y:S01]  /*8520*/  IMAD.U32 R24, R46, 0x10000, RZ ;  /* 0x000100002e187824 */ /* 0x000fe200078e00ff */
[----:B------:R-:W-:Y:S01]  /*8530*/  LOP3.LUT R23, R45, 0xffff0000, RZ, 0xc0, !PT ;  /* 0xffff00002d177812 */ /* 0x000fe200078ec0ff */
[----:B------:R-:W-:Y:S01]  /*8540*/  FFMA.FTZ R0, R28, R20, R0 ;  /* 0x000000141c007223 */ /* 0x000fe20000010000 */
[----:B------:R-:W-:Y:S01]  /*8550*/  LOP3.LUT R25, R46, 0xffff0000, RZ, 0xc0, !PT ;  /* 0xffff00002e197812 */ /* 0x000fe200078ec0ff */
[----:B------:R-:W-:Y:S01]  /*8560*/  FFMA.FTZ R2, R29, R21, R2 ;  /* 0x000000151d027223 */ /* 0x000fe20000010002 */
[C---:B------:R-:W-:Y:S01]  /*8570*/  SHF.L.U32 R26, R47.reuse, 0x10, RZ ;  /* 0x000000102f1a7819 */ /* 0x040fe200000006ff */
        /* <DEDUP_REMOVED lines=11> */
.L_x_1229:
[----:B------:R-:W-:Y:S05]  /*8630*/  BSYNC B0 ;  /* 0x0000000000007941 */ /* 0x000fea0003800000 */
.L_x_1228:
[C---:B------:R-:W-:Y:S04]  /*8640*/  LEA R2, P0, R227.reuse, R125, 0x1 ;  /* 0x0000007de3027211 */ /* 0x040fe800078008ff */
[----:B------:R-:W-:Y:S05]  /*8650*/  LEA.HI.X R3, R227, R124, R228, 0x1, P0 ;  /* 0x0000007ce3037211 */ /* 0x000fea00000f0ce4 */
[----:B-----5:R2:W-:Y:S04]  /*8660*/  ST.E.128 [R2.64], R20 ;  /* 0x0000001402007985 */ /* 0x0205e8000c101d06 */
.L_x_1227:
[----:B------:R-:W-:Y:S05]  /*8670*/  BSYNC B1 ;  /* 0x0000000000017941 */ /* 0x000fea0003800000 */
.L_x_1226:
[----:B------:R-:W-:Y:S11]  /*8680*/  ISETP.GE.AND P0, PT, R9, R165, PT ;  /* 0x000000a50900720c */ /* 0x000ff60003f06270 */
[----:B------:R-:W-:Y:S02]  /*8690*/  @!UPT UIADD3 URZ, URZ, URZ, URZ ;  /* 0x0000003f3f3ff290 */ /* 0x000fe4000fffe03f */
        /* <DEDUP_REMOVED lines=89> */
.L_x_1231:
[----:B------:R-:W-:Y:S05]  /*8c30*/  BSYNC B0 ;  /* 0x0000000000007941 */ /* 0x000fea0003800000 */
.L_x_1230:
[C---:B------:R-:W-:Y:S04]  /*8c40*/  LEA R2, P0, R82.reuse, R125, 0x1 ;  /* 0x0000007d52027211 */ /* 0x040fe800078008ff */
[----:B------:R-:W-:Y:S05]  /*8c50*/  LEA.HI.X R3, R82, R124, R81, 0x1, P0 ;  /* 0x0000007c52037211 */ /* 0x000fea00000f0c51 */
[----:B-----5:R2:W-:Y:S04]  /*8c60*/  ST.E.128 [R2.64], R20 ;  /* 0x0000001402007985 */ /* 0x0205e8000c101d06 */
.L_x_1225:
[----:B------:R-:W-:Y:S05]  /*8c70*/  BSYNC B2 ;  /* 0x0000000000027941 */ /* 0x000fea0003800000 */
.L_x_1224:
        /* <DEDUP_REMOVED lines=33> */
[----:B------:R-:W-:Y:S02]  /*8e90*/  LEA R216, P0, R24, R121, 0x1 ;  /* 0x0000007918d87211 */ /* 0x000fe400078008ff */
[----:B------:R-:W-:Y:S01]  /*8ea0*/  LEA.HI.X.SX32 R8, R8, R142, 0x1, P2 ;  /* 0x0000008e08087211 */ /* 0x000fe200010f0eff */
        /* <DEDUP_REMOVED lines=62> */
.L_x_1237:
[----:B------:R-:W-:Y:S05]  /*9290*/  BSYNC B0 ;  /* 0x0000000000007941 */ /* 0x000fea0003800000 */
.L_x_1236:
[C---:B------:R-:W-:Y:S04]  /*92a0*/  LEA R2, P0, R83.reuse, R125, 0x1 ;  /* 0x0000007d53027211 */ /* 0x040fe800078008ff */
[----:B------:R-:W-:Y:S05]  /*92b0*/  LEA.HI.X R3, R83, R124, R84, 0x1, P0 ;  /* 0x0000007c53037211 */ /* 0x000fea00000f0c54 */
[----:B-----5:R2:W-:Y:S04]  /*92c0*/  ST.E.128 [R2.64], R20 ;  /* 0x0000001402007985 */ /* 0x0205e8000c101d06 */
.L_x_1235:
[----:B------:R-:W-:Y:S05]  /*92d0*/  BSYNC B1 ;  /* 0x0000000000017941 */ /* 0x000fea0003800000 */
.L_x_1234:
        /* <DEDUP_REMOVED lines=91> */
.L_x_1239:
[----:B------:R-:W-:Y:S05]  /*9890*/  BSYNC B0 ;  /* 0x0000000000007941 */ /* 0x000fea0003800000 */
.L_x_1238:
[C---:B------:R-:W-:Y:S04]  /*98a0*/  LEA R2, P0, R208.reuse, R125, 0x1 ;  /* 0x0000007dd0027211 */ /* 0x040fe800078008ff */
[----:B------:R-:W-:Y:S05]  /*98b0*/  LEA.HI.X R3, R208, R124, R209, 0x1, P0 ;  /* 0x0000007cd0037211 */ /* 0x000fea00000f0cd1 */
[----:B-----5:R2:W-:Y:S04]  /*98c0*/  ST.E.128 [R2.64], R20 ;  /* 0x0000001402007985 */ /* 0x0205e8000c101d06 */
.L_x_1233:
[----:B------:R-:W-:Y:S05]  /*98d0*/  BSYNC B2 ;  /* 0x0000000000027941 */ /* 0x000fea0003800000 */
.L_x_1232:
        /* <DEDUP_REMOVED lines=9> */
[----:B-1----:R-:W-:Y:S01]  /*9970*/  MOV R4, R119 ;  /* 0x0000007700047202 */ /* 0x002fe20000000f00 */
[----:B------:R-:W-:Y:S01]  /*9980*/  IMAD R0, R211, 0x60, RZ ;  /* 0x00000060d3007824 */ /* 0x000fe200078e02ff */
[----:B------:R-:W-:Y:S01]  /*9990*/  MOV R5, R118 ;  /* 0x0000007600057202 */ /* 0x000fe20000000f00 */
[----:B------:R-:W-:Y:S01]  /*99a0*/  BSSY B0, `(.L_x_1244) ;  /* 0x0000058000007945 */ /* 0x000fe20003800000 */
[----:B------:R-:W-:Y:S03]  /*99b0*/  ISETP.GE.AND P0, PT, R18, R17, PT ;  /* 0x000000111200720c */ /* 0x000fe60003f06270 */
[----:B------:R-:W-:Y:S05]  /*99c0*/  IMAD.WIDE.U32 R4, R210, 0x60, R4 ;  /* 0x00000060d2047825 */ /* 0x000fea00078e0004 */
[----:B------:R-:W-:Y:S05]  /*99d0*/  IADD3 R5, R5, R0, RZ ;  /* 0x0000000005057210 */ /* 0x000fea0007ffe0ff */
[----:B--2---:R1:W5:Y:S01]  /*99e0*/  LD.E.128 R20, [R4.64] ;  /* 0x0000000604147980 */ /* 0x004362000c101d00 */
        /* <DEDUP_REMOVED lines=83> */
.L_x_1245:
[----:B------:R-:W-:Y:S05]  /*9f20*/  BSYNC B0 ;  /* 0x0000000000007941 */ /* 0x000fea0003800000 */
.L_x_1244:
[----:B------:R-:W-:Y:S01]  /*9f30*/  MOV R2, R125 ;  /* 0x0000007d00027202 */ /* 0x000fe20000000f00 */
[----:B------:R-:W-:Y:S01]  /*9f40*/  IMAD R0, R43, 0x60, RZ ;  /* 0x000000602b007824 */ /* 0x000fe200078e02ff */
[----:B------:R-:W-:Y:S05]  /*9f50*/  MOV R3, R124 ;  /* 0x0000007c00037202 */ /* 0x000fea0000000f00 */
[----:B------:R-:W-:Y:S05]  /*9f60*/  IMAD.WIDE.U32 R2, R42, 0x60, R2 ;  /* 0x000000602a027825 */ /* 0x000fea00078e0002 */
[----:B------:R-:W-:Y:S05]  /*9f70*/  IADD3 R3, R3, R0, RZ ;  /* 0x0000000003037210 */ /* 0x000fea0007ffe0ff */
[----:B-----5:R2:W-:Y:S02]  /*9f80*/  ST.E.128 [R2.64], R20 ;  /* 0x0000001402007985 */ /* 0x0205e4000c101d06 */
.L_x_1243:
[----:B------:R-:W-:Y:S05]  /*9f90*/  BSYNC B1 ;  /* 0x0000000000017941 */ /* 0x000fea0003800000 */
.L_x_1242:
        /* <DEDUP_REMOVED lines=91> */
.L_x_1247:
[----:B------:R-:W-:Y:S05]  /*a550*/  BSYNC B0 ;  /* 0x0000000000007941 */ /* 0x000fea0003800000 */
.L_x_1246:
[C---:B------:R-:W-:Y:S04]  /*a560*/  LEA R2, P0, R206.reuse, R125, 0x1 ;  /* 0x0000007dce027211 */ /* 0x040fe800078008ff */
[----:B------:R-:W-:Y:S05]  /*a570*/  LEA.HI.X R3, R206, R124, R207, 0x1, P0 ;  /* 0x0000007cce037211 */ /* 0x000fea00000f0ccf */
[----:B-----5:R2:W-:Y:S04]  /*a580*/  ST.E.128 [R2.64], R20 ;  /* 0x0000001402007985 */ /* 0x0205e8000c101d06 */
.L_x_1241:
[----:B------:R-:W-:Y:S05]  /*a590*/  BSYNC B2 ;  /* 0x0000000000027941 */ /* 0x000fea0003800000 */
.L_x_1240:
        /* <DEDUP_REMOVED lines=97> */
.L_x_1253:
[----:B------:R-:W-:Y:S05]  /*abb0*/  BSYNC B0 ;  /* 0x0000000000007941 */ /* 0x000fea0003800000 */
.L_x_1252:
[C---:B------:R-:W-:Y:S04]  /*abc0*/  LEA R2, P0, R79.reuse, R125, 0x1 ;  /* 0x0000007d4f027211 */ /* 0x040fe800078008ff */
[----:B------:R-:W-:Y:S05]  /*abd0*/  LEA.HI.X R3, R79, R124, R80, 0x1, P0 ;  /* 0x0000007c4f037211 */ /* 0x000fea00000f0c50 */
[----:B-----5:R2:W-:Y:S04]  /*abe0*/  ST.E.128 [R2.64], R20 ;  /* 0x0000001402007985 */ /* 0x0205e8000c101d06 */
.L_x_1251:
[----:B------:R-:W-:Y:S05]  /*abf0*/  BSYNC B1 ;  /* 0x0000000000017941 */ /* 0x000fea0003800000 */
.L_x_1250:
        /* <DEDUP_REMOVED lines=91> */
.L_x_1255:
[----:B------:R-:W-:Y:S05]  /*b1b0*/  BSYNC B0 ;  /* 0x0000000000007941 */ /* 0x000fea0003800000 */
.L_x_1254:
[C---:B------:R-:W-:Y:S04]  /*b1c0*/  LEA R2, P0, R204.reuse, R125, 0x1 ;  /* 0x0000007dcc027211 */ /* 0x040fe800078008ff */
[----:B------:R-:W-:Y:S05]  /*b1d0*/  LEA.HI.X R3, R204, R124, R205, 0x1, P0 ;  /* 0x0000007ccc037211 */ /* 0x000fea00000f0ccd */
[----:B-----5:R2:W-:Y:S04]  /*b1e0*/  ST.E.128 [R2.64], R20 ;  /* 0x0000001402007985 */ /* 0x0205e8000c101d06 */
.L_x_1249:
[----:B------:R-:W-:Y:S05]  /*b1f0*/  BSYNC B2 ;  /* 0x0000000000027941 */ /* 0x000fea0003800000 */
.L_x_1248:
        /* <DEDUP_REMOVED lines=100> */
.L_x_1261:
[----:B------:R-:W-:Y:S05]  /*b840*/  BSYNC B0 ;  /* 0x0000000000007941 */ /* 0x000fea0003800000 */
.L_x_1260:
[----:B------:R-:W-:Y:S01]  /*b850*/  MOV R2, R125 ;  /* 0x0000007d00027202 */ /* 0x000fe20000000f00 */
[----:B------:R-:W-:Y:S01]  /*b860*/  IMAD R0, R43, 0xa0, RZ ;  /* 0x000000a02b007824 */ /* 0x000fe200078e02ff */
[----:B------:R-:W-:Y:S05]  /*b870*/  MOV R3, R124 ;  /* 0x0000007c00037202 */ /* 0x000fea0000000f00 */
[----:B------:R-:W-:Y:S05]  /*b880*/  IMAD.WIDE.U32 R2, R42, 0xa0, R2 ;  /* 0x000000a02a027825 */ /* 0x000fea00078e0002 */
[----:B------:R-:W-:Y:S05]  /*b890*/  IADD3 R3, R3, R0, RZ ;  /* 0x0000000003037210 */ /* 0x000fea0007ffe0ff */
[----:B-----5:R2:W-:Y:S02]  /*b8a0*/  ST.E.128 [R2.64], R20 ;  /* 0x0000001402007985 */ /* 0x0205e4000c101d06 */
.L_x_1259:
[----:B------:R-:W-:Y:S05]  /*b8b0*/  BSYNC B1 ;  /* 0x0000000000017941 */ /* 0x000fea0003800000 */
.L_x_1258:
        /* <DEDUP_REMOVED lines=91> */
.L_x_1263:
[----:B------:R-:W-:Y:S05]  /*be70*/  BSYNC B0 ;  /* 0x0000000000007941 */ /* 0x000fea0003800000 */
.L_x_1262:
[C---:B------:R-:W-:Y:S04]  /*be80*/  LEA R2, P0, R194.reuse, R125, 0x1 ;  /* 0x0000007dc2027211 */ /* 0x040fe800078008ff */
[----:B------:R-:W-:Y:S05]  /*be90*/  LEA.HI.X R3, R194, R124, R78, 0x1, P0 ;  /* 0x0000007cc2037211 */ /* 0x000fea00000f0c4e */
[----:B-----5:R2:W-:Y:S04]  /*bea0*/  ST.E.128 [R2.64], R20 ;  /* 0x0000001402007985 */ /* 0x0205e8000c101d06 */
.L_x_1257:
[----:B------:R-:W-:Y:S05]  /*beb0*/  BSYNC B2 ;  /* 0x0000000000027941 */ /* 0x000fea0003800000 */
.L_x_1256:
        /* <DEDUP_REMOVED lines=100> */
.L_x_1269:
[----:B------:R-:W-:Y:S05]  /*c500*/  BSYNC B0 ;  /* 0x0000000000007941 */ /* 0x000fea0003800000 */
.L_x_1268:
[----:B------:R-:W-:Y:S01]  /*c510*/  MOV R2, R125 ;  /* 0x0000007d00027202 */ /* 0x000fe20000000f00 */
[----:B------:R-:W-:Y:S01]  /*c520*/  IMAD R0, R43, 0xc0, RZ ;  /* 0x000000c02b007824 */ /* 0x000fe200078e02ff */
[----:B------:R-:W-:Y:S05]  /*c530*/  MOV R3, R124 ;  /* 0x0000007c00037202 */ /* 0x000fea0000000f00 */
[----:B------:R-:W-:Y:S05]  /*c540*/  IMAD.WIDE.U32 R2, R42, 0xc0, R2 ;  /* 0x000000c02a027825 */ /* 0x000fea00078e0002 */
[----:B------:R-:W-:Y:S05]  /*c550*/  IADD3 R3, R3, R0, RZ ;  /* 0x0000000003037210 */ /* 0x000fea0007ffe0ff */
[----:B-----5:R2:W-:Y:S02]  /*c560*/  ST.E.128 [R2.64], R20 ;  /* 0x0000001402007985 */ /* 0x0205e4000c101d06 */
.L_x_1267:
[----:B------:R-:W-:Y:S05]  /*c570*/  BSYNC B1 ;  /* 0x0000000000017941 */ /* 0x000fea0003800000 */
.L_x_1266:
        /* <DEDUP_REMOVED lines=91> */
.L_x_1271:
[----:B------:R-:W-:Y:S05]  /*cb30*/  BSYNC B0 ;  /* 0x0000000000007941 */ /* 0x000fea0003800000 */
.L_x_1270:
[C---:B------:R-:W-:Y:S04]  /*cb40*/  LEA R2, P0, R192.reuse, R125, 0x1 ;  /* 0x0000007dc0027211 */ /* 0x040fe800078008ff */
[----:B------:R-:W-:Y:S05]  /*cb50*/  LEA.HI.X R3, R192, R124, R77, 0x1, P0 ;  /* 0x0000007cc0037211 */ /* 0x000fea00000f0c4d */
[----:B-----5:R2:W-:Y:S04]  /*cb60*/  ST.E.128 [R2.64], R20 ;  /* 0x0000001402007985 */ /* 0x0205e8000c101d06 */
.L_x_1265:
[----:B------:R-:W-:Y:S05]  /*cb70*/  BSYNC B2 ;  /* 0x0000000000027941 */ /* 0x000fea0003800000 */
.L_x_1264:
        /* <DEDUP_REMOVED lines=100> */
.L_x_1277:
[----:B------:R-:W-:Y:S05]  /*d1c0*/  BSYNC B0 ;  /* 0x0000000000007941 */ /* 0x000fea0003800000 */
.L_x_1276:
[----:B------:R-:W-:Y:S01]  /*d1d0*/  MOV R2, R125 ;  /* 0x0000007d00027202 */ /* 0x000fe20000000f00 */
[----:B------:R-:W-:Y:S01]  /*d1e0*/  IMAD R0, R43, 0xe0, RZ ;  /* 0x000000e02b007824 */ /* 0x000fe200078e02ff */
[----:B------:R-:W-:Y:S05]  /*d1f0*/  MOV R3, R124 ;  /* 0x0000007c00037202 */ /* 0x000fea0000000f00 */
[----:B------:R-:W-:Y:S05]  /*d200*/  IMAD.WIDE.U32 R2, R42, 0xe0, R2 ;  /* 0x000000e02a027825 */ /* 0x000fea00078e0002 */
[----:B------:R-:W-:Y:S05]  /*d210*/  IADD3 R3, R3, R0, RZ ;  /* 0x0000000003037210 */ /* 0x000fea0007ffe0ff */
[----:B-----5:R2:W-:Y:S02]  /*d220*/  ST.E.128 [R2.64], R20 ;  /* 0x0000001402007985 */ /* 0x0205e4000c101d06 */
.L_x_1275:
[----:B------:R-:W-:Y:S05]  /*d230*/  BSYNC B1 ;  /* 0x0000000000017941 */ /* 0x000fea0003800000 */
.L_x_1274:
[----:B------:R-:W-:Y:S11]  /*d240*/  ISETP.GE.AND P0, PT, R9, R165, PT ;  /* 0x000000a50900720c */ /* 0x000ff60003f06270 */
[----:B------:R-:W-:Y:S02]  /*d250*/  @!UPT UIADD3 URZ, URZ, URZ, URZ ;  /* 0x0000003f3f3ff290 */ /* 0x000fe4000fffe03f */
[----:B------:R-:W-:-:S05]  /*d260*/  @P0 BRA `(.L_x_1273) ;  /* 0x000005c000000947 */ /* 0x000fca0003800000 */
[C---:B-1----:R-:W-:Y:S01]  /*d270*/  LEA R4, P0, R105.reuse, R119, 0x1 ;  /* 0x0000007769047211 */ /* 0x042fe200078008ff */
[----:B------:R-:W-:Y:S03]  /*d280*/  BSSY B0, `(.L_x_1278) ;  /* 0x0000057000007945 */ /* 0x000fe60003800000 */
[----:B------:R-:W-:Y:S02]  /*d290*/  LEA.HI.X R5, R105, R118, R104, 0x1, P0 ;  /* 0x0000007669057211 */ /* 0x000fe400000f0c68 */
[----:B------:R-:W-:Y:S03]  /*d2a0*/  ISETP.GE.AND P0, PT, R9, R17, PT ;  /* 0x000000110900720c */ /* 0x000fe60003f06270 */
[----:B------:R1:W5:Y:S10]  /*d2b0*/  LD.E.128 R32, [R4.64] ;  /* 0x0000000604207980 */ /* 0x000374000c101d00 */
        /* <DEDUP_REMOVED lines=10> */
[--C-:B--2---:R-:W-:Y:S01]  /*d360*/  IMAD.MOV.U32 R3, RZ, RZ, R0.reuse ;  /* 0x000000ffff037224 */ /* 0x104fe200078e0000 */
        /* <DEDUP_REMOVED lines=63> */
[----:B------:R-:W-:Y:S02]  /*d760*/  FFMA.FTZ R4, R30, R22, R4 ;  /* 0x000000161e047223 */ /* 0x000fe40000010004 */
[----:B------:R-:W-:Y:S02]  /*d770*/  FFMA.FTZ R5, R31, R23, R5 ;  /* 0x000000171f057223 */ /* 0x000fe40000010005 */
[----:B------:R-:W-:Y:S01]  /*d780*/  FFMA.FTZ R6, R32, R24, R6 ;  /* 0x0000001820067223 */ /* 0x000fe20000010006 */
[----:B------:R-:W-:Y:S01]  /*d790*/  F2FP.BF16.PACK_AB R32, R2, R0 ;  /* 0x000000000220723e */ /* 0x000fe200000010ff */
[----:B------:R-:W-:Y:S01]  /*d7a0*/  FFMA.FTZ R7, R33, R25, R7 ;  /* 0x0000001921077223 */ /* 0x000fe20000010007 */
[----:B------:R-:W-:Y:S01]  /*d7b0*/  F2FP.BF16.PACK_AB R33, R4, R3 ;  /* 0x000000030421723e */ /* 0x000fe200000010ff */
[----:B------:R-:W-:Y:S01]  /*d7c0*/  FFMA.FTZ R8, R34, R26, R8 ;  /* 0x0000001a22087223 */ /* 0x000fe20000010008 */
[----:B------:R-:W-:Y:S04]  /*d7d0*/  F2FP.BF16.PACK_AB R34, R6, R5 ;  /* 0x000000050622723e */ /* 0x000fe800000010ff */
[----:B------:R-:W-:Y:S02]  /*d7e0*/  F2FP.BF16.PACK_AB R35, R8, R7 ;  /* 0x000000070823723e */ /* 0x000fe400000010ff */
.L_x_1279:
[----:B------:R-:W-:Y:S05]  /*d7f0*/  BSYNC B0 ;  /* 0x0000000000007941 */ /* 0x000fea0003800000 */
.L_x_1278:
[C---:B--2---:R-:W-:Y:S04]  /*d800*/  LEA R2, P0, R190.reuse, R125, 0x1 ;  /* 0x0000007dbe027211 */ /* 0x044fe800078008ff */
[----:B------:R-:W-:Y:S05]  /*d810*/  LEA.HI.X R3, R190, R124, R76, 0x1, P0 ;  /* 0x0000007cbe037211 */ /* 0x000fea00000f0c4c */
[----:B-----5:R2:W-:Y:S04]  /*d820*/  ST.E.128 [R2.64], R32 ;  /* 0x0000002002007985 */ /* 0x0205e8000c101d06 */
.L_x_1273:
[----:B------:R-:W-:Y:S05]  /*d830*/  BSYNC B2 ;  /* 0x0000000000027941 */ /* 0x000fea0003800000 */
.L_x_1272:
[----:B-1----:R-:W-:Y:S01]  /*d840*/  MOV R5, R122 ;  /* 0x0000007a00057202 */ /* 0x002fe20000000f00 */
[----:B------:R-:W3:Y:S01]  /*d850*/  LD.E R0, [R10.64+0xd0] ;  /* 0x0000d0060a007980 */ /* 0x000ee2000c101900 */
[----:B--2---:R-:W-:Y:S01]  /*d860*/  MOV R3, R120 ;  /* 0x0000007800037202 */ /* 0x004fe20000000f00 */
[----:B------:R-:W-:Y:S02]  /*d870*/  IMAD.MOV.U32 R4, RZ, RZ, R123 ;  /* 0x000000ffff047224 */ /* 0x000fe400078e007b */
[----:B------:R-:W-:Y:S02]  /*d880*/  IMAD.MOV.U32 R2, RZ, RZ, R121 ;  /* 0x000000ffff027224 */ /* 0x000fe400078e0079 */
[----:B---3--:R-:W-:Y:S05]  /*d890*/  IMAD.U32 R0, R0, -0x40, RZ ;  /* 0xffffffc000007824 */ /* 0x008fea00078e00ff */
[C---:B------:R-:W-:Y:S02]  /*d8a0*/  LEA R123, P1, R0.reuse, R4, 0x1 ;  /* 0x00000004007b7211 */ /* 0x040fe400078208ff */
[C---:B------:R-:W-:Y:S02]  /*d8b0*/  LEA R121, P0, R0.reuse, R2, 0x1 ;  /* 0x0000000200797211 */ /* 0x040fe400078008ff */
[C---:B------:R-:W-:Y:S02]  /*d8c0*/  LEA.HI.X.SX32 R122, R0.reuse, R5, 0x1, P1 ;  /* 0x00000005007a7211 */ /* 0x040fe400008f0eff */
[----:B------:R-:W-:Y:S01]  /*d8d0*/  LEA.HI.X.SX32 R120, R0, R3, 0x1, P0 ;  /* 0x0000000300787211 */ /* 0x000fe200000f0eff */
[----:B------:R-:W-:-:S05]  /*d8e0*/  BRA `(.L_x_1215) ;  /* 0x00000b3000007947 */ /* 0x000fca0003800000 */
.L_x_1181:
[----:B------:R-:W-:Y:S01]  /*d8f0*/  BSSY B0, `(.L_x_1280) ;  /* 0x0000010000007945 */ /* 0x000fe20003800000 */
[----:B------:R-:W-:-:S05]  /*d900*/  @!P2 BRA `(.L_x_1281) ;  /* 0x000000e00000a947 */ /* 0x000fca0003800000 */
        /* <DEDUP_REMOVED lines=14> */
.L_x_1281:
[----:B------:R-:W-:Y:S05]  /*d9f0*/  BSYNC B0 ;  /* 0x0000000000007941 */ /* 0x000fea0003800000 */
.L_x_1280:
[C---:B------:R-:W-:Y:S01]  /*da00*/  ISETP.GE.AND P0, PT, R67.reuse, R213, PT ;  /* 0x000000d54300720c */ /* 0x040fe20003f06270 */
[----:B------:R-:W-:Y:S03]  /*da10*/  BSSY B0, `(.L_x_1282) ;  /* 0x0000012000007945 */ /* 0x000fe60003800000 */
[----:B------:R-:W-:Y:S11]  /*da20*/  ISETP.GE.AND P0, PT, R67, R212, !P0 ;  /* 0x000000d44300720c */ /* 0x000ff60004706270 */
[----:B------:R-:W-:Y:S02]  /*da30*/  @!UPT UIADD3 URZ, URZ, URZ, URZ ;  /* 0x0000003f3f3ff290 */ /* 0x000fe4000fffe03f */
[----:B------:R-:W-:-:S05]  /*da40*/  @!P0 BRA `(.L_x_1283) ;  /* 0x000000e000008947 */ /* 0x000fca0003800000 */
[----:B------:R-:W-:Y:S02]  /*da50*/  ISETP.NE.AND P3, PT, R162, RZ, PT ;  /* 0x000000ffa200720c */ /* 0x000fe40003f65270 */
[----:B------:R-:W-:Y:S11]  /*da60*/  ISETP.NE.AND P1, PT, R161, RZ, PT ;  /* 0x000000ffa100720c */ /* 0x000ff60003f25270 */
[----:B-1----:R-:W-:Y:S02]  /*da70*/  @P3 LEA R4, P0, R87, R119, 0x1 ;  /* 0x0000007757043211 */ /* 0x002fe400078008ff */
[----:B------:R-:W-:Y:S02]  /*da80*/  @P3 LEA R20, P2, R227, R125, 0x1 ;  /* 0x0000007de3143211 */ /* 0x000fe400078408ff */
[----:B------:R-:W-:Y:S02]  /*da90*/  @P3 LEA.HI.X R5, R87, R118, R86, 0x1, P0 ;  /* 0x0000007657053211 */ /* 0x000fe400000f0c56 */
[----:B------:R-:W-:Y:S02]  /*daa0*/  @P1 LEA R2, P0, R89, R119, 0x1 ;  /* 0x0000007759021211 */ /* 0x000fe400078008ff */
[----:B------:R-:W-:Y:S02]  /*dab0*/  @P3 LEA.HI.X R21, R227, R124, R228, 0x1, P2 ;  /* 0x0000007ce3153211 */ /* 0x000fe400010f0ce4 */
[----:B------:R-:W2:Y:S01]  /*dac0*/  @P3 LD.E.128 R4, [R4.64] ;  /* 0x0000000604043980 */ /* 0x000ea2000c101d00 */
[----:B------:R-:W-:Y:S03]  /*dad0*/  @P1 LEA.HI.X R3, R89, R118, R88, 0x1, P0 ;  /* 0x0000007659031211 */ /* 0x000fe600000f0c58 */
[----:B--2---:R1:W-:Y:S04]  /*dae0*/  @P3 ST.E.128 [R20.64], R4 ;  /* 0x0000000414003985 */ /* 0x0043e8000c101d06 */
[----:B-1----:R1:W2:Y:S02]  /*daf0*/  @P1 LD.E.128 R4, [R2.64] ;  /* 0x0000000602041980 */ /* 0x0022a4000c101d00 */
[C---:B-1----:R-:W-:Y:S04]  /*db00*/  @P1 LEA R2, P0, R82.reuse, R125, 0x1 ;  /* 0x0000007d52021211 */ /* 0x042fe800078008ff */
[----:B------:R-:W-:Y:S05]  /*db10*/  @P1 LEA.HI.X R3, R82, R124, R81, 0x1, P0 ;  /* 0x0000007c52031211 */ /* 0x000fea00000f0c51 */
[----:B--2---:R1:W-:Y:S04]  /*db20*/  @P1 ST.E.128 [R2.64], R4 ;  /* 0x0000000402001985 */ /* 0x0043e8000c101d06 */
.L_x_1283:
[----:B------:R-:W-:Y:S05]  /*db30*/  BSYNC B0 ;  /* 0x0000000000007941 */ /* 0x000fea0003800000 */
.L_x_1282:
        /* <DEDUP_REMOVED lines=19> */
.L_x_1285:
[----:B------:R-:W-:Y:S05]  /*dc70*/  BSYNC B0 ;  /* 0x0000000000007941 */ /* 0x000fea0003800000 */
.L_x_1284:
[C---:B------:R-:W-:Y:S01]  /*dc80*/  ISETP.GE.AND P0, PT, R65.reuse, R213, PT ;  /* 0x000000d54100720c */ /* 0x040fe20003f06270 */
[----:B------:R-:W-:Y:S03]  /*dc90*/  BSSY B0, `(.L_x_1286) ;  /* 0x0000018000007945 */ /* 0x000fe60003800000 */
[----:B------:R-:W-:Y:S11]  /*dca0*/  ISETP.GE.AND P0, PT, R65, R212, !P0 ;  /* 0x000000d44100720c */ /* 0x000ff60004706270 */
[----:B------:R-:W-:Y:S02]  /*dcb0*/  @!UPT UIADD3 URZ, URZ, URZ, URZ ;  /* 0x0000003f3f3ff290 */ /* 0x000fe4000fffe03f */
[----:B------:R-:W-:-:S05]  /*dcc0*/  @!P0 BRA `(.L_x_1287) ;  /* 0x0000014000008947 */ /* 0x000fca0003800000 */
[----:B------:R-:W-:Y:S02]  /*dcd0*/  ISETP.NE.AND P2, PT, R162, RZ, PT ;  /* 0x000000ffa200720c */ /* 0x000fe40003f45270 */
[----:B------:R-:W-:Y:S11]  /*dce0*/  ISETP.NE.AND P1, PT, R161, RZ, PT ;  /* 0x000000ffa100720c */ /* 0x000ff60003f25270 */
[----:B-1----:R-:W-:Y:S01]  /*dcf0*/  @P2 IMAD.MOV.U32 R2, RZ, RZ, R119 ;  /* 0x000000ffff022224 */ /* 0x002fe200078e0077 */
[----:B------:R-:W-:Y:S01]  /*dd00*/  @P2 MOV R21, R124 ;  /* 0x0000007c00152202 */ /* 0x000fe20000000f00 */
[----:B------:R-:W-:Y:S02]  /*dd10*/  @P2 IMAD.MOV.U32 R3, RZ, RZ, R118 ;  /* 0x000000ffff032224 */ /* 0x000fe400078e0076 */
[----:B------:R-:W-:Y:S02]  /*dd20*/  @P2 IMAD R0, R211, 0x60, RZ ;  /* 0x00000060d3002824 */ /* 0x000fe400078e02ff */
[----:B------:R-:W-:Y:S04]  /*dd30*/  @P2 IMAD.WIDE.U32 R2, R210, 0x60, R2 ;  /* 0x00000060d2022825 */ /* 0x000fe800078e0002 */
[----:B------:R-:W-:Y:S01]  /*dd40*/  @P2 IMAD.MOV.U32 R20, RZ, RZ, R125 ;  /* 0x000000ffff142224 */ /* 0x000fe200078e007d */
[----:B------:R-:W-:Y:S01]  /*dd50*/  @P2 IADD3 R3, R3, R0, RZ ;  /* 0x0000000003032210 */ /* 0x000fe20007ffe0ff */
[----:B------:R-:W-:Y:S02]  /*dd60*/  @P2 IMAD R0, R43, 0x60, RZ ;  /* 0x000000602b002824 */ /* 0x000fe400078e02ff */
[----:B------:R-:W-:Y:S02]  /*dd70*/  @P2 IMAD.WIDE.U32 R20, R42, 0x60, R20 ;  /* 0x000000602a142825 */ /* 0x000fe400078e0014 */
[----:B------:R1:W2:Y:S02]  /*dd80*/  @P2 LD.E.128 R4, [R2.64] ;  /* 0x0000000602042980 */ /* 0x0002a4000c101d00 */
[----:B------:R-:W-:Y:S01]  /*dd90*/  @P2 IMAD.IADD R21, R21, 0x1, R0 ;  /* 0x0000000115152824 */ /* 0x000fe200078e0200 */
[C---:B-1----:R-:W-:Y:S04]  /*dda0*/  @P1 LEA R2, P0, R97.reuse, R119, 0x1 ;  /* 0x0000007761021211 */ /* 0x042fe800078008ff */
[----:B------:R-:W-:Y:S01]  /*ddb0*/  @P1 LEA.HI.X R3, R97, R118, R96, 0x1, P0 ;  /* 0x0000007661031211 */ /* 0x000fe200000f0c60 */
[----:B--2---:R1:W-:Y:S04]  /*ddc0*/  @P2 ST.E.128 [R20.64], R4 ;  /* 0x0000000414002985 */ /* 0x0043e8000c101d06 */
[----:B-1----:R1:W2:Y:S02]  /*ddd0*/  @P1 LD.E.128 R4, [R2.64] ;  /* 0x0000000602041980 */ /* 0x0022a4000c101d00 */
[C---:B-1----:R-:W-:Y:S04]  /*dde0*/  @P1 LEA R2, P0, R206.reuse, R125, 0x1 ;  /* 0x0000007dce021211 */ /* 0x042fe800078008ff */
[----:B------:R-:W-:Y:S05]  /*ddf0*/  @P1 LEA.HI.X R3, R206, R124, R207, 0x1, P0 ;  /* 0x0000007cce031211 */ /* 0x000fea00000f0ccf */
[----:B--2---:R1:W-:Y:S04]  /*de00*/  @P1 ST.E.128 [R2.64], R4 ;  /* 0x0000000402001985 */ /* 0x0043e8000c101d06 */
.L_x_1287:
[----:B------:R-:W-:Y:S05]  /*de10*/  BSYNC B0 ;  /* 0x0000000000007941 */ /* 0x000fea0003800000 */
.L_x_1286:
        /* <DEDUP_REMOVED lines=19> */
.L_x_1289:
[----:B------:R-:W-:Y:S05]  /*df50*/  BSYNC B0 ;  /* 0x0000000000007941 */ /* 0x000fea0003800000 */
.L_x_1288:
        /* <DEDUP_REMOVED lines=25> */
.L_x_1291:
[----:B------:R-:W-:Y:S05]  /*e0f0*/  BSYNC B0 ;  /* 0x0000000000007941 */ /* 0x000fea0003800000 */
.L_x_1290:
        /* <DEDUP_REMOVED lines=25> */
.L_x_1293:
[----:B------:R-:W-:Y:S05]  /*e290*/  BSYNC B0 ;  /* 0x0000000000007941 */ /* 0x000fea0003800000 */
.L_x_1292:
[C---:B------:R-:W-:Y:S04]  /*e2a0*/  ISETP.GE.AND P0, PT, R157.reuse, R213, PT ;  /* 0x000000d59d00720c */ /* 0x040fe80003f06270 */
        /* <DEDUP_REMOVED lines=23> */
.L_x_1215:
[----:B------:R-:W-:Y:S05]  /*e420*/  BSYNC B3 ;  /* 0x0000000000037941 */ /* 0x000fea0003800000 */
.L_x_1180:
[----:B------:R-:W-:Y:S01]  /*e430*/  ISETP.NE.U32.AND P1, PT, R238, RZ, PT ;  /* 0x000000ffee00720c */ /* 0x000fe20003f25070 */
[----:B------:R-:W2:Y:S01]  /*e440*/  LD.E R0, [R10.64+0x128] ;  /* 0x000128060a007980 */ /* 0x000ea2000c101900 */
[----:B-1----:R-:W-:Y:S01]  /*e450*/  IMAD.MOV.U32 R2, RZ, RZ, R119 ;  /* 0x000000ffff027224 */ /* 0x002fe200078e0077 */
[----:B------:R-:W-:Y:S01]  /*e460*/  BSSY B0, `(.L_x_1294) ;  /* 0x0000064000007945 */ /* 0x000fe20003800000 */
[----:B------:R-:W-:Y:S01]  /*e470*/  ISETP.NE.AND.EX P1, PT, R239, RZ, PT, P1 ;  /* 0x000000ffef00720c */ /* 0x000fe20003f25310 */
[----:B------:R-:W-:Y:S02]  /*e480*/  IMAD.MOV.U32 R3, RZ, RZ, R118 ;  /* 0x000000ffff037224 */ /* 0x000fe400078e0076 */
[----:B--2---:R-:W-:Y:S05]  /*e490*/  IMAD.U32 R0, R0, -0x80, RZ ;  /* 0xffffff8000007824 */ /* 0x004fea00078e00ff */
[C---:B------:R-:W-:Y:S04]  /*e4a0*/  LEA R119, P0, R0.reuse, R2, 0x1 ;  /* 0x0000000200777211 */ /* 0x040fe800078008ff */
[----:B------:R-:W-:Y:S01]  /*e4b0*/  LEA.HI.X.SX32 R118, R0, R3, 0x1, P0 ;  /* 0x0000000300767211 */ /* 0x000fe200000f0eff */
[----:B------:R-:W-:-:S05]  /*e4c0*/  @!P1 BRA `(.L_x_1295) ;  /* 0x0000051000009947 */ /* 0x000fca0003800000 */
[----:B------:R-:W-:Y:S04]  /*e4d0*/  IADD3 R0, R14, -0x1, RZ ;  /* 0xffffffff0e007810 */ /* 0x000fe80007ffe0ff */
[----:B------:R-:W-:Y:S11]  /*e4e0*/  ISETP.GT.AND P0, PT, R0, R85, PT ;  /* 0x000000550000720c */ /* 0x000ff60003f04270 */
[----:B------:R-:W-:Y:S02]  /*e4f0*/  @!UPT UIADD3 URZ, URZ, URZ, URZ ;  /* 0x0000003f3f3ff290 */ /* 0x000fe4000fffe03f */
[----:B------:R-:W-:-:S05]  /*e500*/  @!P0 BRA `(.L_x_1296) ;  /* 0x0000059000008947 */ /* 0x000fca0003800000 */
[----:B------:R-:W2:Y:S01]  /*e510*/  LD.E R3, [R10.64+0x170] ;  /* 0x000170060a037980 */ /* 0x000ea2000c101900 */
[----:B------:R-:W-:Y:S02]  /*e520*/  IADD3 R0, R16, -0x100, RZ ;  /* 0xffffff0010007810 */ /* 0x000fe40007ffe0ff */
[----:B------:R-:W-:Y:S01]  /*e530*/  IABS R8, R15 ;  /* 0x0000000f00087213 */ /* 0x000fe20000000000 */
[----:B------:R-:W3:Y:S01]  /*e540*/  LD.E.64 R24, [R10.64+0x40] ;  /* 0x000040060a187980 */ /* 0x000ee2000c101b00 */
[----:B------:R-:W-:Y:S05]  /*e550*/  IABS R6, R0 ;  /* 0x0000000000067213 */ /* 0x000fea0000000000 */
[----:B------:R-:W4:Y:S06]  /*e560*/  LD.E.64 R22, [R10.64+0x20] ;  /* 0x000020060a167980 */ /* 0x000f2c000c101b00 */
[----:B------:R-:W3:Y:S01]  /*e570*/  LD.E.64 R20, [R10.64+0x28] ;  /* 0x000028060a147980 */ /* 0x000ee2000c101b00 */
[-C--:B--2---:R-:W-:Y:S02]  /*e580*/  IABS R2, R3.reuse ;  /* 0x0000000300027213 */ /* 0x084fe40000000000 */
[----:B------:R-:W-:Y:S02]  /*e590*/  IABS R7, R3 ;  /* 0x0000000300077213 */ /* 0x000fe40000000000 */
[----:B------:R-:W1:Y:S03]  /*e5a0*/  I2F.RP R4, R2 ;  /* 0x0000000200047306 */ /* 0x000e660000209400 */
[----:B------:R-:W-:Y:S07]  /*e5b0*/  IMAD.MOV R7, RZ, RZ, -R7 ;  /* 0x000000ffff077224 */ /* 0x000fee00078e0a07 */
[----:B-1----:R-:W1:Y:S02]  /*e5c0*/  MUFU.RCP R4, R4 ;  /* 0x0000000400047308 */ /* 0x002e640000001000 */
[----:B-1----:R-:W-:Y:S08]  /*e5d0*/  IADD3 R4, R4, 0xffffffe, RZ ;  /* 0x0ffffffe04047810 */ /* 0x002ff00007ffe0ff */
[----:B------:R-:W1:Y:S02]  /*e5e0*/  F2I.FTZ.U32.TRUNC.NTZ R5, R4 ;  /* 0x0000000400057305 */ /* 0x000e64000021f000 */
[--C-:B-1----:R-:W-:Y:S04]  /*e5f0*/  IMAD.MOV R4, RZ, RZ, -R5.reuse ;  /* 0x000000ffff047224 */ /* 0x102fe800078e0a05 */
[----:B------:R-:W-:Y:S02]  /*e600*/  IMAD R16, R4, R2, RZ ;  /* 0x0000000204107224 */ /* 0x000fe400078e02ff */
[----:B------:R-:W-:Y:S04]  /*e610*/  IMAD.MOV.U32 R4, RZ, RZ, RZ ;  /* 0x000000ffff047224 */ /* 0x000fe800078e00ff */
[----:B------:R-:W-:Y:S06]  /*e620*/  IMAD.HI.U32 R5, R5, R16, R4 ;  /* 0x0000001005057227 */ /* 0x000fec00078e0004 */
[C---:B------:R-:W-:Y:S04]  /*e630*/  IMAD.HI.U32 R4, R5.reuse, R6, RZ ;  /* 0x0000000605047227 */ /* 0x040fe800078e00ff */
[----:B------:R-:W-:Y:S04]  /*e640*/  IMAD.HI.U32 R5, R5, R8, RZ ;  /* 0x0000000805057227 */ /* 0x000fe800078e00ff */
[-C--:B------:R-:W-:Y:S02]  /*e650*/  IMAD R6, R4, R7.reuse, R6 ;  /* 0x0000000704067224 */ /* 0x080fe400078e0206 */
        /* <DEDUP_REMOVED lines=15> */
[----:B------:R-:W-:Y:S02]  /*e750*/  LOP3.LUT R2, RZ, R3, RZ, 0x33, !PT ;  /* 0x00000003ff027212 */ /* 0x000fe400078e33ff */
[----:B------:R-:W-:Y:S02]  /*e760*/  @P5 IADD3 R5, R5, 0x1, RZ ;  /* 0x0000000105055810 */ /* 0x000fe40007ffe0ff */
[----:B------:R-:W-:Y:S01]  /*e770*/  IADD3 R0, -R15, R0, RZ ;  /* 0x000000000f007210 */ /* 0x000fe20007ffe1ff */
        /* <DEDUP_REMOVED lines=9> */
[----:B------:R1:W2:Y:S02]  /*e810*/  LD.E R5, [R16.64] ;  /* 0x0000000610057980 */ /* 0x0002a4000c101900 */
[----:B------:R-:W-:Y:S02]  /*e820*/  IMAD R0, R2, R3, R0 ;  /* 0x0000000302007224 */ /* 0x000fe400078e0200 */
[----:B------:R-:W2:Y:S02]  /*e830*/  LD.E R6, [R6.64] ;  /* 0x0000000606067980 */ /* 0x000ea4000c101900 */
[-C--:B---3--:R-:W-:Y:S01]  /*e840*/  IMAD R4, R25, R0.reuse, RZ ;  /* 0x0000000019047224 */ /* 0x088fe200078e02ff */
[----:B------:R-:W-:Y:S01]  /*e850*/  SHF.R.S32.HI R2, RZ, 0x1f, R0 ;  /* 0x0000001fff027819 */ /* 0x000fe20000011400 */
[C---:B------:R-:W-:Y:S04]  /*e860*/  IMAD.WIDE.U32 R26, R24.reuse, R0, RZ ;  /* 0x00000000181a7225 */ /* 0x040fe800078e00ff */
[----:B------:R-:W-:Y:S01]  /*e870*/  IMAD R4, R24, R2, R4 ;  /* 0x0000000218047224 */ /* 0x000fe200078e0204 */
[----:B-1----:R-:W3:Y:S01]  /*e880*/  LD.E.64 R16, [R10.64+0x38] ;  /* 0x000038060a107980 */ /* 0x002ee2000c101b00 */
[----:B--2---:R-:W-:Y:S04]  /*e890*/  IMAD.IADD R6, R5, 0x1, -R6 ;  /* 0x0000000105067824 */ /* 0x004fe800078e0a06 */
[-C--:B----4-:R-:W-:Y:S01]  /*e8a0*/  IMAD R3, R23, R6.reuse, RZ ;  /* 0x0000000617037224 */ /* 0x090fe200078e02ff */
[----:B------:R-:W-:Y:S01]  /*e8b0*/  SHF.R.S32.HI R5, RZ, 0x1f, R6 ;  /* 0x0000001fff057819 */ /* 0x000fe20000011406 */
[C---:B------:R-:W-:Y:S04]  /*e8c0*/  IMAD.WIDE.U32 R24, R22.reuse, R6, RZ ;  /* 0x0000000616187225 */ /* 0x040fe800078e00ff */
[----:B------:R-:W-:Y:S01]  /*e8d0*/  IMAD R3, R22, R5, R3 ;  /* 0x0000000516037224 */ /* 0x000fe200078e0203 */
[----:B------:R-:W-:Y:S01]  /*e8e0*/  MOV R22, R26 ;  /* 0x0000001a00167202 */ /* 0x000fe20000000f00 */
[----:B------:R-:W-:Y:S02]  /*e8f0*/  IMAD.IADD R23, R27, 0x1, R4 ;  /* 0x000000011b177824 */ /* 0x000fe400078e0204 */
[----:B------:R-:W-:Y:S02]  /*e900*/  IMAD.IADD R25, R25, 0x1, R3 ;  /* 0x0000000119197824 */ /* 0x000fe400078e0203 */
[----:B------:R-:W-:Y:S04]  /*e910*/  IMAD.WIDE.U32 R22, R6, R20, R22 ;  /* 0x0000001406167225 */ /* 0x000fe800078e0016 */
[----:B------:R-:W-:Y:S01]  /*e920*/  IMAD R6, R21, R6, RZ ;  /* 0x0000000615067224 */ /* 0x000fe200078e02ff */
[----:B------:R-:W-:Y:S01]  /*e930*/  LEA R127, P1, R22, R127, 0x1 ;  /* 0x0000007f167f7211 */ /* 0x000fe200078208ff */
[----:B---3--:R-:W-:Y:S02]  /*e940*/  IMAD R3, R17, R0, RZ ;  /* 0x0000000011037224 */ /* 0x008fe400078e02ff */
        /* <DEDUP_REMOVED lines=9> */
.L_x_1295:
[----:B------:R-:W-:Y:S01]  /*e9e0*/  MOV R7, R126 ;  /* 0x0000007e00077202 */ /* 0x000fe20000000f00 */
[----:B------:R-:W2:Y:S01]  /*e9f0*/  LD.E R2, [R10.64+0x40] ;  /* 0x000040060a027980 */ /* 0x000ea2000c101900 */
[----:B------:R-:W-:Y:S01]  /*ea00*/  MOV R5, R124 ;  /* 0x0000007c00057202 */ /* 0x000fe20000000f00 */
[----:B------:R-:W-:Y:S02]  /*ea10*/  IMAD.MOV.U32 R6, RZ, RZ, R127 ;  /* 0x000000ffff067224 */ /* 0x000fe400078e007f */
[----:B------:R-:W3:Y:S01]  /*ea20*/  LD.E R0, [R10.64+0x38] ;  /* 0x000038060a007980 */ /* 0x000ee2000c101900 */
[----:B------:R-:W-:Y:S02]  /*ea30*/  IMAD.MOV.U32 R4, RZ, RZ, R125 ;  /* 0x000000ffff047224 */ /* 0x000fe400078e007d */
[----:B---3--:R-:W-:Y:S02]  /*ea40*/  IMAD.U32 R0, R0, -0x80, RZ ;  /* 0xffffff8000007824 */ /* 0x008fe400078e00ff */
[----:B--2---:R-:W-:Y:S03]  /*ea50*/  IMAD.U32 R2, R2, -0x80, RZ ;  /* 0xffffff8002027824 */ /* 0x004fe600078e00ff */
[----:B------:R-:W-:Y:S02]  /*ea60*/  LEA R125, P0, R0, R4, 0x1 ;  /* 0x00000004007d7211 */ /* 0x000fe400078008ff */
[----:B------:R-:W-:Y:S02]  /*ea70*/  LEA R127, P1, R2, R6, 0x1 ;  /* 0x00000006027f7211 */ /* 0x000fe400078208ff */
[----:B------:R-:W-:Y:S02]  /*ea80*/  LEA.HI.X.SX32 R124, R0, R5, 0x1, P0 ;  /* 0x00000005007c7211 */ /* 0x000fe400000f0eff */
[----:B------:R-:W-:Y:S04]  /*ea90*/  LEA.HI.X.SX32 R126, R2, R7, 0x1, P1 ;  /* 0x00000007027e7211 */ /* 0x000fe800008f0eff */
.L_x_1296:
[----:B------:R-:W-:Y:S05]  /*eaa0*/  BSYNC B0 ;  /* 0x0000000000007941 */ /* 0x000fea0003800000 */
.L_x_1294:
[----:B------:R-:W-:Y:S04]  /*eab0*/  IADD3 R14, R14, -0x1, RZ ;  /* 0xffffffff0e0e7810 */ /* 0x000fe80007ffe0ff */
[----:B------:R-:W-:Y:S11]  /*eac0*/  ISETP.GT.AND P0, PT, R14, R85, PT ;  /* 0x000000550e00720c */ /* 0x000ff60003f04270 */
[----:B------:R-:W-:Y:S02]  /*ead0*/  @!UPT UIADD3 URZ, URZ, URZ, URZ ;  /* 0x0000003f3f3ff290 */ /* 0x000fe4000fffe03f */
[----:B------:R-:W-:-:S05]  /*eae0*/  @P0 BRA `(.L_x_1297) ;  /* 0xffff431000000947 */ /* 0x000fca000383ffff */
.L_x_1163:
[----:B-1----:R-:W-:Y:S01]  /*eaf0*/  WARPSYNC 0xffffffff ;  /* 0xffffffff00007948 */ /* 0x002fe20003800000 */
[----:B------:R-:W-:Y:S06]  /*eb00*/  BAR.SYNC.DEFER_BLOCKING 0x0 ;  /* 0x0000000000007b1d */ /* 0x000fec0000010000 */
[----:B------:R-:W2:Y:S01]  /*eb10*/  LD.E R8, [R10.64+0xd0] ;  /* 0x0000d0060a087980 */ /* 0x000ea2000c101900 */
[----:B------:R-:W-:Y:S01]  /*eb20*/  BSSY B3, `(.L_x_1298) ;  /* 0x000056f000037945 */ /* 0x000fe20003800000 */
[----:B------:R-:W-:Y:S01]  /*eb30*/  IMAD.SHL.U32 R237, R164, 0x2, RZ ;  /* 0x00000002a4ed7824 */ /* 0x000fe200078e00ff */
[C---:B------:R-:W-:Y:S01]  /*eb40*/  SHF.L.U64.HI R6, R178.reuse, 0x4, R179 ;  /* 0x00000004b2067819 */ /* 0x040fe200000102b3 */
[----:B------:R-:W-:Y:S01]  /*eb50*/  IMAD.SHL.U32 R2, R178, 0x10, RZ ;  /* 0x00000010b2027824 */ /* 0x000fe200078e00ff */
[----:B--2---:R-:W-:-:S13]  /*eb60*/  ISETP.NE.AND P0, PT, R8, RZ, PT ;  /* 0x000000ff0800720c */ /* 0x004fda0003f05270 */
[----:B------:R-:W-:Y:S05]  /*eb70*/  @!P0 BRA `(.L_x_1299) ;  /* 0x000050e000008947 */ /* 0x000fea0003800000 */
[----:B------:R-:W2:Y:S04]  /*eb80*/  LD.E.64 R4, [R10.64+0xf0] ;  /* 0x0000f0060a047980 */ /* 0x000ea8000c101b00 */
[----:B------:R-:W3:Y:S04]  /*eb90*/  LD.E.U8 R0, [R10.64+0x1b3] ;  /* 0x0001b3060a007980 */ /* 0x000ee8000c101100 */
[----:B-----5:R1:W5:Y:S04]  /*eba0*/  LD.E R16, [R10.64+0xc0] ;  /* 0x0000c0060a107980 */ /* 0x020368000c101900 */
[----:B------:R1:W5:Y:S04]  /*ebb0*/  LD.E.64 R32, [R10.64+0x148] ;  /* 0x000148060a207980 */ /* 0x000368000c101b00 */
[----:B------:R1:W5:Y:S01]  /*ebc0*/  LD.E.64 R30, [R10.64+0x150] ;  /* 0x000150060a1e7980 */ /* 0x000362000c101b00 */
[----:B--2---:R-:W-:-:S04]  /*ebd0*/  ISETP.NE.U32.AND P1, PT, R4, RZ, PT ;  /* 0x000000ff0400720c */ /* 0x004fc80003f25070 */
[----:B------:R-:W-:-:S13]  /*ebe0*/  ISETP.NE.AND.EX P1, PT, R5, RZ, PT, P1 ;  /* 0x000000ff0500720c */ /* 0x000fda0003f25310 */
[----:B------:R-:W-:Y:S01]  /*ebf0*/  @P1 LEA R12, P0, R233, R4, 0x2 ;  /* 0x00000004e90c1211 */ /* 0x000fe200078010ff */
[----:B------:R-:W-:-:S03]  /*ec00*/  IMAD.MOV.U32 R4, RZ, RZ, RZ ;  /* 0x000000ffff047224 */ /* 0x000fc600078e00ff */
[----:B------:R-:W-:-:S05]  /*ec10*/  @P1 LEA.HI.X R13, R233, R5, R61, 0x2, P0 ;  /* 0x00000005e90d1211 */ /* 0x000fca00000f143d */
[----:B------:R-:W2:Y:S01]  /*ec20*/  @P1 LD.E R4, [R12.64] ;  /* 0x000000060c041980 */ /* 0x000ea2000c101900 */
[-C--:B------:R-:W-:Y:S02]  /*ec30*/  IADD3 R2, P1, R2, R174.reuse, RZ ;  /* 0x000000ae02027210 */ /* 0x080fe40007f3e0ff */
[----:B------:R-:W-:Y:S02]  /*ec40*/  LEA R3, P0, R178, R174, 0x5 ;  /* 0x000000aeb2037211 */ /* 0x000fe400078028ff */
[----:B------:R-:W-:Y:S01]  /*ec50*/  LEA.HI R28, R8, R8, RZ, 0x1 ;  /* 0x00000008081c7211 */ /* 0x000fe200078f08ff */
[----:B------:R-:W-:Y:S01]  /*ec60*/  IMAD.X R6, R6, 0x1, R177, P1 ;  /* 0x0000000106067824 */ /* 0x000fe200008e06b1 */
[-C--:B------:R-:W-:Y:S02]  /*ec70*/  LEA R44, P1, R2, R180.reuse, 0x1 ;  /* 0x000000b4022c7211 */ /* 0x080fe400078208ff */
[----:B------:R-:W-:Y:S02]  /*ec80*/  LEA.HI.X R7, R178, R177, R179, 0x5, P0 ;  /* 0x000000b1b2077211 */ /* 0x000fe400000f2cb3 */
[----:B------:R-:W-:-:S02]  /*ec90*/  LEA R40, P0, R3, R180, 0x1 ;  /* 0x000000b403287211 */ /* 0x000fc400078008ff */
[----:B------:R-:W-:Y:S02]  /*eca0*/  SHF.R.S32.HI R28, RZ, 0x1, R28 ;  /* 0x00000001ff1c7819 */ /* 0x000fe4000001141c */
[-C--:B------:R-:W-:Y:S02]  /*ecb0*/  LEA.HI.X R45, R2, R181.reuse, R6, 0x1, P1 ;  /* 0x000000b5022d7211 */ /* 0x080fe400008f0c06 */
[----:B---3--:R-:W-:Y:S01]  /*ecc0*/  ISETP.NE.AND P4, PT, R0, RZ, PT ;  /* 0x000000ff0000720c */ /* 0x008fe20003f85270 */
[----:B------:R-:W-:Y:S01]  /*ecd0*/  IMAD.MOV.U32 R176, RZ, RZ, R174 ;  /* 0x000000ffffb07224 */ /* 0x000fe200078e00ae */
[----:B------:R-:W-:Y:S02]  /*ece0*/  LEA R64, P2, R174, R180, 0x1 ;  /* 0x000000b4ae407211 */ /* 0x000fe400078408ff */
[-C--:B------:R-:W-:Y:S01]  /*ecf0*/  LEA.HI.X R41, R3, R181.reuse, R7, 0x1, P0 ;  /* 0x000000b503297211 */ /* 0x080fe200000f0c07 */
[----:B------:R-:W-:Y:S01]  /*ed00*/  IMAD R7, R170, R28, R63 ;  /* 0x0000001caa077224 */ /* 0x000fe200078e023f */
[----:B------:R-:W-:Y:S01]  /*ed10*/  LEA.HI.X R65, R174, R181, R177, 0x1, P2 ;  /* 0x000000b5ae417211 */ /* 0x000fe200010f0cb1 */
[----:B------:R-:W-:-:S02]  /*ed20*/  IMAD R5, R179, 0x30, RZ ;  /* 0x00000030b3057824 */ /* 0x000fc400078e02ff */
[----:B------:R-:W-:-:S04]  /*ed30*/  IMAD.WIDE.U32 R176, R178, 0x30, R176 ;  /* 0x00000030b2b07825 */ /* 0x000fc800078e00b0 */
[----:B------:R-:W-:Y:S02]  /*ed40*/  IMAD.IADD R29, R235, 0x1, -R52 ;  /* 0x00000001eb1d7824 */ /* 0x000fe400078e0a34 */
[----:B------:R-:W-:Y:S01]  /*ed50*/  IMAD.IADD R63, R63, 0x1, R7 ;  /* 0x000000013f3f7824 */ /* 0x000fe200078e0207 */
[----:B------:R-:W-:Y:S01]  /*ed60*/  LEA R34, P1, R176, R180, 0x1 ;  /* 0x000000b4b0227211 */ /* 0x000fe200078208ff */
[----:B------:R-:W-:Y:S01]  /*ed70*/  IMAD.IADD R5, R177, 0x1, R5 ;  /* 0x00000001b1057824 */ /* 0x000fe200078e0205 */
[----:B------:R-:W-:Y:S01]  /*ed80*/  ISETP.GE.AND P0, PT, R170, R29, PT ;  /* 0x0000001daa00720c */ /* 0x000fe20003f06270 */
[----:B------:R-:W-:-:S03]  /*ed90*/  IMAD.SHL.U32 R17, R28, 0x10, RZ ;  /* 0x000000101c117824 */ /* 0x000fc600078e00ff */
[----:B------:R-:W-:Y:S02]  /*eda0*/  ISETP.GT.AND P0, PT, R55, -0x8, !P0 ;  /* 0xfffffff83700780c */ /* 0x000fe40004704270 */
[----:B------:R-:W-:Y:S02]  /*edb0*/  LEA.HI.X R35, R176, R181, R5, 0x1, P1 ;  /* 0x000000b5b0237211 */ /* 0x000fe400008f0c05 */
        /* <DEDUP_REMOVED lines=10> */
[----:B-----5:R-:W-:Y:S01]  /*ee60*/  ISETP.GE.AND P2, PT, R18, R16, PT ;  /* 0x000000101200720c */ /* 0x020fe20003f46270 */
        /* <DEDUP_REMOVED lines=15> */
[C---:B-----5:R-:W-:Y:S01]  /*ef60*/  IMAD.U32 R25, R15.reuse, 0x10000, RZ ;  /* 0x000100000f197824 */ /* 0x060fe200078e00ff */
[----:B------:R-:W-:Y:S02]  /*ef70*/  LOP3.LUT R24, R15, 0xffff0000, RZ, 0xc0, !PT ;  /* 0xffff00000f187812 */ /* 0x000fe400078ec0ff */
[----:B------:R-:W-:Y:S02]  /*ef80*/  LOP3.LUT R0, R13, 0xffff0000, RZ, 0xc0, !PT ;  /* 0xffff00000d007812 */ /* 0x000fe400078ec0ff */
[----:B------:R-:W-:-:S02]  /*ef90*/  SHF.L.U32 R26, R14, 0x10, RZ ;  /* 0x000000100e1a7819 */ /* 0x000fc400000006ff */
[----:B------:R-:W-:Y:S02]  /*efa0*/  LOP3.LUT R36, R14, 0xffff0000, RZ, 0xc0, !PT ;  /* 0xffff00000e247812 */ /* 0x000fe400078ec0ff */
[----:B------:R-:W-:Y:S02]  /*efb0*/  SHF.L.U32 R20, R13, 0x10, RZ ;  /* 0x000000100d147819 */ /* 0x000fe400000006ff */
[C---:B------:R-:W-:Y:S02]  /*efc0*/  LOP3.LUT R27, R12.reuse, 0xffff0000, RZ, 0xc0, !PT ;  /* 0xffff00000c1b7812 */ /* 0x040fe400078ec0ff */
[----:B------:R-:W-:Y:S02]  /*efd0*/  SHF.L.U32 R13, R12, 0x10, RZ ;  /* 0x000000100c0d7819 */ /* 0x000fe400000006ff */
[C---:B---3--:R-:W-:Y:S01]  /*efe0*/  LOP3.LUT R15, R3.reuse, 0xffff0000, RZ, 0xc0, !PT ;  /* 0xffff0000030f7812 */ /* 0x048fe200078ec0ff */
[----:B------:R-:W-:Y:S01]  /*eff0*/  IMAD.U32 R3, R3, 0x10000, RZ ;  /* 0x0001000003037824 */ /* 0x000fe200078e00ff */
[C---:B------:R-:W-:Y:S01]  /*f000*/  LOP3.LUT R21, R2.reuse, 0xffff0000, RZ, 0xc0, !PT ;  /* 0xffff000002157812 */ /* 0x040fe200078ec0ff */
[----:B------:R-:W-:Y:S01]  /*f010*/  IMAD.U32 R2, R2, 0x10000, RZ ;  /* 0x0001000002027824 */ /* 0x000fe200078e00ff */
[C---:B----4-:R-:W-:Y:S01]  /*f020*/  LOP3.LUT R22, R5.reuse, 0xffff0000, RZ, 0xc0, !PT ;  /* 0xffff000005167812 */ /* 0x050fe200078ec0ff */
[----:B------:R-:W-:Y:S01]  /*f030*/  FMUL.FTZ R14, R24, R15 ;  /* 0x0000000f180e7220 */ /* 0x000fe20000410000 */
[----:B------:R-:W-:Y:S01]  /*f040*/  LOP3.LUT R23, R4, 0xffff0000, RZ, 0xc0, !PT ;  /* 0xffff000004177812 */ /* 0x000fe200078ec0ff */
[----:B------:R-:W-:Y:S01]  /*f050*/  FMUL.FTZ R12, R0, R21 ;  /* 0x00000015000c7220 */ /* 0x000fe20000410000 */
[----:B------:R-:W-:Y:S01]  /*f060*/  SHF.L.U32 R4, R4, 0x10, RZ ;  /* 0x0000001004047819 */ /* 0x000fe200000006ff */
[----:B------:R-:W-:Y:S01]  /*f070*/  FMUL.FTZ R24, R24, R22 ;  /* 0x0000001618187220 */ /* 0x000fe20000410000 */
[----:B------:R-:W-:Y:S01]  /*f080*/  SHF.L.U32 R5, R5, 0x10, RZ ;  /* 0x0000001005057819 */ /* 0x000fe200000006ff */
[----:B------:R-:W-:-:S02]  /*f090*/  FMUL.FTZ R0, R0, R23 ;  /* 0x0000001700007220 */ /* 0x000fc40000410000 */
[----:B------:R-:W-:Y:S02]  /*f0a0*/  FFMA.FTZ R24, R25, R15, R24 ;  /* 0x0000000f19187223 */ /* 0x000fe40000010018 */
[C---:B------:R-:W-:Y:S02]  /*f0b0*/  FMUL.FTZ R15, R27.reuse, R2 ;  /* 0x000000021b0f7220 */ /* 0x040fe40000410000 */
[----:B------:R-:W-:Y:S02]  /*f0c0*/  FMUL.FTZ R27, R27, R4 ;  /* 0x000000041b1b7220 */ /* 0x000fe40000410000 */
[C---:B------:R-:W-:Y:S02]  /*f0d0*/  FFMA.FTZ R12, R20.reuse, R23, -R12 ;  /* 0x00000017140c7223 */ /* 0x040fe4000001080c */
[----:B------:R-:W-:Y:S02]  /*f0e0*/  FFMA.FTZ R0, R20, R21, R0 ;  /* 0x0000001514007223 */ /* 0x000fe40000010000 */
[----:B------:R-:W-:-:S02]  /*f0f0*/  FMUL.FTZ R20, R36, R3 ;  /* 0x0000000324147220 */ /* 0x000fc40000410000 */
[-C--:B------:R-:W-:Y:S01]  /*f100*/  FMUL.FTZ R36, R36, R5.reuse ;  /* 0x0000000524247220 */ /* 0x080fe20000410000 */
[----:B------:R-:W-:Y:S01]  /*f110*/  F2FP.BF16.PACK_AB R12, R0, R12 ;  /* 0x0000000c000c723e */ /* 0x000fe200000010ff */
[C---:B------:R-:W-:Y:S02]  /*f120*/  FFMA.FTZ R15, R13.reuse, R4, -R15 ;  /* 0x000000040d0f7223 */ /* 0x040fe4000001080f */
[----:B------:R-:W-:Y:S01]  /*f130*/  FFMA.FTZ R27, R13, R2, R27 ;  /* 0x000000020d1b7223 */ /* 0x000fe2000001001b */
[----:B------:R-:W-:Y:S01]  /*f140*/  MOV R13, R12 ;  /* 0x0000000c000d7202 */ /* 0x000fe20000000f00 */
[----:B------:R-:W-:Y:S02]  /*f150*/  FFMA.FTZ R14, R25, R22, -R14 ;  /* 0x00000016190e7223 */ /* 0x000fe4000001080e */
[C---:B------:R-:W-:Y:S01]  /*f160*/  FFMA.FTZ R20, R26.reuse, R5, -R20 ;  /* 0x000000051a147223 */ /* 0x040fe20000010814 */
[----:B------:R-:W-:Y:S01]  /*f170*/  F2FP.BF16.PACK_AB R15, R27, R15 ;  /* 0x0000000f1b0f723e */ /* 0x000fe200000010ff */
[----:B------:R-:W-:Y:S01]  /*f180*/  FFMA.FTZ R36, R26, R3, R36 ;  /* 0x000000031a247223 */ /* 0x000fe20000010024 */
[----:B------:R-:W-:-:S03]  /*f190*/  F2FP.BF16.PACK_AB R14, R24, R14 ;  /* 0x0000000e180e723e */ /* 0x000fc600000010ff */
[----:B------:R-:W-:Y:S01]  /*f1a0*/  IMAD.MOV.U32 R12, RZ, RZ, R15 ;  /* 0x000000ffff0c7224 */ /* 0x000fe200078e000f */
[----:B------:R-:W-:Y:S02]  /*f1b0*/  F2FP.BF16.PACK_AB R20, R36, R20 ;  /* 0x000000142414723e */ /* 0x000fe400000010ff */
[----:B------:R-:W-:Y:S02]  /*f1c0*/  MOV R15, R14 ;  /* 0x0000000e000f7202 */ /* 0x000fe40000000f00 */
[----:B------:R-:W-:Y:S02]  /*f1d0*/  MOV R14, R20 ;  /* 0x00000014000e7202 */ /* 0x000fe40000000f00 */
.L_x_1306:
[----:B------:R-:W-:Y:S05]  /*f1e0*/  BSYNC B0 ;  /* 0x0000000000007941 */ /* 0x000fea0003800000 */
.L_x_1305:
[----:B-----5:R3:W-:Y:S02]  /*f1f0*/  STS.128 [R237], R12 ;  /* 0x0000000ced007388 */ /* 0x0207e40000000c00 */
.L_x_1304:
[----:B------:R-:W-:Y:S05]  /*f200*/  BSYNC B1 ;  /* 0x0000000000017941 */ /* 0x000fea0003800000 */
.L_x_1303:
        /* <DEDUP_REMOVED lines=17> */
[C---:B--2---:R-:W-:Y:S01]  /*f320*/  LOP3.LUT R15, R3.reuse, 0xffff0000, RZ, 0xc0, !PT ;  /* 0xffff0000030f7812 */ /* 0x044fe200078ec0ff */
[----:B------:R-:W-:Y:S01]  /*f330*/  IMAD.U32 R3, R3, 0x10000, RZ ;  /* 0x0001000003037824 */ /* 0x000fe200078e00ff */
[C---:B------:R-:W-:Y:S01]  /*f340*/  LOP3.LUT R21, R2.reuse, 0xffff0000, RZ, 0xc0, !PT ;  /* 0xffff000002157812 */ /* 0x040fe200078ec0ff */
[----:B------:R-:W-:Y:S01]  /*f350*/  IMAD.U32 R2, R2, 0x10000, RZ ;  /* 0x0001000002027824 */ /* 0x000fe200078e00ff */
[C---:B---3--:R-:W-:Y:S01]  /*f360*/  LOP3.LUT R22, R5.reuse, 0xffff0000, RZ, 0xc0, !PT ;  /* 0xffff000005167812 */ /* 0x048fe200078ec0ff */
        /* <DEDUP_REMOVED lines=27> */
.L_x_1308:
[----:B------:R-:W-:Y:S05]  /*f520*/  BSYNC B0 ;  /* 0x0000000000007941 */ /* 0x000fea0003800000 */
.L_x_1307:
[----:B-----5:R1:W-:Y:S02]  /*f530*/  STS.128 [R237+0x2000], R12 ;  /* 0x0020000ced007388 */ /* 0x0203e40000000c00 */
.L_x_1302:
[----:B------:R-:W-:Y:S05]  /*f540*/  BSYNC B2 ;  /* 0x0000000000027941 */ /* 0x000fea0003800000 */
.L_x_1301:
[----:B------:R-:W-:Y:S01]  /*f550*/  IADD3 R0, R170, 0x10, RZ ;  /* 0x00000010aa007810 */ /* 0x000fe20007ffe0ff */
[----:B------:R-:W-:Y:S03]  /*f560*/  BSSY B2, `(.L_x_1309) ;  /* 0x0000074000027945 */ /* 0x000fe60003800000 */
[----:B------:R-:W-:-:S04]  /*f570*/  ISETP.GE.AND P0, PT, R0, R29, PT ;  /* 0x0000001d0000720c */ /* 0x000fc80003f06270 */
[----:B------:R-:W-:-:S13]  /*f580*/  ISETP.LT.OR P0, PT, R55, -0x87, P0 ;  /* 0xffffff793700780c */ /* 0x000fda0000701670 */
[----:B------:R-:W-:Y:S05]  /*f590*/  @P0 BRA `(.L_x_1310) ;  /* 0x0000070000000947 */ /* 0x000fea0003800000 */
[----:B-----5:R-:W-:Y:S01]  /*f5a0*/  ISETP.GE.AND P0, PT, R18, R16, PT ;  /* 0x000000101200720c */ /* 0x020fe20003f06270 */
        /* <DEDUP_REMOVED lines=17> */
[C---:B-----5:R-:W-:Y:S01]  /*f6c0*/  IMAD.U32 R25, R15.reuse, 0x10000, RZ ;  /* 0x000100000f197824 */ /* 0x060fe200078e00ff */
[----:B------:R-:W-:Y:S02]  /*f6d0*/  LOP3.LUT R24, R15, 0xffff0000, RZ, 0xc0, !PT ;  /* 0xffff00000f187812 */ /* 0x000fe400078ec0ff */
[C---:B------:R-:W-:Y:S02]  /*f6e0*/  SHF.L.U32 R17, R13.reuse, 0x10, RZ ;  /* 0x000000100d117819 */ /* 0x040fe400000006ff */
[----:B------:R-:W-:-:S02]  /*f6f0*/  LOP3.LUT R13, R13, 0xffff0000, RZ, 0xc0, !PT ;  /* 0xffff00000d0d7812 */ /* 0x000fc400078ec0ff */
[C---:B------:R-:W-:Y:S02]  /*f700*/  SHF.L.U32 R26, R14.reuse, 0x10, RZ ;  /* 0x000000100e1a7819 */ /* 0x040fe400000006ff */
[----:B------:R-:W-:Y:S02]  /*f710*/  LOP3.LUT R36, R14, 0xffff0000, RZ, 0xc0, !PT ;  /* 0xffff00000e247812 */ /* 0x000fe400078ec0ff */
[C---:B------:R-:W-:Y:S02]  /*f720*/  LOP3.LUT R27, R12.reuse, 0xffff0000, RZ, 0xc0, !PT ;  /* 0xffff00000c1b7812 */ /* 0x040fe400078ec0ff */
[----:B------:R-:W-:Y:S02]  /*f730*/  SHF.L.U32 R20, R12, 0x10, RZ ;  /* 0x000000100c147819 */ /* 0x000fe400000006ff */
[C---:B---3--:R-:W-:Y:S01]  /*f740*/  LOP3.LUT R15, R3.reuse, 0xffff0000, RZ, 0xc0, !PT ;  /* 0xffff0000030f7812 */ /* 0x048fe200078ec0ff */
[----:B------:R-:W-:Y:S01]  /*f750*/  IMAD.U32 R3, R3, 0x10000, RZ ;  /* 0x0001000003037824 */ /* 0x000fe200078e00ff */
[C---:B------:R-:W-:Y:S01]  /*f760*/  LOP3.LUT R21, R2.reuse, 0xffff0000, RZ, 0xc0, !PT ;  /* 0xffff000002157812 */ /* 0x040fe200078ec0ff */
[----:B------:R-:W-:Y:S01]  /*f770*/  IMAD.U32 R2, R2, 0x10000, RZ ;  /* 0x0001000002027824 */ /* 0x000fe200078e00ff */
[----:B--2---:R-:W-:Y:S01]  /*f780*/  LOP3.LUT R22, R5, 0xffff0000, RZ, 0xc0, !PT ;  /* 0xffff000005167812 */ /* 0x004fe200078ec0ff */
[----:B------:R-:W-:Y:S01]  /*f790*/  FMUL.FTZ R14, R24, R15 ;  /* 0x0000000f180e7220 */ /* 0x000fe20000410000 */
[C---:B------:R-:W-:Y:S01]  /*f7a0*/  LOP3.LUT R23, R4.reuse, 0xffff0000, RZ, 0xc0, !PT ;  /* 0xffff000004177812 */ /* 0x040fe200078ec0ff */
        /* <DEDUP_REMOVED lines=25> */
.L_x_1314:
[----:B------:R-:W-:Y:S05]  /*f940*/  BSYNC B0 ;  /* 0x0000000000007941 */ /* 0x000fea0003800000 */
.L_x_1313:
[----:B-----5:R3:W-:Y:S02]  /*f950*/  STS.128 [R237+0x800], R12 ;  /* 0x0008000ced007388 */ /* 0x0207e40000000c00 */
.L_x_1312:
[----:B------:R-:W-:Y:S05]  /*f960*/  BSYNC B1 ;  /* 0x0000000000017941 */ /* 0x000fea0003800000 */
.L_x_1311:
        /* <DEDUP_REMOVED lines=49> */
.L_x_1316:
[----:B------:R-:W-:Y:S05]  /*fc80*/  BSYNC B0 ;  /* 0x0000000000007941 */ /* 0x000fea0003800000 */
.L_x_1315:
[----:B-----5:R3:W-:Y:S02]  /*fc90*/  STS.128 [R237+0x2800], R12 ;  /* 0x0028000ced007388 */ /* 0x0207e40000000c00 */
.L_x_1310:
[----:B------:R-:W-:Y:S05]  /*fca0*/  BSYNC B2 ;  /* 0x0000000000027941 */ /* 0x000fea0003800000 */
.L_x_1309:
[----:B------:R-:W-:Y:S01]  /*fcb0*/  IADD3 R17, R170, 0x20, RZ ;  /* 0x00000020aa117810 */ /* 0x000fe20007ffe0ff */
[----:B------:R-:W-:Y:S03]  /*fcc0*/  BSSY B2, `(.L_x_1317) ;  /* 0x0000075000027945 */ /* 0x000fe60003800000 */
[----:B------:R-:W-:-:S04]  /*fcd0*/  ISETP.GE.AND P0, PT, R17, R29, PT ;  /* 0x0000001d1100720c */ /* 0x000fc80003f06270 */
[----:B------:R-:W-:-:S13]  /*fce0*/  ISETP.LT.OR P0, PT, R55, -0x107, P0 ;  /* 0xfffffef93700780c */ /* 0x000fda0000701670 */
[----:B------:R-:W-:Y:S05]  /*fcf0*/  @P0 BRA `(.L_x_1318) ;  /* 0x0000071000000947 */ /* 0x000fea0003800000 */
[----:B-----5:R-:W-:Y:S01]  /*fd00*/  ISETP.GE.AND P0, PT, R18, R16, PT ;  /* 0x000000101200720c */ /* 0x020fe20003f06270 */
        /* <DEDUP_REMOVED lines=44> */
[----:B------:R-:W-:Y:S01]  /*ffd0*/  FMUL.FTZ R39, R39, R5 ;  /* 0x0000000527277220 */ /* 0x000fe20000410000 */
        /* <DEDUP_REMOVED lines=13> */
.L_x_1322:
[----:B------:R-:W-:Y:S05]  /*100b0*/  BSYNC B0 ;  /* 0x0000000000007941 */ /* 0x000fea0003800000 */
.L_x_1321:
[----:B-----5:R3:W-:Y:S02]  /*100c0*/  STS.128 [R237+0x1000], R12 ;  /* 0x0010000ced007388 */ /* 0x0207e40000000c00 */
.L_x_1320:
[----:B------:R-:W-:Y:S05]  /*100d0*/  BSYNC B1 ;  /* 0x0000000000017941 */ /* 0x000fea0003800000 */
.L_x_1319:
        /* <DEDUP_REMOVED lines=17> */
[C---:B--2---:R-:W-:Y:S01]  /*101f0*/  LOP3.LUT R15, R3.reuse, 0xffff0000, RZ, 0xc0, !PT ;  /* 0xffff0000030f7812 */ /* 0x044fe200078ec0ff */
[----:B------:R-:W-:Y:S01]  /*10200*/  IMAD.U32 R3, R3, 0x10000, RZ ;  /* 0x0001000003037824 */ /* 0x000fe200078e00ff */
[C---:B------:R-:W-:Y:S01]  /*10210*/  LOP3.LUT R22, R2.reuse, 0xffff0000, RZ, 0xc0, !PT ;  /* 0xffff000002167812 */ /* 0x040fe200078ec0ff */
[----:B------:R-:W-:Y:S01]  /*10220*/  IMAD.U32 R2, R2, 0x10000, RZ ;  /* 0x0001000002027824 */ /* 0x000fe200078e00ff */
[----:B---3--:R-:W-:Y:S01]  /*10230*/  LOP3.LUT R23, R5, 0xffff0000, RZ, 0xc0, !PT ;  /* 0xffff000005177812 */ /* 0x008fe200078ec0ff */
        /* <DEDUP_REMOVED lines=27> */
.L_x_1324:
[----:B------:R-:W-:Y:S05]  /*103f0*/  BSYNC B0 ;  /* 0x0000000000007941 */ /* 0x000fea0003800000 */
.L_x_1323:
[----:B-----5:R1:W-:Y:S02]  /*10400*/  STS.128 [R237+0x3000], R12 ;  /* 0x0030000ced007388 */ /* 0x0203e40000000c00 */
.L_x_1318:
[----:B------:R-:W-:Y:S05]  /*10410*/  BSYNC B2 ;  /* 0x0000000000027941 */ /* 0x000fea0003800000 */
.L_x_1317:
[----:B------:R-:W-:-:S04]  /*10420*/  IADD3 R36, R170, 0x30, RZ ;  /* 0x00000030aa247810 */ /* 0x000fc80007ffe0ff */
[----:B------:R-:W-:-:S04]  /*10430*/  ISETP.GE.AND P0, PT, R36, R29, PT ;  /* 0x0000001d2400720c */ /* 0x000fc80003f06270 */
[----:B------:R-:W-:-:S13]  /*10440*/  ISETP.LT.OR P0, PT, R55, -0x187, P0 ;  /* 0xfffffe793700780c */ /* 0x000fda0000701670 */
[----:B------:R-:W-:Y:S05]  /*10450*/  @P0 BRA `(.L_x_1325) ;  /* 0x00003db000000947 */ /* 0x000fea0003800000 */
[----:B-----5:R-:W-:Y:S01]  /*10460*/  ISETP.GE.AND P0, PT, R18, R16, PT ;  /* 0x000000101200720c */ /* 0x020fe20003f06270 */
        /* <DEDUP_REMOVED lines=19> */
[C---:B------:R-:W-:Y:S01]  /*105a0*/  IMAD.U32 R23, R14.reuse, 0x10000, RZ ;  /* 0x000100000e177824 */ /* 0x040fe200078e00ff */
[----:B------:R-:W-:Y:S02]  /*105b0*/  LOP3.LUT R21, R15, 0xffff0000, RZ, 0xc0, !PT ;  /* 0xffff00000f157812 */ /* 0x000fe400078ec0ff */
[----:B------:R-:W-:Y:S02]  /*105c0*/  LOP3.LUT R25, R14, 0xffff0000, RZ, 0xc0, !PT ;  /* 0xffff00000e197812 */ /* 0x000fe400078ec0ff */
[----:B------:R-:W-:-:S02]  /*105d0*/  LOP3.LUT R6, R13, 0xffff0000, RZ, 0xc0, !PT ;  /* 0xffff00000d067812 */ /* 0x000fc400078ec0ff */
[----:B------:R-:W-:Y:S01]  /*105e0*/  SHF.L.U32 R7, R13, 0x10, RZ ;  /* 0x000000100d077819 */ /* 0x000fe200000006ff */
[C---:B------:R-:W-:Y:S01]  /*105f0*/  IMAD.U32 R13, R12.reuse, 0x10000, RZ ;  /* 0x000100000c0d7824 */ /* 0x040fe200078e00ff */
[----:B------:R-:W-:Y:S02]  /*10600*/  LOP3.LUT R24, R12, 0xffff0000, RZ, 0xc0, !PT ;  /* 0xffff00000c187812 */ /* 0x000fe400078ec0ff */
[C---:B---3--:R-:W-:Y:S02]  /*10610*/  LOP3.LUT R15, R3.reuse, 0xffff0000, RZ, 0xc0, !PT ;  /* 0xffff0000030f7812 */ /* 0x048fe400078ec0ff */
[----:B------:R-:W-:Y:S02]  /*10620*/  SHF.L.U32 R3, R3, 0x10, RZ ;  /* 0x0000001003037819 */ /* 0x000fe400000006ff */
[----:B--2---:R-:W-:Y:S01]  /*10630*/  LOP3.LUT R19, R5, 0xffff0000, RZ, 0xc0, !PT ;  /* 0xffff000005137812 */ /* 0x004fe200078ec0ff */
[----:B------:R-:W-:Y:S01]  /*10640*/  FMUL.FTZ R14, R21, R15 ;  /* 0x0000000f150e7220 */ /* 0x000fe20000410000 */
[----:B------:R-:W-:Y:S01]  /*10650*/  LOP3.LUT R18, R2, 0xffff0000, RZ, 0xc0, !PT ;  /* 0xffff000002127812 */ /* 0x000fe200078ec0ff */
[----:B------:R-:W-:Y:S01]  /*10660*/  IMAD.U32 R5, R5, 0x10000, RZ ;  /* 0x0001000005057824 */ /* 0x000fe200078e00ff */
[----:B------:R-:W-:Y:S01]  /*10670*/  LOP3.LUT R20, R4, 0xffff0000, RZ, 0xc0, !PT ;  /* 0xffff000004147812 */ /* 0x000fe200078ec0ff */
[----:B------:R-:W-:Y:S01]  /*10680*/  FMUL.FTZ R21, R21, R19 ;  /* 0x0000001315157220 */ /* 0x000fe20000410000 */
[----:B------:R-:W-:Y:S01]  /*10690*/  SHF.L.U32 R2, R2, 0x10, RZ ;  /* 0x0000001002027819 */ /* 0x000fe200000006ff */
[----:B------:R-:W-:-:S02]  /*106a0*/  FMUL.FTZ R12, R6, R18 ;  /* 0x00000012060c7220 */ /* 0x000fc40000410000 */
[----:B------:R-:W-:Y:S02]  /*106b0*/  FFMA.FTZ R21, R22, R15, R21 ;  /* 0x0000000f16157223 */ /* 0x000fe40000010015 */
[C---:B------:R-:W-:Y:S02]  /*106c0*/  FMUL.FTZ R15, R25.reuse, R3 ;  /* 0x00000003190f7220 */ /* 0x040fe40000410000 */
[----:B------:R-:W-:Y:S02]  /*106d0*/  FMUL.FTZ R25, R25, R5 ;  /* 0x0000000519197220 */ /* 0x000fe40000410000 */
[----:B------:R-:W-:Y:S02]  /*106e0*/  FMUL.FTZ R6, R6, R20 ;  /* 0x0000001406067220 */ /* 0x000fe40000410000 */
[----:B------:R-:W-:Y:S02]  /*106f0*/  FFMA.FTZ R14, R22, R19, -R14 ;  /* 0x00000013160e7223 */ /* 0x000fe4000001080e */
[----:B------:R-:W-:-:S02]  /*10700*/  IMAD.U32 R4, R4, 0x10000, RZ ;  /* 0x0001000004047824 */ /* 0x000fc400078e00ff */
[----:B------:R-:W-:Y:S01]  /*10710*/  FFMA.FTZ R15, R23, R5, -R15 ;  /* 0x00000005170f7223 */ /* 0x000fe2000001080f */
[----:B------:R-:W-:Y:S01]  /*10720*/  F2FP.BF16.PACK_AB R14, R21, R14 ;  /* 0x0000000e150e723e */ /* 0x000fe200000010ff */
[----:B------:R-:W-:Y:S02]  /*10730*/  FFMA.FTZ R25, R23, R3, R25 ;  /* 0x0000000317197223 */ /* 0x000fe40000010019 */
[C---:B------:R-:W-:Y:S02]  /*10740*/  FFMA.FTZ R12, R7.reuse, R20, -R12 ;  /* 0x00000014070c7223 */ /* 0x040fe4000001080c */
[----:B------:R-:W-:Y:S01]  /*10750*/  FFMA.FTZ R6, R7, R18, R6 ;  /* 0x0000001207067223 */ /* 0x000fe20000010006 */
[----:B------:R-:W-:Y:S01]  /*10760*/  F2FP.BF16.PACK_AB R15, R25, R15 ;  /* 0x0000000f190f723e */ /* 0x000fe200000010ff */
[C---:B------:R-:W-:Y:S02]  /*10770*/  FMUL.FTZ R7, R24.reuse, R2 ;  /* 0x0000000218077220 */ /* 0x040fe40000410000 */
[----:B------:R-:W-:Y:S01]  /*10780*/  FMUL.FTZ R24, R24, R4 ;  /* 0x0000000418187220 */ /* 0x000fe20000410000 */
[----:B------:R-:W-:Y:S01]  /*10790*/  LOP3.LUT R15, R15, R14, RZ, 0x3c, !PT ;  /* 0x0000000e0f0f7212 */ /* 0x000fe200078e3cff */
[C---:B------:R-:W-:Y:S01]  /*107a0*/  FFMA.FTZ R7, R13.reuse, R4, -R7 ;  /* 0x000000040d077223 */ /* 0x040fe20000010807 */
[----:B------:R-:W-:Y:S01]  /*107b0*/  F2FP.BF16.PACK_AB R12, R6, R12 ;  /* 0x0000000c060c723e */ /* 0x000fe200000010ff */
[----:B------:R-:W-:Y:S01]  /*107c0*/  FFMA.FTZ R24, R13, R2, R24 ;  /* 0x000000020d187223 */ /* 0x000fe20000010018 */
[----:B------:R-:W-:-:S02]  /*107d0*/  LOP3.LUT R14, R15, R14, RZ, 0x3c, !PT ;  /* 0x0000000e0f0e7212 */ /* 0x000fc400078e3cff */
[----:B------:R-:W-:Y:S02]  /*107e0*/  MOV R13, R12 ;  /* 0x0000000c000d7202 */ /* 0x000fe40000000f00 */
[----:B------:R-:W-:Y:S02]  /*107f0*/  F2FP.BF16.PACK_AB R7, R24, R7 ;  /* 0x000000071807723e */ /* 0x000fe400000010ff */
[----:B------:R-:W-:Y:S02]  /*10800*/  LOP3.LUT R15, R15, R14, RZ, 0x3c, !PT ;  /* 0x0000000e0f0f7212 */ /* 0x000fe400078e3cff */
[----:B------:R-:W-:Y:S02]  /*10810*/  MOV R12, R7 ;  /* 0x00000007000c7202 */ /* 0x000fe40000000f00 */
.L_x_1329:
[----:B------:R-:W-:Y:S05]  /*10820*/  BSYNC B0 ;  /* 0x0000000000007941 */ /* 0x000fea0003800000 */
.L_x_1328:
[----:B-----5:R3:W-:Y:S02]  /*10830*/  STS.128 [R237+0x1800], R12 ;  /* 0x0018000ced007388 */ /* 0x0207e40000000c00 */
.L_x_1327:
[----:B------:R-:W-:Y:S05]  /*10840*/  BSYNC B1 ;  /* 0x0000000000017941 */ /* 0x000fea0003800000 */
.L_x_1326:
[----:B------:R-:W-:-:S13]  /*10850*/  ISETP.GE.AND P0, PT, R9, R16, PT ;  /* 0x000000100900720c */ /* 0x000fda0003f06270 */
[----:B------:R1:W-:Y:S01]  /*10860*/  @P0 STS.128 [R237+0x3800], RZ ;  /* 0x003800ffed000388 */ /* 0x0003e20000000c00 */
[----:B------:R-:W-:Y:S05]  /*10870*/  @P0 BRA `(.L_x_1325) ;  /* 0x0000399000000947 */ /* 0x000fea0003800000 */
[----:B-1----:R-:W5:Y:S01]  /*10880*/  LD.E.128 R32, [R34.64+0x80] ;  /* 0x0000800622207980 */ /* 0x002f62000c101d00 */
[----:B------:R-:W-:Y:S01]  /*10890*/  ISETP.GE.AND P0, PT, R9, R8, PT ;  /* 0x000000080900720c */ /* 0x000fe20003f06270 */
[----:B------:R-:W-:-:S12]  /*108a0*/  BSSY B0, `(.L_x_1330) ;  /* 0x000002a000007945 */ /* 0x000fd80003800000 */
[----:B------:R-:W-:Y:S05]  /*108b0*/  @P0 BRA `(.L_x_1331) ;  /* 0x0000028000000947 */ /* 0x000fea0003800000 */
[----:B--2---:R-:W2:Y:S04]  /*108c0*/  LD.E.64 R2, [R28.64+0x40] ;  /* 0x000040061c027980 */ /* 0x004ea8000c101b00 */
[----:B---3--:R-:W3:Y:S01]  /*108d0*/  LD.E.64 R4, [R26.64+0x40] ;  /* 0x000040061a047980 */ /* 0x008ee2000c101b00 */
[----:B-----5:R-:W-:Y:S01]  /*108e0*/  LOP3.LUT R6, R33, 0xffff0000, RZ, 0xc0, !PT ;  /* 0xffff000021067812 */ /* 0x020fe200078ec0ff */
[C---:B------:R-:W-:Y:S01]  /*108f0*/  IMAD.U32 R18, R35.reuse, 0x10000, RZ ;  /* 0x0001000023127824 */ /* 0x040fe200078e00ff */
[----:B------:R-:W-:Y:S02]  /*10900*/  LOP3.LUT R16, R35, 0xffff0000, RZ, 0xc0, !PT ;  /* 0xffff000023107812 */ /* 0x000fe400078ec0ff */
[----:B------:R-:W-:Y:S02]  /*10910*/  SHF.L.U32 R7, R33, 0x10, RZ ;  /* 0x0000001021077819 */ /* 0x000fe400000006ff */
[----:B------:R-:W-:-:S02]  /*10920*/  SHF.L.U32 R8, R32, 0x10, RZ ;  /* 0x0000001020087819 */ /* 0x000fc400000006ff */
[----:B------:R-:W-:Y:S02]  /*10930*/  SHF.L.U32 R19, R34, 0x10, RZ ;  /* 0x0000001022137819 */ /* 0x000fe400000006ff */
[----:B------:R-:W-:Y:S02]  /*10940*/  LOP3.LUT R32, R32, 0xffff0000, RZ, 0xc0, !PT ;  /* 0xffff000020207812 */ /* 0x000fe400078ec0ff */
[----:B------:R-:W-:Y:S02]  /*10950*/  LOP3.LUT R34, R34, 0xffff0000, RZ, 0xc0, !PT ;  /* 0xffff000022227812 */ /* 0x000fe400078ec0ff */
[C---:B--2---:R-:W-:Y:S01]  /*10960*/  LOP3.LUT R13, R2.reuse, 0xffff0000, RZ, 0xc0, !PT ;  /* 0xffff0000020d7812 */ /* 0x044fe200078ec0ff */
[----:B------:R-:W-:Y:S01]  /*10970*/  IMAD.U32 R2, R2, 0x10000, RZ ;  /* 0x0001000002027824 */ /* 0x000fe200078e00ff */
        /* <DEDUP_REMOVED lines=8> */
[----:B------:R-:W-:-:S02]  /*10a00*/  FMUL.FTZ R16, R16, R14 ;  /* 0x0000000e10107220 */ /* 0x000fc40000410000 */
[----:B------:R-:W-:Y:S02]  /*10a10*/  IMAD.U32 R5, R5, 0x10000, RZ ;  /* 0x0001000005057824 */ /* 0x000fe400078e00ff */
[C---:B------:R-:W-:Y:S02]  /*10a20*/  FFMA.FTZ R9, R7.reuse, R15, -R9 ;  /* 0x0000000f07097223 */ /* 0x040fe40000010809 */
[----:B------:R-:W-:Y:S02]  /*10a30*/  FFMA.FTZ R6, R7, R13, R6 ;  /* 0x0000000d07067223 */ /* 0x000fe40000010006 */
[----:B------:R-:W-:Y:S02]  /*10a40*/  FFMA.FTZ R16, R18, R12, R16 ;  /* 0x0000000c12107223 */ /* 0x000fe40000010010 */
[----:B------:R-:W-:Y:S01]  /*10a50*/  FMUL.FTZ R7, R32, R2 ;  /* 0x0000000220077220 */ /* 0x000fe20000410000 */
[----:B------:R-:W-:Y:S01]  /*10a60*/  F2FP.BF16.PACK_AB R6, R6, R9 ;  /* 0x000000090606723e */ /* 0x000fe200000010ff */
[----:B------:R-:W-:-:S02]  /*10a70*/  FMUL.FTZ R12, R34, R3 ;  /* 0x00000003220c7220 */ /* 0x000fc40000410000 */
[----:B------:R-:W-:Y:S01]  /*10a80*/  FFMA.FTZ R20, R18, R14, -R20 ;  /* 0x0000000e12147223 */ /* 0x000fe20000010814 */
[----:B------:R-:W-:Y:S01]  /*10a90*/  MOV R33, R6 ;  /* 0x0000000600217202 */ /* 0x000fe20000000f00 */
[----:B------:R-:W-:Y:S02]  /*10aa0*/  FMUL.FTZ R32, R32, R4 ;  /* 0x0000000420207220 */ /* 0x000fe40000410000 */
[-C--:B------:R-:W-:Y:S01]  /*10ab0*/  FMUL.FTZ R34, R34, R5.reuse ;  /* 0x0000000522227220 */ /* 0x080fe20000410000 */
[----:B------:R-:W-:Y:S01]  /*10ac0*/  F2FP.BF16.PACK_AB R16, R16, R20 ;  /* 0x000000141010723e */ /* 0x000fe200000010ff */
[C---:B------:R-:W-:Y:S02]  /*10ad0*/  FFMA.FTZ R7, R8.reuse, R4, -R7 ;  /* 0x0000000408077223 */ /* 0x040fe40000010807 */
[----:B------:R-:W-:Y:S01]  /*10ae0*/  FFMA.FTZ R32, R8, R2, R32 ;  /* 0x0000000208207223 */ /* 0x000fe20000010020 */
[----:B------:R-:W-:Y:S01]  /*10af0*/  MOV R35, R16 ;  /* 0x0000001000237202 */ /* 0x000fe20000000f00 */
[----:B------:R-:W-:-:S02]  /*10b00*/  FFMA.FTZ R12, R19, R5, -R12 ;  /* 0x00000005130c7223 */ /* 0x000fc4000001080c */
[----:B------:R-:W-:Y:S01]  /*10b10*/  FFMA.FTZ R34, R19, R3, R34 ;  /* 0x0000000313227223 */ /* 0x000fe20000010022 */
[----:B------:R-:W-:-:S04]  /*10b20*/  F2FP.BF16.PACK_AB R32, R32, R7 ;  /* 0x000000072020723e */ /* 0x000fc800000010ff */
[----:B------:R-:W-:Y:S02]  /*10b30*/  F2FP.BF16.PACK_AB R34, R34, R12 ;  /* 0x0000000c2222723e */ /* 0x000fe400000010ff */
.L_x_1331:
[----:B------:R-:W-:Y:S05]  /*10b40*/  BSYNC B0 ;  /* 0x0000000000007941 */ /* 0x000fea0003800000 */
.L_x_1330:
[----:B-----5:R1:W-:Y:S01]  /*10b50*/  STS.128 [R237+0x3800], R32 ;  /* 0x00380020ed007388 */ /* 0x0203e20000000c00 */
[----:B------:R-:W-:Y:S05]  /*10b60*/  BRA `(.L_x_1325) ;  /* 0x000036a000007947 */ /* 0x000fea0003800000 */
.L_x_1300:
[----:B-1----:R-:W-:Y:S01]  /*10b70*/  BSSY B2, `(.L_x_1332) ;  /* 0x00000bc000027945 */ /* 0x002fe20003800000 */
[----:B------:R-:W-:Y:S05]  /*10b80*/  @!P0 BRA `(.L_x_1333) ;  /* 0x00000ba000008947 */ /* 0x000fea0003800000 */
[----:B-----5:R-:W-:Y:S01]  /*10b90*/  ISETP.GE.AND P0, PT, R18, R16, PT ;  /* 0x000000101200720c */ /* 0x020fe20003f06270 */
        /* <DEDUP_REMOVED lines=14> */
[----:B------:R-:W-:Y:S02]  /*10c80*/  LEA.HI.X.SX32 R0, R0, R3, 0x1, P0 ;  /* 0x0000000300007211 */ /* 0x000fe400000f0eff */
[C---:B------:R-:W-:Y:S01]  /*10c90*/  LEA R14, P0, R12.reuse, R30, 0x1 ;  /* 0x0000001e0c0e7211 */ /* 0x040fe200078008ff */
[----:B------:R-:W3:Y:S03]  /*10ca0*/  LD.E.128 R4, [R4.64] ;  /* 0x0000000604047980 */ /* 0x000ee6000c101d00 */
[----:B------:R-:W-:Y:S01]  /*10cb0*/  LEA.HI.X R15, R12, R31, R0, 0x1, P0 ;  /* 0x0000001f0c0f7211 */ /* 0x000fe200000f0c00 */
[----:B------:R-:W-:Y:S01]  /*10cc0*/  IMAD.MOV.U32 R0, RZ, RZ, RZ ;  /* 0x000000ffff007224 */ /* 0x000fe200078e00ff */
[----:B------:R-:W-:-:S04]  /*10cd0*/  @P1 IADD3 R0, -R28, RZ, RZ ;  /* 0x000000ff1c001210 */ /* 0x000fc80007ffe1ff */
[C---:B------:R-:W-:Y:S01]  /*10ce0*/  IADD3 R20, P0, R0.reuse, R2, RZ ;  /* 0x0000000200147210 */ /* 0x040fe20007f1e0ff */
[----:B------:R-:W4:Y:S03]  /*10cf0*/  LD.E.128 R12, [R14.64] ;  /* 0x000000060e0c7980 */ /* 0x000f26000c101d00 */
        /* <DEDUP_REMOVED lines=32> */
[----:B------:R-:W-:Y:S01]  /*10f00*/  LOP3.LUT R6, R6, 0xffff0000, RZ, 0xc0, !PT ;  /* 0xffff000006067812 */ /* 0x000fe200078ec0ff */
[----:B------:R-:W-:-:S02]  /*10f10*/  @!P1 FADD.FTZ R15, -R15, -RZ ;  /* 0x800000ff0f0f9221 */ /* 0x000fc40000010100 */
[----:B------:R-:W-:Y:S02]  /*10f20*/  @!P1 FADD.FTZ R14, -R14, -RZ ;  /* 0x800000ff0e0e9221 */ /* 0x000fe40000010100 */
[----:B------:R-:W-:Y:S02]  /*10f30*/  @!P1 FADD.FTZ R69, -R69, -RZ ;  /* 0x800000ff45459221 */ /* 0x000fe40000010100 */
[----:B------:R-:W-:Y:S01]  /*10f40*/  FMUL.FTZ R27, R27, R12 ;  /* 0x0000000c1b1b7220 */ /* 0x000fe20000410000 */
[----:B--2---:R-:W-:Y:S01]  /*10f50*/  LOP3.LUT R12, R20, 0xffff0000, RZ, 0xc0, !PT ;  /* 0xffff0000140c7812 */ /* 0x004fe200078ec0ff */
[----:B------:R-:W-:Y:S02]  /*10f60*/  FMUL.FTZ R5, R5, R13 ;  /* 0x0000000d05057220 */ /* 0x000fe40000410000 */
[----:B------:R-:W-:Y:S01]  /*10f70*/  FMUL.FTZ R4, R4, R7 ;  /* 0x0000000704047220 */ /* 0x000fe20000410000 */
[----:B------:R-:W-:Y:S01]  /*10f80*/  SHF.L.U32 R7, R21, 0x10, RZ ;  /* 0x0000001015077819 */ /* 0x000fe200000006ff */
        /* <DEDUP_REMOVED lines=19> */
[----:B------:R-:W-:Y:S02]  /*110c0*/  FFMA.FTZ R5, R61, R14, R5 ;  /* 0x0000000e3d057223 */ /* 0x000fe40000010005 */
[----:B------:R-:W-:Y:S01]  /*110d0*/  FFMA.FTZ R22, R25, R22, R67 ;  /* 0x0000001619167223 */ /* 0x000fe20000010043 */
[----:B------:R-:W-:Y:S01]  /*110e0*/  F2FP.BF16.PACK_AB R0, R0, R4 ;  /* 0x000000040000723e */ /* 0x000fe200000010ff */
[----:B------:R-:W-:Y:S02]  /*110f0*/  IMAD.MOV.U32 R24, RZ, RZ, R12 ;  /* 0x000000ffff187224 */ /* 0x000fe400078e000c */
[----:B------:R-:W-:Y:S01]  /*11100*/  IMAD.MOV.U32 R26, RZ, RZ, R6 ;  /* 0x000000ffff1a7224 */ /* 0x000fe200078e0006 */
[----:B------:R-:W-:Y:S02]  /*11110*/  F2FP.BF16.PACK_AB R5, R22, R5 ;  /* 0x000000051605723e */ /* 0x000fe400000010ff */
[----:B------:R-:W-:-:S02]  /*11120*/  MOV R25, R0 ;  /* 0x0000000000197202 */ /* 0x000fc40000000f00 */
[----:B------:R-:W-:Y:S02]  /*11130*/  MOV R27, R5 ;  /* 0x00000005001b7202 */ /* 0x000fe40000000f00 */
.L_x_1337:
[----:B------:R-:W-:Y:S05]  /*11140*/  BSYNC B0 ;  /* 0x0000000000007941 */ /* 0x000fea0003800000 */
.L_x_1336:
[----:B-----5:R3:W-:Y:S02]  /*11150*/  STS.128 [R237], R24 ;  /* 0x00000018ed007388 */ /* 0x0207e40000000c00 */
.L_x_1335:
[----:B------:R-:W-:Y:S05]  /*11160*/  BSYNC B1 ;  /* 0x0000000000017941 */ /* 0x000fea0003800000 */
.L_x_1334:
        /* <DEDUP_REMOVED lines=16> */
[----:B--2---:R-:W2:Y:S03]  /*11270*/  LD.E.128 R4, [R4.64+0x80] ;  /* 0x0000800604047980 */ /* 0x004ea6000c101d00 */
[----:B------:R-:W-:Y:S01]  /*11280*/  LEA.HI.X R15, R0, R31, R12, 0x1, P0 ;  /* 0x0000001f000f7211 */ /* 0x000fe200000f0c0c */
[----:B------:R-:W-:Y:S01]  /*11290*/  IMAD.MOV.U32 R0, RZ, RZ, RZ ;  /* 0x000000ffff007224 */ /* 0x000fe200078e00ff */
[----:B------:R-:W-:-:S04]  /*112a0*/  @P1 IADD3 R0, -R28, RZ, RZ ;  /* 0x000000ff1c001210 */ /* 0x000fc80007ffe1ff */
[C---:B------:R-:W-:Y:S01]  /*112b0*/  IADD3 R20, P0, R0.reuse, R2, RZ ;  /* 0x0000000200147210 */ /* 0x040fe20007f1e0ff */
[----:B---3--:R-:W3:Y:S03]  /*112c0*/  LD.E.128 R12, [R14.64+0x80] ;  /* 0x000080060e0c7980 */ /* 0x008ee6000c101d00 */
        /* <DEDUP_REMOVED lines=37> */
[----:B----4-:R-:W-:Y:S01]  /*11520*/  LOP3.LUT R12, R20, 0xffff0000, RZ, 0xc0, !PT ;  /* 0xffff0000140c7812 */ /* 0x010fe200078ec0ff */
        /* <DEDUP_REMOVED lines=30> */
.L_x_1339:
[----:B------:R-:W-:Y:S05]  /*11710*/  BSYNC B0 ;  /* 0x0000000000007941 */ /* 0x000fea0003800000 */
.L_x_1338:
[----:B-----5:R1:W-:Y:S02]  /*11720*/  STS.128 [R237+0x2000], R24 ;  /* 0x00200018ed007388 */ /* 0x0203e40000000c00 */
.L_x_1333:
[----:B------:R-:W-:Y:S05]  /*11730*/  BSYNC B2 ;  /* 0x0000000000027941 */ /* 0x000fea0003800000 */
.L_x_1332:
[----:B------:R-:W-:Y:S01]  /*11740*/  IADD3 R0, R170, 0x10, RZ ;  /* 0x00000010aa007810 */ /* 0x000fe20007ffe0ff */
[----:B------:R-:W-:Y:S03]  /*11750*/  BSSY B2, `(.L_x_1340) ;  /* 0x00000c3000027945 */ /* 0x000fe60003800000 */
[----:B------:R-:W-:-:S04]  /*11760*/  ISETP.GE.AND P0, PT, R0, R29, PT ;  /* 0x0000001d0000720c */ /* 0x000fc80003f06270 */
[----:B------:R-:W-:-:S13]  /*11770*/  ISETP.LT.OR P0, PT, R55, -0x87, P0 ;  /* 0xffffff793700780c */ /* 0x000fda0000701670 */
[----:B------:R-:W-:Y:S05]  /*11780*/  @P0 BRA `(.L_x_1341) ;  /* 0x00000bf000000947 */ /* 0x000fea0003800000 */
[----:B-----5:R-:W-:Y:S01]  /*11790*/  ISETP.GE.AND P0, PT, R18, R16, PT ;  /* 0x000000101200720c */ /* 0x020fe20003f06270 */
        /* <DEDUP_REMOVED lines=8> */
[----:B------:R-:W-:Y:S01]  /*11820*/  IMAD.MOV.U32 R5, RZ, RZ, RZ ;  /* 0x000000ffff057224 */ /* 0x000fe200078e00ff */
[C---:B------:R-:W-:Y:S02]  /*11830*/  IADD3 R21, P1, R17.reuse, R2, RZ ;  /* 0x0000000211157210 */ /* 0x040fe40007f3e0ff */
[----:B------:R-:W-:Y:S02]  /*11840*/  MOV R4, R28 ;  /* 0x0000001c00047202 */ /* 0x000fe40000000f00 */
[----:B------:R-:W-:-:S07]  /*11850*/  LEA.HI.X.SX32 R20, R17, R3, 0x1, P1 ;  /* 0x0000000311147211 */ /* 0x000fce00008f0eff */
[--C-:B------:R-:W-:Y:S02]  /*11860*/  @P0 IMAD.MOV R5, RZ, RZ, -R28.reuse ;  /* 0x000000ffff050224 */ /* 0x100fe400078e0a1c */
[----:B------:R-:W-:Y:S02]  /*11870*/  IMAD.MOV.U32 R22, RZ, RZ, RZ ;  /* 0x000000ffff167224 */ /* 0x000fe400078e00ff */
[----:B------:R-:W-:Y:S01]  /*11880*/  @P0 IMAD.MOV R4, RZ, RZ, -R28 ;  /* 0x000000ffff040224 */ /* 0x000fe200078e0a1c */
[----:B------:R-:W-:-:S04]  /*11890*/  IADD3 R6, P1, R5, R21, RZ ;  /* 0x0000001505067210 */ /* 0x000fc80007f3e0ff */
[----:B------:R-:W-:Y:S02]  /*118a0*/  LEA.HI.X.SX32 R5, R5, R20, 0x1, P1 ;  /* 0x0000001405057211 */ /* 0x000fe400008f0eff */
[----:B------:R-:W-:Y:S02]  /*118b0*/  LEA R12, P1, R6, R30, 0x1 ;  /* 0x0000001e060c7211 */ /* 0x000fe400078208ff */
[----:B------:R-:W-:Y:S02]  /*118c0*/  @P0 IADD3 R22, -R28, RZ, RZ ;  /* 0x000000ff1c160210 */ /* 0x000fe40007ffe1ff */
[----:B------:R-:W-:Y:S01]  /*118d0*/  LEA.HI.X R13, R6, R31, R5, 0x1, P1 ;  /* 0x0000001f060d7211 */ /* 0x000fe200008f0c05 */
[----:B------:R-:W-:Y:S01]  /*118e0*/  IMAD.WIDE R4, R4, 0x2, R44 ;  /* 0x0000000204047825 */ /* 0x000fe200078e022c */
[----:B------:R-:W-:-:S04]  /*118f0*/  IADD3 R21, P1, R22, R21, RZ ;  /* 0x0000001516157210 */ /* 0x000fc80007f3e0ff */
        /* <DEDUP_REMOVED lines=13> */
[----:B------:R-:W-:Y:S01]  /*119d0*/  LOP3.LUT R26, R26, 0xffff0000, RZ, 0xc0, !PT ;  /* 0xffff00001a1a7812 */ /* 0x000fe200078ec0ff */
[C---:B---3--:R-:W-:Y:S01]  /*119e0*/  IMAD.U32 R61, R12.reuse, 0x10000, RZ ;  /* 0x000100000c3d7824 */ /* 0x048fe200078e00ff */
[----:B------:R-:W-:Y:S01]  /*119f0*/  LOP3.LUT R27, R12, 0xffff0000, RZ, 0xc0, !PT ;  /* 0xffff00000c1b7812 */ /* 0x000fe200078ec0ff */
[----:B------:R-:W-:Y:S01]  /*11a00*/  IMAD.U32 R63, R14, 0x10000, RZ ;  /* 0x000100000e3f7824 */ /* 0x000fe200078e00ff */
[C---:B------:R-:W-:Y:S01]  /*11a10*/  SHF.L.U32 R12, R13.reuse, 0x10, RZ ;  /* 0x000000100d0c7819 */ /* 0x040fe200000006ff */
[----:B--2---:R-:W-:Y:S01]  /*11a20*/  IMAD.U32 R66, R4, 0x10000, RZ ;  /* 0x0001000004427824 */ /* 0x004fe200078e00ff */
        /* <DEDUP_REMOVED lines=20> */
[C---:B----4-:R-:W-:Y:S01]  /*11b70*/  LOP3.LUT R27, R21.reuse, 0xffff0000, RZ, 0xc0, !PT ;  /* 0xffff0000151b7812 */ /* 0x050fe200078ec0ff */
[----:B------:R-:W-:Y:S01]  /*11b80*/  FMUL.FTZ R4, R4, R12 ;  /* 0x0000000c04047220 */ /* 0x000fe20000410000 */
[----:B------:R-:W-:Y:S01]  /*11b90*/  SHF.L.U32 R12, R21, 0x10, RZ ;  /* 0x00000010150c7819 */ /* 0x000fe200000006ff */
[----:B------:R-:W-:-:S02]  /*11ba0*/  FMUL.FTZ R6, R6, R14 ;  /* 0x0000000e06067220 */ /* 0x000fc40000410000 */
[----:B------:R-:W-:Y:S01]  /*11bb0*/  FMUL.FTZ R5, R5, R13 ;  /* 0x0000000d05057220 */ /* 0x000fe20000410000 */
[C---:B------:R-:W-:Y:S01]  /*11bc0*/  LOP3.LUT R13, R20.reuse, 0xffff0000, RZ, 0xc0, !PT ;  /* 0xffff0000140d7812 */ /* 0x040fe200078ec0ff */
[----:B------:R-:W-:Y:S01]  /*11bd0*/  IMAD.U32 R14, R20, 0x10000, RZ ;  /* 0x00010000140e7824 */ /* 0x000fe200078e00ff */
[----:B------:R-:W-:Y:S01]  /*11be0*/  LOP3.LUT R20, R22, 0xffff0000, RZ, 0xc0, !PT ;  /* 0xffff000016147812 */ /* 0x000fe200078ec0ff */
[----:B------:R-:W-:Y:S02]  /*11bf0*/  FMUL.FTZ R68, R68, R64 ;  /* 0x0000004044447220 */ /* 0x000fe40000410000 */
[----:B------:R-:W-:Y:S01]  /*11c00*/  FMUL.FTZ R7, R7, R15 ;  /* 0x0000000f07077220 */ /* 0x000fe20000410000 */
[C---:B------:R-:W-:Y:S01]  /*11c10*/  SHF.L.U32 R15, R23.reuse, 0x10, RZ ;  /* 0x00000010170f7819 */ /* 0x040fe200000006ff */
[----:B------:R-:W-:Y:S01]  /*11c20*/  IMAD.U32 R21, R22, 0x10000, RZ ;  /* 0x0001000016157824 */ /* 0x000fe200078e00ff */
[----:B------:R-:W-:Y:S01]  /*11c30*/  LOP3.LUT R22, R23, 0xffff0000, RZ, 0xc0, !PT ;  /* 0xffff000017167812 */ /* 0x000fe200078ec0ff */
[----:B------:R-:W-:-:S02]  /*11c40*/  FMUL.FTZ R67, R67, R63 ;  /* 0x0000003f43437220 */ /* 0x000fc40000410000 */
        /* <DEDUP_REMOVED lines=17> */
.L_x_1345:
[----:B------:R-:W-:Y:S05]  /*11d60*/  BSYNC B0 ;  /* 0x0000000000007941 */ /* 0x000fea0003800000 */
.L_x_1344:
[----:B-----5:R3:W-:Y:S02]  /*11d70*/  STS.128 [R237+0x800], R24 ;  /* 0x00080018ed007388 */ /* 0x0207e40000000c00 */
.L_x_1343:
[----:B------:R-:W-:Y:S05]  /*11d80*/  BSYNC B1 ;  /* 0x0000000000017941 */ /* 0x000fea0003800000 */
.L_x_1342:
        /* <DEDUP_REMOVED lines=69> */
[C---:B------:R-:W-:Y:S01]  /*121e0*/  LOP3.LUT R20, R22.reuse, 0xffff0000, RZ, 0xc0, !PT ;  /* 0xffff000016147812 */ /* 0x040fe200078ec0ff */
[----:B------:R-:W-:Y:S01]  /*121f0*/  FMUL.FTZ R7, R7, R15 ;  /* 0x0000000f07077220 */ /* 0x000fe20000410000 */
[C---:B------:R-:W-:Y:S01]  /*12200*/  SHF.L.U32 R15, R23.reuse, 0x10, RZ ;  /* 0x00000010170f7819 */ /* 0x040fe200000006ff */
[----:B------:R-:W-:Y:S01]  /*12210*/  IMAD.U32 R21, R22, 0x10000, RZ ;  /* 0x0001000016157824 */ /* 0x000fe200078e00ff */
[----:B------:R-:W-:Y:S01]  /*12220*/  LOP3.LUT R22, R23, 0xffff0000, RZ, 0xc0, !PT ;  /* 0xffff000017167812 */ /* 0x000fe200078ec0ff */
[----:B------:R-:W-:Y:S02]  /*12230*/  FMUL.FTZ R63, R63, R45 ;  /* 0x0000002d3f3f7220 */ /* 0x000fe40000410000 */
        /* <DEDUP_REMOVED lines=18> */
.L_x_1347:
[----:B------:R-:W-:Y:S05]  /*12360*/  BSYNC B0 ;  /* 0x0000000000007941 */ /* 0x000fea0003800000 */
.L_x_1346:
[----:B-----5:R3:W-:Y:S02]  /*12370*/  STS.128 [R237+0x2800], R24 ;  /* 0x00280018ed007388 */ /* 0x0207e40000000c00 */
.L_x_1341:
[----:B------:R-:W-:Y:S05]  /*12380*/  BSYNC B2 ;  /* 0x0000000000027941 */ /* 0x000fea0003800000 */
.L_x_1340:
        /* <DEDUP_REMOVED lines=22> */
[----:B------:R-:W-:Y:S02]  /*124f0*/  MOV R22, RZ ;  /* 0x000000ff00167202 */ /* 0x000fe40000000f00 */
[----:B------:R-:W-:Y:S02]  /*12500*/  LEA.HI.X.SX32 R5, R5, R20, 0x1, P1 ;  /* 0x0000001405057211 */ /* 0x000fe400008f0eff */
[----:B------:R-:W-:Y:S01]  /*12510*/  LEA R12, P1, R6, R30, 0x1 ;  /* 0x0000001e060c7211 */ /* 0x000fe200078208ff */
[----:B------:R-:W-:-:S03]  /*12520*/  @P0 IMAD.MOV R22, RZ, RZ, -R28 ;  /* 0x000000ffff160224 */ /* 0x000fc600078e0a1c */
        /* <DEDUP_REMOVED lines=73> */
.L_x_1353:
[----:B------:R-:W-:Y:S05]  /*129c0*/  BSYNC B0 ;  /* 0x0000000000007941 */ /* 0x000fea0003800000 */
.L_x_1352:
[----:B-----5:R3:W-:Y:S02]  /*129d0*/  STS.128 [R237+0x1000], R24 ;  /* 0x00100018ed007388 */ /* 0x0207e40000000c00 */
.L_x_1351:
[----:B------:R-:W-:Y:S05]  /*129e0*/  BSYNC B1 ;  /* 0x0000000000017941 */ /* 0x000fea0003800000 */
.L_x_1350:
        /* <DEDUP_REMOVED lines=93> */
.L_x_1355:
[----:B------:R-:W-:Y:S05]  /*12fc0*/  BSYNC B0 ;  /* 0x0000000000007941 */ /* 0x000fea0003800000 */
.L_x_1354:
[----:B-----5:R3:W-:Y:S02]  /*12fd0*/  STS.128 [R237+0x3000], R24 ;  /* 0x00300018ed007388 */ /* 0x0207e40000000c00 */
.L_x_1349:
[----:B------:R-:W-:Y:S05]  /*12fe0*/  BSYNC B2 ;  /* 0x0000000000027941 */ /* 0x000fea0003800000 */
.L_x_1348:
[----:B------:R-:W-:-:S04]  /*12ff0*/  IADD3 R36, R170, 0x30, RZ ;  /* 0x00000030aa247810 */ /* 0x000fc80007ffe0ff */
[----:B------:R-:W-:-:S04]  /*13000*/  ISETP.GE.AND P0, PT, R36, R29, PT ;  /* 0x0000001d2400720c */ /* 0x000fc80003f06270 */
[----:B------:R-:W-:-:S13]  /*13010*/  ISETP.LT.OR P0, PT, R55, -0x187, P0 ;  /* 0xfffffe793700780c */ /* 0x000fda0000701670 */
[----:B------:R-:W-:Y:S05]  /*13020*/  @P0 BRA `(.L_x_1325) ;  /* 0x000011e000000947 */ /* 0x000fea0003800000 */
[----:B-----5:R-:W-:Y:S01]  /*13030*/  ISETP.GE.AND P0, PT, R18, R16, PT ;  /* 0x000000101200720c */ /* 0x020fe20003f06270 */
        /* <DEDUP_REMOVED lines=37> */
[C---:B---3--:R-:W-:Y:S01]  /*13290*/  SHF.L.U32 R40, R20.reuse, 0x10, RZ ;  /* 0x0000001014287819 */ /* 0x048fe200000006ff */
[C---:B------:R-:W-:Y:S01]  /*132a0*/  IMAD.U32 R7, R21.reuse, 0x10000, RZ ;  /* 0x0001000015077824 */ /* 0x040fe200078e00ff */
[----:B------:R-:W-:Y:S01]  /*132b0*/  LOP3.LUT R45, R21, 0xffff0000, RZ, 0xc0, !PT ;  /* 0xffff0000152d7812 */ /* 0x000fe200078ec0ff */
[----:B------:R-:W-:Y:S01]  /*132c0*/  IMAD.U32 R21, R23, 0x10000, RZ ;  /* 0x0001000017157824 */ /* 0x000fe200078e00ff */
[----:B------:R-:W-:Y:S01]  /*132d0*/  LOP3.LUT R20, R20, 0xffff0000, RZ, 0xc0, !PT ;  /* 0xffff000014147812 */ /* 0x000fe200078ec0ff */
[----:B------:R-:W-:Y:S01]  /*132e0*/  @!P0 FADD.FTZ R7, -R7, -RZ ;  /* 0x800000ff07078221 */ /* 0x000fe20000010100 */
[----:B------:R-:W-:Y:S01]  /*132f0*/  LOP3.LUT R23, R23, 0xffff0000, RZ, 0xc0, !PT ;  /* 0xffff000017177812 */ /* 0x000fe200078ec0ff */
[----:B------:R-:W-:Y:S01]  /*13300*/  @!P0 FADD.FTZ R21, -R21, -RZ ;  /* 0x800000ff15158221 */ /* 0x000fe20000010100 */
[----:B------:R-:W-:Y:S01]  /*13310*/  SHF.L.U32 R44, R22, 0x10, RZ ;  /* 0x00000010162c7819 */ /* 0x000fe200000006ff */
[----:B------:R-:W-:Y:S01]  /*13320*/  @!P0 FADD.FTZ R20, -R20, -RZ ;  /* 0x800000ff14148221 */ /* 0x000fe20000010100 */
[C---:B--2---:R-:W-:Y:S01]  /*13330*/  SHF.L.U32 R47, R12.reuse, 0x10, RZ ;  /* 0x000000100c2f7819 */ /* 0x044fe200000006ff */
[----:B------:R-:W-:Y:S01]  /*13340*/  @!P0 FADD.FTZ R23, -R23, -RZ ;  /* 0x800000ff17178221 */ /* 0x000fe20000010100 */
[----:B------:R-:W-:Y:S01]  /*13350*/  LOP3.LUT R46, R12, 0xffff0000, RZ, 0xc0, !PT ;  /* 0xffff00000c2e7812 */ /* 0x000fe200078ec0ff */
[C---:B------:R-:W-:Y:S01]  /*13360*/  IMAD.U32 R12, R13.reuse, 0x10000, RZ ;  /* 0x000100000d0c7824 */ /* 0x040fe200078e00ff */
[----:B------:R-:W-:Y:S01]  /*13370*/  LOP3.LUT R22, R22, 0xffff0000, RZ, 0xc0, !PT ;  /* 0xffff000016167812 */ /* 0x000fe200078ec0ff */
[----:B------:R-:W-:Y:S01]  /*13380*/  @!P0 FADD.FTZ R40, -R40, -RZ ;  /* 0x800000ff28288221 */ /* 0x000fe20000010100 */
[----:B------:R-:W-:Y:S01]  /*13390*/  LOP3.LUT R62, R13, 0xffff0000, RZ, 0xc0, !PT ;  /* 0xffff00000d3e7812 */ /* 0x000fe200078ec0ff */
[C---:B------:R-:W-:Y:S01]  /*133a0*/  IMAD.U32 R13, R15.reuse, 0x10000, RZ ;  /* 0x000100000f0d7824 */ /* 0x040fe200078e00ff */
[----:B------:R-:W-:Y:S01]  /*133b0*/  LOP3.LUT R15, R15, 0xffff0000, RZ, 0xc0, !PT ;  /* 0xffff00000f0f7812 */ /* 0x000fe200078ec0ff */
[----:B------:R-:W-:Y:S01]  /*133c0*/  @!P0 FADD.FTZ R45, -R45, -RZ ;  /* 0x800000ff2d2d8221 */ /* 0x000fe20000010100 */
[----:B------:R-:W-:Y:S01]  /*133d0*/  SHF.L.U32 R61, R14, 0x10, RZ ;  /* 0x000000100e3d7819 */ /* 0x000fe200000006ff */
[----:B------:R-:W-:Y:S01]  /*133e0*/  @!P0 FADD.FTZ R22, -R22, -RZ ;  /* 0x800000ff16168221 */ /* 0x000fe20000010100 */
[----:B------:R-:W-:Y:S01]  /*133f0*/  LOP3.LUT R14, R14, 0xffff0000, RZ, 0xc0, !PT ;  /* 0xffff00000e0e7812 */ /* 0x000fe200078ec0ff */
[----:B------:R-:W-:Y:S01]  /*13400*/  FMUL.FTZ R46, R46, R20 ;  /* 0x000000142e2e7220 */ /* 0x000fe20000410000 */
[----:B----4-:R-:W-:Y:S01]  /*13410*/  LOP3.LUT R20, R24, 0xffff0000, RZ, 0xc0, !PT ;  /* 0xffff000018147812 */ /* 0x010fe200078ec0ff */
[----:B------:R-:W-:-:S02]  /*13420*/  FMUL.FTZ R12, R12, R7 ;  /* 0x000000070c0c7220 */ /* 0x000fc40000410000 */
[----:B------:R-:W-:Y:S01]  /*13430*/  FMUL.FTZ R13, R13, R21 ;  /* 0x000000150d0d7220 */ /* 0x000fe20000410000 */
[----:B------:R-:W-:Y:S01]  /*13440*/  SHF.L.U32 R21, R24, 0x10, RZ ;  /* 0x0000001018157819 */ /* 0x000fe200000006ff */
[----:B------:R-:W-:Y:S01]  /*13450*/  FMUL.FTZ R15, R15, R23 ;  /* 0x000000170f0f7220 */ /* 0x000fe20000410000 */
[C---:B------:R-:W-:Y:S01]  /*13460*/  SHF.L.U32 R24, R26.reuse, 0x10, RZ ;  /* 0x000000101a187819 */ /* 0x040fe200000006ff */
[C---:B------:R-:W-:Y:S01]  /*13470*/  IMAD.U32 R7, R25.reuse, 0x10000, RZ ;  /* 0x0001000019077824 */ /* 0x040fe200078e00ff */
[----:B------:R-:W-:Y:S01]  /*13480*/  LOP3.LUT R25, R25, 0xffff0000, RZ, 0xc0, !PT ;  /* 0xffff000019197812 */ /* 0x000fe200078ec0ff */
[----:B------:R-:W-:Y:S01]  /*13490*/  FMUL.FTZ R47, R47, R40 ;  /* 0x000000282f2f7220 */ /* 0x000fe20000410000 */
[----:B------:R-:W-:Y:S01]  /*134a0*/  LOP3.LUT R23, R26, 0xffff0000, RZ, 0xc0, !PT ;  /* 0xffff00001a177812 */ /* 0x000fe200078ec0ff */
[----:B------:R-:W-:Y:S01]  /*134b0*/  FMUL.FTZ R62, R62, R45 ;  /* 0x0000002d3e3e7220 */ /* 0x000fe20000410000 */
[----:B------:R-:W-:Y:S01]  /*134c0*/  LOP3.LUT R26, R27, 0xffff0000, RZ, 0xc0, !PT ;  /* 0xffff00001b1a7812 */ /* 0x000fe200078ec0ff */
[----:B------:R-:W-:-:S02]  /*134d0*/  FMUL.FTZ R14, R14, R22 ;  /* 0x000000160e0e7220 */ /* 0x000fc40000410000 */
[----:B------:R-:W-:Y:S02]  /*134e0*/  @!P0 FADD.FTZ R44, -R44, -RZ ;  /* 0x800000ff2c2c8221 */ /* 0x000fe40000010100 */
[----:B------:R-:W-:Y:S02]  /*134f0*/  IMAD.U32 R22, R27, 0x10000, RZ ;  /* 0x000100001b167824 */ /* 0x000fe400078e00ff */
[----:B------:R-:W-:Y:S02]  /*13500*/  FFMA.FTZ R19, R19, R21, R47 ;  /* 0x0000001513137223 */ /* 0x000fe4000001002f */
[----:B------:R-:W-:Y:S02]  /*13510*/  FFMA.FTZ R18, R18, R20, R46 ;  /* 0x0000001412127223 */ /* 0x000fe4000001002e */
[----:B------:R-:W-:Y:S02]  /*13520*/  FFMA.FTZ R7, R39, R7, R12 ;  /* 0x0000000727077223 */ /* 0x000fe4000001000c */
[----:B------:R-:W-:Y:S01]  /*13530*/  FFMA.FTZ R4, R4, R25, R62 ;  /* 0x0000001904047223 */ /* 0x000fe2000001003e */
[----:B------:R-:W-:Y:S01]  /*13540*/  F2FP.BF16.PACK_AB R18, R18, R19 ;  /* 0x000000131212723e */ /* 0x000fe200000010ff */
[----:B------:R-:W-:-:S02]  /*13550*/  FMUL.FTZ R61, R61, R44 ;  /* 0x0000002c3d3d7220 */ /* 0x000fc40000410000 */
[----:B------:R-:W-:Y:S01]  /*13560*/  FFMA.FTZ R13, R41, R22, R13 ;  /* 0x00000016290d7223 */ /* 0x000fe2000001000d */
[----:B------:R-:W-:Y:S01]  /*13570*/  F2FP.BF16.PACK_AB R4, R4, R7 ;  /* 0x000000070404723e */ /* 0x000fe200000010ff */
[----:B------:R-:W-:Y:S02]  /*13580*/  FFMA.FTZ R5, R5, R26, R15 ;  /* 0x0000001a05057223 */ /* 0x000fe4000001000f */
[----:B------:R-:W-:Y:S02]  /*13590*/  FFMA.FTZ R24, R29, R24, R61 ;  /* 0x000000181d187223 */ /* 0x000fe4000001003d */
[----:B------:R-:W-:Y:S01]  /*135a0*/  FFMA.FTZ R6, R6, R23, R14 ;  /* 0x0000001706067223 */ /* 0x000fe2000001000e */
[----:B------:R-:W-:Y:S02]  /*135b0*/  F2FP.BF16.PACK_AB R13, R5, R13 ;  /* 0x0000000d050d723e */ /* 0x000fe400000010ff */
[----:B------:R-:W-:Y:S01]  /*135c0*/  MOV R5, R4 ;  /* 0x0000000400057202 */ /* 0x000fe20000000f00 */
[----:B------:R-:W-:Y:S01]  /*135d0*/  IMAD.MOV.U32 R4, RZ, RZ, R18 ;  /* 0x000000ffff047224 */ /* 0x000fe200078e0012 */
[----:B------:R-:W-:-:S02]  /*135e0*/  F2FP.BF16.PACK_AB R6, R6, R24 ;  /* 0x000000180606723e */ /* 0x000fc400000010ff */
[----:B------:R-:W-:Y:S02]  /*135f0*/  MOV R7, R13 ;  /* 0x0000000d00077202 */ /* 0x000fe40000000f00 */
.L_x_1359:
[----:B------:R-:W-:Y:S05]  /*13600*/  BSYNC B0 ;  /* 0x0000000000007941 */ /* 0x000fea0003800000 */
.L_x_1358:
[----:B-----5:R1:W-:Y:S02]  /*13610*/  STS.128 [R237+0x1800], R4 ;  /* 0x00180004ed007388 */ /* 0x0203e40000000c00 */
.L_x_1357:
[----:B------:R-:W-:Y:S05]  /*13620*/  BSYNC B1 ;  /* 0x0000000000017941 */ /* 0x000fea0003800000 */
.L_x_1356:
        /* <DEDUP_REMOVED lines=18> */
[----:B------:R-:W-:Y:S01]  /*13750*/  IADD3 R9, P1, R8, R2, RZ ;  /* 0x0000000208097210 */ /* 0x000fe20007f3e0ff */
[----:B------:R-:W-:-:S03]  /*13760*/  IMAD.WIDE R14, R12, 0x2, R14 ;  /* 0x000000020c0e7825 */ /* 0x000fc600078e020e */
[----:B------:R-:W-:Y:S02]  /*13770*/  LEA.HI.X.SX32 R8, R8, R3, 0x1, P1 ;  /* 0x0000000308087211 */ /* 0x000fe400008f0eff */
[C---:B------:R-:W-:Y:S01]  /*13780*/  LEA R20, P1, R9.reuse, R30, 0x1 ;  /* 0x0000001e09147211 */ /* 0x040fe200078208ff */
[----:B--2---:R-:W2:Y:S03]  /*13790*/  LD.E.128 R12, [R14.64] ;  /* 0x000000060e0c7980 */ /* 0x004ea6000c101d00 */
[----:B------:R-:W-:Y:S02]  /*137a0*/  LEA.HI.X R21, R9, R31, R8, 0x1, P1 ;  /* 0x0000001f09157211 */ /* 0x000fe400008f0c08 */
[----:B------:R-:W-:Y:S01]  /*137b0*/  MOV R8, RZ ;  /* 0x000000ff00087202 */ /* 0x000fe20000000f00 */
[----:B------:R-:W-:-:S03]  /*137c0*/  @P0 IMAD.MOV R8, RZ, RZ, -R28 ;  /* 0x000000ffff080224 */ /* 0x000fc600078e0a1c */
[----:B---3--:R-:W3:Y:S02]  /*137d0*/  LD.E.128 R20, [R20.64] ;  /* 0x0000000614147980 */ /* 0x008ee4000c101d00 */
[----:B------:R-:W-:-:S04]  /*137e0*/  IADD3 R2, P1, R8, R2, RZ ;  /* 0x0000000208027210 */ /* 0x000fc80007f3e0ff */
        /* <DEDUP_REMOVED lines=22> */
[C---:B------:R-:W-:Y:S01]  /*13950*/  SHF.L.U32 R14, R21.reuse, 0x10, RZ ;  /* 0x00000010150e7819 */ /* 0x040fe200000006ff */
[----:B------:R-:W-:Y:S01]  /*13960*/  @!P0 FADD.FTZ R30, -R30, -RZ ;  /* 0x800000ff1e1e8221 */ /* 0x000fe20000010100 */
        /* <DEDUP_REMOVED lines=16> */
[----:B------:R-:W-:Y:S01]  /*13a70*/  LOP3.LUT R22, R26, 0xffff0000, RZ, 0xc0, !PT ;  /* 0xffff00001a167812 */ /* 0x000fe200078ec0ff */
[----:B------:R-:W-:Y:S01]  /*13a80*/  FMUL.FTZ R6, R6, R14 ;  /* 0x0000000e06067220 */ /* 0x000fe20000410000 */
[----:B------:R-:W-:Y:S01]  /*13a90*/  SHF.L.U32 R14, R25, 0x10, RZ ;  /* 0x00000010190e7819 */ /* 0x000fe200000006ff */
[----:B------:R-:W-:Y:S01]  /*13aa0*/  FMUL.FTZ R13, R13, R21 ;  /* 0x000000150d0d7220 */ /* 0x000fe20000410000 */
[----:B------:R-:W-:Y:S01]  /*13ab0*/  SHF.L.U32 R21, R27, 0x10, RZ ;  /* 0x000000101b157819 */ /* 0x000fe200000006ff */
[----:B------:R-:W-:Y:S01]  /*13ac0*/  IMAD.U32 R20, R24, 0x10000, RZ ;  /* 0x0001000018147824 */ /* 0x000fe200078e00ff */
[----:B------:R-:W-:Y:S01]  /*13ad0*/  LOP3.LUT R24, R25, 0xffff0000, RZ, 0xc0, !PT ;  /* 0xffff000019187812 */ /* 0x000fe200078ec0ff */
        /* <DEDUP_REMOVED lines=16> */
[----:B------:R-:W-:-:S03]  /*13be0*/  IMAD.MOV.U32 R6, RZ, RZ, R9 ;  /* 0x000000ffff067224 */ /* 0x000fc600078e0009 */
[----:B------:R-:W-:Y:S01]  /*13bf0*/  F2FP.BF16.PACK_AB R12, R4, R12 ;  /* 0x0000000c040c723e */ /* 0x000fe200000010ff */
[----:B------:R-:W-:Y:S01]  /*13c00*/  IMAD.MOV.U32 R4, RZ, RZ, R3 ;  /* 0x000000ffff047224 */ /* 0x000fe200078e0003 */
[----:B------:R-:W-:Y:S02]  /*13c10*/  MOV R5, R2 ;  /* 0x0000000200057202 */ /* 0x000fe40000000f00 */
[----:B------:R-:W-:Y:S02]  /*13c20*/  MOV R7, R12 ;  /* 0x0000000c00077202 */ /* 0x000fe40000000f00 */
.L_x_1361:
[----:B------:R-:W-:Y:S05]  /*13c30*/  BSYNC B0 ;  /* 0x0000000000007941 */ /* 0x000fea0003800000 */
.L_x_1360:
[----:B-----5:R1:W-:Y:S01]  /*13c40*/  STS.128 [R237+0x3800], R4 ;  /* 0x00380004ed007388 */ /* 0x0203e20000000c00 */
[----:B------:R-:W-:Y:S05]  /*13c50*/  BRA `(.L_x_1325) ;  /* 0x000005b000007947 */ /* 0x000fea0003800000 */
.L_x_1299:
        /* <DEDUP_REMOVED lines=21> */
.L_x_1363:
[----:B------:R-:W-:Y:S05]  /*13db0*/  BSYNC B0 ;  /* 0x0000000000007941 */ /* 0x000fea0003800000 */
.L_x_1362:
        /* <DEDUP_REMOVED lines=22> */
.L_x_1365:
[----:B------:R-:W-:Y:S05]  /*13f20*/  BSYNC B0 ;  /* 0x0000000000007941 */ /* 0x000fea0003800000 */
.L_x_1364:
[----:B------:R-:W-:Y:S01]  /*13f30*/  IADD3 R17, R170, 0x20, RZ ;  /* 0x00000020aa117810 */ /* 0x000fe20007ffe0ff */
[----:B------:R-:W-:Y:S03]  /*13f40*/  BSSY B0, `(.L_x_1366) ;  /* 0x0000015000007945 */ /* 0x000fe60003800000 */
[----:B------:R-:W-:-:S13]  /*13f50*/  ISETP.GE.AND P1, PT, R17, R3, PT ;  /* 0x000000031100720c */ /* 0x000fda0003f26270 */
[----:B------:R-:W-:Y:S05]  /*13f60*/  @P1 BRA `(.L_x_1367) ;  /* 0x0000012000001947 */ /* 0x000fea0003800000 */
[----:B------:R-:W-:Y:S02]  /*13f70*/  ISETP.GE.AND P2, PT, R18, R64, PT ;  /* 0x000000401200720c */ /* 0x000fe40003f46270 */
[----:B-1----:R-:W-:-:S04]  /*13f80*/  LEA R4, P1, R178, R174, 0x5 ;  /* 0x000000aeb2047211 */ /* 0x002fc800078228ff */
[----:B------:R-:W-:-:S07]  /*13f90*/  LEA.HI.X R2, R178, R177, R179, 0x5, P1 ;  /* 0x000000b1b2027211 */ /* 0x000fce00008f2cb3 */
        /* <DEDUP_REMOVED lines=15> */
.L_x_1367:
[----:B------:R-:W-:Y:S05]  /*14090*/  BSYNC B0 ;  /* 0x0000000000007941 */ /* 0x000fea0003800000 */
.L_x_1366:
[----:B------:R-:W-:-:S04]  /*140a0*/  IADD3 R36, R170, 0x30, RZ ;  /* 0x00000030aa247810 */ /* 0x000fc80007ffe0ff */
[----:B------:R-:W-:-:S13]  /*140b0*/  ISETP.GE.AND P1, PT, R36, R3, PT ;  /* 0x000000032400720c */ /* 0x000fda0003f26270 */
[----:B------:R-:W-:Y:S05]  /*140c0*/  @P1 BRA `(.L_x_1325) ;  /* 0x0000014000001947 */ /* 0x000fea0003800000 */
[----:B------:R-:W-:Y:S01]  /*140d0*/  ISETP.GE.AND P1, PT, R18, R64, PT ;  /* 0x000000401200720c */ /* 0x000fe20003f26270 */
[----:B------:R-:W-:Y:S02]  /*140e0*/  IMAD.MOV.U32 R175, RZ, RZ, R177 ;  /* 0x000000ffffaf7224 */ /* 0x000fe400078e00b1 */
[----:B------:R-:W-:Y:S02]  /*140f0*/  IMAD R2, R179, 0x30, RZ ;  /* 0x00000030b3027824 */ /* 0x000fe400078e02ff */
[----:B------:R-:W-:-:S05]  /*14100*/  IMAD.WIDE.U32 R178, R178, 0x30, R174 ;  /* 0x00000030b2b27825 */ /* 0x000fca00078e00ae */
[----:B------:R-:W-:-:S03]  /*14110*/  IADD3 R2, R2, R179, RZ ;  /* 0x000000b302027210 */ /* 0x000fc60007ffe0ff */
        /* <DEDUP_REMOVED lines=15> */
.L_x_1325:
[----:B------:R-:W-:Y:S05]  /*14210*/  BSYNC B3 ;  /* 0x0000000000037941 */ /* 0x000fea0003800000 */
.L_x_1298:
[----:B------:R-:W-:Y:S01]  /*14220*/  IADD3 R240, R50, -0x1, RZ ;  /* 0xffffffff32f07810 */ /* 0x000fe20007ffe0ff */
[----:B------:R-:W-:Y:S01]  /*14230*/  BSSY B0, `(.L_x_1368) ;  /* 0x0000017000007945 */ /* 0x000fe20003800000 */
[----:B------:R-:W-:-:S03]  /*14240*/  LOP3.LUT R241, R60, 0xff, RZ, 0xc0, !PT ;  /* 0x000000ff3cf17812 */ /* 0x000fc600078ec0ff */
[----:B------:R-:W-:-:S04]  /*14250*/  IMAD.SHL.U32 R3, R240, 0x80, RZ ;  /* 0x00000080f0037824 */ /* 0x000fc800078e00ff */
        /* <DEDUP_REMOVED lines=20> */
.L_x_1369:
[----:B------:R-:W-:Y:S05]  /*143a0*/  BSYNC B0 ;  /* 0x0000000000007941 */ /* 0x000fea0003800000 */
.L_x_1368:
[----:B------:R-:W-:Y:S01]  /*143b0*/  ISETP.GE.AND P0, PT, R0, R4, PT ;  /* 0x000000040000720c */ /* 0x000fe20003f06270 */
[----:B------:R-:W-:-:S12]  /*143c0*/  BSSY B0, `(.L_x_1370) ;  /* 0x0000015000007945 */ /* 0x000fd80003800000 */
[----:B------:R-:W-:Y:S05]  /*143d0*/  @P0 BRA `(.L_x_1371) ;  /* 0x0000013000000947 */ /* 0x000fea0003800000 */
[C---:B------:R-:W-:Y:S02]  /*143e0*/  LOP3.LUT R2, R241.reuse, 0x1, RZ, 0xc0, !PT ;  /* 0x00000001f1027812 */ /* 0x040fe400078ec0ff */
[----:B------:R-:W-:Y:S02]  /*143f0*/  LOP3.LUT P0, RZ, R241, 0x2, RZ, 0xc0, !PT ;  /* 0x00000002f1ff7812 */ /* 0x000fe4000780c0ff */
[----:B------:R-:W-:-:S11]  /*14400*/  ISETP.NE.U32.AND P1, PT, R2, 0x1, PT ;  /* 0x000000010200780c */ /* 0x000fd60003f25070 */
[C---:B------:R-:W-:Y:S02]  /*14410*/  @P0 IADD3 R5, P2, R227.reuse, R166, RZ ;  /* 0x000000a6e3050210 */ /* 0x040fe40007f5e0ff */
[----:B-1----:R-:W-:-:S03]  /*14420*/  @!P1 LEA R8, P3, R227, R230, 0x1 ;  /* 0x000000e6e3089211 */ /* 0x002fc600078608ff */
        /* <DEDUP_REMOVED lines=14> */
.L_x_1371:
[----:B------:R-:W-:Y:S05]  /*14510*/  BSYNC B0 ;  /* 0x0000000000007941 */ /* 0x000fea0003800000 */
.L_x_1370:
[----:B------:R-:W-:Y:S01]  /*14520*/  ISETP.GE.AND P0, PT, R17, R4, PT ;  /* 0x000000041100720c */ /* 0x000fe20003f06270 */
[----:B------:R-:W-:-:S12]  /*14530*/  BSSY B0, `(.L_x_1372) ;  /* 0x0000017000007945 */ /* 0x000fd80003800000 */
[----:B------:R-:W-:Y:S05]  /*14540*/  @P0 BRA `(.L_x_1373) ;  /* 0x0000015000000947 */ /* 0x000fea0003800000 */
[C---:B------:R-:W-:Y:S02]  /*14550*/  LOP3.LUT R2, R241.reuse, 0x1, RZ, 0xc0, !PT ;  /* 0x00000001f1027812 */ /* 0x040fe400078ec0ff */
[----:B------:R-:W-:Y:S02]  /*14560*/  LOP3.LUT P0, RZ, R241, 0x2, RZ, 0xc0, !PT ;  /* 0x00000002f1ff7812 */ /* 0x000fe4000780c0ff */
[----:B------:R-:W-:Y:S01]  /*14570*/  ISETP.NE.U32.AND P1, PT, R2, 0x1, PT ;  /* 0x000000010200780c */ /* 0x000fe20003f25070 */
[C---:B------:R-:W-:Y:S01]  /*14580*/  IMAD.SHL.U32 R2, R42.reuse, 0x20, RZ ;  /* 0x000000202a027824 */ /* 0x040fe200078e00ff */
[----:B------:R-:W-:-:S09]  /*14590*/  SHF.L.U64.HI R5, R42, 0x5, R43 ;  /* 0x000000052a057819 */ /* 0x000fd2000001022b */
[C---:B-1----:R-:W-:Y:S02]  /*145a0*/  @P0 IADD3 R7, P2, R2.reuse, R166, RZ ;  /* 0x000000a602070210 */ /* 0x042fe40007f5e0ff */
[----:B---3--:R-:W-:-:S03]  /*145b0*/  @!P1 LEA R12, P3, R2, R230, 0x1 ;  /* 0x000000e6020c9211 */ /* 0x008fc600078608ff */
[----:B------:R-:W-:Y:S01]  /*145c0*/  @P0 IMAD.X R6, R5, 0x1, R169, P2 ;  /* 0x0000000105060824 */ /* 0x000fe200010e06a9 */
[C---:B------:R-:W-:Y:S02]  /*145d0*/  @P0 LEA R8, P2, R7.reuse, R172, 0x1 ;  /* 0x000000ac07080211 */ /* 0x040fe400078408ff */
        /* <DEDUP_REMOVED lines=12> */
.L_x_1373:
[----:B------:R-:W-:Y:S05]  /*146a0*/  BSYNC B0 ;  /* 0x0000000000007941 */ /* 0x000fea0003800000 */
.L_x_1372:
        /* <DEDUP_REMOVED lines=14> */
[----:B---3--:R-:W-:-:S03]  /*14790*/  @P0 LEA R12, P2, R6, R172, 0x1 ;  /* 0x000000ac060c0211 */ /* 0x008fc600078408ff */
        /* <DEDUP_REMOVED lines=12> */
.L_x_1375:
[----:B------:R-:W-:Y:S05]  /*14860*/  BSYNC B0 ;  /* 0x0000000000007941 */ /* 0x000fea0003800000 */
.L_x_1374:
[----:B-1----:R-:W-:Y:S01]  /*14870*/  IADD3 R8, R170, 0x40, RZ ;  /* 0x00000040aa087810 */ /* 0x002fe20007ffe0ff */
[----:B------:R-:W-:Y:S03]  /*14880*/  BSSY B0, `(.L_x_1376) ;  /* 0x0000018000007945 */ /* 0x000fe60003800000 */
[----:B------:R-:W-:-:S13]  /*14890*/  ISETP.GE.AND P0, PT, R8, R4, PT ;  /* 0x000000040800720c */ /* 0x000fda0003f06270 */
[----:B------:R-:W-:Y:S05]  /*148a0*/  @P0 BRA `(.L_x_1377) ;  /* 0x0000015000000947 */ /* 0x000fea0003800000 */
[C---:B------:R-:W-:Y:S02]  /*148b0*/  LOP3.LUT R2, R241.reuse, 0x1, RZ, 0xc0, !PT ;  /* 0x00000001f1027812 */ /* 0x040fe400078ec0ff */
[----:B------:R-:W-:Y:S02]  /*148c0*/  LOP3.LUT P0, RZ, R241, 0x2, RZ, 0xc0, !PT ;  /* 0x00000002f1ff7812 */ /* 0x000fe4000780c0ff */
[----:B------:R-:W-:Y:S01]  /*148d0*/  ISETP.NE.U32.AND P1, PT, R2, 0x1, PT ;  /* 0x000000010200780c */ /* 0x000fe20003f25070 */
[C---:B------:R-:W-:Y:S01]  /*148e0*/  IMAD.SHL.U32 R2, R42.reuse, 0x40, RZ ;  /* 0x000000402a027824 */ /* 0x040fe200078e00ff */
[----:B------:R-:W-:-:S09]  /*148f0*/  SHF.L.U64.HI R5, R42, 0x6, R43 ;  /* 0x000000062a057819 */ /* 0x000fd2000001022b */
[C---:B------:R-:W-:Y:S02]  /*14900*/  @P0 IADD3 R7, P2, R2.reuse, R166, RZ ;  /* 0x000000a602070210 */ /* 0x040fe40007f5e0ff */
        /* <DEDUP_REMOVED lines=15> */
.L_x_1377:
[----:B------:R-:W-:Y:S05]  /*14a00*/  BSYNC B0 ;  /* 0x0000000000007941 */ /* 0x000fea0003800000 */
.L_x_1376:
[----:B------:R-:W-:Y:S01]  /*14a10*/  IADD3 R7, R170, 0x50, RZ ;  /* 0x00000050aa077810 */ /* 0x000fe20007ffe0ff */
[----:B------:R-:W-:Y:S03]  /*14a20*/  BSSY B0, `(.L_x_1378) ;  /* 0x000001c000007945 */ /* 0x000fe60003800000 */
[----:B------:R-:W-:-:S13]  /*14a30*/  ISETP.GE.AND P0, PT, R7, R4, PT ;  /* 0x000000040700720c */ /* 0x000fda0003f06270 */
[----:B------:R-:W-:Y:S05]  /*14a40*/  @P0 BRA `(.L_x_1379) ;  /* 0x0000019000000947 */ /* 0x000fea0003800000 */
[C---:B------:R-:W-:Y:S02]  /*14a50*/  LOP3.LUT R2, R241.reuse, 0x1, RZ, 0xc0, !PT ;  /* 0x00000001f1027812 */ /* 0x040fe400078ec0ff */
[----:B------:R-:W-:Y:S02]  /*14a60*/  LOP3.LUT P0, RZ, R241, 0x2, RZ, 0xc0, !PT ;  /* 0x00000002f1ff7812 */ /* 0x000fe4000780c0ff */
[----:B------:R-:W-:-:S11]  /*14a70*/  ISETP.NE.U32.AND P1, PT, R2, 0x1, PT ;  /* 0x000000010200780c */ /* 0x000fd60003f25070 */
[----:B-1-3--:R-:W-:Y:S02]  /*14a80*/  @P0 IMAD.MOV.U32 R12, RZ, RZ, R166 ;  /* 0x000000ffff0c0224 */ /* 0x00afe400078e00a6 */
        /* <DEDUP_REMOVED lines=21> */
.L_x_1379:
[----:B------:R-:W-:Y:S05]  /*14be0*/  BSYNC B0 ;  /* 0x0000000000007941 */ /* 0x000fea0003800000 */
.L_x_1378:
        /* <DEDUP_REMOVED lines=29> */
.L_x_1381:
[----:B------:R-:W-:Y:S05]  /*14dc0*/  BSYNC B0 ;  /* 0x0000000000007941 */ /* 0x000fea0003800000 */
.L_x_1380:
[----:B------:R-:W-:Y:S01]  /*14dd0*/  IADD3 R5, R170, 0x70, RZ ;  /* 0x00000070aa057810 */ /* 0x000fe20007ffe0ff */
[----:B------:R-:W-:Y:S03]  /*14de0*/  BSSY B0, `(.L_x_1382) ;  /* 0x000001c000007945 */ /* 0x000fe60003800000 */
[----:B------:R-:W-:-:S13]  /*14df0*/  ISETP.GE.AND P0, PT, R5, R4, PT ;  /* 0x000000040500720c */ /* 0x000fda0003f06270 */
[----:B------:R-:W-:Y:S05]  /*14e00*/  @P0 BRA `(.L_x_1383) ;  /* 0x0000019000000947 */ /* 0x000fea0003800000 */
[C---:B------:R-:W-:Y:S01]  /*14e10*/  LOP3.LUT R2, R241.reuse, 0x1, RZ, 0xc0, !PT ;  /* 0x00000001f1027812 */ /* 0x040fe200078ec0ff */
[----:B-1-3--:R-:W-:Y:S01]  /*14e20*/  IMAD.MOV.U32 R12, RZ, RZ, R166 ;  /* 0x000000ffff0c7224 */ /* 0x00afe200078e00a6 */
[----:B------:R-:W-:Y:S01]  /*14e30*/  LOP3.LUT P0, RZ, R241, 0x2, RZ, 0xc0, !PT ;  /* 0x00000002f1ff7812 */ /* 0x000fe2000780c0ff */
[----:B------:R-:W-:Y:S01]  /*14e40*/  IMAD.MOV.U32 R13, RZ, RZ, R169 ;  /* 0x000000ffff0d7224 */ /* 0x000fe200078e00a9 */
[----:B------:R-:W-:Y:S01]  /*14e50*/  ISETP.NE.U32.AND P1, PT, R2, 0x1, PT ;  /* 0x000000010200780c */ /* 0x000fe20003f25070 */
[----:B------:R-:W-:Y:S02]  /*14e60*/  IMAD R2, R43, 0x70, RZ ;  /* 0x000000702b027824 */ /* 0x000fe400078e02ff */
[----:B------:R-:W-:-:S05]  /*14e70*/  IMAD.WIDE.U32 R12, R42, 0x70, R12 ;  /* 0x000000702a0c7825 */ /* 0x000fca00078e000c */
[----:B------:R-:W-:-:S03]  /*14e80*/  IADD3 R2, R13, R2, RZ ;  /* 0x000000020d027210 */ /* 0x000fc60007ffe0ff */
[C---:B------:R-:W-:Y:S02]  /*14e90*/  @P0 LEA R18, P2, R12.reuse, R172, 0x1 ;  /* 0x000000ac0c120211 */ /* 0x040fe400078408ff */
        /* <DEDUP_REMOVED lines=16> */
.L_x_1383:
[----:B------:R-:W-:Y:S05]  /*14fa0*/  BSYNC B0 ;  /* 0x0000000000007941 */ /* 0x000fea0003800000 */
.L_x_1382:
        /* <DEDUP_REMOVED lines=16> */
[----:B------:R-:W-:-:S11]  /*150b0*/  ISETP.NE.U32.AND P1, PT, R9, 0x1, PT ;  /* 0x000000010900780c */ /* 0x000fd60003f25070 */
[----:B-1-3--:R-:W-:Y:S02]  /*150c0*/  @P0 IMAD.MOV.U32 R12, RZ, RZ, R141 ;  /* 0x000000ffff0c0224 */ /* 0x00afe400078e008d */
        /* <DEDUP_REMOVED lines=13> */
.L_x_1385:
[----:B------:R-:W-:Y:S05]  /*151a0*/  BSYNC B0 ;  /* 0x0000000000007941 */ /* 0x000fea0003800000 */
.L_x_1384:
        /* <DEDUP_REMOVED lines=22> */
.L_x_1387:
[----:B------:R-:W-:Y:S05]  /*15310*/  BSYNC B0 ;  /* 0x0000000000007941 */ /* 0x000fea0003800000 */
.L_x_1386:
        /* <DEDUP_REMOVED lines=24> */
.L_x_1389:
[----:B------:R-:W-:Y:S05]  /*154a0*/  BSYNC B0 ;  /* 0x0000000000007941 */ /* 0x000fea0003800000 */
.L_x_1388:
        /* <DEDUP_REMOVED lines=8> */
[-C--:B-1-3--:R-:W-:Y:S01]  /*15530*/  @P0 MOV R12, R141.reuse ;  /* 0x0000008d000c0202 */ /* 0x08afe20000000f00 */
[C---:B------:R-:W-:Y:S01]  /*15540*/  @P0 IMAD R0, R49.reuse, 0x60, RZ ;  /* 0x0000006031000824 */ /* 0x040fe200078e02ff */
[----:B------:R-:W-:Y:S01]  /*15550*/  @!P1 MOV R14, R141 ;  /* 0x0000008d000e9202 */ /* 0x000fe20000000f00 */
[----:B------:R-:W-:Y:S01]  /*15560*/  @!P1 IMAD.MOV.U32 R15, RZ, RZ, R140 ;  /* 0x000000ffff0f9224 */ /* 0x000fe200078e008c */
[----:B------:R-:W-:Y:S01]  /*15570*/  @P0 MOV R13, R140 ;  /* 0x0000008c000d0202 */ /* 0x000fe20000000f00 */
[----:B------:R-:W-:Y:S02]  /*15580*/  @!P1 IMAD R9, R49, 0x60, RZ ;  /* 0x0000006031099824 */ /* 0x000fe400078e02ff */
[----:B------:R-:W-:-:S04]  /*15590*/  @!P1 IMAD.WIDE.U32 R14, R48, 0x60, R14 ;  /* 0x00000060300e9825 */ /* 0x000fc800078e000e */
[----:B------:R-:W-:-:S04]  /*155a0*/  @P0 IMAD.WIDE.U32 R12, R48, 0x60, R12 ;  /* 0x00000060300c0825 */ /* 0x000fc800078e000c */
[----:B------:R-:W-:Y:S01]  /*155b0*/  @!P1 IMAD.IADD R15, R9, 0x1, R15 ;  /* 0x00000001090f9824 */ /* 0x000fe200078e020f */
[----:B------:R-:W-:-:S04]  /*155c0*/  @P0 IADD3 R13, R0, R13, RZ ;  /* 0x0000000d000d0210 */ /* 0x000fc80007ffe0ff */
        /* <DEDUP_REMOVED lines=10> */
.L_x_1391:
[----:B------:R-:W-:Y:S05]  /*15670*/  BSYNC B0 ;  /* 0x0000000000007941 */ /* 0x000fea0003800000 */
.L_x_1390:
        /* <DEDUP_REMOVED lines=24> */
.L_x_1393:
[----:B------:R-:W-:Y:S05]  /*15800*/  BSYNC B0 ;  /* 0x0000000000007941 */ /* 0x000fea0003800000 */
.L_x_1392:
        /* <DEDUP_REMOVED lines=8> */
[-C--:B------:R-:W-:Y:S01]  /*15890*/  @P0 MOV R8, R141.reuse ;  /* 0x0000008d00080202 */ /* 0x080fe20000000f00 */
[C---:B------:R-:W-:Y:S01]  /*158a0*/  @P0 IMAD R0, R49.reuse, 0xa0, RZ ;  /* 0x000000a031000824 */ /* 0x040fe200078e02ff */
[----:B-1-3--:R-:W-:Y:S01]  /*158b0*/  @!P1 MOV R12, R141 ;  /* 0x0000008d000c9202 */ /* 0x00afe20000000f00 */
        /* <DEDUP_REMOVED lines=17> */
.L_x_1395:
[----:B------:R-:W-:Y:S05]  /*159d0*/  BSYNC B0 ;  /* 0x0000000000007941 */ /* 0x000fea0003800000 */
.L_x_1394:
        /* <DEDUP_REMOVED lines=8> */
[----:B------:R-:W-:Y:S01]  /*15a60*/  @P0 MOV R6, R141 ;  /* 0x0000008d00060202 */ /* 0x000fe20000000f00 */
[----:B------:R-:W-:Y:S01]  /*15a70*/  @P0 IMAD R0, R49, 0xc0, RZ ;  /* 0x000000c031000824 */ /* 0x000fe200078e02ff */
[-C--:B------:R-:W-:Y:S01]  /*15a80*/  @P0 MOV R7, R140.reuse ;  /* 0x0000008c00070202 */ /* 0x080fe20000000f00 */
[----:B-1-3--:R-:W-:Y:S01]  /*15a90*/  @!P1 IMAD.MOV.U32 R12, RZ, RZ, R141 ;  /* 0x000000ffff0c9224 */ /* 0x00afe200078e008d */
[----:B------:R-:W-:-:S03]  /*15aa0*/  @!P1 MOV R13, R140 ;  /* 0x0000008c000d9202 */ /* 0x000fc60000000f00 */
[----:B------:R-:W-:-:S04]  /*15ab0*/  @P0 IMAD.WIDE.U32 R8, R48, 0xc0, R6 ;  /* 0x000000c030080825 */ /* 0x000fc800078e0006 */
[----:B------:R-:W-:Y:S02]  /*15ac0*/  @!P1 IMAD R6, R49, 0xc0, RZ ;  /* 0x000000c031069824 */ /* 0x000fe400078e02ff */
[----:B------:R-:W-:-:S04]  /*15ad0*/  @!P1 IMAD.WIDE.U32 R12, R48, 0xc0, R12 ;  /* 0x000000c0300c9825 */ /* 0x000fc800078e000c */
[----:B------:R-:W-:Y:S01]  /*15ae0*/  @P0 IMAD.IADD R9, R0, 0x1, R9 ;  /* 0x0000000100090824 */ /* 0x000fe200078e0209 */
[----:B------:R-:W-:Y:S01]  /*15af0*/  @!P1 IADD3 R7, R6, R13, RZ ;  /* 0x0000000d06079210 */ /* 0x000fe20007ffe0ff */
        /* <DEDUP_REMOVED lines=11> */
.L_x_1397:
[----:B------:R-:W-:Y:S05]  /*15bb0*/  BSYNC B0 ;  /* 0x0000000000007941 */ /* 0x000fea0003800000 */
.L_x_1396:
        /* <DEDUP_REMOVED lines=10> */
[----:B-1----:R-:W-:Y:S01]  /*15c60*/  @!P1 MOV R6, R141 ;  /* 0x0000008d00069202 */ /* 0x002fe20000000f00 */
        /* <DEDUP_REMOVED lines=17> */
.L_x_1399:
[----:B------:R-:W-:Y:S05]  /*15d80*/  BSYNC B0 ;  /* 0x0000000000007941 */ /* 0x000fea0003800000 */
.L_x_1398:
[----:B------:R-:W-:Y:S01]  /*15d90*/  SHF.R.S32.HI R223, RZ, 0x4, R58 ;  /* 0x00000004ffdf7819 */ /* 0x000fe2000001143a */
[----:B-12---:R-:W2:Y:S01]  /*15da0*/  LD.E R8, [R10.64+0x18c] ;  /* 0x00018c060a087980 */ /* 0x006ea2000c101900 */
[----:B------:R-:W-:-:S02]  /*15db0*/  IMAD.SHL.U32 R0, R54, 0x40, RZ ;  /* 0x0000004036007824 */ /* 0x000fc400078e00ff */
[----:B------:R-:W-:Y:S01]  /*15dc0*/  LEA.HI R4, R58, R223, RZ, 0x1 ;  /* 0x000000df3a047211 */ /* 0x000fe200078f08ff */
[----:B------:R-:W-:Y:S02]  /*15dd0*/  IMAD.SHL.U32 R56, R56, 0x40, RZ ;  /* 0x0000004038387824 */ /* 0x000fe400078e00ff */
[----:B------:R-:W-:Y:S01]  /*15de0*/  IMAD.SHL.U32 R170, R170, 0x8, RZ ;  /* 0x00000008aaaa7824 */ /* 0x000fe200078e00ff */
[----:B------:R-:W-:Y:S01]  /*15df0*/  LOP3.LUT R4, R4, 0xfffffffe, RZ, 0xc0, !PT ;  /* 0xfffffffe04047812 */ /* 0x000fe200078ec0ff */
[----:B------:R-:W-:Y:S01]  /*15e00*/  IMAD.SHL.U32 R36, R57, 0x40, RZ ;  /* 0x0000004039247824 */ /* 0x000fe200078e00ff */
[----:B------:R-:W-:Y:S02]  /*15e10*/  LOP3.LUT R0, R0, 0x1c0, RZ, 0xc0, !PT ;  /* 0x000001c000007812 */ /* 0x000fe400078ec0ff */
[----:B------:R-:W-:Y:S01]  /*15e20*/  R2P PR, R54, 0x6 ;  /* 0x0000000636007804 */ /* 0x000fe20000000000 */
[----:B------:R-:W-:Y:S01]  /*15e30*/  IMAD.IADD R223, R223, 0x1, -R4 ;  /* 0x00000001dfdf7824 */ /* 0x000fe200078e0a04 */
[----:B------:R-:W-:Y:S01]  /*15e40*/  LOP3.LUT R56, R56, 0x1c0, RZ, 0xc0, !PT ;  /* 0x000001c038387812 */ /* 0x000fe200078ec0ff */
[----:B------:R-:W-:Y:S01]  /*15e50*/  IMAD R39, R51, 0x10, R39 ;  /* 0x0000001033277824 */ /* 0x000fe200078e0227 */
[----:B------:R-:W-:Y:S01]  /*15e60*/  LOP3.LUT R170, R0, 0x8, R170, 0xf8, !PT ;  /* 0x0000000800aa7812 */ /* 0x000fe200078ef8aa */
[----:B------:R-:W-:Y:S01]  /*15e70*/  IMAD.SHL.U32 R4, R223, 0x8, RZ ;  /* 0x00000008df047824 */ /* 0x000fe200078e00ff */
[----:B------:R-:W-:Y:S01]  /*15e80*/  LOP3.LUT R36, R36, 0xfffffe00, RZ, 0xc0, !PT ;  /* 0xfffffe0024247812 */ /* 0x000fe200078ec0ff */
[----:B------:R-:W-:Y:S01]  /*15e90*/  IMAD.IADD R55, R3, 0x1, R55 ;  /* 0x0000000103377824 */ /* 0x000fe200078e0237 */
[----:B------:R-:W-:Y:S01]  /*15ea0*/  SHF.R.U32.HI R0, RZ, 0x3, R0 ;  /* 0x00000003ff007819 */ /* 0x000fe20000011600 */
[----:B------:R-:W0:Y:S01]  /*15eb0*/  LDGDEPBAR ;  /* 0x00000000000079af */ /* 0x000e220000000000 */
[----:B------:R-:W-:Y:S01]  /*15ec0*/  LOP3.LUT R4, R56, 0x8, R4, 0xf8, !PT ;  /* 0x0000000838047812 */ /* 0x000fe200078ef804 */
[----:B------:R-:W-:Y:S01]  /*15ed0*/  IMAD R224, R51, 0x400, R36 ;  /* 0x0000040033e07824 */ /* 0x000fe200078e0224 */
[----:B------:R-:W-:-:S02]  /*15ee0*/  SHF.R.U32.HI R9, RZ, 0x3, R56 ;  /* 0x00000003ff097819 */ /* 0x000fc40000011638 */
[----:B------:R-:W-:Y:S02]  /*15ef0*/  LOP3.LUT R0, R170, R0, RZ, 0x3c, !PT ;  /* 0x00000000aa007212 */ /* 0x000fe400078e3cff */
[----:B------:R-:W-:-:S03]  /*15f00*/  LOP3.LUT R9, R4, R9, RZ, 0x3c, !PT ;  /* 0x0000000904097212 */ /* 0x000fc600078e3cff */
[----:B------:R-:W-:Y:S02]  /*15f10*/  IMAD R223, R223, 0x200, R0 ;  /* 0x00000200dfdf7824 */ /* 0x000fe400078e0200 */
[----:B------:R-:W-:Y:S02]  /*15f20*/  IMAD.IADD R224, R9, 0x1, R224 ;  /* 0x0000000109e07824 */ /* 0x000fe400078e02e0 */
[----:B------:R-:W-:Y:S02]  /*15f30*/  IMAD.SHL.U32 R223, R223, 0x2, RZ ;  /* 0x00000002dfdf7824 */ /* 0x000fe400078e00ff */
[----:B------:R-:W-:-:S03]  /*15f40*/  IMAD.SHL.U32 R224, R224, 0x2, RZ ;  /* 0x00000002e0e07824 */ /* 0x000fc600078e00ff */
[----:B------:R-:W-:Y:S04]  /*15f50*/  LDSM.16.M88.4 R20, [R223+0x4000] ;  /* 0x00400000df14783b */ /* 0x000fe80000000200 */
[----:B-----5:R-:W1:Y:S04]  /*15f60*/  LDSM.16.M88.4 R28, [R224] ;  /* 0x00000000e01c783b */ /* 0x020e680000000200 */
[----:B---3--:R-:W3:Y:S04]  /*15f70*/  LDSM.16.M88.4 R12, [R223+0x4800] ;  /* 0x00480000df0c783b */ /* 0x008ee80000000200 */
[----:B------:R-:W4:Y:S04]  /*15f80*/  LDSM.16.M88.4 R100, [R223+0x5000] ;  /* 0x00500000df64783b */ /* 0x000f280000000200 */
[----:B------:R-:W4:Y:S04]  /*15f90*/  LDSM.16.M88.4 R72, [R223+0x5800] ;  /* 0x00580000df48783b */ /* 0x000f280000000200 */
[----:B------:R-:W4:Y:S04]  /*15fa0*/  LDSM.16.M88.4 R64, [R223+0x6000] ;  /* 0x00600000df40783b */ /* 0x000f280000000200 */
[----:B------:R-:W4:Y:S04]  /*15fb0*/  LDSM.16.M88.4 R56, [R223+0x6800] ;  /* 0x00680000df38783b */ /* 0x000f280000000200 */
[----:B------:R-:W4:Y:S04]  /*15fc0*/  LDSM.16.M88.4 R40, [R223+0x7000] ;  /* 0x00700000df28783b */ /* 0x000f280000000200 */
[----:B------:R-:W4:Y:S01]  /*15fd0*/  LDSM.16.M88.4 R76, [R223+0x7800] ;  /* 0x00780000df4c783b */ /* 0x000f220000000200 */
[C---:B------:R-:W-:Y:S01]  /*15fe0*/  IADD3 R0, R223.reuse, 0x4000, RZ ;  /* 0x00004000df007810 */ /* 0x040fe20007ffe0ff */
[----:B------:R-:W-:Y:S01]  /*15ff0*/  IMAD R222, R38, 0x2, R224 ;  /* 0x0000000226de7824 */ /* 0x000fe200078e02e0 */
[----:B------:R-:W-:-:S02]  /*16000*/  IADD3 R221, R223, 0x4020, RZ ;  /* 0x00004020dfdd7810 */ /* 0x000fc40007ffe0ff */
[----:B------:R-:W-:Y:S02]  /*16010*/  @P1 IADD3 R221, R0, -0x20, RZ ;  /* 0xffffffe000dd1810 */ /* 0x000fe40007ffe0ff */
[----:B------:R-:W-:Y:S04]  /*16020*/  LDSM.16.M88.4 R80, [R222] ;  /* 0x00000000de50783b */ /* 0x000fe80000000200 */
[----:B------:R-:W4:Y:S01]  /*16030*/  LDSM.16.M88.4 R124, [R221] ;  /* 0x00000000dd7c783b */ /* 0x000f220000000200 */
[----:B------:R-:W-:Y:S01]  /*16040*/  IMAD.MOV.U32 R0, RZ, RZ, 0x40 ;  /* 0x00000040ff007424 */ /* 0x000fe200078e00ff */
[C---:B-1----:R-:W-:Y:S02]  /*16050*/  HMMA.16816.F32.BF16 R24, R28.reuse, R20, RZ ;  /* 0x000000141c18723c */ /* 0x042fe400000418ff */
[----:B------:R-:W1:Y:S04]  /*16060*/  LDSM.16.M88.4 R108, [R221+0x1000] ;  /* 0x00100000dd6c783b */ /* 0x000e680000000200 */
[----:B------:R-:W1:Y:S01]  /*16070*/  LDSM.16.M88.4 R104, [R221+0x1800] ;  /* 0x00180000dd68783b */ /* 0x000e620000000200 */
[----:B------:R-:W-:Y:S01]  /*16080*/  IMAD R220, R37, 0x2, R224 ;  /* 0x0000000225dc7824 */ /* 0x000fe200078e02e0 */
[----:B---3--:R-:W-:Y:S02]  /*16090*/  HMMA.16816.F32.BF16 R16, R28, R12, RZ ;  /* 0x0000000c1c10723c */ /* 0x008fe400000418ff */
[----:B------:R-:W3:Y:S01]  /*160a0*/  LDSM.16.M88.4 R84, [R221+0x3800] ;  /* 0x00380000dd54783b */ /* 0x000ee20000000200 */
[----:B------:R-:W-:-:S03]  /*160b0*/  SEL R0, R0, 0xffffffc0, !P2 ;  /* 0xffffffc000007807 */ /* 0x000fc60005000000 */
[----:B------:R-:W1:Y:S02]  /*160c0*/  LDSM.16.M88.4 R120, [R221+0x800] ;  /* 0x00080000dd78783b */ /* 0x000e640000000200 */
[C---:B------:R-:W-:Y:S01]  /*160d0*/  HMMA.16816.F32.BF16 R20, R28.reuse, R22, RZ ;  /* 0x000000161c14723c */ /* 0x040fe200000418ff */
[----:B------:R-:W-:Y:S01]  /*160e0*/  IMAD.IADD R217, R223, 0x1, R0 ;  /* 0x00000001dfd97824 */ /* 0x000fe200078e0200 */
[----:B------:R-:W1:Y:S04]  /*160f0*/  LDSM.16.M88.4 R116, [R221+0x2000] ;  /* 0x00200000dd74783b */ /* 0x000e680000000200 */
[----:B------:R-:W1:Y:S02]  /*16100*/  LDSM.16.M88.4 R112, [R221+0x2800] ;  /* 0x00280000dd70783b */ /* 0x000e640000000200 */
[C---:B----4-:R-:W-:Y:S02]  /*16110*/  HMMA.16816.F32.BF16 R4, R28.reuse, R100, RZ ;  /* 0x000000641c04723c */ /* 0x050fe400000418ff */
[----:B------:R-:W4:Y:S04]  /*16120*/  LDSM.16.M88.4 R88, [R221+0x3000] ;  /* 0x00300000dd58783b */ /* 0x000f280000000200 */
[----:B------:R-:W-:Y:S02]  /*16130*/  LDSM.16.M88.4 R92, [R220] ;  /* 0x00000000dc5c783b */ /* 0x000fe40000000200 */
[C---:B------:R-:W-:Y:S02]  /*16140*/  HMMA.16816.F32.BF16 R96, R28.reuse, R72, RZ ;  /* 0x000000481c60723c */ /* 0x040fe400000418ff */
[----:B------:R-:W-:Y:S06]  /*16150*/  LDSM.16.M88.4 R128, [R217+0x5800] ;  /* 0x00580000d980783b */ /* 0x000fec0000000200 */
        /* <DEDUP_REMOVED lines=11> */
[----:B------:R-:W2:Y:S07]  /*16210*/  LDSM.16.M88.4 R76, [R217+0x4000] ;  /* 0x00400000d94c783b */ /* 0x000eae0000000200 */
[C---:B------:R-:W-:Y:S08]  /*16220*/  HMMA.16816.F32.BF16 R24, R80.reuse, R124, R24 ;  /* 0x0000007c5018723c */ /* 0x040ff00000041818 */
[C---:B------:R-:W-:Y:S08]  /*16230*/  HMMA.16816.F32.BF16 R20, R80.reuse, R126, R20 ;  /* 0x0000007e5014723c */ /* 0x040ff00000041814 */
[C---:B-1----:R-:W-:Y:S08]  /*16240*/  HMMA.16816.F32.BF16 R4, R80.reuse, R108, R4 ;  /* 0x0000006c5004723c */ /* 0x042ff00000041804 */
[C---:B------:R-:W-:Y:S01]  /*16250*/  HMMA.16816.F32.BF16 R100, R80.reuse, R110, R100 ;  /* 0x0000006e5064723c */ /* 0x040fe20000041864 */
[----:B------:R-:W1:Y:S07]  /*16260*/  LDSM.16.M88.4 R108, [R217+0x4800] ;  /* 0x00480000d96c783b */ /* 0x000e6e0000000200 */
[C---:B------:R-:W-:Y:S08]  /*16270*/  HMMA.16816.F32.BF16 R96, R80.reuse, R104, R96 ;  /* 0x000000685060723c */ /* 0x040ff00000041860 */
[C---:B------:R-:W-:Y:S01]  /*16280*/  HMMA.16816.F32.BF16 R72, R80.reuse, R106, R72 ;  /* 0x0000006a5048723c */ /* 0x040fe20000041848 */
[----:B------:R-:W1:Y:S07]  /*16290*/  LDSM.16.M88.4 R104, [R217+0x5000] ;  /* 0x00500000d968783b */ /* 0x000e6e0000000200 */
[C---:B---3--:R-:W-:Y:S08]  /*162a0*/  HMMA.16816.F32.BF16 R32, R80.reuse, R84, R32 ;  /* 0x000000545020723c */ /* 0x048ff00000041820 */
[C---:B------:R-:W-:Y:S01]  /*162b0*/  HMMA.16816.F32.BF16 R28, R80.reuse, R86, R28 ;  /* 0x00000056501c723c */ /* 0x040fe2000004181c */
[----:B------:R-:W3:Y:S07]  /*162c0*/  LDSM.16.M88.4 R84, [R217+0x6800] ;  /* 0x00680000d954783b */ /* 0x000eee0000000200 */
[C---:B------:R-:W-:Y:S08]  /*162d0*/  HMMA.16816.F32.BF16 R16, R80.reuse, R120, R16 ;  /* 0x000000785010723c */ /* 0x040ff00000041810 */
[C---:B------:R-:W-:Y:S08]  /*162e0*/  HMMA.16816.F32.BF16 R12, R80.reuse, R122, R12 ;  /* 0x0000007a500c723c */ /* 0x040ff0000004180c */
[C---:B------:R-:W-:Y:S08]  /*162f0*/  HMMA.16816.F32.BF16 R68, R80.reuse, R116, R68 ;  /* 0x000000745044723c */ /* 0x040ff00000041844 */
[C---:B------:R-:W-:Y:S08]  /*16300*/  HMMA.16816.F32.BF16 R64, R80.reuse, R118, R64 ;  /* 0x000000765040723c */ /* 0x040ff00000041840 */
[C---:B------:R-:W-:Y:S08]  /*16310*/  HMMA.16816.F32.BF16 R60, R80.reuse, R112, R60 ;  /* 0x00000070503c723c */ /* 0x040ff0000004183c */
[C---:B------:R-:W-:Y:S08]  /*16320*/  HMMA.16816.F32.BF16 R56, R80.reuse, R114, R56 ;  /* 0x000000725038723c */ /* 0x040ff00000041838 */
[C---:B----4-:R-:W-:Y:S08]  /*16330*/  HMMA.16816.F32.BF16 R44, R80.reuse, R88, R44 ;  /* 0x00000058502c723c */ /* 0x050ff0000004182c */
[----:B------:R-:W-:Y:S01]  /*16340*/  HMMA.16816.F32.BF16 R40, R80, R90, R40 ;  /* 0x0000005a5028723c */ /* 0x000fe20000041828 */
[----:B------:R-:W4:Y:S04]  /*16350*/  LDSM.16.M88.4 R88, [R217+0x6000] ;  /* 0x00600000d958783b */ /* 0x000f280000000200 */
[----:B------:R-:W3:Y:S03]  /*16360*/  LDSM.16.M88.4 R80, [R217+0x7000] ;  /* 0x00700000d950783b */ /* 0x000ee60000000200 */
[C---:B--2---:R-:W-:Y:S08]  /*16370*/  HMMA.16816.F32.BF16 R24, R92.reuse, R76, R24 ;  /* 0x0000004c5c18723c */ /* 0x044ff00000041818 */
[----:B------:R-:W-:Y:S01]  /*16380*/  HMMA.16816.F32.BF16 R20, R92, R78, R20 ;  /* 0x0000004e5c14723c */ /* 0x000fe20000041814 */
[----:B------:R-:W2:Y:S01]  /*16390*/  LDSM.16.M88.4 R76, [R217+0x7800] ;  /* 0x00780000d94c783b */ /* 0x000ea20000000200 */
[----:B------:R-:W-:-:S02]  /*163a0*/  IMAD.IADD R206, R0, 0x1, R221 ;  /* 0x0000000100ce7824 */ /* 0x000fc400078e02dd */
[----:B------:R-:W-:-:S03]  /*163b0*/  IMAD R219, R37, 0x2, R222 ;  /* 0x0000000225db7824 */ /* 0x000fc600078e02de */
[----:B------:R-:W-:Y:S04]  /*163c0*/  LDSM.16.M88.4 R120, [R206] ;  /* 0x00000000ce78783b */ /* 0x000fe80000000200 */
[----:B------:R-:W2:Y:S01]  /*163d0*/  LDSM.16.M88.4 R124, [R219] ;  /* 0x00000000db7c783b */ /* 0x000ea20000000200 */
[C---:B-1----:R-:W-:Y:S03]  /*163e0*/  HMMA.16816.F32.BF16 R16, R92.reuse, R108, R16 ;  /* 0x0000006c5c10723c */ /* 0x042fe60000041810 */
[----:B------:R-:W1:Y:S04]  /*163f0*/  LDSM.16.M88.4 R112, [R206+0x1000] ;  /* 0x00100000ce70783b */ /* 0x000e680000000200 */
[----:B------:R-:W-:Y:S01]  /*16400*/  LDSM.16.M88.4 R116, [R206+0x800] ;  /* 0x00080000ce74783b */ /* 0x000fe20000000200 */
[C---:B------:R-:W-:Y:S03]  /*16410*/  HMMA.16816.F32.BF16 R12, R92.reuse, R110, R12 ;  /* 0x0000006e5c0c723c */ /* 0x040fe6000004180c */
[----:B------:R-:W1:Y:S05]  /*16420*/  LDSM.16.M88.4 R108, [R206+0x1800] ;  /* 0x00180000ce6c783b */ /* 0x000e6a0000000200 */
        /* <DEDUP_REMOVED lines=8> */
[C---:B----4-:R-:W-:Y:S08]  /*164b0*/  HMMA.16816.F32.BF16 R68, R92.reuse, R88, R68 ;  /* 0x000000585c44723c */ /* 0x050ff00000041844 */
[C---:B------:R-:W-:Y:S01]  /*164c0*/  HMMA.16816.F32.BF16 R64, R92.reuse, R90, R64 ;  /* 0x0000005a5c40723c */ /* 0x040fe20000041840 */
[----:B------:R-:W-:Y:S07]  /*164d0*/  LDSM.16.M88.4 R88, [R206+0x2800] ;  /* 0x00280000ce58783b */ /* 0x000fee0000000200 */
[C---:B------:R-:W-:Y:S08]  /*164e0*/  HMMA.16816.F32.BF16 R44, R92.reuse, R80, R44 ;  /* 0x000000505c2c723c */ /* 0x040ff0000004182c */
[C---:B------:R-:W-:Y:S01]  /*164f0*/  HMMA.16816.F32.BF16 R40, R92.reuse, R82, R40 ;  /* 0x000000525c28723c */ /* 0x040fe20000041828 */
[----:B------:R-:W-:Y:S07]  /*16500*/  LDSM.16.M88.4 R80, [R206+0x3800] ;  /* 0x00380000ce50783b */ /* 0x000fee0000000200 */
[C---:B--2---:R-:W-:Y:S08]  /*16510*/  HMMA.16816.F32.BF16 R32, R92.reuse, R76, R32 ;  /* 0x0000004c5c20723c */ /* 0x044ff00000041820 */
[----:B------:R-:W-:Y:S01]  /*16520*/  HMMA.16816.F32.BF16 R92, R92, R78, R28 ;  /* 0x0000004e5c5c723c */ /* 0x000fe2000004181c */
[----:B------:R-:W-:Y:S04]  /*16530*/  LDSM.16.M88.4 R28, [R223+0x8000] ;  /* 0x00800000df1c783b */ /* 0x000fe80000000200 */
[----:B------:R-:W2:Y:S03]  /*16540*/  LDSM.16.M88.4 R76, [R224+0x2000] ;  /* 0x00200000e04c783b */ /* 0x000ea60000000200 */
[C---:B------:R-:W-:Y:S08]  /*16550*/  HMMA.16816.F32.BF16 R24, R124.reuse, R120, R24 ;  /* 0x000000787c18723c */ /* 0x040ff00000041818 */
[C---:B------:R-:W-:Y:S08]  /*16560*/  HMMA.16816.F32.BF16 R20, R124.reuse, R122, R20 ;  /* 0x0000007a7c14723c */ /* 0x040ff00000041814 */
[C---:B-1----:R-:W-:Y:S08]  /*16570*/  HMMA.16816.F32.BF16 R4, R124.reuse, R112, R4 ;  /* 0x000000707c04723c */ /* 0x042ff00000041804 */
[C---:B------:R-:W-:Y:S08]  /*16580*/  HMMA.16816.F32.BF16 R100, R124.reuse, R114, R100 ;  /* 0x000000727c64723c */ /* 0x040ff00000041864 */
[C---:B------:R-:W-:Y:S08]  /*16590*/  HMMA.16816.F32.BF16 R96, R124.reuse, R108, R96 ;  /* 0x0000006c7c60723c */ /* 0x040ff00000041860 */
[C---:B------:R-:W-:Y:S01]  /*165a0*/  HMMA.16816.F32.BF16 R72, R124.reuse, R110, R72 ;  /* 0x0000006e7c48723c */ /* 0x040fe20000041848 */
[----:B------:R-:W1:Y:S07]  /*165b0*/  LDSM.16.M88.4 R108, [R223+0x8800] ;  /* 0x00880000df6c783b */ /* 0x000e6e0000000200 */
[C---:B------:R-:W-:Y:S08]  /*165c0*/  HMMA.16816.F32.BF16 R68, R124.reuse, R104, R68 ;  /* 0x000000687c44723c */ /* 0x040ff00000041844 */
[C---:B------:R-:W-:Y:S01]  /*165d0*/  HMMA.16816.F32.BF16 R112, R124.reuse, R106, R64 ;  /* 0x0000006a7c70723c */ /* 0x040fe20000041840 */
[----:B------:R-:W-:Y:S04]  /*165e0*/  LDSM.16.M88.4 R104, [R221+0x4000] ;  /* 0x00400000dd68783b */ /* 0x000fe80000000200 */
[----:B------:R-:W4:Y:S03]  /*165f0*/  LDSM.16.M88.4 R64, [R222+0x2000] ;  /* 0x00200000de40783b */ /* 0x000f260000000200 */
[C---:B---3--:R-:W-:Y:S08]  /*16600*/  HMMA.16816.F32.BF16 R44, R124.reuse, R84, R44 ;  /* 0x000000547c2c723c */ /* 0x048ff0000004182c */
[C---:B------:R-:W-:Y:S01]  /*16610*/  HMMA.16816.F32.BF16 R40, R124.reuse, R86, R40 ;  /* 0x000000567c28723c */ /* 0x040fe20000041828 */
[----:B------:R-:W3:Y:S07]  /*16620*/  LDSM.16.M88.4 R84, [R223+0x9000] ;  /* 0x00900000df54783b */ /* 0x000eee0000000200 */
[C---:B------:R-:W-:Y:S08]  /*16630*/  HMMA.16816.F32.BF16 R16, R124.reuse, R116, R16 ;  /* 0x000000747c10723c */ /* 0x040ff00000041810 */
[----:B------:R-:W-:Y:S01]  /*16640*/  HMMA.16816.F32.BF16 R12, R124, R118, R12 ;  /* 0x000000767c0c723c */ /* 0x000fe2000004180c */
[----:B------:R-:W-:Y:S07]  /*16650*/  LDSM.16.M88.4 R116, [R223+0x9800] ;  /* 0x00980000df74783b */ /* 0x000fee0000000200 */
[C---:B--2---:R-:W-:Y:S08]  /*16660*/  HMMA.16816.F32.BF16 R24, R76.reuse, R28, R24 ;  /* 0x0000001c4c18723c */ /* 0x044ff00000041818 */
[----:B------:R-:W-:Y:S01]  /*16670*/  HMMA.16816.F32.BF16 R20, R76, R30, R20 ;  /* 0x0000001e4c14723c */ /* 0x000fe20000041814 */
[----:B------:R-:W-:Y:S07]  /*16680*/  LDSM.16.M88.4 R28, [R221+0x4800] ;  /* 0x00480000dd1c783b */ /* 0x000fee0000000200 */
[C---:B------:R-:W-:Y:S08]  /*16690*/  HMMA.16816.F32.BF16 R60, R124.reuse, R88, R60 ;  /* 0x000000587c3c723c */ /* 0x040ff0000004183c */
[C---:B------:R-:W-:Y:S01]  /*166a0*/  HMMA.16816.F32.BF16 R56, R124.reuse, R90, R56 ;  /* 0x0000005a7c38723c */ /* 0x040fe20000041838 */
[----:B------:R-:W-:Y:S07]  /*166b0*/  LDSM.16.M88.4 R88, [R217+0x8000] ;  /* 0x00800000d958783b */ /* 0x000fee0000000200 */
[C---:B------:R-:W-:Y:S08]  /*166c0*/  HMMA.16816.F32.BF16 R32, R124.reuse, R80, R32 ;  /* 0x000000507c20723c */ /* 0x040ff00000041820 */
[----:B------:R-:W-:Y:S01]  /*166d0*/  HMMA.16816.F32.BF16 R92, R124, R82, R92 ;  /* 0x000000527c5c723c */ /* 0x000fe2000004185c */
[----:B------:R-:W2:Y:S04]  /*166e0*/  LDSM.16.M88.4 R80, [R220+0x2000] ;  /* 0x00200000dc50783b */ /* 0x000ea80000000200 */
[----:B------:R-:W-:Y:S03]  /*166f0*/  LDSM.16.M88.4 R124, [R223+0xa000] ;  /* 0x00a00000df7c783b */ /* 0x000fe60000000200 */
[----:B-1----:R-:W-:Y:S08]  /*16700*/  HMMA.16816.F32.BF16 R16, R76, R108, R16 ;  /* 0x0000006c4c10723c */ /* 0x002ff00000041810 */
[----:B----4-:R-:W-:Y:S08]  /*16710*/  HMMA.16816.F32.BF16 R24, R64, R104, R24 ;  /* 0x000000684018723c */ /* 0x010ff00000041818 */
[C---:B------:R-:W-:Y:S01]  /*16720*/  HMMA.16816.F32.BF16 R120, R76.reuse, R110, R12 ;  /* 0x0000006e4c78723c */ /* 0x040fe2000004180c */
[----:B------:R-:W-:Y:S04]  /*16730*/  LDSM.16.M88.4 R108, [R206+0x4000] ;  /* 0x00400000ce6c783b */ /* 0x000fe80000000200 */
[----:B------:R-:W-:Y:S03]  /*16740*/  LDSM.16.M88.4 R12, [R219+0x2000] ;  /* 0x00200000db0c783b */ /* 0x000fe60000000200 */
[----:B---3--:R-:W-:Y:S08]  /*16750*/  HMMA.16816.F32.BF16 R4, R76, R84, R4 ;  /* 0x000000544c04723c */ /* 0x008ff00000041804 */
[----:B------:R-:W-:Y:S01]  /*16760*/  HMMA.16816.F32.BF16 R20, R64, R106, R20 ;  /* 0x0000006a4014723c */ /* 0x000fe20000041814 */
[----:B------:R-:W-:Y:S07]  /*16770*/  LDSM.16.M88.4 R104, [R217+0x8800] ;  /* 0x00880000d968783b */ /* 0x000fee0000000200 */
[----:B------:R-:W-:Y:S01]  /*16780*/  HMMA.16816.F32.BF16 R100, R76, R86, R100 ;  /* 0x000000564c64723c */ /* 0x000fe20000041864 */
[----:B------:R-:W1:Y:S07]  /*16790*/  LDSM.16.M88.4 R84, [R221+0x5000] ;  /* 0x00500000dd54783b */ /* 0x000e6e0000000200 */
[----:B--2---:R-:W-:Y:S08]  /*167a0*/  HMMA.16816.F32.BF16 R24, R80, R88, R24 ;  /* 0x000000585018723c */ /* 0x004ff00000041818 */
[----:B------:R-:W-:Y:S08]  /*167b0*/  HMMA.16816.F32.BF16 R16, R64, R28, R16 ;  /* 0x0000001c4010723c */ /* 0x000ff00000041810 */
[----:B------:R-:W-:Y:S01]  /*167c0*/  HMMA.16816.F32.BF16 R20, R80, R90, R20 ;  /* 0x0000005a5014723c */ /* 0x000fe20000041814 */
[----:B------:R-:W-:Y:S07]  /*167d0*/  LDSM.16.M88.4 R88, [R206+0x4800] ;  /* 0x00480000ce58783b */ /* 0x000fee0000000200 */
[----:B------:R-:W-:Y:S01]  /*167e0*/  HMMA.16816.F32.BF16 R120, R64, R30, R120 ;  /* 0x0000001e4078723c */ /* 0x000fe20000041878 */
[----:B------:R-:W2:Y:S07]  /*167f0*/  LDSM.16.M88.4 R28, [R217+0x9000] ;  /* 0x00900000d91c783b */ /* 0x000eae0000000200 */
[C---:B------:R-:W-:Y:S08]  /*16800*/  HMMA.16816.F32.BF16 R96, R76.reuse, R116, R96 ;  /* 0x000000744c60723c */ /* 0x040ff00000041860 */
[----:B------:R-:W-:Y:S01]  /*16810*/  HMMA.16816.F32.BF16 R72, R76, R118, R72 ;  /* 0x000000764c48723c */ /* 0x000fe20000041848 */
[----:B------:R-:W3:Y:S07]  /*16820*/  LDSM.16.M88.4 R116, [R223+0xa800] ;  /* 0x00a80000df74783b */ /* 0x000eee0000000200 */
[----:B-1----:R-:W-:Y:S08]  /*16830*/  HMMA.16816.F32.BF16 R4, R64, R84, R4 ;  /* 0x000000544004723c */ /* 0x002ff00000041804 */
[C---:B------:R-:W-:Y:S08]  /*16840*/  HMMA.16816.F32.BF16 R24, R12.reuse, R108, R24 ;  /* 0x0000006c0c18723c */ /* 0x040ff00000041818 */
[----:B------:R-:W-:Y:S01]  /*16850*/  HMMA.16816.F32.BF16 R20, R12, R110, R20 ;  /* 0x0000006e0c14723c */ /* 0x000fe20000041814 */
[----:B------:R-:W1:Y:S07]  /*16860*/  LDSM.16.M88.4 R108, [R206+0x5000] ;  /* 0x00500000ce6c783b */ /* 0x000e6e0000000200 */
[C---:B------:R-:W-:Y:S08]  /*16870*/  HMMA.16816.F32.BF16 R16, R80.reuse, R104, R16 ;  /* 0x000000685010723c */ /* 0x040ff00000041810 */
[C---:B------:R-:W-:Y:S01]  /*16880*/  HMMA.16816.F32.BF16 R120, R80.reuse, R106, R120 ;  /* 0x0000006a5078723c */ /* 0x040fe20000041878 */
[----:B------:R-:W4:Y:S07]  /*16890*/  LDSM.16.M88.4 R104, [R221+0x5800] ;  /* 0x00580000dd68783b */ /* 0x000f2e0000000200 */
[----:B--2---:R-:W-:Y:S01]  /*168a0*/  HMMA.16816.F32.BF16 R4, R80, R28, R4 ;  /* 0x0000001c5004723c */ /* 0x004fe20000041804 */
[----:B------:R-:W-:-:S02]  /*168b0*/  FMUL.FTZ R20, R20, R8 ;  /* 0x0000000814147220 */ /* 0x000fc40000410000 */
[-C--:B------:R-:W-:Y:S02]  /*168c0*/  FMUL.FTZ R21, R21, R8.reuse ;  /* 0x0000000815157220 */ /* 0x080fe40000410000 */
[-C--:B------:R-:W-:Y:S02]  /*168d0*/  FMUL.FTZ R22, R22, R8.reuse ;  /* 0x0000000816167220 */ /* 0x080fe40000410000 */
[-C--:B------:R-:W-:Y:S01]  /*168e0*/  FMUL.FTZ R23, R23, R8.reuse ;  /* 0x0000000817177220 */ /* 0x080fe20000410000 */
[----:B------:R-:W-:Y:S01]  /*168f0*/  HMMA.16816.F32.BF16 R16, R12, R88, R16 ;  /* 0x000000580c10723c */ /* 0x000fe20000041810 */
[----:B------:R-:W-:Y:S07]  /*16900*/  MUFU.TANH R49, R20 ;  /* 0x0000001400317308 */ /* 0x000fee0000002400 */
[----:B---3--:R-:W-:Y:S01]  /*16910*/  HMMA.16816.F32.BF16 R60, R76, R116, R60 ;  /* 0x000000744c3c723c */ /* 0x008fe2000004183c */
[----:B------:R-:W-:Y:S07]  /*16920*/  MUFU.TANH R48, R21 ;  /* 0x0000001500307308 */ /* 0x000fee0000002400 */
[----:B------:R-:W-:Y:S01]  /*16930*/  HMMA.16816.F32.BF16 R100, R64, R86, R100 ;  /* 0x000000564064723c */ /* 0x000fe20000041864 */
[----:B------:R-:W-:Y:S01]  /*16940*/  MUFU.TANH R54, R22 ;  /* 0x0000001600367308 */ /* 0x000fe20000002400 */
[----:B------:R-:W-:Y:S07]  /*16950*/  LDSM.16.M88.4 R84, [R223+0xb000] ;  /* 0x00b00000df54783b */ /* 0x000fee0000000200 */
[----:B------:R2:W-:Y:S01]  /*16960*/  MUFU.TANH R116, R23 ;  /* 0x0000001700747308 */ /* 0x0005e20000002400 */
[----:B-1----:R-:W-:Y:S01]  /*16970*/  HMMA.16816.F32.BF16 R4, R12, R108, R4 ;  /* 0x0000006c0c04723c */ /* 0x002fe20000041804 */
[----:B--2---:R-:W1:Y:S07]  /*16980*/  LDSM.16.M88.4 R20, [R217+0x9800] ;  /* 0x00980000d914783b */ /* 0x004e6e0000000200 */
[----:B----4-:R-:W-:Y:S01]  /*16990*/  HMMA.16816.F32.BF16 R96, R64, R104, R96 ;  /* 0x000000684060723c */ /* 0x010fe20000041860 */
[----:B------:R-:W-:-:S02]  /*169a0*/  FMUL.FTZ R16, R16, R8 ;  /* 0x0000000810107220 */ /* 0x000fc40000410000 */
[----:B------:R-:W-:-:S05]  /*169b0*/  FMUL.FTZ R17, R17, R8 ;  /* 0x0000000811117220 */ /* 0x000fca0000410000 */
[----:B------:R-:W-:Y:S01]  /*169c0*/  HMMA.16816.F32.BF16 R72, R64, R106, R72 ;  /* 0x0000006a4048723c */ /* 0x000fe20000041848 */
[-C--:B------:R-:W-:Y:S01]  /*169d0*/  FMUL.FTZ R18, R18, R8.reuse ;  /* 0x0000000812127220 */ /* 0x080fe20000410000 */
[----:B------:R-:W-:Y:S06]  /*169e0*/  MUFU.TANH R117, R16 ;  /* 0x0000001000757308 */ /* 0x000fec0000002400 */
[----:B------:R-:W-:Y:S01]  /*169f0*/  HMMA.16816.F32.BF16 R100, R80, R30, R100 ;  /* 0x0000001e5064723c */ /* 0x000fe20000041864 */
[----:B------:R-:W2:Y:S07]  /*16a00*/  LDSM.16.M88.4 R28, [R206+0x5800] ;  /* 0x00580000ce1c783b */ /* 0x000eae0000000200 */
[C---:B------:R-:W-:Y:S08]  /*16a10*/  HMMA.16816.F32.BF16 R68, R76.reuse, R124, R68 ;  /* 0x0000007c4c44723c */ /* 0x040ff00000041844 */
[----:B------:R-:W-:Y:S01]  /*16a20*/  HMMA.16816.F32.BF16 R56, R76, R118, R56 ;  /* 0x000000764c38723c */ /* 0x000fe20000041838 */
[----:B------:R-:W-:Y:S01]  /*16a30*/  MUFU.TANH R118, R17 ;  /* 0x0000001100767308 */ /* 0x000fe20000002400 */
[-C--:B------:R-:W-:Y:S01]  /*16a40*/  FMUL.FTZ R124, R19, R8.reuse ;  /* 0x00000008137c7220 */ /* 0x080fe20000410000 */
[----:B------:R-:W-:Y:S06]  /*16a50*/  LDSM.16.M88.4 R104, [R217+0xa000] ;  /* 0x00a00000d968783b */ /* 0x000fec0000000200 */
[----:B------:R3:W-:Y:S01]  /*16a60*/  MUFU.TANH R119, R18 ;  /* 0x0000001200777308 */ /* 0x0007e20000002400 */
[----:B------:R-:W-:-:S02]  /*16a70*/  FMUL.FTZ R4, R4, R8 ;  /* 0x0000000804047220 */ /* 0x000fc40000410000 */
[-C--:B------:R-:W-:Y:S02]  /*16a80*/  FMUL.FTZ R5, R5, R8.reuse ;  /* 0x0000000805057220 */ /* 0x080fe40000410000 */
[-C--:B------:R-:W-:Y:S01]  /*16a90*/  FMUL.FTZ R6, R6, R8.reuse ;  /* 0x0000000806067220 */ /* 0x080fe20000410000 */
[----:B---3--:R-:W3:Y:S01]  /*16aa0*/  LDSM.16.M88.4 R16, [R221+0x6000] ;  /* 0x00600000dd10783b */ /* 0x008ee20000000200 */
[----:B-1----:R-:W-:Y:S01]  /*16ab0*/  HMMA.16816.F32.BF16 R96, R80, R20, R96 ;  /* 0x000000145060723c */ /* 0x002fe20000041860 */
[----:B------:R-:W-:Y:S01]  /*16ac0*/  MUFU.TANH R177, R4 ;  /* 0x0000000400b17308 */ /* 0x000fe20000002400 */
[----:B------:R-:W-:-:S06]  /*16ad0*/  FMUL.FTZ R180, R7, R8 ;  /* 0x0000000807b47220 */ /* 0x000fcc0000410000 */
[----:B------:R-:W-:Y:S01]  /*16ae0*/  HMMA.16816.F32.BF16 R72, R80, R22, R72 ;  /* 0x000000165048723c */ /* 0x000fe20000041848 */
[----:B------:R-:W-:Y:S01]  /*16af0*/  MUFU.TANH R179, R5 ;  /* 0x0000000500b37308 */ /* 0x000fe20000002400 */
[----:B------:R-:W-:Y:S07]  /*16b00*/  LDSM.16.M88.4 R20, [R206+0x6000] ;  /* 0x00600000ce14783b */ /* 0x000fee0000000200 */
[----:B------:R1:W-:Y:S02]  /*16b10*/  MUFU.TANH R181, R6 ;  /* 0x0000000600b57308 */ /* 0x0003e40000002400 */
[----:B-1----:R-:W1:Y:S01]  /*16b20*/  LDSM.16.M88.4 R4, [R221+0x6800] ;  /* 0x00680000dd04783b */ /* 0x002e620000000200 */
[----:B------:R-:W-:Y:S08]  /*16b30*/  HMMA.16816.F32.BF16 R112, R76, R126, R112 ;  /* 0x0000007e4c70723c */ /* 0x000ff00000041870 */
[C---:B--2---:R-:W-:Y:S08]  /*16b40*/  HMMA.16816.F32.BF16 R96, R12.reuse, R28, R96 ;  /* 0x0000001c0c60723c */ /* 0x044ff00000041860 */
[----:B------:R-:W-:Y:S01]  /*16b50*/  HMMA.16816.F32.BF16 R72, R12, R30, R72 ;  /* 0x0000001e0c48723c */ /* 0x000fe20000041848 */
[----:B------:R-:W2:Y:S07]  /*16b60*/  LDSM.16.M88.4 R28, [R217+0xa800] ;  /* 0x00a80000d91c783b */ /* 0x000eae0000000200 */
[C---:B---3--:R-:W-:Y:S08]  /*16b70*/  HMMA.16816.F32.BF16 R68, R64.reuse, R16, R68 ;  /* 0x000000104044723c */ /* 0x048ff00000041844 */
[C---:B------:R-:W-:Y:S01]  /*16b80*/  HMMA.16816.F32.BF16 R112, R64.reuse, R18, R112 ;  /* 0x000000124070723c */ /* 0x040fe20000041870 */
[----:B------:R-:W3:Y:S07]  /*16b90*/  LDSM.16.M88.4 R16, [R221+0x7000] ;  /* 0x00700000dd10783b */ /* 0x000eee0000000200 */
[----:B-1----:R-:W-:Y:S08]  /*16ba0*/  HMMA.16816.F32.BF16 R60, R64, R4, R60 ;  /* 0x00000004403c723c */ /* 0x002ff0000004183c */
[----:B------:R-:W-:Y:S01]  /*16bb0*/  HMMA.16816.F32.BF16 R120, R12, R90, R120 ;  /* 0x0000005a0c78723c */ /* 0x000fe20000041878 */
[----:B------:R-:W1:Y:S07]  /*16bc0*/  LDSM.16.M88.4 R88, [R223+0xb800] ;  /* 0x00b80000df58783b */ /* 0x000e6e0000000200 */
[----:B------:R-:W-:Y:S01]  /*16bd0*/  HMMA.16816.F32.BF16 R56, R64, R6, R56 ;  /* 0x000000064038723c */ /* 0x000fe20000041838 */
[----:B------:R-:W4:Y:S07]  /*16be0*/  LDSM.16.M88.4 R4, [R206+0x6800] ;  /* 0x00680000ce04783b */ /* 0x000f2e0000000200 */
[----:B------:R-:W-:Y:S01]  /*16bf0*/  HMMA.16816.F32.BF16 R68, R80, R104, R68 ;  /* 0x000000685044723c */ /* 0x000fe20000041844 */
[----:B------:R-:W-:-:S07]  /*16c00*/  IADD3 R52, R39, 0x1, R52 ;  /* 0x0000000127347810 */ /* 0x000fce0007ffe034 */
[C---:B------:R-:W-:Y:S08]  /*16c10*/  HMMA.16816.F32.BF16 R44, R76.reuse, R84, R44 ;  /* 0x000000544c2c723c */ /* 0x040ff0000004182c */
[----:B------:R-:W-:Y:S01]  /*16c20*/  HMMA.16816.F32.BF16 R40, R76, R86, R40 ;  /* 0x000000564c28723c */ /* 0x000fe20000041828 */
[----:B------:R-:W-:Y:S01]  /*16c30*/  IADD3 R52, R53, R52, -R235 ;  /* 0x0000003435347210 */ /* 0x000fe20007ffe8eb */
[----:B------:R-:W-:-:S06]  /*16c40*/  FMUL.FTZ R27, R27, R8 ;  /* 0x000000081b1b7220 */ /* 0x000fcc0000410000 */
[----:B--2---:R-:W-:Y:S01]  /*16c50*/  HMMA.16816.F32.BF16 R60, R80, R28, R60 ;  /* 0x0000001c503c723c */ /* 0x004fe2000004183c */
[----:B------:R-:W-:Y:S02]  /*16c60*/  IMAD.IADD R2, R2, 0x1, R52 ;  /* 0x0000000102027824 */ /* 0x000fe400078e0234 */
[-C--:B------:R-:W-:Y:S01]  /*16c70*/  FMUL.FTZ R25, R25, R8.reuse ;  /* 0x0000000819197220 */ /* 0x080fe20000410000 */
[----:B------:R-:W2:Y:S04]  /*16c80*/  MUFU.TANH R27, R27 ;  /* 0x0000001b001b7308 */ /* 0x000ea80000002400 */
[----:B------:R-:W-:Y:S01]  /*16c90*/  HMMA.16816.F32.BF16 R68, R12, R20, R68 ;  /* 0x000000140c44723c */ /* 0x000fe20000041844 */
[----:B------:R-:W-:Y:S01]  /*16ca0*/  IMNMX R0, R2, R53, PT ;  /* 0x0000003502007217 */ /* 0x000fe20003800200 */
[----:B------:R-:W-:-:S05]  /*16cb0*/  FMUL.FTZ R108, R120, R8 ;  /* 0x00000008786c7220 */ /* 0x000fca0000410000 */
[----:B------:R-:W-:Y:S01]  /*16cc0*/  IADD3 R21, R2, 0x8, RZ ;  /* 0x0000000802157810 */ /* 0x000fe20007ffe0ff */
[----:B------:R-:W1:Y:S01]  /*16cd0*/  MUFU.TANH R25, R25 ;  /* 0x0000001900197308 */ /* 0x000e620000002400 */
[----:B------:R-:W-:Y:S02]  /*16ce0*/  IADD3 R20, R55, 0x1, RZ ;  /* 0x0000000137147810 */ /* 0x000fe40007ffe0ff */
[----:B------:R-:W-:Y:S01]  /*16cf0*/  IMNMX R2, R21, R53, PT ;  /* 0x0000003515027217 */ /* 0x000fe20003800200 */
[----:B---3--:R-:W-:Y:S01]  /*16d00*/  HMMA.16816.F32.BF16 R44, R64, R16, R44 ;  /* 0x00000010402c723c */ /* 0x008fe2000004182c */
[C---:B------:R-:W-:Y:S02]  /*16d10*/  ISETP.GE.AND P2, PT, R20.reuse, R0, PT ;  /* 0x000000001400720c */ /* 0x040fe40003f46270 */
[----:B------:R-:W-:Y:S02]  /*16d20*/  ISETP.GE.AND P0, PT, R20, R2, PT ;  /* 0x000000021400720c */ /* 0x000fe40003f06270 */
[----:B------:R-:W-:-:S03]  /*16d30*/  IADD3 R20, R55, 0x8, RZ ;  /* 0x0000000837147810 */ /* 0x000fc60007ffe0ff */
[----:B------:R-:W-:Y:S01]  /*16d40*/  HMMA.16816.F32.BF16 R40, R64, R18, R40 ;  /* 0x000000124028723c */ /* 0x000fe20000041828 */
[----:B------:R-:W3:Y:S01]  /*16d50*/  LDSM.16.M88.4 R16, [R217+0xb000] ;  /* 0x00b00000d910783b */ /* 0x000ee20000000200 */
[----:B------:R-:W2:Y:S01]  /*16d60*/  MUFU.TANH R124, R124 ;  /* 0x0000007c007c7308 */ /* 0x000ea20000002400 */
[----:B------:R-:W-:-:S05]  /*16d70*/  FMUL.FTZ R84, R121, R8 ;  /* 0x0000000879547220 */ /* 0x000fca0000410000 */
[----:B------:R-:W-:Y:S01]  /*16d80*/  HMMA.16816.F32.BF16 R100, R12, R110, R100 ;  /* 0x0000006e0c64723c */ /* 0x000fe20000041864 */
[-C--:B------:R-:W-:Y:S01]  /*16d90*/  FMUL.FTZ R85, R122, R8.reuse ;  /* 0x000000087a557220 */ /* 0x080fe20000410000 */
[----:B------:R-:W2:Y:S01]  /*16da0*/  MUFU.TANH R108, R108 ;  /* 0x0000006c006c7308 */ /* 0x000ea20000002400 */
[----:B------:R-:W-:Y:S01]  /*16db0*/  FMUL.FTZ R109, R123, R8 ;  /* 0x000000087b6d7220 */ /* 0x000fe20000410000 */
[----:B------:R-:W-:-:S04]  /*16dc0*/  ISETP.GE.AND P1, PT, R20, R0, PT ;  /* 0x000000001400720c */ /* 0x000fc80003f26270 */
[----:B-1----:R-:W-:Y:S01]  /*16dd0*/  HMMA.16816.F32.BF16 R32, R76, R88, R32 ;  /* 0x000000584c20723c */ /* 0x002fe20000041820 */
[----:B------:R-:W-:Y:S02]  /*16de0*/  ISETP.GE.AND P3, PT, R20, R2, PT ;  /* 0x000000021400720c */ /* 0x000fe40003f66270 */
[----:B------:R-:W-:-:S05]  /*16df0*/  IADD3 R21, R55, 0x9, RZ ;  /* 0x0000000937157810 */ /* 0x000fca0007ffe0ff */
[----:B------:R-:W-:Y:S01]  /*16e00*/  HMMA.16816.F32.BF16 R92, R76, R90, R92 ;  /* 0x0000005a4c5c723c */ /* 0x000fe2000004185c */
[----:B------:R-:W1:Y:S01]  /*16e10*/  LDSM.16.M88.4 R76, [R221+0x7800] ;  /* 0x00780000dd4c783b */ /* 0x000e620000000200 */
[----:B------:R-:W-:-:S06]  /*16e20*/  IADD3 R20, R55, 0x10, RZ ;  /* 0x0000001037147810 */ /* 0x000fcc0007ffe0ff */
[----:B------:R-:W-:Y:S01]  /*16e30*/  HMMA.16816.F32.BF16 R56, R80, R30, R56 ;  /* 0x0000001e5038723c */ /* 0x000fe20000041838 */
[----:B------:R-:W-:Y:S01]  /*16e40*/  MUFU.TANH R84, R84 ;  /* 0x0000005400547308 */ /* 0x000fe20000002400 */
[----:B--2---:R-:W-:Y:S02]  /*16e50*/  FSEL R52, R27, -INF , !P0 ;  /* 0xff8000001b347808 */ /* 0x004fe40004000000 */
[----:B------:R-:W-:-:S04]  /*16e60*/  FSEL R49, R49, -INF , !P1 ;  /* 0xff80000031317808 */ /* 0x000fc80004800000 */
[----:B----4-:R-:W-:Y:S01]  /*16e70*/  HMMA.16816.F32.BF16 R60, R12, R4, R60 ;  /* 0x000000040c3c723c */ /* 0x010fe2000004183c */
[----:B------:R-:W2:Y:S01]  /*16e80*/  MUFU.TANH R85, R85 ;  /* 0x0000005500557308 */ /* 0x000ea20000002400 */
[----:B------:R-:W-:-:S05]  /*16e90*/  ISETP.GE.AND P6, PT, R21, R0, PT ;  /* 0x000000001500720c */ /* 0x000fca0003fc6270 */
[----:B------:R-:W-:Y:S02]  /*16ea0*/  IADD3 R4, R55, 0x11, RZ ;  /* 0x0000001137047810 */ /* 0x000fe40007ffe0ff */
[----:B------:R-:W4:Y:S01]  /*16eb0*/  MUFU.TANH R109, R109 ;  /* 0x0000006d006d7308 */ /* 0x000f220000002400 */
[----:B------:R-:W-:Y:S02]  /*16ec0*/  ISETP.GE.AND P4, PT, R21, R2, PT ;  /* 0x000000021500720c */ /* 0x000fe40003f86270 */
[-C--:B------:R-:W-:Y:S02]  /*16ed0*/  ISETP.GE.AND P5, PT, R20, R0.reuse, PT ;  /* 0x000000001400720c */ /* 0x080fe40003fa6270 */
[C---:B------:R-:W-:Y:S02]  /*16ee0*/  ISETP.GE.AND P0, PT, R4.reuse, R0, PT ;  /* 0x000000000400720c */ /* 0x040fe40003f06270 */
[----:B------:R-:W-:Y:S02]  /*16ef0*/  ISETP.GE.AND P1, PT, R4, R2, PT ;  /* 0x000000020400720c */ /* 0x000fe40003f26270 */
[----:B------:R-:W-:-:S02]  /*16f00*/  IADD3 R5, R55, 0x18, RZ ;  /* 0x0000001837057810 */ /* 0x000fc40007ffe0ff */
[----:B------:R-:W-:Y:S02]  /*16f10*/  IADD3 R4, R55, 0x19, RZ ;  /* 0x0000001937047810 */ /* 0x000fe40007ffe0ff */
[----:B------:R-:W-:Y:S01]  /*16f20*/  FSEL R51, R25, -INF , !P2 ;  /* 0xff80000019337808 */ /* 0x000fe20005000000 */
[----:B------:R-:W-:Y:S01]  /*16f30*/  HMMA.16816.F32.BF16 R112, R80, R106, R112 ;  /* 0x0000006a5070723c */ /* 0x000fe20000041870 */
[----:B------:R-:W-:Y:S02]  /*16f40*/  FSEL R54, R54, -INF , !P3 ;  /* 0xff80000036367808 */ /* 0x000fe40005800000 */
[----:B------:R-:W-:Y:S02]  /*16f50*/  FSEL R48, R48, -INF , !P6 ;  /* 0xff80000030307808 */ /* 0x000fe40007000000 */
[----:B------:R-:W-:Y:S02]  /*16f60*/  FSEL R116, R116, -INF , !P4 ;  /* 0xff80000074747808 */ /* 0x000fe40006000000 */
[----:B------:R-:W-:-:S02]  /*16f70*/  FSEL R25, R117, -INF , !P5 ;  /* 0xff80000075197808 */ /* 0x000fc40006800000 */
[----:B------:R-:W-:Y:S02]  /*16f80*/  ISETP.GE.AND P2, PT, R20, R2, PT ;  /* 0x000000021400720c */ /* 0x000fe40003f46270 */
[C---:B------:R-:W-:Y:S02]  /*16f90*/  ISETP.GE.AND P3, PT, R5.reuse, R0, PT ;  /* 0x000000000500720c */ /* 0x040fe40003f66270 */
[----:B------:R-:W-:Y:S02]  /*16fa0*/  ISETP.GE.AND P6, PT, R5, R2, PT ;  /* 0x000000020500720c */ /* 0x000fe40003fc6270 */
[C---:B------:R-:W-:Y:S02]  /*16fb0*/  ISETP.GE.AND P4, PT, R4.reuse, R0, PT ;  /* 0x000000000400720c */ /* 0x040fe40003f86270 */
[----:B------:R-:W-:Y:S02]  /*16fc0*/  ISETP.GE.AND P5, PT, R4, R2, PT ;  /* 0x000000020400720c */ /* 0x000fe40003fa6270 */
[----:B------:R-:W-:-:S02]  /*16fd0*/  IADD3 R5, R55, 0x20, RZ ;  /* 0x0000002037057810 */ /* 0x000fc40007ffe0ff */
[----:B------:R-:W-:Y:S01]  /*16fe0*/  IADD3 R4, R55, 0x21, RZ ;  /* 0x0000002137047810 */ /* 0x000fe20007ffe0ff */
[----:B------:R-:W-:Y:S01]  /*16ff0*/  FMUL.FTZ R72, R72, R8 ;  /* 0x0000000848487220 */ /* 0x000fe20000410000 */
[----:B------:R-:W-:Y:S02]  /*17000*/  FSEL R30, R119, -INF , !P2 ;  /* 0xff800000771e7808 */ /* 0x000fe40005000000 */
[----:B------:R-:W-:Y:S02]  /*17010*/  FSEL R28, R118, -INF , !P0 ;  /* 0xff800000761c7808 */ /* 0x000fe40004000000 */
[----:B------:R-:W-:Y:S02]  /*17020*/  FSEL R29, R124, -INF , !P1 ;  /* 0xff8000007c1d7808 */ /* 0x000fe40004800000 */
[----:B------:R-:W-:Y:S02]  /*17030*/  FSEL R27, R108, -INF , !P3 ;  /* 0xff8000006c1b7808 */ /* 0x000fe40005800000 */
[----:B------:R-:W-:-:S02]  /*17040*/  ISETP.GE.AND P2, PT, R5, R0, PT ;  /* 0x000000000500720c */ /* 0x000fc40003f46270 */
[----:B------:R-:W-:Y:S02]  /*17050*/  ISETP.GE.AND P0, PT, R5, R2, PT ;  /* 0x000000020500720c */ /* 0x000fe40003f06270 */
[C---:B------:R-:W-:Y:S02]  /*17060*/  ISETP.GE.AND P1, PT, R4.reuse, R0, PT ;  /* 0x000000000400720c */ /* 0x040fe40003f26270 */
[----:B------:R-:W-:Y:S02]  /*17070*/  ISETP.GE.AND P3, PT, R4, R2, PT ;  /* 0x000000020400720c */ /* 0x000fe40003f66270 */
[C---:B------:R-:W-:Y:S02]  /*17080*/  IADD3 R5, R55.reuse, 0x28, RZ ;  /* 0x0000002837057810 */ /* 0x040fe40007ffe0ff */
[----:B------:R-:W-:Y:S01]  /*17090*/  IADD3 R4, R55, 0x29, RZ ;  /* 0x0000002937047810 */ /* 0x000fe20007ffe0ff */
[----:B------:R-:W-:Y:S01]  /*170a0*/  FMUL.FTZ R100, R100, R8 ;  /* 0x0000000864647220 */ /* 0x000fe20000410000 */
[----:B------:R1:W-:Y:S01]  /*170b0*/  MUFU.TANH R148, R72 ;  /* 0x0000004800947308 */ /* 0x0003e20000002400 */
[----:B--2---:R-:W-:Y:S01]  /*170c0*/  FSEL R31, R85, -INF , !P6 ;  /* 0xff800000551f7808 */ /* 0x004fe20007000000 */
[----:B------:R-:W-:Y:S01]  /*170d0*/  HMMA.16816.F32.BF16 R56, R12, R6, R56 ;  /* 0x000000060c38723c */ /* 0x000fe20000041838 */
[----:B----4-:R-:W-:-:S02]  /*170e0*/  FSEL R39, R109, -INF , !P5 ;  /* 0xff8000006d277808 */ /* 0x010fc40006800000 */
[----:B------:R-:W-:Y:S02]  /*170f0*/  FSEL R177, R177, -INF , !P2 ;  /* 0xff800000b1b17808 */ /* 0x000fe40005000000 */
[-C--:B------:R-:W-:Y:S01]  /*17100*/  ISETP.GE.AND P6, PT, R5, R0.reuse, PT ;  /* 0x000000000500720c */ /* 0x080fe20003fc6270 */
[----:B------:R-:W2:Y:S01]  /*17110*/  MUFU.TANH R180, R180 ;  /* 0x000000b400b47308 */ /* 0x000ea20000002400 */
[C---:B------:R-:W-:Y:S02]  /*17120*/  ISETP.GE.AND P5, PT, R4.reuse, R0, PT ;  /* 0x000000000400720c */ /* 0x040fe40003fa6270 */
[----:B------:R-:W-:Y:S01]  /*17130*/  ISETP.GE.AND P2, PT, R4, R2, PT ;  /* 0x000000020400720c */ /* 0x000fe20003f46270 */
[----:B------:R-:W-:Y:S01]  /*17140*/  FMUL.FTZ R101, R101, R8 ;  /* 0x0000000865657220 */ /* 0x000fe20000410000 */
[----:B-1----:R-:W-:-:S03]  /*17150*/  FSEL R72, R84, -INF , !P4 ;  /* 0xff80000054487808 */ /* 0x002fc60006000000 */
[----:B------:R-:W1:Y:S01]  /*17160*/  MUFU.TANH R178, R100 ;  /* 0x0000006400b27308 */ /* 0x000e620000002400 */
[----:B------:R-:W-:Y:S02]  /*17170*/  ISETP.GE.AND P4, PT, R5, R2, PT ;  /* 0x000000020500720c */ /* 0x000fe40003f86270 */
[----:B------:R-:W4:Y:S01]  /*17180*/  LDSM.16.M88.4 R4, [R217+0xb800] ;  /* 0x00b80000d904783b */ /* 0x000f220000000200 */
[-C--:B------:R-:W-:Y:S02]  /*17190*/  FMUL.FTZ R102, R102, R8.reuse ;  /* 0x0000000866667220 */ /* 0x080fe40000410000 */
[-C--:B------:R-:W-:Y:S02]  /*171a0*/  FMUL.FTZ R103, R103, R8.reuse ;  /* 0x0000000867677220 */ /* 0x080fe40000410000 */
[----:B------:R-:W-:Y:S01]  /*171b0*/  FMUL.FTZ R96, R96, R8 ;  /* 0x0000000860607220 */ /* 0x000fe20000410000 */
[----:B------:R-:W-:Y:S01]  /*171c0*/  MUFU.TANH R176, R101 ;  /* 0x0000006500b07308 */ /* 0x000fe20000002400 */
[----:B------:R-:W-:Y:S01]  /*171d0*/  HMMA.16816.F32.BF16 R112, R12, R22, R112 ;  /* 0x000000160c70723c */ /* 0x000fe20000041870 */
[----:B------:R-:W4:Y:S06]  /*171e0*/  LDSM.16.M88.4 R20, [R206+0x7000] ;  /* 0x00700000ce14783b */ /* 0x000f2c0000000200 */
[----:B------:R-:W1:Y:S01]  /*171f0*/  MUFU.TANH R182, R102 ;  /* 0x0000006600b67308 */ /* 0x000e620000002400 */
[----:B---3--:R-:W-:Y:S07]  /*17200*/  HMMA.16816.F32.BF16 R44, R80, R16, R44 ;  /* 0x00000010502c723c */ /* 0x008fee000004182c */
[----:B------:R-:W3:Y:S01]  /*17210*/  MUFU.TANH R175, R103 ;  /* 0x0000006700af7308 */ /* 0x000ee20000002400 */
[----:B------:R-:W-:-:S07]  /*17220*/  IADD3 R17, R55, 0x30, RZ ;  /* 0x0000003037117810 */ /* 0x000fce0007ffe0ff */
[----:B------:R-:W3:Y:S01]  /*17230*/  MUFU.TANH R146, R96 ;  /* 0x0000006000927308 */ /* 0x000ee20000002400 */
[----:B------:R-:W-:Y:S01]  /*17240*/  IADD3 R16, R55, 0x31, RZ ;  /* 0x0000003137107810 */ /* 0x000fe20007ffe0ff */
[----:B------:R-:W-:Y:S01]  /*17250*/  HMMA.16816.F32.BF16 R92, R64, R78, R92 ;  /* 0x0000004e405c723c */ /* 0x000fe2000004185c */
[----:B------:R-:W-:Y:S02]  /*17260*/  FSEL R181, R181, -INF , !P0 ;  /* 0xff800000b5b57808 */ /* 0x000fe40004000000 */
[----:B------:R-:W-:Y:S02]  /*17270*/  FSEL R179, R179, -INF , !P1 ;  /* 0xff800000b3b37808 */ /* 0x000fe40004800000 */
[----:B--2---:R-:W-:Y:S02]  /*17280*/  FSEL R180, R180, -INF , !P3 ;  /* 0xff800000b4b47808 */ /* 0x004fe40005800000 */
[----:B-1----:R-:W-:Y:S02]  /*17290*/  FSEL R178, R178, -INF , !P6 ;  /* 0xff800000b2b27808 */ /* 0x002fe40007000000 */
[----:B------:R-:W-:-:S02]  /*172a0*/  ISETP.GE.AND P0, PT, R17, R0, PT ;  /* 0x000000001100720c */ /* 0x000fc40003f06270 */
[----:B------:R-:W-:Y:S02]  /*172b0*/  ISETP.GE.AND P1, PT, R17, R2, PT ;  /* 0x000000021100720c */ /* 0x000fe40003f26270 */
[C---:B------:R-:W-:Y:S02]  /*172c0*/  ISETP.GE.AND P3, PT, R16.reuse, R0, PT ;  /* 0x000000001000720c */ /* 0x040fe40003f66270 */
[----:B------:R-:W-:Y:S02]  /*172d0*/  ISETP.GE.AND P6, PT, R16, R2, PT ;  /* 0x000000021000720c */ /* 0x000fe40003fc6270 */
[C---:B------:R-:W-:Y:S02]  /*172e0*/  IADD3 R17, R55.reuse, 0x38, RZ ;  /* 0x0000003837117810 */ /* 0x040fe40007ffe0ff */
[----:B------:R-:W-:Y:S01]  /*172f0*/  IADD3 R16, R55, 0x39, RZ ;  /* 0x0000003937107810 */ /* 0x000fe20007ffe0ff */
[----:B------:R-:W-:Y:S01]  /*17300*/  HMMA.16816.F32.BF16 R32, R64, R76, R32 ;  /* 0x0000004c4020723c */ /* 0x000fe20000041820 */
[----:B------:R-:W-:-:S02]  /*17310*/  FSEL R182, R182, -INF , !P4 ;  /* 0xff800000b6b67808 */ /* 0x000fc40006000000 */
[----:B------:R-:W-:Y:S02]  /*17320*/  FSEL R176, R176, -INF , !P5 ;  /* 0xff800000b0b07808 */ /* 0x000fe40006800000 */
[----:B---3--:R-:W-:Y:S02]  /*17330*/  FSEL R175, R175, -INF , !P2 ;  /* 0xff800000afaf7808 */ /* 0x008fe40005000000 */
[----:B------:R-:W-:Y:S01]  /*17340*/  FSEL R146, R146, -INF , !P0 ;  /* 0xff80000092927808 */ /* 0x000fe20004000000 */
[----:B------:R-:W-:Y:S01]  /*17350*/  HMMA.16816.F32.BF16 R40, R80, R18, R40 ;  /* 0x000000125028723c */ /* 0x000fe20000041828 */
[C---:B------:R-:W-:Y:S02]  /*17360*/  ISETP.GE.AND P4, PT, R17.reuse, R0, PT ;  /* 0x000000001100720c */ /* 0x040fe40003f86270 */
[----:B------:R-:W-:Y:S02]  /*17370*/  ISETP.GE.AND P5, PT, R17, R2, PT ;  /* 0x000000021100720c */ /* 0x000fe40003fa6270 */
[----:B------:R-:W-:-:S02]  /*17380*/  ISETP.GE.AND P2, PT, R16, R0, PT ;  /* 0x000000001000720c */ /* 0x000fc40003f46270 */
[----:B------:R-:W-:Y:S02]  /*17390*/  ISETP.GE.AND P0, PT, R16, R2, PT ;  /* 0x000000021000720c */ /* 0x000fe40003f06270 */
[----:B------:R-:W1:Y:S01]  /*173a0*/  LDSM.16.M88.4 R16, [R206+0x7800] ;  /* 0x00780000ce10783b */ /* 0x000e620000000200 */
[----:B----4-:R-:W-:Y:S01]  /*173b0*/  HMMA.16816.F32.BF16 R92, R80, R6, R92 ;  /* 0x00000006505c723c */ /* 0x010fe2000004185c */
[----:B------:R-:W-:-:S07]  /*173c0*/  FMUL.FTZ R98, R98, R8 ;  /* 0x0000000862627220 */ /* 0x000fce0000410000 */
[----:B------:R-:W-:Y:S01]  /*173d0*/  HMMA.16816.F32.BF16 R32, R80, R4, R32 ;  /* 0x000000045020723c */ /* 0x000fe20000041820 */
[----:B------:R-:W2:Y:S01]  /*173e0*/  MUFU.TANH R135, R98 ;  /* 0x0000006200877308 */ /* 0x000ea20000002400 */
[-C--:B------:R-:W-:Y:S02]  /*173f0*/  FMUL.FTZ R97, R97, R8.reuse ;  /* 0x0000000861617220 */ /* 0x080fe40000410000 */
[-C--:B------:R-:W-:Y:S02]  /*17400*/  FMUL.FTZ R99, R99, R8.reuse ;  /* 0x0000000863637220 */ /* 0x080fe40000410000 */
[-C--:B------:R-:W-:Y:S02]  /*17410*/  FMUL.FTZ R73, R73, R8.reuse ;  /* 0x0000000849497220 */ /* 0x080fe40000410000 */
[-C--:B------:R-:W-:Y:S01]  /*17420*/  FMUL.FTZ R74, R74, R8.reuse ;  /* 0x000000084a4a7220 */ /* 0x080fe20000410000 */
[----:B------:R-:W-:Y:S01]  /*17430*/  HMMA.16816.F32.BF16 R44, R12, R20, R44 ;  /* 0x000000140c2c723c */ /* 0x000fe2000004182c */
[----:B------:R-:W-:-:S02]  /*17440*/  FMUL.FTZ R75, R75, R8 ;  /* 0x000000084b4b7220 */ /* 0x000fc40000410000 */
[-C--:B------:R-:W-:Y:S01]  /*17450*/  FMUL.FTZ R68, R68, R8.reuse ;  /* 0x0000000844447220 */ /* 0x080fe20000410000 */
[----:B------:R-:W3:Y:S01]  /*17460*/  MUFU.TANH R147, R97 ;  /* 0x0000006100937308 */ /* 0x000ee20000002400 */
[-C--:B------:R-:W-:Y:S02]  /*17470*/  FMUL.FTZ R69, R69, R8.reuse ;  /* 0x0000000845457220 */ /* 0x080fe40000410000 */
[-C--:B------:R-:W-:Y:S01]  /*17480*/  FMUL.FTZ R70, R70, R8.reuse ;  /* 0x0000000846467220 */ /* 0x080fe20000410000 */
[----:B------:R-:W-:Y:S01]  /*17490*/  HMMA.16816.F32.BF16 R40, R12, R22, R40 ;  /* 0x000000160c28723c */ /* 0x000fe20000041828 */
[-C--:B------:R-:W-:Y:S02]  /*174a0*/  FMUL.FTZ R71, R71, R8.reuse ;  /* 0x0000000847477220 */ /* 0x080fe40000410000 */
[-C--:B------:R-:W-:Y:S01]  /*174b0*/  FMUL.FTZ R112, R112, R8.reuse ;  /* 0x0000000870707220 */ /* 0x080fe20000410000 */
[----:B------:R-:W4:Y:S01]  /*174c0*/  MUFU.TANH R144, R99 ;  /* 0x0000006300907308 */ /* 0x000f220000002400 */
[----:B------:R-:W-:-:S02]  /*174d0*/  FMUL.FTZ R114, R114, R8 ;  /* 0x0000000872727220 */ /* 0x000fc40000410000 */
[-C--:B------:R-:W-:Y:S02]  /*174e0*/  FMUL.FTZ R115, R115, R8.reuse ;  /* 0x0000000873737220 */ /* 0x080fe40000410000 */
[-C--:B------:R-:W-:Y:S02]  /*174f0*/  FMUL.FTZ R60, R60, R8.reuse ;  /* 0x000000083c3c7220 */ /* 0x080fe40000410000 */
[-C--:B------:R-:W-:Y:S01]  /*17500*/  FMUL.FTZ R113, R113, R8.reuse ;  /* 0x0000000871717220 */ /* 0x080fe20000410000 */
[----:B------:R-:W-:Y:S01]  /*17510*/  MUFU.TANH R151, R73 ;  /* 0x0000004900977308 */ /* 0x000fe20000002400 */
[-C--:B------:R-:W-:Y:S02]  /*17520*/  FMUL.FTZ R63, R63, R8.reuse ;  /* 0x000000083f3f7220 */ /* 0x080fe40000410000 */
[-C--:B------:R-:W-:Y:S01]  /*17530*/  FMUL.FTZ R56, R56, R8.reuse ;  /* 0x0000000838387220 */ /* 0x080fe20000410000 */
[----:B------:R-:W-:Y:S01]  /*17540*/  FSEL R148, R148, -INF , !P4 ;  /* 0xff80000094947808 */ /* 0x000fe20006000000 */
[----:B------:R-:W-:Y:S01]  /*17550*/  FMUL.FTZ R61, R61, R8 ;  /* 0x000000083d3d7220 */ /* 0x000fe20000410000 */
[----:B------:R-:W-:-:S04]  /*17560*/  DEPBAR.LE SB0, 0x0 ;  /* 0x000080000000791a */ /* 0x000fc80000000000 */
[----:B------:R-:W1:Y:S08]  /*17570*/  MUFU.TANH R145, R74 ;  /* 0x0000004a00917308 */ /* 0x000e700000002400 */
[----:B------:R-:W2:Y:S08]  /*17580*/  MUFU.TANH R152, R75 ;  /* 0x0000004b00987308 */ /* 0x000eb00000002400 */
[----:B------:R-:W3:Y:S01]  /*17590*/  MUFU.TANH R162, R68 ;  /* 0x0000004400a27308 */ /* 0x000ee20000002400 */
[----:B------:R-:W-:Y:S01]  /*175a0*/  IADD3 R21, R55, 0x40, RZ ;  /* 0x0000004037157810 */ /* 0x000fe20007ffe0ff */
[----:B-1----:R-:W-:Y:S06]  /*175b0*/  HMMA.16816.F32.BF16 R92, R12, R18, R92 ;  /* 0x000000120c5c723c */ /* 0x002fec000004185c */
[----:B------:R-:W-:Y:S01]  /*175c0*/  MUFU.TANH R163, R69 ;  /* 0x0000004500a37308 */ /* 0x000fe20000002400 */
[----:B--2---:R-:W-:-:S07]  /*175d0*/  FSEL R135, R135, -INF , !P1 ;  /* 0xff80000087877808 */ /* 0x004fce0004800000 */
[----:B------:R-:W1:Y:S01]  /*175e0*/  MUFU.TANH R159, R70 ;  /* 0x00000046009f7308 */ /* 0x000e620000002400 */
[----:B------:R-:W-:-:S07]  /*175f0*/  ISETP.GE.AND P1, PT, R21, R0, PT ;  /* 0x000000001500720c */ /* 0x000fce0003f26270 */
[----:B------:R-:W2:Y:S08]  /*17600*/  MUFU.TANH R160, R71 ;  /* 0x0000004700a07308 */ /* 0x000eb00000002400 */
[----:B------:R-:W1:Y:S01]  /*17610*/  MUFU.TANH R165, R112 ;  /* 0x0000007000a57308 */ /* 0x000e620000002400 */
[C---:B------:R-:W-:Y:S01]  /*17620*/  IADD3 R20, R55.reuse, 0x41, RZ ;  /* 0x0000004137147810 */ /* 0x040fe20007ffe0ff */
[----:B------:R-:W-:Y:S01]  /*17630*/  HMMA.16816.F32.BF16 R32, R12, R16, R32 ;  /* 0x000000100c20723c */ /* 0x000fe20000041820 */
[----:B------:R-:W-:-:S02]  /*17640*/  IADD3 R5, R55, 0x48, RZ ;  /* 0x0000004837057810 */ /* 0x000fc40007ffe0ff */
[----:B------:R-:W-:-:S03]  /*17650*/  IADD3 R4, R55, 0x49, RZ ;  /* 0x0000004937047810 */ /* 0x000fc60007ffe0ff */
[----:B------:R-:W1:Y:S01]  /*17660*/  MUFU.TANH R161, R114 ;  /* 0x0000007200a17308 */ /* 0x000e620000002400 */
[----:B------:R-:W-:Y:S01]  /*17670*/  FMUL.FTZ R62, R62, R8 ;  /* 0x000000083e3e7220 */ /* 0x000fe20000410000 */
[----:B---3--:R-:W-:-:S06]  /*17680*/  FSEL R147, R147, -INF , !P3 ;  /* 0xff80000093937808 */ /* 0x008fcc0005800000 */
[----:B------:R-:W3:Y:S01]  /*17690*/  MUFU.TANH R168, R115 ;  /* 0x0000007300a87308 */ /* 0x000ee20000002400 */
[----:B------:R-:W-:Y:S01]  /*176a0*/  FMUL.FTZ R57, R57, R8 ;  /* 0x0000000839397220 */ /* 0x000fe20000410000 */
[----:B----4-:R-:W-:-:S06]  /*176b0*/  FSEL R144, R144, -INF , !P6 ;  /* 0xff80000090907808 */ /* 0x010fcc0007000000 */
[----:B------:R-:W4:Y:S01]  /*176c0*/  MUFU.TANH R171, R60 ;  /* 0x0000003c00ab7308 */ /* 0x000f220000002400 */
[----:B------:R-:W-:Y:S01]  /*176d0*/  FMUL.FTZ R58, R58, R8 ;  /* 0x000000083a3a7220 */ /* 0x000fe20000410000 */
[----:B------:R-:W-:Y:S02]  /*176e0*/  FSEL R145, R145, -INF , !P5 ;  /* 0xff80000091917808 */ /* 0x000fe40006800000 */
[----:B------:R-:W-:Y:S02]  /*176f0*/  FSEL R151, R151, -INF , !P2 ;  /* 0xff80000097977808 */ /* 0x000fe40005000000 */
[----:B------:R-:W-:Y:S02]  /*17700*/  FSEL R152, R152, -INF , !P0 ;  /* 0xff80000098987808 */ /* 0x000fe40004000000 */
[----:B------:R-:W1:Y:S01]  /*17710*/  MUFU.TANH R166, R113 ;  /* 0x0000007100a67308 */ /* 0x000e620000002400 */
[----:B------:R-:W-:Y:S02]  /*17720*/  FSEL R162, R162, -INF , !P1 ;  /* 0xff800000a2a27808 */ /* 0x000fe40004800000 */
[----:B------:R-:W-:-:S02]  /*17730*/  ISETP.GE.AND P3, PT, R21, R2, PT ;  /* 0x000000021500720c */ /* 0x000fc40003f66270 */
[----:B------:R-:W-:-:S03]  /*17740*/  ISETP.GE.AND P6, PT, R20, R0, PT ;  /* 0x000000001400720c */ /* 0x000fc60003fc6270 */
[----:B------:R-:W1:Y:S01]  /*17750*/  MUFU.TANH R173, R63 ;  /* 0x0000003f00ad7308 */ /* 0x000e620000002400 */
[----:B------:R-:W-:Y:S02]  /*17760*/  ISETP.GE.AND P4, PT, R20, R2, PT ;  /* 0x000000021400720c */ /* 0x000fe40003f86270 */
[C---:B------:R-:W-:Y:S02]  /*17770*/  ISETP.GE.AND P5, PT, R5.reuse, R0, PT ;  /* 0x000000000500720c */ /* 0x040fe40003fa6270 */
[----:B------:R-:W-:-:S03]  /*17780*/  ISETP.GE.AND P2, PT, R5, R2, PT ;  /* 0x000000020500720c */ /* 0x000fc60003f46270 */
[----:B------:R-:W3:Y:S01]  /*17790*/  MUFU.TANH R169, R56 ;  /* 0x0000003800a97308 */ /* 0x000ee20000002400 */
[C---:B------:R-:W-:Y:S02]  /*177a0*/  ISETP.GE.AND P0, PT, R4.reuse, R0, PT ;  /* 0x000000000400720c */ /* 0x040fe40003f06270 */
[----:B------:R-:W-:Y:S02]  /*177b0*/  ISETP.GE.AND P1, PT, R4, R2, PT ;  /* 0x000000020400720c */ /* 0x000fe40003f26270 */
[C---:B------:R-:W-:Y:S02]  /*177c0*/  IADD3 R5, R55.reuse, 0x50, RZ ;  /* 0x0000005037057810 */ /* 0x040fe40007ffe0ff */
[----:B------:R-:W-:Y:S01]  /*177d0*/  IADD3 R4, R55, 0x51, RZ ;  /* 0x0000005137047810 */ /* 0x000fe20007ffe0ff */
[----:B------:R-:W-:Y:S01]  /*177e0*/  MUFU.TANH R170, R61 ;  /* 0x0000003d00aa7308 */ /* 0x000fe20000002400 */
[-C--:B------:R-:W-:Y:S01]  /*177f0*/  FMUL.FTZ R59, R59, R8.reuse ;  /* 0x000000083b3b7220 */ /* 0x080fe20000410000 */
[----:B-1----:R-:W-:Y:S01]  /*17800*/  FSEL R159, R159, -INF , !P3 ;  /* 0xff8000009f9f7808 */ /* 0x002fe20005800000 */
[-C--:B------:R-:W-:Y:S01]  /*17810*/  FMUL.FTZ R45, R45, R8.reuse ;  /* 0x000000082d2d7220 */ /* 0x080fe20000410000 */
[----:B------:R-:W-:Y:S01]  /*17820*/  FSEL R163, R163, -INF , !P6 ;  /* 0xff800000a3a37808 */ /* 0x000fe20007000000 */
[----:B------:R-:W-:Y:S01]  /*17830*/  FMUL.FTZ R46, R46, R8 ;  /* 0x000000082e2e7220 */ /* 0x000fe20000410000 */
[----:B--2---:R-:W-:-:S02]  /*17840*/  FSEL R160, R160, -INF , !P4 ;  /* 0xff800000a0a07808 */ /* 0x004fc40006000000 */
[----:B------:R-:W1:Y:S01]  /*17850*/  MUFU.TANH R174, R62 ;  /* 0x0000003e00ae7308 */ /* 0x000e620000002400 */
[----:B------:R-:W-:Y:S02]  /*17860*/  FSEL R165, R165, -INF , !P5 ;  /* 0xff800000a5a57808 */ /* 0x000fe40006800000 */
[C---:B------:R-:W-:Y:S02]  /*17870*/  ISETP.GE.AND P3, PT, R5.reuse, R0, PT ;  /* 0x000000000500720c */ /* 0x040fe40003f66270 */
[----:B------:R-:W-:-:S03]  /*17880*/  ISETP.GE.AND P6, PT, R5, R2, PT ;  /* 0x000000020500720c */ /* 0x000fc60003fc6270 */
[----:B------:R-:W-:Y:S01]  /*17890*/  MUFU.TANH R167, R57 ;  /* 0x0000003900a77308 */ /* 0x000fe20000002400 */
[C---:B------:R-:W-:Y:S02]  /*178a0*/  ISETP.GE.AND P4, PT, R4.reuse, R0, PT ;  /* 0x000000000400720c */ /* 0x040fe40003f86270 */
[----:B------:R-:W-:Y:S02]  /*178b0*/  ISETP.GE.AND P5, PT, R4, R2, PT ;  /* 0x000000020400720c */ /* 0x000fe40003fa6270 */
[----:B------:R-:W-:-:S03]  /*178c0*/  IADD3 R5, R55, 0x58, RZ ;  /* 0x0000005837057810 */ /* 0x000fc60007ffe0ff */
[----:B------:R-:W2:Y:S01]  /*178d0*/  MUFU.TANH R172, R58 ;  /* 0x0000003a00ac7308 */ /* 0x000ea20000002400 */
[----:B------:R-:W-:Y:S01]  /*178e0*/  IADD3 R4, R55, 0x59, RZ ;  /* 0x0000005937047810 */ /* 0x000fe20007ffe0ff */
[-C--:B------:R-:W-:Y:S01]  /*178f0*/  FMUL.FTZ R41, R41, R8.reuse ;  /* 0x0000000829297220 */ /* 0x080fe20000410000 */
[----:B------:R-:W-:Y:S01]  /*17900*/  FSEL R161, R161, -INF , !P2 ;  /* 0xff800000a1a17808 */ /* 0x000fe20005000000 */
[----:B------:R-:W-:Y:S01]  /*17910*/  FMUL.FTZ R42, R42, R8 ;  /* 0x000000082a2a7220 */ /* 0x000fe20000410000 */
[----:B---3--:R-:W-:Y:S02]  /*17920*/  FSEL R168, R168, -INF , !P1 ;  /* 0xff800000a8a87808 */ /* 0x008fe40004800000 */
[----:B----4-:R-:W-:Y:S01]  /*17930*/  FSEL R171, R171, -INF , !P3 ;  /* 0xff800000abab7808 */ /* 0x010fe20005800000 */
[----:B------:R-:W3:Y:S01]  /*17940*/  MUFU.TANH R164, R59 ;  /* 0x0000003b00a47308 */ /* 0x000ee20000002400 */
[-C--:B------:R-:W-:Y:S02]  /*17950*/  ISETP.GE.AND P2, PT, R5, R0.reuse, PT ;  /* 0x000000000500720c */ /* 0x080fe40003f46270 */
[----:B------:R-:W-:-:S02]  /*17960*/  ISETP.GE.AND P1, PT, R4, R0, PT ;  /* 0x000000000400720c */ /* 0x000fc40003f26270 */
[----:B------:R-:W-:-:S03]  /*17970*/  ISETP.GE.AND P3, PT, R4, R2, PT ;  /* 0x000000020400720c */ /* 0x000fc60003f66270 */
[----:B------:R-:W-:Y:S01]  /*17980*/  MUFU.TANH R154, R45 ;  /* 0x0000002d009a7308 */ /* 0x000fe20000002400 */
[----:B------:R-:W-:-:S07]  /*17990*/  IADD3 R4, R55, 0x61, RZ ;  /* 0x0000006137047810 */ /* 0x000fce0007ffe0ff */
[----:B------:R-:W4:Y:S01]  /*179a0*/  MUFU.TANH R158, R46 ;  /* 0x0000002e009e7308 */ /* 0x000f220000002400 */
[----:B------:R-:W-:Y:S01]  /*179b0*/  FSEL R166, R166, -INF , !P0 ;  /* 0xff800000a6a67808 */ /* 0x000fe20004000000 */
[----:B------:R-:W-:Y:S01]  /*179c0*/  FMUL.FTZ R67, R92, R8 ;  /* 0x000000085c437220 */ /* 0x000fe20000410000 */
[----:B------:R-:W-:Y:S02]  /*179d0*/  FSEL R173, R173, -INF , !P5 ;  /* 0xff800000adad7808 */ /* 0x000fe40006800000 */
[----:B------:R-:W-:-:S03]  /*179e0*/  FSEL R169, R169, -INF , !P2 ;  /* 0xff800000a9a97808 */ /* 0x000fc60005000000 */
[----:B------:R-:W-:Y:S01]  /*179f0*/  MUFU.TANH R150, R41 ;  /* 0x0000002900967308 */ /* 0x000fe20000002400 */
[----:B------:R-:W-:Y:S02]  /*17a00*/  ISETP.GE.AND P0, PT, R5, R2, PT ;  /* 0x000000020500720c */ /* 0x000fe40003f06270 */
[C---:B------:R-:W-:Y:S02]  /*17a10*/  ISETP.GE.AND P5, PT, R4.reuse, R0, PT ;  /* 0x000000000400720c */ /* 0x040fe40003fa6270 */
[----:B------:R-:W-:-:S03]  /*17a20*/  ISETP.GE.AND P2, PT, R4, R2, PT ;  /* 0x000000020400720c */ /* 0x000fc60003f46270 */
[----:B------:R-:W3:Y:S01]  /*17a30*/  MUFU.TANH R156, R42 ;  /* 0x0000002a009c7308 */ /* 0x000ee20000002400 */
[C---:B------:R-:W-:Y:S02]  /*17a40*/  IADD3 R5, R55.reuse, 0x60, RZ ;  /* 0x0000006037057810 */ /* 0x040fe40007ffe0ff */
[----:B------:R-:W-:Y:S01]  /*17a50*/  IADD3 R4, R55, 0x68, RZ ;  /* 0x0000006837047810 */ /* 0x000fe20007ffe0ff */
[-C--:B------:R-:W-:Y:S01]  /*17a60*/  FMUL.FTZ R44, R44, R8.reuse ;  /* 0x000000082c2c7220 */ /* 0x080fe20000410000 */
[----:B-1----:R-:W-:Y:S02]  /*17a70*/  FSEL R174, R174, -INF , !P6 ;  /* 0xff800000aeae7808 */ /* 0x002fe40007000000 */
[----:B------:R-:W-:Y:S02]  /*17a80*/  FSEL R170, R170, -INF , !P4 ;  /* 0xff800000aaaa7808 */ /* 0x000fe40006000000 */
[----:B--2---:R-:W-:Y:S02]  /*17a90*/  FSEL R172, R172, -INF , !P0 ;  /* 0xff800000acac7808 */ /* 0x004fe40004000000 */
[----:B------:R-:W-:Y:S01]  /*17aa0*/  FSEL R167, R167, -INF , !P1 ;  /* 0xff800000a7a77808 */ /* 0x000fe20004800000 */
[----:B------:R-:W-:Y:S01]  /*17ab0*/  FMUL.FTZ R32, R32, R8 ;  /* 0x0000000820207220 */ /* 0x000fe20000410000 */
[C---:B------:R-:W-:Y:S01]  /*17ac0*/  ISETP.GE.AND P6, PT, R5.reuse, R0, PT ;  /* 0x000000000500720c */ /* 0x040fe20003fc6270 */
[----:B------:R-:W1:Y:S01]  /*17ad0*/  MUFU.TANH R67, R67 ;  /* 0x0000004300437308 */ /* 0x000e620000002400 */
[----:B------:R-:W-:-:S02]  /*17ae0*/  ISETP.GE.AND P4, PT, R5, R2, PT ;  /* 0x000000020500720c */ /* 0x000fc40003f86270 */
[C---:B------:R-:W-:Y:S02]  /*17af0*/  ISETP.GE.AND P0, PT, R4.reuse, R0, PT ;  /* 0x000000000400720c */ /* 0x040fe40003f06270 */
[----:B------:R-:W-:Y:S02]  /*17b00*/  ISETP.GE.AND P1, PT, R4, R2, PT ;  /* 0x000000020400720c */ /* 0x000fe40003f26270 */
[C---:B------:R-:W-:Y:S01]  /*17b10*/  IADD3 R5, R55.reuse, 0x69, RZ ;  /* 0x0000006937057810 */ /* 0x040fe20007ffe0ff */
[----:B------:R-:W2:Y:S01]  /*17b20*/  MUFU.TANH R155, R44 ;  /* 0x0000002c009b7308 */ /* 0x000ea20000002400 */
[----:B------:R-:W-:Y:S01]  /*17b30*/  IADD3 R4, R55, 0x70, RZ ;  /* 0x0000007037047810 */ /* 0x000fe20007ffe0ff */
[-C--:B------:R-:W-:Y:S01]  /*17b40*/  FMUL.FTZ R47, R47, R8.reuse ;  /* 0x000000082f2f7220 */ /* 0x080fe20000410000 */
[----:B---3--:R-:W-:Y:S01]  /*17b50*/  FSEL R164, R164, -INF , !P3 ;  /* 0xff800000a4a47808 */ /* 0x008fe20005800000 */
[-C--:B------:R-:W-:Y:S01]  /*17b60*/  FMUL.FTZ R40, R40, R8.reuse ;  /* 0x0000000828287220 */ /* 0x080fe20000410000 */
[----:B----4-:R-:W-:Y:S01]  /*17b70*/  FSEL R158, R158, -INF , !P4 ;  /* 0xff8000009e9e7808 */ /* 0x010fe20006000000 */
[----:B------:R-:W-:Y:S01]  /*17b80*/  FMUL.FTZ R43, R43, R8 ;  /* 0x000000082b2b7220 */ /* 0x000fe20000410000 */
[----:B------:R-:W-:-:S02]  /*17b90*/  FSEL R154, R154, -INF , !P5 ;  /* 0xff8000009a9a7808 */ /* 0x000fc40006800000 */
[-C--:B------:R-:W-:Y:S02]  /*17ba0*/  ISETP.GE.AND P3, PT, R5, R0.reuse, PT ;  /* 0x000000000500720c */ /* 0x080fe40003f66270 */
[C---:B------:R-:W-:Y:S02]  /*17bb0*/  ISETP.GE.AND P4, PT, R4.reuse, R0, PT ;  /* 0x000000000400720c */ /* 0x040fe40003f86270 */
[----:B------:R-:W-:Y:S01]  /*17bc0*/  ISETP.GE.AND P5, PT, R4, R2, PT ;  /* 0x000000020400720c */ /* 0x000fe20003fa6270 */
[----:B------:R-:W3:Y:S01]  /*17bd0*/  MUFU.TANH R157, R47 ;  /* 0x0000002f009d7308 */ /* 0x000ee20000002400 */
[----:B------:R-:W-:Y:S01]  /*17be0*/  IADD3 R4, R55, 0x78, RZ ;  /* 0x0000007837047810 */ /* 0x000fe20007ffe0ff */
[-C--:B------:R-:W-:Y:S01]  /*17bf0*/  FMUL.FTZ R33, R33, R8.reuse ;  /* 0x0000000821217220 */ /* 0x080fe20000410000 */
[----:B------:R-:W-:Y:S01]  /*17c00*/  FSEL R156, R156, -INF , !P1 ;  /* 0xff8000009c9c7808 */ /* 0x000fe20004800000 */
[-C--:B------:R-:W-:Y:S01]  /*17c10*/  FMUL.FTZ R34, R34, R8.reuse ;  /* 0x0000000822227220 */ /* 0x080fe20000410000 */
[----:B------:R-:W-:Y:S01]  /*17c20*/  FSEL R150, R150, -INF , !P3 ;  /* 0xff80000096967808 */ /* 0x000fe20005800000 */
[----:B------:R-:W-:-:S02]  /*17c30*/  FMUL.FTZ R35, R35, R8 ;  /* 0x0000000823237220 */ /* 0x000fc40000410000 */
[----:B------:R-:W4:Y:S01]  /*17c40*/  MUFU.TANH R153, R40 ;  /* 0x0000002800997308 */ /* 0x000f220000002400 */
[----:B------:R-:W-:Y:S01]  /*17c50*/  ISETP.GE.AND P1, PT, R4, R0, PT ;  /* 0x000000000400720c */ /* 0x000fe20003f26270 */
[----:B------:R-:W-:Y:S01]  /*17c60*/  FMUL.FTZ R24, R24, R8 ;  /* 0x0000000818187220 */ /* 0x000fe20000410000 */
[----:B------:R-:W-:Y:S01]  /*17c70*/  ISETP.GE.AND P3, PT, R4, R2, PT ;  /* 0x000000020400720c */ /* 0x000fe20003f66270 */
[----:B------:R-:W-:-:S04]  /*17c80*/  FMUL.FTZ R4, R26, R8 ;  /* 0x000000081a047220 */ /* 0x000fc80000410000 */
[----:B------:R-:W2:Y:S01]  /*17c90*/  MUFU.TANH R149, R43 ;  /* 0x0000002b00957308 */ /* 0x000ea20000002400 */
[-C--:B------:R-:W-:Y:S02]  /*17ca0*/  FMUL.FTZ R66, R93, R8.reuse ;  /* 0x000000085d427220 */ /* 0x080fe40000410000 */
[----:B------:R-:W-:-:S05]  /*17cb0*/  FMUL.FTZ R63, R95, R8 ;  /* 0x000000085f3f7220 */ /* 0x000fca0000410000 */
[----:B------:R-:W3:Y:S01]  /*17cc0*/  MUFU.TANH R32, R32 ;  /* 0x0000002000207308 */ /* 0x000ee20000002400 */
[----:B------:R-:W-:Y:S01]  /*17cd0*/  FMUL.FTZ R94, R94, R8 ;  /* 0x000000085e5e7220 */ /* 0x000fe20000410000 */
[----:B-1----:R-:W-:-:S06]  /*17ce0*/  FSEL R67, R67, -INF , !P1 ;  /* 0xff80000043437808 */ /* 0x002fcc0004800000 */
[----:B------:R-:W-:Y:S01]  /*17cf0*/  MUFU.TANH R134, R33 ;  /* 0x0000002100867308 */ /* 0x000fe20000002400 */
[----:B--2---:R-:W-:-:S07]  /*17d00*/  FSEL R155, R155, -INF , !P6 ;  /* 0xff8000009b9b7808 */ /* 0x004fce0007000000 */
[----:B------:R-:W1:Y:S01]  /*17d10*/  MUFU.TANH R143, R34 ;  /* 0x00000022008f7308 */ /* 0x000e620000002400 */
[----:B------:R-:W-:-:S07]  /*17d20*/  ISETP.GE.AND P1, PT, R50, 0x2, PT ;  /* 0x000000023200780c */ /* 0x000fce0003f26270 */
[----:B------:R-:W2:Y:S01]  /*17d30*/  MUFU.TANH R142, R35 ;  /* 0x00000023008e7308 */ /* 0x000ea20000002400 */
[----:B------:R-:W-:Y:S02]  /*17d40*/  ISETP.GE.AND P6, PT, R5, R2, PT ;  /* 0x000000020500720c */ /* 0x000fe40003fc6270 */
[----:B------:R-:W-:-:S05]  /*17d50*/  IADD3 R5, R55, 0x71, RZ ;  /* 0x0000007137057810 */ /* 0x000fca0007ffe0ff */
[----:B------:R-:W-:Y:S01]  /*17d60*/  MUFU.TANH R24, R24 ;  /* 0x0000001800187308 */ /* 0x000fe20000002400 */
[----:B---3--:R-:W-:-:S07]  /*17d70*/  FSEL R157, R157, -INF , !P2 ;  /* 0xff8000009d9d7808 */ /* 0x008fce0005000000 */
[----:B------:R-:W-:Y:S01]  /*17d80*/  MUFU.TANH R4, R4 ;  /* 0x0000000400047308 */ /* 0x000fe20000002400 */
[----:B----4-:R-:W-:-:S07]  /*17d90*/  FSEL R153, R153, -INF , !P0 ;  /* 0xff80000099997808 */ /* 0x010fce0004000000 */
[----:B------:R-:W-:Y:S01]  /*17da0*/  MUFU.TANH R66, R66 ;  /* 0x0000004200427308 */ /* 0x000fe20000002400 */
[----:B------:R-:W-:-:S07]  /*17db0*/  FSEL R149, R149, -INF , !P6 ;  /* 0xff80000095957808 */ /* 0x000fce0007000000 */
[----:B------:R-:W3:Y:S01]  /*17dc0*/  MUFU.TANH R137, R94 ;  /* 0x0000005e00897308 */ /* 0x000ee20000002400 */
[----:B------:R-:W-:-:S07]  /*17dd0*/  FSEL R136, R32, -INF , !P4 ;  /* 0xff80000020887808 */ /* 0x000fce0006000000 */
[----:B------:R-:W4:Y:S01]  /*17de0*/  MUFU.TANH R63, R63 ;  /* 0x0000003f003f7308 */ /* 0x000f220000002400 */
[C---:B------:R-:W-:Y:S02]  /*17df0*/  ISETP.GE.AND P2, PT, R5.reuse, R0, PT ;  /* 0x000000000500720c */ /* 0x040fe40003f46270 */
[----:B------:R-:W-:Y:S02]  /*17e00*/  ISETP.GE.AND P0, PT, R5, R2, PT ;  /* 0x000000020500720c */ /* 0x000fe40003f06270 */
[C---:B------:R-:W-:Y:S02]  /*17e10*/  ISETP.GE.AND P6, PT, R55.reuse, R0, PT ;  /* 0x000000003700720c */ /* 0x040fe40003fc6270 */
[C---:B------:R-:W-:Y:S02]  /*17e20*/  ISETP.GE.AND P4, PT, R55.reuse, R2, PT ;  /* 0x000000023700720c */ /* 0x040fe40003f86270 */
[----:B------:R-:W-:Y:S02]  /*17e30*/  IADD3 R55, R55, 0x79, RZ ;  /* 0x0000007937377810 */ /* 0x000fe40007ffe0ff */
[----:B-1----:R-:W-:-:S02]  /*17e40*/  FSEL R143, R143, -INF , !P5 ;  /* 0xff8000008f8f7808 */ /* 0x002fc40006800000 */
[----:B------:R-:W-:Y:S02]  /*17e50*/  FSEL R134, R134, -INF , !P2 ;  /* 0xff80000086867808 */ /* 0x000fe40005000000 */
[----:B--2---:R-:W-:Y:S01]  /*17e60*/  FSEL R142, R142, -INF , !P0 ;  /* 0xff8000008e8e7808 */ /* 0x004fe20004000000 */
[----:B------:R-:W-:Y:S01]  /*17e70*/  BSSY B1, `(.L_x_1400) ;  /* 0x00000e0000017945 */ /* 0x000fe20003800000 */
[C---:B------:R-:W-:Y:S02]  /*17e80*/  ISETP.GE.AND P5, PT, R55.reuse, R0, PT ;  /* 0x000000003700720c */ /* 0x040fe40003fa6270 */
[----:B------:R-:W-:Y:S02]  /*17e90*/  ISETP.GE.AND P2, PT, R55, R2, PT ;  /* 0x000000023700720c */ /* 0x000fe40003f46270 */
[----:B------:R-:W-:Y:S02]  /*17ea0*/  ISETP.NE.U32.AND P0, PT, R238, RZ, PT ;  /* 0x000000ffee00720c */ /* 0x000fe40003f05070 */
[----:B------:R-:W-:-:S02]  /*17eb0*/  LOP3.LUT R218, R9, R36, RZ, 0xfc, !PT ;  /* 0x0000002409da7212 */ /* 0x000fc400078efcff */
[----:B------:R-:W-:Y:S02]  /*17ec0*/  ISETP.NE.AND.EX P0, PT, R239, RZ, PT, P0 ;  /* 0x000000ffef00720c */ /* 0x000fe40003f05300 */
[C---:B------:R-:W-:Y:S02]  /*17ed0*/  IADD3 R213, R221.reuse, 0x800, RZ ;  /* 0x00000800ddd57810 */ /* 0x040fe40007ffe0ff */
[C---:B------:R-:W-:Y:S02]  /*17ee0*/  IADD3 R212, R221.reuse, 0x1000, RZ ;  /* 0x00001000ddd47810 */ /* 0x040fe40007ffe0ff */
[C---:B------:R-:W-:Y:S02]  /*17ef0*/  IADD3 R211, R221.reuse, 0x1800, RZ ;  /* 0x00001800ddd37810 */ /* 0x040fe40007ffe0ff */
[C---:B------:R-:W-:Y:S02]  /*17f00*/  IADD3 R210, R221.reuse, 0x2000, RZ ;  /* 0x00002000ddd27810 */ /* 0x040fe40007ffe0ff */
[----:B------:R-:W-:-:S02]  /*17f10*/  IADD3 R209, R221, 0x2800, RZ ;  /* 0x00002800ddd17810 */ /* 0x000fc40007ffe0ff */
[C---:B------:R-:W-:Y:S02]  /*17f20*/  IADD3 R208, R221.reuse, 0x3000, RZ ;  /* 0x00003000ddd07810 */ /* 0x040fe40007ffe0ff */
        /* <DEDUP_REMOVED lines=8> */
[----:B------:R-:W-:Y:S02]  /*17fb0*/  IADD3 R138, R221, 0x7800, RZ ;  /* 0x00007800dd8a7810 */ /* 0x000fe40007ffe0ff */
[----:B---3--:R-:W-:Y:S02]  /*17fc0*/  FSEL R137, R137, -INF , !P3 ;  /* 0xff80000089897808 */ /* 0x008fe40005800000 */
[----:B------:R-:W-:-:S02]  /*17fd0*/  FSEL R24, R24, -INF , !P6 ;  /* 0xff80000018187808 */ /* 0x000fc40007000000 */
[----:B------:R-:W-:Y:S02]  /*17fe0*/  FSEL R4, R4, -INF , !P4 ;  /* 0xff80000004047808 */ /* 0x000fe40006000000 */
[----:B------:R-:W-:Y:S02]  /*17ff0*/  FSEL R66, R66, -INF , !P5 ;  /* 0xff80000042427808 */ /* 0x000fe40006800000 */
[----:B----4-:R-:W-:Y:S01]  /*18000*/  FSEL R63, R63, -INF , !P2 ;  /* 0xff8000003f3f7808 */ /* 0x010fe20005000000 */
[----:B------:R-:W-:Y:S06]  /*18010*/  BAR.SYNC.DEFER_BLOCKING 0x0 ;  /* 0x0000000000007b1d */ /* 0x000fec0000010000 */
[----:B------:R-:W-:Y:S05]  /*18020*/  @!P1 BRA `(.L_x_1401) ;  /* 0x00000c4000009947 */ /* 0x000fea0003800000 */
[----:B------:R-:W-:Y:S01]  /*18030*/  BSSY B0, `(.L_x_1402) ;  /* 0x0000042000007945 */ /* 0x000fe20003800000 */
[----:B------:R-:W-:Y:S05]  /*18040*/  @!P0 BRA `(.L_x_1403) ;  /* 0x000003d000008947 */ /* 0x000fea0003800000 */
[----:B------:R-:W2:Y:S01]  /*18050*/  LD.E R14, [R10.64+0x170] ;  /* 0x000170060a0e7980 */ /* 0x000ea2000c101900 */
[----:B------:R-:W-:-:S02]  /*18060*/  IADD3 R12, R3, -0x80, RZ ;  /* 0xffffff80030c7810 */ /* 0x000fc40007ffe0ff */
[----:B------:R-:W-:Y:S02]  /*18070*/  IABS R7, R3 ;  /* 0x0000000300077213 */ /* 0x000fe40000000000 */
[----:B------:R-:W-:Y:S02]  /*18080*/  IABS R5, R12 ;  /* 0x0000000c00057213 */ /* 0x000fe40000000000 */
[-C--:B--2---:R-:W-:Y:S02]  /*18090*/  IABS R8, R14.reuse ;  /* 0x0000000e00087213 */ /* 0x084fe40000000000 */
[-C--:B------:R-:W-:Y:S02]  /*180a0*/  IABS R6, R14.reuse ;  /* 0x0000000e00067213 */ /* 0x080fe40000000000 */
[----:B------:R-:W1:Y:S01]  /*180b0*/  I2F.RP R16, R8 ;  /* 0x0000000800107306 */ /* 0x000e620000209400 */
[-C--:B------:R-:W-:Y:S02]  /*180c0*/  LOP3.LUT R3, R3, R14.reuse, RZ, 0x3c, !PT ;  /* 0x0000000e03037212 */ /* 0x080fe400078e3cff */
[----:B------:R-:W-:Y:S01]  /*180d0*/  IMAD.MOV R6, RZ, RZ, -R6 ;  /* 0x000000ffff067224 */ /* 0x000fe200078e0a06 */
[----:B------:R-:W-:-:S02]  /*180e0*/  LOP3.LUT R12, R12, R14, RZ, 0x3c, !PT ;  /* 0x0000000e0c0c7212 */ /* 0x000fc400078e3cff */
[----:B------:R-:W-:Y:S02]  /*180f0*/  ISETP.GE.AND P4, PT, R3, RZ, PT ;  /* 0x000000ff0300720c */ /* 0x000fe40003f86270 */
[----:B------:R-:W-:Y:S01]  /*18100*/  LOP3.LUT R3, RZ, R14, RZ, 0x33, !PT ;  /* 0x0000000eff037212 */ /* 0x000fe200078e33ff */
        /* <DEDUP_REMOVED lines=19> */
[----:B------:R-:W-:-:S02]  /*18240*/  ISETP.GE.AND P2, PT, R12, RZ, PT ;  /* 0x000000ff0c00720c */ /* 0x000fc40003f46270 */
[----:B------:R-:W-:-:S05]  /*18250*/  ISETP.NE.AND P3, PT, R14, RZ, PT ;  /* 0x000000ff0e00720c */ /* 0x000fca0003f65270 */
[----:B------:R-:W-:Y:S02]  /*18260*/  @P6 IADD3 R13, R13, 0x1, RZ ;  /* 0x000000010d0d6810 */ /* 0x000fe40007ffe0ff */
[----:B------:R-:W-:-:S03]  /*18270*/  @P5 IADD3 R9, R9, 0x1, RZ ;  /* 0x0000000109095810 */ /* 0x000fc60007ffe0ff */
[----:B------:R-:W-:Y:S02]  /*18280*/  IMAD.MOV.U32 R6, RZ, RZ, R13 ;  /* 0x000000ffff067224 */ /* 0x000fe400078e000d */
[----:B------:R-:W-:Y:S02]  /*18290*/  IMAD.MOV.U32 R7, RZ, RZ, R9 ;  /* 0x000000ffff077224 */ /* 0x000fe400078e0009 */
[----:B------:R-:W-:Y:S01]  /*182a0*/  @!P4 IMAD.MOV R6, RZ, RZ, -R6 ;  /* 0x000000ffff06c224 */ /* 0x000fe200078e0a06 */
[----:B------:R-:W2:Y:S02]  /*182b0*/  LD.E.64 R8, [R10.64+0x38] ;  /* 0x000038060a087980 */ /* 0x000ea4000c101b00 */
[----:B------:R-:W-:Y:S02]  /*182c0*/  @!P2 IADD3 R7, -R7, RZ, RZ ;  /* 0x000000ff0707a210 */ /* 0x000fe40007ffe1ff */
[C---:B------:R-:W-:Y:S02]  /*182d0*/  SEL R6, R3.reuse, R6, !P3 ;  /* 0x0000000603067207 */ /* 0x040fe40005800000 */
[----:B------:R-:W-:-:S03]  /*182e0*/  SEL R7, R3, R7, !P3 ;  /* 0x0000000703077207 */ /* 0x000fc60005800000 */
[----:B------:R-:W-:-:S04]  /*182f0*/  IMAD.WIDE R16, R6, 0x4, R238 ;  /* 0x0000000406107825 */ /* 0x000fc800078e02ee */
[----:B------:R-:W-:Y:S01]  /*18300*/  IMAD.WIDE R12, R7, 0x4, R238 ;  /* 0x00000004070c7825 */ /* 0x000fe200078e02ee */
[----:B------:R-:W3:Y:S04]  /*18310*/  LD.E R5, [R16.64] ;  /* 0x0000000610057980 */ /* 0x000ee8000c101900 */
[----:B------:R1:W3:Y:S04]  /*18320*/  LD.E R3, [R12.64] ;  /* 0x000000060c037980 */ /* 0x0002e8000c101900 */
[----:B-1----:R-:W4:Y:S01]  /*18330*/  LD.E.64 R12, [R10.64+0x20] ;  /* 0x000020060a0c7980 */ /* 0x002f22000c101b00 */
[----:B------:R-:W-:-:S04]  /*18340*/  IMAD.IADD R6, R6, 0x1, -R7 ;  /* 0x0000000106067824 */ /* 0x000fc800078e0a07 */
[----:B------:R-:W-:-:S05]  /*18350*/  IMAD R14, R14, R6, -0x80 ;  /* 0xffffff800e0e7424 */ /* 0x000fca00078e0206 */
[----:B------:R-:W-:Y:S01]  /*18360*/  SHF.R.S32.HI R7, RZ, 0x1f, R14 ;  /* 0x0000001fff077819 */ /* 0x000fe2000001140e */
[-C--:B--2---:R-:W-:Y:S02]  /*18370*/  IMAD R6, R9, R14.reuse, RZ ;  /* 0x0000000e09067224 */ /* 0x084fe400078e02ff */
[----:B------:R-:W-:-:S04]  /*18380*/  IMAD.WIDE.U32 R14, R8, R14, RZ ;  /* 0x0000000e080e7225 */ /* 0x000fc800078e00ff */
[----:B------:R-:W-:-:S05]  /*18390*/  IMAD R6, R8, R7, R6 ;  /* 0x0000000708067224 */ /* 0x000fca00078e0206 */
[----:B------:R-:W-:Y:S01]  /*183a0*/  IADD3 R15, R15, R6, RZ ;  /* 0x000000060f0f7210 */ /* 0x000fe20007ffe0ff */
[----:B---3--:R-:W-:-:S05]  /*183b0*/  IMAD.IADD R3, R3, 0x1, -R5 ;  /* 0x0000000103037824 */ /* 0x008fca00078e0a05 */
[----:B------:R-:W-:Y:S01]  /*183c0*/  SHF.R.S32.HI R7, RZ, 0x1f, R3 ;  /* 0x0000001fff077819 */ /* 0x000fe20000011403 */
[----:B----4-:R-:W-:-:S04]  /*183d0*/  IMAD R5, R13, R3, RZ ;  /* 0x000000030d057224 */ /* 0x010fc800078e02ff */
[----:B------:R-:W-:Y:S02]  /*183e0*/  IMAD R5, R12, R7, R5 ;  /* 0x000000070c057224 */ /* 0x000fe400078e0205 */
[----:B------:R-:W-:-:S04]  /*183f0*/  IMAD.WIDE.U32 R6, R3, R12, R14 ;  /* 0x0000000c03067225 */ /* 0x000fc800078e000e */
[----:B------:R-:W-:Y:S01]  /*18400*/  IMAD.IADD R5, R7, 0x1, R5 ;  /* 0x0000000107057824 */ /* 0x000fe200078e0205 */
[----:B------:R-:W-:Y:S05]  /*18410*/  BRA `(.L_x_1404) ;  /* 0x0000003000007947 */ /* 0x000fea0003800000 */
.L_x_1403:
[----:B------:R-:W2:Y:S02]  /*18420*/  LD.E R6, [R10.64+0x38] ;  /* 0x000038060a067980 */ /* 0x000ea4000c101900 */
[----:B--2---:R-:W-:-:S04]  /*18430*/  LEA R6, -R6, RZ, 0x7 ;  /* 0x000000ff06067211 */ /* 0x004fc800078e39ff */
[----:B------:R-:W-:Y:S02]  /*18440*/  SHF.R.S32.HI R5, RZ, 0x1f, R6 ;  /* 0x0000001fff057819 */ /* 0x000fe40000011406 */
.L_x_1404:
[----:B------:R-:W-:Y:S05]  /*18450*/  BSYNC B0 ;  /* 0x0000000000007941 */ /* 0x000fea0003800000 */
.L_x_1402:
        /* <DEDUP_REMOVED lines=38> */
[--C-:B------:R-:W-:Y:S01]  /*186c0*/  IMAD.X R5, R5, 0x1, R228.reuse, P4 ;  /* 0x0000000105057824 */ /* 0x100fe200020e06e4 */
        /* <DEDUP_REMOVED lines=90> */
.L_x_1401:
[----:B------:R-:W-:Y:S05]  /*18c70*/  BSYNC B1 ;  /* 0x0000000000017941 */ /* 0x000fea0003800000 */
.L_x_1400:
[----:B------:R-:W2:Y:S01]  /*18c80*/  LD.E R65, [R10.64+0xdc] ;  /* 0x0000dc060a417980 */ /* 0x000ea2000c101900 */
[----:B------:R-:W-:-:S02]  /*18c90*/  FMNMX.FTZ R3, R4, R52, !PT ;  /* 0x0000003404037209 */ /* 0x000fc40007810000 */
[----:B-1----:R-:W-:Y:S02]  /*18ca0*/  FMNMX.FTZ R7, R24, R51, !PT ;  /* 0x0000003318077209 */ /* 0x002fe40007810000 */
        /* <DEDUP_REMOVED lines=60> */
[----:B------:R-:W-:Y:S01]  /*19070*/  SHF.L.U32 R218, R218, 0x1, RZ ;  /* 0x00000001dada7819 */ /* 0x000fe200000006ff */
[----:B------:R-:W1:Y:S03]  /*19080*/  SHFL.BFLY PT, R6, R3, 0x2, 0x1f ;  /* 0x0c401f0003067f89 */ /* 0x000e6600000e0000 */
[-C--:B------:R-:W-:Y:S01]  /*19090*/  LEA R216, R38, R218.reuse, 0x1 ;  /* 0x000000da26d87211 */ /* 0x080fe200078e08ff */
[----:B------:R-:W3:Y:S01]  /*190a0*/  SHFL.BFLY PT, R5, R7, 0x2, 0x1f ;  /* 0x0c401f0007057f89 */ /* 0x000ee200000e0000 */
[C---:B------:R-:W-:Y:S02]  /*190b0*/  LEA R215, R37.reuse, R218, 0x1 ;  /* 0x000000da25d77211 */ /* 0x040fe400078e08ff */
[----:B------:R-:W-:Y:S01]  /*190c0*/  LEA R214, R37, R216, 0x1 ;  /* 0x000000d825d67211 */ /* 0x000fe200078e08ff */
[----:B------:R-:W-:Y:S04]  /*190d0*/  LDSM.16.MT88.4 R92, [R218+0x10000] ;  /* 0x01000000da5c783b */ /* 0x000fe80000004200 */
[----:B------:R-:W-:Y:S04]  /*190e0*/  LDSM.16.MT88.4 R100, [R214+0xc000] ;  /* 0x00c00000d664783b */ /* 0x000fe80000004200 */
[----:B------:R-:W-:Y:S04]  /*190f0*/  LDSM.16.MT88.4 R124, [R218+0xc000] ;  /* 0x00c00000da7c783b */ /* 0x000fe80000004200 */
[----:B------:R-:W-:Y:S01]  /*19100*/  LDSM.16.MT88.4 R108, [R215+0xc000] ;  /* 0x00c00000d76c783b */ /* 0x000fe20000004200 */
[----:B-1----:R-:W-:-:S03]  /*19110*/  FMNMX.FTZ R6, R3, R6, !PT ;  /* 0x0000000603067209 */ /* 0x002fc60007810000 */
[----:B------:R-:W-:Y:S01]  /*19120*/  LDSM.16.MT88.4 R84, [R216+0x10000] ;  /* 0x01000000d854783b */ /* 0x000fe20000004200 */
[----:B---3--:R-:W-:-:S03]  /*19130*/  FMNMX.FTZ R5, R7, R5, !PT ;  /* 0x0000000507057209 */ /* 0x008fc60007810000 */
[----:B------:R-:W1:Y:S04]  /*19140*/  SHFL.BFLY PT, R3, R6, 0x1, 0x1f ;  /* 0x0c201f0006037f89 */ /* 0x000e6800000e0000 */
[----:B------:R-:W3:Y:S04]  /*19150*/  SHFL.BFLY PT, R132, R5, 0x1, 0x1f ;  /* 0x0c201f0005847f89 */ /* 0x000ee800000e0000 */
[----:B------:R-:W-:Y:S04]  /*19160*/  LDSM.16.MT88.4 R76, [R215+0x10000] ;  /* 0x01000000d74c783b */ /* 0x000fe80000004200 */
[----:B------:R-:W-:Y:S04]  /*19170*/  LDSM.16.MT88.4 R16, [R214+0xc800] ;  /* 0x00c80000d610783b */ /* 0x000fe80000004200 */
[----:B------:R-:W-:Y:S04]  /*19180*/  LDSM.16.MT88.4 R12, [R218+0x10800] ;  /* 0x01080000da0c783b */ /* 0x000fe80000004200 */
[----:B------:R-:W-:Y:S01]  /*19190*/  LDSM.16.MT88.4 R20, [R215+0xc800] ;  /* 0x00c80000d714783b */ /* 0x000fe20000004200 */
[----:B-1----:R-:W-:-:S03]  /*191a0*/  FMNMX.FTZ R3, R6, R3, !PT ;  /* 0x0000000306037209 */ /* 0x002fc60007810000 */
[----:B------:R-:W-:Y:S01]  /*191b0*/  LDSM.16.MT88.4 R32, [R215+0x10800] ;  /* 0x01080000d720783b */ /* 0x000fe20000004200 */
[----:B---3--:R-:W-:Y:S02]  /*191c0*/  FMNMX.FTZ R132, R5, R132, !PT ;  /* 0x0000008405847209 */ /* 0x008fe40007810000 */
[----:B------:R-:W-:Y:S01]  /*191d0*/  FSETP.NEU.FTZ.AND P2, PT, R3, -INF , PT ;  /* 0xff8000000300780b */ /* 0x000fe20003f5d000 */
[C---:B--2---:R-:W-:Y:S02]  /*191e0*/  FMUL.FTZ R64, R65.reuse, R3 ;  /* 0x0000000341407220 */ /* 0x044fe40000410000 */
[----:B------:R-:W-:-:S03]  /*191f0*/  FMUL.FTZ R133, R65, R132 ;  /* 0x0000008441857220 */ /* 0x000fc60000410000 */
[----:B------:R-:W-:Y:S02]  /*19200*/  FSEL R64, R64, RZ, P2 ;  /* 0x000000ff40407208 */ /* 0x000fe40001000000 */
[----:B------:R-:W-:-:S03]  /*19210*/  FSETP.NEU.FTZ.AND P2, PT, R132, -INF , PT ;  /* 0xff8000008400780b */ /* 0x000fc60003f5d000 */
[-CC-:B------:R-:W-:Y:S01]  /*19220*/  FFMA.FTZ R57, R54, R65.reuse, -R64.reuse ;  /* 0x0000004136397223 */ /* 0x180fe20000010840 */
[----:B------:R-:W-:Y:S01]  /*19230*/  FSEL R133, R133, RZ, P2 ;  /* 0x000000ff85857208 */ /* 0x000fe20001000000 */
[-CC-:B------:R-:W-:Y:S02]  /*19240*/  FFMA.FTZ R59, R4, R65.reuse, -R64.reuse ;  /* 0x00000041043b7223 */ /* 0x180fe40000010840 */
[-CC-:B------:R-:W-:Y:S01]  /*19250*/  FFMA.FTZ R58, R52, R65.reuse, -R64.reuse ;  /* 0x00000041343a7223 */ /* 0x180fe20000010840 */
[----:B------:R-:W-:Y:S01]  /*19260*/  LDSM.16.MT88.4 R4, [R214+0x10000] ;  /* 0x01000000d604783b */ /* 0x000fe20000004200 */
[-C--:B------:R-:W-:Y:S01]  /*19270*/  FFMA.FTZ R53, R116, R65.reuse, -R64 ;  /* 0x0000004174357223 */ /* 0x080fe20000010840 */
[----:B------:R-:W-:Y:S01]  /*19280*/  MUFU.EX2 R57, R57 ;  /* 0x0000003900397308 */ /* 0x000fe20000000800 */
[-CC-:B------:R-:W-:Y:S01]  /*19290*/  FFMA.FTZ R62, R24, R65.reuse, -R133.reuse ;  /* 0x00000041183e7223 */ /* 0x180fe20000010885 */
[----:B------:R-:W1:Y:S01]  /*192a0*/  LDSM.16.MT88.4 R116, [R216+0xc000] ;  /* 0x00c00000d874783b */ /* 0x000e620000004200 */
[----:B------:R-:W-:-:S02]  /*192b0*/  FFMA.FTZ R61, R51, R65, -R133 ;  /* 0x00000041333d7223 */ /* 0x000fc40000010885 */
[-CC-:B------:R-:W-:Y:S02]  /*192c0*/  FFMA.FTZ R60, R49, R65.reuse, -R133.reuse ;  /* 0x00000041313c7223 */ /* 0x180fe40000010885 */
[-CC-:B------:R-:W-:Y:S01]  /*192d0*/  FFMA.FTZ R54, R48, R65.reuse, -R133.reuse ;  /* 0x0000004130367223 */ /* 0x180fe20000010885 */
[----:B------:R-:W-:Y:S01]  /*192e0*/  MUFU.EX2 R59, R59 ;  /* 0x0000003b003b7308 */ /* 0x000fe20000000800 */
[-CC-:B------:R-:W-:Y:S02]  /*192f0*/  FFMA.FTZ R55, R30, R65.reuse, -R64.reuse ;  /* 0x000000411e377223 */ /* 0x180fe40000010840 */
[-CC-:B------:R-:W-:Y:S02]  /*19300*/  FFMA.FTZ R49, R29, R65.reuse, -R64.reuse ;  /* 0x000000411d317223 */ /* 0x180fe40000010840 */
[-C--:B------:R-:W-:Y:S02]  /*19310*/  FFMA.FTZ R48, R31, R65.reuse, -R64 ;  /* 0x000000411f307223 */ /* 0x080fe40000010840 */
[-CC-:B------:R-:W-:Y:S01]  /*19320*/  FFMA.FTZ R56, R25, R65.reuse, -R133.reuse ;  /* 0x0000004119387223 */ /* 0x180fe20000010885 */
[----:B------:R-:W2:Y:S01]  /*19330*/  MUFU.EX2 R58, R58 ;  /* 0x0000003a003a7308 */ /* 0x000ea20000000800 */
[----:B------:R-:W-:-:S02]  /*19340*/  FFMA.FTZ R52, R28, R65, -R133 ;  /* 0x000000411c347223 */ /* 0x000fc40000010885 */
[-CC-:B------:R-:W-:Y:S01]  /*19350*/  FFMA.FTZ R51, R27, R65.reuse, -R133.reuse ;  /* 0x000000411b337223 */ /* 0x180fe20000010885 */
[----:B------:R-:W3:Y:S01]  /*19360*/  LDSM.16.MT88.4 R28, [R218+0xc800] ;  /* 0x00c80000da1c783b */ /* 0x000ee20000004200 */
[-C--:B------:R-:W-:Y:S02]  /*19370*/  FFMA.FTZ R47, R72, R65.reuse, -R133 ;  /* 0x00000041482f7223 */ /* 0x080fe40000010885 */
[-CC-:B------:R-:W-:Y:S01]  /*19380*/  FFMA.FTZ R45, R39, R65.reuse, -R64.reuse ;  /* 0x00000041272d7223 */ /* 0x180fe20000010840 */
[----:B------:R-:W4:Y:S01]  /*19390*/  MUFU.EX2 R53, R53 ;  /* 0x0000003500357308 */ /* 0x000f220000000800 */
[----:B------:R-:W5:Y:S01]  /*193a0*/  LDSM.16.MT88.4 R24, [R216+0xc800] ;  /* 0x00c80000d818783b */ /* 0x000f620000004200 */
[-CC-:B------:R-:W-:Y:S02]  /*193b0*/  FFMA.FTZ R44, R181, R65.reuse, -R64.reuse ;  /* 0x00000041b52c7223 */ /* 0x180fe40000010840 */
[-CC-:B------:R-:W-:Y:S01]  /*193c0*/  FFMA.FTZ R41, R180, R65.reuse, -R64.reuse ;  /* 0x00000041b4297223 */ /* 0x180fe20000010840 */
[----:B------:R-:W1:Y:S01]  /*193d0*/  LDSM.16.MT88.4 R36, [R216+0x10800] ;  /* 0x01080000d824783b */ /* 0x000e620000004200 */
[----:B------:R-:W-:-:S02]  /*193e0*/  FFMA.FTZ R40, R182, R65, -R64 ;  /* 0x00000041b6287223 */ /* 0x000fc40000010840 */
[----:B------:R-:W-:Y:S01]  /*193f0*/  MUFU.EX2 R62, R62 ;  /* 0x0000003e003e7308 */ /* 0x000fe20000000800 */
[----:B--2---:R-:W-:Y:S01]  /*19400*/  F2FP.BF16.PACK_AB R69, R58, R59 ;  /* 0x0000003b3a45723e */ /* 0x004fe200000010ff */
[-CC-:B------:R-:W-:Y:S02]  /*19410*/  FFMA.FTZ R46, R177, R65.reuse, -R133.reuse ;  /* 0x00000041b12e7223 */ /* 0x180fe40000010885 */
[-CC-:B------:R-:W-:Y:S02]  /*19420*/  FFMA.FTZ R43, R179, R65.reuse, -R133.reuse ;  /* 0x00000041b32b7223 */ /* 0x180fe40000010885 */
[--C-:B------:R-:W-:Y:S02]  /*19430*/  FFMA.FTZ R42, R178, R65, -R133.reuse ;  /* 0x00000041b22a7223 */ /* 0x100fe40000010885 */
[----:B------:R-:W2:Y:S01]  /*19440*/  MUFU.EX2 R61, R61 ;  /* 0x0000003d003d7308 */ /* 0x000ea20000000800 */
[----:B----4-:R-:W-:Y:S01]  /*19450*/  F2FP.BF16.PACK_AB R71, R53, R57 ;  /* 0x000000393547723e */ /* 0x010fe200000010ff */
        /* <DEDUP_REMOVED lines=8> */
[----:B------:R-:W4:Y:S01]  /*194e0*/  MUFU.EX2 R54, R54 ;  /* 0x0000003600367308 */ /* 0x000f220000000800 */
[----:B--2---:R-:W-:Y:S01]  /*194f0*/  F2FP.BF16.PACK_AB R68, R61, R62 ;  /* 0x0000003e3d44723e */ /* 0x004fe200000010ff */
[----:B------:R-:W-:-:S02]  /*19500*/  FFMA.FTZ R148, R148, R65, -R133 ;  /* 0x0000004194947223 */ /* 0x000fc40000010885 */
[-CC-:B------:R-:W-:Y:S02]  /*19510*/  FFMA.FTZ R151, R151, R65.reuse, -R133.reuse ;  /* 0x0000004197977223 */ /* 0x180fe40000010885 */
[-CC-:B------:R-:W-:Y:S02]  /*19520*/  FFMA.FTZ R152, R152, R65.reuse, -R64.reuse ;  /* 0x0000004198987223 */ /* 0x180fe40000010840 */
[----:B------:R-:W-:Y:S01]  /*19530*/  MUFU.EX2 R55, R55 ;  /* 0x0000003700377308 */ /* 0x000fe20000000800 */
[-CC-:B------:R-:W-:Y:S02]  /*19540*/  FFMA.FTZ R159, R159, R65.reuse, -R64.reuse ;  /* 0x000000419f9f7223 */ /* 0x180fe40000010840 */
[-CC-:B------:R-:W-:Y:S02]  /*19550*/  FFMA.FTZ R160, R160, R65.reuse, -R64.reuse ;  /* 0x00000041a0a07223 */ /* 0x180fe40000010840 */
[-C--:B------:R-:W-:Y:S02]  /*19560*/  FFMA.FTZ R161, R161, R65.reuse, -R64 ;  /* 0x00000041a1a17223 */ /* 0x080fe40000010840 */
[-CC-:B------:R-:W-:Y:S01]  /*19570*/  FFMA.FTZ R162, R162, R65.reuse, -R133.reuse ;  /* 0x00000041a2a27223 */ /* 0x180fe20000010885 */
[----:B----4-:R-:W-:Y:S01]  /*19580*/  F2FP.BF16.PACK_AB R70, R54, R60 ;  /* 0x0000003c3646723e */ /* 0x010fe200000010ff */
[----:B------:R-:W-:Y:S01]  /*19590*/  MUFU.EX2 R49, R49 ;  /* 0x0000003100317308 */ /* 0x000fe20000000800 */
[----:B------:R-:W-:-:S02]  /*195a0*/  FFMA.FTZ R163, R163, R65, -R133 ;  /* 0x00000041a3a37223 */ /* 0x000fc40000010885 */
[-CC-:B------:R-:W-:Y:S02]  /*195b0*/  FFMA.FTZ R165, R165, R65.reuse, -R133.reuse ;  /* 0x00000041a5a57223 */ /* 0x180fe40000010885 */
[-CC-:B------:R-:W-:Y:S01]  /*195c0*/  FFMA.FTZ R166, R166, R65.reuse, -R133.reuse ;  /* 0x00000041a6a67223 */ /* 0x180fe20000010885 */
[C---:B------:R-:W-:Y:S01]  /*195d0*/  HMMA.16816.F32.BF16 R104, R68.reuse, R100, RZ ;  /* 0x000000644468723c */ /* 0x040fe200000418ff */
[-CC-:B------:R-:W-:Y:S01]  /*195e0*/  FFMA.FTZ R168, R168, R65.reuse, -R64.reuse ;  /* 0x00000041a8a87223 */ /* 0x180fe20000010840 */
[----:B------:R-:W-:Y:S01]  /*195f0*/  MUFU.EX2 R48, R48 ;  /* 0x0000003000307308 */ /* 0x000fe20000000800 */
[-CC-:B------:R-:W-:Y:S02]  /*19600*/  FFMA.FTZ R174, R174, R65.reuse, -R64.reuse ;  /* 0x00000041aeae7223 */ /* 0x180fe40000010840 */
[-CC-:B------:R-:W-:Y:S02]  /*19610*/  FFMA.FTZ R173, R173, R65.reuse, -R64.reuse ;  /* 0x00000041adad7223 */ /* 0x180fe40000010840 */
[-C--:B------:R-:W-:Y:S01]  /*19620*/  FFMA.FTZ R172, R172, R65.reuse, -R64 ;  /* 0x00000041acac7223 */ /* 0x080fe20000010840 */
[----:B------:R-:W-:Y:S01]  /*19630*/  HMMA.16816.F32.BF16 R100, R68, R102, RZ ;  /* 0x000000664464723c */ /* 0x000fe200000418ff */
[-CC-:B------:R-:W-:Y:S01]  /*19640*/  FFMA.FTZ R171, R171, R65.reuse, -R133.reuse ;  /* 0x00000041abab7223 */ /* 0x180fe20000010885 */
[----:B------:R-:W-:Y:S01]  /*19650*/  MUFU.EX2 R56, R56 ;  /* 0x0000003800387308 */ /* 0x000fe20000000800 */
[----:B------:R-:W-:-:S02]  /*19660*/  FFMA.FTZ R170, R170, R65, -R133 ;  /* 0x00000041aaaa7223 */ /* 0x000fc40000010885 */
[-CC-:B------:R-:W-:Y:S02]  /*19670*/  FFMA.FTZ R169, R169, R65.reuse, -R133.reuse ;  /* 0x00000041a9a97223 */ /* 0x180fe40000010885 */
[-CC-:B------:R-:W-:Y:S01]  /*19680*/  FFMA.FTZ R167, R167, R65.reuse, -R133.reuse ;  /* 0x00000041a7a77223 */ /* 0x180fe20000010885 */
[C---:B------:R-:W-:Y:S01]  /*19690*/  HMMA.16816.F32.BF16 R96, R68.reuse, R92, RZ ;  /* 0x0000005c4460723c */ /* 0x040fe200000418ff */
[-CC-:B------:R-:W-:Y:S01]  /*196a0*/  FFMA.FTZ R164, R164, R65.reuse, -R64.reuse ;  /* 0x00000041a4a47223 */ /* 0x180fe20000010840 */
[----:B------:R-:W2:Y:S01]  /*196b0*/  MUFU.EX2 R52, R52 ;  /* 0x0000003400347308 */ /* 0x000ea20000000800 */
        /* <DEDUP_REMOVED lines=8> */
[-C--:B------:R-:W-:Y:S01]  /*19740*/  FFMA.FTZ R150, R150, R65.reuse, -R133 ;  /* 0x0000004196967223 */ /* 0x080fe20000010885 */
[C---:B------:R-:W-:Y:S01]  /*19750*/  HMMA.16816.F32.BF16 R128, R68.reuse, R124, RZ ;  /* 0x0000007c4480723c */ /* 0x040fe200000418ff */
[-C--:B------:R-:W-:Y:S01]  /*19760*/  FFMA.FTZ R149, R149, R65.reuse, -R64 ;  /* 0x0000004195957223 */ /* 0x080fe20000010840 */
[----:B------:R-:W4:Y:S01]  /*19770*/  MUFU.EX2 R47, R47 ;  /* 0x0000002f002f7308 */ /* 0x000f220000000800 */
[----:B------:R-:W-:Y:S02]  /*19780*/  FADD.FTZ R58, R59, R58 ;  /* 0x0000003a3b3a7221 */ /* 0x000fe40000010000 */
[----:B------:R-:W-:Y:S02]  /*19790*/  FADD.FTZ R61, R62, R61 ;  /* 0x0000003d3e3d7221 */ /* 0x000fe40000010000 */
[----:B------:R-:W-:Y:S01]  /*197a0*/  FADD.FTZ R57, R57, R58 ;  /* 0x0000003a39397221 */ /* 0x000fe20000010000 */
[----:B-1----:R-:W-:Y:S01]  /*197b0*/  HMMA.16816.F32.BF16 R120, R68, R116, RZ ;  /* 0x000000744478723c */ /* 0x002fe200000418ff */
[----:B------:R-:W-:Y:S01]  /*197c0*/  FADD.FTZ R60, R60, R61 ;  /* 0x0000003d3c3c7221 */ /* 0x000fe20000010000 */
[----:B------:R-:W1:Y:S01]  /*197d0*/  MUFU.EX2 R45, R45 ;  /* 0x0000002d002d7308 */ /* 0x000e620000000800 */
[----:B------:R-:W-:-:S02]  /*197e0*/  FFMA.FTZ R242, R66, R65, -R133 ;  /* 0x0000004142f27223 */ /* 0x000fc40000010885 */
[----:B------:R-:W-:Y:S02]  /*197f0*/  FFMA.FTZ R243, R63, R65, -R64 ;  /* 0x000000413ff37223 */ /* 0x000fe40000010840 */
[----:B------:R-:W-:Y:S01]  /*19800*/  FADD.FTZ R57, R53, R57 ;  /* 0x0000003935397221 */ /* 0x000fe20000010000 */
[C---:B------:R-:W-:Y:S01]  /*19810*/  HMMA.16816.F32.BF16 R112, R68.reuse, R108, RZ ;  /* 0x0000006c4470723c */ /* 0x040fe200000418ff */
[----:B------:R-:W-:Y:S01]  /*19820*/  FADD.FTZ R60, R54, R60 ;  /* 0x0000003c363c7221 */ /* 0x000fe20000010000 */
        /* <DEDUP_REMOVED lines=14> */
[----:B------:R-:W1:Y:S06]  /*19910*/  MUFU.EX2 R8, R8 ;  /* 0x0000000800087308 */ /* 0x000e6c0000000800 */
[C---:B------:R-:W-:Y:S02]  /*19920*/  HMMA.16816.F32.BF16 R72, R68.reuse, R4, RZ ;  /* 0x000000044448723c */ /* 0x040fe400000418ff */
[----:B------:R-:W-:Y:S05]  /*19930*/  MUFU.EX2 R135, R135 ;  /* 0x0000008700877308 */ /* 0x000fea0000000800 */
[----:B--2---:R-:W-:Y:S01]  /*19940*/  F2FP.BF16.PACK_AB R4, R52, R56 ;  /* 0x000000383404723e */ /* 0x004fe200000010ff */
[----:B------:R-:W-:Y:S01]  /*19950*/  HMMA.16816.F32.BF16 R68, R68, R6, RZ ;  /* 0x000000064444723c */ /* 0x000fe200000418ff */
[----:B------:R-:W-:Y:S01]  /*19960*/  F2FP.BF16.PACK_AB R5, R49, R55 ;  /* 0x000000373105723e */ /* 0x000fe200000010ff */
[----:B------:R-:W-:Y:S01]  /*19970*/  MUFU.EX2 R144, R144 ;  /* 0x0000009000907308 */ /* 0x000fe20000000800 */
[----:B------:R-:W-:-:S02]  /*19980*/  FADD.FTZ R55, R55, R57 ;  /* 0x0000003937377221 */ /* 0x000fc40000010000 */
[----:B------:R-:W-:Y:S02]  /*19990*/  FADD.FTZ R56, R56, R60 ;  /* 0x0000003c38387221 */ /* 0x000fe40000010000 */
[----:B----4-:R-:W-:Y:S01]  /*199a0*/  F2FP.BF16.PACK_AB R6, R47, R51 ;  /* 0x000000332f06723e */ /* 0x010fe200000010ff */
        /* <DEDUP_REMOVED lines=16> */
[----:B------:R-:W4:Y:S01]  /*19ab0*/  LDSM.16.MT88.4 R12, [R214+0xd000] ;  /* 0x00d00000d60c783b */ /* 0x000f220000004200 */
[----:B------:R-:W1:Y:S06]  /*19ac0*/  MUFU.EX2 R151, R151 ;  /* 0x0000009700977308 */ /* 0x000e6c0000000800 */
[C---:B---3--:R-:W-:Y:S02]  /*19ad0*/  HMMA.16816.F32.BF16 R128, R4.reuse, R28, R128 ;  /* 0x0000001c0480723c */ /* 0x048fe40000041880 */
[----:B------:R-:W3:Y:S06]  /*19ae0*/  MUFU.EX2 R152, R152 ;  /* 0x0000009800987308 */ /* 0x000eec0000000800 */
[C---:B------:R-:W-:Y:S01]  /*19af0*/  HMMA.16816.F32.BF16 R124, R4.reuse, R30, R124 ;  /* 0x0000001e047c723c */ /* 0x040fe2000004187c */
[----:B------:R-:W-:Y:S01]  /*19b00*/  LDSM.16.MT88.4 R28, [R218+0xd000] ;  /* 0x00d00000da1c783b */ /* 0x000fe20000004200 */
[----:B------:R-:W-:Y:S06]  /*19b10*/  MUFU.EX2 R159, R159 ;  /* 0x0000009f009f7308 */ /* 0x000fec0000000800 */
[C---:B-----5:R-:W-:Y:S02]  /*19b20*/  HMMA.16816.F32.BF16 R120, R4.reuse, R24, R120 ;  /* 0x000000180478723c */ /* 0x060fe40000041878 */
[----:B------:R-:W-:Y:S06]  /*19b30*/  MUFU.EX2 R160, R160 ;  /* 0x000000a000a07308 */ /* 0x000fec0000000800 */
[C---:B------:R-:W-:Y:S01]  /*19b40*/  HMMA.16816.F32.BF16 R116, R4.reuse, R26, R116 ;  /* 0x0000001a0474723c */ /* 0x040fe20000041874 */
[----:B------:R-:W-:Y:S01]  /*19b50*/  LDSM.16.MT88.4 R24, [R216+0xd000] ;  /* 0x00d00000d818783b */ /* 0x000fe20000004200 */
[----:B------:R-:W-:Y:S06]  /*19b60*/  MUFU.EX2 R161, R161 ;  /* 0x000000a100a17308 */ /* 0x000fec0000000800 */
[C---:B------:R-:W-:Y:S02]  /*19b70*/  HMMA.16816.F32.BF16 R112, R4.reuse, R20, R112 ;  /* 0x000000140470723c */ /* 0x040fe40000041870 */
[----:B------:R-:W-:Y:S06]  /*19b80*/  MUFU.EX2 R162, R162 ;  /* 0x000000a200a27308 */ /* 0x000fec0000000800 */
[C---:B------:R-:W-:Y:S01]  /*19b90*/  HMMA.16816.F32.BF16 R108, R4.reuse, R22, R108 ;  /* 0x00000016046c723c */ /* 0x040fe2000004186c */
[----:B------:R-:W5:Y:S01]  /*19ba0*/  LDSM.16.MT88.4 R20, [R215+0xd000] ;  /* 0x00d00000d714783b */ /* 0x000f620000004200 */
        /* <DEDUP_REMOVED lines=25> */
[----:B------:R-:W1:Y:S01]  /*19d40*/  MUFU.EX2 R170, R170 ;  /* 0x000000aa00aa7308 */ /* 0x000e620000000800 */
[----:B------:R-:W-:Y:S01]  /*19d50*/  FADD.FTZ R42, R42, R46 ;  /* 0x0000002e2a2a7221 */ /* 0x000fe20000010000 */
[C---:B----4-:R-:W-:Y:S01]  /*19d60*/  HMMA.16816.F32.BF16 R104, R4.reuse, R12, R104 ;  /* 0x0000000c0468723c */ /* 0x050fe20000041868 */
[----:B------:R-:W-:Y:S02]  /*19d70*/  FADD.FTZ R40, R40, R44 ;  /* 0x0000002c28287221 */ /* 0x000fe40000010000 */
[----:B------:R-:W-:Y:S02]  /*19d80*/  FADD.FTZ R42, R9, R42 ;  /* 0x0000002a092a7221 */ /* 0x000fe40000010000 */
[----:B------:R-:W-:Y:S01]  /*19d90*/  FADD.FTZ R40, R8, R40 ;  /* 0x0000002808287221 */ /* 0x000fe20000010000 */
[----:B------:R-:W-:Y:S02]  /*19da0*/  MUFU.EX2 R169, R169 ;  /* 0x000000a900a97308 */ /* 0x000fe40000000800 */
[C---:B------:R-:W-:Y:S01]  /*19db0*/  HMMA.16816.F32.BF16 R100, R4.reuse, R14, R100 ;  /* 0x0000000e0464723c */ /* 0x040fe20000041864 */
[----:B------:R-:W4:Y:S05]  /*19dc0*/  LDSM.16.MT88.4 R12, [R214+0x11000] ;  /* 0x01100000d60c783b */ /* 0x000f2a0000004200 */
[----:B------:R-:W1:Y:S02]  /*19dd0*/  MUFU.EX2 R167, R167 ;  /* 0x000000a700a77308 */ /* 0x000e640000000800 */
[C---:B-----5:R-:W-:Y:S06]  /*19de0*/  HMMA.16816.F32.BF16 R112, R4.reuse, R20, R112 ;  /* 0x000000140470723c */ /* 0x060fec0000041870 */
[----:B------:R-:W5:Y:S02]  /*19df0*/  MUFU.EX2 R164, R164 ;  /* 0x000000a400a47308 */ /* 0x000f640000000800 */
        /* <DEDUP_REMOVED lines=10> */
[C---:B----4-:R-:W-:Y:S06]  /*19ea0*/  HMMA.16816.F32.BF16 R72, R4.reuse, R12, R72 ;  /* 0x0000000c0448723c */ /* 0x050fec0000041848 */
[----:B------:R-:W4:Y:S02]  /*19eb0*/  MUFU.EX2 R154, R154 ;  /* 0x0000009a009a7308 */ /* 0x000f240000000800 */
        /* <DEDUP_REMOVED lines=9> */
[----:B------:R-:W1:Y:S05]  /*19f50*/  LDSM.16.MT88.4 R24, [R216+0xd800] ;  /* 0x00d80000d818783b */ /* 0x000e6a0000004200 */
[----:B------:R-:W-:Y:S02]  /*19f60*/  MUFU.EX2 R243, R243 ;  /* 0x000000f300f37308 */ /* 0x000fe40000000800 */
[C---:B------:R-:W-:Y:S08]  /*19f70*/  HMMA.16816.F32.BF16 R88, R4.reuse, R36, R88 ;  /* 0x000000240458723c */ /* 0x040ff00000041858 */
[C---:B------:R-:W-:Y:S01]  /*19f80*/  HMMA.16816.F32.BF16 R84, R4.reuse, R38, R84 ;  /* 0x000000260454723c */ /* 0x040fe20000041854 */
[----:B------:R-:W-:Y:S07]  /*19f90*/  LDSM.16.MT88.4 R36, [R215+0x12800] ;  /* 0x01280000d724783b */ /* 0x000fee0000004200 */
[C---:B------:R-:W-:Y:S08]  /*19fa0*/  HMMA.16816.F32.BF16 R80, R4.reuse, R32, R80 ;  /* 0x000000200450723c */ /* 0x040ff00000041850 */
[----:B------:R-:W-:Y:S01]  /*19fb0*/  HMMA.16816.F32.BF16 R76, R4, R34, R76 ;  /* 0x00000022044c723c */ /* 0x000fe2000004184c */
[----:B------:R-:W-:Y:S06]  /*19fc0*/  LDSM.16.MT88.4 R32, [R215+0x11800] ;  /* 0x01180000d720783b */ /* 0x000fec0000004200 */
[----:B--2---:R-:W-:Y:S01]  /*19fd0*/  F2FP.BF16.PACK_AB R4, R147, R146 ;  /* 0x000000929304723e */ /* 0x004fe200000010ff */
[----:B------:R-:W-:Y:S01]  /*19fe0*/  FADD.FTZ R146, R146, R42 ;  /* 0x0000002a92927221 */ /* 0x000fe20000010000 */
[----:B------:R-:W-:Y:S01]  /*19ff0*/  F2FP.BF16.PACK_AB R5, R144, R135 ;  /* 0x000000879005723e */ /* 0x000fe200000010ff */
[----:B------:R-:W-:Y:S01]  /*1a000*/  FADD.FTZ R135, R135, R40 ;  /* 0x0000002887877221 */ /* 0x000fe20000010000 */
[----:B------:R-:W-:Y:S01]  /*1a010*/  F2FP.BF16.PACK_AB R6, R151, R148 ;  /* 0x000000949706723e */ /* 0x000fe200000010ff */
[----:B------:R-:W-:Y:S01]  /*1a020*/  FADD.FTZ R146, R147, R146 ;  /* 0x0000009293927221 */ /* 0x000fe20000010000 */
[----:B---3--:R-:W-:Y:S01]  /*1a030*/  F2FP.BF16.PACK_AB R7, R152, R145 ;  /* 0x000000919807723e */ /* 0x008fe200000010ff */
        /* <DEDUP_REMOVED lines=10> */
[----:B------:R-:W2:Y:S07]  /*1a0e0*/  LDSM.16.MT88.4 R20, [R214+0x11800] ;  /* 0x01180000d614783b */ /* 0x000eae0000004200 */
[C---:B------:R-:W-:Y:S08]  /*1a0f0*/  HMMA.16816.F32.BF16 R96, R4.reuse, R12, R96 ;  /* 0x0000000c0460723c */ /* 0x040ff00000041860 */
[C---:B------:R-:W-:Y:S01]  /*1a100*/  HMMA.16816.F32.BF16 R92, R4.reuse, R14, R92 ;  /* 0x0000000e045c723c */ /* 0x040fe2000004185c */
[----:B------:R-:W3:Y:S07]  /*1a110*/  LDSM.16.MT88.4 R12, [R215+0xe000] ;  /* 0x00e00000d70c783b */ /* 0x000eee0000004200 */
[C---:B------:R-:W-:Y:S08]  /*1a120*/  HMMA.16816.F32.BF16 R128, R4.reuse, R28, R128 ;  /* 0x0000001c0480723c */ /* 0x040ff00000041880 */
[C---:B------:R-:W-:Y:S01]  /*1a130*/  HMMA.16816.F32.BF16 R124, R4.reuse, R30, R124 ;  /* 0x0000001e047c723c */ /* 0x040fe2000004187c */
[----:B------:R-:W-:Y:S07]  /*1a140*/  LDSM.16.MT88.4 R28, [R218+0xe000] ;  /* 0x00e00000da1c783b */ /* 0x000fee0000004200 */
        /* <DEDUP_REMOVED lines=27> */
[C---:B------:R-:W-:Y:S08]  /*1a300*/  HMMA.16816.F32.BF16 R120, R4.reuse, R24, R120 ;  /* 0x000000180478723c */ /* 0x040ff00000041878 */
[C---:B------:R-:W-:Y:S01]  /*1a310*/  HMMA.16816.F32.BF16 R116, R4.reuse, R26, R116 ;  /* 0x0000001a0474723c */ /* 0x040fe20000041874 */
[----:B------:R-:W4:Y:S07]  /*1a320*/  LDSM.16.MT88.4 R24, [R216+0x12000] ;  /* 0x01200000d818783b */ /* 0x000f2e0000004200 */
[C---:B-1----:R-:W-:Y:S08]  /*1a330*/  HMMA.16816.F32.BF16 R104, R4.reuse, R16, R104 ;  /* 0x000000100468723c */ /* 0x042ff00000041868 */
        /* <DEDUP_REMOVED lines=9> */
[C---:B------:R-:W-:Y:S01]  /*1a3d0*/  HMMA.16816.F32.BF16 R124, R4.reuse, R30, R124 ;  /* 0x0000001e047c723c */ /* 0x040fe2000004187c */
[----:B------:R-:W-:Y:S07]  /*1a3e0*/  LDSM.16.MT88.4 R28, [R218+0xe800] ;  /* 0x00e80000da1c783b */ /* 0x000fee0000004200 */
[C---:B----4-:R-:W-:Y:S08]  /*1a3f0*/  HMMA.16816.F32.BF16 R88, R4.reuse, R24, R88 ;  /* 0x000000180458723c */ /* 0x050ff00000041858 */
[C---:B------:R-:W-:Y:S01]  /*1a400*/  HMMA.16816.F32.BF16 R84, R4.reuse, R26, R84 ;  /* 0x0000001a0454723c */ /* 0x040fe20000041854 */
[----:B------:R-:W4:Y:S07]  /*1a410*/  LDSM.16.MT88.4 R24, [R215+0xe800] ;  /* 0x00e80000d718783b */ /* 0x000f2e0000004200 */
[C---:B-1----:R-:W-:Y:S08]  /*1a420*/  HMMA.16816.F32.BF16 R72, R4.reuse, R16, R72 ;  /* 0x000000100448723c */ /* 0x042ff00000041848 */
        /* <DEDUP_REMOVED lines=8> */
[----:B-----5:R-:W-:Y:S01]  /*1a4b0*/  F2FP.BF16.PACK_AB R7, R164, R172 ;  /* 0x000000aca407723e */ /* 0x020fe200000010ff */
        /* <DEDUP_REMOVED lines=13> */
[----:B------:R-:W-:Y:S07]  /*1a590*/  LDSM.16.MT88.4 R24, [R214+0xf000] ;  /* 0x00f00000d618783b */ /* 0x000fee0000004200 */
        /* <DEDUP_REMOVED lines=17> */
[C---:B------:R-:W-:Y:S01]  /*1a6b0*/  F2FP.BF16.PACK_AB R5, R157.reuse, R158 ;  /* 0x0000009e9d05723e */ /* 0x040fe200000010ff */
        /* <DEDUP_REMOVED lines=15> */
[C---:B--2---:R-:W-:Y:S08]  /*1a7b0*/  HMMA.16816.F32.BF16 R96, R4.reuse, R20, R96 ;  /* 0x000000140460723c */ /* 0x044ff00000041860 */
[C---:B------:R-:W-:Y:S01]  /*1a7c0*/  HMMA.16816.F32.BF16 R92, R4.reuse, R22, R92 ;  /* 0x00000016045c723c */ /* 0x040fe2000004185c */
[----:B------:R-:W-:Y:S07]  /*1a7d0*/  LDSM.16.MT88.4 R20, [R216+0xf800] ;  /* 0x00f80000d814783b */ /* 0x000fee0000004200 */
[C---:B---3--:R-:W-:Y:S08]  /*1a7e0*/  HMMA.16816.F32.BF16 R88, R4.reuse, R12, R88 ;  /* 0x0000000c0458723c */ /* 0x048ff00000041858 */
[C---:B------:R-:W-:Y:S01]  /*1a7f0*/  HMMA.16816.F32.BF16 R84, R4.reuse, R14, R84 ;  /* 0x0000000e0454723c */ /* 0x040fe20000041854 */
[----:B------:R-:W2:Y:S07]  /*1a800*/  LDSM.16.MT88.4 R12, [R218+0xf800] ;  /* 0x00f80000da0c783b */ /* 0x000eae0000004200 */
[C---:B------:R-:W-:Y:S07]  /*1a810*/  HMMA.16816.F32.BF16 R128, R4.reuse, R32, R128 ;  /* 0x000000200480723c */ /* 0x040fee0000041880 */
[-CC-:B------:R-:W-:Y:S01]  /*1a820*/  FFMA.FTZ R32, R134, R65.reuse, -R133.reuse ;  /* 0x0000004186207223 */ /* 0x180fe20000010885 */
[----:B-----5:R-:W-:Y:S01]  /*1a830*/  HMMA.16816.F32.BF16 R120, R4, R28, R120 ;  /* 0x0000001c0478723c */ /* 0x020fe20000041878 */
[----:B------:R-:W-:-:S04]  /*1a840*/  FFMA.FTZ R33, R67, R65, -R133 ;  /* 0x0000004143217223 */ /* 0x000fc80000010885 */
[----:B------:R-:W-:Y:S02]  /*1a850*/  MUFU.EX2 R32, R32 ;  /* 0x0000002000207308 */ /* 0x000fe40000000800 */
[-CC-:B------:R-:W-:Y:S01]  /*1a860*/  FFMA.FTZ R28, R143, R65.reuse, -R64.reuse ;  /* 0x000000418f1c7223 */ /* 0x180fe20000010840 */
[----:B------:R-:W-:Y:S01]  /*1a870*/  HMMA.16816.F32.BF16 R116, R4, R30, R116 ;  /* 0x0000001e0474723c */ /* 0x000fe20000041874 */
[----:B------:R-:W-:-:S04]  /*1a880*/  FFMA.FTZ R29, R142, R65, -R64 ;  /* 0x000000418e1d7223 */ /* 0x000fc80000010840 */
[----:B------:R-:W3:Y:S02]  /*1a890*/  MUFU.EX2 R28, R28 ;  /* 0x0000001c001c7308 */ /* 0x000ee40000000800 */
[-C--:B------:R-:W-:Y:S01]  /*1a8a0*/  FFMA.FTZ R30, R137, R65.reuse, -R64 ;  /* 0x00000041891e7223 */ /* 0x080fe20000010840 */
[----:B------:R-:W-:Y:S01]  /*1a8b0*/  HMMA.16816.F32.BF16 R124, R4, R34, R124 ;  /* 0x00000022047c723c */ /* 0x000fe2000004187c */
[----:B------:R-:W-:-:S04]  /*1a8c0*/  FFMA.FTZ R31, R136, R65, -R133 ;  /* 0x00000041881f7223 */ /* 0x000fc80000010885 */
[----:B------:R-:W5:Y:S03]  /*1a8d0*/  MUFU.EX2 R29, R29 ;  /* 0x0000001d001d7308 */ /* 0x000f660000000800 */
[C---:B-1----:R-:W-:Y:S05]  /*1a8e0*/  HMMA.16816.F32.BF16 R80, R4.reuse, R16, R80 ;  /* 0x000000100450723c */ /* 0x042fea0000041850 */
[----:B------:R-:W1:Y:S01]  /*1a8f0*/  MUFU.EX2 R30, R30 ;  /* 0x0000001e001e7308 */ /* 0x000e620000000800 */
[----:B---3--:R-:W-:Y:S02]  /*1a900*/  FADD.FTZ R156, R28, R156 ;  /* 0x0000009c1c9c7221 */ /* 0x008fe40000010000 */
[----:B------:R-:W-:Y:S01]  /*1a910*/  HMMA.16816.F32.BF16 R76, R4, R18, R76 ;  /* 0x00000012044c723c */ /* 0x000fe2000004184c */
[----:B------:R-:W3:Y:S04]  /*1a920*/  LDSM.16.MT88.4 R16, [R215+0xf800] ;  /* 0x00f80000d710783b */ /* 0x000ee80000004200 */
[----:B------:R-:W2:Y:S01]  /*1a930*/  MUFU.EX2 R31, R31 ;  /* 0x0000001f001f7308 */ /* 0x000ea20000000800 */
[----:B-----5:R-:W-:-:S02]  /*1a940*/  FADD.FTZ R156, R29, R156 ;  /* 0x0000009c1d9c7221 */ /* 0x020fc40000010000 */
[C---:B----4-:R-:W-:Y:S05]  /*1a950*/  HMMA.16816.F32.BF16 R72, R4.reuse, R24, R72 ;  /* 0x000000180448723c */ /* 0x050fea0000041848 */
[----:B------:R-:W4:Y:S01]  /*1a960*/  MUFU.EX2 R33, R33 ;  /* 0x0000002100217308 */ /* 0x000f220000000800 */
[----:B-1----:R-:W-:Y:S02]  /*1a970*/  FADD.FTZ R156, R30, R156 ;  /* 0x0000009c1e9c7221 */ /* 0x002fe40000010000 */
[----:B------:R-:W-:Y:S01]  /*1a980*/  HMMA.16816.F32.BF16 R68, R4, R26, R68 ;  /* 0x0000001a0444723c */ /* 0x000fe20000041844 */
[----:B--2---:R-:W-:-:S06]  /*1a990*/  FADD.FTZ R153, R31, R153 ;  /* 0x000000991f997221 */ /* 0x004fcc0000010000 */
[C---:B------:R-:W-:Y:S02]  /*1a9a0*/  F2FP.BF16.PACK_AB R4, R32.reuse, R31 ;  /* 0x0000001f2004723e */ /* 0x040fe400000010ff */
[----:B------:R-:W-:Y:S01]  /*1a9b0*/  F2FP.BF16.PACK_AB R5, R29, R28 ;  /* 0x0000001c1d05723e */ /* 0x000fe200000010ff */
[----:B------:R-:W-:Y:S01]  /*1a9c0*/  FADD.FTZ R153, R32, R153 ;  /* 0x0000009920997221 */ /* 0x000fe20000010000 */
[C---:B------:R-:W-:Y:S01]  /*1a9d0*/  F2FP.BF16.PACK_AB R7, R243.reuse, R30 ;  /* 0x0000001ef307723e */ /* 0x040fe200000010ff */
[----:B------:R-:W-:Y:S01]  /*1a9e0*/  FADD.FTZ R243, R243, R156 ;  /* 0x0000009cf3f37221 */ /* 0x000fe20000010000 */
[----:B----4-:R-:W-:Y:S01]  /*1a9f0*/  F2FP.BF16.PACK_AB R6, R242, R33 ;  /* 0x00000021f206723e */ /* 0x010fe200000010ff */
        /* <DEDUP_REMOVED lines=32> */
[----:B------:R-:W-:Y:S02]  /*1ac00*/  IABS R5, R4 ;  /* 0x0000000400057213 */ /* 0x000fe40000000000 */
[----:B------:R-:W-:-:S04]  /*1ac10*/  IADD3 R14, R4, 0x80, RZ ;  /* 0x00000080040e7810 */ /* 0x000fc80007ffe0ff */
[----:B------:R-:W-:Y:S02]  /*1ac20*/  IABS R7, R14 ;  /* 0x0000000e00077213 */ /* 0x000fe40000000000 */
[-C--:B--2---:R-:W-:Y:S02]  /*1ac30*/  IABS R8, R13.reuse ;  /* 0x0000000d00087213 */ /* 0x084fe40000000000 */
[-C--:B------:R-:W-:Y:S02]  /*1ac40*/  IABS R6, R13.reuse ;  /* 0x0000000d00067213 */ /* 0x080fe40000000000 */
[----:B------:R-:W1:Y:S01]  /*1ac50*/  I2F.RP R16, R8 ;  /* 0x0000000800107306 */ /* 0x000e620000209400 */
[-C--:B------:R-:W-:Y:S02]  /*1ac60*/  LOP3.LUT R4, R4, R13.reuse, RZ, 0x3c, !PT ;  /* 0x0000000d04047212 */ /* 0x080fe400078e3cff */
[----:B------:R-:W-:Y:S02]  /*1ac70*/  IADD3 R6, RZ, -R6, RZ ;  /* 0x80000006ff067210 */ /* 0x000fe40007ffe0ff */
[----:B------:R-:W-:-:S02]  /*1ac80*/  LOP3.LUT R14, R14, R13, RZ, 0x3c, !PT ;  /* 0x0000000d0e0e7212 */ /* 0x000fc400078e3cff */
[----:B------:R-:W-:Y:S02]  /*1ac90*/  ISETP.GE.AND P1, PT, R4, RZ, PT ;  /* 0x000000ff0400720c */ /* 0x000fe40003f26270 */
        /* <DEDUP_REMOVED lines=10> */
[----:B------:R-:W-:Y:S02]  /*1ad40*/  IMAD R5, R9, R6, R5 ;  /* 0x0000000609057224 */ /* 0x000fe400078e0205 */
[----:B------:R-:W-:-:S03]  /*1ad50*/  IMAD.HI.U32 R12, R12, R7, RZ ;  /* 0x000000070c0c7227 */ /* 0x000fc600078e00ff */
[----:B------:R-:W-:Y:S01]  /*1ad60*/  ISETP.GT.U32.AND P2, PT, R8, R5, PT ;  /* 0x000000050800720c */ /* 0x000fe20003f44070 */
[----:B------:R-:W-:-:S05]  /*1ad70*/  IMAD R6, R12, R6, R7 ;  /* 0x000000060c067224 */ /* 0x000fca00078e0207 */
[----:B------:R-:W-:-:S07]  /*1ad80*/  ISETP.GT.U32.AND P4, PT, R8, R6, PT ;  /* 0x000000060800720c */ /* 0x000fce0003f84070 */
[--C-:B------:R-:W-:Y:S01]  /*1ad90*/  @!P2 IMAD.IADD R5, R5, 0x1, -R8.reuse ;  /* 0x000000010505a824 */ /* 0x100fe200078e0a08 */
[----:B------:R-:W-:Y:S02]  /*1ada0*/  @!P2 IADD3 R9, R9, 0x1, RZ ;  /* 0x000000010909a810 */ /* 0x000fe40007ffe0ff */
[----:B------:R-:W-:Y:S02]  /*1adb0*/  ISETP.NE.AND P2, PT, R13, RZ, PT ;  /* 0x000000ff0d00720c */ /* 0x000fe40003f45270 */
[----:B------:R-:W-:Y:S01]  /*1adc0*/  ISETP.GE.U32.AND P5, PT, R5, R8, PT ;  /* 0x000000080500720c */ /* 0x000fe20003fa6070 */
[----:B------:R-:W-:Y:S01]  /*1add0*/  @!P4 IMAD.IADD R6, R6, 0x1, -R8 ;  /* 0x000000010606c824 */ /* 0x000fe200078e0a08 */
[----:B------:R-:W-:-:S04]  /*1ade0*/  @!P4 IADD3 R12, R12, 0x1, RZ ;  /* 0x000000010c0cc810 */ /* 0x000fc80007ffe0ff */
[----:B------:R-:W-:-:S07]  /*1adf0*/  ISETP.GE.U32.AND P6, PT, R6, R8, PT ;  /* 0x000000080600720c */ /* 0x000fce0003fc6070 */
[----:B------:R-:W-:-:S04]  /*1ae00*/  @P5 IADD3 R9, R9, 0x1, RZ ;  /* 0x0000000109095810 */ /* 0x000fc80007ffe0ff */
[----:B------:R-:W-:Y:S02]  /*1ae10*/  MOV R7, R9 ;  /* 0x0000000900077202 */ /* 0x000fe40000000f00 */
[----:B------:R-:W-:Y:S01]  /*1ae20*/  @P6 IADD3 R12, R12, 0x1, RZ ;  /* 0x000000010c0c6810 */ /* 0x000fe20007ffe0ff */
[----:B------:R1:W2:Y:S02]  /*1ae30*/  LD.E.64 R8, [R10.64+0x40] ;  /* 0x000040060a087980 */ /* 0x0002a4000c101b00 */
[----:B------:R-:W-:Y:S02]  /*1ae40*/  @!P1 IMAD.MOV R7, RZ, RZ, -R7 ;  /* 0x000000ffff079224 */ /* 0x000fe400078e0a07 */
[----:B------:R-:W-:-:S03]  /*1ae50*/  @!P3 IMAD.MOV R12, RZ, RZ, -R12 ;  /* 0x000000ffff0cb224 */ /* 0x000fc600078e0a0c */
[C---:B------:R-:W-:Y:S02]  /*1ae60*/  SEL R7, R4.reuse, R7, !P2 ;  /* 0x0000000704077207 */ /* 0x040fe40005000000 */
[----:B------:R-:W-:-:S03]  /*1ae70*/  SEL R4, R4, R12, !P2 ;  /* 0x0000000c04047207 */ /* 0x000fc60005000000 */
[----:B------:R-:W-:-:S04]  /*1ae80*/  IMAD.WIDE R16, R7, 0x4, R238 ;  /* 0x0000000407107825 */ /* 0x000fc800078e02ee */
[C---:B------:R-:W-:Y:S01]  /*1ae90*/  IMAD.WIDE R14, R4.reuse, 0x4, R238 ;  /* 0x00000004040e7825 */ /* 0x040fe200078e02ee */
[----:B------:R-:W3:Y:S04]  /*1aea0*/  LD.E R5, [R16.64] ;  /* 0x0000000610057980 */ /* 0x000ee8000c101900 */
[----:B------:R-:W3:Y:S04]  /*1aeb0*/  LD.E R6, [R14.64] ;  /* 0x000000060e067980 */ /* 0x000ee8000c101900 */
[----:B-1----:R-:W4:Y:S01]  /*1aec0*/  LD.E.64 R10, [R10.64+0x28] ;  /* 0x000028060a0a7980 */ /* 0x002f22000c101b00 */
[----:B------:R-:W-:-:S05]  /*1aed0*/  IADD3 R4, R4, -R7, RZ ;  /* 0x8000000704047210 */ /* 0x000fca0007ffe0ff */
[----:B------:R-:W-:-:S05]  /*1aee0*/  IMAD R13, R13, R4, -0x80 ;  /* 0xffffff800d0d7424 */ /* 0x000fca00078e0204 */
[----:B------:R-:W-:Y:S01]  /*1aef0*/  SHF.R.S32.HI R7, RZ, 0x1f, R13 ;  /* 0x0000001fff077819 */ /* 0x000fe2000001140d */
[-C--:B--2---:R-:W-:Y:S02]  /*1af00*/  IMAD R4, R9, R13.reuse, RZ ;  /* 0x0000000d09047224 */ /* 0x084fe400078e02ff */
[----:B------:R-:W-:-:S04]  /*1af10*/  IMAD.WIDE.U32 R12, R8, R13, RZ ;  /* 0x0000000d080c7225 */ /* 0x000fc800078e00ff */
[----:B------:R-:W-:-:S04]  /*1af20*/  IMAD R7, R8, R7, R4 ;  /* 0x0000000708077224 */ /* 0x000fc800078e0204 */
[----:B------:R-:W-:Y:S02]  /*1af30*/  IMAD.IADD R13, R13, 0x1, R7 ;  /* 0x000000010d0d7824 */ /* 0x000fe400078e0207 */
[----:B---3--:R-:W-:-:S04]  /*1af40*/  IMAD.IADD R5, R5, 0x1, -R6 ;  /* 0x0000000105057824 */ /* 0x008fc800078e0a06 */
[----:B----4-:R-:W-:Y:S01]  /*1af50*/  IMAD R4, R11, R5, RZ ;  /* 0x000000050b047224 */ /* 0x010fe200078e02ff */
[----:B------:R-:W-:-:S05]  /*1af60*/  SHF.R.S32.HI R6, RZ, 0x1f, R5 ;  /* 0x0000001fff067819 */ /* 0x000fca0000011405 */
[----:B------:R-:W-:Y:S02]  /*1af70*/  IMAD R4, R10, R6, R4 ;  /* 0x000000060a047224 */ /* 0x000fe400078e0204 */
[----:B------:R-:W-:-:S04]  /*1af80*/  IMAD.WIDE.U32 R10, R5, R10, R12 ;  /* 0x0000000a050a7225 */ /* 0x000fc800078e000c */
[----:B------:R-:W-:Y:S01]  /*1af90*/  IMAD.MOV.U32 R5, RZ, RZ, R10 ;  /* 0x000000ffff057224 */ /* 0x000fe200078e000a */
[----:B------:R-:W-:Y:S01]  /*1afa0*/  IADD3 R6, R11, R4, RZ ;  /* 0x000000040b067210 */ /* 0x000fe20007ffe0ff */
[----:B------:R-:W-:Y:S05]  /*1afb0*/  BRA `(.L_x_1408) ;  /* 0x0000003000007947 */ /* 0x000fea0003800000 */
.L_x_1407:
[----:B------:R-:W2:Y:S02]  /*1afc0*/  LD.E R5, [R10.64+0x40] ;  /* 0x000040060a057980 */ /* 0x000ea4000c101900 */
[----:B--2---:R-:W-:-:S04]  /*1afd0*/  LEA R5, -R5, RZ, 0x7 ;  /* 0x000000ff05057211 */ /* 0x004fc800078e39ff */
[----:B------:R-:W-:Y:S02]  /*1afe0*/  SHF.R.S32.HI R6, RZ, 0x1f, R5 ;  /* 0x0000001fff067819 */ /* 0x000fe40000011405 */
.L_x_1408:
[----:B------:R-:W-:Y:S05]  /*1aff0*/  BSYNC B0 ;  /* 0x0000000000007941 */ /* 0x000fea0003800000 */
.L_x_1406:
[C---:B------:R-:W-:Y:S01]  /*1b000*/  LOP3.LUT P4, RZ, R241.reuse, 0x1, RZ, 0xc0, !PT ;  /* 0x00000001f1ff7812 */ /* 0x040fe2000788c0ff */
[----:B------:R-:W-:Y:S01]  /*1b010*/  ULDC.64 UR4, c[0x0][0x40] ;  /* 0x0000100000047ab9 */ /* 0x000fe20000000a00 */
[----:B------:R-:W-:Y:S01]  /*1b020*/  LOP3.LUT P1, RZ, R241, 0x2, RZ, 0xc0, !PT ;  /* 0x00000002f1ff7812 */ /* 0x000fe2000782c0ff */
[----:B------:R-:W-:Y:S01]  /*1b030*/  UIADD3 UR4, UP0, UR4, 0x160, URZ ;  /* 0x0000016004047890 */ /* 0x000fe2000ff1e03f */
[C---:B------:R-:W-:Y:S02]  /*1b040*/  LEA R134, P3, R5.reuse, R141, 0x1 ;  /* 0x0000008d05867211 */ /* 0x040fe400078608ff */
[CC--:B------:R-:W-:Y:S01]  /*1b050*/  IADD3 R4, P2, R5.reuse, R225.reuse, RZ ;  /* 0x000000e105047210 */ /* 0x0c0fe20007f5e0ff */
[----:B------:R-:W-:Y:S01]  /*1b060*/  UIADD3.X UR5, URZ, UR5, URZ, UP0, !UPT ;  /* 0x000000053f057290 */ /* 0x000fe200087fe43f */
[----:B------:R-:W-:Y:S01]  /*1b070*/  LEA.HI.X R135, R5, R140, R6, 0x1, P3 ;  /* 0x0000008c05877211 */ /* 0x000fe200018f0c06 */
[----:B------:R-:W-:Y:S01]  /*1b080*/  IMAD.U32 R48, RZ, RZ, UR4 ;  /* 0x00000004ff307e24 */ /* 0x000fe2000f8e00ff */
        /* <DEDUP_REMOVED lines=11> */
[-C--:B------:R-:W-:Y:S01]  /*1b140*/  @P1 LEA.HI.X R15, R4, R140.reuse, R6, 0x1, P2 ;  /* 0x0000008c040f1211 */ /* 0x080fe200010f0c06 */
[----:B------:R-:W-:Y:S01]  /*1b150*/  IMAD.X R6, R6, 0x1, R226, P3 ;  /* 0x0000000106067824 */ /* 0x000fe200018e06e2 */
[CC--:B------:R-:W-:Y:S01]  /*1b160*/  @P4 LEA R20, P5, R5.reuse, R141.reuse, 0x1 ;  /* 0x0000008d05144211 */ /* 0x0c0fe200078a08ff */
[----:B------:R-:W-:Y:S01]  /*1b170*/  @!P4 STS.128 [R237+0xc000], RZ ;  /* 0x00c000ffed00c388 */ /* 0x000fe20000000c00 */
[C---:B------:R-:W-:Y:S01]  /*1b180*/  @P1 LEA R12, P2, R5.reuse, R141, 0x1 ;  /* 0x0000008d050c1211 */ /* 0x040fe200078408ff */
[----:B------:R-:W-:Y:S01]  /*1b190*/  IMAD.U32 R49, RZ, RZ, UR5 ;  /* 0x00000005ff317e24 */ /* 0x000fe2000f8e00ff */
[C---:B------:R-:W-:Y:S01]  /*1b1a0*/  IADD3 R4, P3, R5.reuse, R225, RZ ;  /* 0x000000e105047210 */ /* 0x040fe20007f7e0ff */
[----:B------:R-:W-:Y:S01]  /*1b1b0*/  @!PT LDS RZ, [RZ] ;  /* 0x00000000fffff984 */ /* 0x000fe20000000800 */
[----:B------:R-:W-:Y:S01]  /*1b1c0*/  @!PT LDS RZ, [RZ] ;  /* 0x00000000fffff984 */ /* 0x000fe20000000800 */
[----:B------:R-:W-:Y:S01]  /*1b1d0*/  @!PT LDS RZ, [RZ] ;  /* 0x00000000fffff984 */ /* 0x000fe20000000800 */
[----:B------:R2:W-:Y:S01]  /*1b1e0*/  @P1 LDGSTS.E.BYPASS.LTC128B.128 [R237+0x10000], [R24.64+0x80] ;  /* 0x1000008018ed1fae */ /* 0x0005e2000b901d46 */
[CCC-:B------:R-:W-:Y:S01]  /*1b1f0*/  @P4 LEA.HI.X R21, R5.reuse, R140.reuse, R6.reuse, 0x1, P5 ;  /* 0x0000008c05154211 */ /* 0x1c0fe200028f0c06 */
[----:B------:R-:W-:Y:S01]  /*1b200*/  ULDC.64 UR4, c[0x0][0x118] ;  /* 0x0000460000047ab9 */ /* 0x000fe20000000a00 */
        /* <DEDUP_REMOVED lines=20> */
[----:B------:R4:W-:Y:S01]  /*1b350*/  @P1 LDGSTS.E.BYPASS.LTC128B.128 [R237+0x10800], [R14.64+0x80] ;  /* 0x108000800eed1fae */ /* 0x0009e2000b901d46 */
[----:B------:R-:W-:-:S02]  /*1b360*/  @P4 LEA.HI.X R17, R5, R140, R6, 0x1, P5 ;  /* 0x0000008c05114211 */ /* 0x000fc400028f0c06 */
[-C--:B------:R-:W-:Y:S01]  /*1b370*/  @P1 LEA.HI.X R9, R5, R140.reuse, R6, 0x1, P2 ;  /* 0x0000008c05091211 */ /* 0x080fe200010f0c06 */
[----:B------:R-:W-:Y:S01]  /*1b380*/  IMAD.X R6, R6, 0x1, R226, P3 ;  /* 0x0000000106067824 */ /* 0x000fe200018e06e2 */
[----:B------:R-:W-:Y:S01]  /*1b390*/  @!P1 STS.128 [R237+0x10800], RZ ;  /* 0x010800ffed009388 */ /* 0x000fe20000000c00 */
[CC--:B------:R-:W-:Y:S02]  /*1b3a0*/  @P4 LEA R26, P5, R4.reuse, R141.reuse, 0x1 ;  /* 0x0000008d041a4211 */ /* 0x0c0fe400078a08ff */
[C---:B--2---:R-:W-:Y:S01]  /*1b3b0*/  @P1 LEA R24, P2, R4.reuse, R141, 0x1 ;  /* 0x0000008d04181211 */ /* 0x044fe200078408ff */
[----:B------:R-:W-:Y:S01]  /*1b3c0*/  @!PT LDS RZ, [RZ] ;  /* 0x00000000fffff984 */ /* 0x000fe20000000800 */
[----:B------:R-:W-:Y:S01]  /*1b3d0*/  @!PT LDS RZ, [RZ] ;  /* 0x00000000fffff984 */ /* 0x000fe20000000800 */
[----:B------:R-:W-:Y:S01]  /*1b3e0*/  @!PT LDS RZ, [RZ] ;  /* 0x00000000fffff984 */ /* 0x000fe20000000800 */
[----:B------:R3:W-:Y:S01]  /*1b3f0*/  @P4 LDGSTS.E.BYPASS.LTC128B.128 [R237+0xd000], [R20.64] ;  /* 0x0d00000014ed4fae */ /* 0x0007e2000b901d46 */
[CC--:B------:R-:W-:Y:S02]  /*1b400*/  IADD3 R7, P3, R4.reuse, R225.reuse, RZ ;  /* 0x000000e104077210 */ /* 0x0c0fe40007f7e0ff */
        /* <DEDUP_REMOVED lines=69> */
[----:B------:R-:W2:Y:S04]  /*1b860*/  LD.E R51, [R48.64+0x18c] ;  /* 0x00018c0430337980 */ /* 0x000ea8000c101900 */
[----:B------:R-:W-:Y:S04]  /*1b870*/  LDSM.16.M88.4 R184, [R224] ;  /* 0x00000000e0b8783b */ /* 0x000fe80000000200 */
[----:B------:R-:W3:Y:S04]  /*1b880*/  LDSM.16.M88.4 R144, [R223+0x5800] ;  /* 0x00580000df90783b */ /* 0x000ee80000000200 */
[----:B----4-:R-:W4:Y:S04]  /*1b890*/  LDSM.16.M88.4 R12, [R223+0x4000] ;  /* 0x00400000df0c783b */ /* 0x010f280000000200 */
[----:B------:R-:W4:Y:S04]  /*1b8a0*/  LDSM.16.M88.4 R160, [R223+0x4800] ;  /* 0x00480000dfa0783b */ /* 0x000f280000000200 */
[----:B------:R-:W4:Y:S04]  /*1b8b0*/  LDSM.16.M88.4 R152, [R223+0x5000] ;  /* 0x00500000df98783b */ /* 0x000f280000000200 */
[----:B------:R-:W4:Y:S04]  /*1b8c0*/  LDSM.16.M88.4 R64, [R223+0x6000] ;  /* 0x00600000df40783b */ /* 0x000f280000000200 */
[----:B------:R-:W4:Y:S04]  /*1b8d0*/  LDSM.16.M88.4 R56, [R223+0x6800] ;  /* 0x00680000df38783b */ /* 0x000f280000000200 */
[----:B------:R-:W4:Y:S04]  /*1b8e0*/  LDSM.16.M88.4 R44, [R223+0x7000] ;  /* 0x00700000df2c783b */ /* 0x000f280000000200 */
[----:B-1----:R-:W1:Y:S04]  /*1b8f0*/  LDSM.16.M88.4 R32, [R223+0x7800] ;  /* 0x00780000df20783b */ /* 0x002e680000000200 */
[----:B-----5:R-:W-:Y:S04]  /*1b900*/  LDSM.16.M88.4 R8, [R222] ;  /* 0x00000000de08783b */ /* 0x020fe80000000200 */
[----:B------:R-:W5:Y:S04]  /*1b910*/  LDSM.16.M88.4 R4, [R211] ;  /* 0x00000000d304783b */ /* 0x000f680000000200 */
[----:B------:R-:W1:Y:S04]  /*1b920*/  LDSM.16.M88.4 R24, [R221] ;  /* 0x00000000dd18783b */ /* 0x000e680000000200 */
[----:B---3--:R-:W3:Y:S01]  /*1b930*/  LDSM.16.M88.4 R20, [R213] ;  /* 0x00000000d514783b */ /* 0x008ee20000000200 */
[C---:B------:R-:W-:Y:S03]  /*1b940*/  HMMA.16816.F32.BF16 R148, R184.reuse, R144, RZ ;  /* 0x00000090b894723c */ /* 0x040fe600000418ff */
[----:B------:R-:W1:Y:S04]  /*1b950*/  LDSM.16.M88.4 R36, [R212] ;  /* 0x00000000d424783b */ /* 0x000e680000000200 */
[----:B------:R-:W-:Y:S01]  /*1b960*/  LDSM.16.M88.4 R172, [R220] ;  /* 0x00000000dcac783b */ /* 0x000fe20000000200 */
[C---:B------:R-:W-:Y:S03]  /*1b970*/  HMMA.16816.F32.BF16 R144, R184.reuse, R146, RZ ;  /* 0x00000092b890723c */ /* 0x040fe600000418ff */
[----:B------:R-:W-:Y:S04]  /*1b980*/  LDSM.16.M88.4 R164, [R207] ;  /* 0x00000000cfa4783b */ /* 0x000fe80000000200 */
[----:B------:R-:W-:Y:S01]  /*1b990*/  LDSM.16.M88.4 R188, [R219] ;  /* 0x00000000dbbc783b */ /* 0x000fe20000000200 */
[C---:B----4-:R-:W-:Y:S03]  /*1b9a0*/  HMMA.16816.F32.BF16 R16, R184.reuse, R12, RZ ;  /* 0x0000000cb810723c */ /* 0x050fe600000418ff */
[----:B------:R-:W-:Y:S04]  /*1b9b0*/  LDSM.16.M88.4 R168, [R206] ;  /* 0x00000000cea8783b */ /* 0x000fe80000000200 */
[----:B------:R-:W-:Y:S01]  /*1b9c0*/  LDSM.16.M88.4 R180, [R224+0x2000] ;  /* 0x00200000e0b4783b */ /* 0x000fe20000000200 */
[C---:B------:R-:W-:Y:S03]  /*1b9d0*/  HMMA.16816.F32.BF16 R28, R184.reuse, R160, RZ ;  /* 0x000000a0b81c723c */ /* 0x040fe600000418ff */
[----:B------:R-:W-:Y:S04]  /*1b9e0*/  LDSM.16.M88.4 R176, [R217+0x7800] ;  /* 0x00780000d9b0783b */ /* 0x000fe80000000200 */
[----:B------:R-:W-:Y:S01]  /*1b9f0*/  LDSM.16.M88.4 R192, [R223+0x8800] ;  /* 0x00880000dfc0783b */ /* 0x000fe20000000200 */
[----:B------:R-:W-:Y:S03]  /*1ba00*/  HMMA.16816.F32.BF16 R12, R184, R14, RZ ;  /* 0x0000000eb80c723c */ /* 0x000fe600000418ff */
[----:B------:R-:W-:Y:S01]  /*1ba10*/  LDSM.16.M88.4 R196, [R206+0x3800] ;  /* 0x00380000cec4783b */ /* 0x000fe20000000200 */
[----:B------:R-:W-:-:S03]  /*1ba20*/  ISETP.GE.AND P2, PT, R50, 0x3, PT ;  /* 0x000000033200780c */ /* 0x000fc60003f46270 */
        /* <DEDUP_REMOVED lines=10> */
[C---:B-1----:R-:W-:Y:S08]  /*1bad0*/  HMMA.16816.F32.BF16 R40, R184.reuse, R32, RZ ;  /* 0x00000020b828723c */ /* 0x042ff000000418ff */
[----:B------:R-:W-:Y:S01]  /*1bae0*/  HMMA.16816.F32.BF16 R184, R184, R34, RZ ;  /* 0x00000022b8b8723c */ /* 0x000fe200000418ff */
[----:B------:R-:W1:Y:S07]  /*1baf0*/  LDSM.16.M88.4 R32, [R210] ;  /* 0x00000000d220783b */ /* 0x000e6e0000000200 */
[C---:B-----5:R-:W-:Y:S08]  /*1bb00*/  HMMA.16816.F32.BF16 R148, R8.reuse, R4, R148 ;  /* 0x000000040894723c */ /* 0x060ff00000041894 */
[C---:B------:R-:W-:Y:S01]  /*1bb10*/  HMMA.16816.F32.BF16 R144, R8.reuse, R6, R144 ;  /* 0x000000060890723c */ /* 0x040fe20000041890 */
[----:B------:R-:W4:Y:S07]  /*1bb20*/  LDSM.16.M88.4 R4, [R217+0x4000] ;  /* 0x00400000d904783b */ /* 0x000f2e0000000200 */
[C---:B------:R-:W-:Y:S08]  /*1bb30*/  HMMA.16816.F32.BF16 R16, R8.reuse, R24, R16 ;  /* 0x000000180810723c */ /* 0x040ff00000041810 */
[C---:B------:R-:W-:Y:S01]  /*1bb40*/  HMMA.16816.F32.BF16 R12, R8.reuse, R26, R12 ;  /* 0x0000001a080c723c */ /* 0x040fe2000004180c */
[----:B------:R-:W5:Y:S07]  /*1bb50*/  LDSM.16.M88.4 R24, [R209] ;  /* 0x00000000d118783b */ /* 0x000f6e0000000200 */
[C---:B---3--:R-:W-:Y:S08]  /*1bb60*/  HMMA.16816.F32.BF16 R28, R8.reuse, R20, R28 ;  /* 0x00000014081c723c */ /* 0x048ff0000004181c */
[C---:B------:R-:W-:Y:S01]  /*1bb70*/  HMMA.16816.F32.BF16 R160, R8.reuse, R22, R160 ;  /* 0x0000001608a0723c */ /* 0x040fe200000418a0 */
[----:B------:R-:W3:Y:S07]  /*1bb80*/  LDSM.16.M88.4 R20, [R208] ;  /* 0x00000000d014783b */ /* 0x000eee0000000200 */
[C---:B------:R-:W-:Y:S08]  /*1bb90*/  HMMA.16816.F32.BF16 R156, R8.reuse, R36, R156 ;  /* 0x00000024089c723c */ /* 0x040ff0000004189c */
[C---:B------:R-:W-:Y:S01]  /*1bba0*/  HMMA.16816.F32.BF16 R152, R8.reuse, R38, R152 ;  /* 0x000000260898723c */ /* 0x040fe20000041898 */
[----:B------:R-:W2:Y:S07]  /*1bbb0*/  LDSM.16.M88.4 R36, [R217+0x4800] ;  /* 0x00480000d924783b */ /* 0x000eae0000000200 */
[C---:B-1----:R-:W-:Y:S08]  /*1bbc0*/  HMMA.16816.F32.BF16 R140, R8.reuse, R32, R140 ;  /* 0x00000020088c723c */ /* 0x042ff0000004188c */
[----:B------:R-:W-:Y:S01]  /*1bbd0*/  HMMA.16816.F32.BF16 R64, R8, R34, R64 ;  /* 0x000000220840723c */ /* 0x000fe20000041840 */
[----:B------:R-:W1:Y:S07]  /*1bbe0*/  LDSM.16.M88.4 R32, [R217+0x5000] ;  /* 0x00500000d920783b */ /* 0x000e6e0000000200 */
[C---:B----4-:R-:W-:Y:S08]  /*1bbf0*/  HMMA.16816.F32.BF16 R16, R172.reuse, R4, R16 ;  /* 0x00000004ac10723c */ /* 0x050ff00000041810 */
[----:B------:R-:W-:Y:S01]  /*1bc00*/  HMMA.16816.F32.BF16 R12, R172, R6, R12 ;  /* 0x00000006ac0c723c */ /* 0x000fe2000004180c */
[----:B------:R-:W4:Y:S07]  /*1bc10*/  LDSM.16.M88.4 R4, [R217+0x7000] ;  /* 0x00700000d904783b */ /* 0x000f2e0000000200 */
[C---:B-----5:R-:W-:Y:S08]  /*1bc20*/  HMMA.16816.F32.BF16 R60, R8.reuse, R24, R60 ;  /* 0x00000018083c723c */ /* 0x060ff0000004183c */
[C---:B------:R-:W-:Y:S01]  /*1bc30*/  HMMA.16816.F32.BF16 R56, R8.reuse, R26, R56 ;  /* 0x0000001a0838723c */ /* 0x040fe20000041838 */
[----:B------:R-:W5:Y:S07]  /*1bc40*/  LDSM.16.M88.4 R24, [R217+0x5800] ;  /* 0x00580000d918783b */ /* 0x000f6e0000000200 */
[C---:B---3--:R-:W-:Y:S08]  /*1bc50*/  HMMA.16816.F32.BF16 R52, R8.reuse, R20, R52 ;  /* 0x000000140834723c */ /* 0x048ff00000041834 */
[C---:B------:R-:W-:Y:S01]  /*1bc60*/  HMMA.16816.F32.BF16 R44, R8.reuse, R22, R44 ;  /* 0x00000016082c723c */ /* 0x040fe2000004182c */
[----:B------:R-:W3:Y:S07]  /*1bc70*/  LDSM.16.M88.4 R20, [R217+0x6000] ;  /* 0x00600000d914783b */ /* 0x000eee0000000200 */
[C---:B------:R-:W-:Y:S08]  /*1bc80*/  HMMA.16816.F32.BF16 R40, R8.reuse, R164, R40 ;  /* 0x000000a40828723c */ /* 0x040ff00000041828 */
[----:B------:R-:W-:Y:S01]  /*1bc90*/  HMMA.16816.F32.BF16 R184, R8, R166, R184 ;  /* 0x000000a608b8723c */ /* 0x000fe200000418b8 */
[----:B------:R-:W3:Y:S04]  /*1bca0*/  LDSM.16.M88.4 R8, [R217+0x6800] ;  /* 0x00680000d908783b */ /* 0x000ee80000000200 */
[----:B------:R-:W3:Y:S03]  /*1bcb0*/  LDSM.16.M88.4 R164, [R206+0x800] ;  /* 0x00080000cea4783b */ /* 0x000ee60000000200 */
[C---:B--2---:R-:W-:Y:S08]  /*1bcc0*/  HMMA.16816.F32.BF16 R28, R172.reuse, R36, R28 ;  /* 0x00000024ac1c723c */ /* 0x044ff0000004181c */
[C---:B------:R-:W-:Y:S01]  /*1bcd0*/  HMMA.16816.F32.BF16 R160, R172.reuse, R38, R160 ;  /* 0x00000026aca0723c */ /* 0x040fe200000418a0 */
[----:B------:R-:W2:Y:S07]  /*1bce0*/  LDSM.16.M88.4 R36, [R206+0x1000] ;  /* 0x00100000ce24783b */ /* 0x000eae0000000200 */
[C---:B-1----:R-:W-:Y:S08]  /*1bcf0*/  HMMA.16816.F32.BF16 R156, R172.reuse, R32, R156 ;  /* 0x00000020ac9c723c */ /* 0x042ff0000004189c */
[C---:B------:R-:W-:Y:S01]  /*1bd00*/  HMMA.16816.F32.BF16 R152, R172.reuse, R34, R152 ;  /* 0x00000022ac98723c */ /* 0x040fe20000041898 */
[----:B------:R-:W-:Y:S07]  /*1bd10*/  LDSM.16.M88.4 R32, [R206+0x1800] ;  /* 0x00180000ce20783b */ /* 0x000fee0000000200 */
[C---:B----4-:R-:W-:Y:S08]  /*1bd20*/  HMMA.16816.F32.BF16 R52, R172.reuse, R4, R52 ;  /* 0x00000004ac34723c */ /* 0x050ff00000041834 */
[C---:B------:R-:W-:Y:S01]  /*1bd30*/  HMMA.16816.F32.BF16 R44, R172.reuse, R6, R44 ;  /* 0x00000006ac2c723c */ /* 0x040fe2000004182c */
[----:B------:R-:W1:Y:S07]  /*1bd40*/  LDSM.16.M88.4 R4, [R223+0x8000] ;  /* 0x00800000df04783b */ /* 0x000e6e0000000200 */
[C---:B-----5:R-:W-:Y:S08]  /*1bd50*/  HMMA.16816.F32.BF16 R148, R172.reuse, R24, R148 ;  /* 0x00000018ac94723c */ /* 0x060ff00000041894 */
[C---:B------:R-:W-:Y:S01]  /*1bd60*/  HMMA.16816.F32.BF16 R144, R172.reuse, R26, R144 ;  /* 0x0000001aac90723c */ /* 0x040fe20000041890 */
[----:B------:R-:W4:Y:S07]  /*1bd70*/  LDSM.16.M88.4 R24, [R206+0x2000] ;  /* 0x00200000ce18783b */ /* 0x000f2e0000000200 */
[C---:B---3--:R-:W-:Y:S08]  /*1bd80*/  HMMA.16816.F32.BF16 R140, R172.reuse, R20, R140 ;  /* 0x00000014ac8c723c */ /* 0x048ff0000004188c */
[----:B------:R-:W-:Y:S01]  /*1bd90*/  HMMA.16816.F32.BF16 R64, R172, R22, R64 ;  /* 0x00000016ac40723c */ /* 0x000fe20000041840 */
[----:B------:R-:W3:Y:S07]  /*1bda0*/  LDSM.16.M88.4 R20, [R206+0x2800] ;  /* 0x00280000ce14783b */ /* 0x000eee0000000200 */
[C---:B------:R-:W-:Y:S08]  /*1bdb0*/  HMMA.16816.F32.BF16 R16, R188.reuse, R168, R16 ;  /* 0x000000a8bc10723c */ /* 0x040ff00000041810 */
[----:B------:R-:W-:Y:S01]  /*1bdc0*/  HMMA.16816.F32.BF16 R12, R188, R170, R12 ;  /* 0x000000aabc0c723c */ /* 0x000fe2000004180c */
[----:B------:R-:W-:Y:S07]  /*1bdd0*/  LDSM.16.M88.4 R168, [R223+0xa000] ;  /* 0x00a00000dfa8783b */ /* 0x000fee0000000200 */
[C---:B------:R-:W-:Y:S08]  /*1bde0*/  HMMA.16816.F32.BF16 R60, R172.reuse, R8, R60 ;  /* 0x00000008ac3c723c */ /* 0x040ff0000004183c */
[----:B------:R-:W-:Y:S01]  /*1bdf0*/  HMMA.16816.F32.BF16 R56, R172, R10, R56 ;  /* 0x0000000aac38723c */ /* 0x000fe20000041838 */
[----:B------:R-:W-:Y:S07]  /*1be00*/  LDSM.16.M88.4 R8, [R206+0x3000] ;  /* 0x00300000ce08783b */ /* 0x000fee0000000200 */
[C---:B------:R-:W-:Y:S08]  /*1be10*/  HMMA.16816.F32.BF16 R28, R188.reuse, R164, R28 ;  /* 0x000000a4bc1c723c */ /* 0x040ff0000004181c */
[C---:B------:R-:W-:Y:S01]  /*1be20*/  HMMA.16816.F32.BF16 R160, R188.reuse, R166, R160 ;  /* 0x000000a6bca0723c */ /* 0x040fe200000418a0 */
[----:B------:R-:W-:Y:S07]  /*1be30*/  LDSM.16.M88.4 R164, [R205] ;  /* 0x00000000cda4783b */ /* 0x000fee0000000200 */
[C---:B--2---:R-:W-:Y:S08]  /*1be40*/  HMMA.16816.F32.BF16 R156, R188.reuse, R36, R156 ;  /* 0x00000024bc9c723c */ /* 0x044ff0000004189c */
[----:B------:R-:W-:Y:S01]  /*1be50*/  HMMA.16816.F32.BF16 R152, R188, R38, R152 ;  /* 0x00000026bc98723c */ /* 0x000fe20000041898 */
[----:B------:R-:W2:Y:S07]  /*1be60*/  LDSM.16.M88.4 R36, [R222+0x2000] ;  /* 0x00200000de24783b */ /* 0x000eae0000000200 */
[C---:B-1----:R-:W-:Y:S08]  /*1be70*/  HMMA.16816.F32.BF16 R16, R180.reuse, R4, R16 ;  /* 0x00000004b410723c */ /* 0x042ff00000041810 */
[----:B------:R-:W-:Y:S01]  /*1be80*/  HMMA.16816.F32.BF16 R12, R180, R6, R12 ;  /* 0x00000006b40c723c */ /* 0x000fe2000004180c */
[----:B------:R-:W-:Y:S07]  /*1be90*/  LDSM.16.M88.4 R4, [R206+0x4000] ;  /* 0x00400000ce04783b */ /* 0x000fee0000000200 */
[C---:B------:R-:W-:Y:S08]  /*1bea0*/  HMMA.16816.F32.BF16 R148, R188.reuse, R32, R148 ;  /* 0x00000020bc94723c */ /* 0x040ff00000041894 */
[C---:B------:R-:W-:Y:S01]  /*1beb0*/  HMMA.16816.F32.BF16 R144, R188.reuse, R34, R144 ;  /* 0x00000022bc90723c */ /* 0x040fe20000041890 */
[----:B------:R-:W-:Y:S07]  /*1bec0*/  LDSM.16.M88.4 R32, [R204] ;  /* 0x00000000cc20783b */ /* 0x000fee0000000200 */
[C---:B----4-:R-:W-:Y:S08]  /*1bed0*/  HMMA.16816.F32.BF16 R140, R188.reuse, R24, R140 ;  /* 0x00000018bc8c723c */ /* 0x050ff0000004188c */
[C---:B------:R-:W-:Y:S01]  /*1bee0*/  HMMA.16816.F32.BF16 R64, R188.reuse, R26, R64 ;  /* 0x0000001abc40723c */ /* 0x040fe20000041840 */
[----:B------:R-:W-:Y:S07]  /*1bef0*/  LDSM.16.M88.4 R24, [R220+0x2000] ;  /* 0x00200000dc18783b */ /* 0x000fee0000000200 */
[C---:B---3--:R-:W-:Y:S08]  /*1bf00*/  HMMA.16816.F32.BF16 R60, R188.reuse, R20, R60 ;  /* 0x00000014bc3c723c */ /* 0x048ff0000004183c */
[----:B------:R-:W-:Y:S01]  /*1bf10*/  HMMA.16816.F32.BF16 R56, R188, R22, R56 ;  /* 0x00000016bc38723c */ /* 0x000fe20000041838 */
[----:B------:R-:W1:Y:S07]  /*1bf20*/  LDSM.16.M88.4 R20, [R217+0x8000] ;  /* 0x00800000d914783b */ /* 0x000e6e0000000200 */
[C---:B------:R-:W-:Y:S08]  /*1bf30*/  HMMA.16816.F32.BF16 R40, R172.reuse, R176, R40 ;  /* 0x000000b0ac28723c */ /* 0x040ff00000041828 */
[----:B------:R-:W-:Y:S01]  /*1bf40*/  HMMA.16816.F32.BF16 R184, R172, R178, R184 ;  /* 0x000000b2acb8723c */ /* 0x000fe200000418b8 */
[----:B------:R-:W3:Y:S04]  /*1bf50*/  LDSM.16.M88.4 R176, [R223+0x9000] ;  /* 0x00900000dfb0783b */ /* 0x000ee80000000200 */
[----:B------:R-:W-:Y:S03]  /*1bf60*/  LDSM.16.M88.4 R172, [R223+0x9800] ;  /* 0x00980000dfac783b */ /* 0x000fe60000000200 */
[----:B--2---:R-:W-:Y:S08]  /*1bf70*/  HMMA.16816.F32.BF16 R16, R36, R164, R16 ;  /* 0x000000a42410723c */ /* 0x004ff00000041810 */
[----:B------:R-:W-:Y:S08]  /*1bf80*/  HMMA.16816.F32.BF16 R28, R180, R192, R28 ;  /* 0x000000c0b41c723c */ /* 0x000ff0000004181c */
[----:B------:R-:W-:Y:S01]  /*1bf90*/  HMMA.16816.F32.BF16 R12, R36, R166, R12 ;  /* 0x000000a6240c723c */ /* 0x000fe2000004180c */
[----:B------:R-:W-:Y:S07]  /*1bfa0*/  LDSM.16.M88.4 R164, [R223+0xa800] ;  /* 0x00a80000dfa4783b */ /* 0x000fee0000000200 */
[----:B------:R-:W-:Y:S08]  /*1bfb0*/  HMMA.16816.F32.BF16 R160, R180, R194, R160 ;  /* 0x000000c2b4a0723c */ /* 0x000ff000000418a0 */
[C---:B------:R-:W-:Y:S08]  /*1bfc0*/  HMMA.16816.F32.BF16 R52, R188.reuse, R8, R52 ;  /* 0x00000008bc34723c */ /* 0x040ff00000041834 */
[C---:B------:R-:W-:Y:S01]  /*1bfd0*/  HMMA.16816.F32.BF16 R44, R188.reuse, R10, R44 ;  /* 0x0000000abc2c723c */ /* 0x040fe2000004182c */
[----:B------:R-:W2:Y:S07]  /*1bfe0*/  LDSM.16.M88.4 R8, [R219+0x2000] ;  /* 0x00200000db08783b */ /* 0x000eae0000000200 */
[C---:B------:R-:W-:Y:S08]  /*1bff0*/  HMMA.16816.F32.BF16 R40, R188.reuse, R196, R40 ;  /* 0x000000c4bc28723c */ /* 0x040ff00000041828 */
[----:B------:R-:W-:Y:S01]  /*1c000*/  HMMA.16816.F32.BF16 R188, R188, R198, R184 ;  /* 0x000000c6bcbc723c */ /* 0x000fe200000418b8 */
[----:B------:R-:W4:Y:S07]  /*1c010*/  LDSM.16.M88.4 R184, [R217+0x8800] ;  /* 0x00880000d9b8783b */ /* 0x000f2e0000000200 */
[----:B-1----:R-:W-:Y:S08]  /*1c020*/  HMMA.16816.F32.BF16 R16, R24, R20, R16 ;  /* 0x000000141810723c */ /* 0x002ff00000041810 */
[----:B------:R-:W-:Y:S08]  /*1c030*/  HMMA.16816.F32.BF16 R28, R36, R32, R28 ;  /* 0x00000020241c723c */ /* 0x000ff0000004181c */
[----:B------:R-:W-:Y:S01]  /*1c040*/  HMMA.16816.F32.BF16 R12, R24, R22, R12 ;  /* 0x00000016180c723c */ /* 0x000fe2000004180c */
[----:B------:R-:W-:Y:S07]  /*1c050*/  LDSM.16.M88.4 R20, [R206+0x4800] ;  /* 0x00480000ce14783b */ /* 0x000fee0000000200 */
[----:B------:R-:W-:Y:S01]  /*1c060*/  HMMA.16816.F32.BF16 R160, R36, R34, R160 ;  /* 0x0000002224a0723c */ /* 0x000fe200000418a0 */
[----:B------:R-:W1:Y:S07]  /*1c070*/  LDSM.16.M88.4 R32, [R203] ;  /* 0x00000000cb20783b */ /* 0x000e6e0000000200 */
[C---:B---3--:R-:W-:Y:S08]  /*1c080*/  HMMA.16816.F32.BF16 R156, R180.reuse, R176, R156 ;  /* 0x000000b0b49c723c */ /* 0x048ff0000004189c */
[----:B------:R-:W-:Y:S08]  /*1c090*/  HMMA.16816.F32.BF16 R152, R180, R178, R152 ;  /* 0x000000b2b498723c */ /* 0x000ff00000041898 */
[C---:B--2---:R-:W-:Y:S08]  /*1c0a0*/  HMMA.16816.F32.BF16 R16, R8.reuse, R4, R16 ;  /* 0x000000040810723c */ /* 0x044ff00000041810 */
[----:B------:R-:W-:Y:S01]  /*1c0b0*/  HMMA.16816.F32.BF16 R12, R8, R6, R12 ;  /* 0x00000006080c723c */ /* 0x000fe2000004180c */
[----:B------:R-:W2:Y:S07]  /*1c0c0*/  LDSM.16.M88.4 R4, [R217+0x9000] ;  /* 0x00900000d904783b */ /* 0x000eae0000000200 */
[----:B----4-:R-:W-:Y:S08]  /*1c0d0*/  HMMA.16816.F32.BF16 R28, R24, R184, R28 ;  /* 0x000000b8181c723c */ /* 0x010ff0000004181c */
[C---:B-1----:R-:W-:Y:S08]  /*1c0e0*/  HMMA.16816.F32.BF16 R156, R36.reuse, R32, R156 ;  /* 0x00000020249c723c */ /* 0x042ff0000004189c */
[----:B------:R-:W-:Y:S01]  /*1c0f0*/  HMMA.16816.F32.BF16 R152, R36, R34, R152 ;  /* 0x000000222498723c */ /* 0x000fe20000041898 */
[-C--:B------:R-:W-:Y:S01]  /*1c100*/  FMUL.FTZ R16, R16, R51.reuse ;  /* 0x0000003310107220 */ /* 0x080fe20000410000 */
[----:B------:R-:W-:Y:S01]  /*1c110*/  LDSM.16.M88.4 R32, [R206+0x5000] ;  /* 0x00500000ce20783b */ /* 0x000fe20000000200 */
[----:B------:R-:W-:-:S02]  /*1c120*/  FMUL.FTZ R17, R17, R51 ;  /* 0x0000003311117220 */ /* 0x000fc40000410000 */
[----:B------:R-:W-:-:S03]  /*1c130*/  FMUL.FTZ R18, R18, R51 ;  /* 0x0000003312127220 */ /* 0x000fc60000410000 */
[----:B------:R-:W-:Y:S01]  /*1c140*/  HMMA.16816.F32.BF16 R60, R180, R164, R60 ;  /* 0x000000a4b43c723c */ /* 0x000fe2000004183c */
[----:B------:R-:W-:-:S07]  /*1c150*/  FMUL.FTZ R19, R19, R51 ;  /* 0x0000003313137220 */ /* 0x000fce0000410000 */
[C---:B------:R-:W-:Y:S01]  /*1c160*/  HMMA.16816.F32.BF16 R56, R180.reuse, R166, R56 ;  /* 0x000000a6b438723c */ /* 0x040fe20000041838 */
[----:B------:R-:W1:Y:S01]  /*1c170*/  LDSM.16.M88.4 R164, [R202] ;  /* 0x00000000caa4783b */ /* 0x000e620000000200 */
[----:B------:R-:W-:Y:S06]  /*1c180*/  MUFU.TANH R133, R16 ;  /* 0x0000001000857308 */ /* 0x000fec0000002400 */
[----:B------:R-:W-:Y:S02]  /*1c190*/  HMMA.16816.F32.BF16 R140, R180, R168, R140 ;  /* 0x000000a8b48c723c */ /* 0x000fe4000004188c */
[----:B------:R-:W3:Y:S08]  /*1c1a0*/  MUFU.TANH R137, R17 ;  /* 0x0000001100897308 */ /* 0x000ef00000002400 */
[----:B------:R-:W-:Y:S01]  /*1c1b0*/  MUFU.TANH R136, R18 ;  /* 0x0000001200887308 */ /* 0x000fe20000002400 */
[----:B------:R-:W-:Y:S07]  /*1c1c0*/  HMMA.16816.F32.BF16 R28, R8, R20, R28 ;  /* 0x00000014081c723c */ /* 0x000fee000004181c */
[----:B------:R4:W5:Y:S01]  /*1c1d0*/  MUFU.TANH R168, R19 ;  /* 0x0000001300a87308 */ /* 0x0009620000002400 */
[----:B------:R-:W-:Y:S01]  /*1c1e0*/  HMMA.16816.F32.BF16 R148, R180, R172, R148 ;  /* 0x000000acb494723c */ /* 0x000fe20000041894 */
[----:B------:R-:W-:-:S02]  /*1c1f0*/  FMUL.FTZ R12, R12, R51 ;  /* 0x000000330c0c7220 */ /* 0x000fc40000410000 */
[-C--:B------:R-:W-:Y:S01]  /*1c200*/  FMUL.FTZ R13, R13, R51.reuse ;  /* 0x000000330d0d7220 */ /* 0x080fe20000410000 */
[----:B----4-:R-:W4:Y:S04]  /*1c210*/  LDSM.16.M88.4 R16, [R223+0xb000] ;  /* 0x00b00000df10783b */ /* 0x010f280000000200 */
[----:B------:R-:W-:Y:S01]  /*1c220*/  HMMA.16816.F32.BF16 R144, R180, R174, R144 ;  /* 0x000000aeb490723c */ /* 0x000fe20000041890 */
[-C--:B------:R-:W-:Y:S02]  /*1c230*/  FMUL.FTZ R14, R14, R51.reuse ;  /* 0x000000330e0e7220 */ /* 0x080fe40000410000 */
[----:B------:R-:W-:-:S05]  /*1c240*/  FMUL.FTZ R15, R15, R51 ;  /* 0x000000330f0f7220 */ /* 0x000fca0000410000 */
[C---:B--2---:R-:W-:Y:S01]  /*1c250*/  HMMA.16816.F32.BF16 R156, R24.reuse, R4, R156 ;  /* 0x00000004189c723c */ /* 0x044fe2000004189c */
[----:B------:R-:W2:Y:S07]  /*1c260*/  MUFU.TANH R169, R12 ;  /* 0x0000000c00a97308 */ /* 0x000eae0000002400 */
[----:B------:R-:W-:Y:S01]  /*1c270*/  HMMA.16816.F32.BF16 R152, R24, R6, R152 ;  /* 0x000000061898723c */ /* 0x000fe20000041898 */
[----:B------:R-:W1:Y:S01]  /*1c280*/  LDSM.16.M88.4 R4, [R201] ;  /* 0x00000000c904783b */ /* 0x000e620000000200 */
[----:B------:R-:W1:Y:S06]  /*1c290*/  MUFU.TANH R172, R14 ;  /* 0x0000000e00ac7308 */ /* 0x000e6c0000002400 */
[----:B------:R-:W-:Y:S02]  /*1c2a0*/  HMMA.16816.F32.BF16 R64, R180, R170, R64 ;  /* 0x000000aab440723c */ /* 0x000fe40000041840 */
[----:B------:R-:W1:Y:S08]  /*1c2b0*/  MUFU.TANH R170, R13 ;  /* 0x0000000d00aa7308 */ /* 0x000e700000002400 */
[----:B------:R2:W1:Y:S01]  /*1c2c0*/  MUFU.TANH R173, R15 ;  /* 0x0000000f00ad7308 */ /* 0x0004620000002400 */
[----:B------:R-:W-:-:S02]  /*1c2d0*/  FMUL.FTZ R28, R28, R51 ;  /* 0x000000331c1c7220 */ /* 0x000fc40000410000 */
[-C--:B------:R-:W-:Y:S01]  /*1c2e0*/  FMUL.FTZ R29, R29, R51.reuse ;  /* 0x000000331d1d7220 */ /* 0x080fe20000410000 */
[----:B--2---:R-:W2:Y:S01]  /*1c2f0*/  LDSM.16.M88.4 R12, [R217+0x9800] ;  /* 0x00980000d90c783b */ /* 0x004ea20000000200 */
[-C--:B------:R-:W-:Y:S02]  /*1c300*/  FMUL.FTZ R30, R30, R51.reuse ;  /* 0x000000331e1e7220 */ /* 0x080fe40000410000 */
[-C--:B------:R-:W-:Y:S01]  /*1c310*/  FMUL.FTZ R31, R31, R51.reuse ;  /* 0x000000331f1f7220 */ /* 0x080fe20000410000 */
[----:B------:R-:W-:Y:S01]  /*1c320*/  HMMA.16816.F32.BF16 R160, R24, R186, R160 ;  /* 0x000000ba18a0723c */ /* 0x000fe200000418a0 */
[----:B------:R-:W-:Y:S07]  /*1c330*/  MUFU.TANH R171, R28 ;  /* 0x0000001c00ab7308 */ /* 0x000fee0000002400 */
[C---:B-1----:R-:W-:Y:S01]  /*1c340*/  HMMA.16816.F32.BF16 R148, R36.reuse, R164, R148 ;  /* 0x000000a42494723c */ /* 0x042fe20000041894 */
[----:B------:R-:W-:Y:S07]  /*1c350*/  MUFU.TANH R174, R29 ;  /* 0x0000001d00ae7308 */ /* 0x000fee0000002400 */
[----:B------:R-:W-:Y:S01]  /*1c360*/  HMMA.16816.F32.BF16 R144, R36, R166, R144 ;  /* 0x000000a62490723c */ /* 0x000fe20000041890 */
[----:B------:R-:W1:Y:S08]  /*1c370*/  MUFU.TANH R175, R30 ;  /* 0x0000001e00af7308 */ /* 0x000e700000002400 */
[----:B------:R1:W1:Y:S01]  /*1c380*/  MUFU.TANH R177, R31 ;  /* 0x0000001f00b17308 */ /* 0x0002620000002400 */
[C---:B----4-:R-:W-:Y:S08]  /*1c390*/  HMMA.16816.F32.BF16 R52, R180.reuse, R16, R52 ;  /* 0x00000010b434723c */ /* 0x050ff00000041834 */
[----:B------:R-:W-:Y:S01]  /*1c3a0*/  HMMA.16816.F32.BF16 R44, R180, R18, R44 ;  /* 0x00000012b42c723c */ /* 0x000fe2000004182c */
[----:B------:R-:W-:Y:S04]  /*1c3b0*/  LDSM.16.M88.4 R16, [R206+0x5800] ;  /* 0x00580000ce10783b */ /* 0x000fe80000000200 */
[----:B-1----:R-:W1:Y:S03]  /*1c3c0*/  LDSM.16.M88.4 R28, [R217+0xa000] ;  /* 0x00a00000d91c783b */ /* 0x002e660000000200 */
[----:B------:R-:W-:Y:S08]  /*1c3d0*/  HMMA.16816.F32.BF16 R140, R36, R4, R140 ;  /* 0x00000004248c723c */ /* 0x000ff0000004188c */
[----:B------:R-:W-:Y:S01]  /*1c3e0*/  HMMA.16816.F32.BF16 R160, R8, R22, R160 ;  /* 0x0000001608a0723c */ /* 0x000fe200000418a0 */
[----:B------:R-:W4:Y:S07]  /*1c3f0*/  LDSM.16.M88.4 R20, [R200] ;  /* 0x00000000c814783b */ /* 0x000f2e0000000200 */
[C---:B--2---:R-:W-:Y:S08]  /*1c400*/  HMMA.16816.F32.BF16 R148, R24.reuse, R12, R148 ;  /* 0x0000000c1894723c */ /* 0x044ff00000041894 */
[----:B------:R-:W-:Y:S01]  /*1c410*/  HMMA.16816.F32.BF16 R144, R24, R14, R144 ;  /* 0x0000000e1890723c */ /* 0x000fe20000041890 */
[----:B------:R-:W2:Y:S07]  /*1c420*/  LDSM.16.M88.4 R12, [R223+0xb800] ;  /* 0x00b80000df0c783b */ /* 0x000eae0000000200 */
[----:B------:R-:W-:Y:S01]  /*1c430*/  HMMA.16816.F32.BF16 R64, R36, R6, R64 ;  /* 0x000000062440723c */ /* 0x000fe20000041840 */
[----:B------:R-:W2:Y:S07]  /*1c440*/  LDSM.16.M88.4 R4, [R206+0x6000] ;  /* 0x00600000ce04783b */ /* 0x000eae0000000200 */
[----:B-1----:R-:W-:Y:S08]  /*1c450*/  HMMA.16816.F32.BF16 R140, R24, R28, R140 ;  /* 0x0000001c188c723c */ /* 0x002ff0000004188c */
[C---:B------:R-:W-:Y:S08]  /*1c460*/  HMMA.16816.F32.BF16 R148, R8.reuse, R16, R148 ;  /* 0x000000100894723c */ /* 0x040ff00000041894 */
[----:B------:R-:W-:Y:S01]  /*1c470*/  HMMA.16816.F32.BF16 R144, R8, R18, R144 ;  /* 0x000000120890723c */ /* 0x000fe20000041890 */
[----:B------:R-:W1:Y:S07]  /*1c480*/  LDSM.16.M88.4 R16, [R217+0xa800] ;  /* 0x00a80000d910783b */ /* 0x000e6e0000000200 */
[----:B------:R-:W-:Y:S01]  /*1c490*/  HMMA.16816.F32.BF16 R64, R24, R30, R64 ;  /* 0x0000001e1840723c */ /* 0x000fe20000041840 */
[----:B------:R-:W1:Y:S07]  /*1c4a0*/  LDSM.16.M88.4 R28, [R139] ;  /* 0x000000008b1c783b */ /* 0x000e6e0000000200 */
[----:B----4-:R-:W-:Y:S08]  /*1c4b0*/  HMMA.16816.F32.BF16 R60, R36, R20, R60 ;  /* 0x00000014243c723c */ /* 0x010ff0000004183c */
[----:B--2---:R-:W-:Y:S01]  /*1c4c0*/  HMMA.16816.F32.BF16 R40, R180, R12, R40 ;  /* 0x0000000cb428723c */ /* 0x004fe20000041828 */
[----:B------:R-:W2:Y:S07]  /*1c4d0*/  S2R R12, SR_TID.X ;  /* 0x00000000000c7919 */ /* 0x000eae0000002100 */
[----:B------:R-:W-:Y:S08]  /*1c4e0*/  HMMA.16816.F32.BF16 R140, R8, R4, R140 ;  /* 0x00000004088c723c */ /* 0x000ff0000004188c */
[----:B------:R-:W-:Y:S01]  /*1c4f0*/  HMMA.16816.F32.BF16 R56, R36, R22, R56 ;  /* 0x000000162438723c */ /* 0x000fe20000041838 */
[----:B------:R-:W4:Y:S07]  /*1c500*/  LDSM.16.M88.4 R20, [R206+0x6800] ;  /* 0x00680000ce14783b */ /* 0x000f2e0000000200 */
[----:B------:R-:W-:Y:S01]  /*1c510*/  HMMA.16816.F32.BF16 R64, R8, R6, R64 ;  /* 0x000000060840723c */ /* 0x000fe20000041840 */
[----:B------:R-:W3:Y:S01]  /*1c520*/  LDSM.16.M88.4 R4, [R217+0xb000] ;  /* 0x00b00000d904783b */ /* 0x000ee20000000200 */
[----:B------:R-:W-:-:S02]  /*1c530*/  FMUL.FTZ R147, R147, R51 ;  /* 0x0000003393937220 */ /* 0x000fc40000410000 */
[----:B--2---:R-:W-:-:S04]  /*1c540*/  IMAD.SHL.U32 R12, R12, 0x2, RZ ;  /* 0x000000020c0c7824 */ /* 0x004fc800078e00ff */
[----:B-1----:R-:W-:Y:S01]  /*1c550*/  HMMA.16816.F32.BF16 R60, R24, R16, R60 ;  /* 0x00000010183c723c */ /* 0x002fe2000004183c */
[----:B------:R-:W-:Y:S01]  /*1c560*/  FMUL.FTZ R140, R140, R51 ;  /* 0x000000338c8c7220 */ /* 0x000fe20000410000 */
[----:B------:R-:W-:Y:S06]  /*1c570*/  MUFU.TANH R167, R147 ;  /* 0x0000009300a77308 */ /* 0x000fec0000002400 */
[----:B------:R-:W-:Y:S02]  /*1c580*/  HMMA.16816.F32.BF16 R188, R180, R14, R188 ;  /* 0x0000000eb4bc723c */ /* 0x000fe400000418bc */
[----:B------:R1:W-:Y:S06]  /*1c590*/  MUFU.TANH R147, R140 ;  /* 0x0000008c00937308 */ /* 0x0003ec0000002400 */
[----:B------:R-:W-:Y:S08]  /*1c5a0*/  HMMA.16816.F32.BF16 R52, R36, R28, R52 ;  /* 0x0000001c2434723c */ /* 0x000ff00000041834 */
[----:B------:R-:W-:Y:S01]  /*1c5b0*/  HMMA.16816.F32.BF16 R156, R8, R32, R156 ;  /* 0x00000020089c723c */ /* 0x000fe2000004189c */
[----:B-1----:R-:W-:-:S02]  /*1c5c0*/  LOP3.LUT R140, R12, 0x6, RZ, 0xc0, !PT ;  /* 0x000000060c8c7812 */ /* 0x002fc400078ec0ff */
[----:B------:R-:W1:Y:S05]  /*1c5d0*/  LDSM.16.M88.4 R12, [R138] ;  /* 0x000000008a0c783b */ /* 0x000e6a0000000200 */
[----:B------:R-:W-:Y:S01]  /*1c5e0*/  HMMA.16816.F32.BF16 R56, R24, R18, R56 ;  /* 0x000000121838723c */ /* 0x000fe20000041838 */
[----:B------:R-:W-:Y:S02]  /*1c5f0*/  IMAD R140, R240, 0x80, R140 ;  /* 0x00000080f08c7824 */ /* 0x000fe400078e028c */
[-C--:B------:R-:W-:Y:S02]  /*1c600*/  FMUL.FTZ R32, R161, R51.reuse ;  /* 0x00000033a1207220 */ /* 0x080fe40000410000 */
[----:B------:R-:W-:Y:S01]  /*1c610*/  FMUL.FTZ R160, R160, R51 ;  /* 0x00000033a0a07220 */ /* 0x000fe20000410000 */
[----:B------:R-:W-:-:S02]  /*1c620*/  IADD3 R16, R140, 0x1, RZ ;  /* 0x000000018c107810 */ /* 0x000fc40007ffe0ff */
[----:B------:R-:W-:Y:S01]  /*1c630*/  HMMA.16816.F32.BF16 R152, R8, R34, R152 ;  /* 0x000000220898723c */ /* 0x000fe20000041898 */
[-C--:B------:R-:W-:Y:S02]  /*1c640*/  FMUL.FTZ R33, R162, R51.reuse ;  /* 0x00000033a2217220 */ /* 0x080fe40000410000 */
[----:B------:R-:W-:-:S05]  /*1c650*/  FMUL.FTZ R161, R163, R51 ;  /* 0x00000033a3a17220 */ /* 0x000fca0000410000 */
[----:B----4-:R-:W-:Y:S01]  /*1c660*/  HMMA.16816.F32.BF16 R60, R8, R20, R60 ;  /* 0x00000014083c723c */ /* 0x010fe2000004183c */
[C---:B------:R-:W-:Y:S02]  /*1c670*/  ISETP.GE.AND P6, PT, R16.reuse, R0, PT ;  /* 0x000000001000720c */ /* 0x040fe40003fc6270 */
[----:B------:R-:W-:Y:S01]  /*1c680*/  ISETP.GE.AND P4, PT, R16, R2, PT ;  /* 0x000000021000720c */ /* 0x000fe20003f86270 */
[-C--:B------:R-:W-:Y:S01]  /*1c690*/  FMUL.FTZ R34, R156, R51.reuse ;  /* 0x000000339c227220 */ /* 0x080fe20000410000 */
[----:B------:R-:W-:Y:S01]  /*1c6a0*/  MUFU.TANH R160, R160 ;  /* 0x000000a000a07308 */ /* 0x000fe20000002400 */
[-C--:B------:R-:W-:Y:S02]  /*1c6b0*/  FMUL.FTZ R35, R157, R51.reuse ;  /* 0x000000339d237220 */ /* 0x080fe40000410000 */
[----:B---3--:R-:W-:Y:S01]  /*1c6c0*/  HMMA.16816.F32.BF16 R52, R24, R4, R52 ;  /* 0x000000041834723c */ /* 0x008fe20000041834 */
[-C--:B------:R-:W-:Y:S01]  /*1c6d0*/  FMUL.FTZ R156, R158, R51.reuse ;  /* 0x000000339e9c7220 */ /* 0x080fe20000410000 */
[----:B------:R-:W-:Y:S01]  /*1c6e0*/  FSEL R179, R137, -INF , !P6 ;  /* 0xff80000089b37808 */ /* 0x000fe20007000000 */
[-C--:B------:R-:W-:Y:S01]  /*1c6f0*/  FMUL.FTZ R157, R159, R51.reuse ;  /* 0x000000339f9d7220 */ /* 0x080fe20000410000 */
[----:B-----5:R-:W-:Y:S01]  /*1c700*/  FSEL R180, R168, -INF , !P4 ;  /* 0xff800000a8b47808 */ /* 0x020fe20006000000 */
[----:B------:R-:W-:Y:S03]  /*1c710*/  MUFU.TANH R32, R32 ;  /* 0x0000002000207308 */ /* 0x000fe60000002400 */
[----:B------:R-:W-:Y:S01]  /*1c720*/  HMMA.16816.F32.BF16 R44, R36, R30, R44 ;  /* 0x0000001e242c723c */ /* 0x000fe2000004182c */
[C---:B------:R-:W-:Y:S01]  /*1c730*/  IADD3 R5, R140.reuse, 0x8, RZ ;  /* 0x000000088c057810 */ /* 0x040fe20007ffe0ff */
[-C--:B------:R-:W-:Y:S01]  /*1c740*/  FMUL.FTZ R65, R65, R51.reuse ;  /* 0x0000003341417220 */ /* 0x080fe20000410000 */
[----:B------:R-:W-:Y:S01]  /*1c750*/  IADD3 R4, R140, 0x9, RZ ;  /* 0x000000098c047810 */ /* 0x000fe20007ffe0ff */
[----:B------:R-:W-:Y:S01]  /*1c760*/  FMUL.FTZ R66, R66, R51 ;  /* 0x0000003342427220 */ /* 0x000fe20000410000 */
[----:B------:R-:W2:Y:S03]  /*1c770*/  MUFU.TANH R33, R33 ;  /* 0x0000002100217308 */ /* 0x000ea60000002400 */
[----:B------:R-:W-:Y:S01]  /*1c780*/  HMMA.16816.F32.BF16 R56, R8, R22, R56 ;  /* 0x000000160838723c */ /* 0x000fe20000041838 */
[----:B------:R-:W3:Y:S01]  /*1c790*/  LDSM.16.M88.4 R20, [R217+0xb800] ;  /* 0x00b80000d914783b */ /* 0x000ee20000000200 */
[----:B------:R-:W-:-:S03]  /*1c7a0*/  ISETP.GE.AND P5, PT, R5, R0, PT ;  /* 0x000000000500720c */ /* 0x000fc60003fa6270 */
[----:B------:R-:W4:Y:S01]  /*1c7b0*/  MUFU.TANH R161, R161 ;  /* 0x000000a100a17308 */ /* 0x000f220000002400 */
[----:B------:R-:W-:Y:S01]  /*1c7c0*/  ISETP.GE.AND P3, PT, R5, R2, PT ;  /* 0x000000020500720c */ /* 0x000fe20003f66270 */
[-C--:B------:R-:W-:Y:S01]  /*1c7d0*/  FMUL.FTZ R64, R64, R51.reuse ;  /* 0x0000003340407220 */ /* 0x080fe20000410000 */
[C---:B------:R-:W-:Y:S01]  /*1c7e0*/  ISETP.GE.AND P6, PT, R4.reuse, R0, PT ;  /* 0x000000000400720c */ /* 0x040fe20003fc6270 */
[----:B------:R-:W-:Y:S01]  /*1c7f0*/  FMUL.FTZ R67, R67, R51 ;  /* 0x0000003343437220 */ /* 0x000fe20000410000 */
[----:B------:R-:W-:Y:S01]  /*1c800*/  ISETP.GE.AND P4, PT, R4, R2, PT ;  /* 0x000000020400720c */ /* 0x000fe20003f86270 */
[----:B------:R-:W5:Y:S01]  /*1c810*/  LDSM.16.M88.4 R16, [R206+0x7000] ;  /* 0x00700000ce10783b */ /* 0x000f620000000200 */
[C---:B------:R-:W-:Y:S02]  /*1c820*/  IADD3 R5, R140.reuse, 0x10, RZ ;  /* 0x000000108c057810 */ /* 0x040fe40007ffe0ff */
[----:B------:R-:W-:Y:S01]  /*1c830*/  IADD3 R4, R140, 0x11, RZ ;  /* 0x000000118c047810 */ /* 0x000fe20007ffe0ff */
[----:B------:R-:W-:Y:S01]  /*1c840*/  MUFU.TANH R34, R34 ;  /* 0x0000002200227308 */ /* 0x000fe20000002400 */
[----:B------:R-:W-:-:S02]  /*1c850*/  FSEL R182, R169, -INF , !P5 ;  /* 0xff800000a9b67808 */ /* 0x000fc40006800000 */
[----:B------:R-:W-:Y:S02]  /*1c860*/  FSEL R183, R172, -INF , !P3 ;  /* 0xff800000acb77808 */ /* 0x000fe40005800000 */
[----:B------:R-:W-:Y:S02]  /*1c870*/  FSEL R181, R170, -INF , !P6 ;  /* 0xff800000aab57808 */ /* 0x000fe40007000000 */
[----:B------:R-:W-:Y:S01]  /*1c880*/  FSEL R184, R173, -INF , !P4 ;  /* 0xff800000adb87808 */ /* 0x000fe20006000000 */
[----:B------:R-:W-:Y:S01]  /*1c890*/  MUFU.TANH R35, R35 ;  /* 0x0000002300237308 */ /* 0x000fe20000002400 */
[C---:B------:R-:W-:Y:S02]  /*1c8a0*/  ISETP.GE.AND P5, PT, R5.reuse, R0, PT ;  /* 0x000000000500720c */ /* 0x040fe40003fa6270 */
[----:B------:R-:W-:Y:S02]  /*1c8b0*/  ISETP.GE.AND P3, PT, R5, R2, PT ;  /* 0x000000020500720c */ /* 0x000fe40003f66270 */
[----:B------:R-:W-:-:S02]  /*1c8c0*/  ISETP.GE.AND P6, PT, R4, R0, PT ;  /* 0x000000000400720c */ /* 0x000fc40003fc6270 */
[----:B------:R-:W-:Y:S01]  /*1c8d0*/  ISETP.GE.AND P4, PT, R4, R2, PT ;  /* 0x000000020400720c */ /* 0x000fe20003f86270 */
[----:B------:R-:W1:Y:S01]  /*1c8e0*/  MUFU.TANH R156, R156 ;  /* 0x0000009c009c7308 */ /* 0x000e620000002400 */
[C---:B------:R-:W-:Y:S02]  /*1c8f0*/  IADD3 R5, R140.reuse, 0x18, RZ ;  /* 0x000000188c057810 */ /* 0x040fe40007ffe0ff */
[----:B------:R-:W-:-:S05]  /*1c900*/  IADD3 R4, R140, 0x19, RZ ;  /* 0x000000198c047810 */ /* 0x000fca0007ffe0ff */
[----:B------:R-:W2:Y:S01]  /*1c910*/  MUFU.TANH R157, R157 ;  /* 0x0000009d009d7308 */ /* 0x000ea20000002400 */
[----:B------:R-:W-:Y:S02]  /*1c920*/  FSEL R178, R175, -INF , !P3 ;  /* 0xff800000afb27808 */ /* 0x000fe40005800000 */
[----:B------:R-:W-:Y:S02]  /*1c930*/  FSEL R177, R177, -INF , !P4 ;  /* 0xff800000b1b17808 */ /* 0x000fe40006000000 */
[----:B------:R-:W-:-:S03]  /*1c940*/  ISETP.GE.AND P3, PT, R5, R2, PT ;  /* 0x000000020500720c */ /* 0x000fc60003f66270 */
[----:B------:R3:W-:Y:S01]  /*1c950*/  MUFU.TANH R162, R65 ;  /* 0x0000004100a27308 */ /* 0x0007e20000002400 */
[----:B------:R-:W-:Y:S01]  /*1c960*/  ISETP.GE.AND P4, PT, R4, R2, PT ;  /* 0x000000020400720c */ /* 0x000fe20003f86270 */
[----:B-1----:R-:W-:Y:S01]  /*1c970*/  HMMA.16816.F32.BF16 R40, R36, R12, R40 ;  /* 0x0000000c2428723c */ /* 0x002fe20000041828 */
[----:B------:R-:W-:-:S05]  /*1c980*/  FMUL.FTZ R152, R152, R51 ;  /* 0x0000003398987220 */ /* 0x000fca0000410000 */
[----:B------:R1:W-:Y:S01]  /*1c990*/  MUFU.TANH R164, R66 ;  /* 0x0000004200a47308 */ /* 0x0003e20000002400 */
[----:B------:R-:W-:Y:S01]  /*1c9a0*/  FMUL.FTZ R13, R63, R51 ;  /* 0x000000333f0d7220 */ /* 0x000fe20000410000 */
[----:B--2---:R-:W-:Y:S02]  /*1c9b0*/  FSEL R63, R33, -INF , !P3 ;  /* 0xff800000213f7808 */ /* 0x004fe40005800000 */
[----:B---3--:R-:W-:Y:S02]  /*1c9c0*/  FSEL R65, R174, -INF , !P6 ;  /* 0xff800000ae417808 */ /* 0x008fe40007000000 */
[----:B------:R-:W-:Y:S02]  /*1c9d0*/  ISETP.GE.AND P6, PT, R4, R0, PT ;  /* 0x000000000400720c */ /* 0x000fe40003fc6270 */
[----:B------:R-:W-:Y:S02]  /*1c9e0*/  IADD3 R4, R140, 0x21, RZ ;  /* 0x000000218c047810 */ /* 0x000fe40007ffe0ff */
[----:B-1----:R-:W-:-:S02]  /*1c9f0*/  FSEL R66, R171, -INF , !P5 ;  /* 0xff800000ab427808 */ /* 0x002fc40006800000 */
[----:B------:R-:W-:Y:S02]  /*1ca00*/  ISETP.GE.AND P5, PT, R5, R0, PT ;  /* 0x000000000500720c */ /* 0x000fe40003fa6270 */
[----:B------:R-:W-:Y:S01]  /*1ca10*/  IADD3 R5, R140, 0x20, RZ ;  /* 0x000000208c057810 */ /* 0x000fe20007ffe0ff */
[----:B------:R1:W-:Y:S01]  /*1ca20*/  MUFU.TANH R158, R64 ;  /* 0x00000040009e7308 */ /* 0x0003e20000002400 */
[----:B----4-:R-:W-:Y:S02]  /*1ca30*/  FSEL R31, R161, -INF , !P4 ;  /* 0xff800000a11f7808 */ /* 0x010fe40006000000 */
[-C--:B------:R-:W-:Y:S02]  /*1ca40*/  ISETP.GE.AND P3, PT, R5, R2.reuse, PT ;  /* 0x000000020500720c */ /* 0x080fe40003f66270 */
[----:B------:R-:W-:-:S03]  /*1ca50*/  ISETP.GE.AND P4, PT, R4, R2, PT ;  /* 0x000000020400720c */ /* 0x000fc60003f86270 */
[----:B------:R2:W-:Y:S01]  /*1ca60*/  MUFU.TANH R163, R67 ;  /* 0x0000004300a37308 */ /* 0x0005e20000002400 */
[----:B------:R-:W-:Y:S01]  /*1ca70*/  HMMA.16816.F32.BF16 R188, R36, R14, R188 ;  /* 0x0000000e24bc723c */ /* 0x000fe200000418bc */
[----:B------:R-:W-:Y:S02]  /*1ca80*/  FSEL R29, R156, -INF , !P3 ;  /* 0xff8000009c1d7808 */ /* 0x000fe40005800000 */
[----:B-1----:R-:W-:Y:S02]  /*1ca90*/  FSEL R64, R32, -INF , !P6 ;  /* 0xff80000020407808 */ /* 0x002fe40007000000 */
[----:B------:R-:W-:Y:S02]  /*1caa0*/  ISETP.GE.AND P6, PT, R4, R0, PT ;  /* 0x000000000400720c */ /* 0x000fe40003fc6270 */
[----:B------:R1:W3:Y:S01]  /*1cab0*/  MUFU.TANH R176, R152 ;  /* 0x0000009800b07308 */ /* 0x0002e20000002400 */
[----:B------:R-:W-:Y:S02]  /*1cac0*/  IADD3 R4, R140, 0x29, RZ ;  /* 0x000000298c047810 */ /* 0x000fe40007ffe0ff */
[----:B--2---:R-:W-:-:S02]  /*1cad0*/  FSEL R67, R160, -INF , !P5 ;  /* 0xff800000a0437808 */ /* 0x004fc40006800000 */
[----:B------:R-:W-:Y:S02]  /*1cae0*/  ISETP.GE.AND P5, PT, R5, R0, PT ;  /* 0x000000000500720c */ /* 0x000fe40003fa6270 */
[----:B------:R-:W-:Y:S01]  /*1caf0*/  IADD3 R5, R140, 0x28, RZ ;  /* 0x000000288c057810 */ /* 0x000fe20007ffe0ff */
[----:B------:R-:W-:Y:S01]  /*1cb00*/  HMMA.16816.F32.BF16 R44, R24, R6, R44 ;  /* 0x00000006182c723c */ /* 0x000fe2000004182c */
[----:B------:R-:W-:Y:S02]  /*1cb10*/  FSEL R137, R35, -INF , !P6 ;  /* 0xff80000023897808 */ /* 0x000fe40007000000 */
[----:B------:R-:W-:Y:S01]  /*1cb20*/  FSEL R28, R157, -INF , !P4 ;  /* 0xff8000009d1c7808 */ /* 0x000fe20006000000 */
[-C--:B-1----:R-:W-:Y:S02]  /*1cb30*/  FMUL.FTZ R152, R153, R51.reuse ;  /* 0x0000003399987220 */ /* 0x082fe40000410000 */
[----:B------:R-:W-:Y:S01]  /*1cb40*/  FMUL.FTZ R153, R154, R51 ;  /* 0x000000339a997220 */ /* 0x000fe20000410000 */
[----:B------:R-:W-:-:S02]  /*1cb50*/  FSEL R154, R34, -INF , !P5 ;  /* 0xff800000229a7808 */ /* 0x000fc40006800000 */
[C---:B------:R-:W-:Y:S02]  /*1cb60*/  ISETP.GE.AND P5, PT, R5.reuse, R0, PT ;  /* 0x000000000500720c */ /* 0x040fe40003fa6270 */
[----:B------:R-:W-:Y:S02]  /*1cb70*/  ISETP.GE.AND P3, PT, R5, R2, PT ;  /* 0x000000020500720c */ /* 0x000fe40003f66270 */
[C---:B------:R-:W-:Y:S02]  /*1cb80*/  ISETP.GE.AND P6, PT, R4.reuse, R0, PT ;  /* 0x000000000400720c */ /* 0x040fe40003fc6270 */
[----:B------:R-:W-:Y:S02]  /*1cb90*/  ISETP.GE.AND P4, PT, R4, R2, PT ;  /* 0x000000020400720c */ /* 0x000fe40003f86270 */
[----:B------:R-:W1:Y:S01]  /*1cba0*/  LDSM.16.M88.4 R4, [R206+0x7800] ;  /* 0x00780000ce04783b */ /* 0x000e620000000200 */
[-C--:B------:R-:W-:Y:S01]  /*1cbb0*/  FMUL.FTZ R149, R149, R51.reuse ;  /* 0x0000003395957220 */ /* 0x080fe20000410000 */
[----:B------:R-:W-:Y:S01]  /*1cbc0*/  HMMA.16816.F32.BF16 R40, R24, R20, R40 ;  /* 0x000000141828723c */ /* 0x000fe20000041828 */
[-C--:B------:R-:W-:Y:S01]  /*1cbd0*/  FMUL.FTZ R155, R155, R51.reuse ;  /* 0x000000339b9b7220 */ /* 0x080fe20000410000 */
[----:B------:R-:W-:Y:S01]  /*1cbe0*/  MUFU.TANH R152, R152 ;  /* 0x0000009800987308 */ /* 0x000fe20000002400 */
[----:B------:R-:W-:-:S05]  /*1cbf0*/  FMUL.FTZ R148, R148, R51 ;  /* 0x0000003394947220 */ /* 0x000fca0000410000 */
[----:B------:R-:W-:Y:S02]  /*1cc00*/  HMMA.16816.F32.BF16 R188, R24, R22, R188 ;  /* 0x0000001618bc723c */ /* 0x000fe400000418bc */
[----:B------:R-:W2:Y:S01]  /*1cc10*/  MUFU.TANH R153, R153 ;  /* 0x0000009900997308 */ /* 0x000ea20000002400 */
[-C--:B------:R-:W-:Y:S02]  /*1cc20*/  FMUL.FTZ R144, R144, R51.reuse ;  /* 0x0000003390907220 */ /* 0x080fe40000410000 */
[-C--:B------:R-:W-:Y:S02]  /*1cc30*/  FMUL.FTZ R146, R146, R51.reuse ;  /* 0x0000003392927220 */ /* 0x080fe40000410000 */
[-C--:B------:R-:W-:Y:S01]  /*1cc40*/  FMUL.FTZ R145, R145, R51.reuse ;  /* 0x0000003391917220 */ /* 0x080fe20000410000 */
[----:B-----5:R-:W-:Y:S01]  /*1cc50*/  HMMA.16816.F32.BF16 R52, R8, R16, R52 ;  /* 0x000000100834723c */ /* 0x020fe20000041834 */
[-C--:B------:R-:W-:Y:S01]  /*1cc60*/  FMUL.FTZ R141, R141, R51.reuse ;  /* 0x000000338d8d7220 */ /* 0x080fe20000410000 */
[----:B------:R4:W-:Y:S01]  /*1cc70*/  MUFU.TANH R159, R149 ;  /* 0x00000095009f7308 */ /* 0x0009e20000002400 */
[----:B------:R-:W-:-:S02]  /*1cc80*/  FMUL.FTZ R143, R143, R51 ;  /* 0x000000338f8f7220 */ /* 0x000fc40000410000 */
[-C--:B------:R-:W-:Y:S01]  /*1cc90*/  FMUL.FTZ R142, R142, R51.reuse ;  /* 0x000000338e8e7220 */ /* 0x080fe20000410000 */
[----:B------:R-:W-:Y:S01]  /*1cca0*/  IADD3 R32, R140, 0x31, RZ ;  /* 0x000000318c207810 */ /* 0x000fe20007ffe0ff */
[-C--:B------:R-:W-:Y:S01]  /*1ccb0*/  FMUL.FTZ R60, R60, R51.reuse ;  /* 0x000000333c3c7220 */ /* 0x080fe20000410000 */
[----:B------:R-:W-:Y:S01]  /*1ccc0*/  HMMA.16816.F32.BF16 R44, R8, R18, R44 ;  /* 0x00000012082c723c */ /* 0x000fe2000004182c */
[----:B---3--:R-:W-:Y:S01]  /*1ccd0*/  FSEL R176, R176, -INF , !P5 ;  /* 0xff800000b0b07808 */ /* 0x008fe20006800000 */
[----:B------:R-:W3:Y:S01]  /*1cce0*/  MUFU.TANH R155, R155 ;  /* 0x0000009b009b7308 */ /* 0x000ee20000002400 */
[-C--:B------:R-:W-:Y:S02]  /*1ccf0*/  FMUL.FTZ R61, R61, R51.reuse ;  /* 0x000000333d3d7220 */ /* 0x080fe40000410000 */
[-C--:B------:R-:W-:Y:S01]  /*1cd00*/  FMUL.FTZ R62, R62, R51.reuse ;  /* 0x000000333e3e7220 */ /* 0x080fe20000410000 */
[----:B------:R-:W-:Y:S01]  /*1cd10*/  IADD3 R15, R140, 0x41, RZ ;  /* 0x000000418c0f7810 */ /* 0x000fe20007ffe0ff */
[----:B------:R-:W-:Y:S01]  /*1cd20*/  FMUL.FTZ R12, R56, R51 ;  /* 0x00000033380c7220 */ /* 0x000fe20000410000 */
[----:B------:R-:W-:-:S04]  /*1cd30*/  DEPBAR.LE SB0, 0x0 ;  /* 0x000080000000791a */ /* 0x000fc80000000000 */
[-C--:B----4-:R-:W-:Y:S02]  /*1cd40*/  FMUL.FTZ R149, R150, R51.reuse ;  /* 0x0000003396957220 */ /* 0x090fe40000410000 */
[----:B------:R-:W-:Y:S01]  /*1cd50*/  FMUL.FTZ R150, R151, R51 ;  /* 0x0000003397967220 */ /* 0x000fe20000410000 */
[----:B------:R-:W4:Y:S08]  /*1cd60*/  MUFU.TANH R148, R148 ;  /* 0x0000009400947308 */ /* 0x000f300000002400 */
[----:B------:R-:W-:Y:S08]  /*1cd70*/  MUFU.TANH R149, R149 ;  /* 0x0000009500957308 */ /* 0x000ff00000002400 */
[----:B------:R-:W5:Y:S01]  /*1cd80*/  MUFU.TANH R150, R150 ;  /* 0x0000009600967308 */ /* 0x000f620000002400 */
[----:B------:R-:W-:-:S07]  /*1cd90*/  IADD3 R21, R140, 0x30, RZ ;  /* 0x000000308c157810 */ /* 0x000fce0007ffe0ff */
[----:B------:R-:W1:Y:S01]  /*1cda0*/  MUFU.TANH R144, R144 ;  /* 0x0000009000907308 */ /* 0x000e620000002400 */
[----:B--2---:R-:W-:-:S07]  /*1cdb0*/  FSEL R30, R153, -INF , !P3 ;  /* 0xff800000991e7808 */ /* 0x004fce0005800000 */
[----:B------:R3:W-:Y:S01]  /*1cdc0*/  MUFU.TANH R165, R145 ;  /* 0x0000009100a57308 */ /* 0x0007e20000002400 */
[----:B------:R-:W-:-:S07]  /*1cdd0*/  ISETP.GE.AND P5, PT, R21, R0, PT ;  /* 0x000000001500720c */ /* 0x000fce0003fa6270 */
[----:B------:R-:W2:Y:S01]  /*1cde0*/  MUFU.TANH R146, R146 ;  /* 0x0000009200927308 */ /* 0x000ea20000002400 */
[----:B------:R-:W-:Y:S01]  /*1cdf0*/  ISETP.GE.AND P3, PT, R21, R2, PT ;  /* 0x000000021500720c */ /* 0x000fe20003f66270 */
[----:B-1----:R-:W-:Y:S01]  /*1ce00*/  HMMA.16816.F32.BF16 R40, R8, R4, R40 ;  /* 0x000000040828723c */ /* 0x002fe20000041828 */
[----:B------:R-:W-:-:S05]  /*1ce10*/  IADD3 R19, R140, 0x39, RZ ;  /* 0x000000398c137810 */ /* 0x000fca0007ffe0ff */
[----:B------:R-:W-:Y:S01]  /*1ce20*/  MUFU.TANH R141, R141 ;  /* 0x0000008d008d7308 */ /* 0x000fe20000002400 */
[----:B---3--:R-:W-:Y:S02]  /*1ce30*/  FSEL R145, R155, -INF , !P4 ;  /* 0xff8000009b917808 */ /* 0x008fe40006000000 */
[----:B------:R-:W-:-:S05]  /*1ce40*/  ISETP.GE.AND P4, PT, R32, R2, PT ;  /* 0x000000022000720c */ /* 0x000fca0003f86270 */
[----:B------:R1:W3:Y:S01]  /*1ce50*/  MUFU.TANH R151, R142 ;  /* 0x0000008e00977308 */ /* 0x0002e20000002400 */
[----:B------:R-:W-:Y:S01]  /*1ce60*/  HMMA.16816.F32.BF16 R188, R8, R6, R188 ;  /* 0x0000000608bc723c */ /* 0x000fe200000418bc */
[----:B----4-:R-:W-:-:S06]  /*1ce70*/  FSEL R157, R148, -INF , !P5 ;  /* 0xff800000949d7808 */ /* 0x010fcc0006800000 */
[----:B------:R-:W4:Y:S01]  /*1ce80*/  MUFU.TANH R143, R143 ;  /* 0x0000008f008f7308 */ /* 0x000f220000002400 */
[----:B-----5:R-:W-:Y:S02]  /*1ce90*/  FSEL R50, R150, -INF , !P4 ;  /* 0xff80000096327808 */ /* 0x020fe40006000000 */
[----:B-1----:R-:W-:Y:S02]  /*1cea0*/  FSEL R142, R152, -INF , !P6 ;  /* 0xff800000988e7808 */ /* 0x002fe40007000000 */
[----:B------:R-:W-:Y:S02]  /*1ceb0*/  ISETP.GE.AND P6, PT, R32, R0, PT ;  /* 0x000000002000720c */ /* 0x000fe40003fc6270 */
[----:B------:R-:W-:Y:S02]  /*1cec0*/  IADD3 R32, R140, 0x38, RZ ;  /* 0x000000388c207810 */ /* 0x000fe40007ffe0ff */
[----:B------:R-:W-:Y:S02]  /*1ced0*/  FSEL R152, R149, -INF , !P3 ;  /* 0xff80000095987808 */ /* 0x000fe40005800000 */
[----:B------:R-:W-:-:S02]  /*1cee0*/  FSEL R159, R159, -INF , !P6 ;  /* 0xff8000009f9f7808 */ /* 0x000fc40007000000 */
[C---:B------:R-:W-:Y:S02]  /*1cef0*/  ISETP.GE.AND P5, PT, R32.reuse, R0, PT ;  /* 0x000000002000720c */ /* 0x040fe40003fa6270 */
[----:B------:R-:W-:Y:S02]  /*1cf00*/  ISETP.GE.AND P3, PT, R32, R2, PT ;  /* 0x000000022000720c */ /* 0x000fe40003f66270 */
[C---:B------:R-:W-:Y:S02]  /*1cf10*/  ISETP.GE.AND P6, PT, R19.reuse, R0, PT ;  /* 0x000000001300720c */ /* 0x040fe40003fc6270 */
[----:B------:R-:W-:Y:S01]  /*1cf20*/  ISETP.GE.AND P4, PT, R19, R2, PT ;  /* 0x000000021300720c */ /* 0x000fe20003f86270 */
[-C--:B------:R-:W-:Y:S01]  /*1cf30*/  FMUL.FTZ R16, R57, R51.reuse ;  /* 0x0000003339107220 */ /* 0x080fe20000410000 */
[----:B------:R-:W-:Y:S01]  /*1cf40*/  IADD3 R19, R140, 0x40, RZ ;  /* 0x000000408c137810 */ /* 0x000fe20007ffe0ff */
[-C--:B------:R-:W-:Y:S01]  /*1cf50*/  FMUL.FTZ R17, R58, R51.reuse ;  /* 0x000000333a117220 */ /* 0x080fe20000410000 */
[----:B------:R-:W1:Y:S01]  /*1cf60*/  MUFU.TANH R60, R60 ;  /* 0x0000003c003c7308 */ /* 0x000e620000002400 */
[----:B------:R-:W-:Y:S01]  /*1cf70*/  FMUL.FTZ R20, R59, R51 ;  /* 0x000000333b147220 */ /* 0x000fe20000410000 */
[----:B------:R-:W-:-:S02]  /*1cf80*/  FSEL R160, R144, -INF , !P5 ;  /* 0xff80000090a07808 */ /* 0x000fc40006800000 */
[----:B--2---:R-:W-:Y:S02]  /*1cf90*/  FSEL R156, R146, -INF , !P3 ;  /* 0xff800000929c7808 */ /* 0x004fe40005800000 */
[----:B------:R-:W-:Y:S02]  /*1cfa0*/  FSEL R165, R165, -INF , !P6 ;  /* 0xff800000a5a57808 */ /* 0x000fe40007000000 */
[----:B------:R-:W-:Y:S01]  /*1cfb0*/  MUFU.TANH R61, R61 ;  /* 0x0000003d003d7308 */ /* 0x000fe20000002400 */
[----:B------:R-:W-:Y:S02]  /*1cfc0*/  FSEL R167, R167, -INF , !P4 ;  /* 0xff800000a7a77808 */ /* 0x000fe40006000000 */
[C---:B------:R-:W-:Y:S02]  /*1cfd0*/  ISETP.GE.AND P5, PT, R19.reuse, R0, PT ;  /* 0x000000001300720c */ /* 0x040fe40003fa6270 */
[----:B------:R-:W-:-:S03]  /*1cfe0*/  ISETP.GE.AND P3, PT, R19, R2, PT ;  /* 0x000000021300720c */ /* 0x000fc60003f66270 */
[----:B------:R-:W2:Y:S01]  /*1cff0*/  MUFU.TANH R166, R62 ;  /* 0x0000003e00a67308 */ /* 0x000ea20000002400 */
[C---:B------:R-:W-:Y:S02]  /*1d000*/  ISETP.GE.AND P6, PT, R15.reuse, R0, PT ;  /* 0x000000000f00720c */ /* 0x040fe40003fc6270 */
[----:B------:R-:W-:Y:S01]  /*1d010*/  ISETP.GE.AND P4, PT, R15, R2, PT ;  /* 0x000000020f00720c */ /* 0x000fe20003f86270 */
[----:B------:R-:W-:Y:S01]  /*1d020*/  FMUL.FTZ R18, R53, R51 ;  /* 0x0000003335127220 */ /* 0x000fe20000410000 */
[----:B------:R-:W-:-:S03]  /*1d030*/  IADD3 R5, R140, 0x48, RZ ;  /* 0x000000488c057810 */ /* 0x000fc60007ffe0ff */
[----:B------:R-:W5:Y:S01]  /*1d040*/  MUFU.TANH R13, R13 ;  /* 0x0000000d000d7308 */ /* 0x000f620000002400 */
[----:B------:R-:W-:Y:S01]  /*1d050*/  IADD3 R4, R140, 0x49, RZ ;  /* 0x000000498c047810 */ /* 0x000fe20007ffe0ff */
[-C--:B------:R-:W-:Y:S01]  /*1d060*/  FMUL.FTZ R52, R52, R51.reuse ;  /* 0x0000003334347220 */ /* 0x080fe20000410000 */
[----:B------:R-:W-:Y:S01]  /*1d070*/  FSEL R172, R147, -INF , !P5 ;  /* 0xff80000093ac7808 */ /* 0x000fe20006800000 */
[-C--:B------:R-:W-:Y:S01]  /*1d080*/  FMUL.FTZ R54, R54, R51.reuse ;  /* 0x0000003336367220 */ /* 0x080fe20000410000 */
[----:B---3--:R-:W-:Y:S01]  /*1d090*/  FSEL R174, R151, -INF , !P3 ;  /* 0xff80000097ae7808 */ /* 0x008fe20005800000 */
[----:B------:R-:W-:Y:S01]  /*1d0a0*/  FMUL.FTZ R55, R55, R51 ;  /* 0x0000003337377220 */ /* 0x000fe20000410000 */
[----:B------:R-:W-:Y:S01]  /*1d0b0*/  FSEL R171, R141, -INF , !P6 ;  /* 0xff8000008dab7808 */ /* 0x000fe20007000000 */
[----:B------:R-:W3:Y:S01]  /*1d0c0*/  MUFU.TANH R12, R12 ;  /* 0x0000000c000c7308 */ /* 0x000ee20000002400 */
[----:B----4-:R-:W-:Y:S02]  /*1d0d0*/  FSEL R173, R143, -INF , !P4 ;  /* 0xff8000008fad7808 */ /* 0x010fe40006000000 */
[----:B------:R-:W-:-:S02]  /*1d0e0*/  ISETP.GE.AND P5, PT, R5, R0, PT ;  /* 0x000000000500720c */ /* 0x000fc40003fa6270 */
[----:B------:R-:W-:-:S03]  /*1d0f0*/  ISETP.GE.AND P3, PT, R5, R2, PT ;  /* 0x000000020500720c */ /* 0x000fc60003f66270 */
[----:B------:R-:W-:Y:S01]  /*1d100*/  MUFU.TANH R16, R16 ;  /* 0x0000001000107308 */ /* 0x000fe20000002400 */
[C---:B------:R-:W-:Y:S02]  /*1d110*/  ISETP.GE.AND P6, PT, R4.reuse, R0, PT ;  /* 0x000000000400720c */ /* 0x040fe40003fc6270 */
[----:B------:R-:W-:Y:S02]  /*1d120*/  ISETP.GE.AND P4, PT, R4, R2, PT ;  /* 0x000000020400720c */ /* 0x000fe40003f86270 */
[----:B------:R-:W-:-:S03]  /*1d130*/  IADD3 R5, R140, 0x50, RZ ;  /* 0x000000508c057810 */ /* 0x000fc60007ffe0ff */
[----:B------:R-:W4:Y:S01]  /*1d140*/  MUFU.TANH R17, R17 ;  /* 0x0000001100117308 */ /* 0x000f220000002400 */
[----:B------:R-:W-:Y:S01]  /*1d150*/  IADD3 R4, R140, 0x51, RZ ;  /* 0x000000518c047810 */ /* 0x000fe20007ffe0ff */
[----:B------:R-:W-:-:S06]  /*1d160*/  FMUL.FTZ R44, R44, R51 ;  /* 0x000000332c2c7220 */ /* 0x000fcc0000410000 */
[----:B------:R-:W1:Y:S01]  /*1d170*/  MUFU.TANH R20, R20 ;  /* 0x0000001400147308 */ /* 0x000e620000002400 */
[-C--:B------:R-:W-:Y:S01]  /*1d180*/  FMUL.FTZ R45, R45, R51.reuse ;  /* 0x000000332d2d7220 */ /* 0x080fe20000410000 */
[----:B------:R-:W-:Y:S01]  /*1d190*/  FSEL R170, R158, -INF , !P5 ;  /* 0xff8000009eaa7808 */ /* 0x000fe20006800000 */
[-C--:B------:R-:W-:Y:S01]  /*1d1a0*/  FMUL.FTZ R46, R46, R51.reuse ;  /* 0x000000332e2e7220 */ /* 0x080fe20000410000 */
[----:B------:R-:W-:Y:S01]  /*1d1b0*/  FSEL R175, R164, -INF , !P3 ;  /* 0xff800000a4af7808 */ /* 0x000fe20005800000 */
[----:B------:R-:W-:Y:S01]  /*1d1c0*/  FMUL.FTZ R47, R47, R51 ;  /* 0x000000332f2f7220 */ /* 0x000fe20000410000 */
[----:B------:R-:W-:Y:S02]  /*1d1d0*/  FSEL R169, R162, -INF , !P6 ;  /* 0xff800000a2a97808 */ /* 0x000fe40007000000 */
[----:B------:R-:W1:Y:S01]  /*1d1e0*/  MUFU.TANH R21, R52 ;  /* 0x0000003400157308 */ /* 0x000e620000002400 */
[----:B------:R-:W-:Y:S02]  /*1d1f0*/  FSEL R168, R163, -INF , !P4 ;  /* 0xff800000a3a87808 */ /* 0x000fe40006000000 */
[----:B------:R-:W-:-:S02]  /*1d200*/  ISETP.GE.AND P5, PT, R5, R0, PT ;  /* 0x000000000500720c */ /* 0x000fc40003fa6270 */
[----:B------:R-:W-:-:S03]  /*1d210*/  ISETP.GE.AND P3, PT, R5, R2, PT ;  /* 0x000000020500720c */ /* 0x000fc60003f66270 */
[----:B------:R-:W-:Y:S01]  /*1d220*/  MUFU.TANH R18, R18 ;  /* 0x0000001200127308 */ /* 0x000fe20000002400 */
[C---:B------:R-:W-:Y:S02]  /*1d230*/  ISETP.GE.AND P6, PT, R4.reuse, R0, PT ;  /* 0x000000000400720c */ /* 0x040fe40003fc6270 */
[----:B------:R-:W-:Y:S02]  /*1d240*/  ISETP.GE.AND P4, PT, R4, R2, PT ;  /* 0x000000020400720c */ /* 0x000fe40003f86270 */
[----:B------:R-:W-:-:S03]  /*1d250*/  IADD3 R5, R140, 0x58, RZ ;  /* 0x000000588c057810 */ /* 0x000fc60007ffe0ff */
[----:B------:R-:W3:Y:S01]  /*1d260*/  MUFU.TANH R14, R54 ;  /* 0x00000036000e7308 */ /* 0x000ee20000002400 */
[----:B------:R-:W-:Y:S01]  /*1d270*/  IADD3 R4, R140, 0x59, RZ ;  /* 0x000000598c047810 */ /* 0x000fe20007ffe0ff */
[----:B------:R-:W-:-:S06]  /*1d280*/  FMUL.FTZ R40, R40, R51 ;  /* 0x0000003328287220 */ /* 0x000fcc0000410000 */
[----:B------:R-:W3:Y:S01]  /*1d290*/  MUFU.TANH R150, R55 ;  /* 0x0000003700967308 */ /* 0x000ee20000002400 */
[----:B-1----:R-:W-:Y:S01]  /*1d2a0*/  FSEL R162, R60, -INF , !P5 ;  /* 0xff8000003ca27808 */ /* 0x002fe20006800000 */
[----:B------:R-:W-:Y:S01]  /*1d2b0*/  FMUL.FTZ R42, R42, R51 ;  /* 0x000000332a2a7220 */ /* 0x000fe20000410000 */
[----:B--2---:R-:W-:Y:S02]  /*1d2c0*/  FSEL R166, R166, -INF , !P3 ;  /* 0xff800000a6a67808 */ /* 0x004fe40005800000 */
[----:B------:R-:W-:Y:S02]  /*1d2d0*/  FSEL R161, R61, -INF , !P6 ;  /* 0xff8000003da17808 */ /* 0x000fe40007000000 */
[----:B-----5:R-:W-:Y:S01]  /*1d2e0*/  FSEL R164, R13, -INF , !P4 ;  /* 0xff8000000da47808 */ /* 0x020fe20006000000 */
[----:B------:R-:W1:Y:S01]  /*1d2f0*/  MUFU.TANH R146, R44 ;  /* 0x0000002c00927308 */ /* 0x000e620000002400 */
[C---:B------:R-:W-:Y:S02]  /*1d300*/  ISETP.GE.AND P5, PT, R5.reuse, R0, PT ;  /* 0x000000000500720c */ /* 0x040fe40003fa6270 */
[----:B------:R-:W-:-:S02]  /*1d310*/  ISETP.GE.AND P3, PT, R5, R2, PT ;  /* 0x000000020500720c */ /* 0x000fc40003f66270 */
[----:B------:R-:W-:-:S03]  /*1d320*/  ISETP.GE.AND P6, PT, R4, R0, PT ;  /* 0x000000000400720c */ /* 0x000fc60003fc6270 */
[----:B------:R-:W-:Y:S01]  /*1d330*/  MUFU.TANH R144, R45 ;  /* 0x0000002d00907308 */ /* 0x000fe20000002400 */
[----:B------:R-:W-:Y:S01]  /*1d340*/  ISETP.GE.AND P4, PT, R4, R2, PT ;  /* 0x000000020400720c */ /* 0x000fe20003f86270 */
[----:B------:R-:W-:Y:S01]  /*1d350*/  FMUL.FTZ R60, R190, R51 ;  /* 0x00000033be3c7220 */ /* 0x000fe20000410000 */
[C---:B------:R-:W-:Y:S02]  /*1d360*/  IADD3 R5, R140.reuse, 0x60, RZ ;  /* 0x000000608c057810 */ /* 0x040fe40007ffe0ff */
[----:B------:R-:W-:-:S03]  /*1d370*/  IADD3 R4, R140, 0x61, RZ ;  /* 0x000000618c047810 */ /* 0x000fc60007ffe0ff */
[----:B------:R2:W5:Y:S01]  /*1d380*/  MUFU.TANH R149, R46 ;  /* 0x0000002e00957308 */ /* 0x0005620000002400 */
[----:B------:R-:W-:Y:S01]  /*1d390*/  FMUL.FTZ R41, R41, R51 ;  /* 0x0000003329297220 */ /* 0x000fe20000410000 */
[----:B---3--:R-:W-:-:S06]  /*1d3a0*/  FSEL R158, R12, -INF , !P5 ;  /* 0xff8000000c9e7808 */ /* 0x008fcc0006800000 */
[----:B------:R-:W3:Y:S01]  /*1d3b0*/  MUFU.TANH R143, R47 ;  /* 0x0000002f008f7308 */ /* 0x000ee20000002400 */
[----:B----4-:R-:W-:Y:S01]  /*1d3c0*/  FSEL R163, R17, -INF , !P3 ;  /* 0xff80000011a37808 */ /* 0x010fe20005800000 */
[-C--:B------:R-:W-:Y:S01]  /*1d3d0*/  FMUL.FTZ R43, R43, R51.reuse ;  /* 0x000000332b2b7220 */ /* 0x080fe20000410000 */
[----:B------:R-:W-:Y:S02]  /*1d3e0*/  FSEL R155, R16, -INF , !P6 ;  /* 0xff800000109b7808 */ /* 0x000fe40007000000 */
[----:B------:R-:W-:Y:S01]  /*1d3f0*/  FSEL R153, R20, -INF , !P4 ;  /* 0xff80000014997808 */ /* 0x000fe20006000000 */
[----:B--2---:R-:W-:Y:S02]  /*1d400*/  FMUL.FTZ R46, R188, R51 ;  /* 0x00000033bc2e7220 */ /* 0x004fe40000410000 */
[----:B------:R-:W2:Y:S01]  /*1d410*/  MUFU.TANH R56, R40 ;  /* 0x0000002800387308 */ /* 0x000ea20000002400 */
[C---:B------:R-:W-:Y:S02]  /*1d420*/  ISETP.GE.AND P5, PT, R5.reuse, R0, PT ;  /* 0x000000000500720c */ /* 0x040fe40003fa6270 */
[----:B------:R-:W-:-:S02]  /*1d430*/  ISETP.GE.AND P3, PT, R5, R2, PT ;  /* 0x000000020500720c */ /* 0x000fc40003f66270 */
[----:B------:R-:W-:-:S03]  /*1d440*/  ISETP.GE.AND P6, PT, R4, R0, PT ;  /* 0x000000000400720c */ /* 0x000fc60003fc6270 */
[----:B------:R-:W4:Y:S01]  /*1d450*/  MUFU.TANH R62, R42 ;  /* 0x0000002a003e7308 */ /* 0x000f220000002400 */
[----:B------:R-:W-:Y:S01]  /*1d460*/  ISETP.GE.AND P4, PT, R4, R2, PT ;  /* 0x000000020400720c */ /* 0x000fe20003f86270 */
[-C--:B------:R-:W-:Y:S01]  /*1d470*/  FMUL.FTZ R53, R189, R51.reuse ;  /* 0x00000033bd357220 */ /* 0x080fe20000410000 */
[C---:B------:R-:W-:Y:S01]  /*1d480*/  IADD3 R5, R140.reuse, 0x68, RZ ;  /* 0x000000688c057810 */ /* 0x040fe20007ffe0ff */
[----:B------:R-:W-:Y:S01]  /*1d490*/  FMUL.FTZ R45, R191, R51 ;  /* 0x00000033bf2d7220 */ /* 0x000fe20000410000 */
[----:B------:R-:W-:Y:S02]  /*1d4a0*/  IADD3 R4, R140, 0x69, RZ ;  /* 0x000000698c047810 */ /* 0x000fe40007ffe0ff */
[----:B------:R-:W-:Y:S01]  /*1d4b0*/  FSEL R148, R21, -INF , !P5 ;  /* 0xff80000015947808 */ /* 0x000fe20006800000 */
[----:B------:R-:W1:Y:S01]  /*1d4c0*/  MUFU.TANH R54, R41 ;  /* 0x0000002900367308 */ /* 0x000e620000002400 */
[----:B------:R-:W-:Y:S02]  /*1d4d0*/  FSEL R151, R14, -INF , !P3 ;  /* 0xff8000000e977808 */ /* 0x000fe40005800000 */
[----:B------:R-:W-:-:S02]  /*1d4e0*/  FSEL R147, R18, -INF , !P6 ;  /* 0xff80000012937808 */ /* 0x000fc40007000000 */
[----:B------:R-:W-:-:S03]  /*1d4f0*/  FSEL R150, R150, -INF , !P4 ;  /* 0xff80000096967808 */ /* 0x000fc60006000000 */
[----:B------:R-:W1:Y:S01]  /*1d500*/  MUFU.TANH R61, R43 ;  /* 0x0000002b003d7308 */ /* 0x000e620000002400 */
[C---:B------:R-:W-:Y:S02]  /*1d510*/  ISETP.GE.AND P5, PT, R5.reuse, R0, PT ;  /* 0x000000000500720c */ /* 0x040fe40003fa6270 */
[----:B------:R-:W-:Y:S02]  /*1d520*/  ISETP.GE.AND P3, PT, R5, R2, PT ;  /* 0x000000020500720c */ /* 0x000fe40003f66270 */
[----:B------:R-:W-:-:S03]  /*1d530*/  ISETP.GE.AND P6, PT, R4, R0, PT ;  /* 0x000000000400720c */ /* 0x000fc60003fc6270 */
[----:B------:R-:W2:Y:S01]  /*1d540*/  MUFU.TANH R46, R46 ;  /* 0x0000002e002e7308 */ /* 0x000ea20000002400 */
[----:B------:R-:W-:Y:S02]  /*1d550*/  ISETP.GE.AND P4, PT, R4, R2, PT ;  /* 0x000000020400720c */ /* 0x000fe40003f86270 */
[C---:B------:R-:W-:Y:S02]  /*1d560*/  IADD3 R5, R140.reuse, 0x70, RZ ;  /* 0x000000708c057810 */ /* 0x040fe40007ffe0ff */
[----:B------:R-:W-:-:S03]  /*1d570*/  IADD3 R4, R140, 0x71, RZ ;  /* 0x000000718c047810 */ /* 0x000fc60007ffe0ff */
[----:B------:R-:W2:Y:S01]  /*1d580*/  MUFU.TANH R60, R60 ;  /* 0x0000003c003c7308 */ /* 0x000ea20000002400 */
[----:B-1----:R-:W-:Y:S02]  /*1d590*/  FSEL R146, R146, -INF , !P5 ;  /* 0xff80000092927808 */ /* 0x002fe40006800000 */
[----:B-----5:R-:W-:Y:S02]  /*1d5a0*/  FSEL R149, R149, -INF , !P3 ;  /* 0xff80000095957808 */ /* 0x020fe40005800000 */
[----:B------:R-:W-:Y:S02]  /*1d5b0*/  FSEL R144, R144, -INF , !P6 ;  /* 0xff80000090907808 */ /* 0x000fe40007000000 */
[----:B---3--:R-:W-:Y:S01]  /*1d5c0*/  FSEL R143, R143, -INF , !P4 ;  /* 0xff8000008f8f7808 */ /* 0x008fe20006000000 */
[----:B------:R-:W1:Y:S01]  /*1d5d0*/  MUFU.TANH R53, R53 ;  /* 0x0000003500357308 */ /* 0x000e620000002400 */
[----:B------:R-:W-:Y:S01]  /*1d5e0*/  BAR.SYNC.DEFER_BLOCKING 0x0 ;  /* 0x0000000000007b1d */ /* 0x000fe20000010000 */
[----:B------:R-:W-:-:S02]  /*1d5f0*/  ISETP.GE.AND P5, PT, R5, R0, PT ;  /* 0x000000000500720c */ /* 0x000fc40003fa6270 */
[----:B------:R-:W-:Y:S02]  /*1d600*/  ISETP.GE.AND P3, PT, R5, R2, PT ;  /* 0x000000020500720c */ /* 0x000fe40003f66270 */
[C---:B------:R-:W-:Y:S02]  /*1d610*/  ISETP.GE.AND P6, PT, R4.reuse, R0, PT ;  /* 0x000000000400720c */ /* 0x040fe40003fc6270 */
[----:B------:R-:W3:Y:S01]  /*1d620*/  MUFU.TANH R45, R45 ;  /* 0x0000002d002d7308 */ /* 0x000ee20000002400 */
[----:B------:R-:W-:Y:S02]  /*1d630*/  ISETP.GE.AND P4, PT, R4, R2, PT ;  /* 0x000000020400720c */ /* 0x000fe40003f86270 */
[----:B------:R-:W-:Y:S02]  /*1d640*/  IADD3 R4, R140, 0x78, RZ ;  /* 0x000000788c047810 */ /* 0x000fe40007ffe0ff */
[----:B--2---:R-:W-:Y:S02]  /*1d650*/  FSEL R56, R56, -INF , !P5 ;  /* 0xff80000038387808 */ /* 0x004fe40006800000 */
[----:B----4-:R-:W-:-:S02]  /*1d660*/  FSEL R62, R62, -INF , !P3 ;  /* 0xff8000003e3e7808 */ /* 0x010fc40005800000 */
[C---:B------:R-:W-:Y:S02]  /*1d670*/  ISETP.GE.AND P5, PT, R4.reuse, R0, PT ;  /* 0x000000000400720c */ /* 0x040fe40003fa6270 */
[----:B------:R-:W-:Y:S02]  /*1d680*/  ISETP.GE.AND P3, PT, R4, R2, PT ;  /* 0x000000020400720c */ /* 0x000fe40003f66270 */
[----:B------:R-:W-:Y:S02]  /*1d690*/  IADD3 R4, R140, 0x79, RZ ;  /* 0x000000798c047810 */ /* 0x000fe40007ffe0ff */
[----:B------:R-:W-:Y:S02]  /*1d6a0*/  FSEL R54, R54, -INF , !P6 ;  /* 0xff80000036367808 */ /* 0x000fe40007000000 */
[----:B------:R-:W-:Y:S02]  /*1d6b0*/  FSEL R61, R61, -INF , !P4 ;  /* 0xff8000003d3d7808 */ /* 0x000fe40006000000 */
[----:B------:R-:W-:-:S02]  /*1d6c0*/  FSEL R46, R46, -INF , !P5 ;  /* 0xff8000002e2e7808 */ /* 0x000fc40006800000 */
[----:B------:R-:W-:Y:S01]  /*1d6d0*/  FSEL R60, R60, -INF , !P3 ;  /* 0xff8000003c3c7808 */ /* 0x000fe20005800000 */
[----:B------:R-:W-:Y:S01]  /*1d6e0*/  BSSY B1, `(.L_x_1409) ;  /* 0x00000d3000017945 */ /* 0x000fe20003800000 */
[C---:B------:R-:W-:Y:S02]  /*1d6f0*/  ISETP.GE.AND P6, PT, R140.reuse, R0, PT ;  /* 0x000000008c00720c */ /* 0x040fe40003fc6270 */
[----:B------:R-:W-:Y:S02]  /*1d700*/  ISETP.GE.AND P4, PT, R140, R2, PT ;  /* 0x000000028c00720c */ /* 0x000fe40003f86270 */
[C---:B------:R-:W-:Y:S02]  /*1d710*/  ISETP.GE.AND P5, PT, R4.reuse, R0, PT ;  /* 0x000000000400720c */ /* 0x040fe40003fa6270 */
[----:B------:R-:W-:Y:S01]  /*1d720*/  ISETP.GE.AND P3, PT, R4, R2, PT ;  /* 0x000000020400720c */ /* 0x000fe20003f66270 */
[----:B------:R-:W-:Y:S01]  /*1d730*/  IMAD.MOV.U32 R141, RZ, RZ, R134 ;  /* 0x000000ffff8d7224 */ /* 0x000fe200078e0086 */
[----:B------:R-:W-:Y:S01]  /*1d740*/  FSEL R133, R133, -INF , !P6 ;  /* 0xff80000085857808 */ /* 0x000fe20007000000 */
[----:B------:R-:W-:Y:S01]  /*1d750*/  IMAD.MOV.U32 R140, RZ, RZ, R135 ;  /* 0x000000ffff8c7224 */ /* 0x000fe200078e0087 */
[----:B-1----:R-:W-:-:S02]  /*1d760*/  FSEL R53, R53, -INF , !P5 ;  /* 0xff80000035357808 */ /* 0x002fc40006800000 */
[----:B------:R-:W-:Y:S02]  /*1d770*/  FSEL R136, R136, -INF , !P4 ;  /* 0xff80000088887808 */ /* 0x000fe40006000000 */
[----:B---3--:R-:W-:Y:S01]  /*1d780*/  FSEL R45, R45, -INF , !P3 ;  /* 0xff8000002d2d7808 */ /* 0x008fe20005800000 */
        /* <DEDUP_REMOVED lines=13> */
[-C--:B------:R-:W-:Y:S02]  /*1d860*/  LOP3.LUT R8, R8, R10.reuse, RZ, 0x3c, !PT ;  /* 0x0000000a08087212 */ /* 0x080fe400078e3cff */
        /* <DEDUP_REMOVED lines=22> */
[----:B------:R-:W-:-:S09]  /*1d9d0*/  ISETP.NE.AND P2, PT, R10, RZ, PT ;  /* 0x000000ff0a00720c */ /* 0x000fd20003f45270 */
[----:B------:R-:W-:Y:S02]  /*1d9e0*/  @P6 IADD3 R9, R9, 0x1, RZ ;  /* 0x0000000109096810 */ /* 0x000fe40007ffe0ff */
[----:B------:R-:W-:Y:S02]  /*1d9f0*/  @P5 IADD3 R7, R7, 0x1, RZ ;  /* 0x0000000107075810 */ /* 0x000fe40007ffe0ff */
[----:B------:R-:W-:-:S03]  /*1da00*/  MOV R4, R9 ;  /* 0x0000000900047202 */ /* 0x000fc60000000f00 */
        /* <DEDUP_REMOVED lines=20> */
[----:B----4-:R-:W-:Y:S02]  /*1db50*/  IMAD R2, R9, R0, RZ ;  /* 0x0000000009027224 */ /* 0x010fe400078e02ff */
[----:B------:R-:W-:-:S04]  /*1db60*/  IMAD.WIDE.U32 R6, R0, R8, R10 ;  /* 0x0000000800067225 */ /* 0x000fc800078e000a */
[----:B------:R-:W-:-:S04]  /*1db70*/  IMAD R5, R8, R5, R2 ;  /* 0x0000000508057224 */ /* 0x000fc800078e0202 */
[----:B------:R-:W-:Y:S01]  /*1db80*/  IMAD.IADD R5, R7, 0x1, R5 ;  /* 0x0000000107057824 */ /* 0x000fe200078e0205 */
[----:B------:R-:W-:Y:S05]  /*1db90*/  BRA `(.L_x_1413) ;  /* 0x0000003000007947 */ /* 0x000fea0003800000 */
.L_x_1412:
[----:B------:R-:W2:Y:S02]  /*1dba0*/  LD.E R6, [R48.64+0x38] ;  /* 0x0000380430067980 */ /* 0x000ea4000c101900 */
[----:B--2---:R-:W-:-:S04]  /*1dbb0*/  LEA R6, -R6, RZ, 0x7 ;  /* 0x000000ff06067211 */ /* 0x004fc800078e39ff */
[----:B------:R-:W-:Y:S02]  /*1dbc0*/  SHF.R.S32.HI R5, RZ, 0x1f, R6 ;  /* 0x0000001fff057819 */ /* 0x000fe40000011406 */
.L_x_1413:
[----:B------:R-:W-:Y:S05]  /*1dbd0*/  BSYNC B0 ;  /* 0x0000000000007941 */ /* 0x000fea0003800000 */
.L_x_1411:
[----:B------:R-:W-:Y:S02]  /*1dbe0*/  LOP3.LUT R0, R241, 0x1, RZ, 0xc0, !PT ;  /* 0x00000001f1007812 */ /* 0x000fe400078ec0ff */
[----:B------:R-:W-:Y:S02]  /*1dbf0*/  @P1 IADD3 R2, P0, R6, R227, RZ ;  /* 0x000000e306021210 */ /* 0x000fe40007f1e0ff */
[----:B------:R-:W-:Y:S02]  /*1dc00*/  ISETP.NE.U32.AND P2, PT, R0, 0x1, PT ;  /* 0x000000010000780c */ /* 0x000fe40003f45070 */
[-C--:B------:R-:W-:Y:S01]  /*1dc10*/  LEA R18, P3, R6, R230.reuse, 0x1 ;  /* 0x000000e606127211 */ /* 0x080fe200078608ff */
        /* <DEDUP_REMOVED lines=11> */
[CC--:B------:R-:W-:Y:S01]  /*1dcd0*/  @P1 LEA R8, P0, R4.reuse, R230.reuse, 0x1 ;  /* 0x000000e604081211 */ /* 0x0c0fe200078008ff */
[----:B------:R-:W-:Y:S01]  /*1dce0*/  @!P2 IMAD.X R5, R5, 0x1, R228, P4 ;  /* 0x000000010505a824 */ /* 0x000fe200020e06e4 */
[CC--:B------:R-:W-:Y:S01]  /*1dcf0*/  @!P2 LEA R14, P4, R4.reuse, R230.reuse, 0x1 ;  /* 0x000000e6040ea211 */ /* 0x0c0fe200078808ff */
[----:B------:R1:W-:Y:S01]  /*1dd00*/  @P2 STS.128 [R237+0x4000], RZ ;  /* 0x004000ffed002388 */ /* 0x0003e20000000c00 */
[----:B------:R-:W-:Y:S02]  /*1dd10*/  IADD3 R0, P3, R4, R227, RZ ;  /* 0x000000e304007210 */ /* 0x000fe40007f7e0ff */
[----:B------:R-:W-:Y:S01]  /*1dd20*/  @!P2 LEA R16, P5, R6, R230, 0x1 ;  /* 0x000000e60610a211 */ /* 0x000fe200078a08ff */
[----:B------:R-:W-:Y:S01]  /*1dd30*/  @!PT LDS RZ, [RZ] ;  /* 0x00000000fffff984 */ /* 0x000fe20000000800 */
[----:B------:R-:W-:Y:S01]  /*1dd40*/  @!PT LDS RZ, [RZ] ;  /* 0x00000000fffff984 */ /* 0x000fe20000000800 */
[----:B------:R-:W-:Y:S01]  /*1dd50*/  @!PT LDS RZ, [RZ] ;  /* 0x00000000fffff984 */ /* 0x000fe20000000800 */
[----:B------:R1:W-:Y:S01]  /*1dd60*/  @P1 LDGSTS.E.BYPASS.LTC128B.128 [R237+0x8000], [R18.64+0x80] ;  /* 0x0800008012ed1fae */ /* 0x0003e2000b901d44 */
[----:B------:R-:W-:-:S02]  /*1dd70*/  @P1 LEA.HI.X R9, R4, R229, R2, 0x1, P0 ;  /* 0x000000e504091211 */ /* 0x000fc400000f0c02 */
[-C--:B------:R-:W-:Y:S01]  /*1dd80*/  @!P2 LEA.HI.X R15, R4, R229.reuse, R2, 0x1, P4 ;  /* 0x000000e5040fa211 */ /* 0x080fe200020f0c02 */
[----:B------:R-:W-:Y:S01]  /*1dd90*/  IMAD.X R2, R2, 0x1, R228, P3 ;  /* 0x0000000102027824 */ /* 0x000fe200018e06e4 */
[----:B------:R-:W-:Y:S01]  /*1dda0*/  @!P2 LEA.HI.X R17, R6, R229, R5, 0x1, P5 ;  /* 0x000000e50611a211 */ /* 0x000fe200028f0c05 */
[----:B------:R1:W-:Y:S01]  /*1ddb0*/  @!P1 STS.128 [R237+0x8000], RZ ;  /* 0x008000ffed009388 */ /* 0x0003e20000000c00 */
[CC--:B------:R-:W-:Y:S02]  /*1ddc0*/  @!P2 LEA R12, P4, R0.reuse, R230.reuse, 0x1 ;  /* 0x000000e6000ca211 */ /* 0x0c0fe400078808ff */
[CC--:B------:R-:W-:Y:S01]  /*1ddd0*/  @P1 LEA R6, P0, R0.reuse, R230.reuse, 0x1 ;  /* 0x000000e600061211 */ /* 0x0c0fe200078008ff */
[----:B------:R-:W-:Y:S01]  /*1dde0*/  @!PT LDS RZ, [RZ] ;  /* 0x00000000fffff984 */ /* 0x000fe20000000800 */
[----:B------:R-:W-:Y:S01]  /*1ddf0*/  @!PT LDS RZ, [RZ] ;  /* 0x00000000fffff984 */ /* 0x000fe20000000800 */
[----:B------:R-:W-:Y:S01]  /*1de00*/  @!PT LDS RZ, [RZ] ;  /* 0x00000000fffff984 */ /* 0x000fe20000000800 */
[----:B------:R1:W-:Y:S01]  /*1de10*/  @!P2 LDGSTS.E.BYPASS.LTC128B.128 [R237+0x4800], [R16.64] ;  /* 0x0480000010edafae */ /* 0x0003e2000b901d44 */
[C---:B------:R-:W-:Y:S02]  /*1de20*/  IADD3 R4, P3, R0.reuse, R227, RZ ;  /* 0x000000e300047210 */ /* 0x040fe40007f7e0ff */
[CCC-:B------:R-:W-:Y:S01]  /*1de30*/  @!P2 LEA.HI.X R13, R0.reuse, R229.reuse, R2.reuse, 0x1, P4 ;  /* 0x000000e5000da211 */ /* 0x1c0fe200020f0c02 */
[----:B------:R1:W-:Y:S01]  /*1de40*/  @P2 STS.128 [R237+0x4800], RZ ;  /* 0x004800ffed002388 */ /* 0x0003e20000000c00 */
[----:B------:R-:W-:Y:S01]  /*1de50*/  @P1 LEA.HI.X R7, R0, R229, R2, 0x1, P0 ;  /* 0x000000e500071211 */ /* 0x000fe200000f0c02 */
[----:B------:R-:W-:Y:S01]  /*1de60*/  IMAD.X R2, R2, 0x1, R228, P3 ;  /* 0x0000000102027824 */ /* 0x000fe200018e06e4 */
[CC--:B------:R-:W-:Y:S01]  /*1de70*/  @!P2 LEA R22, P4, R4.reuse, R230.reuse, 0x1 ;  /* 0x000000e60416a211 */ /* 0x0c0fe200078808ff */
[----:B------:R-:W-:Y:S01]  /*1de80*/  @!PT LDS RZ, [RZ] ;  /* 0x00000000fffff984 */ /* 0x000fe20000000800 */
[----:B------:R-:W-:Y:S01]  /*1de90*/  @!PT LDS RZ, [RZ] ;  /* 0x00000000fffff984 */ /* 0x000fe20000000800 */
[----:B------:R-:W-:Y:S01]  /*1dea0*/  @!PT LDS RZ, [RZ] ;  /* 0x00000000fffff984 */ /* 0x000fe20000000800 */
[----:B------:R1:W-:Y:S01]  /*1deb0*/  @P1 LDGSTS.E.BYPASS.LTC128B.128 [R237+0x8800], [R10.64+0x80] ;  /* 0x088000800aed1fae */ /* 0x0003e2000b901d44 */
[----:B------:R-:W-:-:S02]  /*1dec0*/  @P1 LEA R20, P0, R4, R230, 0x1 ;  /* 0x000000e604141211 */ /* 0x000fc400078008ff */
[C---:B------:R-:W-:Y:S01]  /*1ded0*/  IADD3 R0, P3, R4.reuse, R227, RZ ;  /* 0x000000e304007210 */ /* 0x040fe20007f7e0ff */
[----:B------:R1:W-:Y:S01]  /*1dee0*/  @!P1 STS.128 [R237+0x8800], RZ ;  /* 0x008800ffed009388 */ /* 0x0003e20000000c00 */
        /* <DEDUP_REMOVED lines=8> */
[C---:B------:R-:W-:Y:S02]  /*1df70*/  @P1 LEA R24, P0, R0.reuse, R230, 0x1 ;  /* 0x000000e600181211 */ /* 0x040fe400078008ff */
[C---:B------:R-:W-:Y:S01]  /*1df80*/  IADD3 R4, P3, R0.reuse, R227, RZ ;  /* 0x000000e300047210 */ /* 0x040fe20007f7e0ff */
[----:B------:R1:W-:Y:S01]  /*1df90*/  @P2 STS.128 [R237+0x5000], RZ ;  /* 0x005000ffed002388 */ /* 0x0003e20000000c00 */
[----:B------:R-:W-:-:S02]  /*1dfa0*/  @!P2 LEA.HI.X R27, R0, R229, R2, 0x1, P4 ;  /* 0x000000e5001ba211 */ /* 0x000fc400020f0c02 */
[----:B------:R-:W-:Y:S01]  /*1dfb0*/  @P1 LEA.HI.X R25, R0, R229, R2, 0x1, P0 ;  /* 0x000000e500191211 */ /* 0x000fe200000f0c02 */
[----:B------:R-:W-:Y:S01]  /*1dfc0*/  @!PT LDS RZ, [RZ] ;  /* 0x00000000fffff984 */ /* 0x000fe20000000800 */
[----:B------:R-:W-:Y:S01]  /*1dfd0*/  @!PT LDS RZ, [RZ] ;  /* 0x00000000fffff984 */ /* 0x000fe20000000800 */
[----:B------:R-:W-:Y:S01]  /*1dfe0*/  @!PT LDS RZ, [RZ] ;  /* 0x00000000fffff984 */ /* 0x000fe20000000800 */
[----:B------:R1:W-:Y:S01]  /*1dff0*/  @P1 LDGSTS.E.BYPASS.LTC128B.128 [R237+0x9000], [R8.64+0x80] ;  /* 0x0900008008ed1fae */ /* 0x0003e2000b901d44 */
[----:B------:R-:W-:Y:S01]  /*1e000*/  IMAD.X R2, R2, 0x1, R228, P3 ;  /* 0x0000000102027824 */ /* 0x000fe200018e06e4 */
[CC--:B------:R-:W-:Y:S02]  /*1e010*/  @!P2 LEA R34, P4, R4.reuse, R230.reuse, 0x1 ;  /* 0x000000e60422a211 */ /* 0x0c0fe400078808ff */
[----:B------:R1:W-:Y:S01]  /*1e020*/  @!P1 STS.128 [R237+0x9000], RZ ;  /* 0x009000ffed009388 */ /* 0x0003e20000000c00 */
[C---:B------:R-:W-:Y:S02]  /*1e030*/  @P1 LEA R32, P0, R4.reuse, R230, 0x1 ;  /* 0x000000e604201211 */ /* 0x040fe400078008ff */
[C---:B------:R-:W-:Y:S01]  /*1e040*/  IADD3 R0, P3, R4.reuse, R227, RZ ;  /* 0x000000e304007210 */ /* 0x040fe20007f7e0ff */
[----:B------:R-:W-:Y:S01]  /*1e050*/  @!PT LDS RZ, [RZ] ;  /* 0x00000000fffff984 */ /* 0x000fe20000000800 */
[----:B------:R-:W-:Y:S01]  /*1e060*/  @!PT LDS RZ, [RZ] ;  /* 0x00000000fffff984 */ /* 0x000fe20000000800 */
[----:B------:R-:W-:Y:S01]  /*1e070*/  @!PT LDS RZ, [RZ] ;  /* 0x00000000fffff984 */ /* 0x000fe20000000800 */
[----:B------:R1:W-:Y:S01]  /*1e080*/  @!P2 LDGSTS.E.BYPASS.LTC128B.128 [R237+0x5800], [R12.64] ;  /* 0x058000000cedafae */ /* 0x0003e2000b901d44 */
[----:B------:R-:W-:-:S02]  /*1e090*/  @!P2 LEA.HI.X R35, R4, R229, R2, 0x1, P4 ;  /* 0x000000e50423a211 */ /* 0x000fc400020f0c02 */
[-C--:B------:R-:W-:Y:S01]  /*1e0a0*/  @P1 LEA.HI.X R33, R4, R229.reuse, R2, 0x1, P0 ;  /* 0x000000e504211211 */ /* 0x080fe200000f0c02 */
[----:B------:R1:W-:Y:S01]  /*1e0b0*/  @P2 STS.128 [R237+0x5800], RZ ;  /* 0x005800ffed002388 */ /* 0x0003e20000000c00 */
[----:B------:R-:W-:Y:S01]  /*1e0c0*/  IMAD.X R2, R2, 0x1, R228, P3 ;  /* 0x0000000102027824 */ /* 0x000fe200018e06e4 */
[CC--:B------:R-:W-:Y:S02]  /*1e0d0*/  @!P2 LEA R4, P3, R0.reuse, R230.reuse, 0x1 ;  /* 0x000000e60004a211 */ /* 0x0c0fe400078608ff */
[----:B------:R-:W-:Y:S01]  /*1e0e0*/  @!PT LDS RZ, [RZ] ;  /* 0x00000000fffff984 */ /* 0x000fe20000000800 */
[----:B------:R-:W-:Y:S01]  /*1e0f0*/  @!PT LDS RZ, [RZ] ;  /* 0x00000000fffff984 */ /* 0x000fe20000000800 */
[----:B------:R-:W-:Y:S01]  /*1e100*/  @!PT LDS RZ, [RZ] ;  /* 0x00000000fffff984 */ /* 0x000fe20000000800 */
[----:B------:R1:W-:Y:S01]  /*1e110*/  @P1 LDGSTS.E.BYPASS.LTC128B.128 [R237+0x9800], [R6.64+0x80] ;  /* 0x0980008006ed1fae */ /* 0x0003e2000b901d44 */
[C---:B------:R-:W-:Y:S01]  /*1e120*/  @P1 LEA R36, P0, R0.reuse, R230, 0x1 ;  /* 0x000000e600241211 */ /* 0x040fe200078008ff */
[----:B------:R-:W-:Y:S01]  /*1e130*/  IMAD.MOV.U32 R230, RZ, RZ, R18 ;  /* 0x000000ffffe67224 */ /* 0x000fe200078e0012 */
[CCC-:B------:R-:W-:Y:S01]  /*1e140*/  @!P2 LEA.HI.X R5, R0.reuse, R229.reuse, R2.reuse, 0x1, P3 ;  /* 0x000000e50005a211 */ /* 0x1c0fe200018f0c02 */
[----:B------:R1:W-:Y:S01]  /*1e150*/  @!P1 STS.128 [R237+0x9800], RZ ;  /* 0x009800ffed009388 */ /* 0x0003e20000000c00 */
[----:B------:R-:W-:Y:S01]  /*1e160*/  @P1 LEA.HI.X R37, R0, R229, R2, 0x1, P0 ;  /* 0x000000e500251211 */ /* 0x000fe200000f0c02 */
[----:B------:R-:W-:-:S02]  /*1e170*/  IMAD.MOV.U32 R229, RZ, RZ, R19 ;  /* 0x000000ffffe57224 */ /* 0x000fc400078e0013 */
        /* <DEDUP_REMOVED lines=41> */
.L_x_1410:
[----:B------:R-:W-:Y:S05]  /*1e410*/  BSYNC B1 ;  /* 0x0000000000017941 */ /* 0x000fea0003800000 */
.L_x_1409:
[----:B------:R-:W2:Y:S01]  /*1e420*/  LD.E R52, [R48.64+0xdc] ;  /* 0x0000dc0430347980 */ /* 0x000ea2000c101900 */
[----:B-1----:R-:W-:-:S02]  /*1e430*/  FMNMX.FTZ R5, R3, R136, !PT ;  /* 0x0000008803057209 */ /* 0x002fc40007810000 */
        /* <DEDUP_REMOVED lines=68> */
[----:B------:R-:W-:-:S03]  /*1e880*/  FMNMX.FTZ R4, R53, R4, !PT ;  /* 0x0000000435047209 */ /* 0x000fc60007810000 */
[----:B------:R-:W1:Y:S04]  /*1e890*/  SHFL.BFLY PT, R2, R5, 0x2, 0x1f ;  /* 0x0c401f0005027f89 */ /* 0x000e6800000e0000 */
[----:B------:R-:W3:Y:S01]  /*1e8a0*/  SHFL.BFLY PT, R0, R4, 0x2, 0x1f ;  /* 0x0c401f0004007f89 */ /* 0x000ee200000e0000 */
[----:B-1----:R-:W-:Y:S02]  /*1e8b0*/  FMNMX.FTZ R2, R5, R2, !PT ;  /* 0x0000000205027209 */ /* 0x002fe40007810000 */
[----:B---3--:R-:W-:-:S03]  /*1e8c0*/  FMNMX.FTZ R0, R4, R0, !PT ;  /* 0x0000000004007209 */ /* 0x008fc60007810000 */
[----:B------:R-:W1:Y:S04]  /*1e8d0*/  SHFL.BFLY PT, R41, R2, 0x1, 0x1f ;  /* 0x0c201f0002297f89 */ /* 0x000e6800000e0000 */
[----:B------:R-:W3:Y:S01]  /*1e8e0*/  SHFL.BFLY PT, R42, R0, 0x1, 0x1f ;  /* 0x0c201f00002a7f89 */ /* 0x000ee200000e0000 */
[----:B-1----:R-:W-:Y:S02]  /*1e8f0*/  FMNMX.FTZ R41, R2, R41, !PT ;  /* 0x0000002902297209 */ /* 0x002fe40007810000 */
[----:B---3--:R-:W-:Y:S02]  /*1e900*/  FMNMX.FTZ R42, R0, R42, !PT ;  /* 0x0000002a002a7209 */ /* 0x008fe40007810000 */
[----:B------:R-:W-:Y:S02]  /*1e910*/  FSETP.NEU.FTZ.AND P0, PT, R41, -INF , PT ;  /* 0xff8000002900780b */ /* 0x000fe40003f1d000 */
[----:B------:R-:W-:-:S02]  /*1e920*/  FSETP.NEU.FTZ.AND P1, PT, R42, -INF , PT ;  /* 0xff8000002a00780b */ /* 0x000fc40003f3d000 */
[----:B------:R-:W-:Y:S02]  /*1e930*/  FSEL R4, R41, RZ, P0 ;  /* 0x000000ff29047208 */ /* 0x000fe40000000000 */
[----:B------:R-:W-:-:S03]  /*1e940*/  FSEL R5, R42, RZ, P1 ;  /* 0x000000ff2a057208 */ /* 0x000fc60000800000 */
[----:B------:R-:W-:Y:S02]  /*1e950*/  FADD.FTZ R4, R3, -R4 ;  /* 0x8000000403047221 */ /* 0x000fe40000010000 */
[----:B------:R-:W-:Y:S02]  /*1e960*/  FADD.FTZ R5, R132, -R5 ;  /* 0x8000000584057221 */ /* 0x000fe40000010000 */
[C---:B--2---:R-:W-:Y:S02]  /*1e970*/  FMUL.FTZ R47, R52.reuse, R41 ;  /* 0x00000029342f7220 */ /* 0x044fe40000410000 */
[C---:B------:R-:W-:Y:S02]  /*1e980*/  FMUL.FTZ R55, R52.reuse, R42 ;  /* 0x0000002a34377220 */ /* 0x040fe40000410000 */
[C---:B------:R-:W-:Y:S01]  /*1e990*/  FMUL.FTZ R4, R52.reuse, R4 ;  /* 0x0000000434047220 */ /* 0x040fe20000410000 */
[----:B------:R-:W-:Y:S01]  /*1e9a0*/  FSEL R47, R47, RZ, P0 ;  /* 0x000000ff2f2f7208 */ /* 0x000fe20000000000 */
[----:B------:R-:W-:Y:S01]  /*1e9b0*/  FMUL.FTZ R5, R52, R5 ;  /* 0x0000000534057220 */ /* 0x000fe20000410000 */
[----:B------:R-:W-:Y:S01]  /*1e9c0*/  FSEL R55, R55, RZ, P1 ;  /* 0x000000ff37377208 */ /* 0x000fe20000800000 */
[----:B------:R-:W1:Y:S02]  /*1e9d0*/  MUFU.EX2 R43, R4 ;  /* 0x00000004002b7308 */ /* 0x000e640000000800 */
[----:B------:R-:W-:-:S02]  /*1e9e0*/  FFMA.FTZ R33, R136, R52, -R47 ;  /* 0x0000003488217223 */ /* 0x000fc4000001082f */
[-CC-:B------:R-:W-:Y:S02]  /*1e9f0*/  FFMA.FTZ R32, R180, R52.reuse, -R47.reuse ;  /* 0x00000034b4207223 */ /* 0x180fe4000001082f */
[-CC-:B------:R-:W-:Y:S02]  /*1ea00*/  FFMA.FTZ R2, R183, R52.reuse, -R47.reuse ;  /* 0x00000034b7027223 */ /* 0x180fe4000001082f */
[-C--:B------:R-:W-:Y:S01]  /*1ea10*/  FFMA.FTZ R0, R184, R52.reuse, -R47 ;  /* 0x00000034b8007223 */ /* 0x080fe2000001082f */
[----:B------:R-:W-:Y:S01]  /*1ea20*/  MUFU.EX2 R33, R33 ;  /* 0x0000002100217308 */ /* 0x000fe20000000800 */
[-CC-:B------:R-:W-:Y:S02]  /*1ea30*/  FFMA.FTZ R40, R133, R52.reuse, -R55.reuse ;  /* 0x0000003485287223 */ /* 0x180fe40000010837 */
[-CC-:B------:R-:W-:Y:S02]  /*1ea40*/  FFMA.FTZ R35, R179, R52.reuse, -R55.reuse ;  /* 0x00000034b3237223 */ /* 0x180fe40000010837 */
[----:B------:R-:W-:-:S02]  /*1ea50*/  FFMA.FTZ R34, R182, R52, -R55 ;  /* 0x00000034b6227223 */ /* 0x000fc40000010837 */
[----:B------:R-:W-:Y:S01]  /*1ea60*/  FFMA.FTZ R3, R181, R52, -R55 ;  /* 0x00000034b5037223 */ /* 0x000fe20000010837 */
[----:B------:R-:W-:Y:S01]  /*1ea70*/  MUFU.EX2 R32, R32 ;  /* 0x0000002000207308 */ /* 0x000fe20000000800 */
[-C--:B-1----:R-:W-:Y:S02]  /*1ea80*/  FMUL.FTZ R130, R130, R43.reuse ;  /* 0x0000002b82827220 */ /* 0x082fe40000410000 */
[-C--:B------:R-:W-:Y:S02]  /*1ea90*/  FMUL.FTZ R131, R131, R43.reuse ;  /* 0x0000002b83837220 */ /* 0x080fe40000410000 */
[-C--:B------:R-:W-:Y:S02]  /*1eaa0*/  FMUL.FTZ R126, R126, R43.reuse ;  /* 0x0000002b7e7e7220 */ /* 0x080fe40000410000 */
[-C--:B------:R-:W-:Y:S01]  /*1eab0*/  FMUL.FTZ R127, R127, R43.reuse ;  /* 0x0000002b7f7f7220 */ /* 0x080fe20000410000 */
[----:B------:R-:W-:Y:S01]  /*1eac0*/  MUFU.EX2 R2, R2 ;  /* 0x0000000200027308 */ /* 0x000fe20000000800 */
[----:B------:R-:W-:-:S02]  /*1ead0*/  FMUL.FTZ R122, R122, R43 ;  /* 0x0000002b7a7a7220 */ /* 0x000fc40000410000 */
[-C--:B------:R-:W-:Y:S02]  /*1eae0*/  FMUL.FTZ R123, R123, R43.reuse ;  /* 0x0000002b7b7b7220 */ /* 0x080fe40000410000 */
[-C--:B------:R-:W-:Y:S02]  /*1eaf0*/  FMUL.FTZ R118, R118, R43.reuse ;  /* 0x0000002b76767220 */ /* 0x080fe40000410000 */
[-C--:B------:R-:W-:Y:S01]  /*1eb00*/  FMUL.FTZ R119, R119, R43.reuse ;  /* 0x0000002b77777220 */ /* 0x080fe20000410000 */
[----:B------:R-:W1:Y:S01]  /*1eb10*/  MUFU.EX2 R0, R0 ;  /* 0x0000000000007308 */ /* 0x000e620000000800 */
[-C--:B------:R-:W-:Y:S02]  /*1eb20*/  FMUL.FTZ R114, R114, R43.reuse ;  /* 0x0000002b72727220 */ /* 0x080fe40000410000 */
[-C--:B------:R-:W-:Y:S02]  /*1eb30*/  FMUL.FTZ R115, R115, R43.reuse ;  /* 0x0000002b73737220 */ /* 0x080fe40000410000 */
[----:B------:R-:W-:-:S02]  /*1eb40*/  FMUL.FTZ R110, R110, R43 ;  /* 0x0000002b6e6e7220 */ /* 0x000fc40000410000 */
[-C--:B------:R-:W-:Y:S01]  /*1eb50*/  FMUL.FTZ R111, R111, R43.reuse ;  /* 0x0000002b6f6f7220 */ /* 0x080fe20000410000 */
[----:B------:R-:W-:Y:S01]  /*1eb60*/  MUFU.EX2 R40, R40 ;  /* 0x0000002800287308 */ /* 0x000fe20000000800 */
[-C--:B------:R-:W-:Y:S02]  /*1eb70*/  FMUL.FTZ R106, R106, R43.reuse ;  /* 0x0000002b6a6a7220 */ /* 0x080fe40000410000 */
[-C--:B------:R-:W-:Y:S02]  /*1eb80*/  FMUL.FTZ R107, R107, R43.reuse ;  /* 0x0000002b6b6b7220 */ /* 0x080fe40000410000 */
[-C--:B------:R-:W-:Y:S02]  /*1eb90*/  FMUL.FTZ R102, R102, R43.reuse ;  /* 0x0000002b66667220 */ /* 0x080fe40000410000 */
[-C--:B------:R-:W-:Y:S01]  /*1eba0*/  FMUL.FTZ R103, R103, R43.reuse ;  /* 0x0000002b67677220 */ /* 0x080fe20000410000 */
[----:B------:R-:W2:Y:S01]  /*1ebb0*/  MUFU.EX2 R35, R35 ;  /* 0x0000002300237308 */ /* 0x000ea20000000800 */
[----:B-1----:R-:W-:Y:S01]  /*1ebc0*/  F2FP.BF16.PACK_AB R7, R0, R2 ;  /* 0x000000020007723e */ /* 0x002fe200000010ff */
[----:B------:R-:W-:-:S02]  /*1ebd0*/  FMUL.FTZ R98, R98, R43 ;  /* 0x0000002b62627220 */ /* 0x000fc40000410000 */
[-C--:B------:R-:W-:Y:S02]  /*1ebe0*/  FMUL.FTZ R99, R99, R43.reuse ;  /* 0x0000002b63637220 */ /* 0x080fe40000410000 */
[-C--:B------:R-:W-:Y:S02]  /*1ebf0*/  FMUL.FTZ R94, R94, R43.reuse ;  /* 0x0000002b5e5e7220 */ /* 0x080fe40000410000 */
[----:B------:R-:W-:Y:S01]  /*1ec00*/  MUFU.EX2 R34, R34 ;  /* 0x0000002200227308 */ /* 0x000fe20000000800 */
[-C--:B------:R-:W-:Y:S02]  /*1ec10*/  FMUL.FTZ R95, R95, R43.reuse ;  /* 0x0000002b5f5f7220 */ /* 0x080fe40000410000 */
[-C--:B------:R-:W-:Y:S02]  /*1ec20*/  FMUL.FTZ R90, R90, R43.reuse ;  /* 0x0000002b5a5a7220 */ /* 0x080fe40000410000 */
[-C--:B------:R-:W-:Y:S02]  /*1ec30*/  FMUL.FTZ R91, R91, R43.reuse ;  /* 0x0000002b5b5b7220 */ /* 0x080fe40000410000 */
[-C--:B------:R-:W-:Y:S01]  /*1ec40*/  FMUL.FTZ R86, R86, R43.reuse ;  /* 0x0000002b56567220 */ /* 0x080fe20000410000 */
[----:B------:R-:W1:Y:S01]  /*1ec50*/  MUFU.EX2 R3, R3 ;  /* 0x0000000300037308 */ /* 0x000e620000000800 */
[----:B--2---:R-:W-:Y:S01]  /*1ec60*/  F2FP.BF16.PACK_AB R4, R35, R40 ;  /* 0x000000282304723e */ /* 0x004fe200000010ff */
[----:B------:R-:W-:-:S02]  /*1ec70*/  FMUL.FTZ R87, R87, R43 ;  /* 0x0000002b57577220 */ /* 0x000fc40000410000 */
[-C--:B------:R-:W-:Y:S02]  /*1ec80*/  FMUL.FTZ R82, R82, R43.reuse ;  /* 0x0000002b52527220 */ /* 0x080fe40000410000 */
[-C--:B------:R-:W-:Y:S02]  /*1ec90*/  FMUL.FTZ R83, R83, R43.reuse ;  /* 0x0000002b53537220 */ /* 0x080fe40000410000 */
[----:B------:R2:W3:Y:S01]  /*1eca0*/  MUFU.EX2 R44, R5 ;  /* 0x00000005002c7308 */ /* 0x0004e20000000800 */
[-C--:B------:R-:W-:Y:S02]  /*1ecb0*/  FMUL.FTZ R78, R78, R43.reuse ;  /* 0x0000002b4e4e7220 */ /* 0x080fe40000410000 */
[-C--:B------:R-:W-:Y:S02]  /*1ecc0*/  FMUL.FTZ R79, R79, R43.reuse ;  /* 0x0000002b4f4f7220 */ /* 0x080fe40000410000 */
[-C--:B------:R-:W-:Y:S02]  /*1ecd0*/  FFMA.FTZ R58, R63, R52.reuse, -R47 ;  /* 0x000000343f3a7223 */ /* 0x080fe4000001082f */
[----:B------:R-:W-:Y:S01]  /*1ece0*/  FFMA.FTZ R63, R66, R52, -R55 ;  /* 0x00000034423f7223 */ /* 0x000fe20000010837 */
[----:B-1----:R-:W-:Y:S01]  /*1ecf0*/  F2FP.BF16.PACK_AB R6, R3, R34 ;  /* 0x000000220306723e */ /* 0x002fe200000010ff */
[----:B------:R-:W-:-:S02]  /*1ed00*/  FMUL.FTZ R74, R74, R43 ;  /* 0x0000002b4a4a7220 */ /* 0x000fc40000410000 */
[-C--:B------:R-:W-:Y:S01]  /*1ed10*/  FMUL.FTZ R75, R75, R43.reuse ;  /* 0x0000002b4b4b7220 */ /* 0x080fe20000410000 */
[----:B------:R-:W-:Y:S01]  /*1ed20*/  MUFU.EX2 R58, R58 ;  /* 0x0000003a003a7308 */ /* 0x000fe20000000800 */
[-C--:B------:R-:W-:Y:S02]  /*1ed30*/  FMUL.FTZ R70, R70, R43.reuse ;  /* 0x0000002b46467220 */ /* 0x080fe40000410000 */
[----:B------:R-:W-:Y:S01]  /*1ed40*/  FMUL.FTZ R71, R71, R43 ;  /* 0x0000002b47477220 */ /* 0x000fe20000410000 */
[----:B--2---:R-:W-:Y:S01]  /*1ed50*/  F2FP.BF16.PACK_AB R5, R32, R33 ;  /* 0x000000212005723e */ /* 0x004fe200000010ff */
[-C--:B---3--:R-:W-:Y:S02]  /*1ed60*/  FMUL.FTZ R128, R128, R44.reuse ;  /* 0x0000002c80807220 */ /* 0x088fe40000410000 */
[-C--:B------:R-:W-:Y:S01]  /*1ed70*/  FMUL.FTZ R129, R129, R44.reuse ;  /* 0x0000002c81817220 */ /* 0x080fe20000410000 */
[----:B------:R-:W-:Y:S01]  /*1ed80*/  MUFU.EX2 R63, R63 ;  /* 0x0000003f003f7308 */ /* 0x000fe20000000800 */
[----:B------:R-:W-:-:S02]  /*1ed90*/  FMUL.FTZ R124, R124, R44 ;  /* 0x0000002c7c7c7220 */ /* 0x000fc40000410000 */
[-C--:B------:R-:W-:Y:S02]  /*1eda0*/  FMUL.FTZ R125, R125, R44.reuse ;  /* 0x0000002c7d7d7220 */ /* 0x080fe40000410000 */
[-C--:B------:R-:W-:Y:S01]  /*1edb0*/  FMUL.FTZ R120, R120, R44.reuse ;  /* 0x0000002c78787220 */ /* 0x080fe20000410000 */
[C---:B------:R-:W-:Y:S01]  /*1edc0*/  HMMA.16816.F32.BF16 R128, R4.reuse, R12, R128 ;  /* 0x0000000c0480723c */ /* 0x040fe20000041880 */
[-C--:B------:R-:W-:Y:S02]  /*1edd0*/  FMUL.FTZ R121, R121, R44.reuse ;  /* 0x0000002c79797220 */ /* 0x080fe40000410000 */
[-C--:B------:R-:W-:Y:S02]  /*1ede0*/  FMUL.FTZ R116, R116, R44.reuse ;  /* 0x0000002c74747220 */ /* 0x080fe40000410000 */
[-C--:B------:R-:W-:Y:S02]  /*1edf0*/  FMUL.FTZ R117, R117, R44.reuse ;  /* 0x0000002c75757220 */ /* 0x080fe40000410000 */
[-C--:B------:R-:W-:Y:S01]  /*1ee00*/  FMUL.FTZ R112, R112, R44.reuse ;  /* 0x0000002c70707220 */ /* 0x080fe20000410000 */
[----:B------:R-:W-:Y:S01]  /*1ee10*/  HMMA.16816.F32.BF16 R124, R4, R14, R124 ;  /* 0x0000000e047c723c */ /* 0x000fe2000004187c */
[----:B------:R-:W1:Y:S01]  /*1ee20*/  LDSM.16.MT88.4 R12, [R214+0xc000] ;  /* 0x00c00000d60c783b */ /* 0x000e620000004200 */
        /* <DEDUP_REMOVED lines=36> */
[----:B------:R-:W2:Y:S01]  /*1f070*/  MUFU.EX2 R66, R66 ;  /* 0x0000004200427308 */ /* 0x000ea20000000800 */
[----:B------:R-:W-:-:S02]  /*1f080*/  FFMA.FTZ R59, R177, R52, -R47 ;  /* 0x00000034b13b7223 */ /* 0x000fc4000001082f */
[-C--:B------:R-:W-:Y:S02]  /*1f090*/  FFMA.FTZ R64, R64, R52.reuse, -R55 ;  /* 0x0000003440407223 */ /* 0x080fe40000010837 */
[-CC-:B------:R-:W-:Y:S01]  /*1f0a0*/  FFMA.FTZ R67, R31, R52.reuse, -R47.reuse ;  /* 0x000000341f437223 */ /* 0x180fe2000001082f */
[C---:B------:R-:W-:Y:S01]  /*1f0b0*/  HMMA.16816.F32.BF16 R92, R4.reuse, R10, R92 ;  /* 0x0000000a045c723c */ /* 0x040fe2000004185c */
[----:B------:R-:W4:Y:S01]  /*1f0c0*/  LDSM.16.MT88.4 R8, [R214+0x10000] ;  /* 0x01000000d608783b */ /* 0x000f220000004200 */
[----:B------:R-:W-:Y:S01]  /*1f0d0*/  MUFU.EX2 R57, R57 ;  /* 0x0000003900397308 */ /* 0x000fe20000000800 */
[-CC-:B------:R-:W-:Y:S02]  /*1f0e0*/  FFMA.FTZ R132, R29, R52.reuse, -R47.reuse ;  /* 0x000000341d847223 */ /* 0x180fe4000001082f */
[-CC-:B------:R-:W-:Y:S02]  /*1f0f0*/  FFMA.FTZ R133, R28, R52.reuse, -R47.reuse ;  /* 0x000000341c857223 */ /* 0x180fe4000001082f */
[-C--:B------:R-:W-:Y:S01]  /*1f100*/  FFMA.FTZ R134, R30, R52.reuse, -R47 ;  /* 0x000000341e867223 */ /* 0x080fe2000001082f */
[----:B---3--:R-:W-:Y:S01]  /*1f110*/  HMMA.16816.F32.BF16 R88, R4, R16, R88 ;  /* 0x000000100458723c */ /* 0x008fe20000041858 */
[----:B------:R-:W-:Y:S01]  /*1f120*/  LDSM.16.MT88.4 R28, [R215+0x10800] ;  /* 0x01080000d71c783b */ /* 0x000fe20000004200 */
[----:B------:R-:W3:Y:S01]  /*1f130*/  MUFU.EX2 R59, R59 ;  /* 0x0000003b003b7308 */ /* 0x000ee20000000800 */
[----:B------:R-:W-:-:S02]  /*1f140*/  FFMA.FTZ R135, R154, R52, -R55 ;  /* 0x000000349a877223 */ /* 0x000fc40000010837 */
[-C--:B------:R-:W-:Y:S02]  /*1f150*/  FFMA.FTZ R136, R137, R52.reuse, -R55 ;  /* 0x0000003489887223 */ /* 0x080fe40000010837 */
[-C--:B------:R-:W-:Y:S01]  /*1f160*/  FFMA.FTZ R154, R50, R52.reuse, -R47 ;  /* 0x00000034329a7223 */ /* 0x080fe2000001082f */
[C---:B------:R-:W-:Y:S01]  /*1f170*/  HMMA.16816.F32.BF16 R84, R4.reuse, R18, R84 ;  /* 0x000000120454723c */ /* 0x040fe20000041854 */
[----:B------:R-:W5:Y:S01]  /*1f180*/  LDSM.16.MT88.4 R16, [R215+0xc800] ;  /* 0x00c80000d710783b */ /* 0x000f620000004200 */
[----:B------:R-:W-:Y:S01]  /*1f190*/  MUFU.EX2 R65, R65 ;  /* 0x0000004100417308 */ /* 0x000fe20000000800 */
[-CC-:B------:R-:W-:Y:S02]  /*1f1a0*/  FFMA.FTZ R137, R176, R52.reuse, -R55.reuse ;  /* 0x00000034b0897223 */ /* 0x180fe40000010837 */
[-C--:B------:R-:W-:Y:S01]  /*1f1b0*/  FFMA.FTZ R142, R142, R52.reuse, -R55 ;  /* 0x000000348e8e7223 */ /* 0x080fe20000010837 */
[----:B------:R-:W-:Y:S01]  /*1f1c0*/  LDSM.16.MT88.4 R48, [R215+0x11000] ;  /* 0x01100000d730783b */ /* 0x000fe20000004200 */
[-CC-:B------:R-:W-:Y:S01]  /*1f1d0*/  FFMA.FTZ R145, R145, R52.reuse, -R47.reuse ;  /* 0x0000003491917223 */ /* 0x180fe2000001082f */
[----:B-1----:R-:W-:Y:S02]  /*1f1e0*/  HMMA.16816.F32.BF16 R80, R4, R12, R80 ;  /* 0x0000000c0450723c */ /* 0x002fe40000041850 */
[----:B------:R-:W1:Y:S01]  /*1f1f0*/  MUFU.EX2 R64, R64 ;  /* 0x0000004000407308 */ /* 0x000e620000000800 */
[----:B------:R-:W-:-:S02]  /*1f200*/  FFMA.FTZ R152, R152, R52, -R47 ;  /* 0x0000003498987223 */ /* 0x000fc4000001082f */
[-C--:B------:R-:W-:Y:S02]  /*1f210*/  FFMA.FTZ R156, R156, R52.reuse, -R47 ;  /* 0x000000349c9c7223 */ /* 0x080fe4000001082f */
[-CC-:B------:R-:W-:Y:S01]  /*1f220*/  FFMA.FTZ R157, R157, R52.reuse, -R55.reuse ;  /* 0x000000349d9d7223 */ /* 0x180fe20000010837 */
[C---:B------:R-:W-:Y:S01]  /*1f230*/  HMMA.16816.F32.BF16 R76, R4.reuse, R14, R76 ;  /* 0x0000000e044c723c */ /* 0x040fe2000004184c */
[----:B------:R-:W5:Y:S01]  /*1f240*/  LDSM.16.MT88.4 R12, [R214+0xc800] ;  /* 0x00c80000d60c783b */ /* 0x000f620000004200 */
[----:B------:R-:W1:Y:S01]  /*1f250*/  MUFU.EX2 R67, R67 ;  /* 0x0000004300437308 */ /* 0x000e620000000800 */
[-CC-:B------:R-:W-:Y:S02]  /*1f260*/  FFMA.FTZ R159, R159, R52.reuse, -R55.reuse ;  /* 0x000000349f9f7223 */ /* 0x180fe40000010837 */
[-CC-:B------:R-:W-:Y:S02]  /*1f270*/  FFMA.FTZ R160, R160, R52.reuse, -R55.reuse ;  /* 0x00000034a0a07223 */ /* 0x180fe40000010837 */
[-C--:B------:R-:W-:Y:S01]  /*1f280*/  FFMA.FTZ R165, R165, R52.reuse, -R55 ;  /* 0x00000034a5a57223 */ /* 0x080fe20000010837 */
[----:B----4-:R-:W-:Y:S01]  /*1f290*/  HMMA.16816.F32.BF16 R72, R4, R8, R72 ;  /* 0x000000080448723c */ /* 0x010fe20000041848 */
[-CC-:B------:R-:W-:Y:S01]  /*1f2a0*/  FFMA.FTZ R167, R167, R52.reuse, -R47.reuse ;  /* 0x00000034a7a77223 */ /* 0x180fe2000001082f */
[----:B------:R-:W4:Y:S01]  /*1f2b0*/  MUFU.EX2 R132, R132 ;  /* 0x0000008400847308 */ /* 0x000f220000000800 */
[----:B------:R-:W-:-:S02]  /*1f2c0*/  FFMA.FTZ R174, R174, R52, -R47 ;  /* 0x00000034aeae7223 */ /* 0x000fc4000001082f */
[-CC-:B------:R-:W-:Y:S02]  /*1f2d0*/  FFMA.FTZ R173, R173, R52.reuse, -R47.reuse ;  /* 0x00000034adad7223 */ /* 0x180fe4000001082f */
[-C--:B------:R-:W-:Y:S01]  /*1f2e0*/  FFMA.FTZ R175, R175, R52.reuse, -R47 ;  /* 0x00000034afaf7223 */ /* 0x080fe2000001082f */
[----:B------:R-:W-:Y:S01]  /*1f2f0*/  HMMA.16816.F32.BF16 R68, R4, R10, R68 ;  /* 0x0000000a0444723c */ /* 0x000fe20000041844 */
[----:B------:R-:W4:Y:S01]  /*1f300*/  LDSM.16.MT88.4 R8, [R218+0x10800] ;  /* 0x01080000da08783b */ /* 0x000f220000004200 */
[----:B------:R-:W-:Y:S01]  /*1f310*/  MUFU.EX2 R133, R133 ;  /* 0x0000008500857308 */ /* 0x000fe20000000800 */
[-CC-:B------:R-:W-:Y:S02]  /*1f320*/  FFMA.FTZ R172, R172, R52.reuse, -R55.reuse ;  /* 0x00000034acac7223 */ /* 0x180fe40000010837 */
[-CC-:B------:R-:W-:Y:S02]  /*1f330*/  FFMA.FTZ R171, R171, R52.reuse, -R55.reuse ;  /* 0x00000034abab7223 */ /* 0x180fe40000010837 */
[----:B--2---:R-:W-:Y:S01]  /*1f340*/  F2FP.BF16.PACK_AB R4, R66, R63 ;  /* 0x0000003f4204723e */ /* 0x004fe200000010ff */
[-C--:B------:R-:W-:Y:S01]  /*1f350*/  FFMA.FTZ R170, R170, R52.reuse, -R55 ;  /* 0x00000034aaaa7223 */ /* 0x080fe20000010837 */
[----:B---3--:R-:W-:Y:S01]  /*1f360*/  F2FP.BF16.PACK_AB R5, R59, R57 ;  /* 0x000000393b05723e */ /* 0x008fe200000010ff */
[----:B------:R-:W-:Y:S01]  /*1f370*/  MUFU.EX2 R134, R134 ;  /* 0x0000008600867308 */ /* 0x000fe20000000800 */
[----:B-1----:R-:W-:Y:S01]  /*1f380*/  F2FP.BF16.PACK_AB R6, R64, R65 ;  /* 0x000000414006723e */ /* 0x002fe200000010ff */
[----:B------:R-:W-:Y:S01]  /*1f390*/  FFMA.FTZ R163, R163, R52, -R47 ;  /* 0x00000034a3a37223 */ /* 0x000fe2000001082f */
[----:B------:R-:W-:Y:S01]  /*1f3a0*/  F2FP.BF16.PACK_AB R7, R67, R58 ;  /* 0x0000003a4307723e */ /* 0x000fe200000010ff */
[----:B------:R-:W-:-:S02]  /*1f3b0*/  FFMA.FTZ R162, R162, R52, -R55 ;  /* 0x00000034a2a27223 */ /* 0x000fc40000010837 */
[-CC-:B------:R-:W-:Y:S02]  /*1f3c0*/  FFMA.FTZ R161, R161, R52.reuse, -R55.reuse ;  /* 0x00000034a1a17223 */ /* 0x180fe40000010837 */
[----:B------:R-:W1:Y:S01]  /*1f3d0*/  MUFU.EX2 R135, R135 ;  /* 0x0000008700877308 */ /* 0x000e620000000800 */
[-CC-:B------:R-:W-:Y:S01]  /*1f3e0*/  FFMA.FTZ R158, R158, R52.reuse, -R55.reuse ;  /* 0x000000349e9e7223 */ /* 0x180fe20000010837 */
[C---:B------:R-:W-:Y:S01]  /*1f3f0*/  HMMA.16816.F32.BF16 R120, R4.reuse, R20, R120 ;  /* 0x000000140478723c */ /* 0x040fe20000041878 */
[-C--:B------:R-:W-:Y:S02]  /*1f400*/  FFMA.FTZ R155, R155, R52.reuse, -R55 ;  /* 0x000000349b9b7223 */ /* 0x080fe40000010837 */
[-CC-:B------:R-:W-:Y:S02]  /*1f410*/  FFMA.FTZ R153, R153, R52.reuse, -R47.reuse ;  /* 0x0000003499997223 */ /* 0x180fe4000001082f */
[-CC-:B------:R-:W-:Y:S01]  /*1f420*/  FFMA.FTZ R151, R151, R52.reuse, -R47.reuse ;  /* 0x0000003497977223 */ /* 0x180fe2000001082f */
[----:B------:R-:W2:Y:S01]  /*1f430*/  MUFU.EX2 R136, R136 ;  /* 0x0000008800887308 */ /* 0x000ea20000000800 */
[-CC-:B------:R-:W-:Y:S01]  /*1f440*/  FFMA.FTZ R150, R150, R52.reuse, -R47.reuse ;  /* 0x0000003496967223 */ /* 0x180fe2000001082f */
[----:B------:R-:W-:Y:S01]  /*1f450*/  HMMA.16816.F32.BF16 R116, R4, R22, R116 ;  /* 0x000000160474723c */ /* 0x000fe20000041874 */
[----:B------:R-:W3:Y:S01]  /*1f460*/  LDSM.16.MT88.4 R20, [R214+0x10800] ;  /* 0x01080000d614783b */ /* 0x000ee20000004200 */
[----:B------:R-:W-:-:S02]  /*1f470*/  FFMA.FTZ R149, R149, R52, -R47 ;  /* 0x0000003495957223 */ /* 0x000fc4000001082f */
[-CC-:B------:R-:W-:Y:S02]  /*1f480*/  FFMA.FTZ R148, R148, R52.reuse, -R55.reuse ;  /* 0x0000003494947223 */ /* 0x180fe40000010837 */
[----:B------:R-:W-:Y:S01]  /*1f490*/  MUFU.EX2 R137, R137 ;  /* 0x0000008900897308 */ /* 0x000fe20000000800 */
[-CC-:B------:R-:W-:Y:S01]  /*1f4a0*/  FFMA.FTZ R147, R147, R52.reuse, -R55.reuse ;  /* 0x0000003493937223 */ /* 0x180fe20000010837 */
[C---:B-----5:R-:W-:Y:S01]  /*1f4b0*/  HMMA.16816.F32.BF16 R112, R4.reuse, R16, R112 ;  /* 0x000000100470723c */ /* 0x060fe20000041870 */
[-CC-:B------:R-:W-:Y:S02]  /*1f4c0*/  FFMA.FTZ R146, R146, R52.reuse, -R55.reuse ;  /* 0x0000003492927223 */ /* 0x180fe40000010837 */
[-C--:B------:R-:W-:Y:S02]  /*1f4d0*/  FFMA.FTZ R144, R144, R52.reuse, -R55 ;  /* 0x0000003490907223 */ /* 0x080fe40000010837 */
[----:B------:R-:W-:Y:S01]  /*1f4e0*/  FFMA.FTZ R143, R143, R52, -R47 ;  /* 0x000000348f8f7223 */ /* 0x000fe2000001082f */
[----:B------:R-:W5:Y:S01]  /*1f4f0*/  MUFU.EX2 R142, R142 ;  /* 0x0000008e008e7308 */ /* 0x000f620000000800 */
[----:B------:R-:W-:Y:S01]  /*1f500*/  FFMA.FTZ R33, R243, R43, R33 ;  /* 0x0000002bf3217223 */ /* 0x000fe20000010021 */
[----:B------:R-:W-:Y:S01]  /*1f510*/  HMMA.16816.F32.BF16 R108, R4, R18, R108 ;  /* 0x00000012046c723c */ /* 0x000fe2000004186c */
[----:B------:R-:W2:Y:S01]  /*1f520*/  LDSM.16.MT88.4 R16, [R216+0xd000] ;  /* 0x00d00000d810783b */ /* 0x000ea20000004200 */
[----:B------:R-:W-:-:S02]  /*1f530*/  FFMA.FTZ R40, R242, R44, R40 ;  /* 0x0000002cf2287223 */ /* 0x000fc40000010028 */
[----:B------:R-:W-:Y:S02]  /*1f540*/  FADD.FTZ R32, R32, R33 ;  /* 0x0000002120207221 */ /* 0x000fe40000010000 */
[----:B------:R-:W1:Y:S01]  /*1f550*/  MUFU.EX2 R145, R145 ;  /* 0x0000009100917308 */ /* 0x000e620000000800 */
[----:B------:R-:W-:Y:S01]  /*1f560*/  FADD.FTZ R35, R35, R40 ;  /* 0x0000002823237221 */ /* 0x000fe20000010000 */
[C---:B------:R-:W-:Y:S01]  /*1f570*/  HMMA.16816.F32.BF16 R104, R4.reuse, R12, R104 ;  /* 0x0000000c0468723c */ /* 0x040fe20000041868 */
[----:B------:R-:W-:Y:S02]  /*1f580*/  FADD.FTZ R32, R2, R32 ;  /* 0x0000002002207221 */ /* 0x000fe40000010000 */
[----:B------:R-:W-:Y:S02]  /*1f590*/  FADD.FTZ R35, R34, R35 ;  /* 0x0000002322237221 */ /* 0x000fe40000010000 */
[----:B------:R-:W-:Y:S01]  /*1f5a0*/  FADD.FTZ R0, R0, R32 ;  /* 0x0000002000007221 */ /* 0x000fe20000010000 */
[----:B------:R-:W-:Y:S01]  /*1f5b0*/  MUFU.EX2 R152, R152 ;  /* 0x0000009800987308 */ /* 0x000fe20000000800 */
[----:B------:R-:W-:Y:S01]  /*1f5c0*/  FADD.FTZ R3, R3, R35 ;  /* 0x0000002303037221 */ /* 0x000fe20000010000 */
[----:B------:R-:W-:Y:S01]  /*1f5d0*/  HMMA.16816.F32.BF16 R100, R4, R14, R100 ;  /* 0x0000000e0464723c */ /* 0x000fe20000041864 */
[----:B------:R-:W2:Y:S01]  /*1f5e0*/  LDSM.16.MT88.4 R12, [R215+0xd000] ;  /* 0x00d00000d70c783b */ /* 0x000ea20000004200 */
[----:B------:R-:W-:-:S02]  /*1f5f0*/  FADD.FTZ R0, R57, R0 ;  /* 0x0000000039007221 */ /* 0x000fc40000010000 */
[----:B------:R-:W-:Y:S02]  /*1f600*/  FADD.FTZ R3, R63, R3 ;  /* 0x000000033f037221 */ /* 0x000fe40000010000 */
[----:B------:R-:W-:Y:S01]  /*1f610*/  MUFU.EX2 R154, R154 ;  /* 0x0000009a009a7308 */ /* 0x000fe20000000800 */
[----:B------:R-:W-:Y:S01]  /*1f620*/  FADD.FTZ R59, R59, R0 ;  /* 0x000000003b3b7221 */ /* 0x000fe20000010000 */
[C---:B----4-:R-:W-:Y:S01]  /*1f630*/  HMMA.16816.F32.BF16 R96, R4.reuse, R8, R96 ;  /* 0x000000080460723c */ /* 0x050fe20000041860 */
[----:B------:R-:W-:Y:S01]  /*1f640*/  FADD.FTZ R66, R66, R3 ;  /* 0x0000000342427221 */ /* 0x000fe20000010000 */
[----:B------:R-:W-:Y:S01]  /*1f650*/  MOV R3, R41 ;  /* 0x0000002900037202 */ /* 0x000fe20000000f00 */
[----:B------:R-:W-:Y:S02]  /*1f660*/  FADD.FTZ R59, R58, R59 ;  /* 0x0000003b3a3b7221 */ /* 0x000fe40000010000 */
[----:B------:R-:W-:Y:S01]  /*1f670*/  FADD.FTZ R66, R65, R66 ;  /* 0x0000004241427221 */ /* 0x000fe20000010000 */
[----:B------:R-:W-:Y:S01]  /*1f680*/  MUFU.EX2 R156, R156 ;  /* 0x0000009c009c7308 */ /* 0x000fe20000000800 */
[----:B------:R-:W-:Y:S01]  /*1f690*/  FADD.FTZ R67, R67, R59 ;  /* 0x0000003b43437221 */ /* 0x000fe20000010000 */
[----:B------:R-:W-:Y:S01]  /*1f6a0*/  HMMA.16816.F32.BF16 R92, R4, R10, R92 ;  /* 0x0000000a045c723c */ /* 0x000fe2000004185c */
[----:B------:R-:W4:Y:S01]  /*1f6b0*/  LDSM.16.MT88.4 R8, [R214+0xd000] ;  /* 0x00d00000d608783b */ /* 0x000f220000004200 */
[----:B------:R-:W-:-:S02]  /*1f6c0*/  FADD.FTZ R64, R64, R66 ;  /* 0x0000004240407221 */ /* 0x000fc40000010000 */
[----:B------:R-:W-:Y:S02]  /*1f6d0*/  FADD.FTZ R67, R132, R67 ;  /* 0x0000004384437221 */ /* 0x000fe40000010000 */
[----:B------:R-:W2:Y:S01]  /*1f6e0*/  MUFU.EX2 R157, R157 ;  /* 0x0000009d009d7308 */ /* 0x000ea20000000800 */
[----:B-1----:R-:W-:Y:S01]  /*1f6f0*/  FADD.FTZ R64, R135, R64 ;  /* 0x0000004087407221 */ /* 0x002fe20000010000 */
        /* <DEDUP_REMOVED lines=9> */
[----:B------:R-:W1:Y:S02]  /*1f790*/  MUFU.EX2 R167, R167 ;  /* 0x000000a700a77308 */ /* 0x000e640000000800 */
[C---:B------:R-:W-:Y:S06]  /*1f7a0*/  HMMA.16816.F32.BF16 R128, R4.reuse, R24, R128 ;  /* 0x000000180480723c */ /* 0x040fec0000041880 */
[----:B------:R-:W-:Y:S02]  /*1f7b0*/  MUFU.EX2 R174, R174 ;  /* 0x000000ae00ae7308 */ /* 0x000fe40000000800 */
[C---:B------:R-:W-:Y:S01]  /*1f7c0*/  HMMA.16816.F32.BF16 R124, R4.reuse, R26, R124 ;  /* 0x0000001a047c723c */ /* 0x040fe2000004187c */
[----:B------:R-:W1:Y:S05]  /*1f7d0*/  LDSM.16.MT88.4 R24, [R218+0xd000] ;  /* 0x00d00000da18783b */ /* 0x000e6a0000004200 */
[----:B------:R-:W-:Y:S02]  /*1f7e0*/  MUFU.EX2 R173, R173 ;  /* 0x000000ad00ad7308 */ /* 0x000fe40000000800 */
[C---:B---3--:R-:W-:Y:S06]  /*1f7f0*/  HMMA.16816.F32.BF16 R72, R4.reuse, R20, R72 ;  /* 0x000000140448723c */ /* 0x048fec0000041848 */
[----:B------:R-:W-:Y:S02]  /*1f800*/  MUFU.EX2 R175, R175 ;  /* 0x000000af00af7308 */ /* 0x000fe40000000800 */
[----:B------:R-:W-:Y:S01]  /*1f810*/  HMMA.16816.F32.BF16 R68, R4, R22, R68 ;  /* 0x000000160444723c */ /* 0x000fe20000041844 */
[----:B------:R-:W3:Y:S05]  /*1f820*/  LDSM.16.MT88.4 R20, [R218+0x11000] ;  /* 0x01100000da14783b */ /* 0x000eea0000004200 */
[----:B------:R-:W1:Y:S01]  /*1f830*/  MUFU.EX2 R172, R172 ;  /* 0x000000ac00ac7308 */ /* 0x000e620000000800 */
[C---:B--2---:R-:W-:Y:S01]  /*1f840*/  F2FP.BF16.PACK_AB R4, R136.reuse, R135 ;  /* 0x000000878804723e */ /* 0x044fe200000010ff */
[----:B------:R-:W-:Y:S01]  /*1f850*/  FADD.FTZ R136, R136, R64 ;  /* 0x0000004088887221 */ /* 0x000fe20000010000 */
[C---:B------:R-:W-:Y:S01]  /*1f860*/  F2FP.BF16.PACK_AB R5, R133.reuse, R132 ;  /* 0x000000848505723e */ /* 0x040fe200000010ff */
[----:B------:R-:W-:Y:S01]  /*1f870*/  FADD.FTZ R133, R133, R67 ;  /* 0x0000004385857221 */ /* 0x000fe20000010000 */
[----:B-----5:R-:W-:Y:S01]  /*1f880*/  F2FP.BF16.PACK_AB R6, R142, R137 ;  /* 0x000000898e06723e */ /* 0x020fe200000010ff */
[----:B------:R-:W-:Y:S01]  /*1f890*/  FADD.FTZ R136, R137, R136 ;  /* 0x0000008889887221 */ /* 0x000fe20000010000 */
[----:B------:R-:W-:Y:S01]  /*1f8a0*/  F2FP.BF16.PACK_AB R7, R145, R134 ;  /* 0x000000869107723e */ /* 0x000fe200000010ff */
[----:B------:R-:W2:Y:S01]  /*1f8b0*/  MUFU.EX2 R171, R171 ;  /* 0x000000ab00ab7308 */ /* 0x000ea20000000800 */
[----:B------:R-:W-:Y:S01]  /*1f8c0*/  FADD.FTZ R133, R134, R133 ;  /* 0x0000008586857221 */ /* 0x000fe20000010000 */
[----:B------:R-:W-:Y:S01]  /*1f8d0*/  MOV R132, R42 ;  /* 0x0000002a00847202 */ /* 0x000fe20000000f00 */
[----:B------:R-:W-:-:S02]  /*1f8e0*/  FADD.FTZ R142, R142, R136 ;  /* 0x000000888e8e7221 */ /* 0x000fc40000010000 */
[----:B------:R-:W-:Y:S01]  /*1f8f0*/  FADD.FTZ R145, R145, R133 ;  /* 0x0000008591917221 */ /* 0x000fe20000010000 */
[----:B------:R-:W-:Y:S01]  /*1f900*/  HMMA.16816.F32.BF16 R120, R4, R16, R120 ;  /* 0x000000100478723c */ /* 0x000fe20000041878 */
[----:B------:R-:W-:Y:S01]  /*1f910*/  FADD.FTZ R142, R157, R142 ;  /* 0x0000008e9d8e7221 */ /* 0x000fe20000010000 */
[----:B------:R-:W-:Y:S01]  /*1f920*/  MUFU.EX2 R170, R170 ;  /* 0x000000aa00aa7308 */ /* 0x000fe20000000800 */
[----:B------:R-:W-:-:S05]  /*1f930*/  FADD.FTZ R145, R152, R145 ;  /* 0x0000009198917221 */ /* 0x000fca0000010000 */
[C---:B------:R-:W-:Y:S01]  /*1f940*/  HMMA.16816.F32.BF16 R116, R4.reuse, R18, R116 ;  /* 0x000000120474723c */ /* 0x040fe20000041874 */
[----:B------:R-:W5:Y:S01]  /*1f950*/  LDSM.16.MT88.4 R16, [R216+0xd800] ;  /* 0x00d80000d810783b */ /* 0x000f620000004200 */
[----:B------:R-:W-:Y:S06]  /*1f960*/  MUFU.EX2 R163, R163 ;  /* 0x000000a300a37308 */ /* 0x000fec0000000800 */
[C---:B------:R-:W-:Y:S02]  /*1f970*/  HMMA.16816.F32.BF16 R112, R4.reuse, R12, R112 ;  /* 0x0000000c0470723c */ /* 0x040fe40000041870 */
[----:B------:R-:W-:Y:S06]  /*1f980*/  MUFU.EX2 R162, R162 ;  /* 0x000000a200a27308 */ /* 0x000fec0000000800 */
[C---:B------:R-:W-:Y:S01]  /*1f990*/  HMMA.16816.F32.BF16 R108, R4.reuse, R14, R108 ;  /* 0x0000000e046c723c */ /* 0x040fe2000004186c */
[----:B------:R-:W2:Y:S01]  /*1f9a0*/  LDSM.16.MT88.4 R12, [R215+0xd800] ;  /* 0x00d80000d70c783b */ /* 0x000ea20000004200 */
[----:B------:R-:W-:Y:S06]  /*1f9b0*/  MUFU.EX2 R161, R161 ;  /* 0x000000a100a17308 */ /* 0x000fec0000000800 */
[C---:B----4-:R-:W-:Y:S02]  /*1f9c0*/  HMMA.16816.F32.BF16 R104, R4.reuse, R8, R104 ;  /* 0x000000080468723c */ /* 0x050fe40000041868 */
[----:B------:R-:W-:Y:S06]  /*1f9d0*/  MUFU.EX2 R158, R158 ;  /* 0x0000009e009e7308 */ /* 0x000fec0000000800 */
[C---:B------:R-:W-:Y:S01]  /*1f9e0*/  HMMA.16816.F32.BF16 R100, R4.reuse, R10, R100 ;  /* 0x0000000a0464723c */ /* 0x040fe20000041864 */
[----:B------:R-:W4:Y:S01]  /*1f9f0*/  LDSM.16.MT88.4 R8, [R214+0xd800] ;  /* 0x00d80000d608783b */ /* 0x000f220000004200 */
        /* <DEDUP_REMOVED lines=8> */
[C---:B------:R-:W-:Y:S02]  /*1fa80*/  HMMA.16816.F32.BF16 R128, R4.reuse, R24, R128 ;  /* 0x000000180480723c */ /* 0x040fe40000041880 */
[----:B------:R-:W-:Y:S06]  /*1fa90*/  MUFU.EX2 R149, R149 ;  /* 0x0000009500957308 */ /* 0x000fec0000000800 */
[C---:B------:R-:W-:Y:S01]  /*1faa0*/  HMMA.16816.F32.BF16 R124, R4.reuse, R26, R124 ;  /* 0x0000001a047c723c */ /* 0x040fe2000004187c */
[----:B------:R-:W1:Y:S01]  /*1fab0*/  LDSM.16.MT88.4 R24, [R218+0xd800] ;  /* 0x00d80000da18783b */ /* 0x000e620000004200 */
[----:B------:R-:W-:Y:S06]  /*1fac0*/  MUFU.EX2 R148, R148 ;  /* 0x0000009400947308 */ /* 0x000fec0000000800 */
[C---:B---3--:R-:W-:Y:S02]  /*1fad0*/  HMMA.16816.F32.BF16 R96, R4.reuse, R20, R96 ;  /* 0x000000140460723c */ /* 0x048fe40000041860 */
[----:B------:R-:W-:Y:S06]  /*1fae0*/  MUFU.EX2 R147, R147 ;  /* 0x0000009300937308 */ /* 0x000fec0000000800 */
[C---:B------:R-:W-:Y:S01]  /*1faf0*/  HMMA.16816.F32.BF16 R92, R4.reuse, R22, R92 ;  /* 0x00000016045c723c */ /* 0x040fe2000004185c */
[----:B------:R-:W3:Y:S01]  /*1fb00*/  LDSM.16.MT88.4 R20, [R218+0x11800] ;  /* 0x01180000da14783b */ /* 0x000ee20000004200 */
[----:B------:R-:W-:Y:S06]  /*1fb10*/  MUFU.EX2 R146, R146 ;  /* 0x0000009200927308 */ /* 0x000fec0000000800 */
[C---:B------:R-:W-:Y:S01]  /*1fb20*/  HMMA.16816.F32.BF16 R84, R4.reuse, R38, R84 ;  /* 0x000000260454723c */ /* 0x040fe20000041854 */
[----:B------:R-:W1:Y:S01]  /*1fb30*/  LDSM.16.MT88.4 R36, [R215+0x11800] ;  /* 0x01180000d724783b */ /* 0x000e620000004200 */
[----:B------:R-:W-:Y:S06]  /*1fb40*/  MUFU.EX2 R144, R144 ;  /* 0x0000009000907308 */ /* 0x000fec0000000800 */
[C---:B------:R-:W-:Y:S08]  /*1fb50*/  HMMA.16816.F32.BF16 R72, R4.reuse, R28, R72 ;  /* 0x0000001c0448723c */ /* 0x040ff00000041848 */
[----:B------:R-:W-:Y:S01]  /*1fb60*/  HMMA.16816.F32.BF16 R68, R4, R30, R68 ;  /* 0x0000001e0444723c */ /* 0x000fe20000041844 */
[----:B------:R-:W1:Y:S06]  /*1fb70*/  LDSM.16.MT88.4 R28, [R214+0x11800] ;  /* 0x01180000d61c783b */ /* 0x000e6c0000004200 */
[C---:B------:R-:W-:Y:S01]  /*1fb80*/  F2FP.BF16.PACK_AB R4, R159.reuse, R157 ;  /* 0x0000009d9f04723e */ /* 0x040fe200000010ff */
[----:B------:R-:W-:Y:S01]  /*1fb90*/  FADD.FTZ R159, R159, R142 ;  /* 0x0000008e9f9f7221 */ /* 0x000fe20000010000 */
[C---:B------:R-:W-:Y:S01]  /*1fba0*/  F2FP.BF16.PACK_AB R5, R154.reuse, R152 ;  /* 0x000000989a05723e */ /* 0x040fe200000010ff */
        /* <DEDUP_REMOVED lines=11> */
[----:B------:R-:W5:Y:S07]  /*1fc60*/  LDSM.16.MT88.4 R16, [R216+0xe000] ;  /* 0x00e00000d810783b */ /* 0x000f6e0000004200 */
[C---:B--2---:R-:W-:Y:S08]  /*1fc70*/  HMMA.16816.F32.BF16 R112, R4.reuse, R12, R112 ;  /* 0x0000000c0470723c */ /* 0x044ff00000041870 */
[C---:B------:R-:W-:Y:S01]  /*1fc80*/  HMMA.16816.F32.BF16 R108, R4.reuse, R14, R108 ;  /* 0x0000000e046c723c */ /* 0x040fe2000004186c */
[----:B------:R-:W2:Y:S07]  /*1fc90*/  LDSM.16.MT88.4 R12, [R215+0xe000] ;  /* 0x00e00000d70c783b */ /* 0x000eae0000004200 */
[C---:B----4-:R-:W-:Y:S08]  /*1fca0*/  HMMA.16816.F32.BF16 R104, R4.reuse, R8, R104 ;  /* 0x000000080468723c */ /* 0x050ff00000041868 */
[C---:B------:R-:W-:Y:S01]  /*1fcb0*/  HMMA.16816.F32.BF16 R100, R4.reuse, R10, R100 ;  /* 0x0000000a0464723c */ /* 0x040fe20000041864 */
[----:B------:R-:W4:Y:S07]  /*1fcc0*/  LDSM.16.MT88.4 R8, [R214+0xe000] ;  /* 0x00e00000d608783b */ /* 0x000f2e0000004200 */
[C---:B------:R-:W-:Y:S07]  /*1fcd0*/  HMMA.16816.F32.BF16 R88, R4.reuse, R48, R88 ;  /* 0x000000300458723c */ /* 0x040fee0000041858 */
[-C--:B------:R-:W-:Y:S01]  /*1fce0*/  FFMA.FTZ R48, R169, R52.reuse, -R55 ;  /* 0x00000034a9307223 */ /* 0x080fe20000010837 */
[----:B-1----:R-:W-:Y:S01]  /*1fcf0*/  HMMA.16816.F32.BF16 R128, R4, R24, R128 ;  /* 0x000000180480723c */ /* 0x002fe20000041880 */
[----:B------:R-:W-:-:S04]  /*1fd00*/  FFMA.FTZ R49, R168, R52, -R47 ;  /* 0x00000034a8317223 */ /* 0x000fc8000001082f */
[----:B------:R-:W1:Y:S03]  /*1fd10*/  MUFU.EX2 R48, R48 ;  /* 0x0000003000307308 */ /* 0x000e660000000800 */
[C---:B------:R-:W-:Y:S01]  /*1fd20*/  HMMA.16816.F32.BF16 R124, R4.reuse, R26, R124 ;  /* 0x0000001a047c723c */ /* 0x040fe2000004187c */
[----:B------:R-:W1:Y:S04]  /*1fd30*/  LDSM.16.MT88.4 R24, [R218+0xe000] ;  /* 0x00e00000da18783b */ /* 0x000e680000004200 */
[----:B------:R-:W1:Y:S03]  /*1fd40*/  MUFU.EX2 R49, R49 ;  /* 0x0000003100317308 */ /* 0x000e660000000800 */
[C---:B---3--:R-:W-:Y:S08]  /*1fd50*/  HMMA.16816.F32.BF16 R96, R4.reuse, R20, R96 ;  /* 0x000000140460723c */ /* 0x048ff00000041860 */
[C---:B------:R-:W-:Y:S01]  /*1fd60*/  HMMA.16816.F32.BF16 R92, R4.reuse, R22, R92 ;  /* 0x00000016045c723c */ /* 0x040fe2000004185c */
[----:B------:R-:W3:Y:S07]  /*1fd70*/  LDSM.16.MT88.4 R20, [R218+0x12000] ;  /* 0x01200000da14783b */ /* 0x000eee0000004200 */
[C---:B------:R-:W-:Y:S07]  /*1fd80*/  HMMA.16816.F32.BF16 R84, R4.reuse, R50, R84 ;  /* 0x000000320454723c */ /* 0x040fee0000041854 */
[-CC-:B------:R-:W-:Y:S01]  /*1fd90*/  FFMA.FTZ R50, R166, R52.reuse, -R47.reuse ;  /* 0x00000034a6327223 */ /* 0x180fe2000001082f */
[----:B------:R-:W-:Y:S01]  /*1fda0*/  HMMA.16816.F32.BF16 R80, R4, R36, R80 ;  /* 0x000000240450723c */ /* 0x000fe20000041850 */
[----:B------:R-:W-:-:S04]  /*1fdb0*/  FFMA.FTZ R51, R164, R52, -R47 ;  /* 0x00000034a4337223 */ /* 0x000fc8000001082f */
[----:B------:R-:W1:Y:S03]  /*1fdc0*/  MUFU.EX2 R50, R50 ;  /* 0x0000003200327308 */ /* 0x000e660000000800 */
[C---:B------:R-:W-:Y:S01]  /*1fdd0*/  HMMA.16816.F32.BF16 R76, R4.reuse, R38, R76 ;  /* 0x00000026044c723c */ /* 0x040fe2000004184c */
[----:B------:R-:W-:Y:S04]  /*1fde0*/  LDSM.16.MT88.4 R36, [R215+0x12800] ;  /* 0x01280000d724783b */ /* 0x000fe80000004200 */
[----:B------:R-:W1:Y:S03]  /*1fdf0*/  MUFU.EX2 R51, R51 ;  /* 0x0000003300337308 */ /* 0x000e660000000800 */
[C---:B------:R-:W-:Y:S08]  /*1fe00*/  HMMA.16816.F32.BF16 R72, R4.reuse, R28, R72 ;  /* 0x0000001c0448723c */ /* 0x040ff00000041848 */
[----:B------:R-:W-:Y:S01]  /*1fe10*/  HMMA.16816.F32.BF16 R68, R4, R30, R68 ;  /* 0x0000001e0444723c */ /* 0x000fe20000041844 */
[----:B------:R-:W3:Y:S06]  /*1fe20*/  LDSM.16.MT88.4 R28, [R216+0x12000] ;  /* 0x01200000d81c783b */ /* 0x000eec0000004200 */
[C---:B------:R-:W-:Y:S01]  /*1fe30*/  F2FP.BF16.PACK_AB R4, R171.reuse, R172 ;  /* 0x000000acab04723e */ /* 0x040fe200000010ff */
[----:B------:R-:W-:Y:S01]  /*1fe40*/  FADD.FTZ R171, R171, R165 ;  /* 0x000000a5abab7221 */ /* 0x000fe20000010000 */
[C---:B------:R-:W-:Y:S01]  /*1fe50*/  F2FP.BF16.PACK_AB R5, R173.reuse, R174 ;  /* 0x000000aead05723e */ /* 0x040fe200000010ff */
[----:B------:R-:W-:Y:S01]  /*1fe60*/  FADD.FTZ R173, R173, R167 ;  /* 0x000000a7adad7221 */ /* 0x000fe20000010000 */
[----:B-1----:R-:W-:Y:S01]  /*1fe70*/  F2FP.BF16.PACK_AB R6, R48, R170 ;  /* 0x000000aa3006723e */ /* 0x002fe200000010ff */
        /* <DEDUP_REMOVED lines=16> */
[C---:B------:R-:W-:Y:S08]  /*1ff80*/  HMMA.16816.F32.BF16 R128, R4.reuse, R24, R128 ;  /* 0x000000180480723c */ /* 0x040ff00000041880 */
[C---:B------:R-:W-:Y:S01]  /*1ff90*/  HMMA.16816.F32.BF16 R124, R4.reuse, R26, R124 ;  /* 0x0000001a047c723c */ /* 0x040fe2000004187c */
[----:B------:R-:W-:Y:S07]  /*1ffa0*/  LDSM.16.MT88.4 R24, [R218+0xe800] ;  /* 0x00e80000da18783b */ /* 0x000fee0000004200 */
[C---:B---3--:R-:W-:Y:S08]  /*1ffb0*/  HMMA.16816.F32.BF16 R96, R4.reuse, R20, R96 ;  /* 0x000000140460723c */ /* 0x048ff00000041860 */
        /* <DEDUP_REMOVED lines=8> */
[C---:B--2---:R-:W-:Y:S08]  /*20040*/  HMMA.16816.F32.BF16 R72, R4.reuse, R12, R72 ;  /* 0x0000000c0448723c */ /* 0x044ff00000041848 */
[----:B------:R-:W-:Y:S01]  /*20050*/  HMMA.16816.F32.BF16 R68, R4, R14, R68 ;  /* 0x0000000e0444723c */ /* 0x000fe20000041844 */
[----:B------:R-:W2:Y:S06]  /*20060*/  LDSM.16.MT88.4 R12, [R218+0x12800] ;  /* 0x01280000da0c783b */ /* 0x000eac0000004200 */
        /* <DEDUP_REMOVED lines=10> */
[----:B----4-:R-:W-:Y:S01]  /*20110*/  HMMA.16816.F32.BF16 R120, R4, R8, R120 ;  /* 0x000000080478723c */ /* 0x010fe20000041878 */
[----:B------:R-:W-:Y:S02]  /*20120*/  FADD.FTZ R155, R148, R155 ;  /* 0x0000009b949b7221 */ /* 0x000fe40000010000 */
[----:B------:R-:W-:-:S05]  /*20130*/  FADD.FTZ R153, R151, R153 ;  /* 0x0000009997997221 */ /* 0x000fca0000010000 */
        /* <DEDUP_REMOVED lines=29> */
[----:B-----5:R-:W-:Y:S01]  /*20310*/  F2FP.BF16.PACK_AB R7, R36, R149 ;  /* 0x000000952407723e */ /* 0x020fe200000010ff */
[----:B------:R-:W-:-:S02]  /*20320*/  FADD.FTZ R150, R149, R150 ;  /* 0x0000009695967221 */ /* 0x000fc40000010000 */
[----:B------:R-:W-:Y:S02]  /*20330*/  FADD.FTZ R144, R144, R147 ;  /* 0x0000009390907221 */ /* 0x000fe40000010000 */
[----:B------:R-:W-:Y:S02]  /*20340*/  FADD.FTZ R36, R36, R150 ;  /* 0x0000009624247221 */ /* 0x000fe40000010000 */
        /* <DEDUP_REMOVED lines=21> */
[----:B------:R-:W5:Y:S02]  /*204a0*/  MUFU.EX2 R24, R24 ;  /* 0x0000001800187308 */ /* 0x000f640000000800 */
[-C--:B------:R-:W-:Y:S01]  /*204b0*/  FFMA.FTZ R26, R60, R52.reuse, -R47 ;  /* 0x000000343c1a7223 */ /* 0x080fe2000001082f */
[----:B-1----:R-:W-:Y:S01]  /*204c0*/  HMMA.16816.F32.BF16 R88, R4, R16, R88 ;  /* 0x000000100458723c */ /* 0x002fe20000041858 */
[----:B------:R-:W-:-:S04]  /*204d0*/  FFMA.FTZ R27, R56, R52, -R55 ;  /* 0x00000034381b7223 */ /* 0x000fc80000010837 */
[----:B------:R-:W1:Y:S03]  /*204e0*/  MUFU.EX2 R25, R25 ;  /* 0x0000001900197308 */ /* 0x000e660000000800 */
[C---:B------:R-:W-:Y:S01]  /*204f0*/  HMMA.16816.F32.BF16 R84, R4.reuse, R18, R84 ;  /* 0x000000120454723c */ /* 0x040fe20000041854 */
[----:B------:R-:W3:Y:S04]  /*20500*/  LDSM.16.MT88.4 R16, [R216+0xf800] ;  /* 0x00f80000d810783b */ /* 0x000ee80000004200 */
[----:B------:R-:W2:Y:S01]  /*20510*/  MUFU.EX2 R26, R26 ;  /* 0x0000001a001a7308 */ /* 0x000ea20000000800 */
[----:B-----5:R-:W-:Y:S02]  /*20520*/  FADD.FTZ R36, R24, R36 ;  /* 0x0000002418247221 */ /* 0x020fe40000010000 */
[----:B----4-:R-:W-:Y:S05]  /*20530*/  HMMA.16816.F32.BF16 R80, R4, R20, R80 ;  /* 0x000000140450723c */ /* 0x010fea0000041850 */
[----:B------:R-:W4:Y:S01]  /*20540*/  MUFU.EX2 R27, R27 ;  /* 0x0000001b001b7308 */ /* 0x000f220000000800 */
[----:B-1----:R-:W-:-:S02]  /*20550*/  FADD.FTZ R36, R25, R36 ;  /* 0x0000002419247221 */ /* 0x002fc40000010000 */
[C---:B------:R-:W-:Y:S01]  /*20560*/  HMMA.16816.F32.BF16 R76, R4.reuse, R22, R76 ;  /* 0x00000016044c723c */ /* 0x040fe2000004184c */
[----:B------:R-:W-:Y:S04]  /*20570*/  LDSM.16.MT88.4 R20, [R215+0xf800] ;  /* 0x00f80000d714783b */ /* 0x000fe80000004200 */
[----:B------:R-:W1:Y:S01]  /*20580*/  MUFU.EX2 R30, R30 ;  /* 0x0000001e001e7308 */ /* 0x000e620000000800 */
[----:B--2---:R-:W-:Y:S02]  /*20590*/  FADD.FTZ R36, R26, R36 ;  /* 0x000000241a247221 */ /* 0x004fe40000010000 */
[----:B------:R-:W-:Y:S05]  /*205a0*/  HMMA.16816.F32.BF16 R72, R4, R8, R72 ;  /* 0x000000080448723c */ /* 0x000fea0000041848 */
[----:B------:R-:W2:Y:S01]  /*205b0*/  MUFU.EX2 R31, R31 ;  /* 0x0000001f001f7308 */ /* 0x000ea20000000800 */
[----:B----4-:R-:W-:-:S02]  /*205c0*/  FADD.FTZ R144, R27, R144 ;  /* 0x000000901b907221 */ /* 0x010fc40000010000 */
[----:B------:R-:W-:Y:S01]  /*205d0*/  HMMA.16816.F32.BF16 R68, R4, R10, R68 ;  /* 0x0000000a0444723c */ /* 0x000fe20000041844 */
[----:B------:R-:W4:Y:S01]  /*205e0*/  LDSM.16.MT88.4 R8, [R214+0xf800] ;  /* 0x00f80000d608783b */ /* 0x000f220000004200 */
[----:B------:R-:W-:-:S04]  /*205f0*/  FADD.FTZ R144, R28, R144 ;  /* 0x000000901c907221 */ /* 0x000fc80000010000 */
[----:B------:R-:W-:Y:S01]  /*20600*/  FADD.FTZ R144, R29, R144 ;  /* 0x000000901d907221 */ /* 0x000fe20000010000 */
[----:B------:R-:W-:Y:S02]  /*20610*/  F2FP.BF16.PACK_AB R4, R28, R27 ;  /* 0x0000001b1c04723e */ /* 0x000fe400000010ff */
[----:B------:R-:W-:Y:S01]  /*20620*/  F2FP.BF16.PACK_AB R5, R25, R24 ;  /* 0x000000181905723e */ /* 0x000fe200000010ff */
[C---:B-1----:R-:W-:Y:S01]  /*20630*/  FADD.FTZ R242, R30.reuse, R144 ;  /* 0x000000901ef27221 */ /* 0x042fe20000010000 */
[----:B------:R-:W-:Y:S02]  /*20640*/  F2FP.BF16.PACK_AB R6, R30, R29 ;  /* 0x0000001d1e06723e */ /* 0x000fe400000010ff */
[C---:B--2---:R-:W-:Y:S01]  /*20650*/  F2FP.BF16.PACK_AB R7, R31.reuse, R26 ;  /* 0x0000001a1f07723e */ /* 0x044fe200000010ff */
[----:B------:R-:W-:-:S06]  /*20660*/  FADD.FTZ R243, R31, R36 ;  /* 0x000000241ff37221 */ /* 0x000fcc0000010000 */
[C---:B---3--:R-:W-:Y:S08]  /*20670*/  HMMA.16816.F32.BF16 R128, R4.reuse, R12, R128 ;  /* 0x0000000c0480723c */ /* 0x048ff00000041880 */
[C---:B------:R-:W-:Y:S01]  /*20680*/  HMMA.16816.F32.BF16 R124, R4.reuse, R14, R124 ;  /* 0x0000000e047c723c */ /* 0x040fe2000004187c */
[----:B------:R-:W1:Y:S07]  /*20690*/  LDSM.16.MT88.4 R12, [R218+0x13800] ;  /* 0x01380000da0c783b */ /* 0x000e6e0000004200 */
[C---:B------:R-:W-:Y:S08]  /*206a0*/  HMMA.16816.F32.BF16 R120, R4.reuse, R16, R120 ;  /* 0x000000100478723c */ /* 0x040ff00000041878 */
[C---:B------:R-:W-:Y:S01]  /*206b0*/  HMMA.16816.F32.BF16 R116, R4.reuse, R18, R116 ;  /* 0x000000120474723c */ /* 0x040fe20000041874 */
[----:B------:R-:W2:Y:S07]  /*206c0*/  LDSM.16.MT88.4 R16, [R216+0x13800] ;  /* 0x01380000d810783b */ /* 0x000eae0000004200 */
[C---:B----4-:R-:W-:Y:S08]  /*206d0*/  HMMA.16816.F32.BF16 R104, R4.reuse, R8, R104 ;  /* 0x000000080468723c */ /* 0x050ff00000041868 */
        /* <DEDUP_REMOVED lines=13> */
.L_x_1405:
[----:B------:R-:W-:-:S13]  /*207b0*/  ISETP.GE.AND P0, PT, R240, 0x1, PT ;  /* 0x00000001f000780c */ /* 0x000fda0003f06270 */
[----:B------:R-:W-:Y:S05]  /*207c0*/  @!P0 BRA `(.L_x_1414) ;  /* 0x000052d000008947 */ /* 0x000fea0003800000 */
[----:B------:R-:W-:Y:S02]  /*207d0*/  MOV R0, R3 ;  /* 0x0000000300007202 */ /* 0x000fe40000000f00 */
[----:B------:R-:W-:Y:S02]  /*207e0*/  MOV R2, R132 ;  /* 0x0000008400027202 */ /* 0x000fe40000000f00 */
.L_x_1423:
        /* <DEDUP_REMOVED lines=13> */
[----:B------:R-:W-:Y:S02]  /*208c0*/  IADD3 R3, R11, -0x80, RZ ;  /* 0xffffff800b037810 */ /* 0x000fe40007ffe0ff */
[----:B------:R-:W-:Y:S01]  /*208d0*/  IABS R6, R11 ;  /* 0x0000000b00067213 */ /* 0x000fe20000000000 */
[----:B------:R-:W3:Y:S01]  /*208e0*/  LD.E.64 R14, [R136.64+0x28] ;  /* 0x00002804880e7980 */ /* 0x000ee2000c101b00 */
[----:B------:R-:W-:Y:S02]  /*208f0*/  IABS R4, R3 ;  /* 0x0000000300047213 */ /* 0x000fe40000000000 */
[-C--:B--2---:R-:W-:Y:S02]  /*20900*/  IABS R7, R10.reuse ;  /* 0x0000000a00077213 */ /* 0x084fe40000000000 */
[-C--:B------:R-:W-:Y:S02]  /*20910*/  IABS R5, R10.reuse ;  /* 0x0000000a00057213 */ /* 0x080fe40000000000 */
[----:B------:R-:W1:Y:S01]  /*20920*/  I2F.RP R8, R7 ;  /* 0x0000000700087306 */ /* 0x000e620000209400 */
[-C--:B------:R-:W-:Y:S02]  /*20930*/  LOP3.LUT R3, R3, R10.reuse, RZ, 0x3c, !PT ;  /* 0x0000000a03037212 */ /* 0x080fe400078e3cff */
[----:B------:R-:W-:Y:S01]  /*20940*/  IMAD.MOV R5, RZ, RZ, -R5 ;  /* 0x000000ffff057224 */ /* 0x000fe200078e0a05 */
[-C--:B------:R-:W-:Y:S02]  /*20950*/  LOP3.LUT R11, R11, R10.reuse, RZ, 0x3c, !PT ;  /* 0x0000000a0b0b7212 */ /* 0x080fe400078e3cff */
[----:B------:R-:W-:Y:S02]  /*20960*/  ISETP.GE.AND P0, PT, R3, RZ, PT ;  /* 0x000000ff0300720c */ /* 0x000fe40003f06270 */
[----:B------:R-:W-:Y:S02]  /*20970*/  ISETP.GE.AND P2, PT, R11, RZ, PT ;  /* 0x000000ff0b00720c */ /* 0x000fe40003f46270 */
[----:B------:R-:W-:Y:S01]  /*20980*/  LOP3.LUT R3, RZ, R10, RZ, 0x33, !PT ;  /* 0x0000000aff037212 */ /* 0x000fe200078e33ff */
[----:B-1----:R-:W1:Y:S02]  /*20990*/  MUFU.RCP R8, R8 ;  /* 0x0000000800087308 */ /* 0x002e640000001000 */
[----:B-1----:R-:W-:Y:S08]  /*209a0*/  IADD3 R8, R8, 0xffffffe, RZ ;  /* 0x0ffffffe08087810 */ /* 0x002ff00007ffe0ff */
[----:B------:R-:W1:Y:S02]  /*209b0*/  F2I.FTZ.U32.TRUNC.NTZ R9, R8 ;  /* 0x0000000800097305 */ /* 0x000e64000021f000 */
[--C-:B-1----:R-:W-:Y:S02]  /*209c0*/  IMAD.MOV R12, RZ, RZ, -R9.reuse ;  /* 0x000000ffff0c7224 */ /* 0x102fe400078e0a09 */
[----:B------:R-:W-:Y:S02]  /*209d0*/  IMAD.MOV.U32 R8, RZ, RZ, RZ ;  /* 0x000000ffff087224 */ /* 0x000fe400078e00ff */
        /* <DEDUP_REMOVED lines=15> */
[----:B------:R-:W-:Y:S09]  /*20ad0*/  ISETP.NE.AND P1, PT, R10, RZ, PT ;  /* 0x000000ff0a00720c */ /* 0x000ff20003f25270 */
[----:B------:R-:W-:Y:S02]  /*20ae0*/  @P4 IADD3 R8, R8, 0x1, RZ ;  /* 0x0000000108084810 */ /* 0x000fe40007ffe0ff */
[----:B------:R-:W-:Y:S03]  /*20af0*/  @P5 IADD3 R9, R9, 0x1, RZ ;  /* 0x0000000109095810 */ /* 0x000fe60007ffe0ff */
[----:B------:R-:W-:Y:S02]  /*20b00*/  @!P0 IMAD.MOV R8, RZ, RZ, -R8 ;  /* 0x000000ffff088224 */ /* 0x000fe400078e0a08 */
[----:B------:R-:W-:Y:S03]  /*20b10*/  @!P2 IMAD.MOV R9, RZ, RZ, -R9 ;  /* 0x000000ffff09a224 */ /* 0x000fe600078e0a09 */
[C---:B------:R-:W-:Y:S02]  /*20b20*/  SEL R8, R3.reuse, R8, !P1 ;  /* 0x0000000803087207 */ /* 0x040fe40004800000 */
[----:B------:R-:W-:Y:S02]  /*20b30*/  SEL R9, R3, R9, !P1 ;  /* 0x0000000903097207 */ /* 0x000fe40004800000 */
[CC--:B------:R-:W-:Y:S02]  /*20b40*/  LEA R6, P1, R8.reuse, R238.reuse, 0x2 ;  /* 0x000000ee08067211 */ /* 0x0c0fe400078210ff */
[C---:B------:R-:W-:Y:S02]  /*20b50*/  LEA R4, P0, R9.reuse, R238, 0x2 ;  /* 0x000000ee09047211 */ /* 0x040fe400078010ff */
[-C--:B------:R-:W-:Y:S01]  /*20b60*/  LEA.HI.X.SX32 R7, R8, R239.reuse, 0x2, P1 ;  /* 0x000000ef08077211 */ /* 0x080fe200008f16ff */
[C---:B------:R-:W-:Y:S01]  /*20b70*/  IMAD.IADD R8, R9.reuse, 0x1, -R8 ;  /* 0x0000000109087824 */ /* 0x040fe200078e0a08 */
[----:B------:R-:W-:Y:S03]  /*20b80*/  LEA.HI.X.SX32 R5, R9, R239, 0x2, P0 ;  /* 0x000000ef09057211 */ /* 0x000fe600000f16ff */
[----:B------:R-:W-:Y:S01]  /*20b90*/  IMAD R10, R10, R8, -0x80 ;  /* 0xffffff800a0a7424 */ /* 0x000fe200078e0208 */
[----:B------:R1:W4:Y:S04]  /*20ba0*/  LD.E R3, [R6.64] ;  /* 0x0000000406037980 */ /* 0x000328000c101900 */
[----:B------:R2:W4:Y:S01]  /*20bb0*/  LD.E R4, [R4.64] ;  /* 0x0000000404047980 */ /* 0x000522000c101900 */
[----:B-1----:R-:W-:Y:S01]  /*20bc0*/  SHF.R.S32.HI R6, RZ, 0x1f, R10 ;  /* 0x0000001fff067819 */ /* 0x002fe2000001140a */
        /* <DEDUP_REMOVED lines=11> */
.L_x_1416:
[----:B------:R-:W-:Y:S02]  /*20c80*/  ULDC.64 UR4, c[0x0][0x118] ;  /* 0x0000460000047ab9 */ /* 0x000fe40000000a00 */
[----:B------:R-:W2:Y:S02]  /*20c90*/  LD.E R10, [R136.64+0x40] ;  /* 0x00004004880a7980 */ /* 0x000ea4000c101900 */
[----:B--2---:R-:W-:Y:S04]  /*20ca0*/  LEA R10, -R10, RZ, 0x7 ;  /* 0x000000ff0a0a7211 */ /* 0x004fe800078e39ff */
[----:B------:R-:W-:Y:S02]  /*20cb0*/  SHF.R.S32.HI R4, RZ, 0x1f, R10 ;  /* 0x0000001fff047819 */ /* 0x000fe4000001140a */
.L_x_1417:
[----:B------:R-:W-:Y:S05]  /*20cc0*/  BSYNC B0 ;  /* 0x0000000000007941 */ /* 0x000fea0003800000 */
.L_x_1415:
[C---:B------:R-:W-:Y:S01]  /*20cd0*/  LOP3.LUT P3, RZ, R241.reuse, 0x1, RZ, 0xc0, !PT ;  /* 0x00000001f1ff7812 */ /* 0x040fe2000786c0ff */
[----:B------:R-:W-:Y:S01]  /*20ce0*/  ULDC.64 UR4, c[0x0][0x118] ;  /* 0x0000460000047ab9 */ /* 0x000fe20000000a00 */
[C---:B------:R-:W-:Y:S01]  /*20cf0*/  LEA R244, P1, R10.reuse, R141, 0x1 ;  /* 0x0000008d0af47211 */ /* 0x040fe200078208ff */
[----:B------:R-:W-:Y:S01]  /*20d00*/  BSSY B1, `(.L_x_1418) ;  /* 0x0000299000017945 */ /* 0x000fe20003800000 */
[----:B------:R-:W-:Y:S02]  /*20d10*/  LOP3.LUT P2, RZ, R241, 0x2, RZ, 0xc0, !PT ;  /* 0x00000002f1ff7812 */ /* 0x000fe4000784c0ff */
[C---:B------:R-:W-:Y:S02]  /*20d20*/  LEA.HI.X R245, R10.reuse, R140, R4, 0x1, P1 ;  /* 0x0000008c0af57211 */ /* 0x040fe400008f0c04 */
[----:B------:R-:W-:Y:S04]  /*20d30*/  IADD3 R3, P0, R10, R225, RZ ;  /* 0x000000e10a037210 */ /* 0x000fe80007f1e0ff */
[----:B------:R-:W-:Y:S01]  /*20d40*/  IADD3.X R5, R4, R226, RZ, P0, !PT ;  /* 0x000000e204057210 */ /* 0x000fe200007fe4ff */
[----:B------:R-:W-:Y:S01]  /*20d50*/  @!PT LDS RZ, [RZ] ;  /* 0x00000000fffff984 */ /* 0x000fe20000000800 */
[----:B------:R-:W-:Y:S01]  /*20d60*/  @!PT LDS RZ, [RZ] ;  /* 0x00000000fffff984 */ /* 0x000fe20000000800 */
[----:B------:R-:W-:Y:S01]  /*20d70*/  @!PT LDS RZ, [RZ] ;  /* 0x00000000fffff984 */ /* 0x000fe20000000800 */
[----:B------:R1:W-:Y:S01]  /*20d80*/  @P3 LDGSTS.E.BYPASS.LTC128B.128 [R237+0xc000], [R244.64] ;  /* 0x0c000000f4ed3fae */ /* 0x0003e2000b901d44 */
[C---:B------:R-:W-:Y:S02]  /*20d90*/  @P3 LEA R18, P4, R3.reuse, R141, 0x1 ;  /* 0x0000008d03123211 */ /* 0x040fe400078808ff */
[C---:B------:R-:W-:Y:S02]  /*20da0*/  IADD3 R4, P1, R3.reuse, R225, RZ ;  /* 0x000000e103047210 */ /* 0x040fe40007f3e0ff */
[CCC-:B------:R-:W-:Y:S01]  /*20db0*/  @P3 LEA.HI.X R19, R3.reuse, R140.reuse, R5.reuse, 0x1, P4 ;  /* 0x0000008c03133211 */ /* 0x1c0fe200020f0c05 */
[----:B------:R-:W-:Y:S01]  /*20dc0*/  @!P3 STS.128 [R237+0xc000], RZ ;  /* 0x00c000ffed00b388 */ /* 0x000fe20000000c00 */
[CC--:B------:R-:W-:Y:S02]  /*20dd0*/  @P2 LEA R12, P0, R3.reuse, R141.reuse, 0x1 ;  /* 0x0000008d030c2211 */ /* 0x0c0fe400078008ff */
[CC--:B------:R-:W-:Y:S02]  /*20de0*/  @P3 LEA R16, P4, R4.reuse, R141.reuse, 0x1 ;  /* 0x0000008d04103211 */ /* 0x0c0fe400078808ff */
[----:B------:R-:W-:Y:S01]  /*20df0*/  @P2 LEA.HI.X R13, R3, R140, R5, 0x1, P0 ;  /* 0x0000008c030d2211 */ /* 0x000fe200000f0c05 */
[----:B------:R-:W-:Y:S01]  /*20e00*/  @!PT LDS RZ, [RZ] ;  /* 0x00000000fffff984 */ /* 0x000fe20000000800 */
[----:B------:R-:W-:Y:S01]  /*20e10*/  @!PT LDS RZ, [RZ] ;  /* 0x00000000fffff984 */ /* 0x000fe20000000800 */
[----:B------:R-:W-:Y:S01]  /*20e20*/  @!PT LDS RZ, [RZ] ;  /* 0x00000000fffff984 */ /* 0x000fe20000000800 */
[----:B------:R1:W-:Y:S01]  /*20e30*/  @P2 LDGSTS.E.BYPASS.LTC128B.128 [R237+0x10000], [R244.64+0x80] ;  /* 0x10000080f4ed2fae */ /* 0x0003e2000b901d44 */
[----:B------:R-:W-:Y:S02]  /*20e40*/  IADD3.X R5, R5, R226, RZ, P1, !PT ;  /* 0x000000e205057210 */ /* 0x000fe40000ffe4ff */
[C---:B------:R-:W-:Y:S02]  /*20e50*/  @P2 LEA R10, P0, R4.reuse, R141, 0x1 ;  /* 0x0000008d040a2211 */ /* 0x040fe400078008ff */
[CCC-:B------:R-:W-:Y:S01]  /*20e60*/  @P3 LEA.HI.X R17, R4.reuse, R140.reuse, R5.reuse, 0x1, P4 ;  /* 0x0000008c04113211 */ /* 0x1c0fe200020f0c05 */
[----:B------:R-:W-:Y:S01]  /*20e70*/  @!P2 STS.128 [R237+0x10000], RZ ;  /* 0x010000ffed00a388 */ /* 0x000fe20000000c00 */
[C---:B------:R-:W-:Y:S02]  /*20e80*/  @P2 LEA.HI.X R11, R4.reuse, R140, R5, 0x1, P0 ;  /* 0x0000008c040b2211 */ /* 0x040fe400000f0c05 */
[----:B------:R-:W-:Y:S03]  /*20e90*/  IADD3 R3, P1, R4, R225, RZ ;  /* 0x000000e104037210 */ /* 0x000fe60007f3e0ff */
[----:B------:R-:W-:Y:S01]  /*20ea0*/  @!PT LDS RZ, [RZ] ;  /* 0x00000000fffff984 */ /* 0x000fe20000000800 */
[----:B------:R-:W-:Y:S01]  /*20eb0*/  @!PT LDS RZ, [RZ] ;  /* 0x00000000fffff984 */ /* 0x000fe20000000800 */
[----:B------:R-:W-:Y:S01]  /*20ec0*/  @!PT LDS RZ, [RZ] ;  /* 0x00000000fffff984 */ /* 0x000fe20000000800 */
[----:B------:R2:W-:Y:S01]  /*20ed0*/  @P3 LDGSTS.E.BYPASS.LTC128B.128 [R237+0xc800], [R18.64] ;  /* 0x0c80000012ed3fae */ /* 0x0005e2000b901d44 */
[-C--:B------:R-:W-:Y:S02]  /*20ee0*/  @P3 LEA R14, P4, R3, R141.reuse, 0x1 ;  /* 0x0000008d030e3211 */ /* 0x080fe400078808ff */
[----:B------:R-:W-:Y:S02]  /*20ef0*/  IADD3.X R5, R5, R226, RZ, P1, !PT ;  /* 0x000000e205057210 */ /* 0x000fe40000ffe4ff */
[C---:B------:R-:W-:Y:S01]  /*20f00*/  @P2 LEA R8, P0, R3.reuse, R141, 0x1 ;  /* 0x0000008d03082211 */ /* 0x040fe200078008ff */
[----:B------:R-:W-:Y:S01]  /*20f10*/  @!P3 STS.128 [R237+0xc800], RZ ;  /* 0x00c800ffed00b388 */ /* 0x000fe20000000c00 */
[CCC-:B------:R-:W-:Y:S02]  /*20f20*/  @P3 LEA.HI.X R15, R3.reuse, R140.reuse, R5.reuse, 0x1, P4 ;  /* 0x0000008c030f3211 */ /* 0x1c0fe400020f0c05 */
[C---:B------:R-:W-:Y:S02]  /*20f30*/  @P2 LEA.HI.X R9, R3.reuse, R140, R5, 0x1, P0 ;  /* 0x0000008c03092211 */ /* 0x040fe400000f0c05 */
[----:B------:R-:W-:Y:S01]  /*20f40*/  IADD3 R4, P1, R3, R225, RZ ;  /* 0x000000e103047210 */ /* 0x000fe20007f3e0ff */
[----:B------:R-:W-:Y:S01]  /*20f50*/  @!PT LDS RZ, [RZ] ;  /* 0x00000000fffff984 */ /* 0x000fe20000000800 */
[----:B------:R-:W-:Y:S01]  /*20f60*/  @!PT LDS RZ, [RZ] ;  /* 0x00000000fffff984 */ /* 0x000fe20000000800 */
[----:B------:R-:W-:Y:S01]  /*20f70*/  @!PT LDS RZ, [RZ] ;  /* 0x00000000fffff984 */ /* 0x000fe20000000800 */
[----:B------:R3:W-:Y:S03]  /*20f80*/  @P2 LDGSTS.E.BYPASS.LTC128B.128 [R237+0x10800], [R12.64+0x80] ;  /* 0x108000800ced2fae */ /* 0x0007e6000b901d44 */
[CC--:B------:R-:W-:Y:S02]  /*20f90*/  @P3 LEA R22, P4, R4.reuse, R141.reuse, 0x1 ;  /* 0x0000008d04163211 */ /* 0x0c0fe400078808ff */
[----:B------:R-:W-:Y:S01]  /*20fa0*/  IADD3.X R5, R5, R226, RZ, P1, !PT ;  /* 0x000000e205057210 */ /* 0x000fe20000ffe4ff */
[----:B------:R-:W-:Y:S01]  /*20fb0*/  @!P2 STS.128 [R237+0x10800], RZ ;  /* 0x010800ffed00a388 */ /* 0x000fe20000000c00 */
[C---:B------:R-:W-:Y:S02]  /*20fc0*/  @P2 LEA R20, P0, R4.reuse, R141, 0x1 ;  /* 0x0000008d04142211 */ /* 0x040fe400078008ff */
[CCC-:B------:R-:W-:Y:S02]  /*20fd0*/  @P3 LEA.HI.X R23, R4.reuse, R140.reuse, R5.reuse, 0x1, P4 ;  /* 0x0000008c04173211 */ /* 0x1c0fe400020f0c05 */
[C---:B------:R-:W-:Y:S01]  /*20fe0*/  @P2 LEA.HI.X R21, R4.reuse, R140, R5, 0x1, P0 ;  /* 0x0000008c04152211 */ /* 0x040fe200000f0c05 */
[----:B------:R-:W-:Y:S01]  /*20ff0*/  @!PT LDS RZ, [RZ] ;  /* 0x00000000fffff984 */ /* 0x000fe20000000800 */
[----:B------:R-:W-:Y:S01]  /*21000*/  @!PT LDS RZ, [RZ] ;  /* 0x00000000fffff984 */ /* 0x000fe20000000800 */
[----:B------:R-:W-:Y:S01]  /*21010*/  @!PT LDS RZ, [RZ] ;  /* 0x00000000fffff984 */ /* 0x000fe20000000800 */
[----:B------:R4:W-:Y:S01]  /*21020*/  @P3 LDGSTS.E.BYPASS.LTC128B.128 [R237+0xd000], [R16.64] ;  /* 0x0d00000010ed3fae */ /* 0x0009e2000b901d44 */
[----:B------:R-:W-:Y:S04]  /*21030*/  IADD3 R3, P1, R4, R225, RZ ;  /* 0x000000e104037210 */ /* 0x000fe80007f3e0ff */
[-C--:B------:R-:W-:Y:S01]  /*21040*/  @P3 LEA R26, P4, R3, R141.reuse, 0x1 ;  /* 0x0000008d031a3211 */ /* 0x080fe200078808ff */
[----:B------:R-:W-:Y:S01]  /*21050*/  @!P3 STS.128 [R237+0xd000], RZ ;  /* 0x00d000ffed00b388 */ /* 0x000fe20000000c00 */
[----:B------:R-:W-:Y:S02]  /*21060*/  IADD3.X R5, R5, R226, RZ, P1, !PT ;  /* 0x000000e205057210 */ /* 0x000fe40000ffe4ff */
[C---:B------:R-:W-:Y:S02]  /*21070*/  @P2 LEA R24, P0, R3.reuse, R141, 0x1 ;  /* 0x0000008d03182211 */ /* 0x040fe400078008ff */
[CCC-:B------:R-:W-:Y:S01]  /*21080*/  @P3 LEA.HI.X R27, R3.reuse, R140.reuse, R5.reuse, 0x1, P4 ;  /* 0x0000008c031b3211 */ /* 0x1c0fe200020f0c05 */
[----:B------:R-:W-:Y:S01]  /*21090*/  @!PT LDS RZ, [RZ] ;  /* 0x00000000fffff984 */ /* 0x000fe20000000800 */
[----:B------:R-:W-:Y:S01]  /*210a0*/  @!PT LDS RZ, [RZ] ;  /* 0x00000000fffff984 */ /* 0x000fe20000000800 */
[----:B------:R-:W-:Y:S01]  /*210b0*/  @!PT LDS RZ, [RZ] ;  /* 0x00000000fffff984 */ /* 0x000fe20000000800 */
[----:B------:R5:W-:Y:S01]  /*210c0*/  @P2 LDGSTS.E.BYPASS.LTC128B.128 [R237+0x11000], [R10.64+0x80] ;  /* 0x110000800aed2fae */ /* 0x000be2000b901d44 */
[C---:B------:R-:W-:Y:S02]  /*210d0*/  @P2 LEA.HI.X R25, R3.reuse, R140, R5, 0x1, P0 ;  /* 0x0000008c03192211 */ /* 0x040fe400000f0c05 */
[----:B------:R-:W-:Y:S03]  /*210e0*/  IADD3 R6, P1, R3, R225, RZ ;  /* 0x000000e103067210 */ /* 0x000fe60007f3e0ff */
[----:B------:R-:W-:Y:S01]  /*210f0*/  @!P2 STS.128 [R237+0x11000], RZ ;  /* 0x011000ffed00a388 */ /* 0x000fe20000000c00 */
[CC--:B------:R-:W-:Y:S02]  /*21100*/  @P3 LEA R30, P5, R6.reuse, R141.reuse, 0x1 ;  /* 0x0000008d061e3211 */ /* 0x0c0fe400078a08ff */
[----:B------:R-:W-:Y:S02]  /*21110*/  IADD3.X R5, R5, R226, RZ, P1, !PT ;  /* 0x000000e205057210 */ /* 0x000fe40000ffe4ff */
[C---:B--2---:R-:W-:Y:S01]  /*21120*/  @P2 LEA R18, P1, R6.reuse, R141, 0x1 ;  /* 0x0000008d06122211 */ /* 0x044fe200078208ff */
[----:B------:R-:W-:Y:S01]  /*21130*/  @!PT LDS RZ, [RZ] ;  /* 0x00000000fffff984 */ /* 0x000fe20000000800 */
[----:B------:R-:W-:Y:S01]  /*21140*/  @!PT LDS RZ, [RZ] ;  /* 0x00000000fffff984 */ /* 0x000fe20000000800 */
[----:B------:R-:W-:Y:S01]  /*21150*/  @!PT LDS RZ, [RZ] ;  /* 0x00000000fffff984 */ /* 0x000fe20000000800 */
[----:B------:R3:W-:Y:S01]  /*21160*/  @P3 LDGSTS.E.BYPASS.LTC128B.128 [R237+0xd800], [R14.64] ;  /* 0x0d8000000eed3fae */ /* 0x0007e2000b901d44 */
[CCC-:B------:R-:W-:Y:S02]  /*21170*/  @P3 LEA.HI.X R31, R6.reuse, R140.reuse, R5.reuse, 0x1, P5 ;  /* 0x0000008c061f3211 */ /* 0x1c0fe400028f0c05 */
[C---:B------:R-:W-:Y:S02]  /*21180*/  @P2 LEA.HI.X R19, R6.reuse, R140, R5, 0x1, P1 ;  /* 0x0000008c06132211 */ /* 0x040fe400008f0c05 */
[----:B------:R-:W-:Y:S01]  /*21190*/  IADD3 R4, P0, R6, R225, RZ ;  /* 0x000000e106047210 */ /* 0x000fe20007f1e0ff */
[----:B------:R-:W-:Y:S03]  /*211a0*/  @!P3 STS.128 [R237+0xd800], RZ ;  /* 0x00d800ffed00b388 */ /* 0x000fe60000000c00 */
[----:B------:R-:W-:Y:S02]  /*211b0*/  IADD3.X R3, R5, R226, RZ, P0, !PT ;  /* 0x000000e205037210 */ /* 0x000fe400007fe4ff */
[CC--:B------:R-:W-:Y:S01]  /*211c0*/  @P3 LEA R28, P4, R4.reuse, R141.reuse, 0x1 ;  /* 0x0000008d041c3211 */ /* 0x0c0fe200078808ff */
[----:B------:R-:W-:Y:S01]  /*211d0*/  @!PT LDS RZ, [RZ] ;  /* 0x00000000fffff984 */ /* 0x000fe20000000800 */
[----:B------:R-:W-:Y:S01]  /*211e0*/  @!PT LDS RZ, [RZ] ;  /* 0x00000000fffff984 */ /* 0x000fe20000000800 */
[----:B------:R-:W-:Y:S01]  /*211f0*/  @!PT LDS RZ, [RZ] ;  /* 0x00000000fffff984 */ /* 0x000fe20000000800 */
[----:B------:R5:W-:Y:S01]  /*21200*/  @P2 LDGSTS.E.BYPASS.LTC128B.128 [R237+0x11800], [R8.64+0x80] ;  /* 0x1180008008ed2fae */ /* 0x000be2000b901d44 */
[C---:B------:R-:W-:Y:S02]  /*21210*/  @P2 LEA R32, P0, R4.reuse, R141, 0x1 ;  /* 0x0000008d04202211 */ /* 0x040fe400078008ff */
[CCC-:B------:R-:W-:Y:S02]  /*21220*/  @P3 LEA.HI.X R29, R4.reuse, R140.reuse, R3.reuse, 0x1, P4 ;  /* 0x0000008c041d3211 */ /* 0x1c0fe400020f0c03 */
[----:B------:R-:W-:Y:S01]  /*21230*/  @P2 LEA.HI.X R33, R4, R140, R3, 0x1, P0 ;  /* 0x0000008c04212211 */ /* 0x000fe200000f0c03 */
[----:B------:R-:W-:Y:S01]  /*21240*/  @!P2 STS.128 [R237+0x11800], RZ ;  /* 0x011800ffed00a388 */ /* 0x000fe20000000c00 */
[----:B------:R-:W-:Y:S05]  /*21250*/  ISETP.GE.AND P0, PT, R240, 0x2, PT ;  /* 0x00000002f000780c */ /* 0x000fea0003f06270 */
[----:B------:R-:W-:Y:S01]  /*21260*/  @!PT LDS RZ, [RZ] ;  /* 0x00000000fffff984 */ /* 0x000fe20000000800 */
[----:B------:R-:W-:Y:S01]  /*21270*/  @!PT LDS RZ, [RZ] ;  /* 0x00000000fffff984 */ /* 0x000fe20000000800 */
[----:B------:R-:W-:Y:S01]  /*21280*/  @!PT LDS RZ, [RZ] ;  /* 0x00000000fffff984 */ /* 0x000fe20000000800 */
[----:B------:R2:W-:Y:S06]  /*21290*/  @P3 LDGSTS.E.BYPASS.LTC128B.128 [R237+0xe000], [R22.64] ;  /* 0x0e00000016ed3fae */ /* 0x0005ec000b901d44 */
[----:B------:R-:W-:Y:S06]  /*212a0*/  @!P3 STS.128 [R237+0xe000], RZ ;  /* 0x00e000ffed00b388 */ /* 0x000fec0000000c00 */
[----:B------:R-:W-:Y:S01]  /*212b0*/  @!PT LDS RZ, [RZ] ;  /* 0x00000000fffff984 */ /* 0x000fe20000000800 */
[----:B------:R-:W-:Y:S01]  /*212c0*/  @!PT LDS RZ, [RZ] ;  /* 0x00000000fffff984 */ /* 0x000fe20000000800 */
[----:B------:R-:W-:Y:S01]  /*212d0*/  @!PT LDS RZ, [RZ] ;  /* 0x00000000fffff984 */ /* 0x000fe20000000800 */
[----:B------:R2:W-:Y:S06]  /*212e0*/  @P2 LDGSTS.E.BYPASS.LTC128B.128 [R237+0x12000], [R20.64+0x80] ;  /* 0x1200008014ed2fae */ /* 0x0005ec000b901d44 */
[----:B------:R-:W-:Y:S06]  /*212f0*/  @!P2 STS.128 [R237+0x12000], RZ ;  /* 0x012000ffed00a388 */ /* 0x000fec0000000c00 */
        /* <DEDUP_REMOVED lines=30> */
[----:B------:R-:W-:Y:S06]  /*214e0*/  LDSM.16.M88.4 R64, [R224] ;  /* 0x00000000e040783b */ /* 0x000fec0000000200 */
[----:B-----5:R-:W5:Y:S06]  /*214f0*/  LDSM.16.M88.4 R8, [R223+0x4000] ;  /* 0x00400000df08783b */ /* 0x020f6c0000000200 */
[----:B----4-:R-:W3:Y:S06]  /*21500*/  LDSM.16.M88.4 R16, [R223+0x4800] ;  /* 0x00480000df10783b */ /* 0x010eec0000000200 */
[----:B-1----:R-:W2:Y:S06]  /*21510*/  LDSM.16.M88.4 R24, [R223+0x5000] ;  /* 0x00500000df18783b */ /* 0x002eac0000000200 */
[----:B------:R-:W0:Y:S06]  /*21520*/  LDGDEPBAR ;  /* 0x00000000000079af */ /* 0x000e2c0000000000 */
[----:B------:R-:W1:Y:S06]  /*21530*/  LDSM.16.M88.4 R32, [R223+0x5800] ;  /* 0x00580000df20783b */ /* 0x000e6c0000000200 */
[----:B------:R-:W4:Y:S06]  /*21540*/  LDSM.16.M88.4 R40, [R223+0x6000] ;  /* 0x00600000df28783b */ /* 0x000f2c0000000200 */
[----:B------:R-:W1:Y:S01]  /*21550*/  LDSM.16.M88.4 R48, [R223+0x6800] ;  /* 0x00680000df30783b */ /* 0x000e620000000200 */
[C---:B-----5:R-:W-:Y:S05]  /*21560*/  HMMA.16816.F32.BF16 R4, R64.reuse, R8, RZ ;  /* 0x000000084004723c */ /* 0x060fea00000418ff */
[----:B------:R-:W5:Y:S03]  /*21570*/  LDSM.16.M88.4 R56, [R223+0x7000] ;  /* 0x00700000df38783b */ /* 0x000f660000000200 */
[C---:B------:R-:W-:Y:S03]  /*21580*/  HMMA.16816.F32.BF16 R8, R64.reuse, R10, RZ ;  /* 0x0000000a4008723c */ /* 0x040fe600000418ff */
[----:B------:R-:W4:Y:S06]  /*21590*/  LDSM.16.M88.4 R132, [R223+0x7800] ;  /* 0x00780000df84783b */ /* 0x000f2c0000000200 */
[----:B------:R-:W-:Y:S01]  /*215a0*/  LDSM.16.M88.4 R140, [R222] ;  /* 0x00000000de8c783b */ /* 0x000fe20000000200 */
[C---:B---3--:R-:W-:Y:S05]  /*215b0*/  HMMA.16816.F32.BF16 R12, R64.reuse, R16, RZ ;  /* 0x00000010400c723c */ /* 0x048fea00000418ff */
[----:B------:R-:W3:Y:S03]  /*215c0*/  LDSM.16.M88.4 R144, [R221] ;  /* 0x00000000dd90783b */ /* 0x000ee60000000200 */
[C---:B------:R-:W-:Y:S03]  /*215d0*/  HMMA.16816.F32.BF16 R16, R64.reuse, R18, RZ ;  /* 0x000000124010723c */ /* 0x040fe600000418ff */
[----:B------:R-:W3:Y:S05]  /*215e0*/  LDSM.16.M88.4 R148, [R213] ;  /* 0x00000000d594783b */ /* 0x000eea0000000200 */
[C---:B--2---:R-:W-:Y:S01]  /*215f0*/  HMMA.16816.F32.BF16 R20, R64.reuse, R24, RZ ;  /* 0x000000184014723c */ /* 0x044fe200000418ff */
[----:B------:R-:W2:Y:S06]  /*21600*/  LDSM.16.M88.4 R152, [R212] ;  /* 0x00000000d498783b */ /* 0x000eac0000000200 */
[----:B------:R-:W2:Y:S01]  /*21610*/  LDSM.16.M88.4 R156, [R211] ;  /* 0x00000000d39c783b */ /* 0x000ea20000000200 */
[C---:B------:R-:W-:Y:S05]  /*21620*/  HMMA.16816.F32.BF16 R24, R64.reuse, R26, RZ ;  /* 0x0000001a4018723c */ /* 0x040fea00000418ff */
[----:B------:R-:W2:Y:S03]  /*21630*/  LDSM.16.M88.4 R160, [R210] ;  /* 0x00000000d2a0783b */ /* 0x000ea60000000200 */
[C---:B-1----:R-:W-:Y:S03]  /*21640*/  HMMA.16816.F32.BF16 R28, R64.reuse, R32, RZ ;  /* 0x00000020401c723c */ /* 0x042fe600000418ff */
[----:B------:R-:W1:Y:S05]  /*21650*/  LDSM.16.M88.4 R164, [R209] ;  /* 0x00000000d1a4783b */ /* 0x000e6a0000000200 */
[C---:B------:R-:W-:Y:S01]  /*21660*/  HMMA.16816.F32.BF16 R32, R64.reuse, R34, RZ ;  /* 0x000000224020723c */ /* 0x040fe200000418ff */
[----:B------:R-:W1:Y:S06]  /*21670*/  LDSM.16.M88.4 R168, [R208] ;  /* 0x00000000d0a8783b */ /* 0x000e6c0000000200 */
[----:B------:R-:W1:Y:S01]  /*21680*/  LDSM.16.M88.4 R172, [R207] ;  /* 0x00000000cfac783b */ /* 0x000e620000000200 */
[C---:B----4-:R-:W-:Y:S05]  /*21690*/  HMMA.16816.F32.BF16 R36, R64.reuse, R40, RZ ;  /* 0x000000284024723c */ /* 0x050fea00000418ff */
[----:B------:R-:W-:Y:S03]  /*216a0*/  LDSM.16.M88.4 R176, [R220] ;  /* 0x00000000dcb0783b */ /* 0x000fe60000000200 */
[C---:B------:R-:W-:Y:S03]  /*216b0*/  HMMA.16816.F32.BF16 R40, R64.reuse, R42, RZ ;  /* 0x0000002a4028723c */ /* 0x040fe600000418ff */
[----:B------:R-:W2:Y:S05]  /*216c0*/  LDSM.16.M88.4 R180, [R217+0x4000] ;  /* 0x00400000d9b4783b */ /* 0x000eaa0000000200 */
[C---:B------:R-:W-:Y:S01]  /*216d0*/  HMMA.16816.F32.BF16 R44, R64.reuse, R48, RZ ;  /* 0x00000030402c723c */ /* 0x040fe200000418ff */
[----:B------:R-:W-:Y:S06]  /*216e0*/  LDSM.16.M88.4 R184, [R222+0x2000] ;  /* 0x00200000deb8783b */ /* 0x000fec0000000200 */
[----:B------:R-:W-:Y:S01]  /*216f0*/  LDSM.16.M88.4 R188, [R205] ;  /* 0x00000000cdbc783b */ /* 0x000fe20000000200 */
[C---:B------:R-:W-:Y:S05]  /*21700*/  HMMA.16816.F32.BF16 R48, R64.reuse, R50, RZ ;  /* 0x000000324030723c */ /* 0x040fea00000418ff */
[----:B------:R-:W4:Y:S03]  /*21710*/  LD.E R3, [R136.64+0x18c] ;  /* 0x00018c0488037980 */ /* 0x000f26000c101900 */
[C---:B-----5:R-:W-:Y:S03]  /*21720*/  HMMA.16816.F32.BF16 R52, R64.reuse, R56, RZ ;  /* 0x000000384034723c */ /* 0x060fe600000418ff */
[----:B------:R-:W-:Y:S05]  /*21730*/  LDSM.16.M88.4 R192, [R219+0x2000] ;  /* 0x00200000dbc0783b */ /* 0x000fea0000000200 */
[C---:B------:R-:W-:Y:S01]  /*21740*/  HMMA.16816.F32.BF16 R56, R64.reuse, R58, RZ ;  /* 0x0000003a4038723c */ /* 0x040fe200000418ff */
[----:B------:R-:W-:Y:S07]  /*21750*/  LDSM.16.M88.4 R196, [R206+0x4000] ;  /* 0x00400000cec4783b */ /* 0x000fee0000000200 */
[C---:B------:R-:W-:Y:S08]  /*21760*/  HMMA.16816.F32.BF16 R60, R64.reuse, R132, RZ ;  /* 0x00000084403c723c */ /* 0x040ff000000418ff */
[----:B------:R-:W-:Y:S01]  /*21770*/  HMMA.16816.F32.BF16 R64, R64, R134, RZ ;  /* 0x000000864040723c */ /* 0x000fe200000418ff */
[----:B------:R-:W5:Y:S07]  /*21780*/  LDSM.16.M88.4 R132, [R217+0x4800] ;  /* 0x00480000d984783b */ /* 0x000f6e0000000200 */
[C---:B---3--:R-:W-:Y:S08]  /*21790*/  HMMA.16816.F32.BF16 R4, R140.reuse, R144, R4 ;  /* 0x000000908c04723c */ /* 0x048ff00000041804 */
[C---:B------:R-:W-:Y:S01]  /*217a0*/  HMMA.16816.F32.BF16 R8, R140.reuse, R146, R8 ;  /* 0x000000928c08723c */ /* 0x040fe20000041808 */
[----:B------:R-:W3:Y:S07]  /*217b0*/  LDSM.16.M88.4 R144, [R217+0x5000] ;  /* 0x00500000d990783b */ /* 0x000eee0000000200 */
[C---:B------:R-:W-:Y:S08]  /*217c0*/  HMMA.16816.F32.BF16 R12, R140.reuse, R148, R12 ;  /* 0x000000948c0c723c */ /* 0x040ff0000004180c */
[C---:B------:R-:W-:Y:S01]  /*217d0*/  HMMA.16816.F32.BF16 R16, R140.reuse, R150, R16 ;  /* 0x000000968c10723c */ /* 0x040fe20000041810 */
[----:B------:R-:W1:Y:S07]  /*217e0*/  LDSM.16.M88.4 R148, [R217+0x5800] ;  /* 0x00580000d994783b */ /* 0x000e6e0000000200 */
[C---:B--2---:R-:W-:Y:S08]  /*217f0*/  HMMA.16816.F32.BF16 R20, R140.reuse, R152, R20 ;  /* 0x000000988c14723c */ /* 0x044ff00000041814 */
[C---:B------:R-:W-:Y:S01]  /*21800*/  HMMA.16816.F32.BF16 R24, R140.reuse, R154, R24 ;  /* 0x0000009a8c18723c */ /* 0x040fe20000041818 */
[----:B------:R-:W2:Y:S07]  /*21810*/  LDSM.16.M88.4 R152, [R217+0x6000] ;  /* 0x00600000d998783b */ /* 0x000eae0000000200 */
[C---:B------:R-:W-:Y:S08]  /*21820*/  HMMA.16816.F32.BF16 R28, R140.reuse, R156, R28 ;  /* 0x0000009c8c1c723c */ /* 0x040ff0000004181c */
[C---:B------:R-:W-:Y:S01]  /*21830*/  HMMA.16816.F32.BF16 R32, R140.reuse, R158, R32 ;  /* 0x0000009e8c20723c */ /* 0x040fe20000041820 */
[----:B------:R-:W2:Y:S07]  /*21840*/  LDSM.16.M88.4 R156, [R217+0x6800] ;  /* 0x00680000d99c783b */ /* 0x000eae0000000200 */
[C---:B------:R-:W-:Y:S08]  /*21850*/  HMMA.16816.F32.BF16 R36, R140.reuse, R160, R36 ;  /* 0x000000a08c24723c */ /* 0x040ff00000041824 */
[C---:B------:R-:W-:Y:S01]  /*21860*/  HMMA.16816.F32.BF16 R40, R140.reuse, R162, R40 ;  /* 0x000000a28c28723c */ /* 0x040fe20000041828 */
[----:B------:R-:W-:Y:S07]  /*21870*/  LDSM.16.M88.4 R160, [R217+0x7800] ;  /* 0x00780000d9a0783b */ /* 0x000fee0000000200 */
[C---:B-1----:R-:W-:Y:S08]  /*21880*/  HMMA.16816.F32.BF16 R44, R140.reuse, R164, R44 ;  /* 0x000000a48c2c723c */ /* 0x042ff0000004182c */
[C---:B------:R-:W-:Y:S01]  /*21890*/  HMMA.16816.F32.BF16 R48, R140.reuse, R166, R48 ;  /* 0x000000a68c30723c */ /* 0x040fe20000041830 */
[----:B------:R-:W-:Y:S07]  /*218a0*/  LDSM.16.M88.4 R164, [R219] ;  /* 0x00000000dba4783b */ /* 0x000fee0000000200 */
[C---:B------:R-:W-:Y:S08]  /*218b0*/  HMMA.16816.F32.BF16 R52, R140.reuse, R168, R52 ;  /* 0x000000a88c34723c */ /* 0x040ff00000041834 */
[C---:B------:R-:W-:Y:S01]  /*218c0*/  HMMA.16816.F32.BF16 R56, R140.reuse, R170, R56 ;  /* 0x000000aa8c38723c */ /* 0x040fe20000041838 */
[----:B------:R-:W-:Y:S07]  /*218d0*/  LDSM.16.M88.4 R168, [R206] ;  /* 0x00000000cea8783b */ /* 0x000fee0000000200 */
[C---:B------:R-:W-:Y:S08]  /*218e0*/  HMMA.16816.F32.BF16 R60, R140.reuse, R172, R60 ;  /* 0x000000ac8c3c723c */ /* 0x040ff0000004183c */
[----:B------:R-:W-:Y:S01]  /*218f0*/  HMMA.16816.F32.BF16 R64, R140, R174, R64 ;  /* 0x000000ae8c40723c */ /* 0x000fe20000041840 */
[----:B------:R-:W1:Y:S06]  /*21900*/  LDSM.16.M88.4 R140, [R217+0x7000] ;  /* 0x00700000d98c783b */ /* 0x000e6c0000000200 */
[----:B------:R-:W1:Y:S01]  /*21910*/  LDSM.16.M88.4 R172, [R206+0x800] ;  /* 0x00080000ceac783b */ /* 0x000e620000000200 */
[C---:B------:R-:W-:Y:S08]  /*21920*/  HMMA.16816.F32.BF16 R4, R176.reuse, R180, R4 ;  /* 0x000000b4b004723c */ /* 0x040ff00000041804 */
[C---:B------:R-:W-:Y:S01]  /*21930*/  HMMA.16816.F32.BF16 R8, R176.reuse, R182, R8 ;  /* 0x000000b6b008723c */ /* 0x040fe20000041808 */
[----:B------:R-:W1:Y:S07]  /*21940*/  LDSM.16.M88.4 R180, [R206+0x1000] ;  /* 0x00100000ceb4783b */ /* 0x000e6e0000000200 */
[C---:B-----5:R-:W-:Y:S08]  /*21950*/  HMMA.16816.F32.BF16 R12, R176.reuse, R132, R12 ;  /* 0x00000084b00c723c */ /* 0x060ff0000004180c */
        /* <DEDUP_REMOVED lines=8> */
[C---:B--2---:R-:W-:Y:S08]  /*219e0*/  HMMA.16816.F32.BF16 R36, R176.reuse, R152, R36 ;  /* 0x00000098b024723c */ /* 0x044ff00000041824 */
[C---:B------:R-:W-:Y:S01]  /*219f0*/  HMMA.16816.F32.BF16 R40, R176.reuse, R154, R40 ;  /* 0x0000009ab028723c */ /* 0x040fe20000041828 */
[----:B------:R-:W2:Y:S07]  /*21a00*/  LDSM.16.M88.4 R152, [R206+0x3000] ;  /* 0x00300000ce98783b */ /* 0x000eae0000000200 */
        /* <DEDUP_REMOVED lines=8> */
[----:B------:R-:W1:Y:S06]  /*21a90*/  LDSM.16.M88.4 R160, [R223+0x8000] ;  /* 0x00800000dfa0783b */ /* 0x000e6c0000000200 */
[----:B------:R-:W-:Y:S01]  /*21aa0*/  LDSM.16.M88.4 R176, [R223+0x9800] ;  /* 0x00980000dfb0783b */ /* 0x000fe20000000200 */
        /* <DEDUP_REMOVED lines=20> */
[----:B------:R-:W2:Y:S07]  /*21bf0*/  LDSM.16.M88.4 R152, [R204] ;  /* 0x00000000cc98783b */ /* 0x000eae0000000200 */
[C---:B-1----:R-:W-:Y:S08]  /*21c00*/  HMMA.16816.F32.BF16 R60, R164.reuse, R140, R60 ;  /* 0x0000008ca43c723c */ /* 0x042ff0000004183c */
[----:B------:R-:W-:Y:S01]  /*21c10*/  HMMA.16816.F32.BF16 R64, R164, R142, R64 ;  /* 0x0000008ea440723c */ /* 0x000fe20000041840 */
[----:B------:R-:W1:Y:S06]  /*21c20*/  LDSM.16.M88.4 R140, [R203] ;  /* 0x00000000cb8c783b */ /* 0x000e6c0000000200 */
[----:B------:R-:W-:Y:S01]  /*21c30*/  LDSM.16.M88.4 R164, [R217+0x8000] ;  /* 0x00800000d9a4783b */ /* 0x000fe20000000200 */
[C---:B------:R-:W-:Y:S08]  /*21c40*/  HMMA.16816.F32.BF16 R4, R156.reuse, R160, R4 ;  /* 0x000000a09c04723c */ /* 0x040ff00000041804 */
[C---:B------:R-:W-:Y:S01]  /*21c50*/  HMMA.16816.F32.BF16 R8, R156.reuse, R162, R8 ;  /* 0x000000a29c08723c */ /* 0x040fe20000041808 */
[----:B------:R-:W1:Y:S07]  /*21c60*/  LDSM.16.M88.4 R160, [R202] ;  /* 0x00000000caa0783b */ /* 0x000e6e0000000200 */
        /* <DEDUP_REMOVED lines=11> */
[----:B------:R-:W5:Y:S07]  /*21d20*/  LDSM.16.M88.4 R132, [R201] ;  /* 0x00000000c984783b */ /* 0x000f6e0000000200 */
[C---:B---3--:R-:W-:Y:S08]  /*21d30*/  HMMA.16816.F32.BF16 R44, R156.reuse, R144, R44 ;  /* 0x000000909c2c723c */ /* 0x048ff0000004182c */
[C---:B------:R-:W-:Y:S01]  /*21d40*/  HMMA.16816.F32.BF16 R48, R156.reuse, R146, R48 ;  /* 0x000000929c30723c */ /* 0x040fe20000041830 */
[----:B------:R-:W3:Y:S07]  /*21d50*/  LDSM.16.M88.4 R144, [R200] ;  /* 0x00000000c890783b */ /* 0x000eee0000000200 */
[C---:B------:R-:W-:Y:S08]  /*21d60*/  HMMA.16816.F32.BF16 R52, R156.reuse, R148, R52 ;  /* 0x000000949c34723c */ /* 0x040ff00000041834 */
[C---:B------:R-:W-:Y:S01]  /*21d70*/  HMMA.16816.F32.BF16 R56, R156.reuse, R150, R56 ;  /* 0x000000969c38723c */ /* 0x040fe20000041838 */
[----:B------:R-:W1:Y:S07]  /*21d80*/  LDSM.16.M88.4 R148, [R139] ;  /* 0x000000008b94783b */ /* 0x000e6e0000000200 */
[C---:B------:R-:W-:Y:S08]  /*21d90*/  HMMA.16816.F32.BF16 R60, R156.reuse, R180, R60 ;  /* 0x000000b49c3c723c */ /* 0x040ff0000004183c */
[----:B------:R-:W-:Y:S01]  /*21da0*/  HMMA.16816.F32.BF16 R64, R156, R182, R64 ;  /* 0x000000b69c40723c */ /* 0x000fe20000041840 */
[----:B------:R-:W-:Y:S06]  /*21db0*/  LDSM.16.M88.4 R156, [R220+0x2000] ;  /* 0x00200000dc9c783b */ /* 0x000fec0000000200 */
[----:B------:R-:W-:Y:S01]  /*21dc0*/  LDSM.16.M88.4 R180, [R217+0xa800] ;  /* 0x00a80000d9b4783b */ /* 0x000fe20000000200 */
[C---:B------:R-:W-:Y:S08]  /*21dd0*/  HMMA.16816.F32.BF16 R4, R184.reuse, R188, R4 ;  /* 0x000000bcb804723c */ /* 0x040ff00000041804 */
[C---:B------:R-:W-:Y:S01]  /*21de0*/  HMMA.16816.F32.BF16 R8, R184.reuse, R190, R8 ;  /* 0x000000beb808723c */ /* 0x040fe20000041808 */
[----:B------:R-:W-:Y:S07]  /*21df0*/  LDSM.16.M88.4 R188, [R217+0xb000] ;  /* 0x00b00000d9bc783b */ /* 0x000fee0000000200 */
[C---:B--2---:R-:W-:Y:S08]  /*21e00*/  HMMA.16816.F32.BF16 R12, R184.reuse, R152, R12 ;  /* 0x00000098b80c723c */ /* 0x044ff0000004180c */
[C---:B------:R-:W-:Y:S01]  /*21e10*/  HMMA.16816.F32.BF16 R16, R184.reuse, R154, R16 ;  /* 0x0000009ab810723c */ /* 0x040fe20000041810 */
[----:B------:R-:W2:Y:S07]  /*21e20*/  LDSM.16.M88.4 R152, [R138] ;  /* 0x000000008a98783b */ /* 0x000eae0000000200 */
[C---:B-1----:R-:W-:Y:S08]  /*21e30*/  HMMA.16816.F32.BF16 R20, R184.reuse, R140, R20 ;  /* 0x0000008cb814723c */ /* 0x042ff00000041814 */
[C---:B------:R-:W-:Y:S01]  /*21e40*/  HMMA.16816.F32.BF16 R24, R184.reuse, R142, R24 ;  /* 0x0000008eb818723c */ /* 0x040fe20000041818 */
[----:B------:R-:W1:Y:S07]  /*21e50*/  LDSM.16.M88.4 R140, [R217+0x8800] ;  /* 0x00880000d98c783b */ /* 0x000e6e0000000200 */
[C---:B------:R-:W-:Y:S08]  /*21e60*/  HMMA.16816.F32.BF16 R28, R184.reuse, R160, R28 ;  /* 0x000000a0b81c723c */ /* 0x040ff0000004181c */
[C---:B------:R-:W-:Y:S01]  /*21e70*/  HMMA.16816.F32.BF16 R32, R184.reuse, R162, R32 ;  /* 0x000000a2b820723c */ /* 0x040fe20000041820 */
[----:B------:R-:W1:Y:S07]  /*21e80*/  LDSM.16.M88.4 R160, [R217+0xb800] ;  /* 0x00b80000d9a0783b */ /* 0x000e6e0000000200 */
[C---:B-----5:R-:W-:Y:S08]  /*21e90*/  HMMA.16816.F32.BF16 R36, R184.reuse, R132, R36 ;  /* 0x00000084b824723c */ /* 0x060ff00000041824 */
[C---:B------:R-:W-:Y:S01]  /*21ea0*/  HMMA.16816.F32.BF16 R40, R184.reuse, R134, R40 ;  /* 0x00000086b828723c */ /* 0x040fe20000041828 */
[----:B------:R-:W5:Y:S07]  /*21eb0*/  LDSM.16.M88.4 R132, [R206+0x4800] ;  /* 0x00480000ce84783b */ /* 0x000f6e0000000200 */
[C---:B---3--:R-:W-:Y:S08]  /*21ec0*/  HMMA.16816.F32.BF16 R44, R184.reuse, R144, R44 ;  /* 0x00000090b82c723c */ /* 0x048ff0000004182c */
[C---:B------:R-:W-:Y:S08]  /*21ed0*/  HMMA.16816.F32.BF16 R48, R184.reuse, R146, R48 ;  /* 0x00000092b830723c */ /* 0x040ff00000041830 */
[C---:B------:R-:W-:Y:S08]  /*21ee0*/  HMMA.16816.F32.BF16 R52, R184.reuse, R148, R52 ;  /* 0x00000094b834723c */ /* 0x040ff00000041834 */
[C---:B------:R-:W-:Y:S08]  /*21ef0*/  HMMA.16816.F32.BF16 R56, R184.reuse, R150, R56 ;  /* 0x00000096b838723c */ /* 0x040ff00000041838 */
[C---:B--2---:R-:W-:Y:S08]  /*21f00*/  HMMA.16816.F32.BF16 R60, R184.reuse, R152, R60 ;  /* 0x00000098b83c723c */ /* 0x044ff0000004183c */
[----:B------:R-:W-:Y:S08]  /*21f10*/  HMMA.16816.F32.BF16 R64, R184, R154, R64 ;  /* 0x0000009ab840723c */ /* 0x000ff00000041840 */
[C---:B------:R-:W-:Y:S08]  /*21f20*/  HMMA.16816.F32.BF16 R4, R156.reuse, R164, R4 ;  /* 0x000000a49c04723c */ /* 0x040ff00000041804 */
[C---:B------:R-:W-:Y:S08]  /*21f30*/  HMMA.16816.F32.BF16 R8, R156.reuse, R166, R8 ;  /* 0x000000a69c08723c */ /* 0x040ff00000041808 */
[C---:B-1----:R-:W-:Y:S07]  /*21f40*/  HMMA.16816.F32.BF16 R12, R156.reuse, R140, R12 ;  /* 0x0000008c9c0c723c */ /* 0x042fee000004180c */
[----:B------:R-:W-:Y:S01]  /*21f50*/  MOV R141, R244 ;  /* 0x000000f4008d7202 */ /* 0x000fe20000000f00 */
[C---:B------:R-:W-:Y:S04]  /*21f60*/  HMMA.16816.F32.BF16 R16, R156.reuse, R142, R16 ;  /* 0x0000008e9c10723c */ /* 0x040fe80000041810 */
[----:B------:R-:W-:Y:S04]  /*21f70*/  MOV R140, R245 ;  /* 0x000000f5008c7202 */ /* 0x000fe80000000f00 */
        /* <DEDUP_REMOVED lines=14> */
[C---:B-----5:R-:W-:Y:S08]  /*22060*/  HMMA.16816.F32.BF16 R12, R192.reuse, R132, R12 ;  /* 0x00000084c00c723c */ /* 0x060ff0000004180c */
[-C--:B----4-:R-:W-:Y:S01]  /*22070*/  FMUL.FTZ R4, R4, R3.reuse ;  /* 0x0000000304047220 */ /* 0x090fe20000410000 */
[C---:B------:R-:W-:Y:S03]  /*22080*/  HMMA.16816.F32.BF16 R16, R192.reuse, R134, R16 ;  /* 0x00000086c010723c */ /* 0x040fe60000041810 */
[----:B------:R-:W1:Y:S01]  /*22090*/  MUFU.TANH R146, R4 ;  /* 0x0000000400927308 */ /* 0x000e620000002400 */
[-C--:B------:R-:W-:Y:S02]  /*220a0*/  FMUL.FTZ R5, R5, R3.reuse ;  /* 0x0000000305057220 */ /* 0x080fe40000410000 */
[-C--:B------:R-:W-:Y:S02]  /*220b0*/  FMUL.FTZ R6, R6, R3.reuse ;  /* 0x0000000306067220 */ /* 0x080fe40000410000 */
[-C--:B------:R-:W-:Y:S04]  /*220c0*/  FMUL.FTZ R7, R7, R3.reuse ;  /* 0x0000000307077220 */ /* 0x080fe80000410000 */
[-C--:B------:R-:W-:Y:S01]  /*220d0*/  FMUL.FTZ R8, R8, R3.reuse ;  /* 0x0000000308087220 */ /* 0x080fe20000410000 */
[----:B------:R-:W2:Y:S01]  /*220e0*/  MUFU.TANH R145, R5 ;  /* 0x0000000500917308 */ /* 0x000ea20000002400 */
[-C--:B------:R-:W-:Y:S02]  /*220f0*/  FMUL.FTZ R9, R9, R3.reuse ;  /* 0x0000000309097220 */ /* 0x080fe40000410000 */
[-C--:B------:R-:W-:Y:S02]  /*22100*/  FMUL.FTZ R10, R10, R3.reuse ;  /* 0x000000030a0a7220 */ /* 0x080fe40000410000 */
[-C--:B------:R-:W-:Y:S02]  /*22110*/  FMUL.FTZ R11, R11, R3.reuse ;  /* 0x000000030b0b7220 */ /* 0x080fe40000410000 */
[-C--:B------:R-:W-:Y:S02]  /*22120*/  FMUL.FTZ R12, R12, R3.reuse ;  /* 0x000000030c0c7220 */ /* 0x080fe40000410000 */
[-C--:B------:R-:W-:Y:S01]  /*22130*/  FMUL.FTZ R13, R13, R3.reuse ;  /* 0x000000030d0d7220 */ /* 0x080fe20000410000 */
[----:B------:R-:W3:Y:S01]  /*22140*/  MUFU.TANH R144, R6 ;  /* 0x0000000600907308 */ /* 0x000ee20000002400 */
[-C--:B------:R-:W-:Y:S02]  /*22150*/  FMUL.FTZ R14, R14, R3.reuse ;  /* 0x000000030e0e7220 */ /* 0x080fe40000410000 */
[-C--:B------:R-:W-:Y:S02]  /*22160*/  FMUL.FTZ R15, R15, R3.reuse ;  /* 0x000000030f0f7220 */ /* 0x080fe40000410000 */
[-C--:B------:R-:W-:Y:S02]  /*22170*/  FMUL.FTZ R16, R16, R3.reuse ;  /* 0x0000000310107220 */ /* 0x080fe40000410000 */
[-C--:B------:R-:W-:Y:S02]  /*22180*/  FMUL.FTZ R17, R17, R3.reuse ;  /* 0x0000000311117220 */ /* 0x080fe40000410000 */
[-C--:B------:R-:W-:Y:S01]  /*22190*/  FMUL.FTZ R18, R18, R3.reuse ;  /* 0x0000000312127220 */ /* 0x080fe20000410000 */
[----:B------:R4:W1:Y:S01]  /*221a0*/  MUFU.TANH R142, R7 ;  /* 0x00000007008e7308 */ /* 0x0008620000002400 */
[-C--:B------:R-:W-:Y:S09]  /*221b0*/  FMUL.FTZ R19, R19, R3.reuse ;  /* 0x0000000313137220 */ /* 0x080ff20000410000 */
[----:B------:R-:W1:Y:S10]  /*221c0*/  MUFU.TANH R143, R8 ;  /* 0x00000008008f7308 */ /* 0x000e740000002400 */
[----:B------:R-:W1:Y:S01]  /*221d0*/  MUFU.TANH R132, R9 ;  /* 0x0000000900847308 */ /* 0x000e620000002400 */
[----:B----4-:R-:W4:Y:S09]  /*221e0*/  LDSM.16.M88.4 R4, [R206+0x5000] ;  /* 0x00500000ce04783b */ /* 0x010f320000000200 */
[----:B------:R-:W1:Y:S10]  /*221f0*/  MUFU.TANH R151, R10 ;  /* 0x0000000a00977308 */ /* 0x000e740000002400 */
[----:B------:R5:W1:Y:S10]  /*22200*/  MUFU.TANH R149, R11 ;  /* 0x0000000b00957308 */ /* 0x000a740000002400 */
[----:B------:R1:W1:Y:S10]  /*22210*/  MUFU.TANH R147, R12 ;  /* 0x0000000c00937308 */ /* 0x0002740000002400 */
[----:B------:R1:W1:Y:S01]  /*22220*/  MUFU.TANH R252, R13 ;  /* 0x0000000d00fc7308 */ /* 0x0002620000002400 */
[----:B-----5:R-:W5:Y:S01]  /*22230*/  LDSM.16.M88.4 R8, [R206+0x5800] ;  /* 0x00580000ce08783b */ /* 0x020f620000000200 */
[C---:B----4-:R-:W-:Y:S08]  /*22240*/  HMMA.16816.F32.BF16 R20, R192.reuse, R4, R20 ;  /* 0x00000004c014723c */ /* 0x050ff00000041814 */
[----:B------:R4:W1:Y:S01]  /*22250*/  MUFU.TANH R251, R14 ;  /* 0x0000000e00fb7308 */ /* 0x0008620000002400 */
[C---:B------:R-:W-:Y:S01]  /*22260*/  HMMA.16816.F32.BF16 R24, R192.reuse, R6, R24 ;  /* 0x00000006c018723c */ /* 0x040fe20000041818 */
[----:B------:R-:W1:Y:S08]  /*22270*/  LDSM.16.M88.4 R4, [R206+0x6000] ;  /* 0x00600000ce04783b */ /* 0x000e700000000200 */
[----:B------:R4:W1:Y:S06]  /*22280*/  MUFU.TANH R250, R15 ;  /* 0x0000000f00fa7308 */ /* 0x00086c0000002400 */
[-C--:B------:R-:W-:Y:S04]  /*22290*/  FMUL.FTZ R20, R20, R3.reuse ;  /* 0x0000000314147220 */ /* 0x080fe80000410000 */
[----:B------:R4:W1:Y:S01]  /*222a0*/  MUFU.TANH R157, R16 ;  /* 0x00000010009d7308 */ /* 0x0008620000002400 */
[-C--:B------:R-:W-:Y:S02]  /*222b0*/  FMUL.FTZ R21, R21, R3.reuse ;  /* 0x0000000315157220 */ /* 0x080fe40000410000 */
[-C--:B------:R-:W-:Y:S02]  /*222c0*/  FMUL.FTZ R22, R22, R3.reuse ;  /* 0x0000000316167220 */ /* 0x080fe40000410000 */
[-C--:B------:R-:W-:Y:S02]  /*222d0*/  FMUL.FTZ R23, R23, R3.reuse ;  /* 0x0000000317177220 */ /* 0x080fe40000410000 */
[-C--:B------:R-:W-:Y:S02]  /*222e0*/  FMUL.FTZ R24, R24, R3.reuse ;  /* 0x0000000318187220 */ /* 0x080fe40000410000 */
[-C--:B------:R-:W-:Y:S01]  /*222f0*/  FMUL.FTZ R25, R25, R3.reuse ;  /* 0x0000000319197220 */ /* 0x080fe20000410000 */
[----:B------:R4:W2:Y:S01]  /*22300*/  MUFU.TANH R158, R17 ;  /* 0x00000011009e7308 */ /* 0x0008a20000002400 */
[-C--:B------:R-:W-:Y:S02]  /*22310*/  FMUL.FTZ R26, R26, R3.reuse ;  /* 0x000000031a1a7220 */ /* 0x080fe40000410000 */
[-C--:B------:R-:W-:Y:S01]  /*22320*/  FMUL.FTZ R27, R27, R3.reuse ;  /* 0x000000031b1b7220 */ /* 0x080fe20000410000 */
[C---:B-----5:R-:W-:Y:S06]  /*22330*/  HMMA.16816.F32.BF16 R28, R192.reuse, R8, R28 ;  /* 0x00000008c01c723c */ /* 0x060fec000004181c */
[----:B------:R4:W2:Y:S02]  /*22340*/  MUFU.TANH R249, R18 ;  /* 0x0000001200f97308 */ /* 0x0008a40000002400 */
[C---:B------:R-:W-:Y:S01]  /*22350*/  HMMA.16816.F32.BF16 R32, R192.reuse, R10, R32 ;  /* 0x0000000ac020723c */ /* 0x040fe20000041820 */
[----:B------:R-:W5:Y:S07]  /*22360*/  LDSM.16.M88.4 R8, [R206+0x6800] ;  /* 0x00680000ce08783b */ /* 0x000f6e0000000200 */
[----:B------:R4:W2:Y:S01]  /*22370*/  MUFU.TANH R166, R19 ;  /* 0x0000001300a67308 */ /* 0x0008a20000002400 */
[C---:B-1----:R-:W-:Y:S07]  /*22380*/  HMMA.16816.F32.BF16 R36, R192.reuse, R4, R36 ;  /* 0x00000004c024723c */ /* 0x042fee0000041824 */
[-C--:B------:R-:W-:Y:S01]  /*22390*/  FMUL.FTZ R28, R28, R3.reuse ;  /* 0x000000031c1c7220 */ /* 0x080fe20000410000 */
[C---:B------:R-:W-:Y:S01]  /*223a0*/  HMMA.16816.F32.BF16 R40, R192.reuse, R6, R40 ;  /* 0x00000006c028723c */ /* 0x040fe20000041828 */
[----:B------:R4:W1:Y:S01]  /*223b0*/  MUFU.TANH R167, R20 ;  /* 0x0000001400a77308 */ /* 0x0008620000002400 */
[----:B------:R-:W1:Y:S02]  /*223c0*/  LDSM.16.M88.4 R4, [R206+0x7000] ;  /* 0x00700000ce04783b */ /* 0x000e640000000200 */
[-C--:B------:R-:W-:Y:S02]  /*223d0*/  FMUL.FTZ R29, R29, R3.reuse ;  /* 0x000000031d1d7220 */ /* 0x080fe40000410000 */
[-C--:B------:R-:W-:Y:S02]  /*223e0*/  FMUL.FTZ R30, R30, R3.reuse ;  /* 0x000000031e1e7220 */ /* 0x080fe40000410000 */
[-C--:B------:R-:W-:Y:S03]  /*223f0*/  FMUL.FTZ R31, R31, R3.reuse ;  /* 0x000000031f1f7220 */ /* 0x080fe60000410000 */
[----:B------:R4:W1:Y:S01]  /*22400*/  MUFU.TANH R168, R21 ;  /* 0x0000001500a87308 */ /* 0x0008620000002400 */
[-C--:B------:R-:W-:Y:S02]  /*22410*/  FMUL.FTZ R32, R32, R3.reuse ;  /* 0x0000000320207220 */ /* 0x080fe40000410000 */
[-C--:B------:R-:W-:Y:S02]  /*22420*/  FMUL.FTZ R33, R33, R3.reuse ;  /* 0x0000000321217220 */ /* 0x080fe40000410000 */
[-C--:B------:R-:W-:Y:S02]  /*22430*/  FMUL.FTZ R34, R34, R3.reuse ;  /* 0x0000000322227220 */ /* 0x080fe40000410000 */
[-C--:B------:R-:W-:Y:S02]  /*22440*/  FMUL.FTZ R35, R35, R3.reuse ;  /* 0x0000000323237220 */ /* 0x080fe40000410000 */
[-C--:B------:R-:W-:Y:S01]  /*22450*/  FMUL.FTZ R36, R36, R3.reuse ;  /* 0x0000000324247220 */ /* 0x080fe20000410000 */
[----:B------:R4:W2:Y:S01]  /*22460*/  MUFU.TANH R169, R22 ;  /* 0x0000001600a97308 */ /* 0x0008a20000002400 */
[-C--:B------:R-:W-:Y:S01]  /*22470*/  FMUL.FTZ R37, R37, R3.reuse ;  /* 0x0000000325257220 */ /* 0x080fe20000410000 */
[C---:B-----5:R-:W-:Y:S03]  /*22480*/  HMMA.16816.F32.BF16 R44, R192.reuse, R8, R44 ;  /* 0x00000008c02c723c */ /* 0x060fe6000004182c */
[-C--:B------:R-:W-:Y:S02]  /*22490*/  FMUL.FTZ R38, R38, R3.reuse ;  /* 0x0000000326267220 */ /* 0x080fe40000410000 */
[-C--:B------:R-:W-:Y:S03]  /*224a0*/  FMUL.FTZ R39, R39, R3.reuse ;  /* 0x0000000327277220 */ /* 0x080fe60000410000 */
[----:B------:R4:W2:Y:S01]  /*224b0*/  MUFU.TANH R170, R23 ;  /* 0x0000001700aa7308 */ /* 0x0008a20000002400 */
[C---:B------:R-:W-:Y:S01]  /*224c0*/  HMMA.16816.F32.BF16 R48, R192.reuse, R10, R48 ;  /* 0x0000000ac030723c */ /* 0x040fe20000041830 */
[----:B------:R-:W5:Y:S01]  /*224d0*/  LDSM.16.M88.4 R8, [R206+0x7800] ;  /* 0x00780000ce08783b */ /* 0x000f620000000200 */
[----:B------:R-:W-:Y:S04]  /*224e0*/  DEPBAR.LE SB0, 0x0 ;  /* 0x000080000000791a */ /* 0x000fe80000000000 */
[-C--:B------:R-:W-:Y:S02]  /*224f0*/  FMUL.FTZ R40, R40, R3.reuse ;  /* 0x0000000328287220 */ /* 0x080fe40000410000 */
[-C--:B------:R-:W-:Y:S01]  /*22500*/  FMUL.FTZ R41, R41, R3.reuse ;  /* 0x0000000329297220 */ /* 0x080fe20000410000 */
[----:B------:R4:W2:Y:S01]  /*22510*/  MUFU.TANH R171, R24 ;  /* 0x0000001800ab7308 */ /* 0x0008a20000002400 */
[----:B------:R-:W-:Y:S01]  /*22520*/  BAR.SYNC.DEFER_BLOCKING 0x0 ;  /* 0x0000000000007b1d */ /* 0x000fe20000010000 */
[C---:B-1----:R-:W-:Y:S05]  /*22530*/  HMMA.16816.F32.BF16 R52, R192.reuse, R4, R52 ;  /* 0x00000004c034723c */ /* 0x042fea0000041834 */
[-C--:B------:R-:W-:Y:S02]  /*22540*/  FMUL.FTZ R42, R42, R3.reuse ;  /* 0x000000032a2a7220 */ /* 0x080fe40000410000 */
[-C--:B------:R-:W-:Y:S01]  /*22550*/  FMUL.FTZ R43, R43, R3.reuse ;  /* 0x000000032b2b7220 */ /* 0x080fe20000410000 */
[----:B------:R4:W1:Y:S01]  /*22560*/  MUFU.TANH R172, R25 ;  /* 0x0000001900ac7308 */ /* 0x0008620000002400 */
[C---:B------:R-:W-:Y:S03]  /*22570*/  HMMA.16816.F32.BF16 R56, R192.reuse, R6, R56 ;  /* 0x00000006c038723c */ /* 0x040fe60000041838 */
[-C--:B------:R-:W-:Y:S02]  /*22580*/  FMUL.FTZ R44, R44, R3.reuse ;  /* 0x000000032c2c7220 */ /* 0x080fe40000410000 */
[-C--:B------:R-:W-:Y:S02]  /*22590*/  FMUL.FTZ R45, R45, R3.reuse ;  /* 0x000000032d2d7220 */ /* 0x080fe40000410000 */
[-C--:B------:R-:W-:Y:S02]  /*225a0*/  FMUL.FTZ R46, R46, R3.reuse ;  /* 0x000000032e2e7220 */ /* 0x080fe40000410000 */
[----:B------:R4:W1:Y:S03]  /*225b0*/  MUFU.TANH R173, R26 ;  /* 0x0000001a00ad7308 */ /* 0x0008660000002400 */
[-C--:B------:R-:W-:Y:S02]  /*225c0*/  FMUL.FTZ R47, R47, R3.reuse ;  /* 0x000000032f2f7220 */ /* 0x080fe40000410000 */
[-C--:B------:R-:W-:Y:S02]  /*225d0*/  FMUL.FTZ R48, R48, R3.reuse ;  /* 0x0000000330307220 */ /* 0x080fe40000410000 */
[-C--:B------:R-:W-:Y:S02]  /*225e0*/  FMUL.FTZ R49, R49, R3.reuse ;  /* 0x0000000331317220 */ /* 0x080fe40000410000 */
[-C--:B------:R-:W-:Y:S01]  /*225f0*/  FMUL.FTZ R50, R50, R3.reuse ;  /* 0x0000000332327220 */ /* 0x080fe20000410000 */
[----:B------:R4:W1:Y:S01]  /*22600*/  MUFU.TANH R175, R27 ;  /* 0x0000001b00af7308 */ /* 0x0008620000002400 */
[-C--:B------:R-:W-:Y:S01]  /*22610*/  FMUL.FTZ R51, R51, R3.reuse ;  /* 0x0000000333337220 */ /* 0x080fe20000410000 */
[C---:B-----5:R-:W-:Y:S03]  /*22620*/  HMMA.16816.F32.BF16 R60, R192.reuse, R8, R60 ;  /* 0x00000008c03c723c */ /* 0x060fe6000004183c */
[-C--:B------:R-:W-:Y:S02]  /*22630*/  FMUL.FTZ R52, R52, R3.reuse ;  /* 0x0000000334347220 */ /* 0x080fe40000410000 */
[-C--:B------:R-:W-:Y:S02]  /*22640*/  FMUL.FTZ R53, R53, R3.reuse ;  /* 0x0000000335357220 */ /* 0x080fe40000410000 */
[-C--:B------:R-:W-:Y:S01]  /*22650*/  FMUL.FTZ R54, R54, R3.reuse ;  /* 0x0000000336367220 */ /* 0x080fe20000410000 */
[----:B------:R4:W1:Y:S01]  /*22660*/  MUFU.TANH R182, R28 ;  /* 0x0000001c00b67308 */ /* 0x0008620000002400 */
[----:B------:R-:W-:Y:S03]  /*22670*/  HMMA.16816.F32.BF16 R64, R192, R10, R64 ;  /* 0x0000000ac040723c */ /* 0x000fe60000041840 */
        /* <DEDUP_REMOVED lines=9> */
[-C--:B------:R-:W-:Y:S02]  /*22710*/  FMUL.FTZ R62, R62, R3.reuse ;  /* 0x000000033e3e7220 */ /* 0x080fe40000410000 */
[-C--:B------:R-:W-:Y:S02]  /*22720*/  FMUL.FTZ R63, R63, R3.reuse ;  /* 0x000000033f3f7220 */ /* 0x080fe40000410000 */
[-C--:B------:R-:W-:Y:S02]  /*22730*/  FMUL.FTZ R64, R64, R3.reuse ;  /* 0x0000000340407220 */ /* 0x080fe40000410000 */
[-C--:B------:R-:W-:Y:S02]  /*22740*/  FMUL.FTZ R65, R65, R3.reuse ;  /* 0x0000000341417220 */ /* 0x080fe40000410000 */
[-C--:B------:R-:W-:Y:S01]  /*22750*/  FMUL.FTZ R66, R66, R3.reuse ;  /* 0x0000000342427220 */ /* 0x080fe20000410000 */
[----:B------:R4:W1:Y:S01]  /*22760*/  MUFU.TANH R185, R31 ;  /* 0x0000001f00b97308 */ /* 0x0008620000002400 */
[----:B------:R-:W-:Y:S09]  /*22770*/  FMUL.FTZ R67, R67, R3 ;  /* 0x0000000343437220 */ /* 0x000ff20000410000 */
[----:B------:R4:W1:Y:S10]  /*22780*/  MUFU.TANH R187, R32 ;  /* 0x0000002000bb7308 */ /* 0x0008740000002400 */
        /* <DEDUP_REMOVED lines=34> */
[----:B------:R4:W1:Y:S01]  /*229b0*/  MUFU.TANH R133, R67 ;  /* 0x0000004300857308 */ /* 0x0008620000002400 */
[----:B------:R-:W-:-:S05]  /*229c0*/  @!P0 BRA `(.L_x_1419) ;  /* 0x00000cc000008947 */ /* 0x000fca0003800000 */
[----:B--23--:R-:W-:Y:S01]  /*229d0*/  ISETP.NE.U32.AND P0, PT, R238, RZ, PT ;  /* 0x000000ffee00720c */ /* 0x00cfe20003f05070 */
        /* <DEDUP_REMOVED lines=8> */
[----:B------:R-:W-:Y:S02]  /*22a60*/  IADD3 R11, R11, -0x80, RZ ;  /* 0xffffff800b0b7810 */ /* 0x000fe40007ffe0ff */
[----:B------:R-:W-:Y:S02]  /*22a70*/  IABS R3, R8 ;  /* 0x0000000800037213 */ /* 0x000fe40000000000 */
[----:B------:R-:W-:Y:S02]  /*22a80*/  IABS R5, R11 ;  /* 0x0000000b00057213 */ /* 0x000fe40000000000 */
[-C--:B--2---:R-:W-:Y:S02]  /*22a90*/  IABS R6, R10.reuse ;  /* 0x0000000a00067213 */ /* 0x084fe40000000000 */
[-C--:B------:R-:W-:Y:S02]  /*22aa0*/  IABS R4, R10.reuse ;  /* 0x0000000a00047213 */ /* 0x080fe40000000000 */
[----:B------:R-:W2:Y:S01]  /*22ab0*/  I2F.RP R12, R6 ;  /* 0x00000006000c7306 */ /* 0x000ea20000209400 */
[-C--:B------:R-:W-:Y:S02]  /*22ac0*/  LOP3.LUT R8, R8, R10.reuse, RZ, 0x3c, !PT ;  /* 0x0000000a08087212 */ /* 0x080fe400078e3cff */
[----:B------:R-:W-:Y:S01]  /*22ad0*/  IMAD.MOV R4, RZ, RZ, -R4 ;  /* 0x000000ffff047224 */ /* 0x000fe200078e0a04 */
[----:B------:R-:W-:Y:S02]  /*22ae0*/  LOP3.LUT R11, R11, R10, RZ, 0x3c, !PT ;  /* 0x0000000a0b0b7212 */ /* 0x000fe400078e3cff */
[----:B------:R-:W-:Y:S02]  /*22af0*/  ISETP.GE.AND P0, PT, R8, RZ, PT ;  /* 0x000000ff0800720c */ /* 0x000fe40003f06270 */
[----:B------:R-:W-:Y:S02]  /*22b00*/  ISETP.GE.AND P2, PT, R11, RZ, PT ;  /* 0x000000ff0b00720c */ /* 0x000fe40003f46270 */
[----:B--2---:R-:W2:Y:S02]  /*22b10*/  MUFU.RCP R12, R12 ;  /* 0x0000000c000c7308 */ /* 0x004ea40000001000 */
[----:B--2---:R-:W-:Y:S08]  /*22b20*/  IADD3 R12, R12, 0xffffffe, RZ ;  /* 0x0ffffffe0c0c7810 */ /* 0x004ff00007ffe0ff */
[----:B------:R-:W2:Y:S02]  /*22b30*/  F2I.FTZ.U32.TRUNC.NTZ R13, R12 ;  /* 0x0000000c000d7305 */ /* 0x000ea4000021f000 */
[--C-:B--2---:R-:W-:Y:S02]  /*22b40*/  IMAD.MOV R9, RZ, RZ, -R13.reuse ;  /* 0x000000ffff097224 */ /* 0x104fe400078e0a0d */
        /* <DEDUP_REMOVED lines=17> */
[C---:B------:R-:W-:Y:S07]  /*22c60*/  ISETP.NE.AND P1, PT, R10.reuse, RZ, PT ;  /* 0x000000ff0a00720c */ /* 0x040fee0003f25270 */
[----:B------:R-:W-:Y:S02]  /*22c70*/  @P4 IADD3 R7, R7, 0x1, RZ ;  /* 0x0000000107074810 */ /* 0x000fe40007ffe0ff */
[----:B------:R-:W-:Y:S03]  /*22c80*/  @P5 IADD3 R9, R9, 0x1, RZ ;  /* 0x0000000109095810 */ /* 0x000fe60007ffe0ff */
[----:B------:R-:W-:Y:S02]  /*22c90*/  @!P0 IMAD.MOV R7, RZ, RZ, -R7 ;  /* 0x000000ffff078224 */ /* 0x000fe400078e0a07 */
[----:B------:R-:W-:Y:S03]  /*22ca0*/  @!P2 IMAD.MOV R9, RZ, RZ, -R9 ;  /* 0x000000ffff09a224 */ /* 0x000fe600078e0a09 */
[C---:B------:R-:W-:Y:S02]  /*22cb0*/  SEL R7, R3.reuse, R7, !P1 ;  /* 0x0000000703077207 */ /* 0x040fe40004800000 */
[----:B------:R-:W-:Y:S02]  /*22cc0*/  SEL R9, R3, R9, !P1 ;  /* 0x0000000903097207 */ /* 0x000fe40004800000 */
[-C--:B----4-:R-:W-:Y:S02]  /*22cd0*/  LEA R14, P1, R7, R238.reuse, 0x2 ;  /* 0x000000ee070e7211 */ /* 0x090fe400078210ff */
[----:B------:R-:W-:Y:S02]  /*22ce0*/  LEA R4, P0, R9, R238, 0x2 ;  /* 0x000000ee09047211 */ /* 0x000fe400078010ff */
[-C--:B------:R-:W-:Y:S01]  /*22cf0*/  LEA.HI.X.SX32 R15, R7, R239.reuse, 0x2, P1 ;  /* 0x000000ef070f7211 */ /* 0x080fe200008f16ff */
[C---:B------:R-:W-:Y:S01]  /*22d00*/  IMAD.IADD R7, R9.reuse, 0x1, -R7 ;  /* 0x0000000109077824 */ /* 0x040fe200078e0a07 */
[----:B------:R-:W-:Y:S03]  /*22d10*/  LEA.HI.X.SX32 R5, R9, R239, 0x2, P0 ;  /* 0x000000ef09057211 */ /* 0x000fe600000f16ff */
[----:B------:R-:W-:Y:S01]  /*22d20*/  IMAD R10, R10, R7, -0x80 ;  /* 0xffffff800a0a7424 */ /* 0x000fe200078e0207 */
[----:B------:R3:W4:Y:S04]  /*22d30*/  LD.E R3, [R14.64] ;  /* 0x000000040e037980 */ /* 0x000728000c101900 */
[----:B------:R2:W4:Y:S01]  /*22d40*/  LD.E R4, [R4.64] ;  /* 0x0000000404047980 */ /* 0x000522000c101900 */
[----:B------:R-:W-:Y:S03]  /*22d50*/  SHF.R.S32.HI R6, RZ, 0x1f, R10 ;  /* 0x0000001fff067819 */ /* 0x000fe6000001140a */
[----:B---3--:R-:W3:Y:S01]  /*22d60*/  LD.E.64 R14, [R136.64+0x20] ;  /* 0x00002004880e7980 */ /* 0x008ee2000c101b00 */
[-C--:B--2---:R-:W-:Y:S02]  /*22d70*/  IMAD R5, R13, R10.reuse, RZ ;  /* 0x0000000a0d057224 */ /* 0x084fe400078e02ff */
[C---:B------:R-:W-:Y:S04]  /*22d80*/  IMAD.WIDE.U32 R10, R12.reuse, R10, RZ ;  /* 0x0000000a0c0a7225 */ /* 0x040fe800078e00ff */
[----:B------:R-:W-:Y:S04]  /*22d90*/  IMAD R5, R12, R6, R5 ;  /* 0x000000060c057224 */ /* 0x000fe800078e0205 */
[----:B------:R-:W-:Y:S02]  /*22da0*/  IMAD.IADD R11, R11, 0x1, R5 ;  /* 0x000000010b0b7824 */ /* 0x000fe400078e0205 */
[----:B----4-:R-:W-:Y:S05]  /*22db0*/  IMAD.IADD R3, R3, 0x1, -R4 ;  /* 0x0000000103037824 */ /* 0x010fea00078e0a04 */
[----:B------:R-:W-:Y:S01]  /*22dc0*/  SHF.R.S32.HI R5, RZ, 0x1f, R3 ;  /* 0x0000001fff057819 */ /* 0x000fe20000011403 */
[----:B---3--:R-:W-:Y:S02]  /*22dd0*/  IMAD R4, R15, R3, RZ ;  /* 0x000000030f047224 */ /* 0x008fe400078e02ff */
[----:B------:R-:W-:Y:S04]  /*22de0*/  IMAD.WIDE.U32 R10, R3, R14, R10 ;  /* 0x0000000e030a7225 */ /* 0x000fe800078e000a */
[----:B------:R-:W-:Y:S04]  /*22df0*/  IMAD R4, R14, R5, R4 ;  /* 0x000000050e047224 */ /* 0x000fe800078e0204 */
[----:B------:R-:W-:Y:S01]  /*22e00*/  IMAD.IADD R4, R11, 0x1, R4 ;  /* 0x000000010b047824 */ /* 0x000fe200078e0204 */
[----:B------:R-:W-:-:S05]  /*22e10*/  BRA `(.L_x_1422) ;  /* 0x0000004000007947 */ /* 0x000fca0003800000 */
.L_x_1421:
[----:B------:R-:W-:Y:S02]  /*22e20*/  ULDC.64 UR4, c[0x0][0x118] ;  /* 0x0000460000047ab9 */ /* 0x000fe40000000a00 */
[----:B------:R-:W2:Y:S02]  /*22e30*/  LD.E R10, [R136.64+0x38] ;  /* 0x00003804880a7980 */ /* 0x000ea4000c101900 */
[----:B--2---:R-:W-:Y:S04]  /*22e40*/  LEA R10, -R10, RZ, 0x7 ;  /* 0x000000ff0a0a7211 */ /* 0x004fe800078e39ff */
[----:B------:R-:W-:Y:S02]  /*22e50*/  SHF.R.S32.HI R4, RZ, 0x1f, R10 ;  /* 0x0000001fff047819 */ /* 0x000fe4000001140a */
.L_x_1422:
[----:B------:R-:W-:Y:S05]  /*22e60*/  BSYNC B0 ;  /* 0x0000000000007941 */ /* 0x000fea0003800000 */
.L_x_1420:
[C---:B------:R-:W-:Y:S01]  /*22e70*/  LOP3.LUT P1, RZ, R241.reuse, 0x1, RZ, 0xc0, !PT ;  /* 0x00000001f1ff7812 */ /* 0x040fe2000782c0ff */
[----:B------:R-:W-:Y:S01]  /*22e80*/  ULDC.64 UR4, c[0x0][0x118] ;  /* 0x0000460000047ab9 */ /* 0x000fe20000000a00 */
[CC--:B----4-:R-:W-:Y:S02]  /*22e90*/  LEA R18, P3, R10.reuse, R230.reuse, 0x1 ;  /* 0x000000e60a127211 */ /* 0x0d0fe400078608ff */
[----:B------:R-:W-:Y:S02]  /*22ea0*/  LOP3.LUT P0, RZ, R241, 0x2, RZ, 0xc0, !PT ;  /* 0x00000002f1ff7812 */ /* 0x000fe4000780c0ff */
[C---:B------:R-:W-:Y:S02]  /*22eb0*/  LEA.HI.X R19, R10.reuse, R229, R4, 0x1, P3 ;  /* 0x000000e50a137211 */ /* 0x040fe400018f0c04 */
[-C--:B------:R-:W-:Y:S05]  /*22ec0*/  IADD3 R3, P2, R10, R227.reuse, RZ ;  /* 0x000000e30a037210 */ /* 0x080fea0007f5e0ff */
[----:B------:R-:W-:Y:S01]  /*22ed0*/  @!PT LDS RZ, [RZ] ;  /* 0x00000000fffff984 */ /* 0x000fe20000000800 */
[----:B------:R-:W-:Y:S01]  /*22ee0*/  @!PT LDS RZ, [RZ] ;  /* 0x00000000fffff984 */ /* 0x000fe20000000800 */
[----:B------:R-:W-:Y:S01]  /*22ef0*/  @!PT LDS RZ, [RZ] ;  /* 0x00000000fffff984 */ /* 0x000fe20000000800 */
[----:B------:R2:W-:Y:S01]  /*22f00*/  @P1 LDGSTS.E.BYPASS.LTC128B.128 [R237+0x4000], [R18.64] ;  /* 0x0400000012ed1fae */ /* 0x0005e2000b901d44 */
[CC--:B------:R-:W-:Y:S01]  /*22f10*/  @P1 LEA R20, P4, R3.reuse, R230.reuse, 0x1 ;  /* 0x000000e603141211 */ /* 0x0c0fe200078808ff */
[--C-:B------:R-:W-:Y:S01]  /*22f20*/  IMAD.X R5, R4, 0x1, R228.reuse, P2 ;  /* 0x0000000104057824 */ /* 0x100fe200010e06e4 */
        /* <DEDUP_REMOVED lines=9> */
[--C-:B------:R-:W-:Y:S01]  /*22fc0*/  IMAD.X R5, R5, 0x1, R228.reuse, P3 ;  /* 0x0000000105057824 */ /* 0x100fe200018e06e4 */
        /* <DEDUP_REMOVED lines=16> */
[-C--:B------:R-:W-:Y:S01]  /*230d0*/  @P0 LEA R8, P2, R3, R230.reuse, 0x1 ;  /* 0x000000e603080211 */ /* 0x080fe200078408ff */
[--C-:B------:R-:W-:Y:S01]  /*230e0*/  IMAD.X R5, R5, 0x1, R228.reuse, P3 ;  /* 0x0000000105057824 */ /* 0x100fe200018e06e4 */
        /* <DEDUP_REMOVED lines=38> */
[CC--:B---3--:R-:W-:Y:S02]  /*23350*/  @P0 LEA R20, P3, R6.reuse, R230.reuse, 0x1 ;  /* 0x000000e606140211 */ /* 0x0c8fe400078608ff */
[CCC-:B------:R-:W-:Y:S01]  /*23360*/  @P1 LEA.HI.X R33, R6.reuse, R229.reuse, R5.reuse, 0x1, P5 ;  /* 0x000000e506211211 */ /* 0x1c0fe200028f0c05 */
[----:B------:R-:W-:Y:S01]  /*23370*/  @!PT LDS RZ, [RZ] ;  /* 0x00000000fffff984 */ /* 0x000fe20000000800 */
[----:B------:R-:W-:Y:S01]  /*23380*/  @!PT LDS RZ, [RZ] ;  /* 0x00000000fffff984 */ /* 0x000fe20000000800 */
[----:B------:R-:W-:Y:S01]  /*23390*/  @!PT LDS RZ, [RZ] ;  /* 0x00000000fffff984 */ /* 0x000fe20000000800 */
[----:B------:R2:W-:Y:S01]  /*233a0*/  @P1 LDGSTS.E.BYPASS.LTC128B.128 [R237+0x6000], [R24.64] ;  /* 0x0600000018ed1fae */ /* 0x0005e2000b901d44 */
[C---:B------:R-:W-:Y:S02]  /*233b0*/  @P0 LEA.HI.X R21, R6.reuse, R229, R5, 0x1, P3 ;  /* 0x000000e506150211 */ /* 0x040fe400018f0c05 */
[----:B------:R-:W-:Y:S01]  /*233c0*/  IADD3 R4, P2, R6, R227, RZ ;  /* 0x000000e306047210 */ /* 0x000fe20007f5e0ff */
[----:B------:R2:W-:Y:S03]  /*233d0*/  @!P1 STS.128 [R237+0x6000], RZ ;  /* 0x006000ffed009388 */ /* 0x0005e60000000c00 */
[CC--:B------:R-:W-:Y:S01]  /*233e0*/  @P1 LEA R30, P4, R4.reuse, R230.reuse, 0x1 ;  /* 0x000000e6041e1211 */ /* 0x0c0fe200078808ff */
[----:B------:R-:W-:Y:S01]  /*233f0*/  @!PT LDS RZ, [RZ] ;  /* 0x00000000fffff984 */ /* 0x000fe20000000800 */
[----:B------:R-:W-:Y:S01]  /*23400*/  @!PT LDS RZ, [RZ] ;  /* 0x00000000fffff984 */ /* 0x000fe20000000800 */
[----:B------:R-:W-:Y:S01]  /*23410*/  @!PT LDS RZ, [RZ] ;  /* 0x00000000fffff984 */ /* 0x000fe20000000800 */
[----:B------:R2:W-:Y:S01]  /*23420*/  @P0 LDGSTS.E.BYPASS.LTC128B.128 [R237+0xa000], [R22.64+0x80] ;  /* 0x0a00008016ed0fae */ /* 0x0005e2000b901d44 */
[----:B------:R-:W-:Y:S01]  /*23430*/  IMAD.X R3, R5, 0x1, R228, P2 ;  /* 0x0000000105037824 */ /* 0x000fe200010e06e4 */
[C---:B------:R-:W-:Y:S01]  /*23440*/  @P0 LEA R34, P2, R4.reuse, R230, 0x1 ;  /* 0x000000e604220211 */ /* 0x040fe200078408ff */
[----:B------:R-:W-:Y:S01]  /*23450*/  IMAD.MOV.U32 R230, RZ, RZ, R18 ;  /* 0x000000ffffe67224 */ /* 0x000fe200078e0012 */
[----:B------:R2:W-:Y:S02]  /*23460*/  @!P0 STS.128 [R237+0xa000], RZ ;  /* 0x00a000ffed008388 */ /* 0x0005e40000000c00 */
[CCC-:B------:R-:W-:Y:S02]  /*23470*/  @P1 LEA.HI.X R31, R4.reuse, R229.reuse, R3.reuse, 0x1, P4 ;  /* 0x000000e5041f1211 */ /* 0x1c0fe400020f0c03 */
[----:B------:R-:W-:Y:S01]  /*23480*/  @!PT LDS RZ, [RZ] ;  /* 0x00000000fffff984 */ /* 0x000fe20000000800 */
[----:B------:R-:W-:Y:S01]  /*23490*/  @!PT LDS RZ, [RZ] ;  /* 0x00000000fffff984 */ /* 0x000fe20000000800 */
[----:B------:R-:W-:Y:S01]  /*234a0*/  @!PT LDS RZ, [RZ] ;  /* 0x00000000fffff984 */ /* 0x000fe20000000800 */
[----:B------:R2:W-:Y:S01]  /*234b0*/  @P1 LDGSTS.E.BYPASS.LTC128B.128 [R237+0x6800], [R28.64] ;  /* 0x068000001ced1fae */ /* 0x0005e2000b901d44 */
[----:B------:R-:W-:Y:S01]  /*234c0*/  @P0 LEA.HI.X R35, R4, R229, R3, 0x1, P2 ;  /* 0x000000e504230211 */ /* 0x000fe200010f0c03 */
[----:B------:R-:W-:Y:S02]  /*234d0*/  IMAD.MOV.U32 R229, RZ, RZ, R19 ;  /* 0x000000ffffe57224 */ /* 0x000fe400078e0013 */
        /* <DEDUP_REMOVED lines=27> */
.L_x_1419:
[----:B--23--:R-:W-:Y:S05]  /*23690*/  BSYNC B1 ;  /* 0x0000000000017941 */ /* 0x00cfea0003800000 */
.L_x_1418:
[----:B------:R-:W-:Y:S01]  /*236a0*/  ULDC.64 UR4, c[0x0][0x118] ;  /* 0x0000460000047ab9 */ /* 0x000fe20000000a00 */
[----:B------:R-:W-:Y:S01]  /*236b0*/  FMNMX.FTZ R6, R146, R2, !PT ;  /* 0x0000000292067209 */ /* 0x000fe20007810000 */
[----:B------:R-:W2:Y:S01]  /*236c0*/  LD.E R134, [R136.64+0xdc] ;  /* 0x0000dc0488867980 */ /* 0x000ea2000c101900 */
[----:B------:R-:W-:Y:S02]  /*236d0*/  FMNMX.FTZ R3, R144, R0, !PT ;  /* 0x0000000090037209 */ /* 0x000fe40007810000 */
[----:B------:R-:W-:Y:S01]  /*236e0*/  FMNMX.FTZ R6, R145, R6, !PT ;  /* 0x0000000691067209 */ /* 0x000fe20007810000 */
[----:B----4-:R-:W-:Y:S01]  /*236f0*/  LDSM.16.MT88.4 R12, [R218+0xc000] ;  /* 0x00c00000da0c783b */ /* 0x010fe20000004200 */
[----:B------:R-:W-:Y:S02]  /*23700*/  MOV R9, R132 ;  /* 0x0000008400097202 */ /* 0x000fe40000000f00 */
[----:B------:R-:W-:Y:S02]  /*23710*/  MOV R8, R151 ;  /* 0x0000009700087202 */ /* 0x000fe40000000f00 */
[----:B------:R-:W-:Y:S02]  /*23720*/  FMNMX.FTZ R3, R142, R3, !PT ;  /* 0x000000038e037209 */ /* 0x000fe40007810000 */
[----:B------:R-:W-:Y:S01]  /*23730*/  FMNMX.FTZ R6, R143, R6, !PT ;  /* 0x000000068f067209 */ /* 0x000fe20007810000 */
[----:B------:R-:W-:Y:S01]  /*23740*/  LDSM.16.MT88.4 R20, [R216+0xc000] ;  /* 0x00c00000d814783b */ /* 0x000fe20000004200 */
[----:B------:R-:W-:Y:S02]  /*23750*/  MOV R40, R147 ;  /* 0x0000009300287202 */ /* 0x000fe40000000f00 */
[----:B------:R-:W-:Y:S02]  /*23760*/  FMNMX.FTZ R3, R8, R3, !PT ;  /* 0x0000000308037209 */ /* 0x000fe40007810000 */
[----:B------:R-:W-:Y:S02]  /*23770*/  FMNMX.FTZ R6, R9, R6, !PT ;  /* 0x0000000609067209 */ /* 0x000fe40007810000 */
[----:B------:R-:W-:Y:S01]  /*23780*/  MOV R7, R149 ;  /* 0x0000009500077202 */ /* 0x000fe20000000f00 */
        /* <DEDUP_REMOVED lines=18> */
[----:B-1----:R-:W-:Y:S02]  /*238b0*/  FMNMX.FTZ R6, R172, R6, !PT ;  /* 0x00000006ac067209 */ /* 0x002fe40007810000 */
        /* <DEDUP_REMOVED lines=44> */
[----:B------:R-:W3:Y:S01]  /*23b80*/  SHFL.BFLY PT, R4, R3, 0x2, 0x1f ;  /* 0x0c401f0003047f89 */ /* 0x000ee200000e0000 */
[----:B-1----:R-:W-:Y:S07]  /*23b90*/  FMNMX.FTZ R5, R6, R5, !PT ;  /* 0x0000000506057209 */ /* 0x002fee0007810000 */
[----:B------:R-:W1:Y:S01]  /*23ba0*/  SHFL.BFLY PT, R132, R5, 0x1, 0x1f ;  /* 0x0c201f0005847f89 */ /* 0x000e6200000e0000 */
[----:B---3--:R-:W-:Y:S07]  /*23bb0*/  FMNMX.FTZ R4, R3, R4, !PT ;  /* 0x0000000403047209 */ /* 0x008fee0007810000 */
[----:B------:R-:W3:Y:S01]  /*23bc0*/  SHFL.BFLY PT, R3, R4, 0x1, 0x1f ;  /* 0x0c201f0004037f89 */ /* 0x000ee200000e0000 */
[----:B-1----:R-:W-:Y:S04]  /*23bd0*/  FMNMX.FTZ R132, R5, R132, !PT ;  /* 0x0000008405847209 */ /* 0x002fe80007810000 */
[C---:B------:R-:W-:Y:S01]  /*23be0*/  FSETP.NEU.FTZ.AND P0, PT, R132.reuse, -INF , PT ;  /* 0xff8000008400780b */ /* 0x040fe20003f1d000 */
[----:B------:R-:W-:Y:S01]  /*23bf0*/  FADD.FTZ R2, -R132, R2 ;  /* 0x0000000284027221 */ /* 0x000fe20000010100 */
[----:B---3--:R-:W-:Y:S05]  /*23c00*/  FMNMX.FTZ R3, R4, R3, !PT ;  /* 0x0000000304037209 */ /* 0x008fea0007810000 */
[----:B------:R-:W-:Y:S02]  /*23c10*/  FADD.FTZ R0, -R3, R0 ;  /* 0x0000000003007221 */ /* 0x000fe40000010100 */
[C---:B--2---:R-:W-:Y:S02]  /*23c20*/  FMUL.FTZ R151, R134.reuse, R132 ;  /* 0x0000008486977220 */ /* 0x044fe40000410000 */
[C---:B------:R-:W-:Y:S02]  /*23c30*/  FMUL.FTZ R149, R134.reuse, R3 ;  /* 0x0000000386957220 */ /* 0x040fe40000410000 */
[C---:B------:R-:W-:Y:S01]  /*23c40*/  FMUL.FTZ R0, R134.reuse, R0 ;  /* 0x0000000086007220 */ /* 0x040fe20000410000 */
[----:B------:R-:W-:Y:S01]  /*23c50*/  FSEL R151, R151, RZ, P0 ;  /* 0x000000ff97977208 */ /* 0x000fe20000000000 */
[----:B------:R-:W-:Y:S01]  /*23c60*/  FMUL.FTZ R2, R134, R2 ;  /* 0x0000000286027220 */ /* 0x000fe20000410000 */
[----:B------:R-:W-:Y:S03]  /*23c70*/  FSETP.NEU.FTZ.AND P0, PT, R3, -INF , PT ;  /* 0xff8000000300780b */ /* 0x000fe60003f1d000 */
[-CC-:B------:R-:W-:Y:S01]  /*23c80*/  FFMA.FTZ R146, R146, R134.reuse, -R151.reuse ;  /* 0x0000008692927223 */ /* 0x180fe20000010897 */
[----:B------:R-:W-:Y:S01]  /*23c90*/  FSEL R149, R149, RZ, P0 ;  /* 0x000000ff95957208 */ /* 0x000fe20000000000 */
[-CC-:B------:R-:W-:Y:S01]  /*23ca0*/  FFMA.FTZ R145, R145, R134.reuse, -R151.reuse ;  /* 0x0000008691917223 */ /* 0x180fe20000010897 */
[----:B------:R-:W1:Y:S01]  /*23cb0*/  MUFU.EX2 R0, R0 ;  /* 0x0000000000007308 */ /* 0x000e620000000800 */
[-C--:B------:R-:W-:Y:S01]  /*23cc0*/  FFMA.FTZ R157, R157, R134.reuse, -R151 ;  /* 0x000000869d9d7223 */ /* 0x080fe20000010897 */
[----:B------:R-:W-:Y:S01]  /*23cd0*/  ISETP.GT.AND P0, PT, R240, 0x1, PT ;  /* 0x00000001f000780c */ /* 0x000fe20003f04270 */
[-CC-:B------:R-:W-:Y:S02]  /*23ce0*/  FFMA.FTZ R137, R8, R134.reuse, -R149.reuse ;  /* 0x0000008608897223 */ /* 0x180fe40000010895 */
[-C--:B------:R-:W-:Y:S02]  /*23cf0*/  FFMA.FTZ R147, R144, R134.reuse, -R149 ;  /* 0x0000008690937223 */ /* 0x080fe40000010895 */
[-CC-:B------:R-:W-:Y:S02]  /*23d00*/  FFMA.FTZ R144, R143, R134.reuse, -R151.reuse ;  /* 0x000000868f907223 */ /* 0x180fe40000010897 */
[-C--:B------:R-:W-:Y:S01]  /*23d10*/  FFMA.FTZ R143, R9, R134.reuse, -R151 ;  /* 0x00000086098f7223 */ /* 0x080fe20000010897 */
[----:B------:R-:W2:Y:S01]  /*23d20*/  MUFU.EX2 R2, R2 ;  /* 0x0000000200027308 */ /* 0x000ea20000000800 */
[-CC-:B------:R-:W-:Y:S02]  /*23d30*/  FFMA.FTZ R142, R142, R134.reuse, -R149.reuse ;  /* 0x000000868e8e7223 */ /* 0x180fe40000010895 */
[-C--:B------:R-:W-:Y:S02]  /*23d40*/  FFMA.FTZ R136, R7, R134.reuse, -R149 ;  /* 0x0000008607887223 */ /* 0x080fe40000010895 */
[-C--:B------:R-:W-:Y:S02]  /*23d50*/  FFMA.FTZ R158, R158, R134.reuse, -R151 ;  /* 0x000000869e9e7223 */ /* 0x080fe40000010897 */
[-C--:B------:R-:W-:Y:S02]  /*23d60*/  FFMA.FTZ R166, R166, R134.reuse, -R149 ;  /* 0x00000086a6a67223 */ /* 0x080fe40000010895 */
[-CC-:B------:R-:W-:Y:S01]  /*23d70*/  FFMA.FTZ R167, R167, R134.reuse, -R151.reuse ;  /* 0x00000086a7a77223 */ /* 0x180fe20000010897 */
[----:B------:R-:W-:Y:S01]  /*23d80*/  MUFU.EX2 R146, R146 ;  /* 0x0000009200927308 */ /* 0x000fe20000000800 */
[-C--:B------:R-:W-:Y:S02]  /*23d90*/  FFMA.FTZ R168, R168, R134.reuse, -R151 ;  /* 0x00000086a8a87223 */ /* 0x080fe40000010897 */
[--C-:B------:R-:W-:Y:S02]  /*23da0*/  FFMA.FTZ R169, R169, R134, -R149.reuse ;  /* 0x00000086a9a97223 */ /* 0x100fe40000010895 */
[C---:B-1----:R-:W-:Y:S02]  /*23db0*/  FMUL.FTZ R6, R0.reuse, R130 ;  /* 0x0000008200067220 */ /* 0x042fe40000410000 */
[C---:B------:R-:W-:Y:S02]  /*23dc0*/  FMUL.FTZ R7, R0.reuse, R131 ;  /* 0x0000008300077220 */ /* 0x040fe40000410000 */
[C---:B------:R-:W-:Y:S01]  /*23dd0*/  FMUL.FTZ R10, R0.reuse, R126 ;  /* 0x0000007e000a7220 */ /* 0x040fe20000410000 */
[----:B------:R-:W1:Y:S01]  /*23de0*/  MUFU.EX2 R145, R145 ;  /* 0x0000009100917308 */ /* 0x000e620000000800 */
[C---:B------:R-:W-:Y:S02]  /*23df0*/  FMUL.FTZ R11, R0.reuse, R127 ;  /* 0x0000007f000b7220 */ /* 0x040fe40000410000 */
[----:B------:R-:W-:Y:S02]  /*23e00*/  FMUL.FTZ R18, R0, R118 ;  /* 0x0000007600127220 */ /* 0x000fe40000410000 */
[C---:B--2---:R-:W-:Y:S02]  /*23e10*/  FMUL.FTZ R4, R2.reuse, R128 ;  /* 0x0000008002047220 */ /* 0x044fe40000410000 */
[C---:B------:R-:W-:Y:S02]  /*23e20*/  FMUL.FTZ R5, R2.reuse, R129 ;  /* 0x0000008102057220 */ /* 0x040fe40000410000 */
[C---:B------:R-:W-:Y:S01]  /*23e30*/  FMUL.FTZ R8, R2.reuse, R124 ;  /* 0x0000007c02087220 */ /* 0x040fe20000410000 */
[----:B------:R-:W-:Y:S01]  /*23e40*/  MUFU.EX2 R147, R147 ;  /* 0x0000009300937308 */ /* 0x000fe20000000800 */
[----:B------:R-:W-:Y:S02]  /*23e50*/  FMUL.FTZ R9, R2, R125 ;  /* 0x0000007d02097220 */ /* 0x000fe40000410000 */
[----:B------:R-:W-:Y:S01]  /*23e60*/  FMUL.FTZ R19, R0, R119 ;  /* 0x0000007700137220 */ /* 0x000fe20000410000 */
[----:B------:R-:W-:Y:S01]  /*23e70*/  LDSM.16.MT88.4 R124, [R218+0xf800] ;  /* 0x00f80000da7c783b */ /* 0x000fe20000004200 */
[C---:B------:R-:W-:Y:S02]  /*23e80*/  FMUL.FTZ R16, R2.reuse, R116 ;  /* 0x0000007402107220 */ /* 0x040fe40000410000 */
[----:B------:R-:W-:Y:S02]  /*23e90*/  FMUL.FTZ R17, R2, R117 ;  /* 0x0000007502117220 */ /* 0x000fe40000410000 */
[C---:B------:R-:W-:Y:S01]  /*23ea0*/  FMUL.FTZ R26, R0.reuse, R110 ;  /* 0x0000006e001a7220 */ /* 0x040fe20000410000 */
[----:B------:R-:W2:Y:S01]  /*23eb0*/  MUFU.EX2 R142, R142 ;  /* 0x0000008e008e7308 */ /* 0x000ea20000000800 */
[----:B------:R-:W-:Y:S01]  /*23ec0*/  FMUL.FTZ R27, R0, R111 ;  /* 0x0000006f001b7220 */ /* 0x000fe20000410000 */
[----:B------:R-:W-:Y:S01]  /*23ed0*/  LDSM.16.MT88.4 R116, [R216+0xf800] ;  /* 0x00f80000d874783b */ /* 0x000fe20000004200 */
[C---:B------:R-:W-:Y:S01]  /*23ee0*/  FMUL.FTZ R24, R2.reuse, R108 ;  /* 0x0000006c02187220 */ /* 0x040fe20000410000 */
[----:B-1----:R-:W-:Y:S01]  /*23ef0*/  F2FP.BF16.PACK_AB R128, R145, R146 ;  /* 0x000000929180723e */ /* 0x002fe200000010ff */
[----:B------:R-:W-:Y:S02]  /*23f00*/  FMUL.FTZ R25, R2, R109 ;  /* 0x0000006d02197220 */ /* 0x000fe40000410000 */
[C---:B------:R-:W-:Y:S02]  /*23f10*/  FMUL.FTZ R34, R0.reuse, R102 ;  /* 0x0000006600227220 */ /* 0x040fe40000410000 */
[----:B------:R-:W-:Y:S01]  /*23f20*/  FMUL.FTZ R35, R0, R103 ;  /* 0x0000006700237220 */ /* 0x000fe20000410000 */
[----:B------:R-:W-:Y:S01]  /*23f30*/  MUFU.EX2 R144, R144 ;  /* 0x0000009000907308 */ /* 0x000fe20000000800 */
[C---:B------:R-:W-:Y:S01]  /*23f40*/  FMUL.FTZ R32, R2.reuse, R100 ;  /* 0x0000006402207220 */ /* 0x040fe20000410000 */
[----:B------:R-:W-:Y:S01]  /*23f50*/  LDSM.16.MT88.4 R108, [R215+0xf800] ;  /* 0x00f80000d76c783b */ /* 0x000fe20000004200 */
[----:B------:R-:W-:Y:S02]  /*23f60*/  FMUL.FTZ R33, R2, R101 ;  /* 0x0000006502217220 */ /* 0x000fe40000410000 */
[C---:B------:R-:W-:Y:S02]  /*23f70*/  FMUL.FTZ R42, R0.reuse, R94 ;  /* 0x0000005e002a7220 */ /* 0x040fe40000410000 */
[----:B------:R-:W-:Y:S02]  /*23f80*/  FMUL.FTZ R43, R0, R95 ;  /* 0x0000005f002b7220 */ /* 0x000fe40000410000 */
[----:B------:R-:W-:Y:S01]  /*23f90*/  FMUL.FTZ R41, R2, R93 ;  /* 0x0000005d02297220 */ /* 0x000fe20000410000 */
[----:B------:R-:W1:Y:S01]  /*23fa0*/  MUFU.EX2 R143, R143 ;  /* 0x0000008f008f7308 */ /* 0x000e620000000800 */
[----:B------:R-:W-:Y:S01]  /*23fb0*/  LDSM.16.MT88.4 R100, [R214+0xf800] ;  /* 0x00f80000d664783b */ /* 0x000fe20000004200 */
[----:B------:R-:W-:Y:S01]  /*23fc0*/  FMUL.FTZ R50, R0, R86 ;  /* 0x0000005600327220 */ /* 0x000fe20000410000 */
[----:B--2---:R-:W-:Y:S01]  /*23fd0*/  F2FP.BF16.PACK_AB R129, R142, R147 ;  /* 0x000000938e81723e */ /* 0x004fe200000010ff */
[----:B------:R-:W-:Y:S02]  /*23fe0*/  FMUL.FTZ R51, R0, R87 ;  /* 0x0000005700337220 */ /* 0x000fe40000410000 */
[C---:B------:R-:W-:Y:S02]  /*23ff0*/  FMUL.FTZ R48, R2.reuse, R84 ;  /* 0x0000005402307220 */ /* 0x040fe40000410000 */
[----:B------:R-:W-:Y:S02]  /*24000*/  FMUL.FTZ R49, R2, R85 ;  /* 0x0000005502317220 */ /* 0x000fe40000410000 */
[----:B------:R-:W-:Y:S01]  /*24010*/  MUFU.EX2 R137, R137 ;  /* 0x0000008900897308 */ /* 0x000fe20000000800 */
[----:B------:R-:W2:Y:S01]  /*24020*/  LDSM.16.MT88.4 R84, [R214+0x10000] ;  /* 0x01000000d654783b */ /* 0x000ea20000004200 */
[C---:B------:R-:W-:Y:S02]  /*24030*/  FMUL.FTZ R58, R0.reuse, R78 ;  /* 0x0000004e003a7220 */ /* 0x040fe40000410000 */
[----:B------:R-:W-:Y:S02]  /*24040*/  FMUL.FTZ R59, R0, R79 ;  /* 0x0000004f003b7220 */ /* 0x000fe40000410000 */
[C---:B------:R-:W-:Y:S02]  /*24050*/  FMUL.FTZ R56, R2.reuse, R76 ;  /* 0x0000004c02387220 */ /* 0x040fe40000410000 */
[----:B------:R-:W-:Y:S02]  /*24060*/  FMUL.FTZ R57, R2, R77 ;  /* 0x0000004d02397220 */ /* 0x000fe40000410000 */
[----:B------:R-:W3:Y:S01]  /*24070*/  MUFU.EX2 R136, R136 ;  /* 0x0000008800887308 */ /* 0x000ee20000000800 */
[----:B------:R-:W4:Y:S01]  /*24080*/  LDSM.16.MT88.4 R76, [R218+0xc800] ;  /* 0x00c80000da4c783b */ /* 0x000f220000004200 */
[C---:B------:R-:W-:Y:S01]  /*24090*/  FMUL.FTZ R66, R0.reuse, R70 ;  /* 0x0000004600427220 */ /* 0x040fe20000410000 */
[----:B-1----:R-:W-:Y:S01]  /*240a0*/  F2FP.BF16.PACK_AB R130, R143, R144 ;  /* 0x000000908f82723e */ /* 0x002fe200000010ff */
[----:B------:R-:W-:Y:S02]  /*240b0*/  FMUL.FTZ R67, R0, R71 ;  /* 0x0000004700437220 */ /* 0x000fe40000410000 */
[C---:B------:R-:W-:Y:S02]  /*240c0*/  FMUL.FTZ R64, R2.reuse, R68 ;  /* 0x0000004402407220 */ /* 0x040fe40000410000 */
[----:B------:R-:W-:Y:S02]  /*240d0*/  FMUL.FTZ R65, R2, R69 ;  /* 0x0000004502417220 */ /* 0x000fe40000410000 */
[----:B------:R-:W-:Y:S01]  /*240e0*/  MUFU.EX2 R157, R157 ;  /* 0x0000009d009d7308 */ /* 0x000fe20000000800 */
[-C--:B------:R-:W-:Y:S02]  /*240f0*/  FFMA.FTZ R170, R170, R134.reuse, -R149 ;  /* 0x00000086aaaa7223 */ /* 0x080fe40000010895 */
[-CC-:B------:R-:W-:Y:S02]  /*24100*/  FFMA.FTZ R171, R171, R134.reuse, -R151.reuse ;  /* 0x00000086abab7223 */ /* 0x180fe40000010897 */
[-C--:B------:R-:W-:Y:S02]  /*24110*/  FFMA.FTZ R172, R172, R134.reuse, -R151 ;  /* 0x00000086acac7223 */ /* 0x080fe40000010897 */
[-CC-:B------:R-:W-:Y:S02]  /*24120*/  FFMA.FTZ R173, R173, R134.reuse, -R149.reuse ;  /* 0x00000086adad7223 */ /* 0x180fe40000010895 */
[-C--:B------:R-:W-:Y:S01]  /*24130*/  FFMA.FTZ R175, R175, R134.reuse, -R149 ;  /* 0x00000086afaf7223 */ /* 0x080fe20000010895 */
[----:B------:R-:W1:Y:S01]  /*24140*/  MUFU.EX2 R158, R158 ;  /* 0x0000009e009e7308 */ /* 0x000e620000000800 */
[-CC-:B------:R-:W-:Y:S02]  /*24150*/  FFMA.FTZ R182, R182, R134.reuse, -R151.reuse ;  /* 0x00000086b6b67223 */ /* 0x180fe40000010897 */
[-C--:B------:R-:W-:Y:S01]  /*24160*/  FFMA.FTZ R184, R184, R134.reuse, -R151 ;  /* 0x00000086b8b87223 */ /* 0x080fe20000010897 */
[----:B---3--:R-:W-:Y:S01]  /*24170*/  F2FP.BF16.PACK_AB R131, R136, R137 ;  /* 0x000000898883723e */ /* 0x008fe200000010ff */
[-CC-:B------:R-:W-:Y:S02]  /*24180*/  FFMA.FTZ R186, R186, R134.reuse, -R149.reuse ;  /* 0x00000086baba7223 */ /* 0x180fe40000010895 */
[-C--:B------:R-:W-:Y:S02]  /*24190*/  FFMA.FTZ R185, R185, R134.reuse, -R149 ;  /* 0x00000086b9b97223 */ /* 0x080fe40000010895 */
[-CC-:B------:R-:W-:Y:S01]  /*241a0*/  FFMA.FTZ R187, R187, R134.reuse, -R151.reuse ;  /* 0x00000086bbbb7223 */ /* 0x180fe20000010897 */
[----:B------:R-:W-:Y:S01]  /*241b0*/  MUFU.EX2 R166, R166 ;  /* 0x000000a600a67308 */ /* 0x000fe20000000800 */
[C---:B------:R-:W-:Y:S05]  /*241c0*/  HMMA.16816.F32.BF16 R4, R128.reuse, R12, R4 ;  /* 0x0000000c8004723c */ /* 0x040fea0000041804 */
[----:B------:R-:W-:Y:S02]  /*241d0*/  FFMA.FTZ R188, R188, R134, -R151 ;  /* 0x00000086bcbc7223 */ /* 0x000fe40000010897 */
[C---:B------:R-:W-:Y:S01]  /*241e0*/  FMUL.FTZ R12, R2.reuse, R120 ;  /* 0x00000078020c7220 */ /* 0x040fe20000410000 */
[C---:B------:R-:W-:Y:S01]  /*241f0*/  HMMA.16816.F32.BF16 R8, R128.reuse, R14, R8 ;  /* 0x0000000e8008723c */ /* 0x040fe20000041808 */
[----:B------:R-:W-:Y:S03]  /*24200*/  MUFU.EX2 R167, R167 ;  /* 0x000000a700a77308 */ /* 0x000fe60000000800 */
[----:B------:R-:W-:Y:S01]  /*24210*/  FMUL.FTZ R13, R2, R121 ;  /* 0x00000079020d7220 */ /* 0x000fe20000410000 */
[----:B-1----:R-:W-:Y:S01]  /*24220*/  F2FP.BF16.PACK_AB R70, R158, R157 ;  /* 0x0000009d9e46723e */ /* 0x002fe200000010ff */
[--C-:B------:R-:W-:Y:S02]  /*24230*/  FFMA.FTZ R189, R189, R134, -R149.reuse ;  /* 0x00000086bdbd7223 */ /* 0x100fe40000010895 */
[C---:B------:R-:W-:Y:S03]  /*24240*/  FMUL.FTZ R14, R0.reuse, R122 ;  /* 0x0000007a000e7220 */ /* 0x040fe60000410000 */
[----:B------:R-:W-:Y:S01]  /*24250*/  MUFU.EX2 R168, R168 ;  /* 0x000000a800a87308 */ /* 0x000fe20000000800 */
[----:B------:R-:W-:Y:S02]  /*24260*/  FMUL.FTZ R15, R0, R123 ;  /* 0x0000007b000f7220 */ /* 0x000fe40000410000 */
[-C--:B------:R-:W-:Y:S02]  /*24270*/  FFMA.FTZ R190, R190, R134.reuse, -R149 ;  /* 0x00000086bebe7223 */ /* 0x080fe40000010895 */
[-CC-:B------:R-:W-:Y:S02]  /*24280*/  FFMA.FTZ R192, R248, R134.reuse, -R151.reuse ;  /* 0x00000086f8c07223 */ /* 0x180fe40000010897 */
[-C--:B------:R-:W-:Y:S01]  /*24290*/  FFMA.FTZ R193, R247, R134.reuse, -R151 ;  /* 0x00000086f7c17223 */ /* 0x080fe20000010897 */
[C---:B------:R-:W-:Y:S02]  /*242a0*/  HMMA.16816.F32.BF16 R12, R128.reuse, R20, R12 ;  /* 0x00000014800c723c */ /* 0x040fe4000004180c */
[----:B------:R-:W-:Y:S01]  /*242b0*/  MUFU.EX2 R169, R169 ;  /* 0x000000a900a97308 */ /* 0x000fe20000000800 */
[-CC-:B------:R-:W-:Y:S02]  /*242c0*/  FFMA.FTZ R195, R246, R134.reuse, -R149.reuse ;  /* 0x00000086f6c37223 */ /* 0x180fe40000010895 */
[--C-:B------:R-:W-:Y:S02]  /*242d0*/  FFMA.FTZ R194, R199, R134, -R149.reuse ;  /* 0x00000086c7c27223 */ /* 0x100fe40000010895 */
[C---:B------:R-:W-:Y:S01]  /*242e0*/  FMUL.FTZ R20, R2.reuse, R112 ;  /* 0x0000007002147220 */ /* 0x040fe20000410000 */
[C---:B------:R-:W-:Y:S04]  /*242f0*/  HMMA.16816.F32.BF16 R16, R128.reuse, R22, R16 ;  /* 0x000000168010723c */ /* 0x040fe80000041810 */
[----:B------:R-:W-:Y:S01]  /*24300*/  FMUL.FTZ R21, R2, R113 ;  /* 0x0000007102157220 */ /* 0x000fe20000410000 */
[----:B------:R-:W-:Y:S01]  /*24310*/  MUFU.EX2 R170, R170 ;  /* 0x000000aa00aa7308 */ /* 0x000fe20000000800 */
[----:B------:R-:W-:Y:S02]  /*24320*/  FFMA.FTZ R112, R249, R134, -R149 ;  /* 0x00000086f9707223 */ /* 0x000fe40000010895 */
[C---:B------:R-:W-:Y:S04]  /*24330*/  FMUL.FTZ R22, R0.reuse, R114 ;  /* 0x0000007200167220 */ /* 0x040fe80000410000 */
[----:B------:R-:W-:Y:S02]  /*24340*/  FMUL.FTZ R23, R0, R115 ;  /* 0x0000007300177220 */ /* 0x000fe40000410000 */
[-CC-:B------:R-:W-:Y:S01]  /*24350*/  FFMA.FTZ R198, R198, R134.reuse, -R151.reuse ;  /* 0x00000086c6c67223 */ /* 0x180fe20000010897 */
[----:B------:R-:W1:Y:S01]  /*24360*/  MUFU.EX2 R112, R112 ;  /* 0x0000007000707308 */ /* 0x000e620000000800 */
[-C--:B------:R-:W-:Y:S02]  /*24370*/  FFMA.FTZ R197, R197, R134.reuse, -R151 ;  /* 0x00000086c5c57223 */ /* 0x080fe40000010897 */
[-CC-:B------:R-:W-:Y:S01]  /*24380*/  FFMA.FTZ R196, R196, R134.reuse, -R149.reuse ;  /* 0x00000086c4c47223 */ /* 0x180fe20000010895 */
[C---:B------:R-:W-:Y:S03]  /*24390*/  HMMA.16816.F32.BF16 R20, R128.reuse, R28, R20 ;  /* 0x0000001c8014723c */ /* 0x040fe60000041814 */
[-C--:B------:R-:W-:Y:S02]  /*243a0*/  FFMA.FTZ R191, R191, R134.reuse, -R149 ;  /* 0x00000086bfbf7223 */ /* 0x080fe40000010895 */
[--C-:B------:R-:W-:Y:S01]  /*243b0*/  FFMA.FTZ R183, R183, R134, -R151.reuse ;  /* 0x00000086b7b77223 */ /* 0x100fe20000010897 */
[----:B------:R-:W-:Y:S01]  /*243c0*/  MUFU.EX2 R171, R171 ;  /* 0x000000ab00ab7308 */ /* 0x000fe20000000800 */
[C---:B------:R-:W-:Y:S01]  /*243d0*/  FMUL.FTZ R28, R2.reuse, R104 ;  /* 0x00000068021c7220 */ /* 0x040fe20000410000 */
[C---:B------:R-:W-:Y:S04]  /*243e0*/  HMMA.16816.F32.BF16 R24, R128.reuse, R30, R24 ;  /* 0x0000001e8018723c */ /* 0x040fe80000041818 */
[----:B------:R-:W-:Y:S02]  /*243f0*/  FMUL.FTZ R29, R2, R105 ;  /* 0x00000069021d7220 */ /* 0x000fe40000410000 */
[--C-:B------:R-:W-:Y:S02]  /*24400*/  FFMA.FTZ R104, R40, R134, -R151.reuse ;  /* 0x0000008628687223 */ /* 0x100fe40000010897 */
[C---:B------:R-:W-:Y:S01]  /*24410*/  FMUL.FTZ R30, R0.reuse, R106 ;  /* 0x0000006a001e7220 */ /* 0x040fe20000410000 */
[----:B------:R-:W-:Y:S03]  /*24420*/  MUFU.EX2 R172, R172 ;  /* 0x000000ac00ac7308 */ /* 0x000fe60000000800 */
[----:B------:R-:W-:Y:S01]  /*24430*/  FMUL.FTZ R31, R0, R107 ;  /* 0x0000006b001f7220 */ /* 0x000fe20000410000 */
[----:B-1----:R-:W-:Y:S01]  /*24440*/  F2FP.BF16.PACK_AB R71, R166, R112 ;  /* 0x00000070a647723e */ /* 0x002fe200000010ff */
[----:B------:R-:W-:Y:S02]  /*24450*/  FMUL.FTZ R40, R2, R92 ;  /* 0x0000005c02287220 */ /* 0x000fe40000410000 */
[----:B------:R-:W-:Y:S01]  /*24460*/  LDSM.16.MT88.4 R92, [R214+0x11000] ;  /* 0x01100000d65c783b */ /* 0x000fe20000004200 */
[-C--:B------:R-:W-:Y:S02]  /*24470*/  FFMA.FTZ R105, R252, R134.reuse, -R151 ;  /* 0x00000086fc697223 */ /* 0x080fe40000010897 */
[C---:B------:R-:W-:Y:S01]  /*24480*/  HMMA.16816.F32.BF16 R28, R128.reuse, R36, R28 ;  /* 0x00000024801c723c */ /* 0x040fe2000004181c */
[----:B------:R-:W-:Y:S02]  /*24490*/  MUFU.EX2 R104, R104 ;  /* 0x0000006800687308 */ /* 0x000fe40000000800 */
[-CC-:B------:R-:W-:Y:S02]  /*244a0*/  FFMA.FTZ R107, R251, R134.reuse, -R149.reuse ;  /* 0x00000086fb6b7223 */ /* 0x180fe40000010895 */
[----:B------:R-:W-:Y:S02]  /*244b0*/  FFMA.FTZ R106, R250, R134, -R149 ;  /* 0x00000086fa6a7223 */ /* 0x000fe40000010895 */
[C---:B------:R-:W-:Y:S01]  /*244c0*/  FMUL.FTZ R36, R2.reuse, R96 ;  /* 0x0000006002247220 */ /* 0x040fe20000410000 */
[C---:B------:R-:W-:Y:S03]  /*244d0*/  HMMA.16816.F32.BF16 R32, R128.reuse, R38, R32 ;  /* 0x000000268020723c */ /* 0x040fe60000041820 */
[----:B------:R-:W1:Y:S01]  /*244e0*/  MUFU.EX2 R105, R105 ;  /* 0x0000006900697308 */ /* 0x000e620000000800 */
[----:B------:R-:W-:Y:S02]  /*244f0*/  FMUL.FTZ R37, R2, R97 ;  /* 0x0000006102257220 */ /* 0x000fe40000410000 */
[----:B------:R-:W-:Y:S02]  /*24500*/  FFMA.FTZ R181, R181, R134, -R151 ;  /* 0x00000086b5b57223 */ /* 0x000fe40000010897 */
[C---:B------:R-:W-:Y:S04]  /*24510*/  FMUL.FTZ R38, R0.reuse, R98 ;  /* 0x0000006200267220 */ /* 0x040fe80000410000 */
[----:B------:R-:W-:Y:S01]  /*24520*/  FMUL.FTZ R39, R0, R99 ;  /* 0x0000006300277220 */ /* 0x000fe20000410000 */
[----:B------:R-:W-:Y:S01]  /*24530*/  MUFU.EX2 R107, R107 ;  /* 0x0000006b006b7308 */ /* 0x000fe20000000800 */
[----:B------:R-:W-:Y:S01]  /*24540*/  LDSM.16.MT88.4 R96, [R214+0x13000] ;  /* 0x01300000d660783b */ /* 0x000fe20000004200 */
[-CC-:B------:R-:W-:Y:S02]  /*24550*/  FFMA.FTZ R180, R180, R134.reuse, -R149.reuse ;  /* 0x00000086b4b47223 */ /* 0x180fe40000010895 */
[-C--:B------:R-:W-:Y:S02]  /*24560*/  FFMA.FTZ R179, R179, R134.reuse, -R149 ;  /* 0x00000086b3b37223 */ /* 0x080fe40000010895 */
[C---:B------:R-:W-:Y:S03]  /*24570*/  HMMA.16816.F32.BF16 R36, R128.reuse, R44, R36 ;  /* 0x0000002c8024723c */ /* 0x040fe60000041824 */
[-CC-:B------:R-:W-:Y:S01]  /*24580*/  FFMA.FTZ R178, R178, R134.reuse, -R151.reuse ;  /* 0x00000086b2b27223 */ /* 0x180fe20000010897 */
[----:B------:R-:W3:Y:S01]  /*24590*/  MUFU.EX2 R106, R106 ;  /* 0x0000006a006a7308 */ /* 0x000ee20000000800 */
[----:B------:R-:W-:Y:S02]  /*245a0*/  FFMA.FTZ R177, R177, R134, -R151 ;  /* 0x00000086b1b17223 */ /* 0x000fe40000010897 */
[C---:B------:R-:W-:Y:S01]  /*245b0*/  FMUL.FTZ R44, R2.reuse, R88 ;  /* 0x00000058022c7220 */ /* 0x040fe20000410000 */
[C---:B------:R-:W-:Y:S04]  /*245c0*/  HMMA.16816.F32.BF16 R40, R128.reuse, R46, R40 ;  /* 0x0000002e8028723c */ /* 0x040fe80000041828 */
[----:B------:R-:W-:Y:S01]  /*245d0*/  FMUL.FTZ R45, R2, R89 ;  /* 0x00000059022d7220 */ /* 0x000fe20000410000 */
[----:B-1----:R-:W-:Y:S01]  /*245e0*/  F2FP.BF16.PACK_AB R68, R105, R104 ;  /* 0x000000686944723e */ /* 0x002fe200000010ff */
[----:B------:R-:W-:Y:S01]  /*245f0*/  MUFU.EX2 R173, R173 ;  /* 0x000000ad00ad7308 */ /* 0x000fe20000000800 */
[C---:B------:R-:W-:Y:S02]  /*24600*/  FMUL.FTZ R46, R0.reuse, R90 ;  /* 0x0000005a002e7220 */ /* 0x040fe40000410000 */
[----:B------:R-:W-:Y:S02]  /*24610*/  FMUL.FTZ R47, R0, R91 ;  /* 0x0000005b002f7220 */ /* 0x000fe40000410000 */
[----:B------:R-:W-:Y:S01]  /*24620*/  LDSM.16.MT88.4 R88, [R214+0x10800] ;  /* 0x01080000d658783b */ /* 0x000fe20000004200 */
[-CC-:B------:R-:W-:Y:S02]  /*24630*/  FFMA.FTZ R176, R176, R134.reuse, -R149.reuse ;  /* 0x00000086b0b07223 */ /* 0x180fe40000010895 */
[-C--:B------:R-:W-:Y:S02]  /*24640*/  FFMA.FTZ R174, R174, R134.reuse, -R149 ;  /* 0x00000086aeae7223 */ /* 0x080fe40000010895 */
[C---:B------:R-:W-:Y:S01]  /*24650*/  HMMA.16816.F32.BF16 R44, R128.reuse, R52, R44 ;  /* 0x00000034802c723c */ /* 0x040fe2000004182c */
[----:B------:R-:W1:Y:S02]  /*24660*/  MUFU.EX2 R175, R175 ;  /* 0x000000af00af7308 */ /* 0x000e640000000800 */
[-CC-:B------:R-:W-:Y:S01]  /*24670*/  FFMA.FTZ R164, R164, R134.reuse, -R151.reuse ;  /* 0x00000086a4a47223 */ /* 0x180fe20000010897 */
[----:B---3--:R-:W-:Y:S01]  /*24680*/  F2FP.BF16.PACK_AB R69, R106, R107 ;  /* 0x0000006b6a45723e */ /* 0x008fe200000010ff */
[----:B------:R-:W-:Y:S02]  /*24690*/  FFMA.FTZ R165, R165, R134, -R151 ;  /* 0x00000086a5a57223 */ /* 0x000fe40000010897 */
[C---:B------:R-:W-:Y:S01]  /*246a0*/  FMUL.FTZ R52, R2.reuse, R80 ;  /* 0x0000005002347220 */ /* 0x040fe20000410000 */
[C---:B------:R-:W-:Y:S03]  /*246b0*/  HMMA.16816.F32.BF16 R48, R128.reuse, R54, R48 ;  /* 0x000000368030723c */ /* 0x040fe60000041830 */
[----:B------:R-:W3:Y:S01]  /*246c0*/  MUFU.EX2 R182, R182 ;  /* 0x000000b600b67308 */ /* 0x000ee20000000800 */
[----:B------:R-:W-:Y:S02]  /*246d0*/  FMUL.FTZ R53, R2, R81 ;  /* 0x0000005102357220 */ /* 0x000fe40000410000 */
[--C-:B------:R-:W-:Y:S02]  /*246e0*/  FFMA.FTZ R163, R163, R134, -R149.reuse ;  /* 0x00000086a3a37223 */ /* 0x100fe40000010895 */
[C---:B------:R-:W-:Y:S04]  /*246f0*/  FMUL.FTZ R54, R0.reuse, R82 ;  /* 0x0000005200367220 */ /* 0x040fe80000410000 */
[----:B------:R-:W-:Y:S01]  /*24700*/  FMUL.FTZ R55, R0, R83 ;  /* 0x0000005300377220 */ /* 0x000fe20000410000 */
[----:B------:R-:W5:Y:S01]  /*24710*/  MUFU.EX2 R184, R184 ;  /* 0x000000b800b87308 */ /* 0x000f620000000800 */
[----:B------:R-:W-:Y:S01]  /*24720*/  LDSM.16.MT88.4 R80, [R215+0xc800] ;  /* 0x00c80000d750783b */ /* 0x000fe20000004200 */
[-C--:B------:R-:W-:Y:S02]  /*24730*/  FFMA.FTZ R162, R162, R134.reuse, -R149 ;  /* 0x00000086a2a27223 */ /* 0x080fe40000010895 */
[-CC-:B------:R-:W-:Y:S02]  /*24740*/  FFMA.FTZ R161, R161, R134.reuse, -R151.reuse ;  /* 0x00000086a1a17223 */ /* 0x180fe40000010897 */
[C---:B------:R-:W-:Y:S03]  /*24750*/  HMMA.16816.F32.BF16 R52, R128.reuse, R60, R52 ;  /* 0x0000003c8034723c */ /* 0x040fe60000041834 */
[-C--:B------:R-:W-:Y:S01]  /*24760*/  FFMA.FTZ R160, R160, R134.reuse, -R151 ;  /* 0x00000086a0a07223 */ /* 0x080fe20000010897 */
[----:B------:R-:W-:Y:S01]  /*24770*/  MUFU.EX2 R186, R186 ;  /* 0x000000ba00ba7308 */ /* 0x000fe20000000800 */
[--C-:B------:R-:W-:Y:S02]  /*24780*/  FFMA.FTZ R159, R159, R134, -R149.reuse ;  /* 0x000000869f9f7223 */ /* 0x100fe40000010895 */
[C---:B------:R-:W-:Y:S01]  /*24790*/  FMUL.FTZ R60, R2.reuse, R72 ;  /* 0x00000048023c7220 */ /* 0x040fe20000410000 */
[C---:B------:R-:W-:Y:S04]  /*247a0*/  HMMA.16816.F32.BF16 R56, R128.reuse, R62, R56 ;  /* 0x0000003e8038723c */ /* 0x040fe80000041838 */
[----:B------:R-:W-:Y:S02]  /*247b0*/  FMUL.FTZ R61, R2, R73 ;  /* 0x00000049023d7220 */ /* 0x000fe40000410000 */
[----:B------:R-:W1:Y:S01]  /*247c0*/  MUFU.EX2 R185, R185 ;  /* 0x000000b900b97308 */ /* 0x000e620000000800 */
[C---:B------:R-:W-:Y:S02]  /*247d0*/  FMUL.FTZ R62, R0.reuse, R74 ;  /* 0x0000004a003e7220 */ /* 0x040fe40000410000 */
[----:B------:R-:W-:Y:S02]  /*247e0*/  FMUL.FTZ R63, R0, R75 ;  /* 0x0000004b003f7220 */ /* 0x000fe40000410000 */
[----:B------:R-:W1:Y:S01]  /*247f0*/  LDSM.16.MT88.4 R72, [R216+0xc800] ;  /* 0x00c80000d848783b */ /* 0x000e620000004200 */
[-C--:B------:R-:W-:Y:S02]  /*24800*/  FFMA.FTZ R156, R156, R134.reuse, -R149 ;  /* 0x000000869c9c7223 */ /* 0x080fe40000010895 */
[-CC-:B------:R-:W-:Y:S02]  /*24810*/  FFMA.FTZ R154, R154, R134.reuse, -R151.reuse ;  /* 0x000000869a9a7223 */ /* 0x180fe40000010897 */
[C---:B--2---:R-:W-:Y:S01]  /*24820*/  HMMA.16816.F32.BF16 R60, R128.reuse, R84, R60 ;  /* 0x00000054803c723c */ /* 0x044fe2000004183c */
[----:B------:R-:W-:Y:S02]  /*24830*/  MUFU.EX2 R187, R187 ;  /* 0x000000bb00bb7308 */ /* 0x000fe40000000800 */
[-C--:B------:R-:W-:Y:S02]  /*24840*/  FFMA.FTZ R155, R155, R134.reuse, -R151 ;  /* 0x000000869b9b7223 */ /* 0x080fe40000010897 */
[-CC-:B------:R-:W-:Y:S02]  /*24850*/  FFMA.FTZ R153, R153, R134.reuse, -R149.reuse ;  /* 0x0000008699997223 */ /* 0x180fe40000010895 */
[-C--:B------:R-:W-:Y:S01]  /*24860*/  FFMA.FTZ R152, R152, R134.reuse, -R149 ;  /* 0x0000008698987223 */ /* 0x080fe20000010895 */
[----:B------:R-:W-:Y:S01]  /*24870*/  HMMA.16816.F32.BF16 R64, R128, R86, R64 ;  /* 0x000000568040723c */ /* 0x000fe20000041840 */
[----:B------:R-:W2:Y:S02]  /*24880*/  LDSM.16.MT88.4 R84, [R214+0xc800] ;  /* 0x00c80000d654783b */ /* 0x000ea40000004200 */
[----:B------:R-:W1:Y:S01]  /*24890*/  MUFU.EX2 R188, R188 ;  /* 0x000000bc00bc7308 */ /* 0x000e620000000800 */
[-CC-:B------:R-:W-:Y:S02]  /*248a0*/  FFMA.FTZ R150, R150, R134.reuse, -R151.reuse ;  /* 0x0000008696967223 */ /* 0x180fe40000010897 */
[-C--:B------:R-:W-:Y:S02]  /*248b0*/  FFMA.FTZ R151, R148, R134.reuse, -R151 ;  /* 0x0000008694977223 */ /* 0x080fe40000010897 */
[C---:B----4-:R-:W-:Y:S05]  /*248c0*/  HMMA.16816.F32.BF16 R4, R68.reuse, R76, R4 ;  /* 0x0000004c4404723c */ /* 0x050fea0000041804 */
[----:B------:R-:W-:Y:S01]  /*248d0*/  MUFU.EX2 R189, R189 ;  /* 0x000000bd00bd7308 */ /* 0x000fe20000000800 */
[-CC-:B------:R-:W-:Y:S02]  /*248e0*/  FFMA.FTZ R135, R135, R134.reuse, -R149.reuse ;  /* 0x0000008687877223 */ /* 0x180fe40000010895 */
[C---:B------:R-:W-:Y:S01]  /*248f0*/  HMMA.16816.F32.BF16 R8, R68.reuse, R78, R8 ;  /* 0x0000004e4408723c */ /* 0x040fe20000041808 */
[----:B------:R-:W4:Y:S03]  /*24900*/  LDSM.16.MT88.4 R76, [R218+0x10800] ;  /* 0x01080000da4c783b */ /* 0x000f260000004200 */
[----:B------:R-:W-:Y:S02]  /*24910*/  FFMA.FTZ R149, R133, R134, -R149 ;  /* 0x0000008685957223 */ /* 0x000fe40000010895 */
[----:B------:R-:W-:Y:S01]  /*24920*/  FFMA.FTZ R147, R0, R243, R147 ;  /* 0x000000f300937223 */ /* 0x000fe20000010093 */
[----:B------:R-:W2:Y:S01]  /*24930*/  MUFU.EX2 R190, R190 ;  /* 0x000000be00be7308 */ /* 0x000ea20000000800 */
[----:B------:R-:W-:Y:S01]  /*24940*/  FFMA.FTZ R146, R2, R242, R146 ;  /* 0x000000f202927223 */ /* 0x000fe20000010092 */
[----:B------:R-:W-:Y:S01]  /*24950*/  MOV R2, R132 ;  /* 0x0000008400027202 */ /* 0x000fe20000000f00 */
[C---:B-1----:R-:W-:Y:S03]  /*24960*/  HMMA.16816.F32.BF16 R12, R68.reuse, R72, R12 ;  /* 0x00000048440c723c */ /* 0x042fe6000004180c */
[----:B------:R-:W-:Y:S02]  /*24970*/  FADD.FTZ R147, R142, R147 ;  /* 0x000000938e937221 */ /* 0x000fe40000010000 */
[----:B------:R-:W-:Y:S02]  /*24980*/  FADD.FTZ R146, R145, R146 ;  /* 0x0000009291927221 */ /* 0x000fe40000010000 */
[----:B------:R-:W1:Y:S01]  /*24990*/  MUFU.EX2 R192, R192 ;  /* 0x000000c000c07308 */ /* 0x000e620000000800 */
[----:B------:R-:W-:Y:S01]  /*249a0*/  FADD.FTZ R137, R137, R147 ;  /* 0x0000009389897221 */ /* 0x000fe20000010000 */
        /* <DEDUP_REMOVED lines=9> */
[----:B------:R-:W3:Y:S02]  /*24a40*/  LDSM.16.MT88.4 R80, [R215+0x10800] ;  /* 0x01080000d750783b */ /* 0x000ee40000004200 */
        /* <DEDUP_REMOVED lines=12> */
[C---:B----4-:R-:W-:Y:S04]  /*24b10*/  HMMA.16816.F32.BF16 R36, R68.reuse, R76, R36 ;  /* 0x0000004c4424723c */ /* 0x050fe80000041824 */
[----:B------:R-:W-:Y:S04]  /*24b20*/  FADD.FTZ R158, R158, R105 ;  /* 0x000000699e9e7221 */ /* 0x000fe80000010000 */
[C---:B------:R-:W-:Y:S01]  /*24b30*/  HMMA.16816.F32.BF16 R40, R68.reuse, R78, R40 ;  /* 0x0000004e4428723c */ /* 0x040fe20000041828 */
[----:B------:R-:W4:Y:S01]  /*24b40*/  LDSM.16.MT88.4 R76, [R216+0xd000] ;  /* 0x00d00000d84c783b */ /* 0x000f220000004200 */
[----:B------:R-:W2:Y:S02]  /*24b50*/  MUFU.EX2 R197, R197 ;  /* 0x000000c500c57308 */ /* 0x000ea40000000800 */
[----:B------:R-:W-:Y:S04]  /*24b60*/  FADD.FTZ R158, R167, R158 ;  /* 0x0000009ea79e7221 */ /* 0x000fe80000010000 */
[C---:B-1----:R-:W-:Y:S04]  /*24b70*/  HMMA.16816.F32.BF16 R44, R68.reuse, R72, R44 ;  /* 0x00000048442c723c */ /* 0x042fe8000004182c */
[----:B------:R-:W-:Y:S04]  /*24b80*/  MUFU.EX2 R196, R196 ;  /* 0x000000c400c47308 */ /* 0x000fe80000000800 */
[C---:B------:R-:W-:Y:S01]  /*24b90*/  HMMA.16816.F32.BF16 R48, R68.reuse, R74, R48 ;  /* 0x0000004a4430723c */ /* 0x040fe20000041830 */
[----:B------:R-:W1:Y:S05]  /*24ba0*/  LDSM.16.MT88.4 R72, [R215+0xd000] ;  /* 0x00d00000d748783b */ /* 0x000e6a0000004200 */
[----:B------:R-:W1:Y:S02]  /*24bb0*/  MUFU.EX2 R191, R191 ;  /* 0x000000bf00bf7308 */ /* 0x000e640000000800 */
[C---:B---3--:R-:W-:Y:S08]  /*24bc0*/  HMMA.16816.F32.BF16 R52, R68.reuse, R80, R52 ;  /* 0x000000504434723c */ /* 0x048ff00000041834 */
[C---:B------:R-:W-:Y:S01]  /*24bd0*/  HMMA.16816.F32.BF16 R56, R68.reuse, R82, R56 ;  /* 0x000000524438723c */ /* 0x040fe20000041838 */
[----:B------:R-:W3:Y:S01]  /*24be0*/  LDSM.16.MT88.4 R80, [R214+0xd000] ;  /* 0x00d00000d650783b */ /* 0x000ee20000004200 */
[----:B------:R-:W1:Y:S06]  /*24bf0*/  MUFU.EX2 R183, R183 ;  /* 0x000000b700b77308 */ /* 0x000e6c0000000800 */
[C---:B------:R-:W-:Y:S04]  /*24c00*/  HMMA.16816.F32.BF16 R60, R68.reuse, R88, R60 ;  /* 0x00000058443c723c */ /* 0x040fe8000004183c */
[----:B------:R-:W1:Y:S04]  /*24c10*/  MUFU.EX2 R181, R181 ;  /* 0x000000b500b57308 */ /* 0x000e680000000800 */
[----:B------:R-:W-:Y:S01]  /*24c20*/  HMMA.16816.F32.BF16 R64, R68, R90, R64 ;  /* 0x0000005a4440723c */ /* 0x000fe20000041840 */
[----:B------:R-:W-:Y:S05]  /*24c30*/  LDSM.16.MT88.4 R88, [R215+0x11000] ;  /* 0x01100000d758783b */ /* 0x000fea0000004200 */
[----:B------:R-:W-:Y:S01]  /*24c40*/  MUFU.EX2 R180, R180 ;  /* 0x000000b400b47308 */ /* 0x000fe20000000800 */
[C---:B------:R-:W-:Y:S01]  /*24c50*/  F2FP.BF16.PACK_AB R68, R168.reuse, R167 ;  /* 0x000000a7a844723e */ /* 0x040fe200000010ff */
[----:B------:R-:W-:Y:S01]  /*24c60*/  FADD.FTZ R168, R168, R158 ;  /* 0x0000009ea8a87221 */ /* 0x000fe20000010000 */
[----:B------:R-:W-:Y:S03]  /*24c70*/  F2FP.BF16.PACK_AB R69, R170, R169 ;  /* 0x000000a9aa45723e */ /* 0x000fe600000010ff */
[----:B------:R-:W-:Y:S01]  /*24c80*/  F2FP.BF16.PACK_AB R70, R172, R171 ;  /* 0x000000abac46723e */ /* 0x000fe200000010ff */
[----:B------:R-:W-:Y:S01]  /*24c90*/  FADD.FTZ R169, R169, R0 ;  /* 0x00000000a9a97221 */ /* 0x000fe20000010000 */
[----:B------:R-:W-:Y:S01]  /*24ca0*/  F2FP.BF16.PACK_AB R71, R175, R173 ;  /* 0x000000adaf47723e */ /* 0x000fe200000010ff */
[----:B------:R-:W-:Y:S01]  /*24cb0*/  FADD.FTZ R168, R171, R168 ;  /* 0x000000a8aba87221 */ /* 0x000fe20000010000 */
[----:B------:R-:W1:Y:S01]  /*24cc0*/  MUFU.EX2 R179, R179 ;  /* 0x000000b300b37308 */ /* 0x000e620000000800 */
[----:B------:R-:W-:Y:S01]  /*24cd0*/  IADD3 R0, R240, -0x1, RZ ;  /* 0xfffffffff0007810 */ /* 0x000fe20007ffe0ff */
[----:B------:R-:W-:Y:S02]  /*24ce0*/  FADD.FTZ R169, R170, R169 ;  /* 0x000000a9aaa97221 */ /* 0x000fe40000010000 */
[----:B------:R-:W-:Y:S01]  /*24cf0*/  FADD.FTZ R172, R172, R168 ;  /* 0x000000a8acac7221 */ /* 0x000fe20000010000 */
[C---:B--2---:R-:W-:Y:S03]  /*24d00*/  HMMA.16816.F32.BF16 R4, R68.reuse, R84, R4 ;  /* 0x000000544404723c */ /* 0x044fe60000041804 */
[----:B------:R-:W-:Y:S01]  /*24d10*/  FADD.FTZ R173, R173, R169 ;  /* 0x000000a9adad7221 */ /* 0x000fe20000010000 */
[----:B------:R-:W-:Y:S01]  /*24d20*/  MOV R240, R0 ;  /* 0x0000000000f07202 */ /* 0x000fe20000000f00 */
[----:B------:R-:W-:Y:S01]  /*24d30*/  MUFU.EX2 R178, R178 ;  /* 0x000000b200b27308 */ /* 0x000fe20000000800 */
[----:B------:R-:W-:Y:S01]  /*24d40*/  FADD.FTZ R172, R182, R172 ;  /* 0x000000acb6ac7221 */ /* 0x000fe20000010000 */
[----:B------:R-:W-:Y:S01]  /*24d50*/  MOV R0, R3 ;  /* 0x0000000300007202 */ /* 0x000fe20000000f00 */
[C---:B------:R-:W-:Y:S01]  /*24d60*/  HMMA.16816.F32.BF16 R8, R68.reuse, R86, R8 ;  /* 0x000000564408723c */ /* 0x040fe20000041808 */
[----:B------:R-:W2:Y:S03]  /*24d70*/  LDSM.16.MT88.4 R84, [R218+0x11000] ;  /* 0x01100000da54783b */ /* 0x000ea60000004200 */
[----:B------:R-:W-:Y:S03]  /*24d80*/  FADD.FTZ R173, R175, R173 ;  /* 0x000000adafad7221 */ /* 0x000fe60000010000 */
[----:B------:R-:W2:Y:S01]  /*24d90*/  MUFU.EX2 R177, R177 ;  /* 0x000000b100b17308 */ /* 0x000ea20000000800 */
[C---:B----4-:R-:W-:Y:S08]  /*24da0*/  HMMA.16816.F32.BF16 R12, R68.reuse, R76, R12 ;  /* 0x0000004c440c723c */ /* 0x050ff0000004180c */
[C---:B------:R-:W-:Y:S01]  /*24db0*/  HMMA.16816.F32.BF16 R16, R68.reuse, R78, R16 ;  /* 0x0000004e4410723c */ /* 0x040fe20000041810 */
[----:B------:R-:W4:Y:S01]  /*24dc0*/  LDSM.16.MT88.4 R76, [R216+0x11000] ;  /* 0x01100000d84c783b */ /* 0x000f220000004200 */
[----:B------:R-:W-:Y:S06]  /*24dd0*/  MUFU.EX2 R176, R176 ;  /* 0x000000b000b07308 */ /* 0x000fec0000000800 */
[C---:B-1----:R-:W-:Y:S04]  /*24de0*/  HMMA.16816.F32.BF16 R20, R68.reuse, R72, R20 ;  /* 0x000000484414723c */ /* 0x042fe80000041814 */
[----:B------:R-:W1:Y:S04]  /*24df0*/  MUFU.EX2 R174, R174 ;  /* 0x000000ae00ae7308 */ /* 0x000e680000000800 */
[C---:B------:R-:W-:Y:S01]  /*24e00*/  HMMA.16816.F32.BF16 R24, R68.reuse, R74, R24 ;  /* 0x0000004a4418723c */ /* 0x040fe20000041818 */
[----:B------:R-:W1:Y:S05]  /*24e10*/  LDSM.16.MT88.4 R72, [R218+0xd800] ;  /* 0x00d80000da48783b */ /* 0x000e6a0000004200 */
[----:B------:R-:W1:Y:S02]  /*24e20*/  MUFU.EX2 R164, R164 ;  /* 0x000000a400a47308 */ /* 0x000e640000000800 */
[C---:B---3--:R-:W-:Y:S08]  /*24e30*/  HMMA.16816.F32.BF16 R28, R68.reuse, R80, R28 ;  /* 0x00000050441c723c */ /* 0x048ff0000004181c */
[C---:B------:R-:W-:Y:S01]  /*24e40*/  HMMA.16816.F32.BF16 R32, R68.reuse, R82, R32 ;  /* 0x000000524420723c */ /* 0x040fe20000041820 */
[----:B------:R-:W3:Y:S01]  /*24e50*/  LDSM.16.MT88.4 R80, [R216+0xd800] ;  /* 0x00d80000d850783b */ /* 0x000ee20000004200 */
[----:B------:R-:W1:Y:S06]  /*24e60*/  MUFU.EX2 R165, R165 ;  /* 0x000000a500a57308 */ /* 0x000e6c0000000800 */
[C---:B--2---:R-:W-:Y:S04]  /*24e70*/  HMMA.16816.F32.BF16 R36, R68.reuse, R84, R36 ;  /* 0x000000544424723c */ /* 0x044fe80000041824 */
[----:B------:R-:W-:Y:S04]  /*24e80*/  MUFU.EX2 R163, R163 ;  /* 0x000000a300a37308 */ /* 0x000fe80000000800 */
[C---:B------:R-:W-:Y:S01]  /*24e90*/  HMMA.16816.F32.BF16 R40, R68.reuse, R86, R40 ;  /* 0x000000564428723c */ /* 0x040fe20000041828 */
[----:B------:R-:W-:Y:S05]  /*24ea0*/  LDSM.16.MT88.4 R84, [R214+0xd800] ;  /* 0x00d80000d654783b */ /* 0x000fea0000004200 */
[----:B------:R-:W2:Y:S02]  /*24eb0*/  MUFU.EX2 R162, R162 ;  /* 0x000000a200a27308 */ /* 0x000ea40000000800 */
[C---:B----4-:R-:W-:Y:S08]  /*24ec0*/  HMMA.16816.F32.BF16 R44, R68.reuse, R76, R44 ;  /* 0x0000004c442c723c */ /* 0x050ff0000004182c */
[C---:B------:R-:W-:Y:S01]  /*24ed0*/  HMMA.16816.F32.BF16 R48, R68.reuse, R78, R48 ;  /* 0x0000004e4430723c */ /* 0x040fe20000041830 */
[----:B------:R-:W4:Y:S01]  /*24ee0*/  LDSM.16.MT88.4 R76, [R215+0xd800] ;  /* 0x00d80000d74c783b */ /* 0x000f220000004200 */
        /* <DEDUP_REMOVED lines=10> */
[C---:B-----5:R-:W-:Y:S01]  /*24f90*/  F2FP.BF16.PACK_AB R68, R184.reuse, R182 ;  /* 0x000000b6b844723e */ /* 0x060fe200000010ff */
[----:B------:R-:W-:Y:S01]  /*24fa0*/  FADD.FTZ R184, R184, R172 ;  /* 0x000000acb8b87221 */ /* 0x000fe20000010000 */
[----:B------:R-:W-:Y:S03]  /*24fb0*/  F2FP.BF16.PACK_AB R69, R185, R186 ;  /* 0x000000bab945723e */ /* 0x000fe600000010ff */
[----:B------:R-:W-:Y:S01]  /*24fc0*/  F2FP.BF16.PACK_AB R70, R188, R187 ;  /* 0x000000bbbc46723e */ /* 0x000fe200000010ff */
[----:B------:R-:W5:Y:S01]  /*24fd0*/  MUFU.EX2 R154, R154 ;  /* 0x0000009a009a7308 */ /* 0x000f620000000800 */
[----:B------:R-:W-:Y:S01]  /*24fe0*/  F2FP.BF16.PACK_AB R71, R190, R189 ;  /* 0x000000bdbe47723e */ /* 0x000fe200000010ff */
[----:B------:R-:W-:Y:S02]  /*24ff0*/  FADD.FTZ R186, R186, R173 ;  /* 0x000000adbaba7221 */ /* 0x000fe40000010000 */
[----:B------:R-:W-:Y:S02]  /*25000*/  FADD.FTZ R184, R187, R184 ;  /* 0x000000b8bbb87221 */ /* 0x000fe40000010000 */
[----:B------:R-:W-:Y:S02]  /*25010*/  FADD.FTZ R186, R185, R186 ;  /* 0x000000bab9ba7221 */ /* 0x000fe40000010000 */
[C---:B-1----:R-:W-:Y:S02]  /*25020*/  HMMA.16816.F32.BF16 R4, R68.reuse, R72, R4 ;  /* 0x000000484404723c */ /* 0x042fe40000041804 */
[----:B------:R-:W1:Y:S01]  /*25030*/  MUFU.EX2 R155, R155 ;  /* 0x0000009b009b7308 */ /* 0x000e620000000800 */
[----:B------:R-:W-:Y:S02]  /*25040*/  FADD.FTZ R189, R189, R186 ;  /* 0x000000babdbd7221 */ /* 0x000fe40000010000 */
[----:B------:R-:W-:Y:S02]  /*25050*/  FADD.FTZ R188, R188, R184 ;  /* 0x000000b8bcbc7221 */ /* 0x000fe40000010000 */
[----:B------:R-:W-:Y:S01]  /*25060*/  FADD.FTZ R189, R190, R189 ;  /* 0x000000bdbebd7221 */ /* 0x000fe20000010000 */
[C---:B------:R-:W-:Y:S01]  /*25070*/  HMMA.16816.F32.BF16 R8, R68.reuse, R74, R8 ;  /* 0x0000004a4408723c */ /* 0x040fe20000041808 */
[----:B------:R-:W1:Y:S03]  /*25080*/  LDSM.16.MT88.4 R72, [R218+0x11800] ;  /* 0x01180000da48783b */ /* 0x000e660000004200 */
[----:B------:R-:W-:Y:S01]  /*25090*/  MUFU.EX2 R153, R153 ;  /* 0x0000009900997308 */ /* 0x000fe20000000800 */
[----:B------:R-:W-:Y:S03]  /*250a0*/  FADD.FTZ R188, R192, R188 ;  /* 0x000000bcc0bc7221 */ /* 0x000fe60000010000 */
[C---:B---3--:R-:W-:Y:S06]  /*250b0*/  HMMA.16816.F32.BF16 R12, R68.reuse, R80, R12 ;  /* 0x00000050440c723c */ /* 0x048fec000004180c */
[----:B------:R-:W-:Y:S02]  /*250c0*/  MUFU.EX2 R152, R152 ;  /* 0x0000009800987308 */ /* 0x000fe40000000800 */
[C---:B------:R-:W-:Y:S01]  /*250d0*/  HMMA.16816.F32.BF16 R16, R68.reuse, R82, R16 ;  /* 0x000000524410723c */ /* 0x040fe20000041810 */
[----:B------:R-:W3:Y:S07]  /*250e0*/  LDSM.16.MT88.4 R80, [R216+0x11800] ;  /* 0x01180000d850783b */ /* 0x000eee0000004200 */
[C---:B----4-:R-:W-:Y:S01]  /*250f0*/  HMMA.16816.F32.BF16 R20, R68.reuse, R76, R20 ;  /* 0x0000004c4414723c */ /* 0x050fe20000041814 */
[----:B------:R-:W4:Y:S07]  /*25100*/  MUFU.EX2 R150, R150 ;  /* 0x0000009600967308 */ /* 0x000f2e0000000800 */
[C---:B------:R-:W-:Y:S01]  /*25110*/  HMMA.16816.F32.BF16 R24, R68.reuse, R78, R24 ;  /* 0x0000004e4418723c */ /* 0x040fe20000041818 */
[----:B------:R-:W2:Y:S02]  /*25120*/  LDSM.16.MT88.4 R76, [R214+0x11800] ;  /* 0x01180000d64c783b */ /* 0x000ea40000004200 */
[----:B------:R-:W2:Y:S05]  /*25130*/  MUFU.EX2 R151, R151 ;  /* 0x0000009700977308 */ /* 0x000eaa0000000800 */
[C---:B------:R-:W-:Y:S05]  /*25140*/  HMMA.16816.F32.BF16 R28, R68.reuse, R84, R28 ;  /* 0x00000054441c723c */ /* 0x040fea000004181c */
[----:B------:R-:W-:Y:S03]  /*25150*/  MUFU.EX2 R135, R135 ;  /* 0x0000008700877308 */ /* 0x000fe60000000800 */
[C---:B------:R-:W-:Y:S01]  /*25160*/  HMMA.16816.F32.BF16 R32, R68.reuse, R86, R32 ;  /* 0x000000564420723c */ /* 0x040fe20000041820 */
[----:B------:R-:W2:Y:S06]  /*25170*/  LDSM.16.MT88.4 R84, [R218+0xe000] ;  /* 0x00e00000da54783b */ /* 0x000eac0000004200 */
[----:B------:R-:W2:Y:S01]  /*25180*/  MUFU.EX2 R149, R149 ;  /* 0x0000009500957308 */ /* 0x000ea20000000800 */
[C---:B-1----:R-:W-:Y:S08]  /*25190*/  HMMA.16816.F32.BF16 R36, R68.reuse, R72, R36 ;  /* 0x000000484424723c */ /* 0x042ff00000041824 */
[C---:B------:R-:W-:Y:S01]  /*251a0*/  HMMA.16816.F32.BF16 R40, R68.reuse, R74, R40 ;  /* 0x0000004a4428723c */ /* 0x040fe20000041828 */
[----:B------:R-:W1:Y:S07]  /*251b0*/  LDSM.16.MT88.4 R72, [R216+0xe000] ;  /* 0x00e00000d848783b */ /* 0x000e6e0000004200 */
[C---:B---3--:R-:W-:Y:S08]  /*251c0*/  HMMA.16816.F32.BF16 R44, R68.reuse, R80, R44 ;  /* 0x00000050442c723c */ /* 0x048ff0000004182c */
        /* <DEDUP_REMOVED lines=8> */
[C---:B------:R-:W-:Y:S01]  /*25250*/  F2FP.BF16.PACK_AB R68, R193.reuse, R192 ;  /* 0x000000c0c144723e */ /* 0x040fe200000010ff */
        /* <DEDUP_REMOVED lines=8> */
[C---:B------:R-:W-:Y:S03]  /*252e0*/  HMMA.16816.F32.BF16 R4, R68.reuse, R84, R4 ;  /* 0x000000544404723c */ /* 0x040fe60000041804 */
[----:B------:R-:W-:Y:S02]  /*252f0*/  FADD.FTZ R196, R196, R195 ;  /* 0x000000c3c4c47221 */ /* 0x000fe40000010000 */
[----:B------:R-:W-:Y:S02]  /*25300*/  FADD.FTZ R197, R183, R197 ;  /* 0x000000c5b7c57221 */ /* 0x000fe40000010000 */
        /* <DEDUP_REMOVED lines=33> */
[C---:B--2---:R-:W-:Y:S03]  /*25520*/  HMMA.16816.F32.BF16 R4, R68.reuse, R76, R4 ;  /* 0x0000004c4404723c */ /* 0x044fe60000041804 */
[----:B------:R-:W-:Y:S02]  /*25530*/  FADD.FTZ R176, R176, R180 ;  /* 0x000000b4b0b07221 */ /* 0x000fe40000010000 */
[----:B------:R-:W-:Y:S02]  /*25540*/  FADD.FTZ R177, R164, R177 ;  /* 0x000000b1a4b17221 */ /* 0x000fe40000010000 */
[----:B------:R-:W-:Y:S01]  /*25550*/  FADD.FTZ R176, R174, R176 ;  /* 0x000000b0aeb07221 */ /* 0x000fe20000010000 */
[C---:B------:R-:W-:Y:S01]  /*25560*/  HMMA.16816.F32.BF16 R8, R68.reuse, R78, R8 ;  /* 0x0000004e4408723c */ /* 0x040fe20000041808 */
[----:B------:R-:W2:Y:S07]  /*25570*/  LDSM.16.MT88.4 R76, [R216+0x12800] ;  /* 0x01280000d84c783b */ /* 0x000eae0000004200 */
[C---:B------:R-:W-:Y:S08]  /*25580*/  HMMA.16816.F32.BF16 R12, R68.reuse, R80, R12 ;  /* 0x00000050440c723c */ /* 0x040ff0000004180c */
        /* <DEDUP_REMOVED lines=14> */
[C---:B------:R-:W-:Y:S08]  /*25670*/  HMMA.16816.F32.BF16 R52, R68.reuse, R80, R52 ;  /* 0x000000504434723c */ /* 0x040ff00000041834 */
[C---:B------:R-:W-:Y:S01]  /*25680*/  HMMA.16816.F32.BF16 R56, R68.reuse, R82, R56 ;  /* 0x000000524438723c */ /* 0x040fe20000041838 */
[----:B------:R-:W3:Y:S07]  /*25690*/  LDSM.16.MT88.4 R80, [R216+0xf000] ;  /* 0x00f00000d850783b */ /* 0x000eee0000004200 */
[C---:B-1----:R-:W-:Y:S08]  /*256a0*/  HMMA.16816.F32.BF16 R60, R68.reuse, R72, R60 ;  /* 0x00000048443c723c */ /* 0x042ff0000004183c */
[----:B------:R-:W-:Y:S01]  /*256b0*/  HMMA.16816.F32.BF16 R64, R68, R74, R64 ;  /* 0x0000004a4440723c */ /* 0x000fe20000041840 */
[----:B------:R-:W1:Y:S06]  /*256c0*/  LDSM.16.MT88.4 R72, [R215+0xf000] ;  /* 0x00f00000d748783b */ /* 0x000e6c0000004200 */
        /* <DEDUP_REMOVED lines=11> */
[----:B-----5:R-:W-:Y:S02]  /*25780*/  FADD.FTZ R160, R154, R160 ;  /* 0x000000a09aa07221 */ /* 0x020fe40000010000 */
[----:B------:R-:W-:Y:S01]  /*25790*/  FADD.FTZ R159, R156, R159 ;  /* 0x0000009f9c9f7221 */ /* 0x000fe20000010000 */
[C---:B------:R-:W-:Y:S01]  /*257a0*/  HMMA.16816.F32.BF16 R8, R68.reuse, R78, R8 ;  /* 0x0000004e4408723c */ /* 0x040fe20000041808 */
[----:B------:R-:W2:Y:S03]  /*257b0*/  LDSM.16.MT88.4 R76, [R218+0x13000] ;  /* 0x01300000da4c783b */ /* 0x000ea60000004200 */
[----:B------:R-:W-:Y:S04]  /*257c0*/  FADD.FTZ R160, R155, R160 ;  /* 0x000000a09ba07221 */ /* 0x000fe80000010000 */
[C---:B---3--:R-:W-:Y:S04]  /*257d0*/  HMMA.16816.F32.BF16 R12, R68.reuse, R80, R12 ;  /* 0x00000050440c723c */ /* 0x048fe8000004180c */
[----:B----4-:R-:W-:Y:S04]  /*257e0*/  FADD.FTZ R160, R150, R160 ;  /* 0x000000a096a07221 */ /* 0x010fe80000010000 */
[C---:B------:R-:W-:Y:S04]  /*257f0*/  HMMA.16816.F32.BF16 R16, R68.reuse, R82, R16 ;  /* 0x000000524410723c */ /* 0x040fe80000041810 */
[----:B------:R-:W-:Y:S04]  /*25800*/  FADD.FTZ R242, R151, R160 ;  /* 0x000000a097f27221 */ /* 0x000fe80000010000 */
        /* <DEDUP_REMOVED lines=16> */
[C---:B------:R-:W-:Y:S03]  /*25910*/  F2FP.BF16.PACK_AB R69, R152.reuse, R153 ;  /* 0x000000999845723e */ /* 0x040fe600000010ff */
[----:B------:R-:W-:Y:S01]  /*25920*/  F2FP.BF16.PACK_AB R70, R151, R150 ;  /* 0x000000969746723e */ /* 0x000fe200000010ff */
[----:B------:R-:W-:Y:S01]  /*25930*/  FADD.FTZ R153, R153, R159 ;  /* 0x0000009f99997221 */ /* 0x000fe20000010000 */
[----:B------:R-:W-:Y:S03]  /*25940*/  F2FP.BF16.PACK_AB R71, R149, R135 ;  /* 0x000000879547723e */ /* 0x000fe600000010ff */
[----:B------:R-:W-:Y:S04]  /*25950*/  FADD.FTZ R153, R152, R153 ;  /* 0x0000009998997221 */ /* 0x000fe80000010000 */
[C---:B------:R-:W-:Y:S01]  /*25960*/  HMMA.16816.F32.BF16 R128, R68.reuse, R124, R4 ;  /* 0x0000007c4480723c */ /* 0x040fe20000041804 */
[----:B------:R-:W2:Y:S02]  /*25970*/  LDSM.16.MT88.4 R4, [R214+0x13800] ;  /* 0x01380000d604783b */ /* 0x000ea40000004200 */
[----:B------:R-:W-:Y:S04]  /*25980*/  FADD.FTZ R153, R135, R153 ;  /* 0x0000009987997221 */ /* 0x000fe80000010000 */
[----:B------:R-:W-:Y:S01]  /*25990*/  FADD.FTZ R243, R149, R153 ;  /* 0x0000009995f37221 */ /* 0x000fe20000010000 */
[C---:B------:R-:W-:Y:S08]  /*259a0*/  HMMA.16816.F32.BF16 R124, R68.reuse, R126, R8 ;  /* 0x0000007e447c723c */ /* 0x040ff00000041808 */
[C---:B------:R-:W-:Y:S08]  /*259b0*/  HMMA.16816.F32.BF16 R120, R68.reuse, R116, R12 ;  /* 0x000000744478723c */ /* 0x040ff0000004180c */
[C---:B------:R-:W-:Y:S08]  /*259c0*/  HMMA.16816.F32.BF16 R116, R68.reuse, R118, R16 ;  /* 0x000000764474723c */ /* 0x040ff00000041810 */
[C---:B------:R-:W-:Y:S08]  /*259d0*/  HMMA.16816.F32.BF16 R112, R68.reuse, R108, R20 ;  /* 0x0000006c4470723c */ /* 0x040ff00000041814 */
[C---:B------:R-:W-:Y:S08]  /*259e0*/  HMMA.16816.F32.BF16 R108, R68.reuse, R110, R24 ;  /* 0x0000006e446c723c */ /* 0x040ff00000041818 */
        /* <DEDUP_REMOVED lines=8> */
[C---:B--2---:R-:W-:Y:S08]  /*25a70*/  HMMA.16816.F32.BF16 R72, R68.reuse, R4, R60 ;  /* 0x000000044448723c */ /* 0x044ff0000004183c */
[----:B------:R-:W-:Y:S01]  /*25a80*/  HMMA.16816.F32.BF16 R68, R68, R6, R64 ;  /* 0x000000064444723c */ /* 0x000fe20000041840 */
[----:B------:R-:W-:-:S07]  /*25a90*/  @P0 BRA `(.L_x_1423) ;  /* 0xffffad5000000947 */ /* 0x000fce000383ffff */
.L_x_1414:
        /* <DEDUP_REMOVED lines=11> */
.L_x_1437:
[----:B--23--:R-:W-:Y:S01]  /*25b50*/  FADD.FTZ R242, R6, R242 ;  /* 0x000000f206f27221 */ /* 0x00cfe20000010000 */
[----:B------:R-:W-:Y:S05]  /*25b60*/  BRA.DIV ~URZ, `(.L_x_1425) ;  /* 0x000017527f007947 */ /* 0x000fea000b800000 */
[----:B------:R-:W2:Y:S04]  /*25b70*/  SHFL.BFLY PT, R4, R243, 0x2, 0x1f ;  /* 0x0c401f00f3047f89 */ /* 0x000ea800000e0000 */
[----:B------:R-:W3:Y:S01]  /*25b80*/  SHFL.BFLY PT, R0, R242, 0x1, 0x1f ;  /* 0x0c201f00f2007f89 */ /* 0x000ee200000e0000 */
[----:B--2---:R-:W-:Y:S02]  /*25b90*/  FADD.FTZ R243, R4, R243 ;  /* 0x000000f304f37221 */ /* 0x004fe40000010000 */
[----:B---3--:R-:W-:-:S03]  /*25ba0*/  FADD.FTZ R242, R242, R0 ;  /* 0x00000000f2f27221 */ /* 0x008fc60000010000 */
[----:B------:R2:W3:Y:S04]  /*25bb0*/  SHFL.BFLY PT, R6, R243, 0x1, 0x1f ;  /* 0x0c201f00f3067f89 */ /* 0x0004e800000e0000 */
.L_x_1438:
[----:B------:R-:W4:Y:S01]  /*25bc0*/  S2R R5, SR_TID.X ;  /* 0x0000000000057919 */ /* 0x000f220000002100 */
[----:B---3--:R-:W-:Y:S01]  /*25bd0*/  FADD.FTZ R6, R6, R243 ;  /* 0x000000f306067221 */ /* 0x008fe20000010000 */
[----:B------:R-:W-:Y:S01]  /*25be0*/  FSETP.NE.FTZ.AND P4, PT, R242, RZ, PT ;  /* 0x000000fff200720b */ /* 0x000fe20003f95000 */
[----:B------:R-:W-:Y:S01]  /*25bf0*/  ULDC.64 UR4, c[0x0][0x118] ;  /* 0x0000460000047ab9 */ /* 0x000fe20000000a00 */
[----:B------:R-:W-:Y:S02]  /*25c00*/  MOV R0, 0x3f800000 ;  /* 0x3f80000000007802 */ /* 0x000fe40000000f00 */
[----:B------:R-:W-:Y:S02]  /*25c10*/  FSETP.NE.FTZ.AND P3, PT, R6, RZ, PT ;  /* 0x000000ff0600720b */ /* 0x000fe40003f75000 */
[----:B------:R-:W-:-:S07]  /*25c20*/  MOV R4, 0x3f800000 ;  /* 0x3f80000000047802 */ /* 0x000fce0000000f00 */
[----:B------:R-:W3:Y:S08]  /*25c30*/  @P4 MUFU.RCP R0, R242 ;  /* 0x000000f200004308 */ /* 0x000ef00000001000 */
[----:B------:R-:W1:Y:S01]  /*25c40*/  @P3 MUFU.RCP R4, R6 ;  /* 0x0000000600043308 */ /* 0x000e620000001000 */
[----:B----4-:R-:W-:-:S04]  /*25c50*/  SHF.R.S32.HI R7, RZ, 0x1f, R5 ;  /* 0x0000001fff077819 */ /* 0x010fc80000011405 */
[----:B------:R-:W-:Y:S01]  /*25c60*/  LEA.HI R10, R7, R5, RZ, 0x2 ;  /* 0x00000005070a7211 */ /* 0x000fe200078f10ff */
[----:B---3--:R-:W-:-:S03]  /*25c70*/  FMUL.FTZ R128, R0, R128 ;  /* 0x0000008000807220 */ /* 0x008fc60000410000 */
[--C-:B------:R-:W-:Y:S01]  /*25c80*/  SHF.R.S32.HI R12, RZ, 0x2, R10.reuse ;  /* 0x00000002ff0c7819 */ /* 0x100fe2000001140a */
[C---:B------:R-:W-:Y:S01]  /*25c90*/  FMUL.FTZ R129, R0.reuse, R129 ;  /* 0x0000008100817220 */ /* 0x040fe20000410000 */
[----:B------:R-:W-:Y:S01]  /*25ca0*/  SHF.R.S32.HI R11, RZ, 0x1f, R10 ;  /* 0x0000001fff0b7819 */ /* 0x000fe2000001140a */
[----:B------:R-:W-:Y:S01]  /*25cb0*/  FMUL.FTZ R124, R0, R124 ;  /* 0x0000007c007c7220 */ /* 0x000fe20000410000 */
[----:B------:R-:W-:Y:S01]  /*25cc0*/  LOP3.LUT R10, R10, 0x3ffffffc, RZ, 0xc0, !PT ;  /* 0x3ffffffc0a0a7812 */ /* 0x000fe200078ec0ff */
[----:B------:R-:W-:Y:S01]  /*25cd0*/  FMUL.FTZ R125, R0, R125 ;  /* 0x0000007d007d7220 */ /* 0x000fe20000410000 */
[----:B------:R-:W-:Y:S01]  /*25ce0*/  LEA.HI R11, R11, R12, RZ, 0x3 ;  /* 0x0000000c0b0b7211 */ /* 0x000fe200078f18ff */
[----:B-1----:R-:W-:Y:S01]  /*25cf0*/  FMUL.FTZ R131, R4, R131 ;  /* 0x0000008304837220 */ /* 0x002fe20000410000 */
        /* <DEDUP_REMOVED lines=17> */
[----:B------:R-:W-:Y:S01]  /*25e10*/  FMUL.FTZ R117, R0, R117 ;  /* 0x0000007500757220 */ /* 0x000fe20000410000 */
[----:B------:R-:W-:Y:S01]  /*25e20*/  LEA R10, R13, R10, 0x9 ;  /* 0x0000000a0d0a7211 */ /* 0x000fe200078e48ff */
[----:B------:R-:W-:Y:S01]  /*25e30*/  FMUL.FTZ R119, R4, R119 ;  /* 0x0000007704777220 */ /* 0x000fe20000410000 */
[----:B------:R-:W-:Y:S01]  /*25e40*/  LEA.HI R14, R14, R14, RZ, 0x1d ;  /* 0x0000000e0e0e7211 */ /* 0x000fe200078fe8ff */
[----:B------:R-:W-:Y:S01]  /*25e50*/  FMUL.FTZ R118, R4, R118 ;  /* 0x0000007604767220 */ /* 0x000fe20000410000 */
[----:B------:R-:W-:Y:S01]  /*25e60*/  ISETP.NE.U32.AND P0, PT, R15, 0x1, PT ;  /* 0x000000010f00780c */ /* 0x000fe20003f05070 */
[----:B------:R-:W-:Y:S01]  /*25e70*/  FMUL.FTZ R112, R0, R112 ;  /* 0x0000007000707220 */ /* 0x000fe20000410000 */
[----:B------:R-:W-:Y:S01]  /*25e80*/  LEA R10, R10, R14, 0x1 ;  /* 0x0000000e0a0a7211 */ /* 0x000fe200078e08ff */
[----:B------:R-:W-:Y:S01]  /*25e90*/  FMUL.FTZ R113, R0, R113 ;  /* 0x0000007100717220 */ /* 0x000fe20000410000 */
[----:B------:R-:W-:Y:S01]  /*25ea0*/  R2P PR, R12, 0x6 ;  /* 0x000000060c007804 */ /* 0x000fe20000000000 */
[----:B------:R-:W-:Y:S01]  /*25eb0*/  FMUL.FTZ R115, R4, R115 ;  /* 0x0000007304737220 */ /* 0x000fe20000410000 */
[----:B------:R-:W-:Y:S01]  /*25ec0*/  SHF.L.U32 R10, R10, 0x1, RZ ;  /* 0x000000010a0a7819 */ /* 0x000fe200000006ff */
[----:B------:R-:W-:Y:S01]  /*25ed0*/  FMUL.FTZ R114, R4, R114 ;  /* 0x0000007204727220 */ /* 0x000fe20000410000 */
[----:B------:R-:W-:Y:S01]  /*25ee0*/  MOV R12, 0x20 ;  /* 0x00000020000c7802 */ /* 0x000fe20000000f00 */
[C---:B------:R-:W-:Y:S01]  /*25ef0*/  FMUL.FTZ R108, R0.reuse, R108 ;  /* 0x0000006c006c7220 */ /* 0x040fe20000410000 */
[----:B------:R-:W-:Y:S01]  /*25f00*/  MOV R15, 0x40 ;  /* 0x00000040000f7802 */ /* 0x000fe20000000f00 */
[----:B------:R-:W-:Y:S01]  /*25f10*/  FMUL.FTZ R109, R0, R109 ;  /* 0x0000006d006d7220 */ /* 0x000fe20000410000 */
[----:B------:R-:W-:Y:S01]  /*25f20*/  IADD3 R14, R10, -0x10, RZ ;  /* 0xfffffff00a0e7810 */ /* 0x000fe20007ffe0ff */
[----:B------:R-:W-:Y:S01]  /*25f30*/  FMUL.FTZ R111, R4, R111 ;  /* 0x0000006f046f7220 */ /* 0x000fe20000410000 */
[----:B------:R-:W-:Y:S01]  /*25f40*/  SEL R12, R12, 0xffffffe0, !P1 ;  /* 0xffffffe00c0c7807 */ /* 0x000fe20004800000 */
[----:B------:R-:W-:Y:S01]  /*25f50*/  FMUL.FTZ R110, R4, R110 ;  /* 0x0000006e046e7220 */ /* 0x000fe20000410000 */
[----:B------:R-:W-:Y:S01]  /*25f60*/  @P0 IADD3 R14, R10, 0x10, RZ ;  /* 0x000000100a0e0810 */ /* 0x000fe20007ffe0ff */
[C---:B------:R-:W-:Y:S01]  /*25f70*/  FMUL.FTZ R104, R0.reuse, R104 ;  /* 0x0000006800687220 */ /* 0x040fe20000410000 */
[----:B------:R-:W-:Y:S01]  /*25f80*/  F2FP.BF16.PACK_AB R130, R131, R130 ;  /* 0x000000828382723e */ /* 0x000fe200000010ff */
[----:B------:R-:W-:Y:S01]  /*25f90*/  FMUL.FTZ R105, R0, R105 ;  /* 0x0000006900697220 */ /* 0x000fe20000410000 */
[----:B------:R-:W-:Y:S01]  /*25fa0*/  SEL R15, R15, 0xffffffc0, !P2 ;  /* 0xffffffc00f0f7807 */ /* 0x000fe20005000000 */
[C---:B------:R-:W-:Y:S01]  /*25fb0*/  FMUL.FTZ R107, R4.reuse, R107 ;  /* 0x0000006b046b7220 */ /* 0x040fe20000410000 */
[----:B------:R-:W-:Y:S01]  /*25fc0*/  F2FP.BF16.PACK_AB R124, R125, R124 ;  /* 0x0000007c7d7c723e */ /* 0x000fe200000010ff */
[----:B------:R-:W-:Y:S01]  /*25fd0*/  FMUL.FTZ R106, R4, R106 ;  /* 0x0000006a046a7220 */ /* 0x000fe20000410000 */
[----:B------:R-:W-:Y:S01]  /*25fe0*/  F2FP.BF16.PACK_AB R126, R127, R126 ;  /* 0x0000007e7f7e723e */ /* 0x000fe200000010ff */
[C---:B------:R-:W-:Y:S01]  /*25ff0*/  FMUL.FTZ R100, R0.reuse, R100 ;  /* 0x0000006400647220 */ /* 0x040fe20000410000 */
        /* <DEDUP_REMOVED lines=8> */
[----:B------:R-:W-:Y:S01]  /*26080*/  F2FP.BF16.PACK_AB R118, R119, R118 ;  /* 0x000000767776723e */ /* 0x000fe200000010ff */
[----:B------:R-:W-:Y:S01]  /*26090*/  FMUL.FTZ R97, R0, R97 ;  /* 0x0000006100617220 */ /* 0x000fe20000410000 */
[----:B------:R-:W-:Y:S01]  /*260a0*/  IADD3 R12, R12, R14, RZ ;  /* 0x0000000e0c0c7210 */ /* 0x000fe20007ffe0ff */
        /* <DEDUP_REMOVED lines=11> */
[----:B------:R-:W-:Y:S01]  /*26160*/  STS [R10], R128 ;  /* 0x000000800a007388 */ /* 0x000fe20000000800 */
[C---:B------:R-:W-:Y:S01]  /*26170*/  FMUL.FTZ R88, R0.reuse, R88 ;  /* 0x0000005800587220 */ /* 0x040fe20000410000 */
[----:B------:R-:W-:Y:S01]  /*26180*/  IADD3 R18, R15, R14, RZ ;  /* 0x0000000e0f127210 */ /* 0x000fe20007ffe0ff */
[----:B------:R-:W-:Y:S01]  /*26190*/  FMUL.FTZ R89, R0, R89 ;  /* 0x0000005900597220 */ /* 0x000fe20000410000 */
[----:B------:R-:W-:Y:S01]  /*261a0*/  STS [R10+0x400], R130 ;  /* 0x000400820a007388 */ /* 0x000fe20000000800 */
[C---:B------:R-:W-:Y:S01]  /*261b0*/  FMUL.FTZ R91, R4.reuse, R91 ;  /* 0x0000005b045b7220 */ /* 0x040fe20000410000 */
[----:B------:R-:W-:Y:S01]  /*261c0*/  F2FP.BF16.PACK_AB R104, R105, R104 ;  /* 0x000000686968723e */ /* 0x000fe200000010ff */
[----:B------:R-:W-:Y:S01]  /*261d0*/  FMUL.FTZ R90, R4, R90 ;  /* 0x0000005a045a7220 */ /* 0x000fe20000410000 */
[----:B------:R-:W-:Y:S01]  /*261e0*/  F2FP.BF16.PACK_AB R106, R107, R106 ;  /* 0x0000006a6b6a723e */ /* 0x000fe200000010ff */
[C---:B------:R-:W-:Y:S01]  /*261f0*/  FMUL.FTZ R84, R0.reuse, R84 ;  /* 0x0000005400547220 */ /* 0x040fe20000410000 */
[----:B------:R-:W-:Y:S01]  /*26200*/  STS [R14], R124 ;  /* 0x0000007c0e007388 */ /* 0x000fe20000000800 */
[----:B------:R-:W-:Y:S01]  /*26210*/  FMUL.FTZ R85, R0, R85 ;  /* 0x0000005500557220 */ /* 0x000fe20000410000 */
[----:B------:R-:W-:Y:S01]  /*26220*/  IADD3 R19, R16, R15, RZ ;  /* 0x0000000f10137210 */ /* 0x000fe20007ffe0ff */
[C---:B------:R-:W-:Y:S01]  /*26230*/  FMUL.FTZ R87, R4.reuse, R87 ;  /* 0x0000005704577220 */ /* 0x040fe20000410000 */
[----:B------:R-:W-:Y:S01]  /*26240*/  STS [R14+0x400], R126 ;  /* 0x0004007e0e007388 */ /* 0x000fe20000000800 */
[----:B------:R-:W-:Y:S01]  /*26250*/  FMUL.FTZ R86, R4, R86 ;  /* 0x0000005604567220 */ /* 0x000fe20000410000 */
[----:B------:R-:W-:Y:S01]  /*26260*/  F2FP.BF16.PACK_AB R100, R101, R100 ;  /* 0x000000646564723e */ /* 0x000fe200000010ff */
[C---:B------:R-:W-:Y:S01]  /*26270*/  FMUL.FTZ R80, R0.reuse, R80 ;  /* 0x0000005000507220 */ /* 0x040fe20000410000 */
[----:B------:R-:W-:Y:S01]  /*26280*/  F2FP.BF16.PACK_AB R102, R103, R102 ;  /* 0x000000666766723e */ /* 0x000fe200000010ff */
[----:B------:R-:W-:Y:S01]  /*26290*/  FMUL.FTZ R81, R0, R81 ;  /* 0x0000005100517220 */ /* 0x000fe20000410000 */
[----:B------:R-:W-:Y:S01]  /*262a0*/  STS [R16], R120 ;  /* 0x0000007810007388 */ /* 0x000fe20000000800 */
[----:B------:R-:W-:Y:S01]  /*262b0*/  FMUL.FTZ R83, R4, R83 ;  /* 0x0000005304537220 */ /* 0x000fe20000410000 */
        /* <DEDUP_REMOVED lines=10> */
[----:B------:R-:W-:Y:S01]  /*26360*/  F2FP.BF16.PACK_AB R92, R93, R92 ;  /* 0x0000005c5d5c723e */ /* 0x000fe200000010ff */
[C---:B------:R-:W-:Y:S01]  /*26370*/  FMUL.FTZ R72, R0.reuse, R72 ;  /* 0x0000004800487220 */ /* 0x040fe20000410000 */
[----:B------:R-:W-:Y:S01]  /*26380*/  STS [R12+0x400], R118 ;  /* 0x000400760c007388 */ /* 0x000fe20000000800 */
[C---:B------:R-:W-:Y:S01]  /*26390*/  FMUL.FTZ R73, R0.reuse, R73 ;  /* 0x0000004900497220 */ /* 0x040fe20000410000 */
[----:B------:R-:W-:Y:S01]  /*263a0*/  F2FP.BF16.PACK_AB R94, R95, R94 ;  /* 0x0000005e5f5e723e */ /* 0x000fe200000010ff */
[----:B------:R-:W-:Y:S01]  /*263b0*/  FMUL.FTZ R68, R0, R68 ;  /* 0x0000004400447220 */ /* 0x000fe20000410000 */
[----:B------:R-:W-:Y:S01]  /*263c0*/  STS [R17], R112 ;  /* 0x0000007011007388 */ /* 0x000fe20000000800 */
[C---:B------:R-:W-:Y:S01]  /*263d0*/  FMUL.FTZ R75, R4.reuse, R75 ;  /* 0x0000004b044b7220 */ /* 0x040fe20000410000 */
[----:B------:R-:W-:Y:S01]  /*263e0*/  F2FP.BF16.PACK_AB R88, R89, R88 ;  /* 0x000000585958723e */ /* 0x000fe200000010ff */
[C---:B------:R-:W-:Y:S01]  /*263f0*/  FMUL.FTZ R74, R4.reuse, R74 ;  /* 0x0000004a044a7220 */ /* 0x040fe20000410000 */
[----:B------:R-:W-:Y:S01]  /*26400*/  STS [R17+0x400], R114 ;  /* 0x0004007211007388 */ /* 0x000fe20000000800 */
[----:B------:R-:W-:Y:S01]  /*26410*/  FMUL.FTZ R71, R4, R71 ;  /* 0x0000004704477220 */ /* 0x000fe20000410000 */
[----:B------:R-:W-:Y:S01]  /*26420*/  F2FP.BF16.PACK_AB R90, R91, R90 ;  /* 0x0000005a5b5a723e */ /* 0x000fe200000010ff */
[----:B------:R-:W-:Y:S01]  /*26430*/  FMUL.FTZ R0, R0, R69 ;  /* 0x0000004500007220 */ /* 0x000fe20000410000 */
[----:B------:R-:W-:Y:S01]  /*26440*/  STS [R18], R108 ;  /* 0x0000006c12007388 */ /* 0x000fe20000000800 */
[----:B------:R-:W-:Y:S01]  /*26450*/  FMUL.FTZ R4, R4, R70 ;  /* 0x0000004604047220 */ /* 0x000fe20000410000 */
[----:B------:R-:W-:-:S02]  /*26460*/  F2FP.BF16.PACK_AB R84, R85, R84 ;  /* 0x000000545554723e */ /* 0x000fc400000010ff */
[----:B------:R-:W-:Y:S01]  /*26470*/  STS [R18+0x400], R110 ;  /* 0x0004006e12007388 */ /* 0x000fe20000000800 */
[----:B------:R-:W-:Y:S02]  /*26480*/  F2FP.BF16.PACK_AB R86, R87, R86 ;  /* 0x000000565756723e */ /* 0x000fe400000010ff */
[----:B------:R-:W-:Y:S01]  /*26490*/  F2FP.BF16.PACK_AB R80, R81, R80 ;  /* 0x000000505150723e */ /* 0x000fe200000010ff */
[----:B------:R-:W-:Y:S01]  /*264a0*/  STS [R19], R104 ;  /* 0x0000006813007388 */ /* 0x000fe20000000800 */
[----:B------:R-:W-:Y:S02]  /*264b0*/  F2FP.BF16.PACK_AB R82, R83, R82 ;  /* 0x000000525352723e */ /* 0x000fe400000010ff */
[----:B------:R-:W-:Y:S01]  /*264c0*/  F2FP.BF16.PACK_AB R76, R77, R76 ;  /* 0x0000004c4d4c723e */ /* 0x000fe200000010ff */
[----:B------:R-:W-:Y:S01]  /*264d0*/  STS [R19+0x400], R106 ;  /* 0x0004006a13007388 */ /* 0x000fe20000000800 */
[----:B------:R-:W-:Y:S02]  /*264e0*/  F2FP.BF16.PACK_AB R78, R79, R78 ;  /* 0x0000004e4f4e723e */ /* 0x000fe400000010ff */
[----:B------:R-:W-:Y:S01]  /*264f0*/  ISETP.NE.AND P0, PT, R236, -0x1, PT ;  /* 0xffffffffec00780c */ /* 0x000fe20003f05270 */
[----:B------:R-:W-:Y:S01]  /*26500*/  STS [R15], R100 ;  /* 0x000000640f007388 */ /* 0x000fe20000000800 */
[----:B------:R-:W-:-:S02]  /*26510*/  F2FP.BF16.PACK_AB R72, R73, R72 ;  /* 0x000000484948723e */ /* 0x000fc400000010ff */
[----:B------:R-:W-:Y:S01]  /*26520*/  F2FP.BF16.PACK_AB R74, R75, R74 ;  /* 0x0000004a4b4a723e */ /* 0x000fe200000010ff */
[----:B------:R-:W-:Y:S01]  /*26530*/  STS [R15+0x400], R102 ;  /* 0x000400660f007388 */ /* 0x000fe20000000800 */
[----:B------:R-:W-:Y:S02]  /*26540*/  F2FP.BF16.PACK_AB R0, R0, R68 ;  /* 0x000000440000723e */ /* 0x000fe400000010ff */
[----:B------:R-:W-:Y:S01]  /*26550*/  F2FP.BF16.PACK_AB R4, R71, R4 ;  /* 0x000000044704723e */ /* 0x000fe200000010ff */
        /* <DEDUP_REMOVED lines=14> */
[----:B------:R3:W-:Y:S04]  /*26640*/  STS [R15+0x2000], R0 ;  /* 0x002000000f007388 */ /* 0x0007e80000000800 */
[----:B------:R4:W-:Y:S04]  /*26650*/  STS [R15+0x2400], R4 ;  /* 0x002400040f007388 */ /* 0x0009e80000000800 */
[----:B-12---:R-:W2:Y:S04]  /*26660*/  @!P0 LD.E.64 R16, [R8.64+0x80] ;  /* 0x0000800408108980 */ /* 0x006ea8000c101b00 */
[----:B------:R-:W2:Y:S01]  /*26670*/  LD.E.64 R50, [R8.64+0x88] ;  /* 0x0000880408327980 */ /* 0x000ea2000c101b00 */
[----:B------:R-:W1:Y:S01]  /*26680*/  @P3 MUFU.LG2 R14, R6 ;  /* 0x00000006000e3308 */ /* 0x000e620000000c00 */
[----:B------:R-:W-:Y:S02]  /*26690*/  BSSY B0, `(.L_x_1426) ;  /* 0x0000022000007945 */ /* 0x000fe40003800000 */
[----:B------:R2:W5:Y:S04]  /*266a0*/  LD.E.64 R48, [R8.64+0x90] ;  /* 0x0000900408307980 */ /* 0x000568000c101b00 */
[----:B---3--:R-:W3:Y:S01]  /*266b0*/  LD.E.U8 R0, [R8.64+0x1c8] ;  /* 0x0001c80408007980 */ /* 0x008ee2000c101100 */
[----:B----4-:R-:W4:Y:S01]  /*266c0*/  @P4 MUFU.LG2 R15, R242 ;  /* 0x000000f2000f4308 */ /* 0x010f220000000c00 */
[----:B------:R-:W-:Y:S01]  /*266d0*/  @!P0 SHF.R.S32.HI R4, RZ, 0x1f, R233 ;  /* 0x0000001fff048819 */ /* 0x000fe200000114e9 */
[----:B-1----:R-:W-:Y:S01]  /*266e0*/  @P3 FMUL.FTZ R14, R14, 0.69314718246459960938 ;  /* 0x3f3172180e0e3820 */ /* 0x002fe20000410000 */
[----:B------:R-:W-:-:S02]  /*266f0*/  MOV R6, 0x7f800000 ;  /* 0x7f80000000067802 */ /* 0x000fc40000000f00 */
[----:B------:R-:W-:Y:S01]  /*26700*/  MOV R10, 0x7f800000 ;  /* 0x7f800000000a7802 */ /* 0x000fe20000000f00 */
[----:B-----5:R-:W-:Y:S02]  /*26710*/  @P3 FFMA.FTZ R10, R3, R2, R14 ;  /* 0x00000002030a3223 */ /* 0x020fe4000001000e */
[----:B----4-:R-:W-:-:S04]  /*26720*/  @P4 FMUL.FTZ R15, R15, 0.69314718246459960938 ;  /* 0x3f3172180f0f4820 */ /* 0x010fc80000410000 */
[----:B------:R-:W-:Y:S02]  /*26730*/  @P4 FFMA.FTZ R6, R132, R2, R15 ;  /* 0x0000000284064223 */ /* 0x000fe4000001000f */
[----:B--2---:R-:W-:-:S04]  /*26740*/  @!P0 IMAD R12, R17, R233, RZ ;  /* 0x000000e9110c8224 */ /* 0x004fc800078e02ff */
[----:B------:R-:W-:Y:S02]  /*26750*/  @!P0 IMAD R12, R16, R4, R12 ;  /* 0x00000004100c8224 */ /* 0x000fe400078e020c */
[----:B------:R-:W-:Y:S01]  /*26760*/  @P0 IMAD.WIDE.U32 R18, R50, R236, RZ ;  /* 0x000000ec32120225 */ /* 0x000fe200078e00ff */
[----:B---3--:R-:W-:-:S03]  /*26770*/  ISETP.NE.AND P1, PT, R0, RZ, PT ;  /* 0x000000ff0000720c */ /* 0x008fc60003f25270 */
[----:B------:R-:W-:Y:S02]  /*26780*/  @P0 IMAD R0, R51, R236, RZ ;  /* 0x000000ec33000224 */ /* 0x000fe400078e02ff */
[----:B------:R-:W-:Y:S01]  /*26790*/  @!P0 IMAD.WIDE.U32 R16, R16, R233, RZ ;  /* 0x000000e910108225 */ /* 0x000fe200078e00ff */
[----:B------:R-:W-:Y:S02]  /*267a0*/  @P0 MOV R4, R18 ;  /* 0x0000001200040202 */ /* 0x000fe40000000f00 */
[----:B------:R-:W-:Y:S02]  /*267b0*/  @P0 IADD3 R0, R19, R0, RZ ;  /* 0x0000000013000210 */ /* 0x000fe40007ffe0ff */
        /* <DEDUP_REMOVED lines=10> */
.L_x_1427:
[----:B------:R-:W-:Y:S02]  /*26860*/  ULDC.64 UR4, c[0x0][0x118] ;  /* 0x0000460000047ab9 */ /* 0x000fe40000000a00 */
[----:B------:R-:W2:Y:S04]  /*26870*/  LD.E R2, [R8.64+0x60] ;  /* 0x0000600408027980 */ /* 0x000ea8000c101900 */
[----:B------:R-:W3:Y:S01]  /*26880*/  LD.E R236, [R8.64+0xb4] ;  /* 0x0000b40408ec7980 */ /* 0x000ee2000c101900 */
[----:B--2---:R-:W-:-:S04]  /*26890*/  IMAD R2, R2, R233, R232 ;  /* 0x000000e902027224 */ /* 0x004fc800078e02e8 */
[----:B---3--:R-:W-:Y:S02]  /*268a0*/  IMAD R236, R236, R2, RZ ;  /* 0x00000002ecec7224 */ /* 0x008fe400078e02ff */
.L_x_1428:
[----:B------:R-:W-:Y:S05]  /*268b0*/  BSYNC B0 ;  /* 0x0000000000007941 */ /* 0x000fea0003800000 */
.L_x_1426:
[----:B------:R-:W-:Y:S02]  /*268c0*/  ULDC.64 UR4, c[0x0][0x118] ;  /* 0x0000460000047ab9 */ /* 0x000fe40000000a00 */
[----:B------:R1:W5:Y:S04]  /*268d0*/  LD.E.64 R54, [R8.64+0x70] ;  /* 0x0000700408367980 */ /* 0x000368000c101b00 */
[----:B------:R1:W5:Y:S01]  /*268e0*/  LD.E.64 R52, [R8.64+0xa0] ;  /* 0x0000a00408347980 */ /* 0x000362000c101b00 */
[----:B------:R-:W-:Y:S01]  /*268f0*/  WARPSYNC 0xffffffff ;  /* 0xffffffff00007948 */ /* 0x000fe20003800000 */
[----:B------:R-:W-:Y:S01]  /*26900*/  LOP3.LUT R14, R11, 0xffffffe0, RZ, 0xc0, !PT ;  /* 0xffffffe00b0e7812 */ /* 0x000fe200078ec0ff */
[----:B------:R-:W-:Y:S01]  /*26910*/  BSSY B0, `(.L_x_1429) ;  /* 0x0000027000007945 */ /* 0x000fe20003800000 */
[----:B------:R-:W-:Y:S01]  /*26920*/  BAR.SYNC.DEFER_BLOCKING 0x0 ;  /* 0x0000000000007b1d */ /* 0x000fe20000010000 */
[----:B------:R-:W-:-:S02]  /*26930*/  SHF.R.S32.HI R15, RZ, 0x1f, R13 ;  /* 0x0000001fff0f7819 */ /* 0x000fc4000001140d */
[----:B------:R-:W-:Y:S02]  /*26940*/  IMAD.IADD R14, R5, 0x1, -R14 ;  /* 0x00000001050e7824 */ /* 0x000fe400078e0a0e */
[----:B------:R-:W-:Y:S01]  /*26950*/  LEA.HI R15, R15, R13, RZ, 0x2 ;  /* 0x0000000d0f0f7211 */ /* 0x000fe200078f10ff */
[----:B------:R-:W2:Y:S02]  /*26960*/  S2R R2, SR_TID.X ;  /* 0x0000000000027919 */ /* 0x000ea40000002100 */
[----:B------:R-:W-:Y:S02]  /*26970*/  LOP3.LUT P0, RZ, R14, 0x3, RZ, 0xc0, !PT ;  /* 0x000000030eff7812 */ /* 0x000fe4000780c0ff */
[----:B------:R-:W-:Y:S01]  /*26980*/  LOP3.LUT R15, R15, 0xffffffc, RZ, 0xc0, !PT ;  /* 0x0ffffffc0f0f7812 */ /* 0x000fe200078ec0ff */
[----:B------:R1:W3:Y:S04]  /*26990*/  LDS.128 R40, [R237] ;  /* 0x00000000ed287984 */ /* 0x0002e80000000c00 */
[----:B------:R1:W4:Y:S01]  /*269a0*/  LDS.128 R36, [R237+0x800] ;  /* 0x00080000ed247984 */ /* 0x0003220000000c00 */
[----:B--2---:R-:W-:-:S03]  /*269b0*/  SHF.R.S32.HI R12, RZ, 0x1f, R2 ;  /* 0x0000001fff0c7819 */ /* 0x004fc60000011402 */
[----:B------:R1:W2:Y:S01]  /*269c0*/  LDS.128 R32, [R237+0x1000] ;  /* 0x00100000ed207984 */ /* 0x0002a20000000c00 */
[----:B------:R-:W-:-:S03]  /*269d0*/  LEA.HI R3, R12, R2, RZ, 0x5 ;  /* 0x000000020c037211 */ /* 0x000fc600078f28ff */
[----:B------:R1:W1:Y:S01]  /*269e0*/  LDS.128 R28, [R237+0x1800] ;  /* 0x00180000ed1c7984 */ /* 0x0002620000000c00 */
[----:B------:R-:W-:-:S03]  /*269f0*/  LOP3.LUT R3, R3, 0xffffffe0, RZ, 0xc0, !PT ;  /* 0xffffffe003037812 */ /* 0x000fc600078ec0ff */
[----:B------:R1:W1:Y:S02]  /*26a00*/  LDS.128 R24, [R237+0x2000] ;  /* 0x00200000ed187984 */ /* 0x0002640000000c00 */
[----:B------:R-:W-:Y:S02]  /*26a10*/  IMAD.IADD R3, R2, 0x1, -R3 ;  /* 0x0000000102037824 */ /* 0x000fe400078e0a03 */
[----:B------:R1:W1:Y:S04]  /*26a20*/  LDS.128 R20, [R237+0x2800] ;  /* 0x00280000ed147984 */ /* 0x0002680000000c00 */
[----:B------:R1:W1:Y:S01]  /*26a30*/  LDS.128 R16, [R237+0x3000] ;  /* 0x00300000ed107984 */ /* 0x0002620000000c00 */
[----:B------:R-:W-:-:S03]  /*26a40*/  SHF.R.S32.HI R11, RZ, 0x1f, R3 ;  /* 0x0000001fff0b7819 */ /* 0x000fc60000011403 */
[----:B------:R1:W1:Y:S01]  /*26a50*/  LDS.128 R44, [R237+0x3800] ;  /* 0x00380000ed2c7984 */ /* 0x0002620000000c00 */
[----:B------:R-:W-:Y:S01]  /*26a60*/  LEA.HI R11, R11, R3, RZ, 0x2 ;  /* 0x000000030b0b7211 */ /* 0x000fe200078f10ff */
[----:B------:R-:W-:-:S03]  /*26a70*/  IMAD.IADD R3, R13, 0x1, -R15 ;  /* 0x000000010d037824 */ /* 0x000fc600078e0a0f */
[----:B------:R-:W-:-:S05]  /*26a80*/  SHF.R.S32.HI R11, RZ, 0x2, R11 ;  /* 0x00000002ff0b7819 */ /* 0x000fca000001140b */
[----:B------:R-:W-:Y:S01]  /*26a90*/  IMAD R3, R3, 0x10, R11 ;  /* 0x0000001003037824 */ /* 0x000fe200078e020b */
[----:B------:R-:W-:Y:S05]  /*26aa0*/  @P0 BRA `(.L_x_1430) ;  /* 0x000000d000000947 */ /* 0x000fea0003800000 */
[C---:B------:R-:W-:Y:S01]  /*26ab0*/  IMAD R236, R234.reuse, 0x40, R236 ;  /* 0x00000040eaec7824 */ /* 0x040fe200078e02ec */
[C---:B------:R-:W-:Y:S01]  /*26ac0*/  IADD3 R15, R3.reuse, 0x8, RZ ;  /* 0x00000008030f7810 */ /* 0x040fe20007ffe0ff */
[----:B------:R-:W-:Y:S01]  /*26ad0*/  IMAD R11, R234, -0x40, R235 ;  /* 0xffffffc0ea0b7824 */ /* 0x000fe200078e02eb */
[----:B------:R-:W-:Y:S02]  /*26ae0*/  ULDC.64 UR4, c[0x0][0x118] ;  /* 0x0000460000047ab9 */ /* 0x000fe40000000a00 */
[----:B------:R-:W-:Y:S02]  /*26af0*/  SHF.R.S32.HI R14, RZ, 0x1f, R236 ;  /* 0x0000001fff0e7819 */ /* 0x000fe400000114ec */
[C---:B------:R-:W-:Y:S02]  /*26b00*/  IADD3 R13, P0, R3.reuse, R236, RZ ;  /* 0x000000ec030d7210 */ /* 0x040fe40007f1e0ff */
[----:B------:R-:W-:-:S02]  /*26b10*/  ISETP.GE.AND P2, PT, R3, R11, PT ;  /* 0x0000000b0300720c */ /* 0x000fc40003f46270 */
[----:B------:R-:W-:Y:S02]  /*26b20*/  ISETP.GE.AND P1, PT, R15, R11, PT ;  /* 0x0000000b0f00720c */ /* 0x000fe40003f26270 */
[----:B------:R-:W-:Y:S02]  /*26b30*/  LEA.HI.X.SX32 R14, R3, R14, 0x1, P0 ;  /* 0x0000000e030e7211 */ /* 0x000fe400000f0eff */
[----:B-----5:R-:W-:-:S04]  /*26b40*/  LEA R52, P0, R13, R52, 0x2 ;  /* 0x000000340d347211 */ /* 0x020fc800078010ff */
[----:B------:R-:W-:-:S05]  /*26b50*/  LEA.HI.X R53, R13, R53, R14, 0x2, P0 ;  /* 0x000000350d357211 */ /* 0x000fca00000f140e */
[----:B------:R4:W-:Y:S04]  /*26b60*/  @!P2 ST.E [R52.64], R6 ;  /* 0x000000063400a985 */ /* 0x0009e8000c101904 */
[----:B------:R4:W-:Y:S02]  /*26b70*/  @!P1 ST.E [R52.64+0x20], R10 ;  /* 0x0000200a34009985 */ /* 0x0009e4000c101904 */
.L_x_1430:
[----:B------:R-:W-:Y:S05]  /*26b80*/  BSYNC B0 ;  /* 0x0000000000007941 */ /* 0x000fea0003800000 */
.L_x_1429:
[----:B------:R-:W-:Y:S01]  /*26b90*/  LEA.HI R3, R7, R5, RZ, 0x3 ;  /* 0x0000000507037211 */ /* 0x000fe200078f18ff */
[----:B------:R-:W-:Y:S01]  /*26ba0*/  ULDC.64 UR4, c[0x0][0x118] ;  /* 0x0000460000047ab9 */ /* 0x000fe20000000a00 */
[----:B------:R-:W-:Y:S01]  /*26bb0*/  IMAD.SHL.U32 R234, R234, 0x40, RZ ;  /* 0x00000040eaea7824 */ /* 0x000fe200078e00ff */
[----:B------:R-:W-:Y:S01]  /*26bc0*/  LEA.HI R12, R12, R2, RZ, 0x3 ;  /* 0x000000020c0c7211 */ /* 0x000fe200078f18ff */
[----:B-1----:R1:W5:Y:S01]  /*26bd0*/  LD.E R8, [R8.64+0xc0] ;  /* 0x0000c00408087980 */ /* 0x002362000c101900 */
[----:B------:R-:W-:Y:S01]  /*26be0*/  LOP3.LUT R3, R3, 0xfffffff8, RZ, 0xc0, !PT ;  /* 0xfffffff803037812 */ /* 0x000fe200078ec0ff */
[----:B------:R-:W-:Y:S04]  /*26bf0*/  BSSY B0, `(.L_x_1431) ;  /* 0x0000024000007945 */ /* 0x000fe80003800000 */
[----:B------:R-:W-:Y:S01]  /*26c00*/  IMAD.IADD R3, R5, 0x1, -R3 ;  /* 0x0000000105037824 */ /* 0x000fe200078e0a03 */
[----:B------:R-:W-:-:S03]  /*26c10*/  SHF.R.S32.HI R5, RZ, 0x1f, R234 ;  /* 0x0000001fff057819 */ /* 0x000fc600000114ea */
[----:B----4-:R-:W-:Y:S02]  /*26c20*/  IMAD.SHL.U32 R6, R3, 0x8, RZ ;  /* 0x0000000803067824 */ /* 0x010fe400078e00ff */
[----:B------:R-:W-:-:S03]  /*26c30*/  IMAD R3, R51, R234, RZ ;  /* 0x000000ea33037224 */ /* 0x000fc600078e02ff */
[----:B------:R-:W-:Y:S01]  /*26c40*/  SHF.R.S32.HI R7, RZ, 0x1f, R6 ;  /* 0x0000001fff077819 */ /* 0x000fe20000011406 */
[----:B------:R-:W-:Y:S01]  /*26c50*/  IMAD R3, R50, R5, R3 ;  /* 0x0000000532037224 */ /* 0x000fe200078e0203 */
[----:B------:R-:W-:-:S03]  /*26c60*/  SHF.R.S32.HI R5, RZ, 0x1f, R232 ;  /* 0x0000001fff057819 */ /* 0x000fc600000114e8 */
[----:B------:R-:W-:-:S04]  /*26c70*/  IMAD.WIDE.U32 R10, R50, R234, R6 ;  /* 0x000000ea320a7225 */ /* 0x000fc800078e0006 */
[----:B------:R-:W-:Y:S01]  /*26c80*/  IMAD.IADD R234, R235, 0x1, -R234 ;  /* 0x00000001ebea7824 */ /* 0x000fe200078e0aea */
[----:B------:R-:W-:Y:S01]  /*26c90*/  IADD3 R10, P0, R4, R10, RZ ;  /* 0x0000000a040a7210 */ /* 0x000fe20007f1e0ff */
[----:B------:R-:W-:-:S03]  /*26ca0*/  IMAD R4, R49, R232, RZ ;  /* 0x000000e831047224 */ /* 0x000fc600078e02ff */
[----:B------:R-:W-:Y:S01]  /*26cb0*/  IADD3.X R11, R0, R11, R3, P0, !PT ;  /* 0x0000000b000b7210 */ /* 0x000fe200007fe403 */
[----:B------:R-:W-:Y:S01]  /*26cc0*/  IMAD R4, R48, R5, R4 ;  /* 0x0000000530047224 */ /* 0x000fe200078e0204 */
[----:B------:R-:W-:Y:S02]  /*26cd0*/  LOP3.LUT R0, R12, 0xfffffff8, RZ, 0xc0, !PT ;  /* 0xfffffff80c007812 */ /* 0x000fe400078ec0ff */
[----:B------:R-:W-:Y:S01]  /*26ce0*/  SHF.R.S32.HI R12, RZ, 0x3, R12 ;  /* 0x00000003ff0c7819 */ /* 0x000fe2000001140c */
[----:B------:R-:W-:-:S03]  /*26cf0*/  IMAD.WIDE.U32 R48, R48, R232, R10 ;  /* 0x000000e830307225 */ /* 0x000fc600078e000a */
[----:B------:R-:W-:Y:S01]  /*26d00*/  ISETP.GE.AND P0, PT, R12, R234, PT ;  /* 0x000000ea0c00720c */ /* 0x000fe20003f06270 */
[----:B------:R-:W-:Y:S01]  /*26d10*/  IMAD.IADD R0, R2, 0x1, -R0 ;  /* 0x0000000102007824 */ /* 0x000fe200078e0a00 */
[----:B------:R-:W-:Y:S01]  /*26d20*/  SHF.R.S32.HI R2, RZ, 0x1f, R12 ;  /* 0x0000001fff027819 */ /* 0x000fe2000001140c */
[----:B------:R-:W-:Y:S02]  /*26d30*/  IMAD.IADD R11, R49, 0x1, R4 ;  /* 0x00000001310b7824 */ /* 0x000fe400078e0204 */
[----:B------:R-:W-:-:S05]  /*26d40*/  IMAD.SHL.U32 R0, R0, 0x8, RZ ;  /* 0x0000000800007824 */ /* 0x000fca00078e00ff */
[----:B------:R-:W-:-:S03]  /*26d50*/  IADD3 R0, R0, 0x40, RZ ;  /* 0x0000004000007810 */ /* 0x000fc60007ffe0ff */
[----:B------:R-:W-:Y:S05]  /*26d60*/  @P0 BRA `(.L_x_1432) ;  /* 0x000000c000000947 */ /* 0x000fea0003800000 */
[----:B-1----:R-:W-:Y:S01]  /*26d70*/  IMAD R3, R51, R12, RZ ;  /* 0x0000000c33037224 */ /* 0x002fe200078e02ff */
        /* <DEDUP_REMOVED lines=9> */
[----:B---3--:R1:W-:Y:S04]  /*26e10*/  @!P2 ST.E.128 [R14.64], R40 ;  /* 0x000000280e00a985 */ /* 0x0083e8000c101d04 */
[----:B------:R1:W-:Y:S02]  /*26e20*/  @!P1 ST.E.128 [R14.64+0x80], R24 ;  /* 0x000080180e009985 */ /* 0x0003e4000c101d04 */
.L_x_1432:
[----:B-1----:R-:W-:Y:S05]  /*26e30*/  BSYNC B0 ;  /* 0x0000000000007941 */ /* 0x002fea0003800000 */
.L_x_1431:
[----:B------:R-:W-:Y:S01]  /*26e40*/  IADD3 R3, R12, 0x10, RZ ;  /* 0x000000100c037810 */ /* 0x000fe20007ffe0ff */
[----:B------:R-:W-:Y:S03]  /*26e50*/  BSSY B0, `(.L_x_1433) ;  /* 0x0000012000007945 */ /* 0x000fe60003800000 */
[----:B------:R-:W-:-:S13]  /*26e60*/  ISETP.GE.AND P0, PT, R3, R234, PT ;  /* 0x000000ea0300720c */ /* 0x000fda0003f06270 */
[----:B------:R-:W-:Y:S05]  /*26e70*/  @P0 BRA `(.L_x_1434) ;  /* 0x000000f000000947 */ /* 0x000fea0003800000 */
[----:B------:R-:W-:Y:S01]  /*26e80*/  IADD3 R4, P0, R12, 0x10, RZ ;  /* 0x000000100c047810 */ /* 0x000fe20007f1e0ff */
[----:B------:R-:W-:Y:S01]  /*26e90*/  IMAD.MOV.U32 R14, RZ, RZ, R48 ;  /* 0x000000ffff0e7224 */ /* 0x000fe200078e0030 */
[----:B------:R-:W-:Y:S01]  /*26ea0*/  MOV R15, R11 ;  /* 0x0000000b000f7202 */ /* 0x000fe20000000f00 */
[----:B------:R-:W-:Y:S01]  /*26eb0*/  ULDC.64 UR4, c[0x0][0x118] ;  /* 0x0000460000047ab9 */ /* 0x000fe20000000a00 */
[-C--:B-----5:R-:W-:Y:S01]  /*26ec0*/  ISETP.GE.AND P1, PT, R6, R8.reuse, PT ;  /* 0x000000080600720c */ /* 0x0a0fe20003f26270 */
[----:B------:R-:W-:Y:S01]  /*26ed0*/  IMAD.X R3, RZ, RZ, R2, P0 ;  /* 0x000000ffff037224 */ /* 0x000fe200000e0602 */
[----:B------:R-:W-:Y:S01]  /*26ee0*/  ISETP.GE.AND P0, PT, R0, R8, PT ;  /* 0x000000080000720c */ /* 0x000fe20003f06270 */
[----:B------:R-:W-:-:S04]  /*26ef0*/  IMAD.WIDE.U32 R14, R50, R4, R14 ;  /* 0x00000004320e7225 */ /* 0x000fc800078e000e */
[----:B------:R-:W-:-:S04]  /*26f00*/  IMAD R3, R3, R50, RZ ;  /* 0x0000003203037224 */ /* 0x000fc800078e02ff */
[----:B------:R-:W-:Y:S01]  /*26f10*/  IMAD R3, R51, R4, R3 ;  /* 0x0000000433037224 */ /* 0x000fe200078e0203 */
[----:B------:R-:W-:-:S03]  /*26f20*/  LEA R4, P2, R14, R54, 0x1 ;  /* 0x000000360e047211 */ /* 0x000fc600078408ff */
[----:B------:R-:W-:-:S05]  /*26f30*/  IMAD.IADD R3, R15, 0x1, R3 ;  /* 0x000000010f037824 */ /* 0x000fca00078e0203 */
[----:B------:R-:W-:-:S05]  /*26f40*/  LEA.HI.X R5, R14, R55, R3, 0x1, P2 ;  /* 0x000000370e057211 */ /* 0x000fca00010f0c03 */
[----:B------:R1:W-:Y:S04]  /*26f50*/  @!P1 ST.E.128 [R4.64], R36 ;  /* 0x0000002404009985 */ /* 0x0003e8000c101d04 */
[----:B------:R1:W-:Y:S02]  /*26f60*/  @!P0 ST.E.128 [R4.64+0x80], R20 ;  /* 0x0000801404008985 */ /* 0x0003e4000c101d04 */
.L_x_1434:
[----:B------:R-:W-:Y:S05]  /*26f70*/  BSYNC B0 ;  /* 0x0000000000007941 */ /* 0x000fea0003800000 */
.L_x_1433:
        /* <DEDUP_REMOVED lines=17> */
[----:B--2---:R1:W-:Y:S04]  /*27090*/  @!P1 ST.E.128 [R4.64], R32 ;  /* 0x0000002004009985 */ /* 0x0043e8000c101d04 */
[----:B------:R1:W-:Y:S02]  /*270a0*/  @!P0 ST.E.128 [R4.64+0x80], R16 ;  /* 0x0000801004008985 */ /* 0x0003e4000c101d04 */
.L_x_1436:
[----:B------:R-:W-:Y:S05]  /*270b0*/  BSYNC B0 ;  /* 0x0000000000007941 */ /* 0x000fea0003800000 */
.L_x_1435:
[----:B------:R-:W-:Y:S01]  /*270c0*/  IADD3 R3, R12, 0x30, RZ ;  /* 0x000000300c037810 */ /* 0x000fe20007ffe0ff */
[----:B-1----:R-:W-:Y:S02]  /*270d0*/  IMAD.MOV.U32 R4, RZ, RZ, R231 ;  /* 0x000000ffff047224 */ /* 0x002fe400078e00e7 */
[----:B------:R-:W-:Y:S01]  /*270e0*/  IMAD.MOV.U32 R5, RZ, RZ, 0x0 ;  /* 0x00000000ff057424 */ /* 0x000fe200078e00ff */
[----:B------:R-:W-:-:S13]  /*270f0*/  ISETP.GE.AND P0, PT, R3, R234, PT ;  /* 0x000000ea0300720c */ /* 0x000fda0003f06270 */
[----:B------:R-:W-:Y:S05]  /*27100*/  @P0 RET.REL.NODEC R4 `(_ZN5flash24flash_fwd_splitkv_kernelI23Flash_fwd_kernel_traitsILi128ELi64ELi128ELi4ELb0ELb0EN7cutlass10bfloat16_tE19Flash_kernel_traitsILi128ELi64ELi128ELi4ES3_EELb1ELb0ELb0ELb0ELb0ELb1ELb0ELb1EEEvNS_16Flash_fwd_paramsE) ;  /* 0xfffd8ef004000950 */ /* 0x000fea0003c3ffff */
        /* <DEDUP_REMOVED lines=10> */
[----:B------:R-:W-:-:S04]  /*271b0*/  IMAD R2, R51, R12, R2 ;  /* 0x0000000c33027224 */ /* 0x000fc800078e0202 */
[----:B------:R-:W-:-:S05]  /*271c0*/  IMAD.IADD R2, R5, 0x1, R2 ;  /* 0x0000000105027824 */ /* 0x000fca00078e0202 */
[----:B------:R-:W-:Y:S02]  /*271d0*/  LEA.HI.X R7, R4, R55, R2, 0x1, P1 ;  /* 0x0000003704077211 */ /* 0x000fe400008f0c02 */
[----:B------:R-:W-:-:S03]  /*271e0*/  MOV R2, R231 ;  /* 0x000000e700027202 */ /* 0x000fc60000000f00 */
[----:B------:R1:W-:Y:S01]  /*271f0*/  @!P0 ST.E.128 [R6.64], R28 ;  /* 0x0000001c06008985 */ /* 0x0003e2000c101d04 */
[----:B------:R-:W-:-:S13]  /*27200*/  ISETP.GE.AND P0, PT, R0, R8, PT ;  /* 0x000000080000720c */ /* 0x000fda0003f06270 */
[----:B------:R-:W-:Y:S05]  /*27210*/  @P0 RET.REL.NODEC R2 `(_ZN5flash24flash_fwd_splitkv_kernelI23Flash_fwd_kernel_traitsILi128ELi64ELi128ELi4ELb0ELb0EN7cutlass10bfloat16_tE19Flash_kernel_traitsILi128ELi64ELi128ELi4ES3_EELb1ELb0ELb0ELb0ELb0ELb1ELb0ELb1EEEvNS_16Flash_fwd_paramsE) ;  /* 0xfffd8de002000950 */ /* 0x000fea0003c3ffff */
[----:B------:R-:W-:Y:S01]  /*27220*/  MOV R2, R231 ;  /* 0x000000e700027202 */ /* 0x000fe20000000f00 */
[----:B------:R-:W-:Y:S01]  /*27230*/  ULDC.64 UR4, c[0x0][0x118] ;  /* 0x0000460000047ab9 */ /* 0x000fe20000000a00 */
[----:B------:R-:W-:Y:S01]  /*27240*/  MOV R3, 0x0 ;  /* 0x0000000000037802 */ /* 0x000fe20000000f00 */
[----:B------:R4:W-:Y:S03]  /*27250*/  ST.E.128 [R6.64+0x80], R44 ;  /* 0x0000802c06007985 */ /* 0x0009e6000c101d04 */
[----:B------:R-:W-:Y:S05]  /*27260*/  RET.REL.NODEC R2 `(_ZN5flash24flash_fwd_splitkv_kernelI23Flash_fwd_kernel_traitsILi128ELi64ELi128ELi4ELb0ELb0EN7cutlass10bfloat16_tE19Flash_kernel_traitsILi128ELi64ELi128ELi4ES3_EELb1ELb0ELb0ELb0ELb0ELb1ELb0ELb1EEEvNS_16Flash_fwd_paramsE) ;  /* 0xfffd8d9002007950 */ /* 0x000fea0003c3ffff */
.L_x_1424:
[----:B------:R-:W-:Y:S01]  /*27270*/  IMAD.MOV.U32 R7, RZ, RZ, R242 ;  /* 0x000000ffff077224 */ /* 0x000fe200078e00f2 */
[----:B------:R-:W-:Y:S02]  /*27280*/  MOV R6, 0x2 ;  /* 0x0000000200067802 */ /* 0x000fe40000000f00 */
[----:B------:R-:W-:Y:S02]  /*27290*/  MOV R4, 0x272b0 ;  /* 0x000272b000047802 */ /* 0x000fe40000000f00 */
[----:B-1---5:R-:W-:Y:S05]  /*272a0*/  CALL.REL.NOINC `($__internal_15_$__cuda_sm70_shflsync_bfly_p) ;  /* 0x0000010000007944 */ /* 0x022fea0003c00000 */
[----:B-12---:R-:W-:Y:S05]  /*272b0*/  BRA `(.L_x_1437) ;  /* 0xffffe89000007947 */ /* 0x006fea000383ffff */
.L_x_1425:
[----:B------:R-:W-:Y:S01]  /*272c0*/  IMAD.MOV.U32 R7, RZ, RZ, R242 ;  /* 0x000000ffff077224 */ /* 0x000fe200078e00f2 */
[----:B------:R-:W-:-:S02]  /*272d0*/  MOV R6, 0x1 ;  /* 0x0000000100067802 */ /* 0x000fc40000000f00 */
[----:B------:R-:W-:Y:S02]  /*272e0*/  MOV R4, 0x27300 ;  /* 0x0002730000047802 */ /* 0x000fe40000000f00 */
[----:B-1---5:R-:W-:Y:S05]  /*272f0*/  CALL.REL.NOINC `($__internal_15_$__cuda_sm70_shflsync_bfly_p) ;  /* 0x000000b000007944 */ /* 0x022fea0003c00000 */
[----:B--2---:R-:W-:Y:S01]  /*27300*/  FADD.FTZ R242, R242, R6 ;  /* 0x00000006f2f27221 */ /* 0x004fe20000010000 */
[----:B-1----:R-:W-:Y:S02]  /*27310*/  MOV R7, R243 ;  /* 0x000000f300077202 */ /* 0x002fe40000000f00 */
[----:B------:R-:W-:Y:S02]  /*27320*/  MOV R6, 0x2 ;  /* 0x0000000200067802 */ /* 0x000fe40000000f00 */
[----:B------:R-:W-:Y:S02]  /*27330*/  MOV R4, 0x27350 ;  /* 0x0002735000047802 */ /* 0x000fe40000000f00 */
[----:B------:R-:W-:Y:S05]  /*27340*/  CALL.REL.NOINC `($__internal_15_$__cuda_sm70_shflsync_bfly_p) ;  /* 0x0000006000007944 */ /* 0x000fea0003c00000 */
[----:B--2---:R-:W-:Y:S01]  /*27350*/  FADD.FTZ R243, R243, R6 ;  /* 0x00000006f3f37221 */ /* 0x004fe20000010000 */
[----:B------:R-:W-:Y:S02]  /*27360*/  MOV R6, 0x1 ;  /* 0x0000000100067802 */ /* 0x000fe40000000f00 */
[----:B------:R-:W-:Y:S02]  /*27370*/  MOV R4, 0x273a0 ;  /* 0x000273a000047802 */ /* 0x000fe40000000f00 */
[----:B-1----:R-:W-:-:S02]  /*27380*/  MOV R7, R243 ;  /* 0x000000f300077202 */ /* 0x002fc40000000f00 */
[----:B------:R-:W-:Y:S05]  /*27390*/  CALL.REL.NOINC `($__internal_15_$__cuda_sm70_shflsync_bfly_p) ;  /* 0x0000001000007944 */ /* 0x000fea0003c00000 */
[----:B-12---:R-:W-:Y:S05]  /*273a0*/  BRA `(.L_x_1438) ;  /* 0xffffe81000007947 */ /* 0x006fea000383ffff */
        .weak           $__internal_15_$__cuda_sm70_shflsync_bfly_p
        .type           $__internal_15_$__cuda_sm70_shflsync_bfly_p,@function
        .size           $__internal_15_$__cuda_sm70_shflsync_bfly_p,(.L_x_8279 - $__internal_15_$__cuda_sm70_shflsync_bfly_p)
$__internal_15_$__cuda_sm70_shflsync_bfly_p:
[----:B------:R-:W-:Y:S01]  /*273b0*/  MOV R10, R4 ;  /* 0x00000004000a7202 */ /* 0x000fe20000000f00 */
[----:B------:R-:W-:Y:S04]  /*273c0*/  WARPSYNC R0 ;  /* 0x0000000000007348 */ /* 0x000fe80003800000 */
[----:B------:R-:W-:Y:S01]  /*273d0*/  MOV R11, 0x0 ;  /* 0x00000000000b7802 */ /* 0x000fe20000000f00 */
[----:B------:R1:W2:Y:S03]  /*273e0*/  SHFL.BFLY PT, R6, R7, R6, R5 ;  /* 0x0c00000607067389 */ /* 0x0002a600000e0005 */
[----:B------:R-:W-:Y:S05]  /*273f0*/  RET.REL.NODEC R10 `(_ZN5flash24flash_fwd_splitkv_kernelI23Flash_fwd_kernel_traitsILi128ELi64ELi128ELi4ELb0ELb0EN7cutlass10bfloat16_tE19Flash_kernel_traitsILi128ELi64ELi128ELi4ES3_EELb1ELb0ELb0ELb0ELb0ELb1ELb0ELb1EEEvNS_16Flash_fwd_paramsE) ;  /* 0xfffd8c000a007950 */ /* 0x000fea0003c3ffff */
.L_x_1439:
        /* <DEDUP_REMOVED lines=16> */
.L_x_8279:


//--------------------- .text._ZN5flash24flash_fwd_splitkv_kernelI23Flash_fwd_kernel_traitsILi128ELi64ELi128ELi4ELb0ELb0EN7cutlass10bfloat16_tE19Flash_kernel_traitsILi128ELi64ELi128ELi4ES3_EELb1ELb0ELb0ELb0ELb0ELb0ELb1ELb0EEEvNS_16Flash_fwd_paramsE --------------------------
	.section	.text._ZN5flash24flash_fwd_splitkv_kernelI23Flash_fwd_kernel_traitsILi128ELi64ELi128ELi4ELb0ELb0EN7cutlass10bfloat16_tE19Flash_kernel_traitsILi128ELi64ELi128ELi4ES3_EELb1ELb0ELb0ELb0ELb0ELb0ELb1ELb0EEEvNS_16Flash_fwd_paramsE,"ax",@progbits
	.sectioninfo	@"SHI_REGISTERS=255"
	.align	128
        .global         _ZN5flash24flash_fwd_splitkv_kernelI23Flash_fwd_kernel_traitsILi128ELi64ELi128ELi4ELb0ELb0EN7cutlass10bfloat16_tE19Flash_kernel_traitsILi128ELi64ELi128ELi4ES3_EELb1ELb0ELb0ELb0ELb0ELb0ELb1ELb0EEEvNS_16Flash_fwd_paramsE
        .type           _ZN5flash24flash_fwd_splitkv_kernelI23Flash_fwd_kernel_traitsILi128ELi64ELi128ELi4ELb0ELb0EN7cutlass10bfloat16_tE19Flash_kernel_traitsILi128ELi64ELi128ELi4ES3_EELb1ELb0ELb0ELb0ELb0ELb0ELb1ELb0EEEvNS_16Flash_fwd_paramsE,@function
        .size           _ZN5flash24flash_fwd_splitkv_kernelI23Flash_fwd_kernel_traitsILi128ELi64ELi128ELi4ELb0ELb0EN7cutlass10bfloat16_tE19Flash_kernel_traitsILi128ELi64ELi128ELi4ES3_EELb1ELb0ELb0ELb0ELb0ELb0ELb1ELb0EEEvNS_16Flash_fwd_paramsE,(.L_x_8332 - _ZN5flash24flash_fwd_splitkv_kernelI23Flash_fwd_kernel_traitsILi128ELi64ELi128ELi4ELb0ELb0EN7cutlass10bfloat16_tE19Flash_kernel_traitsILi128ELi64ELi128ELi4ES3_EELb1ELb0ELb0ELb0ELb0ELb0ELb1ELb0EEEvNS_16Flash_fwd_paramsE)
        .other          _ZN5flash24flash_fwd_splitkv_kernelI23Flash_fwd_kernel_traitsILi128ELi64ELi128ELi4ELb0ELb0EN7cutlass10bfloat16_tE19Flash_kernel_traitsILi128ELi64ELi128ELi4ES3_EELb1ELb0ELb0ELb0ELb0ELb0ELb1ELb0EEEvNS_16Flash_fwd_paramsE,@"STO_CUDA_ENTRY STV_DEFAULT"
_ZN5flash24flash_fwd_splitkv_kernelI23Flash_fwd_kernel_traitsILi128ELi64ELi128ELi4ELb0ELb0EN7cutlass10bfloat16_tE19Flash_kernel_traitsILi128ELi64ELi128ELi4ES3_EELb1ELb0ELb0ELb0ELb0ELb0ELb1ELb0EEEvNS_16Flash_fwd_paramsE:
.text._ZN5flash24flash_fwd_splitkv_kernelI23Flash_fwd_kernel_traitsILi128ELi64ELi128ELi4ELb0ELb0EN7cutlass10bfloat16_tE19Flash_kernel_traitsILi128ELi64ELi128ELi4ES3_EELb1ELb0ELb0ELb0ELb0ELb0ELb1ELb0EEEvNS_16Flash_fwd_paramsE:
[----:B------:R-:W-:Y:S02]  /*0000*/  MOV R1, c[0x0][0x28] ;  /* 0x00000a0000017a02 */ /* 0x000fe40000000f00 */
[----:B------:R-:W1:Y:S01]  /*0010*/  I2F.U32.RP R4, c[0x0][0x1c0] ;  /* 0x0000700000047b06 */ /* 0x000e620000209000 */
[----:B------:R-:W2:Y:S01]  /*0020*/  S2R R9, SR_CTAID.Z ;  /* 0x0000000000097919 */ /* 0x000ea20000002700 */
[----:B------:R-:W-:Y:S01]  /*0030*/  IMAD.MOV.U32 R2, RZ, RZ, RZ ;  /* 0x000000ffff027224 */ /* 0x000fe200078e00ff */
[----:B------:R-:W-:Y:S01]  /*0040*/  ISETP.NE.U32.AND P1, PT, RZ, c[0x0][0x1c0], PT ;  /* 0x00007000ff007a0c */ /* 0x000fe20003f25070 */
[----:B------:R-:W-:Y:S01]  /*0050*/  IMAD.MOV.U32 R227, RZ, RZ, 0x4 ;  /* 0x00000004ffe37424 */ /* 0x000fe200078e00ff */
[----:B------:R-:W-:Y:S01]  /*0060*/  ULDC.64 UR14, c[0x0][0x118] ;  /* 0x00004600000e7ab9 */ /* 0x000fe20000000a00 */
[----:B------:R-:W-:Y:S02]  /*0070*/  IMAD.MOV.U32 R15, RZ, RZ, -0x1 ;  /* 0xffffffffff0f7424 */ /* 0x000fe400078e00ff */
[----:B-1----:R-:W1:Y:S02]  /*0080*/  MUFU.RCP R3, R4 ;  /* 0x0000000400037308 */ /* 0x002e640000001000 */
[----:B-1----:R-:W-:-:S06]  /*0090*/  IADD3 R3, R3, 0xffffffe, RZ ;  /* 0x0ffffffe03037810 */ /* 0x002fcc0007ffe0ff */
[----:B------:R-:W1:Y:S02]  /*00a0*/  F2I.FTZ.U32.TRUNC.NTZ R3, R3 ;  /* 0x0000000300037305 */ /* 0x000e64000021f000 */
[----:B-1----:R-:W-:-:S04]  /*00b0*/  IMAD.MOV R0, RZ, RZ, -R3 ;  /* 0x000000ffff007224 */ /* 0x002fc800078e0a03 */
[----:B------:R-:W-:Y:S02]  /*00c0*/  IMAD R5, R0, c[0x0][0x1c0], RZ ;  /* 0x0000700000057a24 */ /* 0x000fe400078e02ff */
[----:B------:R-:W1:Y:S02]  /*00d0*/  LDC.U8 R0, c[0x0][0x312] ;  /* 0x0000c480ff007b82 */ /* 0x000e640000000000 */
[----:B------:R-:W-:-:S06]  /*00e0*/  IMAD.HI.U32 R2, R3, R5, R2 ;  /* 0x0000000503027227 */ /* 0x000fcc00078e0002 */
[----:B--2---:R-:W-:-:S04]  /*00f0*/  IMAD.HI.U32 R232, R2, R9, RZ ;  /* 0x0000000902e87227 */ /* 0x004fc800078e00ff */
[----:B------:R-:W-:-:S04]  /*0100*/  IMAD.MOV R2, RZ, RZ, -R232 ;  /* 0x000000ffff027224 */ /* 0x000fc800078e0ae8 */
[----:B------:R-:W-:-:S05]  /*0110*/  IMAD R2, R2, c[0x0][0x1c0], R9 ;  /* 0x0000700002027a24 */ /* 0x000fca00078e0209 */
[----:B------:R-:W-:Y:S02]  /*0120*/  ISETP.GE.U32.AND P2, PT, R2, c[0x0][0x1c0], PT ;  /* 0x0000700002007a0c */ /* 0x000fe40003f46070 */
[----:B-1----:R-:W-:-:S11]  /*0130*/  ISETP.NE.AND P3, PT, R0, RZ, PT ;  /* 0x000000ff0000720c */ /* 0x002fd60003f65270 */
[----:B------:R-:W-:Y:S02]  /*0140*/  @P2 IADD3 R2, R2, -c[0x0][0x1c0], RZ ;  /* 0x8000700002022a10 */ /* 0x000fe40007ffe0ff */
[----:B------:R-:W-:Y:S02]  /*0150*/  @P2 IADD3 R232, R232, 0x1, RZ ;  /* 0x00000001e8e82810 */ /* 0x000fe40007ffe0ff */
[----:B------:R-:W-:Y:S02]  /*0160*/  ISETP.GE.U32.AND P0, PT, R2, c[0x0][0x1c0], PT ;  /* 0x0000700002007a0c */ /* 0x000fe40003f06070 */
[----:B------:R-:W-:-:S04]  /*0170*/  ISETP.NE.U32.AND P2, PT, RZ, c[0x0][0x240], PT ;  /* 0x00009000ff007a0c */ /* 0x000fc80003f45070 */
[----:B------:R-:W-:-:S07]  /*0180*/  ISETP.NE.AND.EX P2, PT, RZ, c[0x0][0x244], PT, P2 ;  /* 0x00009100ff007a0c */ /* 0x000fce0003f45320 */
[----:B------:R-:W-:Y:S02]  /*0190*/  @P0 IADD3 R232, R232, 0x1, RZ ;  /* 0x00000001e8e80810 */ /* 0x000fe40007ffe0ff */
[----:B------:R-:W-:Y:S02]  /*01a0*/  @!P1 LOP3.LUT R232, RZ, c[0x0][0x1c0], RZ, 0x33, !PT ;  /* 0x00007000ffe89a12 */ /* 0x000fe400078e33ff */
[----:B------:R-:W-:Y:S01]  /*01b0*/  ISETP.EQ.U32.AND P1, PT, RZ, c[0x0][0x248], PT ;  /* 0x00009200ff007a0c */ /* 0x000fe20003f22070 */
[----:B------:R-:W-:Y:S01]  /*01c0*/  IMAD.MOV.U32 R14, RZ, RZ, -0x1 ;  /* 0xffffffffff0e7424 */ /* 0x000fe200078e00ff */
[----:B------:R-:W-:Y:S01]  /*01d0*/  ISETP.NE.U32.AND P0, PT, RZ, c[0x0][0x250], PT ;  /* 0x00009400ff007a0c */ /* 0x000fe20003f05070 */
[CC--:B------:R-:W-:Y:S01]  /*01e0*/  IMAD.WIDE R10, R232.reuse, R227.reuse, c[0x0][0x240] ;  /* 0x00009000e80a7625 */ /* 0x0c0fe200078e02e3 */
[----:B------:R-:W-:Y:S02]  /*01f0*/  ISETP.EQ.OR.EX P1, PT, RZ, c[0x0][0x24c], !P3, P1 ;  /* 0x00009300ff007a0c */ /* 0x000fe40005f22710 */
[----:B------:R-:W-:Y:S01]  /*0200*/  ISETP.NE.AND.EX P0, PT, RZ, c[0x0][0x254], PT, P0 ;  /* 0x00009500ff007a0c */ /* 0x000fe20003f05300 */
[----:B------:R-:W-:Y:S01]  /*0210*/  IMAD.WIDE R6, R232, R227, c[0x0][0x248] ;  /* 0x00009200e8067625 */ /* 0x000fe200078e02e3 */
[----:B------:R1:W2:Y:S04]  /*0220*/  @P2 LDG.E R15, [R10.64] ;  /* 0x0000000e0a0f2981 */ /* 0x0002a8000c1e1900 */
[----:B------:R1:W2:Y:S01]  /*0230*/  @P2 LDG.E R148, [R10.64+0x4] ;  /* 0x0000040e0a942981 */ /* 0x0002a2000c1e1900 */
[----:B------:R-:W-:-:S04]  /*0240*/  MOV R5, RZ ;  /* 0x000000ff00057202 */ /* 0x000fc80000000f00 */
[----:B------:R3:W5:Y:S02]  /*0250*/  @!P1 LDG.E R14, [R6.64] ;  /* 0x0000000e060e9981 */ /* 0x000764000c1e1900 */
[----:B------:R-:W-:Y:S02]  /*0260*/  @P0 IMAD.WIDE R12, R232, R227, c[0x0][0x250] ;  /* 0x00009400e80c0625 */ /* 0x000fe400078e02e3 */
[----:B------:R-:W4:Y:S04]  /*0270*/  S2R R27, SR_CTAID.X ;  /* 0x00000000001b7919 */ /* 0x000f280000002500 */
[----:B------:R3:W5:Y:S01]  /*0280*/  @P0 LDG.E R5, [R12.64] ;  /* 0x0000000e0c050981 */ /* 0x000762000c1e1900 */
[----:B------:R-:W-:-:S03]  /*0290*/  ISETP.NE.U32.AND P0, PT, RZ, c[0x0][0x248], PT ;  /* 0x00009200ff007a0c */ /* 0x000fc60003f05070 */
[----:B------:R-:W2:Y:S01]  /*02a0*/  S2R R3, SR_CTAID.Y ;  /* 0x0000000000037919 */ /* 0x000ea20000002600 */
[----:B------:R-:W-:Y:S01]  /*02b0*/  ISETP.NE.AND.EX P0, PT, RZ, c[0x0][0x24c], PT, P0 ;  /* 0x00009300ff007a0c */ /* 0x000fe20003f05300 */
[----:B-1----:R-:W-:-:S04]  /*02c0*/  IMAD.MOV R10, RZ, RZ, -R232 ;  /* 0x000000ffff0a7224 */ /* 0x002fc800078e0ae8 */
[----:B------:R-:W-:Y:S01]  /*02d0*/  IMAD R10, R10, c[0x0][0x1c0], R9 ;  /* 0x000070000a0a7a24 */ /* 0x000fe200078e0209 */
[----:B--2---:R-:W-:Y:S01]  /*02e0*/  @P2 IADD3 R148, R148, -R15, RZ ;  /* 0x8000000f94942210 */ /* 0x004fe20007ffe0ff */
[----:B------:R-:W-:-:S06]  /*02f0*/  @!P2 IMAD.MOV.U32 R148, RZ, RZ, c[0x0][0x214] ;  /* 0x00008500ff94a624 */ /* 0x000fcc00078e00ff */
[----:B------:R-:W-:Y:S05]  /*0300*/  @!P0 BRA `(.L_x_1440) ;  /* 0x0000004000008947 */ /* 0x000fea0003800000 */
[----:B---34-:R-:W2:Y:S02]  /*0310*/  @P3 LDG.E R9, [R6.64+0x4] ;  /* 0x0000040e06093981 */ /* 0x018ea4000c1e1900 */
[----:B--2--5:R-:W-:-:S06]  /*0320*/  @P3 IADD3 R2, R9, -R14, RZ ;  /* 0x8000000e09023210 */ /* 0x024fcc0007ffe0ff */
[----:B------:R1:W5:Y:S01]  /*0330*/  @!P3 LDG.E R2, [R6.64] ;  /* 0x0000000e0602b981 */ /* 0x000362000c1e1900 */
[----:B------:R-:W-:Y:S05]  /*0340*/  BRA `(.L_x_1441) ;  /* 0x0000001000007947 */ /* 0x000fea0003800000 */
.L_x_1440:
[----:B---34-:R-:W-:Y:S02]  /*0350*/  MOV R2, c[0x0][0x218] ;  /* 0x0000860000027a02 */ /* 0x018fe40000000f00 */
.L_x_1441:
        /* <DEDUP_REMOVED lines=12> */
[----:B------:R-:W-:Y:S01]  /*0420*/  IABS R4, c[0x0][0x10] ;  /* 0x0000040000047a13 */ /* 0x000fe20000000000 */
[----:B------:R-:W-:Y:S01]  /*0430*/  IMAD.MOV.U32 R7, RZ, RZ, c[0x0][0x218] ;  /* 0x00008600ff077624 */ /* 0x000fe200078e00ff */
[----:B------:R-:W1:Y:S02]  /*0440*/  S2R R144, SR_TID.X ;  /* 0x0000000000907919 */ /* 0x000e640000002100 */
[----:B------:R-:W2:Y:S02]  /*0450*/  I2F.RP R0, R4 ;  /* 0x0000000400007306 */ /* 0x000ea40000209400 */
[----:B------:R-:W-:-:S04]  /*0460*/  IADD3 R7, R7, 0x7f, RZ ;  /* 0x0000007f07077810 */ /* 0x000fc80007ffe0ff */
[----:B------:R-:W-:-:S04]  /*0470*/  SHF.R.S32.HI R6, RZ, 0x1f, R7 ;  /* 0x0000001fff067819 */ /* 0x000fc80000011407 */
[----:B------:R-:W-:-:S04]  /*0480*/  LEA.HI R6, R6, R7, RZ, 0x7 ;  /* 0x0000000706067211 */ /* 0x000fc800078f38ff */
[----:B------:R-:W-:Y:S01]  /*0490*/  LEA.HI.SX32 R6, R6, c[0x0][0x10], 0x19 ;  /* 0x0000040006067a11 */ /* 0x000fe200078fcaff */
[----:B--2---:R-:W2:Y:S03]  /*04a0*/  MUFU.RCP R8, R0 ;  /* 0x0000000000087308 */ /* 0x004ea60000001000 */
[----:B------:R-:W-:Y:S02]  /*04b0*/  IADD3 R6, R6, -0x1, RZ ;  /* 0xffffffff06067810 */ /* 0x000fe40007ffe0ff */
[----:B--2---:R-:W-:Y:S02]  /*04c0*/  IADD3 R8, R8, 0xffffffe, RZ ;  /* 0x0ffffffe08087810 */ /* 0x004fe40007ffe0ff */
[----:B------:R-:W-:Y:S02]  /*04d0*/  IABS R0, R6 ;  /* 0x0000000600007213 */ /* 0x000fe40000000000 */
[----:B------:R-:W2:Y:S01]  /*04e0*/  F2I.FTZ.U32.TRUNC.NTZ R9, R8 ;  /* 0x0000000800097305 */ /* 0x000ea2000021f000 */
[----:B------:R-:W-:-:S04]  /*04f0*/  LOP3.LUT R6, R6, c[0x0][0x10], RZ, 0x3c, !PT ;  /* 0x0000040006067a12 */ /* 0x000fc800078e3cff */
[----:B------:R-:W-:Y:S01]  /*0500*/  ISETP.GE.AND P0, PT, R6, RZ, PT ;  /* 0x000000ff0600720c */ /* 0x000fe20003f06270 */
[----:B--2---:R-:W-:Y:S02]  /*0510*/  IMAD.MOV R7, RZ, RZ, -R9 ;  /* 0x000000ffff077224 */ /* 0x004fe400078e0a09 */
        /* <DEDUP_REMOVED lines=11> */
[----:B------:R-:W-:Y:S02]  /*05d0*/  IADD3 R7, -R148, 0xbf, R135 ;  /* 0x000000bf94077810 */ /* 0x000fe40007ffe187 */
[----:B------:R-:W-:-:S09]  /*05e0*/  IADD3 R4, R134, 0x7f, RZ ;  /* 0x0000007f86047810 */ /* 0x000fd20007ffe0ff */
[----:B------:R-:W-:-:S05]  /*05f0*/  @P2 IADD3 R2, R2, 0x1, RZ ;  /* 0x0000000102022810 */ /* 0x000fca0007ffe0ff */
[----:B------:R-:W-:Y:S01]  /*0600*/  IMAD.MOV.U32 R0, RZ, RZ, R2 ;  /* 0x000000ffff007224 */ /* 0x000fe200078e0002 */
[----:B------:R-:W-:Y:S02]  /*0610*/  IADD3 R2, R7, c[0x0][0x2e8], R134 ;  /* 0x0000ba0007027a10 */ /* 0x000fe40007ffe086 */
[----:B------:R-:W-:Y:S01]  /*0620*/  SHF.R.S32.HI R7, RZ, 0x1f, R4 ;  /* 0x0000001fff077819 */ /* 0x000fe20000011404 */
[----:B------:R-:W-:Y:S01]  /*0630*/  @!P0 IMAD.MOV R0, RZ, RZ, -R0 ;  /* 0x000000ffff008224 */ /* 0x000fe200078e0a00 */
[----:B------:R-:W-:Y:S02]  /*0640*/  @!P1 LOP3.LUT R0, RZ, c[0x0][0x10], RZ, 0x33, !PT ;  /* 0x00000400ff009a12 */ /* 0x000fe400078e33ff */
[----:B------:R-:W-:Y:S02]  /*0650*/  LEA.HI R7, R7, R4, RZ, 0x7 ;  /* 0x0000000407077211 */ /* 0x000fe400078f38ff */
[----:B------:R-:W-:Y:S01]  /*0660*/  SHF.R.S32.HI R37, RZ, 0x1f, R2 ;  /* 0x0000001fff257819 */ /* 0x000fe20000011402 */
[----:B------:R-:W-:Y:S01]  /*0670*/  IMAD R224, R0, R3, RZ ;  /* 0x0000000300e07224 */ /* 0x000fe200078e02ff */
[----:B------:R-:W-:-:S02]  /*0680*/  SHF.R.S32.HI R7, RZ, 0x7, R7 ;  /* 0x00000007ff077819 */ /* 0x000fc40000011407 */
[----:B------:R-:W-:Y:S01]  /*0690*/  LEA.HI R37, R37, R2, RZ, 0x7 ;  /* 0x0000000225257211 */ /* 0x000fe200078f38ff */
[----:B------:R-:W-:-:S03]  /*06a0*/  IMAD.IADD R0, R0, 0x1, R224 ;  /* 0x0000000100007824 */ /* 0x000fc600078e02e0 */
[----:B------:R-:W-:Y:S02]  /*06b0*/  SHF.R.S32.HI R37, RZ, 0x7, R37 ;  /* 0x00000007ff257819 */ /* 0x000fe40000011425 */
[----:B------:R-:W-:-:S04]  /*06c0*/  IMNMX R0, R7, R0, PT ;  /* 0x0000000007007217 */ /* 0x000fc80003800200 */
[----:B------:R-:W-:-:S04]  /*06d0*/  IMNMX R37, R0, R37, PT ;  /* 0x0000002500257217 */ /* 0x000fc80003800200 */
[----:B------:R-:W-:-:S13]  /*06e0*/  ISETP.GE.AND P0, PT, R224, R37, PT ;  /* 0x00000025e000720c */ /* 0x000fda0003f06270 */
[----:B------:R-:W-:Y:S05]  /*06f0*/  @!P0 BRA `(.L_x_1442) ;  /* 0x0000079000008947 */ /* 0x000fea0003800000 */
[----:B-1----:R-:W-:Y:S01]  /*0700*/  SHF.R.S32.HI R5, RZ, 0x1f, R144 ;  /* 0x0000001fff057819 */ /* 0x002fe20000011490 */
[----:B------:R-:W-:Y:S01]  /*0710*/  IMAD R3, R3, c[0x0][0x210], R232 ;  /* 0x0000840003037a24 */ /* 0x000fe200078e02e8 */
[----:B------:R-:W-:Y:S02]  /*0720*/  BSSY B0, `(.L_x_1443) ;  /* 0x0000017000007945 */ /* 0x000fe40003800000 */
[----:B------:R-:W-:Y:S01]  /*0730*/  LEA.HI R0, R5, R144, RZ, 0x4 ;  /* 0x0000009005007211 */ /* 0x000fe200078f20ff */
[----:B------:R-:W-:-:S03]  /*0740*/  IMAD R10, R3, c[0x0][0x1c0], R10 ;  /* 0x00007000030a7a24 */ /* 0x000fc600078e020a */
[----:B------:R-:W-:Y:S01]  /*0750*/  LOP3.LUT R5, R0, 0xfffffff0, RZ, 0xc0, !PT ;  /* 0xfffffff000057812 */ /* 0x000fe200078ec0ff */
[--C-:B------:R-:W-:Y:S01]  /*0760*/  IMAD R3, R10, c[0x0][0x214], R135.reuse ;  /* 0x000085000a037a24 */ /* 0x100fe200078e0287 */
[----:B------:R-:W-:Y:S01]  /*0770*/  SHF.R.S32.HI R0, RZ, 0x4, R0 ;  /* 0x00000004ff007819 */ /* 0x000fe20000011400 */
[----:B------:R-:W-:Y:S02]  /*0780*/  IMAD.IADD R135, R148, 0x1, -R135 ;  /* 0x0000000194877824 */ /* 0x000fe400078e0a87 */
[----:B------:R-:W-:Y:S02]  /*0790*/  IMAD.IADD R144, R144, 0x1, -R5 ;  /* 0x0000000190907824 */ /* 0x000fe400078e0a05 */
[----:B------:R-:W-:Y:S01]  /*07a0*/  IMAD R7, R3, c[0x0][0x22c], RZ ;  /* 0x00008b0003077a24 */ /* 0x000fe200078e02ff */
[----:B------:R-:W-:Y:S01]  /*07b0*/  ISETP.GE.AND P1, PT, R0, R135, PT ;  /* 0x000000870000720c */ /* 0x000fe20003f26270 */
[----:B------:R-:W-:-:S05]  /*07c0*/  IMAD.SHL.U32 R4, R144, 0x4, RZ ;  /* 0x0000000490047824 */ /* 0x000fca00078e00ff */
[----:B------:R-:W-:-:S05]  /*07d0*/  SHF.R.S32.HI R5, RZ, 0x1f, R4 ;  /* 0x0000001fff057819 */ /* 0x000fca0000011404 */
[----:B------:R-:W-:-:S05]  /*07e0*/  IMAD.WIDE R8, R0, 0x80, R4 ;  /* 0x0000008000087825 */ /* 0x000fca00078e0204 */
[----:B------:R-:W-:-:S04]  /*07f0*/  IADD3 R2, P0, R7, R8, RZ ;  /* 0x0000000807027210 */ /* 0x000fc80007f1e0ff */
[----:B------:R-:W-:Y:S02]  /*0800*/  LEA.HI.X.SX32 R7, R7, R9, 0x1, P0 ;  /* 0x0000000907077211 */ /* 0x000fe400000f0eff */
[----:B------:R-:W-:-:S04]  /*0810*/  LEA R18, P0, R2, c[0x0][0x1d8], 0x2 ;  /* 0x0000760002127a11 */ /* 0x000fc800078010ff */
[----:B------:R-:W-:Y:S02]  /*0820*/  LEA.HI.X R19, R2, c[0x0][0x1dc], R7, 0x2, P0 ;  /* 0x0000770002137a11 */ /* 0x000fe400000f1407 */
[----:B------:R-:W-:Y:S01]  /*0830*/  IADD3 R7, R4, 0x40, RZ ;  /* 0x0000004004077810 */ /* 0x000fe20007ffe0ff */
[----:B------:R-:W-:Y:S05]  /*0840*/  @P1 BRA `(.L_x_1444) ;  /* 0x0000004000001947 */ /* 0x000fea0003800000 */
[----:B------:R-:W-:Y:S02]  /*0850*/  ISETP.GE.AND P1, PT, R4, c[0x0][0x220], PT ;  /* 0x0000880004007a0c */ /* 0x000fe40003f26270 */
[----:B------:R-:W-:-:S11]  /*0860*/  ISETP.GE.AND P0, PT, R7, c[0x0][0x220], PT ;  /* 0x0000880007007a0c */ /* 0x000fd60003f06270 */
[----:B------:R1:W-:Y:S04]  /*0870*/  @!P1 STG.E.128 [R18.64], RZ ;  /* 0x000000ff12009986 */ /* 0x0003e8000c101d0e */
[----:B------:R1:W-:Y:S02]  /*0880*/  @!P0 STG.E.128 [R18.64+0x100], RZ ;  /* 0x000100ff12008986 */ /* 0x0003e4000c101d0e */
.L_x_1444:
[----:B------:R-:W-:Y:S05]  /*0890*/  BSYNC B0 ;  /* 0x0000000000007941 */ /* 0x000fea0003800000 */
.L_x_1443:
[----:B------:R-:W-:Y:S01]  /*08a0*/  IADD3 R16, R0, 0x8, RZ ;  /* 0x0000000800107810 */ /* 0x000fe20007ffe0ff */
[----:B------:R-:W-:Y:S03]  /*08b0*/  BSSY B0, `(.L_x_1445) ;  /* 0x0000007000007945 */ /* 0x000fe60003800000 */
[----:B------:R-:W-:-:S13]  /*08c0*/  ISETP.GE.AND P0, PT, R16, R135, PT ;  /* 0x000000871000720c */ /* 0x000fda0003f06270 */
[----:B------:R-:W-:Y:S05]  /*08d0*/  @P0 BRA `(.L_x_1446) ;  /* 0x0000004000000947 */ /* 0x000fea0003800000 */
[----:B------:R-:W-:Y:S02]  /*08e0*/  ISETP.GE.AND P1, PT, R4, c[0x0][0x220], PT ;  /* 0x0000880004007a0c */ /* 0x000fe40003f26270 */
[----:B------:R-:W-:-:S11]  /*08f0*/  ISETP.GE.AND P0, PT, R7, c[0x0][0x220], PT ;  /* 0x0000880007007a0c */ /* 0x000fd60003f06270 */
[----:B------:R2:W-:Y:S04]  /*0900*/  @!P1 STG.E.128 [R18.64+0x1000], RZ ;  /* 0x001000ff12009986 */ /* 0x0005e8000c101d0e */
[----:B------:R2:W-:Y:S02]  /*0910*/  @!P0 STG.E.128 [R18.64+0x1100], RZ ;  /* 0x001100ff12008986 */ /* 0x0005e4000c101d0e */
.L_x_1446:
[----:B------:R-:W-:Y:S05]  /*0920*/  BSYNC B0 ;  /* 0x0000000000007941 */ /* 0x000fea0003800000 */
.L_x_1445:
        /* <DEDUP_REMOVED lines=8> */
.L_x_1448:
[----:B------:R-:W-:Y:S05]  /*09b0*/  BSYNC B0 ;  /* 0x0000000000007941 */ /* 0x000fea0003800000 */
.L_x_1447:
        /* <DEDUP_REMOVED lines=8> */
.L_x_1450:
[----:B------:R-:W-:Y:S05]  /*0a40*/  BSYNC B0 ;  /* 0x0000000000007941 */ /* 0x000fea0003800000 */
.L_x_1449:
        /* <DEDUP_REMOVED lines=8> */
.L_x_1452:
[----:B------:R-:W-:Y:S05]  /*0ad0*/  BSYNC B0 ;  /* 0x0000000000007941 */ /* 0x000fea0003800000 */
.L_x_1451:
        /* <DEDUP_REMOVED lines=8> */
.L_x_1454:
[----:B------:R-:W-:Y:S05]  /*0b60*/  BSYNC B0 ;  /* 0x0000000000007941 */ /* 0x000fea0003800000 */
.L_x_1453:
        /* <DEDUP_REMOVED lines=8> */
.L_x_1456:
[----:B------:R-:W-:Y:S05]  /*0bf0*/  BSYNC B0 ;  /* 0x0000000000007941 */ /* 0x000fea0003800000 */
.L_x_1455:
        /* <DEDUP_REMOVED lines=8> */
.L_x_1458:
[----:B------:R-:W-:Y:S05]  /*0c80*/  BSYNC B0 ;  /* 0x0000000000007941 */ /* 0x000fea0003800000 */
.L_x_1457:
[----:B------:R-:W-:Y:S02]  /*0c90*/  ISETP.NE.AND P6, PT, R144, RZ, PT ;  /* 0x000000ff9000720c */ /* 0x000fe40003fc5270 */
[----:B------:R-:W-:Y:S02]  /*0ca0*/  SHF.R.S32.HI R5, RZ, 0x1f, R3 ;  /* 0x0000001fff057819 */ /* 0x000fe40000011403 */
[----:B------:R-:W-:Y:S02]  /*0cb0*/  ISETP.GE.OR P0, PT, R0, R135, P6 ;  /* 0x000000870000720c */ /* 0x000fe40003706670 */
[----:B------:R-:W-:-:S02]  /*0cc0*/  IADD3 R3, P1, R3, R0, RZ ;  /* 0x0000000003037210 */ /* 0x000fc40007f3e0ff */
[----:B------:R-:W-:Y:S02]  /*0cd0*/  ISETP.GE.OR P5, PT, R16, R135, P6 ;  /* 0x000000871000720c */ /* 0x000fe400037a6670 */
[----:B------:R-:W-:Y:S02]  /*0ce0*/  LEA.HI.X.SX32 R0, R0, R5, 0x1, P1 ;  /* 0x0000000500007211 */ /* 0x000fe400008f0eff */
[C---:B------:R-:W-:Y:S02]  /*0cf0*/  LEA R4, P1, R3.reuse, c[0x0][0x208], 0x2 ;  /* 0x0000820003047a11 */ /* 0x040fe400078210ff */
[-C--:B------:R-:W-:Y:S02]  /*0d00*/  ISETP.GE.OR P4, PT, R14, R135.reuse, P6 ;  /* 0x000000870e00720c */ /* 0x080fe40003786670 */
[----:B------:R-:W-:Y:S01]  /*0d10*/  LEA.HI.X R5, R3, c[0x0][0x20c], R0, 0x2, P1 ;  /* 0x0000830003057a11 */ /* 0x000fe200008f1400 */
[----:B------:R-:W-:Y:S01]  /*0d20*/  @!P0 IMAD.MOV.U32 R15, RZ, RZ, -0x800000 ;  /* 0xff800000ff0f8424 */ /* 0x000fe200078e00ff */
[----:B------:R-:W-:-:S02]  /*0d30*/  ISETP.GE.OR P3, PT, R12, R135, P6 ;  /* 0x000000870c00720c */ /* 0x000fc40003766670 */
[-C--:B------:R-:W-:Y:S01]  /*0d40*/  ISETP.GE.OR P2, PT, R10, R135.reuse, P6 ;  /* 0x000000870a00720c */ /* 0x080fe20003746670 */
[----:B------:R-:W-:Y:S01]  /*0d50*/  @!P5 IMAD.MOV.U32 R17, RZ, RZ, -0x800000 ;  /* 0xff800000ff11d424 */ /* 0x000fe200078e00ff */
[----:B------:R1:W-:Y:S01]  /*0d60*/  @!P0 STG.E [R4.64], R15 ;  /* 0x0000000f04008986 */ /* 0x0003e2000c10190e */
[-C--:B------:R-:W-:Y:S02]  /*0d70*/  ISETP.GE.OR P1, PT, R8, R135.reuse, P6 ;  /* 0x000000870800720c */ /* 0x080fe40003726670 */
[-C--:B------:R-:W-:Y:S01]  /*0d80*/  ISETP.GE.OR P0, PT, R6, R135.reuse, P6 ;  /* 0x000000870600720c */ /* 0x080fe20003706670 */
[----:B------:R1:W-:Y:S01]  /*0d90*/  @!P5 STG.E [R4.64+0x20], R17 ;  /* 0x000020110400d986 */ /* 0x0003e2000c10190e */
[----:B------:R-:W-:Y:S01]  /*0da0*/  ISETP.GE.OR P6, PT, R2, R135, P6 ;  /* 0x000000870200720c */ /* 0x000fe200037c6670 */
[----:B------:R-:W-:-:S03]  /*0db0*/  @!P4 IMAD.MOV.U32 R13, RZ, RZ, -0x800000 ;  /* 0xff800000ff0dc424 */ /* 0x000fc600078e00ff */
[----:B------:R-:W-:Y:S02]  /*0dc0*/  @!P3 IMAD.MOV.U32 R11, RZ, RZ, -0x800000 ;  /* 0xff800000ff0bb424 */ /* 0x000fe400078e00ff */
[----:B------:R-:W-:Y:S01]  /*0dd0*/  @!P2 IMAD.MOV.U32 R9, RZ, RZ, -0x800000 ;  /* 0xff800000ff09a424 */ /* 0x000fe200078e00ff */
[----:B------:R1:W-:Y:S02]  /*0de0*/  @!P4 STG.E [R4.64+0x40], R13 ;  /* 0x0000400d0400c986 */ /* 0x0003e4000c10190e */
[----:B------:R-:W-:Y:S02]  /*0df0*/  @!P1 IMAD.MOV.U32 R7, RZ, RZ, -0x800000 ;  /* 0xff800000ff079424 */ /* 0x000fe400078e00ff */
[----:B------:R-:W-:Y:S01]  /*0e00*/  @!P0 IMAD.MOV.U32 R3, RZ, RZ, -0x800000 ;  /* 0xff800000ff038424 */ /* 0x000fe200078e00ff */
[----:B------:R1:W-:Y:S04]  /*0e10*/  @!P3 STG.E [R4.64+0x60], R11 ;  /* 0x0000600b0400b986 */ /* 0x0003e8000c10190e */
[----:B------:R1:W-:Y:S04]  /*0e20*/  @!P2 STG.E [R4.64+0x80], R9 ;  /* 0x000080090400a986 */ /* 0x0003e8000c10190e */
[----:B------:R1:W-:Y:S04]  /*0e30*/  @!P1 STG.E [R4.64+0xa0], R7 ;  /* 0x0000a00704009986 */ /* 0x0003e8000c10190e */
[----:B------:R1:W-:Y:S01]  /*0e40*/  @!P0 STG.E [R4.64+0xc0], R3 ;  /* 0x0000c00304008986 */ /* 0x0003e2000c10190e */
[----:B------:R-:W-:Y:S05]  /*0e50*/  @P6 EXIT ;  /* 0x000000000000694d */ /* 0x000fea0003800000 */
[----:B-1----:R-:W-:-:S05]  /*0e60*/  MOV R3, 0xff800000 ;  /* 0xff80000000037802 */ /* 0x002fca0000000f00 */
[----:B------:R-:W-:Y:S01]  /*0e70*/  STG.E [R4.64+0xe0], R3 ;  /* 0x0000e00304007986 */ /* 0x000fe2000c10190e */
[----:B------:R-:W-:Y:S05]  /*0e80*/  EXIT ;  /* 0x000000000000794d */ /* 0x000fea0003800000 */
.L_x_1442:
        /* <DEDUP_REMOVED lines=56> */
[----:B------:R-:W-:Y:S01]  /*1210*/  IMAD.HI.U32 R9, R9, R4, R8 ;  /* 0x0000000409097227 */ /* 0x000fe200078e0008 */
[----:B------:R-:W-:-:S05]  /*1220*/  MOV R4, R2 ;  /* 0x0000000200047202 */ /* 0x000fca0000000f00 */
[----:B------:R-:W-:-:S04]  /*1230*/  IMAD.HI.U32 R2, R9, R4, RZ ;  /* 0x0000000409027227 */ /* 0x000fc800078e00ff */
[----:B------:R-:W-:-:S04]  /*1240*/  IMAD.MOV R5, RZ, RZ, -R2 ;  /* 0x000000ffff057224 */ /* 0x000fc800078e0a02 */
[----:B------:R-:W-:Y:S01]  /*1250*/  IMAD R5, R0, R5, R4 ;  /* 0x0000000500057224 */ /* 0x000fe200078e0204 */
[----:B------:R-:W-:-:S04]  /*1260*/  LOP3.LUT R4, R10, c[0x0][0x1c8], RZ, 0x3c, !PT ;  /* 0x000072000a047a12 */ /* 0x000fc800078e3cff */
[----:B------:R-:W-:-:S13]  /*1270*/  ISETP.GT.U32.AND P1, PT, R0, R5, PT ;  /* 0x000000050000720c */ /* 0x000fda0003f24070 */
[-C--:B------:R-:W-:Y:S02]  /*1280*/  @!P1 IADD3 R5, R5, -R0.reuse, RZ ;  /* 0x8000000005059210 */ /* 0x080fe40007ffe0ff */
[----:B------:R-:W-:Y:S02]  /*1290*/  @!P1 IADD3 R2, R2, 0x1, RZ ;  /* 0x0000000102029810 */ /* 0x000fe40007ffe0ff */
[----:B------:R-:W-:Y:S01]  /*12a0*/  ISETP.GE.U32.AND P2, PT, R5, R0, PT ;  /* 0x000000000500720c */ /* 0x000fe20003f46070 */
[----:B------:R-:W-:Y:S01]  /*12b0*/  IMAD.MOV R0, RZ, RZ, -R3 ;  /* 0x000000ffff007224 */ /* 0x000fe200078e0a03 */
[----:B------:R-:W-:-:S03]  /*12c0*/  ISETP.GE.AND P1, PT, R4, RZ, PT ;  /* 0x000000ff0400720c */ /* 0x000fc60003f26270 */
[----:B------:R-:W-:-:S05]  /*12d0*/  IMAD R7, R0, c[0x0][0x2d0], R7 ;  /* 0x0000b40000077a24 */ /* 0x000fca00078e0207 */
[----:B------:R-:W-:-:S03]  /*12e0*/  SHF.R.S32.HI R3, RZ, 0x1f, R7 ;  /* 0x0000001fff037819 */ /* 0x000fc60000011407 */
[----:B------:R-:W-:Y:S02]  /*12f0*/  @P2 IADD3 R2, R2, 0x1, RZ ;  /* 0x0000000102022810 */ /* 0x000fe40007ffe0ff */
[----:B------:R-:W-:Y:S01]  /*1300*/  ISETP.NE.AND P2, PT, RZ, c[0x0][0x1c8], PT ;  /* 0x00007200ff007a0c */ /* 0x000fe20003f45270 */
[----:B------:R-:W-:Y:S01]  /*1310*/  IMAD R0, R3, c[0x0][0x198], RZ ;  /* 0x0000660003007a24 */ /* 0x000fe200078e02ff */
[----:B------:R-:W-:-:S11]  /*1320*/  @!P1 IADD3 R2, -R2, RZ, RZ ;  /* 0x000000ff02029210 */ /* 0x000fd60007ffe1ff */
[----:B------:R-:W-:Y:S02]  /*1330*/  @!P2 LOP3.LUT R2, RZ, c[0x0][0x1c8], RZ, 0x33, !PT ;  /* 0x00007200ff02aa12 */ /* 0x000fe400078e33ff */
[----:B--2---:R-:W-:Y:S01]  /*1340*/  SHF.R.S32.HI R5, RZ, 0x1f, R28 ;  /* 0x0000001fff057819 */ /* 0x004fe2000001141c */
[----:B------:R-:W-:-:S04]  /*1350*/  IMAD.WIDE.U32 R8, R28, c[0x0][0x180], RZ ;  /* 0x000060001c087a25 */ /* 0x000fc800078e00ff */
[C---:B------:R-:W-:Y:S01]  /*1360*/  IMAD R11, R5.reuse, c[0x0][0x180], RZ ;  /* 0x00006000050b7a24 */ /* 0x040fe200078e02ff */
[----:B------:R-:W-:Y:S01]  /*1370*/  MOV R18, R8 ;  /* 0x0000000800127202 */ /* 0x000fe20000000f00 */
[----:B------:R-:W-:Y:S02]  /*1380*/  IMAD R5, R5, c[0x0][0x188], RZ ;  /* 0x0000620005057a24 */ /* 0x000fe400078e02ff */
[C---:B------:R-:W-:Y:S02]  /*1390*/  IMAD R4, R28.reuse, c[0x0][0x184], R11 ;  /* 0x000061001c047a24 */ /* 0x040fe400078e020b */
[----:B------:R-:W-:Y:S02]  /*13a0*/  IMAD R14, R28, c[0x0][0x18c], R5 ;  /* 0x000063001c0e7a24 */ /* 0x000fe400078e0205 */
[----:B------:R-:W-:Y:S01]  /*13b0*/  IMAD.IADD R19, R9, 0x1, R4 ;  /* 0x0000000109137824 */ /* 0x000fe200078e0204 */
[----:B------:R-:W-:Y:S01]  /*13c0*/  SHF.R.S32.HI R4, RZ, 0x1f, R2 ;  /* 0x0000001fff047819 */ /* 0x000fe20000011402 */
[----:B------:R-:W-:-:S02]  /*13d0*/  IMAD R9, R7, c[0x0][0x19c], R0 ;  /* 0x0000670007097a24 */ /* 0x000fc400078e0200 */
[----:B------:R-:W-:-:S04]  /*13e0*/  IMAD.WIDE.U32 R18, R7, c[0x0][0x198], R18 ;  /* 0x0000660007127a25 */ /* 0x000fc800078e0012 */
[----:B------:R-:W-:Y:S02]  /*13f0*/  IMAD.IADD R19, R19, 0x1, R9 ;  /* 0x0000000113137824 */ /* 0x000fe400078e0209 */
[----:B------:R-:W-:Y:S02]  /*1400*/  IMAD R9, R4, c[0x0][0x1b0], RZ ;  /* 0x00006c0004097a24 */ /* 0x000fe400078e02ff */
[----:B------:R-:W-:-:S04]  /*1410*/  IMAD.WIDE.U32 R28, R28, c[0x0][0x188], RZ ;  /* 0x000062001c1c7a25 */ /* 0x000fc800078e00ff */
[C---:B------:R-:W-:Y:S01]  /*1420*/  IMAD R9, R2.reuse, c[0x0][0x1b4], R9 ;  /* 0x00006d0002097a24 */ /* 0x040fe200078e0209 */
[----:B------:R-:W-:Y:S01]  /*1430*/  IADD3 R14, R29, R14, RZ ;  /* 0x0000000e1d0e7210 */ /* 0x000fe20007ffe0ff */
[----:B------:R-:W-:-:S04]  /*1440*/  IMAD.WIDE.U32 R18, R2, c[0x0][0x1b0], R18 ;  /* 0x00006c0002127a25 */ /* 0x000fc800078e0012 */
[----:B------:R-:W-:Y:S01]  /*1450*/  IMAD.IADD R9, R19, 0x1, R9 ;  /* 0x0000000113097824 */ /* 0x000fe200078e0209 */
[----:B------:R-:W-:Y:S05]  /*1460*/  BRA `(.L_x_1460) ;  /* 0x0000042000007947 */ /* 0x000fea0003800000 */
.L_x_1459:
        /* <DEDUP_REMOVED lines=16> */
.L_x_1461:
[----:B------:R-:W-:Y:S01]  /*1570*/  IABS R4, c[0x0][0x1c8] ;  /* 0x0000720000047a13 */ /* 0x000fe20000000000 */
[----:B------:R-:W-:Y:S01]  /*1580*/  IMAD.MOV.U32 R6, RZ, RZ, RZ ;  /* 0x000000ffff067224 */ /* 0x000fe200078e00ff */
[----:B------:R-:W-:Y:S02]  /*1590*/  @P4 IADD3 R14, R5, R14, RZ ;  /* 0x0000000e050e4210 */ /* 0x000fe40007ffe0ff */
[----:B------:R-:W1:Y:S03]  /*15a0*/  I2F.RP R11, R4 ;  /* 0x00000004000b7306 */ /* 0x000e660000209400 */
[----:B------:R-:W-:-:S04]  /*15b0*/  @P4 IMAD.WIDE.U32 R28, R14, c[0x0][0x1a0], RZ ;  /* 0x000068000e1c4a25 */ /* 0x000fc800078e00ff */
[----:B------:R-:W-:Y:S01]  /*15c0*/  @P4 IMAD R14, R14, c[0x0][0x1a4], R29 ;  /* 0x000069000e0e4a24 */ /* 0x000fe200078e021d */
[----:B-1----:R-:W1:Y:S02]  /*15d0*/  MUFU.RCP R7, R11 ;  /* 0x0000000b00077308 */ /* 0x002e640000001000 */
[----:B-1----:R-:W-:-:S06]  /*15e0*/  IADD3 R7, R7, 0xffffffe, RZ ;  /* 0x0ffffffe07077810 */ /* 0x002fcc0007ffe0ff */
[----:B------:R-:W1:Y:S02]  /*15f0*/  F2I.FTZ.U32.TRUNC.NTZ R7, R7 ;  /* 0x0000000700077305 */ /* 0x000e64000021f000 */
[----:B-1----:R-:W-:-:S04]  /*1600*/  IMAD.MOV R2, RZ, RZ, -R7 ;  /* 0x000000ffff027224 */ /* 0x002fc800078e0a07 */
[----:B------:R-:W-:Y:S01]  /*1610*/  IMAD R3, R2, R4, RZ ;  /* 0x0000000402037224 */ /* 0x000fe200078e02ff */
[----:B------:R-:W-:-:S03]  /*1620*/  IABS R2, R10 ;  /* 0x0000000a00027213 */ /* 0x000fc60000000000 */
[----:B------:R-:W-:Y:S01]  /*1630*/  IMAD.HI.U32 R3, R7, R3, R6 ;  /* 0x0000000307037227 */ /* 0x000fe200078e0006 */
[----:B------:R-:W-:Y:S02]  /*1640*/  MOV R6, R2 ;  /* 0x0000000200067202 */ /* 0x000fe40000000f00 */
[----:B------:R-:W-:-:S03]  /*1650*/  LEA R7, R37, 0xffffff80, 0x7 ;  /* 0xffffff8025077811 */ /* 0x000fc600078e38ff */
[----:B------:R-:W-:-:S04]  /*1660*/  IMAD.HI.U32 R2, R3, R6, RZ ;  /* 0x0000000603027227 */ /* 0x000fc800078e00ff */
[----:B------:R-:W-:Y:S02]  /*1670*/  IMAD.MOV R3, RZ, RZ, -R2 ;  /* 0x000000ffff037224 */ /* 0x000fe400078e0a02 */
[----:B------:R-:W-:-:S04]  /*1680*/  IMAD.WIDE.U32 R8, R7, c[0x0][0x198], R8 ;  /* 0x0000660007087a25 */ /* 0x000fc800078e0008 */
[----:B------:R-:W-:Y:S01]  /*1690*/  IMAD R3, R4, R3, R6 ;  /* 0x0000000304037224 */ /* 0x000fe200078e0206 */
[----:B------:R-:W-:-:S04]  /*16a0*/  MOV R18, R8 ;  /* 0x0000000800127202 */ /* 0x000fc80000000f00 */
[----:B------:R-:W-:-:S13]  /*16b0*/  ISETP.GT.U32.AND P1, PT, R4, R3, PT ;  /* 0x000000030400720c */ /* 0x000fda0003f24070 */
[-C--:B------:R-:W-:Y:S02]  /*16c0*/  @!P1 IADD3 R3, R3, -R4.reuse, RZ ;  /* 0x8000000403039210 */ /* 0x080fe40007ffe0ff */
[----:B------:R-:W-:Y:S02]  /*16d0*/  @!P1 IADD3 R2, R2, 0x1, RZ ;  /* 0x0000000102029810 */ /* 0x000fe40007ffe0ff */
[----:B------:R-:W-:Y:S02]  /*16e0*/  ISETP.GE.U32.AND P3, PT, R3, R4, PT ;  /* 0x000000040300720c */ /* 0x000fe40003f66070 */
[----:B------:R-:W-:Y:S02]  /*16f0*/  LOP3.LUT R3, R10, c[0x0][0x1c8], RZ, 0x3c, !PT ;  /* 0x000072000a037a12 */ /* 0x000fe400078e3cff */
[----:B------:R-:W-:Y:S02]  /*1700*/  ISETP.NE.AND P1, PT, RZ, c[0x0][0x1c8], PT ;  /* 0x00007200ff007a0c */ /* 0x000fe40003f25270 */
[----:B------:R-:W-:-:S02]  /*1710*/  ISETP.GE.AND P2, PT, R3, RZ, PT ;  /* 0x000000ff0300720c */ /* 0x000fc40003f46270 */
[----:B------:R-:W-:-:S05]  /*1720*/  SHF.R.S32.HI R3, RZ, 0x1f, R7 ;  /* 0x0000001fff037819 */ /* 0x000fca0000011407 */
[----:B------:R-:W-:Y:S01]  /*1730*/  @P3 IADD3 R2, R2, 0x1, RZ ;  /* 0x0000000102023810 */ /* 0x000fe20007ffe0ff */
[----:B------:R-:W-:-:S04]  /*1740*/  IMAD R4, R3, c[0x0][0x198], RZ ;  /* 0x0000660003047a24 */ /* 0x000fc800078e02ff */
[----:B------:R-:W-:Y:S02]  /*1750*/  IMAD R11, R7, c[0x0][0x19c], R4 ;  /* 0x00006700070b7a24 */ /* 0x000fe400078e0204 */
        /* <DEDUP_REMOVED lines=19> */
.L_x_1460:
[----:B------:R-:W-:Y:S01]  /*1890*/  ISETP.NE.AND P1, PT, R15, -0x1, PT ;  /* 0xffffffff0f00780c */ /* 0x000fe20003f25270 */
[----:B------:R-:W-:Y:S01]  /*18a0*/  IMAD.IADD R223, R148, 0x1, -R135 ;  /* 0x0000000194df7824 */ /* 0x000fe200078e0a87 */
[----:B------:R-:W-:Y:S01]  /*18b0*/  SHF.R.S32.HI R5, RZ, 0x1f, R144 ;  /* 0x0000001fff057819 */ /* 0x000fe20000011490 */
[----:B------:R-:W-:Y:S03]  /*18c0*/  BSSY B0, `(.L_x_1462) ;  /* 0x000005f000007945 */ /* 0x000fe60003800000 */
[CC--:B------:R-:W-:Y:S02]  /*18d0*/  LEA.HI R13, R5.reuse, R144.reuse, RZ, 0x3 ;  /* 0x00000090050d7211 */ /* 0x0c0fe400078f18ff */
[----:B------:R-:W-:Y:S02]  /*18e0*/  LEA.HI R6, R5, R144, RZ, 0x4 ;  /* 0x0000009005067211 */ /* 0x000fe400078f20ff */
[----:B------:R-:W-:-:S02]  /*18f0*/  SHF.R.S32.HI R20, RZ, 0x3, R13 ;  /* 0x00000003ff147819 */ /* 0x000fc4000001140d */
[----:B------:R-:W-:Y:S01]  /*1900*/  LOP3.LUT R13, R13, 0xfffffff8, RZ, 0xc0, !PT ;  /* 0xfffffff80d0d7812 */ /* 0x000fe200078ec0ff */
[C---:B------:R-:W-:Y:S01]  /*1910*/  @P1 IMAD.WIDE.U32 R16, R15.reuse, c[0x0][0x190], RZ ;  /* 0x000064000f101a25 */ /* 0x040fe200078e00ff */
[----:B------:R-:W-:Y:S02]  /*1920*/  @!P1 SHF.R.S32.HI R11, RZ, 0x1f, R232 ;  /* 0x0000001fff0b9819 */ /* 0x000fe400000114e8 */
[----:B------:R-:W-:Y:S01]  /*1930*/  SHF.L.U32 R24, R20, 0x6, RZ ;  /* 0x0000000614187819 */ /* 0x000fe200000006ff */
[----:B------:R-:W-:Y:S01]  /*1940*/  @P1 IMAD R15, R15, c[0x0][0x194], R17 ;  /* 0x000065000f0f1a24 */ /* 0x000fe200078e0211 */
[----:B------:R-:W-:Y:S01]  /*1950*/  SHF.R.S32.HI R21, RZ, 0x1f, R20 ;  /* 0x0000001fff157819 */ /* 0x000fe20000011414 */
[----:B------:R-:W-:Y:S01]  /*1960*/  @!P1 IMAD R11, R11, c[0x0][0x178], RZ ;  /* 0x00005e000b0b9a24 */ /* 0x000fe200078e02ff */
[----:B------:R-:W-:Y:S01]  /*1970*/  LOP3.LUT R24, R24, 0x1c0, RZ, 0xc0, !PT ;  /* 0x000001c018187812 */ /* 0x000fe200078ec0ff */
[----:B------:R-:W-:Y:S01]  /*1980*/  @P1 IMAD.MOV.U32 R8, RZ, RZ, R16 ;  /* 0x000000ffff081224 */ /* 0x000fe200078e0010 */
[----:B------:R-:W-:Y:S01]  /*1990*/  LEA.HI R146, R5, R144, RZ, 0x5 ;  /* 0x0000009005927211 */ /* 0x000fe200078f28ff */
[----:B------:R-:W-:-:S03]  /*19a0*/  @!P1 IMAD.WIDE.U32 R16, R232, c[0x0][0x178], RZ ;  /* 0x00005e00e8109a25 */ /* 0x000fc600078e00ff */
[----:B------:R-:W-:Y:S01]  /*19b0*/  LOP3.LUT R25, R146, 0xffffffe0, RZ, 0xc0, !PT ;  /* 0xffffffe092197812 */ /* 0x000fe200078ec0ff */
[----:B-----5:R-:W-:Y:S01]  /*19c0*/  @!P1 IMAD R0, R232, c[0x0][0x17c], R11 ;  /* 0x00005f00e8009a24 */ /* 0x020fe200078e020b */
[----:B------:R-:W-:Y:S01]  /*19d0*/  LOP3.LUT R11, R6, 0xfffffff0, RZ, 0xc0, !PT ;  /* 0xfffffff0060b7812 */ /* 0x000fe200078ec0ff */
[----:B------:R-:W-:Y:S01]  /*19e0*/  @!P1 IMAD.MOV.U32 R8, RZ, RZ, R16 ;  /* 0x000000ffff089224 */ /* 0x000fe200078e0010 */
[----:B------:R-:W-:Y:S01]  /*19f0*/  SHF.R.S32.HI R6, RZ, 0x4, R6 ;  /* 0x00000004ff067819 */ /* 0x000fe20000011406 */
[----:B------:R-:W-:Y:S01]  /*1a00*/  @!P1 IMAD.IADD R15, R17, 0x1, R0 ;  /* 0x00000001110f9824 */ /* 0x000fe200078e0200 */
[----:B------:R-:W-:Y:S01]  /*1a10*/  SHF.R.S32.HI R146, RZ, 0x5, R146 ;  /* 0x00000005ff927819 */ /* 0x000fe20000011492 */
[C---:B------:R-:W-:Y:S01]  /*1a20*/  IMAD.IADD R0, R144.reuse, 0x1, -R13 ;  /* 0x0000000190007824 */ /* 0x040fe200078e0a0d */
[----:B------:R-:W-:Y:S01]  /*1a30*/  LEA.HI R13, R5, R144, RZ, 0x6 ;  /* 0x00000090050d7211 */ /* 0x000fe200078f30ff */
[----:B------:R-:W-:Y:S01]  /*1a40*/  IMAD.IADD R12, R144, 0x1, -R11 ;  /* 0x00000001900c7824 */ /* 0x000fe200078e0a0b */
[----:B------:R-:W-:Y:S01]  /*1a50*/  SHF.R.U32.HI R11, RZ, 0x3, R24 ;  /* 0x00000003ff0b7819 */ /* 0x000fe20000011618 */
[----:B------:R-:W-:-:S02]  /*1a60*/  IMAD.SHL.U32 R231, R0, 0x8, RZ ;  /* 0x0000000800e77824 */ /* 0x000fc400078e00ff */
[----:B------:R-:W-:Y:S01]  /*1a70*/  IMAD.MOV.U32 R5, RZ, RZ, 0x20 ;  /* 0x00000020ff057424 */ /* 0x000fe200078e00ff */
[----:B------:R-:W-:Y:S01]  /*1a80*/  SHF.R.S32.HI R17, RZ, 0x1f, R12 ;  /* 0x0000001fff117819 */ /* 0x000fe2000001140c */
[----:B------:R-:W-:Y:S01]  /*1a90*/  IMAD.WIDE R26, R27, 0x40, R20 ;  /* 0x000000401b1a7825 */ /* 0x000fe200078e0214 */
[C---:B------:R-:W-:Y:S02]  /*1aa0*/  IADD3 R28, P2, R231.reuse, R28, RZ ;  /* 0x0000001ce71c7210 */ /* 0x040fe40007f5e0ff */
[----:B------:R-:W-:Y:S01]  /*1ab0*/  SHF.R.S32.HI R22, RZ, 0x1f, R231 ;  /* 0x0000001fff167819 */ /* 0x000fe200000114e7 */
[----:B------:R-:W-:Y:S01]  /*1ac0*/  IMAD.IADD R25, R144, 0x1, -R25 ;  /* 0x0000000190197824 */ /* 0x000fe200078e0a19 */
[C---:B------:R-:W-:Y:S02]  /*1ad0*/  IADD3 R18, P3, R231.reuse, R18, RZ ;  /* 0x00000012e7127210 */ /* 0x040fe40007f7e0ff */
[----:B------:R-:W-:Y:S01]  /*1ae0*/  IADD3 R8, P1, R231, R8, RZ ;  /* 0x00000008e7087210 */ /* 0x000fe20007f3e0ff */
[----:B------:R-:W-:Y:S01]  /*1af0*/  IMAD.X R29, R22, 0x1, R14, P2 ;  /* 0x00000001161d7824 */ /* 0x000fe200010e060e */
[----:B------:R-:W-:-:S02]  /*1b00*/  LEA.HI R14, R17, R12, RZ, 0x3 ;  /* 0x0000000c110e7211 */ /* 0x000fc400078f18ff */
[C---:B------:R-:W-:Y:S01]  /*1b10*/  IADD3.X R19, R22.reuse, R9, RZ, P3, !PT ;  /* 0x0000000916137210 */ /* 0x040fe20001ffe4ff */
[----:B------:R-:W-:Y:S01]  /*1b20*/  IMAD.X R9, R22, 0x1, R15, P1 ;  /* 0x0000000116097824 */ /* 0x000fe200008e060f */
[----:B------:R-:W-:Y:S01]  /*1b30*/  LOP3.LUT R16, R24, 0x38, R231, 0xf8, !PT ;  /* 0x0000003818107812 */ /* 0x000fe200078ef8e7 */
[----:B------:R-:W-:Y:S01]  /*1b40*/  IMAD.SHL.U32 R15, R13, 0x8, RZ ;  /* 0x000000080d0f7824 */ /* 0x000fe200078e00ff */
[----:B------:R-:W-:Y:S01]  /*1b50*/  LOP3.LUT R13, R14, 0xfffffff8, RZ, 0xc0, !PT ;  /* 0xfffffff80e0d7812 */ /* 0x000fe200078ec0ff */
[----:B------:R-:W-:Y:S01]  /*1b60*/  IMAD.WIDE.U32 R28, R2, c[0x0][0x1b8], R28 ;  /* 0x00006e00021c7a25 */ /* 0x000fe200078e001c */
[----:B------:R-:W-:Y:S02]  /*1b70*/  IADD3 R42, P1, R20, R7, RZ ;  /* 0x00000007142a7210 */ /* 0x000fe40007f3e0ff */
[----:B------:R-:W-:Y:S01]  /*1b80*/  LOP3.LUT R16, R16, R11, RZ, 0x3c, !PT ;  /* 0x0000000b10107212 */ /* 0x000fe200078e3cff */
[----:B------:R-:W-:Y:S01]  /*1b90*/  IMAD.IADD R12, R12, 0x1, -R13 ;  /* 0x000000010c0c7824 */ /* 0x000fe200078e0a0d */
[C---:B------:R-:W-:Y:S01]  /*1ba0*/  IADD3.X R3, R21.reuse, R3, RZ, P1, !PT ;  /* 0x0000000315037210 */ /* 0x040fe20000ffe4ff */
[----:B------:R-:W-:Y:S01]  /*1bb0*/  IMAD R11, R4, c[0x0][0x1b8], RZ ;  /* 0x00006e00040b7a24 */ /* 0x000fe200078e02ff */
[----:B------:R-:W-:Y:S01]  /*1bc0*/  SHF.R.S32.HI R4, RZ, 0x1f, R10 ;  /* 0x0000001fff047819 */ /* 0x000fe2000001140a */
[----:B------:R-:W-:Y:S01]  /*1bd0*/  IMAD R7, R21, c[0x0][0x198], RZ ;  /* 0x0000660015077a24 */ /* 0x000fe200078e02ff */
[----:B------:R-:W-:Y:S01]  /*1be0*/  R2P PR, R12, 0x6 ;  /* 0x000000060c007804 */ /* 0x000fe20000000000 */
[----:B------:R-:W-:Y:S01]  /*1bf0*/  IMAD R11, R2, c[0x0][0x1bc], R11 ;  /* 0x00006f00020b7a24 */ /* 0x000fe200078e020b */
[----:B------:R-:W-:Y:S01]  /*1c00*/  ISETP.GE.AND P3, PT, R20, R223, PT ;  /* 0x000000df1400720c */ /* 0x000fe20003f66270 */
[----:B------:R-:W-:Y:S01]  /*1c10*/  IMAD R17, R4, c[0x0][0x1a8], RZ ;  /* 0x00006a0004117a24 */ /* 0x000fe200078e02ff */
[----:B------:R-:W-:Y:S01]  /*1c20*/  LOP3.LUT R230, R16, 0xfffffe00, R15, 0xf8, !PT ;  /* 0xfffffe0010e67812 */ /* 0x000fe200078ef80f */
[C---:B------:R-:W-:Y:S01]  /*1c30*/  IMAD R7, R20.reuse, c[0x0][0x19c], R7 ;  /* 0x0000670014077a24 */ /* 0x040fe200078e0207 */
[----:B------:R-:W-:Y:S01]  /*1c40*/  IADD3 R40, R231, 0x40, RZ ;  /* 0x00000040e7287810 */ /* 0x000fe20007ffe0ff */
[----:B------:R-:W-:Y:S01]  /*1c50*/  IMAD.WIDE.U32 R18, R20, c[0x0][0x198], R18 ;  /* 0x0000660014127a25 */ /* 0x000fe200078e0012 */
[----:B------:R-:W-:-:S02]  /*1c60*/  SHF.L.U32 R230, R230, 0x1, RZ ;  /* 0x00000001e6e67819 */ /* 0x000fc400000006ff */
[----:B------:R-:W-:Y:S01]  /*1c70*/  SEL R5, R5, 0xffffffe0, !P2 ;  /* 0xffffffe005057807 */ /* 0x000fe20005000000 */
[----:B------:R-:W-:Y:S02]  /*1c80*/  IMAD R3, R3, c[0x0][0x1a0], RZ ;  /* 0x0000680003037a24 */ /* 0x000fe400078e02ff */
[----:B------:R-:W-:Y:S02]  /*1c90*/  IMAD.IADD R29, R29, 0x1, R11 ;  /* 0x000000011d1d7824 */ /* 0x000fe400078e020b */
[----:B------:R-:W-:Y:S02]  /*1ca0*/  IMAD R17, R10, c[0x0][0x1ac], R17 ;  /* 0x00006b000a117a24 */ /* 0x000fe400078e0211 */
[----:B------:R-:W-:Y:S01]  /*1cb0*/  IMAD.IADD R133, R19, 0x1, R7 ;  /* 0x0000000113857824 */ /* 0x000fe200078e0207 */
[----:B------:R-:W-:Y:S01]  /*1cc0*/  MOV R7, 0x10 ;  /* 0x0000001000077802 */ /* 0x000fe20000000f00 */
[----:B------:R-:W-:Y:S02]  /*1cd0*/  IMAD R3, R42, c[0x0][0x1a4], R3 ;  /* 0x000069002a037a24 */ /* 0x000fe400078e0203 */
[----:B------:R-:W-:Y:S01]  /*1ce0*/  IMAD.WIDE.U32 R10, R10, c[0x0][0x1a8], R8 ;  /* 0x00006a000a0a7a25 */ /* 0x000fe200078e0008 */
[----:B------:R-:W-:-:S03]  /*1cf0*/  SEL R7, R7, 0xfffffff0, !P1 ;  /* 0xfffffff007077807 */ /* 0x000fc60004800000 */
[----:B------:R-:W-:-:S04]  /*1d00*/  IMAD.WIDE.U32 R42, R42, c[0x0][0x1a0], R28 ;  /* 0x000068002a2a7a25 */ /* 0x000fc800078e001c */
[----:B------:R-:W-:Y:S02]  /*1d10*/  IMAD.MOV.U32 R2, RZ, RZ, R18 ;  /* 0x000000ffff027224 */ /* 0x000fe400078e0012 */
[----:B------:R-:W-:Y:S02]  /*1d20*/  IMAD.IADD R17, R11, 0x1, R17 ;  /* 0x000000010b117824 */ /* 0x000fe400078e0211 */
[----:B------:R-:W-:Y:S01]  /*1d30*/  IMAD.IADD R36, R43, 0x1, R3 ;  /* 0x000000012b247824 */ /* 0x000fe200078e0203 */
[----:B------:R-:W-:Y:S05]  /*1d40*/  @P3 BRA `(.L_x_1463) ;  /* 0x0000016000003947 */ /* 0x000fea0003800000 */
[----:B------:R-:W-:Y:S01]  /*1d50*/  ISETP.GE.AND P3, PT, R231, c[0x0][0x220], PT ;  /* 0x00008800e7007a0c */ /* 0x000fe20003f66270 */
[----:B------:R-:W-:Y:S01]  /*1d60*/  IMAD R3, R27, c[0x0][0x190], RZ ;  /* 0x000064001b037a24 */ /* 0x000fe200078e02ff */
[----:B------:R-:W-:Y:S01]  /*1d70*/  ISETP.GE.AND P2, PT, R40, c[0x0][0x220], PT ;  /* 0x0000880028007a0c */ /* 0x000fe20003f46270 */
[----:B------:R-:W-:Y:S02]  /*1d80*/  IMAD.MOV.U32 R16, RZ, RZ, R10 ;  /* 0x000000ffff107224 */ /* 0x000fe400078e000a */
[----:B------:R-:W-:-:S02]  /*1d90*/  IMAD R3, R26, c[0x0][0x194], R3 ;  /* 0x000065001a037a24 */ /* 0x000fc400078e0203 */
        /* <DEDUP_REMOVED lines=17> */
.L_x_1463:
[----:B------:R-:W-:Y:S05]  /*1eb0*/  BSYNC B0 ;  /* 0x0000000000007941 */ /* 0x000fea0003800000 */
.L_x_1462:
[----:B------:R-:W-:Y:S01]  /*1ec0*/  IADD3 R23, R20, 0x10, RZ ;  /* 0x0000001014177810 */ /* 0x000fe20007ffe0ff */
        /* <DEDUP_REMOVED lines=12> */
[----:B-1----:R-:W-:Y:S01]  /*1f90*/  @!P2 LEA R18, P3, R8, c[0x0][0x160], 0x1 ;  /* 0x000058000812aa11 */ /* 0x002fe200078608ff */
        /* <DEDUP_REMOVED lines=15> */
.L_x_1465:
[----:B------:R-:W-:Y:S05]  /*2090*/  BSYNC B0 ;  /* 0x0000000000007941 */ /* 0x000fea0003800000 */
.L_x_1464:
[----:B------:R-:W-:Y:S01]  /*20a0*/  IADD3 R9, R20, 0x20, RZ ;  /* 0x0000002014097810 */ /* 0x000fe20007ffe0ff */
[----:B------:R-:W-:Y:S03]  /*20b0*/  BSSY B0, `(.L_x_1466) ;  /* 0x000001c000007945 */ /* 0x000fe60003800000 */
[----:B------:R-:W-:-:S13]  /*20c0*/  ISETP.GE.AND P1, PT, R9, R223, PT ;  /* 0x000000df0900720c */ /* 0x000fda0003f26270 */
[----:B------:R-:W-:Y:S05]  /*20d0*/  @P1 BRA `(.L_x_1467) ;  /* 0x0000019000001947 */ /* 0x000fea0003800000 */
[----:B------:R-:W-:Y:S01]  /*20e0*/  IADD3 R4, P1, R26, 0x20, RZ ;  /* 0x000000201a047810 */ /* 0x000fe20007f3e0ff */
[----:B-1----:R-:W-:Y:S01]  /*20f0*/  IMAD.MOV.U32 R18, RZ, RZ, R10 ;  /* 0x000000ffff127224 */ /* 0x002fe200078e000a */
        /* <DEDUP_REMOVED lines=23> */
.L_x_1467:
[----:B------:R-:W-:Y:S05]  /*2270*/  BSYNC B0 ;  /* 0x0000000000007941 */ /* 0x000fea0003800000 */
.L_x_1466:
[----:B-1----:R-:W-:Y:S01]  /*2280*/  IADD3 R19, R20, 0x30, RZ ;  /* 0x0000003014137810 */ /* 0x002fe20007ffe0ff */
        /* <DEDUP_REMOVED lines=27> */
.L_x_1469:
[----:B------:R-:W-:Y:S05]  /*2440*/  BSYNC B0 ;  /* 0x0000000000007941 */ /* 0x000fea0003800000 */
.L_x_1468:
        /* <DEDUP_REMOVED lines=23> */
.L_x_1471:
[----:B------:R-:W-:Y:S05]  /*25c0*/  BSYNC B0 ;  /* 0x0000000000007941 */ /* 0x000fea0003800000 */
.L_x_1470:
[----:B------:R-:W-:Y:S01]  /*25d0*/  ISETP.GE.AND P1, PT, R23, R8, PT ;  /* 0x000000081700720c */ /* 0x000fe20003f26270 */
[----:B------:R-:W-:Y:S01]  /*25e0*/  IMAD.MOV.U32 R4, RZ, RZ, c[0x0][0x198] ;  /* 0x00006600ff047624 */ /* 0x000fe200078e00ff */
[----:B------:R-:W-:Y:S03]  /*25f0*/  BSSY B0, `(.L_x_1472) ;  /* 0x0000017000007945 */ /* 0x000fe60003800000 */
[C---:B------:R-:W-:Y:S01]  /*2600*/  IMAD.SHL.U32 R226, R4.reuse, 0x10, RZ ;  /* 0x0000001004e27824 */ /* 0x040fe200078e00ff */
[----:B------:R-:W-:-:S07]  /*2610*/  SHF.L.U64.HI R225, R4, R227, c[0x0][0x19c] ;  /* 0x0000670004e17619 */ /* 0x000fce00000102e3 */
[----:B------:R-:W-:Y:S05]  /*2620*/  @P1 BRA `(.L_x_1473) ;  /* 0x0000013000001947 */ /* 0x000fea0003800000 */
[----:B------:R-:W-:Y:S02]  /*2630*/  ISETP.GE.AND P2, PT, R231, c[0x0][0x220], PT ;  /* 0x00008800e7007a0c */ /* 0x000fe40003f46270 */
[----:B--2---:R-:W-:Y:S02]  /*2640*/  IADD3 R11, P3, R226, R2, RZ ;  /* 0x00000002e20b7210 */ /* 0x004fe40007f7e0ff */
[----:B------:R-:W-:-:S03]  /*2650*/  ISETP.GE.AND P1, PT, R40, c[0x0][0x220], PT ;  /* 0x0000880028007a0c */ /* 0x000fc60003f26270 */
[----:B------:R-:W-:-:S06]  /*2660*/  IMAD.X R10, R225, 0x1, R133, P3 ;  /* 0x00000001e10a7824 */ /* 0x000fcc00018e0685 */
[C---:B-1----:R-:W-:Y:S01]  /*2670*/  @!P2 LEA R16, P3, R11.reuse, c[0x0][0x168], 0x1 ;  /* 0x00005a000b10aa11 */ /* 0x042fe200078608ff */
        /* <DEDUP_REMOVED lines=14> */
.L_x_1473:
[----:B------:R-:W-:Y:S05]  /*2760*/  BSYNC B0 ;  /* 0x0000000000007941 */ /* 0x000fea0003800000 */
.L_x_1472:
[----:B------:R-:W-:Y:S01]  /*2770*/  ISETP.GE.AND P1, PT, R9, R8, PT ;  /* 0x000000080900720c */ /* 0x000fe20003f26270 */
[----:B------:R-:W-:-:S12]  /*2780*/  BSSY B0, `(.L_x_1474) ;  /* 0x0000016000007945 */ /* 0x000fd80003800000 */
[----:B------:R-:W-:Y:S05]  /*2790*/  @P1 BRA `(.L_x_1475) ;  /* 0x0000014000001947 */ /* 0x000fea0003800000 */
[----:B------:R-:W-:Y:S01]  /*27a0*/  ISETP.GE.AND P2, PT, R231, c[0x0][0x220], PT ;  /* 0x00008800e7007a0c */ /* 0x000fe20003f46270 */
[----:B--2---:R-:W-:Y:S01]  /*27b0*/  IMAD.MOV.U32 R10, RZ, RZ, c[0x0][0x19c] ;  /* 0x00006700ff0a7624 */ /* 0x004fe200078e00ff */
[----:B------:R-:W-:Y:S02]  /*27c0*/  LEA R11, P3, R4, R2, 0x5 ;  /* 0x00000002040b7211 */ /* 0x000fe400078628ff */
[----:B------:R-:W-:Y:S02]  /*27d0*/  ISETP.GE.AND P1, PT, R40, c[0x0][0x220], PT ;  /* 0x0000880028007a0c */ /* 0x000fe40003f26270 */
[----:B------:R-:W-:-:S07]  /*27e0*/  LEA.HI.X R10, R4, R133, R10, 0x5, P3 ;  /* 0x00000085040a7211 */ /* 0x000fce00018f2c0a */
        /* <DEDUP_REMOVED lines=15> */
.L_x_1475:
[----:B------:R-:W-:Y:S05]  /*28e0*/  BSYNC B0 ;  /* 0x0000000000007941 */ /* 0x000fea0003800000 */
.L_x_1474:
[----:B------:R-:W-:Y:S01]  /*28f0*/  ISETP.GE.AND P1, PT, R19, R8, PT ;  /* 0x000000081300720c */ /* 0x000fe20003f26270 */
[----:B------:R-:W-:-:S12]  /*2900*/  BSSY B0, `(.L_x_1476) ;  /* 0x0000018000007945 */ /* 0x000fd80003800000 */
[----:B------:R-:W-:Y:S05]  /*2910*/  @P1 BRA `(.L_x_1477) ;  /* 0x0000016000001947 */ /* 0x000fea0003800000 */
[----:B------:R-:W-:Y:S01]  /*2920*/  ISETP.GE.AND P2, PT, R231, c[0x0][0x220], PT ;  /* 0x00008800e7007a0c */ /* 0x000fe20003f46270 */
[----:B------:R-:W-:Y:S01]  /*2930*/  IMAD.MOV.U32 R132, RZ, RZ, R2 ;  /* 0x000000ffff847224 */ /* 0x000fe200078e0002 */
[----:B------:R-:W-:Y:S01]  /*2940*/  ULDC UR4, c[0x0][0x19c] ;  /* 0x0000670000047ab9 */ /* 0x000fe20000000800 */
[----:B------:R-:W-:Y:S01]  /*2950*/  ISETP.GE.AND P1, PT, R40, c[0x0][0x220], PT ;  /* 0x0000880028007a0c */ /* 0x000fe20003f26270 */
[----:B------:R-:W-:Y:S01]  /*2960*/  UIMAD UR4, UR4, 0x30, URZ ;  /* 0x00000030040478a4 */ /* 0x000fe2000f8e023f */
[----:B------:R-:W-:-:S05]  /*2970*/  IMAD.WIDE.U32 R26, R4, 0x30, R132 ;  /* 0x00000030041a7825 */ /* 0x000fca00078e0084 */
[----:B--2---:R-:W-:-:S03]  /*2980*/  IADD3 R10, R27, UR4, RZ ;  /* 0x000000041b0a7c10 */ /* 0x004fc6000fffe0ff */
        /* <DEDUP_REMOVED lines=15> */
.L_x_1477:
[----:B------:R-:W-:Y:S05]  /*2a80*/  BSYNC B0 ;  /* 0x0000000000007941 */ /* 0x000fea0003800000 */
.L_x_1476:
[----:B-1----:R-:W-:Y:S01]  /*2a90*/  IADD3 R17, R20, 0x40, RZ ;  /* 0x0000004014117810 */ /* 0x002fe20007ffe0ff */
[----:B------:R-:W-:Y:S03]  /*2aa0*/  BSSY B0, `(.L_x_1478) ;  /* 0x0000017000007945 */ /* 0x000fe60003800000 */
[----:B------:R-:W-:-:S13]  /*2ab0*/  ISETP.GE.AND P1, PT, R17, R8, PT ;  /* 0x000000081100720c */ /* 0x000fda0003f26270 */
[----:B------:R-:W-:Y:S05]  /*2ac0*/  @P1 BRA `(.L_x_1479) ;  /* 0x0000014000001947 */ /* 0x000fea0003800000 */
[----:B------:R-:W-:Y:S01]  /*2ad0*/  ISETP.GE.AND P2, PT, R231, c[0x0][0x220], PT ;  /* 0x00008800e7007a0c */ /* 0x000fe20003f46270 */
[----:B--2---:R-:W-:Y:S01]  /*2ae0*/  IMAD.MOV.U32 R10, RZ, RZ, c[0x0][0x19c] ;  /* 0x00006700ff0a7624 */ /* 0x004fe200078e00ff */
        /* <DEDUP_REMOVED lines=18> */
.L_x_1479:
[----:B------:R-:W-:Y:S05]  /*2c10*/  BSYNC B0 ;  /* 0x0000000000007941 */ /* 0x000fea0003800000 */
.L_x_1478:
[----:B------:R-:W-:Y:S01]  /*2c20*/  IADD3 R15, R20, 0x50, RZ ;  /* 0x00000050140f7810 */ /* 0x000fe20007ffe0ff */
[----:B------:R-:W-:Y:S03]  /*2c30*/  BSSY B0, `(.L_x_1480) ;  /* 0x0000019000007945 */ /* 0x000fe60003800000 */
[----:B------:R-:W-:-:S13]  /*2c40*/  ISETP.GE.AND P1, PT, R15, R8, PT ;  /* 0x000000080f00720c */ /* 0x000fda0003f26270 */
        /* <DEDUP_REMOVED lines=23> */
.L_x_1481:
[----:B------:R-:W-:Y:S05]  /*2dc0*/  BSYNC B0 ;  /* 0x0000000000007941 */ /* 0x000fea0003800000 */
.L_x_1480:
        /* <DEDUP_REMOVED lines=26> */
.L_x_1483:
[----:B------:R-:W-:Y:S05]  /*2f70*/  BSYNC B0 ;  /* 0x0000000000007941 */ /* 0x000fea0003800000 */
.L_x_1482:
[----:B--2---:R-:W-:Y:S01]  /*2f80*/  IADD3 R11, R20, 0x70, RZ ;  /* 0x00000070140b7810 */ /* 0x004fe20007ffe0ff */
        /* <DEDUP_REMOVED lines=9> */
[----:B------:R-:W-:-:S03]  /*3020*/  IADD3 R10, R29, UR4, RZ ;  /* 0x000000041d0a7c10 */ /* 0x000fc6000fffe0ff */
        /* <DEDUP_REMOVED lines=15> */
.L_x_1485:
[----:B------:R-:W-:Y:S05]  /*3120*/  BSYNC B0 ;  /* 0x0000000000007941 */ /* 0x000fea0003800000 */
.L_x_1484:
[----:B------:R-:W0:Y:S01]  /*3130*/  LDGDEPBAR ;  /* 0x00000000000079af */ /* 0x000e220000000000 */
[----:B------:R-:W-:Y:S01]  /*3140*/  ISETP.GE.AND P2, PT, R20, R8, PT ;  /* 0x000000081400720c */ /* 0x000fe20003f46270 */
[----:B------:R-:W-:Y:S01]  /*3150*/  IMAD.SHL.U32 R144, R144, 0x2, RZ ;  /* 0x0000000290907824 */ /* 0x000fe200078e00ff */
[----:B------:R-:W-:Y:S01]  /*3160*/  SHF.R.S32.HI R132, RZ, 0x1f, R25 ;  /* 0x0000001fff847819 */ /* 0x000fe20000011419 */
[----:B------:R-:W-:Y:S01]  /*3170*/  BSSY B0, `(.L_x_1486) ;  /* 0x0000018000007945 */ /* 0x000fe20003800000 */
[----:B------:R-:W-:Y:S02]  /*3180*/  LEA R172, P1, R42, c[0x0][0x170], 0x1 ;  /* 0x00005c002aac7a11 */ /* 0x000fe400078208ff */
[----:B------:R-:W-:Y:S02]  /*3190*/  LEA.HI R132, R132, R25, RZ, 0x2 ;  /* 0x0000001984847211 */ /* 0x000fe400078f10ff */
[----:B------:R-:W-:Y:S02]  /*31a0*/  LOP3.LUT R144, R144, 0x6, RZ, 0xc0, !PT ;  /* 0x0000000690907812 */ /* 0x000fe400078ec0ff */
[----:B------:R-:W-:-:S02]  /*31b0*/  LEA.HI.X R173, R42, c[0x0][0x174], R36, 0x1, P1 ;  /* 0x00005d002aad7a11 */ /* 0x000fc400008f0c24 */
[----:B------:R-:W-:Y:S01]  /*31c0*/  SHF.R.S32.HI R132, RZ, 0x2, R132 ;  /* 0x00000002ff847819 */ /* 0x000fe20000011484 */
[----:B------:R-:W-:-:S04]  /*31d0*/  DEPBAR.LE SB0, 0x0 ;  /* 0x000080000000791a */ /* 0x000fc80000000000 */
[----:B------:R-:W-:Y:S06]  /*31e0*/  BAR.SYNC.DEFER_BLOCKING 0x0 ;  /* 0x0000000000007b1d */ /* 0x000fec0000010000 */
[----:B------:R2:W-:Y:S04]  /*31f0*/  @P2 STS.128 [R230+0xc000], RZ ;  /* 0x00c000ffe6002388 */ /* 0x0005e80000000c00 */
[----:B------:R2:W-:Y:S01]  /*3200*/  @P2 STS.128 [R230+0x10000], RZ ;  /* 0x010000ffe6002388 */ /* 0x0005e20000000c00 */
        /* <DEDUP_REMOVED lines=14> */
.L_x_1487:
[----:B------:R-:W-:Y:S05]  /*32f0*/  BSYNC B0 ;  /* 0x0000000000007941 */ /* 0x000fea0003800000 */
.L_x_1486:
        /* <DEDUP_REMOVED lines=25> */
.L_x_1489:
[----:B------:R-:W-:Y:S05]  /*3490*/  BSYNC B0 ;  /* 0x0000000000007941 */ /* 0x000fea0003800000 */
.L_x_1488:
        /* <DEDUP_REMOVED lines=25> */
.L_x_1491:
[----:B------:R-:W-:Y:S05]  /*3630*/  BSYNC B0 ;  /* 0x0000000000007941 */ /* 0x000fea0003800000 */
.L_x_1490:
        /* <DEDUP_REMOVED lines=26> */
.L_x_1493:
[----:B------:R-:W-:Y:S05]  /*37e0*/  BSYNC B0 ;  /* 0x0000000000007941 */ /* 0x000fea0003800000 */
.L_x_1492:
        /* <DEDUP_REMOVED lines=25> */
.L_x_1495:
[----:B------:R-:W-:Y:S05]  /*3980*/  BSYNC B0 ;  /* 0x0000000000007941 */ /* 0x000fea0003800000 */
.L_x_1494:
        /* <DEDUP_REMOVED lines=26> */
.L_x_1497:
[----:B------:R-:W-:Y:S05]  /*3b30*/  BSYNC B0 ;  /* 0x0000000000007941 */ /* 0x000fea0003800000 */
.L_x_1496:
        /* <DEDUP_REMOVED lines=26> */
.L_x_1499:
[----:B------:R-:W-:Y:S05]  /*3ce0*/  BSYNC B0 ;  /* 0x0000000000007941 */ /* 0x000fea0003800000 */
.L_x_1498:
        /* <DEDUP_REMOVED lines=19> */
[----:B------:R-:W-:Y:S01]  /*3e20*/  IMAD.WIDE.U32 R8, R38, 0xe0, R172 ;  /* 0x000000e026087825 */ /* 0x000fe200078e00ac */
[----:B------:R-:W-:-:S06]  /*3e30*/  UIMAD UR4, UR4, 0xe0, URZ ;  /* 0x000000e0040478a4 */ /* 0x000fcc000f8e023f */
[----:B------:R-:W-:-:S05]  /*3e40*/  IADD3 R9, R9, UR4, RZ ;  /* 0x0000000409097c10 */ /* 0x000fca000fffe0ff */
[----:B------:R-:W-:Y:S01]  /*3e50*/  @!PT LDS RZ, [RZ] ;  /* 0x00000000fffff984 */ /* 0x000fe20000000800 */
[----:B------:R-:W-:Y:S01]  /*3e60*/  @!PT LDS RZ, [RZ] ;  /* 0x00000000fffff984 */ /* 0x000fe20000000800 */
[----:B------:R-:W-:Y:S01]  /*3e70*/  @!PT LDS RZ, [RZ] ;  /* 0x00000000fffff984 */ /* 0x000fe20000000800 */
[----:B------:R1:W-:Y:S02]  /*3e80*/  LDGSTS.E.BYPASS.LTC128B.128 [R230+0x13800], [R8.64+0x80] ;  /* 0x1380008008e67fae */ /* 0x0003e4000b901d4e */
.L_x_1501:
[----:B------:R-:W-:Y:S05]  /*3e90*/  BSYNC B0 ;  /* 0x0000000000007941 */ /* 0x000fea0003800000 */
.L_x_1500:
[----:B------:R-:W-:Y:S01]  /*3ea0*/  LEA.HI R221, R6, R6, RZ, 0x1 ;  /* 0x0000000606dd7211 */ /* 0x000fe200078f08ff */
[----:B------:R-:W-:Y:S01]  /*3eb0*/  IMAD.SHL.U32 R12, R12, 0x40, RZ ;  /* 0x000000400c0c7824 */ /* 0x000fe200078e00ff */
[C---:B------:R-:W-:Y:S01]  /*3ec0*/  R2P PR, R0.reuse, 0x6 ;  /* 0x0000000600007804 */ /* 0x040fe20000000000 */
[----:B-1----:R-:W-:Y:S01]  /*3ed0*/  IMAD.SHL.U32 R8, R0, 0x40, RZ ;  /* 0x0000004000087824 */ /* 0x002fe200078e00ff */
[----:B------:R-:W-:Y:S01]  /*3ee0*/  LOP3.LUT R221, R221, 0xfffffffe, RZ, 0xc0, !PT ;  /* 0xfffffffedddd7812 */ /* 0x000fe200078ec0ff */
[----:B------:R-:W-:Y:S01]  /*3ef0*/  IMAD.SHL.U32 R20, R20, 0x8, RZ ;  /* 0x0000000814147824 */ /* 0x000fe200078e00ff */
[----:B------:R-:W-:Y:S01]  /*3f00*/  LOP3.LUT R11, R12, 0x1c0, RZ, 0xc0, !PT ;  /* 0x000001c00c0b7812 */ /* 0x000fe200078ec0ff */
[----:B------:R-:W-:Y:S01]  /*3f10*/  IMAD.SHL.U32 R41, R14, 0x40, RZ ;  /* 0x000000400e297824 */ /* 0x000fe200078e00ff */
[----:B------:R-:W-:Y:S01]  /*3f20*/  LOP3.LUT R9, R8, 0x1c0, RZ, 0xc0, !PT ;  /* 0x000001c008097812 */ /* 0x000fe200078ec0ff */
[----:B------:R-:W-:Y:S01]  /*3f30*/  IMAD.IADD R221, R6, 0x1, -R221 ;  /* 0x0000000106dd7824 */ /* 0x000fe200078e0add */
[----:B------:R-:W0:Y:S01]  /*3f40*/  LDGDEPBAR ;  /* 0x00000000000079af */ /* 0x000e220000000000 */
[----:B------:R-:W-:Y:S01]  /*3f50*/  IMAD R135, R146, 0x10, R135 ;  /* 0x0000001092877824 */ /* 0x000fe200078e0287 */
[----:B------:R-:W-:Y:S01]  /*3f60*/  LOP3.LUT R20, R9, 0x8, R20, 0xf8, !PT ;  /* 0x0000000809147812 */ /* 0x000fe200078ef814 */
[----:B------:R-:W-:Y:S01]  /*3f70*/  IMAD.SHL.U32 R6, R221, 0x8, RZ ;  /* 0x00000008dd067824 */ /* 0x000fe200078e00ff */
[----:B------:R-:W-:-:S02]  /*3f80*/  LOP3.LUT R41, R41, 0xfffffe00, RZ, 0xc0, !PT ;  /* 0xfffffe0029297812 */ /* 0x000fc400078ec0ff */
[----:B------:R-:W-:Y:S02]  /*3f90*/  SHF.R.U32.HI R9, RZ, 0x3, R9 ;  /* 0x00000003ff097819 */ /* 0x000fe40000011609 */
[----:B------:R-:W-:Y:S02]  /*3fa0*/  LOP3.LUT R6, R11, 0x8, R6, 0xf8, !PT ;  /* 0x000000080b067812 */ /* 0x000fe400078ef806 */
[----:B------:R-:W-:Y:S02]  /*3fb0*/  SHF.R.U32.HI R11, RZ, 0x3, R11 ;  /* 0x00000003ff0b7819 */ /* 0x000fe4000001160b */
[----:B------:R-:W-:Y:S01]  /*3fc0*/  LOP3.LUT R20, R20, R9, RZ, 0x3c, !PT ;  /* 0x0000000914147212 */ /* 0x000fe200078e3cff */
[----:B------:R-:W-:Y:S01]  /*3fd0*/  IMAD R9, R146, 0x400, R41 ;  /* 0x0000040092097824 */ /* 0x000fe200078e0229 */
[----:B------:R-:W-:Y:S02]  /*3fe0*/  LOP3.LUT R6, R6, R11, RZ, 0x3c, !PT ;  /* 0x0000000b06067212 */ /* 0x000fe400078e3cff */
[----:B------:R-:W-:Y:S01]  /*3ff0*/  IADD3 R135, R135, 0x1, R132 ;  /* 0x0000000187877810 */ /* 0x000fe20007ffe084 */
[----:B------:R-:W-:-:S02]  /*4000*/  IMAD R221, R221, 0x200, R20 ;  /* 0x00000200dddd7824 */ /* 0x000fc400078e0214 */
[----:B------:R-:W-:Y:S01]  /*4010*/  IMAD.IADD R222, R6, 0x1, R9 ;  /* 0x0000000106de7824 */ /* 0x000fe200078e0209 */
[----:B------:R-:W-:Y:S01]  /*4020*/  IADD3 R135, R134, R135, -R148 ;  /* 0x0000008786877210 */ /* 0x000fe20007ffe894 */
[----:B------:R-:W-:Y:S02]  /*4030*/  IMAD.SHL.U32 R221, R221, 0x2, RZ ;  /* 0x00000002dddd7824 */ /* 0x000fe400078e00ff */
[----:B------:R-:W-:Y:S01]  /*4040*/  IMAD.SHL.U32 R222, R222, 0x2, RZ ;  /* 0x00000002dede7824 */ /* 0x000fe200078e00ff */
[----:B------:R-:W-:Y:S02]  /*4050*/  IADD3 R135, R135, c[0x0][0x2e8], RZ ;  /* 0x0000ba0087877a10 */ /* 0x000fe40007ffe0ff */
[----:B------:R-:W-:Y:S01]  /*4060*/  LDSM.16.M88.4 R64, [R221+0x4000] ;  /* 0x00400000dd40783b */ /* 0x000fe20000000200 */
[----:B------:R-:W-:Y:S01]  /*4070*/  IADD3 R0, R221, 0x4000, RZ ;  /* 0x00004000dd007810 */ /* 0x000fe20007ffe0ff */
[----:B------:R-:W-:Y:S01]  /*4080*/  IMAD R220, R7, 0x2, R222 ;  /* 0x0000000207dc7824 */ /* 0x000fe200078e02de */
[----:B------:R-:W-:Y:S01]  /*4090*/  IADD3 R219, R221, 0x4020, RZ ;  /* 0x00004020dddb7810 */ /* 0x000fe20007ffe0ff */
[----:B------:R-:W1:Y:S01]  /*40a0*/  LDSM.16.M88.4 R100, [R222] ;  /* 0x00000000de64783b */ /* 0x000e620000000200 */
[----:B------:R-:W-:Y:S01]  /*40b0*/  @P1 IADD3 R219, R0, -0x20, RZ ;  /* 0xffffffe000db1810 */ /* 0x000fe20007ffe0ff */
[----:B------:R-:W-:-:S02]  /*40c0*/  IMAD.MOV.U32 R0, RZ, RZ, 0x40 ;  /* 0x00000040ff007424 */ /* 0x000fc400078e00ff */
[----:B------:R-:W5:Y:S01]  /*40d0*/  LDSM.16.M88.4 R56, [R221+0x4800] ;  /* 0x00480000dd38783b */ /* 0x000f620000000200 */
[----:B------:R-:W-:Y:S01]  /*40e0*/  IMAD R218, R5, 0x2, R222 ;  /* 0x0000000205da7824 */ /* 0x000fe200078e02de */
[----:B------:R-:W-:Y:S01]  /*40f0*/  IADD3 R211, R219, 0x800, RZ ;  /* 0x00000800dbd37810 */ /* 0x000fe20007ffe0ff */
[----:B------:R-:W-:Y:S01]  /*4100*/  IMAD R217, R5, 0x2, R220 ;  /* 0x0000000205d97824 */ /* 0x000fe200078e02dc */
[----:B------:R-:W2:Y:S01]  /*4110*/  LDSM.16.M88.4 R48, [R221+0x5000] ;  /* 0x00500000dd30783b */ /* 0x000ea20000000200 */
[----:B------:R-:W-:Y:S02]  /*4120*/  SEL R0, R0, 0xffffffc0, !P2 ;  /* 0xffffffc000007807 */ /* 0x000fe40005000000 */
[C---:B------:R-:W-:Y:S01]  /*4130*/  IADD3 R210, R219.reuse, 0x1000, RZ ;  /* 0x00001000dbd27810 */ /* 0x040fe20007ffe0ff */
[----:B------:R-:W3:Y:S01]  /*4140*/  LDSM.16.M88.4 R32, [R221+0x5800] ;  /* 0x00580000dd20783b */ /* 0x000ee20000000200 */
[----:B------:R-:W-:Y:S01]  /*4150*/  IADD3 R209, R219, 0x1800, RZ ;  /* 0x00001800dbd17810 */ /* 0x000fe20007ffe0ff */
[----:B------:R-:W-:Y:S01]  /*4160*/  IMAD.IADD R215, R221, 0x1, R0 ;  /* 0x00000001ddd77824 */ /* 0x000fe200078e0200 */
[C---:B------:R-:W-:Y:S01]  /*4170*/  IADD3 R208, R219.reuse, 0x2000, RZ ;  /* 0x00002000dbd07810 */ /* 0x040fe20007ffe0ff */
[----:B------:R-:W4:Y:S01]  /*4180*/  LDSM.16.M88.4 R24, [R221+0x6000] ;  /* 0x00600000dd18783b */ /* 0x000f220000000200 */
[----:B------:R-:W-:Y:S01]  /*4190*/  IMAD.IADD R204, R0, 0x1, R219 ;  /* 0x0000000100cc7824 */ /* 0x000fe200078e02db */
[----:B------:R-:W-:Y:S01]  /*41a0*/  IADD3 R207, R219, 0x2800, RZ ;  /* 0x00002800dbcf7810 */ /* 0x000fe20007ffe0ff */
[----:B------:R-:W-:Y:S01]  /*41b0*/  IMAD.IADD R0, R3, 0x1, R144 ;  /* 0x0000000103007824 */ /* 0x000fe200078e0290 */
[----:B------:R-:W2:Y:S01]  /*41c0*/  LDSM.16.M88.4 R116, [R221+0x6800] ;  /* 0x00680000dd74783b */ /* 0x000ea20000000200 */
[----:B------:R-:W-:-:S02]  /*41d0*/  IADD3 R206, R219, 0x3000, RZ ;  /* 0x00003000dbce7810 */ /* 0x000fc40007ffe0ff */
[C---:B------:R-:W-:Y:S01]  /*41e0*/  IADD3 R205, R219.reuse, 0x3800, RZ ;  /* 0x00003800dbcd7810 */ /* 0x040fe20007ffe0ff */
[----:B------:R-:W2:Y:S01]  /*41f0*/  LDSM.16.M88.4 R108, [R221+0x7000] ;  /* 0x00700000dd6c783b */ /* 0x000ea20000000200 */
[C---:B------:R-:W-:Y:S02]  /*4200*/  IADD3 R203, R219.reuse, 0x4000, RZ ;  /* 0x00004000dbcb7810 */ /* 0x040fe40007ffe0ff */
[C---:B------:R-:W-:Y:S01]  /*4210*/  IADD3 R202, R219.reuse, 0x4800, RZ ;  /* 0x00004800dbca7810 */ /* 0x040fe20007ffe0ff */
[----:B------:R-:W2:Y:S01]  /*4220*/  LDSM.16.M88.4 R72, [R221+0x7800] ;  /* 0x00780000dd48783b */ /* 0x000ea20000000200 */
[C---:B------:R-:W-:Y:S02]  /*4230*/  IADD3 R201, R219.reuse, 0x5000, RZ ;  /* 0x00005000dbc97810 */ /* 0x040fe40007ffe0ff */
[C---:B------:R-:W-:Y:S01]  /*4240*/  IADD3 R200, R219.reuse, 0x5800, RZ ;  /* 0x00005800dbc87810 */ /* 0x040fe20007ffe0ff */
[----:B------:R-:W-:Y:S01]  /*4250*/  LDSM.16.M88.4 R20, [R219] ;  /* 0x00000000db14783b */ /* 0x000fe20000000200 */
[----:B------:R-:W-:-:S02]  /*4260*/  IADD3 R199, R219, 0x6000, RZ ;  /* 0x00006000dbc77810 */ /* 0x000fc40007ffe0ff */
[C---:B------:R-:W-:Y:S01]  /*4270*/  IADD3 R198, R219.reuse, 0x6800, RZ ;  /* 0x00006800dbc67810 */ /* 0x040fe20007ffe0ff */
[----:B------:R-:W3:Y:S01]  /*4280*/  LDSM.16.M88.4 R8, [R220] ;  /* 0x00000000dc08783b */ /* 0x000ee20000000200 */
[C---:B------:R-:W-:Y:S02]  /*4290*/  IADD3 R197, R219.reuse, 0x7000, RZ ;  /* 0x00007000dbc57810 */ /* 0x040fe40007ffe0ff */
[----:B------:R-:W-:Y:S01]  /*42a0*/  IADD3 R196, R219, 0x7800, RZ ;  /* 0x00007800dbc47810 */ /* 0x000fe20007ffe0ff */
[----:B------:R-:W3:Y:S01]  /*42b0*/  LDSM.16.M88.4 R16, [R219+0x800] ;  /* 0x00080000db10783b */ /* 0x000ee20000000200 */
[C---:B-1----:R-:W-:Y:S03]  /*42c0*/  HMMA.16816.F32.BF16 R68, R100.reuse, R64, RZ ;  /* 0x000000406444723c */ /* 0x042fe600000418ff */
[----:B------:R-:W1:Y:S04]  /*42d0*/  LDSM.16.M88.4 R12, [R219+0x1000] ;  /* 0x00100000db0c783b */ /* 0x000e680000000200 */
[----:B------:R-:W1:Y:S01]  /*42e0*/  LDSM.16.M88.4 R80, [R219+0x1800] ;  /* 0x00180000db50783b */ /* 0x000e620000000200 */
[C---:B-----5:R-:W-:Y:S03]  /*42f0*/  HMMA.16816.F32.BF16 R60, R100.reuse, R56, RZ ;  /* 0x00000038643c723c */ /* 0x060fe600000418ff */
[----:B------:R-:W5:Y:S04]  /*4300*/  LDSM.16.M88.4 R76, [R219+0x2000] ;  /* 0x00200000db4c783b */ /* 0x000f680000000200 */
[----:B------:R-:W-:Y:S01]  /*4310*/  LDSM.16.M88.4 R92, [R218] ;  /* 0x00000000da5c783b */ /* 0x000fe20000000200 */
[C---:B------:R-:W-:Y:S03]  /*4320*/  HMMA.16816.F32.BF16 R64, R100.reuse, R66, RZ ;  /* 0x000000426440723c */ /* 0x040fe600000418ff */
        /* <DEDUP_REMOVED lines=8> */
[C---:B------:R-:W-:Y:S03]  /*43b0*/  HMMA.16816.F32.BF16 R48, R100.reuse, R50, RZ ;  /* 0x000000326430723c */ /* 0x040fe600000418ff */
[----:B------:R-:W-:Y:S05]  /*43c0*/  LDSM.16.M88.4 R136, [R219+0x6800] ;  /* 0x00680000db88783b */ /* 0x000fea0000000200 */
[C---:B---3--:R-:W-:Y:S08]  /*43d0*/  HMMA.16816.F32.BF16 R44, R100.reuse, R32, RZ ;  /* 0x00000020642c723c */ /* 0x048ff000000418ff */
        /* <DEDUP_REMOVED lines=24> */
[----:B------:R-:W-:Y:S07]  /*4560*/  LDSM.16.M88.4 R76, [R204] ;  /* 0x00000000cc4c783b */ /* 0x000fee0000000200 */
[C---:B--2---:R-:W-:Y:S08]  /*4570*/  HMMA.16816.F32.BF16 R120, R8.reuse, R72, R120 ;  /* 0x000000480878723c */ /* 0x044ff00000041878 */
[C---:B------:R-:W-:Y:S01]  /*4580*/  HMMA.16816.F32.BF16 R116, R8.reuse, R74, R116 ;  /* 0x0000004a0874723c */ /* 0x040fe20000041874 */
[----:B------:R-:W-:Y:S07]  /*4590*/  LDSM.16.M88.4 R72, [R215+0x6800] ;  /* 0x00680000d748783b */ /* 0x000fee0000000200 */
[C---:B---3--:R-:W-:Y:S08]  /*45a0*/  HMMA.16816.F32.BF16 R112, R8.reuse, R20, R112 ;  /* 0x000000140870723c */ /* 0x048ff00000041870 */
[C---:B------:R-:W-:Y:S01]  /*45b0*/  HMMA.16816.F32.BF16 R108, R8.reuse, R22, R108 ;  /* 0x00000016086c723c */ /* 0x040fe2000004186c */
[----:B------:R-:W-:Y:S07]  /*45c0*/  LDSM.16.M88.4 R20, [R217] ;  /* 0x00000000d914783b */ /* 0x000fee0000000200 */
[C---:B----4-:R-:W-:Y:S08]  /*45d0*/  HMMA.16816.F32.BF16 R104, R8.reuse, R16, R104 ;  /* 0x000000100868723c */ /* 0x050ff00000041868 */
[----:B------:R-:W-:Y:S01]  /*45e0*/  HMMA.16816.F32.BF16 R100, R8, R18, R100 ;  /* 0x000000120864723c */ /* 0x000fe20000041864 */
[----:B------:R-:W2:Y:S04]  /*45f0*/  LDSM.16.M88.4 R8, [R215+0x7000] ;  /* 0x00700000d708783b */ /* 0x000ea80000000200 */
[----:B------:R-:W-:Y:S03]  /*4600*/  LDSM.16.M88.4 R16, [R204+0x1000] ;  /* 0x00100000cc10783b */ /* 0x000fe60000000200 */
[C---:B-1----:R-:W-:Y:S08]  /*4610*/  HMMA.16816.F32.BF16 R68, R92.reuse, R12, R68 ;  /* 0x0000000c5c44723c */ /* 0x042ff00000041844 */
[C---:B------:R-:W-:Y:S01]  /*4620*/  HMMA.16816.F32.BF16 R64, R92.reuse, R14, R64 ;  /* 0x0000000e5c40723c */ /* 0x040fe20000041840 */
[----:B------:R-:W1:Y:S07]  /*4630*/  LDSM.16.M88.4 R12, [R204+0x800] ;  /* 0x00080000cc0c783b */ /* 0x000e6e0000000200 */
[C---:B------:R-:W-:Y:S08]  /*4640*/  HMMA.16816.F32.BF16 R60, R92.reuse, R124, R60 ;  /* 0x0000007c5c3c723c */ /* 0x040ff0000004183c */
[C---:B------:R-:W-:Y:S01]  /*4650*/  HMMA.16816.F32.BF16 R56, R92.reuse, R126, R56 ;  /* 0x0000007e5c38723c */ /* 0x040fe20000041838 */
[----:B------:R-:W-:Y:S07]  /*4660*/  LDSM.16.M88.4 R124, [R219+0x7800] ;  /* 0x00780000db7c783b */ /* 0x000fee0000000200 */
[C---:B------:R-:W-:Y:S08]  /*4670*/  HMMA.16816.F32.BF16 R44, R92.reuse, R84, R44 ;  /* 0x000000545c2c723c */ /* 0x040ff0000004182c */
[C---:B--2---:R-:W-:Y:S08]  /*4680*/  HMMA.16816.F32.BF16 R112, R92.reuse, R8, R112 ;  /* 0x000000085c70723c */ /* 0x044ff00000041870 */
[C---:B------:R-:W-:Y:S01]  /*4690*/  HMMA.16816.F32.BF16 R108, R92.reuse, R10, R108 ;  /* 0x0000000a5c6c723c */ /* 0x040fe2000004186c */
[----:B------:R-:W2:Y:S07]  /*46a0*/  LDSM.16.M88.4 R8, [R204+0x3000] ;  /* 0x00300000cc08783b */ /* 0x000eae0000000200 */
[----:B------:R-:W-:Y:S01]  /*46b0*/  HMMA.16816.F32.BF16 R32, R92, R86, R32 ;  /* 0x000000565c20723c */ /* 0x000fe20000041820 */
[----:B------:R-:W3:Y:S07]  /*46c0*/  LDSM.16.M88.4 R84, [R204+0x2000] ;  /* 0x00200000cc54783b */ /* 0x000eee0000000200 */
[C---:B------:R-:W-:Y:S08]  /*46d0*/  HMMA.16816.F32.BF16 R68, R20.reuse, R76, R68 ;  /* 0x0000004c1444723c */ /* 0x040ff00000041844 */
[C---:B------:R-:W-:Y:S01]  /*46e0*/  HMMA.16816.F32.BF16 R64, R20.reuse, R78, R64 ;  /* 0x0000004e1440723c */ /* 0x040fe20000041840 */
[----:B------:R-:W-:Y:S07]  /*46f0*/  LDSM.16.M88.4 R76, [R222+0x2000] ;  /* 0x00200000de4c783b */ /* 0x000fee0000000200 */
        /* <DEDUP_REMOVED lines=11> */
[----:B------:R-:W5:Y:S07]  /*47b0*/  LDSM.16.M88.4 R72, [R204+0x3800] ;  /* 0x00380000cc48783b */ /* 0x000f6e0000000200 */
[C---:B------:R-:W-:Y:S08]  /*47c0*/  HMMA.16816.F32.BF16 R104, R92.reuse, R96, R104 ;  /* 0x000000605c68723c */ /* 0x040ff00000041868 */
[----:B------:R-:W-:Y:S01]  /*47d0*/  HMMA.16816.F32.BF16 R100, R92, R98, R100 ;  /* 0x000000625c64723c */ /* 0x000fe20000041864 */
[----:B------:R-:W1:Y:S04]  /*47e0*/  LDSM.16.M88.4 R96, [R221+0x9000] ;  /* 0x00900000dd60783b */ /* 0x000e680000000200 */
[----:B------:R-:W-:Y:S03]  /*47f0*/  LDSM.16.M88.4 R92, [R221+0x9800] ;  /* 0x00980000dd5c783b */ /* 0x000fe60000000200 */
[C---:B--2---:R-:W-:Y:S08]  /*4800*/  HMMA.16816.F32.BF16 R112, R20.reuse, R8, R112 ;  /* 0x000000081470723c */ /* 0x044ff00000041870 */
[C---:B------:R-:W-:Y:S01]  /*4810*/  HMMA.16816.F32.BF16 R108, R20.reuse, R10, R108 ;  /* 0x0000000a146c723c */ /* 0x040fe2000004186c */
[----:B------:R-:W2:Y:S07]  /*4820*/  LDSM.16.M88.4 R8, [R221+0xa000] ;  /* 0x00a00000dd08783b */ /* 0x000eae0000000200 */
[C---:B------:R-:W-:Y:S08]  /*4830*/  HMMA.16816.F32.BF16 R52, R20.reuse, R16, R52 ;  /* 0x000000101434723c */ /* 0x040ff00000041834 */
[C---:B------:R-:W-:Y:S01]  /*4840*/  HMMA.16816.F32.BF16 R48, R20.reuse, R18, R48 ;  /* 0x000000121430723c */ /* 0x040fe20000041830 */
[----:B------:R-:W2:Y:S07]  /*4850*/  LDSM.16.M88.4 R16, [R221+0x8800] ;  /* 0x00880000dd10783b */ /* 0x000eae0000000200 */
[C---:B---3--:R-:W-:Y:S08]  /*4860*/  HMMA.16816.F32.BF16 R28, R20.reuse, R84, R28 ;  /* 0x00000054141c723c */ /* 0x048ff0000004181c */
[----:B------:R-:W-:Y:S01]  /*4870*/  HMMA.16816.F32.BF16 R24, R20, R86, R24 ;  /* 0x000000561418723c */ /* 0x000fe20000041818 */
[----:B------:R-:W-:Y:S07]  /*4880*/  LDSM.16.M88.4 R84, [R221+0xb000] ;  /* 0x00b00000dd54783b */ /* 0x000fee0000000200 */
[C---:B-1----:R-:W-:Y:S08]  /*4890*/  HMMA.16816.F32.BF16 R68, R76.reuse, R12, R68 ;  /* 0x0000000c4c44723c */ /* 0x042ff00000041844 */
[----:B------:R-:W-:Y:S01]  /*48a0*/  HMMA.16816.F32.BF16 R64, R76, R14, R64 ;  /* 0x0000000e4c40723c */ /* 0x000fe20000041840 */
[----:B------:R-:W1:Y:S07]  /*48b0*/  LDSM.16.M88.4 R12, [R219+0x5000] ;  /* 0x00500000db0c783b */ /* 0x000e6e0000000200 */
[C---:B----4-:R-:W-:Y:S08]  /*48c0*/  HMMA.16816.F32.BF16 R120, R20.reuse, R80, R120 ;  /* 0x000000501478723c */ /* 0x050ff00000041878 */
[C---:B------:R-:W-:Y:S01]  /*48d0*/  HMMA.16816.F32.BF16 R116, R20.reuse, R82, R116 ;  /* 0x000000521474723c */ /* 0x040fe20000041874 */
[----:B------:R-:W3:Y:S07]  /*48e0*/  LDSM.16.M88.4 R80, [R221+0xb800] ;  /* 0x00b80000dd50783b */ /* 0x000eee0000000200 */
[C---:B-----5:R-:W-:Y:S08]  /*48f0*/  HMMA.16816.F32.BF16 R104, R20.reuse, R72, R104 ;  /* 0x000000481468723c */ /* 0x060ff00000041868 */
[----:B------:R-:W-:Y:S01]  /*4900*/  HMMA.16816.F32.BF16 R100, R20, R74, R100 ;  /* 0x0000004a1464723c */ /* 0x000fe20000041864 */
[----:B------:R-:W4:Y:S07]  /*4910*/  LDSM.16.M88.4 R72, [R219+0x4000] ;  /* 0x00400000db48783b */ /* 0x000f2e0000000200 */
[C---:B------:R-:W-:Y:S08]  /*4920*/  HMMA.16816.F32.BF16 R52, R76.reuse, R96, R52 ;  /* 0x000000604c34723c */ /* 0x040ff00000041834 */
[----:B------:R-:W-:Y:S01]  /*4930*/  HMMA.16816.F32.BF16 R48, R76, R98, R48 ;  /* 0x000000624c30723c */ /* 0x000fe20000041830 */
[----:B------:R-:W-:Y:S07]  /*4940*/  LDSM.16.M88.4 R96, [R215+0x8000] ;  /* 0x00800000d760783b */ /* 0x000fee0000000200 */
[C---:B------:R-:W-:Y:S08]  /*4950*/  HMMA.16816.F32.BF16 R44, R20.reuse, R88, R44 ;  /* 0x00000058142c723c */ /* 0x040ff0000004182c */
[----:B------:R-:W-:Y:S01]  /*4960*/  HMMA.16816.F32.BF16 R32, R20, R90, R32 ;  /* 0x0000005a1420723c */ /* 0x000fe20000041820 */
[----:B------:R-:W5:Y:S04]  /*4970*/  LDSM.16.M88.4 R20, [R219+0x4800] ;  /* 0x00480000db14783b */ /* 0x000f680000000200 */
[----:B------:R-:W-:Y:S03]  /*4980*/  LDSM.16.M88.4 R88, [R221+0xa800] ;  /* 0x00a80000dd58783b */ /* 0x000fe60000000200 */
[C---:B--2---:R-:W-:Y:S08]  /*4990*/  HMMA.16816.F32.BF16 R28, R76.reuse, R8, R28 ;  /* 0x000000084c1c723c */ /* 0x044ff0000004181c */
[C---:B------:R-:W-:Y:S01]  /*49a0*/  HMMA.16816.F32.BF16 R24, R76.reuse, R10, R24 ;  /* 0x0000000a4c18723c */ /* 0x040fe20000041818 */
[----:B------:R-:W2:Y:S07]  /*49b0*/  LDSM.16.M88.4 R8, [R219+0x6000] ;  /* 0x00600000db08783b */ /* 0x000eae0000000200 */
[C---:B------:R-:W-:Y:S08]  /*49c0*/  HMMA.16816.F32.BF16 R60, R76.reuse, R16, R60 ;  /* 0x000000104c3c723c */ /* 0x040ff0000004183c */
        /* <DEDUP_REMOVED lines=10> */
[----:B------:R-:W1:Y:S07]  /*4a70*/  LDSM.16.M88.4 R92, [R215+0x8800] ;  /* 0x00880000d75c783b */ /* 0x000e6e0000000200 */
[C---:B---3--:R-:W-:Y:S08]  /*4a80*/  HMMA.16816.F32.BF16 R104, R76.reuse, R80, R104 ;  /* 0x000000504c68723c */ /* 0x048ff00000041868 */
[----:B------:R-:W-:Y:S01]  /*4a90*/  HMMA.16816.F32.BF16 R100, R76, R82, R100 ;  /* 0x000000524c64723c */ /* 0x000fe20000041864 */
[----:B------:R-:W-:Y:S07]  /*4aa0*/  LDSM.16.M88.4 R80, [R215+0xa000] ;  /* 0x00a00000d750783b */ /* 0x000fee0000000200 */
[C---:B----4-:R-:W-:Y:S08]  /*4ab0*/  HMMA.16816.F32.BF16 R68, R140.reuse, R72, R68 ;  /* 0x000000488c44723c */ /* 0x050ff00000041844 */
[C---:B------:R-:W-:Y:S01]  /*4ac0*/  HMMA.16816.F32.BF16 R64, R140.reuse, R74, R64 ;  /* 0x0000004a8c40723c */ /* 0x040fe20000041840 */
[----:B------:R-:W3:Y:S07]  /*4ad0*/  LDSM.16.M88.4 R72, [R215+0xb000] ;  /* 0x00b00000d748783b */ /* 0x000eee0000000200 */
[C---:B-----5:R-:W-:Y:S08]  /*4ae0*/  HMMA.16816.F32.BF16 R60, R140.reuse, R20, R60 ;  /* 0x000000148c3c723c */ /* 0x060ff0000004183c */
[C---:B------:R-:W-:Y:S01]  /*4af0*/  HMMA.16816.F32.BF16 R56, R140.reuse, R22, R56 ;  /* 0x000000168c38723c */ /* 0x040fe20000041838 */
[----:B------:R-:W-:Y:S07]  /*4b00*/  LDSM.16.M88.4 R20, [R204+0x4000] ;  /* 0x00400000cc14783b */ /* 0x000fee0000000200 */
[C---:B--2---:R-:W-:Y:S08]  /*4b10*/  HMMA.16816.F32.BF16 R28, R140.reuse, R8, R28 ;  /* 0x000000088c1c723c */ /* 0x044ff0000004181c */
[----:B------:R-:W-:Y:S01]  /*4b20*/  HMMA.16816.F32.BF16 R24, R140, R10, R24 ;  /* 0x0000000a8c18723c */ /* 0x000fe20000041818 */
[----:B------:R-:W2:Y:S07]  /*4b30*/  LDSM.16.M88.4 R8, [R217+0x2000] ;  /* 0x00200000d908783b */ /* 0x000eae0000000200 */
[C---:B------:R-:W-:Y:S08]  /*4b40*/  HMMA.16816.F32.BF16 R120, R76.reuse, R88, R120 ;  /* 0x000000584c78723c */ /* 0x040ff00000041878 */
[----:B------:R-:W-:Y:S01]  /*4b50*/  HMMA.16816.F32.BF16 R116, R76, R90, R116 ;  /* 0x0000005a4c74723c */ /* 0x000fe20000041874 */
[----:B------:R-:W4:Y:S04]  /*4b60*/  LDSM.16.M88.4 R88, [R215+0x9000] ;  /* 0x00900000d758783b */ /* 0x000f280000000200 */
[----:B------:R-:W-:Y:S03]  /*4b70*/  LDSM.16.M88.4 R76, [R215+0xa800] ;  /* 0x00a80000d74c783b */ /* 0x000fe60000000200 */
[C---:B------:R-:W-:Y:S08]  /*4b80*/  HMMA.16816.F32.BF16 R112, R140.reuse, R128, R112 ;  /* 0x000000808c70723c */ /* 0x040ff00000041870 */
[C---:B------:R-:W-:Y:S08]  /*4b90*/  HMMA.16816.F32.BF16 R108, R140.reuse, R130, R108 ;  /* 0x000000828c6c723c */ /* 0x040ff0000004186c */
[C---:B------:R-:W-:Y:S08]  /*4ba0*/  HMMA.16816.F32.BF16 R44, R140.reuse, R16, R44 ;  /* 0x000000108c2c723c */ /* 0x040ff0000004182c */
[C---:B------:R-:W-:Y:S01]  /*4bb0*/  HMMA.16816.F32.BF16 R32, R140.reuse, R18, R32 ;  /* 0x000000128c20723c */ /* 0x040fe20000041820 */
[----:B------:R-:W5:Y:S07]  /*4bc0*/  LDSM.16.M88.4 R16, [R215+0xb800] ;  /* 0x00b80000d710783b */ /* 0x000f6e0000000200 */
[C---:B------:R-:W-:Y:S08]  /*4bd0*/  HMMA.16816.F32.BF16 R104, R140.reuse, R124, R104 ;  /* 0x0000007c8c68723c */ /* 0x040ff00000041868 */
[----:B------:R-:W-:Y:S01]  /*4be0*/  HMMA.16816.F32.BF16 R100, R140, R126, R100 ;  /* 0x0000007e8c64723c */ /* 0x000fe20000041864 */
[----:B------:R-:W2:Y:S07]  /*4bf0*/  LDSM.16.M88.4 R124, [R204+0x4800] ;  /* 0x00480000cc7c783b */ /* 0x000eae0000000200 */
[C---:B-1----:R-:W-:Y:S08]  /*4c00*/  HMMA.16816.F32.BF16 R68, R12.reuse, R96, R68 ;  /* 0x000000600c44723c */ /* 0x042ff00000041844 */
[C---:B------:R-:W-:Y:S08]  /*4c10*/  HMMA.16816.F32.BF16 R64, R12.reuse, R98, R64 ;  /* 0x000000620c40723c */ /* 0x040ff00000041840 */
[----:B------:R-:W-:Y:S08]  /*4c20*/  HMMA.16816.F32.BF16 R60, R12, R92, R60 ;  /* 0x0000005c0c3c723c */ /* 0x000ff0000004183c */
[C---:B------:R-:W-:Y:S08]  /*4c30*/  HMMA.16816.F32.BF16 R120, R140.reuse, R136, R120 ;  /* 0x000000888c78723c */ /* 0x040ff00000041878 */
[----:B------:R-:W-:Y:S08]  /*4c40*/  HMMA.16816.F32.BF16 R116, R140, R138, R116 ;  /* 0x0000008a8c74723c */ /* 0x000ff00000041874 */
[C---:B---3--:R-:W-:Y:S08]  /*4c50*/  HMMA.16816.F32.BF16 R112, R12.reuse, R72, R112 ;  /* 0x000000480c70723c */ /* 0x048ff00000041870 */
[----:B------:R-:W-:Y:S01]  /*4c60*/  HMMA.16816.F32.BF16 R108, R12, R74, R108 ;  /* 0x0000004a0c6c723c */ /* 0x000fe2000004186c */
[----:B------:R-:W1:Y:S07]  /*4c70*/  LDSM.16.M88.4 R72, [R204+0x5000] ;  /* 0x00500000cc48783b */ /* 0x000e6e0000000200 */
[C---:B--2---:R-:W-:Y:S07]  /*4c80*/  HMMA.16816.F32.BF16 R68, R8.reuse, R20, R68 ;  /* 0x000000140844723c */ /* 0x044fee0000041844 */
[C---:B------:R-:W-:Y:S01]  /*4c90*/  IADD3 R20, R0.reuse, 0x19, RZ ;  /* 0x0000001900147810 */ /* 0x040fe20007ffe0ff */
[----:B------:R-:W-:Y:S01]  /*4ca0*/  HMMA.16816.F32.BF16 R64, R8, R22, R64 ;  /* 0x000000160840723c */ /* 0x000fe20000041840 */
[----:B------:R-:W-:-:S07]  /*4cb0*/  IADD3 R21, R0, 0x21, RZ ;  /* 0x0000002100157810 */ /* 0x000fce0007ffe0ff */
[C---:B----4-:R-:W-:Y:S08]  /*4cc0*/  HMMA.16816.F32.BF16 R52, R12.reuse, R88, R52 ;  /* 0x000000580c34723c */ /* 0x050ff00000041834 */
[----:B-----5:R-:W-:Y:S07]  /*4cd0*/  HMMA.16816.F32.BF16 R104, R12, R16, R104 ;  /* 0x000000100c68723c */ /* 0x020fee0000041868 */
[C---:B------:R-:W-:Y:S01]  /*4ce0*/  IADD3 R17, R135.reuse, 0x8, RZ ;  /* 0x0000000887117810 */ /* 0x040fe20007ffe0ff */
[----:B------:R-:W-:Y:S01]  /*4cf0*/  HMMA.16816.F32.BF16 R60, R8, R124, R60 ;  /* 0x0000007c083c723c */ /* 0x000fe2000004183c */
[----:B------:R-:W-:-:S02]  /*4d00*/  IMNMX R135, R135, R134, PT ;  /* 0x0000008687877217 */ /* 0x000fc40003800200 */
[----:B------:R-:W-:Y:S02]  /*4d10*/  IADD3 R16, R0, 0x1, RZ ;  /* 0x0000000100107810 */ /* 0x000fe40007ffe0ff */
[----:B------:R-:W-:Y:S02]  /*4d20*/  IMNMX R134, R17, R134, PT ;  /* 0x0000008611867217 */ /* 0x000fe40003800200 */
[C---:B------:R-:W-:Y:S01]  /*4d30*/  ISETP.GE.AND P5, PT, R16.reuse, R135, PT ;  /* 0x000000871000720c */ /* 0x040fe20003fa6270 */
[----:B------:R-:W-:Y:S01]  /*4d40*/  HMMA.16816.F32.BF16 R56, R12, R94, R56 ;  /* 0x0000005e0c38723c */ /* 0x000fe20000041838 */
[----:B------:R-:W-:Y:S02]  /*4d50*/  ISETP.GE.AND P6, PT, R16, R134, PT ;  /* 0x000000861000720c */ /* 0x000fe40003fc6270 */
[C---:B------:R-:W-:Y:S02]  /*4d60*/  IADD3 R16, R0.reuse, 0x8, RZ ;  /* 0x0000000800107810 */ /* 0x040fe40007ffe0ff */
[----:B------:R-:W-:-:S02]  /*4d70*/  IADD3 R17, R0, 0x9, RZ ;  /* 0x0000000900117810 */ /* 0x000fc40007ffe0ff */
[CC--:B------:R-:W-:Y:S01]  /*4d80*/  ISETP.GE.AND P3, PT, R16.reuse, R135.reuse, PT ;  /* 0x000000871000720c */ /* 0x0c0fe20003f66270 */
[C---:B------:R-:W-:Y:S01]  /*4d90*/  HMMA.16816.F32.BF16 R48, R12.reuse, R90, R48 ;  /* 0x0000005a0c30723c */ /* 0x040fe20000041830 */
[-C--:B------:R-:W-:Y:S02]  /*4da0*/  ISETP.GE.AND P2, PT, R16, R134.reuse, PT ;  /* 0x000000861000720c */ /* 0x080fe40003f46270 */
[C---:B------:R-:W-:Y:S02]  /*4db0*/  IADD3 R16, R0.reuse, 0x10, RZ ;  /* 0x0000001000107810 */ /* 0x040fe40007ffe0ff */
[C---:B------:R-:W-:Y:S02]  /*4dc0*/  ISETP.GE.AND P1, PT, R17.reuse, R135, PT ;  /* 0x000000871100720c */ /* 0x040fe40003f26270 */
[----:B------:R-:W-:Y:S01]  /*4dd0*/  ISETP.GE.AND P4, PT, R17, R134, PT ;  /* 0x000000861100720c */ /* 0x000fe20003f86270 */
[----:B------:R-:W-:Y:S01]  /*4de0*/  HMMA.16816.F32.BF16 R44, R12, R84, R44 ;  /* 0x000000540c2c723c */ /* 0x000fe2000004182c */
[----:B------:R-:W-:-:S02]  /*4df0*/  IADD3 R17, R0, 0x11, RZ ;  /* 0x0000001100117810 */ /* 0x000fc40007ffe0ff */
[----:B------:R-:W-:Y:S02]  /*4e00*/  FSEL R65, R65, -INF , !P1 ;  /* 0xff80000041417808 */ /* 0x000fe40004800000 */
[----:B------:R-:W-:-:S03]  /*4e10*/  ISETP.GE.AND P1, PT, R17, R134, PT ;  /* 0x000000861100720c */ /* 0x000fc60003f26270 */
[----:B------:R-:W-:Y:S01]  /*4e20*/  HMMA.16816.F32.BF16 R32, R12, R86, R32 ;  /* 0x000000560c20723c */ /* 0x000fe20000041820 */
[----:B------:R-:W-:-:S07]  /*4e30*/  FSEL R98, R63, -INF , !P1 ;  /* 0xff8000003f627808 */ /* 0x000fce0004800000 */
[C---:B------:R-:W-:Y:S07]  /*4e40*/  HMMA.16816.F32.BF16 R28, R12.reuse, R80, R28 ;  /* 0x000000500c1c723c */ /* 0x040fee000004181c */
[----:B------:R-:W-:Y:S01]  /*4e50*/  FSEL R80, R66, -INF , !P2 ;  /* 0xff80000042507808 */ /* 0x000fe20005000000 */
[----:B------:R-:W-:Y:S01]  /*4e60*/  HMMA.16816.F32.BF16 R24, R12, R82, R24 ;  /* 0x000000520c18723c */ /* 0x000fe20000041818 */
[----:B------:R-:W-:-:S04]  /*4e70*/  ISETP.GE.AND P2, PT, R17, R135, PT ;  /* 0x000000871100720c */ /* 0x000fc80003f46270 */
[----:B------:R-:W-:Y:S02]  /*4e80*/  FSEL R91, R61, -INF , !P2 ;  /* 0xff8000003d5b7808 */ /* 0x000fe40005000000 */
[----:B------:R-:W-:Y:S01]  /*4e90*/  ISETP.GE.AND P2, PT, R20, R134, PT ;  /* 0x000000861400720c */ /* 0x000fe20003f46270 */
[C---:B------:R-:W-:Y:S07]  /*4ea0*/  HMMA.16816.F32.BF16 R120, R12.reuse, R76, R120 ;  /* 0x0000004c0c78723c */ /* 0x040fee0000041878 */
[----:B------:R-:W-:Y:S01]  /*4eb0*/  FSEL R77, R69, -INF , !P5 ;  /* 0xff800000454d7808 */ /* 0x000fe20006800000 */
[----:B------:R-:W-:Y:S01]  /*4ec0*/  HMMA.16816.F32.BF16 R116, R12, R78, R116 ;  /* 0x0000004e0c74723c */ /* 0x000fe20000041874 */
[----:B------:R-:W-:-:S02]  /*4ed0*/  FSEL R69, R64, -INF , !P3 ;  /* 0xff80000040457808 */ /* 0x000fc40005800000 */
[C---:B------:R-:W-:Y:S02]  /*4ee0*/  ISETP.GE.AND P5, PT, R16.reuse, R135, PT ;  /* 0x000000871000720c */ /* 0x040fe40003fa6270 */
[-C--:B------:R-:W-:Y:S02]  /*4ef0*/  ISETP.GE.AND P3, PT, R16, R134.reuse, PT ;  /* 0x000000861000720c */ /* 0x080fe40003f66270 */
[----:B------:R-:W-:Y:S01]  /*4f00*/  IADD3 R16, R0, 0x18, RZ ;  /* 0x0000001800107810 */ /* 0x000fe20007ffe0ff */
[----:B------:R-:W-:Y:S01]  /*4f10*/  HMMA.16816.F32.BF16 R100, R12, R18, R100 ;  /* 0x000000120c64723c */ /* 0x000fe20000041864 */
[----:B------:R-:W2:Y:S01]  /*4f20*/  LDSM.16.M88.4 R12, [R204+0x5800] ;  /* 0x00580000cc0c783b */ /* 0x000ea20000000200 */
[----:B------:R-:W-:Y:S02]  /*4f30*/  FSEL R81, R60, -INF , !P5 ;  /* 0xff8000003c517808 */ /* 0x000fe40006800000 */
[----:B------:R-:W-:Y:S02]  /*4f40*/  ISETP.GE.AND P5, PT, R16, R134, PT ;  /* 0x000000861000720c */ /* 0x000fe40003fa6270 */
[----:B------:R-:W-:-:S02]  /*4f50*/  FSEL R96, R62, -INF , !P3 ;  /* 0xff8000003e607808 */ /* 0x000fc40005800000 */
[----:B-1----:R-:W-:Y:S01]  /*4f60*/  HMMA.16816.F32.BF16 R52, R8, R72, R52 ;  /* 0x000000480834723c */ /* 0x002fe20000041834 */
[----:B------:R-:W-:Y:S02]  /*4f70*/  ISETP.GE.AND P3, PT, R20, R135, PT ;  /* 0x000000871400720c */ /* 0x000fe40003f66270 */
[----:B------:R-:W-:-:S04]  /*4f80*/  IADD3 R20, R0, 0x20, RZ ;  /* 0x0000002000147810 */ /* 0x000fc80007ffe0ff */
[----:B------:R-:W-:Y:S01]  /*4f90*/  FSEL R72, R67, -INF , !P4 ;  /* 0xff80000043487808 */ /* 0x000fe20006000000 */
[----:B------:R-:W-:Y:S01]  /*4fa0*/  HMMA.16816.F32.BF16 R56, R8, R126, R56 ;  /* 0x0000007e0838723c */ /* 0x000fe20000041838 */
[-C--:B------:R-:W-:Y:S02]  /*4fb0*/  ISETP.GE.AND P4, PT, R16, R135.reuse, PT ;  /* 0x000000871000720c */ /* 0x080fe40003f86270 */
[----:B------:R-:W1:Y:S01]  /*4fc0*/  LDSM.16.M88.4 R16, [R204+0x6000] ;  /* 0x00600000cc10783b */ /* 0x000e620000000200 */
[----:B------:R-:W-:-:S04]  /*4fd0*/  ISETP.GE.AND P1, PT, R20, R135, PT ;  /* 0x000000871400720c */ /* 0x000fc80003f26270 */
[----:B------:R-:W-:Y:S08]  /*4fe0*/  HMMA.16816.F32.BF16 R48, R8, R74, R48 ;  /* 0x0000004a0830723c */ /* 0x000ff00000041830 */
[----:B------:R-:W-:-:S08]  /*4ff0*/  FSEL R181, R52, -INF , !P1 ;  /* 0xff80000034b57808 */ /* 0x000fd00004800000 */
[----:B------:R-:W-:Y:S01]  /*5000*/  FSEL R97, R56, -INF , !P4 ;  /* 0xff80000038617808 */ /* 0x000fe20006000000 */
[C---:B--2---:R-:W-:Y:S01]  /*5010*/  HMMA.16816.F32.BF16 R44, R8.reuse, R12, R44 ;  /* 0x0000000c082c723c */ /* 0x044fe2000004182c */
[----:B------:R-:W-:Y:S02]  /*5020*/  FSEL R188, R58, -INF , !P5 ;  /* 0xff8000003abc7808 */ /* 0x000fe40006800000 */
[----:B------:R-:W-:Y:S02]  /*5030*/  ISETP.GE.AND P4, PT, R20, R134, PT ;  /* 0x000000861400720c */ /* 0x000fe40003f86270 */
[----:B------:R-:W-:Y:S02]  /*5040*/  ISETP.GE.AND P5, PT, R21, R135, PT ;  /* 0x000000871500720c */ /* 0x000fe40003fa6270 */
[C---:B------:R-:W-:Y:S01]  /*5050*/  IADD3 R20, R0.reuse, 0x28, RZ ;  /* 0x0000002800147810 */ /* 0x040fe20007ffe0ff */
[----:B------:R-:W-:Y:S01]  /*5060*/  HMMA.16816.F32.BF16 R32, R8, R14, R32 ;  /* 0x0000000e0820723c */ /* 0x000fe20000041820 */
[----:B------:R-:W-:-:S02]  /*5070*/  IADD3 R12, R0, 0x29, RZ ;  /* 0x00000029000c7810 */ /* 0x000fc40007ffe0ff */
[----:B------:R-:W-:Y:S02]  /*5080*/  FSEL R89, R57, -INF , !P3 ;  /* 0xff80000039597808 */ /* 0x000fe40005800000 */
[----:B------:R-:W-:Y:S02]  /*5090*/  FSEL R186, R59, -INF , !P2 ;  /* 0xff8000003bba7808 */ /* 0x000fe40005000000 */
[----:B------:R-:W-:Y:S02]  /*50a0*/  FSEL R182, R54, -INF , !P4 ;  /* 0xff80000036b67808 */ /* 0x000fe40006000000 */
[----:B------:R-:W-:Y:S01]  /*50b0*/  FSEL R179, R53, -INF , !P5 ;  /* 0xff80000035b37808 */ /* 0x000fe20006800000 */
[----:B-1----:R-:W-:Y:S01]  /*50c0*/  HMMA.16816.F32.BF16 R28, R8, R16, R28 ;  /* 0x00000010081c723c */ /* 0x002fe2000004181c */
[----:B------:R-:W-:Y:S02]  /*50d0*/  ISETP.GE.AND P3, PT, R21, R134, PT ;  /* 0x000000861500720c */ /* 0x000fe40003f66270 */
[----:B------:R-:W-:-:S02]  /*50e0*/  ISETP.GE.AND P2, PT, R20, R135, PT ;  /* 0x000000871400720c */ /* 0x000fc40003f46270 */
[C---:B------:R-:W-:Y:S02]  /*50f0*/  ISETP.GE.AND P4, PT, R12.reuse, R135, PT ;  /* 0x000000870c00720c */ /* 0x040fe40003f86270 */
[-C--:B------:R-:W-:Y:S01]  /*5100*/  ISETP.GE.AND P5, PT, R12, R134.reuse, PT ;  /* 0x000000860c00720c */ /* 0x080fe20003fa6270 */
[----:B------:R-:W-:Y:S01]  /*5110*/  HMMA.16816.F32.BF16 R24, R8, R18, R24 ;  /* 0x000000120818723c */ /* 0x000fe20000041818 */
[----:B------:R-:W-:Y:S02]  /*5120*/  ISETP.GE.AND P1, PT, R20, R134, PT ;  /* 0x000000861400720c */ /* 0x000fe40003f26270 */
[----:B------:R-:W-:Y:S01]  /*5130*/  IADD3 R12, R0, 0x30, RZ ;  /* 0x00000030000c7810 */ /* 0x000fe20007ffe0ff */
[----:B------:R-:W1:Y:S01]  /*5140*/  LDSM.16.M88.4 R20, [R204+0x6800] ;  /* 0x00680000cc14783b */ /* 0x000e620000000200 */
[----:B------:R-:W-:Y:S02]  /*5150*/  FSEL R184, R55, -INF , !P3 ;  /* 0xff80000037b87808 */ /* 0x000fe40005800000 */
[----:B------:R-:W-:-:S02]  /*5160*/  FSEL R183, R48, -INF , !P2 ;  /* 0xff80000030b77808 */ /* 0x000fc40005000000 */
[CC--:B------:R-:W-:Y:S02]  /*5170*/  ISETP.GE.AND P3, PT, R12.reuse, R135.reuse, PT ;  /* 0x000000870c00720c */ /* 0x0c0fe40003f66270 */
[----:B------:R-:W-:Y:S02]  /*5180*/  ISETP.GE.AND P2, PT, R12, R134, PT ;  /* 0x000000860c00720c */ /* 0x000fe40003f46270 */
[C---:B------:R-:W-:Y:S02]  /*5190*/  IADD3 R13, R0.reuse, 0x31, RZ ;  /* 0x00000031000d7810 */ /* 0x040fe40007ffe0ff */
[----:B------:R-:W-:Y:S02]  /*51a0*/  IADD3 R12, R0, 0x38, RZ ;  /* 0x00000038000c7810 */ /* 0x000fe40007ffe0ff */
[----:B------:R-:W-:Y:S02]  /*51b0*/  FSEL R146, R50, -INF , !P1 ;  /* 0xff80000032927808 */ /* 0x000fe40004800000 */
[----:B------:R-:W-:-:S02]  /*51c0*/  ISETP.GE.AND P1, PT, R13, R135, PT ;  /* 0x000000870d00720c */ /* 0x000fc40003f26270 */
[----:B------:R-:W-:Y:S02]  /*51d0*/  FSEL R49, R49, -INF , !P4 ;  /* 0xff80000031317808 */ /* 0x000fe40006000000 */
[----:B------:R-:W-:Y:S02]  /*51e0*/  FSEL R144, R51, -INF , !P5 ;  /* 0xff80000033907808 */ /* 0x000fe40006800000 */
[----:B------:R-:W-:Y:S02]  /*51f0*/  FSEL R137, R44, -INF , !P3 ;  /* 0xff8000002c897808 */ /* 0x000fe40005800000 */
[----:B------:R-:W-:Y:S02]  /*5200*/  ISETP.GE.AND P4, PT, R13, R134, PT ;  /* 0x000000860d00720c */ /* 0x000fe40003f86270 */
[----:B------:R-:W-:Y:S02]  /*5210*/  IADD3 R16, R0, 0x39, RZ ;  /* 0x0000003900107810 */ /* 0x000fe40007ffe0ff */
[----:B------:R-:W-:-:S02]  /*5220*/  ISETP.GE.AND P5, PT, R12, R135, PT ;  /* 0x000000870c00720c */ /* 0x000fc40003fa6270 */
[-C--:B------:R-:W-:Y:S02]  /*5230*/  ISETP.GE.AND P3, PT, R12, R134.reuse, PT ;  /* 0x000000860c00720c */ /* 0x080fe40003f66270 */
[----:B------:R-:W2:Y:S01]  /*5240*/  LDSM.16.M88.4 R12, [R204+0x7000] ;  /* 0x00700000cc0c783b */ /* 0x000ea20000000200 */
[----:B------:R-:W-:Y:S02]  /*5250*/  FSEL R148, R46, -INF , !P2 ;  /* 0xff8000002e947808 */ /* 0x000fe40005000000 */
[----:B------:R-:W-:Y:S02]  /*5260*/  FSEL R147, R45, -INF , !P1 ;  /* 0xff8000002d937808 */ /* 0x000fe40004800000 */
[C---:B------:R-:W-:Y:S02]  /*5270*/  ISETP.GE.AND P2, PT, R16.reuse, R135, PT ;  /* 0x000000871000720c */ /* 0x040fe40003f46270 */
[----:B------:R-:W-:Y:S02]  /*5280*/  ISETP.GE.AND P1, PT, R16, R134, PT ;  /* 0x000000861000720c */ /* 0x000fe40003f26270 */
[C---:B------:R-:W-:Y:S01]  /*5290*/  IADD3 R16, R0.reuse, 0x40, RZ ;  /* 0x0000004000107810 */ /* 0x040fe20007ffe0ff */
[----:B-1----:R-:W-:Y:S01]  /*52a0*/  HMMA.16816.F32.BF16 R120, R8, R20, R120 ;  /* 0x000000140878723c */ /* 0x002fe20000041878 */
[----:B------:R-:W-:-:S02]  /*52b0*/  IADD3 R17, R0, 0x41, RZ ;  /* 0x0000004100117810 */ /* 0x000fc40007ffe0ff */
[----:B------:R-:W-:Y:S02]  /*52c0*/  FSEL R162, R47, -INF , !P4 ;  /* 0xff8000002fa27808 */ /* 0x000fe40006000000 */
[----:B------:R-:W-:Y:S02]  /*52d0*/  FSEL R151, R32, -INF , !P5 ;  /* 0xff80000020977808 */ /* 0x000fe40006800000 */
[----:B------:R-:W-:Y:S01]  /*52e0*/  FSEL R160, R34, -INF , !P3 ;  /* 0xff80000022a07808 */ /* 0x000fe20005800000 */
[----:B------:R-:W-:Y:S01]  /*52f0*/  HMMA.16816.F32.BF16 R116, R8, R22, R116 ;  /* 0x000000160874723c */ /* 0x000fe20000041874 */
[----:B------:R-:W-:Y:S02]  /*5300*/  FSEL R149, R33, -INF , !P2 ;  /* 0xff80000021957808 */ /* 0x000fe40005000000 */
[C---:B------:R-:W-:Y:S02]  /*5310*/  ISETP.GE.AND P4, PT, R16.reuse, R135, PT ;  /* 0x000000871000720c */ /* 0x040fe40003f86270 */
[----:B------:R-:W-:-:S02]  /*5320*/  ISETP.GE.AND P5, PT, R16, R134, PT ;  /* 0x000000861000720c */ /* 0x000fc40003fa6270 */
[C---:B------:R-:W-:Y:S02]  /*5330*/  ISETP.GE.AND P3, PT, R17.reuse, R135, PT ;  /* 0x000000871100720c */ /* 0x040fe40003f66270 */
[----:B------:R-:W-:Y:S02]  /*5340*/  ISETP.GE.AND P2, PT, R17, R134, PT ;  /* 0x000000861100720c */ /* 0x000fe40003f46270 */
[----:B------:R-:W1:Y:S01]  /*5350*/  LDSM.16.M88.4 R16, [R204+0x7800] ;  /* 0x00780000cc10783b */ /* 0x000e620000000200 */
[----:B------:R-:W-:Y:S01]  /*5360*/  IADD3 R32, R0, 0x48, RZ ;  /* 0x0000004800207810 */ /* 0x000fe20007ffe0ff */
[----:B------:R-:W-:-:S04]  /*5370*/  DEPBAR.LE SB0, 0x0 ;  /* 0x000080000000791a */ /* 0x000fc80000000000 */
[----:B------:R-:W-:Y:S02]  /*5380*/  IADD3 R20, R0, 0x49, RZ ;  /* 0x0000004900147810 */ /* 0x000fe40007ffe0ff */
[----:B------:R-:W-:Y:S02]  /*5390*/  FSEL R154, R35, -INF , !P1 ;  /* 0xff800000239a7808 */ /* 0x000fe40004800000 */
[----:B------:R-:W-:Y:S01]  /*53a0*/  FSEL R167, R28, -INF , !P4 ;  /* 0xff8000001ca77808 */ /* 0x000fe20006000000 */
[----:B--2---:R-:W-:Y:S01]  /*53b0*/  HMMA.16816.F32.BF16 R112, R8, R12, R112 ;  /* 0x0000000c0870723c */ /* 0x004fe20000041870 */
[----:B------:R-:W-:Y:S02]  /*53c0*/  FSEL R180, R30, -INF , !P5 ;  /* 0xff8000001eb47808 */ /* 0x000fe40006800000 */
[----:B------:R-:W-:Y:S02]  /*53d0*/  FSEL R161, R29, -INF , !P3 ;  /* 0xff8000001da17808 */ /* 0x000fe40005800000 */
[----:B------:R-:W-:-:S02]  /*53e0*/  ISETP.GE.AND P1, PT, R32, R135, PT ;  /* 0x000000872000720c */ /* 0x000fc40003f26270 */
[-C--:B------:R-:W-:Y:S01]  /*53f0*/  ISETP.GE.AND P4, PT, R32, R134.reuse, PT ;  /* 0x000000862000720c */ /* 0x080fe20003f86270 */
[----:B------:R-:W-:Y:S01]  /*5400*/  HMMA.16816.F32.BF16 R108, R8, R14, R108 ;  /* 0x0000000e086c723c */ /* 0x000fe2000004186c */
[C---:B------:R-:W-:Y:S02]  /*5410*/  ISETP.GE.AND P5, PT, R20.reuse, R135, PT ;  /* 0x000000871400720c */ /* 0x040fe40003fa6270 */
[----:B------:R-:W-:Y:S02]  /*5420*/  ISETP.GE.AND P3, PT, R20, R134, PT ;  /* 0x000000861400720c */ /* 0x000fe40003f66270 */
[C---:B------:R-:W-:Y:S02]  /*5430*/  IADD3 R20, R0.reuse, 0x50, RZ ;  /* 0x0000005000147810 */ /* 0x040fe40007ffe0ff */
[----:B------:R-:W-:Y:S02]  /*5440*/  IADD3 R21, R0, 0x51, RZ ;  /* 0x0000005100157810 */ /* 0x000fe40007ffe0ff */
[----:B------:R-:W-:-:S02]  /*5450*/  FSEL R166, R31, -INF , !P2 ;  /* 0xff8000001fa67808 */ /* 0x000fc40005000000 */
[----:B------:R-:W-:Y:S02]  /*5460*/  FSEL R163, R24, -INF , !P1 ;  /* 0xff80000018a37808 */ /* 0x000fe40004800000 */
[----:B------:R-:W-:Y:S02]  /*5470*/  FSEL R170, R26, -INF , !P4 ;  /* 0xff8000001aaa7808 */ /* 0x000fe40006000000 */
[CC--:B------:R-:W-:Y:S02]  /*5480*/  ISETP.GE.AND P2, PT, R20.reuse, R135.reuse, PT ;  /* 0x000000871400720c */ /* 0x0c0fe40003f46270 */
[----:B------:R-:W-:Y:S02]  /*5490*/  ISETP.GE.AND P1, PT, R20, R134, PT ;  /* 0x000000861400720c */ /* 0x000fe40003f26270 */
[----:B------:R-:W-:Y:S01]  /*54a0*/  ISETP.GE.AND P4, PT, R21, R135, PT ;  /* 0x000000871500720c */ /* 0x000fe20003f86270 */
[----:B-1----:R-:W-:Y:S01]  /*54b0*/  HMMA.16816.F32.BF16 R104, R8, R16, R104 ;  /* 0x000000100868723c */ /* 0x002fe20000041868 */
[----:B------:R-:W-:-:S02]  /*54c0*/  IADD3 R20, R0, 0x58, RZ ;  /* 0x0000005800147810 */ /* 0x000fc40007ffe0ff */
[----:B------:R-:W-:Y:S02]  /*54d0*/  IADD3 R12, R0, 0x59, RZ ;  /* 0x00000059000c7810 */ /* 0x000fe40007ffe0ff */
[----:B------:R-:W-:Y:S02]  /*54e0*/  FSEL R178, R27, -INF , !P3 ;  /* 0xff8000001bb27808 */ /* 0x000fe40005800000 */
[----:B------:R-:W-:Y:S01]  /*54f0*/  FSEL R177, R120, -INF , !P2 ;  /* 0xff80000078b17808 */ /* 0x000fe20005000000 */
[----:B------:R-:W-:Y:S01]  /*5500*/  HMMA.16816.F32.BF16 R100, R8, R18, R100 ;  /* 0x000000120864723c */ /* 0x000fe20000041864 */
[----:B------:R-:W-:Y:S02]  /*5510*/  FSEL R176, R122, -INF , !P1 ;  /* 0xff8000007ab07808 */ /* 0x000fe40004800000 */
[----:B------:R-:W-:Y:S02]  /*5520*/  FSEL R175, R121, -INF , !P4 ;  /* 0xff80000079af7808 */ /* 0x000fe40006000000 */
[----:B------:R-:W-:-:S02]  /*5530*/  ISETP.GE.AND P3, PT, R20, R135, PT ;  /* 0x000000871400720c */ /* 0x000fc40003f66270 */
[-C--:B------:R-:W-:Y:S02]  /*5540*/  ISETP.GE.AND P2, PT, R20, R134.reuse, PT ;  /* 0x000000861400720c */ /* 0x080fe40003f46270 */
[C---:B------:R-:W-:Y:S02]  /*5550*/  ISETP.GE.AND P1, PT, R12.reuse, R135, PT ;  /* 0x000000870c00720c */ /* 0x040fe40003f26270 */
[----:B------:R-:W-:Y:S02]  /*5560*/  ISETP.GE.AND P4, PT, R12, R134, PT ;  /* 0x000000860c00720c */ /* 0x000fe40003f86270 */
[C---:B------:R-:W-:Y:S02]  /*5570*/  IADD3 R12, R0.reuse, 0x60, RZ ;  /* 0x00000060000c7810 */ /* 0x040fe40007ffe0ff */
[----:B------:R-:W-:Y:S02]  /*5580*/  IADD3 R13, R0, 0x61, RZ ;  /* 0x00000061000d7810 */ /* 0x000fe40007ffe0ff */
[----:B------:R-:W-:-:S02]  /*5590*/  FSEL R171, R116, -INF , !P3 ;  /* 0xff80000074ab7808 */ /* 0x000fc40005800000 */
[----:B------:R-:W-:Y:S02]  /*55a0*/  FSEL R168, R118, -INF , !P2 ;  /* 0xff80000076a87808 */ /* 0x000fe40005000000 */
[----:B------:R-:W-:Y:S02]  /*55b0*/  FSEL R169, R117, -INF , !P1 ;  /* 0xff80000075a97808 */ /* 0x000fe40004800000 */
[----:B------:R-:W-:Y:S01]  /*55c0*/  FSEL R165, R25, -INF , !P5 ;  /* 0xff80000019a57808 */ /* 0x000fe20006800000 */
[----:B------:R-:W-:Y:S01]  /*55d0*/  BAR.SYNC.DEFER_BLOCKING 0x0 ;  /* 0x0000000000007b1d */ /* 0x000fe20000010000 */
[-C--:B------:R-:W-:Y:S02]  /*55e0*/  ISETP.GE.AND P3, PT, R12, R134.reuse, PT ;  /* 0x000000860c00720c */ /* 0x080fe40003f66270 */
[C---:B------:R-:W-:Y:S02]  /*55f0*/  ISETP.GE.AND P2, PT, R13.reuse, R135, PT ;  /* 0x000000870d00720c */ /* 0x040fe40003f46270 */
[----:B------:R-:W-:-:S02]  /*5600*/  ISETP.GE.AND P1, PT, R13, R134, PT ;  /* 0x000000860d00720c */ /* 0x000fc40003f26270 */
[----:B------:R-:W-:Y:S02]  /*5610*/  ISETP.GE.AND P5, PT, R21, R134, PT ;  /* 0x000000861500720c */ /* 0x000fe40003fa6270 */
[----:B------:R-:W-:Y:S02]  /*5620*/  IADD3 R13, R0, 0x69, RZ ;  /* 0x00000069000d7810 */ /* 0x000fe40007ffe0ff */
[----:B------:R-:W-:Y:S02]  /*5630*/  FSEL R158, R114, -INF , !P3 ;  /* 0xff800000729e7808 */ /* 0x000fe40005800000 */
[----:B------:R-:W-:Y:S02]  /*5640*/  FSEL R174, R123, -INF , !P5 ;  /* 0xff8000007bae7808 */ /* 0x000fe40006800000 */
[-C--:B------:R-:W-:Y:S02]  /*5650*/  ISETP.GE.AND P3, PT, R13, R135.reuse, PT ;  /* 0x000000870d00720c */ /* 0x080fe40003f66270 */
[----:B------:R-:W-:-:S02]  /*5660*/  ISETP.GE.AND P5, PT, R12, R135, PT ;  /* 0x000000870c00720c */ /* 0x000fc40003fa6270 */
[C---:B------:R-:W-:Y:S02]  /*5670*/  IADD3 R8, R0.reuse, 0x71, RZ ;  /* 0x0000007100087810 */ /* 0x040fe40007ffe0ff */
[----:B------:R-:W-:Y:S02]  /*5680*/  IADD3 R12, R0, 0x68, RZ ;  /* 0x00000068000c7810 */ /* 0x000fe40007ffe0ff */
[----:B------:R-:W-:Y:S02]  /*5690*/  FSEL R153, R109, -INF , !P3 ;  /* 0xff8000006d997808 */ /* 0x000fe40005800000 */
[----:B------:R-:W-:Y:S02]  /*56a0*/  FSEL R164, R119, -INF , !P4 ;  /* 0xff80000077a47808 */ /* 0x000fe40006000000 */
[----:B------:R-:W-:Y:S02]  /*56b0*/  FSEL R159, R112, -INF , !P5 ;  /* 0xff800000709f7808 */ /* 0x000fe40006800000 */
[----:B------:R-:W-:-:S02]  /*56c0*/  ISETP.GE.AND P3, PT, R8, R134, PT ;  /* 0x000000860800720c */ /* 0x000fc40003f66270 */
[C---:B------:R-:W-:Y:S02]  /*56d0*/  ISETP.GE.AND P4, PT, R12.reuse, R135, PT ;  /* 0x000000870c00720c */ /* 0x040fe40003f86270 */
[----:B------:R-:W-:Y:S02]  /*56e0*/  ISETP.GE.AND P5, PT, R12, R134, PT ;  /* 0x000000860c00720c */ /* 0x000fe40003fa6270 */
[----:B------:R-:W-:Y:S02]  /*56f0*/  IADD3 R12, R0, 0x70, RZ ;  /* 0x00000070000c7810 */ /* 0x000fe40007ffe0ff */
[----:B------:R-:W-:Y:S02]  /*5700*/  FSEL R138, R107, -INF , !P3 ;  /* 0xff8000006b8a7808 */ /* 0x000fe40005800000 */
[----:B------:R-:W-:Y:S02]  /*5710*/  FSEL R157, R113, -INF , !P2 ;  /* 0xff800000719d7808 */ /* 0x000fe40005000000 */
[----:B------:R-:W-:-:S02]  /*5720*/  FSEL R156, R115, -INF , !P1 ;  /* 0xff800000739c7808 */ /* 0x000fc40004800000 */
[----:B------:R-:W-:Y:S02]  /*5730*/  ISETP.GT.AND P3, PT, R229, R224, PT ;  /* 0x000000e0e500720c */ /* 0x000fe40003f64270 */
[----:B------:R-:W-:Y:S02]  /*5740*/  ISETP.GE.AND P2, PT, R13, R134, PT ;  /* 0x000000860d00720c */ /* 0x000fe40003f46270 */
[-C--:B------:R-:W-:Y:S02]  /*5750*/  ISETP.GE.AND P1, PT, R12, R135.reuse, PT ;  /* 0x000000870c00720c */ /* 0x080fe40003f26270 */
[----:B------:R-:W-:Y:S02]  /*5760*/  IADD3 R9, R0, 0x78, RZ ;  /* 0x0000007800097810 */ /* 0x000fe40007ffe0ff */
[----:B------:R-:W-:Y:S02]  /*5770*/  FSEL R152, R110, -INF , !P5 ;  /* 0xff8000006e987808 */ /* 0x000fe40006800000 */
[----:B------:R-:W-:-:S02]  /*5780*/  ISETP.GE.AND P5, PT, R8, R135, PT ;  /* 0x000000870800720c */ /* 0x000fc40003fa6270 */
[----:B------:R-:W-:Y:S02]  /*5790*/  FSEL R155, R108, -INF , !P4 ;  /* 0xff8000006c9b7808 */ /* 0x000fe40006000000 */
[----:B------:R-:W-:Y:S02]  /*57a0*/  FSEL R150, R111, -INF , !P2 ;  /* 0xff8000006f967808 */ /* 0x000fe40005000000 */
[----:B------:R-:W-:Y:S02]  /*57b0*/  FSEL R8, R71, -INF , !P6 ;  /* 0xff80000047087808 */ /* 0x000fe40007000000 */
[----:B------:R-:W-:Y:S02]  /*57c0*/  FSEL R145, R104, -INF , !P1 ;  /* 0xff80000068917808 */ /* 0x000fe40004800000 */
[----:B------:R-:W-:Y:S02]  /*57d0*/  ISETP.GE.AND P4, PT, R12, R134, PT ;  /* 0x000000860c00720c */ /* 0x000fe40003f86270 */
[----:B------:R-:W-:-:S02]  /*57e0*/  ISETP.GE.AND P6, PT, R9, R135, PT ;  /* 0x000000870900720c */ /* 0x000fc40003fc6270 */
[----:B------:R-:W-:Y:S02]  /*57f0*/  ISETP.GE.AND P2, PT, R9, R134, PT ;  /* 0x000000860900720c */ /* 0x000fe40003f46270 */
[C---:B------:R-:W-:Y:S02]  /*5800*/  ISETP.GE.AND P1, PT, R0.reuse, R135, PT ;  /* 0x000000870000720c */ /* 0x040fe40003f26270 */
[----:B------:R-:W-:Y:S02]  /*5810*/  IADD3 R9, R0, 0x79, RZ ;  /* 0x0000007900097810 */ /* 0x000fe40007ffe0ff */
[----:B------:R-:W-:Y:S02]  /*5820*/  FSEL R140, R106, -INF , !P4 ;  /* 0xff8000006a8c7808 */ /* 0x000fe40006000000 */
[----:B------:R-:W-:Y:S02]  /*5830*/  FSEL R143, R105, -INF , !P5 ;  /* 0xff800000698f7808 */ /* 0x000fe40006800000 */
[----:B------:R-:W-:-:S02]  /*5840*/  FSEL R68, R68, -INF , !P1 ;  /* 0xff80000044447808 */ /* 0x000fc40004800000 */
[-C--:B------:R-:W-:Y:S02]  /*5850*/  ISETP.GE.AND P4, PT, R0, R134.reuse, PT ;  /* 0x000000860000720c */ /* 0x080fe40003f86270 */
[C---:B------:R-:W-:Y:S02]  /*5860*/  ISETP.GE.AND P5, PT, R9.reuse, R135, PT ;  /* 0x000000870900720c */ /* 0x040fe40003fa6270 */
[----:B------:R-:W-:Y:S02]  /*5870*/  ISETP.GE.AND P1, PT, R9, R134, PT ;  /* 0x000000860900720c */ /* 0x000fe40003f26270 */
[----:B------:R-:W-:Y:S02]  /*5880*/  LOP3.LUT R0, R6, R41, RZ, 0xfc, !PT ;  /* 0x0000002906007212 */ /* 0x000fe400078efcff */
[----:B------:R-:W-:Y:S02]  /*5890*/  FSEL R70, R70, -INF , !P4 ;  /* 0xff80000046467808 */ /* 0x000fe40006000000 */
[----:B------:R-:W-:-:S02]  /*58a0*/  FSEL R141, R100, -INF , !P6 ;  /* 0xff800000648d7808 */ /* 0x000fc40007000000 */
[----:B------:R-:W-:Y:S02]  /*58b0*/  FSEL R136, R102, -INF , !P2 ;  /* 0xff80000066887808 */ /* 0x000fe40005000000 */
[----:B------:R-:W-:Y:S02]  /*58c0*/  FSEL R139, R101, -INF , !P5 ;  /* 0xff800000658b7808 */ /* 0x000fe40006800000 */
[----:B------:R-:W-:Y:S01]  /*58d0*/  FSEL R66, R103, -INF , !P1 ;  /* 0xff80000067427808 */ /* 0x000fe20004800000 */
[----:B------:R-:W-:Y:S05]  /*58e0*/  @!P3 BRA `(.L_x_1502) ;  /* 0x00000e200000b947 */ /* 0x000fea0003800000 */
[----:B------:R-:W-:Y:S05]  /*58f0*/  @!P0 BRA `(.L_x_1503) ;  /* 0x0000039000008947 */ /* 0x000fea0003800000 */
[----:B------:R-:W1:Y:S01]  /*5900*/  I2F.RP R10, R39 ;  /* 0x00000027000a7306 */ /* 0x000e620000209400 */
[----:B------:R-:W-:Y:S02]  /*5910*/  IADD3 R12, R3, -0x80, RZ ;  /* 0xffffff80030c7810 */ /* 0x000fe40007ffe0ff */
[----:B------:R-:W-:Y:S02]  /*5920*/  IABS R9, R3 ;  /* 0x0000000300097213 */ /* 0x000fe40000000000 */
[----:B------:R-:W-:-:S02]  /*5930*/  IABS R6, R12 ;  /* 0x0000000c00067213 */ /* 0x000fc40000000000 */
[----:B------:R-:W-:Y:S02]  /*5940*/  LOP3.LUT R3, R3, c[0x0][0x2d0], RZ, 0x3c, !PT ;  /* 0x0000b40003037a12 */ /* 0x000fe400078e3cff */
[----:B------:R-:W-:Y:S02]  /*5950*/  LOP3.LUT R12, R12, c[0x0][0x2d0], RZ, 0x3c, !PT ;  /* 0x0000b4000c0c7a12 */ /* 0x000fe400078e3cff */
        /* <DEDUP_REMOVED lines=13> */
[C---:B------:R-:W-:Y:S01]  /*5a30*/  IMAD R4, R39.reuse, R4, R6 ;  /* 0x0000000427047224 */ /* 0x040fe200078e0206 */
[----:B------:R-:W-:Y:S02]  /*5a40*/  LOP3.LUT R6, RZ, c[0x0][0x2d0], RZ, 0x33, !PT ;  /* 0x0000b400ff067a12 */ /* 0x000fe400078e33ff */
[C---:B------:R-:W-:Y:S02]  /*5a50*/  ISETP.GT.U32.AND P1, PT, R39.reuse, R10, PT ;  /* 0x0000000a2700720c */ /* 0x040fe40003f24070 */
[----:B------:R-:W-:-:S11]  /*5a60*/  ISETP.GT.U32.AND P2, PT, R39, R4, PT ;  /* 0x000000042700720c */ /* 0x000fd60003f44070 */
[----:B------:R-:W-:Y:S01]  /*5a70*/  @!P1 IMAD.IADD R10, R10, 0x1, -R39 ;  /* 0x000000010a0a9824 */ /* 0x000fe200078e0a27 */
[----:B------:R-:W-:Y:S02]  /*5a80*/  @!P1 IADD3 R13, R13, 0x1, RZ ;  /* 0x000000010d0d9810 */ /* 0x000fe40007ffe0ff */
[-C--:B------:R-:W-:Y:S02]  /*5a90*/  @!P2 IADD3 R4, R4, -R39.reuse, RZ ;  /* 0x800000270404a210 */ /* 0x080fe40007ffe0ff */
[-C--:B------:R-:W-:Y:S02]  /*5aa0*/  ISETP.GE.U32.AND P6, PT, R10, R39.reuse, PT ;  /* 0x000000270a00720c */ /* 0x080fe40003fc6070 */
[----:B------:R-:W-:Y:S02]  /*5ab0*/  ISETP.GE.U32.AND P5, PT, R4, R39, PT ;  /* 0x000000270400720c */ /* 0x000fe40003fa6070 */
[----:B------:R-:W-:Y:S02]  /*5ac0*/  ISETP.GE.AND P1, PT, R12, RZ, PT ;  /* 0x000000ff0c00720c */ /* 0x000fe40003f26270 */
[----:B------:R-:W-:-:S02]  /*5ad0*/  @!P2 IADD3 R11, R11, 0x1, RZ ;  /* 0x000000010b0ba810 */ /* 0x000fc40007ffe0ff */
[----:B------:R-:W-:-:S05]  /*5ae0*/  ISETP.NE.AND P2, PT, RZ, c[0x0][0x2d0], PT ;  /* 0x0000b400ff007a0c */ /* 0x000fca0003f45270 */
        /* <DEDUP_REMOVED lines=18> */
[----:B--2---:R-:W-:-:S04]  /*5c10*/  IMAD.IADD R9, R9, 0x1, -R4 ;  /* 0x0000000109097824 */ /* 0x004fc800078e0a04 */
[----:B------:R-:W-:Y:S01]  /*5c20*/  IMAD.WIDE.U32 R12, R9, c[0x0][0x180], R10 ;  /* 0x00006000090c7a25 */ /* 0x000fe200078e000a */
[----:B------:R-:W-:-:S04]  /*5c30*/  SHF.R.S32.HI R4, RZ, 0x1f, R9 ;  /* 0x0000001fff047819 */ /* 0x000fc80000011409 */
[----:B------:R-:W-:Y:S01]  /*5c40*/  MOV R11, R12 ;  /* 0x0000000c000b7202 */ /* 0x000fe20000000f00 */
[----:B------:R-:W-:-:S04]  /*5c50*/  IMAD R4, R4, c[0x0][0x180], RZ ;  /* 0x0000600004047a24 */ /* 0x000fc800078e02ff */
[----:B------:R-:W-:-:S04]  /*5c60*/  IMAD R4, R9, c[0x0][0x184], R4 ;  /* 0x0000610009047a24 */ /* 0x000fc800078e0204 */
[----:B------:R-:W-:Y:S01]  /*5c70*/  IMAD.IADD R10, R13, 0x1, R4 ;  /* 0x000000010d0a7824 */ /* 0x000fe200078e0204 */
[----:B------:R-:W-:Y:S05]  /*5c80*/  BRA `(.L_x_1504) ;  /* 0x0000002000007947 */ /* 0x000fea0003800000 */
.L_x_1503:
[----:B------:R-:W-:-:S04]  /*5c90*/  LEA R11, -R4, RZ, 0x7 ;  /* 0x000000ff040b7211 */ /* 0x000fc800078e39ff */
[----:B------:R-:W-:Y:S02]  /*5ca0*/  SHF.R.S32.HI R10, RZ, 0x1f, R11 ;  /* 0x0000001fff0a7819 */ /* 0x000fe4000001140b */
.L_x_1504:
        /* <DEDUP_REMOVED lines=8> */
[----:B------:R-:W-:Y:S01]  /*5d30*/  @!P4 LEA R34, P6, R4, c[0x0][0x168], 0x1 ;  /* 0x00005a000422ca11 */ /* 0x000fe200078c08ff */
[----:B------:R-:W-:Y:S01]  /*5d40*/  @!P4 IMAD.X R3, R10, 0x1, R133, P1 ;  /* 0x000000010a03c824 */ /* 0x000fe200008e0685 */
[----:B------:R-:W-:-:S04]  /*5d50*/  @!P2 IADD3 R13, P1, R11, R2, RZ ;  /* 0x000000020b0da210 */ /* 0x000fc80007f3e0ff */
[----:B------:R-:W-:Y:S01]  /*5d60*/  @!P4 LEA.HI.X R35, R4, c[0x0][0x16c], R3, 0x1, P6 ;  /* 0x00005b000423ca11 */ /* 0x000fe200030f0c03 */
[--C-:B------:R-:W-:Y:S01]  /*5d70*/  @!P2 IMAD.X R4, R10, 0x1, R133.reuse, P1 ;  /* 0x000000010a04a824 */ /* 0x100fe200008e0685 */
[C---:B------:R-:W-:Y:S01]  /*5d80*/  @!P2 LEA R22, P1, R13.reuse, c[0x0][0x168], 0x1 ;  /* 0x00005a000d16aa11 */ /* 0x040fe200078208ff */
        /* <DEDUP_REMOVED lines=11> */
[----:B------:R-:W-:Y:S01]  /*5e40*/  @!P2 IMAD.X R3, R6, 0x1, R133, P1 ;  /* 0x000000010603a824 */ /* 0x000fe200008e0685 */
[C---:B------:R-:W-:Y:S01]  /*5e50*/  @!P2 LEA R20, P1, R4.reuse, c[0x0][0x168], 0x1 ;  /* 0x00005a000414aa11 */ /* 0x040fe200078208ff */
[----:B------:R-:W-:Y:S01]  /*5e60*/  IMAD.X R6, R225, 0x1, R6, P5 ;  /* 0x00000001e1067824 */ /* 0x000fe200028e0606 */
[CC--:B------:R-:W-:Y:S01]  /*5e70*/  @!P4 IADD3 R12, P5, R9.reuse, R2.reuse, RZ ;  /* 0x00000002090cc210 */ /* 0x0c0fe20007fbe0ff */
        /* <DEDUP_REMOVED lines=11> */
[----:B------:R-:W-:Y:S01]  /*5f30*/  @!P2 IMAD.X R3, R6, 0x1, R133, P1 ;  /* 0x000000010603a824 */ /* 0x000fe200008e0685 */
[C---:B------:R-:W-:Y:S01]  /*5f40*/  @!P2 LEA R18, P1, R4.reuse, c[0x0][0x168], 0x1 ;  /* 0x00005a000412aa11 */ /* 0x040fe200078208ff */
        /* <DEDUP_REMOVED lines=16> */
[C---:B------:R-:W-:Y:S01]  /*6050*/  @!P2 LEA R16, P1, R9.reuse, c[0x0][0x168], 0x1 ;  /* 0x00005a000910aa11 */ /* 0x040fe200078208ff */
        /* <DEDUP_REMOVED lines=59> */
[----:B------:R-:W-:Y:S02]  /*6410*/  @!P2 LEA.HI.X R51, R6, c[0x0][0x16c], R9, 0x1, P1 ;  /* 0x00005b000633aa11 */ /* 0x000fe400008f0c09 */
[----:B--2---:R-:W-:Y:S01]  /*6420*/  @!P4 LEA R34, P1, R12, c[0x0][0x168], 0x1 ;  /* 0x00005a000c22ca11 */ /* 0x004fe200078208ff */
        /* <DEDUP_REMOVED lines=36> */
[----:B------:R-:W-:-:S04]  /*6670*/  LEA R12, P1, R3, c[0x0][0x168], 0x1 ;  /* 0x00005a00030c7a11 */ /* 0x000fc800078208ff */
[----:B------:R-:W-:-:S05]  /*6680*/  LEA.HI.X R13, R3, c[0x0][0x16c], R4, 0x1, P1 ;  /* 0x00005b00030d7a11 */ /* 0x000fca00008f0c04 */
[----:B------:R-:W-:Y:S01]  /*6690*/  @!PT LDS RZ, [RZ] ;  /* 0x00000000fffff984 */ /* 0x000fe20000000800 */
[----:B------:R-:W-:Y:S01]  /*66a0*/  @!PT LDS RZ, [RZ] ;  /* 0x00000000fffff984 */ /* 0x000fe20000000800 */
[----:B------:R-:W-:Y:S01]  /*66b0*/  @!PT LDS RZ, [RZ] ;  /* 0x00000000fffff984 */ /* 0x000fe20000000800 */
[----:B------:R2:W-:Y:S04]  /*66c0*/  LDGSTS.E.BYPASS.LTC128B.128 [R230+0xb800], [R12.64+0x80] ;  /* 0x0b8000800ce67fae */ /* 0x0005e8000b901d4e */
.L_x_1506:
[----:B------:R-:W-:Y:S05]  /*66d0*/  BSYNC B0 ;  /* 0x0000000000007941 */ /* 0x000fea0003800000 */
.L_x_1505:
[----:B------:R-:W0:Y:S01]  /*66e0*/  LDGDEPBAR ;  /* 0x00000000000079af */ /* 0x000e220000000000 */
[----:B------:R-:W-:-:S04]  /*66f0*/  IADD3 R2, P1, R11, R2, RZ ;  /* 0x000000020b027210 */ /* 0x000fc80007f3e0ff */
[----:B------:R-:W-:Y:S02]  /*6700*/  IADD3.X R133, R10, R133, RZ, P1, !PT ;  /* 0x000000850a857210 */ /* 0x000fe40000ffe4ff */
.L_x_1502:
        /* <DEDUP_REMOVED lines=62> */
[----:B------:R-:W-:Y:S01]  /*6af0*/  SHF.L.U32 R216, R0, 0x1, RZ ;  /* 0x0000000100d87819 */ /* 0x000fe200000006ff */
[----:B------:R-:W3:Y:S03]  /*6b00*/  SHFL.BFLY PT, R9, R6, 0x2, 0x1f ;  /* 0x0c401f0006097f89 */ /* 0x000ee600000e0000 */
[-C--:B------:R-:W-:Y:S01]  /*6b10*/  LEA R214, R7, R216.reuse, 0x1 ;  /* 0x000000d807d67211 */ /* 0x080fe200078e08ff */
[----:B------:R-:W4:Y:S01]  /*6b20*/  SHFL.BFLY PT, R4, R11, 0x2, 0x1f ;  /* 0x0c401f000b047f89 */ /* 0x000f2200000e0000 */
[----:B------:R-:W-:-:S02]  /*6b30*/  LEA R213, R5, R216, 0x1 ;  /* 0x000000d805d57211 */ /* 0x000fc400078e08ff */
[----:B------:R-:W-:Y:S01]  /*6b40*/  LEA R212, R5, R214, 0x1 ;  /* 0x000000d605d47211 */ /* 0x000fe200078e08ff */
[----:B------:R-:W-:Y:S04]  /*6b50*/  LDSM.16.MT88.4 R100, [R216+0x10000] ;  /* 0x01000000d864783b */ /* 0x000fe80000004200 */
[----:B------:R-:W-:Y:S04]  /*6b60*/  LDSM.16.MT88.4 R92, [R212+0xc000] ;  /* 0x00c00000d45c783b */ /* 0x000fe80000004200 */
[----:B------:R-:W-:Y:S04]  /*6b70*/  LDSM.16.MT88.4 R84, [R213+0xc000] ;  /* 0x00c00000d554783b */ /* 0x000fe80000004200 */
[----:B------:R-:W-:Y:S01]  /*6b80*/  LDSM.16.MT88.4 R124, [R214+0x10000] ;  /* 0x01000000d67c783b */ /* 0x000fe20000004200 */
[----:B---3--:R-:W-:-:S03]  /*6b90*/  FMNMX.FTZ R9, R6, R9, !PT ;  /* 0x0000000906097209 */ /* 0x008fc60007810000 */
[----:B------:R-:W-:Y:S01]  /*6ba0*/  LDSM.16.MT88.4 R112, [R213+0x10000] ;  /* 0x01000000d570783b */ /* 0x000fe20000004200 */
[----:B----4-:R-:W-:-:S03]  /*6bb0*/  FMNMX.FTZ R4, R11, R4, !PT ;  /* 0x000000040b047209 */ /* 0x010fc60007810000 */
[----:B------:R-:W3:Y:S04]  /*6bc0*/  SHFL.BFLY PT, R132, R9, 0x1, 0x1f ;  /* 0x0c201f0009847f89 */ /* 0x000ee800000e0000 */
[----:B------:R-:W4:Y:S04]  /*6bd0*/  SHFL.BFLY PT, R3, R4, 0x1, 0x1f ;  /* 0x0c201f0004037f89 */ /* 0x000f2800000e0000 */
[----:B-12---:R-:W-:Y:S04]  /*6be0*/  LDSM.16.MT88.4 R12, [R212+0xc800] ;  /* 0x00c80000d40c783b */ /* 0x006fe80000004200 */
[----:B------:R-:W-:Y:S04]  /*6bf0*/  LDSM.16.MT88.4 R24, [R216+0xc800] ;  /* 0x00c80000d818783b */ /* 0x000fe80000004200 */
[----:B------:R-:W-:Y:S04]  /*6c00*/  LDSM.16.MT88.4 R20, [R214+0xc800] ;  /* 0x00c80000d614783b */ /* 0x000fe80000004200 */
[----:B------:R-:W-:Y:S01]  /*6c10*/  LDSM.16.MT88.4 R16, [R213+0xc800] ;  /* 0x00c80000d510783b */ /* 0x000fe20000004200 */
[----:B---3--:R-:W-:-:S03]  /*6c20*/  FMNMX.FTZ R132, R9, R132, !PT ;  /* 0x0000008409847209 */ /* 0x008fc60007810000 */
[----:B------:R-:W-:Y:S01]  /*6c30*/  LDSM.16.MT88.4 R32, [R214+0x10800] ;  /* 0x01080000d620783b */ /* 0x000fe20000004200 */
[----:B----4-:R-:W-:Y:S01]  /*6c40*/  FMNMX.FTZ R3, R4, R3, !PT ;  /* 0x0000000304037209 */ /* 0x010fe20007810000 */
[C---:B------:R-:W-:Y:S01]  /*6c50*/  FMUL.FTZ R142, R132.reuse, c[0x0][0x23c] ;  /* 0x00008f00848e7a20 */ /* 0x040fe20000410000 */
[----:B------:R-:W-:Y:S01]  /*6c60*/  FSETP.NEU.FTZ.AND P1, PT, R132, -INF , PT ;  /* 0xff8000008400780b */ /* 0x000fe20003f3d000 */
[----:B------:R-:W-:Y:S02]  /*6c70*/  LDSM.16.MT88.4 R4, [R212+0x10000] ;  /* 0x01000000d404783b */ /* 0x000fe40000004200 */
[C---:B------:R-:W-:Y:S01]  /*6c80*/  FMUL.FTZ R67, R3.reuse, c[0x0][0x23c] ;  /* 0x00008f0003437a20 */ /* 0x040fe20000410000 */
[----:B------:R-:W-:Y:S01]  /*6c90*/  FSEL R142, R142, RZ, P1 ;  /* 0x000000ff8e8e7208 */ /* 0x000fe20000800000 */
[----:B------:R-:W-:Y:S01]  /*6ca0*/  LDSM.16.MT88.4 R28, [R213+0x10800] ;  /* 0x01080000d51c783b */ /* 0x000fe20000004200 */
[----:B------:R-:W-:-:S03]  /*6cb0*/  FSETP.NEU.FTZ.AND P1, PT, R3, -INF , PT ;  /* 0xff8000000300780b */ /* 0x000fc60003f3d000 */
[--C-:B------:R-:W-:Y:S01]  /*6cc0*/  FFMA.FTZ R56, R65, c[0x0][0x23c], -R142.reuse ;  /* 0x00008f0041387a23 */ /* 0x100fe2000001088e */
[----:B------:R-:W-:Y:S01]  /*6cd0*/  FSEL R67, R67, RZ, P1 ;  /* 0x000000ff43437208 */ /* 0x000fe20000800000 */
[--C-:B------:R-:W-:Y:S01]  /*6ce0*/  FFMA.FTZ R63, R68, c[0x0][0x23c], -R142.reuse ;  /* 0x00008f00443f7a23 */ /* 0x100fe2000001088e */
[----:B------:R-:W-:Y:S01]  /*6cf0*/  LEA R238, P1, R2, c[0x0][0x168], 0x1 ;  /* 0x00005a0002ee7a11 */ /* 0x000fe200078208ff */
[--C-:B------:R-:W-:Y:S02]  /*6d00*/  FFMA.FTZ R60, R77, c[0x0][0x23c], -R142.reuse ;  /* 0x00008f004d3c7a23 */ /* 0x100fe4000001088e */
[--C-:B------:R-:W-:Y:S01]  /*6d10*/  FFMA.FTZ R61, R69, c[0x0][0x23c], -R142.reuse ;  /* 0x00008f00453d7a23 */ /* 0x100fe2000001088e */
[----:B------:R-:W-:Y:S01]  /*6d20*/  LDSM.16.MT88.4 R76, [R214+0xc000] ;  /* 0x00c00000d64c783b */ /* 0x000fe20000004200 */
[--C-:B------:R-:W-:Y:S01]  /*6d30*/  FFMA.FTZ R65, R70, c[0x0][0x23c], -R67.reuse ;  /* 0x00008f0046417a23 */ /* 0x100fe20000010843 */
[----:B------:R-:W-:Y:S01]  /*6d40*/  MUFU.EX2 R63, R63 ;  /* 0x0000003f003f7308 */ /* 0x000fe20000000800 */
[--C-:B------:R-:W-:Y:S01]  /*6d50*/  FFMA.FTZ R64, R8, c[0x0][0x23c], -R67.reuse ;  /* 0x00008f0008407a23 */ /* 0x100fe20000010843 */
[----:B------:R-:W1:Y:S01]  /*6d60*/  LDSM.16.MT88.4 R68, [R216+0xc000] ;  /* 0x00c00000d844783b */ /* 0x000e620000004200 */
[----:B------:R-:W-:Y:S01]  /*6d70*/  FFMA.FTZ R62, R80, c[0x0][0x23c], -R67 ;  /* 0x00008f00503e7a23 */ /* 0x000fe20000010843 */
[----:B------:R-:W-:Y:S01]  /*6d80*/  LEA.HI.X R237, R2, c[0x0][0x16c], R133, 0x1, P1 ;  /* 0x00005b0002ed7a11 */ /* 0x000fe200008f0c85 */
[----:B------:R-:W-:Y:S01]  /*6d90*/  FFMA.FTZ R57, R72, c[0x0][0x23c], -R67 ;  /* 0x00008f0048397a23 */ /* 0x000fe20000010843 */
[----:B------:R-:W2:Y:S01]  /*6da0*/  LDSM.16.MT88.4 R8, [R216+0x10800] ;  /* 0x01080000d808783b */ /* 0x000ea20000004200 */
[--C-:B------:R-:W-:Y:S01]  /*6db0*/  FFMA.FTZ R58, R81, c[0x0][0x23c], -R142.reuse ;  /* 0x00008f00513a7a23 */ /* 0x100fe2000001088e */
[----:B------:R-:W3:Y:S01]  /*6dc0*/  MUFU.EX2 R60, R60 ;  /* 0x0000003c003c7308 */ /* 0x000ee20000000800 */
[----:B------:R-:W-:-:S02]  /*6dd0*/  FFMA.FTZ R55, R91, c[0x0][0x23c], -R142 ;  /* 0x00008f005b377a23 */ /* 0x000fc4000001088e */
[--C-:B------:R-:W-:Y:S02]  /*6de0*/  FFMA.FTZ R54, R97, c[0x0][0x23c], -R142.reuse ;  /* 0x00008f0061367a23 */ /* 0x100fe4000001088e */
[----:B------:R-:W-:Y:S02]  /*6df0*/  FFMA.FTZ R51, R89, c[0x0][0x23c], -R142 ;  /* 0x00008f0059337a23 */ /* 0x000fe4000001088e */
[--C-:B------:R-:W-:Y:S01]  /*6e00*/  FFMA.FTZ R59, R96, c[0x0][0x23c], -R67.reuse ;  /* 0x00008f00603b7a23 */ /* 0x100fe20000010843 */
[----:B------:R-:W-:Y:S01]  /*6e10*/  MUFU.EX2 R61, R61 ;  /* 0x0000003d003d7308 */ /* 0x000fe20000000800 */
[--C-:B------:R-:W-:Y:S02]  /*6e20*/  FFMA.FTZ R52, R98, c[0x0][0x23c], -R67.reuse ;  /* 0x00008f0062347a23 */ /* 0x100fe40000010843 */
[--C-:B------:R-:W-:Y:S02]  /*6e30*/  FFMA.FTZ R53, R188, c[0x0][0x23c], -R67.reuse ;  /* 0x00008f00bc357a23 */ /* 0x100fe40000010843 */
[----:B------:R-:W-:-:S02]  /*6e40*/  FFMA.FTZ R48, R186, c[0x0][0x23c], -R67 ;  /* 0x00008f00ba307a23 */ /* 0x000fc40000010843 */
[--C-:B------:R-:W-:Y:S01]  /*6e50*/  FFMA.FTZ R41, R49, c[0x0][0x23c], -R142.reuse ;  /* 0x00008f0031297a23 */ /* 0x100fe2000001088e */
[----:B------:R-:W4:Y:S01]  /*6e60*/  MUFU.EX2 R56, R56 ;  /* 0x0000003800387308 */ /* 0x000f220000000800 */
[----:B---3--:R-:W-:Y:S01]  /*6e70*/  F2FP.BF16.PACK_AB R116, R60, R63 ;  /* 0x0000003f3c74723e */ /* 0x008fe200000010ff */
[--C-:B------:R-:W-:Y:S02]  /*6e80*/  FFMA.FTZ R50, R181, c[0x0][0x23c], -R142.reuse ;  /* 0x00008f00b5327a23 */ /* 0x100fe4000001088e */
[--C-:B------:R-:W-:Y:S02]  /*6e90*/  FFMA.FTZ R47, R179, c[0x0][0x23c], -R142.reuse ;  /* 0x00008f00b32f7a23 */ /* 0x100fe4000001088e */
[----:B------:R-:W-:Y:S02]  /*6ea0*/  FFMA.FTZ R46, R183, c[0x0][0x23c], -R142 ;  /* 0x00008f00b72e7a23 */ /* 0x000fe4000001088e */
[----:B------:R-:W-:Y:S01]  /*6eb0*/  MUFU.EX2 R65, R65 ;  /* 0x0000004100417308 */ /* 0x000fe20000000800 */
[----:B------:R-:W-:-:S02]  /*6ec0*/  FFMA.FTZ R49, R182, c[0x0][0x23c], -R67 ;  /* 0x00008f00b6317a23 */ /* 0x000fc40000010843 */
[--C-:B------:R-:W-:Y:S02]  /*6ed0*/  FFMA.FTZ R44, R184, c[0x0][0x23c], -R67.reuse ;  /* 0x00008f00b82c7a23 */ /* 0x100fe40000010843 */
[--C-:B------:R-:W-:Y:S02]  /*6ee0*/  FFMA.FTZ R45, R146, c[0x0][0x23c], -R67.reuse ;  /* 0x00008f00922d7a23 */ /* 0x100fe40000010843 */
[----:B------:R-:W-:Y:S01]  /*6ef0*/  FFMA.FTZ R0, R144, c[0x0][0x23c], -R67 ;  /* 0x00008f0090007a23 */ /* 0x000fe20000010843 */
[----:B------:R-:W3:Y:S01]  /*6f00*/  MUFU.EX2 R64, R64 ;  /* 0x0000004000407308 */ /* 0x000ee20000000800 */
[----:B----4-:R-:W-:Y:S01]  /*6f10*/  F2FP.BF16.PACK_AB R118, R56, R61 ;  /* 0x0000003d3876723e */ /* 0x010fe200000010ff */
[--C-:B------:R-:W-:Y:S02]  /*6f20*/  FFMA.FTZ R144, R147, c[0x0][0x23c], -R142.reuse ;  /* 0x00008f0093907a23 */ /* 0x100fe4000001088e */
[--C-:B------:R-:W-:Y:S02]  /*6f30*/  FFMA.FTZ R147, R151, c[0x0][0x23c], -R142.reuse ;  /* 0x00008f0097937a23 */ /* 0x100fe4000001088e */
[----:B------:R-:W-:-:S02]  /*6f40*/  FFMA.FTZ R146, R149, c[0x0][0x23c], -R142 ;  /* 0x00008f0095927a23 */ /* 0x000fc4000001088e */
[----:B------:R-:W-:Y:S01]  /*6f50*/  MUFU.EX2 R62, R62 ;  /* 0x0000003e003e7308 */ /* 0x000fe20000000800 */
[----:B------:R-:W-:Y:S02]  /*6f60*/  FFMA.FTZ R137, R137, c[0x0][0x23c], -R142 ;  /* 0x00008f0089897a23 */ /* 0x000fe4000001088e */
[--C-:B------:R-:W-:Y:S02]  /*6f70*/  FFMA.FTZ R148, R148, c[0x0][0x23c], -R67.reuse ;  /* 0x00008f0094947a23 */ /* 0x100fe40000010843 */
[--C-:B------:R-:W-:Y:S02]  /*6f80*/  FFMA.FTZ R149, R162, c[0x0][0x23c], -R67.reuse ;  /* 0x00008f00a2957a23 */ /* 0x100fe40000010843 */
[--C-:B------:R-:W-:Y:S01]  /*6f90*/  FFMA.FTZ R151, R160, c[0x0][0x23c], -R67.reuse ;  /* 0x00008f00a0977a23 */ /* 0x100fe20000010843 */
[----:B------:R-:W4:Y:S01]  /*6fa0*/  MUFU.EX2 R57, R57 ;  /* 0x0000003900397308 */ /* 0x000f220000000800 */
[----:B---3--:R-:W-:Y:S01]  /*6fb0*/  F2FP.BF16.PACK_AB R117, R64, R65 ;  /* 0x000000414075723e */ /* 0x008fe200000010ff */
[----:B------:R-:W-:-:S02]  /*6fc0*/  FFMA.FTZ R154, R154, c[0x0][0x23c], -R67 ;  /* 0x00008f009a9a7a23 */ /* 0x000fc40000010843 */
[--C-:B------:R-:W-:Y:S02]  /*6fd0*/  FFMA.FTZ R160, R167, c[0x0][0x23c], -R142.reuse ;  /* 0x00008f00a7a07a23 */ /* 0x100fe4000001088e */
[--C-:B------:R-:W-:Y:S02]  /*6fe0*/  FFMA.FTZ R162, R165, c[0x0][0x23c], -R142.reuse ;  /* 0x00008f00a5a27a23 */ /* 0x100fe4000001088e */
[----:B------:R-:W-:Y:S01]  /*6ff0*/  MUFU.EX2 R58, R58 ;  /* 0x0000003a003a7308 */ /* 0x000fe20000000800 */
[--C-:B------:R-:W-:Y:S02]  /*7000*/  FFMA.FTZ R167, R170, c[0x0][0x23c], -R67.reuse ;  /* 0x00008f00aaa77a23 */ /* 0x100fe40000010843 */
[--C-:B------:R-:W-:Y:S02]  /*7010*/  FFMA.FTZ R161, R161, c[0x0][0x23c], -R142.reuse ;  /* 0x00008f00a1a17a23 */ /* 0x100fe4000001088e */
[----:B------:R-:W-:Y:S02]  /*7020*/  FFMA.FTZ R163, R163, c[0x0][0x23c], -R142 ;  /* 0x00008f00a3a37a23 */ /* 0x000fe4000001088e */
[--C-:B------:R-:W-:Y:S01]  /*7030*/  FFMA.FTZ R165, R180, c[0x0][0x23c], -R67.reuse ;  /* 0x00008f00b4a57a23 */ /* 0x100fe20000010843 */
[----:B----4-:R-:W-:Y:S01]  /*7040*/  F2FP.BF16.PACK_AB R119, R57, R62 ;  /* 0x0000003e3977723e */ /* 0x010fe200000010ff */
[----:B------:R-:W3:Y:S01]  /*7050*/  MUFU.EX2 R55, R55 ;  /* 0x0000003700377308 */ /* 0x000ee20000000800 */
[----:B------:R-:W-:-:S02]  /*7060*/  FFMA.FTZ R166, R166, c[0x0][0x23c], -R67 ;  /* 0x00008f00a6a67a23 */ /* 0x000fc40000010843 */
[--C-:B------:R-:W-:Y:S02]  /*7070*/  FFMA.FTZ R170, R178, c[0x0][0x23c], -R67.reuse ;  /* 0x00008f00b2aa7a23 */ /* 0x100fe40000010843 */
[--C-:B------:R-:W-:Y:S01]  /*7080*/  FFMA.FTZ R178, R175, c[0x0][0x23c], -R142.reuse ;  /* 0x00008f00afb27a23 */ /* 0x100fe2000001088e */
[C---:B------:R-:W-:Y:S01]  /*7090*/  HMMA.16816.F32.BF16 R88, R116.reuse, R92, RZ ;  /* 0x0000005c7458723c */ /* 0x040fe200000418ff */
[--C-:B------:R-:W-:Y:S01]  /*70a0*/  FFMA.FTZ R180, R169, c[0x0][0x23c], -R142.reuse ;  /* 0x00008f00a9b47a23 */ /* 0x100fe2000001088e */
[----:B------:R-:W-:Y:S01]  /*70b0*/  MUFU.EX2 R54, R54 ;  /* 0x0000003600367308 */ /* 0x000fe20000000800 */
[--C-:B------:R-:W-:Y:S02]  /*70c0*/  FFMA.FTZ R177, R177, c[0x0][0x23c], -R142.reuse ;  /* 0x00008f00b1b17a23 */ /* 0x100fe4000001088e */
[----:B------:R-:W-:Y:S02]  /*70d0*/  FFMA.FTZ R171, R171, c[0x0][0x23c], -R142 ;  /* 0x00008f00abab7a23 */ /* 0x000fe4000001088e */
        /* <DEDUP_REMOVED lines=15> */
[----:B------:R-:W4:Y:S01]  /*71d0*/  MUFU.EX2 R52, R52 ;  /* 0x0000003400347308 */ /* 0x000f220000000800 */
[----:B------:R-:W-:-:S02]  /*71e0*/  FFMA.FTZ R152, R152, c[0x0][0x23c], -R67 ;  /* 0x00008f0098987a23 */ /* 0x000fc40000010843 */
[----:B------:R-:W-:Y:S02]  /*71f0*/  FFMA.FTZ R150, R150, c[0x0][0x23c], -R67 ;  /* 0x00008f0096967a23 */ /* 0x000fe40000010843 */
[----:B------:R-:W-:Y:S01]  /*7200*/  FFMA.FTZ R241, R139, c[0x0][0x23c], -R142 ;  /* 0x00008f008bf17a23 */ /* 0x000fe2000001088e */
[C---:B-1----:R-:W-:Y:S01]  /*7210*/  HMMA.16816.F32.BF16 R128, R116.reuse, R68, RZ ;  /* 0x000000447480723c */ /* 0x042fe200000418ff */
[----:B------:R-:W-:Y:S01]  /*7220*/  FADD.FTZ R60, R63, R60 ;  /* 0x0000003c3f3c7221 */ /* 0x000fe20000010000 */
[----:B------:R-:W-:Y:S01]  /*7230*/  MUFU.EX2 R53, R53 ;  /* 0x0000003500357308 */ /* 0x000fe20000000800 */
[----:B------:R-:W-:Y:S02]  /*7240*/  FADD.FTZ R65, R65, R64 ;  /* 0x0000004041417221 */ /* 0x000fe40000010000 */
[----:B------:R-:W-:Y:S02]  /*7250*/  FADD.FTZ R61, R61, R60 ;  /* 0x0000003c3d3d7221 */ /* 0x000fe40000010000 */
[----:B------:R-:W-:Y:S01]  /*7260*/  FADD.FTZ R62, R62, R65 ;  /* 0x000000413e3e7221 */ /* 0x000fe20000010000 */
[----:B------:R-:W-:Y:S01]  /*7270*/  HMMA.16816.F32.BF16 R72, R116, R76, RZ ;  /* 0x0000004c7448723c */ /* 0x000fe200000418ff */
[----:B------:R-:W-:Y:S01]  /*7280*/  FADD.FTZ R61, R56, R61 ;  /* 0x0000003d383d7221 */ /* 0x000fe20000010000 */
[----:B------:R-:W1:Y:S01]  /*7290*/  MUFU.EX2 R48, R48 ;  /* 0x0000003000307308 */ /* 0x000e620000000800 */
[----:B------:R-:W-:-:S05]  /*72a0*/  FADD.FTZ R62, R57, R62 ;  /* 0x0000003e393e7221 */ /* 0x000fca0000010000 */
[C---:B------:R-:W-:Y:S02]  /*72b0*/  HMMA.16816.F32.BF16 R80, R116.reuse, R84, RZ ;  /* 0x000000547450723c */ /* 0x040fe400000418ff */
[----:B------:R-:W-:Y:S06]  /*72c0*/  MUFU.EX2 R50, R50 ;  /* 0x0000003200327308 */ /* 0x000fec0000000800 */
[C---:B------:R-:W-:Y:S02]  /*72d0*/  HMMA.16816.F32.BF16 R104, R116.reuse, R124, RZ ;  /* 0x0000007c7468723c */ /* 0x040fe400000418ff */
[----:B------:R-:W5:Y:S06]  /*72e0*/  MUFU.EX2 R47, R47 ;  /* 0x0000002f002f7308 */ /* 0x000f6c0000000800 */
        /* <DEDUP_REMOVED lines=13> */
[----:B------:R-:W-:Y:S05]  /*73c0*/  MUFU.EX2 R137, R137 ;  /* 0x0000008900897308 */ /* 0x000fea0000000800 */
[----:B---3--:R-:W-:Y:S01]  /*73d0*/  F2FP.BF16.PACK_AB R4, R55, R58 ;  /* 0x0000003a3704723e */ /* 0x008fe200000010ff */
[----:B------:R-:W-:Y:S01]  /*73e0*/  HMMA.16816.F32.BF16 R116, R116, R6, RZ ;  /* 0x000000067474723c */ /* 0x000fe200000418ff */
[----:B----4-:R-:W-:Y:S01]  /*73f0*/  F2FP.BF16.PACK_AB R5, R52, R59 ;  /* 0x0000003b3405723e */ /* 0x010fe200000010ff */
[----:B------:R-:W3:Y:S01]  /*7400*/  MUFU.EX2 R144, R144 ;  /* 0x0000009000907308 */ /* 0x000ee20000000800 */
        /* <DEDUP_REMOVED lines=15> */
[----:B------:R-:W-:Y:S06]  /*7500*/  MUFU.EX2 R148, R148 ;  /* 0x0000009400947308 */ /* 0x000fec0000000800 */
[C---:B--2---:R-:W-:Y:S02]  /*7510*/  HMMA.16816.F32.BF16 R96, R4.reuse, R8, R96 ;  /* 0x000000080460723c */ /* 0x044fe40000041860 */
[----:B------:R-:W2:Y:S06]  /*7520*/  MUFU.EX2 R149, R149 ;  /* 0x0000009500957308 */ /* 0x000eac0000000800 */
[C---:B------:R-:W-:Y:S01]  /*7530*/  HMMA.16816.F32.BF16 R100, R4.reuse, R10, R100 ;  /* 0x0000000a0464723c */ /* 0x040fe20000041864 */
[----:B------:R-:W4:Y:S01]  /*7540*/  LDSM.16.MT88.4 R8, [R212+0xd000] ;  /* 0x00d00000d408783b */ /* 0x000f220000004200 */
        /* <DEDUP_REMOVED lines=16> */
[C---:B------:R-:W-:Y:S02]  /*7650*/  HMMA.16816.F32.BF16 R104, R4.reuse, R32, R104 ;  /* 0x000000200468723c */ /* 0x040fe40000041868 */
[----:B------:R-:W1:Y:S06]  /*7660*/  MUFU.EX2 R166, R166 ;  /* 0x000000a600a67308 */ /* 0x000e6c0000000800 */
[C---:B------:R-:W-:Y:S01]  /*7670*/  HMMA.16816.F32.BF16 R124, R4.reuse, R34, R124 ;  /* 0x00000022047c723c */ /* 0x040fe2000004187c */
[----:B------:R-:W-:Y:S01]  /*7680*/  LDSM.16.MT88.4 R32, [R214+0x11000] ;  /* 0x01100000d620783b */ /* 0x000fe20000004200 */
[----:B------:R-:W-:Y:S06]  /*7690*/  MUFU.EX2 R167, R167 ;  /* 0x000000a700a77308 */ /* 0x000fec0000000800 */
[C---:B------:R-:W-:Y:S02]  /*76a0*/  HMMA.16816.F32.BF16 R108, R4.reuse, R28, R108 ;  /* 0x0000001c046c723c */ /* 0x040fe4000004186c */
[----:B------:R-:W2:Y:S06]  /*76b0*/  MUFU.EX2 R170, R170 ;  /* 0x000000aa00aa7308 */ /* 0x000eac0000000800 */
[C---:B------:R-:W-:Y:S01]  /*76c0*/  HMMA.16816.F32.BF16 R112, R4.reuse, R30, R112 ;  /* 0x0000001e0470723c */ /* 0x040fe20000041870 */
[----:B------:R-:W-:Y:S01]  /*76d0*/  LDSM.16.MT88.4 R28, [R213+0x11000] ;  /* 0x01100000d51c783b */ /* 0x000fe20000004200 */
[----:B------:R-:W-:Y:S06]  /*76e0*/  MUFU.EX2 R177, R177 ;  /* 0x000000b100b17308 */ /* 0x000fec0000000800 */
[C---:B-1----:R-:W-:Y:S02]  /*76f0*/  HMMA.16816.F32.BF16 R120, R4.reuse, R12, R120 ;  /* 0x0000000c0478723c */ /* 0x042fe40000041878 */
[----:B------:R-:W1:Y:S06]  /*7700*/  MUFU.EX2 R178, R178 ;  /* 0x000000b200b27308 */ /* 0x000e6c0000000800 */
[----:B------:R-:W-:Y:S01]  /*7710*/  HMMA.16816.F32.BF16 R116, R4, R14, R116 ;  /* 0x0000000e0474723c */ /* 0x000fe20000041874 */
[----:B------:R-:W1:Y:S01]  /*7720*/  LDSM.16.MT88.4 R12, [R216+0x11000] ;  /* 0x01100000d80c783b */ /* 0x000e620000004200 */
[----:B------:R-:W-:Y:S05]  /*7730*/  MUFU.EX2 R171, R171 ;  /* 0x000000ab00ab7308 */ /* 0x000fea0000000800 */
[----:B-----5:R-:W-:Y:S01]  /*7740*/  F2FP.BF16.PACK_AB R4, R47, R50 ;  /* 0x000000322f04723e */ /* 0x020fe200000010ff */
        /* <DEDUP_REMOVED lines=10> */
[C---:B----4-:R-:W-:Y:S01]  /*77f0*/  HMMA.16816.F32.BF16 R88, R4.reuse, R8, R88 ;  /* 0x000000080458723c */ /* 0x050fe20000041858 */
[----:B------:R-:W-:Y:S02]  /*7800*/  FADD.FTZ R45, R45, R44 ;  /* 0x0000002c2d2d7221 */ /* 0x000fe40000010000 */
[----:B------:R-:W-:Y:S02]  /*7810*/  FADD.FTZ R46, R41, R46 ;  /* 0x0000002e292e7221 */ /* 0x000fe40000010000 */
[----:B------:R-:W-:Y:S01]  /*7820*/  FADD.FTZ R45, R0, R45 ;  /* 0x0000002d002d7221 */ /* 0x000fe20000010000 */
[----:B------:R-:W4:Y:S02]  /*7830*/  MUFU.EX2 R174, R174 ;  /* 0x000000ae00ae7308 */ /* 0x000f240000000800 */
[C---:B------:R-:W-:Y:S01]  /*7840*/  HMMA.16816.F32.BF16 R92, R4.reuse, R10, R92 ;  /* 0x0000000a045c723c */ /* 0x040fe2000004185c */
[----:B------:R-:W5:Y:S05]  /*7850*/  LDSM.16.MT88.4 R8, [R212+0x11000] ;  /* 0x01100000d408783b */ /* 0x000f6a0000004200 */
[----:B------:R-:W-:Y:S02]  /*7860*/  MUFU.EX2 R168, R168 ;  /* 0x000000a800a87308 */ /* 0x000fe40000000800 */
[C---:B--2---:R-:W-:Y:S06]  /*7870*/  HMMA.16816.F32.BF16 R80, R4.reuse, R16, R80 ;  /* 0x000000100450723c */ /* 0x044fec0000041850 */
[----:B------:R-:W2:Y:S02]  /*7880*/  MUFU.EX2 R175, R175 ;  /* 0x000000af00af7308 */ /* 0x000ea40000000800 */
[C---:B------:R-:W-:Y:S01]  /*7890*/  HMMA.16816.F32.BF16 R84, R4.reuse, R18, R84 ;  /* 0x000000120454723c */ /* 0x040fe20000041854 */
[----:B------:R-:W2:Y:S05]  /*78a0*/  LDSM.16.MT88.4 R16, [R213+0xd800] ;  /* 0x00d80000d510783b */ /* 0x000eaa0000004200 */
[----:B------:R-:W-:Y:S02]  /*78b0*/  MUFU.EX2 R159, R159 ;  /* 0x0000009f009f7308 */ /* 0x000fe40000000800 */
[C---:B-1----:R-:W-:Y:S06]  /*78c0*/  HMMA.16816.F32.BF16 R96, R4.reuse, R12, R96 ;  /* 0x0000000c0460723c */ /* 0x042fec0000041860 */
[----:B------:R-:W1:Y:S02]  /*78d0*/  MUFU.EX2 R164, R164 ;  /* 0x000000a400a47308 */ /* 0x000e640000000800 */
[C---:B------:R-:W-:Y:S01]  /*78e0*/  HMMA.16816.F32.BF16 R100, R4.reuse, R14, R100 ;  /* 0x0000000e0464723c */ /* 0x040fe20000041864 */
[----:B------:R-:W1:Y:S05]  /*78f0*/  LDSM.16.MT88.4 R12, [R212+0xd800] ;  /* 0x00d80000d40c783b */ /* 0x000e6a0000004200 */
[----:B------:R-:W-:Y:S02]  /*7900*/  MUFU.EX2 R155, R155 ;  /* 0x0000009b009b7308 */ /* 0x000fe40000000800 */
[C---:B------:R-:W-:Y:S06]  /*7910*/  HMMA.16816.F32.BF16 R128, R4.reuse, R24, R128 ;  /* 0x000000180480723c */ /* 0x040fec0000041880 */
[----:B------:R-:W-:Y:S02]  /*7920*/  MUFU.EX2 R176, R176 ;  /* 0x000000b000b07308 */ /* 0x000fe40000000800 */
[C---:B-----5:R-:W-:Y:S06]  /*7930*/  HMMA.16816.F32.BF16 R120, R4.reuse, R8, R120 ;  /* 0x000000080478723c */ /* 0x060fec0000041878 */
[----:B------:R-:W-:Y:S02]  /*7940*/  MUFU.EX2 R153, R153 ;  /* 0x0000009900997308 */ /* 0x000fe40000000800 */
[C---:B------:R-:W-:Y:S01]  /*7950*/  HMMA.16816.F32.BF16 R116, R4.reuse, R10, R116 ;  /* 0x0000000a0474723c */ /* 0x040fe20000041874 */
[----:B------:R-:W5:Y:S05]  /*7960*/  LDSM.16.MT88.4 R8, [R216+0x11800] ;  /* 0x01180000d808783b */ /* 0x000f6a0000004200 */
[----:B------:R-:W1:Y:S02]  /*7970*/  MUFU.EX2 R156, R156 ;  /* 0x0000009c009c7308 */ /* 0x000e640000000800 */
[C---:B------:R-:W-:Y:S01]  /*7980*/  HMMA.16816.F32.BF16 R68, R4.reuse, R26, R68 ;  /* 0x0000001a0444723c */ /* 0x040fe20000041844 */
[----:B------:R-:W1:Y:S05]  /*7990*/  LDSM.16.MT88.4 R24, [R216+0xd800] ;  /* 0x00d80000d818783b */ /* 0x000e6a0000004200 */
[----:B------:R-:W-:Y:S02]  /*79a0*/  MUFU.EX2 R152, R152 ;  /* 0x0000009800987308 */ /* 0x000fe40000000800 */
        /* <DEDUP_REMOVED lines=10> */
[----:B---3--:R-:W-:Y:S01]  /*7a50*/  F2FP.BF16.PACK_AB R4, R144, R137 ;  /* 0x000000899004723e */ /* 0x008fe200000010ff */
        /* <DEDUP_REMOVED lines=11> */
[----:B------:R-:W-:Y:S02]  /*7b10*/  FADD.FTZ R154, R154, R151 ;  /* 0x000000979a9a7221 */ /* 0x000fe40000010000 */
[----:B------:R-:W-:-:S03]  /*7b20*/  FADD.FTZ R0, R160, R147 ;  /* 0x00000093a0007221 */ /* 0x000fc60000010000 */
[----:B------:R-:W-:Y:S01]  /*7b30*/  HMMA.16816.F32.BF16 R84, R4, R18, R84 ;  /* 0x000000120454723c */ /* 0x000fe20000041854 */
[----:B------:R-:W2:Y:S01]  /*7b40*/  LDSM.16.MT88.4 R16, [R214+0x11800] ;  /* 0x01180000d610783b */ /* 0x000ea20000004200 */
[----:B------:R-:W-:-:S06]  /*7b50*/  FADD.FTZ R0, R161, R0 ;  /* 0x00000000a1007221 */ /* 0x000fcc0000010000 */
[C---:B-1----:R-:W-:Y:S08]  /*7b60*/  HMMA.16816.F32.BF16 R88, R4.reuse, R12, R88 ;  /* 0x0000000c0458723c */ /* 0x042ff00000041858 */
[C---:B------:R-:W-:Y:S01]  /*7b70*/  HMMA.16816.F32.BF16 R92, R4.reuse, R14, R92 ;  /* 0x0000000e045c723c */ /* 0x040fe2000004185c */
[----:B------:R-:W1:Y:S07]  /*7b80*/  LDSM.16.MT88.4 R12, [R212+0x11800] ;  /* 0x01180000d40c783b */ /* 0x000e6e0000004200 */
[C---:B-----5:R-:W-:Y:S08]  /*7b90*/  HMMA.16816.F32.BF16 R96, R4.reuse, R8, R96 ;  /* 0x000000080460723c */ /* 0x060ff00000041860 */
[C---:B------:R-:W-:Y:S01]  /*7ba0*/  HMMA.16816.F32.BF16 R100, R4.reuse, R10, R100 ;  /* 0x0000000a0464723c */ /* 0x040fe20000041864 */
[----:B------:R-:W3:Y:S07]  /*7bb0*/  LDSM.16.MT88.4 R8, [R213+0xe000] ;  /* 0x00e00000d508783b */ /* 0x000eee0000004200 */
[C---:B------:R-:W-:Y:S08]  /*7bc0*/  HMMA.16816.F32.BF16 R128, R4.reuse, R24, R128 ;  /* 0x000000180480723c */ /* 0x040ff00000041880 */
[C---:B------:R-:W-:Y:S01]  /*7bd0*/  HMMA.16816.F32.BF16 R68, R4.reuse, R26, R68 ;  /* 0x0000001a0444723c */ /* 0x040fe20000041844 */
[----:B------:R-:W-:Y:S07]  /*7be0*/  LDSM.16.MT88.4 R24, [R216+0xe000] ;  /* 0x00e00000d818783b */ /* 0x000fee0000004200 */
[C---:B------:R-:W-:Y:S08]  /*7bf0*/  HMMA.16816.F32.BF16 R72, R4.reuse, R20, R72 ;  /* 0x000000140448723c */ /* 0x040ff00000041848 */
[C---:B------:R-:W-:Y:S01]  /*7c00*/  HMMA.16816.F32.BF16 R76, R4.reuse, R22, R76 ;  /* 0x00000016044c723c */ /* 0x040fe2000004184c */
[----:B------:R-:W5:Y:S07]  /*7c10*/  LDSM.16.MT88.4 R20, [R214+0xe000] ;  /* 0x00e00000d614783b */ /* 0x000f6e0000004200 */
[C---:B--2---:R-:W-:Y:S08]  /*7c20*/  HMMA.16816.F32.BF16 R104, R4.reuse, R16, R104 ;  /* 0x000000100468723c */ /* 0x044ff00000041868 */
[C---:B------:R-:W-:Y:S01]  /*7c30*/  HMMA.16816.F32.BF16 R124, R4.reuse, R18, R124 ;  /* 0x00000012047c723c */ /* 0x040fe2000004187c */
[----:B------:R-:W2:Y:S07]  /*7c40*/  LDSM.16.MT88.4 R16, [R212+0xe000] ;  /* 0x00e00000d410783b */ /* 0x000eae0000004200 */
[C---:B------:R-:W-:Y:S08]  /*7c50*/  HMMA.16816.F32.BF16 R108, R4.reuse, R28, R108 ;  /* 0x0000001c046c723c */ /* 0x040ff0000004186c */
[C---:B------:R-:W-:Y:S01]  /*7c60*/  HMMA.16816.F32.BF16 R112, R4.reuse, R30, R112 ;  /* 0x0000001e0470723c */ /* 0x040fe20000041870 */
[----:B------:R-:W-:Y:S07]  /*7c70*/  LDSM.16.MT88.4 R28, [R216+0xf000] ;  /* 0x00f00000d81c783b */ /* 0x000fee0000004200 */
[C---:B-1----:R-:W-:Y:S08]  /*7c80*/  HMMA.16816.F32.BF16 R120, R4.reuse, R12, R120 ;  /* 0x0000000c0478723c */ /* 0x042ff00000041878 */
[----:B------:R-:W-:Y:S01]  /*7c90*/  HMMA.16816.F32.BF16 R116, R4, R14, R116 ;  /* 0x0000000e0474723c */ /* 0x000fe20000041874 */
[----:B------:R-:W1:Y:S06]  /*7ca0*/  LDSM.16.MT88.4 R12, [R216+0x12000] ;  /* 0x01200000d80c783b */ /* 0x000e6c0000004200 */
[----:B------:R-:W-:-:S02]  /*7cb0*/  F2FP.BF16.PACK_AB R4, R161, R160 ;  /* 0x000000a0a104723e */ /* 0x000fc400000010ff */
[----:B------:R-:W-:Y:S01]  /*7cc0*/  F2FP.BF16.PACK_AB R5, R166, R165 ;  /* 0x000000a5a605723e */ /* 0x000fe200000010ff */
[----:B------:R-:W-:Y:S01]  /*7cd0*/  FADD.FTZ R165, R165, R154 ;  /* 0x0000009aa5a57221 */ /* 0x000fe20000010000 */
[----:B------:R-:W-:Y:S01]  /*7ce0*/  F2FP.BF16.PACK_AB R6, R162, R163 ;  /* 0x000000a3a206723e */ /* 0x000fe200000010ff */
[----:B------:R-:W-:Y:S01]  /*7cf0*/  FADD.FTZ R163, R163, R0 ;  /* 0x00000000a3a37221 */ /* 0x000fe20000010000 */
[----:B------:R-:W-:Y:S01]  /*7d00*/  F2FP.BF16.PACK_AB R7, R170, R167 ;  /* 0x000000a7aa07723e */ /* 0x000fe200000010ff */
[----:B------:R-:W-:Y:S02]  /*7d10*/  FADD.FTZ R166, R166, R165 ;  /* 0x000000a5a6a67221 */ /* 0x000fe40000010000 */
[----:B------:R-:W-:Y:S02]  /*7d20*/  FADD.FTZ R162, R162, R163 ;  /* 0x000000a3a2a27221 */ /* 0x000fe40000010000 */
[----:B------:R-:W-:Y:S02]  /*7d30*/  FADD.FTZ R167, R167, R166 ;  /* 0x000000a6a7a77221 */ /* 0x000fe40000010000 */
[----:B---3--:R-:W-:Y:S02]  /*7d40*/  HMMA.16816.F32.BF16 R80, R4, R8, R80 ;  /* 0x000000080450723c */ /* 0x008fe40000041850 */
[----:B------:R-:W-:-:S06]  /*7d50*/  FADD.FTZ R170, R170, R167 ;  /* 0x000000a7aaaa7221 */ /* 0x000fcc0000010000 */
[C---:B------:R-:W-:Y:S01]  /*7d60*/  HMMA.16816.F32.BF16 R84, R4.reuse, R10, R84 ;  /* 0x0000000a0454723c */ /* 0x040fe20000041854 */
[----:B------:R-:W3:Y:S07]  /*7d70*/  LDSM.16.MT88.4 R8, [R213+0x12000] ;  /* 0x01200000d508783b */ /* 0x000eee0000004200 */
[C---:B-----5:R-:W-:Y:S08]  /*7d80*/  HMMA.16816.F32.BF16 R72, R4.reuse, R20, R72 ;  /* 0x000000140448723c */ /* 0x060ff00000041848 */
[C---:B------:R-:W-:Y:S01]  /*7d90*/  HMMA.16816.F32.BF16 R76, R4.reuse, R22, R76 ;  /* 0x00000016044c723c */ /* 0x040fe2000004184c */
[----:B------:R-:W5:Y:S07]  /*7da0*/  LDSM.16.MT88.4 R20, [R214+0x12000] ;  /* 0x01200000d614783b */ /* 0x000f6e0000004200 */
[C---:B--2---:R-:W-:Y:S08]  /*7db0*/  HMMA.16816.F32.BF16 R88, R4.reuse, R16, R88 ;  /* 0x000000100458723c */ /* 0x044ff00000041858 */
[C---:B------:R-:W-:Y:S01]  /*7dc0*/  HMMA.16816.F32.BF16 R92, R4.reuse, R18, R92 ;  /* 0x00000012045c723c */ /* 0x040fe2000004185c */
[----:B------:R-:W2:Y:S07]  /*7dd0*/  LDSM.16.MT88.4 R16, [R212+0x12000] ;  /* 0x01200000d410783b */ /* 0x000eae0000004200 */
[C---:B-1----:R-:W-:Y:S08]  /*7de0*/  HMMA.16816.F32.BF16 R96, R4.reuse, R12, R96 ;  /* 0x0000000c0460723c */ /* 0x042ff00000041860 */
[C---:B---3--:R-:W-:Y:S08]  /*7df0*/  HMMA.16816.F32.BF16 R108, R4.reuse, R8, R108 ;  /* 0x00000008046c723c */ /* 0x048ff0000004186c */
[C---:B------:R-:W-:Y:S01]  /*7e00*/  HMMA.16816.F32.BF16 R112, R4.reuse, R10, R112 ;  /* 0x0000000a0470723c */ /* 0x040fe20000041870 */
[----:B------:R-:W1:Y:S07]  /*7e10*/  LDSM.16.MT88.4 R8, [R212+0xe800] ;  /* 0x00e80000d408783b */ /* 0x000e6e0000004200 */
[C---:B------:R-:W-:Y:S01]  /*7e20*/  HMMA.16816.F32.BF16 R100, R4.reuse, R14, R100 ;  /* 0x0000000e0464723c */ /* 0x040fe20000041864 */
[----:B------:R-:W3:Y:S07]  /*7e30*/  LDSM.16.MT88.4 R12, [R214+0xe800] ;  /* 0x00e80000d60c783b */ /* 0x000eee0000004200 */
[C---:B------:R-:W-:Y:S08]  /*7e40*/  HMMA.16816.F32.BF16 R128, R4.reuse, R24, R128 ;  /* 0x000000180480723c */ /* 0x040ff00000041880 */
[C---:B------:R-:W-:Y:S01]  /*7e50*/  HMMA.16816.F32.BF16 R68, R4.reuse, R26, R68 ;  /* 0x0000001a0444723c */ /* 0x040fe20000041844 */
[----:B------:R-:W-:Y:S07]  /*7e60*/  LDSM.16.MT88.4 R24, [R216+0xe800] ;  /* 0x00e80000d818783b */ /* 0x000fee0000004200 */
[C---:B-----5:R-:W-:Y:S08]  /*7e70*/  HMMA.16816.F32.BF16 R104, R4.reuse, R20, R104 ;  /* 0x000000140468723c */ /* 0x060ff00000041868 */
[C---:B------:R-:W-:Y:S01]  /*7e80*/  HMMA.16816.F32.BF16 R124, R4.reuse, R22, R124 ;  /* 0x00000016047c723c */ /* 0x040fe2000004187c */
[----:B------:R-:W5:Y:S07]  /*7e90*/  LDSM.16.MT88.4 R20, [R213+0xe800] ;  /* 0x00e80000d514783b */ /* 0x000f6e0000004200 */
[C---:B--2---:R-:W-:Y:S08]  /*7ea0*/  HMMA.16816.F32.BF16 R120, R4.reuse, R16, R120 ;  /* 0x000000100478723c */ /* 0x044ff00000041878 */
[----:B------:R-:W-:Y:S01]  /*7eb0*/  HMMA.16816.F32.BF16 R116, R4, R18, R116 ;  /* 0x000000120474723c */ /* 0x000fe20000041874 */
[----:B------:R-:W2:Y:S06]  /*7ec0*/  LDSM.16.MT88.4 R16, [R216+0x12800] ;  /* 0x01280000d810783b */ /* 0x000eac0000004200 */
[----:B------:R-:W-:Y:S01]  /*7ed0*/  F2FP.BF16.PACK_AB R4, R178, R177 ;  /* 0x000000b1b204723e */ /* 0x000fe200000010ff */
[----:B------:R-:W-:Y:S01]  /*7ee0*/  FADD.FTZ R177, R177, R162 ;  /* 0x000000a2b1b17221 */ /* 0x000fe20000010000 */
[----:B----4-:R-:W-:Y:S01]  /*7ef0*/  F2FP.BF16.PACK_AB R5, R174, R169 ;  /* 0x000000a9ae05723e */ /* 0x010fe200000010ff */
        /* <DEDUP_REMOVED lines=12> */
[C---:B---3--:R-:W-:Y:S08]  /*7fc0*/  HMMA.16816.F32.BF16 R72, R4.reuse, R12, R72 ;  /* 0x0000000c0448723c */ /* 0x048ff00000041848 */
[C---:B------:R-:W-:Y:S01]  /*7fd0*/  HMMA.16816.F32.BF16 R76, R4.reuse, R14, R76 ;  /* 0x0000000e044c723c */ /* 0x040fe2000004184c */
[----:B------:R-:W3:Y:S07]  /*7fe0*/  LDSM.16.MT88.4 R12, [R214+0x12800] ;  /* 0x01280000d60c783b */ /* 0x000eee0000004200 */
[C---:B-----5:R-:W-:Y:S08]  /*7ff0*/  HMMA.16816.F32.BF16 R80, R4.reuse, R20, R80 ;  /* 0x000000140450723c */ /* 0x060ff00000041850 */
        /* <DEDUP_REMOVED lines=8> */
[C---:B------:R-:W-:Y:S01]  /*8080*/  HMMA.16816.F32.BF16 R108, R4.reuse, R32, R108 ;  /* 0x00000020046c723c */ /* 0x040fe2000004186c */
[----:B------:R-:W4:Y:S07]  /*8090*/  MUFU.EX2 R33, R150 ;  /* 0x0000009600217308 */ /* 0x000f2e0000000800 */
[C---:B------:R-:W-:Y:S08]  /*80a0*/  HMMA.16816.F32.BF16 R128, R4.reuse, R24, R128 ;  /* 0x000000180480723c */ /* 0x040ff00000041880 */
[C---:B------:R-:W-:Y:S01]  /*80b0*/  HMMA.16816.F32.BF16 R68, R4.reuse, R26, R68 ;  /* 0x0000001a0444723c */ /* 0x040fe20000041844 */
[----:B------:R-:W5:Y:S07]  /*80c0*/  LDSM.16.MT88.4 R24, [R214+0xf000] ;  /* 0x00f00000d618783b */ /* 0x000f6e0000004200 */
[C---:B---3--:R-:W-:Y:S08]  /*80d0*/  HMMA.16816.F32.BF16 R104, R4.reuse, R12, R104 ;  /* 0x0000000c0468723c */ /* 0x048ff00000041868 */
[C---:B------:R-:W-:Y:S01]  /*80e0*/  HMMA.16816.F32.BF16 R124, R4.reuse, R14, R124 ;  /* 0x0000000e047c723c */ /* 0x040fe2000004187c */
[----:B------:R-:W3:Y:S07]  /*80f0*/  LDSM.16.MT88.4 R12, [R216+0x13000] ;  /* 0x01300000d80c783b */ /* 0x000eee0000004200 */
        /* <DEDUP_REMOVED lines=8> */
[----:B------:R-:W-:-:S04]  /*8180*/  FADD.FTZ R153, R156, R153 ;  /* 0x000000999c997221 */ /* 0x000fc80000010000 */
[----:B------:R-:W-:Y:S02]  /*8190*/  FADD.FTZ R152, R152, R153 ;  /* 0x0000009998987221 */ /* 0x000fe40000010000 */
[----:B--2---:R-:W-:Y:S02]  /*81a0*/  HMMA.16816.F32.BF16 R80, R4, R16, R80 ;  /* 0x000000100450723c */ /* 0x004fe40000041850 */
[----:B------:R-:W-:-:S06]  /*81b0*/  FADD.FTZ R152, R33, R152 ;  /* 0x0000009821987221 */ /* 0x000fcc0000010000 */
[C---:B------:R-:W-:Y:S01]  /*81c0*/  HMMA.16816.F32.BF16 R84, R4.reuse, R18, R84 ;  /* 0x000000120454723c */ /* 0x040fe20000041854 */
[----:B------:R-:W2:Y:S07]  /*81d0*/  LDSM.16.MT88.4 R16, [R213+0x13000] ;  /* 0x01300000d510783b */ /* 0x000eae0000004200 */
[C---:B------:R-:W-:Y:S08]  /*81e0*/  HMMA.16816.F32.BF16 R88, R4.reuse, R20, R88 ;  /* 0x000000140458723c */ /* 0x040ff00000041858 */
[C---:B------:R-:W-:Y:S01]  /*81f0*/  HMMA.16816.F32.BF16 R92, R4.reuse, R22, R92 ;  /* 0x00000016045c723c */ /* 0x040fe2000004185c */
[----:B------:R-:W4:Y:S07]  /*8200*/  LDSM.16.MT88.4 R20, [R212+0x13000] ;  /* 0x01300000d414783b */ /* 0x000f2e0000004200 */
[C---:B-1----:R-:W-:Y:S08]  /*8210*/  HMMA.16816.F32.BF16 R104, R4.reuse, R8, R104 ;  /* 0x000000080468723c */ /* 0x042ff00000041868 */
[C---:B------:R-:W-:Y:S01]  /*8220*/  HMMA.16816.F32.BF16 R124, R4.reuse, R10, R124 ;  /* 0x0000000a047c723c */ /* 0x040fe2000004187c */
[----:B------:R-:W1:Y:S07]  /*8230*/  LDSM.16.MT88.4 R8, [R214+0xf800] ;  /* 0x00f80000d608783b */ /* 0x000e6e0000004200 */
[C---:B------:R-:W-:Y:S07]  /*8240*/  HMMA.16816.F32.BF16 R128, R4.reuse, R28, R128 ;  /* 0x0000001c0480723c */ /* 0x040fee0000041880 */
[--C-:B------:R-:W-:Y:S01]  /*8250*/  FFMA.FTZ R28, R138, c[0x0][0x23c], -R67.reuse ;  /* 0x00008f008a1c7a23 */ /* 0x100fe20000010843 */
[----:B------:R-:W-:Y:S01]  /*8260*/  HMMA.16816.F32.BF16 R68, R4, R30, R68 ;  /* 0x0000001e0444723c */ /* 0x000fe20000041844 */
[----:B------:R-:W-:-:S04]  /*8270*/  FFMA.FTZ R29, R136, c[0x0][0x23c], -R67 ;  /* 0x00008f00881d7a23 */ /* 0x000fc80000010843 */
[----:B------:R-:W-:Y:S02]  /*8280*/  MUFU.EX2 R28, R28 ;  /* 0x0000001c001c7308 */ /* 0x000fe40000000800 */
[----:B------:R-:W-:Y:S01]  /*8290*/  FFMA.FTZ R30, R66, c[0x0][0x23c], -R67 ;  /* 0x00008f00421e7a23 */ /* 0x000fe20000010843 */
[C---:B-----5:R-:W-:Y:S05]  /*82a0*/  HMMA.16816.F32.BF16 R72, R4.reuse, R24, R72 ;  /* 0x000000180448723c */ /* 0x060fea0000041848 */
        /* <DEDUP_REMOVED lines=9> */
[C---:B------:R-:W-:Y:S01]  /*8340*/  HMMA.16816.F32.BF16 R100, R4.reuse, R14, R100 ;  /* 0x0000000e0464723c */ /* 0x040fe20000041864 */
[----:B------:R-:W5:Y:S04]  /*8350*/  LDSM.16.MT88.4 R12, [R216+0xf800] ;  /* 0x00f80000d80c783b */ /* 0x000f680000004200 */
[----:B------:R-:W-:Y:S03]  /*8360*/  MUFU.EX2 R26, R26 ;  /* 0x0000001a001a7308 */ /* 0x000fe60000000800 */
[C---:B--2---:R-:W-:Y:S05]  /*8370*/  HMMA.16816.F32.BF16 R108, R4.reuse, R16, R108 ;  /* 0x00000010046c723c */ /* 0x044fea000004186c */
[----:B------:R-:W2:Y:S03]  /*8380*/  MUFU.EX2 R27, R27 ;  /* 0x0000001b001b7308 */ /* 0x000ea60000000800 */
[C---:B------:R-:W-:Y:S01]  /*8390*/  HMMA.16816.F32.BF16 R112, R4.reuse, R18, R112 ;  /* 0x000000120470723c */ /* 0x040fe20000041870 */
[----:B------:R-:W5:Y:S04]  /*83a0*/  LDSM.16.MT88.4 R16, [R213+0xf800] ;  /* 0x00f80000d510783b */ /* 0x000f680000004200 */
[----:B------:R-:W1:Y:S03]  /*83b0*/  MUFU.EX2 R30, R30 ;  /* 0x0000001e001e7308 */ /* 0x000e660000000800 */
[C---:B----4-:R-:W-:Y:S08]  /*83c0*/  HMMA.16816.F32.BF16 R120, R4.reuse, R20, R120 ;  /* 0x000000140478723c */ /* 0x050ff00000041878 */
[----:B------:R-:W-:Y:S07]  /*83d0*/  HMMA.16816.F32.BF16 R116, R4, R22, R116 ;  /* 0x000000160474723c */ /* 0x000fee0000041874 */
[----:B---3--:R-:W-:-:S02]  /*83e0*/  F2FP.BF16.PACK_AB R4, R25, R24 ;  /* 0x000000181904723e */ /* 0x008fc400000010ff */
[----:B--2---:R-:W-:Y:S01]  /*83f0*/  F2FP.BF16.PACK_AB R5, R28, R27 ;  /* 0x0000001b1c05723e */ /* 0x004fe200000010ff */
[----:B------:R-:W-:Y:S01]  /*8400*/  FADD.FTZ R27, R27, R152 ;  /* 0x000000981b1b7221 */ /* 0x000fe20000010000 */
[----:B------:R-:W-:Y:S02]  /*8410*/  F2FP.BF16.PACK_AB R6, R241, R26 ;  /* 0x0000001af106723e */ /* 0x000fe400000010ff */
[----:B-1----:R-:W-:Y:S01]  /*8420*/  F2FP.BF16.PACK_AB R7, R30, R29 ;  /* 0x0000001d1e07723e */ /* 0x002fe200000010ff */
[----:B------:R-:W-:-:S04]  /*8430*/  FADD.FTZ R28, R28, R27 ;  /* 0x0000001b1c1c7221 */ /* 0x000fc80000010000 */
[----:B------:R-:W-:Y:S02]  /*8440*/  FADD.FTZ R29, R29, R28 ;  /* 0x0000001c1d1d7221 */ /* 0x000fe40000010000 */
[----:B------:R-:W-:Y:S02]  /*8450*/  HMMA.16816.F32.BF16 R72, R4, R8, R72 ;  /* 0x000000080448723c */ /* 0x000fe40000041848 */
[----:B------:R-:W-:-:S06]  /*8460*/  FADD.FTZ R239, R30, R29 ;  /* 0x0000001d1eef7221 */ /* 0x000fcc0000010000 */
        /* <DEDUP_REMOVED lines=24> */
[----:B------:R-:W-:Y:S03]  /*85f0*/  HMMA.16816.F32.BF16 R112, R4, R14, R112 ;  /* 0x0000000e0470723c */ /* 0x000fe60000041870 */
[----:B------:R-:W-:Y:S01]  /*8600*/  FADD.FTZ R241, R241, R26 ;  /* 0x0000001af1f17221 */ /* 0x000fe20000010000 */
[----:B------:R-:W-:Y:S04]  /*8610*/  @!UPT UIADD3 URZ, URZ, URZ, URZ ;  /* 0x0000003f3f3ff290 */ /* 0x000fe8000fffe03f */
[----:B------:R-:W-:Y:S11]  /*8620*/  @!P3 BRA `(.L_x_1507) ;  /* 0x000054e00000b947 */ /* 0x000ff60003800000 */
[----:B------:R-:W-:-:S04]  /*8630*/  DEPBAR.LE SB0, 0x0 ;  /* 0x000080000000791a */ /* 0x000fc80000000000 */
[----:B------:R-:W-:Y:S01]  /*8640*/  IADD3 R229, R37, -0x2, RZ ;  /* 0xfffffffe25e57810 */ /* 0x000fe20007ffe0ff */
[----:B------:R-:W-:Y:S06]  /*8650*/  BAR.SYNC.DEFER_BLOCKING 0x0 ;  /* 0x0000000000007b1d */ /* 0x000fec0000010000 */
[----:B------:R-:W-:Y:S05]  /*8660*/  @!P0 BRA `(.L_x_1508) ;  /* 0x000003a000008947 */ /* 0x000fea0003800000 */
[----:B------:R-:W1:Y:S01]  /*8670*/  I2F.RP R4, R39 ;  /* 0x0000002700047306 */ /* 0x000e620000209400 */
[----:B------:R-:W-:-:S05]  /*8680*/  IMAD.SHL.U32 R0, R229, 0x80, RZ ;  /* 0x00000080e5007824 */ /* 0x000fca00078e00ff */
[----:B------:R-:W-:Y:S02]  /*8690*/  IADD3 R10, R0, 0x80, RZ ;  /* 0x00000080000a7810 */ /* 0x000fe40007ffe0ff */
        /* <DEDUP_REMOVED lines=55> */
.L_x_1508:
[----:B------:R-:W-:-:S04]  /*8a10*/  LEA R7, -R38, RZ, 0x7 ;  /* 0x000000ff26077211 */ /* 0x000fc800078e39ff */
[----:B------:R-:W-:Y:S02]  /*8a20*/  SHF.R.S32.HI R0, RZ, 0x1f, R7 ;  /* 0x0000001fff007819 */ /* 0x000fe40000011407 */
.L_x_1509:
[----:B------:R-:W-:Y:S02]  /*8a30*/  ISETP.GE.AND P1, PT, R40, c[0x0][0x220], PT ;  /* 0x0000880028007a0c */ /* 0x000fe40003f26270 */
[----:B------:R-:W-:Y:S02]  /*8a40*/  LEA R188, P3, R7, R172, 0x1 ;  /* 0x000000ac07bc7211 */ /* 0x000fe400078608ff */
[----:B------:R-:W-:Y:S02]  /*8a50*/  ISETP.GE.AND P2, PT, R231, c[0x0][0x220], PT ;  /* 0x00008800e7007a0c */ /* 0x000fe40003f46270 */
[----:B------:R-:W-:-:S07]  /*8a60*/  LEA.HI.X R189, R7, R173, R0, 0x1, P3 ;  /* 0x000000ad07bd7211 */ /* 0x000fce00018f0c00 */
[-C--:B------:R-:W-:Y:S02]  /*8a70*/  @!P1 IADD3 R5, P4, R7, R42.reuse, RZ ;  /* 0x0000002a07059210 */ /* 0x080fe40007f9e0ff */
[----:B------:R-:W-:Y:S02]  /*8a80*/  IADD3 R7, P3, R228, R7, RZ ;  /* 0x00000007e4077210 */ /* 0x000fe40007f7e0ff */
[----:B------:R-:W-:Y:S01]  /*8a90*/  @P2 STS.128 [R230+0xc000], RZ ;  /* 0x00c000ffe6002388 */ /* 0x000fe20000000c00 */
        /* <DEDUP_REMOVED lines=8> */
[----:B------:R-:W-:-:S02]  /*8b20*/  @!P1 LEA.HI.X R27, R5, c[0x0][0x174], R4, 0x1, P4 ;  /* 0x00005d00051b9a11 */ /* 0x000fc400020f0c04 */
[----:B------:R-:W-:Y:S01]  /*8b30*/  @!P2 LEA R24, P5, R7, R172, 0x1 ;  /* 0x000000ac0718a211 */ /* 0x000fe200078a08ff */
[----:B------:R-:W-:Y:S01]  /*8b40*/  @!P1 IMAD.X R4, R0, 0x1, R36, P3 ;  /* 0x0000000100049824 */ /* 0x000fe200018e0624 */
[----:B------:R-:W-:Y:S01]  /*8b50*/  IADD3 R5, P4, R228, R7, RZ ;  /* 0x00000007e4057210 */ /* 0x000fe20007f9e0ff */
[----:B------:R-:W-:Y:S01]  /*8b60*/  @P1 STS.128 [R230+0x10000], RZ ;  /* 0x010000ffe6001388 */ /* 0x000fe20000000c00 */
[----:B------:R-:W-:Y:S02]  /*8b70*/  @!P1 LEA R22, P3, R9, c[0x0][0x170], 0x1 ;  /* 0x00005c0009169a11 */ /* 0x000fe400078608ff */
        /* <DEDUP_REMOVED lines=41> */
[C---:B------:R-:W-:Y:S01]  /*8e10*/  @!P1 IADD3 R6, P3, R5.reuse, R42, RZ ;  /* 0x0000002a05069210 */ /* 0x040fe20007f7e0ff */
[----:B------:R-:W-:Y:S01]  /*8e20*/  @!PT LDS RZ, [RZ] ;  /* 0x00000000fffff984 */ /* 0x000fe20000000800 */
[----:B------:R-:W-:Y:S01]  /*8e30*/  @!PT LDS RZ, [RZ] ;  /* 0x00000000fffff984 */ /* 0x000fe20000000800 */
[----:B------:R-:W-:Y:S01]  /*8e40*/  @!PT LDS RZ, [RZ] ;  /* 0x00000000fffff984 */ /* 0x000fe20000000800 */
[----:B------:R3:W-:Y:S01]  /*8e50*/  @!P2 LDGSTS.E.BYPASS.LTC128B.128 [R230+0xd000], [R20.64] ;  /* 0x0d00000014e6afae */ /* 0x0007e2000b901d4e */
[----:B------:R-:W-:-:S02]  /*8e60*/  @!P2 LEA R28, P5, R5, R172, 0x1 ;  /* 0x000000ac051ca211 */ /* 0x000fc400078a08ff */
[----:B------:R-:W-:Y:S01]  /*8e70*/  @!P1 LEA.HI.X R9, R9, c[0x0][0x174], R4, 0x1, P4 ;  /* 0x00005d0009099a11 */ /* 0x000fe200020f0c04 */
[----:B------:R-:W-:Y:S01]  /*8e80*/  @!P1 IMAD.X R11, R0, 0x1, R36, P3 ;  /* 0x00000001000b9824 */ /* 0x000fe200018e0624 */
[----:B------:R-:W-:Y:S01]  /*8e90*/  IADD3 R7, P3, R228, R5, RZ ;  /* 0x00000005e4077210 */ /* 0x000fe20007f7e0ff */
[----:B------:R-:W-:Y:S01]  /*8ea0*/  @P1 STS.128 [R230+0x11000], RZ ;  /* 0x011000ffe6001388 */ /* 0x000fe20000000c00 */
[C---:B------:R-:W-:Y:S02]  /*8eb0*/  @!P1 LEA R10, P4, R6.reuse, c[0x0][0x170], 0x1 ;  /* 0x00005c00060a9a11 */ /* 0x040fe400078808ff */
[--C-:B------:R-:W-:Y:S01]  /*8ec0*/  @!P2 LEA.HI.X R29, R5, R173, R0.reuse, 0x1, P5 ;  /* 0x000000ad051da211 */ /* 0x100fe200028f0c00 */
[----:B------:R-:W-:Y:S01]  /*8ed0*/  IMAD.X R0, R227, 0x1, R0, P3 ;  /* 0x00000001e3007824 */ /* 0x000fe200018e0600 */
[----:B------:R-:W-:Y:S01]  /*8ee0*/  @!P1 LEA.HI.X R11, R6, c[0x0][0x174], R11, 0x1, P4 ;  /* 0x00005d00060b9a11 */ /* 0x000fe200020f0c0b */
[----:B------:R-:W-:Y:S01]  /*8ef0*/  @!PT LDS RZ, [RZ] ;  /* 0x00000000fffff984 */ /* 0x000fe20000000800 */
[----:B------:R-:W-:Y:S01]  /*8f00*/  @!PT LDS RZ, [RZ] ;  /* 0x00000000fffff984 */ /* 0x000fe20000000800 */
[----:B------:R-:W-:Y:S01]  /*8f10*/  @!PT LDS RZ, [RZ] ;  /* 0x00000000fffff984 */ /* 0x000fe20000000800 */
[----:B------:R4:W-:Y:S01]  /*8f20*/  @!P1 LDGSTS.E.BYPASS.LTC128B.128 [R230+0x11000], [R18.64+0x80] ;  /* 0x1100008012e69fae */ /* 0x0009e2000b901d4e */
[----:B------:R-:W-:-:S02]  /*8f30*/  @!P2 LEA R30, P6, R7, R172, 0x1 ;  /* 0x000000ac071ea211 */ /* 0x000fc400078c08ff */
[CC--:B------:R-:W-:Y:S01]  /*8f40*/  @!P1 IADD3 R4, P5, R7.reuse, R42.reuse, RZ ;  /* 0x0000002a07049210 */ /* 0x0c0fe20007fbe0ff */
[----:B------:R-:W-:Y:S01]  /*8f50*/  @P2 STS.128 [R230+0xd800], RZ ;  /* 0x00d800ffe6002388 */ /* 0x000fe20000000c00 */
[----:B------:R-:W-:Y:S02]  /*8f60*/  IADD3 R5, P4, R228, R7, RZ ;  /* 0x00000007e4057210 */ /* 0x000fe40007f9e0ff */
[----:B------:R-:W-:Y:S01]  /*8f70*/  @!P2 LEA.HI.X R31, R7, R173, R0, 0x1, P6 ;  /* 0x000000ad071fa211 */ /* 0x000fe200030f0c00 */
[----:B------:R-:W-:Y:S01]  /*8f80*/  @!PT LDS RZ, [RZ] ;  /* 0x00000000fffff984 */ /* 0x000fe20000000800 */
[----:B------:R-:W-:Y:S01]  /*8f90*/  @!PT LDS RZ, [RZ] ;  /* 0x00000000fffff984 */ /* 0x000fe20000000800 */
[----:B------:R-:W-:Y:S01]  /*8fa0*/  @!PT LDS RZ, [RZ] ;  /* 0x00000000fffff984 */ /* 0x000fe20000000800 */
[----:B------:R4:W-:Y:S01]  /*8fb0*/  @!P2 LDGSTS.E.BYPASS.LTC128B.128 [R230+0xd800], [R16.64] ;  /* 0x0d80000010e6afae */ /* 0x0009e2000b901d4e */
[----:B------:R-:W-:Y:S01]  /*8fc0*/  @!P1 IMAD.X R7, R0, 0x1, R36, P5 ;  /* 0x0000000100079824 */ /* 0x000fe200028e0624 */
[----:B------:R-:W-:Y:S01]  /*8fd0*/  @!P1 IADD3 R42, P3, R5, R42, RZ ;  /* 0x0000002a052a9210 */ /* 0x000fe20007f7e0ff */
[----:B------:R-:W-:Y:S01]  /*8fe0*/  IMAD.X R0, R227, 0x1, R0, P4 ;  /* 0x00000001e3007824 */ /* 0x000fe200020e0600 */
[----:B------:R-:W-:Y:S01]  /*8ff0*/  @P1 STS.128 [R230+0x11800], RZ ;  /* 0x011800ffe6001388 */ /* 0x000fe20000000c00 */
[----:B------:R-:W-:-:S02]  /*9000*/  @!P2 LEA R38, P4, R5, R172, 0x1 ;  /* 0x000000ac0526a211 */ /* 0x000fc400078808ff */
[----:B------:R-:W-:Y:S01]  /*9010*/  @!P1 LEA R6, P5, R4, c[0x0][0x170], 0x1 ;  /* 0x00005c0004069a11 */ /* 0x000fe200078a08ff */
[----:B------:R-:W-:Y:S01]  /*9020*/  @!PT LDS RZ, [RZ] ;  /* 0x00000000fffff984 */ /* 0x000fe20000000800 */
[----:B------:R-:W-:Y:S01]  /*9030*/  @!PT LDS RZ, [RZ] ;  /* 0x00000000fffff984 */ /* 0x000fe20000000800 */
[----:B------:R-:W-:Y:S01]  /*9040*/  @!PT LDS RZ, [RZ] ;  /* 0x00000000fffff984 */ /* 0x000fe20000000800 */
[----:B------:R5:W-:Y:S01]  /*9050*/  @!P1 LDGSTS.E.BYPASS.LTC128B.128 [R230+0x11800], [R14.64+0x80] ;  /* 0x118000800ee69fae */ /* 0x000be2000b901d4e */
[----:B------:R-:W-:Y:S01]  /*9060*/  @!P2 LEA.HI.X R39, R5, R173, R0, 0x1, P4 ;  /* 0x000000ad0527a211 */ /* 0x000fe200020f0c00 */
[----:B------:R-:W-:Y:S01]  /*9070*/  @!P1 IMAD.X R5, R0, 0x1, R36, P3 ;  /* 0x0000000100059824 */ /* 0x000fe200018e0624 */
[----:B------:R-:W-:Y:S01]  /*9080*/  @!P1 LEA.HI.X R7, R4, c[0x0][0x174], R7, 0x1, P5 ;  /* 0x00005d0004079a11 */ /* 0x000fe200028f0c07 */
[----:B------:R-:W-:Y:S01]  /*9090*/  @P2 STS.128 [R230+0xe000], RZ ;  /* 0x00e000ffe6002388 */ /* 0x000fe20000000c00 */
[----:B------:R-:W-:-:S03]  /*90a0*/  @!P1 LEA R4, P3, R42, c[0x0][0x170], 0x1 ;  /* 0x00005c002a049a11 */ /* 0x000fc600078608ff */
[----:B------:R-:W-:Y:S01]  /*90b0*/  @!PT LDS RZ, [RZ] ;  /* 0x00000000fffff984 */ /* 0x000fe20000000800 */
[----:B------:R-:W-:Y:S01]  /*90c0*/  @!PT LDS RZ, [RZ] ;  /* 0x00000000fffff984 */ /* 0x000fe20000000800 */
[----:B------:R-:W-:Y:S01]  /*90d0*/  @!PT LDS RZ, [RZ] ;  /* 0x00000000fffff984 */ /* 0x000fe20000000800 */
[----:B------:R5:W-:Y:S01]  /*90e0*/  @!P2 LDGSTS.E.BYPASS.LTC128B.128 [R230+0xe000], [R12.64] ;  /* 0x0e0000000ce6afae */ /* 0x000be2000b901d4e */
[----:B------:R-:W-:-:S03]  /*90f0*/  @!P1 LEA.HI.X R5, R42, c[0x0][0x174], R5, 0x1, P3 ;  /* 0x00005d002a059a11 */ /* 0x000fc600018f0c05 */
        /* <DEDUP_REMOVED lines=38> */
[----:B------:R-:W5:Y:S04]  /*9360*/  LDSM.16.M88.4 R48, [R221+0x5000] ;  /* 0x00500000dd30783b */ /* 0x000f680000000200 */
[----:B------:R-:W5:Y:S04]  /*9370*/  LDSM.16.M88.4 R40, [R221+0x5800] ;  /* 0x00580000dd28783b */ /* 0x000f680000000200 */
[----:B------:R-:W-:Y:S04]  /*9380*/  LDSM.16.M88.4 R152, [R220] ;  /* 0x00000000dc98783b */ /* 0x000fe80000000200 */
[----:B-1----:R-:W1:Y:S04]  /*9390*/  LDSM.16.M88.4 R4, [R211] ;  /* 0x00000000d304783b */ /* 0x002e680000000200 */
[----:B------:R-:W1:Y:S04]  /*93a0*/  LDSM.16.M88.4 R8, [R219] ;  /* 0x00000000db08783b */ /* 0x000e680000000200 */
[----:B------:R-:W1:Y:S04]  /*93b0*/  LDSM.16.M88.4 R32, [R221+0x6000] ;  /* 0x00600000dd20783b */ /* 0x000e680000000200 */
[----:B--2---:R-:W2:Y:S04]  /*93c0*/  LDSM.16.M88.4 R24, [R221+0x6800] ;  /* 0x00680000dd18783b */ /* 0x004ea80000000200 */
[----:B----4-:R-:W4:Y:S04]  /*93d0*/  LDSM.16.M88.4 R16, [R221+0x7000] ;  /* 0x00700000dd10783b */ /* 0x010f280000000200 */
[----:B------:R-:W1:Y:S01]  /*93e0*/  LDSM.16.M88.4 R140, [R221+0x7800] ;  /* 0x00780000dd8c783b */ /* 0x000e620000000200 */
[C---:B---3--:R-:W-:Y:S03]  /*93f0*/  HMMA.16816.F32.BF16 R60, R176.reuse, R56, RZ ;  /* 0x00000038b03c723c */ /* 0x048fe600000418ff */
[----:B------:R-:W3:Y:S04]  /*9400*/  LDSM.16.M88.4 R172, [R210] ;  /* 0x00000000d2ac783b */ /* 0x000ee80000000200 */
[----:B------:R-:W1:Y:S01]  /*9410*/  LDSM.16.M88.4 R144, [R209] ;  /* 0x00000000d190783b */ /* 0x000e620000000200 */
[C---:B------:R-:W-:Y:S03]  /*9420*/  HMMA.16816.F32.BF16 R56, R176.reuse, R58, RZ ;  /* 0x0000003ab038723c */ /* 0x040fe600000418ff */
[----:B------:R-:W-:Y:S04]  /*9430*/  LDSM.16.M88.4 R160, [R218] ;  /* 0x00000000daa0783b */ /* 0x000fe80000000200 */
[----:B------:R-:W-:Y:S01]  /*9440*/  LDSM.16.M88.4 R168, [R207] ;  /* 0x00000000cfa8783b */ /* 0x000fe20000000200 */
[C---:B-----5:R-:W-:Y:S03]  /*9450*/  HMMA.16816.F32.BF16 R136, R176.reuse, R64, RZ ;  /* 0x00000040b088723c */ /* 0x060fe600000418ff */
[----:B------:R-:W-:Y:S04]  /*9460*/  LDSM.16.M88.4 R164, [R206] ;  /* 0x00000000cea4783b */ /* 0x000fe80000000200 */
[----:B------:R-:W-:Y:S01]  /*9470*/  LDSM.16.M88.4 R156, [R205] ;  /* 0x00000000cd9c783b */ /* 0x000fe20000000200 */
[C---:B------:R-:W-:Y:S03]  /*9480*/  HMMA.16816.F32.BF16 R64, R176.reuse, R66, RZ ;  /* 0x00000042b040723c */ /* 0x040fe600000418ff */
[----:B------:R-:W-:Y:S04]  /*9490*/  LDSM.16.M88.4 R148, [R215+0x4000] ;  /* 0x00400000d794783b */ /* 0x000fe80000000200 */
[----:B------:R-:W-:Y:S01]  /*94a0*/  LDSM.16.M88.4 R180, [R220+0x2000] ;  /* 0x00200000dcb4783b */ /* 0x000fe20000000200 */
[C---:B------:R-:W-:Y:S03]  /*94b0*/  HMMA.16816.F32.BF16 R52, R176.reuse, R48, RZ ;  /* 0x00000030b034723c */ /* 0x040fe600000418ff */
[----:B------:R-:W-:Y:S04]  /*94c0*/  LDSM.16.M88.4 R184, [R196] ;  /* 0x00000000c4b8783b */ /* 0x000fe80000000200 */
[----:B------:R-:W5:Y:S01]  /*94d0*/  S2R R0, SR_TID.X ;  /* 0x0000000000007919 */ /* 0x000f620000002100 */
[C---:B------:R-:W-:Y:S03]  /*94e0*/  HMMA.16816.F32.BF16 R48, R176.reuse, R50, RZ ;  /* 0x00000032b030723c */ /* 0x040fe600000418ff */
[----:B------:R-:W0:Y:S05]  /*94f0*/  LDGDEPBAR ;  /* 0x00000000000079af */ /* 0x000e2a0000000000 */
[C---:B------:R-:W-:Y:S08]  /*9500*/  HMMA.16816.F32.BF16 R44, R176.reuse, R40, RZ ;  /* 0x00000028b02c723c */ /* 0x040ff000000418ff */
[----:B------:R-:W-:Y:S01]  /*9510*/  HMMA.16816.F32.BF16 R40, R176, R42, RZ ;  /* 0x0000002ab028723c */ /* 0x000fe200000418ff */
[----:B-----5:R-:W-:-:S07]  /*9520*/  IMAD.SHL.U32 R0, R0, 0x2, RZ ;  /* 0x0000000200007824 */ /* 0x020fce00078e00ff */
[----:B-1----:R-:W-:Y:S01]  /*9530*/  HMMA.16816.F32.BF16 R60, R152, R4, R60 ;  /* 0x00000004983c723c */ /* 0x002fe2000004183c */
[----:B------:R-:W-:-:S07]  /*9540*/  LOP3.LUT R0, R0, 0x6, RZ, 0xc0, !PT ;  /* 0x0000000600007812 */ /* 0x000fce00078ec0ff */
[----:B------:R-:W-:Y:S01]  /*9550*/  HMMA.16816.F32.BF16 R56, R152, R6, R56 ;  /* 0x000000069838723c */ /* 0x000fe20000041838 */
[----:B------:R-:W1:Y:S01]  /*9560*/  LDSM.16.M88.4 R4, [R215+0x5000] ;  /* 0x00500000d704783b */ /* 0x000e620000000200 */
[----:B------:R-:W-:-:S06]  /*9570*/  IMAD R0, R229, 0x80, R0 ;  /* 0x00000080e5007824 */ /* 0x000fcc00078e0200 */
[C---:B------:R-:W-:Y:S08]  /*9580*/  HMMA.16816.F32.BF16 R136, R152.reuse, R8, R136 ;  /* 0x000000089888723c */ /* 0x040ff00000041888 */
[----:B------:R-:W-:Y:S01]  /*9590*/  HMMA.16816.F32.BF16 R64, R152, R10, R64 ;  /* 0x0000000a9840723c */ /* 0x000fe20000041840 */
[----:B------:R-:W5:Y:S07]  /*95a0*/  LDSM.16.M88.4 R8, [R215+0x4800] ;  /* 0x00480000d708783b */ /* 0x000f6e0000000200 */
[C---:B------:R-:W-:Y:S08]  /*95b0*/  HMMA.16816.F32.BF16 R36, R176.reuse, R32, RZ ;  /* 0x00000020b024723c */ /* 0x040ff000000418ff */
[C---:B--2---:R-:W-:Y:S08]  /*95c0*/  HMMA.16816.F32.BF16 R28, R176.reuse, R24, RZ ;  /* 0x00000018b01c723c */ /* 0x044ff000000418ff */
[C---:B----4-:R-:W-:Y:S08]  /*95d0*/  HMMA.16816.F32.BF16 R20, R176.reuse, R16, RZ ;  /* 0x00000010b014723c */ /* 0x050ff000000418ff */
[C---:B------:R-:W-:Y:S08]  /*95e0*/  HMMA.16816.F32.BF16 R32, R176.reuse, R34, RZ ;  /* 0x00000022b020723c */ /* 0x040ff000000418ff */
[C---:B------:R-:W-:Y:S08]  /*95f0*/  HMMA.16816.F32.BF16 R24, R176.reuse, R26, RZ ;  /* 0x0000001ab018723c */ /* 0x040ff000000418ff */
[C---:B------:R-:W-:Y:S08]  /*9600*/  HMMA.16816.F32.BF16 R16, R176.reuse, R18, RZ ;  /* 0x00000012b010723c */ /* 0x040ff000000418ff */
[C---:B------:R-:W-:Y:S08]  /*9610*/  HMMA.16816.F32.BF16 R12, R176.reuse, R140, RZ ;  /* 0x0000008cb00c723c */ /* 0x040ff000000418ff */
[----:B------:R-:W-:Y:S01]  /*9620*/  HMMA.16816.F32.BF16 R176, R176, R142, RZ ;  /* 0x0000008eb0b0723c */ /* 0x000fe200000418ff */
[----:B------:R-:W2:Y:S07]  /*9630*/  LDSM.16.M88.4 R140, [R208] ;  /* 0x00000000d08c783b */ /* 0x000eae0000000200 */
[C---:B---3--:R-:W-:Y:S08]  /*9640*/  HMMA.16816.F32.BF16 R52, R152.reuse, R172, R52 ;  /* 0x000000ac9834723c */ /* 0x048ff00000041834 */
[C---:B------:R-:W-:Y:S01]  /*9650*/  HMMA.16816.F32.BF16 R48, R152.reuse, R174, R48 ;  /* 0x000000ae9830723c */ /* 0x040fe20000041830 */
[----:B------:R-:W-:Y:S07]  /*9660*/  LDSM.16.M88.4 R172, [R218+0x2000] ;  /* 0x00200000daac783b */ /* 0x000fee0000000200 */
[C---:B------:R-:W-:Y:S08]  /*9670*/  HMMA.16816.F32.BF16 R44, R152.reuse, R144, R44 ;  /* 0x00000090982c723c */ /* 0x040ff0000004182c */
[----:B------:R-:W-:Y:S01]  /*9680*/  HMMA.16816.F32.BF16 R40, R152, R146, R40 ;  /* 0x000000929828723c */ /* 0x000fe20000041828 */
[----:B------:R-:W3:Y:S07]  /*9690*/  LDSM.16.M88.4 R144, [R215+0x5800] ;  /* 0x00580000d790783b */ /* 0x000eee0000000200 */
[C---:B-1----:R-:W-:Y:S08]  /*96a0*/  HMMA.16816.F32.BF16 R52, R160.reuse, R4, R52 ;  /* 0x00000004a034723c */ /* 0x042ff00000041834 */
[C---:B------:R-:W-:Y:S01]  /*96b0*/  HMMA.16816.F32.BF16 R48, R160.reuse, R6, R48 ;  /* 0x00000006a030723c */ /* 0x040fe20000041830 */
[----:B------:R-:W1:Y:S07]  /*96c0*/  LDSM.16.M88.4 R4, [R215+0x7000] ;  /* 0x00700000d704783b */ /* 0x000e6e0000000200 */
[C---:B-----5:R-:W-:Y:S08]  /*96d0*/  HMMA.16816.F32.BF16 R60, R160.reuse, R8, R60 ;  /* 0x00000008a03c723c */ /* 0x060ff0000004183c */
[----:B------:R-:W-:Y:S01]  /*96e0*/  HMMA.16816.F32.BF16 R56, R160, R10, R56 ;  /* 0x0000000aa038723c */ /* 0x000fe20000041838 */
        /* <DEDUP_REMOVED lines=8> */
[----:B------:R-:W-:Y:S01]  /*9770*/  HMMA.16816.F32.BF16 R16, R152, R166, R16 ;  /* 0x000000a69810723c */ /* 0x000fe20000041810 */
[----:B------:R-:W-:Y:S07]  /*9780*/  LDSM.16.M88.4 R164, [R217] ;  /* 0x00000000d9a4783b */ /* 0x000fee0000000200 */
[C---:B---3--:R-:W-:Y:S08]  /*9790*/  HMMA.16816.F32.BF16 R44, R160.reuse, R144, R44 ;  /* 0x00000090a02c723c */ /* 0x048ff0000004182c */
[----:B------:R-:W-:Y:S01]  /*97a0*/  HMMA.16816.F32.BF16 R40, R160, R146, R40 ;  /* 0x00000092a028723c */ /* 0x000fe20000041828 */
[----:B------:R-:W3:Y:S07]  /*97b0*/  LDSM.16.M88.4 R144, [R204+0x1800] ;  /* 0x00180000cc90783b */ /* 0x000eee0000000200 */
[C---:B------:R-:W-:Y:S08]  /*97c0*/  HMMA.16816.F32.BF16 R12, R152.reuse, R156, R12 ;  /* 0x0000009c980c723c */ /* 0x040ff0000004180c */
[----:B------:R-:W-:Y:S01]  /*97d0*/  HMMA.16816.F32.BF16 R176, R152, R158, R176 ;  /* 0x0000009e98b0723c */ /* 0x000fe200000418b0 */
[----:B------:R-:W-:Y:S04]  /*97e0*/  LDSM.16.M88.4 R156, [R204] ;  /* 0x00000000cc9c783b */ /* 0x000fe80000000200 */
[----:B------:R-:W-:Y:S03]  /*97f0*/  LDSM.16.M88.4 R152, [R204+0x800] ;  /* 0x00080000cc98783b */ /* 0x000fe60000000200 */
[C---:B------:R-:W-:Y:S08]  /*9800*/  HMMA.16816.F32.BF16 R136, R160.reuse, R148, R136 ;  /* 0x00000094a088723c */ /* 0x040ff00000041888 */
        /* <DEDUP_REMOVED lines=18> */
[C---:B------:R-:W-:Y:S08]  /*9930*/  HMMA.16816.F32.BF16 R52, R164.reuse, R148, R52 ;  /* 0x00000094a434723c */ /* 0x040ff00000041834 */
[C---:B------:R-:W-:Y:S01]  /*9940*/  HMMA.16816.F32.BF16 R48, R164.reuse, R150, R48 ;  /* 0x00000096a430723c */ /* 0x040fe20000041830 */
[----:B------:R-:W2:Y:S07]  /*9950*/  LDSM.16.M88.4 R148, [R221+0x9000] ;  /* 0x00900000dd94783b */ /* 0x000eae0000000200 */
[C---:B------:R-:W-:Y:S08]  /*9960*/  HMMA.16816.F32.BF16 R136, R164.reuse, R156, R136 ;  /* 0x0000009ca488723c */ /* 0x040ff00000041888 */
[C---:B------:R-:W-:Y:S01]  /*9970*/  HMMA.16816.F32.BF16 R64, R164.reuse, R158, R64 ;  /* 0x0000009ea440723c */ /* 0x040fe20000041840 */
[----:B------:R-:W2:Y:S07]  /*9980*/  LDSM.16.M88.4 R156, [R221+0x8000] ;  /* 0x00800000dd9c783b */ /* 0x000eae0000000200 */
[C---:B-1----:R-:W-:Y:S08]  /*9990*/  HMMA.16816.F32.BF16 R20, R164.reuse, R4, R20 ;  /* 0x00000004a414723c */ /* 0x042ff00000041814 */
[C---:B------:R-:W-:Y:S01]  /*99a0*/  HMMA.16816.F32.BF16 R16, R164.reuse, R6, R16 ;  /* 0x00000006a410723c */ /* 0x040fe20000041810 */
[----:B------:R-:W1:Y:S07]  /*99b0*/  LDSM.16.M88.4 R4, [R221+0xb000] ;  /* 0x00b00000dd04783b */ /* 0x000e6e0000000200 */
[C---:B----4-:R-:W-:Y:S08]  /*99c0*/  HMMA.16816.F32.BF16 R28, R164.reuse, R8, R28 ;  /* 0x00000008a41c723c */ /* 0x050ff0000004181c */
[C---:B------:R-:W-:Y:S01]  /*99d0*/  HMMA.16816.F32.BF16 R24, R164.reuse, R10, R24 ;  /* 0x0000000aa418723c */ /* 0x040fe20000041818 */
[----:B------:R-:W4:Y:S07]  /*99e0*/  LDSM.16.M88.4 R8, [R221+0xa800] ;  /* 0x00a80000dd08783b */ /* 0x000f2e0000000200 */
[C---:B------:R-:W-:Y:S08]  /*99f0*/  HMMA.16816.F32.BF16 R60, R164.reuse, R152, R60 ;  /* 0x00000098a43c723c */ /* 0x040ff0000004183c */
        /* <DEDUP_REMOVED lines=11> */
[----:B------:R-:W3:Y:S07]  /*9ab0*/  LDSM.16.M88.4 R144, [R200] ;  /* 0x00000000c890783b */ /* 0x000eee0000000200 */
[C---:B------:R-:W-:Y:S08]  /*9ac0*/  HMMA.16816.F32.BF16 R52, R160.reuse, R148, R52 ;  /* 0x00000094a034723c */ /* 0x040ff00000041834 */
[C---:B------:R-:W-:Y:S01]  /*9ad0*/  HMMA.16816.F32.BF16 R48, R160.reuse, R150, R48 ;  /* 0x00000096a030723c */ /* 0x040fe20000041830 */
[----:B------:R-:W2:Y:S07]  /*9ae0*/  LDSM.16.M88.4 R148, [R201] ;  /* 0x00000000c994783b */ /* 0x000eae0000000200 */
[C---:B------:R-:W-:Y:S08]  /*9af0*/  HMMA.16816.F32.BF16 R136, R160.reuse, R156, R136 ;  /* 0x0000009ca088723c */ /* 0x040ff00000041888 */
[C---:B------:R-:W-:Y:S01]  /*9b00*/  HMMA.16816.F32.BF16 R64, R160.reuse, R158, R64 ;  /* 0x0000009ea040723c */ /* 0x040fe20000041840 */
[----:B------:R-:W2:Y:S07]  /*9b10*/  LDSM.16.M88.4 R156, [R203] ;  /* 0x00000000cb9c783b */ /* 0x000eae0000000200 */
[C---:B-1----:R-:W-:Y:S08]  /*9b20*/  HMMA.16816.F32.BF16 R20, R160.reuse, R4, R20 ;  /* 0x00000004a014723c */ /* 0x042ff00000041814 */
[C---:B------:R-:W-:Y:S01]  /*9b30*/  HMMA.16816.F32.BF16 R16, R160.reuse, R6, R16 ;  /* 0x00000006a010723c */ /* 0x040fe20000041810 */
[----:B------:R-:W1:Y:S07]  /*9b40*/  LDSM.16.M88.4 R4, [R197] ;  /* 0x00000000c504783b */ /* 0x000e6e0000000200 */
[C---:B----4-:R-:W-:Y:S08]  /*9b50*/  HMMA.16816.F32.BF16 R28, R160.reuse, R8, R28 ;  /* 0x00000008a01c723c */ /* 0x050ff0000004181c */
[C---:B------:R-:W-:Y:S01]  /*9b60*/  HMMA.16816.F32.BF16 R24, R160.reuse, R10, R24 ;  /* 0x0000000aa018723c */ /* 0x040fe20000041818 */
[----:B------:R-:W4:Y:S07]  /*9b70*/  LDSM.16.M88.4 R8, [R198] ;  /* 0x00000000c608783b */ /* 0x000f2e0000000200 */
[C---:B------:R-:W-:Y:S08]  /*9b80*/  HMMA.16816.F32.BF16 R60, R160.reuse, R152, R60 ;  /* 0x00000098a03c723c */ /* 0x040ff0000004183c */
[C---:B------:R-:W-:Y:S01]  /*9b90*/  HMMA.16816.F32.BF16 R56, R160.reuse, R154, R56 ;  /* 0x0000009aa038723c */ /* 0x040fe20000041838 */
[----:B------:R-:W1:Y:S07]  /*9ba0*/  LDSM.16.M88.4 R152, [R202] ;  /* 0x00000000ca98783b */ /* 0x000e6e0000000200 */
[C---:B--2---:R-:W-:Y:S08]  /*9bb0*/  HMMA.16816.F32.BF16 R36, R160.reuse, R140, R36 ;  /* 0x0000008ca024723c */ /* 0x044ff00000041824 */
[C---:B------:R-:W-:Y:S01]  /*9bc0*/  HMMA.16816.F32.BF16 R32, R160.reuse, R142, R32 ;  /* 0x0000008ea020723c */ /* 0x040fe20000041820 */
[----:B------:R-:W-:Y:S07]  /*9bd0*/  LDSM.16.M88.4 R140, [R199] ;  /* 0x00000000c78c783b */ /* 0x000fee0000000200 */
[C---:B-----5:R-:W-:Y:S08]  /*9be0*/  HMMA.16816.F32.BF16 R12, R160.reuse, R164, R12 ;  /* 0x000000a4a00c723c */ /* 0x060ff0000004180c */
[----:B------:R-:W-:Y:S01]  /*9bf0*/  HMMA.16816.F32.BF16 R176, R160, R166, R176 ;  /* 0x000000a6a0b0723c */ /* 0x000fe200000418b0 */
[----:B------:R-:W2:Y:S04]  /*9c00*/  LDSM.16.M88.4 R160, [R215+0x9000] ;  /* 0x00900000d7a0783b */ /* 0x000ea80000000200 */
[----:B------:R-:W-:Y:S03]  /*9c10*/  LDSM.16.M88.4 R164, [R215+0x8800] ;  /* 0x00880000d7a4783b */ /* 0x000fe60000000200 */
        /* <DEDUP_REMOVED lines=11> */
[----:B------:R-:W-:Y:S07]  /*9cd0*/  LDSM.16.M88.4 R4, [R204+0x4000] ;  /* 0x00400000cc04783b */ /* 0x000fee0000000200 */
[C---:B----4-:R-:W-:Y:S08]  /*9ce0*/  HMMA.16816.F32.BF16 R28, R180.reuse, R8, R28 ;  /* 0x00000008b41c723c */ /* 0x050ff0000004181c */
[C---:B------:R-:W-:Y:S01]  /*9cf0*/  HMMA.16816.F32.BF16 R24, R180.reuse, R10, R24 ;  /* 0x0000000ab418723c */ /* 0x040fe20000041818 */
[----:B------:R-:W1:Y:S07]  /*9d00*/  LDSM.16.M88.4 R8, [R217+0x2000] ;  /* 0x00200000d908783b */ /* 0x000e6e0000000200 */
[C---:B------:R-:W-:Y:S08]  /*9d10*/  HMMA.16816.F32.BF16 R60, R180.reuse, R152, R60 ;  /* 0x00000098b43c723c */ /* 0x040ff0000004183c */
[----:B------:R-:W-:Y:S01]  /*9d20*/  HMMA.16816.F32.BF16 R56, R180, R154, R56 ;  /* 0x0000009ab438723c */ /* 0x000fe20000041838 */
[----:B------:R-:W-:Y:S07]  /*9d30*/  LDSM.16.M88.4 R152, [R215+0xa000] ;  /* 0x00a00000d798783b */ /* 0x000fee0000000200 */
[C---:B--2---:R-:W-:Y:S08]  /*9d40*/  HMMA.16816.F32.BF16 R52, R172.reuse, R160, R52 ;  /* 0x000000a0ac34723c */ /* 0x044ff00000041834 */
[----:B------:R-:W-:Y:S01]  /*9d50*/  HMMA.16816.F32.BF16 R48, R172, R162, R48 ;  /* 0x000000a2ac30723c */ /* 0x000fe20000041830 */
[----:B------:R-:W2:Y:S07]  /*9d60*/  LDSM.16.M88.4 R160, [R204+0x4800] ;  /* 0x00480000cca0783b */ /* 0x000eae0000000200 */
[C---:B------:R-:W-:Y:S08]  /*9d70*/  HMMA.16816.F32.BF16 R36, R180.reuse, R140, R36 ;  /* 0x0000008cb424723c */ /* 0x040ff00000041824 */
[----:B------:R-:W-:Y:S01]  /*9d80*/  HMMA.16816.F32.BF16 R32, R180, R142, R32 ;  /* 0x0000008eb420723c */ /* 0x000fe20000041820 */
[----:B------:R-:W4:Y:S07]  /*9d90*/  LDSM.16.M88.4 R140, [R215+0xb800] ;  /* 0x00b80000d78c783b */ /* 0x000f2e0000000200 */
[C---:B------:R-:W-:Y:S08]  /*9da0*/  HMMA.16816.F32.BF16 R136, R172.reuse, R168, R136 ;  /* 0x000000a8ac88723c */ /* 0x040ff00000041888 */
[C---:B------:R-:W-:Y:S08]  /*9db0*/  HMMA.16816.F32.BF16 R64, R172.reuse, R170, R64 ;  /* 0x000000aaac40723c */ /* 0x040ff00000041840 */
[C---:B---3--:R-:W-:Y:S08]  /*9dc0*/  HMMA.16816.F32.BF16 R20, R172.reuse, R144, R20 ;  /* 0x00000090ac14723c */ /* 0x048ff00000041814 */
[C---:B------:R-:W-:Y:S01]  /*9dd0*/  HMMA.16816.F32.BF16 R16, R172.reuse, R146, R16 ;  /* 0x00000092ac10723c */ /* 0x040fe20000041810 */
[----:B------:R-:W3:Y:S07]  /*9de0*/  LDSM.16.M88.4 R144, [R204+0x5000] ;  /* 0x00500000cc90783b */ /* 0x000eee0000000200 */
[----:B------:R-:W-:Y:S08]  /*9df0*/  HMMA.16816.F32.BF16 R60, R172, R164, R60 ;  /* 0x000000a4ac3c723c */ /* 0x000ff0000004183c */
[----:B------:R-:W-:Y:S08]  /*9e00*/  HMMA.16816.F32.BF16 R12, R180, R184, R12 ;  /* 0x000000b8b40c723c */ /* 0x000ff0000004180c */
[----:B------:R-:W-:Y:S08]  /*9e10*/  HMMA.16816.F32.BF16 R56, R172, R166, R56 ;  /* 0x000000a6ac38723c */ /* 0x000ff00000041838 */
[C---:B-1----:R-:W-:Y:S08]  /*9e20*/  HMMA.16816.F32.BF16 R136, R8.reuse, R4, R136 ;  /* 0x000000040888723c */ /* 0x042ff00000041888 */
[C---:B------:R-:W-:Y:S01]  /*9e30*/  HMMA.16816.F32.BF16 R64, R8.reuse, R6, R64 ;  /* 0x000000060840723c */ /* 0x040fe20000041840 */
[----:B------:R-:W1:Y:S07]  /*9e40*/  LDSM.16.M88.4 R4, [R204+0x5800] ;  /* 0x00580000cc04783b */ /* 0x000e6e0000000200 */
[----:B--2---:R-:W-:Y:S08]  /*9e50*/  HMMA.16816.F32.BF16 R60, R8, R160, R60 ;  /* 0x000000a0083c723c */ /* 0x004ff0000004183c */
[----:B----4-:R-:W-:Y:S07]  /*9e60*/  HMMA.16816.F32.BF16 R12, R172, R140, R12 ;  /* 0x0000008cac0c723c */ /* 0x010fee000004180c */
[C---:B------:R-:W-:Y:S01]  /*9e70*/  IADD3 R140, R0.reuse, 0x1, RZ ;  /* 0x00000001008c7810 */ /* 0x040fe20007ffe0ff */
[----:B------:R-:W-:Y:S01]  /*9e80*/  HMMA.16816.F32.BF16 R56, R8, R162, R56 ;  /* 0x000000a20838723c */ /* 0x000fe20000041838 */
[----:B------:R-:W-:-:S02]  /*9e90*/  IADD3 R141, R0, 0x8, RZ ;  /* 0x00000008008d7810 */ /* 0x000fc40007ffe0ff */
[CC--:B------:R-:W-:Y:S02]  /*9ea0*/  ISETP.GE.AND P6, PT, R140.reuse, R135.reuse, PT ;  /* 0x000000878c00720c */ /* 0x0c0fe40003fc6270 */
[-C--:B------:R-:W-:Y:S02]  /*9eb0*/  ISETP.GE.AND P5, PT, R140, R134.reuse, PT ;  /* 0x000000868c00720c */ /* 0x080fe40003fa6270 */
[C---:B------:R-:W-:Y:S01]  /*9ec0*/  ISETP.GE.AND P4, PT, R141.reuse, R135, PT ;  /* 0x000000878d00720c */ /* 0x040fe20003f86270 */
[----:B---3--:R-:W-:Y:S01]  /*9ed0*/  HMMA.16816.F32.BF16 R52, R8, R144, R52 ;  /* 0x000000900834723c */ /* 0x008fe20000041834 */
[----:B------:R-:W-:Y:S02]  /*9ee0*/  IADD3 R140, R0, 0x9, RZ ;  /* 0x00000009008c7810 */ /* 0x000fe40007ffe0ff */
[----:B------:R-:W-:Y:S02]  /*9ef0*/  ISETP.GE.AND P3, PT, R141, R134, PT ;  /* 0x000000868d00720c */ /* 0x000fe40003f66270 */
[----:B------:R-:W-:-:S02]  /*9f00*/  FSEL R169, R137, -INF , !P6 ;  /* 0xff80000089a97808 */ /* 0x000fc40007000000 */
[----:B------:R-:W-:Y:S01]  /*9f10*/  FSEL R167, R64, -INF , !P4 ;  /* 0xff80000040a77808 */ /* 0x000fe20006000000 */
[C---:B------:R-:W-:Y:S01]  /*9f20*/  HMMA.16816.F32.BF16 R44, R172.reuse, R156, R44 ;  /* 0x0000009cac2c723c */ /* 0x040fe2000004182c */
[----:B------:R-:W-:Y:S02]  /*9f30*/  IADD3 R141, R0, 0x10, RZ ;  /* 0x00000010008d7810 */ /* 0x000fe40007ffe0ff */
[C---:B------:R-:W-:Y:S02]  /*9f40*/  ISETP.GE.AND P6, PT, R140.reuse, R135, PT ;  /* 0x000000878c00720c */ /* 0x040fe40003fc6270 */
[----:B------:R-:W-:Y:S02]  /*9f50*/  ISETP.GE.AND P4, PT, R140, R134, PT ;  /* 0x000000868c00720c */ /* 0x000fe40003f86270 */
[----:B------:R-:W-:Y:S01]  /*9f60*/  IADD3 R64, R0, 0x11, RZ ;  /* 0x0000001100407810 */ /* 0x000fe20007ffe0ff */
[----:B------:R-:W-:Y:S01]  /*9f70*/  HMMA.16816.F32.BF16 R40, R172, R158, R40 ;  /* 0x0000009eac28723c */ /* 0x000fe20000041828 */
[----:B------:R-:W-:-:S02]  /*9f80*/  FSEL R161, R66, -INF , !P3 ;  /* 0xff80000042a17808 */ /* 0x000fc40005800000 */
[-C--:B------:R-:W-:Y:S02]  /*9f90*/  ISETP.GE.AND P3, PT, R141, R135.reuse, PT ;  /* 0x000000878d00720c */ /* 0x080fe40003f66270 */
[----:B------:R-:W-:Y:S02]  /*9fa0*/  FSEL R165, R65, -INF , !P6 ;  /* 0xff80000041a57808 */ /* 0x000fe40007000000 */
[----:B------:R-:W-:Y:S01]  /*9fb0*/  FSEL R163, R67, -INF , !P4 ;  /* 0xff80000043a37808 */ /* 0x000fe20006000000 */
[----:B------:R-:W-:Y:S01]  /*9fc0*/  HMMA.16816.F32.BF16 R24, R172, R150, R24 ;  /* 0x00000096ac18723c */ /* 0x000fe20000041818 */
[----:B------:R-:W-:Y:S02]  /*9fd0*/  ISETP.GE.AND P6, PT, R141, R134, PT ;  /* 0x000000868d00720c */ /* 0x000fe40003fc6270 */
[----:B------:R-:W-:Y:S02]  /*9fe0*/  ISETP.GE.AND P4, PT, R64, R135, PT ;  /* 0x000000874000720c */ /* 0x000fe40003f86270 */
[----:B------:R-:W-:-:S02]  /*9ff0*/  IADD3 R137, R0, 0x18, RZ ;  /* 0x0000001800897810 */ /* 0x000fc40007ffe0ff */
[----:B------:R-:W-:Y:S01]  /*a000*/  FSEL R159, R60, -INF , !P3 ;  /* 0xff8000003c9f7808 */ /* 0x000fe20005800000 */
[----:B------:R-:W-:Y:S01]  /*a010*/  HMMA.16816.F32.BF16 R176, R180, R186, R176 ;  /* 0x000000bab4b0723c */ /* 0x000fe200000418b0 */
[-C--:B------:R-:W-:Y:S02]  /*a020*/  ISETP.GE.AND P3, PT, R64, R134.reuse, PT ;  /* 0x000000864000720c */ /* 0x080fe40003f66270 */
[----:B------:R-:W-:Y:S01]  /*a030*/  FSEL R151, R62, -INF , !P6 ;  /* 0xff8000003e977808 */ /* 0x000fe20007000000 */
[----:B------:R-:W2:Y:S01]  /*a040*/  LDSM.16.M88.4 R64, [R204+0x6000] ;  /* 0x00600000cc40783b */ /* 0x000ea20000000200 */
[----:B------:R-:W-:Y:S02]  /*a050*/  FSEL R157, R61, -INF , !P4 ;  /* 0xff8000003d9d7808 */ /* 0x000fe40006000000 */
[C---:B------:R-:W-:Y:S01]  /*a060*/  ISETP.GE.AND P6, PT, R137.reuse, R135, PT ;  /* 0x000000878900720c */ /* 0x040fe20003fc6270 */
[----:B------:R-:W-:Y:S01]  /*a070*/  HMMA.16816.F32.BF16 R36, R172, R152, R36 ;  /* 0x00000098ac24723c */ /* 0x000fe20000041824 */
[----:B------:R-:W-:-:S02]  /*a080*/  ISETP.GE.AND P4, PT, R137, R134, PT ;  /* 0x000000868900720c */ /* 0x000fc40003f86270 */
[C---:B------:R-:W-:Y:S02]  /*a090*/  IADD3 R60, R0.reuse, 0x19, RZ ;  /* 0x00000019003c7810 */ /* 0x040fe40007ffe0ff */
[----:B------:R-:W-:Y:S02]  /*a0a0*/  IADD3 R61, R0, 0x20, RZ ;  /* 0x00000020003d7810 */ /* 0x000fe40007ffe0ff */
[----:B------:R-:W-:Y:S01]  /*a0b0*/  FSEL R153, R63, -INF , !P3 ;  /* 0xff8000003f997808 */ /* 0x000fe20005800000 */
[----:B------:R-:W-:Y:S01]  /*a0c0*/  HMMA.16816.F32.BF16 R32, R172, R154, R32 ;  /* 0x0000009aac20723c */ /* 0x000fe20000041820 */
[----:B------:R-:W-:Y:S02]  /*a0d0*/  FSEL R63, R58, -INF , !P4 ;  /* 0xff8000003a3f7808 */ /* 0x000fe40006000000 */
[-C--:B------:R-:W-:Y:S02]  /*a0e0*/  ISETP.GE.AND P4, PT, R61, R135.reuse, PT ;  /* 0x000000873d00720c */ /* 0x080fe40003f86270 */
[----:B------:R-:W-:-:S02]  /*a0f0*/  ISETP.GE.AND P3, PT, R60, R135, PT ;  /* 0x000000873c00720c */ /* 0x000fc40003f66270 */
[----:B------:R-:W-:Y:S01]  /*a100*/  FSEL R155, R56, -INF , !P6 ;  /* 0xff800000389b7808 */ /* 0x000fe20007000000 */
[----:B------:R-:W-:Y:S01]  /*a110*/  HMMA.16816.F32.BF16 R48, R8, R146, R48 ;  /* 0x000000920830723c */ /* 0x000fe20000041830 */
[-C--:B------:R-:W-:Y:S02]  /*a120*/  ISETP.GE.AND P6, PT, R60, R134.reuse, PT ;  /* 0x000000863c00720c */ /* 0x080fe40003fc6270 */
[----:B------:R-:W-:Y:S02]  /*a130*/  IADD3 R56, R0, 0x21, RZ ;  /* 0x0000002100387810 */ /* 0x000fe40007ffe0ff */
[----:B------:R-:W-:Y:S02]  /*a140*/  FSEL R145, R52, -INF , !P4 ;  /* 0xff80000034917808 */ /* 0x000fe40006000000 */
[----:B------:R-:W-:Y:S01]  /*a150*/  FSEL R60, R57, -INF , !P3 ;  /* 0xff800000393c7808 */ /* 0x000fe20005800000 */
[----:B------:R-:W-:Y:S01]  /*a160*/  HMMA.16816.F32.BF16 R28, R172, R148, R28 ;  /* 0x00000094ac1c723c */ /* 0x000fe2000004181c */
[----:B------:R-:W-:-:S02]  /*a170*/  ISETP.GE.AND P4, PT, R56, R134, PT ;  /* 0x000000863800720c */ /* 0x000fc40003f86270 */
[----:B------:R-:W-:Y:S02]  /*a180*/  ISETP.GE.AND P3, PT, R61, R134, PT ;  /* 0x000000863d00720c */ /* 0x000fe40003f66270 */
[----:B------:R-:W-:Y:S02]  /*a190*/  FSEL R55, R55, -INF , !P4 ;  /* 0xff80000037377808 */ /* 0x000fe40006000000 */
[----:B------:R-:W-:Y:S01]  /*a1a0*/  FSEL R149, R59, -INF , !P6 ;  /* 0xff8000003b957808 */ /* 0x000fe20007000000 */
[----:B-1----:R-:W-:Y:S01]  /*a1b0*/  HMMA.16816.F32.BF16 R44, R8, R4, R44 ;  /* 0x00000004082c723c */ /* 0x002fe2000004182c */
[----:B------:R-:W-:Y:S02]  /*a1c0*/  ISETP.GE.AND P6, PT, R56, R135, PT ;  /* 0x000000873800720c */ /* 0x000fe40003fc6270 */
[----:B------:R-:W1:Y:S01]  /*a1d0*/  LDSM.16.M88.4 R56, [R204+0x6800] ;  /* 0x00680000cc38783b */ /* 0x000e620000000200 */
[----:B------:R-:W-:-:S03]  /*a1e0*/  FSEL R137, R54, -INF , !P3 ;  /* 0xff80000036897808 */ /* 0x000fc60005800000 */
[C---:B------:R-:W-:Y:S01]  /*a1f0*/  IADD3 R4, R0.reuse, 0x28, RZ ;  /* 0x0000002800047810 */ /* 0x040fe20007ffe0ff */
[----:B------:R-:W-:Y:S01]  /*a200*/  HMMA.16816.F32.BF16 R176, R172, R142, R176 ;  /* 0x0000008eacb0723c */ /* 0x000fe200000418b0 */
[----:B------:R-:W-:Y:S02]  /*a210*/  IADD3 R5, R0, 0x30, RZ ;  /* 0x0000003000057810 */ /* 0x000fe40007ffe0ff */
[----:B------:R-:W-:-:S04]  /*a220*/  ISETP.GE.AND P3, PT, R4, R135, PT ;  /* 0x000000870400720c */ /* 0x000fc80003f66270 */
[----:B------:R-:W-:Y:S01]  /*a230*/  FSEL R143, R53, -INF , !P6 ;  /* 0xff800000358f7808 */ /* 0x000fe20007000000 */
[C---:B------:R-:W-:Y:S01]  /*a240*/  HMMA.16816.F32.BF16 R40, R8.reuse, R6, R40 ;  /* 0x000000060828723c */ /* 0x040fe20000041828 */
[-C--:B------:R-:W-:Y:S01]  /*a250*/  ISETP.GE.AND P6, PT, R4, R134.reuse, PT ;  /* 0x000000860400720c */ /* 0x080fe20003fc6270 */
[----:B------:R-:W-:Y:S01]  /*a260*/  IMAD.MOV.U32 R172, RZ, RZ, R188 ;  /* 0x000000ffffac7224 */ /* 0x000fe200078e00bc */
[----:B------:R-:W-:Y:S01]  /*a270*/  IADD3 R4, R0, 0x29, RZ ;  /* 0x0000002900047810 */ /* 0x000fe20007ffe0ff */
[----:B------:R-:W-:Y:S01]  /*a280*/  IMAD.MOV.U32 R173, RZ, RZ, R189 ;  /* 0x000000ffffad7224 */ /* 0x000fe200078e00bd */
[----:B------:R-:W-:Y:S02]  /*a290*/  FSEL R147, R48, -INF , !P3 ;  /* 0xff80000030937808 */ /* 0x000fe40005800000 */
[C---:B------:R-:W-:Y:S01]  /*a2a0*/  ISETP.GE.AND P4, PT, R4.reuse, R135, PT ;  /* 0x000000870400720c */ /* 0x040fe20003f86270 */
[----:B--2---:R-:W-:Y:S01]  /*a2b0*/  HMMA.16816.F32.BF16 R36, R8, R64, R36 ;  /* 0x000000400824723c */ /* 0x004fe20000041824 */
[----:B------:R-:W-:-:S02]  /*a2c0*/  ISETP.GE.AND P3, PT, R4, R134, PT ;  /* 0x000000860400720c */ /* 0x000fc40003f66270 */
[----:B------:R-:W-:Y:S02]  /*a2d0*/  FSEL R53, R50, -INF , !P6 ;  /* 0xff80000032357808 */ /* 0x000fe40007000000 */
[----:B------:R-:W-:Y:S02]  /*a2e0*/  ISETP.GE.AND P6, PT, R5, R135, PT ;  /* 0x000000870500720c */ /* 0x000fe40003fc6270 */
[----:B------:R-:W-:Y:S01]  /*a2f0*/  IADD3 R4, R0, 0x31, RZ ;  /* 0x0000003100047810 */ /* 0x000fe20007ffe0ff */
[----:B------:R-:W-:Y:S01]  /*a300*/  HMMA.16816.F32.BF16 R32, R8, R66, R32 ;  /* 0x000000420820723c */ /* 0x000fe20000041820 */
[----:B------:R-:W-:Y:S02]  /*a310*/  FSEL R141, R49, -INF , !P4 ;  /* 0xff800000318d7808 */ /* 0x000fe40006000000 */
[----:B------:R-:W-:Y:S02]  /*a320*/  FSEL R166, R51, -INF , !P3 ;  /* 0xff80000033a67808 */ /* 0x000fe40005800000 */
[----:B------:R-:W-:-:S02]  /*a330*/  FSEL R160, R44, -INF , !P6 ;  /* 0xff8000002ca07808 */ /* 0x000fc40007000000 */
[-C--:B------:R-:W-:Y:S02]  /*a340*/  ISETP.GE.AND P4, PT, R5, R134.reuse, PT ;  /* 0x000000860500720c */ /* 0x080fe40003f86270 */
[C---:B------:R-:W-:Y:S02]  /*a350*/  ISETP.GE.AND P3, PT, R4.reuse, R135, PT ;  /* 0x000000870400720c */ /* 0x040fe40003f66270 */
[----:B------:R-:W-:Y:S01]  /*a360*/  ISETP.GE.AND P6, PT, R4, R134, PT ;  /* 0x000000860400720c */ /* 0x000fe20003fc6270 */
[----:B-1----:R-:W-:Y:S01]  /*a370*/  HMMA.16816.F32.BF16 R180, R8, R56, R28 ;  /* 0x0000003808b4723c */ /* 0x002fe2000004181c */
[----:B------:R-:W1:Y:S01]  /*a380*/  LDSM.16.M88.4 R4, [R204+0x7000] ;  /* 0x00700000cc04783b */ /* 0x000e620000000200 */
[C---:B------:R-:W-:Y:S02]  /*a390*/  IADD3 R48, R0.reuse, 0x38, RZ ;  /* 0x0000003800307810 */ /* 0x040fe40007ffe0ff */
[----:B------:R-:W-:Y:S01]  /*a3a0*/  IADD3 R44, R0, 0x39, RZ ;  /* 0x00000039002c7810 */ /* 0x000fe20007ffe0ff */
[----:B------:R-:W2:Y:S01]  /*a3b0*/  LDSM.16.M88.4 R28, [R204+0x7800] ;  /* 0x00780000cc1c783b */ /* 0x000ea20000000200 */
[----:B------:R-:W-:Y:S01]  /*a3c0*/  FSEL R248, R46, -INF , !P4 ;  /* 0xff8000002ef87808 */ /* 0x000fe20006000000 */
[----:B------:R-:W-:-:S04]  /*a3d0*/  DEPBAR.LE SB0, 0x0 ;  /* 0x000080000000791a */ /* 0x000fc80000000000 */
[----:B------:R-:W-:Y:S01]  /*a3e0*/  FSEL R52, R45, -INF , !P3 ;  /* 0xff8000002d347808 */ /* 0x000fe20005800000 */
[----:B------:R-:W-:Y:S01]  /*a3f0*/  HMMA.16816.F32.BF16 R24, R8, R58, R24 ;  /* 0x0000003a0818723c */ /* 0x000fe20000041818 */
[----:B------:R-:W-:Y:S02]  /*a400*/  FSEL R250, R47, -INF , !P6 ;  /* 0xff8000002ffa7808 */ /* 0x000fe40007000000 */
[CC--:B------:R-:W-:Y:S02]  /*a410*/  ISETP.GE.AND P4, PT, R48.reuse, R135.reuse, PT ;  /* 0x000000873000720c */ /* 0x0c0fe40003f86270 */
[----:B------:R-:W-:Y:S02]  /*a420*/  ISETP.GE.AND P3, PT, R48, R134, PT ;  /* 0x000000863000720c */ /* 0x000fe40003f66270 */
[----:B------:R-:W-:Y:S02]  /*a430*/  ISETP.GE.AND P6, PT, R44, R135, PT ;  /* 0x000000872c00720c */ /* 0x000fe40003fc6270 */
[----:B------:R-:W-:-:S02]  /*a440*/  IADD3 R45, R0, 0x40, RZ ;  /* 0x00000040002d7810 */ /* 0x000fc40007ffe0ff */
[----:B------:R-:W-:Y:S02]  /*a450*/  FSEL R54, R40, -INF , !P4 ;  /* 0xff80000028367808 */ /* 0x000fe40006000000 */
[----:B------:R-:W-:Y:S02]  /*a460*/  FSEL R246, R42, -INF , !P3 ;  /* 0xff8000002af67808 */ /* 0x000fe40005800000 */
[----:B------:R-:W-:Y:S02]  /*a470*/  FSEL R252, R41, -INF , !P6 ;  /* 0xff80000029fc7808 */ /* 0x000fe40007000000 */
[-C--:B------:R-:W-:Y:S02]  /*a480*/  ISETP.GE.AND P4, PT, R44, R134.reuse, PT ;  /* 0x000000862c00720c */ /* 0x080fe40003f86270 */
[C---:B------:R-:W-:Y:S02]  /*a490*/  ISETP.GE.AND P3, PT, R45.reuse, R135, PT ;  /* 0x000000872d00720c */ /* 0x040fe40003f66270 */
[----:B------:R-:W-:-:S02]  /*a4a0*/  ISETP.GE.AND P6, PT, R45, R134, PT ;  /* 0x000000862d00720c */ /* 0x000fc40003fc6270 */
[C---:B------:R-:W-:Y:S02]  /*a4b0*/  IADD3 R40, R0.reuse, 0x41, RZ ;  /* 0x0000004100287810 */ /* 0x040fe40007ffe0ff */
[----:B------:R-:W-:Y:S02]  /*a4c0*/  IADD3 R41, R0, 0x48, RZ ;  /* 0x0000004800297810 */ /* 0x000fe40007ffe0ff */
[----:B------:R-:W-:Y:S02]  /*a4d0*/  FSEL R244, R43, -INF , !P4 ;  /* 0xff8000002bf47808 */ /* 0x000fe40006000000 */
[----:B------:R-:W-:Y:S01]  /*a4e0*/  FSEL R240, R36, -INF , !P3 ;  /* 0xff80000024f07808 */ /* 0x000fe20005800000 */
[----:B-1----:R-:W-:Y:S01]  /*a4f0*/  HMMA.16816.F32.BF16 R20, R8, R4, R20 ;  /* 0x000000040814723c */ /* 0x002fe20000041814 */
[----:B------:R-:W-:Y:S02]  /*a500*/  FSEL R192, R38, -INF , !P6 ;  /* 0xff80000026c07808 */ /* 0x000fe40007000000 */
[----:B------:R-:W-:-:S02]  /*a510*/  ISETP.GE.AND P4, PT, R40, R135, PT ;  /* 0x000000872800720c */ /* 0x000fc40003f86270 */
[-C--:B------:R-:W-:Y:S02]  /*a520*/  ISETP.GE.AND P3, PT, R40, R134.reuse, PT ;  /* 0x000000862800720c */ /* 0x080fe40003f66270 */
[----:B------:R-:W-:Y:S01]  /*a530*/  ISETP.GE.AND P6, PT, R41, R135, PT ;  /* 0x000000872900720c */ /* 0x000fe20003fc6270 */
[C---:B------:R-:W-:Y:S01]  /*a540*/  HMMA.16816.F32.BF16 R16, R8.reuse, R6, R16 ;  /* 0x000000060810723c */ /* 0x040fe20000041810 */
[----:B------:R-:W-:Y:S02]  /*a550*/  IADD3 R36, R0, 0x49, RZ ;  /* 0x0000004900247810 */ /* 0x000fe40007ffe0ff */
[----:B------:R-:W-:Y:S02]  /*a560*/  FSEL R236, R37, -INF , !P4 ;  /* 0xff80000025ec7808 */ /* 0x000fe40006000000 */
[----:B------:R-:W-:Y:S02]  /*a570*/  FSEL R186, R39, -INF , !P3 ;  /* 0xff80000027ba7808 */ /* 0x000fe40005800000 */
[----:B------:R-:W-:Y:S01]  /*a580*/  FSEL R242, R32, -INF , !P6 ;  /* 0xff80000020f27808 */ /* 0x000fe20007000000 */
[----:B--2---:R-:W-:Y:S01]  /*a590*/  HMMA.16816.F32.BF16 R12, R8, R28, R12 ;  /* 0x0000001c080c723c */ /* 0x004fe2000004180c */
[----:B------:R-:W-:-:S02]  /*a5a0*/  ISETP.GE.AND P4, PT, R41, R134, PT ;  /* 0x000000862900720c */ /* 0x000fc40003f86270 */
[C---:B------:R-:W-:Y:S02]  /*a5b0*/  ISETP.GE.AND P3, PT, R36.reuse, R135, PT ;  /* 0x000000872400720c */ /* 0x040fe40003f66270 */
[----:B------:R-:W-:Y:S02]  /*a5c0*/  ISETP.GE.AND P6, PT, R36, R134, PT ;  /* 0x000000862400720c */ /* 0x000fe40003fc6270 */
[C---:B------:R-:W-:Y:S01]  /*a5d0*/  IADD3 R37, R0.reuse, 0x50, RZ ;  /* 0x0000005000257810 */ /* 0x040fe20007ffe0ff */
[----:B------:R-:W-:Y:S01]  /*a5e0*/  HMMA.16816.F32.BF16 R176, R8, R30, R176 ;  /* 0x0000001e08b0723c */ /* 0x000fe200000418b0 */
[----:B------:R-:W-:Y:S02]  /*a5f0*/  IADD3 R32, R0, 0x51, RZ ;  /* 0x0000005100207810 */ /* 0x000fe40007ffe0ff */
[----:B------:R-:W-:Y:S02]  /*a600*/  FSEL R184, R34, -INF , !P4 ;  /* 0xff80000022b87808 */ /* 0x000fe40006000000 */
[----:B------:R-:W-:-:S02]  /*a610*/  FSEL R194, R33, -INF , !P3 ;  /* 0xff80000021c27808 */ /* 0x000fc40005800000 */
[----:B------:R-:W-:Y:S01]  /*a620*/  FSEL R190, R35, -INF , !P6 ;  /* 0xff80000023be7808 */ /* 0x000fe20007000000 */
[----:B------:R-:W-:Y:S01]  /*a630*/  BAR.SYNC.DEFER_BLOCKING 0x0 ;  /* 0x0000000000007b1d */ /* 0x000fe20000010000 */
[CC--:B------:R-:W-:Y:S02]  /*a640*/  ISETP.GE.AND P4, PT, R37.reuse, R135.reuse, PT ;  /* 0x000000872500720c */ /* 0x0c0fe40003f86270 */
[----:B------:R-:W-:Y:S02]  /*a650*/  ISETP.GE.AND P3, PT, R37, R134, PT ;  /* 0x000000862500720c */ /* 0x000fe40003f66270 */
[----:B------:R-:W-:Y:S02]  /*a660*/  ISETP.GE.AND P6, PT, R32, R135, PT ;  /* 0x000000872000720c */ /* 0x000fe40003fc6270 */
[----:B------:R-:W-:Y:S02]  /*a670*/  IADD3 R4, R0, 0x58, RZ ;  /* 0x0000005800047810 */ /* 0x000fe40007ffe0ff */
[----:B------:R-:W-:-:S02]  /*a680*/  FSEL R180, R180, -INF , !P4 ;  /* 0xff800000b4b47808 */ /* 0x000fc40006000000 */
[----:B------:R-:W-:Y:S02]  /*a690*/  FSEL R164, R182, -INF , !P3 ;  /* 0xff800000b6a47808 */ /* 0x000fe40005800000 */
[----:B------:R-:W-:Y:S02]  /*a6a0*/  FSEL R170, R181, -INF , !P6 ;  /* 0xff800000b5aa7808 */ /* 0x000fe40007000000 */
[-C--:B------:R-:W-:Y:S02]  /*a6b0*/  ISETP.GE.AND P4, PT, R32, R134.reuse, PT ;  /* 0x000000862000720c */ /* 0x080fe40003f86270 */
[C---:B------:R-:W-:Y:S02]  /*a6c0*/  ISETP.GE.AND P3, PT, R4.reuse, R135, PT ;  /* 0x000000870400720c */ /* 0x040fe40003f66270 */
[----:B------:R-:W-:Y:S02]  /*a6d0*/  ISETP.GE.AND P6, PT, R4, R134, PT ;  /* 0x000000860400720c */ /* 0x000fe40003fc6270 */
[----:B------:R-:W-:-:S02]  /*a6e0*/  IADD3 R4, R0, 0x59, RZ ;  /* 0x0000005900047810 */ /* 0x000fc40007ffe0ff */
[----:B------:R-:W-:Y:S02]  /*a6f0*/  FSEL R162, R183, -INF , !P4 ;  /* 0xff800000b7a27808 */ /* 0x000fe40006000000 */
[----:B------:R-:W-:Y:S02]  /*a700*/  ISETP.GE.AND P4, PT, R4, R135, PT ;  /* 0x000000870400720c */ /* 0x000fe40003f86270 */
[----:B------:R-:W-:Y:S02]  /*a710*/  IADD3 R5, R0, 0x60, RZ ;  /* 0x0000006000057810 */ /* 0x000fe40007ffe0ff */
[----:B------:R-:W-:Y:S02]  /*a720*/  FSEL R174, R24, -INF , !P3 ;  /* 0xff80000018ae7808 */ /* 0x000fe40005800000 */
[----:B------:R-:W-:Y:S02]  /*a730*/  FSEL R158, R26, -INF , !P6 ;  /* 0xff8000001a9e7808 */ /* 0x000fe40007000000 */
[----:B------:R-:W-:-:S02]  /*a740*/  FSEL R168, R25, -INF , !P4 ;  /* 0xff80000019a87808 */ /* 0x000fc40006000000 */
        /* <DEDUP_REMOVED lines=18> */
[----:B------:R-:W-:Y:S02]  /*a870*/  IADD3 R4, R0, 0x70, RZ ;  /* 0x0000007000047810 */ /* 0x000fe40007ffe0ff */
[----:B------:R-:W-:Y:S02]  /*a880*/  FSEL R142, R18, -INF , !P3 ;  /* 0xff800000128e7808 */ /* 0x000fe40005800000 */
[----:B------:R-:W-:Y:S02]  /*a890*/  ISETP.GE.AND P3, PT, R4, R135, PT ;  /* 0x000000870400720c */ /* 0x000fe40003f66270 */
[----:B------:R-:W-:Y:S02]  /*a8a0*/  IADD3 R5, R0, 0x71, RZ ;  /* 0x0000007100057810 */ /* 0x000fe40007ffe0ff */
[----:B------:R-:W-:Y:S02]  /*a8b0*/  FSEL R62, R12, -INF , !P3 ;  /* 0xff8000000c3e7808 */ /* 0x000fe40005800000 */
[----:B------:R-:W-:-:S02]  /*a8c0*/  ISETP.GE.AND P3, PT, R5, R134, PT ;  /* 0x000000860500720c */ /* 0x000fc40003f66270 */
[----:B------:R-:W-:Y:S02]  /*a8d0*/  FSEL R148, R17, -INF , !P6 ;  /* 0xff80000011947808 */ /* 0x000fe40007000000 */
[----:B------:R-:W-:Y:S02]  /*a8e0*/  FSEL R45, R15, -INF , !P3 ;  /* 0xff8000000f2d7808 */ /* 0x000fe40005800000 */
[----:B------:R-:W-:Y:S02]  /*a8f0*/  ISETP.GE.AND P3, PT, R0, R135, PT ;  /* 0x000000870000720c */ /* 0x000fe40003f66270 */
[----:B------:R-:W-:Y:S02]  /*a900*/  FSEL R140, R19, -INF , !P4 ;  /* 0xff800000138c7808 */ /* 0x000fe40006000000 */
[----:B------:R-:W-:Y:S02]  /*a910*/  FSEL R136, R136, -INF , !P3 ;  /* 0xff80000088887808 */ /* 0x000fe40005800000 */
[----:B------:R-:W-:-:S02]  /*a920*/  ISETP.GT.AND P3, PT, R229, R224, PT ;  /* 0x000000e0e500720c */ /* 0x000fc40003f64270 */
[----:B------:R-:W-:Y:S02]  /*a930*/  ISETP.GE.AND P6, PT, R4, R134, PT ;  /* 0x000000860400720c */ /* 0x000fe40003fc6270 */
[-C--:B------:R-:W-:Y:S02]  /*a940*/  ISETP.GE.AND P4, PT, R5, R135.reuse, PT ;  /* 0x000000870500720c */ /* 0x080fe40003f86270 */
[----:B------:R-:W-:Y:S02]  /*a950*/  IADD3 R4, R0, 0x78, RZ ;  /* 0x0000007800047810 */ /* 0x000fe40007ffe0ff */
[----:B------:R-:W-:Y:S02]  /*a960*/  FSEL R48, R14, -INF , !P6 ;  /* 0xff8000000e307808 */ /* 0x000fe40007000000 */
[----:B------:R-:W-:Y:S02]  /*a970*/  FSEL R58, R13, -INF , !P4 ;  /* 0xff8000000d3a7808 */ /* 0x000fe40006000000 */
[----:B------:R-:W-:-:S02]  /*a980*/  ISETP.GE.AND P6, PT, R4, R135, PT ;  /* 0x000000870400720c */ /* 0x000fc40003fc6270 */
[-C--:B------:R-:W-:Y:S02]  /*a990*/  ISETP.GE.AND P4, PT, R4, R134.reuse, PT ;  /* 0x000000860400720c */ /* 0x080fe40003f86270 */
[----:B------:R-:W-:Y:S02]  /*a9a0*/  IADD3 R5, R0, 0x79, RZ ;  /* 0x0000007900057810 */ /* 0x000fe40007ffe0ff */
[----:B------:R-:W-:Y:S02]  /*a9b0*/  FSEL R4, R139, -INF , !P5 ;  /* 0xff8000008b047808 */ /* 0x000fe40006800000 */
[----:B------:R-:W-:Y:S02]  /*a9c0*/  FSEL R56, R176, -INF , !P6 ;  /* 0xff800000b0387808 */ /* 0x000fe40007000000 */
[----:B------:R-:W-:Y:S02]  /*a9d0*/  FSEL R47, R178, -INF , !P4 ;  /* 0xff800000b22f7808 */ /* 0x000fe40006000000 */
[----:B------:R-:W-:-:S02]  /*a9e0*/  ISETP.GE.AND P5, PT, R0, R134, PT ;  /* 0x000000860000720c */ /* 0x000fc40003fa6270 */
[C---:B------:R-:W-:Y:S02]  /*a9f0*/  ISETP.GE.AND P6, PT, R5.reuse, R135, PT ;  /* 0x000000870500720c */ /* 0x040fe40003fc6270 */
[----:B------:R-:W-:Y:S02]  /*aa00*/  ISETP.GE.AND P4, PT, R5, R134, PT ;  /* 0x000000860500720c */ /* 0x000fe40003f86270 */
[----:B------:R-:W-:Y:S02]  /*aa10*/  FSEL R138, R138, -INF , !P5 ;  /* 0xff8000008a8a7808 */ /* 0x000fe40006800000 */
[----:B------:R-:W-:Y:S02]  /*aa20*/  FSEL R51, R177, -INF , !P6 ;  /* 0xff800000b1337808 */ /* 0x000fe40007000000 */
[----:B------:R-:W-:Y:S01]  /*aa30*/  FSEL R46, R179, -INF , !P4 ;  /* 0xff800000b32e7808 */ /* 0x000fe20006000000 */
[----:B------:R-:W-:Y:S05]  /*aa40*/  @!P3 BRA `(.L_x_1510) ;  /* 0x00000d300000b947 */ /* 0x000fea0003800000 */
[----:B------:R-:W-:Y:S05]  /*aa50*/  @!P0 BRA `(.L_x_1511) ;  /* 0x000003b000008947 */ /* 0x000fea0003800000 */
[----:B------:R-:W-:Y:S01]  /*aa60*/  IABS R0, c[0x0][0x2d0] ;  /* 0x0000b40000007a13 */ /* 0x000fe20000000000 */
[----:B------:R-:W-:-:S03]  /*aa70*/  IMAD.SHL.U32 R6, R229, 0x80, RZ ;  /* 0x00000080e5067824 */ /* 0x000fc600078e00ff */
[----:B------:R-:W1:Y:S02]  /*aa80*/  I2F.RP R7, R0 ;  /* 0x0000000000077306 */ /* 0x000e640000209400 */
[----:B------:R-:W-:Y:S02]  /*aa90*/  IABS R8, R6 ;  /* 0x0000000600087213 */ /* 0x000fe40000000000 */
[C---:B------:R-:W-:Y:S02]  /*aaa0*/  IADD3 R10, R6.reuse, -0x80, RZ ;  /* 0xffffff80060a7810 */ /* 0x040fe40007ffe0ff */
[----:B------:R-:W-:Y:S02]  /*aab0*/  LOP3.LUT R6, R6, c[0x0][0x2d0], RZ, 0x3c, !PT ;  /* 0x0000b40006067a12 */ /* 0x000fe400078e3cff */
[----:B-1----:R-:W1:Y:S02]  /*aac0*/  MUFU.RCP R12, R7 ;  /* 0x00000007000c7308 */ /* 0x002e640000001000 */
[----:B-1----:R-:W-:-:S02]  /*aad0*/  IADD3 R12, R12, 0xffffffe, RZ ;  /* 0x0ffffffe0c0c7810 */ /* 0x002fc40007ffe0ff */
[----:B------:R-:W-:-:S04]  /*aae0*/  IABS R7, R10 ;  /* 0x0000000a00077213 */ /* 0x000fc80000000000 */
[----:B------:R-:W1:Y:S01]  /*aaf0*/  F2I.FTZ.U32.TRUNC.NTZ R13, R12 ;  /* 0x0000000c000d7305 */ /* 0x000e62000021f000 */
[----:B------:R-:W-:Y:S01]  /*ab00*/  LOP3.LUT R10, R10, c[0x0][0x2d0], RZ, 0x3c, !PT ;  /* 0x0000b4000a0a7a12 */ /* 0x000fe200078e3cff */
[----:B-1----:R-:W-:Y:S02]  /*ab10*/  IMAD.MOV R5, RZ, RZ, -R13 ;  /* 0x000000ffff057224 */ /* 0x002fe400078e0a0d */
[----:B------:R-:W-:Y:S02]  /*ab20*/  IMAD.MOV.U32 R12, RZ, RZ, RZ ;  /* 0x000000ffff0c7224 */ /* 0x000fe400078e00ff */
[----:B------:R-:W-:-:S04]  /*ab30*/  IMAD R5, R5, R0, RZ ;  /* 0x0000000005057224 */ /* 0x000fc800078e02ff */
[----:B------:R-:W-:-:S06]  /*ab40*/  IMAD.HI.U32 R5, R13, R5, R12 ;  /* 0x000000050d057227 */ /* 0x000fcc00078e000c */
[----:B------:R-:W-:-:S04]  /*ab50*/  IMAD.HI.U32 R11, R5, R8, RZ ;  /* 0x00000008050b7227 */ /* 0x000fc800078e00ff */
[----:B------:R-:W-:Y:S01]  /*ab60*/  IMAD.HI.U32 R5, R5, R7, RZ ;  /* 0x0000000705057227 */ /* 0x000fe200078e00ff */
[----:B------:R-:W-:-:S05]  /*ab70*/  IADD3 R9, -R11, RZ, RZ ;  /* 0x000000ff0b097210 */ /* 0x000fca0007ffe1ff */
[----:B------:R-:W-:Y:S02]  /*ab80*/  IMAD R9, R0, R9, R8 ;  /* 0x0000000900097224 */ /* 0x000fe400078e0208 */
[----:B------:R-:W-:-:S03]  /*ab90*/  IMAD.MOV R8, RZ, RZ, -R5 ;  /* 0x000000ffff087224 */ /* 0x000fc600078e0a05 */
[C---:B------:R-:W-:Y:S01]  /*aba0*/  ISETP.GT.U32.AND P4, PT, R0.reuse, R9, PT ;  /* 0x000000090000720c */ /* 0x040fe20003f84070 */
[----:B------:R-:W-:-:S05]  /*abb0*/  IMAD R7, R0, R8, R7 ;  /* 0x0000000800077224 */ /* 0x000fca00078e0207 */
[----:B------:R-:W-:-:S07]  /*abc0*/  ISETP.GT.U32.AND P5, PT, R0, R7, PT ;  /* 0x000000070000720c */ /* 0x000fce0003fa4070 */
[----:B------:R-:W-:Y:S01]  /*abd0*/  @!P4 IMAD.IADD R9, R9, 0x1, -R0 ;  /* 0x000000010909c824 */ /* 0x000fe200078e0a00 */
[----:B------:R-:W-:-:S04]  /*abe0*/  @!P4 IADD3 R11, R11, 0x1, RZ ;  /* 0x000000010b0bc810 */ /* 0x000fc80007ffe0ff */
[-C--:B------:R-:W-:Y:S02]  /*abf0*/  ISETP.GE.U32.AND P6, PT, R9, R0.reuse, PT ;  /* 0x000000000900720c */ /* 0x080fe40003fc6070 */
[-C--:B------:R-:W-:Y:S02]  /*ac00*/  @!P5 IADD3 R7, R7, -R0.reuse, RZ ;  /* 0x800000000707d210 */ /* 0x080fe40007ffe0ff */
[----:B------:R-:W-:Y:S02]  /*ac10*/  @!P5 IADD3 R5, R5, 0x1, RZ ;  /* 0x000000010505d810 */ /* 0x000fe40007ffe0ff */
[----:B------:R-:W-:Y:S02]  /*ac20*/  ISETP.GE.U32.AND P4, PT, R7, R0, PT ;  /* 0x000000000700720c */ /* 0x000fe40003f86070 */
[----:B------:R-:W-:Y:S02]  /*ac30*/  ISETP.GE.AND P5, PT, R10, RZ, PT ;  /* 0x000000ff0a00720c */ /* 0x000fe40003fa6270 */
[----:B------:R-:W-:-:S03]  /*ac40*/  LOP3.LUT R0, RZ, c[0x0][0x2d0], RZ, 0x33, !PT ;  /* 0x0000b400ff007a12 */ /* 0x000fc600078e33ff */
[----:B------:R-:W-:Y:S02]  /*ac50*/  @P6 IADD3 R11, R11, 0x1, RZ ;  /* 0x000000010b0b6810 */ /* 0x000fe40007ffe0ff */
[----:B------:R-:W-:-:S04]  /*ac60*/  ISETP.GE.AND P6, PT, R6, RZ, PT ;  /* 0x000000ff0600720c */ /* 0x000fc80003fc6270 */
[----:B------:R-:W-:Y:S02]  /*ac70*/  @P4 IADD3 R5, R5, 0x1, RZ ;  /* 0x0000000105054810 */ /* 0x000fe40007ffe0ff */
[----:B------:R-:W-:-:S03]  /*ac80*/  ISETP.NE.AND P4, PT, RZ, c[0x0][0x2d0], PT ;  /* 0x0000b400ff007a0c */ /* 0x000fc60003f85270 */
[----:B------:R-:W-:-:S04]  /*ac90*/  @!P5 IMAD.MOV R5, RZ, RZ, -R5 ;  /* 0x000000ffff05d224 */ /* 0x000fc800078e0a05 */
[----:B------:R-:W-:-:S05]  /*aca0*/  @!P6 IMAD.MOV R11, RZ, RZ, -R11 ;  /* 0x000000ffff0be224 */ /* 0x000fca00078e0a0b */
        /* <DEDUP_REMOVED lines=16> */
[----:B------:R-:W-:-:S05]  /*adb0*/  SHF.R.S32.HI R5, RZ, 0x1f, R6 ;  /* 0x0000001fff057819 */ /* 0x000fca0000011406 */
[----:B------:R-:W-:-:S04]  /*adc0*/  IMAD R5, R5, c[0x0][0x180], RZ ;  /* 0x0000600005057a24 */ /* 0x000fc800078e02ff */
[----:B------:R-:W-:-:S04]  /*add0*/  IMAD R5, R6, c[0x0][0x184], R5 ;  /* 0x0000610006057a24 */ /* 0x000fc800078e0205 */
[----:B------:R-:W-:Y:S01]  /*ade0*/  IMAD.IADD R6, R9, 0x1, R5 ;  /* 0x0000000109067824 */ /* 0x000fe200078e0205 */
[----:B------:R-:W-:Y:S01]  /*adf0*/  MOV R9, R8 ;  /* 0x0000000800097202 */ /* 0x000fe20000000f00 */
[----:B------:R-:W-:Y:S05]  /*ae00*/  BRA `(.L_x_1512) ;  /* 0x0000003000007947 */ /* 0x000fea0003800000 */
.L_x_1511:
[----:B------:R-:W-:-:S05]  /*ae10*/  IMAD.MOV.U32 R9, RZ, RZ, c[0x0][0x198] ;  /* 0x00006600ff097624 */ /* 0x000fca00078e00ff */
[----:B------:R-:W-:-:S04]  /*ae20*/  LEA R9, -R9, RZ, 0x7 ;  /* 0x000000ff09097211 */ /* 0x000fc800078e39ff */
[----:B------:R-:W-:Y:S02]  /*ae30*/  SHF.R.S32.HI R6, RZ, 0x1f, R9 ;  /* 0x0000001fff067819 */ /* 0x000fe40000011409 */
.L_x_1512:
[-C--:B------:R-:W-:Y:S01]  /*ae40*/  @!P1 IADD3 R5, P4, R2, R9.reuse, RZ ;  /* 0x0000000902059210 */ /* 0x080fe20007f9e0ff */
[----:B------:R1:W-:Y:S01]  /*ae50*/  @P2 STS.128 [R230+0x4000], RZ ;  /* 0x004000ffe6002388 */ /* 0x0003e20000000c00 */
[----:B------:R-:W-:Y:S01]  /*ae60*/  @!P2 IADD3 R11, P6, R226, R9, RZ ;  /* 0x00000009e20ba210 */ /* 0x000fe20007fde0ff */
[----:B------:R-:W-:Y:S02]  /*ae70*/  BSSY B0, `(.L_x_1513) ;  /* 0x000008d000007945 */ /* 0x000fe40003800000 */
[----:B------:R-:W-:Y:S01]  /*ae80*/  @!P1 IMAD.X R0, R133, 0x1, R6, P4 ;  /* 0x0000000185009824 */ /* 0x000fe200020e0606 */
[----:B------:R-:W-:-:S04]  /*ae90*/  @!P1 LEA R28, P4, R5, c[0x0][0x168], 0x1 ;  /* 0x00005a00051c9a11 */ /* 0x000fc800078808ff */
[----:B------:R-:W-:Y:S01]  /*aea0*/  @!P1 LEA.HI.X R29, R5, c[0x0][0x16c], R0, 0x1, P4 ;  /* 0x00005b00051d9a11 */ /* 0x000fe200020f0c00 */
[----:B------:R-:W-:Y:S01]  /*aeb0*/  @!P2 IMAD.X R0, R225, 0x1, R6, P6 ;  /* 0x00000001e100a824 */ /* 0x000fe200030e0606 */
[-CC-:B------:R-:W-:Y:S02]  /*aec0*/  @!P1 IADD3 R8, P5, P4, R2, R9.reuse, R226.reuse ;  /* 0x0000000902089210 */ /* 0x180fe40007cbe0e2 */
[----:B------:R-:W-:Y:S02]  /*aed0*/  @!P2 LEA R26, P6, R11, R238, 0x1 ;  /* 0x000000ee0b1aa211 */ /* 0x000fe400078c08ff */
[----:B------:R-:W-:Y:S02]  /*aee0*/  @!P1 IADD3.X R5, R133, R6, R225, P5, P4 ;  /* 0x0000000685059210 */ /* 0x000fe40002fe84e1 */
[----:B------:R-:W-:Y:S02]  /*aef0*/  IADD3 R7, P5, P4, R226, R9, R226 ;  /* 0x00000009e2077210 */ /* 0x000fe40007cbe0e2 */
[----:B------:R-:W-:-:S02]  /*af00*/  @!P2 LEA.HI.X R27, R11, R237, R0, 0x1, P6 ;  /* 0x000000ed0b1ba211 */ /* 0x000fc400030f0c00 */
[----:B------:R-:W-:Y:S02]  /*af10*/  IADD3.X R0, R225, R6, R225, P5, P4 ;  /* 0x00000006e1007210 */ /* 0x000fe40002fe84e1 */
[----:B------:R-:W-:Y:S02]  /*af20*/  @!P1 LEA R24, P6, R8, c[0x0][0x168], 0x1 ;  /* 0x00005a0008189a11 */ /* 0x000fe400078c08ff */
[----:B------:R-:W-:Y:S02]  /*af30*/  @!P1 IADD3 R11, P4, R2, R7, RZ ;  /* 0x00000007020b9210 */ /* 0x000fe40007f9e0ff */
[----:B------:R-:W-:Y:S02]  /*af40*/  @!P2 LEA R20, P5, R9, R238, 0x1 ;  /* 0x000000ee0914a211 */ /* 0x000fe400078a08ff */
[----:B------:R-:W-:Y:S01]  /*af50*/  @!P1 LEA.HI.X R25, R8, c[0x0][0x16c], R5, 0x1, P6 ;  /* 0x00005b0008199a11 */ /* 0x000fe200030f0c05 */
[----:B------:R-:W-:Y:S01]  /*af60*/  @!P1 IMAD.X R8, R133, 0x1, R0, P4 ;  /* 0x0000000185089824 */ /* 0x000fe200020e0600 */
[----:B------:R-:W-:-:S02]  /*af70*/  @!P2 LEA.HI.X R21, R9, R237, R6, 0x1, P5 ;  /* 0x000000ed0915a211 */ /* 0x000fc400028f0c06 */
[-C--:B------:R-:W-:Y:S02]  /*af80*/  @!P2 LEA R22, P6, R7, R238.reuse, 0x1 ;  /* 0x000000ee0716a211 */ /* 0x080fe400078c08ff */
[----:B------:R-:W-:Y:S01]  /*af90*/  IADD3 R5, P4, R226, R7, RZ ;  /* 0x00000007e2057210 */ /* 0x000fe20007f9e0ff */
[----:B------:R-:W-:Y:S01]  /*afa0*/  @!PT LDS RZ, [RZ] ;  /* 0x00000000fffff984 */ /* 0x000fe20000000800 */
[----:B------:R-:W-:Y:S01]  /*afb0*/  @!PT LDS RZ, [RZ] ;  /* 0x00000000fffff984 */ /* 0x000fe20000000800 */
[----:B------:R-:W-:Y:S01]  /*afc0*/  @!PT LDS RZ, [RZ] ;  /* 0x00000000fffff984 */ /* 0x000fe20000000800 */
[----:B------:R2:W-:Y:S01]  /*afd0*/  @!P2 LDGSTS.E.BYPASS.LTC128B.128 [R230+0x4000], [R20.64] ;  /* 0x0400000014e6afae */ /* 0x0005e2000b901d4e */
[----:B------:R-:W-:Y:S02]  /*afe0*/  @!P1 LEA R18, P5, R11, c[0x0][0x168], 0x1 ;  /* 0x00005a000b129a11 */ /* 0x000fe400078a08ff */
[--C-:B------:R-:W-:Y:S01]  /*aff0*/  @!P2 LEA.HI.X R23, R7, R237, R0.reuse, 0x1, P6 ;  /* 0x000000ed0717a211 */ /* 0x100fe200030f0c00 */
[----:B------:R-:W-:Y:S01]  /*b000*/  IMAD.X R0, R225, 0x1, R0, P4 ;  /* 0x00000001e1007824 */ /* 0x000fe200020e0600 */
[----:B------:R-:W-:Y:S01]  /*b010*/  @!P1 LEA.HI.X R19, R11, c[0x0][0x16c], R8, 0x1, P5 ;  /* 0x00005b000b139a11 */ /* 0x000fe200028f0c08 */
[----:B------:R1:W-:Y:S01]  /*b020*/  @P1 STS.128 [R230+0x8000], RZ ;  /* 0x008000ffe6001388 */ /* 0x0003e20000000c00 */
[----:B------:R-:W-:-:S02]  /*b030*/  @!P2 LEA R16, P6, R5, R238, 0x1 ;  /* 0x000000ee0510a211 */ /* 0x000fc400078c08ff */
[-C--:B------:R-:W-:Y:S01]  /*b040*/  @!P1 IADD3 R8, P5, R2, R5.reuse, RZ ;  /* 0x0000000502089210 */ /* 0x080fe20007fbe0ff */
[----:B------:R-:W-:Y:S01]  /*b050*/  @!PT LDS RZ, [RZ] ;  /* 0x00000000fffff984 */ /* 0x000fe20000000800 */
[----:B------:R-:W-:Y:S01]  /*b060*/  @!PT LDS RZ, [RZ] ;  /* 0x00000000fffff984 */ /* 0x000fe20000000800 */
[----:B------:R-:W-:Y:S01]  /*b070*/  @!PT LDS RZ, [RZ] ;  /* 0x00000000fffff984 */ /* 0x000fe20000000800 */
[----:B------:R1:W-:Y:S01]  /*b080*/  @!P1 LDGSTS.E.BYPASS.LTC128B.128 [R230+0x8000], [R28.64+0x80] ;  /* 0x080000801ce69fae */ /* 0x0003e2000b901d4e */
[----:B------:R-:W-:Y:S02]  /*b090*/  IADD3 R7, P4, R226, R5, RZ ;  /* 0x00000005e2077210 */ /* 0x000fe40007f9e0ff */
[--C-:B------:R-:W-:Y:S01]  /*b0a0*/  @!P2 LEA.HI.X R17, R5, R237, R0.reuse, 0x1, P6 ;  /* 0x000000ed0511a211 */ /* 0x100fe200030f0c00 */
[--C-:B------:R-:W-:Y:S01]  /*b0b0*/  @!P1 IMAD.X R5, R133, 0x1, R0.reuse, P5 ;  /* 0x0000000185059824 */ /* 0x100fe200028e0600 */
[----:B------:R-:W-:Y:S01]  /*b0c0*/  @!P1 LEA R14, P5, R8, c[0x0][0x168], 0x1 ;  /* 0x00005a00080e9a11 */ /* 0x000fe200078a08ff */
[----:B------:R-:W-:Y:S01]  /*b0d0*/  IMAD.X R0, R225, 0x1, R0, P4 ;  /* 0x00000001e1007824 */ /* 0x000fe200020e0600 */
[----:B------:R-:W-:Y:S01]  /*b0e0*/  @!P1 IADD3 R11, P4, R2, R7, RZ ;  /* 0x00000007020b9210 */ /* 0x000fe20007f9e0ff */
[----:B------:R1:W-:Y:S01]  /*b0f0*/  @P2 STS.128 [R230+0x4800], RZ ;  /* 0x004800ffe6002388 */ /* 0x0003e20000000c00 */
[----:B------:R-:W-:-:S02]  /*b100*/  @!P1 LEA.HI.X R15, R8, c[0x0][0x16c], R5, 0x1, P5 ;  /* 0x00005b00080f9a11 */ /* 0x000fc400028f0c05 */
[-C--:B------:R-:W-:Y:S01]  /*b110*/  @!P2 LEA R12, P6, R7, R238.reuse, 0x1 ;  /* 0x000000ee070ca211 */ /* 0x080fe200078c08ff */
[--C-:B------:R-:W-:Y:S01]  /*b120*/  @!P1 IMAD.X R8, R133, 0x1, R0.reuse, P4 ;  /* 0x0000000185089824 */ /* 0x100fe200020e0600 */
        /* <DEDUP_REMOVED lines=21> */
[----:B--2---:R-:W-:Y:S01]  /*b280*/  @!P1 IADD3 R20, P4, R2, R7, RZ ;  /* 0x0000000702149210 */ /* 0x004fe20007f9e0ff */
[----:B------:R1:W-:Y:S01]  /*b290*/  @P2 STS.128 [R230+0x5000], RZ ;  /* 0x005000ffe6002388 */ /* 0x0003e20000000c00 */
[----:B------:R-:W-:-:S03]  /*b2a0*/  @!P1 LEA.HI.X R33, R8, c[0x0][0x16c], R5, 0x1, P5 ;  /* 0x00005b0008219a11 */ /* 0x000fc600028f0c05 */
[--C-:B------:R-:W-:Y:S01]  /*b2b0*/  @!P1 IMAD.X R5, R133, 0x1, R0.reuse, P4 ;  /* 0x0000000185059824 */ /* 0x100fe200020e0600 */
[C---:B------:R-:W-:Y:S01]  /*b2c0*/  @!P1 LEA R34, P4, R20.reuse, c[0x0][0x168], 0x1 ;  /* 0x00005a0014229a11 */ /* 0x040fe200078808ff */
[----:B------:R-:W-:Y:S01]  /*b2d0*/  @!PT LDS RZ, [RZ] ;  /* 0x00000000fffff984 */ /* 0x000fe20000000800 */
[----:B------:R-:W-:Y:S01]  /*b2e0*/  @!PT LDS RZ, [RZ] ;  /* 0x00000000fffff984 */ /* 0x000fe20000000800 */
[----:B------:R-:W-:Y:S01]  /*b2f0*/  @!PT LDS RZ, [RZ] ;  /* 0x00000000fffff984 */ /* 0x000fe20000000800 */
[----:B------:R1:W-:Y:S03]  /*b300*/  @!P2 LDGSTS.E.BYPASS.LTC128B.128 [R230+0x5000], [R22.64] ;  /* 0x0500000016e6afae */ /* 0x0003e6000b901d4e */
[----:B------:R-:W-:Y:S01]  /*b310*/  @!P1 LEA.HI.X R35, R20, c[0x0][0x16c], R5, 0x1, P4 ;  /* 0x00005b0014239a11 */ /* 0x000fe200020f0c05 */
[----:B------:R1:W-:Y:S01]  /*b320*/  @P1 STS.128 [R230+0x9000], RZ ;  /* 0x009000ffe6001388 */ /* 0x0003e20000000c00 */
[C---:B------:R-:W-:Y:S02]  /*b330*/  @!P2 LEA R20, P5, R7.reuse, R238, 0x1 ;  /* 0x000000ee0714a211 */ /* 0x040fe400078a08ff */
        /* <DEDUP_REMOVED lines=64> */
.L_x_1514:
[----:B------:R-:W-:Y:S05]  /*b740*/  BSYNC B0 ;  /* 0x0000000000007941 */ /* 0x000fea0003800000 */
.L_x_1513:
[----:B------:R-:W0:Y:S01]  /*b750*/  LDGDEPBAR ;  /* 0x00000000000079af */ /* 0x000e220000000000 */
[----:B------:R-:W-:-:S04]  /*b760*/  LEA R238, P1, R9, R238, 0x1 ;  /* 0x000000ee09ee7211 */ /* 0x000fc800078208ff */
[----:B------:R-:W-:Y:S02]  /*b770*/  LEA.HI.X R237, R9, R237, R6, 0x1, P1 ;  /* 0x000000ed09ed7211 */ /* 0x000fe400008f0c06 */
.L_x_1510:
        /* <DEDUP_REMOVED lines=80> */
[----:B------:R-:W-:Y:S02]  /*bc80*/  FSETP.NEU.FTZ.AND P1, PT, R37, -INF , PT ;  /* 0xff8000002500780b */ /* 0x000fe40003f3d000 */
[C---:B------:R-:W-:Y:S01]  /*bc90*/  FSETP.NEU.FTZ.AND P2, PT, R38.reuse, -INF , PT ;  /* 0xff8000002600780b */ /* 0x040fe20003f5d000 */
[C---:B------:R-:W-:Y:S01]  /*bca0*/  FMUL.FTZ R61, R38.reuse, c[0x0][0x23c] ;  /* 0x00008f00263d7a20 */ /* 0x040fe20000410000 */
[----:B------:R-:W-:Y:S02]  /*bcb0*/  FSEL R49, R49, RZ, P1 ;  /* 0x000000ff31317208 */ /* 0x000fe40000800000 */
[----:B------:R-:W-:Y:S02]  /*bcc0*/  FSEL R5, R38, RZ, P2 ;  /* 0x000000ff26057208 */ /* 0x000fe40001000000 */
[----:B------:R-:W-:Y:S01]  /*bcd0*/  FSEL R6, R37, RZ, P1 ;  /* 0x000000ff25067208 */ /* 0x000fe20000800000 */
[----:B------:R-:W-:Y:S01]  /*bce0*/  FFMA.FTZ R2, R4, c[0x0][0x23c], -R49 ;  /* 0x00008f0004027a23 */ /* 0x000fe20000010831 */
[----:B------:R-:W-:Y:S01]  /*bcf0*/  FSEL R61, R61, RZ, P2 ;  /* 0x000000ff3d3d7208 */ /* 0x000fe20001000000 */
[----:B------:R-:W-:-:S02]  /*bd00*/  FADD.FTZ R4, R132, -R5 ;  /* 0x8000000584047221 */ /* 0x000fc40000010000 */
[----:B------:R-:W-:Y:S02]  /*bd10*/  FADD.FTZ R6, R3, -R6 ;  /* 0x8000000603067221 */ /* 0x000fe40000010000 */
[--C-:B------:R-:W-:Y:S01]  /*bd20*/  FFMA.FTZ R36, R136, c[0x0][0x23c], -R61.reuse ;  /* 0x00008f0088247a23 */ /* 0x100fe2000001083d */
[----:B------:R-:W-:Y:S01]  /*bd30*/  MUFU.EX2 R2, R2 ;  /* 0x0000000200027308 */ /* 0x000fe20000000800 */
[--C-:B------:R-:W-:Y:S02]  /*bd40*/  FFMA.FTZ R31, R169, c[0x0][0x23c], -R61.reuse ;  /* 0x00008f00a91f7a23 */ /* 0x100fe4000001083d */
[--C-:B------:R-:W-:Y:S02]  /*bd50*/  FFMA.FTZ R30, R167, c[0x0][0x23c], -R61.reuse ;  /* 0x00008f00a71e7a23 */ /* 0x100fe4000001083d */
[----:B------:R-:W-:Y:S02]  /*bd60*/  FFMA.FTZ R29, R165, c[0x0][0x23c], -R61 ;  /* 0x00008f00a51d7a23 */ /* 0x000fe4000001083d */
[--C-:B------:R-:W-:Y:S01]  /*bd70*/  FFMA.FTZ R28, R138, c[0x0][0x23c], -R49.reuse ;  /* 0x00008f008a1c7a23 */ /* 0x100fe20000010831 */
[----:B------:R-:W-:Y:S01]  /*bd80*/  MUFU.EX2 R36, R36 ;  /* 0x0000002400247308 */ /* 0x000fe20000000800 */
[----:B------:R-:W-:-:S02]  /*bd90*/  FFMA.FTZ R0, R161, c[0x0][0x23c], -R49 ;  /* 0x00008f00a1007a23 */ /* 0x000fc40000010831 */
[----:B------:R-:W-:Y:S02]  /*bda0*/  FFMA.FTZ R39, R163, c[0x0][0x23c], -R49 ;  /* 0x00008f00a3277a23 */ /* 0x000fe40000010831 */
[----:B------:R-:W-:Y:S02]  /*bdb0*/  FMUL.FTZ R44, R4, c[0x0][0x23c] ;  /* 0x00008f00042c7a20 */ /* 0x000fe40000410000 */
[----:B------:R-:W-:Y:S01]  /*bdc0*/  FMUL.FTZ R3, R6, c[0x0][0x23c] ;  /* 0x00008f0006037a20 */ /* 0x000fe20000410000 */
[----:B------:R-:W1:Y:S01]  /*bdd0*/  MUFU.EX2 R31, R31 ;  /* 0x0000001f001f7308 */ /* 0x000e620000000800 */
[--C-:B------:R-:W-:Y:S02]  /*bde0*/  FFMA.FTZ R50, R159, c[0x0][0x23c], -R61.reuse ;  /* 0x00008f009f327a23 */ /* 0x100fe4000001083d */
[--C-:B------:R-:W-:Y:S02]  /*bdf0*/  FFMA.FTZ R59, R157, c[0x0][0x23c], -R61.reuse ;  /* 0x00008f009d3b7a23 */ /* 0x100fe4000001083d */
[----:B------:R-:W-:-:S02]  /*be00*/  FFMA.FTZ R57, R155, c[0x0][0x23c], -R61 ;  /* 0x00008f009b397a23 */ /* 0x000fc4000001083d */
[----:B------:R-:W-:Y:S01]  /*be10*/  FFMA.FTZ R60, R60, c[0x0][0x23c], -R61 ;  /* 0x00008f003c3c7a23 */ /* 0x000fe2000001083d */
[----:B------:R-:W-:Y:S01]  /*be20*/  MUFU.EX2 R30, R30 ;  /* 0x0000001e001e7308 */ /* 0x000fe20000000800 */
[--C-:B------:R-:W-:Y:S02]  /*be30*/  FFMA.FTZ R64, R151, c[0x0][0x23c], -R49.reuse ;  /* 0x00008f0097407a23 */ /* 0x100fe40000010831 */
[--C-:B------:R-:W-:Y:S02]  /*be40*/  FFMA.FTZ R65, R153, c[0x0][0x23c], -R49.reuse ;  /* 0x00008f0099417a23 */ /* 0x100fe40000010831 */
[--C-:B------:R-:W-:Y:S02]  /*be50*/  FFMA.FTZ R63, R63, c[0x0][0x23c], -R49.reuse ;  /* 0x00008f003f3f7a23 */ /* 0x100fe40000010831 */
[--C-:B------:R-:W-:Y:S01]  /*be60*/  FFMA.FTZ R66, R149, c[0x0][0x23c], -R49.reuse ;  /* 0x00008f0095427a23 */ /* 0x100fe20000010831 */
[----:B------:R-:W2:Y:S01]  /*be70*/  MUFU.EX2 R29, R29 ;  /* 0x0000001d001d7308 */ /* 0x000ea20000000800 */
[----:B-1----:R-:W-:Y:S01]  /*be80*/  F2FP.BF16.PACK_AB R4, R31, R36 ;  /* 0x000000241f04723e */ /* 0x002fe200000010ff */
[----:B------:R-:W-:-:S02]  /*be90*/  FFMA.FTZ R135, R137, c[0x0][0x23c], -R49 ;  /* 0x00008f0089877a23 */ /* 0x000fc40000010831 */
[----:B------:R-:W-:Y:S02]  /*bea0*/  FFMA.FTZ R138, R166, c[0x0][0x23c], -R49 ;  /* 0x00008f00a68a7a23 */ /* 0x000fe40000010831 */
[----:B------:R-:W-:Y:S02]  /*beb0*/  FFMA.FTZ R139, R160, c[0x0][0x23c], -R61 ;  /* 0x00008f00a08b7a23 */ /* 0x000fe4000001083d */
[----:B------:R-:W1:Y:S01]  /*bec0*/  MUFU.EX2 R28, R28 ;  /* 0x0000001c001c7308 */ /* 0x000e620000000800 */
[--C-:B------:R-:W-:Y:S02]  /*bed0*/  FFMA.FTZ R136, R55, c[0x0][0x23c], -R49.reuse ;  /* 0x00008f0037887a23 */ /* 0x100fe40000010831 */
[----:B------:R-:W-:Y:S02]  /*bee0*/  FFMA.FTZ R137, R53, c[0x0][0x23c], -R49 ;  /* 0x00008f0035897a23 */ /* 0x000fe40000010831 */
[--C-:B------:R-:W-:Y:S02]  /*bef0*/  FFMA.FTZ R160, R52, c[0x0][0x23c], -R61.reuse ;  /* 0x00008f0034a07a23 */ /* 0x100fe4000001083d */
[--C-:B------:R-:W-:Y:S01]  /*bf00*/  FFMA.FTZ R166, R54, c[0x0][0x23c], -R61.reuse ;  /* 0x00008f0036a67a23 */ /* 0x100fe2000001083d */
[----:B------:R-:W-:Y:S01]  /*bf10*/  MUFU.EX2 R0, R0 ;  /* 0x0000000000007308 */ /* 0x000fe20000000800 */
[----:B--2---:R-:W-:Y:S01]  /*bf20*/  F2FP.BF16.PACK_AB R6, R29, R30 ;  /* 0x0000001e1d06723e */ /* 0x004fe200000010ff */
[--C-:B------:R-:W-:Y:S01]  /*bf30*/  FFMA.FTZ R67, R145, c[0x0][0x23c], -R61.reuse ;  /* 0x00008f0091437a23 */ /* 0x100fe2000001083d */
[----:B------:R-:W-:Y:S01]  /*bf40*/  LDSM.16.MT88.4 R52, [R213+0x11000] ;  /* 0x01100000d534783b */ /* 0x000fe20000004200 */
[----:B------:R-:W-:-:S02]  /*bf50*/  FFMA.FTZ R132, R143, c[0x0][0x23c], -R61 ;  /* 0x00008f008f847a23 */ /* 0x000fc4000001083d */
[--C-:B------:R-:W-:Y:S02]  /*bf60*/  FFMA.FTZ R134, R147, c[0x0][0x23c], -R61.reuse ;  /* 0x00008f0093867a23 */ /* 0x100fe4000001083d */
[----:B------:R-:W2:Y:S01]  /*bf70*/  MUFU.EX2 R39, R39 ;  /* 0x0000002700277308 */ /* 0x000ea20000000800 */
[----:B-1----:R-:W-:Y:S01]  /*bf80*/  F2FP.BF16.PACK_AB R5, R2, R28 ;  /* 0x0000001c0205723e */ /* 0x002fe200000010ff */
[--C-:B------:R-:W-:Y:S02]  /*bf90*/  FFMA.FTZ R133, R141, c[0x0][0x23c], -R61.reuse ;  /* 0x00008f008d857a23 */ /* 0x100fe4000001083d */
[----:B------:R-:W-:Y:S02]  /*bfa0*/  FFMA.FTZ R141, R252, c[0x0][0x23c], -R61 ;  /* 0x00008f00fc8d7a23 */ /* 0x000fe4000001083d */
[--C-:B------:R-:W-:Y:S02]  /*bfb0*/  FFMA.FTZ R143, R248, c[0x0][0x23c], -R49.reuse ;  /* 0x00008f00f88f7a23 */ /* 0x100fe40000010831 */
[----:B------:R-:W1:Y:S01]  /*bfc0*/  MUFU.EX2 R44, R44 ;  /* 0x0000002c002c7308 */ /* 0x000e620000000800 */
[----:B------:R-:W-:-:S02]  /*bfd0*/  FFMA.FTZ R176, R250, c[0x0][0x23c], -R49 ;  /* 0x00008f00fab07a23 */ /* 0x000fc40000010831 */
[--C-:B------:R-:W-:Y:S02]  /*bfe0*/  FFMA.FTZ R145, R246, c[0x0][0x23c], -R49.reuse ;  /* 0x00008f00f6917a23 */ /* 0x100fe40000010831 */
[----:B------:R-:W-:Y:S02]  /*bff0*/  FFMA.FTZ R178, R244, c[0x0][0x23c], -R49 ;  /* 0x00008f00f4b27a23 */ /* 0x000fe40000010831 */
[--C-:B------:R-:W-:Y:S01]  /*c000*/  FFMA.FTZ R147, R240, c[0x0][0x23c], -R61.reuse ;  /* 0x00008f00f0937a23 */ /* 0x100fe2000001083d */
[----:B------:R-:W3:Y:S01]  /*c010*/  MUFU.EX2 R3, R3 ;  /* 0x0000000300037308 */ /* 0x000ee20000000800 */
[----:B--2---:R-:W-:Y:S01]  /*c020*/  F2FP.BF16.PACK_AB R7, R39, R0 ;  /* 0x000000002707723e */ /* 0x004fe200000010ff */
[--C-:B------:R-:W-:Y:S02]  /*c030*/  FFMA.FTZ R182, R236, c[0x0][0x23c], -R61.reuse ;  /* 0x00008f00ecb67a23 */ /* 0x100fe4000001083d */
[--C-:B------:R-:W-:Y:S02]  /*c040*/  FFMA.FTZ R149, R242, c[0x0][0x23c], -R61.reuse ;  /* 0x00008f00f2957a23 */ /* 0x100fe4000001083d */
[----:B------:R-:W-:-:S02]  /*c050*/  FFMA.FTZ R188, R194, c[0x0][0x23c], -R61 ;  /* 0x00008f00c2bc7a23 */ /* 0x000fc4000001083d */
[-C--:B-1----:R-:W-:Y:S01]  /*c060*/  FMUL.FTZ R128, R128, R44.reuse ;  /* 0x0000002c80807220 */ /* 0x082fe20000410000 */
[----:B------:R-:W-:Y:S01]  /*c070*/  MUFU.EX2 R50, R50 ;  /* 0x0000003200327308 */ /* 0x000fe20000000800 */
[-C--:B------:R-:W-:Y:S02]  /*c080*/  FMUL.FTZ R129, R129, R44.reuse ;  /* 0x0000002c81817220 */ /* 0x080fe40000410000 */
[-C--:B------:R-:W-:Y:S02]  /*c090*/  FMUL.FTZ R68, R68, R44.reuse ;  /* 0x0000002c44447220 */ /* 0x080fe40000410000 */
[----:B------:R-:W-:Y:S02]  /*c0a0*/  FMUL.FTZ R69, R69, R44 ;  /* 0x0000002c45457220 */ /* 0x000fe40000410000 */
[-C--:B---3--:R-:W-:Y:S01]  /*c0b0*/  FMUL.FTZ R130, R130, R3.reuse ;  /* 0x0000000382827220 */ /* 0x088fe20000410000 */
[----:B------:R-:W1:Y:S01]  /*c0c0*/  MUFU.EX2 R59, R59 ;  /* 0x0000003b003b7308 */ /* 0x000e620000000800 */
[----:B------:R-:W-:-:S02]  /*c0d0*/  FMUL.FTZ R131, R131, R3 ;  /* 0x0000000383837220 */ /* 0x000fc40000410000 */
[-C--:B------:R-:W-:Y:S02]  /*c0e0*/  FMUL.FTZ R70, R70, R3.reuse ;  /* 0x0000000346467220 */ /* 0x080fe40000410000 */
[-C--:B------:R-:W-:Y:S02]  /*c0f0*/  FMUL.FTZ R71, R71, R3.reuse ;  /* 0x0000000347477220 */ /* 0x080fe40000410000 */
[-C--:B------:R-:W-:Y:S01]  /*c100*/  FMUL.FTZ R72, R72, R44.reuse ;  /* 0x0000002c48487220 */ /* 0x080fe20000410000 */
[----:B------:R-:W-:Y:S01]  /*c110*/  HMMA.16816.F32.BF16 R128, R4, R12, R128 ;  /* 0x0000000c0480723c */ /* 0x000fe20000041880 */
[----:B------:R-:W-:Y:S01]  /*c120*/  FMUL.FTZ R73, R73, R44 ;  /* 0x0000002c49497220 */ /* 0x000fe20000410000 */
[----:B------:R-:W-:Y:S01]  /*c130*/  MUFU.EX2 R57, R57 ;  /* 0x0000003900397308 */ /* 0x000fe20000000800 */
[-C--:B------:R-:W-:Y:S02]  /*c140*/  FMUL.FTZ R74, R74, R3.reuse ;  /* 0x000000034a4a7220 */ /* 0x080fe40000410000 */
[----:B------:R-:W-:-:S02]  /*c150*/  FMUL.FTZ R75, R75, R3 ;  /* 0x000000034b4b7220 */ /* 0x000fc40000410000 */
        /* <DEDUP_REMOVED lines=37> */
[----:B------:R-:W2:Y:S01]  /*c3b0*/  MUFU.EX2 R67, R67 ;  /* 0x0000004300437308 */ /* 0x000ea20000000800 */
        /* <DEDUP_REMOVED lines=12> */
[----:B------:R-:W3:Y:S01]  /*c480*/  MUFU.EX2 R134, R134 ;  /* 0x0000008600867308 */ /* 0x000ee20000000800 */
[----:B------:R-:W-:Y:S02]  /*c490*/  FMUL.FTZ R107, R107, R3 ;  /* 0x000000036b6b7220 */ /* 0x000fe40000410000 */
[-C--:B------:R-:W-:Y:S01]  /*c4a0*/  FMUL.FTZ R124, R124, R44.reuse ;  /* 0x0000002c7c7c7220 */ /* 0x080fe20000410000 */
[----:B------:R-:W-:Y:S01]  /*c4b0*/  HMMA.16816.F32.BF16 R100, R4, R10, R100 ;  /* 0x0000000a0464723c */ /* 0x000fe20000041864 */
[----:B------:R-:W2:Y:S01]  /*c4c0*/  LDSM.16.MT88.4 R8, [R212+0x10000] ;  /* 0x01000000d408783b */ /* 0x000ea20000004200 */
[----:B------:R-:W-:-:S02]  /*c4d0*/  FMUL.FTZ R125, R125, R44 ;  /* 0x0000002c7d7d7220 */ /* 0x000fc40000410000 */
[-C--:B------:R-:W-:Y:S01]  /*c4e0*/  FMUL.FTZ R126, R126, R3.reuse ;  /* 0x000000037e7e7220 */ /* 0x080fe20000410000 */
[----:B------:R-:W1:Y:S01]  /*c4f0*/  MUFU.EX2 R133, R133 ;  /* 0x0000008500857308 */ /* 0x000e620000000800 */
        /* <DEDUP_REMOVED lines=12> */
[----:B------:R-:W-:Y:S01]  /*c5c0*/  MUFU.EX2 R136, R136 ;  /* 0x0000008800887308 */ /* 0x000fe20000000800 */
[----:B------:R-:W-:Y:S02]  /*c5d0*/  FMUL.FTZ R115, R115, R3 ;  /* 0x0000000373737220 */ /* 0x000fe40000410000 */
[-C--:B------:R-:W-:Y:S01]  /*c5e0*/  FMUL.FTZ R120, R120, R44.reuse ;  /* 0x0000002c78787220 */ /* 0x080fe20000410000 */
[----:B-1----:R-:W-:Y:S01]  /*c5f0*/  HMMA.16816.F32.BF16 R108, R4, R12, R108 ;  /* 0x0000000c046c723c */ /* 0x002fe2000004186c */
[----:B------:R-:W-:-:S02]  /*c600*/  FMUL.FTZ R121, R121, R44 ;  /* 0x0000002c79797220 */ /* 0x000fc40000410000 */
[-C--:B------:R-:W-:Y:S01]  /*c610*/  FMUL.FTZ R122, R122, R3.reuse ;  /* 0x000000037a7a7220 */ /* 0x080fe20000410000 */
[----:B------:R-:W-:Y:S01]  /*c620*/  MUFU.EX2 R137, R137 ;  /* 0x0000008900897308 */ /* 0x000fe20000000800 */
[-C--:B------:R-:W-:Y:S02]  /*c630*/  FMUL.FTZ R123, R123, R3.reuse ;  /* 0x000000037b7b7220 */ /* 0x080fe40000410000 */
[-C--:B------:R-:W-:Y:S01]  /*c640*/  FMUL.FTZ R116, R116, R44.reuse ;  /* 0x0000002c74747220 */ /* 0x080fe20000410000 */
[----:B------:R-:W-:Y:S01]  /*c650*/  HMMA.16816.F32.BF16 R112, R4, R14, R112 ;  /* 0x0000000e0470723c */ /* 0x000fe20000041870 */
[----:B------:R-:W1:Y:S01]  /*c660*/  LDSM.16.MT88.4 R12, [R212+0xc800] ;  /* 0x00c80000d40c783b */ /* 0x000e620000004200 */
[----:B------:R-:W-:Y:S02]  /*c670*/  FMUL.FTZ R117, R117, R44 ;  /* 0x0000002c75757220 */ /* 0x000fe40000410000 */
[-C--:B------:R-:W-:Y:S01]  /*c680*/  FMUL.FTZ R118, R118, R3.reuse ;  /* 0x0000000376767220 */ /* 0x080fe20000410000 */
[----:B------:R-:W-:Y:S01]  /*c690*/  MUFU.EX2 R138, R138 ;  /* 0x0000008a008a7308 */ /* 0x000fe20000000800 */
[----:B------:R-:W-:-:S02]  /*c6a0*/  FMUL.FTZ R119, R119, R3 ;  /* 0x0000000377777220 */ /* 0x000fc40000410000 */
[C---:B--2---:R-:W-:Y:S01]  /*c6b0*/  HMMA.16816.F32.BF16 R120, R4.reuse, R8, R120 ;  /* 0x000000080478723c */ /* 0x044fe20000041878 */
[--C-:B------:R-:W-:Y:S02]  /*c6c0*/  FFMA.FTZ R151, R192, c[0x0][0x23c], -R49.reuse ;  /* 0x00008f00c0977a23 */ /* 0x100fe40000010831 */
[----:B------:R-:W-:Y:S02]  /*c6d0*/  FFMA.FTZ R186, R186, c[0x0][0x23c], -R49 ;  /* 0x00008f00baba7a23 */ /* 0x000fe40000010831 */
[----:B------:R-:W2:Y:S01]  /*c6e0*/  MUFU.EX2 R139, R139 ;  /* 0x0000008b008b7308 */ /* 0x000ea20000000800 */
[--C-:B------:R-:W-:Y:S02]  /*c6f0*/  FFMA.FTZ R153, R174, c[0x0][0x23c], -R61.reuse ;  /* 0x00008f00ae997a23 */ /* 0x100fe4000001083d */
[----:B------:R-:W-:Y:S01]  /*c700*/  HMMA.16816.F32.BF16 R116, R4, R10, R116 ;  /* 0x0000000a0474723c */ /* 0x000fe20000041874 */
[----:B------:R-:W1:Y:S01]  /*c710*/  LDSM.16.MT88.4 R8, [R216+0x10800] ;  /* 0x01080000d808783b */ /* 0x000e620000004200 */
[----:B------:R-:W-:-:S02]  /*c720*/  FFMA.FTZ R168, R168, c[0x0][0x23c], -R61 ;  /* 0x00008f00a8a87a23 */ /* 0x000fc4000001083d */
[--C-:B------:R-:W-:Y:S01]  /*c730*/  FFMA.FTZ R155, R164, c[0x0][0x23c], -R49.reuse ;  /* 0x00008f00a49b7a23 */ /* 0x100fe20000010831 */
[----:B------:R-:W1:Y:S01]  /*c740*/  MUFU.EX2 R160, R160 ;  /* 0x000000a000a07308 */ /* 0x000e620000000800 */
[--C-:B------:R-:W-:Y:S01]  /*c750*/  FFMA.FTZ R162, R162, c[0x0][0x23c], -R49.reuse ;  /* 0x00008f00a2a27a23 */ /* 0x100fe20000010831 */
[----:B------:R-:W-:Y:S01]  /*c760*/  F2FP.BF16.PACK_AB R4, R59, R50 ;  /* 0x000000323b04723e */ /* 0x000fe200000010ff */
[--C-:B------:R-:W-:Y:S01]  /*c770*/  FFMA.FTZ R157, R158, c[0x0][0x23c], -R49.reuse ;  /* 0x00008f009e9d7a23 */ /* 0x100fe20000010831 */
[----:B----4-:R-:W-:Y:S01]  /*c780*/  F2FP.BF16.PACK_AB R5, R65, R64 ;  /* 0x000000404105723e */ /* 0x010fe200000010ff */
[----:B------:R-:W-:Y:S01]  /*c790*/  FFMA.FTZ R156, R156, c[0x0][0x23c], -R49 ;  /* 0x00008f009c9c7a23 */ /* 0x000fe20000010831 */
[----:B------:R-:W-:Y:S01]  /*c7a0*/  F2FP.BF16.PACK_AB R6, R60, R57 ;  /* 0x000000393c06723e */ /* 0x000fe200000010ff */
[--C-:B------:R-:W-:Y:S01]  /*c7b0*/  FFMA.FTZ R154, R154, c[0x0][0x23c], -R61.reuse ;  /* 0x00008f009a9a7a23 */ /* 0x100fe2000001083d */
[----:B------:R-:W-:Y:S01]  /*c7c0*/  F2FP.BF16.PACK_AB R7, R66, R63 ;  /* 0x0000003f4207723e */ /* 0x000fe200000010ff */
[----:B------:R-:W4:Y:S01]  /*c7d0*/  MUFU.EX2 R166, R166 ;  /* 0x000000a600a67308 */ /* 0x000f220000000800 */
[----:B------:R-:W-:-:S02]  /*c7e0*/  FFMA.FTZ R159, R152, c[0x0][0x23c], -R61 ;  /* 0x00008f00989f7a23 */ /* 0x000fc4000001083d */
[--C-:B------:R-:W-:Y:S02]  /*c7f0*/  FFMA.FTZ R150, R150, c[0x0][0x23c], -R61.reuse ;  /* 0x00008f0096967a23 */ /* 0x100fe4000001083d */
[----:B------:R-:W-:Y:S01]  /*c800*/  FFMA.FTZ R161, R148, c[0x0][0x23c], -R61 ;  /* 0x00008f0094a17a23 */ /* 0x000fe2000001083d */
[C---:B------:R-:W-:Y:S01]  /*c810*/  HMMA.16816.F32.BF16 R72, R4.reuse, R20, R72 ;  /* 0x000000140448723c */ /* 0x040fe20000041848 */
[--C-:B------:R-:W-:Y:S01]  /*c820*/  FFMA.FTZ R146, R146, c[0x0][0x23c], -R49.reuse ;  /* 0x00008f0092927a23 */ /* 0x100fe20000010831 */
[----:B------:R-:W1:Y:S01]  /*c830*/  MUFU.EX2 R141, R141 ;  /* 0x0000008d008d7308 */ /* 0x000e620000000800 */
[--C-:B------:R-:W-:Y:S02]  /*c840*/  FFMA.FTZ R163, R144, c[0x0][0x23c], -R49.reuse ;  /* 0x00008f0090a37a23 */ /* 0x100fe40000010831 */
[--C-:B------:R-:W-:Y:S02]  /*c850*/  FFMA.FTZ R142, R142, c[0x0][0x23c], -R49.reuse ;  /* 0x00008f008e8e7a23 */ /* 0x100fe40000010831 */
[----:B------:R-:W-:Y:S01]  /*c860*/  FFMA.FTZ R140, R140, c[0x0][0x23c], -R49 ;  /* 0x00008f008c8c7a23 */ /* 0x000fe20000010831 */
[----:B------:R-:W-:Y:S01]  /*c870*/  HMMA.16816.F32.BF16 R76, R4, R22, R76 ;  /* 0x00000016044c723c */ /* 0x000fe2000004184c */
[----:B------:R-:W2:Y:S01]  /*c880*/  LDSM.16.MT88.4 R20, [R212+0x10800] ;  /* 0x01080000d414783b */ /* 0x000ea20000004200 */
[----:B------:R-:W-:Y:S01]  /*c890*/  MUFU.EX2 R143, R143 ;  /* 0x0000008f008f7308 */ /* 0x000fe20000000800 */
[----:B------:R-:W-:-:S02]  /*c8a0*/  FFMA.FTZ R36, R241, R44, R36 ;  /* 0x0000002cf1247223 */ /* 0x000fc40000010024 */
[----:B------:R-:W-:Y:S02]  /*c8b0*/  FFMA.FTZ R3, R239, R3, R28 ;  /* 0x00000003ef037223 */ /* 0x000fe4000001001c */
        /* <DEDUP_REMOVED lines=8> */
[----:B------:R-:W4:Y:S01]  /*c940*/  LDSM.16.MT88.4 R16, [R214+0xd000] ;  /* 0x00d00000d610783b */ /* 0x000f220000004200 */
        /* <DEDUP_REMOVED lines=16> */
[----:B------:R-:W-:Y:S02]  /*ca50*/  HMMA.16816.F32.BF16 R96, R4, R8, R96 ;  /* 0x000000080460723c */ /* 0x000fe40000041860 */
[----:B------:R-:W-:Y:S01]  /*ca60*/  MUFU.EX2 R182, R182 ;  /* 0x000000b600b67308 */ /* 0x000fe20000000800 */
[----:B------:R-:W-:-:S04]  /*ca70*/  FADD.FTZ R3, R132, R3 ;  /* 0x0000000384037221 */ /* 0x000fc80000010000 */
[----:B---3--:R-:W-:Y:S01]  /*ca80*/  FADD.FTZ R0, R134, R3 ;  /* 0x0000000386007221 */ /* 0x008fe20000010000 */
[----:B------:R-:W-:Y:S01]  /*ca90*/  HMMA.16816.F32.BF16 R100, R4, R10, R100 ;  /* 0x0000000a0464723c */ /* 0x000fe20000041864 */
[----:B------:R-:W3:Y:S01]  /*caa0*/  LDSM.16.MT88.4 R8, [R212+0xd000] ;  /* 0x00d00000d408783b */ /* 0x000ee20000004200 */
[----:B------:R-:W-:Y:S01]  /*cab0*/  MUFU.EX2 R149, R149 ;  /* 0x0000009500957308 */ /* 0x000fe20000000800 */
[----:B------:R-:W-:-:S04]  /*cac0*/  FADD.FTZ R0, R133, R0 ;  /* 0x0000000085007221 */ /* 0x000fc80000010000 */
[----:B--2---:R-:W-:Y:S01]  /*cad0*/  FADD.FTZ R3, R139, R0 ;  /* 0x000000008b037221 */ /* 0x004fe20000010000 */
[----:B------:R-:W-:Y:S02]  /*cae0*/  HMMA.16816.F32.BF16 R104, R4, R40, R104 ;  /* 0x000000280468723c */ /* 0x000fe40000041868 */
[----:B------:R-:W-:Y:S01]  /*caf0*/  MUFU.EX2 R188, R188 ;  /* 0x000000bc00bc7308 */ /* 0x000fe20000000800 */
[----:B------:R-:W-:-:S04]  /*cb00*/  FADD.FTZ R3, R160, R3 ;  /* 0x00000003a0037221 */ /* 0x000fc80000010000 */
[----:B----4-:R-:W-:Y:S01]  /*cb10*/  FADD.FTZ R0, R166, R3 ;  /* 0x00000003a6007221 */ /* 0x010fe20000010000 */
[----:B------:R-:W-:Y:S01]  /*cb20*/  HMMA.16816.F32.BF16 R124, R4, R42, R124 ;  /* 0x0000002a047c723c */ /* 0x000fe2000004187c */
[----:B------:R-:W2:Y:S01]  /*cb30*/  LDSM.16.MT88.4 R40, [R214+0x11000] ;  /* 0x01100000d628783b */ /* 0x000ea20000004200 */
[----:B------:R-:W4:Y:S01]  /*cb40*/  MUFU.EX2 R151, R151 ;  /* 0x0000009700977308 */ /* 0x000f220000000800 */
[----:B------:R-:W-:-:S05]  /*cb50*/  FADD.FTZ R0, R141, R0 ;  /* 0x000000008d007221 */ /* 0x000fca0000010000 */
        /* <DEDUP_REMOVED lines=12> */
[----:B------:R-:W-:Y:S01]  /*cc20*/  HMMA.16816.F32.BF16 R116, R4, R22, R116 ;  /* 0x000000160474723c */ /* 0x000fe20000041874 */
[----:B------:R-:W2:Y:S01]  /*cc30*/  LDSM.16.MT88.4 R20, [R216+0x11000] ;  /* 0x01100000d814783b */ /* 0x000ea20000004200 */
[----:B------:R-:W-:Y:S05]  /*cc40*/  MUFU.EX2 R157, R157 ;  /* 0x0000009d009d7308 */ /* 0x000fea0000000800 */
[----:B------:R-:W-:-:S02]  /*cc50*/  F2FP.BF16.PACK_AB R4, R132, R67 ;  /* 0x000000438404723e */ /* 0x000fc400000010ff */
[----:B------:R-:W-:Y:S01]  /*cc60*/  F2FP.BF16.PACK_AB R5, R136, R135 ;  /* 0x000000878805723e */ /* 0x000fe200000010ff */
[----:B------:R-:W-:Y:S01]  /*cc70*/  MUFU.EX2 R156, R156 ;  /* 0x0000009c009c7308 */ /* 0x000fe20000000800 */
[----:B------:R-:W-:Y:S01]  /*cc80*/  F2FP.BF16.PACK_AB R6, R133, R134 ;  /* 0x000000868506723e */ /* 0x000fe200000010ff */
[----:B------:R-:W-:Y:S01]  /*cc90*/  FADD.FTZ R135, R135, R66 ;  /* 0x0000004287877221 */ /* 0x000fe20000010000 */
[----:B------:R-:W-:Y:S02]  /*cca0*/  F2FP.BF16.PACK_AB R7, R138, R137 ;  /* 0x000000898a07723e */ /* 0x000fe400000010ff */
[----:B------:R-:W-:Y:S01]  /*ccb0*/  MOV R132, R38 ;  /* 0x0000002600847202 */ /* 0x000fe20000000f00 */
[----:B------:R-:W-:Y:S02]  /*ccc0*/  FADD.FTZ R136, R136, R135 ;  /* 0x0000008788887221 */ /* 0x000fe40000010000 */
[----:B------:R-:W-:Y:S02]  /*ccd0*/  MUFU.EX2 R154, R154 ;  /* 0x0000009a009a7308 */ /* 0x000fe40000000800 */
[----:B------:R-:W-:Y:S01]  /*cce0*/  HMMA.16816.F32.BF16 R72, R4, R16, R72 ;  /* 0x000000100448723c */ /* 0x000fe20000041848 */
[----:B------:R-:W-:-:S04]  /*ccf0*/  FADD.FTZ R137, R137, R136 ;  /* 0x0000008889897221 */ /* 0x000fc80000010000 */
[----:B------:R-:W-:Y:S01]  /*cd00*/  FADD.FTZ R138, R138, R137 ;  /* 0x000000898a8a7221 */ /* 0x000fe20000010000 */
[----:B------:R-:W-:Y:S02]  /*cd10*/  MUFU.EX2 R159, R159 ;  /* 0x0000009f009f7308 */ /* 0x000fe40000000800 */
[C---:B------:R-:W-:Y:S01]  /*cd20*/  HMMA.16816.F32.BF16 R76, R4.reuse, R18, R76 ;  /* 0x00000012044c723c */ /* 0x040fe2000004184c */
[----:B------:R-:W2:Y:S05]  /*cd30*/  LDSM.16.MT88.4 R16, [R214+0xd800] ;  /* 0x00d80000d610783b */ /* 0x000eaa0000004200 */
[----:B------:R-:W-:Y:S02]  /*cd40*/  MUFU.EX2 R150, R150 ;  /* 0x0000009600967308 */ /* 0x000fe40000000800 */
[C---:B-1----:R-:W-:Y:S06]  /*cd50*/  HMMA.16816.F32.BF16 R80, R4.reuse, R12, R80 ;  /* 0x0000000c0450723c */ /* 0x042fec0000041850 */
[----:B------:R-:W-:Y:S02]  /*cd60*/  MUFU.EX2 R161, R161 ;  /* 0x000000a100a17308 */ /* 0x000fe40000000800 */
[C---:B------:R-:W-:Y:S01]  /*cd70*/  HMMA.16816.F32.BF16 R84, R4.reuse, R14, R84 ;  /* 0x0000000e0454723c */ /* 0x040fe20000041854 */
[----:B------:R-:W1:Y:S05]  /*cd80*/  LDSM.16.MT88.4 R12, [R213+0xd800] ;  /* 0x00d80000d50c783b */ /* 0x000e6a0000004200 */
[----:B------:R-:W-:Y:S02]  /*cd90*/  MUFU.EX2 R146, R146 ;  /* 0x0000009200927308 */ /* 0x000fe40000000800 */
[C---:B---3--:R-:W-:Y:S06]  /*cda0*/  HMMA.16816.F32.BF16 R88, R4.reuse, R8, R88 ;  /* 0x000000080458723c */ /* 0x048fec0000041858 */
[----:B------:R-:W-:Y:S02]  /*cdb0*/  MUFU.EX2 R163, R163 ;  /* 0x000000a300a37308 */ /* 0x000fe40000000800 */
[C---:B------:R-:W-:Y:S01]  /*cdc0*/  HMMA.16816.F32.BF16 R92, R4.reuse, R10, R92 ;  /* 0x0000000a045c723c */ /* 0x040fe2000004185c */
[----:B------:R-:W3:Y:S05]  /*cdd0*/  LDSM.16.MT88.4 R8, [R212+0xd800] ;  /* 0x00d80000d408783b */ /* 0x000eea0000004200 */
[----:B------:R-:W-:Y:S02]  /*cde0*/  MUFU.EX2 R142, R142 ;  /* 0x0000008e008e7308 */ /* 0x000fe40000000800 */
[C---:B------:R-:W-:Y:S08]  /*cdf0*/  HMMA.16816.F32.BF16 R108, R4.reuse, R52, R108 ;  /* 0x00000034046c723c */ /* 0x040ff0000004186c */
[C---:B------:R-:W-:Y:S01]  /*ce00*/  HMMA.16816.F32.BF16 R112, R4.reuse, R54, R112 ;  /* 0x000000360470723c */ /* 0x040fe20000041870 */
[----:B------:R-:W1:Y:S07]  /*ce10*/  LDSM.16.MT88.4 R52, [R214+0x11800] ;  /* 0x01180000d634783b */ /* 0x000e6e0000004200 */
[C---:B--2---:R-:W-:Y:S08]  /*ce20*/  HMMA.16816.F32.BF16 R104, R4.reuse, R40, R104 ;  /* 0x000000280468723c */ /* 0x044ff00000041868 */
[C---:B------:R-:W-:Y:S08]  /*ce30*/  HMMA.16816.F32.BF16 R128, R4.reuse, R24, R128 ;  /* 0x000000180480723c */ /* 0x040ff00000041880 */
[C---:B------:R-:W-:Y:S01]  /*ce40*/  HMMA.16816.F32.BF16 R68, R4.reuse, R26, R68 ;  /* 0x0000001a0444723c */ /* 0x040fe20000041844 */
[----:B------:R-:W2:Y:S07]  /*ce50*/  LDSM.16.MT88.4 R24, [R216+0xd800] ;  /* 0x00d80000d818783b */ /* 0x000eae0000004200 */
[C---:B------:R-:W-:Y:S08]  /*ce60*/  HMMA.16816.F32.BF16 R96, R4.reuse, R20, R96 ;  /* 0x000000140460723c */ /* 0x040ff00000041860 */
[C---:B------:R-:W-:Y:S01]  /*ce70*/  HMMA.16816.F32.BF16 R100, R4.reuse, R22, R100 ;  /* 0x000000160464723c */ /* 0x040fe20000041864 */
[----:B------:R-:W1:Y:S07]  /*ce80*/  LDSM.16.MT88.4 R20, [R216+0x11800] ;  /* 0x01180000d814783b */ /* 0x000e6e0000004200 */
[C---:B------:R-:W-:Y:S01]  /*ce90*/  HMMA.16816.F32.BF16 R124, R4.reuse, R42, R124 ;  /* 0x0000002a047c723c */ /* 0x040fe2000004187c */
[----:B------:R-:W1:Y:S07]  /*cea0*/  LDSM.16.MT88.4 R40, [R213+0x11800] ;  /* 0x01180000d528783b */ /* 0x000e6e0000004200 */
[C---:B------:R-:W-:Y:S08]  /*ceb0*/  HMMA.16816.F32.BF16 R120, R4.reuse, R32, R120 ;  /* 0x000000200478723c */ /* 0x040ff00000041878 */
[----:B------:R-:W-:Y:S01]  /*cec0*/  HMMA.16816.F32.BF16 R116, R4, R34, R116 ;  /* 0x000000220474723c */ /* 0x000fe20000041874 */
[----:B------:R-:W2:Y:S06]  /*ced0*/  LDSM.16.MT88.4 R32, [R212+0x11800] ;  /* 0x01180000d420783b */ /* 0x000eac0000004200 */
[----:B------:R-:W-:-:S02]  /*cee0*/  F2FP.BF16.PACK_AB R4, R160, R139 ;  /* 0x0000008ba004723e */ /* 0x000fc400000010ff */
[----:B-----5:R-:W-:Y:S01]  /*cef0*/  F2FP.BF16.PACK_AB R5, R176, R143 ;  /* 0x0000008fb005723e */ /* 0x020fe200000010ff */
[----:B------:R-:W-:Y:S01]  /*cf00*/  FADD.FTZ R143, R143, R138 ;  /* 0x0000008a8f8f7221 */ /* 0x000fe20000010000 */
[----:B------:R-:W-:Y:S02]  /*cf10*/  F2FP.BF16.PACK_AB R6, R141, R166 ;  /* 0x000000a68d06723e */ /* 0x000fe400000010ff */
[----:B------:R-:W-:Y:S01]  /*cf20*/  F2FP.BF16.PACK_AB R7, R178, R145 ;  /* 0x00000091b207723e */ /* 0x000fe200000010ff */
[----:B------:R-:W-:-:S04]  /*cf30*/  FADD.FTZ R176, R176, R143 ;  /* 0x0000008fb0b07221 */ /* 0x000fc80000010000 */
[----:B------:R-:W-:Y:S02]  /*cf40*/  FADD.FTZ R145, R145, R176 ;  /* 0x000000b091917221 */ /* 0x000fe40000010000 */
[----:B------:R-:W-:Y:S02]  /*cf50*/  HMMA.16816.F32.BF16 R72, R4, R16, R72 ;  /* 0x000000100448723c */ /* 0x000fe40000041848 */
[----:B------:R-:W-:-:S04]  /*cf60*/  FADD.FTZ R178, R178, R145 ;  /* 0x00000091b2b27221 */ /* 0x000fc80000010000 */
[----:B----4-:R-:W-:Y:S02]  /*cf70*/  FADD.FTZ R3, R151, R178 ;  /* 0x000000b297037221 */ /* 0x010fe40000010000 */
[----:B------:R-:W-:Y:S01]  /*cf80*/  HMMA.16816.F32.BF16 R76, R4, R18, R76 ;  /* 0x00000012044c723c */ /* 0x000fe2000004184c */
[----:B------:R-:W4:Y:S01]  /*cf90*/  LDSM.16.MT88.4 R16, [R214+0xe000] ;  /* 0x00e00000d610783b */ /* 0x000f220000004200 */
[----:B------:R-:W-:-:S06]  /*cfa0*/  FADD.FTZ R3, R186, R3 ;  /* 0x00000003ba037221 */ /* 0x000fcc0000010000 */
        /* <DEDUP_REMOVED lines=8> */
[----:B--2---:R-:W-:Y:S01]  /*d030*/  HMMA.16816.F32.BF16 R128, R4, R24, R128 ;  /* 0x000000180480723c */ /* 0x004fe20000041880 */
[----:B------:R-:W-:-:S04]  /*d040*/  FFMA.FTZ R53, R190, c[0x0][0x23c], -R49 ;  /* 0x00008f00be357a23 */ /* 0x000fc80000010831 */
[----:B------:R-:W2:Y:S03]  /*d050*/  MUFU.EX2 R52, R52 ;  /* 0x0000003400347308 */ /* 0x000ea60000000800 */
[C---:B------:R-:W-:Y:S01]  /*d060*/  HMMA.16816.F32.BF16 R68, R4.reuse, R26, R68 ;  /* 0x0000001a0444723c */ /* 0x040fe20000041844 */
[----:B------:R-:W5:Y:S04]  /*d070*/  LDSM.16.MT88.4 R24, [R216+0xe000] ;  /* 0x00e00000d818783b */ /* 0x000f680000004200 */
[----:B------:R-:W1:Y:S03]  /*d080*/  MUFU.EX2 R53, R53 ;  /* 0x0000003500357308 */ /* 0x000e660000000800 */
[C---:B------:R-:W-:Y:S08]  /*d090*/  HMMA.16816.F32.BF16 R96, R4.reuse, R20, R96 ;  /* 0x000000140460723c */ /* 0x040ff00000041860 */
[C---:B------:R-:W-:Y:S01]  /*d0a0*/  HMMA.16816.F32.BF16 R100, R4.reuse, R22, R100 ;  /* 0x000000160464723c */ /* 0x040fe20000041864 */
[----:B------:R-:W1:Y:S07]  /*d0b0*/  LDSM.16.MT88.4 R20, [R216+0x12000] ;  /* 0x01200000d814783b */ /* 0x000e6e0000004200 */
[C---:B------:R-:W-:Y:S07]  /*d0c0*/  HMMA.16816.F32.BF16 R124, R4.reuse, R54, R124 ;  /* 0x00000036047c723c */ /* 0x040fee000004187c */
[--C-:B------:R-:W-:Y:S01]  /*d0d0*/  FFMA.FTZ R54, R180, c[0x0][0x23c], -R61.reuse ;  /* 0x00008f00b4367a23 */ /* 0x100fe2000001083d */
[----:B------:R-:W-:Y:S01]  /*d0e0*/  HMMA.16816.F32.BF16 R108, R4, R40, R108 ;  /* 0x00000028046c723c */ /* 0x000fe2000004186c */
[----:B------:R-:W-:-:S04]  /*d0f0*/  FFMA.FTZ R55, R170, c[0x0][0x23c], -R61 ;  /* 0x00008f00aa377a23 */ /* 0x000fc8000001083d */
[----:B------:R-:W-:Y:S03]  /*d100*/  MUFU.EX2 R54, R54 ;  /* 0x0000003600367308 */ /* 0x000fe60000000800 */
[C---:B------:R-:W-:Y:S01]  /*d110*/  HMMA.16816.F32.BF16 R112, R4.reuse, R42, R112 ;  /* 0x0000002a0470723c */ /* 0x040fe20000041870 */
[----:B------:R-:W-:Y:S04]  /*d120*/  LDSM.16.MT88.4 R40, [R213+0x12800] ;  /* 0x01280000d528783b */ /* 0x000fe80000004200 */
[----:B------:R-:W1:Y:S03]  /*d130*/  MUFU.EX2 R55, R55 ;  /* 0x0000003700377308 */ /* 0x000e660000000800 */
[C---:B------:R-:W-:Y:S08]  /*d140*/  HMMA.16816.F32.BF16 R120, R4.reuse, R32, R120 ;  /* 0x000000200478723c */ /* 0x040ff00000041878 */
[----:B------:R-:W-:Y:S01]  /*d150*/  HMMA.16816.F32.BF16 R116, R4, R34, R116 ;  /* 0x000000220474723c */ /* 0x000fe20000041874 */
[----:B------:R-:W3:Y:S06]  /*d160*/  LDSM.16.MT88.4 R32, [R214+0x12000] ;  /* 0x01200000d620783b */ /* 0x000eec0000004200 */
[----:B------:R-:W-:Y:S01]  /*d170*/  F2FP.BF16.PACK_AB R4, R182, R147 ;  /* 0x00000093b604723e */ /* 0x000fe200000010ff */
[----:B------:R-:W-:Y:S01]  /*d180*/  FADD.FTZ R147, R147, R0 ;  /* 0x0000000093937221 */ /* 0x000fe20000010000 */
[----:B------:R-:W-:Y:S01]  /*d190*/  F2FP.BF16.PACK_AB R5, R186, R151 ;  /* 0x00000097ba05723e */ /* 0x000fe200000010ff */
[----:B--2---:R-:W-:Y:S01]  /*d1a0*/  FADD.FTZ R0, R52, R3 ;  /* 0x0000000334007221 */ /* 0x004fe20000010000 */
[----:B------:R-:W-:Y:S01]  /*d1b0*/  F2FP.BF16.PACK_AB R6, R188, R149 ;  /* 0x00000095bc06723e */ /* 0x000fe200000010ff */
[----:B------:R-:W-:Y:S01]  /*d1c0*/  FADD.FTZ R182, R182, R147 ;  /* 0x00000093b6b67221 */ /* 0x000fe20000010000 */
[C---:B-1----:R-:W-:Y:S01]  /*d1d0*/  F2FP.BF16.PACK_AB R7, R53.reuse, R52 ;  /* 0x000000343507723e */ /* 0x042fe200000010ff */
[----:B------:R-:W-:-:S02]  /*d1e0*/  FADD.FTZ R0, R53, R0 ;  /* 0x0000000035007221 */ /* 0x000fc40000010000 */
[----:B------:R-:W-:-:S04]  /*d1f0*/  FADD.FTZ R149, R149, R182 ;  /* 0x000000b695957221 */ /* 0x000fc80000010000 */
[----:B----4-:R-:W-:Y:S01]  /*d200*/  HMMA.16816.F32.BF16 R72, R4, R16, R72 ;  /* 0x000000100448723c */ /* 0x010fe20000041848 */
[----:B------:R-:W-:-:S07]  /*d210*/  FADD.FTZ R3, R188, R149 ;  /* 0x00000095bc037221 */ /* 0x000fce0000010000 */
        /* <DEDUP_REMOVED lines=8> */
[C---:B-----5:R-:W-:Y:S08]  /*d2a0*/  HMMA.16816.F32.BF16 R128, R4.reuse, R24, R128 ;  /* 0x000000180480723c */ /* 0x060ff00000041880 */
[C---:B------:R-:W-:Y:S01]  /*d2b0*/  HMMA.16816.F32.BF16 R68, R4.reuse, R26, R68 ;  /* 0x0000001a0444723c */ /* 0x040fe20000041844 */
[----:B------:R-:W-:Y:S07]  /*d2c0*/  LDSM.16.MT88.4 R24, [R216+0xe800] ;  /* 0x00e80000d818783b */ /* 0x000fee0000004200 */
[C---:B------:R-:W-:Y:S08]  /*d2d0*/  HMMA.16816.F32.BF16 R96, R4.reuse, R20, R96 ;  /* 0x000000140460723c */ /* 0x040ff00000041860 */
        /* <DEDUP_REMOVED lines=19> */
[----:B------:R-:W-:-:S04]  /*d410*/  FADD.FTZ R3, R153, R0 ;  /* 0x0000000099037221 */ /* 0x000fc80000010000 */
[----:B---3--:R-:W-:Y:S01]  /*d420*/  HMMA.16816.F32.BF16 R72, R4, R8, R72 ;  /* 0x000000080448723c */ /* 0x008fe20000041848 */
[----:B------:R-:W-:-:S07]  /*d430*/  FADD.FTZ R3, R168, R3 ;  /* 0x00000003a8037221 */ /* 0x000fce0000010000 */
        /* <DEDUP_REMOVED lines=9> */
[C---:B---3--:R-:W-:Y:S08]  /*d4d0*/  HMMA.16816.F32.BF16 R104, R4.reuse, R8, R104 ;  /* 0x000000080468723c */ /* 0x048ff00000041868 */
[C---:B------:R-:W-:Y:S01]  /*d4e0*/  HMMA.16816.F32.BF16 R124, R4.reuse, R10, R124 ;  /* 0x0000000a047c723c */ /* 0x040fe2000004187c */
[----:B------:R-:W2:Y:S07]  /*d4f0*/  LDSM.16.MT88.4 R8, [R216+0x13000] ;  /* 0x01300000d808783b */ /* 0x000eae0000004200 */
[C---:B------:R-:W-:Y:S01]  /*d500*/  HMMA.16816.F32.BF16 R100, R4.reuse, R14, R100 ;  /* 0x0000000e0464723c */ /* 0x040fe20000041864 */
[----:B------:R-:W3:Y:S07]  /*d510*/  LDSM.16.MT88.4 R12, [R212+0xf000] ;  /* 0x00f00000d40c783b */ /* 0x000eee0000004200 */
[C---:B------:R-:W-:Y:S01]  /*d520*/  HMMA.16816.F32.BF16 R108, R4.reuse, R40, R108 ;  /* 0x00000028046c723c */ /* 0x040fe2000004186c */
[----:B------:R-:W4:Y:S07]  /*d530*/  MUFU.EX2 R41, R140 ;  /* 0x0000008c00297308 */ /* 0x000f2e0000000800 */
[C---:B------:R-:W-:Y:S08]  /*d540*/  HMMA.16816.F32.BF16 R128, R4.reuse, R24, R128 ;  /* 0x000000180480723c */ /* 0x040ff00000041880 */
[C---:B------:R-:W-:Y:S01]  /*d550*/  HMMA.16816.F32.BF16 R68, R4.reuse, R26, R68 ;  /* 0x0000001a0444723c */ /* 0x040fe20000041844 */
[----:B------:R-:W5:Y:S07]  /*d560*/  LDSM.16.MT88.4 R24, [R214+0xf000] ;  /* 0x00f00000d618783b */ /* 0x000f6e0000004200 */
[C---:B------:R-:W-:Y:S08]  /*d570*/  HMMA.16816.F32.BF16 R112, R4.reuse, R42, R112 ;  /* 0x0000002a0470723c */ /* 0x040ff00000041870 */
[C---:B-1----:R-:W-:Y:S08]  /*d580*/  HMMA.16816.F32.BF16 R120, R4.reuse, R16, R120 ;  /* 0x000000100478723c */ /* 0x042ff00000041878 */
[----:B------:R-:W-:Y:S01]  /*d590*/  HMMA.16816.F32.BF16 R116, R4, R18, R116 ;  /* 0x000000120474723c */ /* 0x000fe20000041874 */
[----:B------:R-:W-:Y:S06]  /*d5a0*/  LDSM.16.MT88.4 R16, [R214+0x13000] ;  /* 0x01300000d610783b */ /* 0x000fec0000004200 */
[----:B------:R-:W-:Y:S01]  /*d5b0*/  F2FP.BF16.PACK_AB R4, R159, R154 ;  /* 0x0000009a9f04723e */ /* 0x000fe200000010ff */
[----:B------:R-:W-:Y:S01]  /*d5c0*/  FADD.FTZ R154, R154, R3 ;  /* 0x000000039a9a7221 */ /* 0x000fe20000010000 */
[----:B------:R-:W-:-:S02]  /*d5d0*/  F2FP.BF16.PACK_AB R5, R163, R146 ;  /* 0x00000092a305723e */ /* 0x000fc400000010ff */
[----:B------:R-:W-:Y:S01]  /*d5e0*/  F2FP.BF16.PACK_AB R6, R161, R150 ;  /* 0x00000096a106723e */ /* 0x000fe200000010ff */
[----:B------:R-:W-:Y:S01]  /*d5f0*/  FADD.FTZ R159, R159, R154 ;  /* 0x0000009a9f9f7221 */ /* 0x000fe20000010000 */
[----:B----4-:R-:W-:Y:S02]  /*d600*/  F2FP.BF16.PACK_AB R7, R41, R142 ;  /* 0x0000008e2907723e */ /* 0x010fe400000010ff */
[----:B------:R-:W-:Y:S01]  /*d610*/  MOV R3, R37 ;  /* 0x0000002500037202 */ /* 0x000fe20000000f00 */
[----:B------:R-:W-:-:S04]  /*d620*/  FADD.FTZ R150, R150, R159 ;  /* 0x0000009f96967221 */ /* 0x000fc80000010000 */
[----:B--2---:R-:W-:Y:S01]  /*d630*/  HMMA.16816.F32.BF16 R96, R4, R8, R96 ;  /* 0x000000080460723c */ /* 0x004fe20000041860 */
        /* <DEDUP_REMOVED lines=15> */
[----:B-----5:R-:W-:Y:S01]  /*d730*/  HMMA.16816.F32.BF16 R72, R4, R24, R72 ;  /* 0x000000180448723c */ /* 0x020fe20000041848 */
        /* <DEDUP_REMOVED lines=11> */
[----:B------:R-:W4:Y:S04]  /*d7f0*/  LDSM.16.MT88.4 R8, [R212+0xf800] ;  /* 0x00f80000d408783b */ /* 0x000f280000004200 */
[----:B------:R-:W-:Y:S03]  /*d800*/  MUFU.EX2 R26, R26 ;  /* 0x0000001a001a7308 */ /* 0x000fe60000000800 */
[C---:B------:R-:W-:Y:S05]  /*d810*/  HMMA.16816.F32.BF16 R104, R4.reuse, R16, R104 ;  /* 0x000000100468723c */ /* 0x040fea0000041868 */
[----:B------:R-:W5:Y:S03]  /*d820*/  MUFU.EX2 R27, R27 ;  /* 0x0000001b001b7308 */ /* 0x000f660000000800 */
[C---:B------:R-:W-:Y:S01]  /*d830*/  HMMA.16816.F32.BF16 R124, R4.reuse, R18, R124 ;  /* 0x00000012047c723c */ /* 0x040fe2000004187c */
[----:B------:R-:W4:Y:S04]  /*d840*/  LDSM.16.MT88.4 R16, [R216+0xf800] ;  /* 0x00f80000d810783b */ /* 0x000f280000004200 */
[----:B------:R-:W-:Y:S03]  /*d850*/  MUFU.EX2 R34, R34 ;  /* 0x0000002200227308 */ /* 0x000fe60000000800 */
[C---:B--2---:R-:W-:Y:S05]  /*d860*/  HMMA.16816.F32.BF16 R108, R4.reuse, R20, R108 ;  /* 0x00000014046c723c */ /* 0x044fea000004186c */
[----:B------:R-:W2:Y:S03]  /*d870*/  MUFU.EX2 R35, R35 ;  /* 0x0000002300237308 */ /* 0x000ea60000000800 */
[----:B------:R-:W-:Y:S01]  /*d880*/  HMMA.16816.F32.BF16 R112, R4, R22, R112 ;  /* 0x000000160470723c */ /* 0x000fe20000041870 */
[----:B------:R-:W4:Y:S06]  /*d890*/  LDSM.16.MT88.4 R20, [R213+0xf800] ;  /* 0x00f80000d514783b */ /* 0x000f2c0000004200 */
[----:B-1----:R-:W-:Y:S01]  /*d8a0*/  F2FP.BF16.PACK_AB R4, R25, R24 ;  /* 0x000000181904723e */ /* 0x002fe200000010ff */
[----:B------:R-:W-:Y:S01]  /*d8b0*/  FADD.FTZ R24, R24, R161 ;  /* 0x000000a118187221 */ /* 0x000fe20000010000 */
[----:B------:R-:W-:-:S02]  /*d8c0*/  F2FP.BF16.PACK_AB R5, R33, R32 ;  /* 0x000000202105723e */ /* 0x000fc400000010ff */
[----:B-----5:R-:W-:Y:S01]  /*d8d0*/  F2FP.BF16.PACK_AB R6, R27, R26 ;  /* 0x0000001a1b06723e */ /* 0x020fe200000010ff */
[----:B------:R-:W-:Y:S01]  /*d8e0*/  FADD.FTZ R25, R25, R24 ;  /* 0x0000001819197221 */ /* 0x000fe20000010000 */
[----:B--2---:R-:W-:-:S03]  /*d8f0*/  F2FP.BF16.PACK_AB R7, R35, R34 ;  /* 0x000000222307723e */ /* 0x004fc600000010ff */
[----:B------:R-:W-:-:S04]  /*d900*/  FADD.FTZ R26, R26, R25 ;  /* 0x000000191a1a7221 */ /* 0x000fc80000010000 */
[----:B---3--:R-:W-:Y:S01]  /*d910*/  HMMA.16816.F32.BF16 R72, R4, R12, R72 ;  /* 0x0000000c0448723c */ /* 0x008fe20000041848 */
[----:B------:R-:W-:-:S07]  /*d920*/  FADD.FTZ R241, R27, R26 ;  /* 0x0000001a1bf17221 */ /* 0x000fce0000010000 */
[C---:B------:R-:W-:Y:S01]  /*d930*/  HMMA.16816.F32.BF16 R76, R4.reuse, R14, R76 ;  /* 0x0000000e044c723c */ /* 0x040fe2000004184c */
[----:B------:R-:W1:Y:S07]  /*d940*/  LDSM.16.MT88.4 R12, [R216+0x13800] ;  /* 0x01380000d80c783b */ /* 0x000e6e0000004200 */
[C---:B----4-:R-:W-:Y:S08]  /*d950*/  HMMA.16816.F32.BF16 R88, R4.reuse, R8, R88 ;  /* 0x000000080458723c */ /* 0x050ff00000041858 */
        /* <DEDUP_REMOVED lines=9> */
[C---:B--2---:R-:W-:Y:S07]  /*d9f0*/  HMMA.16816.F32.BF16 R108, R4.reuse, R8, R108 ;  /* 0x00000008046c723c */ /* 0x044fee000004186c */
[----:B------:R-:W-:Y:S01]  /*da00*/  FADD.FTZ R9, R157, R162 ;  /* 0x000000a29d097221 */ /* 0x000fe20000010000 */
[----:B------:R-:W-:Y:S03]  /*da10*/  HMMA.16816.F32.BF16 R84, R4, R22, R84 ;  /* 0x000000160454723c */ /* 0x000fe60000041854 */
[----:B------:R-:W-:-:S04]  /*da20*/  FADD.FTZ R9, R156, R9 ;  /* 0x000000099c097221 */ /* 0x000fc80000010000 */
[----:B------:R-:W-:Y:S01]  /*da30*/  FADD.FTZ R146, R146, R9 ;  /* 0x0000000992927221 */ /* 0x000fe20000010000 */
[----:B---3--:R-:W-:Y:S03]  /*da40*/  HMMA.16816.F32.BF16 R104, R4, R16, R104 ;  /* 0x000000100468723c */ /* 0x008fe60000041868 */
[----:B------:R-:W-:-:S04]  /*da50*/  FADD.FTZ R163, R163, R146 ;  /* 0x00000092a3a37221 */ /* 0x000fc80000010000 */
[----:B------:R-:W-:Y:S01]  /*da60*/  FADD.FTZ R142, R142, R163 ;  /* 0x000000a38e8e7221 */ /* 0x000fe20000010000 */
[----:B------:R-:W-:Y:S03]  /*da70*/  HMMA.16816.F32.BF16 R124, R4, R18, R124 ;  /* 0x00000012047c723c */ /* 0x000fe6000004187c */
[----:B------:R-:W-:-:S04]  /*da80*/  FADD.FTZ R41, R41, R142 ;  /* 0x0000008e29297221 */ /* 0x000fc80000010000 */
[----:B------:R-:W-:Y:S01]  /*da90*/  FADD.FTZ R32, R32, R41 ;  /* 0x0000002920207221 */ /* 0x000fe20000010000 */
[----:B------:R-:W-:Y:S03]  /*daa0*/  HMMA.16816.F32.BF16 R112, R4, R10, R112 ;  /* 0x0000000a0470723c */ /* 0x000fe60000041870 */
[----:B------:R-:W-:-:S04]  /*dab0*/  FADD.FTZ R33, R33, R32 ;  /* 0x0000002021217221 */ /* 0x000fc80000010000 */
[----:B------:R-:W-:Y:S01]  /*dac0*/  FADD.FTZ R34, R34, R33 ;  /* 0x0000002122227221 */ /* 0x000fe20000010000 */
[----:B-1----:R-:W-:Y:S03]  /*dad0*/  HMMA.16816.F32.BF16 R120, R4, R12, R120 ;  /* 0x0000000c0478723c */ /* 0x002fe60000041878 */
[----:B------:R-:W-:-:S05]  /*dae0*/  FADD.FTZ R239, R35, R34 ;  /* 0x0000002223ef7221 */ /* 0x000fca0000010000 */
[----:B------:R-:W-:Y:S11]  /*daf0*/  HMMA.16816.F32.BF16 R116, R4, R14, R116 ;  /* 0x0000000e0474723c */ /* 0x000ff60000041874 */
[----:B------:R-:W-:Y:S08]  /*db00*/  @!UPT UIADD3 URZ, URZ, URZ, URZ ;  /* 0x0000003f3f3ff290 */ /* 0x000ff0000fffe03f */
.L_x_1507:
[----:B------:R-:W-:Y:S05]  /*db10*/  @!P3 BRA `(.L_x_1515) ;  /* 0x000049d00000b947 */ /* 0x000fea0003800000 */
[----:B------:R-:W-:Y:S01]  /*db20*/  ULDC.64 UR8, c[0x0][0x1a0] ;  /* 0x0000680000087ab9 */ /* 0x000fe20000000a00 */
[----:B------:R-:W-:Y:S01]  /*db30*/  IMAD.MOV.U32 R0, RZ, RZ, R3 ;  /* 0x000000ffff007224 */ /* 0x000fe200078e0003 */
[----:B------:R-:W-:Y:S01]  /*db40*/  ULEA UR5, -UR8, URZ, 0x7 ;  /* 0x0000003f08057291 */ /* 0x000fe2000f8e393f */
[----:B------:R-:W-:Y:S01]  /*db50*/  IMAD.MOV.U32 R133, RZ, RZ, R132 ;  /* 0x000000ffff857224 */ /* 0x000fe200078e0084 */
[----:B------:R-:W-:Y:S02]  /*db60*/  ULDC.64 UR6, c[0x0][0x198] ;  /* 0x0000660000067ab9 */ /* 0x000fe40000000a00 */
[----:B------:R-:W-:Y:S02]  /*db70*/  USHF.R.S32.HI UR4, URZ, 0x1f, UR5 ;  /* 0x0000001f3f047899 */ /* 0x000fe40008011405 */
[----:B------:R-:W-:Y:S01]  /*db80*/  ULEA UR11, -UR6, URZ, 0x7 ;  /* 0x0000003f060b7291 */ /* 0x000fe2000f8e393f */
[----:B------:R-:W-:-:S03]  /*db90*/  MOV R236, UR5 ;  /* 0x0000000500ec7c02 */ /* 0x000fc60008000f00 */
[----:B------:R-:W-:Y:S01]  /*dba0*/  MOV R233, UR4 ;  /* 0x0000000400e97c02 */ /* 0x000fe20008000f00 */
[----:B------:R-:W-:Y:S02]  /*dbb0*/  USHF.R.S32.HI UR10, URZ, 0x1f, UR11 ;  /* 0x0000001f3f0a7899 */ /* 0x000fe4000801140b */
[----:B------:R-:W-:Y:S02]  /*dbc0*/  ULDC.64 UR4, c[0x0][0x1a0] ;  /* 0x0000680000047ab9 */ /* 0x000fe40000000a00 */
.L_x_1519:
[----:B------:R-:W-:Y:S04]  /*dbd0*/  DEPBAR.LE SB0, 0x0 ;  /* 0x000080000000791a */ /* 0x000fe80000000000 */
[----:B------:R-:W-:Y:S01]  /*dbe0*/  BAR.SYNC.DEFER_BLOCKING 0x0 ;  /* 0x0000000000007b1d */ /* 0x000fe20000010000 */
[----:B------:R-:W-:Y:S01]  /*dbf0*/  IADD3 R229, R229, -0x1, RZ ;  /* 0xffffffffe5e57810 */ /* 0x000fe20007ffe0ff */
[----:B------:R-:W-:Y:S01]  /*dc00*/  IMAD.MOV.U32 R3, RZ, RZ, R236 ;  /* 0x000000ffff037224 */ /* 0x000fe200078e00ec */
[----:B------:R-:W-:Y:S03]  /*dc10*/  MOV R56, R233 ;  /* 0x000000e900387202 */ /* 0x000fe60000000f00 */
[----:B------:R-:W-:Y:S02]  /*dc20*/  UMOV UR13, UR4 ;  /* 0x00000004000d7c82 */ /* 0x000fe40008000000 */
[----:B------:R-:W-:Y:S01]  /*dc30*/  UMOV UR12, UR5 ;  /* 0x00000005000c7c82 */ /* 0x000fe20008000000 */
[----:B------:R-:W-:-:S05]  /*dc40*/  @!P0 BRA `(.L_x_1516) ;  /* 0x000003e000008947 */ /* 0x000fca0003800000 */
[----:B------:R-:W-:Y:S01]  /*dc50*/  IABS R2, c[0x0][0x2d0] ;  /* 0x0000b40000027a13 */ /* 0x000fe20000000000 */
[----:B------:R-:W-:Y:S02]  /*dc60*/  UMOV UR13, UR8 ;  /* 0x00000008000d7c82 */ /* 0x000fe40008000000 */
[----:B------:R-:W-:Y:S01]  /*dc70*/  UMOV UR12, UR9 ;  /* 0x00000009000c7c82 */ /* 0x000fe20008000000 */
[----:B------:R-:W1:Y:S10]  /*dc80*/  I2F.RP R7, R2 ;  /* 0x0000000200077306 */ /* 0x000e740000209400 */
[----:B-1----:R-:W1:Y:S02]  /*dc90*/  MUFU.RCP R3, R7 ;  /* 0x0000000700037308 */ /* 0x002e640000001000 */
[----:B-1----:R-:W-:Y:S01]  /*dca0*/  IADD3 R8, R3, 0xffffffe, RZ ;  /* 0x0ffffffe03087810 */ /* 0x002fe20007ffe0ff */
[----:B------:R-:W-:Y:S07]  /*dcb0*/  IMAD.SHL.U32 R3, R229, 0x80, RZ ;  /* 0x00000080e5037824 */ /* 0x000fee00078e00ff */
[----:B------:R-:W1:Y:S01]  /*dcc0*/  F2I.FTZ.U32.TRUNC.NTZ R9, R8 ;  /* 0x0000000800097305 */ /* 0x000e62000021f000 */
[----:B------:R-:W-:Y:S02]  /*dcd0*/  IABS R4, R3 ;  /* 0x0000000300047213 */ /* 0x000fe40000000000 */
[C---:B------:R-:W-:Y:S02]  /*dce0*/  IADD3 R10, R3.reuse, 0x80, RZ ;  /* 0x00000080030a7810 */ /* 0x040fe40007ffe0ff */
[----:B------:R-:W-:Y:S02]  /*dcf0*/  LOP3.LUT R3, R3, c[0x0][0x2d0], RZ, 0x3c, !PT ;  /* 0x0000b40003037a12 */ /* 0x000fe400078e3cff */
[----:B------:R-:W-:Y:S02]  /*dd00*/  IABS R6, R10 ;  /* 0x0000000a00067213 */ /* 0x000fe40000000000 */
[----:B------:R-:W-:Y:S02]  /*dd10*/  LOP3.LUT R10, R10, c[0x0][0x2d0], RZ, 0x3c, !PT ;  /* 0x0000b4000a0a7a12 */ /* 0x000fe400078e3cff */
[----:B------:R-:W-:Y:S02]  /*dd20*/  ISETP.GE.AND P1, PT, R3, RZ, PT ;  /* 0x000000ff0300720c */ /* 0x000fe40003f26270 */
        /* <DEDUP_REMOVED lines=14> */
[----:B------:R-:W-:Y:S01]  /*de10*/  @!P4 IADD3 R9, R9, 0x1, RZ ;  /* 0x000000010909c810 */ /* 0x000fe20007ffe0ff */
[--C-:B------:R-:W-:Y:S01]  /*de20*/  @!P4 IMAD.IADD R6, R6, 0x1, -R2.reuse ;  /* 0x000000010606c824 */ /* 0x100fe200078e0a02 */
[----:B------:R-:W-:Y:S01]  /*de30*/  @!P2 IADD3 R8, R8, 0x1, RZ ;  /* 0x000000010808a810 */ /* 0x000fe20007ffe0ff */
[----:B------:R-:W-:Y:S01]  /*de40*/  @!P2 IMAD.IADD R4, R4, 0x1, -R2 ;  /* 0x000000010404a824 */ /* 0x000fe200078e0a02 */
[----:B------:R-:W-:Y:S02]  /*de50*/  ISETP.NE.AND P2, PT, RZ, c[0x0][0x2d0], PT ;  /* 0x0000b400ff007a0c */ /* 0x000fe40003f45270 */
[-C--:B------:R-:W-:Y:S01]  /*de60*/  ISETP.GE.U32.AND P6, PT, R6, R2.reuse, PT ;  /* 0x000000020600720c */ /* 0x080fe20003fc6070 */
[----:B------:R-:W-:Y:S01]  /*de70*/  IMAD.MOV.U32 R6, RZ, RZ, c[0x0][0x2d0] ;  /* 0x0000b400ff067624 */ /* 0x000fe200078e00ff */
[----:B------:R-:W-:Y:S11]  /*de80*/  ISETP.GE.U32.AND P5, PT, R4, R2, PT ;  /* 0x000000020400720c */ /* 0x000ff60003fa6070 */
[----:B------:R-:W-:Y:S02]  /*de90*/  @P6 IADD3 R9, R9, 0x1, RZ ;  /* 0x0000000109096810 */ /* 0x000fe40007ffe0ff */
[----:B------:R-:W-:Y:S03]  /*dea0*/  @P5 IADD3 R8, R8, 0x1, RZ ;  /* 0x0000000108085810 */ /* 0x000fe60007ffe0ff */
[----:B------:R-:W-:Y:S01]  /*deb0*/  @!P3 IMAD.MOV R9, RZ, RZ, -R9 ;  /* 0x000000ffff09b224 */ /* 0x000fe200078e0a09 */
[----:B------:R-:W-:Y:S04]  /*dec0*/  @!P1 IADD3 R8, -R8, RZ, RZ ;  /* 0x000000ff08089210 */ /* 0x000fe80007ffe1ff */
        /* <DEDUP_REMOVED lines=13> */
[----:B------:R-:W-:Y:S05]  /*dfa0*/  IMAD R2, R3, UR8, R2 ;  /* 0x0000000803027c24 */ /* 0x000fea000f8e0202 */
[----:B------:R-:W-:Y:S01]  /*dfb0*/  IADD3 R7, R7, R2, RZ ;  /* 0x0000000207077210 */ /* 0x000fe20007ffe0ff */
[----:B--2---:R-:W-:Y:S04]  /*dfc0*/  IMAD.IADD R4, R4, 0x1, -R5 ;  /* 0x0000000104047824 */ /* 0x004fe800078e0a05 */
[C---:B------:R-:W-:Y:S01]  /*dfd0*/  IMAD.WIDE.U32 R6, R4.reuse, c[0x0][0x188], R6 ;  /* 0x0000620004067a25 */ /* 0x040fe200078e0006 */
[----:B------:R-:W-:Y:S05]  /*dfe0*/  SHF.R.S32.HI R3, RZ, 0x1f, R4 ;  /* 0x0000001fff037819 */ /* 0x000fea0000011404 */
[----:B------:R-:W-:Y:S04]  /*dff0*/  IMAD R3, R3, c[0x0][0x188], RZ ;  /* 0x0000620003037a24 */ /* 0x000fe800078e02ff */
[----:B------:R-:W-:Y:S02]  /*e000*/  IMAD R5, R4, c[0x0][0x18c], R3 ;  /* 0x0000630004057a24 */ /* 0x000fe400078e0203 */
[----:B------:R-:W-:Y:S02]  /*e010*/  IMAD.MOV.U32 R3, RZ, RZ, R6 ;  /* 0x000000ffff037224 */ /* 0x000fe400078e0006 */
[----:B------:R-:W-:Y:S02]  /*e020*/  IMAD.IADD R56, R7, 0x1, R5 ;  /* 0x0000000107387824 */ /* 0x000fe400078e0205 */
.L_x_1516:
[C---:B------:R-:W-:Y:S02]  /*e030*/  ISETP.GE.AND P4, PT, R231.reuse, c[0x0][0x220], PT ;  /* 0x00008800e7007a0c */ /* 0x040fe40003f86270 */
[----:B------:R-:W-:Y:S02]  /*e040*/  IADD3 R57, R231, 0x40, RZ ;  /* 0x00000040e7397810 */ /* 0x000fe40007ffe0ff */
[-C--:B------:R-:W-:Y:S02]  /*e050*/  LEA R2, P2, R3, R172.reuse, 0x1 ;  /* 0x000000ac03027211 */ /* 0x080fe400078408ff */
[----:B------:R-:W-:Y:S02]  /*e060*/  ISETP.GE.AND P3, PT, R57, c[0x0][0x220], PT ;  /* 0x0000880039007a0c */ /* 0x000fe40003f66270 */
[C---:B------:R-:W-:Y:S02]  /*e070*/  IADD3 R61, P1, R228.reuse, R3, RZ ;  /* 0x00000003e43d7210 */ /* 0x040fe40007f3e0ff */
[--C-:B------:R-:W-:Y:S03]  /*e080*/  LEA.HI.X R3, R3, R173, R56.reuse, 0x1, P2 ;  /* 0x000000ad03037211 */ /* 0x100fe600010f0c38 */
[----:B------:R-:W-:Y:S01]  /*e090*/  @P4 STS.128 [R230+0xc000], RZ ;  /* 0x00c000ffe6004388 */ /* 0x000fe20000000c00 */
[----:B------:R-:W-:Y:S01]  /*e0a0*/  IMAD.X R56, R227, 0x1, R56, P1 ;  /* 0x00000001e3387824 */ /* 0x000fe200008e0638 */
[CC--:B------:R-:W-:Y:S02]  /*e0b0*/  @!P4 LEA R174, P5, R61.reuse, R172.reuse, 0x1 ;  /* 0x000000ac3daec211 */ /* 0x0c0fe400078a08ff */
[----:B------:R-:W-:Y:S01]  /*e0c0*/  @!PT LDS RZ, [RZ] ;  /* 0x00000000fffff984 */ /* 0x000fe20000000800 */
[----:B------:R-:W-:Y:S01]  /*e0d0*/  @!PT LDS RZ, [RZ] ;  /* 0x00000000fffff984 */ /* 0x000fe20000000800 */
[----:B------:R-:W-:Y:S01]  /*e0e0*/  @!PT LDS RZ, [RZ] ;  /* 0x00000000fffff984 */ /* 0x000fe20000000800 */
[----:B------:R1:W-:Y:S01]  /*e0f0*/  @!P4 LDGSTS.E.BYPASS.LTC128B.128 [R230+0xc000], [R2.64] ;  /* 0x0c00000002e6cfae */ /* 0x0003e2000b901d4e */
[C---:B------:R-:W-:Y:S02]  /*e100*/  IADD3 R59, P1, R228.reuse, R61, RZ ;  /* 0x0000003de43b7210 */ /* 0x040fe40007f3e0ff */
[CCC-:B------:R-:W-:Y:S01]  /*e110*/  @!P4 LEA.HI.X R175, R61.reuse, R173.reuse, R56.reuse, 0x1, P5 ;  /* 0x000000ad3dafc211 */ /* 0x1c0fe200028f0c38 */
[----:B------:R-:W-:Y:S01]  /*e120*/  @P3 STS.128 [R230+0x10000], RZ ;  /* 0x010000ffe6003388 */ /* 0x000fe20000000c00 */
[-C--:B------:R-:W-:Y:S01]  /*e130*/  @!P3 LEA R64, P2, R61, R172.reuse, 0x1 ;  /* 0x000000ac3d40b211 */ /* 0x080fe200078408ff */
[--C-:B------:R-:W-:Y:S01]  /*e140*/  IMAD.X R58, R227, 0x1, R56.reuse, P1 ;  /* 0x00000001e33a7824 */ /* 0x100fe200008e0638 */
[-C--:B------:R-:W-:Y:S01]  /*e150*/  @!P4 LEA R134, P6, R59, R172.reuse, 0x1 ;  /* 0x000000ac3b86c211 */ /* 0x080fe200078c08ff */
[----:B------:R-:W-:Y:S01]  /*e160*/  @!PT LDS RZ, [RZ] ;  /* 0x00000000fffff984 */ /* 0x000fe20000000800 */
[----:B------:R-:W-:Y:S01]  /*e170*/  @!PT LDS RZ, [RZ] ;  /* 0x00000000fffff984 */ /* 0x000fe20000000800 */
[----:B------:R-:W-:Y:S01]  /*e180*/  @!PT LDS RZ, [RZ] ;  /* 0x00000000fffff984 */ /* 0x000fe20000000800 */
[----:B------:R1:W-:Y:S01]  /*e190*/  @!P3 LDGSTS.E.BYPASS.LTC128B.128 [R230+0x10000], [R2.64+0x80] ;  /* 0x1000008002e6bfae */ /* 0x0003e2000b901d4e */
[-C--:B------:R-:W-:Y:S02]  /*e1a0*/  @!P3 LEA.HI.X R65, R61, R173.reuse, R56, 0x1, P2 ;  /* 0x000000ad3d41b211 */ /* 0x080fe400010f0c38 */
[C-C-:B------:R-:W-:Y:S01]  /*e1b0*/  @!P4 LEA.HI.X R135, R59.reuse, R173, R58.reuse, 0x1, P6 ;  /* 0x000000ad3b87c211 */ /* 0x140fe200030f0c3a */
[----:B------:R-:W-:Y:S01]  /*e1c0*/  @P4 STS.128 [R230+0xc800], RZ ;  /* 0x00c800ffe6004388 */ /* 0x000fe20000000c00 */
[CC--:B------:R-:W-:Y:S02]  /*e1d0*/  @!P3 LEA R62, P1, R59.reuse, R172.reuse, 0x1 ;  /* 0x000000ac3b3eb211 */ /* 0x0c0fe400078208ff */
[C---:B------:R-:W-:Y:S01]  /*e1e0*/  IADD3 R57, P5, R228.reuse, R59, RZ ;  /* 0x0000003be4397210 */ /* 0x040fe20007fbe0ff */
[----:B------:R-:W-:Y:S01]  /*e1f0*/  @!PT LDS RZ, [RZ] ;  /* 0x00000000fffff984 */ /* 0x000fe20000000800 */
[----:B------:R-:W-:Y:S01]  /*e200*/  @!PT LDS RZ, [RZ] ;  /* 0x00000000fffff984 */ /* 0x000fe20000000800 */
[----:B------:R-:W-:Y:S01]  /*e210*/  @!PT LDS RZ, [RZ] ;  /* 0x00000000fffff984 */ /* 0x000fe20000000800 */
[----:B------:R2:W-:Y:S01]  /*e220*/  @!P4 LDGSTS.E.BYPASS.LTC128B.128 [R230+0xc800], [R174.64] ;  /* 0x0c800000aee6cfae */ /* 0x0005e2000b901d4e */
[--C-:B------:R-:W-:Y:S02]  /*e230*/  @!P3 LEA.HI.X R63, R59, R173, R58.reuse, 0x1, P1 ;  /* 0x000000ad3b3fb211 */ /* 0x100fe400008f0c3a */
[-C--:B------:R-:W-:Y:S01]  /*e240*/  @!P3 LEA R60, P1, R57, R172.reuse, 0x1 ;  /* 0x000000ac393cb211 */ /* 0x080fe200078208ff */
[----:B------:R-:W-:Y:S01]  /*e250*/  @P3 STS.128 [R230+0x10800], RZ ;  /* 0x010800ffe6003388 */ /* 0x000fe20000000c00 */
[----:B------:R-:W-:Y:S01]  /*e260*/  IMAD.X R58, R227, 0x1, R58, P5 ;  /* 0x00000001e33a7824 */ /* 0x000fe200028e063a */
[CC--:B------:R-:W-:Y:S02]  /*e270*/  @!P4 LEA R66, P5, R57.reuse, R172.reuse, 0x1 ;  /* 0x000000ac3942c211 */ /* 0x0c0fe400078a08ff */
[----:B------:R-:W-:Y:S01]  /*e280*/  @!PT LDS RZ, [RZ] ;  /* 0x00000000fffff984 */ /* 0x000fe20000000800 */
[----:B------:R-:W-:Y:S01]  /*e290*/  @!PT LDS RZ, [RZ] ;  /* 0x00000000fffff984 */ /* 0x000fe20000000800 */
[----:B------:R-:W-:Y:S01]  /*e2a0*/  @!PT LDS RZ, [RZ] ;  /* 0x00000000fffff984 */ /* 0x000fe20000000800 */
[----:B------:R3:W-:Y:S01]  /*e2b0*/  @!P3 LDGSTS.E.BYPASS.LTC128B.128 [R230+0x10800], [R64.64+0x80] ;  /* 0x1080008040e6bfae */ /* 0x0007e2000b901d4e */
[C---:B------:R-:W-:Y:S02]  /*e2c0*/  IADD3 R59, P2, R228.reuse, R57, RZ ;  /* 0x00000039e43b7210 */ /* 0x040fe40007f5e0ff */
[CCC-:B------:R-:W-:Y:S01]  /*e2d0*/  @!P4 LEA.HI.X R67, R57.reuse, R173.reuse, R58.reuse, 0x1, P5 ;  /* 0x000000ad3943c211 */ /* 0x1c0fe200028f0c3a */
[----:B------:R-:W-:Y:S01]  /*e2e0*/  @P4 STS.128 [R230+0xd000], RZ ;  /* 0x00d000ffe6004388 */ /* 0x000fe20000000c00 */
[-CC-:B------:R-:W-:Y:S01]  /*e2f0*/  @!P3 LEA.HI.X R61, R57, R173.reuse, R58.reuse, 0x1, P1 ;  /* 0x000000ad393db211 */ /* 0x180fe200008f0c3a */
[----:B------:R-:W-:Y:S01]  /*e300*/  IMAD.X R58, R227, 0x1, R58, P2 ;  /* 0x00000001e33a7824 */ /* 0x000fe200010e063a */
[CC--:B------:R-:W-:Y:S01]  /*e310*/  @!P4 LEA R178, P5, R59.reuse, R172.reuse, 0x1 ;  /* 0x000000ac3bb2c211 */ /* 0x0c0fe200078a08ff */
[----:B------:R-:W-:Y:S01]  /*e320*/  @!PT LDS RZ, [RZ] ;  /* 0x00000000fffff984 */ /* 0x000fe20000000800 */
[----:B------:R-:W-:Y:S01]  /*e330*/  @!PT LDS RZ, [RZ] ;  /* 0x00000000fffff984 */ /* 0x000fe20000000800 */
[----:B------:R-:W-:Y:S01]  /*e340*/  @!PT LDS RZ, [RZ] ;  /* 0x00000000fffff984 */ /* 0x000fe20000000800 */
[----:B------:R1:W-:Y:S01]  /*e350*/  @!P4 LDGSTS.E.BYPASS.LTC128B.128 [R230+0xd000], [R134.64] ;  /* 0x0d00000086e6cfae */ /* 0x0003e2000b901d4e */
[CC--:B------:R-:W-:Y:S02]  /*e360*/  @!P3 LEA R176, P1, R59.reuse, R172.reuse, 0x1 ;  /* 0x000000ac3bb0b211 */ /* 0x0c0fe400078208ff */
[C-C-:B------:R-:W-:Y:S01]  /*e370*/  @!P4 LEA.HI.X R179, R59.reuse, R173, R58.reuse, 0x1, P5 ;  /* 0x000000ad3bb3c211 */ /* 0x140fe200028f0c3a */
[----:B------:R-:W-:Y:S01]  /*e380*/  @P3 STS.128 [R230+0x11000], RZ ;  /* 0x011000ffe6003388 */ /* 0x000fe20000000c00 */
[C---:B------:R-:W-:Y:S02]  /*e390*/  IADD3 R57, P2, R228.reuse, R59, RZ ;  /* 0x0000003be4397210 */ /* 0x040fe40007f5e0ff */
[--C-:B------:R-:W-:Y:S01]  /*e3a0*/  @!P3 LEA.HI.X R177, R59, R173, R58.reuse, 0x1, P1 ;  /* 0x000000ad3bb1b211 */ /* 0x100fe200008f0c3a */
[----:B------:R-:W-:Y:S01]  /*e3b0*/  @!PT LDS RZ, [RZ] ;  /* 0x00000000fffff984 */ /* 0x000fe20000000800 */
[----:B------:R-:W-:Y:S01]  /*e3c0*/  @!PT LDS RZ, [RZ] ;  /* 0x00000000fffff984 */ /* 0x000fe20000000800 */
[----:B------:R-:W-:Y:S01]  /*e3d0*/  @!PT LDS RZ, [RZ] ;  /* 0x00000000fffff984 */ /* 0x000fe20000000800 */
[----:B------:R4:W-:Y:S01]  /*e3e0*/  @!P3 LDGSTS.E.BYPASS.LTC128B.128 [R230+0x11000], [R62.64+0x80] ;  /* 0x110000803ee6bfae */ /* 0x0009e2000b901d4e */
[-C--:B------:R-:W-:Y:S01]  /*e3f0*/  @!P4 LEA R182, P5, R57, R172.reuse, 0x1 ;  /* 0x000000ac39b6c211 */ /* 0x080fe200078a08ff */
[----:B------:R-:W-:Y:S01]  /*e400*/  IMAD.X R58, R227, 0x1, R58, P2 ;  /* 0x00000001e33a7824 */ /* 0x000fe200010e063a */
[CC--:B------:R-:W-:Y:S01]  /*e410*/  @!P3 LEA R180, P1, R57.reuse, R172.reuse, 0x1 ;  /* 0x000000ac39b4b211 */ /* 0x0c0fe200078208ff */
[----:B------:R-:W-:Y:S01]  /*e420*/  @P4 STS.128 [R230+0xd800], RZ ;  /* 0x00d800ffe6004388 */ /* 0x000fe20000000c00 */
[C---:B------:R-:W-:Y:S02]  /*e430*/  IADD3 R59, P2, R228.reuse, R57, RZ ;  /* 0x00000039e43b7210 */ /* 0x040fe40007f5e0ff */
[CCC-:B------:R-:W-:Y:S01]  /*e440*/  @!P4 LEA.HI.X R183, R57.reuse, R173.reuse, R58.reuse, 0x1, P5 ;  /* 0x000000ad39b7c211 */ /* 0x1c0fe200028f0c3a */
[----:B------:R-:W-:Y:S01]  /*e450*/  @!PT LDS RZ, [RZ] ;  /* 0x00000000fffff984 */ /* 0x000fe20000000800 */
[----:B------:R-:W-:Y:S01]  /*e460*/  @!PT LDS RZ, [RZ] ;  /* 0x00000000fffff984 */ /* 0x000fe20000000800 */
[----:B------:R-:W-:Y:S01]  /*e470*/  @!PT LDS RZ, [RZ] ;  /* 0x00000000fffff984 */ /* 0x000fe20000000800 */
[----:B------:R3:W-:Y:S01]  /*e480*/  @!P4 LDGSTS.E.BYPASS.LTC128B.128 [R230+0xd800], [R66.64] ;  /* 0x0d80000042e6cfae */ /* 0x0007e2000b901d4e */
[-CC-:B------:R-:W-:Y:S01]  /*e490*/  @!P3 LEA.HI.X R181, R57, R173.reuse, R58.reuse, 0x1, P1 ;  /* 0x000000ad39b5b211 */ /* 0x180fe200008f0c3a */
[----:B------:R-:W-:Y:S01]  /*e4a0*/  IMAD.X R58, R227, 0x1, R58, P2 ;  /* 0x00000001e33a7824 */ /* 0x000fe200010e063a */
[CC--:B------:R-:W-:Y:S01]  /*e4b0*/  @!P4 LEA R188, P6, R59.reuse, R172.reuse, 0x1 ;  /* 0x000000ac3bbcc211 */ /* 0x0c0fe200078c08ff */
[----:B------:R-:W-:Y:S01]  /*e4c0*/  @P3 STS.128 [R230+0x11800], RZ ;  /* 0x011800ffe6003388 */ /* 0x000fe20000000c00 */
[CC--:B------:R-:W-:Y:S02]  /*e4d0*/  @!P3 LEA R184, P2, R59.reuse, R172.reuse, 0x1 ;  /* 0x000000ac3bb8b211 */ /* 0x0c0fe400078408ff */
[C-C-:B------:R-:W-:Y:S01]  /*e4e0*/  @!P4 LEA.HI.X R189, R59.reuse, R173, R58.reuse, 0x1, P6 ;  /* 0x000000ad3bbdc211 */ /* 0x140fe200030f0c3a */
[----:B------:R-:W-:Y:S01]  /*e4f0*/  @!PT LDS RZ, [RZ] ;  /* 0x00000000fffff984 */ /* 0x000fe20000000800 */
[----:B------:R-:W-:Y:S01]  /*e500*/  @!PT LDS RZ, [RZ] ;  /* 0x00000000fffff984 */ /* 0x000fe20000000800 */
[----:B------:R-:W-:Y:S01]  /*e510*/  @!PT LDS RZ, [RZ] ;  /* 0x00000000fffff984 */ /* 0x000fe20000000800 */
[----:B------:R4:W-:Y:S01]  /*e520*/  @!P3 LDGSTS.E.BYPASS.LTC128B.128 [R230+0x11800], [R60.64+0x80] ;  /* 0x118000803ce6bfae */ /* 0x0009e2000b901d4e */
[----:B------:R-:W-:Y:S02]  /*e530*/  IADD3 R57, P1, R228, R59, RZ ;  /* 0x0000003be4397210 */ /* 0x000fe40007f3e0ff */
[-CC-:B------:R-:W-:Y:S01]  /*e540*/  @!P3 LEA.HI.X R185, R59, R173.reuse, R58.reuse, 0x1, P2 ;  /* 0x000000ad3bb9b211 */ /* 0x180fe200010f0c3a */
[----:B------:R-:W-:Y:S01]  /*e550*/  @P4 STS.128 [R230+0xe000], RZ ;  /* 0x00e000ffe6004388 */ /* 0x000fe20000000c00 */
[-C--:B------:R-:W-:Y:S01]  /*e560*/  @!P4 LEA R186, P5, R57, R172.reuse, 0x1 ;  /* 0x000000ac39bac211 */ /* 0x080fe200078a08ff */
[----:B------:R-:W-:Y:S01]  /*e570*/  IMAD.X R56, R227, 0x1, R58, P1 ;  /* 0x00000001e3387824 */ /* 0x000fe200008e063a */
[C---:B------:R-:W-:Y:S01]  /*e580*/  @!P3 LEA R172, P1, R57.reuse, R172, 0x1 ;  /* 0x000000ac39acb211 */ /* 0x040fe200078208ff */
[----:B------:R-:W-:Y:S01]  /*e590*/  @!PT LDS RZ, [RZ] ;  /* 0x00000000fffff984 */ /* 0x000fe20000000800 */
[----:B------:R-:W-:Y:S01]  /*e5a0*/  @!PT LDS RZ, [RZ] ;  /* 0x00000000fffff984 */ /* 0x000fe20000000800 */
[----:B------:R-:W-:Y:S01]  /*e5b0*/  @!PT LDS RZ, [RZ] ;  /* 0x00000000fffff984 */ /* 0x000fe20000000800 */
[----:B------:R5:W-:Y:S03]  /*e5c0*/  @!P4 LDGSTS.E.BYPASS.LTC128B.128 [R230+0xe000], [R178.64] ;  /* 0x0e000000b2e6cfae */ /* 0x000be6000b901d4e */
[CCC-:B------:R-:W-:Y:S01]  /*e5d0*/  @!P4 LEA.HI.X R187, R57.reuse, R173.reuse, R56.reuse, 0x1, P5 ;  /* 0x000000ad39bbc211 */ /* 0x1c0fe200028f0c38 */
[----:B------:R-:W-:Y:S01]  /*e5e0*/  @P3 STS.128 [R230+0x12000], RZ ;  /* 0x012000ffe6003388 */ /* 0x000fe20000000c00 */
[----:B------:R-:W-:Y:S02]  /*e5f0*/  @!P3 LEA.HI.X R173, R57, R173, R56, 0x1, P1 ;  /* 0x000000ad39adb211 */ /* 0x000fe400008f0c38 */
[----:B------:R-:W-:Y:S01]  /*e600*/  ISETP.GT.AND P1, PT, R229, R224, PT ;  /* 0x000000e0e500720c */ /* 0x000fe20003f24270 */
        /* <DEDUP_REMOVED lines=43> */
[----:B------:R-:W-:Y:S04]  /*e8c0*/  LDSM.16.M88.4 R168, [R211] ;  /* 0x00000000d3a8783b */ /* 0x000fe80000000200 */
[----:B--2---:R-:W-:Y:S01]  /*e8d0*/  LDSM.16.M88.4 R172, [R221+0x8800] ;  /* 0x00880000ddac783b */ /* 0x004fe20000000200 */
[C---:B-1----:R-:W-:Y:S03]  /*e8e0*/  HMMA.16816.F32.BF16 R4, R136.reuse, R140, RZ ;  /* 0x0000008c8804723c */ /* 0x042fe600000418ff */
[----:B-----5:R-:W-:Y:S04]  /*e8f0*/  LDSM.16.M88.4 R176, [R221+0xa000] ;  /* 0x00a00000ddb0783b */ /* 0x020fe80000000200 */
[----:B------:R-:W-:Y:S01]  /*e900*/  LDSM.16.M88.4 R180, [R200] ;  /* 0x00000000c8b4783b */ /* 0x000fe20000000200 */
        /* <DEDUP_REMOVED lines=13> */
[----:B------:R-:W5:Y:S07]  /*e9e0*/  LDSM.16.M88.4 R152, [R210] ;  /* 0x00000000d298783b */ /* 0x000f6e0000000200 */
[C---:B----4-:R-:W-:Y:S08]  /*e9f0*/  HMMA.16816.F32.BF16 R36, R136.reuse, R156, RZ ;  /* 0x0000009c8824723c */ /* 0x050ff000000418ff */
[C---:B------:R-:W-:Y:S01]  /*ea00*/  HMMA.16816.F32.BF16 R40, R136.reuse, R158, RZ ;  /* 0x0000009e8828723c */ /* 0x040fe200000418ff */
[----:B------:R-:W4:Y:S07]  /*ea10*/  LDSM.16.M88.4 R156, [R209] ;  /* 0x00000000d19c783b */ /* 0x000f2e0000000200 */
[C---:B------:R-:W-:Y:S08]  /*ea20*/  HMMA.16816.F32.BF16 R44, R136.reuse, R160, RZ ;  /* 0x000000a0882c723c */ /* 0x040ff000000418ff */
[C---:B------:R-:W-:Y:S01]  /*ea30*/  HMMA.16816.F32.BF16 R48, R136.reuse, R162, RZ ;  /* 0x000000a28830723c */ /* 0x040fe200000418ff */
[----:B------:R-:W-:Y:S07]  /*ea40*/  LDSM.16.M88.4 R160, [R215+0x4000] ;  /* 0x00400000d7a0783b */ /* 0x000fee0000000200 */
[C---:B-1----:R-:W-:Y:S08]  /*ea50*/  HMMA.16816.F32.BF16 R52, R136.reuse, R140, RZ ;  /* 0x0000008c8834723c */ /* 0x042ff000000418ff */
[C---:B------:R-:W-:Y:S01]  /*ea60*/  HMMA.16816.F32.BF16 R56, R136.reuse, R142, RZ ;  /* 0x0000008e8838723c */ /* 0x040fe200000418ff */
[----:B------:R-:W-:Y:S07]  /*ea70*/  LDSM.16.M88.4 R140, [R207] ;  /* 0x00000000cf8c783b */ /* 0x000fee0000000200 */
[C---:B--2---:R-:W-:Y:S08]  /*ea80*/  HMMA.16816.F32.BF16 R60, R136.reuse, R144, RZ ;  /* 0x00000090883c723c */ /* 0x044ff000000418ff */
[----:B------:R-:W-:Y:S01]  /*ea90*/  HMMA.16816.F32.BF16 R64, R136, R146, RZ ;  /* 0x000000928840723c */ /* 0x000fe200000418ff */
[----:B------:R-:W1:Y:S04]  /*eaa0*/  LDSM.16.M88.4 R136, [R208] ;  /* 0x00000000d088783b */ /* 0x000e680000000200 */
[----:B------:R-:W2:Y:S03]  /*eab0*/  LDSM.16.M88.4 R144, [R206] ;  /* 0x00000000ce90783b */ /* 0x000ea60000000200 */
        /* <DEDUP_REMOVED lines=8> */
[----:B------:R-:W3:Y:S07]  /*eb40*/  LDSM.16.M88.4 R152, [R205] ;  /* 0x00000000cd98783b */ /* 0x000eee0000000200 */
        /* <DEDUP_REMOVED lines=72> */
[C---:B-----5:R-:W-:Y:S08]  /*efd0*/  HMMA.16816.F32.BF16 R20, R160.reuse, R164, R20 ;  /* 0x000000a4a014723c */ /* 0x060ff00000041814 */
[C---:B------:R-:W-:Y:S01]  /*efe0*/  HMMA.16816.F32.BF16 R24, R160.reuse, R166, R24 ;  /* 0x000000a6a018723c */ /* 0x040fe20000041818 */
[----:B------:R-:W-:Y:S07]  /*eff0*/  LDSM.16.M88.4 R164, [R198] ;  /* 0x00000000c6a4783b */ /* 0x000fee0000000200 */
[C---:B-1----:R-:W-:Y:S08]  /*f000*/  HMMA.16816.F32.BF16 R28, R160.reuse, R136, R28 ;  /* 0x00000088a01c723c */ /* 0x042ff0000004181c */
[C---:B------:R-:W-:Y:S01]  /*f010*/  HMMA.16816.F32.BF16 R32, R160.reuse, R138, R32 ;  /* 0x0000008aa020723c */ /* 0x040fe20000041820 */
[----:B------:R-:W1:Y:S07]  /*f020*/  LDSM.16.M88.4 R136, [R199] ;  /* 0x00000000c788783b */ /* 0x000e6e0000000200 */
[C---:B------:R-:W-:Y:S08]  /*f030*/  HMMA.16816.F32.BF16 R36, R160.reuse, R176, R36 ;  /* 0x000000b0a024723c */ /* 0x040ff00000041824 */
[C---:B------:R-:W-:Y:S01]  /*f040*/  HMMA.16816.F32.BF16 R40, R160.reuse, R178, R40 ;  /* 0x000000b2a028723c */ /* 0x040fe20000041828 */
[----:B------:R-:W5:Y:S07]  /*f050*/  LDSM.16.M88.4 R176, [R197] ;  /* 0x00000000c5b0783b */ /* 0x000f6e0000000200 */
[C---:B----4-:R-:W-:Y:S08]  /*f060*/  HMMA.16816.F32.BF16 R44, R160.reuse, R140, R44 ;  /* 0x0000008ca02c723c */ /* 0x050ff0000004182c */
[C---:B------:R-:W-:Y:S01]  /*f070*/  HMMA.16816.F32.BF16 R48, R160.reuse, R142, R48 ;  /* 0x0000008ea030723c */ /* 0x040fe20000041830 */
[----:B------:R-:W4:Y:S07]  /*f080*/  LDSM.16.M88.4 R140, [R196] ;  /* 0x00000000c48c783b */ /* 0x000f2e0000000200 */
        /* <DEDUP_REMOVED lines=74> */
[----:B------:R-:W-:Y:S02]  /*f530*/  MOV R135, UR11 ;  /* 0x0000000b00877c02 */ /* 0x000fe40008000f00 */
[----:B------:R-:W-:Y:S01]  /*f540*/  MOV R132, UR10 ;  /* 0x0000000a00847c02 */ /* 0x000fe20008000f00 */
[----:B------:R-:W-:-:S06]  /*f550*/  @!P0 BRA `(.L_x_1518) ;  /* 0x000003e000008947 */ /* 0x000fcc0003800000 */
        /* <DEDUP_REMOVED lines=8> */
[C---:B------:R-:W-:Y:S02]  /*f5e0*/  IADD3 R138, R3.reuse, -0x80, RZ ;  /* 0xffffff80038a7810 */ /* 0x040fe40007ffe0ff */
[----:B------:R-:W-:Y:S02]  /*f5f0*/  IABS R134, R3 ;  /* 0x0000000300867213 */ /* 0x000fe40000000000 */
[----:B------:R-:W-:Y:S02]  /*f600*/  IABS R132, R138 ;  /* 0x0000008a00847213 */ /* 0x000fe40000000000 */
[----:B------:R-:W-:Y:S02]  /*f610*/  LOP3.LUT R3, R3, c[0x0][0x2d0], RZ, 0x3c, !PT ;  /* 0x0000b40003037a12 */ /* 0x000fe400078e3cff */
[----:B------:R-:W-:Y:S01]  /*f620*/  LOP3.LUT R138, R138, c[0x0][0x2d0], RZ, 0x3c, !PT ;  /* 0x0000b4008a8a7a12 */ /* 0x000fe200078e3cff */
        /* <DEDUP_REMOVED lines=14> */
[----:B------:R-:W-:Y:S01]  /*f710*/  ISETP.GE.AND P2, PT, R3, RZ, PT ;  /* 0x000000ff0300720c */ /* 0x000fe20003f46270 */
[----:B------:R-:W-:Y:S01]  /*f720*/  @!P1 IMAD.IADD R132, R132, 0x1, -R2 ;  /* 0x0000000184849824 */ /* 0x000fe200078e0a02 */
[----:B------:R-:W-:Y:S02]  /*f730*/  @!P1 IADD3 R136, R136, 0x1, RZ ;  /* 0x0000000188889810 */ /* 0x000fe40007ffe0ff */
[-C--:B------:R-:W-:Y:S01]  /*f740*/  ISETP.GE.U32.AND P6, PT, R134, R2.reuse, PT ;  /* 0x000000028600720c */ /* 0x080fe20003fc6070 */
[----:B------:R-:W-:Y:S01]  /*f750*/  IMAD.MOV.U32 R134, RZ, RZ, c[0x0][0x2d0] ;  /* 0x0000b400ff867624 */ /* 0x000fe200078e00ff */
[----:B------:R-:W-:Y:S02]  /*f760*/  ISETP.GE.U32.AND P5, PT, R132, R2, PT ;  /* 0x000000028400720c */ /* 0x000fe40003fa6070 */
[----:B------:R-:W-:Y:S02]  /*f770*/  ISETP.GE.AND P1, PT, R138, RZ, PT ;  /* 0x000000ff8a00720c */ /* 0x000fe40003f26270 */
[----:B------:R-:W-:Y:S07]  /*f780*/  LOP3.LUT R3, RZ, c[0x0][0x2d0], RZ, 0x33, !PT ;  /* 0x0000b400ff037a12 */ /* 0x000fee00078e33ff */
[----:B------:R-:W-:Y:S02]  /*f790*/  @P6 IADD3 R139, R139, 0x1, RZ ;  /* 0x000000018b8b6810 */ /* 0x000fe40007ffe0ff */
[----:B------:R-:W-:Y:S02]  /*f7a0*/  @P5 IADD3 R136, R136, 0x1, RZ ;  /* 0x0000000188885810 */ /* 0x000fe40007ffe0ff */
[----:B------:R-:W-:Y:S01]  /*f7b0*/  ISETP.NE.AND P5, PT, RZ, c[0x0][0x2d0], PT ;  /* 0x0000b400ff007a0c */ /* 0x000fe20003fa5270 */
        /* <DEDUP_REMOVED lines=12> */
[----:B------:R-:W-:Y:S01]  /*f880*/  IMAD R2, R134, UR7, RZ ;  /* 0x0000000786027c24 */ /* 0x000fe2000f8e02ff */
[----:B------:R-:W-:Y:S05]  /*f890*/  SHF.R.S32.HI R3, RZ, 0x1f, R134 ;  /* 0x0000001fff037819 */ /* 0x000fea0000011486 */
[----:B------:R-:W-:Y:S02]  /*f8a0*/  IMAD R2, R3, UR6, R2 ;  /* 0x0000000603027c24 */ /* 0x000fe4000f8e0202 */
[----:B--2---:R-:W-:Y:S02]  /*f8b0*/  IMAD.IADD R132, R132, 0x1, -R135 ;  /* 0x0000000184847824 */ /* 0x004fe400078e0a87 */
[----:B------:R-:W-:Y:S03]  /*f8c0*/  IMAD.WIDE.U32 R134, R134, UR6, RZ ;  /* 0x0000000686867c25 */ /* 0x000fe6000f8e00ff */
[----:B------:R-:W-:Y:S02]  /*f8d0*/  SHF.R.S32.HI R3, RZ, 0x1f, R132 ;  /* 0x0000001fff037819 */ /* 0x000fe40000011484 */
[----:B------:R-:W-:Y:S03]  /*f8e0*/  IADD3 R135, R135, R2, RZ ;  /* 0x0000000287877210 */ /* 0x000fe60007ffe0ff */
[----:B------:R-:W-:Y:S02]  /*f8f0*/  IMAD R3, R3, c[0x0][0x180], RZ ;  /* 0x0000600003037a24 */ /* 0x000fe400078e02ff */
[C---:B------:R-:W-:Y:S04]  /*f900*/  IMAD.WIDE.U32 R136, R132.reuse, c[0x0][0x180], R134 ;  /* 0x0000600084887a25 */ /* 0x040fe800078e0086 */
[----:B------:R-:W-:Y:S02]  /*f910*/  IMAD R3, R132, c[0x0][0x184], R3 ;  /* 0x0000610084037a24 */ /* 0x000fe400078e0203 */
[----:B------:R-:W-:Y:S02]  /*f920*/  IMAD.MOV.U32 R135, RZ, RZ, R136 ;  /* 0x000000ffff877224 */ /* 0x000fe400078e0088 */
[----:B------:R-:W-:Y:S02]  /*f930*/  IMAD.IADD R132, R137, 0x1, R3 ;  /* 0x0000000189847824 */ /* 0x000fe400078e0203 */
.L_x_1518:
[----:B------:R1:W-:Y:S01]  /*f940*/  @P4 STS.128 [R230+0x4000], RZ ;  /* 0x004000ffe6004388 */ /* 0x0003e20000000c00 */
[CC--:B------:R-:W-:Y:S01]  /*f950*/  LEA R146, P2, R135.reuse, R238.reuse, 0x1 ;  /* 0x000000ee87927211 */ /* 0x0c0fe200078408ff */
[----:B------:R-:W-:Y:S01]  /*f960*/  UMOV UR6, UR8 ;  /* 0x0000000800067c82 */ /* 0x000fe20008000000 */
[C---:B------:R-:W-:Y:S01]  /*f970*/  IADD3 R3, P1, R226.reuse, R135, RZ ;  /* 0x00000087e2037210 */ /* 0x040fe20007f3e0ff */
[----:B------:R-:W-:Y:S01]  /*f980*/  UMOV UR7, UR9 ;  /* 0x0000000900077c82 */ /* 0x000fe20008000000 */
[--C-:B------:R-:W-:Y:S02]  /*f990*/  LEA.HI.X R147, R135, R237, R132.reuse, 0x1, P2 ;  /* 0x000000ed87937211 */ /* 0x100fe400010f0c84 */
[-C--:B------:R-:W-:Y:S01]  /*f9a0*/  @!P4 LEA R148, P5, R3, R238.reuse, 0x1 ;  /* 0x000000ee0394c211 */ /* 0x080fe200078a08ff */
[----:B------:R-:W-:Y:S01]  /*f9b0*/  IMAD.X R132, R225, 0x1, R132, P1 ;  /* 0x00000001e1847824 */ /* 0x000fe200008e0684 */
[CC--:B------:R-:W-:Y:S01]  /*f9c0*/  @!P3 LEA R140, P1, R3.reuse, R238.reuse, 0x1 ;  /* 0x000000ee038cb211 */ /* 0x0c0fe200078208ff */
[----:B------:R-:W-:Y:S01]  /*f9d0*/  @!PT LDS RZ, [RZ] ;  /* 0x00000000fffff984 */ /* 0x000fe20000000800 */
[----:B------:R-:W-:Y:S01]  /*f9e0*/  @!PT LDS RZ, [RZ] ;  /* 0x00000000fffff984 */ /* 0x000fe20000000800 */
[----:B------:R-:W-:Y:S01]  /*f9f0*/  @!PT LDS RZ, [RZ] ;  /* 0x00000000fffff984 */ /* 0x000fe20000000800 */
[----:B------:R1:W-:Y:S01]  /*fa00*/  @!P4 LDGSTS.E.BYPASS.LTC128B.128 [R230+0x4000], [R146.64] ;  /* 0x0400000092e6cfae */ /* 0x0003e2000b901d4e */
[C---:B------:R-:W-:Y:S02]  /*fa10*/  IADD3 R135, P2, R226.reuse, R3, RZ ;  /* 0x00000003e2877210 */ /* 0x040fe40007f5e0ff */
[CCC-:B------:R-:W-:Y:S01]  /*fa20*/  @!P4 LEA.HI.X R149, R3.reuse, R237.reuse, R132.reuse, 0x1, P5 ;  /* 0x000000ed0395c211 */ /* 0x1c0fe200028f0c84 */
[----:B------:R1:W-:Y:S01]  /*fa30*/  @P3 STS.128 [R230+0x8000], RZ ;  /* 0x008000ffe6003388 */ /* 0x0003e20000000c00 */
[-CC-:B------:R-:W-:Y:S01]  /*fa40*/  @!P3 LEA.HI.X R141, R3, R237.reuse, R132.reuse, 0x1, P1 ;  /* 0x000000ed038db211 */ /* 0x180fe200008f0c84 */
[----:B------:R-:W-:Y:S01]  /*fa50*/  IMAD.X R132, R225, 0x1, R132, P2 ;  /* 0x00000001e1847824 */ /* 0x000fe200010e0684 */
        /* <DEDUP_REMOVED lines=9> */
[C---:B------:R-:W-:Y:S01]  /*faf0*/  IADD3 R3, P2, R226.reuse, R135, RZ ;  /* 0x00000087e2037210 */ /* 0x040fe20007f5e0ff */
[----:B------:R-:W-:Y:S01]  /*fb00*/  @!PT LDS RZ, [RZ] ;  /* 0x00000000fffff984 */ /* 0x000fe20000000800 */
[----:B------:R-:W-:Y:S01]  /*fb10*/  @!PT LDS RZ, [RZ] ;  /* 0x00000000fffff984 */ /* 0x000fe20000000800 */
[----:B------:R-:W-:Y:S01]  /*fb20*/  @!PT LDS RZ, [RZ] ;  /* 0x00000000fffff984 */ /* 0x000fe20000000800 */
[----:B------:R1:W-:Y:S03]  /*fb30*/  @!P4 LDGSTS.E.BYPASS.LTC128B.128 [R230+0x4800], [R148.64] ;  /* 0x0480000094e6cfae */ /* 0x0003e6000b901d4e */
[CC--:B------:R-:W-:Y:S01]  /*fb40*/  @!P4 LEA R142, P5, R3.reuse, R238.reuse, 0x1 ;  /* 0x000000ee038ec211 */ /* 0x0c0fe200078a08ff */
[----:B------:R1:W-:Y:S01]  /*fb50*/  @P3 STS.128 [R230+0x8800], RZ ;  /* 0x008800ffe6003388 */ /* 0x0003e20000000c00 */
[-C--:B------:R-:W-:Y:S01]  /*fb60*/  @!P3 LEA R136, P1, R3, R238.reuse, 0x1 ;  /* 0x000000ee0388b211 */ /* 0x080fe200078208ff */
[----:B------:R-:W-:Y:S01]  /*fb70*/  IMAD.X R132, R225, 0x1, R132, P2 ;  /* 0x00000001e1847824 */ /* 0x000fe200010e0684 */
[C---:B------:R-:W-:Y:S01]  /*fb80*/  IADD3 R135, P2, R226.reuse, R3, RZ ;  /* 0x00000003e2877210 */ /* 0x040fe20007f5e0ff */
[----:B------:R-:W-:Y:S01]  /*fb90*/  @!PT LDS RZ, [RZ] ;  /* 0x00000000fffff984 */ /* 0x000fe20000000800 */
[----:B------:R-:W-:Y:S01]  /*fba0*/  @!PT LDS RZ, [RZ] ;  /* 0x00000000fffff984 */ /* 0x000fe20000000800 */
[----:B------:R-:W-:Y:S01]  /*fbb0*/  @!PT LDS RZ, [RZ] ;  /* 0x00000000fffff984 */ /* 0x000fe20000000800 */
[----:B------:R1:W-:Y:S03]  /*fbc0*/  @!P3 LDGSTS.E.BYPASS.LTC128B.128 [R230+0x8800], [R140.64+0x80] ;  /* 0x088000808ce6bfae */ /* 0x0003e6000b901d4e */
        /* <DEDUP_REMOVED lines=17> */
[----:B------:R1:W-:Y:S03]  /*fce0*/  @!P3 LDGSTS.E.BYPASS.LTC128B.128 [R230+0x9000], [R138.64+0x80] ;  /* 0x090000808ae6bfae */ /* 0x0003e6000b901d4e */
        /* <DEDUP_REMOVED lines=8> */
[----:B------:R1:W-:Y:S03]  /*fd70*/  @!P4 LDGSTS.E.BYPASS.LTC128B.128 [R230+0x5800], [R142.64] ;  /* 0x058000008ee6cfae */ /* 0x0003e6000b901d4e */
        /* <DEDUP_REMOVED lines=10> */
[C-C-:B------:R-:W-:Y:S01]  /*fe20*/  @!P4 LEA.HI.X R161, R135.reuse, R237, R132.reuse, 0x1, P6 ;  /* 0x000000ed87a1c211 */ /* 0x140fe200030f0c84 */
[----:B------:R1:W-:Y:S01]  /*fe30*/  @P4 STS.128 [R230+0x6000], RZ ;  /* 0x006000ffe6004388 */ /* 0x0003e20000000c00 */
[----:B------:R-:W-:Y:S02]  /*fe40*/  IADD3 R3, P1, R226, R135, RZ ;  /* 0x00000087e2037210 */ /* 0x000fe40007f3e0ff */
[-CC-:B------:R-:W-:Y:S01]  /*fe50*/  @!P3 LEA.HI.X R135, R135, R237.reuse, R132.reuse, 0x1, P2 ;  /* 0x000000ed8787b211 */ /* 0x180fe200010f0c84 */
[----:B------:R-:W-:Y:S01]  /*fe60*/  @!PT LDS RZ, [RZ] ;  /* 0x00000000fffff984 */ /* 0x000fe20000000800 */
[----:B------:R-:W-:Y:S01]  /*fe70*/  @!PT LDS RZ, [RZ] ;  /* 0x00000000fffff984 */ /* 0x000fe20000000800 */
[----:B------:R-:W-:Y:S01]  /*fe80*/  @!PT LDS RZ, [RZ] ;  /* 0x00000000fffff984 */ /* 0x000fe20000000800 */
[----:B------:R1:W-:Y:S01]  /*fe90*/  @!P4 LDGSTS.E.BYPASS.LTC128B.128 [R230+0x6000], [R152.64] ;  /* 0x0600000098e6cfae */ /* 0x0003e2000b901d4e */
[-C--:B------:R-:W-:Y:S01]  /*fea0*/  @!P4 LEA R158, P5, R3, R238.reuse, 0x1 ;  /* 0x000000ee039ec211 */ /* 0x080fe200078a08ff */
        /* <DEDUP_REMOVED lines=42> */
.L_x_1517:
        /* <DEDUP_REMOVED lines=91> */
[----:B------:R-:W-:Y:S01]  /*10700*/  ISETP.GT.AND P1, PT, R229, R224, PT ;  /* 0x000000e0e500720c */ /* 0x000fe20003f24270 */
[--C-:B------:R-:W-:Y:S02]  /*10710*/  FFMA.FTZ R134, R8, c[0x0][0x23c], -R152.reuse ;  /* 0x00008f0008867a23 */ /* 0x100fe40000010898 */
        /* <DEDUP_REMOVED lines=40> */
[C---:B------:R-:W-:Y:S01]  /*109a0*/  FMUL.FTZ R88, R2.reuse, R88 ;  /* 0x0000005802587220 */ /* 0x040fe20000410000 */
        /* <DEDUP_REMOVED lines=141> */
[----:B------:R-:W-:Y:S02]  /*11280*/  FFMA.FTZ R6, R0, R239, R6 ;  /* 0x000000ef00067223 */ /* 0x000fe40000010006 */
        /* <DEDUP_REMOVED lines=61> */
[----:B------:R-:W-:Y:S01]  /*11660*/  MUFU.EX2 R140, R140 ;  /* 0x0000008c008c7308 */ /* 0x000fe20000000800 */
[----:B------:R-:W-:Y:S01]  /*11670*/  FADD.FTZ R144, R144, R161 ;  /* 0x000000a190907221 */ /* 0x000fe20000010000 */
[C---:B----4-:R-:W-:Y:S01]  /*11680*/  HMMA.16816.F32.BF16 R72, R20.reuse, R24, R72 ;  /* 0x000000181448723c */ /* 0x050fe20000041848 */
[----:B------:R-:W-:Y:S03]  /*11690*/  LDSM.16.MT88.4 R28, [R213+0x11000] ;  /* 0x01100000d51c783b */ /* 0x000fe60000004200 */
[----:B------:R-:W-:Y:S02]  /*116a0*/  FADD.FTZ R146, R146, R5 ;  /* 0x0000000592927221 */ /* 0x000fe40000010000 */
[----:B------:R-:W-:Y:S02]  /*116b0*/  FADD.FTZ R144, R145, R144 ;  /* 0x0000009091907221 */ /* 0x000fe40000010000 */
[C---:B------:R-:W-:Y:S01]  /*116c0*/  HMMA.16816.F32.BF16 R76, R20.reuse, R26, R76 ;  /* 0x0000001a144c723c */ /* 0x040fe2000004184c */
[----:B------:R-:W3:Y:S01]  /*116d0*/  LDSM.16.MT88.4 R24, [R214+0x11000] ;  /* 0x01100000d618783b */ /* 0x000ee20000004200 */
[----:B------:R-:W4:Y:S02]  /*116e0*/  MUFU.EX2 R142, R142 ;  /* 0x0000008e008e7308 */ /* 0x000f240000000800 */
[----:B------:R-:W-:Y:S04]  /*116f0*/  FADD.FTZ R147, R147, R146 ;  /* 0x0000009293937221 */ /* 0x000fe80000010000 */
[C---:B--2---:R-:W-:Y:S04]  /*11700*/  HMMA.16816.F32.BF16 R80, R20.reuse, R120, R80 ;  /* 0x000000781450723c */ /* 0x044fe80000041850 */
[----:B------:R-:W2:Y:S04]  /*11710*/  MUFU.EX2 R143, R143 ;  /* 0x0000008f008f7308 */ /* 0x000ea80000000800 */
[C---:B------:R-:W-:Y:S01]  /*11720*/  HMMA.16816.F32.BF16 R84, R20.reuse, R122, R84 ;  /* 0x0000007a1454723c */ /* 0x040fe20000041854 */
[----:B------:R-:W5:Y:S05]  /*11730*/  LDSM.16.MT88.4 R120, [R216+0xd800] ;  /* 0x00d80000d878783b */ /* 0x000f6a0000004200 */
[----:B------:R-:W-:Y:S02]  /*11740*/  MUFU.EX2 R55, R55 ;  /* 0x0000003700377308 */ /* 0x000fe40000000800 */
[C---:B------:R-:W-:Y:S04]  /*11750*/  HMMA.16816.F32.BF16 R88, R20.reuse, R128, R88 ;  /* 0x000000801458723c */ /* 0x040fe80000041858 */
[----:B----4-:R-:W-:Y:S04]  /*11760*/  FADD.FTZ R0, R142, R147 ;  /* 0x000000938e007221 */ /* 0x010fe80000010000 */
[----:B------:R-:W-:Y:S01]  /*11770*/  MUFU.EX2 R56, R56 ;  /* 0x0000003800387308 */ /* 0x000fe20000000800 */
[C---:B------:R-:W-:Y:S03]  /*11780*/  HMMA.16816.F32.BF16 R92, R20.reuse, R130, R92 ;  /* 0x00000082145c723c */ /* 0x040fe6000004185c */
[----:B--2---:R-:W-:Y:S05]  /*11790*/  FADD.FTZ R0, R143, R0 ;  /* 0x000000008f007221 */ /* 0x004fea0000010000 */
[C---:B-1----:R-:W-:Y:S01]  /*117a0*/  HMMA.16816.F32.BF16 R96, R20.reuse, R124, R96 ;  /* 0x0000007c1460723c */ /* 0x042fe20000041860 */
[----:B------:R-:W-:Y:S03]  /*117b0*/  MUFU.EX2 R57, R57 ;  /* 0x0000003900397308 */ /* 0x000fe60000000800 */
[----:B------:R-:W-:Y:S04]  /*117c0*/  FADD.FTZ R5, R167, R0 ;  /* 0x00000000a7057221 */ /* 0x000fe80000010000 */
[C---:B------:R-:W-:Y:S01]  /*117d0*/  HMMA.16816.F32.BF16 R100, R20.reuse, R126, R100 ;  /* 0x0000007e1464723c */ /* 0x040fe20000041864 */
[----:B------:R-:W-:Y:S02]  /*117e0*/  LDSM.16.MT88.4 R124, [R212+0x11800] ;  /* 0x01180000d47c783b */ /* 0x000fe40000004200 */
[----:B------:R-:W-:Y:S01]  /*117f0*/  MUFU.EX2 R58, R58 ;  /* 0x0000003a003a7308 */ /* 0x000fe20000000800 */
[----:B------:R-:W-:Y:S04]  /*11800*/  FADD.FTZ R5, R168, R5 ;  /* 0x00000005a8057221 */ /* 0x000fe80000010000 */
[C---:B---3--:R-:W-:Y:S05]  /*11810*/  HMMA.16816.F32.BF16 R104, R20.reuse, R24, R104 ;  /* 0x000000181468723c */ /* 0x048fea0000041868 */
[----:B------:R-:W-:Y:S03]  /*11820*/  MUFU.EX2 R59, R59 ;  /* 0x0000003b003b7308 */ /* 0x000fe60000000800 */
[C---:B------:R-:W-:Y:S01]  /*11830*/  HMMA.16816.F32.BF16 R12, R20.reuse, R26, R12 ;  /* 0x0000001a140c723c */ /* 0x040fe2000004180c */
[----:B------:R-:W1:Y:S06]  /*11840*/  LDSM.16.MT88.4 R24, [R213+0xd800] ;  /* 0x00d80000d518783b */ /* 0x000e6c0000004200 */
[----:B------:R-:W-:Y:S01]  /*11850*/  MUFU.EX2 R60, R60 ;  /* 0x0000003c003c7308 */ /* 0x000fe20000000800 */
[C---:B------:R-:W-:Y:S08]  /*11860*/  HMMA.16816.F32.BF16 R108, R20.reuse, R28, R108 ;  /* 0x0000001c146c723c */ /* 0x040ff0000004186c */
[C---:B------:R-:W-:Y:S01]  /*11870*/  HMMA.16816.F32.BF16 R112, R20.reuse, R30, R112 ;  /* 0x0000001e1470723c */ /* 0x040fe20000041870 */
[----:B------:R-:W2:Y:S01]  /*11880*/  LDSM.16.MT88.4 R28, [R212+0xd800] ;  /* 0x00d80000d41c783b */ /* 0x000ea20000004200 */
[----:B------:R-:W-:Y:S06]  /*11890*/  MUFU.EX2 R61, R61 ;  /* 0x0000003d003d7308 */ /* 0x000fec0000000800 */
[C---:B------:R-:W-:Y:S04]  /*118a0*/  HMMA.16816.F32.BF16 R16, R20.reuse, R136, R16 ;  /* 0x000000881410723c */ /* 0x040fe80000041810 */
[----:B------:R-:W-:Y:S03]  /*118b0*/  MUFU.EX2 R62, R62 ;  /* 0x0000003e003e7308 */ /* 0x000fe60000000800 */
[--C-:B------:R-:W-:Y:S01]  /*118c0*/  FFMA.FTZ R137, R36, c[0x0][0x23c], -R152.reuse ;  /* 0x00008f0024897a23 */ /* 0x100fe20000010898 */
[----:B------:R-:W-:Y:S04]  /*118d0*/  HMMA.16816.F32.BF16 R116, R20, R138, R116 ;  /* 0x0000008a1474723c */ /* 0x000fe80000041874 */
[----:B------:R-:W-:Y:S02]  /*118e0*/  FFMA.FTZ R136, R37, c[0x0][0x23c], -R152 ;  /* 0x00008f0025887a23 */ /* 0x000fe40000010898 */
[----:B------:R-:W-:Y:S01]  /*118f0*/  MUFU.EX2 R137, R137 ;  /* 0x0000008900897308 */ /* 0x000fe20000000800 */
[----:B------:R-:W-:Y:S01]  /*11900*/  F2FP.BF16.PACK_AB R20, R140, R141 ;  /* 0x0000008d8c14723e */ /* 0x000fe200000010ff */
[--C-:B------:R-:W-:Y:S01]  /*11910*/  FFMA.FTZ R138, R38, c[0x0][0x23c], -R151.reuse ;  /* 0x00008f00268a7a23 */ /* 0x100fe20000010897 */
[----:B------:R-:W-:Y:S03]  /*11920*/  F2FP.BF16.PACK_AB R21, R143, R142 ;  /* 0x0000008e8f15723e */ /* 0x000fe600000010ff */
[----:B------:R-:W-:Y:S01]  /*11930*/  F2FP.BF16.PACK_AB R22, R166, R165 ;  /* 0x000000a5a616723e */ /* 0x000fe200000010ff */
[----:B------:R-:W-:Y:S01]  /*11940*/  FFMA.FTZ R139, R39, c[0x0][0x23c], -R151 ;  /* 0x00008f00278b7a23 */ /* 0x000fe20000010897 */
[----:B------:R-:W-:Y:S01]  /*11950*/  F2FP.BF16.PACK_AB R23, R168, R167 ;  /* 0x000000a7a817723e */ /* 0x000fe200000010ff */
[----:B------:R-:W-:Y:S01]  /*11960*/  LDSM.16.MT88.4 R36, [R214+0x11800] ;  /* 0x01180000d624783b */ /* 0x000fe20000004200 */
[----:B------:R-:W-:Y:S01]  /*11970*/  MUFU.EX2 R136, R136 ;  /* 0x0000008800887308 */ /* 0x000fe20000000800 */
[----:B------:R-:W-:Y:S04]  /*11980*/  FADD.FTZ R141, R141, R144 ;  /* 0x000000908d8d7221 */ /* 0x000fe80000010000 */
[C---:B-----5:R-:W-:Y:S03]  /*11990*/  HMMA.16816.F32.BF16 R8, R20.reuse, R120, R8 ;  /* 0x000000781408723c */ /* 0x060fe60000041808 */
[----:B------:R-:W-:Y:S02]  /*119a0*/  FADD.FTZ R140, R140, R141 ;  /* 0x0000008d8c8c7221 */ /* 0x000fe40000010000 */
[----:B------:R-:W3:Y:S02]  /*119b0*/  MUFU.EX2 R138, R138 ;  /* 0x0000008a008a7308 */ /* 0x000ee40000000800 */
[----:B------:R-:W-:Y:S01]  /*119c0*/  FADD.FTZ R165, R165, R140 ;  /* 0x0000008ca5a57221 */ /* 0x000fe20000010000 */
[C---:B------:R-:W-:Y:S01]  /*119d0*/  HMMA.16816.F32.BF16 R68, R20.reuse, R122, R68 ;  /* 0x0000007a1444723c */ /* 0x040fe20000041844 */
[----:B------:R-:W-:Y:S03]  /*119e0*/  LDSM.16.MT88.4 R120, [R213+0x11800] ;  /* 0x01180000d578783b */ /* 0x000fe60000004200 */
[----:B------:R-:W-:Y:S03]  /*119f0*/  FADD.FTZ R166, R166, R165 ;  /* 0x000000a5a6a67221 */ /* 0x000fe60000010000 */
[----:B------:R-:W4:Y:S01]  /*11a00*/  MUFU.EX2 R139, R139 ;  /* 0x0000008b008b7308 */ /* 0x000f220000000800 */
[C---:B------:R-:W-:Y:S08]  /*11a10*/  HMMA.16816.F32.BF16 R72, R20.reuse, R32, R72 ;  /* 0x000000201448723c */ /* 0x040ff00000041848 */
[C---:B------:R-:W-:Y:S01]  /*11a20*/  HMMA.16816.F32.BF16 R76, R20.reuse, R34, R76 ;  /* 0x00000022144c723c */ /* 0x040fe2000004184c */
[----:B------:R-:W5:Y:S01]  /*11a30*/  LDSM.16.MT88.4 R32, [R216+0x11800] ;  /* 0x01180000d820783b */ /* 0x000f620000004200 */
[----:B------:R-:W-:Y:S02]  /*11a40*/  MUFU.EX2 R63, R63 ;  /* 0x0000003f003f7308 */ /* 0x000fe40000000800 */
[----:B---3--:R-:W-:Y:S04]  /*11a50*/  FADD.FTZ R0, R138, R5 ;  /* 0x000000058a007221 */ /* 0x008fe80000010000 */
[C---:B-1----:R-:W-:Y:S04]  /*11a60*/  HMMA.16816.F32.BF16 R80, R20.reuse, R24, R80 ;  /* 0x000000181450723c */ /* 0x042fe80000041850 */
[----:B------:R-:W-:Y:S01]  /*11a70*/  MUFU.EX2 R64, R64 ;  /* 0x0000004000407308 */ /* 0x000fe20000000800 */
[----:B----4-:R-:W-:Y:S03]  /*11a80*/  FADD.FTZ R0, R139, R0 ;  /* 0x000000008b007221 */ /* 0x010fe60000010000 */
[C---:B------:R-:W-:Y:S01]  /*11a90*/  HMMA.16816.F32.BF16 R84, R20.reuse, R26, R84 ;  /* 0x0000001a1454723c */ /* 0x040fe20000041854 */
[----:B------:R-:W1:Y:S03]  /*11aa0*/  LDSM.16.MT88.4 R24, [R216+0xe000] ;  /* 0x00e00000d818783b */ /* 0x000e660000004200 */
[----:B------:R-:W-:Y:S02]  /*11ab0*/  FADD.FTZ R5, R171, R0 ;  /* 0x00000000ab057221 */ /* 0x000fe40000010000 */
[----:B------:R-:W-:Y:S02]  /*11ac0*/  MUFU.EX2 R66, R66 ;  /* 0x0000004200427308 */ /* 0x000fe40000000800 */
[C---:B--2---:R-:W-:Y:S04]  /*11ad0*/  HMMA.16816.F32.BF16 R88, R20.reuse, R28, R88 ;  /* 0x0000001c1458723c */ /* 0x044fe80000041858 */
[----:B------:R-:W-:Y:S04]  /*11ae0*/  FADD.FTZ R5, R174, R5 ;  /* 0x00000005ae057221 */ /* 0x000fe80000010000 */
[C---:B------:R-:W-:Y:S01]  /*11af0*/  HMMA.16816.F32.BF16 R92, R20.reuse, R30, R92 ;  /* 0x0000001e145c723c */ /* 0x040fe2000004185c */
[----:B------:R-:W2:Y:S07]  /*11b00*/  LDSM.16.MT88.4 R28, [R214+0xe000] ;  /* 0x00e00000d61c783b */ /* 0x000eae0000004200 */
[C---:B-----5:R-:W-:Y:S08]  /*11b10*/  HMMA.16816.F32.BF16 R96, R20.reuse, R32, R96 ;  /* 0x000000201460723c */ /* 0x060ff00000041860 */
[C---:B------:R-:W-:Y:S01]  /*11b20*/  HMMA.16816.F32.BF16 R100, R20.reuse, R34, R100 ;  /* 0x000000221464723c */ /* 0x040fe20000041864 */
[----:B------:R-:W3:Y:S07]  /*11b30*/  LDSM.16.MT88.4 R32, [R213+0xe000] ;  /* 0x00e00000d520783b */ /* 0x000eee0000004200 */
[C---:B------:R-:W-:Y:S08]  /*11b40*/  HMMA.16816.F32.BF16 R104, R20.reuse, R36, R104 ;  /* 0x000000241468723c */ /* 0x040ff00000041868 */
[C---:B------:R-:W-:Y:S01]  /*11b50*/  HMMA.16816.F32.BF16 R12, R20.reuse, R38, R12 ;  /* 0x00000026140c723c */ /* 0x040fe2000004180c */
[----:B------:R-:W4:Y:S07]  /*11b60*/  LDSM.16.MT88.4 R36, [R212+0xe000] ;  /* 0x00e00000d424783b */ /* 0x000f2e0000004200 */
        /* <DEDUP_REMOVED lines=9> */
[----:B------:R-:W-:Y:S01]  /*11c00*/  MUFU.EX2 R121, R121 ;  /* 0x0000007900797308 */ /* 0x000fe20000000800 */
[----:B------:R-:W-:Y:S01]  /*11c10*/  HMMA.16816.F32.BF16 R116, R20, R126, R116 ;  /* 0x0000007e1474723c */ /* 0x000fe20000041874 */
[----:B------:R-:W-:Y:S03]  /*11c20*/  LDSM.16.MT88.4 R44, [R214+0xe800] ;  /* 0x00e80000d62c783b */ /* 0x000fe60000004200 */
[----:B------:R-:W-:Y:S03]  /*11c30*/  FFMA.FTZ R151, R67, c[0x0][0x23c], -R151 ;  /* 0x00008f0043977a23 */ /* 0x000fe60000010897 */
[----:B------:R-:W-:Y:S01]  /*11c40*/  F2FP.BF16.PACK_AB R20, R136, R137 ;  /* 0x000000898814723e */ /* 0x000fe200000010ff */
[----:B------:R-:W-:Y:S01]  /*11c50*/  FADD.FTZ R137, R137, R166 ;  /* 0x000000a689897221 */ /* 0x000fe20000010000 */
[----:B------:R-:W-:Y:S01]  /*11c60*/  F2FP.BF16.PACK_AB R21, R139, R138 ;  /* 0x0000008a8b15723e */ /* 0x000fe200000010ff */
[----:B------:R-:W-:Y:S01]  /*11c70*/  LDSM.16.MT88.4 R124, [R214+0x13800] ;  /* 0x01380000d67c783b */ /* 0x000fe20000004200 */
[----:B------:R-:W5:Y:S01]  /*11c80*/  MUFU.EX2 R122, R122 ;  /* 0x0000007a007a7308 */ /* 0x000f620000000800 */
[----:B------:R-:W-:Y:S01]  /*11c90*/  F2FP.BF16.PACK_AB R22, R170, R169 ;  /* 0x000000a9aa16723e */ /* 0x000fe200000010ff */
[----:B------:R-:W-:Y:S01]  /*11ca0*/  FADD.FTZ R136, R136, R137 ;  /* 0x0000008988887221 */ /* 0x000fe20000010000 */
[----:B------:R-:W-:Y:S03]  /*11cb0*/  F2FP.BF16.PACK_AB R23, R174, R171 ;  /* 0x000000abae17723e */ /* 0x000fe600000010ff */
[----:B------:R-:W-:Y:S04]  /*11cc0*/  FADD.FTZ R169, R169, R136 ;  /* 0x00000088a9a97221 */ /* 0x000fe80000010000 */
[C---:B-1----:R-:W-:Y:S01]  /*11cd0*/  HMMA.16816.F32.BF16 R8, R20.reuse, R24, R8 ;  /* 0x000000181408723c */ /* 0x042fe20000041808 */
[----:B------:R-:W1:Y:S02]  /*11ce0*/  MUFU.EX2 R123, R123 ;  /* 0x0000007b007b7308 */ /* 0x000e640000000800 */
[----:B------:R-:W-:Y:S05]  /*11cf0*/  FADD.FTZ R169, R170, R169 ;  /* 0x000000a9aaa97221 */ /* 0x000fea0000010000 */
[C---:B------:R-:W-:Y:S01]  /*11d00*/  HMMA.16816.F32.BF16 R68, R20.reuse, R26, R68 ;  /* 0x0000001a1444723c */ /* 0x040fe20000041844 */
[----:B------:R-:W4:Y:S02]  /*11d10*/  LDSM.16.MT88.4 R24, [R216+0x12000] ;  /* 0x01200000d818783b */ /* 0x000f240000004200 */
[----:B------:R-:W4:Y:S01]  /*11d20*/  MUFU.EX2 R65, R152 ;  /* 0x0000009800417308 */ /* 0x000f220000000800 */
[----:B-----5:R-:W-:Y:S04]  /*11d30*/  FADD.FTZ R0, R122, R5 ;  /* 0x000000057a007221 */ /* 0x020fe80000010000 */
[C---:B--2---:R-:W-:Y:S05]  /*11d40*/  HMMA.16816.F32.BF16 R72, R20.reuse, R28, R72 ;  /* 0x0000001c1448723c */ /* 0x044fea0000041848 */
[----:B------:R-:W2:Y:S03]  /*11d50*/  MUFU.EX2 R151, R151 ;  /* 0x0000009700977308 */ /* 0x000ea60000000800 */
[C---:B------:R-:W-:Y:S01]  /*11d60*/  HMMA.16816.F32.BF16 R76, R20.reuse, R30, R76 ;  /* 0x0000001e144c723c */ /* 0x040fe2000004184c */
[----:B------:R-:W5:Y:S03]  /*11d70*/  LDSM.16.MT88.4 R28, [R214+0x12000] ;  /* 0x01200000d61c783b */ /* 0x000f660000004200 */
[----:B-1----:R-:W-:Y:S04]  /*11d80*/  FADD.FTZ R0, R123, R0 ;  /* 0x000000007b007221 */ /* 0x002fe80000010000 */
[C---:B---3--:R-:W-:Y:S04]  /*11d90*/  HMMA.16816.F32.BF16 R80, R20.reuse, R32, R80 ;  /* 0x000000201450723c */ /* 0x048fe80000041850 */
[----:B------:R-:W-:Y:S01]  /*11da0*/  FADD.FTZ R5, R177, R0 ;  /* 0x00000000b1057221 */ /* 0x000fe20000010000 */
[----:B------:R-:W-:Y:S03]  /*11db0*/  MOV R0, R3 ;  /* 0x0000000300007202 */ /* 0x000fe60000000f00 */
[C---:B------:R-:W-:Y:S01]  /*11dc0*/  HMMA.16816.F32.BF16 R84, R20.reuse, R34, R84 ;  /* 0x000000221454723c */ /* 0x040fe20000041854 */
[----:B------:R-:W1:Y:S03]  /*11dd0*/  LDSM.16.MT88.4 R32, [R213+0x12000] ;  /* 0x01200000d520783b */ /* 0x000e660000004200 */
[----:B------:R-:W-:Y:S04]  /*11de0*/  FADD.FTZ R5, R178, R5 ;  /* 0x00000005b2057221 */ /* 0x000fe80000010000 */
[C---:B----4-:R-:W-:Y:S08]  /*11df0*/  HMMA.16816.F32.BF16 R88, R20.reuse, R36, R88 ;  /* 0x000000241458723c */ /* 0x050ff00000041858 */
[C---:B------:R-:W-:Y:S01]  /*11e00*/  HMMA.16816.F32.BF16 R92, R20.reuse, R38, R92 ;  /* 0x00000026145c723c */ /* 0x040fe2000004185c */
[----:B------:R-:W3:Y:S07]  /*11e10*/  LDSM.16.MT88.4 R36, [R216+0xe800] ;  /* 0x00e80000d824783b */ /* 0x000eee0000004200 */
[C---:B------:R-:W-:Y:S08]  /*11e20*/  HMMA.16816.F32.BF16 R96, R20.reuse, R24, R96 ;  /* 0x000000181460723c */ /* 0x040ff00000041860 */
[C---:B------:R-:W-:Y:S01]  /*11e30*/  HMMA.16816.F32.BF16 R100, R20.reuse, R26, R100 ;  /* 0x0000001a1464723c */ /* 0x040fe20000041864 */
[----:B------:R-:W4:Y:S07]  /*11e40*/  LDSM.16.MT88.4 R24, [R213+0xe800] ;  /* 0x00e80000d518783b */ /* 0x000f2e0000004200 */
[C---:B-----5:R-:W-:Y:S08]  /*11e50*/  HMMA.16816.F32.BF16 R104, R20.reuse, R28, R104 ;  /* 0x0000001c1468723c */ /* 0x060ff00000041868 */
[C---:B------:R-:W-:Y:S01]  /*11e60*/  HMMA.16816.F32.BF16 R12, R20.reuse, R30, R12 ;  /* 0x0000001e140c723c */ /* 0x040fe2000004180c */
[----:B------:R-:W5:Y:S07]  /*11e70*/  LDSM.16.MT88.4 R28, [R212+0xe800] ;  /* 0x00e80000d41c783b */ /* 0x000f6e0000004200 */
[C---:B-1----:R-:W-:Y:S08]  /*11e80*/  HMMA.16816.F32.BF16 R108, R20.reuse, R32, R108 ;  /* 0x00000020146c723c */ /* 0x042ff0000004186c */
[C---:B------:R-:W-:Y:S01]  /*11e90*/  HMMA.16816.F32.BF16 R112, R20.reuse, R34, R112 ;  /* 0x000000221470723c */ /* 0x040fe20000041870 */
[----:B------:R-:W1:Y:S07]  /*11ea0*/  LDSM.16.MT88.4 R32, [R216+0x12800] ;  /* 0x01280000d820783b */ /* 0x000e6e0000004200 */
        /* <DEDUP_REMOVED lines=8> */
[----:B------:R-:W-:Y:S03]  /*11f30*/  F2FP.BF16.PACK_AB R23, R178, R177 ;  /* 0x000000b1b217723e */ /* 0x000fe600000010ff */
[----:B------:R-:W-:Y:S04]  /*11f40*/  FADD.FTZ R175, R175, R120 ;  /* 0x00000078afaf7221 */ /* 0x000fe80000010000 */
[C---:B---3--:R-:W-:Y:S03]  /*11f50*/  HMMA.16816.F32.BF16 R8, R20.reuse, R36, R8 ;  /* 0x000000241408723c */ /* 0x048fe60000041808 */
[----:B------:R-:W-:Y:S05]  /*11f60*/  FADD.FTZ R175, R176, R175 ;  /* 0x000000afb0af7221 */ /* 0x000fea0000010000 */
        /* <DEDUP_REMOVED lines=14> */
[C---:B---3--:R-:W-:Y:S08]  /*12050*/  HMMA.16816.F32.BF16 R104, R20.reuse, R36, R104 ;  /* 0x000000241468723c */ /* 0x048ff00000041868 */
[C---:B------:R-:W-:Y:S01]  /*12060*/  HMMA.16816.F32.BF16 R12, R20.reuse, R38, R12 ;  /* 0x00000026140c723c */ /* 0x040fe2000004180c */
[----:B------:R-:W-:Y:S07]  /*12070*/  LDSM.16.MT88.4 R36, [R212+0xf000] ;  /* 0x00f00000d424783b */ /* 0x000fee0000004200 */
[C---:B----4-:R-:W-:Y:S08]  /*12080*/  HMMA.16816.F32.BF16 R108, R20.reuse, R24, R108 ;  /* 0x00000018146c723c */ /* 0x050ff0000004186c */
[C---:B------:R-:W-:Y:S01]  /*12090*/  HMMA.16816.F32.BF16 R112, R20.reuse, R26, R112 ;  /* 0x0000001a1470723c */ /* 0x040fe20000041870 */
[----:B------:R-:W3:Y:S07]  /*120a0*/  LDSM.16.MT88.4 R24, [R214+0xf000] ;  /* 0x00f00000d618783b */ /* 0x000eee0000004200 */
[C---:B-----5:R-:W-:Y:S08]  /*120b0*/  HMMA.16816.F32.BF16 R16, R20.reuse, R28, R16 ;  /* 0x0000001c1410723c */ /* 0x060ff00000041810 */
[----:B------:R-:W-:Y:S01]  /*120c0*/  HMMA.16816.F32.BF16 R116, R20, R30, R116 ;  /* 0x0000001e1474723c */ /* 0x000fe20000041874 */
[----:B------:R-:W4:Y:S06]  /*120d0*/  LDSM.16.MT88.4 R28, [R213+0xf000] ;  /* 0x00f00000d51c783b */ /* 0x000f2c0000004200 */
        /* <DEDUP_REMOVED lines=9> */
[C---:B-1----:R-:W-:Y:S03]  /*12170*/  HMMA.16816.F32.BF16 R8, R20.reuse, R32, R8 ;  /* 0x000000201408723c */ /* 0x042fe60000041808 */
[----:B------:R-:W-:Y:S02]  /*12180*/  FADD.FTZ R58, R58, R55 ;  /* 0x000000373a3a7221 */ /* 0x000fe40000010000 */
[----:B------:R-:W-:Y:S02]  /*12190*/  FADD.FTZ R57, R57, R56 ;  /* 0x0000003839397221 */ /* 0x000fe40000010000 */
[----:B------:R-:W-:Y:S01]  /*121a0*/  FADD.FTZ R59, R59, R58 ;  /* 0x0000003a3b3b7221 */ /* 0x000fe20000010000 */
[C---:B------:R-:W-:Y:S01]  /*121b0*/  HMMA.16816.F32.BF16 R68, R20.reuse, R34, R68 ;  /* 0x000000221444723c */ /* 0x040fe20000041844 */
[----:B------:R-:W1:Y:S07]  /*121c0*/  LDSM.16.MT88.4 R32, [R216+0x13000] ;  /* 0x01300000d820783b */ /* 0x000e6e0000004200 */
[C---:B---3--:R-:W-:Y:S08]  /*121d0*/  HMMA.16816.F32.BF16 R72, R20.reuse, R24, R72 ;  /* 0x000000181448723c */ /* 0x048ff00000041848 */
[C---:B------:R-:W-:Y:S01]  /*121e0*/  HMMA.16816.F32.BF16 R76, R20.reuse, R26, R76 ;  /* 0x0000001a144c723c */ /* 0x040fe2000004184c */
[----:B------:R-:W3:Y:S07]  /*121f0*/  LDSM.16.MT88.4 R24, [R216+0xf800] ;  /* 0x00f80000d818783b */ /* 0x000eee0000004200 */
[C---:B----4-:R-:W-:Y:S08]  /*12200*/  HMMA.16816.F32.BF16 R80, R20.reuse, R28, R80 ;  /* 0x0000001c1450723c */ /* 0x050ff00000041850 */
[C---:B------:R-:W-:Y:S01]  /*12210*/  HMMA.16816.F32.BF16 R84, R20.reuse, R30, R84 ;  /* 0x0000001e1454723c */ /* 0x040fe20000041854 */
[----:B------:R-:W4:Y:S07]  /*12220*/  LDSM.16.MT88.4 R28, [R214+0xf800] ;  /* 0x00f80000d61c783b */ /* 0x000f2e0000004200 */
[C---:B------:R-:W-:Y:S08]  /*12230*/  HMMA.16816.F32.BF16 R88, R20.reuse, R36, R88 ;  /* 0x000000241458723c */ /* 0x040ff00000041858 */
[C---:B------:R-:W-:Y:S08]  /*12240*/  HMMA.16816.F32.BF16 R92, R20.reuse, R38, R92 ;  /* 0x00000026145c723c */ /* 0x040ff0000004185c */
[C---:B-1----:R-:W-:Y:S08]  /*12250*/  HMMA.16816.F32.BF16 R96, R20.reuse, R32, R96 ;  /* 0x000000201460723c */ /* 0x042ff00000041860 */
[C---:B------:R-:W-:Y:S01]  /*12260*/  HMMA.16816.F32.BF16 R100, R20.reuse, R34, R100 ;  /* 0x000000221464723c */ /* 0x040fe20000041864 */
[----:B------:R-:W1:Y:S07]  /*12270*/  LDSM.16.MT88.4 R32, [R213+0xf800] ;  /* 0x00f80000d520783b */ /* 0x000e6e0000004200 */
        /* <DEDUP_REMOVED lines=11> */
[----:B--2---:R-:W-:Y:S01]  /*12330*/  F2FP.BF16.PACK_AB R23, R151, R66 ;  /* 0x000000429717723e */ /* 0x004fe200000010ff */
[----:B------:R-:W-:Y:S02]  /*12340*/  FADD.FTZ R61, R61, R60 ;  /* 0x0000003c3d3d7221 */ /* 0x000fe40000010000 */
[----:B------:R-:W-:Y:S02]  /*12350*/  FADD.FTZ R63, R63, R62 ;  /* 0x0000003e3f3f7221 */ /* 0x000fe40000010000 */
[----:B------:R-:W-:Y:S02]  /*12360*/  FADD.FTZ R64, R64, R61 ;  /* 0x0000003d40407221 */ /* 0x000fe40000010000 */
[C---:B---3--:R-:W-:Y:S01]  /*12370*/  HMMA.16816.F32.BF16 R128, R20.reuse, R24, R8 ;  /* 0x000000181480723c */ /* 0x048fe20000041808 */
[----:B------:R-:W2:Y:S02]  /*12380*/  LDSM.16.MT88.4 R8, [R212+0xf800] ;  /* 0x00f80000d408783b */ /* 0x000ea40000004200 */
[----:B------:R-:W-:Y:S02]  /*12390*/  FADD.FTZ R66, R66, R63 ;  /* 0x0000003f42427221 */ /* 0x000fe40000010000 */
[----:B------:R-:W-:Y:S02]  /*123a0*/  FADD.FTZ R241, R65, R64 ;  /* 0x0000004041f17221 */ /* 0x000fe40000010000 */
[----:B------:R-:W-:Y:S01]  /*123b0*/  FADD.FTZ R239, R151, R66 ;  /* 0x0000004297ef7221 */ /* 0x000fe20000010000 */
[C---:B------:R-:W-:Y:S01]  /*123c0*/  HMMA.16816.F32.BF16 R68, R20.reuse, R26, R68 ;  /* 0x0000001a1444723c */ /* 0x040fe20000041844 */
[----:B------:R-:W3:Y:S07]  /*123d0*/  LDSM.16.MT88.4 R24, [R216+0x13800] ;  /* 0x01380000d818783b */ /* 0x000eee0000004200 */
[C---:B----4-:R-:W-:Y:S08]  /*123e0*/  HMMA.16816.F32.BF16 R72, R20.reuse, R28, R72 ;  /* 0x0000001c1448723c */ /* 0x050ff00000041848 */
[C---:B------:R-:W-:Y:S08]  /*123f0*/  HMMA.16816.F32.BF16 R76, R20.reuse, R30, R76 ;  /* 0x0000001e144c723c */ /* 0x040ff0000004184c */
[C---:B-1----:R-:W-:Y:S08]  /*12400*/  HMMA.16816.F32.BF16 R80, R20.reuse, R32, R80 ;  /* 0x000000201450723c */ /* 0x042ff00000041850 */
[C---:B------:R-:W-:Y:S08]  /*12410*/  HMMA.16816.F32.BF16 R84, R20.reuse, R34, R84 ;  /* 0x000000221454723c */ /* 0x040ff00000041854 */
[C---:B--2---:R-:W-:Y:S08]  /*12420*/  HMMA.16816.F32.BF16 R88, R20.reuse, R8, R88 ;  /* 0x000000081458723c */ /* 0x044ff00000041858 */
[C---:B------:R-:W-:Y:S01]  /*12430*/  HMMA.16816.F32.BF16 R92, R20.reuse, R10, R92 ;  /* 0x0000000a145c723c */ /* 0x040fe2000004185c */
[----:B------:R-:W1:Y:S07]  /*12440*/  LDSM.16.MT88.4 R8, [R213+0x13800] ;  /* 0x01380000d508783b */ /* 0x000e6e0000004200 */
[C---:B---3--:R-:W-:Y:S08]  /*12450*/  HMMA.16816.F32.BF16 R96, R20.reuse, R24, R96 ;  /* 0x000000181460723c */ /* 0x048ff00000041860 */
        /* <DEDUP_REMOVED lines=9> */
.L_x_1515:
[----:B------:R-:W1:Y:S01]  /*124f0*/  SHFL.BFLY PT, R2, R239, 0x2, 0x1f ;  /* 0x0c401f00ef027f89 */ /* 0x000e6200000e0000 */
[----:B------:R-:W-:Y:S01]  /*12500*/  MOV R8, 0x3f800000 ;  /* 0x3f80000000087802 */ /* 0x000fe20000000f00 */
[----:B------:R-:W-:Y:S01]  /*12510*/  BSSY B0, `(.L_x_1520) ;  /* 0x00000de000007945 */ /* 0x000fe20003800000 */
[----:B------:R-:W-:Y:S01]  /*12520*/  MOV R7, 0x3f800000 ;  /* 0x3f80000000077802 */ /* 0x000fe20000000f00 */
[----:B------:R-:W2:Y:S04]  /*12530*/  SHFL.BFLY PT, R0, R241, 0x2, 0x1f ;  /* 0x0c401f00f1007f89 */ /* 0x000ea800000e0000 */
[----:B------:R-:W-:Y:S01]  /*12540*/  BAR.SYNC.DEFER_BLOCKING 0x0 ;  /* 0x0000000000007b1d */ /* 0x000fe20000010000 */
[----:B-1----:R-:W-:-:S05]  /*12550*/  FADD.FTZ R9, R2, R239 ;  /* 0x000000ef02097221 */ /* 0x002fca0000010000 */
[----:B------:R-:W1:Y:S01]  /*12560*/  S2R R2, SR_TID.X ;  /* 0x0000000000027919 */ /* 0x000e620000002100 */
[----:B--2---:R-:W-:-:S03]  /*12570*/  FADD.FTZ R0, R0, R241 ;  /* 0x000000f100007221 */ /* 0x004fc60000010000 */
[----:B------:R-:W2:Y:S04]  /*12580*/  SHFL.BFLY PT, R4, R9, 0x1, 0x1f ;  /* 0x0c201f0009047f89 */ /* 0x000ea800000e0000 */
[----:B------:R-:W3:Y:S01]  /*12590*/  SHFL.BFLY PT, R5, R0, 0x1, 0x1f ;  /* 0x0c201f0000057f89 */ /* 0x000ee200000e0000 */
[----:B-1----:R-:W-:-:S04]  /*125a0*/  SHF.R.S32.HI R11, RZ, 0x1f, R2 ;  /* 0x0000001fff0b7819 */ /* 0x002fc80000011402 */
[----:B------:R-:W-:Y:S01]  /*125b0*/  LEA.HI R15, R11, R2, RZ, 0x2 ;  /* 0x000000020b0f7211 */ /* 0x000fe200078f10ff */
[----:B--2---:R-:W-:-:S03]  /*125c0*/  FADD.FTZ R4, R9, R4 ;  /* 0x0000000409047221 */ /* 0x004fc60000010000 */
[----:B------:R-:W-:Y:S01]  /*125d0*/  SHF.R.S32.HI R13, RZ, 0x2, R15 ;  /* 0x00000002ff0d7819 */ /* 0x000fe2000001140f */
[----:B---3--:R-:W-:Y:S01]  /*125e0*/  FADD.FTZ R5, R0, R5 ;  /* 0x0000000500057221 */ /* 0x008fe20000010000 */
[----:B------:R-:W-:Y:S02]  /*125f0*/  SHF.R.S32.HI R6, RZ, 0x1f, R15 ;  /* 0x0000001fff067819 */ /* 0x000fe4000001140f */
[----:B------:R-:W-:Y:S02]  /*12600*/  LOP3.LUT R15, R15, 0x1ffffffc, RZ, 0xc0, !PT ;  /* 0x1ffffffc0f0f7812 */ /* 0x000fe400078ec0ff */
[-C--:B------:R-:W-:Y:S02]  /*12610*/  LEA.HI R0, R11, R2.reuse, RZ, 0x5 ;  /* 0x000000020b007211 */ /* 0x080fe400078f28ff */
[----:B------:R-:W-:Y:S02]  /*12620*/  IADD3 R10, -R15, R2, RZ ;  /* 0x000000020f0a7210 */ /* 0x000fe40007ffe1ff */
[----:B------:R-:W-:-:S02]  /*12630*/  SHF.R.S32.HI R9, RZ, 0x5, R0 ;  /* 0x00000005ff097819 */ /* 0x000fc40000011400 */
[----:B------:R-:W-:Y:S02]  /*12640*/  LEA.HI R6, R6, R13, RZ, 0x3 ;  /* 0x0000000d06067211 */ /* 0x000fe400078f18ff */
[----:B------:R-:W-:Y:S02]  /*12650*/  LEA R9, R9, R10, 0x9 ;  /* 0x0000000a09097211 */ /* 0x000fe400078e48ff */
[----:B------:R-:W1:Y:S01]  /*12660*/  S2R R10, SR_TID.X ;  /* 0x00000000000a7919 */ /* 0x000e620000002100 */
[----:B------:R-:W-:Y:S02]  /*12670*/  LOP3.LUT R6, R6, 0xfffffff8, RZ, 0xc0, !PT ;  /* 0xfffffff806067812 */ /* 0x000fe400078ec0ff */
[----:B------:R-:W-:Y:S02]  /*12680*/  LEA.HI R11, R11, R2, RZ, 0x4 ;  /* 0x000000020b0b7211 */ /* 0x000fe400078f20ff */
[----:B------:R-:W-:Y:S02]  /*12690*/  IADD3 R6, R13, -R6, RZ ;  /* 0x800000060d067210 */ /* 0x000fe40007ffe0ff */
[----:B------:R-:W-:-:S02]  /*126a0*/  FSETP.NE.FTZ.AND P4, PT, R5, RZ, PT ;  /* 0x000000ff0500720b */ /* 0x000fc40003f95000 */
[----:B------:R-:W-:Y:S02]  /*126b0*/  FSETP.NE.FTZ.AND P3, PT, R4, RZ, PT ;  /* 0x000000ff0400720b */ /* 0x000fe40003f75000 */
[----:B------:R-:W-:Y:S02]  /*126c0*/  LOP3.LUT R11, R11, 0xfffffff0, RZ, 0xc0, !PT ;  /* 0xfffffff00b0b7812 */ /* 0x000fe400078ec0ff */
[C---:B------:R-:W-:Y:S02]  /*126d0*/  LOP3.LUT R15, R6.reuse, 0x1, RZ, 0xc0, !PT ;  /* 0x00000001060f7812 */ /* 0x040fe400078ec0ff */
[----:B------:R-:W-:Y:S02]  /*126e0*/  IADD3 R11, -R11, R2, RZ ;  /* 0x000000020b0b7210 */ /* 0x000fe40007ffe1ff */
[----:B------:R-:W-:Y:S02]  /*126f0*/  ISETP.NE.U32.AND P0, PT, R15, 0x1, PT ;  /* 0x000000010f00780c */ /* 0x000fe40003f05070 */
[----:B------:R-:W-:Y:S01]  /*12700*/  LEA.HI R16, R11, R11, RZ, 0x1 ;  /* 0x0000000b0b107211 */ /* 0x000fe200078f08ff */
[----:B------:R-:W2:Y:S01]  /*12710*/  @P4 MUFU.RCP R8, R5 ;  /* 0x0000000500084308 */ /* 0x000ea20000001000 */
[----:B------:R-:W-:-:S02]  /*12720*/  SHF.L.U32 R18, R6, 0x6, RZ ;  /* 0x0000000606127819 */ /* 0x000fc400000006ff */
[----:B------:R-:W-:Y:S02]  /*12730*/  SHF.L.U32 R15, R16, 0x2, RZ ;  /* 0x00000002100f7819 */ /* 0x000fe400000006ff */
[----:B-1----:R-:W-:Y:S02]  /*12740*/  SHF.R.S32.HI R13, RZ, 0x1f, R10 ;  /* 0x0000001fff0d7819 */ /* 0x002fe4000001140a */
[----:B------:R-:W-:Y:S01]  /*12750*/  LOP3.LUT R18, R18, 0x1c0, RZ, 0xc0, !PT ;  /* 0x000001c012127812 */ /* 0x000fe200078ec0ff */
[----:B------:R-:W1:Y:S01]  /*12760*/  @P3 MUFU.RCP R7, R4 ;  /* 0x0000000400073308 */ /* 0x000e620000001000 */
[----:B------:R-:W-:Y:S02]  /*12770*/  LEA.HI R12, R13, R10, RZ, 0x4 ;  /* 0x0000000a0d0c7211 */ /* 0x000fe400078f20ff */
[----:B------:R-:W-:Y:S02]  /*12780*/  LOP3.LUT R16, R16, 0xffffffe, RZ, 0xc0, !PT ;  /* 0x0ffffffe10107812 */ /* 0x000fe400078ec0ff */
[----:B------:R-:W-:-:S02]  /*12790*/  SHF.R.S32.HI R12, RZ, 0x4, R12 ;  /* 0x00000004ff0c7819 */ /* 0x000fc4000001140c */
[----:B------:R-:W-:Y:S01]  /*127a0*/  LEA.HI R18, R18, R18, RZ, 0x1d ;  /* 0x0000001212127211 */ /* 0x000fe200078fe8ff */
[----:B--2---:R-:W-:Y:S01]  /*127b0*/  FMUL.FTZ R128, R8, R128 ;  /* 0x0000008008807220 */ /* 0x004fe20000410000 */
[----:B------:R-:W-:Y:S01]  /*127c0*/  SHF.L.U32 R14, R12, 0x6, RZ ;  /* 0x000000060c0e7819 */ /* 0x000fe200000006ff */
[----:B------:R-:W-:Y:S01]  /*127d0*/  FMUL.FTZ R129, R8, R129 ;  /* 0x0000008108817220 */ /* 0x000fe20000410000 */
[----:B------:R-:W-:Y:S01]  /*127e0*/  R2P PR, R6, 0x6 ;  /* 0x0000000606007804 */ /* 0x000fe20000000000 */
[----:B------:R-:W-:Y:S01]  /*127f0*/  FMUL.FTZ R68, R8, R68 ;  /* 0x0000004408447220 */ /* 0x000fe20000410000 */
[----:B------:R-:W-:Y:S01]  /*12800*/  LOP3.LUT R14, R14, 0x1c0, RZ, 0xc0, !PT ;  /* 0x000001c00e0e7812 */ /* 0x000fe200078ec0ff */
[C---:B------:R-:W-:Y:S01]  /*12810*/  FMUL.FTZ R69, R8.reuse, R69 ;  /* 0x0000004508457220 */ /* 0x040fe20000410000 */
[----:B------:R-:W-:Y:S01]  /*12820*/  LEA R9, R9, R18, 0x1 ;  /* 0x0000001209097211 */ /* 0x000fe200078e08ff */
[----:B------:R-:W-:Y:S01]  /*12830*/  FMUL.FTZ R72, R8, R72 ;  /* 0x0000004808487220 */ /* 0x000fe20000410000 */
[----:B------:R-:W-:Y:S01]  /*12840*/  LOP3.LUT R15, R14, 0x38, R15, 0xf8, !PT ;  /* 0x000000380e0f7812 */ /* 0x000fe200078ef80f */
[C---:B------:R-:W-:Y:S01]  /*12850*/  FMUL.FTZ R73, R8.reuse, R73 ;  /* 0x0000004908497220 */ /* 0x040fe20000410000 */
[----:B------:R-:W-:Y:S01]  /*12860*/  SHF.R.U32.HI R14, RZ, 0x3, R14 ;  /* 0x00000003ff0e7819 */ /* 0x000fe2000001160e */
[C---:B------:R-:W-:Y:S01]  /*12870*/  FMUL.FTZ R76, R8.reuse, R76 ;  /* 0x0000004c084c7220 */ /* 0x040fe20000410000 */
[----:B------:R-:W-:Y:S01]  /*12880*/  STS.64 [R9.X4], R128 ;  /* 0x0000008009007388 */ /* 0x000fe20000004a00 */
[C---:B------:R-:W-:Y:S01]  /*12890*/  FMUL.FTZ R77, R8.reuse, R77 ;  /* 0x0000004d084d7220 */ /* 0x040fe20000410000 */
[----:B------:R-:W-:Y:S01]  /*128a0*/  LOP3.LUT R14, R15, R14, RZ, 0x3c, !PT ;  /* 0x0000000e0f0e7212 */ /* 0x000fe200078e3cff */
[C---:B------:R-:W-:Y:S01]  /*128b0*/  FMUL.FTZ R80, R8.reuse, R80 ;  /* 0x0000005008507220 */ /* 0x040fe20000410000 */
[----:B------:R-:W-:Y:S01]  /*128c0*/  IADD3 R15, R11, -R16, RZ ;  /* 0x800000100b0f7210 */ /* 0x000fe20007ffe0ff */
[C---:B------:R-:W-:Y:S01]  /*128d0*/  FMUL.FTZ R81, R8.reuse, R81 ;  /* 0x0000005108517220 */ /* 0x040fe20000410000 */
[----:B------:R-:W-:Y:S01]  /*128e0*/  LEA.HI R13, R13, R10, RZ, 0x5 ;  /* 0x0000000a0d0d7211 */ /* 0x000fe200078f28ff */
[C---:B------:R-:W-:Y:S01]  /*128f0*/  FMUL.FTZ R84, R8.reuse, R84 ;  /* 0x0000005408547220 */ /* 0x040fe20000410000 */
[----:B------:R-:W-:Y:S01]  /*12900*/  LEA R6, R15, R14, 0x2 ;  /* 0x0000000e0f067211 */ /* 0x000fe200078e10ff */
[C---:B------:R-:W-:Y:S01]  /*12910*/  FMUL.FTZ R85, R8.reuse, R85 ;  /* 0x0000005508557220 */ /* 0x040fe20000410000 */
[----:B------:R-:W-:Y:S01]  /*12920*/  MOV R14, 0x80 ;  /* 0x00000080000e7802 */ /* 0x000fe20000000f00 */
[C---:B------:R-:W-:Y:S01]  /*12930*/  FMUL.FTZ R88, R8.reuse, R88 ;  /* 0x0000005808587220 */ /* 0x040fe20000410000 */
[----:B------:R-:W2:Y:S01]  /*12940*/  @P4 MUFU.LG2 R5, R5 ;  /* 0x0000000500054308 */ /* 0x000ea20000000c00 */
[----:B------:R-:W-:Y:S01]  /*12950*/  FMUL.FTZ R89, R8, R89 ;  /* 0x0000005908597220 */ /* 0x000fe20000410000 */
[----:B------:R-:W-:Y:S01]  /*12960*/  SEL R14, R14, 0xffffff80, !P2 ;  /* 0xffffff800e0e7807 */ /* 0x000fe20005000000 */
[----:B------:R-:W-:-:S02]  /*12970*/  FMUL.FTZ R92, R8, R92 ;  /* 0x0000005c085c7220 */ /* 0x000fc40000410000 */
[C---:B------:R-:W-:Y:S02]  /*12980*/  FMUL.FTZ R93, R8.reuse, R93 ;  /* 0x0000005d085d7220 */ /* 0x040fe40000410000 */
[C---:B------:R-:W-:Y:S01]  /*12990*/  FMUL.FTZ R96, R8.reuse, R96 ;  /* 0x0000006008607220 */ /* 0x040fe20000410000 */
[----:B------:R-:W3:Y:S01]  /*129a0*/  @P3 MUFU.LG2 R4, R4 ;  /* 0x0000000400043308 */ /* 0x000ee20000000c00 */
[C---:B------:R-:W-:Y:S02]  /*129b0*/  FMUL.FTZ R97, R8.reuse, R97 ;  /* 0x0000006108617220 */ /* 0x040fe40000410000 */
[C---:B------:R-:W-:Y:S02]  /*129c0*/  FMUL.FTZ R100, R8.reuse, R100 ;  /* 0x0000006408647220 */ /* 0x040fe40000410000 */
[C---:B------:R-:W-:Y:S02]  /*129d0*/  FMUL.FTZ R101, R8.reuse, R101 ;  /* 0x0000006508657220 */ /* 0x040fe40000410000 */
[----:B------:R-:W-:-:S02]  /*129e0*/  FMUL.FTZ R104, R8, R104 ;  /* 0x0000006808687220 */ /* 0x000fc40000410000 */
[C---:B------:R-:W-:Y:S02]  /*129f0*/  FMUL.FTZ R105, R8.reuse, R105 ;  /* 0x0000006908697220 */ /* 0x040fe40000410000 */
[C---:B------:R-:W-:Y:S02]  /*12a00*/  FMUL.FTZ R124, R8.reuse, R124 ;  /* 0x0000007c087c7220 */ /* 0x040fe40000410000 */
        /* <DEDUP_REMOVED lines=8> */
[----:B------:R-:W-:Y:S01]  /*12a90*/  FMUL.FTZ R117, R8, R117 ;  /* 0x0000007508757220 */ /* 0x000fe20000410000 */
[----:B------:R-:W-:Y:S01]  /*12aa0*/  MOV R8, 0x40 ;  /* 0x0000004000087802 */ /* 0x000fe20000000f00 */
[----:B-1----:R-:W-:-:S02]  /*12ab0*/  FMUL.FTZ R131, R7, R131 ;  /* 0x0000008307837220 */ /* 0x002fc40000410000 */
[C---:B------:R-:W-:Y:S01]  /*12ac0*/  FMUL.FTZ R130, R7.reuse, R130 ;  /* 0x0000008207827220 */ /* 0x040fe20000410000 */
[----:B------:R-:W-:Y:S01]  /*12ad0*/  SEL R8, R8, 0xffffffc0, !P1 ;  /* 0xffffffc008087807 */ /* 0x000fe20004800000 */
[C---:B------:R-:W-:Y:S02]  /*12ae0*/  FMUL.FTZ R71, R7.reuse, R71 ;  /* 0x0000004707477220 */ /* 0x040fe40000410000 */
[C---:B------:R-:W-:Y:S01]  /*12af0*/  FMUL.FTZ R70, R7.reuse, R70 ;  /* 0x0000004607467220 */ /* 0x040fe20000410000 */
[----:B------:R-:W-:Y:S01]  /*12b00*/  STS.64 [R9.X4+0x800], R130 ;  /* 0x0008008209007388 */ /* 0x000fe20000004a00 */
        /* <DEDUP_REMOVED lines=27> */
[----:B------:R-:W-:Y:S01]  /*12cc0*/  FMUL.FTZ R118, R7, R118 ;  /* 0x0000007607767220 */ /* 0x000fe20000410000 */
[----:B------:R-:W-:Y:S01]  /*12cd0*/  SHF.L.U32 R7, R9, 0x2, RZ ;  /* 0x0000000209077819 */ /* 0x000fe200000006ff */
[----:B--2---:R-:W-:Y:S02]  /*12ce0*/  @P4 FMUL.FTZ R5, R5, 0.69314718246459960938 ;  /* 0x3f31721805054820 */ /* 0x004fe40000410000 */
[----:B---3--:R-:W-:Y:S01]  /*12cf0*/  @P3 FMUL.FTZ R4, R4, 0.69314718246459960938 ;  /* 0x3f31721804043820 */ /* 0x008fe20000410000 */
[C---:B------:R-:W-:Y:S02]  /*12d00*/  IADD3 R16, R7.reuse, -0x20, RZ ;  /* 0xffffffe007107810 */ /* 0x040fe40007ffe0ff */
[C---:B------:R-:W-:Y:S02]  /*12d10*/  @P0 IADD3 R16, R7.reuse, 0x20, RZ ;  /* 0x0000002007100810 */ /* 0x040fe40007ffe0ff */
[C---:B------:R-:W-:Y:S02]  /*12d20*/  IADD3 R15, R7.reuse, R8, RZ ;  /* 0x00000008070f7210 */ /* 0x040fe40007ffe0ff */
[----:B------:R-:W-:Y:S01]  /*12d30*/  IADD3 R18, R7, R14, RZ ;  /* 0x0000000e07127210 */ /* 0x000fe20007ffe0ff */
[----:B------:R-:W-:Y:S01]  /*12d40*/  STS.64 [R16], R68 ;  /* 0x0000004410007388 */ /* 0x000fe20000000a00 */
[----:B------:R-:W-:-:S02]  /*12d50*/  IADD3 R17, R8, R16, RZ ;  /* 0x0000001008117210 */ /* 0x000fc40007ffe0ff */
[----:B------:R-:W-:Y:S01]  /*12d60*/  IADD3 R19, R14, R16, RZ ;  /* 0x000000100e137210 */ /* 0x000fe20007ffe0ff */
[----:B------:R-:W1:Y:S01]  /*12d70*/  S2R R7, SR_CTAID.Y ;  /* 0x0000000000077919 */ /* 0x000e620000002600 */
[-C--:B------:R-:W-:Y:S02]  /*12d80*/  IADD3 R20, R15, R14.reuse, RZ ;  /* 0x0000000e0f147210 */ /* 0x080fe40007ffe0ff */
[----:B------:R-:W-:Y:S01]  /*12d90*/  IADD3 R14, R17, R14, RZ ;  /* 0x0000000e110e7210 */ /* 0x000fe20007ffe0ff */
[----:B------:R-:W-:Y:S04]  /*12da0*/  STS.64 [R16+0x800], R70 ;  /* 0x0008004610007388 */ /* 0x000fe80000000a00 */
[----:B------:R-:W-:Y:S04]  /*12db0*/  STS.64 [R15], R72 ;  /* 0x000000480f007388 */ /* 0x000fe80000000a00 */
        /* <DEDUP_REMOVED lines=11> */
[----:B------:R-:W-:Y:S04]  /*12e70*/  STS.64 [R9.X4+0x4000], R96 ;  /* 0x0040006009007388 */ /* 0x000fe80000004a00 */
[----:B------:R2:W-:Y:S04]  /*12e80*/  STS.64 [R9.X4+0x4800], R98 ;  /* 0x0048006209007388 */ /* 0x0005e80000004a00 */
[----:B------:R-:W-:Y:S04]  /*12e90*/  STS.64 [R16+0x4000], R100 ;  /* 0x0040006410007388 */ /* 0x000fe80000000a00 */
[----:B------:R-:W-:Y:S04]  /*12ea0*/  STS.64 [R16+0x4800], R102 ;  /* 0x0048006610007388 */ /* 0x000fe80000000a00 */
[----:B------:R-:W-:Y:S04]  /*12eb0*/  STS.64 [R15+0x4000], R104 ;  /* 0x004000680f007388 */ /* 0x000fe80000000a00 */
[----:B------:R3:W-:Y:S04]  /*12ec0*/  STS.64 [R15+0x4800], R106 ;  /* 0x0048006a0f007388 */ /* 0x0007e80000000a00 */
[----:B------:R-:W-:Y:S04]  /*12ed0*/  STS.64 [R17+0x4000], R124 ;  /* 0x0040007c11007388 */ /* 0x000fe80000000a00 */
[----:B------:R-:W-:Y:S04]  /*12ee0*/  STS.64 [R17+0x4800], R126 ;  /* 0x0048007e11007388 */ /* 0x000fe80000000a00 */
[----:B--2---:R-:W2:Y:S04]  /*12ef0*/  S2R R9, SR_CTAID.Z ;  /* 0x0000000000097919 */ /* 0x004ea80000002700 */
[----:B------:R-:W-:Y:S04]  /*12f00*/  STS.64 [R18+0x4000], R108 ;  /* 0x0040006c12007388 */ /* 0x000fe80000000a00 */
[----:B------:R-:W-:Y:S04]  /*12f10*/  STS.64 [R18+0x4800], R110 ;  /* 0x0048006e12007388 */ /* 0x000fe80000000a00 */
[----:B------:R-:W-:Y:S01]  /*12f20*/  STS.64 [R19+0x4000], R112 ;  /* 0x0040007013007388 */ /* 0x000fe20000000a00 */
[----:B---3--:R-:W-:-:S03]  /*12f30*/  LOP3.LUT R15, R13, 0xffffffe0, RZ, 0xc0, !PT ;  /* 0xffffffe00d0f7812 */ /* 0x008fc600078ec0ff */
[----:B------:R-:W-:Y:S01]  /*12f40*/  STS.64 [R19+0x4800], R114 ;  /* 0x0048007213007388 */ /* 0x000fe20000000a00 */
[----:B------:R-:W-:Y:S02]  /*12f50*/  SHF.R.S32.HI R13, RZ, 0x5, R13 ;  /* 0x00000005ff0d7819 */ /* 0x000fe4000001140d */
[----:B------:R-:W-:Y:S01]  /*12f60*/  IADD3 R15, -R15, R10, RZ ;  /* 0x0000000a0f0f7210 */ /* 0x000fe20007ffe1ff */
[----:B------:R-:W3:Y:S01]  /*12f70*/  S2R R8, SR_CTAID.X ;  /* 0x0000000000087919 */ /* 0x000ee20000002500 */
[----:B------:R-:W-:-:S03]  /*12f80*/  SHF.R.S32.HI R10, RZ, 0x1f, R13 ;  /* 0x0000001fff0a7819 */ /* 0x000fc6000001140d */
[----:B------:R-:W-:Y:S01]  /*12f90*/  STS.64 [R20+0x4000], R120 ;  /* 0x0040007814007388 */ /* 0x000fe20000000a00 */
[----:B------:R-:W-:-:S03]  /*12fa0*/  LEA.HI R10, R10, R13, RZ, 0x2 ;  /* 0x0000000d0a0a7211 */ /* 0x000fc600078f10ff */
[----:B------:R-:W-:Y:S01]  /*12fb0*/  STS.64 [R20+0x4800], R122 ;  /* 0x0048007a14007388 */ /* 0x000fe20000000a00 */
[----:B------:R-:W-:-:S03]  /*12fc0*/  LOP3.LUT R10, R10, 0xfffffffc, RZ, 0xc0, !PT ;  /* 0xfffffffc0a0a7812 */ /* 0x000fc600078ec0ff */
[----:B------:R-:W-:Y:S01]  /*12fd0*/  STS.64 [R14+0x4000], R116 ;  /* 0x004000740e007388 */ /* 0x000fe20000000a00 */
[----:B------:R-:W-:-:S03]  /*12fe0*/  IADD3 R10, R13, -R10, RZ ;  /* 0x8000000a0d0a7210 */ /* 0x000fc60007ffe0ff */
[----:B------:R4:W-:Y:S04]  /*12ff0*/  STS.64 [R14+0x4800], R118 ;  /* 0x004800760e007388 */ /* 0x0009e80000000a00 */
[----:B------:R-:W-:Y:S01]  /*13000*/  BAR.SYNC.DEFER_BLOCKING 0x0 ;  /* 0x0000000000007b1d */ /* 0x000fe20000010000 */
[----:B---3--:R-:W-:Y:S02]  /*13010*/  SHF.L.U32 R8, R8, 0x6, RZ ;  /* 0x0000000608087819 */ /* 0x008fe400000006ff */
[----:B----4-:R-:W-:Y:S01]  /*13020*/  IADD3 R14, -R232, RZ, RZ ;  /* 0x000000ffe80e7210 */ /* 0x010fe20007ffe1ff */
[----:B-1----:R-:W-:Y:S01]  /*13030*/  IMAD R232, R7, c[0x0][0x210], R232 ;  /* 0x0000840007e87a24 */ /* 0x002fe200078e02e8 */
[----:B------:R-:W-:Y:S01]  /*13040*/  LOP3.LUT R7, R0, 0xffffffe0, RZ, 0xc0, !PT ;  /* 0xffffffe000077812 */ /* 0x000fe200078ec0ff */
[----:B------:R-:W1:Y:S01]  /*13050*/  LDS.128 R72, [R6.X4] ;  /* 0x0000000006487984 */ /* 0x000e620000004c00 */
[----:B------:R-:W-:Y:S01]  /*13060*/  SHF.R.S32.HI R0, RZ, 0x1f, R15 ;  /* 0x0000001fff007819 */ /* 0x000fe2000001140f */
[----:B--2---:R-:W-:Y:S01]  /*13070*/  IMAD R9, R14, c[0x0][0x1c0], R9 ;  /* 0x000070000e097a24 */ /* 0x004fe200078e0209 */
[----:B------:R-:W-:Y:S01]  /*13080*/  IADD3 R7, -R7, R2, RZ ;  /* 0x0000000207077210 */ /* 0x000fe20007ffe1ff */
[----:B------:R-:W2:Y:S01]  /*13090*/  LDS.128 R68, [R6.X4+0x800] ;  /* 0x0008000006447984 */ /* 0x000ea20000004c00 */
[----:B------:R-:W-:Y:S01]  /*130a0*/  LEA.HI R0, R0, R15, RZ, 0x2 ;  /* 0x0000000f00007211 */ /* 0x000fe200078f10ff */
[----:B------:R-:W-:Y:S01]  /*130b0*/  IMAD R9, R232, c[0x0][0x1c0], R9 ;  /* 0x00007000e8097a24 */ /* 0x000fe200078e0209 */
[----:B------:R-:W-:Y:S01]  /*130c0*/  LOP3.LUT P0, RZ, R7, 0x3, RZ, 0xc0, !PT ;  /* 0x0000000307ff7812 */ /* 0x000fe2000780c0ff */
[----:B------:R-:W3:Y:S01]  /*130d0*/  LDS.128 R64, [R6.X4+0x1000] ;  /* 0x0010000006407984 */ /* 0x000ee20000004c00 */
[----:B------:R-:W-:Y:S01]  /*130e0*/  SHF.L.U32 R14, R11, 0x2, RZ ;  /* 0x000000020b0e7819 */ /* 0x000fe200000006ff */
[----:B------:R-:W-:Y:S01]  /*130f0*/  IMAD R8, R9, c[0x0][0x214], R8 ;  /* 0x0000850009087a24 */ /* 0x000fe200078e0208 */
[----:B------:R-:W-:Y:S01]  /*13100*/  SHF.R.S32.HI R7, RZ, 0x2, R0 ;  /* 0x00000002ff077819 */ /* 0x000fe20000011400 */
[----:B------:R-:W4:Y:S01]  /*13110*/  LDS.128 R60, [R6.X4+0x1800] ;  /* 0x00180000063c7984 */ /* 0x000f220000004c00 */
[----:B------:R-:W-:Y:S01]  /*13120*/  MOV R2, 0xff800000 ;  /* 0xff80000000027802 */ /* 0x000fe20000000f00 */
[----:B------:R-:W-:Y:S01]  /*13130*/  @P4 FFMA.FTZ R2, R132, c[0x0][0x238], R5 ;  /* 0x00008e0084024a23 */ /* 0x000fe20000010005 */
[----:B------:R-:W-:Y:S01]  /*13140*/  SHF.R.S32.HI R15, RZ, 0x1f, R14 ;  /* 0x0000001fff0f7819 */ /* 0x000fe2000001140e */
[----:B------:R-:W1:Y:S01]  /*13150*/  LDS.128 R56, [R6.X4+0x2000] ;  /* 0x0020000006387984 */ /* 0x000e620000004c00 */
[----:B------:R-:W-:-:S03]  /*13160*/  LEA R7, R10, R7, 0x4 ;  /* 0x000000070a077211 */ /* 0x000fc600078e20ff */
[----:B------:R-:W1:Y:S04]  /*13170*/  LDS.128 R52, [R6.X4+0x2800] ;  /* 0x0028000006347984 */ /* 0x000e680000004c00 */
        /* <DEDUP_REMOVED lines=9> */
[----:B------:R5:W1:Y:S02]  /*13210*/  LDS.128 R76, [R6.X4+0x7800] ;  /* 0x00780000064c7984 */ /* 0x000a640000004c00 */
[----:B-----5:R-:W-:Y:S01]  /*13220*/  MOV R6, 0xff800000 ;  /* 0xff80000000067802 */ /* 0x020fe20000000f00 */
[----:B------:R-:W-:Y:S01]  /*13230*/  @P3 FFMA.FTZ R6, R3, c[0x0][0x238], R4 ;  /* 0x00008e0003063a23 */ /* 0x000fe20000010004 */
[----:B------:R-:W-:Y:S05]  /*13240*/  @P0 BRA `(.L_x_1521) ;  /* 0x000000a000000947 */ /* 0x000fea0003800000 */
[----:B--234-:R-:W-:Y:S02]  /*13250*/  IADD3 R4, R7, 0x8, RZ ;  /* 0x0000000807047810 */ /* 0x01cfe40007ffe0ff */
[----:B------:R-:W-:-:S02]  /*13260*/  SHF.R.S32.HI R3, RZ, 0x1f, R7 ;  /* 0x0000001fff037819 */ /* 0x000fc40000011407 */
[----:B------:R-:W-:Y:S02]  /*13270*/  IADD3 R0, P0, R8, R7, RZ ;  /* 0x0000000708007210 */ /* 0x000fe40007f1e0ff */
[-C--:B------:R-:W-:Y:S02]  /*13280*/  ISETP.GE.AND P2, PT, R7, R223.reuse, PT ;  /* 0x000000df0700720c */ /* 0x080fe40003f46270 */
[----:B------:R-:W-:Y:S02]  /*13290*/  ISETP.GE.AND P1, PT, R4, R223, PT ;  /* 0x000000df0400720c */ /* 0x000fe40003f26270 */
[----:B------:R-:W-:Y:S02]  /*132a0*/  LEA.HI.X.SX32 R3, R8, R3, 0x1, P0 ;  /* 0x0000000308037211 */ /* 0x000fe400000f0eff */
[----:B------:R-:W-:-:S04]  /*132b0*/  LEA R4, P0, R0, c[0x0][0x208], 0x2 ;  /* 0x0000820000047a11 */ /* 0x000fc800078010ff */
[----:B------:R-:W-:-:S05]  /*132c0*/  LEA.HI.X R5, R0, c[0x0][0x20c], R3, 0x2, P0 ;  /* 0x0000830000057a11 */ /* 0x000fca00000f1403 */
[----:B------:R2:W-:Y:S04]  /*132d0*/  @!P2 STG.E [R4.64], R2 ;  /* 0x000000020400a986 */ /* 0x0005e8000c10190e */
[----:B------:R2:W-:Y:S02]  /*132e0*/  @!P1 STG.E [R4.64+0x20], R6 ;  /* 0x0000200604009986 */ /* 0x0005e4000c10190e */
.L_x_1521:
[----:B--234-:R-:W-:Y:S05]  /*132f0*/  BSYNC B0 ;  /* 0x0000000000007941 */ /* 0x01cfea0003800000 */
.L_x_1520:
[C---:B------:R-:W-:Y:S01]  /*13300*/  IMAD.WIDE R4, R12.reuse, 0x80, R14 ;  /* 0x000000800c047825 */ /* 0x040fe200078e020e */
[----:B------:R-:W-:Y:S01]  /*13310*/  ISETP.GE.AND P1, PT, R12, R223, PT ;  /* 0x000000df0c00720c */ /* 0x000fe20003f26270 */
[----:B------:R-:W-:Y:S02]  /*13320*/  BSSY B0, `(.L_x_1522) ;  /* 0x000000d000007945 */ /* 0x000fe40003800000 */
[----:B------:R-:W-:-:S05]  /*13330*/  IMAD R0, R8, c[0x0][0x22c], RZ ;  /* 0x00008b0008007a24 */ /* 0x000fca00078e02ff */
        /* <DEDUP_REMOVED lines=8> */
[----:B-1----:R1:W-:Y:S04]  /*133c0*/  @!P0 STG.E.128 [R4.64+0x100], R40 ;  /* 0x0001002804008986 */ /* 0x0023e8000c101d0e */
[----:B------:R1:W-:Y:S04]  /*133d0*/  @!P1 STG.E.64 [R4.64], R72 ;  /* 0x0000004804009986 */ /* 0x0003e8000c101b0e */
[----:B------:R1:W-:Y:S02]  /*133e0*/  @!P1 STG.E.64 [R4.64+0x8], R74 ;  /* 0x0000084a04009986 */ /* 0x0003e4000c101b0e */
.L_x_1523:
[----:B------:R-:W-:Y:S05]  /*133f0*/  BSYNC B0 ;  /* 0x0000000000007941 */ /* 0x000fea0003800000 */
.L_x_1522:
[----:B------:R-:W-:Y:S01]  /*13400*/  IADD3 R2, R12, 0x8, RZ ;  /* 0x000000080c027810 */ /* 0x000fe20007ffe0ff */
[----:B------:R-:W-:Y:S03]  /*13410*/  BSSY B0, `(.L_x_1524) ;  /* 0x0000007000007945 */ /* 0x000fe60003800000 */
[----:B------:R-:W-:-:S13]  /*13420*/  ISETP.GE.AND P0, PT, R2, R223, PT ;  /* 0x000000df0200720c */ /* 0x000fda0003f06270 */
[----:B------:R-:W-:Y:S05]  /*13430*/  @P0 BRA `(.L_x_1525) ;  /* 0x0000004000000947 */ /* 0x000fea0003800000 */
[----:B------:R-:W-:Y:S02]  /*13440*/  ISETP.GE.AND P1, PT, R14, c[0x0][0x220], PT ;  /* 0x000088000e007a0c */ /* 0x000fe40003f26270 */
[----:B------:R-:W-:-:S11]  /*13450*/  ISETP.GE.AND P0, PT, R0, c[0x0][0x220], PT ;  /* 0x0000880000007a0c */ /* 0x000fd60003f06270 */
[----:B------:R2:W-:Y:S04]  /*13460*/  @!P1 STG.E.128 [R4.64+0x1000], R68 ;  /* 0x0010004404009986 */ /* 0x0005e8000c101d0e */
[----:B-1----:R2:W-:Y:S02]  /*13470*/  @!P0 STG.E.128 [R4.64+0x1100], R36 ;  /* 0x0011002404008986 */ /* 0x0025e4000c101d0e */
.L_x_1525:
[----:B------:R-:W-:Y:S05]  /*13480*/  BSYNC B0 ;  /* 0x0000000000007941 */ /* 0x000fea0003800000 */
.L_x_1524:
        /* <DEDUP_REMOVED lines=8> */
.L_x_1527:
[----:B------:R-:W-:Y:S05]  /*13510*/  BSYNC B0 ;  /* 0x0000000000007941 */ /* 0x000fea0003800000 */
.L_x_1526:
        /* <DEDUP_REMOVED lines=8> */
.L_x_1529:
[----:B------:R-:W-:Y:S05]  /*135a0*/  BSYNC B0 ;  /* 0x0000000000007941 */ /* 0x000fea0003800000 */
.L_x_1528:
[----:B------:R-:W-:Y:S01]  /*135b0*/  IADD3 R2, R12, 0x20, RZ ;  /* 0x000000200c027810 */ /* 0x000fe20007ffe0ff */
[----:B------:R-:W-:Y:S03]  /*135c0*/  BSSY B0, `(.L_x_1530) ;  /* 0x0000007000007945 */ /* 0x000fe60003800000 */
[----:B------:R-:W-:-:S13]  /*135d0*/  ISETP.GE.AND P0, PT, R2, R223, PT ;  /* 0x000000df0200720c */ /* 0x000fda0003f06270 */
[----:B------:R-:W-:Y:S05]  /*135e0*/  @P0 BRA `(.L_x_1531) ;  /* 0x0000004000000947 */ /* 0x000fea0003800000 */
[----:B------:R-:W-:Y:S02]  /*135f0*/  ISETP.GE.AND P1, PT, R14, c[0x0][0x220], PT ;  /* 0x000088000e007a0c */ /* 0x000fe40003f26270 */
[----:B------:R-:W-:-:S11]  /*13600*/  ISETP.GE.AND P0, PT, R0, c[0x0][0x220], PT ;  /* 0x0000880000007a0c */ /* 0x000fd60003f06270 */
[----:B-1----:R1:W-:Y:S04]  /*13610*/  @!P1 STG.E.128 [R4.64+0x4000], R56 ;  /* 0x0040003804009986 */ /* 0x0023e8000c101d0e */
[----:B------:R1:W-:Y:S02]  /*13620*/  @!P0 STG.E.128 [R4.64+0x4100], R24 ;  /* 0x0041001804008986 */ /* 0x0003e4000c101d0e */
.L_x_1531:
[----:B------:R-:W-:Y:S05]  /*13630*/  BSYNC B0 ;  /* 0x0000000000007941 */ /* 0x000fea0003800000 */
.L_x_1530:
        /* <DEDUP_REMOVED lines=8> */
.L_x_1533:
[----:B------:R-:W-:Y:S05]  /*136c0*/  BSYNC B0 ;  /* 0x0000000000007941 */ /* 0x000fea0003800000 */
.L_x_1532:
        /* <DEDUP_REMOVED lines=8> */
.L_x_1535:
[----:B------:R-:W-:Y:S05]  /*13750*/  BSYNC B0 ;  /* 0x0000000000007941 */ /* 0x000fea0003800000 */
.L_x_1534:
[----:B------:R-:W-:-:S04]  /*13760*/  IADD3 R12, R12, 0x38, RZ ;  /* 0x000000380c0c7810 */ /* 0x000fc80007ffe0ff */
[----:B------:R-:W-:-:S13]  /*13770*/  ISETP.GE.AND P0, PT, R12, R223, PT ;  /* 0x000000df0c00720c */ /* 0x000fda0003f06270 */
[----:B------:R-:W-:Y:S05]  /*13780*/  @P0 EXIT ;  /* 0x000000000000094d */ /* 0x000fea0003800000 */
[----:B------:R-:W-:-:S13]  /*13790*/  ISETP.GE.AND P0, PT, R14, c[0x0][0x220], PT ;  /* 0x000088000e007a0c */ /* 0x000fda0003f06270 */
[----:B-1----:R1:W-:Y:S01]  /*137a0*/  @!P0 STG.E.128 [R4.64+0x7000], R44 ;  /* 0x0070002c04008986 */ /* 0x0023e2000c101d0e */
[----:B------:R-:W-:-:S13]  /*137b0*/  ISETP.GE.AND P0, PT, R0, c[0x0][0x220], PT ;  /* 0x0000880000007a0c */ /* 0x000fda0003f06270 */
[----:B------:R-:W-:Y:S05]  /*137c0*/  @P0 EXIT ;  /* 0x000000000000094d */ /* 0x000fea0003800000 */
[----:B------:R-:W-:Y:S01]  /*137d0*/  STG.E.128 [R4.64+0x7100], R76 ;  /* 0x0071004c04007986 */ /* 0x000fe2000c101d0e */
[----:B------:R-:W-:Y:S05]  /*137e0*/  EXIT ;  /* 0x000000000000794d */ /* 0x000fea0003800000 */
.L_x_1536:
        /* <DEDUP_REMOVED lines=9> */
.L_x_8332:


//--------------------- .text._ZN5flash24flash_fwd_splitkv_kernelI23Flash_fwd_kernel_traitsILi128ELi64ELi128ELi4ELb0ELb0EN7cutlass10bfloat16_tE19Flash_kernel_traitsILi128ELi64ELi128ELi4ES3_EELb1ELb0ELb0ELb0ELb0ELb1ELb1ELb0EEEvNS_16Flash_fwd_paramsE --------------------------
	.section	.text._ZN5flash24flash_fwd_splitkv_kernelI23Flash_fwd_kernel_traitsILi128ELi64ELi128ELi4ELb0ELb0EN7cutlass10bfloat16_tE19Flash_kernel_traitsILi128ELi64ELi128ELi4ES3_EELb1ELb0ELb0ELb0ELb0ELb1ELb1ELb0EEEvNS_16Flash_fwd_paramsE,"ax",@progbits
	.sectioninfo	@"SHI_REGISTERS=255"
	.align	128
        .global         _ZN5flash24flash_fwd_splitkv_kernelI23Flash_fwd_kernel_traitsILi128ELi64ELi128ELi4ELb0ELb0EN7cutlass10bfloat16_tE19Flash_kernel_traitsILi128ELi64ELi128ELi4ES3_EELb1ELb0ELb0ELb0ELb0ELb1ELb1ELb0EEEvNS_16Flash_fwd_paramsE
        .type           _ZN5flash24flash_fwd_splitkv_kernelI23Flash_fwd_kernel_traitsILi128ELi64ELi128ELi4ELb0ELb0EN7cutlass10bfloat16_tE19Flash_kernel_traitsILi128ELi64ELi128ELi4ES3_EELb1ELb0ELb0ELb0ELb0ELb1ELb1ELb0EEEvNS_16Flash_fwd_paramsE,@function
        .size           _ZN5flash24flash_fwd_splitkv_kernelI23Flash_fwd_kernel_traitsILi128ELi64ELi128ELi4ELb0ELb0EN7cutlass10bfloat16_tE19Flash_kernel_traitsILi128ELi64ELi128ELi4ES3_EELb1ELb0ELb0ELb0ELb0ELb1ELb1ELb0EEEvNS_16Flash_fwd_paramsE,(.L_x_8333 - _ZN5flash24flash_fwd_splitkv_kernelI23Flash_fwd_kernel_traitsILi128ELi64ELi128ELi4ELb0ELb0EN7cutlass10bfloat16_tE19Flash_kernel_traitsILi128ELi64ELi128ELi4ES3_EELb1ELb0ELb0ELb0ELb0ELb1ELb1ELb0EEEvNS_16Flash_fwd_paramsE)
        .other          _ZN5flash24flash_fwd_splitkv_kernelI23Flash_fwd_kernel_traitsILi128ELi64ELi128ELi4ELb0ELb0EN7cutlass10bfloat16_tE19Flash_kernel_traitsILi128ELi64ELi128ELi4ES3_EELb1ELb0ELb0ELb0ELb0ELb1ELb1ELb0EEEvNS_16Flash_fwd_paramsE,@"STO_CUDA_ENTRY STV_DEFAULT"
_ZN5flash24flash_fwd_splitkv_kernelI23Flash_fwd_kernel_traitsILi128ELi64ELi128ELi4ELb0ELb0EN7cutlass10bfloat16_tE19Flash_kernel_traitsILi128ELi64ELi128ELi4ES3_EELb1ELb0ELb0ELb0ELb0ELb1ELb1ELb0EEEvNS_16Flash_fwd_paramsE:
.text._ZN5flash24flash_fwd_splitkv_kernelI23Flash_fwd_kernel_traitsILi128ELi64ELi128ELi4ELb0ELb0EN7cutlass10bfloat16_tE19Flash_kernel_traitsILi128ELi64ELi128ELi4ES3_EELb1ELb0ELb0ELb0ELb0ELb1ELb1ELb0EEEvNS_16Flash_fwd_paramsE:
[----:B------:R-:W-:Y:S02]  /*0000*/  MOV R1, c[0x0][0x28] ;  /* 0x00000a0000017a02 */ /* 0x000fe40000000f00 */
[----:B------:R-:W1:Y:S01]  /*0010*/  I2F.U32.RP R4, c[0x0][0x1c0] ;  /* 0x0000700000047b06 */ /* 0x000e620000209000 */
[----:B------:R-:W2:Y:S01]  /*0020*/  S2R R2, SR_CTAID.Z ;  /* 0x0000000000027919 */ /* 0x000ea20000002700 */
[----:B------:R-:W-:Y:S01]  /*0030*/  ISETP.NE.U32.AND P1, PT, RZ, c[0x0][0x1c0], PT ;  /* 0x00007000ff007a0c */ /* 0x000fe20003f25070 */
[----:B------:R-:W-:Y:S01]  /*0040*/  IMAD.MOV.U32 R227, RZ, RZ, 0x4 ;  /* 0x00000004ffe37424 */ /* 0x000fe200078e00ff */
[----:B------:R-:W-:Y:S01]  /*0050*/  ULDC.64 UR14, c[0x0][0x118] ;  /* 0x00004600000e7ab9 */ /* 0x000fe20000000a00 */
[----:B------:R-:W-:-:S03]  /*0060*/  IMAD.MOV.U32 R15, RZ, RZ, -0x1 ;  /* 0xffffffffff0f7424 */ /* 0x000fc600078e00ff */
[----:B-1----:R-:W1:Y:S02]  /*0070*/  MUFU.RCP R4, R4 ;  /* 0x0000000400047308 */ /* 0x002e640000001000 */
[----:B-1----:R-:W-:-:S06]  /*0080*/  IADD3 R4, R4, 0xffffffe, RZ ;  /* 0x0ffffffe04047810 */ /* 0x002fcc0007ffe0ff */
[----:B------:R-:W1:Y:S02]  /*0090*/  F2I.FTZ.U32.TRUNC.NTZ R5, R4 ;  /* 0x0000000400057305 */ /* 0x000e64000021f000 */
[----:B-1----:R-:W-:Y:S02]  /*00a0*/  IMAD.MOV R0, RZ, RZ, -R5 ;  /* 0x000000ffff007224 */ /* 0x002fe400078e0a05 */
[----:B------:R-:W-:Y:S02]  /*00b0*/  IMAD.MOV.U32 R4, RZ, RZ, RZ ;  /* 0x000000ffff047224 */ /* 0x000fe400078e00ff */
[----:B------:R-:W-:-:S04]  /*00c0*/  IMAD R0, R0, c[0x0][0x1c0], RZ ;  /* 0x0000700000007a24 */ /* 0x000fc800078e02ff */
[----:B------:R-:W-:-:S06]  /*00d0*/  IMAD.HI.U32 R0, R5, R0, R4 ;  /* 0x0000000005007227 */ /* 0x000fcc00078e0004 */
[----:B--2---:R-:W-:Y:S02]  /*00e0*/  IMAD.HI.U32 R232, R0, R2, RZ ;  /* 0x0000000200e87227 */ /* 0x004fe400078e00ff */
[----:B------:R-:W1:Y:S02]  /*00f0*/  LDC.U8 R0, c[0x0][0x312] ;  /* 0x0000c480ff007b82 */ /* 0x000e640000000000 */
[----:B------:R-:W-:-:S04]  /*0100*/  IMAD.MOV R3, RZ, RZ, -R232 ;  /* 0x000000ffff037224 */ /* 0x000fc800078e0ae8 */
[----:B------:R-:W-:-:S05]  /*0110*/  IMAD R3, R3, c[0x0][0x1c0], R2 ;  /* 0x0000700003037a24 */ /* 0x000fca00078e0202 */
[----:B------:R-:W-:-:S13]  /*0120*/  ISETP.GE.U32.AND P2, PT, R3, c[0x0][0x1c0], PT ;  /* 0x0000700003007a0c */ /* 0x000fda0003f46070 */
[----:B------:R-:W-:Y:S02]  /*0130*/  @P2 IADD3 R3, R3, -c[0x0][0x1c0], RZ ;  /* 0x8000700003032a10 */ /* 0x000fe40007ffe0ff */
[----:B------:R-:W-:Y:S02]  /*0140*/  @P2 IADD3 R232, R232, 0x1, RZ ;  /* 0x00000001e8e82810 */ /* 0x000fe40007ffe0ff */
[----:B------:R-:W-:Y:S02]  /*0150*/  ISETP.GE.U32.AND P0, PT, R3, c[0x0][0x1c0], PT ;  /* 0x0000700003007a0c */ /* 0x000fe40003f06070 */
[----:B------:R-:W-:Y:S02]  /*0160*/  ISETP.NE.U32.AND P2, PT, RZ, c[0x0][0x240], PT ;  /* 0x00009000ff007a0c */ /* 0x000fe40003f45070 */
[----:B-1----:R-:W-:Y:S02]  /*0170*/  ISETP.NE.AND P3, PT, R0, RZ, PT ;  /* 0x000000ff0000720c */ /* 0x002fe40003f65270 */
        /* <DEDUP_REMOVED lines=9> */
[CC--:B------:R-:W-:Y:S01]  /*0210*/  IMAD.WIDE R6, R232.reuse, R227.reuse, c[0x0][0x248] ;  /* 0x00009200e8067625 */ /* 0x0c0fe200078e02e3 */
[----:B------:R1:W2:Y:S09]  /*0220*/  @P2 LDG.E R15, [R128.64] ;  /* 0x0000000e800f2981 */ /* 0x0002b2000c1e1900 */
[----:B------:R3:W5:Y:S04]  /*0230*/  @!P1 LDG.E R14, [R6.64] ;  /* 0x0000000e060e9981 */ /* 0x000768000c1e1900 */
[----:B-1----:R-:W2:Y:S01]  /*0240*/  @P2 LDG.E R128, [R128.64+0x4] ;  /* 0x0000040e80802981 */ /* 0x002ea2000c1e1900 */
[----:B------:R-:W-:Y:S01]  /*0250*/  MOV R3, RZ ;  /* 0x000000ff00037202 */ /* 0x000fe20000000f00 */
[----:B------:R-:W-:-:S02]  /*0260*/  @P0 IMAD.WIDE R4, R232, R227, c[0x0][0x250] ;  /* 0x00009400e8040625 */ /* 0x000fc400078e02e3 */
[----:B------:R-:W1:Y:S04]  /*0270*/  S2R R20, SR_CTAID.X ;  /* 0x0000000000147919 */ /* 0x000e680000002500 */
[----:B------:R3:W5:Y:S01]  /*0280*/  @P0 LDG.E R3, [R4.64] ;  /* 0x0000000e04030981 */ /* 0x000762000c1e1900 */
[----:B------:R-:W-:-:S03]  /*0290*/  ISETP.NE.U32.AND P0, PT, RZ, c[0x0][0x248], PT ;  /* 0x00009200ff007a0c */ /* 0x000fc60003f05070 */
[----:B------:R-:W4:Y:S01]  /*02a0*/  S2R R0, SR_CTAID.Y ;  /* 0x0000000000007919 */ /* 0x000f220000002600 */
[----:B------:R-:W-:Y:S01]  /*02b0*/  ISETP.NE.AND.EX P0, PT, RZ, c[0x0][0x24c], PT, P0 ;  /* 0x00009300ff007a0c */ /* 0x000fe20003f05300 */
[----:B------:R-:W-:-:S04]  /*02c0*/  IMAD.MOV R10, RZ, RZ, -R232 ;  /* 0x000000ffff0a7224 */ /* 0x000fc800078e0ae8 */
[----:B------:R-:W-:Y:S01]  /*02d0*/  IMAD R10, R10, c[0x0][0x1c0], R2 ;  /* 0x000070000a0a7a24 */ /* 0x000fe200078e0202 */
[----:B--2---:R-:W-:Y:S01]  /*02e0*/  @P2 IADD3 R128, R128, -R15, RZ ;  /* 0x8000000f80802210 */ /* 0x004fe20007ffe0ff */
[----:B------:R-:W-:-:S06]  /*02f0*/  @!P2 IMAD.MOV.U32 R128, RZ, RZ, c[0x0][0x214] ;  /* 0x00008500ff80a624 */ /* 0x000fcc00078e00ff */
[----:B------:R-:W-:Y:S05]  /*0300*/  @!P0 BRA `(.L_x_1537) ;  /* 0x0000004000008947 */ /* 0x000fea0003800000 */
[----:B-1-34-:R-:W2:Y:S02]  /*0310*/  @P3 LDG.E R4, [R6.64+0x4] ;  /* 0x0000040e06043981 */ /* 0x01aea4000c1e1900 */
[----:B--2--5:R-:W-:-:S06]  /*0320*/  @P3 IADD3 R4, R4, -R14, RZ ;  /* 0x8000000e04043210 */ /* 0x024fcc0007ffe0ff */
[----:B------:R1:W5:Y:S01]  /*0330*/  @!P3 LDG.E R4, [R6.64] ;  /* 0x0000000e0604b981 */ /* 0x000362000c1e1900 */
[----:B------:R-:W-:Y:S05]  /*0340*/  BRA `(.L_x_1538) ;  /* 0x0000001000007947 */ /* 0x000fea0003800000 */
.L_x_1537:
[----:B-1-34-:R-:W-:Y:S02]  /*0350*/  MOV R4, c[0x0][0x218] ;  /* 0x0000860000047a02 */ /* 0x01afe40000000f00 */
.L_x_1538:
        /* <DEDUP_REMOVED lines=21> */
[----:B------:R-:W-:-:S04]  /*04b0*/  IADD3 R6, R6, -0x1, RZ ;  /* 0xffffffff06067810 */ /* 0x000fc80007ffe0ff */
[----:B------:R-:W-:Y:S02]  /*04c0*/  IABS R2, R6 ;  /* 0x0000000600027213 */ /* 0x000fe40000000000 */
[----:B------:R-:W-:-:S04]  /*04d0*/  LOP3.LUT R6, R6, c[0x0][0x10], RZ, 0x3c, !PT ;  /* 0x0000040006067a12 */ /* 0x000fc800078e3cff */
[----:B------:R-:W-:Y:S02]  /*04e0*/  ISETP.GE.AND P0, PT, R6, RZ, PT ;  /* 0x000000ff0600720c */ /* 0x000fe40003f06270 */
[----:B------:R-:W-:Y:S02]  /*04f0*/  IADD3 R6, R123, 0x7f, RZ ;  /* 0x0000007f7b067810 */ /* 0x000fe40007ffe0ff */
[----:B--2---:R-:W-:-:S04]  /*0500*/  IADD3 R8, R8, 0xffffffe, RZ ;  /* 0x0ffffffe08087810 */ /* 0x004fc80007ffe0ff */
[----:B------:R-:W2:Y:S02]  /*0510*/  F2I.FTZ.U32.TRUNC.NTZ R9, R8 ;  /* 0x0000000800097305 */ /* 0x000ea4000021f000 */
[----:B--2---:R-:W-:Y:S02]  /*0520*/  IMAD.MOV R4, RZ, RZ, -R9 ;  /* 0x000000ffff047224 */ /* 0x004fe400078e0a09 */
[----:B------:R-:W-:Y:S02]  /*0530*/  IMAD.MOV.U32 R8, RZ, RZ, RZ ;  /* 0x000000ffff087224 */ /* 0x000fe400078e00ff */
[----:B------:R-:W-:-:S04]  /*0540*/  IMAD R4, R4, R5, RZ ;  /* 0x0000000504047224 */ /* 0x000fc800078e02ff */
[----:B------:R-:W-:-:S04]  /*0550*/  IMAD.HI.U32 R7, R9, R4, R8 ;  /* 0x0000000409077227 */ /* 0x000fc800078e0008 */
[----:B------:R-:W-:-:S04]  /*0560*/  IMAD.MOV.U32 R4, RZ, RZ, R2 ;  /* 0x000000ffff047224 */ /* 0x000fc800078e0002 */
[----:B------:R-:W-:-:S04]  /*0570*/  IMAD.HI.U32 R7, R7, R4, RZ ;  /* 0x0000000407077227 */ /* 0x000fc800078e00ff */
[----:B------:R-:W-:-:S04]  /*0580*/  IMAD.MOV R2, RZ, RZ, -R7 ;  /* 0x000000ffff027224 */ /* 0x000fc800078e0a07 */
[----:B------:R-:W-:Y:S01]  /*0590*/  IMAD R2, R5, R2, R4 ;  /* 0x0000000205027224 */ /* 0x000fe200078e0204 */
[----:B------:R-:W-:-:S04]  /*05a0*/  SHF.R.S32.HI R4, RZ, 0x1f, R6 ;  /* 0x0000001fff047819 */ /* 0x000fc80000011406 */
[----:B------:R-:W-:Y:S02]  /*05b0*/  ISETP.GT.U32.AND P1, PT, R5, R2, PT ;  /* 0x000000020500720c */ /* 0x000fe40003f24070 */
[----:B------:R-:W-:-:S04]  /*05c0*/  LEA.HI R4, R4, R6, RZ, 0x7 ;  /* 0x0000000604047211 */ /* 0x000fc800078f38ff */
[----:B------:R-:W-:-:S07]  /*05d0*/  SHF.R.S32.HI R4, RZ, 0x7, R4 ;  /* 0x00000007ff047819 */ /* 0x000fce0000011404 */
[----:B------:R-:W-:Y:S01]  /*05e0*/  @!P1 IMAD.IADD R2, R2, 0x1, -R5 ;  /* 0x0000000102029824 */ /* 0x000fe200078e0a05 */
[----:B------:R-:W-:Y:S02]  /*05f0*/  @!P1 IADD3 R7, R7, 0x1, RZ ;  /* 0x0000000107079810 */ /* 0x000fe40007ffe0ff */
[----:B------:R-:W-:Y:S02]  /*0600*/  ISETP.NE.AND P1, PT, RZ, c[0x0][0x10], PT ;  /* 0x00000400ff007a0c */ /* 0x000fe40003f25270 */
[----:B------:R-:W-:Y:S02]  /*0610*/  ISETP.GE.U32.AND P2, PT, R2, R5, PT ;  /* 0x000000050200720c */ /* 0x000fe40003f46070 */
[----:B------:R-:W-:-:S04]  /*0620*/  IADD3 R5, -R128, 0xbf, R127 ;  /* 0x000000bf80057810 */ /* 0x000fc80007ffe17f */
[----:B------:R-:W-:-:S04]  /*0630*/  IADD3 R5, R5, c[0x0][0x2e8], R123 ;  /* 0x0000ba0005057a10 */ /* 0x000fc80007ffe07b */
[----:B------:R-:W-:-:S03]  /*0640*/  SHF.R.S32.HI R37, RZ, 0x1f, R5 ;  /* 0x0000001fff257819 */ /* 0x000fc60000011405 */
[----:B------:R-:W-:Y:S02]  /*0650*/  @P2 IADD3 R7, R7, 0x1, RZ ;  /* 0x0000000107072810 */ /* 0x000fe40007ffe0ff */
[----:B------:R-:W-:-:S03]  /*0660*/  LEA.HI R37, R37, R5, RZ, 0x7 ;  /* 0x0000000525257211 */ /* 0x000fc600078f38ff */
[----:B------:R-:W-:Y:S01]  /*0670*/  IMAD.MOV.U32 R2, RZ, RZ, R7 ;  /* 0x000000ffff027224 */ /* 0x000fe200078e0007 */
[----:B------:R-:W-:-:S03]  /*0680*/  SHF.R.S32.HI R37, RZ, 0x7, R37 ;  /* 0x00000007ff257819 */ /* 0x000fc60000011425 */
[----:B------:R-:W-:Y:S01]  /*0690*/  @!P0 IMAD.MOV R2, RZ, RZ, -R2 ;  /* 0x000000ffff028224 */ /* 0x000fe200078e0a02 */
[----:B------:R-:W-:-:S05]  /*06a0*/  @!P1 LOP3.LUT R2, RZ, c[0x0][0x10], RZ, 0x33, !PT ;  /* 0x00000400ff029a12 */ /* 0x000fca00078e33ff */
[----:B------:R-:W-:-:S04]  /*06b0*/  IMAD R224, R2, R0, RZ ;  /* 0x0000000002e07224 */ /* 0x000fc800078e02ff */
[----:B------:R-:W-:-:S05]  /*06c0*/  IMAD.IADD R2, R2, 0x1, R224 ;  /* 0x0000000102027824 */ /* 0x000fca00078e02e0 */
        /* <DEDUP_REMOVED lines=9> */
[----:B------:R-:W-:-:S05]  /*0760*/  LOP3.LUT R2, R3, 0xfffffff0, RZ, 0xc0, !PT ;  /* 0xfffffff003027812 */ /* 0x000fca00078ec0ff */
[----:B------:R-:W-:Y:S02]  /*0770*/  IMAD.IADD R125, R125, 0x1, -R2 ;  /* 0x000000017d7d7824 */ /* 0x000fe400078e0a02 */
[----:B------:R-:W-:Y:S01]  /*0780*/  IMAD R2, R0, c[0x0][0x214], R127 ;  /* 0x0000850000027a24 */ /* 0x000fe200078e027f */
[----:B------:R-:W-:Y:S01]  /*0790*/  SHF.R.S32.HI R0, RZ, 0x4, R3 ;  /* 0x00000004ff007819 */ /* 0x000fe20000011403 */
[----:B------:R-:W-:Y:S02]  /*07a0*/  IMAD.SHL.U32 R4, R125, 0x4, RZ ;  /* 0x000000047d047824 */ /* 0x000fe400078e00ff */
[----:B------:R-:W-:Y:S02]  /*07b0*/  IMAD.IADD R127, R128, 0x1, -R127 ;  /* 0x00000001807f7824 */ /* 0x000fe400078e0a7f */
[----:B------:R-:W-:Y:S01]  /*07c0*/  IMAD R6, R2, c[0x0][0x22c], RZ ;  /* 0x00008b0002067a24 */ /* 0x000fe200078e02ff */
[----:B------:R-:W-:Y:S02]  /*07d0*/  SHF.R.S32.HI R5, RZ, 0x1f, R4 ;  /* 0x0000001fff057819 */ /* 0x000fe40000011404 */
[----:B------:R-:W-:-:S02]  /*07e0*/  ISETP.GE.AND P1, PT, R0, R127, PT ;  /* 0x0000007f0000720c */ /* 0x000fc40003f26270 */
[----:B------:R-:W-:Y:S01]  /*07f0*/  IADD3 R12, R4, 0x40, RZ ;  /* 0x00000040040c7810 */ /* 0x000fe20007ffe0ff */
[----:B------:R-:W-:-:S05]  /*0800*/  IMAD.WIDE R8, R0, 0x80, R4 ;  /* 0x0000008000087825 */ /* 0x000fca00078e0204 */
[----:B------:R-:W-:-:S04]  /*0810*/  IADD3 R3, P0, R6, R8, RZ ;  /* 0x0000000806037210 */ /* 0x000fc80007f1e0ff */
[----:B------:R-:W-:Y:S02]  /*0820*/  LEA.HI.X.SX32 R6, R6, R9, 0x1, P0 ;  /* 0x0000000906067211 */ /* 0x000fe400000f0eff */
[----:B------:R-:W-:-:S04]  /*0830*/  LEA R14, P0, R3, c[0x0][0x1d8], 0x2 ;  /* 0x00007600030e7a11 */ /* 0x000fc800078010ff */
[----:B------:R-:W-:Y:S01]  /*0840*/  LEA.HI.X R15, R3, c[0x0][0x1dc], R6, 0x2, P0 ;  /* 0x00007700030f7a11 */ /* 0x000fe200000f1406 */
[----:B------:R-:W-:Y:S05]  /*0850*/  @P1 BRA `(.L_x_1541) ;  /* 0x0000004000001947 */ /* 0x000fea0003800000 */
[----:B------:R-:W-:Y:S02]  /*0860*/  ISETP.GE.AND P1, PT, R4, c[0x0][0x220], PT ;  /* 0x0000880004007a0c */ /* 0x000fe40003f26270 */
[----:B------:R-:W-:-:S11]  /*0870*/  ISETP.GE.AND P0, PT, R12, c[0x0][0x220], PT ;  /* 0x000088000c007a0c */ /* 0x000fd60003f06270 */
[----:B------:R1:W-:Y:S04]  /*0880*/  @!P1 STG.E.128 [R14.64], RZ ;  /* 0x000000ff0e009986 */ /* 0x0003e8000c101d0e */
[----:B------:R1:W-:Y:S02]  /*0890*/  @!P0 STG.E.128 [R14.64+0x100], RZ ;  /* 0x000100ff0e008986 */ /* 0x0003e4000c101d0e */
.L_x_1541:
[----:B------:R-:W-:Y:S05]  /*08a0*/  BSYNC B0 ;  /* 0x0000000000007941 */ /* 0x000fea0003800000 */
.L_x_1540:
        /* <DEDUP_REMOVED lines=8> */
.L_x_1543:
[----:B------:R-:W-:Y:S05]  /*0930*/  BSYNC B0 ;  /* 0x0000000000007941 */ /* 0x000fea0003800000 */
.L_x_1542:
        /* <DEDUP_REMOVED lines=8> */
.L_x_1545:
[----:B------:R-:W-:Y:S05]  /*09c0*/  BSYNC B0 ;  /* 0x0000000000007941 */ /* 0x000fea0003800000 */
.L_x_1544:
        /* <DEDUP_REMOVED lines=8> */
.L_x_1547:
[----:B------:R-:W-:Y:S05]  /*0a50*/  BSYNC B0 ;  /* 0x0000000000007941 */ /* 0x000fea0003800000 */
.L_x_1546:
        /* <DEDUP_REMOVED lines=8> */
.L_x_1549:
[----:B------:R-:W-:Y:S05]  /*0ae0*/  BSYNC B0 ;  /* 0x0000000000007941 */ /* 0x000fea0003800000 */
.L_x_1548:
        /* <DEDUP_REMOVED lines=8> */
.L_x_1551:
[----:B------:R-:W-:Y:S05]  /*0b70*/  BSYNC B0 ;  /* 0x0000000000007941 */ /* 0x000fea0003800000 */
.L_x_1550:
        /* <DEDUP_REMOVED lines=8> */
.L_x_1553:
[----:B------:R-:W-:Y:S05]  /*0c00*/  BSYNC B0 ;  /* 0x0000000000007941 */ /* 0x000fea0003800000 */
.L_x_1552:
        /* <DEDUP_REMOVED lines=8> */
.L_x_1555:
[----:B------:R-:W-:Y:S05]  /*0c90*/  BSYNC B0 ;  /* 0x0000000000007941 */ /* 0x000fea0003800000 */
.L_x_1554:
[----:B------:R-:W-:Y:S02]  /*0ca0*/  ISETP.NE.AND P6, PT, R125, RZ, PT ;  /* 0x000000ff7d00720c */ /* 0x000fe40003fc5270 */
[----:B------:R-:W-:Y:S02]  /*0cb0*/  SHF.R.S32.HI R4, RZ, 0x1f, R2 ;  /* 0x0000001fff047819 */ /* 0x000fe40000011402 */
[----:B------:R-:W-:Y:S02]  /*0cc0*/  ISETP.GE.OR P0, PT, R0, R127, P6 ;  /* 0x0000007f0000720c */ /* 0x000fe40003706670 */
[----:B------:R-:W-:-:S02]  /*0cd0*/  IADD3 R2, P1, R2, R0, RZ ;  /* 0x0000000002027210 */ /* 0x000fc40007f3e0ff */
[-C--:B------:R-:W-:Y:S02]  /*0ce0*/  ISETP.GE.OR P5, PT, R11, R127.reuse, P6 ;  /* 0x0000007f0b00720c */ /* 0x080fe400037a6670 */
[----:B------:R-:W-:Y:S02]  /*0cf0*/  LEA.HI.X.SX32 R4, R0, R4, 0x1, P1 ;  /* 0x0000000400047211 */ /* 0x000fe400008f0eff */
[----:B------:R-:W-:Y:S02]  /*0d00*/  LEA R12, P1, R2, c[0x0][0x208], 0x2 ;  /* 0x00008200020c7a11 */ /* 0x000fe400078210ff */
[-C--:B------:R-:W-:Y:S02]  /*0d10*/  ISETP.GE.OR P4, PT, R10, R127.reuse, P6 ;  /* 0x0000007f0a00720c */ /* 0x080fe40003786670 */
[----:B------:R-:W-:Y:S01]  /*0d20*/  LEA.HI.X R13, R2, c[0x0][0x20c], R4, 0x2, P1 ;  /* 0x00008300020d7a11 */ /* 0x000fe200008f1404 */
[----:B------:R-:W-:Y:S01]  /*0d30*/  @!P0 IMAD.MOV.U32 R0, RZ, RZ, -0x800000 ;  /* 0xff800000ff008424 */ /* 0x000fe200078e00ff */
[----:B------:R-:W-:-:S02]  /*0d40*/  ISETP.GE.OR P3, PT, R9, R127, P6 ;  /* 0x0000007f0900720c */ /* 0x000fc40003766670 */
[-C--:B------:R-:W-:Y:S02]  /*0d50*/  ISETP.GE.OR P2, PT, R8, R127.reuse, P6 ;  /* 0x0000007f0800720c */ /* 0x080fe40003746670 */
[----:B------:R5:W-:Y:S01]  /*0d60*/  @!P0 STG.E [R12.64], R0 ;  /* 0x000000000c008986 */ /* 0x000be2000c10190e */
[-C--:B------:R-:W-:Y:S02]  /*0d70*/  ISETP.GE.OR P1, PT, R7, R127.reuse, P6 ;  /* 0x0000007f0700720c */ /* 0x080fe40003726670 */
[-C--:B------:R-:W-:Y:S02]  /*0d80*/  ISETP.GE.OR P0, PT, R6, R127.reuse, P6 ;  /* 0x0000007f0600720c */ /* 0x080fe40003706670 */
[----:B------:R-:W-:Y:S01]  /*0d90*/  ISETP.GE.OR P6, PT, R3, R127, P6 ;  /* 0x0000007f0300720c */ /* 0x000fe200037c6670 */
[----:B------:R-:W-:-:S03]  /*0da0*/  @!P4 IMAD.MOV.U32 R6, RZ, RZ, -0x800000 ;  /* 0xff800000ff06c424 */ /* 0x000fc600078e00ff */
[----:B------:R-:W-:Y:S02]  /*0db0*/  @!P3 IMAD.MOV.U32 R5, RZ, RZ, -0x800000 ;  /* 0xff800000ff05b424 */ /* 0x000fe400078e00ff */
[----:B------:R-:W-:Y:S01]  /*0dc0*/  @!P2 IMAD.MOV.U32 R4, RZ, RZ, -0x800000 ;  /* 0xff800000ff04a424 */ /* 0x000fe200078e00ff */
[----:B------:R-:W-:Y:S02]  /*0dd0*/  @!P4 STG.E [R12.64+0x40], R6 ;  /* 0x000040060c00c986 */ /* 0x000fe4000c10190e */
[----:B------:R-:W-:Y:S02]  /*0de0*/  @!P1 IMAD.MOV.U32 R2, RZ, RZ, -0x800000 ;  /* 0xff800000ff029424 */ /* 0x000fe400078e00ff */
[----:B------:R-:W-:Y:S04]  /*0df0*/  @!P3 STG.E [R12.64+0x60], R5 ;  /* 0x000060050c00b986 */ /* 0x000fe8000c10190e */
[----:B------:R-:W-:Y:S04]  /*0e00*/  @!P2 STG.E [R12.64+0x80], R4 ;  /* 0x000080040c00a986 */ /* 0x000fe8000c10190e */
[----:B------:R-:W-:Y:S01]  /*0e10*/  @!P1 STG.E [R12.64+0xa0], R2 ;  /* 0x0000a0020c009986 */ /* 0x000fe2000c10190e */
[----:B-----5:R-:W-:-:S05]  /*0e20*/  @!P5 IMAD.MOV.U32 R0, RZ, RZ, -0x800000 ;  /* 0xff800000ff00d424 */ /* 0x020fca00078e00ff */
[----:B------:R5:W-:Y:S02]  /*0e30*/  @!P5 STG.E [R12.64+0x20], R0 ;  /* 0x000020000c00d986 */ /* 0x000be4000c10190e */
[----:B-----5:R-:W-:-:S05]  /*0e40*/  @!P0 IMAD.MOV.U32 R0, RZ, RZ, -0x800000 ;  /* 0xff800000ff008424 */ /* 0x020fca00078e00ff */
[----:B------:R1:W-:Y:S01]  /*0e50*/  @!P0 STG.E [R12.64+0xc0], R0 ;  /* 0x0000c0000c008986 */ /* 0x0003e2000c10190e */
[----:B------:R-:W-:Y:S05]  /*0e60*/  @P6 EXIT ;  /* 0x000000000000694d */ /* 0x000fea0003800000 */
[----:B-1----:R-:W-:-:S05]  /*0e70*/  MOV R0, 0xff800000 ;  /* 0xff80000000007802 */ /* 0x002fca0000000f00 */
[----:B------:R-:W-:Y:S01]  /*0e80*/  STG.E [R12.64+0xe0], R0 ;  /* 0x0000e0000c007986 */ /* 0x000fe2000c10190e */
[----:B------:R-:W-:Y:S05]  /*0e90*/  EXIT ;  /* 0x000000000000794d */ /* 0x000fea0003800000 */
.L_x_1539:
[----:B-1----:R-:W-:Y:S01]  /*0ea0*/  ISETP.NE.U32.AND P2, PT, RZ, c[0x0][0x2c0], PT ;  /* 0x0000b000ff007a0c */ /* 0x002fe20003f45070 */
[----:B------:R-:W-:Y:S01]  /*0eb0*/  IMAD.MOV.U32 R0, RZ, RZ, R232 ;  /* 0x000000ffff007224 */ /* 0x000fe200078e00e8 */
[----:B------:R-:W-:Y:S02]  /*0ec0*/  ISETP.NE.U32.AND P0, PT, RZ, c[0x0][0x2b8], PT ;  /* 0x0000ae00ff007a0c */ /* 0x000fe40003f05070 */
[----:B------:R-:W-:Y:S02]  /*0ed0*/  ISETP.NE.AND.EX P2, PT, RZ, c[0x0][0x2c4], PT, P2 ;  /* 0x0000b100ff007a0c */ /* 0x000fe40003f45320 */
[----:B------:R-:W-:-:S11]  /*0ee0*/  ISETP.NE.AND.EX P0, PT, RZ, c[0x0][0x2bc], PT, P0 ;  /* 0x0000af00ff007a0c */ /* 0x000fd60003f05300 */
[----:B------:R-:W-:Y:S02]  /*0ef0*/  @P2 SHF.R.S32.HI R2, RZ, 0x1f, R232 ;  /* 0x0000001fff022819 */ /* 0x000fe400000114e8 */
[----:B------:R-:W-:-:S04]  /*0f00*/  @P0 IMAD.WIDE R4, R232, R227, c[0x0][0x2b8] ;  /* 0x0000ae00e8040625 */ /* 0x000fc800078e02e3 */
[----:B------:R-:W-:Y:S01]  /*0f10*/  @P2 IMAD R2, R2, c[0x0][0x2c8], RZ ;  /* 0x0000b20002022a24 */ /* 0x000fe200078e02ff */
[----:B------:R1:W5:Y:S01]  /*0f20*/  @P0 LDG.E R0, [R4.64] ;  /* 0x0000000e04000981 */ /* 0x000362000c1e1900 */
[----:B------:R-:W-:Y:S01]  /*0f30*/  CS2R R234, SRZ ;  /* 0x0000000000ea7805 */ /* 0x000fe2000001ff00 */
[----:B------:R-:W-:Y:S01]  /*0f40*/  PLOP3.LUT P0, PT, PT, PT, PT, 0x8, 0x0 ;  /* 0x000000000000781c */ /* 0x000fe20003f0e170 */
[C---:B------:R-:W-:Y:S01]  /*0f50*/  @P2 IMAD R2, R232.reuse, c[0x0][0x2cc], R2 ;  /* 0x0000b300e8022a24 */ /* 0x040fe200078e0202 */
[----:B------:R-:W-:Y:S01]  /*0f60*/  IABS R39, c[0x0][0x2d0] ;  /* 0x0000b40000277a13 */ /* 0x000fe20000000000 */
[----:B-1----:R-:W-:-:S04]  /*0f70*/  @P2 IMAD.WIDE.U32 R4, R232, c[0x0][0x2c8], RZ ;  /* 0x0000b200e8042a25 */ /* 0x002fc800078e00ff */
[----:B------:R-:W-:Y:S01]  /*0f80*/  @P2 IMAD.IADD R2, R5, 0x1, R2 ;  /* 0x0000000105022824 */ /* 0x000fe200078e0202 */
[----:B------:R-:W-:-:S04]  /*0f90*/  @P2 LEA R234, P1, R4, c[0x0][0x2c0], 0x2 ;  /* 0x0000b00004ea2a11 */ /* 0x000fc800078210ff */
[----:B------:R-:W-:-:S04]  /*0fa0*/  @P2 SHF.L.U64.HI R2, R4, 0x2, R2 ;  /* 0x0000000204022819 */ /* 0x000fc80000010202 */
[----:B------:R-:W-:Y:S02]  /*0fb0*/  @P2 IADD3.X R235, R2, c[0x0][0x2c4], RZ, P1, !PT ;  /* 0x0000b10002eb2a10 */ /* 0x000fe40000ffe4ff */
[----:B------:R-:W-:-:S04]  /*0fc0*/  @P2 ISETP.NE.U32.AND P1, PT, R234, RZ, PT ;  /* 0x000000ffea00220c */ /* 0x000fc80003f25070 */
[----:B------:R-:W-:-:S13]  /*0fd0*/  @P2 ISETP.NE.AND.EX P0, PT, R235, RZ, PT, P1 ;  /* 0x000000ffeb00220c */ /* 0x000fda0003f05310 */
[----:B------:R-:W-:Y:S05]  /*0fe0*/  @!P0 BRA `(.L_x_1556) ;  /* 0x000004a000008947 */ /* 0x000fea0003800000 */
[----:B------:R-:W1:Y:S01]  /*0ff0*/  I2F.RP R4, R39 ;  /* 0x0000002700047306 */ /* 0x000e620000209400 */
        /* <DEDUP_REMOVED lines=20> */
[----:B------:R-:W-:-:S05]  /*1140*/  @P3 IADD3 R3, R3, 0x1, RZ ;  /* 0x0000000103033810 */ /* 0x000fca0007ffe0ff */
[----:B------:R-:W-:-:S05]  /*1150*/  IMAD.MOV.U32 R2, RZ, RZ, R3 ;  /* 0x000000ffff027224 */ /* 0x000fca00078e0003 */
[----:B------:R-:W-:Y:S02]  /*1160*/  @!P1 IADD3 R2, -R2, RZ, RZ ;  /* 0x000000ff02029210 */ /* 0x000fe40007ffe1ff */
[----:B------:R-:W-:-:S05]  /*1170*/  @!P2 LOP3.LUT R2, RZ, c[0x0][0x2d0], RZ, 0x33, !PT ;  /* 0x0000b400ff02aa12 */ /* 0x000fca00078e33ff */
[----:B------:R-:W-:-:S06]  /*1180*/  IMAD.WIDE R12, R2, 0x4, R234 ;  /* 0x00000004020c7825 */ /* 0x000fcc00078e02ea */
[----:B------:R-:W2:Y:S01]  /*1190*/  LDG.E R12, [R12.64] ;  /* 0x0000000e0c0c7981 */ /* 0x000ea2000c1e1900 */
[----:B------:R-:W-:Y:S02]  /*11a0*/  IABS R0, c[0x0][0x1c8] ;  /* 0x0000720000007a13 */ /* 0x000fe40000000000 */
[----:B------:R-:W-:Y:S02]  /*11b0*/  IADD3 R2, -R2, RZ, RZ ;  /* 0x000000ff02027210 */ /* 0x000fe40007ffe1ff */
[----:B------:R-:W1:Y:S03]  /*11c0*/  I2F.RP R6, R0 ;  /* 0x0000000000067306 */ /* 0x000e660000209400 */
[----:B------:R-:W-:-:S05]  /*11d0*/  IMAD R42, R2, c[0x0][0x2d0], R42 ;  /* 0x0000b400022a7a24 */ /* 0x000fca00078e022a */
[----:B------:R-:W-:Y:S01]  /*11e0*/  SHF.R.S32.HI R2, RZ, 0x1f, R42 ;  /* 0x0000001fff027819 */ /* 0x000fe2000001142a */
[----:B-1----:R-:W1:Y:S02]  /*11f0*/  MUFU.RCP R6, R6 ;  /* 0x0000000600067308 */ /* 0x002e640000001000 */
[----:B-1----:R-:W-:-:S06]  /*1200*/  IADD3 R6, R6, 0xffffffe, RZ ;  /* 0x0ffffffe06067810 */ /* 0x002fcc0007ffe0ff */
[----:B------:R-:W1:Y:S02]  /*1210*/  F2I.FTZ.U32.TRUNC.NTZ R7, R6 ;  /* 0x0000000600077305 */ /* 0x000e64000021f000 */
[----:B-1----:R-:W-:Y:S01]  /*1220*/  IMAD.MOV R3, RZ, RZ, -R7 ;  /* 0x000000ffff037224 */ /* 0x002fe200078e0a07 */
[----:B------:R-:W-:-:S03]  /*1230*/  MOV R6, RZ ;  /* 0x000000ff00067202 */ /* 0x000fc60000000f00 */
[----:B------:R-:W-:Y:S01]  /*1240*/  IMAD R4, R3, R0, RZ ;  /* 0x0000000003047224 */ /* 0x000fe200078e02ff */
[----:B------:R-:W-:-:S03]  /*1250*/  IABS R3, R10 ;  /* 0x0000000a00037213 */ /* 0x000fc60000000000 */
[----:B------:R-:W-:-:S04]  /*1260*/  IMAD.HI.U32 R5, R7, R4, R6 ;  /* 0x0000000407057227 */ /* 0x000fc800078e0006 */
[----:B------:R-:W-:-:S04]  /*1270*/  IMAD.MOV.U32 R4, RZ, RZ, R3 ;  /* 0x000000ffff047224 */ /* 0x000fc800078e0003 */
[----:B------:R-:W-:-:S05]  /*1280*/  IMAD.HI.U32 R5, R5, R4, RZ ;  /* 0x0000000405057227 */ /* 0x000fca00078e00ff */
[----:B------:R-:W-:-:S05]  /*1290*/  IADD3 R3, -R5, RZ, RZ ;  /* 0x000000ff05037210 */ /* 0x000fca0007ffe1ff */
[----:B------:R-:W-:-:S05]  /*12a0*/  IMAD R3, R0, R3, R4 ;  /* 0x0000000300037224 */ /* 0x000fca00078e0204 */
[----:B------:R-:W-:-:S13]  /*12b0*/  ISETP.GT.U32.AND P1, PT, R0, R3, PT ;  /* 0x000000030000720c */ /* 0x000fda0003f24070 */
[----:B------:R-:W-:Y:S01]  /*12c0*/  @!P1 IMAD.IADD R3, R3, 0x1, -R0 ;  /* 0x0000000103039824 */ /* 0x000fe200078e0a00 */
[----:B------:R-:W-:-:S04]  /*12d0*/  @!P1 IADD3 R5, R5, 0x1, RZ ;  /* 0x0000000105059810 */ /* 0x000fc80007ffe0ff */
[----:B------:R-:W-:Y:S02]  /*12e0*/  ISETP.GE.U32.AND P2, PT, R3, R0, PT ;  /* 0x000000000300720c */ /* 0x000fe40003f46070 */
[----:B------:R-:W-:-:S04]  /*12f0*/  LOP3.LUT R0, R10, c[0x0][0x1c8], RZ, 0x3c, !PT ;  /* 0x000072000a007a12 */ /* 0x000fc800078e3cff */
[----:B------:R-:W-:Y:S01]  /*1300*/  ISETP.GE.AND P1, PT, R0, RZ, PT ;  /* 0x000000ff0000720c */ /* 0x000fe20003f26270 */
[----:B------:R-:W-:-:S04]  /*1310*/  IMAD R0, R2, c[0x0][0x198], RZ ;  /* 0x0000660002007a24 */ /* 0x000fc800078e02ff */
[----:B------:R-:W-:Y:S02]  /*1320*/  IMAD R0, R42, c[0x0][0x19c], R0 ;  /* 0x000067002a007a24 */ /* 0x000fe400078e0200 */
[----:B------:R-:W-:Y:S02]  /*1330*/  @P2 IADD3 R5, R5, 0x1, RZ ;  /* 0x0000000105052810 */ /* 0x000fe40007ffe0ff */
[----:B------:R-:W-:-:S04]  /*1340*/  ISETP.NE.AND P2, PT, RZ, c[0x0][0x1c8], PT ;  /* 0x00007200ff007a0c */ /* 0x000fc80003f45270 */
[----:B------:R-:W-:-:S09]  /*1350*/  @!P1 IMAD.MOV R5, RZ, RZ, -R5 ;  /* 0x000000ffff059224 */ /* 0x000fd200078e0a05 */
[----:B------:R-:W-:-:S04]  /*1360*/  @!P2 LOP3.LUT R5, RZ, c[0x0][0x1c8], RZ, 0x33, !PT ;  /* 0x00007200ff05aa12 */ /* 0x000fc800078e33ff */
[----:B------:R-:W-:Y:S02]  /*1370*/  SHF.R.S32.HI R8, RZ, 0x1f, R5 ;  /* 0x0000001fff087819 */ /* 0x000fe40000011405 */
[----:B--2---:R-:W-:Y:S01]  /*1380*/  SHF.R.S32.HI R14, RZ, 0x1f, R12 ;  /* 0x0000001fff0e7819 */ /* 0x004fe2000001140c */
[----:B------:R-:W-:-:S04]  /*1390*/  IMAD.WIDE.U32 R6, R12, c[0x0][0x180], RZ ;  /* 0x000060000c067a25 */ /* 0x000fc800078e00ff */
[C---:B------:R-:W-:Y:S02]  /*13a0*/  IMAD R3, R14.reuse, c[0x0][0x180], RZ ;  /* 0x000060000e037a24 */ /* 0x040fe400078e02ff */
[----:B------:R-:W-:Y:S02]  /*13b0*/  IMAD R14, R14, c[0x0][0x188], RZ ;  /* 0x000062000e0e7a24 */ /* 0x000fe400078e02ff */
[C---:B------:R-:W-:Y:S02]  /*13c0*/  IMAD R3, R12.reuse, c[0x0][0x184], R3 ;  /* 0x000061000c037a24 */ /* 0x040fe400078e0203 */
[C---:B------:R-:W-:Y:S02]  /*13d0*/  IMAD R14, R12.reuse, c[0x0][0x18c], R14 ;  /* 0x000063000c0e7a24 */ /* 0x040fe400078e020e */
[----:B------:R-:W-:Y:S01]  /*13e0*/  IMAD.WIDE.U32 R12, R12, c[0x0][0x188], RZ ;  /* 0x000062000c0c7a25 */ /* 0x000fe200078e00ff */
[----:B------:R-:W-:-:S03]  /*13f0*/  IADD3 R7, R7, R3, RZ ;  /* 0x0000000307077210 */ /* 0x000fc60007ffe0ff */
[----:B------:R-:W-:Y:S01]  /*1400*/  IMAD.IADD R14, R13, 0x1, R14 ;  /* 0x000000010d0e7824 */ /* 0x000fe200078e020e */
[----:B------:R-:W-:Y:S01]  /*1410*/  MOV R24, R12 ;  /* 0x0000000c00187202 */ /* 0x000fe20000000f00 */
[----:B------:R-:W-:-:S04]  /*1420*/  IMAD.WIDE.U32 R22, R42, c[0x0][0x198], R6 ;  /* 0x000066002a167a25 */ /* 0x000fc800078e0006 */
[----:B------:R-:W-:Y:S02]  /*1430*/  IMAD.IADD R23, R23, 0x1, R0 ;  /* 0x0000000117177824 */ /* 0x000fe400078e0200 */
[----:B------:R-:W-:Y:S02]  /*1440*/  IMAD R7, R8, c[0x0][0x1b0], RZ ;  /* 0x00006c0008077a24 */ /* 0x000fe400078e02ff */
[----:B------:R-:W-:-:S04]  /*1450*/  IMAD.WIDE.U32 R22, R5, c[0x0][0x1b0], R22 ;  /* 0x00006c0005167a25 */ /* 0x000fc800078e0016 */
[----:B------:R-:W-:-:S05]  /*1460*/  IMAD R7, R5, c[0x0][0x1b4], R7 ;  /* 0x00006d0005077a24 */ /* 0x000fca00078e0207 */
[----:B------:R-:W-:Y:S01]  /*1470*/  IADD3 R7, R23, R7, RZ ;  /* 0x0000000717077210 */ /* 0x000fe20007ffe0ff */
[----:B------:R-:W-:Y:S05]  /*1480*/  BRA `(.L_x_1557) ;  /* 0x000004a000007947 */ /* 0x000fea0003800000 */
.L_x_1556:
[----:B------:R-:W-:-:S13]  /*1490*/  ISETP.NE.AND P4, PT, R14, -0x1, PT ;  /* 0xffffffff0e00780c */ /* 0x000fda0003f85270 */
        /* <DEDUP_REMOVED lines=12> */
[----:B------:R-:W-:Y:S02]  /*1560*/  IADD3 R5, R7, R4, RZ ;  /* 0x0000000407057210 */ /* 0x000fe40007ffe0ff */
[----:B------:R-:W-:-:S05]  /*1570*/  MOV R4, R6 ;  /* 0x0000000600047202 */ /* 0x000fca0000000f00 */
[----:B------:R-:W-:-:S05]  /*1580*/  IMAD.WIDE.U32 R4, R0, c[0x0][0x180], R4 ;  /* 0x0000600000047a25 */ /* 0x000fca00078e0004 */
[----:B------:R-:W-:Y:S02]  /*1590*/  IADD3 R6, R5, R2, RZ ;  /* 0x0000000205067210 */ /* 0x000fe40007ffe0ff */
[----:B------:R-:W-:Y:S02]  /*15a0*/  MOV R7, R4 ;  /* 0x0000000400077202 */ /* 0x000fe40000000f00 */
.L_x_1558:
[----:B------:R-:W-:Y:S02]  /*15b0*/  IABS R5, c[0x0][0x1c8] ;  /* 0x0000720000057a13 */ /* 0x000fe40000000000 */
[-C--:B------:R-:W-:Y:S02]  /*15c0*/  LOP3.LUT R7, R7, R6.reuse, RZ, 0x3c, !PT ;  /* 0x0000000607077212 */ /* 0x080fe400078e3cff */
[----:B------:R-:W1:Y:S01]  /*15d0*/  I2F.RP R8, R5 ;  /* 0x0000000500087306 */ /* 0x000e620000209400 */
[----:B------:R-:W-:Y:S02]  /*15e0*/  LEA R42, R37, 0xffffff80, 0x7 ;  /* 0xffffff80252a7811 */ /* 0x000fe400078e38ff */
[----:B------:R-:W-:Y:S02]  /*15f0*/  LOP3.LUT R6, R7, R6, RZ, 0x3c, !PT ;  /* 0x0000000607067212 */ /* 0x000fe400078e3cff */
[----:B------:R-:W-:-:S02]  /*1600*/  @P4 IADD3 R14, R3, R14, RZ ;  /* 0x0000000e030e4210 */ /* 0x000fc40007ffe0ff */
[----:B------:R-:W-:-:S03]  /*1610*/  LOP3.LUT R7, R7, R6, RZ, 0x3c, !PT ;  /* 0x0000000607077212 */ /* 0x000fc600078e3cff */
[----:B------:R-:W-:-:S04]  /*1620*/  @P4 IMAD.WIDE.U32 R24, R14, c[0x0][0x1a0], RZ ;  /* 0x000068000e184a25 */ /* 0x000fc800078e00ff */
[----:B------:R-:W-:Y:S01]  /*1630*/  IMAD.WIDE.U32 R6, R42, c[0x0][0x198], R6 ;  /* 0x000066002a067a25 */ /* 0x000fe200078e0006 */
[----:B-1----:R-:W1:Y:S03]  /*1640*/  MUFU.RCP R8, R8 ;  /* 0x0000000800087308 */ /* 0x002e660000001000 */
[----:B------:R-:W-:Y:S01]  /*1650*/  @P4 IMAD R14, R14, c[0x0][0x1a4], R25 ;  /* 0x000069000e0e4a24 */ /* 0x000fe200078e0219 */
[----:B------:R-:W-:Y:S02]  /*1660*/  MOV R12, R6 ;  /* 0x00000006000c7202 */ /* 0x000fe40000000f00 */
[----:B-1----:R-:W-:-:S04]  /*1670*/  IADD3 R8, R8, 0xffffffe, RZ ;  /* 0x0ffffffe08087810 */ /* 0x002fc80007ffe0ff */
[----:B------:R-:W1:Y:S02]  /*1680*/  F2I.FTZ.U32.TRUNC.NTZ R9, R8 ;  /* 0x0000000800097305 */ /* 0x000e64000021f000 */
[----:B-1----:R-:W-:Y:S02]  /*1690*/  IMAD.MOV R2, RZ, RZ, -R9 ;  /* 0x000000ffff027224 */ /* 0x002fe400078e0a09 */
[----:B------:R-:W-:Y:S02]  /*16a0*/  IMAD.MOV.U32 R8, RZ, RZ, RZ ;  /* 0x000000ffff087224 */ /* 0x000fe400078e00ff */
[----:B------:R-:W-:Y:S01]  /*16b0*/  IMAD R4, R2, R5, RZ ;  /* 0x0000000502047224 */ /* 0x000fe200078e02ff */
[----:B------:R-:W-:-:S03]  /*16c0*/  IABS R2, R10 ;  /* 0x0000000a00027213 */ /* 0x000fc60000000000 */
[----:B------:R-:W-:Y:S01]  /*16d0*/  IMAD.HI.U32 R4, R9, R4, R8 ;  /* 0x0000000409047227 */ /* 0x000fe200078e0008 */
[----:B------:R-:W-:-:S05]  /*16e0*/  MOV R8, R2 ;  /* 0x0000000200087202 */ /* 0x000fca0000000f00 */
        /* <DEDUP_REMOVED lines=8> */
[----:B------:R-:W-:-:S04]  /*1770*/  LOP3.LUT R2, R10, c[0x0][0x1c8], RZ, 0x3c, !PT ;  /* 0x000072000a027a12 */ /* 0x000fc800078e3cff */
[----:B------:R-:W-:Y:S02]  /*1780*/  ISETP.GE.AND P2, PT, R2, RZ, PT ;  /* 0x000000ff0200720c */ /* 0x000fe40003f46270 */
[----:B------:R-:W-:-:S05]  /*1790*/  SHF.R.S32.HI R2, RZ, 0x1f, R42 ;  /* 0x0000001fff027819 */ /* 0x000fca000001142a */
[----:B------:R-:W-:-:S04]  /*17a0*/  @P3 IADD3 R4, R4, 0x1, RZ ;  /* 0x0000000104043810 */ /* 0x000fc80007ffe0ff */
[----:B------:R-:W-:Y:S01]  /*17b0*/  MOV R5, R4 ;  /* 0x0000000400057202 */ /* 0x000fe20000000f00 */
[----:B------:R-:W-:-:S04]  /*17c0*/  IMAD R4, R2, c[0x0][0x198], RZ ;  /* 0x0000660002047a24 */ /* 0x000fc800078e02ff */
[----:B------:R-:W-:Y:S01]  /*17d0*/  @!P2 IMAD.MOV R5, RZ, RZ, -R5 ;  /* 0x000000ffff05a224 */ /* 0x000fe200078e0a05 */
[----:B------:R-:W-:Y:S01]  /*17e0*/  @!P1 LOP3.LUT R5, RZ, c[0x0][0x1c8], RZ, 0x33, !PT ;  /* 0x00007200ff059a12 */ /* 0x000fe200078e33ff */
[----:B------:R-:W-:-:S03]  /*17f0*/  IMAD R4, R42, c[0x0][0x19c], R4 ;  /* 0x000067002a047a24 */ /* 0x000fc600078e0204 */
[----:B------:R-:W-:Y:S01]  /*1800*/  SHF.R.S32.HI R8, RZ, 0x1f, R5 ;  /* 0x0000001fff087819 */ /* 0x000fe20000011405 */
[----:B------:R-:W-:-:S04]  /*1810*/  IMAD.IADD R13, R7, 0x1, R4 ;  /* 0x00000001070d7824 */ /* 0x000fc800078e0204 */
[----:B------:R-:W-:Y:S02]  /*1820*/  IMAD R7, R8, c[0x0][0x1b0], RZ ;  /* 0x00006c0008077a24 */ /* 0x000fe400078e02ff */
[----:B------:R-:W-:-:S04]  /*1830*/  IMAD.WIDE.U32 R12, R5, c[0x0][0x1b0], R12 ;  /* 0x00006c00050c7a25 */ /* 0x000fc800078e000c */
[----:B------:R-:W-:Y:S02]  /*1840*/  IMAD R7, R5, c[0x0][0x1b4], R7 ;  /* 0x00006d0005077a24 */ /* 0x000fe400078e0207 */
[----:B------:R-:W-:-:S03]  /*1850*/  IMAD.MOV.U32 R22, RZ, RZ, R12 ;  /* 0x000000ffff167224 */ /* 0x000fc600078e000c */
[----:B------:R-:W-:Y:S01]  /*1860*/  IADD3 R7, R13, R7, RZ ;  /* 0x000000070d077210 */ /* 0x000fe20007ffe0ff */
        /* <DEDUP_REMOVED lines=11> */
[----:B------:R-:W-:Y:S02]  /*1920*/  MOV R24, R12 ;  /* 0x0000000c00187202 */ /* 0x000fe40000000f00 */
.L_x_1557:
[----:B------:R-:W-:Y:S01]  /*1930*/  ISETP.NE.AND P1, PT, R15, -0x1, PT ;  /* 0xffffffff0f00780c */ /* 0x000fe20003f25270 */
[----:B------:R-:W-:Y:S01]  /*1940*/  IMAD R8, R8, c[0x0][0x1b8], RZ ;  /* 0x00006e0008087a24 */ /* 0x000fe200078e02ff */
[----:B-----5:R-:W-:Y:S01]  /*1950*/  SHF.R.S32.HI R0, RZ, 0x1f, R125 ;  /* 0x0000001fff007819 */ /* 0x020fe2000001147d */
[----:B------:R-:W-:Y:S01]  /*1960*/  BSSY B0, `(.L_x_1559) ;  /* 0x0000060000007945 */ /* 0x000fe20003800000 */
[----:B------:R-:W-:Y:S01]  /*1970*/  IADD3 R223, -R127, R128, RZ ;  /* 0x000000807fdf7210 */ /* 0x000fe20007ffe1ff */
[----:B------:R-:W-:Y:S01]  /*1980*/  IMAD R8, R5, c[0x0][0x1bc], R8 ;  /* 0x00006f0005087a24 */ /* 0x000fe200078e0208 */
[CC--:B------:R-:W-:Y:S02]  /*1990*/  LEA.HI R3, R0.reuse, R125.reuse, RZ, 0x3 ;  /* 0x0000007d00037211 */ /* 0x0c0fe400078f18ff */
[----:B------:R-:W-:-:S02]  /*19a0*/  LEA.HI R4, R0, R125, RZ, 0x4 ;  /* 0x0000007d00047211 */ /* 0x000fc400078f20ff */
[----:B------:R-:W-:Y:S02]  /*19b0*/  SHF.R.S32.HI R16, RZ, 0x3, R3 ;  /* 0x00000003ff107819 */ /* 0x000fe40000011403 */
[----:B------:R-:W-:Y:S01]  /*19c0*/  LOP3.LUT R3, R3, 0xfffffff8, RZ, 0xc0, !PT ;  /* 0xfffffff803037812 */ /* 0x000fe200078ec0ff */
[C---:B------:R-:W-:Y:S01]  /*19d0*/  @P1 IMAD.WIDE.U32 R12, R15.reuse, c[0x0][0x190], RZ ;  /* 0x000064000f0c1a25 */ /* 0x040fe200078e00ff */
[----:B------:R-:W-:Y:S02]  /*19e0*/  @!P1 SHF.R.S32.HI R9, RZ, 0x1f, R232 ;  /* 0x0000001fff099819 */ /* 0x000fe400000114e8 */
[CC--:B------:R-:W-:Y:S01]  /*19f0*/  LEA.HI R11, R0.reuse, R125.reuse, RZ, 0x6 ;  /* 0x0000007d000b7211 */ /* 0x0c0fe200078f30ff */
[----:B------:R-:W-:Y:S01]  /*1a00*/  @P1 IMAD R15, R15, c[0x0][0x194], R13 ;  /* 0x000065000f0f1a24 */ /* 0x000fe200078e020d */
[----:B------:R-:W-:Y:S01]  /*1a10*/  SHF.R.S32.HI R17, RZ, 0x1f, R16 ;  /* 0x0000001fff117819 */ /* 0x000fe20000011410 */
[----:B------:R-:W-:Y:S01]  /*1a20*/  @!P1 IMAD R9, R9, c[0x0][0x178], RZ ;  /* 0x00005e0009099a24 */ /* 0x000fe200078e02ff */
[----:B------:R-:W-:Y:S01]  /*1a30*/  LEA.HI R126, R0, R125, RZ, 0x5 ;  /* 0x0000007d007e7211 */ /* 0x000fe200078f28ff */
[----:B------:R-:W-:-:S02]  /*1a40*/  @P1 IMAD.MOV.U32 R6, RZ, RZ, R12 ;  /* 0x000000ffff061224 */ /* 0x000fc400078e000c */
[----:B------:R-:W-:-:S04]  /*1a50*/  @!P1 IMAD.WIDE.U32 R12, R232, c[0x0][0x178], RZ ;  /* 0x00005e00e80c9a25 */ /* 0x000fc800078e00ff */
[----:B------:R-:W-:Y:S02]  /*1a60*/  @!P1 IMAD R9, R232, c[0x0][0x17c], R9 ;  /* 0x00005f00e8099a24 */ /* 0x000fe400078e0209 */
[----:B------:R-:W-:Y:S02]  /*1a70*/  IMAD.IADD R3, R125, 0x1, -R3 ;  /* 0x000000017d037824 */ /* 0x000fe400078e0a03 */
[----:B------:R-:W-:Y:S01]  /*1a80*/  @!P1 IMAD.IADD R15, R13, 0x1, R9 ;  /* 0x000000010d0f9824 */ /* 0x000fe200078e0209 */
[----:B------:R-:W-:Y:S01]  /*1a90*/  LOP3.LUT R13, R4, 0xfffffff0, RZ, 0xc0, !PT ;  /* 0xfffffff0040d7812 */ /* 0x000fe200078ec0ff */
[----:B------:R-:W-:Y:S01]  /*1aa0*/  IMAD.SHL.U32 R231, R3, 0x8, RZ ;  /* 0x0000000803e77824 */ /* 0x000fe200078e00ff */
[----:B------:R-:W-:Y:S01]  /*1ab0*/  SHF.L.U32 R9, R16, 0x6, RZ ;  /* 0x0000000610097819 */ /* 0x000fe200000006ff */
[----:B------:R-:W-:Y:S01]  /*1ac0*/  @!P1 IMAD.MOV.U32 R6, RZ, RZ, R12 ;  /* 0x000000ffff069224 */ /* 0x000fe200078e000c */
[----:B------:R-:W-:Y:S01]  /*1ad0*/  SHF.R.S32.HI R4, RZ, 0x4, R4 ;  /* 0x00000004ff047819 */ /* 0x000fe20000011404 */
[----:B------:R-:W-:Y:S01]  /*1ae0*/  IMAD.IADD R13, R125, 0x1, -R13 ;  /* 0x000000017d0d7824 */ /* 0x000fe200078e0a0d */
[----:B------:R-:W-:Y:S01]  /*1af0*/  IADD3 R24, P2, R231, R24, RZ ;  /* 0x00000018e7187210 */ /* 0x000fe20007f5e0ff */
[----:B------:R-:W-:Y:S01]  /*1b00*/  IMAD.SHL.U32 R230, R11, 0x8, RZ ;  /* 0x000000080be67824 */ /* 0x000fe200078e00ff */
[----:B------:R-:W-:Y:S01]  /*1b10*/  SHF.R.S32.HI R18, RZ, 0x1f, R231 ;  /* 0x0000001fff127819 */ /* 0x000fe200000114e7 */
[----:B------:R-:W-:Y:S01]  /*1b20*/  IMAD.MOV.U32 R0, RZ, RZ, 0x20 ;  /* 0x00000020ff007424 */ /* 0x000fe200078e00ff */
[----:B------:R-:W-:Y:S01]  /*1b30*/  SHF.R.S32.HI R19, RZ, 0x1f, R13 ;  /* 0x0000001fff137819 */ /* 0x000fe2000001140d */
[----:B------:R-:W-:Y:S01]  /*1b40*/  IMAD.WIDE R20, R20, 0x40, R16 ;  /* 0x0000004014147825 */ /* 0x000fe200078e0210 */
[----:B------:R-:W-:-:S02]  /*1b50*/  LOP3.LUT R9, R9, 0x1c0, RZ, 0xc0, !PT ;  /* 0x000001c009097812 */ /* 0x000fc400078ec0ff */
[----:B------:R-:W-:Y:S01]  /*1b60*/  IADD3 R22, P3, R231, R22, RZ ;  /* 0x00000016e7167210 */ /* 0x000fe20007f7e0ff */
[----:B------:R-:W-:Y:S01]  /*1b70*/  IMAD.X R25, R18, 0x1, R14, P2 ;  /* 0x0000000112197824 */ /* 0x000fe200010e060e */
[----:B------:R-:W-:Y:S02]  /*1b80*/  LEA.HI R14, R19, R13, RZ, 0x3 ;  /* 0x0000000d130e7211 */ /* 0x000fe400078f18ff */
[----:B------:R-:W-:Y:S01]  /*1b90*/  IADD3 R6, P1, R231, R6, RZ ;  /* 0x00000006e7067210 */ /* 0x000fe20007f3e0ff */
[----:B------:R-:W-:Y:S01]  /*1ba0*/  IMAD.WIDE.U32 R24, R5, c[0x0][0x1b8], R24 ;  /* 0x00006e0005187a25 */ /* 0x000fe200078e0018 */
[----:B------:R-:W-:Y:S02]  /*1bb0*/  LOP3.LUT R12, R9, 0x38, R231, 0xf8, !PT ;  /* 0x00000038090c7812 */ /* 0x000fe400078ef8e7 */
[----:B------:R-:W-:Y:S02]  /*1bc0*/  LOP3.LUT R11, R14, 0xfffffff8, RZ, 0xc0, !PT ;  /* 0xfffffff80e0b7812 */ /* 0x000fe400078ec0ff */
[----:B------:R-:W-:-:S02]  /*1bd0*/  SHF.R.U32.HI R9, RZ, 0x3, R9 ;  /* 0x00000003ff097819 */ /* 0x000fc40000011609 */
[C---:B------:R-:W-:Y:S01]  /*1be0*/  IADD3.X R23, R18.reuse, R7, RZ, P3, !PT ;  /* 0x0000000712177210 */ /* 0x040fe20001ffe4ff */
[----:B------:R-:W-:Y:S01]  /*1bf0*/  IMAD.X R7, R18, 0x1, R15, P1 ;  /* 0x0000000112077824 */ /* 0x000fe200008e060f */
[----:B------:R-:W-:Y:S01]  /*1c00*/  LOP3.LUT R12, R12, R9, RZ, 0x3c, !PT ;  /* 0x000000090c0c7212 */ /* 0x000fe200078e3cff */
[----:B------:R-:W-:Y:S01]  /*1c10*/  IMAD.IADD R13, R13, 0x1, -R11 ;  /* 0x000000010d0d7824 */ /* 0x000fe200078e0a0b */
[C---:B------:R-:W-:Y:S01]  /*1c20*/  IADD3 R42, P1, R16.reuse, R42, RZ ;  /* 0x0000002a102a7210 */ /* 0x040fe20007f3e0ff */
[C---:B------:R-:W-:Y:S01]  /*1c30*/  IMAD R11, R17.reuse, c[0x0][0x198], RZ ;  /* 0x00006600110b7a24 */ /* 0x040fe200078e02ff */
[----:B------:R-:W-:Y:S01]  /*1c40*/  SHF.R.S32.HI R9, RZ, 0x1f, R10 ;  /* 0x0000001fff097819 */ /* 0x000fe2000001140a */
[C---:B------:R-:W-:Y:S01]  /*1c50*/  IMAD.WIDE.U32 R22, R16.reuse, c[0x0][0x198], R22 ;  /* 0x0000660010167a25 */ /* 0x040fe200078e0016 */
[----:B------:R-:W-:Y:S02]  /*1c60*/  IADD3.X R2, R17, R2, RZ, P1, !PT ;  /* 0x0000000211027210 */ /* 0x000fe40000ffe4ff */
[----:B------:R-:W-:Y:S01]  /*1c70*/  R2P PR, R13, 0x6 ;  /* 0x000000060d007804 */ /* 0x000fe20000000000 */
[----:B------:R-:W-:Y:S01]  /*1c80*/  IMAD R9, R9, c[0x0][0x1a8], RZ ;  /* 0x00006a0009097a24 */ /* 0x000fe200078e02ff */
[----:B------:R-:W-:Y:S01]  /*1c90*/  ISETP.GE.AND P3, PT, R16, R223, PT ;  /* 0x000000df1000720c */ /* 0x000fe20003f66270 */
[----:B------:R-:W-:Y:S01]  /*1ca0*/  IMAD R2, R2, c[0x0][0x1a0], RZ ;  /* 0x0000680002027a24 */ /* 0x000fe200078e02ff */
[----:B------:R-:W-:Y:S01]  /*1cb0*/  LOP3.LUT R230, R12, 0xfffffe00, R230, 0xf8, !PT ;  /* 0xfffffe000ce67812 */ /* 0x000fe200078ef8e6 */
[----:B------:R-:W-:Y:S01]  /*1cc0*/  IMAD R18, R10, c[0x0][0x1ac], R9 ;  /* 0x00006b000a127a24 */ /* 0x000fe200078e0209 */
[----:B------:R-:W-:Y:S01]  /*1cd0*/  LOP3.LUT R15, R126, 0xffffffe0, RZ, 0xc0, !PT ;  /* 0xffffffe07e0f7812 */ /* 0x000fe200078ec0ff */
[----:B------:R-:W-:Y:S01]  /*1ce0*/  IMAD.IADD R9, R25, 0x1, R8 ;  /* 0x0000000119097824 */ /* 0x000fe200078e0208 */
[----:B------:R-:W-:Y:S01]  /*1cf0*/  MOV R8, R24 ;  /* 0x0000001800087202 */ /* 0x000fe20000000f00 */
[----:B------:R-:W-:Y:S01]  /*1d00*/  IMAD R133, R16, c[0x0][0x19c], R11 ;  /* 0x0000670010857a24 */ /* 0x000fe200078e020b */
[----:B------:R-:W-:Y:S01]  /*1d10*/  SHF.R.S32.HI R126, RZ, 0x5, R126 ;  /* 0x00000005ff7e7819 */ /* 0x000fe2000001147e */
[----:B------:R-:W-:Y:S01]  /*1d20*/  IMAD R36, R42, c[0x0][0x1a4], R2 ;  /* 0x000069002a247a24 */ /* 0x000fe200078e0202 */
[----:B------:R-:W-:Y:S01]  /*1d30*/  IADD3 R40, R231, 0x40, RZ ;  /* 0x00000040e7287810 */ /* 0x000fe20007ffe0ff */
[----:B------:R-:W-:Y:S01]  /*1d40*/  IMAD.WIDE.U32 R10, R10, c[0x0][0x1a8], R6 ;  /* 0x00006a000a0a7a25 */ /* 0x000fe200078e0006 */
[----:B------:R-:W-:-:S03]  /*1d50*/  SEL R0, R0, 0xffffffe0, !P2 ;  /* 0xffffffe000007807 */ /* 0x000fc60005000000 */
[----:B------:R-:W-:Y:S01]  /*1d60*/  IMAD.MOV.U32 R2, RZ, RZ, 0x10 ;  /* 0x00000010ff027424 */ /* 0x000fe200078e00ff */
[----:B------:R-:W-:Y:S01]  /*1d70*/  IADD3 R19, R11, R18, RZ ;  /* 0x000000120b137210 */ /* 0x000fe20007ffe0ff */
[----:B------:R-:W-:-:S03]  /*1d80*/  IMAD.WIDE.U32 R42, R42, c[0x0][0x1a0], R8 ;  /* 0x000068002a2a7a25 */ /* 0x000fc600078e0008 */
[----:B------:R-:W-:Y:S01]  /*1d90*/  SEL R2, R2, 0xfffffff0, !P1 ;  /* 0xfffffff002027807 */ /* 0x000fe20004800000 */
[----:B------:R-:W-:Y:S02]  /*1da0*/  IMAD.IADD R133, R23, 0x1, R133 ;  /* 0x0000000117857824 */ /* 0x000fe400078e0285 */
[----:B------:R-:W-:Y:S02]  /*1db0*/  IMAD.MOV.U32 R134, RZ, RZ, R22 ;  /* 0x000000ffff867224 */ /* 0x000fe400078e0016 */
[----:B------:R-:W-:Y:S02]  /*1dc0*/  IMAD.IADD R15, R125, 0x1, -R15 ;  /* 0x000000017d0f7824 */ /* 0x000fe400078e0a0f */
[----:B------:R-:W-:Y:S02]  /*1dd0*/  IMAD.SHL.U32 R230, R230, 0x2, RZ ;  /* 0x00000002e6e67824 */ /* 0x000fe400078e00ff */
[----:B------:R-:W-:Y:S01]  /*1de0*/  IMAD.IADD R36, R43, 0x1, R36 ;  /* 0x000000012b247824 */ /* 0x000fe200078e0224 */
[----:B------:R-:W-:Y:S05]  /*1df0*/  @P3 BRA `(.L_x_1560) ;  /* 0x0000016000003947 */ /* 0x000fea0003800000 */
[----:B------:R-:W-:Y:S01]  /*1e00*/  ISETP.GE.AND P3, PT, R231, c[0x0][0x220], PT ;  /* 0x00008800e7007a0c */ /* 0x000fe20003f66270 */
[----:B------:R-:W-:Y:S01]  /*1e10*/  IMAD R5, R21, c[0x0][0x190], RZ ;  /* 0x0000640015057a24 */ /* 0x000fe200078e02ff */
[----:B------:R-:W-:Y:S01]  /*1e20*/  ISETP.GE.AND P2, PT, R40, c[0x0][0x220], PT ;  /* 0x0000880028007a0c */ /* 0x000fe20003f46270 */
[----:B------:R-:W-:-:S02]  /*1e30*/  IMAD.MOV.U32 R18, RZ, RZ, R10 ;  /* 0x000000ffff127224 */ /* 0x000fc400078e000a */
        /* <DEDUP_REMOVED lines=18> */
.L_x_1560:
[----:B------:R-:W-:Y:S05]  /*1f60*/  BSYNC B0 ;  /* 0x0000000000007941 */ /* 0x000fea0003800000 */
.L_x_1559:
        /* <DEDUP_REMOVED lines=29> */
.L_x_1562:
[----:B------:R-:W-:Y:S05]  /*2140*/  BSYNC B0 ;  /* 0x0000000000007941 */ /* 0x000fea0003800000 */
.L_x_1561:
[----:B------:R-:W-:Y:S01]  /*2150*/  IADD3 R6, R16, 0x20, RZ ;  /* 0x0000002010067810 */ /* 0x000fe20007ffe0ff */
[----:B------:R-:W-:Y:S03]  /*2160*/  BSSY B0, `(.L_x_1563) ;  /* 0x000001c000007945 */ /* 0x000fe60003800000 */
[----:B------:R-:W-:-:S13]  /*2170*/  ISETP.GE.AND P1, PT, R6, R223, PT ;  /* 0x000000df0600720c */ /* 0x000fda0003f26270 */
[----:B------:R-:W-:Y:S05]  /*2180*/  @P1 BRA `(.L_x_1564) ;  /* 0x0000019000001947 */ /* 0x000fea0003800000 */
[----:B-1----:R-:W-:Y:S01]  /*2190*/  IADD3 R8, P1, R20, 0x20, RZ ;  /* 0x0000002014087810 */ /* 0x002fe20007f3e0ff */
        /* <DEDUP_REMOVED lines=24> */
.L_x_1564:
[----:B------:R-:W-:Y:S05]  /*2320*/  BSYNC B0 ;  /* 0x0000000000007941 */ /* 0x000fea0003800000 */
.L_x_1563:
[----:B------:R-:W-:Y:S01]  /*2330*/  IADD3 R12, R16, 0x30, RZ ;  /* 0x00000030100c7810 */ /* 0x000fe20007ffe0ff */
[----:B------:R-:W-:Y:S03]  /*2340*/  BSSY B0, `(.L_x_1565) ;  /* 0x000001b000007945 */ /* 0x000fe60003800000 */
[----:B------:R-:W-:-:S13]  /*2350*/  ISETP.GE.AND P1, PT, R12, R223, PT ;  /* 0x000000df0c00720c */ /* 0x000fda0003f26270 */
[----:B------:R-:W-:Y:S05]  /*2360*/  @P1 BRA `(.L_x_1566) ;  /* 0x0000018000001947 */ /* 0x000fea0003800000 */
[----:B-1----:R-:W-:Y:S02]  /*2370*/  IADD3 R8, P1, R20, 0x30, RZ ;  /* 0x0000003014087810 */ /* 0x002fe40007f3e0ff */
        /* <DEDUP_REMOVED lines=23> */
.L_x_1566:
[----:B------:R-:W-:Y:S05]  /*24f0*/  BSYNC B0 ;  /* 0x0000000000007941 */ /* 0x000fea0003800000 */
.L_x_1565:
        /* <DEDUP_REMOVED lines=23> */
.L_x_1568:
[----:B------:R-:W-:Y:S05]  /*2670*/  BSYNC B0 ;  /* 0x0000000000007941 */ /* 0x000fea0003800000 */
.L_x_1567:
[----:B------:R-:W-:Y:S01]  /*2680*/  ISETP.GE.AND P1, PT, R7, R5, PT ;  /* 0x000000050700720c */ /* 0x000fe20003f26270 */
[----:B------:R-:W-:Y:S01]  /*2690*/  IMAD.MOV.U32 R120, RZ, RZ, c[0x0][0x198] ;  /* 0x00006600ff787624 */ /* 0x000fe200078e00ff */
[----:B------:R-:W-:Y:S03]  /*26a0*/  BSSY B0, `(.L_x_1569) ;  /* 0x0000017000007945 */ /* 0x000fe60003800000 */
[C---:B------:R-:W-:Y:S01]  /*26b0*/  IMAD.SHL.U32 R226, R120.reuse, 0x10, RZ ;  /* 0x0000001078e27824 */ /* 0x040fe200078e00ff */
[----:B------:R-:W-:-:S07]  /*26c0*/  SHF.L.U64.HI R225, R120, R227, c[0x0][0x19c] ;  /* 0x0000670078e17619 */ /* 0x000fce00000102e3 */
[----:B------:R-:W-:Y:S05]  /*26d0*/  @P1 BRA `(.L_x_1570) ;  /* 0x0000013000001947 */ /* 0x000fea0003800000 */
[----:B------:R-:W-:Y:S02]  /*26e0*/  ISETP.GE.AND P2, PT, R231, c[0x0][0x220], PT ;  /* 0x00008800e7007a0c */ /* 0x000fe40003f46270 */
[----:B-1----:R-:W-:Y:S02]  /*26f0*/  IADD3 R9, P3, R226, R134, RZ ;  /* 0x00000086e2097210 */ /* 0x002fe40007f7e0ff */
[----:B------:R-:W-:-:S03]  /*2700*/  ISETP.GE.AND P1, PT, R40, c[0x0][0x220], PT ;  /* 0x0000880028007a0c */ /* 0x000fc60003f26270 */
[----:B------:R-:W-:-:S06]  /*2710*/  IMAD.X R8, R225, 0x1, R133, P3 ;  /* 0x00000001e1087824 */ /* 0x000fcc00018e0685 */
        /* <DEDUP_REMOVED lines=15> */
.L_x_1570:
[----:B------:R-:W-:Y:S05]  /*2810*/  BSYNC B0 ;  /* 0x0000000000007941 */ /* 0x000fea0003800000 */
.L_x_1569:
[----:B------:R-:W-:Y:S01]  /*2820*/  ISETP.GE.AND P1, PT, R6, R5, PT ;  /* 0x000000050600720c */ /* 0x000fe20003f26270 */
[----:B------:R-:W-:-:S12]  /*2830*/  BSSY B0, `(.L_x_1571) ;  /* 0x0000016000007945 */ /* 0x000fd80003800000 */
[----:B------:R-:W-:Y:S05]  /*2840*/  @P1 BRA `(.L_x_1572) ;  /* 0x0000014000001947 */ /* 0x000fea0003800000 */
[----:B------:R-:W-:Y:S01]  /*2850*/  ISETP.GE.AND P2, PT, R231, c[0x0][0x220], PT ;  /* 0x00008800e7007a0c */ /* 0x000fe20003f46270 */
[----:B-1----:R-:W-:Y:S01]  /*2860*/  IMAD.MOV.U32 R8, RZ, RZ, c[0x0][0x19c] ;  /* 0x00006700ff087624 */ /* 0x002fe200078e00ff */
        /* <DEDUP_REMOVED lines=18> */
.L_x_1572:
[----:B------:R-:W-:Y:S05]  /*2990*/  BSYNC B0 ;  /* 0x0000000000007941 */ /* 0x000fea0003800000 */
.L_x_1571:
[----:B------:R-:W-:Y:S01]  /*29a0*/  ISETP.GE.AND P1, PT, R12, R5, PT ;  /* 0x000000050c00720c */ /* 0x000fe20003f26270 */
[----:B------:R-:W-:-:S12]  /*29b0*/  BSSY B0, `(.L_x_1573) ;  /* 0x0000019000007945 */ /* 0x000fd80003800000 */
[----:B------:R-:W-:Y:S05]  /*29c0*/  @P1 BRA `(.L_x_1574) ;  /* 0x0000017000001947 */ /* 0x000fea0003800000 */
[----:B------:R-:W-:Y:S01]  /*29d0*/  ISETP.GE.AND P2, PT, R231, c[0x0][0x220], PT ;  /* 0x00008800e7007a0c */ /* 0x000fe20003f46270 */
[----:B-1----:R-:W-:Y:S01]  /*29e0*/  IMAD.MOV.U32 R8, RZ, RZ, R134 ;  /* 0x000000ffff087224 */ /* 0x002fe200078e0086 */
[----:B------:R-:W-:Y:S01]  /*29f0*/  ULDC UR4, c[0x0][0x19c] ;  /* 0x0000670000047ab9 */ /* 0x000fe20000000800 */
[----:B------:R-:W-:Y:S01]  /*2a00*/  IMAD.MOV.U32 R9, RZ, RZ, R133 ;  /* 0x000000ffff097224 */ /* 0x000fe200078e0085 */
[----:B------:R-:W-:Y:S01]  /*2a10*/  UIMAD UR4, UR4, 0x30, URZ ;  /* 0x00000030040478a4 */ /* 0x000fe2000f8e023f */
[----:B------:R-:W-:Y:S02]  /*2a20*/  ISETP.GE.AND P1, PT, R40, c[0x0][0x220], PT ;  /* 0x0000880028007a0c */ /* 0x000fe40003f26270 */
[----:B------:R-:W-:-:S05]  /*2a30*/  IMAD.WIDE.U32 R18, R120, 0x30, R8 ;  /* 0x0000003078127825 */ /* 0x000fca00078e0008 */
[----:B------:R-:W-:Y:S01]  /*2a40*/  IADD3 R8, R19, UR4, RZ ;  /* 0x0000000413087c10 */ /* 0x000fe2000fffe0ff */
[----:B------:R1:W-:Y:S01]  /*2a50*/  @P2 STS.128 [R230+0x5800], RZ ;  /* 0x005800ffe6002388 */ /* 0x0003e20000000c00 */
[----:B------:R-:W-:-:S04]  /*2a60*/  @!P2 LEA R10, P3, R18, c[0x0][0x168], 0x1 ;  /* 0x00005a00120aaa11 */ /* 0x000fc800078608ff */
        /* <DEDUP_REMOVED lines=13> */
.L_x_1574:
[----:B------:R-:W-:Y:S05]  /*2b40*/  BSYNC B0 ;  /* 0x0000000000007941 */ /* 0x000fea0003800000 */
.L_x_1573:
[----:B-1----:R-:W-:Y:S01]  /*2b50*/  IADD3 R11, R16, 0x40, RZ ;  /* 0x00000040100b7810 */ /* 0x002fe20007ffe0ff */
        /* <DEDUP_REMOVED lines=23> */
.L_x_1576:
[----:B------:R-:W-:Y:S05]  /*2cd0*/  BSYNC B0 ;  /* 0x0000000000007941 */ /* 0x000fea0003800000 */
.L_x_1575:
[----:B------:R-:W-:Y:S01]  /*2ce0*/  IADD3 R10, R16, 0x50, RZ ;  /* 0x00000050100a7810 */ /* 0x000fe20007ffe0ff */
[----:B------:R-:W-:Y:S03]  /*2cf0*/  BSSY B0, `(.L_x_1577) ;  /* 0x000001a000007945 */ /* 0x000fe60003800000 */
[----:B------:R-:W-:-:S13]  /*2d00*/  ISETP.GE.AND P1, PT, R10, R5, PT ;  /* 0x000000050a00720c */ /* 0x000fda0003f26270 */
[----:B------:R-:W-:Y:S05]  /*2d10*/  @P1 BRA `(.L_x_1578) ;  /* 0x0000017000001947 */ /* 0x000fea0003800000 */
[----:B------:R-:W-:Y:S01]  /*2d20*/  ISETP.GE.AND P2, PT, R231, c[0x0][0x220], PT ;  /* 0x00008800e7007a0c */ /* 0x000fe20003f46270 */
[----:B------:R-:W-:Y:S01]  /*2d30*/  IMAD.MOV.U32 R8, RZ, RZ, R134 ;  /* 0x000000ffff087224 */ /* 0x000fe200078e0086 */
[----:B------:R-:W-:Y:S01]  /*2d40*/  ULDC UR4, c[0x0][0x19c] ;  /* 0x0000670000047ab9 */ /* 0x000fe20000000800 */
[----:B------:R-:W-:Y:S01]  /*2d50*/  IMAD.MOV.U32 R9, RZ, RZ, R133 ;  /* 0x000000ffff097224 */ /* 0x000fe200078e0085 */
[----:B------:R-:W-:Y:S01]  /*2d60*/  UIMAD UR4, UR4, 0x50, URZ ;  /* 0x00000050040478a4 */ /* 0x000fe2000f8e023f */
[----:B------:R-:W-:Y:S02]  /*2d70*/  ISETP.GE.AND P1, PT, R40, c[0x0][0x220], PT ;  /* 0x0000880028007a0c */ /* 0x000fe40003f26270 */
[----:B------:R-:W-:-:S05]  /*2d80*/  IMAD.WIDE.U32 R20, R120, 0x50, R8 ;  /* 0x0000005078147825 */ /* 0x000fca00078e0008 */
[----:B------:R-:W-:Y:S01]  /*2d90*/  IADD3 R8, R21, UR4, RZ ;  /* 0x0000000415087c10 */ /* 0x000fe2000fffe0ff */
[----:B------:R2:W-:Y:S01]  /*2da0*/  @P2 STS.128 [R230+0x6800], RZ ;  /* 0x006800ffe6002388 */ /* 0x0005e20000000c00 */
[----:B-1----:R-:W-:-:S04]  /*2db0*/  @!P2 LEA R18, P3, R20, c[0x0][0x168], 0x1 ;  /* 0x00005a001412aa11 */ /* 0x002fc800078608ff */
        /* <DEDUP_REMOVED lines=13> */
.L_x_1578:
[----:B------:R-:W-:Y:S05]  /*2e90*/  BSYNC B0 ;  /* 0x0000000000007941 */ /* 0x000fea0003800000 */
.L_x_1577:
[----:B------:R-:W-:Y:S01]  /*2ea0*/  IADD3 R9, R16, 0x60, RZ ;  /* 0x0000006010097810 */ /* 0x000fe20007ffe0ff */
[----:B------:R-:W-:Y:S03]  /*2eb0*/  BSSY B0, `(.L_x_1579) ;  /* 0x000001a000007945 */ /* 0x000fe60003800000 */
[----:B------:R-:W-:-:S13]  /*2ec0*/  ISETP.GE.AND P1, PT, R9, R5, PT ;  /* 0x000000050900720c */ /* 0x000fda0003f26270 */
[----:B------:R-:W-:Y:S05]  /*2ed0*/  @P1 BRA `(.L_x_1580) ;  /* 0x0000017000001947 */ /* 0x000fea0003800000 */
[----:B------:R-:W-:Y:S01]  /*2ee0*/  ISETP.GE.AND P2, PT, R231, c[0x0][0x220], PT ;  /* 0x00008800e7007a0c */ /* 0x000fe20003f46270 */
[----:B-12---:R-:W-:Y:S01]  /*2ef0*/  IMAD.MOV.U32 R18, RZ, RZ, R134 ;  /* 0x000000ffff127224 */ /* 0x006fe200078e0086 */
        /* <DEDUP_REMOVED lines=21> */
.L_x_1580:
[----:B------:R-:W-:Y:S05]  /*3050*/  BSYNC B0 ;  /* 0x0000000000007941 */ /* 0x000fea0003800000 */
.L_x_1579:
        /* <DEDUP_REMOVED lines=27> */
.L_x_1582:
[----:B------:R-:W-:Y:S05]  /*3210*/  BSYNC B0 ;  /* 0x0000000000007941 */ /* 0x000fea0003800000 */
.L_x_1581:
        /* <DEDUP_REMOVED lines=17> */
[----:B-12---:R-:W-:Y:S01]  /*3330*/  @!P2 IMAD.MOV.U32 R18, RZ, RZ, R136 ;  /* 0x000000ffff12a224 */ /* 0x006fe200078e0088 */
[----:B------:R1:W-:Y:S01]  /*3340*/  @P2 STS.128 [R230+0xc000], RZ ;  /* 0x00c000ffe6002388 */ /* 0x0003e20000000c00 */
[----:B------:R-:W-:-:S05]  /*3350*/  @!P2 IMAD.MOV.U32 R19, RZ, RZ, R135 ;  /* 0x000000ffff13a224 */ /* 0x000fca00078e0087 */
[----:B------:R-:W-:Y:S01]  /*3360*/  @!PT LDS RZ, [RZ] ;  /* 0x00000000fffff984 */ /* 0x000fe20000000800 */
[----:B------:R-:W-:Y:S01]  /*3370*/  @!PT LDS RZ, [RZ] ;  /* 0x00000000fffff984 */ /* 0x000fe20000000800 */
[----:B------:R-:W-:Y:S01]  /*3380*/  @!PT LDS RZ, [RZ] ;  /* 0x00000000fffff984 */ /* 0x000fe20000000800 */
[----:B------:R1:W-:Y:S04]  /*3390*/  @!P2 LDGSTS.E.BYPASS.LTC128B.128 [R230+0xc000], [R18.64] ;  /* 0x0c00000012e6afae */ /* 0x0003e8000b901d4e */
[----:B------:R1:W-:Y:S01]  /*33a0*/  @P1 STS.128 [R230+0x10000], RZ ;  /* 0x010000ffe6001388 */ /* 0x0003e20000000c00 */
[----:B------:R-:W-:Y:S05]  /*33b0*/  @P1 BRA `(.L_x_1584) ;  /* 0x0000006000001947 */ /* 0x000fea0003800000 */
[----:B-1----:R-:W-:Y:S02]  /*33c0*/  MOV R18, R136 ;  /* 0x0000008800127202 */ /* 0x002fe40000000f00 */
[----:B------:R-:W-:-:S05]  /*33d0*/  MOV R19, R135 ;  /* 0x0000008700137202 */ /* 0x000fca0000000f00 */
[----:B------:R-:W-:Y:S01]  /*33e0*/  @!PT LDS RZ, [RZ] ;  /* 0x00000000fffff984 */ /* 0x000fe20000000800 */
[----:B------:R-:W-:Y:S01]  /*33f0*/  @!PT LDS RZ, [RZ] ;  /* 0x00000000fffff984 */ /* 0x000fe20000000800 */
[----:B------:R-:W-:Y:S01]  /*3400*/  @!PT LDS RZ, [RZ] ;  /* 0x00000000fffff984 */ /* 0x000fe20000000800 */
[----:B------:R1:W-:Y:S02]  /*3410*/  LDGSTS.E.BYPASS.LTC128B.128 [R230+0x10000], [R18.64+0x80] ;  /* 0x1000008012e67fae */ /* 0x0003e4000b901d4e */
.L_x_1584:
[----:B------:R-:W-:Y:S05]  /*3420*/  BSYNC B0 ;  /* 0x0000000000007941 */ /* 0x000fea0003800000 */
.L_x_1583:
        /* <DEDUP_REMOVED lines=10> */
[C---:B-12---:R-:W-:Y:S01]  /*34d0*/  @!P2 LEA R18, P3, R228.reuse, R136, 0x1 ;  /* 0x00000088e412a211 */ /* 0x046fe200078608ff */
        /* <DEDUP_REMOVED lines=14> */
.L_x_1586:
[----:B------:R-:W-:Y:S05]  /*35c0*/  BSYNC B0 ;  /* 0x0000000000007941 */ /* 0x000fea0003800000 */
.L_x_1585:
        /* <DEDUP_REMOVED lines=25> */
.L_x_1588:
[----:B------:R-:W-:Y:S05]  /*3760*/  BSYNC B0 ;  /* 0x0000000000007941 */ /* 0x000fea0003800000 */
.L_x_1587:
        /* <DEDUP_REMOVED lines=8> */
[----:B-12---:R-:W-:Y:S01]  /*37f0*/  @!P2 IMAD.MOV.U32 R19, RZ, RZ, R135 ;  /* 0x000000ffff13a224 */ /* 0x006fe200078e0087 */
[----:B------:R-:W-:Y:S01]  /*3800*/  @!P2 MOV R18, R136 ;  /* 0x000000880012a202 */ /* 0x000fe20000000f00 */
[----:B------:R1:W-:Y:S02]  /*3810*/  @P2 STS.128 [R230+0xd800], RZ ;  /* 0x00d800ffe6002388 */ /* 0x0003e40000000c00 */
[----:B------:R-:W-:Y:S02]  /*3820*/  @!P2 IMAD R6, R6, 0x60, RZ ;  /* 0x000000600606a824 */ /* 0x000fe400078e02ff */
[----:B------:R-:W-:-:S05]  /*3830*/  @!P2 IMAD.WIDE.U32 R18, R38, 0x60, R18 ;  /* 0x000000602612a825 */ /* 0x000fca00078e0012 */
[----:B------:R-:W-:Y:S01]  /*3840*/  @!P2 IADD3 R7, R19, R6, RZ ;  /* 0x000000061307a210 */ /* 0x000fe20007ffe0ff */
[----:B------:R-:W-:-:S05]  /*3850*/  @!P2 IMAD.MOV.U32 R6, RZ, RZ, R18 ;  /* 0x000000ffff06a224 */ /* 0x000fca00078e0012 */
[----:B------:R-:W-:Y:S01]  /*3860*/  @!PT LDS RZ, [RZ] ;  /* 0x00000000fffff984 */ /* 0x000fe20000000800 */
[----:B------:R-:W-:Y:S01]  /*3870*/  @!PT LDS RZ, [RZ] ;  /* 0x00000000fffff984 */ /* 0x000fe20000000800 */
[----:B------:R-:W-:Y:S01]  /*3880*/  @!PT LDS RZ, [RZ] ;  /* 0x00000000fffff984 */ /* 0x000fe20000000800 */
[----:B------:R1:W-:Y:S04]  /*3890*/  @!P2 LDGSTS.E.BYPASS.LTC128B.128 [R230+0xd800], [R6.64] ;  /* 0x0d80000006e6afae */ /* 0x0003e8000b901d4e */
[----:B------:R1:W-:Y:S01]  /*38a0*/  @P1 STS.128 [R230+0x11800], RZ ;  /* 0x011800ffe6001388 */ /* 0x0003e20000000c00 */
[----:B------:R-:W-:Y:S05]  /*38b0*/  @P1 BRA `(.L_x_1590) ;  /* 0x000000a000001947 */ /* 0x000fea0003800000 */
[----:B-1----:R-:W-:Y:S01]  /*38c0*/  MOV R6, R136 ;  /* 0x0000008800067202 */ /* 0x002fe20000000f00 */
[----:B------:R-:W-:Y:S01]  /*38d0*/  ULDC UR4, c[0x0][0x1a4] ;  /* 0x0000690000047ab9 */ /* 0x000fe20000000800 */
[----:B------:R-:W-:Y:S01]  /*38e0*/  MOV R7, R135 ;  /* 0x0000008700077202 */ /* 0x000fe20000000f00 */
[----:B------:R-:W-:-:S04]  /*38f0*/  UIMAD UR4, UR4, 0x60, URZ ;  /* 0x00000060040478a4 */ /* 0x000fc8000f8e023f */
[----:B------:R-:W-:-:S05]  /*3900*/  IMAD.WIDE.U32 R6, R38, 0x60, R6 ;  /* 0x0000006026067825 */ /* 0x000fca00078e0006 */
[----:B------:R-:W-:-:S05]  /*3910*/  IADD3 R7, R7, UR4, RZ ;  /* 0x0000000407077c10 */ /* 0x000fca000fffe0ff */
[----:B------:R-:W-:Y:S01]  /*3920*/  @!PT LDS RZ, [RZ] ;  /* 0x00000000fffff984 */ /* 0x000fe20000000800 */
[----:B------:R-:W-:Y:S01]  /*3930*/  @!PT LDS RZ, [RZ] ;  /* 0x00000000fffff984 */ /* 0x000fe20000000800 */
[----:B------:R-:W-:Y:S01]  /*3940*/  @!PT LDS RZ, [RZ] ;  /* 0x00000000fffff984 */ /* 0x000fe20000000800 */
[----:B------:R1:W-:Y:S02]  /*3950*/  LDGSTS.E.BYPASS.LTC128B.128 [R230+0x11800], [R6.64+0x80] ;  /* 0x1180008006e67fae */ /* 0x0003e4000b901d4e */
.L_x_1590:
[----:B------:R-:W-:Y:S05]  /*3960*/  BSYNC B0 ;  /* 0x0000000000007941 */ /* 0x000fea0003800000 */
.L_x_1589:
[----:B------:R-:W-:Y:S01]  /*3970*/  ISETP.GE.AND P1, PT, R11, R5, PT ;  /* 0x000000050b00720c */ /* 0x000fe20003f26270 */
[----:B------:R-:W-:-:S12]  /*3980*/  BSSY B0, `(.L_x_1591) ;  /* 0x0000018000007945 */ /* 0x000fd80003800000 */
[----:B------:R1:W-:Y:S04]  /*3990*/  @P1 STS.128 [R230+0xe000], RZ ;  /* 0x00e000ffe6001388 */ /* 0x0003e80000000c00 */
[----:B------:R1:W-:Y:S01]  /*39a0*/  @P1 STS.128 [R230+0x12000], RZ ;  /* 0x012000ffe6001388 */ /* 0x0003e20000000c00 */
[----:B------:R-:W-:Y:S05]  /*39b0*/  @P1 BRA `(.L_x_1592) ;  /* 0x0000014000001947 */ /* 0x000fea0003800000 */
[----:B------:R-:W-:Y:S01]  /*39c0*/  ISETP.GE.AND P2, PT, R231, c[0x0][0x220], PT ;  /* 0x00008800e7007a0c */ /* 0x000fe20003f46270 */
[----:B-1----:R-:W-:Y:S01]  /*39d0*/  IMAD.MOV.U32 R6, RZ, RZ, c[0x0][0x1a4] ;  /* 0x00006900ff067624 */ /* 0x002fe200078e00ff */
[----:B------:R-:W-:Y:S01]  /*39e0*/  ISETP.GE.AND P1, PT, R40, c[0x0][0x220], PT ;  /* 0x0000880028007a0c */ /* 0x000fe20003f26270 */
[----:B------:R-:W-:-:S03]  /*39f0*/  IMAD.SHL.U32 R7, R38, 0x40, RZ ;  /* 0x0000004026077824 */ /* 0x000fc600078e00ff */
[----:B------:R-:W-:-:S07]  /*3a00*/  SHF.L.U64.HI R6, R38, 0x6, R6 ;  /* 0x0000000626067819 */ /* 0x000fce0000010206 */
[C---:B--2---:R-:W-:Y:S01]  /*3a10*/  @!P2 LEA R18, P3, R7.reuse, R136, 0x1 ;  /* 0x000000880712a211 */ /* 0x044fe200078608ff */
        /* <DEDUP_REMOVED lines=14> */
.L_x_1592:
[----:B------:R-:W-:Y:S05]  /*3b00*/  BSYNC B0 ;  /* 0x0000000000007941 */ /* 0x000fea0003800000 */
.L_x_1591:
[----:B------:R-:W-:Y:S01]  /*3b10*/  ISETP.GE.AND P1, PT, R10, R5, PT ;  /* 0x000000050a00720c */ /* 0x000fe20003f26270 */
[----:B------:R-:W-:-:S12]  /*3b20*/  BSSY B0, `(.L_x_1593) ;  /* 0x000001e000007945 */ /* 0x000fd80003800000 */
[----:B------:R1:W-:Y:S04]  /*3b30*/  @P1 STS.128 [R230+0xe800], RZ ;  /* 0x00e800ffe6001388 */ /* 0x0003e80000000c00 */
[----:B------:R1:W-:Y:S01]  /*3b40*/  @P1 STS.128 [R230+0x12800], RZ ;  /* 0x012800ffe6001388 */ /* 0x0003e20000000c00 */
[----:B------:R-:W-:Y:S05]  /*3b50*/  @P1 BRA `(.L_x_1594) ;  /* 0x000001a000001947 */ /* 0x000fea0003800000 */
[----:B------:R-:W-:Y:S02]  /*3b60*/  ISETP.GE.AND P2, PT, R231, c[0x0][0x220], PT ;  /* 0x00008800e7007a0c */ /* 0x000fe40003f46270 */
[----:B------:R-:W-:-:S11]  /*3b70*/  ISETP.GE.AND P1, PT, R40, c[0x0][0x220], PT ;  /* 0x0000880028007a0c */ /* 0x000fd60003f26270 */
[----:B-1----:R-:W-:Y:S01]  /*3b80*/  @!P2 MOV R6, c[0x0][0x1a4] ;  /* 0x000069000006aa02 */ /* 0x002fe20000000f00 */
[----:B------:R-:W-:Y:S01]  /*3b90*/  @!P2 IMAD.MOV.U32 R11, RZ, RZ, R135 ;  /* 0x000000ffff0ba224 */ /* 0x000fe200078e0087 */
        /* <DEDUP_REMOVED lines=22> */
.L_x_1594:
[----:B------:R-:W-:Y:S05]  /*3d00*/  BSYNC B0 ;  /* 0x0000000000007941 */ /* 0x000fea0003800000 */
.L_x_1593:
        /* <DEDUP_REMOVED lines=31> */
.L_x_1596:
[----:B------:R-:W-:Y:S05]  /*3f00*/  BSYNC B0 ;  /* 0x0000000000007941 */ /* 0x000fea0003800000 */
.L_x_1595:
[----:B------:R-:W-:Y:S01]  /*3f10*/  ISETP.GE.AND P1, PT, R8, R5, PT ;  /* 0x000000050800720c */ /* 0x000fe20003f26270 */
[----:B------:R-:W-:-:S12]  /*3f20*/  BSSY B0, `(.L_x_1597) ;  /* 0x000001d000007945 */ /* 0x000fd80003800000 */
[----:B------:R1:W-:Y:S04]  /*3f30*/  @P1 STS.128 [R230+0xf800], RZ ;  /* 0x00f800ffe6001388 */ /* 0x0003e80000000c00 */
[----:B------:R1:W-:Y:S01]  /*3f40*/  @P1 STS.128 [R230+0x13800], RZ ;  /* 0x013800ffe6001388 */ /* 0x0003e20000000c00 */
[----:B------:R-:W-:Y:S05]  /*3f50*/  @P1 BRA `(.L_x_1598) ;  /* 0x0000019000001947 */ /* 0x000fea0003800000 */
[----:B------:R-:W-:Y:S02]  /*3f60*/  ISETP.GE.AND P2, PT, R231, c[0x0][0x220], PT ;  /* 0x00008800e7007a0c */ /* 0x000fe40003f46270 */
[----:B------:R-:W-:-:S11]  /*3f70*/  ISETP.GE.AND P1, PT, R40, c[0x0][0x220], PT ;  /* 0x0000880028007a0c */ /* 0x000fd60003f26270 */
[----:B-1----:R-:W-:Y:S01]  /*3f80*/  @!P2 MOV R7, R135 ;  /* 0x000000870007a202 */ /* 0x002fe20000000f00 */
[----:B------:R-:W-:Y:S01]  /*3f90*/  @!P2 IMAD.MOV.U32 R5, RZ, RZ, c[0x0][0x1a4] ;  /* 0x00006900ff05a624 */ /* 0x000fe200078e00ff */
[----:B------:R1:W-:Y:S01]  /*3fa0*/  @P2 STS.128 [R230+0xf800], RZ ;  /* 0x00f800ffe6002388 */ /* 0x0003e20000000c00 */
[----:B------:R-:W-:Y:S02]  /*3fb0*/  @!P2 IMAD.MOV.U32 R6, RZ, RZ, R136 ;  /* 0x000000ffff06a224 */ /* 0x000fe400078e0088 */
[----:B------:R-:W-:Y:S02]  /*3fc0*/  @!P2 IMAD R5, R5, 0xe0, RZ ;  /* 0x000000e00505a824 */ /* 0x000fe400078e02ff */
[----:B------:R-:W-:-:S05]  /*3fd0*/  @!P2 IMAD.WIDE.U32 R6, R38, 0xe0, R6 ;  /* 0x000000e02606a825 */ /* 0x000fca00078e0006 */
[----:B------:R-:W-:-:S05]  /*3fe0*/  @!P2 IADD3 R7, R7, R5, RZ ;  /* 0x000000050707a210 */ /* 0x000fca0007ffe0ff */
        /* <DEDUP_REMOVED lines=16> */
.L_x_1598:
[----:B------:R-:W-:Y:S05]  /*40f0*/  BSYNC B0 ;  /* 0x0000000000007941 */ /* 0x000fea0003800000 */
.L_x_1597:
[----:B-1----:R-:W-:Y:S01]  /*4100*/  LEA.HI R6, R4, R4, RZ, 0x1 ;  /* 0x0000000404067211 */ /* 0x002fe200078f08ff */
[C---:B------:R-:W-:Y:S01]  /*4110*/  IMAD.SHL.U32 R5, R3.reuse, 0x40, RZ ;  /* 0x0000004003057824 */ /* 0x040fe200078e00ff */
[----:B------:R-:W-:Y:S01]  /*4120*/  R2P PR, R3, 0x6 ;  /* 0x0000000603007804 */ /* 0x000fe20000000000 */
[----:B------:R-:W-:Y:S01]  /*4130*/  IMAD.SHL.U32 R13, R13, 0x40, RZ ;  /* 0x000000400d0d7824 */ /* 0x000fe200078e00ff */
[----:B------:R-:W-:Y:S01]  /*4140*/  LOP3.LUT R6, R6, 0xfffffffe, RZ, 0xc0, !PT ;  /* 0xfffffffe06067812 */ /* 0x000fe200078ec0ff */
[----:B------:R-:W-:Y:S01]  /*4150*/  IMAD.SHL.U32 R16, R16, 0x8, RZ ;  /* 0x0000000810107824 */ /* 0x000fe200078e00ff */
[----:B------:R-:W-:Y:S01]  /*4160*/  LOP3.LUT R5, R5, 0x1c0, RZ, 0xc0, !PT ;  /* 0x000001c005057812 */ /* 0x000fe200078ec0ff */
[----:B------:R-:W-:Y:S01]  /*4170*/  IMAD.SHL.U32 R122, R14, 0x40, RZ ;  /* 0x000000400e7a7824 */ /* 0x000fe200078e00ff */
[----:B------:R-:W-:Y:S01]  /*4180*/  LOP3.LUT R13, R13, 0x1c0, RZ, 0xc0, !PT ;  /* 0x000001c00d0d7812 */ /* 0x000fe200078ec0ff */
[----:B------:R-:W-:Y:S01]  /*4190*/  IMAD.IADD R4, R4, 0x1, -R6 ;  /* 0x0000000104047824 */ /* 0x000fe200078e0a06 */
[----:B------:R-:W-:Y:S01]  /*41a0*/  LOP3.LUT R16, R5, 0x8, R16, 0xf8, !PT ;  /* 0x0000000805107812 */ /* 0x000fe200078ef810 */
[----:B------:R-:W-:Y:S01]  /*41b0*/  IMAD.IADD R125, R41, 0x1, R125 ;  /* 0x00000001297d7824 */ /* 0x000fe200078e027d */
[----:B------:R-:W-:Y:S01]  /*41c0*/  LOP3.LUT R122, R122, 0xfffffe00, RZ, 0xc0, !PT ;  /* 0xfffffe007a7a7812 */ /* 0x000fe200078ec0ff */
[----:B------:R-:W-:Y:S01]  /*41d0*/  IMAD.SHL.U32 R6, R4, 0x8, RZ ;  /* 0x0000000804067824 */ /* 0x000fe200078e00ff */
[----:B------:R-:W-:Y:S01]  /*41e0*/  SHF.R.U32.HI R5, RZ, 0x3, R5 ;  /* 0x00000003ff057819 */ /* 0x000fe20000011605 */
[----:B------:R-:W0:Y:S01]  /*41f0*/  LDGDEPBAR ;  /* 0x00000000000079af */ /* 0x000e220000000000 */
[----:B------:R-:W-:Y:S01]  /*4200*/  SHF.R.U32.HI R121, RZ, 0x3, R13 ;  /* 0x00000003ff797819 */ /* 0x000fe2000001160d */
[C---:B------:R-:W-:Y:S01]  /*4210*/  IMAD R222, R126.reuse, 0x400, R122 ;  /* 0x000004007ede7824 */ /* 0x040fe200078e027a */
[----:B------:R-:W-:Y:S01]  /*4220*/  LOP3.LUT R6, R13, 0x8, R6, 0xf8, !PT ;  /* 0x000000080d067812 */ /* 0x000fe200078ef806 */
[----:B------:R-:W-:Y:S01]  /*4230*/  IMAD R126, R126, 0x10, R127 ;  /* 0x000000107e7e7824 */ /* 0x000fe200078e027f */
[----:B------:R-:W-:-:S02]  /*4240*/  LOP3.LUT R5, R16, R5, RZ, 0x3c, !PT ;  /* 0x0000000510057212 */ /* 0x000fc400078e3cff */
[----:B------:R-:W-:Y:S02]  /*4250*/  LOP3.LUT R121, R6, R121, RZ, 0x3c, !PT ;  /* 0x0000007906797212 */ /* 0x000fe400078e3cff */
[----:B------:R-:W-:Y:S01]  /*4260*/  IADD3 R124, R126, 0x1, R124 ;  /* 0x000000017e7c7810 */ /* 0x000fe20007ffe07c */
[----:B------:R-:W-:Y:S01]  /*4270*/  IMAD R221, R4, 0x200, R5 ;  /* 0x0000020004dd7824 */ /* 0x000fe200078e0205 */
[C---:B------:R-:W-:Y:S01]  /*4280*/  LOP3.LUT R216, R121.reuse, R122, RZ, 0xfc, !PT ;  /* 0x0000007a79d87212 */ /* 0x040fe200078efcff */
[----:B------:R-:W-:Y:S01]  /*4290*/  IMAD.IADD R222, R121, 0x1, R222 ;  /* 0x0000000179de7824 */ /* 0x000fe200078e02de */
[----:B------:R-:W-:Y:S01]  /*42a0*/  IADD3 R124, R123, R124, -R128 ;  /* 0x0000007c7b7c7210 */ /* 0x000fe20007ffe880 */
[----:B------:R-:W-:Y:S02]  /*42b0*/  IMAD.SHL.U32 R221, R221, 0x2, RZ ;  /* 0x00000002dddd7824 */ /* 0x000fe400078e00ff */
[----:B------:R-:W-:Y:S01]  /*42c0*/  IMAD.SHL.U32 R222, R222, 0x2, RZ ;  /* 0x00000002dede7824 */ /* 0x000fe200078e00ff */
[----:B------:R-:W-:-:S02]  /*42d0*/  IADD3 R189, R124, c[0x0][0x2e8], RZ ;  /* 0x0000ba007cbd7a10 */ /* 0x000fc40007ffe0ff */
[----:B------:R-:W-:Y:S01]  /*42e0*/  LDSM.16.M88.4 R44, [R221+0x4000] ;  /* 0x00400000dd2c783b */ /* 0x000fe20000000200 */
[C---:B------:R-:W-:Y:S01]  /*42f0*/  IADD3 R3, R221.reuse, 0x4000, RZ ;  /* 0x00004000dd037810 */ /* 0x040fe20007ffe0ff */
[--C-:B------:R-:W-:Y:S01]  /*4300*/  IMAD R220, R2, 0x2, R222.reuse ;  /* 0x0000000202dc7824 */ /* 0x100fe200078e02de */
[----:B------:R-:W-:Y:S01]  /*4310*/  IADD3 R219, R221, 0x4020, RZ ;  /* 0x00004020dddb7810 */ /* 0x000fe20007ffe0ff */
[----:B------:R-:W1:Y:S01]  /*4320*/  LDSM.16.M88.4 R56, [R222] ;  /* 0x00000000de38783b */ /* 0x000e620000000200 */
[----:B------:R-:W-:Y:S01]  /*4330*/  @P1 IADD3 R219, R3, -0x20, RZ ;  /* 0xffffffe003db1810 */ /* 0x000fe20007ffe0ff */
[----:B------:R-:W-:Y:S01]  /*4340*/  IMAD.MOV.U32 R3, RZ, RZ, 0x40 ;  /* 0x00000040ff037424 */ /* 0x000fe200078e00ff */
[C---:B------:R-:W-:Y:S01]  /*4350*/  IADD3 R188, R189.reuse, 0x8, RZ ;  /* 0x00000008bdbc7810 */ /* 0x040fe20007ffe0ff */
[----:B------:R-:W5:Y:S01]  /*4360*/  LDSM.16.M88.4 R28, [R221+0x4800] ;  /* 0x00480000dd1c783b */ /* 0x000f620000000200 */
[C---:B------:R-:W-:Y:S01]  /*4370*/  IMAD R218, R0.reuse, 0x2, R222 ;  /* 0x0000000200da7824 */ /* 0x040fe200078e02de */
[----:B------:R-:W-:Y:S01]  /*4380*/  IMNMX R189, R189, R123, PT ;  /* 0x0000007bbdbd7217 */ /* 0x000fe20003800200 */
[----:B------:R-:W-:Y:S01]  /*4390*/  IMAD R217, R0, 0x2, R220 ;  /* 0x0000000200d97824 */ /* 0x000fe200078e02dc */
[----:B------:R-:W2:Y:S01]  /*43a0*/  LDSM.16.M88.4 R20, [R221+0x5000] ;  /* 0x00500000dd14783b */ /* 0x000ea20000000200 */
[----:B------:R-:W-:-:S02]  /*43b0*/  SEL R3, R3, 0xffffffc0, !P2 ;  /* 0xffffffc003037807 */ /* 0x000fc40005000000 */
[----:B------:R-:W-:Y:S01]  /*43c0*/  IMNMX R188, R188, R123, PT ;  /* 0x0000007bbcbc7217 */ /* 0x000fe20003800200 */
[----:B------:R-:W3:Y:S01]  /*43d0*/  LDSM.16.M88.4 R12, [R221+0x5800] ;  /* 0x00580000dd0c783b */ /* 0x000ee20000000200 */
[----:B------:R-:W-:Y:S01]  /*43e0*/  IADD3 R211, R219, 0x800, RZ ;  /* 0x00000800dbd37810 */ /* 0x000fe20007ffe0ff */
[----:B------:R-:W-:Y:S01]  /*43f0*/  IMAD.IADD R215, R221, 0x1, R3 ;  /* 0x00000001ddd77824 */ /* 0x000fe200078e0203 */
[----:B------:R-:W-:Y:S01]  /*4400*/  IADD3 R210, R219, 0x1000, RZ ;  /* 0x00001000dbd27810 */ /* 0x000fe20007ffe0ff */
[----:B------:R-:W4:Y:S01]  /*4410*/  LDSM.16.M88.4 R80, [R221+0x6000] ;  /* 0x00600000dd50783b */ /* 0x000f220000000200 */
[----:B------:R-:W-:Y:S01]  /*4420*/  IMAD.IADD R204, R3, 0x1, R219 ;  /* 0x0000000103cc7824 */ /* 0x000fe200078e02db */
[C---:B------:R-:W-:Y:S02]  /*4430*/  IADD3 R209, R219.reuse, 0x1800, RZ ;  /* 0x00001800dbd17810 */ /* 0x040fe40007ffe0ff */
[----:B------:R-:W3:Y:S01]  /*4440*/  LDSM.16.M88.4 R72, [R221+0x6800] ;  /* 0x00680000dd48783b */ /* 0x000ee20000000200 */
[----:B------:R-:W-:-:S02]  /*4450*/  IADD3 R208, R219, 0x2000, RZ ;  /* 0x00002000dbd07810 */ /* 0x000fc40007ffe0ff */
[C---:B------:R-:W-:Y:S01]  /*4460*/  IADD3 R207, R219.reuse, 0x2800, RZ ;  /* 0x00002800dbcf7810 */ /* 0x040fe20007ffe0ff */
[----:B------:R-:W3:Y:S01]  /*4470*/  LDSM.16.M88.4 R64, [R221+0x7000] ;  /* 0x00700000dd40783b */ /* 0x000ee20000000200 */
[C---:B------:R-:W-:Y:S02]  /*4480*/  IADD3 R206, R219.reuse, 0x3000, RZ ;  /* 0x00003000dbce7810 */ /* 0x040fe40007ffe0ff */
[C---:B------:R-:W-:Y:S01]  /*4490*/  IADD3 R205, R219.reuse, 0x3800, RZ ;  /* 0x00003800dbcd7810 */ /* 0x040fe20007ffe0ff */
[----:B------:R-:W3:Y:S01]  /*44a0*/  LDSM.16.M88.4 R88, [R221+0x7800] ;  /* 0x00780000dd58783b */ /* 0x000ee20000000200 */
[C---:B------:R-:W-:Y:S02]  /*44b0*/  IADD3 R203, R219.reuse, 0x4000, RZ ;  /* 0x00004000dbcb7810 */ /* 0x040fe40007ffe0ff */
[C---:B------:R-:W-:Y:S01]  /*44c0*/  IADD3 R202, R219.reuse, 0x4800, RZ ;  /* 0x00004800dbca7810 */ /* 0x040fe20007ffe0ff */
[----:B------:R-:W-:Y:S01]  /*44d0*/  LDSM.16.M88.4 R84, [R219] ;  /* 0x00000000db54783b */ /* 0x000fe20000000200 */
[----:B------:R-:W-:-:S02]  /*44e0*/  IADD3 R201, R219, 0x5000, RZ ;  /* 0x00005000dbc97810 */ /* 0x000fc40007ffe0ff */
[C---:B------:R-:W-:Y:S01]  /*44f0*/  IADD3 R200, R219.reuse, 0x5800, RZ ;  /* 0x00005800dbc87810 */ /* 0x040fe20007ffe0ff */
[----:B------:R-:W3:Y:S01]  /*4500*/  LDSM.16.M88.4 R104, [R220] ;  /* 0x00000000dc68783b */ /* 0x000ee20000000200 */
[C---:B------:R-:W-:Y:S02]  /*4510*/  IADD3 R199, R219.reuse, 0x6000, RZ ;  /* 0x00006000dbc77810 */ /* 0x040fe40007ffe0ff */
[C---:B------:R-:W-:Y:S01]  /*4520*/  IADD3 R198, R219.reuse, 0x6800, RZ ;  /* 0x00006800dbc67810 */ /* 0x040fe20007ffe0ff */
[----:B------:R-:W3:Y:S01]  /*4530*/  LDSM.16.M88.4 R52, [R219+0x800] ;  /* 0x00080000db34783b */ /* 0x000ee20000000200 */
[----:B-1----:R-:W-:Y:S01]  /*4540*/  HMMA.16816.F32.BF16 R48, R56, R44, RZ ;  /* 0x0000002c3830723c */ /* 0x002fe200000418ff */
[C---:B------:R-:W-:Y:S02]  /*4550*/  IADD3 R197, R219.reuse, 0x7000, RZ ;  /* 0x00007000dbc57810 */ /* 0x040fe40007ffe0ff */
[----:B------:R-:W1:Y:S01]  /*4560*/  LDSM.16.M88.4 R4, [R219+0x1000] ;  /* 0x00100000db04783b */ /* 0x000e620000000200 */
[----:B------:R-:W-:-:S03]  /*4570*/  IADD3 R196, R219, 0x7800, RZ ;  /* 0x00007800dbc47810 */ /* 0x000fc60007ffe0ff */
[----:B------:R-:W1:Y:S01]  /*4580*/  LDSM.16.M88.4 R92, [R219+0x1800] ;  /* 0x00180000db5c783b */ /* 0x000e620000000200 */
[C---:B-----5:R-:W-:Y:S03]  /*4590*/  HMMA.16816.F32.BF16 R32, R56.reuse, R28, RZ ;  /* 0x0000001c3820723c */ /* 0x060fe600000418ff */
[----:B------:R-:W-:Y:S04]  /*45a0*/  LDSM.16.M88.4 R116, [R219+0x2000] ;  /* 0x00200000db74783b */ /* 0x000fe80000000200 */
[----:B------:R-:W-:Y:S01]  /*45b0*/  LDSM.16.M88.4 R112, [R219+0x3000] ;  /* 0x00300000db70783b */ /* 0x000fe20000000200 */
[C---:B--2---:R-:W-:Y:S03]  /*45c0*/  HMMA.16816.F32.BF16 R24, R56.reuse, R20, RZ ;  /* 0x000000143818723c */ /* 0x044fe600000418ff */
[----:B------:R-:W-:Y:S04]  /*45d0*/  LDSM.16.M88.4 R108, [R219+0x3800] ;  /* 0x00380000db6c783b */ /* 0x000fe80000000200 */
[----:B------:R-:W-:Y:S01]  /*45e0*/  LDSM.16.M88.4 R100, [R215+0x4000] ;  /* 0x00400000d764783b */ /* 0x000fe20000000200 */
[C---:B------:R-:W-:Y:S03]  /*45f0*/  HMMA.16816.F32.BF16 R44, R56.reuse, R46, RZ ;  /* 0x0000002e382c723c */ /* 0x040fe600000418ff */
[----:B------:R-:W-:Y:S05]  /*4600*/  LDSM.16.M88.4 R96, [R215+0x5800] ;  /* 0x00580000d760783b */ /* 0x000fea0000000200 */
[C---:B------:R-:W-:Y:S08]  /*4610*/  HMMA.16816.F32.BF16 R28, R56.reuse, R30, RZ ;  /* 0x0000001e381c723c */ /* 0x040ff000000418ff */
[C---:B------:R-:W-:Y:S08]  /*4620*/  HMMA.16816.F32.BF16 R20, R56.reuse, R22, RZ ;  /* 0x000000163814723c */ /* 0x040ff000000418ff */
        /* <DEDUP_REMOVED lines=19> */
[----:B------:R-:W1:Y:S07]  /*4760*/  LDSM.16.M88.4 R4, [R218] ;  /* 0x00000000da04783b */ /* 0x000e6e0000000200 */
[C---:B------:R-:W-:Y:S08]  /*4770*/  HMMA.16816.F32.BF16 R16, R104.reuse, R92, R16 ;  /* 0x0000005c6810723c */ /* 0x040ff00000041810 */
[C---:B------:R-:W-:Y:S01]  /*4780*/  HMMA.16816.F32.BF16 R12, R104.reuse, R94, R12 ;  /* 0x0000005e680c723c */ /* 0x040fe2000004180c */
[----:B------:R-:W3:Y:S07]  /*4790*/  LDSM.16.M88.4 R92, [R215+0x6000] ;  /* 0x00600000d75c783b */ /* 0x000eee0000000200 */
[C---:B--2---:R-:W-:Y:S08]  /*47a0*/  HMMA.16816.F32.BF16 R76, R104.reuse, R88, R76 ;  /* 0x00000058684c723c */ /* 0x044ff0000004184c */
[C---:B------:R-:W-:Y:S01]  /*47b0*/  HMMA.16816.F32.BF16 R72, R104.reuse, R90, R72 ;  /* 0x0000005a6848723c */ /* 0x040fe20000041848 */
[----:B------:R-:W2:Y:S07]  /*47c0*/  LDSM.16.M88.4 R88, [R215+0x6800] ;  /* 0x00680000d758783b */ /* 0x000eae0000000200 */
[C---:B------:R-:W-:Y:S08]  /*47d0*/  HMMA.16816.F32.BF16 R8, R104.reuse, R116, R8 ;  /* 0x000000746808723c */ /* 0x040ff00000041808 */
[----:B------:R-:W-:Y:S01]  /*47e0*/  HMMA.16816.F32.BF16 R80, R104, R118, R80 ;  /* 0x000000766850723c */ /* 0x000fe20000041850 */
[----:B------:R-:W-:Y:S07]  /*47f0*/  LDSM.16.M88.4 R116, [R221+0x9800] ;  /* 0x00980000dd74783b */ /* 0x000fee0000000200 */
[C---:B-1----:R-:W-:Y:S08]  /*4800*/  HMMA.16816.F32.BF16 R32, R4.reuse, R84, R32 ;  /* 0x000000540420723c */ /* 0x042ff00000041820 */
[C---:B------:R-:W-:Y:S01]  /*4810*/  HMMA.16816.F32.BF16 R28, R4.reuse, R86, R28 ;  /* 0x00000056041c723c */ /* 0x040fe2000004181c */
[----:B------:R-:W1:Y:S07]  /*4820*/  LDSM.16.M88.4 R84, [R215+0x7000] ;  /* 0x00700000d754783b */ /* 0x000e6e0000000200 */
[C---:B------:R-:W-:Y:S08]  /*4830*/  HMMA.16816.F32.BF16 R24, R4.reuse, R52, R24 ;  /* 0x000000340418723c */ /* 0x040ff00000041818 */
[----:B------:R-:W-:Y:S01]  /*4840*/  HMMA.16816.F32.BF16 R20, R4, R54, R20 ;  /* 0x000000360414723c */ /* 0x000fe20000041814 */
[----:B------:R-:W4:Y:S07]  /*4850*/  LDSM.16.M88.4 R52, [R215+0x7800] ;  /* 0x00780000d734783b */ /* 0x000f2e0000000200 */
[C---:B------:R-:W-:Y:S08]  /*4860*/  HMMA.16816.F32.BF16 R68, R104.reuse, R112, R68 ;  /* 0x000000706844723c */ /* 0x040ff00000041844 */
[C---:B------:R-:W-:Y:S01]  /*4870*/  HMMA.16816.F32.BF16 R64, R104.reuse, R114, R64 ;  /* 0x000000726840723c */ /* 0x040fe20000041840 */
[----:B------:R-:W-:Y:S07]  /*4880*/  LDSM.16.M88.4 R112, [R217] ;  /* 0x00000000d970783b */ /* 0x000fee0000000200 */
[C---:B------:R-:W-:Y:S08]  /*4890*/  HMMA.16816.F32.BF16 R60, R104.reuse, R108, R60 ;  /* 0x0000006c683c723c */ /* 0x040ff0000004183c */
[----:B------:R-:W-:Y:S01]  /*48a0*/  HMMA.16816.F32.BF16 R56, R104, R110, R56 ;  /* 0x0000006e6838723c */ /* 0x000fe20000041838 */
[----:B------:R-:W5:Y:S04]  /*48b0*/  LDSM.16.M88.4 R108, [R204] ;  /* 0x00000000cc6c783b */ /* 0x000f680000000200 */
[----:B------:R-:W1:Y:S03]  /*48c0*/  LDSM.16.M88.4 R104, [R204+0x800] ;  /* 0x00080000cc68783b */ /* 0x000e660000000200 */
[C---:B------:R-:W-:Y:S08]  /*48d0*/  HMMA.16816.F32.BF16 R48, R4.reuse, R100, R48 ;  /* 0x000000640430723c */ /* 0x040ff00000041830 */
[C---:B------:R-:W-:Y:S01]  /*48e0*/  HMMA.16816.F32.BF16 R44, R4.reuse, R102, R44 ;  /* 0x00000066042c723c */ /* 0x040fe2000004182c */
[----:B------:R-:W1:Y:S07]  /*48f0*/  LDSM.16.M88.4 R100, [R204+0x1000] ;  /* 0x00100000cc64783b */ /* 0x000e6e0000000200 */
[C---:B---3--:R-:W-:Y:S08]  /*4900*/  HMMA.16816.F32.BF16 R8, R4.reuse, R92, R8 ;  /* 0x0000005c0408723c */ /* 0x048ff00000041808 */
[C---:B------:R-:W-:Y:S01]  /*4910*/  HMMA.16816.F32.BF16 R80, R4.reuse, R94, R80 ;  /* 0x0000005e0450723c */ /* 0x040fe20000041850 */
[----:B------:R-:W3:Y:S07]  /*4920*/  LDSM.16.M88.4 R92, [R204+0x2000] ;  /* 0x00200000cc5c783b */ /* 0x000eee0000000200 */
[C---:B--2---:R-:W-:Y:S08]  /*4930*/  HMMA.16816.F32.BF16 R76, R4.reuse, R88, R76 ;  /* 0x00000058044c723c */ /* 0x044ff0000004184c */
[C---:B------:R-:W-:Y:S01]  /*4940*/  HMMA.16816.F32.BF16 R72, R4.reuse, R90, R72 ;  /* 0x0000005a0448723c */ /* 0x040fe20000041848 */
[----:B------:R-:W2:Y:S07]  /*4950*/  LDSM.16.M88.4 R88, [R204+0x2800] ;  /* 0x00280000cc58783b */ /* 0x000eae0000000200 */
[C---:B------:R-:W-:Y:S08]  /*4960*/  HMMA.16816.F32.BF16 R16, R4.reuse, R96, R16 ;  /* 0x000000600410723c */ /* 0x040ff00000041810 */
[C---:B------:R-:W-:Y:S01]  /*4970*/  HMMA.16816.F32.BF16 R12, R4.reuse, R98, R12 ;  /* 0x00000062040c723c */ /* 0x040fe2000004180c */
[----:B------:R-:W2:Y:S07]  /*4980*/  LDSM.16.M88.4 R96, [R204+0x1800] ;  /* 0x00180000cc60783b */ /* 0x000eae0000000200 */
[C---:B-1----:R-:W-:Y:S08]  /*4990*/  HMMA.16816.F32.BF16 R68, R4.reuse, R84, R68 ;  /* 0x000000540444723c */ /* 0x042ff00000041844 */
[C---:B------:R-:W-:Y:S01]  /*49a0*/  HMMA.16816.F32.BF16 R64, R4.reuse, R86, R64 ;  /* 0x000000560440723c */ /* 0x040fe20000041840 */
[----:B------:R-:W-:Y:S07]  /*49b0*/  LDSM.16.M88.4 R84, [R204+0x3000] ;  /* 0x00300000cc54783b */ /* 0x000fee0000000200 */
[C---:B----4-:R-:W-:Y:S08]  /*49c0*/  HMMA.16816.F32.BF16 R60, R4.reuse, R52, R60 ;  /* 0x00000034043c723c */ /* 0x050ff0000004183c */
[----:B------:R-:W-:Y:S01]  /*49d0*/  HMMA.16816.F32.BF16 R56, R4, R54, R56 ;  /* 0x000000360438723c */ /* 0x000fe20000041838 */
[----:B------:R-:W-:Y:S04]  /*49e0*/  LDSM.16.M88.4 R52, [R221+0x8000] ;  /* 0x00800000dd34783b */ /* 0x000fe80000000200 */
[----:B------:R-:W1:Y:S03]  /*49f0*/  LDSM.16.M88.4 R4, [R222+0x2000] ;  /* 0x00200000de04783b */ /* 0x000e660000000200 */
[C---:B-----5:R-:W-:Y:S08]  /*4a00*/  HMMA.16816.F32.BF16 R44, R112.reuse, R110, R44 ;  /* 0x0000006e702c723c */ /* 0x060ff0000004182c */
[C---:B------:R-:W-:Y:S01]  /*4a10*/  HMMA.16816.F32.BF16 R48, R112.reuse, R108, R48 ;  /* 0x0000006c7030723c */ /* 0x040fe20000041830 */
[----:B------:R-:W-:Y:S07]  /*4a20*/  LDSM.16.M88.4 R108, [R221+0x9000] ;  /* 0x00900000dd6c783b */ /* 0x000fee0000000200 */
[C---:B------:R-:W-:Y:S08]  /*4a30*/  HMMA.16816.F32.BF16 R32, R112.reuse, R104, R32 ;  /* 0x000000687020723c */ /* 0x040ff00000041820 */
[C---:B------:R-:W-:Y:S08]  /*4a40*/  HMMA.16816.F32.BF16 R28, R112.reuse, R106, R28 ;  /* 0x0000006a701c723c */ /* 0x040ff0000004181c */
[C---:B------:R-:W-:Y:S08]  /*4a50*/  HMMA.16816.F32.BF16 R24, R112.reuse, R100, R24 ;  /* 0x000000647018723c */ /* 0x040ff00000041818 */
[C---:B------:R-:W-:Y:S01]  /*4a60*/  HMMA.16816.F32.BF16 R20, R112.reuse, R102, R20 ;  /* 0x000000667014723c */ /* 0x040fe20000041814 */
[----:B------:R-:W-:Y:S07]  /*4a70*/  LDSM.16.M88.4 R100, [R219+0x4000] ;  /* 0x00400000db64783b */ /* 0x000fee0000000200 */
[C---:B---3--:R-:W-:Y:S01]  /*4a80*/  HMMA.16816.F32.BF16 R104, R112.reuse, R92, R8 ;  /* 0x0000005c7068723c */ /* 0x048fe20000041808 */
[----:B------:R-:W3:Y:S07]  /*4a90*/  LDSM.16.M88.4 R8, [R220+0x2000] ;  /* 0x00200000dc08783b */ /* 0x000eee0000000200 */
[C---:B--2---:R-:W-:Y:S08]  /*4aa0*/  HMMA.16816.F32.BF16 R76, R112.reuse, R88, R76 ;  /* 0x00000058704c723c */ /* 0x044ff0000004184c */
[C---:B------:R-:W-:Y:S01]  /*4ab0*/  HMMA.16816.F32.BF16 R72, R112.reuse, R90, R72 ;  /* 0x0000005a7048723c */ /* 0x040fe20000041848 */
[----:B------:R-:W2:Y:S07]  /*4ac0*/  LDSM.16.M88.4 R88, [R221+0x8800] ;  /* 0x00880000dd58783b */ /* 0x000eae0000000200 */
[C---:B------:R-:W-:Y:S08]  /*4ad0*/  HMMA.16816.F32.BF16 R16, R112.reuse, R96, R16 ;  /* 0x000000607010723c */ /* 0x040ff00000041810 */
[----:B------:R-:W-:Y:S01]  /*4ae0*/  HMMA.16816.F32.BF16 R12, R112, R98, R12 ;  /* 0x00000062700c723c */ /* 0x000fe2000004180c */
[----:B------:R-:W4:Y:S07]  /*4af0*/  LDSM.16.M88.4 R96, [R204+0x3800] ;  /* 0x00380000cc60783b */ /* 0x000f2e0000000200 */
[C---:B-1----:R-:W-:Y:S08]  /*4b00*/  HMMA.16816.F32.BF16 R44, R4.reuse, R54, R44 ;  /* 0x00000036042c723c */ /* 0x042ff0000004182c */
[----:B------:R-:W-:Y:S01]  /*4b10*/  HMMA.16816.F32.BF16 R48, R4, R52, R48 ;  /* 0x000000340430723c */ /* 0x000fe20000041830 */
[----:B------:R-:W-:Y:S07]  /*4b20*/  LDSM.16.M88.4 R52, [R219+0x4800] ;  /* 0x00480000db34783b */ /* 0x000fee0000000200 */
[C---:B------:R-:W-:Y:S08]  /*4b30*/  HMMA.16816.F32.BF16 R80, R112.reuse, R94, R80 ;  /* 0x0000005e7050723c */ /* 0x040ff00000041850 */
[C---:B------:R-:W-:Y:S08]  /*4b40*/  HMMA.16816.F32.BF16 R68, R112.reuse, R84, R68 ;  /* 0x000000547044723c */ /* 0x040ff00000041844 */
[----:B------:R-:W-:Y:S01]  /*4b50*/  HMMA.16816.F32.BF16 R92, R112, R86, R64 ;  /* 0x00000056705c723c */ /* 0x000fe20000041840 */
[----:B------:R-:W-:Y:S04]  /*4b60*/  LDSM.16.M88.4 R84, [R215+0x8000] ;  /* 0x00800000d754783b */ /* 0x000fe80000000200 */
[----:B------:R-:W1:Y:S03]  /*4b70*/  LDSM.16.M88.4 R64, [R218+0x2000] ;  /* 0x00200000da40783b */ /* 0x000e660000000200 */
[C---:B---3--:R-:W-:Y:S08]  /*4b80*/  HMMA.16816.F32.BF16 R44, R8.reuse, R102, R44 ;  /* 0x00000066082c723c */ /* 0x048ff0000004182c */
[----:B------:R-:W-:Y:S01]  /*4b90*/  HMMA.16816.F32.BF16 R48, R8, R100, R48 ;  /* 0x000000640830723c */ /* 0x000fe20000041830 */
[----:B------:R-:W-:Y:S07]  /*4ba0*/  LDSM.16.M88.4 R100, [R215+0x8800] ;  /* 0x00880000d764783b */ /* 0x000fee0000000200 */
[----:B--2---:R-:W-:Y:S08]  /*4bb0*/  HMMA.16816.F32.BF16 R32, R4, R88, R32 ;  /* 0x000000580420723c */ /* 0x004ff00000041820 */
[C---:B----4-:R-:W-:Y:S08]  /*4bc0*/  HMMA.16816.F32.BF16 R60, R112.reuse, R96, R60 ;  /* 0x00000060703c723c */ /* 0x050ff0000004183c */
[----:B------:R-:W-:Y:S01]  /*4bd0*/  HMMA.16816.F32.BF16 R96, R112, R98, R56 ;  /* 0x000000627060723c */ /* 0x000fe20000041838 */
[----:B------:R-:W-:Y:S04]  /*4be0*/  LDSM.16.M88.4 R112, [R204+0x4000] ;  /* 0x00400000cc70783b */ /* 0x000fe80000000200 */
[----:B------:R-:W2:Y:S03]  /*4bf0*/  LDSM.16.M88.4 R56, [R217+0x2000] ;  /* 0x00200000d938783b */ /* 0x000ea60000000200 */
[C---:B------:R-:W-:Y:S01]  /*4c00*/  HMMA.16816.F32.BF16 R28, R4.reuse, R90, R28 ;  /* 0x0000005a041c723c */ /* 0x040fe2000004181c */
[----:B------:R-:W-:Y:S07]  /*4c10*/  LDSM.16.M88.4 R88, [R221+0xa000] ;  /* 0x00a00000dd58783b */ /* 0x000fee0000000200 */
[C---:B------:R-:W-:Y:S08]  /*4c20*/  HMMA.16816.F32.BF16 R24, R4.reuse, R108, R24 ;  /* 0x0000006c0418723c */ /* 0x040ff00000041818 */
[----:B------:R-:W-:Y:S01]  /*4c30*/  HMMA.16816.F32.BF16 R20, R4, R110, R20 ;  /* 0x0000006e0414723c */ /* 0x000fe20000041814 */
[----:B------:R-:W3:Y:S07]  /*4c40*/  LDSM.16.M88.4 R108, [R219+0x5000] ;  /* 0x00500000db6c783b */ /* 0x000eee0000000200 */
[C---:B-1----:R-:W-:Y:S08]  /*4c50*/  HMMA.16816.F32.BF16 R44, R64.reuse, R86, R44 ;  /* 0x00000056402c723c */ /* 0x042ff0000004182c */
[----:B------:R-:W-:Y:S01]  /*4c60*/  HMMA.16816.F32.BF16 R48, R64, R84, R48 ;  /* 0x000000544030723c */ /* 0x000fe20000041830 */
[----:B------:R-:W1:Y:S07]  /*4c70*/  LDSM.16.M88.4 R84, [R204+0x4800] ;  /* 0x00480000cc54783b */ /* 0x000e6e0000000200 */
[C---:B------:R-:W-:Y:S08]  /*4c80*/  HMMA.16816.F32.BF16 R32, R8.reuse, R52, R32 ;  /* 0x000000340820723c */ /* 0x040ff00000041820 */
[----:B------:R-:W-:Y:S01]  /*4c90*/  HMMA.16816.F32.BF16 R28, R8, R54, R28 ;  /* 0x00000036081c723c */ /* 0x000fe2000004181c */
[----:B------:R-:W4:Y:S07]  /*4ca0*/  LDSM.16.M88.4 R52, [R215+0x9000] ;  /* 0x00900000d734783b */ /* 0x000f2e0000000200 */
[C---:B--2---:R-:W-:Y:S08]  /*4cb0*/  HMMA.16816.F32.BF16 R44, R56.reuse, R114, R44 ;  /* 0x00000072382c723c */ /* 0x044ff0000004182c */
[----:B------:R-:W-:Y:S01]  /*4cc0*/  HMMA.16816.F32.BF16 R48, R56, R112, R48 ;  /* 0x000000703830723c */ /* 0x000fe20000041830 */
[----:B------:R-:W2:Y:S07]  /*4cd0*/  LDSM.16.M88.4 R112, [R219+0x5800] ;  /* 0x00580000db70783b */ /* 0x000eae0000000200 */
[----:B------:R-:W-:Y:S08]  /*4ce0*/  HMMA.16816.F32.BF16 R32, R64, R100, R32 ;  /* 0x000000644020723c */ /* 0x000ff00000041820 */
[----:B---3--:R-:W-:Y:S01]  /*4cf0*/  HMMA.16816.F32.BF16 R24, R8, R108, R24 ;  /* 0x0000006c0818723c */ /* 0x008fe20000041818 */
[----:B------:R-:W-:-:S02]  /*4d00*/  FMUL.FTZ R44, R44, c[0x0][0x2ec] ;  /* 0x0000bb002c2c7a20 */ /* 0x000fc40000410000 */
[----:B------:R-:W-:Y:S02]  /*4d10*/  FMUL.FTZ R45, R45, c[0x0][0x2ec] ;  /* 0x0000bb002d2d7a20 */ /* 0x000fe40000410000 */
[----:B------:R-:W-:Y:S02]  /*4d20*/  FMUL.FTZ R46, R46, c[0x0][0x2ec] ;  /* 0x0000bb002e2e7a20 */ /* 0x000fe40000410000 */
[----:B------:R-:W-:Y:S01]  /*4d30*/  FMUL.FTZ R47, R47, c[0x0][0x2ec] ;  /* 0x0000bb002f2f7a20 */ /* 0x000fe20000410000 */
[----:B------:R-:W-:Y:S01]  /*4d40*/  HMMA.16816.F32.BF16 R16, R4, R116, R16 ;  /* 0x000000740410723c */ /* 0x000fe20000041810 */
[----:B------:R-:W-:Y:S01]  /*4d50*/  FMUL.FTZ R3, R48, c[0x0][0x2ec] ;  /* 0x0000bb0030037a20 */ /* 0x000fe20000410000 */
[----:B------:R-:W-:Y:S01]  /*4d60*/  MUFU.TANH R108, R46 ;  /* 0x0000002e006c7308 */ /* 0x000fe20000002400 */
[----:B------:R-:W-:Y:S02]  /*4d70*/  FMUL.FTZ R48, R49, c[0x0][0x2ec] ;  /* 0x0000bb0031307a20 */ /* 0x000fe40000410000 */
[----:B------:R-:W-:-:S03]  /*4d80*/  FMUL.FTZ R51, R51, c[0x0][0x2ec] ;  /* 0x0000bb0033337a20 */ /* 0x000fc60000410000 */
[C---:B------:R-:W-:Y:S02]  /*4d90*/  HMMA.16816.F32.BF16 R12, R4.reuse, R118, R12 ;  /* 0x00000076040c723c */ /* 0x040fe4000004180c */
[----:B------:R-:W3:Y:S06]  /*4da0*/  MUFU.TANH R49, R44 ;  /* 0x0000002c00317308 */ /* 0x000eec0000002400 */
[C---:B------:R-:W-:Y:S02]  /*4db0*/  HMMA.16816.F32.BF16 R104, R4.reuse, R88, R104 ;  /* 0x000000580468723c */ /* 0x040fe40000041868 */
[----:B------:R-:W-:Y:S06]  /*4dc0*/  MUFU.TANH R48, R48 ;  /* 0x0000003000307308 */ /* 0x000fec0000002400 */
[----:B------:R-:W-:Y:S01]  /*4dd0*/  HMMA.16816.F32.BF16 R80, R4, R90, R80 ;  /* 0x0000005a0450723c */ /* 0x000fe20000041850 */
[----:B------:R-:W5:Y:S01]  /*4de0*/  LDSM.16.M88.4 R88, [R204+0x5000] ;  /* 0x00500000cc58783b */ /* 0x000f620000000200 */
[----:B------:R-:W-:Y:S06]  /*4df0*/  MUFU.TANH R51, R51 ;  /* 0x0000003300337308 */ /* 0x000fec0000002400 */
[----:B-1----:R-:W-:Y:S02]  /*4e00*/  HMMA.16816.F32.BF16 R32, R56, R84, R32 ;  /* 0x000000543820723c */ /* 0x002fe40000041820 */
[----:B------:R-:W1:Y:S06]  /*4e10*/  MUFU.TANH R84, R45 ;  /* 0x0000002d00547308 */ /* 0x000e6c0000002400 */
[----:B------:R-:W-:Y:S02]  /*4e20*/  HMMA.16816.F32.BF16 R20, R8, R110, R20 ;  /* 0x0000006e0814723c */ /* 0x000fe40000041814 */
[----:B------:R1:W1:Y:S06]  /*4e30*/  MUFU.TANH R85, R47 ;  /* 0x0000002f00557308 */ /* 0x00026c0000002400 */
[----:B----4-:R-:W-:Y:S02]  /*4e40*/  HMMA.16816.F32.BF16 R24, R64, R52, R24 ;  /* 0x000000344018723c */ /* 0x010fe40000041818 */
[----:B------:R-:W-:Y:S06]  /*4e50*/  MUFU.TANH R3, R3 ;  /* 0x0000000300037308 */ /* 0x000fec0000002400 */
[----:B--2---:R-:W-:Y:S01]  /*4e60*/  HMMA.16816.F32.BF16 R16, R8, R112, R16 ;  /* 0x000000700810723c */ /* 0x004fe20000041810 */
[----:B------:R-:W-:Y:S01]  /*4e70*/  FMUL.FTZ R32, R32, c[0x0][0x2ec] ;  /* 0x0000bb0020207a20 */ /* 0x000fe20000410000 */
[----:B-1----:R-:W1:Y:S01]  /*4e80*/  LDSM.16.M88.4 R44, [R215+0x9800] ;  /* 0x00980000d72c783b */ /* 0x002e620000000200 */
[----:B------:R-:W-:-:S02]  /*4e90*/  FMUL.FTZ R33, R33, c[0x0][0x2ec] ;  /* 0x0000bb0021217a20 */ /* 0x000fc40000410000 */
[----:B------:R-:W-:Y:S02]  /*4ea0*/  FMUL.FTZ R34, R34, c[0x0][0x2ec] ;  /* 0x0000bb0022227a20 */ /* 0x000fe40000410000 */
[----:B------:R-:W-:Y:S01]  /*4eb0*/  FMUL.FTZ R35, R35, c[0x0][0x2ec] ;  /* 0x0000bb0023237a20 */ /* 0x000fe20000410000 */
[----:B------:R-:W-:Y:S01]  /*4ec0*/  HMMA.16816.F32.BF16 R112, R8, R114, R12 ;  /* 0x000000720870723c */ /* 0x000fe2000004180c */
[----:B------:R-:W-:Y:S07]  /*4ed0*/  LDSM.16.M88.4 R12, [R204+0x5800] ;  /* 0x00580000cc0c783b */ /* 0x000fee0000000200 */
[C---:B------:R-:W-:Y:S01]  /*4ee0*/  HMMA.16816.F32.BF16 R28, R64.reuse, R102, R28 ;  /* 0x00000066401c723c */ /* 0x040fe2000004181c */
[----:B------:R-:W2:Y:S07]  /*4ef0*/  LDSM.16.M88.4 R100, [R221+0xa800] ;  /* 0x00a80000dd64783b */ /* 0x000eae0000000200 */
[----:B------:R-:W-:Y:S01]  /*4f00*/  HMMA.16816.F32.BF16 R20, R64, R54, R20 ;  /* 0x000000364014723c */ /* 0x000fe20000041814 */
[----:B------:R-:W4:Y:S07]  /*4f10*/  LDSM.16.M88.4 R52, [R221+0xb000] ;  /* 0x00b00000dd34783b */ /* 0x000f2e0000000200 */
[C---:B-----5:R-:W-:Y:S08]  /*4f20*/  HMMA.16816.F32.BF16 R24, R56.reuse, R88, R24 ;  /* 0x000000583818723c */ /* 0x060ff00000041818 */
[----:B------:R-:W-:Y:S01]  /*4f30*/  HMMA.16816.F32.BF16 R28, R56, R86, R28 ;  /* 0x00000056381c723c */ /* 0x000fe2000004181c */
[----:B------:R-:W5:Y:S07]  /*4f40*/  MUFU.TANH R86, R32 ;  /* 0x0000002000567308 */ /* 0x000f6e0000002400 */
[C---:B-1----:R-:W-:Y:S01]  /*4f50*/  HMMA.16816.F32.BF16 R16, R64.reuse, R44, R16 ;  /* 0x0000002c4010723c */ /* 0x042fe20000041810 */
[----:B------:R-:W1:Y:S07]  /*4f60*/  MUFU.TANH R87, R33 ;  /* 0x0000002100577308 */ /* 0x000e6e0000002400 */
[----:B------:R-:W-:Y:S01]  /*4f70*/  HMMA.16816.F32.BF16 R112, R64, R46, R112 ;  /* 0x0000002e4070723c */ /* 0x000fe20000041870 */
[----:B------:R-:W-:Y:S01]  /*4f80*/  FMUL.FTZ R24, R24, c[0x0][0x2ec] ;  /* 0x0000bb0018187a20 */ /* 0x000fe20000410000 */
[----:B------:R-:W-:Y:S01]  /*4f90*/  LDSM.16.M88.4 R44, [R204+0x6000] ;  /* 0x00600000cc2c783b */ /* 0x000fe20000000200 */
[----:B------:R-:W-:-:S02]  /*4fa0*/  FMUL.FTZ R25, R25, c[0x0][0x2ec] ;  /* 0x0000bb0019197a20 */ /* 0x000fc40000410000 */
[----:B------:R-:W-:Y:S02]  /*4fb0*/  FMUL.FTZ R26, R26, c[0x0][0x2ec] ;  /* 0x0000bb001a1a7a20 */ /* 0x000fe40000410000 */
[----:B------:R-:W-:Y:S01]  /*4fc0*/  FMUL.FTZ R27, R27, c[0x0][0x2ec] ;  /* 0x0000bb001b1b7a20 */ /* 0x000fe20000410000 */
[----:B------:R-:W-:Y:S01]  /*4fd0*/  HMMA.16816.F32.BF16 R20, R56, R90, R20 ;  /* 0x0000005a3814723c */ /* 0x000fe20000041814 */
[----:B------:R-:W-:Y:S01]  /*4fe0*/  MUFU.TANH R90, R24 ;  /* 0x00000018005a7308 */ /* 0x000fe20000002400 */
[----:B------:R-:W-:Y:S02]  /*4ff0*/  FMUL.FTZ R28, R28, c[0x0][0x2ec] ;  /* 0x0000bb001c1c7a20 */ /* 0x000fe40000410000 */
[----:B------:R-:W-:Y:S02]  /*5000*/  FMUL.FTZ R29, R29, c[0x0][0x2ec] ;  /* 0x0000bb001d1d7a20 */ /* 0x000fe40000410000 */
[----:B------:R-:W-:Y:S02]  /*5010*/  FMUL.FTZ R30, R30, c[0x0][0x2ec] ;  /* 0x0000bb001e1e7a20 */ /* 0x000fe40000410000 */
[----:B--2---:R-:W-:Y:S01]  /*5020*/  HMMA.16816.F32.BF16 R72, R4, R102, R72 ;  /* 0x000000660448723c */ /* 0x004fe20000041848 */
[----:B------:R-:W-:Y:S01]  /*5030*/  MUFU.TANH R91, R25 ;  /* 0x00000019005b7308 */ /* 0x000fe20000002400 */
[----:B------:R-:W-:-:S06]  /*5040*/  FMUL.FTZ R31, R31, c[0x0][0x2ec] ;  /* 0x0000bb001f1f7a20 */ /* 0x000fcc0000410000 */
[----:B------:R-:W-:Y:S01]  /*5050*/  HMMA.16816.F32.BF16 R112, R56, R14, R112 ;  /* 0x0000000e3870723c */ /* 0x000fe20000041870 */
[----:B------:R-:W-:Y:S07]  /*5060*/  MUFU.TANH R102, R26 ;  /* 0x0000001a00667308 */ /* 0x000fee0000002400 */
[----:B------:R-:W-:Y:S01]  /*5070*/  HMMA.16816.F32.BF16 R76, R4, R100, R76 ;  /* 0x00000064044c723c */ /* 0x000fe2000004184c */
[----:B------:R2:W-:Y:S01]  /*5080*/  MUFU.TANH R178, R27 ;  /* 0x0000001b00b27308 */ /* 0x0005e20000002400 */
[----:B------:R-:W-:-:S02]  /*5090*/  FMUL.FTZ R20, R20, c[0x0][0x2ec] ;  /* 0x0000bb0014147a20 */ /* 0x000fc40000410000 */
[----:B------:R-:W-:Y:S02]  /*50a0*/  FMUL.FTZ R21, R21, c[0x0][0x2ec] ;  /* 0x0000bb0015157a20 */ /* 0x000fe40000410000 */
[----:B------:R-:W-:Y:S02]  /*50b0*/  FMUL.FTZ R22, R22, c[0x0][0x2ec] ;  /* 0x0000bb0016167a20 */ /* 0x000fe40000410000 */
[----:B------:R-:W-:Y:S01]  /*50c0*/  FMUL.FTZ R23, R23, c[0x0][0x2ec] ;  /* 0x0000bb0017177a20 */ /* 0x000fe20000410000 */
[----:B------:R-:W-:Y:S01]  /*50d0*/  MUFU.TANH R100, R34 ;  /* 0x0000002200647308 */ /* 0x000fe20000002400 */
[----:B----4-:R-:W-:Y:S06]  /*50e0*/  HMMA.16816.F32.BF16 R68, R4, R52, R68 ;  /* 0x000000340444723c */ /* 0x010fec0000041844 */
[----:B------:R-:W-:Y:S01]  /*50f0*/  FMUL.FTZ R112, R112, c[0x0][0x2ec] ;  /* 0x0000bb0070707a20 */ /* 0x000fe20000410000 */
[----:B------:R4:W-:Y:S01]  /*5100*/  MUFU.TANH R101, R35 ;  /* 0x0000002300657308 */ /* 0x0009e20000002400 */
[----:B--2---:R-:W-:Y:S01]  /*5110*/  HMMA.16816.F32.BF16 R24, R56, R12, R16 ;  /* 0x0000000c3818723c */ /* 0x004fe20000041810 */
[----:B------:R-:W2:Y:S01]  /*5120*/  LDSM.16.M88.4 R12, [R219+0x6800] ;  /* 0x00680000db0c783b */ /* 0x000ea20000000200 */
[----:B------:R-:W-:-:S02]  /*5130*/  FMUL.FTZ R113, R113, c[0x0][0x2ec] ;  /* 0x0000bb0071717a20 */ /* 0x000fc40000410000 */
[----:B------:R-:W-:Y:S01]  /*5140*/  FMUL.FTZ R114, R114, c[0x0][0x2ec] ;  /* 0x0000bb0072727a20 */ /* 0x000fe20000410000 */
[----:B------:R-:W-:Y:S01]  /*5150*/  LDSM.16.M88.4 R16, [R221+0xb800] ;  /* 0x00b80000dd10783b */ /* 0x000fe20000000200 */
[----:B------:R-:W-:Y:S01]  /*5160*/  FMUL.FTZ R115, R115, c[0x0][0x2ec] ;  /* 0x0000bb0073737a20 */ /* 0x000fe20000410000 */
[----:B------:R-:W-:Y:S01]  /*5170*/  MUFU.TANH R103, R20 ;  /* 0x0000001400677308 */ /* 0x000fe20000002400 */
[----:B------:R-:W-:Y:S01]  /*5180*/  HMMA.16816.F32.BF16 R92, R4, R54, R92 ;  /* 0x00000036045c723c */ /* 0x000fe2000004185c */
[----:B----4-:R-:W4:Y:S06]  /*5190*/  LDSM.16.M88.4 R32, [R219+0x6000] ;  /* 0x00600000db20783b */ /* 0x010f2c0000000200 */
[----:B------:R-:W-:Y:S08]  /*51a0*/  MUFU.TANH R52, R21 ;  /* 0x0000001500347308 */ /* 0x000ff00000002400 */
[----:B------:R-:W-:Y:S01]  /*51b0*/  MUFU.TANH R177, R22 ;  /* 0x0000001600b17308 */ /* 0x000fe20000002400 */
[----:B------:R-:W-:-:S02]  /*51c0*/  FMUL.FTZ R24, R24, c[0x0][0x2ec] ;  /* 0x0000bb0018187a20 */ /* 0x000fc40000410000 */
[----:B------:R-:W-:Y:S02]  /*51d0*/  FMUL.FTZ R25, R25, c[0x0][0x2ec] ;  /* 0x0000bb0019197a20 */ /* 0x000fe40000410000 */
[----:B------:R-:W-:Y:S02]  /*51e0*/  FMUL.FTZ R26, R26, c[0x0][0x2ec] ;  /* 0x0000bb001a1a7a20 */ /* 0x000fe40000410000 */
[----:B------:R-:W-:Y:S01]  /*51f0*/  FMUL.FTZ R27, R27, c[0x0][0x2ec] ;  /* 0x0000bb001b1b7a20 */ /* 0x000fe20000410000 */
[----:B------:R1:W-:Y:S08]  /*5200*/  MUFU.TANH R176, R23 ;  /* 0x0000001700b07308 */ /* 0x0003f00000002400 */
[----:B------:R-:W-:Y:S01]  /*5210*/  MUFU.TANH R109, R28 ;  /* 0x0000001c006d7308 */ /* 0x000fe20000002400 */
[C---:B--2---:R-:W-:Y:S01]  /*5220*/  HMMA.16816.F32.BF16 R76, R8.reuse, R12, R76 ;  /* 0x0000000c084c723c */ /* 0x044fe2000004184c */
[----:B-1----:R-:W1:Y:S06]  /*5230*/  LDSM.16.M88.4 R20, [R215+0xa800] ;  /* 0x00a80000d714783b */ /* 0x002e6c0000000200 */
[----:B------:R-:W-:Y:S01]  /*5240*/  MUFU.TANH R88, R29 ;  /* 0x0000001d00587308 */ /* 0x000fe20000002400 */
[C---:B------:R-:W-:Y:S01]  /*5250*/  HMMA.16816.F32.BF16 R72, R8.reuse, R14, R72 ;  /* 0x0000000e0848723c */ /* 0x040fe20000041848 */
[----:B------:R-:W2:Y:S06]  /*5260*/  LDSM.16.M88.4 R12, [R204+0x6800] ;  /* 0x00680000cc0c783b */ /* 0x000eac0000000200 */
[----:B------:R-:W1:Y:S01]  /*5270*/  MUFU.TANH R89, R30 ;  /* 0x0000001e00597308 */ /* 0x000e620000002400 */
[C---:B----4-:R-:W-:Y:S07]  /*5280*/  HMMA.16816.F32.BF16 R104, R8.reuse, R32, R104 ;  /* 0x000000200868723c */ /* 0x050fee0000041868 */
[----:B------:R4:W1:Y:S01]  /*5290*/  MUFU.TANH R110, R31 ;  /* 0x0000001f006e7308 */ /* 0x0008620000002400 */
[----:B------:R-:W-:Y:S07]  /*52a0*/  HMMA.16816.F32.BF16 R80, R8, R34, R80 ;  /* 0x000000220850723c */ /* 0x000fee0000041850 */
[----:B------:R-:W1:Y:S01]  /*52b0*/  MUFU.TANH R139, R24 ;  /* 0x00000018008b7308 */ /* 0x000e620000002400 */
[C---:B------:R-:W-:Y:S01]  /*52c0*/  HMMA.16816.F32.BF16 R60, R4.reuse, R16, R60 ;  /* 0x00000010043c723c */ /* 0x040fe2000004183c */
[----:B----4-:R-:W4:Y:S06]  /*52d0*/  LDSM.16.M88.4 R28, [R215+0xa000] ;  /* 0x00a00000d71c783b */ /* 0x010f2c0000000200 */
[----:B------:R-:W-:Y:S01]  /*52e0*/  MUFU.TANH R145, R25 ;  /* 0x0000001900917308 */ /* 0x000fe20000002400 */
[C---:B------:R-:W-:Y:S01]  /*52f0*/  IADD3 R16, R125.reuse, 0x1, RZ ;  /* 0x000000017d107810 */ /* 0x040fe20007ffe0ff */
[----:B------:R-:W-:Y:S01]  /*5300*/  HMMA.16816.F32.BF16 R96, R4, R18, R96 ;  /* 0x000000120460723c */ /* 0x000fe20000041860 */
[----:B------:R-:W-:Y:S01]  /*5310*/  IADD3 R17, R125, 0x9, RZ ;  /* 0x000000097d117810 */ /* 0x000fe20007ffe0ff */
[----:B------:R-:W-:Y:S01]  /*5320*/  LDSM.16.M88.4 R4, [R204+0x7000] ;  /* 0x00700000cc04783b */ /* 0x000fe20000000200 */
[----:B------:R-:W-:-:S02]  /*5330*/  ISETP.GE.AND P6, PT, R16, R189, PT ;  /* 0x000000bd1000720c */ /* 0x000fc40003fc6270 */
[-C--:B------:R-:W-:Y:S01]  /*5340*/  ISETP.GE.AND P4, PT, R16, R188.reuse, PT ;  /* 0x000000bc1000720c */ /* 0x080fe20003f86270 */
[----:B------:R-:W2:Y:S01]  /*5350*/  MUFU.TANH R148, R26 ;  /* 0x0000001a00947308 */ /* 0x000ea20000002400 */
[----:B------:R-:W-:Y:S01]  /*5360*/  IADD3 R16, R125, 0x8, RZ ;  /* 0x000000087d107810 */ /* 0x000fe20007ffe0ff */
[C---:B-1----:R-:W-:Y:S01]  /*5370*/  HMMA.16816.F32.BF16 R76, R64.reuse, R20, R76 ;  /* 0x00000014404c723c */ /* 0x042fe2000004184c */
[-C--:B------:R-:W-:Y:S02]  /*5380*/  ISETP.GE.AND P3, PT, R17, R189.reuse, PT ;  /* 0x000000bd1100720c */ /* 0x080fe40003f66270 */
[C---:B------:R-:W-:Y:S02]  /*5390*/  ISETP.GE.AND P5, PT, R16.reuse, R189, PT ;  /* 0x000000bd1000720c */ /* 0x040fe40003fa6270 */
[----:B------:R-:W-:Y:S01]  /*53a0*/  ISETP.GE.AND P1, PT, R16, R188, PT ;  /* 0x000000bc1000720c */ /* 0x000fe20003f26270 */
[----:B------:R1:W1:Y:S01]  /*53b0*/  MUFU.TANH R149, R27 ;  /* 0x0000001b00957308 */ /* 0x0002620000002400 */
[----:B---3--:R-:W-:Y:S01]  /*53c0*/  FSEL R49, R49, -INF , !P5 ;  /* 0xff80000031317808 */ /* 0x008fe20006800000 */
[----:B------:R-:W-:Y:S01]  /*53d0*/  HMMA.16816.F32.BF16 R72, R64, R22, R72 ;  /* 0x000000164048723c */ /* 0x000fe20000041848 */
[----:B------:R-:W3:Y:S01]  /*53e0*/  LDSM.16.M88.4 R20, [R219+0x7800] ;  /* 0x00780000db14783b */ /* 0x000ee20000000200 */
[----:B------:R-:W-:-:S02]  /*53f0*/  FSEL R108, R108, -INF , !P1 ;  /* 0xff8000006c6c7808 */ /* 0x000fc40004800000 */
[----:B------:R-:W-:Y:S02]  /*5400*/  ISETP.GE.AND P2, PT, R17, R188, PT ;  /* 0x000000bc1100720c */ /* 0x000fe40003f46270 */
[----:B------:R-:W-:Y:S01]  /*5410*/  IADD3 R16, R125, 0x10, RZ ;  /* 0x000000107d107810 */ /* 0x000fe20007ffe0ff */
[----:B------:R-:W3:Y:S01]  /*5420*/  MUFU.TANH R147, R112 ;  /* 0x0000007000937308 */ /* 0x000ee20000002400 */
[----:B------:R-:W-:Y:S02]  /*5430*/  FSEL R84, R84, -INF , !P3 ;  /* 0xff80000054547808 */ /* 0x000fe40005800000 */
[----:B------:R-:W-:Y:S02]  /*5440*/  FSEL R85, R85, -INF , !P2 ;  /* 0xff80000055557808 */ /* 0x000fe40005000000 */
[----:B------:R-:W-:Y:S01]  /*5450*/  FSEL R48, R48, -INF , !P6 ;  /* 0xff80000030307808 */ /* 0x000fe20007000000 */
[----:B-1----:R-:W1:Y:S01]  /*5460*/  LDSM.16.M88.4 R24, [R219+0x7000] ;  /* 0x00700000db18783b */ /* 0x002e620000000200 */
[----:B------:R-:W-:-:S02]  /*5470*/  FSEL R51, R51, -INF , !P4 ;  /* 0xff80000033337808 */ /* 0x000fc40006000000 */
[----:B--2---:R-:W-:Y:S01]  /*5480*/  HMMA.16816.F32.BF16 R76, R56, R12, R76 ;  /* 0x0000000c384c723c */ /* 0x004fe2000004184c */
[CC--:B------:R-:W-:Y:S01]  /*5490*/  ISETP.GE.AND P6, PT, R16.reuse, R189.reuse, PT ;  /* 0x000000bd1000720c */ /* 0x0c0fe20003fc6270 */
[----:B------:R-:W-:Y:S01]  /*54a0*/  MUFU.TANH R146, R113 ;  /* 0x0000007100927308 */ /* 0x000fe20000002400 */
[----:B------:R-:W-:Y:S02]  /*54b0*/  ISETP.GE.AND P4, PT, R16, R188, PT ;  /* 0x000000bc1000720c */ /* 0x000fe40003f86270 */
[----:B-----5:R-:W-:Y:S02]  /*54c0*/  FSEL R86, R86, -INF , !P6 ;  /* 0xff80000056567808 */ /* 0x020fe40007000000 */
[C---:B------:R-:W-:Y:S01]  /*54d0*/  IADD3 R12, R125.reuse, 0x11, RZ ;  /* 0x000000117d0c7810 */ /* 0x040fe20007ffe0ff */
[----:B----4-:R-:W-:Y:S01]  /*54e0*/  HMMA.16816.F32.BF16 R104, R64, R28, R104 ;  /* 0x0000001c4068723c */ /* 0x010fe20000041868 */
[----:B------:R-:W-:Y:S01]  /*54f0*/  IADD3 R13, R125, 0x19, RZ ;  /* 0x000000197d0d7810 */ /* 0x000fe20007ffe0ff */
[----:B------:R-:W2:Y:S01]  /*5500*/  MUFU.TANH R152, R114 ;  /* 0x0000007200987308 */ /* 0x000ea20000002400 */
[----:B------:R-:W-:-:S02]  /*5510*/  ISETP.GE.AND P5, PT, R12, R189, PT ;  /* 0x000000bd0c00720c */ /* 0x000fc40003fa6270 */
[-C--:B------:R-:W-:Y:S02]  /*5520*/  ISETP.GE.AND P1, PT, R12, R188.reuse, PT ;  /* 0x000000bc0c00720c */ /* 0x080fe40003f26270 */
[----:B------:R-:W-:Y:S01]  /*5530*/  IADD3 R12, R125, 0x18, RZ ;  /* 0x000000187d0c7810 */ /* 0x000fe20007ffe0ff */
[----:B------:R-:W-:Y:S01]  /*5540*/  HMMA.16816.F32.BF16 R80, R64, R30, R80 ;  /* 0x0000001e4050723c */ /* 0x000fe20000041850 */
[----:B------:R-:W4:Y:S01]  /*5550*/  LDSM.16.M88.4 R28, [R215+0xb000] ;  /* 0x00b00000d71c783b */ /* 0x000f220000000200 */
[----:B------:R-:W-:Y:S01]  /*5560*/  FSEL R34, R87, -INF , !P5 ;  /* 0xff80000057227808 */ /* 0x000fe20006800000 */
[----:B------:R-:W5:Y:S01]  /*5570*/  MUFU.TANH R153, R115 ;  /* 0x0000007300997308 */ /* 0x000f620000002400 */
[CC--:B------:R-:W-:Y:S02]  /*5580*/  ISETP.GE.AND P3, PT, R12.reuse, R189.reuse, PT ;  /* 0x000000bd0c00720c */ /* 0x0c0fe40003f66270 */
[-C--:B------:R-:W-:Y:S02]  /*5590*/  ISETP.GE.AND P2, PT, R12, R188.reuse, PT ;  /* 0x000000bc0c00720c */ /* 0x080fe40003f46270 */
[----:B------:R-:W-:Y:S01]  /*55a0*/  IADD3 R12, R125, 0x20, RZ ;  /* 0x000000207d0c7810 */ /* 0x000fe20007ffe0ff */
[----:B------:R-:W-:Y:S01]  /*55b0*/  HMMA.16816.F32.BF16 R72, R56, R14, R72 ;  /* 0x0000000e3848723c */ /* 0x000fe20000041848 */
[-C--:B------:R-:W-:Y:S01]  /*55c0*/  ISETP.GE.AND P6, PT, R13, R189.reuse, PT ;  /* 0x000000bd0d00720c */ /* 0x080fe20003fc6270 */
[----:B------:R-:W-:Y:S01]  /*55d0*/  FMUL.FTZ R76, R76, c[0x0][0x2ec] ;  /* 0x0000bb004c4c7a20 */ /* 0x000fe20000410000 */
[-C--:B------:R-:W-:Y:S01]  /*55e0*/  ISETP.GE.AND P5, PT, R12, R189.reuse, PT ;  /* 0x000000bd0c00720c */ /* 0x080fe20003fa6270 */
[----:B------:R-:W-:Y:S01]  /*55f0*/  FMUL.FTZ R78, R78, c[0x0][0x2ec] ;  /* 0x0000bb004e4e7a20 */ /* 0x000fe20000410000 */
[----:B------:R-:W-:Y:S01]  /*5600*/  IADD3 R16, R125, 0x21, RZ ;  /* 0x000000217d107810 */ /* 0x000fe20007ffe0ff */
[----:B------:R-:W-:Y:S01]  /*5610*/  MUFU.TANH R175, R76 ;  /* 0x0000004c00af7308 */ /* 0x000fe20000002400 */
[----:B------:R-:W-:Y:S01]  /*5620*/  FSEL R33, R89, -INF , !P2 ;  /* 0xff80000059217808 */ /* 0x000fe20005000000 */
[C---:B---3--:R-:W-:Y:S01]  /*5630*/  HMMA.16816.F32.BF16 R60, R8.reuse, R20, R60 ;  /* 0x00000014083c723c */ /* 0x048fe2000004183c */
[----:B------:R-:W-:Y:S01]  /*5640*/  ISETP.GE.AND P2, PT, R16, R188, PT ;  /* 0x000000bc1000720c */ /* 0x000fe20003f46270 */
[----:B------:R-:W-:Y:S01]  /*5650*/  FMUL.FTZ R77, R77, c[0x0][0x2ec] ;  /* 0x0000bb004d4d7a20 */ /* 0x000fe20000410000 */
[----:B------:R-:W-:Y:S01]  /*5660*/  IADD3 R17, R125, 0x28, RZ ;  /* 0x000000287d117810 */ /* 0x000fe20007ffe0ff */
[----:B------:R-:W-:Y:S01]  /*5670*/  FMUL.FTZ R79, R79, c[0x0][0x2ec] ;  /* 0x0000bb004f4f7a20 */ /* 0x000fe20000410000 */
[----:B------:R-:W-:Y:S01]  /*5680*/  FSEL R88, R88, -INF , !P6 ;  /* 0xff80000058587808 */ /* 0x000fe20007000000 */
[----:B------:R-:W-:Y:S01]  /*5690*/  MUFU.TANH R171, R78 ;  /* 0x0000004e00ab7308 */ /* 0x000fe20000002400 */
[----:B------:R-:W-:Y:S01]  /*56a0*/  ISETP.GE.AND P6, PT, R17, R189, PT ;  /* 0x000000bd1100720c */ /* 0x000fe20003fc6270 */
[----:B-1----:R-:W-:Y:S01]  /*56b0*/  HMMA.16816.F32.BF16 R68, R8, R24, R68 ;  /* 0x000000180844723c */ /* 0x002fe20000041844 */
[----:B------:R-:W-:-:S05]  /*56c0*/  FSEL R178, R178, -INF , !P2 ;  /* 0xff800000b2b27808 */ /* 0x000fca0005000000 */
[----:B------:R-:W-:Y:S01]  /*56d0*/  MUFU.TANH R174, R77 ;  /* 0x0000004d00ae7308 */ /* 0x000fe20000002400 */
[----:B------:R-:W-:Y:S01]  /*56e0*/  FSEL R25, R100, -INF , !P4 ;  /* 0xff80000064197808 */ /* 0x000fe20006000000 */
[C---:B------:R-:W-:Y:S01]  /*56f0*/  HMMA.16816.F32.BF16 R92, R8.reuse, R26, R92 ;  /* 0x0000001a085c723c */ /* 0x040fe2000004185c */
[----:B------:R-:W-:Y:S01]  /*5700*/  FSEL R24, R101, -INF , !P1 ;  /* 0xff80000065187808 */ /* 0x000fe20004800000 */
[----:B------:R-:W-:Y:S01]  /*5710*/  FMUL.FTZ R72, R72, c[0x0][0x2ec] ;  /* 0x0000bb0048487a20 */ /* 0x000fe20000410000 */
[-C--:B------:R-:W-:Y:S01]  /*5720*/  ISETP.GE.AND P4, PT, R13, R188.reuse, PT ;  /* 0x000000bc0d00720c */ /* 0x080fe20003f86270 */
[----:B------:R-:W-:Y:S01]  /*5730*/  FMUL.FTZ R74, R74, c[0x0][0x2ec] ;  /* 0x0000bb004a4a7a20 */ /* 0x000fe20000410000 */
[-C--:B------:R-:W-:Y:S01]  /*5740*/  ISETP.GE.AND P1, PT, R12, R188.reuse, PT ;  /* 0x000000bc0c00720c */ /* 0x080fe20003f26270 */
[----:B------:R-:W-:Y:S01]  /*5750*/  MUFU.TANH R170, R79 ;  /* 0x0000004f00aa7308 */ /* 0x000fe20000002400 */
[----:B------:R-:W1:Y:S01]  /*5760*/  LDSM.16.M88.4 R12, [R215+0xb800] ;  /* 0x00b80000d70c783b */ /* 0x000e620000000200 */
[----:B------:R-:W-:Y:S01]  /*5770*/  FSEL R26, R109, -INF , !P3 ;  /* 0xff8000006d1a7808 */ /* 0x000fe20005800000 */
[----:B------:R-:W-:Y:S01]  /*5780*/  HMMA.16816.F32.BF16 R96, R8, R22, R96 ;  /* 0x000000160860723c */ /* 0x000fe20000041860 */
[----:B------:R-:W-:Y:S01]  /*5790*/  ISETP.GE.AND P3, PT, R16, R189, PT ;  /* 0x000000bd1000720c */ /* 0x000fe20003f66270 */
[----:B------:R-:W-:Y:S01]  /*57a0*/  FMUL.FTZ R73, R73, c[0x0][0x2ec] ;  /* 0x0000bb0049497a20 */ /* 0x000fe20000410000 */
[----:B------:R-:W-:Y:S01]  /*57b0*/  IADD3 R16, R125, 0x29, RZ ;  /* 0x000000297d107810 */ /* 0x000fe20007ffe0ff */
[----:B------:R-:W-:Y:S01]  /*57c0*/  FMUL.FTZ R75, R75, c[0x0][0x2ec] ;  /* 0x0000bb004b4b7a20 */ /* 0x000fe20000410000 */
[----:B------:R-:W-:Y:S01]  /*57d0*/  FSEL R32, R110, -INF , !P4 ;  /* 0xff8000006e207808 */ /* 0x000fe20006000000 */
[----:B------:R-:W-:Y:S01]  /*57e0*/  MUFU.TANH R173, R72 ;  /* 0x0000004800ad7308 */ /* 0x000fe20000002400 */
[----:B------:R-:W-:Y:S01]  /*57f0*/  ISETP.GE.AND P4, PT, R17, R188, PT ;  /* 0x000000bc1100720c */ /* 0x000fe20003f86270 */
[----:B----4-:R-:W-:Y:S03]  /*5800*/  HMMA.16816.F32.BF16 R68, R64, R28, R68 ;  /* 0x0000001c4044723c */ /* 0x010fe60000041844 */
[----:B------:R-:W-:-:S03]  /*5810*/  FSEL R177, R177, -INF , !P4 ;  /* 0xff800000b1b17808 */ /* 0x000fc60006000000 */
[----:B------:R-:W-:Y:S01]  /*5820*/  MUFU.TANH R167, R74 ;  /* 0x0000004a00a77308 */ /* 0x000fe20000002400 */
[----:B------:R-:W-:Y:S01]  /*5830*/  FSEL R28, R90, -INF , !P5 ;  /* 0xff8000005a1c7808 */ /* 0x000fe20006800000 */
[----:B------:R-:W-:Y:S01]  /*5840*/  HMMA.16816.F32.BF16 R104, R56, R44, R104 ;  /* 0x0000002c3868723c */ /* 0x000fe20000041868 */
[----:B------:R-:W-:Y:S02]  /*5850*/  ISETP.GE.AND P5, PT, R16, R189, PT ;  /* 0x000000bd1000720c */ /* 0x000fe40003fa6270 */
[----:B------:R-:W-:-:S03]  /*5860*/  FSEL R29, R103, -INF , !P6 ;  /* 0xff800000671d7808 */ /* 0x000fc60007000000 */
[----:B------:R-:W-:Y:S01]  /*5870*/  MUFU.TANH R172, R73 ;  /* 0x0000004900ac7308 */ /* 0x000fe20000002400 */
[----:B------:R-:W-:Y:S01]  /*5880*/  FSEL R44, R102, -INF , !P1 ;  /* 0xff800000662c7808 */ /* 0x000fe20004800000 */
[----:B------:R-:W-:Y:S01]  /*5890*/  HMMA.16816.F32.BF16 R80, R56, R46, R80 ;  /* 0x0000002e3850723c */ /* 0x000fe20000041850 */
[----:B------:R-:W-:Y:S02]  /*58a0*/  ISETP.GE.AND P1, PT, R16, R188, PT ;  /* 0x000000bc1000720c */ /* 0x000fe40003f26270 */
[----:B------:R-:W3:Y:S01]  /*58b0*/  LDSM.16.M88.4 R16, [R204+0x7800] ;  /* 0x00780000cc10783b */ /* 0x000ee20000000200 */
[----:B------:R-:W-:Y:S01]  /*58c0*/  FSEL R45, R91, -INF , !P3 ;  /* 0xff8000005b2d7808 */ /* 0x000fe20005800000 */
[----:B------:R-:W-:-:S04]  /*58d0*/  DEPBAR.LE SB0, 0x0 ;  /* 0x000080000000791a */ /* 0x000fc80000000000 */
[----:B------:R-:W-:Y:S01]  /*58e0*/  HMMA.16816.F32.BF16 R92, R64, R30, R92 ;  /* 0x0000001e405c723c */ /* 0x000fe2000004185c */
[----:B------:R-:W-:Y:S01]  /*58f0*/  FSEL R47, R52, -INF , !P5 ;  /* 0xff800000342f7808 */ /* 0x000fe20006800000 */
[----:B------:R-:W-:Y:S01]  /*5900*/  MUFU.TANH R164, R75 ;  /* 0x0000004b00a47308 */ /* 0x000fe20000002400 */
[----:B------:R-:W-:-:S04]  /*5910*/  FSEL R176, R176, -INF , !P1 ;  /* 0xff800000b0b07808 */ /* 0x000fc80004800000 */
[----:B------:R-:W-:Y:S01]  /*5920*/  FMUL.FTZ R105, R105, c[0x0][0x2ec] ;  /* 0x0000bb0069697a20 */ /* 0x000fe20000410000 */
[C---:B-1----:R-:W-:Y:S01]  /*5930*/  HMMA.16816.F32.BF16 R60, R64.reuse, R12, R60 ;  /* 0x0000000c403c723c */ /* 0x042fe2000004183c */
[----:B------:R-:W-:Y:S02]  /*5940*/  FMUL.FTZ R107, R107, c[0x0][0x2ec] ;  /* 0x0000bb006b6b7a20 */ /* 0x000fe40000410000 */
[----:B------:R-:W1:Y:S01]  /*5950*/  MUFU.TANH R161, R105 ;  /* 0x0000006900a17308 */ /* 0x000e620000002400 */
[----:B------:R-:W-:Y:S02]  /*5960*/  FMUL.FTZ R104, R104, c[0x0][0x2ec] ;  /* 0x0000bb0068687a20 */ /* 0x000fe40000410000 */
[----:B------:R-:W-:Y:S02]  /*5970*/  FMUL.FTZ R106, R106, c[0x0][0x2ec] ;  /* 0x0000bb006a6a7a20 */ /* 0x000fe40000410000 */
[----:B------:R-:W-:Y:S01]  /*5980*/  HMMA.16816.F32.BF16 R96, R64, R14, R96 ;  /* 0x0000000e4060723c */ /* 0x000fe20000041860 */
[----:B------:R-:W-:-:S02]  /*5990*/  FMUL.FTZ R80, R80, c[0x0][0x2ec] ;  /* 0x0000bb0050507a20 */ /* 0x000fc40000410000 */
[----:B------:R-:W4:Y:S01]  /*59a0*/  MUFU.TANH R166, R107 ;  /* 0x0000006b00a67308 */ /* 0x000f220000002400 */
[----:B------:R-:W-:Y:S02]  /*59b0*/  FMUL.FTZ R82, R82, c[0x0][0x2ec] ;  /* 0x0000bb0052527a20 */ /* 0x000fe40000410000 */
[----:B------:R-:W-:Y:S02]  /*59c0*/  FMUL.FTZ R81, R81, c[0x0][0x2ec] ;  /* 0x0000bb0051517a20 */ /* 0x000fe40000410000 */
[C---:B------:R-:W-:Y:S01]  /*59d0*/  HMMA.16816.F32.BF16 R68, R56.reuse, R4, R68 ;  /* 0x000000043844723c */ /* 0x040fe20000041844 */
[----:B------:R-:W-:Y:S02]  /*59e0*/  FMUL.FTZ R83, R83, c[0x0][0x2ec] ;  /* 0x0000bb0053537a20 */ /* 0x000fe40000410000 */
[----:B------:R-:W1:Y:S04]  /*59f0*/  MUFU.TANH R160, R104 ;  /* 0x0000006800a07308 */ /* 0x000e680000002400 */
[C---:B------:R-:W-:Y:S01]  /*5a00*/  IADD3 R4, R125.reuse, 0x31, RZ ;  /* 0x000000317d047810 */ /* 0x040fe20007ffe0ff */
[----:B------:R-:W-:Y:S01]  /*5a10*/  HMMA.16816.F32.BF16 R92, R56, R6, R92 ;  /* 0x00000006385c723c */ /* 0x000fe2000004185c */
[----:B------:R-:W-:-:S02]  /*5a20*/  IADD3 R5, R125, 0x30, RZ ;  /* 0x000000307d057810 */ /* 0x000fc40007ffe0ff */
[CC--:B------:R-:W-:Y:S01]  /*5a30*/  ISETP.GE.AND P6, PT, R4.reuse, R189.reuse, PT ;  /* 0x000000bd0400720c */ /* 0x0c0fe20003fc6270 */
[----:B------:R-:W1:Y:S01]  /*5a40*/  MUFU.TANH R165, R106 ;  /* 0x0000006a00a57308 */ /* 0x000e620000002400 */
[-C--:B------:R-:W-:Y:S02]  /*5a50*/  ISETP.GE.AND P4, PT, R4, R188.reuse, PT ;  /* 0x000000bc0400720c */ /* 0x080fe40003f86270 */
[----:B------:R-:W-:Y:S01]  /*5a60*/  IADD3 R4, R125, 0x38, RZ ;  /* 0x000000387d047810 */ /* 0x000fe20007ffe0ff */
[----:B---3--:R-:W-:Y:S01]  /*5a70*/  HMMA.16816.F32.BF16 R60, R56, R16, R60 ;  /* 0x00000010383c723c */ /* 0x008fe2000004183c */
[CC--:B------:R-:W-:Y:S02]  /*5a80*/  ISETP.GE.AND P3, PT, R5.reuse, R189.reuse, PT ;  /* 0x000000bd0500720c */ /* 0x0c0fe40003f66270 */
[----:B------:R-:W-:Y:S01]  /*5a90*/  ISETP.GE.AND P2, PT, R5, R188, PT ;  /* 0x000000bc0500720c */ /* 0x000fe20003f46270 */
[----:B------:R-:W3:Y:S01]  /*5aa0*/  MUFU.TANH R163, R80 ;  /* 0x0000005000a37308 */ /* 0x000ee20000002400 */
[----:B------:R-:W-:-:S02]  /*5ab0*/  ISETP.GE.AND P5, PT, R4, R189, PT ;  /* 0x000000bd0400720c */ /* 0x000fc40003fa6270 */
[-C--:B------:R-:W-:Y:S01]  /*5ac0*/  ISETP.GE.AND P1, PT, R4, R188.reuse, PT ;  /* 0x000000bc0400720c */ /* 0x080fe20003f26270 */
[----:B------:R-:W-:Y:S01]  /*5ad0*/  HMMA.16816.F32.BF16 R16, R56, R18, R96 ;  /* 0x000000123810723c */ /* 0x000fe20000041860 */
[C---:B------:R-:W-:Y:S01]  /*5ae0*/  IADD3 R5, R125.reuse, 0x39, RZ ;  /* 0x000000397d057810 */ /* 0x040fe20007ffe0ff */
[----:B------:R-:W-:Y:S01]  /*5af0*/  FMUL.FTZ R68, R68, c[0x0][0x2ec] ;  /* 0x0000bb0044447a20 */ /* 0x000fe20000410000 */
[----:B------:R-:W-:Y:S01]  /*5b00*/  IADD3 R4, R125, 0x40, RZ ;  /* 0x000000407d047810 */ /* 0x000fe20007ffe0ff */
[----:B------:R-:W1:Y:S01]  /*5b10*/  MUFU.TANH R168, R82 ;  /* 0x0000005200a87308 */ /* 0x000e620000002400 */
[----:B------:R-:W-:Y:S01]  /*5b20*/  FSEL R139, R139, -INF , !P3 ;  /* 0xff8000008b8b7808 */ /* 0x000fe20005800000 */
[----:B------:R-:W-:Y:S01]  /*5b30*/  FMUL.FTZ R70, R70, c[0x0][0x2ec] ;  /* 0x0000bb0046467a20 */ /* 0x000fe20000410000 */
[----:B------:R-:W-:Y:S01]  /*5b40*/  FSEL R148, R148, -INF , !P2 ;  /* 0xff80000094947808 */ /* 0x000fe20005000000 */
[----:B------:R-:W-:Y:S01]  /*5b50*/  FMUL.FTZ R69, R69, c[0x0][0x2ec] ;  /* 0x0000bb0045457a20 */ /* 0x000fe20000410000 */
[----:B------:R-:W-:Y:S01]  /*5b60*/  FSEL R145, R145, -INF , !P6 ;  /* 0xff80000091917808 */ /* 0x000fe20007000000 */
[----:B------:R-:W-:Y:S01]  /*5b70*/  FMUL.FTZ R71, R71, c[0x0][0x2ec] ;  /* 0x0000bb0047477a20 */ /* 0x000fe20000410000 */
[----:B------:R-:W-:Y:S01]  /*5b80*/  FSEL R149, R149, -INF , !P4 ;  /* 0xff80000095957808 */ /* 0x000fe20006000000 */
[----:B------:R-:W1:Y:S01]  /*5b90*/  MUFU.TANH R162, R81 ;  /* 0x0000005100a27308 */ /* 0x000e620000002400 */
[-C--:B------:R-:W-:Y:S01]  /*5ba0*/  ISETP.GE.AND P3, PT, R5, R189.reuse, PT ;  /* 0x000000bd0500720c */ /* 0x080fe20003f66270 */
[----:B------:R-:W-:Y:S01]  /*5bb0*/  FMUL.FTZ R93, R93, c[0x0][0x2ec] ;  /* 0x0000bb005d5d7a20 */ /* 0x000fe20000410000 */
[-C--:B------:R-:W-:Y:S01]  /*5bc0*/  ISETP.GE.AND P2, PT, R5, R188.reuse, PT ;  /* 0x000000bc0500720c */ /* 0x080fe20003f46270 */
[----:B------:R-:W-:Y:S01]  /*5bd0*/  FMUL.FTZ R95, R95, c[0x0][0x2ec] ;  /* 0x0000bb005f5f7a20 */ /* 0x000fe20000410000 */
[-C--:B------:R-:W-:Y:S01]  /*5be0*/  ISETP.GE.AND P6, PT, R4, R189.reuse, PT ;  /* 0x000000bd0400720c */ /* 0x080fe20003fc6270 */
[----:B------:R-:W-:Y:S01]  /*5bf0*/  FMUL.FTZ R92, R92, c[0x0][0x2ec] ;  /* 0x0000bb005c5c7a20 */ /* 0x000fe20000410000 */
[-C--:B------:R-:W-:Y:S01]  /*5c00*/  ISETP.GE.AND P4, PT, R4, R188.reuse, PT ;  /* 0x000000bc0400720c */ /* 0x080fe20003f86270 */
[----:B------:R-:W1:Y:S01]  /*5c10*/  MUFU.TANH R169, R83 ;  /* 0x0000005300a97308 */ /* 0x000e620000002400 */
[C---:B------:R-:W-:Y:S01]  /*5c20*/  IADD3 R5, R125.reuse, 0x41, RZ ;  /* 0x000000417d057810 */ /* 0x040fe20007ffe0ff */
[----:B------:R-:W-:Y:S01]  /*5c30*/  FMUL.FTZ R94, R94, c[0x0][0x2ec] ;  /* 0x0000bb005e5e7a20 */ /* 0x000fe20000410000 */
[----:B------:R-:W-:Y:S01]  /*5c40*/  IADD3 R4, R125, 0x48, RZ ;  /* 0x000000487d047810 */ /* 0x000fe20007ffe0ff */
[----:B------:R-:W-:Y:S01]  /*5c50*/  FMUL.FTZ R16, R16, c[0x0][0x2ec] ;  /* 0x0000bb0010107a20 */ /* 0x000fe20000410000 */
[----:B------:R-:W-:Y:S01]  /*5c60*/  FSEL R147, R147, -INF , !P5 ;  /* 0xff80000093937808 */ /* 0x000fe20006800000 */
[----:B------:R-:W-:Y:S01]  /*5c70*/  FMUL.FTZ R60, R60, c[0x0][0x2ec] ;  /* 0x0000bb003c3c7a20 */ /* 0x000fe20000410000 */
[----:B--2---:R-:W-:Y:S01]  /*5c80*/  FSEL R152, R152, -INF , !P1 ;  /* 0xff80000098987808 */ /* 0x004fe20004800000 */
[----:B------:R-:W2:Y:S01]  /*5c90*/  MUFU.TANH R159, R68 ;  /* 0x00000044009f7308 */ /* 0x000ea20000002400 */
[----:B------:R-:W-:Y:S01]  /*5ca0*/  FSEL R146, R146, -INF , !P3 ;  /* 0xff80000092927808 */ /* 0x000fe20005800000 */
[----:B------:R-:W-:Y:S01]  /*5cb0*/  FMUL.FTZ R61, R61, c[0x0][0x2ec] ;  /* 0x0000bb003d3d7a20 */ /* 0x000fe20000410000 */
[----:B-----5:R-:W-:Y:S01]  /*5cc0*/  FSEL R153, R153, -INF , !P2 ;  /* 0xff80000099997808 */ /* 0x020fe20005000000 */
[----:B------:R-:W-:Y:S01]  /*5cd0*/  FMUL.FTZ R62, R62, c[0x0][0x2ec] ;  /* 0x0000bb003e3e7a20 */ /* 0x000fe20000410000 */
[-C--:B------:R-:W-:Y:S01]  /*5ce0*/  ISETP.GE.AND P5, PT, R5, R189.reuse, PT ;  /* 0x000000bd0500720c */ /* 0x080fe20003fa6270 */
[----:B------:R-:W-:Y:S01]  /*5cf0*/  FMUL.FTZ R63, R63, c[0x0][0x2ec] ;  /* 0x0000bb003f3f7a20 */ /* 0x000fe20000410000 */
[-C--:B------:R-:W-:Y:S01]  /*5d00*/  ISETP.GE.AND P1, PT, R5, R188.reuse, PT ;  /* 0x000000bc0500720c */ /* 0x080fe20003f26270 */
[----:B------:R-:W5:Y:S01]  /*5d10*/  MUFU.TANH R155, R70 ;  /* 0x00000046009b7308 */ /* 0x000f620000002400 */
[C---:B------:R-:W-:Y:S01]  /*5d20*/  ISETP.GE.AND P3, PT, R4.reuse, R189, PT ;  /* 0x000000bd0400720c */ /* 0x040fe20003f66270 */
[----:B------:R-:W-:Y:S01]  /*5d30*/  FMUL.FTZ R17, R17, c[0x0][0x2ec] ;  /* 0x0000bb0011117a20 */ /* 0x000fe20000410000 */
[----:B------:R-:W-:Y:S01]  /*5d40*/  ISETP.GE.AND P2, PT, R4, R188, PT ;  /* 0x000000bc0400720c */ /* 0x000fe20003f46270 */
[----:B------:R-:W-:Y:S01]  /*5d50*/  FMUL.FTZ R18, R18, c[0x0][0x2ec] ;  /* 0x0000bb0012127a20 */ /* 0x000fe20000410000 */
[----:B------:R-:W-:Y:S01]  /*5d60*/  IADD3 R4, R125, 0x50, RZ ;  /* 0x000000507d047810 */ /* 0x000fe20007ffe0ff */
[----:B------:R-:W-:Y:S01]  /*5d70*/  FMUL.FTZ R19, R19, c[0x0][0x2ec] ;  /* 0x0000bb0013137a20 */ /* 0x000fe20000410000 */
[----:B-1----:R-:W-:Y:S01]  /*5d80*/  FSEL R161, R161, -INF , !P5 ;  /* 0xff800000a1a17808 */ /* 0x002fe20006800000 */
[----:B------:R-:W1:Y:S01]  /*5d90*/  MUFU.TANH R158, R69 ;  /* 0x00000045009e7308 */ /* 0x000e620000002400 */
[----:B----4-:R-:W-:-:S02]  /*5da0*/  FSEL R166, R166, -INF , !P1 ;  /* 0xff800000a6a67808 */ /* 0x010fc40004800000 */
[C---:B------:R-:W-:Y:S02]  /*5db0*/  ISETP.GE.AND P5, PT, R4.reuse, R189, PT ;  /* 0x000000bd0400720c */ /* 0x040fe40003fa6270 */
[----:B------:R-:W-:Y:S02]  /*5dc0*/  ISETP.GE.AND P1, PT, R4, R188, PT ;  /* 0x000000bc0400720c */ /* 0x000fe40003f26270 */
[C---:B------:R-:W-:Y:S01]  /*5dd0*/  IADD3 R5, R125.reuse, 0x49, RZ ;  /* 0x000000497d057810 */ /* 0x040fe20007ffe0ff */
[----:B------:R-:W4:Y:S01]  /*5de0*/  MUFU.TANH R154, R71 ;  /* 0x00000047009a7308 */ /* 0x000f220000002400 */
[----:B------:R-:W-:Y:S02]  /*5df0*/  IADD3 R4, R125, 0x51, RZ ;  /* 0x000000517d047810 */ /* 0x000fe40007ffe0ff */
[----:B------:R-:W-:Y:S02]  /*5e00*/  FSEL R160, R160, -INF , !P6 ;  /* 0xff800000a0a07808 */ /* 0x000fe40007000000 */
[----:B------:R-:W-:-:S02]  /*5e10*/  FSEL R165, R165, -INF , !P4 ;  /* 0xff800000a5a57808 */ /* 0x000fc40006000000 */
[----:B---3--:R-:W-:Y:S01]  /*5e20*/  FSEL R163, R163, -INF , !P3 ;  /* 0xff800000a3a37808 */ /* 0x008fe20005800000 */
[----:B------:R-:W3:Y:S01]  /*5e30*/  MUFU.TANH R156, R93 ;  /* 0x0000005d009c7308 */ /* 0x000ee20000002400 */
[----:B------:R-:W-:Y:S02]  /*5e40*/  FSEL R168, R168, -INF , !P2 ;  /* 0xff800000a8a87808 */ /* 0x000fe40005000000 */
[CC--:B------:R-:W-:Y:S02]  /*5e50*/  ISETP.GE.AND P6, PT, R5.reuse, R189.reuse, PT ;  /* 0x000000bd0500720c */ /* 0x0c0fe40003fc6270 */
[-C--:B------:R-:W-:Y:S02]  /*5e60*/  ISETP.GE.AND P4, PT, R5, R188.reuse, PT ;  /* 0x000000bc0500720c */ /* 0x080fe40003f86270 */
[C---:B------:R-:W-:Y:S01]  /*5e70*/  ISETP.GE.AND P3, PT, R4.reuse, R189, PT ;  /* 0x000000bd0400720c */ /* 0x040fe20003f66270 */
[----:B------:R-:W1:Y:S01]  /*5e80*/  MUFU.TANH R150, R95 ;  /* 0x0000005f00967308 */ /* 0x000e620000002400 */
[----:B------:R-:W-:-:S02]  /*5e90*/  ISETP.GE.AND P2, PT, R4, R188, PT ;  /* 0x000000bc0400720c */ /* 0x000fc40003f46270 */
[----:B------:R-:W-:Y:S02]  /*5ea0*/  IADD3 R4, R125, 0x58, RZ ;  /* 0x000000587d047810 */ /* 0x000fe40007ffe0ff */
[----:B------:R-:W-:Y:S02]  /*5eb0*/  FSEL R162, R162, -INF , !P6 ;  /* 0xff800000a2a27808 */ /* 0x000fe40007000000 */
[----:B------:R-:W-:Y:S01]  /*5ec0*/  FSEL R169, R169, -INF , !P4 ;  /* 0xff800000a9a97808 */ /* 0x000fe20006000000 */
[----:B------:R-:W1:Y:S01]  /*5ed0*/  MUFU.TANH R142, R16 ;  /* 0x00000010008e7308 */ /* 0x000e620000002400 */
[C---:B------:R-:W-:Y:S02]  /*5ee0*/  ISETP.GE.AND P6, PT, R4.reuse, R189, PT ;  /* 0x000000bd0400720c */ /* 0x040fe40003fc6270 */
[----:B------:R-:W-:Y:S02]  /*5ef0*/  ISETP.GE.AND P4, PT, R4, R188, PT ;  /* 0x000000bc0400720c */ /* 0x000fe40003f86270 */
[----:B------:R-:W-:-:S02]  /*5f00*/  IADD3 R4, R125, 0x59, RZ ;  /* 0x000000597d047810 */ /* 0x000fc40007ffe0ff */
[----:B------:R-:W-:Y:S01]  /*5f10*/  FSEL R175, R175, -INF , !P5 ;  /* 0xff800000afaf7808 */ /* 0x000fe20006800000 */
[----:B------:R-:W1:Y:S01]  /*5f20*/  MUFU.TANH R157, R92 ;  /* 0x0000005c009d7308 */ /* 0x000e620000002400 */
[----:B------:R-:W-:Y:S02]  /*5f30*/  FSEL R171, R171, -INF , !P1 ;  /* 0xff800000abab7808 */ /* 0x000fe40004800000 */
[C---:B------:R-:W-:Y:S02]  /*5f40*/  ISETP.GE.AND P5, PT, R4.reuse, R189, PT ;  /* 0x000000bd0400720c */ /* 0x040fe40003fa6270 */
[----:B------:R-:W-:Y:S02]  /*5f50*/  ISETP.GE.AND P1, PT, R4, R188, PT ;  /* 0x000000bc0400720c */ /* 0x000fe40003f26270 */
[C---:B------:R-:W-:Y:S01]  /*5f60*/  IADD3 R5, R125.reuse, 0x60, RZ ;  /* 0x000000607d057810 */ /* 0x040fe20007ffe0ff */
[----:B------:R-:W1:Y:S01]  /*5f70*/  MUFU.TANH R151, R94 ;  /* 0x0000005e00977308 */ /* 0x000e620000002400 */
[----:B------:R-:W-:-:S02]  /*5f80*/  IADD3 R4, R125, 0x61, RZ ;  /* 0x000000617d047810 */ /* 0x000fc40007ffe0ff */
[----:B------:R-:W-:Y:S02]  /*5f90*/  FSEL R174, R174, -INF , !P3 ;  /* 0xff800000aeae7808 */ /* 0x000fe40005800000 */
[----:B------:R-:W-:Y:S02]  /*5fa0*/  FSEL R170, R170, -INF , !P2 ;  /* 0xff800000aaaa7808 */ /* 0x000fe40005000000 */
[----:B------:R-:W-:Y:S01]  /*5fb0*/  FSEL R173, R173, -INF , !P6 ;  /* 0xff800000adad7808 */ /* 0x000fe20007000000 */
[----:B------:R-:W1:Y:S01]  /*5fc0*/  MUFU.TANH R144, R60 ;  /* 0x0000003c00907308 */ /* 0x000e620000002400 */
[----:B------:R-:W-:Y:S02]  /*5fd0*/  FSEL R167, R167, -INF , !P4 ;  /* 0xff800000a7a77808 */ /* 0x000fe40006000000 */
[C---:B------:R-:W-:Y:S02]  /*5fe0*/  ISETP.GE.AND P3, PT, R5.reuse, R189, PT ;  /* 0x000000bd0500720c */ /* 0x040fe40003f66270 */
[----:B------:R-:W-:-:S02]  /*5ff0*/  ISETP.GE.AND P2, PT, R5, R188, PT ;  /* 0x000000bc0500720c */ /* 0x000fc40003f46270 */
[CC--:B------:R-:W-:Y:S01]  /*6000*/  ISETP.GE.AND P6, PT, R4.reuse, R189.reuse, PT ;  /* 0x000000bd0400720c */ /* 0x0c0fe20003fc6270 */
[----:B------:R-:W-:Y:S01]  /*6010*/  MUFU.TANH R143, R61 ;  /* 0x0000003d008f7308 */ /* 0x000fe20000002400 */
[----:B------:R-:W-:Y:S02]  /*6020*/  ISETP.GE.AND P4, PT, R4, R188, PT ;  /* 0x000000bc0400720c */ /* 0x000fe40003f86270 */
[----:B------:R-:W-:Y:S02]  /*6030*/  IADD3 R4, R125, 0x69, RZ ;  /* 0x000000697d047810 */ /* 0x000fe40007ffe0ff */
[----:B--2---:R-:W-:Y:S02]  /*6040*/  FSEL R159, R159, -INF , !P3 ;  /* 0xff8000009f9f7808 */ /* 0x004fe40005800000 */
[----:B-----5:R-:W-:Y:S01]  /*6050*/  FSEL R155, R155, -INF , !P2 ;  /* 0xff8000009b9b7808 */ /* 0x020fe20005000000 */
[----:B------:R-:W2:Y:S01]  /*6060*/  MUFU.TANH R138, R62 ;  /* 0x0000003e008a7308 */ /* 0x000ea20000002400 */
[----:B------:R-:W-:-:S02]  /*6070*/  ISETP.GE.AND P3, PT, R4, R189, PT ;  /* 0x000000bd0400720c */ /* 0x000fc40003f66270 */
[-C--:B------:R-:W-:Y:S02]  /*6080*/  ISETP.GE.AND P2, PT, R4, R188.reuse, PT ;  /* 0x000000bc0400720c */ /* 0x080fe40003f46270 */
[----:B------:R-:W-:Y:S02]  /*6090*/  IADD3 R4, R125, 0x70, RZ ;  /* 0x000000707d047810 */ /* 0x000fe40007ffe0ff */
[----:B-1----:R-:W-:Y:S01]  /*60a0*/  FSEL R158, R158, -INF , !P6 ;  /* 0xff8000009e9e7808 */ /* 0x002fe20007000000 */
[----:B------:R-:W1:Y:S01]  /*60b0*/  MUFU.TANH R137, R63 ;  /* 0x0000003f00897308 */ /* 0x000e620000002400 */
[----:B----4-:R-:W-:Y:S02]  /*60c0*/  FSEL R154, R154, -INF , !P4 ;  /* 0xff8000009a9a7808 */ /* 0x010fe40006000000 */
[C---:B------:R-:W-:Y:S02]  /*60d0*/  ISETP.GE.AND P6, PT, R4.reuse, R189, PT ;  /* 0x000000bd0400720c */ /* 0x040fe40003fc6270 */
[----:B------:R-:W-:-:S02]  /*60e0*/  ISETP.GE.AND P4, PT, R4, R188, PT ;  /* 0x000000bc0400720c */ /* 0x000fc40003f86270 */
[C---:B------:R-:W-:Y:S01]  /*60f0*/  IADD3 R4, R125.reuse, 0x78, RZ ;  /* 0x000000787d047810 */ /* 0x040fe20007ffe0ff */
[----:B------:R-:W-:Y:S01]  /*6100*/  MUFU.TANH R140, R17 ;  /* 0x00000011008c7308 */ /* 0x000fe20000002400 */
[----:B---3--:R-:W-:Y:S02]  /*6110*/  FSEL R156, R156, -INF , !P3 ;  /* 0xff8000009c9c7808 */ /* 0x008fe40005800000 */
[----:B------:R-:W-:Y:S02]  /*6120*/  FSEL R150, R150, -INF , !P2 ;  /* 0xff80000096967808 */ /* 0x000fe40005000000 */
[C---:B------:R-:W-:Y:S02]  /*6130*/  ISETP.GE.AND P3, PT, R4.reuse, R189, PT ;  /* 0x000000bd0400720c */ /* 0x040fe40003f66270 */
[----:B------:R-:W-:Y:S01]  /*6140*/  ISETP.GE.AND P2, PT, R4, R188, PT ;  /* 0x000000bc0400720c */ /* 0x000fe20003f46270 */
[----:B------:R-:W-:Y:S01]  /*6150*/  FMUL.FTZ R4, R50, c[0x0][0x2ec] ;  /* 0x0000bb0032047a20 */ /* 0x000fe20000410000 */
[----:B------:R-:W-:Y:S01]  /*6160*/  IADD3 R5, R125, 0x68, RZ ;  /* 0x000000687d057810 */ /* 0x000fe20007ffe0ff */
[----:B------:R-:W3:Y:S01]  /*6170*/  MUFU.TANH R67, R18 ;  /* 0x0000001200437308 */ /* 0x000ee20000002400 */
[----:B------:R-:W-:-:S02]  /*6180*/  FSEL R142, R142, -INF , !P3 ;  /* 0xff8000008e8e7808 */ /* 0x000fc40005800000 */
[----:B------:R-:W-:Y:S02]  /*6190*/  FSEL R172, R172, -INF , !P5 ;  /* 0xff800000acac7808 */ /* 0x000fe40006800000 */
[----:B------:R-:W-:Y:S02]  /*61a0*/  FSEL R164, R164, -INF , !P1 ;  /* 0xff800000a4a47808 */ /* 0x000fe40004800000 */
[----:B------:R-:W-:Y:S01]  /*61b0*/  ISETP.GT.AND P3, PT, R229, R224, PT ;  /* 0x000000e0e500720c */ /* 0x000fe20003f64270 */
[----:B------:R-:W4:Y:S01]  /*61c0*/  MUFU.TANH R4, R4 ;  /* 0x0000000400047308 */ /* 0x000f220000002400 */
[----:B------:R-:W-:Y:S01]  /*61d0*/  BAR.SYNC.DEFER_BLOCKING 0x0 ;  /* 0x0000000000007b1d */ /* 0x000fe20000010000 */
[C---:B------:R-:W-:Y:S02]  /*61e0*/  ISETP.GE.AND P5, PT, R5.reuse, R189, PT ;  /* 0x000000bd0500720c */ /* 0x040fe40003fa6270 */
[----:B------:R-:W-:Y:S02]  /*61f0*/  ISETP.GE.AND P1, PT, R5, R188, PT ;  /* 0x000000bc0500720c */ /* 0x000fe40003f26270 */
[----:B------:R-:W-:-:S02]  /*6200*/  IADD3 R5, R125, 0x71, RZ ;  /* 0x000000717d057810 */ /* 0x000fc40007ffe0ff */
[----:B------:R-:W5:Y:S01]  /*6210*/  MUFU.TANH R65, R19 ;  /* 0x0000001300417308 */ /* 0x000f620000002400 */
[----:B------:R-:W-:Y:S02]  /*6220*/  FSEL R157, R157, -INF , !P5 ;  /* 0xff8000009d9d7808 */ /* 0x000fe40006800000 */
[----:B------:R-:W-:Y:S02]  /*6230*/  FSEL R151, R151, -INF , !P1 ;  /* 0xff80000097977808 */ /* 0x000fe40004800000 */
[C---:B------:R-:W-:Y:S02]  /*6240*/  ISETP.GE.AND P5, PT, R5.reuse, R189, PT ;  /* 0x000000bd0500720c */ /* 0x040fe40003fa6270 */
[----:B------:R-:W-:Y:S02]  /*6250*/  ISETP.GE.AND P1, PT, R5, R188, PT ;  /* 0x000000bc0500720c */ /* 0x000fe40003f26270 */
[----:B------:R-:W-:Y:S02]  /*6260*/  IADD3 R5, R125, 0x79, RZ ;  /* 0x000000797d057810 */ /* 0x000fe40007ffe0ff */
[----:B------:R-:W-:-:S02]  /*6270*/  FSEL R144, R144, -INF , !P6 ;  /* 0xff80000090907808 */ /* 0x000fc40007000000 */
[----:B--2---:R-:W-:Y:S02]  /*6280*/  FSEL R138, R138, -INF , !P4 ;  /* 0xff8000008a8a7808 */ /* 0x004fe40006000000 */
[----:B------:R-:W-:Y:S02]  /*6290*/  FSEL R143, R143, -INF , !P5 ;  /* 0xff8000008f8f7808 */ /* 0x000fe40006800000 */
[----:B-1----:R-:W-:Y:S02]  /*62a0*/  FSEL R137, R137, -INF , !P1 ;  /* 0xff80000089897808 */ /* 0x002fe40004800000 */
[CC--:B------:R-:W-:Y:S02]  /*62b0*/  ISETP.GE.AND P6, PT, R125.reuse, R189.reuse, PT ;  /* 0x000000bd7d00720c */ /* 0x0c0fe40003fc6270 */
[----:B------:R-:W-:Y:S02]  /*62c0*/  ISETP.GE.AND P4, PT, R125, R188, PT ;  /* 0x000000bc7d00720c */ /* 0x000fe40003f86270 */
[----:B------:R-:W-:-:S02]  /*62d0*/  ISETP.GE.AND P5, PT, R5, R189, PT ;  /* 0x000000bd0500720c */ /* 0x000fc40003fa6270 */
[----:B------:R-:W-:Y:S02]  /*62e0*/  ISETP.GE.AND P1, PT, R5, R188, PT ;  /* 0x000000bc0500720c */ /* 0x000fe40003f26270 */
[----:B---3--:R-:W-:Y:S02]  /*62f0*/  FSEL R67, R67, -INF , !P2 ;  /* 0xff80000043437808 */ /* 0x008fe40005000000 */
[----:B------:R-:W-:Y:S02]  /*6300*/  FSEL R3, R3, -INF , !P6 ;  /* 0xff80000003037808 */ /* 0x000fe40007000000 */
[----:B----4-:R-:W-:Y:S02]  /*6310*/  FSEL R4, R4, -INF , !P4 ;  /* 0xff80000004047808 */ /* 0x010fe40006000000 */
[----:B------:R-:W-:Y:S02]  /*6320*/  FSEL R140, R140, -INF , !P5 ;  /* 0xff8000008c8c7808 */ /* 0x000fe40006800000 */
[----:B-----5:R-:W-:Y:S01]  /*6330*/  FSEL R65, R65, -INF , !P1 ;  /* 0xff80000041417808 */ /* 0x020fe20004800000 */
[----:B------:R-:W-:Y:S05]  /*6340*/  @!P3 BRA `(.L_x_1599) ;  /* 0x00000e300000b947 */ /* 0x000fea0003800000 */
[----:B------:R-:W-:Y:S05]  /*6350*/  @!P0 BRA `(.L_x_1600) ;  /* 0x000003a000008947 */ /* 0x000fea0003800000 */
[----:B------:R-:W1:Y:S01]  /*6360*/  I2F.RP R12, R39 ;  /* 0x00000027000c7306 */ /* 0x000e620000209400 */
[----:B------:R-:W-:-:S02]  /*6370*/  IADD3 R10, R41, -0x80, RZ ;  /* 0xffffff80290a7810 */ /* 0x000fc40007ffe0ff */
[----:B------:R-:W-:Y:S02]  /*6380*/  IABS R8, R41 ;  /* 0x0000002900087213 */ /* 0x000fe40000000000 */
[----:B------:R-:W-:Y:S02]  /*6390*/  IABS R6, R10 ;  /* 0x0000000a00067213 */ /* 0x000fe40000000000 */
        /* <DEDUP_REMOVED lines=12> */
[----:B------:R-:W-:Y:S01]  /*6460*/  IMAD.MOV R7, RZ, RZ, -R11 ;  /* 0x000000ffff077224 */ /* 0x000fe200078e0a0b */
[----:B------:R-:W-:-:S03]  /*6470*/  IADD3 R5, -R9, RZ, RZ ;  /* 0x000000ff09057210 */ /* 0x000fc60007ffe1ff */
[C---:B------:R-:W-:Y:S02]  /*6480*/  IMAD R7, R39.reuse, R7, R8 ;  /* 0x0000000727077224 */ /* 0x040fe400078e0208 */
[----:B------:R-:W-:-:S03]  /*6490*/  IMAD R5, R39, R5, R6 ;  /* 0x0000000527057224 */ /* 0x000fc600078e0206 */
[C---:B------:R-:W-:Y:S02]  /*64a0*/  ISETP.GT.U32.AND P1, PT, R39.reuse, R7, PT ;  /* 0x000000072700720c */ /* 0x040fe40003f24070 */
[----:B------:R-:W-:-:S11]  /*64b0*/  ISETP.GT.U32.AND P2, PT, R39, R5, PT ;  /* 0x000000052700720c */ /* 0x000fd60003f44070 */
[--C-:B------:R-:W-:Y:S01]  /*64c0*/  @!P1 IMAD.IADD R7, R7, 0x1, -R39.reuse ;  /* 0x0000000107079824 */ /* 0x100fe200078e0a27 */
[----:B------:R-:W-:Y:S01]  /*64d0*/  @!P1 IADD3 R11, R11, 0x1, RZ ;  /* 0x000000010b0b9810 */ /* 0x000fe20007ffe0ff */
[----:B------:R-:W-:Y:S01]  /*64e0*/  @!P2 IMAD.IADD R5, R5, 0x1, -R39 ;  /* 0x000000010505a824 */ /* 0x000fe200078e0a27 */
[----:B------:R-:W-:Y:S02]  /*64f0*/  ISETP.GE.AND P1, PT, R10, RZ, PT ;  /* 0x000000ff0a00720c */ /* 0x000fe40003f26270 */
[-C--:B------:R-:W-:Y:S02]  /*6500*/  ISETP.GE.U32.AND P6, PT, R7, R39.reuse, PT ;  /* 0x000000270700720c */ /* 0x080fe40003fc6070 */
[----:B------:R-:W-:Y:S02]  /*6510*/  ISETP.GE.U32.AND P5, PT, R5, R39, PT ;  /* 0x000000270500720c */ /* 0x000fe40003fa6070 */
[----:B------:R-:W-:Y:S02]  /*6520*/  @!P2 IADD3 R9, R9, 0x1, RZ ;  /* 0x000000010909a810 */ /* 0x000fe40007ffe0ff */
[----:B------:R-:W-:-:S02]  /*6530*/  ISETP.NE.AND P2, PT, RZ, c[0x0][0x2d0], PT ;  /* 0x0000b400ff007a0c */ /* 0x000fc40003f45270 */
[----:B------:R-:W-:-:S05]  /*6540*/  LOP3.LUT R7, RZ, c[0x0][0x2d0], RZ, 0x33, !PT ;  /* 0x0000b400ff077a12 */ /* 0x000fca00078e33ff */
[----:B------:R-:W-:Y:S02]  /*6550*/  @P6 IADD3 R11, R11, 0x1, RZ ;  /* 0x000000010b0b6810 */ /* 0x000fe40007ffe0ff */
[----:B------:R-:W-:Y:S02]  /*6560*/  @P5 IADD3 R9, R9, 0x1, RZ ;  /* 0x0000000109095810 */ /* 0x000fe40007ffe0ff */
[----:B------:R-:W-:-:S03]  /*6570*/  MOV R5, R11 ;  /* 0x0000000b00057202 */ /* 0x000fc60000000f00 */
[----:B------:R-:W-:Y:S02]  /*6580*/  @!P1 IMAD.MOV R9, RZ, RZ, -R9 ;  /* 0x000000ffff099224 */ /* 0x000fe400078e0a09 */
[----:B------:R-:W-:-:S05]  /*6590*/  @!P4 IMAD.MOV R5, RZ, RZ, -R5 ;  /* 0x000000ffff05c224 */ /* 0x000fca00078e0a05 */
[C---:B------:R-:W-:Y:S02]  /*65a0*/  SEL R5, R7.reuse, R5, !P2 ;  /* 0x0000000507057207 */ /* 0x040fe40005000000 */
[----:B------:R-:W-:-:S03]  /*65b0*/  SEL R7, R7, R9, !P2 ;  /* 0x0000000907077207 */ /* 0x000fc60005000000 */
[----:B------:R-:W-:-:S04]  /*65c0*/  IMAD.WIDE R10, R5, 0x4, R234 ;  /* 0x00000004050a7825 */ /* 0x000fc800078e02ea */
[----:B------:R-:W-:Y:S01]  /*65d0*/  IMAD.WIDE R8, R7, 0x4, R234 ;  /* 0x0000000407087825 */ /* 0x000fe200078e02ea */
[----:B------:R1:W2:Y:S05]  /*65e0*/  LDG.E R6, [R10.64] ;  /* 0x0000000e0a067981 */ /* 0x0002aa000c1e1900 */
[----:B------:R-:W2:Y:S01]  /*65f0*/  LDG.E R8, [R8.64] ;  /* 0x0000000e08087981 */ /* 0x000ea2000c1e1900 */
[----:B------:R-:W-:Y:S01]  /*6600*/  IADD3 R5, R5, -R7, RZ ;  /* 0x8000000705057210 */ /* 0x000fe20007ffe0ff */
[----:B------:R-:W-:-:S04]  /*6610*/  IMAD.MOV.U32 R7, RZ, RZ, c[0x0][0x2d0] ;  /* 0x0000b400ff077624 */ /* 0x000fc800078e00ff */
[----:B------:R-:W-:-:S05]  /*6620*/  IMAD R7, R5, R7, -0x80 ;  /* 0xffffff8005077424 */ /* 0x000fca00078e0207 */
[----:B------:R-:W-:-:S05]  /*6630*/  SHF.R.S32.HI R5, RZ, 0x1f, R7 ;  /* 0x0000001fff057819 */ /* 0x000fca0000011407 */
[----:B------:R-:W-:Y:S02]  /*6640*/  IMAD R5, R5, c[0x0][0x198], RZ ;  /* 0x0000660005057a24 */ /* 0x000fe400078e02ff */
[----:B-1----:R-:W-:-:S04]  /*6650*/  IMAD.WIDE.U32 R10, R7, c[0x0][0x198], RZ ;  /* 0x00006600070a7a25 */ /* 0x002fc800078e00ff */
        /* <DEDUP_REMOVED lines=10> */
.L_x_1600:
[----:B------:R-:W-:-:S04]  /*6700*/  LEA R120, -R120, RZ, 0x7 ;  /* 0x000000ff78787211 */ /* 0x000fc800078e39ff */
[----:B------:R-:W-:Y:S02]  /*6710*/  SHF.R.S32.HI R9, RZ, 0x1f, R120 ;  /* 0x0000001fff097819 */ /* 0x000fe40000011478 */
.L_x_1601:
        /* <DEDUP_REMOVED lines=78> */
[C---:B------:R-:W-:Y:S01]  /*6c00*/  @!P2 LEA R12, P5, R6.reuse, c[0x0][0x168], 0x1 ;  /* 0x00005a00060caa11 */ /* 0x040fe200078a08ff */
        /* <DEDUP_REMOVED lines=18> */
[----:B------:R-:W-:Y:S01]  /*6d30*/  @!P2 LEA R60, P1, R8, c[0x0][0x168], 0x1 ;  /* 0x00005a00083caa11 */ /* 0x000fe200078208ff */
[----:B------:R1:W-:Y:S01]  /*6d40*/  @P2 STS.128 [R230+0x9800], RZ ;  /* 0x009800ffe6002388 */ /* 0x0003e20000000c00 */
[----:B--2---:R-:W-:Y:S01]  /*6d50*/  @!P4 LEA R58, P6, R10, c[0x0][0x168], 0x1 ;  /* 0x00005a000a3aca11 */ /* 0x004fe200078c08ff */
        /* <DEDUP_REMOVED lines=10> */
[--C-:B------:R-:W-:Y:S01]  /*6e00*/  @!P2 IMAD.X R8, R6, 0x1, R133.reuse, P1 ;  /* 0x000000010608a824 */ /* 0x100fe200008e0685 */
        /* <DEDUP_REMOVED lines=8> */
[----:B---3--:R-:W-:Y:S01]  /*6e90*/  @!P4 LEA R20, P1, R10, c[0x0][0x168], 0x1 ;  /* 0x00005a000a14ca11 */ /* 0x008fe200078208ff */
        /* <DEDUP_REMOVED lines=42> */
.L_x_1603:
[----:B------:R-:W-:Y:S05]  /*7140*/  BSYNC B0 ;  /* 0x0000000000007941 */ /* 0x000fea0003800000 */
.L_x_1602:
[----:B------:R-:W0:Y:S01]  /*7150*/  LDGDEPBAR ;  /* 0x00000000000079af */ /* 0x000e220000000000 */
[----:B------:R-:W-:-:S04]  /*7160*/  IADD3 R134, P1, R120, R134, RZ ;  /* 0x0000008678867210 */ /* 0x000fc80007f3e0ff */
[----:B------:R-:W-:Y:S02]  /*7170*/  IADD3.X R133, R9, R133, RZ, P1, !PT ;  /* 0x0000008509857210 */ /* 0x000fe40000ffe4ff */
.L_x_1599:
        /* <DEDUP_REMOVED lines=65> */
[----:B------:R-:W-:Y:S01]  /*7590*/  LDSM.16.MT88.4 R92, [R216+0x10000] ;  /* 0x01000000d85c783b */ /* 0x000fe20000004200 */
[----:B------:R-:W-:-:S02]  /*75a0*/  LEA R213, R0, R216, 0x1 ;  /* 0x000000d800d57211 */ /* 0x000fc400078e08ff */
[----:B------:R-:W-:Y:S01]  /*75b0*/  LEA R212, R0, R214, 0x1 ;  /* 0x000000d600d47211 */ /* 0x000fe200078e08ff */
[----:B------:R-:W-:Y:S04]  /*75c0*/  LDSM.16.MT88.4 R124, [R216+0xc000] ;  /* 0x00c00000d87c783b */ /* 0x000fe80000004200 */
[----:B------:R-:W-:Y:S04]  /*75d0*/  LDSM.16.MT88.4 R100, [R212+0xc000] ;  /* 0x00c00000d464783b */ /* 0x000fe80000004200 */
[----:B------:R-:W-:Y:S04]  /*75e0*/  LDSM.16.MT88.4 R116, [R214+0xc000] ;  /* 0x00c00000d674783b */ /* 0x000fe80000004200 */
[----:B------:R-:W-:Y:S01]  /*75f0*/  LDSM.16.MT88.4 R76, [R213+0x10000] ;  /* 0x01000000d54c783b */ /* 0x000fe20000004200 */
[----:B---3--:R-:W-:-:S03]  /*7600*/  FMNMX.FTZ R5, R6, R5, !PT ;  /* 0x0000000506057209 */ /* 0x008fc60007810000 */
[----:B-1----:R-:W-:Y:S04]  /*7610*/  LDSM.16.MT88.4 R12, [R212+0xc800] ;  /* 0x00c80000d40c783b */ /* 0x002fe80000004200 */
[----:B------:R-:W1:Y:S04]  /*7620*/  SHFL.BFLY PT, R6, R7, 0x2, 0x1f ;  /* 0x0c401f0007067f89 */ /* 0x000e6800000e0000 */
[----:B------:R-:W3:Y:S04]  /*7630*/  SHFL.BFLY PT, R132, R5, 0x1, 0x1f ;  /* 0x0c201f0005847f89 */ /* 0x000ee800000e0000 */
[----:B--2---:R-:W-:Y:S04]  /*7640*/  LDSM.16.MT88.4 R8, [R216+0x10800] ;  /* 0x01080000d808783b */ /* 0x004fe80000004200 */
[----:B------:R-:W-:Y:S04]  /*7650*/  LDSM.16.MT88.4 R20, [R214+0xc800] ;  /* 0x00c80000d614783b */ /* 0x000fe80000004200 */
[----:B------:R-:W-:Y:S01]  /*7660*/  LDSM.16.MT88.4 R16, [R213+0xc800] ;  /* 0x00c80000d510783b */ /* 0x000fe20000004200 */
[----:B-1----:R-:W-:-:S02]  /*7670*/  FMNMX.FTZ R6, R7, R6, !PT ;  /* 0x0000000607067209 */ /* 0x002fc40007810000 */
[----:B---3--:R-:W-:-:S03]  /*7680*/  FMNMX.FTZ R132, R5, R132, !PT ;  /* 0x0000008405847209 */ /* 0x008fc60007810000 */
        /* <DEDUP_REMOVED lines=9> */
[--C-:B------:R-:W-:Y:S02]  /*7720*/  FFMA.FTZ R58, R86, c[0x0][0x23c], -R141.reuse ;  /* 0x00008f00563a7a23 */ /* 0x100fe4000001088d */
[--C-:B------:R-:W-:Y:S01]  /*7730*/  FFMA.FTZ R54, R34, c[0x0][0x23c], -R141.reuse ;  /* 0x00008f0022367a23 */ /* 0x100fe2000001088d */
[----:B-1----:R-:W-:Y:S01]  /*7740*/  FMNMX.FTZ R3, R6, R5, !PT ;  /* 0x0000000506037209 */ /* 0x002fe20007810000 */
[----:B------:R-:W-:-:S02]  /*7750*/  FFMA.FTZ R53, R26, c[0x0][0x23c], -R141 ;  /* 0x00008f001a357a23 */ /* 0x000fc4000001088d */
[--C-:B------:R-:W-:Y:S01]  /*7760*/  FFMA.FTZ R50, R88, c[0x0][0x23c], -R141.reuse ;  /* 0x00008f0058327a23 */ /* 0x100fe2000001088d */
[C---:B------:R-:W-:Y:S01]  /*7770*/  FSETP.NEU.FTZ.AND P1, PT, R3.reuse, -INF , PT ;  /* 0xff8000000300780b */ /* 0x040fe20003f3d000 */
[----:B------:R-:W-:Y:S01]  /*7780*/  FMUL.FTZ R66, R3, c[0x0][0x23c] ;  /* 0x00008f0003427a20 */ /* 0x000fe20000410000 */
[----:B------:R-:W1:Y:S01]  /*7790*/  MUFU.EX2 R60, R60 ;  /* 0x0000003c003c7308 */ /* 0x000e620000000800 */
[--C-:B------:R-:W-:Y:S02]  /*77a0*/  FFMA.FTZ R46, R45, c[0x0][0x23c], -R141.reuse ;  /* 0x00008f002d2e7a23 */ /* 0x100fe4000001088d */
[--C-:B------:R-:W-:Y:S01]  /*77b0*/  FFMA.FTZ R49, R28, c[0x0][0x23c], -R141.reuse ;  /* 0x00008f001c317a23 */ /* 0x100fe2000001088d */
[----:B------:R-:W-:Y:S01]  /*77c0*/  FSEL R66, R66, RZ, P1 ;  /* 0x000000ff42427208 */ /* 0x000fe20000800000 */
[----:B------:R-:W-:Y:S01]  /*77d0*/  FFMA.FTZ R45, R29, c[0x0][0x23c], -R141 ;  /* 0x00008f001d2d7a23 */ /* 0x000fe2000001088d */
[----:B------:R-:W-:Y:S01]  /*77e0*/  LEA R238, P1, R134, c[0x0][0x168], 0x1 ;  /* 0x00005a0086ee7a11 */ /* 0x000fe200078208ff */
[----:B------:R-:W-:Y:S01]  /*77f0*/  LDSM.16.MT88.4 R28, [R213+0x10800] ;  /* 0x01080000d51c783b */ /* 0x000fe20000004200 */
[----:B------:R-:W-:Y:S01]  /*7800*/  MUFU.EX2 R59, R59 ;  /* 0x0000003b003b7308 */ /* 0x000fe20000000800 */
[--C-:B------:R-:W-:Y:S01]  /*7810*/  FFMA.FTZ R64, R4, c[0x0][0x23c], -R66.reuse ;  /* 0x00008f0004407a23 */ /* 0x100fe20000010842 */
[----:B------:R-:W-:Y:S01]  /*7820*/  LEA.HI.X R237, R134, c[0x0][0x16c], R133, 0x1, P1 ;  /* 0x00005b0086ed7a11 */ /* 0x000fe200008f0c85 */
[--C-:B------:R-:W-:Y:S01]  /*7830*/  FFMA.FTZ R63, R51, c[0x0][0x23c], -R66.reuse ;  /* 0x00008f00333f7a23 */ /* 0x100fe20000010842 */
[----:B------:R-:W-:Y:S01]  /*7840*/  LDSM.16.MT88.4 R4, [R212+0x10000] ;  /* 0x01000000d404783b */ /* 0x000fe20000004200 */
[----:B------:R-:W-:-:S02]  /*7850*/  FFMA.FTZ R62, R108, c[0x0][0x23c], -R66 ;  /* 0x00008f006c3e7a23 */ /* 0x000fc40000010842 */
[--C-:B------:R-:W-:Y:S01]  /*7860*/  FFMA.FTZ R56, R85, c[0x0][0x23c], -R66.reuse ;  /* 0x00008f0055387a23 */ /* 0x100fe20000010842 */
[----:B------:R-:W2:Y:S01]  /*7870*/  LDSM.16.MT88.4 R108, [R213+0xc000] ;  /* 0x00c00000d56c783b */ /* 0x000ea20000004200 */
[----:B------:R-:W3:Y:S01]  /*7880*/  MUFU.EX2 R55, R55 ;  /* 0x0000003700377308 */ /* 0x000ee20000000800 */
[----:B-1----:R-:W-:Y:S01]  /*7890*/  F2FP.BF16.PACK_AB R68, R60, R61 ;  /* 0x0000003d3c44723e */ /* 0x002fe200000010ff */
[--C-:B------:R-:W-:Y:S01]  /*78a0*/  FFMA.FTZ R57, R25, c[0x0][0x23c], -R66.reuse ;  /* 0x00008f0019397a23 */ /* 0x100fe20000010842 */
[----:B------:R-:W1:Y:S01]  /*78b0*/  LDSM.16.MT88.4 R84, [R214+0x10000] ;  /* 0x01000000d654783b */ /* 0x000e620000004200 */
[--C-:B------:R-:W-:Y:S02]  /*78c0*/  FFMA.FTZ R52, R24, c[0x0][0x23c], -R66.reuse ;  /* 0x00008f0018347a23 */ /* 0x100fe40000010842 */
[--C-:B------:R-:W-:Y:S01]  /*78d0*/  FFMA.FTZ R51, R33, c[0x0][0x23c], -R66.reuse ;  /* 0x00008f0021337a23 */ /* 0x100fe20000010842 */
[----:B------:R-:W4:Y:S01]  /*78e0*/  LDSM.16.MT88.4 R24, [R216+0xc800] ;  /* 0x00c80000d818783b */ /* 0x000f220000004200 */
[----:B------:R-:W-:Y:S01]  /*78f0*/  MUFU.EX2 R64, R64 ;  /* 0x0000004000407308 */ /* 0x000fe20000000800 */
[----:B------:R-:W-:-:S02]  /*7900*/  FFMA.FTZ R48, R32, c[0x0][0x23c], -R66 ;  /* 0x00008f0020307a23 */ /* 0x000fc40000010842 */
[----:B------:R-:W5:Y:S01]  /*7910*/  LDSM.16.MT88.4 R32, [R214+0x10800] ;  /* 0x01080000d620783b */ /* 0x000f620000004200 */
[----:B------:R-:W-:Y:S02]  /*7920*/  FFMA.FTZ R2, R47, c[0x0][0x23c], -R141 ;  /* 0x00008f002f027a23 */ /* 0x000fe4000001088d */
[--C-:B------:R-:W-:Y:S02]  /*7930*/  FFMA.FTZ R47, R44, c[0x0][0x23c], -R66.reuse ;  /* 0x00008f002c2f7a23 */ /* 0x100fe40000010842 */
[----:B------:R-:W2:Y:S01]  /*7940*/  MUFU.EX2 R63, R63 ;  /* 0x0000003f003f7308 */ /* 0x000ea20000000800 */
[----:B---3--:R-:W-:Y:S01]  /*7950*/  F2FP.BF16.PACK_AB R70, R55, R59 ;  /* 0x0000003b3746723e */ /* 0x008fe200000010ff */
[--C-:B------:R-:W-:Y:S02]  /*7960*/  FFMA.FTZ R44, R178, c[0x0][0x23c], -R66.reuse ;  /* 0x00008f00b22c7a23 */ /* 0x100fe40000010842 */
[--C-:B------:R-:W-:Y:S02]  /*7970*/  FFMA.FTZ R41, R177, c[0x0][0x23c], -R66.reuse ;  /* 0x00008f00b1297a23 */ /* 0x100fe40000010842 */
[----:B------:R-:W-:-:S02]  /*7980*/  FFMA.FTZ R0, R176, c[0x0][0x23c], -R66 ;  /* 0x00008f00b0007a23 */ /* 0x000fc40000010842 */
[----:B------:R-:W-:Y:S01]  /*7990*/  MUFU.EX2 R62, R62 ;  /* 0x0000003e003e7308 */ /* 0x000fe20000000800 */
        /* <DEDUP_REMOVED lines=15> */
[----:B------:R-:W2:Y:S01]  /*7a90*/  MUFU.EX2 R54, R54 ;  /* 0x0000003600367308 */ /* 0x000ea20000000800 */
        /* <DEDUP_REMOVED lines=23> */
[----:B------:R-:W3:Y:S01]  /*7c10*/  MUFU.EX2 R52, R52 ;  /* 0x0000003400347308 */ /* 0x000ee20000000800 */
[----:B------:R-:W-:-:S02]  /*7c20*/  FFMA.FTZ R156, R156, c[0x0][0x23c], -R141 ;  /* 0x00008f009c9c7a23 */ /* 0x000fc4000001088d */
[--C-:B------:R-:W-:Y:S02]  /*7c30*/  FFMA.FTZ R155, R155, c[0x0][0x23c], -R66.reuse ;  /* 0x00008f009b9b7a23 */ /* 0x100fe40000010842 */
[--C-:B------:R-:W-:Y:S01]  /*7c40*/  FFMA.FTZ R154, R154, c[0x0][0x23c], -R66.reuse ;  /* 0x00008f009a9a7a23 */ /* 0x100fe20000010842 */
[C---:B------:R-:W-:Y:S01]  /*7c50*/  HMMA.16816.F32.BF16 R128, R68.reuse, R124, RZ ;  /* 0x0000007c4480723c */ /* 0x040fe200000418ff */
[--C-:B------:R-:W-:Y:S01]  /*7c60*/  FFMA.FTZ R151, R151, c[0x0][0x23c], -R66.reuse ;  /* 0x00008f0097977a23 */ /* 0x100fe20000010842 */
[----:B------:R-:W-:Y:S01]  /*7c70*/  MUFU.EX2 R51, R51 ;  /* 0x0000003300337308 */ /* 0x000fe20000000800 */
[----:B------:R-:W-:Y:S02]  /*7c80*/  FFMA.FTZ R150, R150, c[0x0][0x23c], -R66 ;  /* 0x00008f0096967a23 */ /* 0x000fe40000010842 */
[----:B------:R-:W-:Y:S02]  /*7c90*/  FADD.FTZ R60, R61, R60 ;  /* 0x0000003c3d3c7221 */ /* 0x000fe40000010000 */
[----:B------:R-:W-:Y:S01]  /*7ca0*/  FADD.FTZ R63, R64, R63 ;  /* 0x0000003f403f7221 */ /* 0x000fe20000010000 */
[----:B------:R-:W-:Y:S01]  /*7cb0*/  HMMA.16816.F32.BF16 R120, R68, R116, RZ ;  /* 0x000000744478723c */ /* 0x000fe200000418ff */
[----:B------:R-:W-:Y:S01]  /*7cc0*/  FADD.FTZ R59, R59, R60 ;  /* 0x0000003c3b3b7221 */ /* 0x000fe20000010000 */
[----:B------:R-:W2:Y:S01]  /*7cd0*/  MUFU.EX2 R48, R48 ;  /* 0x0000003000307308 */ /* 0x000ea20000000800 */
[----:B------:R-:W-:-:S02]  /*7ce0*/  FADD.FTZ R62, R62, R63 ;  /* 0x0000003f3e3e7221 */ /* 0x000fc40000010000 */
[----:B------:R-:W-:Y:S02]  /*7cf0*/  FFMA.FTZ R240, R140, c[0x0][0x23c], -R141 ;  /* 0x00008f008cf07a23 */ /* 0x000fe4000001088d */
[----:B------:R-:W-:Y:S01]  /*7d00*/  FFMA.FTZ R239, R65, c[0x0][0x23c], -R66 ;  /* 0x00008f0041ef7a23 */ /* 0x000fe20000010842 */
[----:B------:R-:W-:Y:S01]  /*7d10*/  HMMA.16816.F32.BF16 R112, R68, R108, RZ ;  /* 0x0000006c4470723c */ /* 0x000fe200000418ff */
[----:B------:R-:W-:Y:S01]  /*7d20*/  FADD.FTZ R59, R55, R59 ;  /* 0x0000003b373b7221 */ /* 0x000fe20000010000 */
[----:B------:R-:W-:Y:S01]  /*7d30*/  MUFU.EX2 R49, R49 ;  /* 0x0000003100317308 */ /* 0x000fe20000000800 */
[----:B------:R-:W-:-:S05]  /*7d40*/  FADD.FTZ R62, R56, R62 ;  /* 0x0000003e383e7221 */ /* 0x000fca0000010000 */
[C---:B-1----:R-:W-:Y:S02]  /*7d50*/  HMMA.16816.F32.BF16 R88, R68.reuse, R84, RZ ;  /* 0x000000544458723c */ /* 0x042fe400000418ff */
[----:B------:R-:W1:Y:S06]  /*7d60*/  MUFU.EX2 R46, R46 ;  /* 0x0000002e002e7308 */ /* 0x000e6c0000000800 */
        /* <DEDUP_REMOVED lines=14> */
[----:B--2---:R-:W-:Y:S01]  /*7e50*/  F2FP.BF16.PACK_AB R4, R54, R58 ;  /* 0x0000003a3604723e */ /* 0x004fe200000010ff */
[----:B------:R-:W-:Y:S01]  /*7e60*/  HMMA.16816.F32.BF16 R68, R68, R6, RZ ;  /* 0x000000064444723c */ /* 0x000fe200000418ff */
[----:B---3--:R-:W-:Y:S01]  /*7e70*/  F2FP.BF16.PACK_AB R5, R52, R57 ;  /* 0x000000393405723e */ /* 0x008fe200000010ff */
[----:B------:R-:W2:Y:S01]  /*7e80*/  MUFU.EX2 R145, R145 ;  /* 0x0000009100917308 */ /* 0x000ea20000000800 */
[----:B------:R-:W-:-:S02]  /*7e90*/  FADD.FTZ R58, R58, R59 ;  /* 0x0000003b3a3a7221 */ /* 0x000fc40000010000 */
[----:B------:R-:W-:Y:S02]  /*7ea0*/  FADD.FTZ R57, R57, R62 ;  /* 0x0000003e39397221 */ /* 0x000fe40000010000 */
[----:B------:R-:W-:Y:S01]  /*7eb0*/  F2FP.BF16.PACK_AB R6, R50, R53 ;  /* 0x000000353206723e */ /* 0x000fe200000010ff */
[----:B------:R-:W-:Y:S01]  /*7ec0*/  FADD.FTZ R58, R54, R58 ;  /* 0x0000003a363a7221 */ /* 0x000fe20000010000 */
[----:B------:R-:W-:Y:S01]  /*7ed0*/  F2FP.BF16.PACK_AB R7, R48, R51 ;  /* 0x000000333007723e */ /* 0x000fe200000010ff */
        /* <DEDUP_REMOVED lines=9> */
[----:B------:R-:W3:Y:S01]  /*7f70*/  LDSM.16.MT88.4 R12, [R212+0x10800] ;  /* 0x01080000d40c783b */ /* 0x000ee20000004200 */
[----:B------:R-:W-:Y:S06]  /*7f80*/  MUFU.EX2 R148, R148 ;  /* 0x0000009400947308 */ /* 0x000fec0000000800 */
[C---:B------:R-:W-:Y:S02]  /*7f90*/  HMMA.16816.F32.BF16 R96, R4.reuse, R8, R96 ;  /* 0x000000080460723c */ /* 0x040fe40000041860 */
[----:B------:R-:W1:Y:S06]  /*7fa0*/  MUFU.EX2 R149, R149 ;  /* 0x0000009500957308 */ /* 0x000e6c0000000800 */
[C---:B------:R-:W-:Y:S01]  /*7fb0*/  HMMA.16816.F32.BF16 R92, R4.reuse, R10, R92 ;  /* 0x0000000a045c723c */ /* 0x040fe2000004185c */
[----:B------:R-:W1:Y:S01]  /*7fc0*/  LDSM.16.MT88.4 R8, [R212+0xd000] ;  /* 0x00d00000d408783b */ /* 0x000e620000004200 */
[----:B------:R-:W-:Y:S06]  /*7fd0*/  MUFU.EX2 R152, R152 ;  /* 0x0000009800987308 */ /* 0x000fec0000000800 */
[C---:B----4-:R-:W-:Y:S02]  /*7fe0*/  HMMA.16816.F32.BF16 R128, R4.reuse, R24, R128 ;  /* 0x000000180480723c */ /* 0x050fe40000041880 */
[----:B------:R-:W4:Y:S06]  /*7ff0*/  MUFU.EX2 R153, R153 ;  /* 0x0000009900997308 */ /* 0x000f2c0000000800 */
        /* <DEDUP_REMOVED lines=13> */
[C---:B-----5:R-:W-:Y:S02]  /*80d0*/  HMMA.16816.F32.BF16 R88, R4.reuse, R32, R88 ;  /* 0x000000200458723c */ /* 0x060fe40000041858 */
[----:B------:R-:W5:Y:S06]  /*80e0*/  MUFU.EX2 R166, R166 ;  /* 0x000000a600a67308 */ /* 0x000f6c0000000800 */
[C---:B------:R-:W-:Y:S01]  /*80f0*/  HMMA.16816.F32.BF16 R84, R4.reuse, R34, R84 ;  /* 0x000000220454723c */ /* 0x040fe20000041854 */
[----:B------:R-:W-:Y:S01]  /*8100*/  LDSM.16.MT88.4 R32, [R214+0x11000] ;  /* 0x01100000d620783b */ /* 0x000fe20000004200 */
[----:B------:R-:W-:Y:S06]  /*8110*/  MUFU.EX2 R168, R168 ;  /* 0x000000a800a87308 */ /* 0x000fec0000000800 */
[C---:B------:R-:W-:Y:S02]  /*8120*/  HMMA.16816.F32.BF16 R80, R4.reuse, R28, R80 ;  /* 0x0000001c0450723c */ /* 0x040fe40000041850 */
[----:B------:R-:W1:Y:S06]  /*8130*/  MUFU.EX2 R169, R169 ;  /* 0x000000a900a97308 */ /* 0x000e6c0000000800 */
[C---:B------:R-:W-:Y:S01]  /*8140*/  HMMA.16816.F32.BF16 R76, R4.reuse, R30, R76 ;  /* 0x0000001e044c723c */ /* 0x040fe2000004184c */
[----:B------:R-:W-:Y:S01]  /*8150*/  LDSM.16.MT88.4 R28, [R213+0x11000] ;  /* 0x01100000d51c783b */ /* 0x000fe20000004200 */
[----:B------:R-:W1:Y:S06]  /*8160*/  MUFU.EX2 R175, R175 ;  /* 0x000000af00af7308 */ /* 0x000e6c0000000800 */
[C---:B---3--:R-:W-:Y:S02]  /*8170*/  HMMA.16816.F32.BF16 R72, R4.reuse, R12, R72 ;  /* 0x0000000c0448723c */ /* 0x048fe40000041848 */
[----:B------:R-:W3:Y:S06]  /*8180*/  MUFU.EX2 R174, R174 ;  /* 0x000000ae00ae7308 */ /* 0x000eec0000000800 */
[----:B------:R-:W-:Y:S01]  /*8190*/  HMMA.16816.F32.BF16 R68, R4, R14, R68 ;  /* 0x0000000e0444723c */ /* 0x000fe20000041844 */
[----:B------:R-:W2:Y:S01]  /*81a0*/  LDSM.16.MT88.4 R12, [R216+0x11000] ;  /* 0x01100000d80c783b */ /* 0x000ea20000004200 */
[----:B------:R-:W-:Y:S05]  /*81b0*/  MUFU.EX2 R173, R173 ;  /* 0x000000ad00ad7308 */ /* 0x000fea0000000800 */
[----:B-1----:R-:W-:Y:S01]  /*81c0*/  F2FP.BF16.PACK_AB R4, R46, R49 ;  /* 0x000000312e04723e */ /* 0x002fe200000010ff */
        /* <DEDUP_REMOVED lines=11> */
[----:B------:R-:W-:Y:S02]  /*8280*/  FADD.FTZ R41, R41, R47 ;  /* 0x0000002f29297221 */ /* 0x000fe40000010000 */
[----:B------:R-:W-:Y:S02]  /*8290*/  FADD.FTZ R45, R2, R45 ;  /* 0x0000002d022d7221 */ /* 0x000fe40000010000 */
[----:B------:R-:W-:Y:S01]  /*82a0*/  FADD.FTZ R41, R0, R41 ;  /* 0x0000002900297221 */ /* 0x000fe20000010000 */
[----:B------:R-:W1:Y:S02]  /*82b0*/  MUFU.EX2 R170, R170 ;  /* 0x000000aa00aa7308 */ /* 0x000e640000000800 */
[C---:B------:R-:W-:Y:S01]  /*82c0*/  HMMA.16816.F32.BF16 R100, R4.reuse, R10, R100 ;  /* 0x0000000a0464723c */ /* 0x040fe20000041864 */
[----:B------:R-:W1:Y:S05]  /*82d0*/  LDSM.16.MT88.4 R8, [R212+0x11000] ;  /* 0x01100000d408783b */ /* 0x000e6a0000004200 */
[----:B------:R-:W-:Y:S02]  /*82e0*/  MUFU.EX2 R167, R167 ;  /* 0x000000a700a77308 */ /* 0x000fe40000000800 */
[C---:B------:R-:W-:Y:S06]  /*82f0*/  HMMA.16816.F32.BF16 R112, R4.reuse, R16, R112 ;  /* 0x000000100470723c */ /* 0x040fec0000041870 */
[----:B------:R-:W1:Y:S02]  /*8300*/  MUFU.EX2 R164, R164 ;  /* 0x000000a400a47308 */ /* 0x000e640000000800 */
[C---:B------:R-:W-:Y:S01]  /*8310*/  HMMA.16816.F32.BF16 R108, R4.reuse, R18, R108 ;  /* 0x00000012046c723c */ /* 0x040fe2000004186c */
[----:B------:R-:W3:Y:S05]  /*8320*/  LDSM.16.MT88.4 R16, [R213+0xd800] ;  /* 0x00d80000d510783b */ /* 0x000eea0000004200 */
[----:B------:R-:W1:Y:S02]  /*8330*/  MUFU.EX2 R159, R159 ;  /* 0x0000009f009f7308 */ /* 0x000e640000000800 */
[C---:B--2---:R-:W-:Y:S06]  /*8340*/  HMMA.16816.F32.BF16 R96, R4.reuse, R12, R96 ;  /* 0x0000000c0460723c */ /* 0x044fec0000041860 */
[----:B------:R-:W2:Y:S02]  /*8350*/  MUFU.EX2 R158, R158 ;  /* 0x0000009e009e7308 */ /* 0x000ea40000000800 */
[C---:B------:R-:W-:Y:S01]  /*8360*/  HMMA.16816.F32.BF16 R92, R4.reuse, R14, R92 ;  /* 0x0000000e045c723c */ /* 0x040fe2000004185c */
[----:B------:R-:W2:Y:S05]  /*8370*/  LDSM.16.MT88.4 R12, [R212+0xd800] ;  /* 0x00d80000d40c783b */ /* 0x000eaa0000004200 */
[----:B------:R-:W-:Y:S02]  /*8380*/  MUFU.EX2 R157, R157 ;  /* 0x0000009d009d7308 */ /* 0x000fe40000000800 */
[C---:B------:R-:W-:Y:S06]  /*8390*/  HMMA.16816.F32.BF16 R128, R4.reuse, R24, R128 ;  /* 0x000000180480723c */ /* 0x040fec0000041880 */
[----:B------:R-:W-:Y:S02]  /*83a0*/  MUFU.EX2 R156, R156 ;  /* 0x0000009c009c7308 */ /* 0x000fe40000000800 */
[C---:B-1----:R-:W-:Y:S06]  /*83b0*/  HMMA.16816.F32.BF16 R72, R4.reuse, R8, R72 ;  /* 0x000000080448723c */ /* 0x042fec0000041848 */
[----:B------:R-:W-:Y:S02]  /*83c0*/  MUFU.EX2 R155, R155 ;  /* 0x0000009b009b7308 */ /* 0x000fe40000000800 */
[C---:B------:R-:W-:Y:S01]  /*83d0*/  HMMA.16816.F32.BF16 R68, R4.reuse, R10, R68 ;  /* 0x0000000a0444723c */ /* 0x040fe20000041844 */
[----:B------:R-:W1:Y:S05]  /*83e0*/  LDSM.16.MT88.4 R8, [R216+0x11800] ;  /* 0x01180000d808783b */ /* 0x000e6a0000004200 */
[----:B------:R-:W1:Y:S02]  /*83f0*/  MUFU.EX2 R154, R154 ;  /* 0x0000009a009a7308 */ /* 0x000e640000000800 */
[C---:B------:R-:W-:Y:S01]  /*8400*/  HMMA.16816.F32.BF16 R124, R4.reuse, R26, R124 ;  /* 0x0000001a047c723c */ /* 0x040fe2000004187c */
[----:B------:R-:W1:Y:S05]  /*8410*/  LDSM.16.MT88.4 R24, [R216+0xd800] ;  /* 0x00d80000d818783b */ /* 0x000e6a0000004200 */
[----:B------:R-:W-:Y:S02]  /*8420*/  MUFU.EX2 R151, R151 ;  /* 0x0000009700977308 */ /* 0x000fe40000000800 */
        /* <DEDUP_REMOVED lines=21> */
[----:B---3--:R-:W-:Y:S01]  /*8580*/  HMMA.16816.F32.BF16 R112, R4, R16, R112 ;  /* 0x000000100470723c */ /* 0x008fe20000041870 */
[----:B------:R-:W-:Y:S02]  /*8590*/  FADD.FTZ R147, R146, R147 ;  /* 0x0000009392937221 */ /* 0x000fe40000010000 */
[----:B------:R-:W-:Y:S02]  /*85a0*/  FADD.FTZ R152, R153, R152 ;  /* 0x0000009899987221 */ /* 0x000fe40000010000 */
[----:B------:R-:W-:-:S03]  /*85b0*/  FADD.FTZ R147, R160, R147 ;  /* 0x00000093a0937221 */ /* 0x000fc60000010000 */
        /* <DEDUP_REMOVED lines=12> */
[C---:B------:R-:W-:Y:S01]  /*8680*/  HMMA.16816.F32.BF16 R116, R4.reuse, R22, R116 ;  /* 0x000000160474723c */ /* 0x040fe20000041874 */
[----:B------:R-:W4:Y:S07]  /*8690*/  LDSM.16.MT88.4 R20, [R214+0xe000] ;  /* 0x00e00000d614783b */ /* 0x000f2e0000004200 */
[C---:B---3--:R-:W-:Y:S08]  /*86a0*/  HMMA.16816.F32.BF16 R88, R4.reuse, R16, R88 ;  /* 0x000000100458723c */ /* 0x048ff00000041858 */
[C---:B------:R-:W-:Y:S01]  /*86b0*/  HMMA.16816.F32.BF16 R84, R4.reuse, R18, R84 ;  /* 0x000000120454723c */ /* 0x040fe20000041854 */
[----:B------:R-:W3:Y:S07]  /*86c0*/  LDSM.16.MT88.4 R16, [R212+0xe000] ;  /* 0x00e00000d410783b */ /* 0x000eee0000004200 */
        /* <DEDUP_REMOVED lines=8> */
[----:B-----5:R-:W-:Y:S01]  /*8750*/  F2FP.BF16.PACK_AB R5, R166, R165 ;  /* 0x000000a5a605723e */ /* 0x020fe200000010ff */
        /* <DEDUP_REMOVED lines=12> */
[C---:B----4-:R-:W-:Y:S08]  /*8820*/  HMMA.16816.F32.BF16 R120, R4.reuse, R20, R120 ;  /* 0x000000140478723c */ /* 0x050ff00000041878 */
[C---:B------:R-:W-:Y:S01]  /*8830*/  HMMA.16816.F32.BF16 R116, R4.reuse, R22, R116 ;  /* 0x000000160474723c */ /* 0x040fe20000041874 */
[----:B------:R-:W4:Y:S07]  /*8840*/  LDSM.16.MT88.4 R20, [R214+0x12000] ;  /* 0x01200000d614783b */ /* 0x000f2e0000004200 */
[C---:B---3--:R-:W-:Y:S08]  /*8850*/  HMMA.16816.F32.BF16 R104, R4.reuse, R16, R104 ;  /* 0x000000100468723c */ /* 0x048ff00000041868 */
        /* <DEDUP_REMOVED lines=11> */
[C---:B----4-:R-:W-:Y:S08]  /*8910*/  HMMA.16816.F32.BF16 R88, R4.reuse, R20, R88 ;  /* 0x000000140458723c */ /* 0x050ff00000041858 */
[C---:B------:R-:W-:Y:S01]  /*8920*/  HMMA.16816.F32.BF16 R84, R4.reuse, R22, R84 ;  /* 0x000000160454723c */ /* 0x040fe20000041854 */
[----:B------:R-:W4:Y:S07]  /*8930*/  LDSM.16.MT88.4 R20, [R213+0xe800] ;  /* 0x00e80000d514783b */ /* 0x000f2e0000004200 */
[C---:B---3--:R-:W-:Y:S08]  /*8940*/  HMMA.16816.F32.BF16 R72, R4.reuse, R16, R72 ;  /* 0x000000100448723c */ /* 0x048ff00000041848 */
[----:B------:R-:W-:Y:S01]  /*8950*/  HMMA.16816.F32.BF16 R68, R4, R18, R68 ;  /* 0x000000120444723c */ /* 0x000fe20000041844 */
[----:B------:R-:W3:Y:S06]  /*8960*/  LDSM.16.MT88.4 R16, [R216+0x12800] ;  /* 0x01280000d810783b */ /* 0x000eec0000004200 */
[C---:B------:R-:W-:Y:S01]  /*8970*/  F2FP.BF16.PACK_AB R4, R174.reuse, R175 ;  /* 0x000000afae04723e */ /* 0x040fe200000010ff */
        /* <DEDUP_REMOVED lines=14> */
[C---:B-1----:R-:W-:Y:S08]  /*8a60*/  HMMA.16816.F32.BF16 R104, R4.reuse, R8, R104 ;  /* 0x000000080468723c */ /* 0x042ff00000041868 */
[C---:B------:R-:W-:Y:S01]  /*8a70*/  HMMA.16816.F32.BF16 R100, R4.reuse, R10, R100 ;  /* 0x0000000a0464723c */ /* 0x040fe20000041864 */
[----:B------:R-:W1:Y:S07]  /*8a80*/  LDSM.16.MT88.4 R8, [R212+0x12800] ;  /* 0x01280000d408783b */ /* 0x000e6e0000004200 */
[C---:B----4-:R-:W-:Y:S08]  /*8a90*/  HMMA.16816.F32.BF16 R112, R4.reuse, R20, R112 ;  /* 0x000000140470723c */ /* 0x050ff00000041870 */
[C---:B------:R-:W-:Y:S01]  /*8aa0*/  HMMA.16816.F32.BF16 R108, R4.reuse, R22, R108 ;  /* 0x00000016046c723c */ /* 0x040fe2000004186c */
[----:B------:R-:W-:Y:S07]  /*8ab0*/  LDSM.16.MT88.4 R20, [R212+0xf000] ;  /* 0x00f00000d414783b */ /* 0x000fee0000004200 */
        /* <DEDUP_REMOVED lines=14> */
[----:B------:R-:W-:Y:S07]  /*8ba0*/  HMMA.16816.F32.BF16 R76, R4, R34, R76 ;  /* 0x00000022044c723c */ /* 0x000fee000004184c */
[C---:B------:R-:W-:Y:S01]  /*8bb0*/  F2FP.BF16.PACK_AB R4, R158.reuse, R159 ;  /* 0x0000009f9e04723e */ /* 0x040fe200000010ff */
        /* <DEDUP_REMOVED lines=9> */
[----:B---3--:R-:W-:Y:S02]  /*8c50*/  HMMA.16816.F32.BF16 R112, R4, R16, R112 ;  /* 0x000000100470723c */ /* 0x008fe40000041870 */
[----:B------:R-:W-:-:S06]  /*8c60*/  FADD.FTZ R151, R32, R151 ;  /* 0x0000009720977221 */ /* 0x000fcc0000010000 */
[C---:B------:R-:W-:Y:S01]  /*8c70*/  HMMA.16816.F32.BF16 R108, R4.reuse, R18, R108 ;  /* 0x00000012046c723c */ /* 0x040fe2000004186c */
[----:B------:R-:W3:Y:S07]  /*8c80*/  LDSM.16.MT88.4 R16, [R213+0x13000] ;  /* 0x01300000d510783b */ /* 0x000eee0000004200 */
[C---:B------:R-:W-:Y:S08]  /*8c90*/  HMMA.16816.F32.BF16 R104, R4.reuse, R20, R104 ;  /* 0x000000140468723c */ /* 0x040ff00000041868 */
[C---:B------:R-:W-:Y:S01]  /*8ca0*/  HMMA.16816.F32.BF16 R100, R4.reuse, R22, R100 ;  /* 0x000000160464723c */ /* 0x040fe20000041864 */
[----:B------:R-:W4:Y:S07]  /*8cb0*/  LDSM.16.MT88.4 R20, [R212+0x13000] ;  /* 0x01300000d414783b */ /* 0x000f2e0000004200 */
[C---:B--2---:R-:W-:Y:S08]  /*8cc0*/  HMMA.16816.F32.BF16 R96, R4.reuse, R12, R96 ;  /* 0x0000000c0460723c */ /* 0x044ff00000041860 */
[C---:B------:R-:W-:Y:S01]  /*8cd0*/  HMMA.16816.F32.BF16 R92, R4.reuse, R14, R92 ;  /* 0x0000000e045c723c */ /* 0x040fe2000004185c */
[----:B------:R-:W2:Y:S07]  /*8ce0*/  LDSM.16.MT88.4 R12, [R216+0xf800] ;  /* 0x00f80000d80c783b */ /* 0x000eae0000004200 */
[C---:B-1----:R-:W-:Y:S08]  /*8cf0*/  HMMA.16816.F32.BF16 R88, R4.reuse, R8, R88 ;  /* 0x000000080458723c */ /* 0x042ff00000041858 */
[C---:B------:R-:W-:Y:S01]  /*8d00*/  HMMA.16816.F32.BF16 R84, R4.reuse, R10, R84 ;  /* 0x0000000a0454723c */ /* 0x040fe20000041854 */
[----:B------:R-:W1:Y:S07]  /*8d10*/  LDSM.16.MT88.4 R8, [R214+0xf800] ;  /* 0x00f80000d608783b */ /* 0x000e6e0000004200 */
[C---:B------:R-:W-:Y:S07]  /*8d20*/  HMMA.16816.F32.BF16 R128, R4.reuse, R28, R128 ;  /* 0x0000001c0480723c */ /* 0x040fee0000041880 */
[--C-:B------:R-:W-:Y:S01]  /*8d30*/  FFMA.FTZ R28, R137, c[0x0][0x23c], -R66.reuse ;  /* 0x00008f00891c7a23 */ /* 0x100fe20000010842 */
[----:B-----5:R-:W-:Y:S01]  /*8d40*/  HMMA.16816.F32.BF16 R120, R4, R24, R120 ;  /* 0x000000180478723c */ /* 0x020fe20000041878 */
[----:B------:R-:W-:-:S04]  /*8d50*/  FFMA.FTZ R29, R67, c[0x0][0x23c], -R66 ;  /* 0x00008f00431d7a23 */ /* 0x000fc80000010842 */
[----:B------:R-:W-:Y:S02]  /*8d60*/  MUFU.EX2 R28, R28 ;  /* 0x0000001c001c7308 */ /* 0x000fe40000000800 */
[--C-:B------:R-:W-:Y:S01]  /*8d70*/  FFMA.FTZ R24, R144, c[0x0][0x23c], -R141.reuse ;  /* 0x00008f0090187a23 */ /* 0x100fe2000001088d */
[----:B------:R-:W-:Y:S01]  /*8d80*/  HMMA.16816.F32.BF16 R116, R4, R26, R116 ;  /* 0x0000001a0474723c */ /* 0x000fe20000041874 */
[----:B------:R-:W-:-:S04]  /*8d90*/  FFMA.FTZ R25, R143, c[0x0][0x23c], -R141 ;  /* 0x00008f008f197a23 */ /* 0x000fc8000001088d */
[----:B------:R-:W5:Y:S02]  /*8da0*/  MUFU.EX2 R24, R24 ;  /* 0x0000001800187308 */ /* 0x000f640000000800 */
[----:B------:R-:W-:Y:S01]  /*8db0*/  FFMA.FTZ R26, R142, c[0x0][0x23c], -R141 ;  /* 0x00008f008e1a7a23 */ /* 0x000fe2000001088d */
[----:B------:R-:W-:Y:S01]  /*8dc0*/  HMMA.16816.F32.BF16 R124, R4, R30, R124 ;  /* 0x0000001e047c723c */ /* 0x000fe2000004187c */
[----:B------:R-:W-:-:S04]  /*8dd0*/  FFMA.FTZ R27, R138, c[0x0][0x23c], -R66 ;  /* 0x00008f008a1b7a23 */ /* 0x000fc80000010842 */
[----:B------:R-:W1:Y:S03]  /*8de0*/  MUFU.EX2 R25, R25 ;  /* 0x0000001900197308 */ /* 0x000e660000000800 */
[C---:B---3--:R-:W-:Y:S05]  /*8df0*/  HMMA.16816.F32.BF16 R80, R4.reuse, R16, R80 ;  /* 0x000000100450723c */ /* 0x048fea0000041850 */
[----:B------:R-:W3:Y:S01]  /*8e00*/  MUFU.EX2 R26, R26 ;  /* 0x0000001a001a7308 */ /* 0x000ee20000000800 */
[----:B-----5:R-:W-:Y:S02]  /*8e10*/  FADD.FTZ R156, R24, R156 ;  /* 0x0000009c189c7221 */ /* 0x020fe40000010000 */
[----:B------:R-:W-:Y:S01]  /*8e20*/  HMMA.16816.F32.BF16 R76, R4, R18, R76 ;  /* 0x00000012044c723c */ /* 0x000fe2000004184c */
[----:B------:R-:W5:Y:S04]  /*8e30*/  LDSM.16.MT88.4 R16, [R213+0xf800] ;  /* 0x00f80000d510783b */ /* 0x000f680000004200 */
[----:B------:R-:W2:Y:S01]  /*8e40*/  MUFU.EX2 R27, R27 ;  /* 0x0000001b001b7308 */ /* 0x000ea20000000800 */
[----:B-1----:R-:W-:-:S02]  /*8e50*/  FADD.FTZ R156, R25, R156 ;  /* 0x0000009c199c7221 */ /* 0x002fc40000010000 */
[C---:B----4-:R-:W-:Y:S05]  /*8e60*/  HMMA.16816.F32.BF16 R72, R4.reuse, R20, R72 ;  /* 0x000000140448723c */ /* 0x050fea0000041848 */
[----:B------:R-:W1:Y:S01]  /*8e70*/  MUFU.EX2 R29, R29 ;  /* 0x0000001d001d7308 */ /* 0x000e620000000800 */
[----:B---3--:R-:W-:Y:S02]  /*8e80*/  FADD.FTZ R156, R26, R156 ;  /* 0x0000009c1a9c7221 */ /* 0x008fe40000010000 */
[----:B------:R-:W-:Y:S01]  /*8e90*/  HMMA.16816.F32.BF16 R68, R4, R22, R68 ;  /* 0x000000160444723c */ /* 0x000fe20000041844 */
[----:B--2---:R-:W-:-:S06]  /*8ea0*/  FADD.FTZ R151, R27, R151 ;  /* 0x000000971b977221 */ /* 0x004fcc0000010000 */
[----:B------:R-:W-:Y:S02]  /*8eb0*/  F2FP.BF16.PACK_AB R4, R25, R24 ;  /* 0x000000181904723e */ /* 0x000fe400000010ff */
[C---:B------:R-:W-:Y:S01]  /*8ec0*/  F2FP.BF16.PACK_AB R5, R28.reuse, R27 ;  /* 0x0000001b1c05723e */ /* 0x040fe200000010ff */
[----:B------:R-:W-:Y:S01]  /*8ed0*/  FADD.FTZ R151, R28, R151 ;  /* 0x000000971c977221 */ /* 0x000fe20000010000 */
[C---:B------:R-:W-:Y:S01]  /*8ee0*/  F2FP.BF16.PACK_AB R6, R240.reuse, R26 ;  /* 0x0000001af006723e */ /* 0x040fe200000010ff */
[----:B------:R-:W-:Y:S01]  /*8ef0*/  FADD.FTZ R240, R240, R156 ;  /* 0x0000009cf0f07221 */ /* 0x000fe20000010000 */
[----:B-1----:R-:W-:Y:S01]  /*8f00*/  F2FP.BF16.PACK_AB R7, R239, R29 ;  /* 0x0000001def07723e */ /* 0x002fe200000010ff */
        /* <DEDUP_REMOVED lines=8> */
[C---:B-----5:R-:W-:Y:S08]  /*8f90*/  HMMA.16816.F32.BF16 R112, R4.reuse, R16, R112 ;  /* 0x000000100470723c */ /* 0x060ff00000041870 */
        /* <DEDUP_REMOVED lines=14> */
[----:B------:R-:W-:Y:S07]  /*9080*/  @!UPT UIADD3 URZ, URZ, URZ, URZ ;  /* 0x0000003f3f3ff290 */ /* 0x000fee000fffe03f */
[----:B------:R-:W-:Y:S11]  /*9090*/  @!P3 BRA `(.L_x_1604) ;  /* 0x00005ce00000b947 */ /* 0x000ff60003800000 */
        /* <DEDUP_REMOVED lines=38> */
[----:B------:R-:W-:Y:S01]  /*9300*/  IMAD.MOV.U32 R0, RZ, RZ, R8 ;  /* 0x000000ffff007224 */ /* 0x000fe200078e0008 */
[----:B------:R-:W-:-:S03]  /*9310*/  @!P1 IADD3 R7, -R7, RZ, RZ ;  /* 0x000000ff07079210 */ /* 0x000fc60007ffe1ff */
[----:B------:R-:W-:-:S05]  /*9320*/  @!P3 IMAD.MOV R0, RZ, RZ, -R0 ;  /* 0x000000ffff00b224 */ /* 0x000fca00078e0a00 */
[C---:B------:R-:W-:Y:S02]  /*9330*/  SEL R0, R4.reuse, R0, !P2 ;  /* 0x0000000004007207 */ /* 0x040fe40005000000 */
[----:B------:R-:W-:-:S03]  /*9340*/  SEL R4, R4, R7, !P2 ;  /* 0x0000000704047207 */ /* 0x000fc60005000000 */
[----:B------:R-:W-:-:S04]  /*9350*/  IMAD.WIDE R8, R0, 0x4, R234 ;  /* 0x0000000400087825 */ /* 0x000fc800078e02ea */
[----:B------:R-:W-:Y:S01]  /*9360*/  IMAD.WIDE R6, R4, 0x4, R234 ;  /* 0x0000000404067825 */ /* 0x000fe200078e02ea */
[----:B------:R-:W2:Y:S04]  /*9370*/  LDG.E R2, [R8.64] ;  /* 0x0000000e08027981 */ /* 0x000ea8000c1e1900 */
[----:B------:R1:W2:Y:S01]  /*9380*/  LDG.E R5, [R6.64] ;  /* 0x0000000e06057981 */ /* 0x0002a2000c1e1900 */
[----:B------:R-:W-:Y:S02]  /*9390*/  IMAD.IADD R0, R0, 0x1, -R4 ;  /* 0x0000000100007824 */ /* 0x000fe400078e0a04 */
[----:B------:R-:W-:-:S04]  /*93a0*/  IMAD.MOV.U32 R4, RZ, RZ, c[0x0][0x2d0] ;  /* 0x0000b400ff047624 */ /* 0x000fc800078e00ff */
[----:B------:R-:W-:-:S05]  /*93b0*/  IMAD R4, R0, R4, -0x80 ;  /* 0xffffff8000047424 */ /* 0x000fca00078e0204 */
[----:B------:R-:W-:-:S05]  /*93c0*/  SHF.R.S32.HI R0, RZ, 0x1f, R4 ;  /* 0x0000001fff007819 */ /* 0x000fca0000011404 */
[----:B------:R-:W-:-:S04]  /*93d0*/  IMAD R0, R0, c[0x0][0x1a0], RZ ;  /* 0x0000680000007a24 */ /* 0x000fc800078e02ff */
[C---:B------:R-:W-:Y:S02]  /*93e0*/  IMAD R0, R4.reuse, c[0x0][0x1a4], R0 ;  /* 0x0000690004007a24 */ /* 0x040fe400078e0200 */
[----:B-1----:R-:W-:-:S04]  /*93f0*/  IMAD.WIDE.U32 R6, R4, c[0x0][0x1a0], RZ ;  /* 0x0000680004067a25 */ /* 0x002fc800078e00ff */
[----:B------:R-:W-:Y:S01]  /*9400*/  IMAD.IADD R7, R7, 0x1, R0 ;  /* 0x0000000107077824 */ /* 0x000fe200078e0200 */
[----:B--2---:R-:W-:-:S04]  /*9410*/  IADD3 R5, -R2, R5, RZ ;  /* 0x0000000502057210 */ /* 0x004fc80007ffe1ff */
[----:B------:R-:W-:-:S05]  /*9420*/  SHF.R.S32.HI R2, RZ, 0x1f, R5 ;  /* 0x0000001fff027819 */ /* 0x000fca0000011405 */
[----:B------:R-:W-:-:S04]  /*9430*/  IMAD R2, R2, c[0x0][0x188], RZ ;  /* 0x0000620002027a24 */ /* 0x000fc800078e02ff */
[C---:B------:R-:W-:Y:S02]  /*9440*/  IMAD R2, R5.reuse, c[0x0][0x18c], R2 ;  /* 0x0000630005027a24 */ /* 0x040fe400078e0202 */
[----:B------:R-:W-:-:S05]  /*9450*/  IMAD.WIDE.U32 R4, R5, c[0x0][0x188], R6 ;  /* 0x0000620005047a25 */ /* 0x000fca00078e0006 */
[----:B------:R-:W-:Y:S01]  /*9460*/  IADD3 R2, R5, R2, RZ ;  /* 0x0000000205027210 */ /* 0x000fe20007ffe0ff */
[----:B------:R-:W-:Y:S05]  /*9470*/  BRA `(.L_x_1606) ;  /* 0x0000002000007947 */ /* 0x000fea0003800000 */
.L_x_1605:
[----:B------:R-:W-:-:S04]  /*9480*/  LEA R4, -R38, RZ, 0x7 ;  /* 0x000000ff26047211 */ /* 0x000fc800078e39ff */
[----:B------:R-:W-:Y:S02]  /*9490*/  SHF.R.S32.HI R2, RZ, 0x1f, R4 ;  /* 0x0000001fff027819 */ /* 0x000fe40000011404 */
.L_x_1606:
[----:B------:R-:W-:Y:S02]  /*94a0*/  ISETP.GE.AND P1, PT, R40, c[0x0][0x220], PT ;  /* 0x0000880028007a0c */ /* 0x000fe40003f26270 */
[C---:B------:R-:W-:Y:S02]  /*94b0*/  LEA R190, P3, R4.reuse, R136, 0x1 ;  /* 0x0000008804be7211 */ /* 0x040fe400078608ff */
[----:B------:R-:W-:Y:S02]  /*94c0*/  ISETP.GE.AND P2, PT, R231, c[0x0][0x220], PT ;  /* 0x00008800e7007a0c */ /* 0x000fe40003f46270 */
[----:B------:R-:W-:-:S07]  /*94d0*/  LEA.HI.X R191, R4, R135, R2, 0x1, P3 ;  /* 0x0000008704bf7211 */ /* 0x000fce00018f0c02 */
[----:B------:R-:W-:Y:S02]  /*94e0*/  @!P1 IADD3 R5, P4, R4, R42, RZ ;  /* 0x0000002a04059210 */ /* 0x000fe40007f9e0ff */
        /* <DEDUP_REMOVED lines=50> */
[----:B------:R-:W-:Y:S01]  /*9810*/  @!P2 LEA R10, P5, R4, R136, 0x1 ;  /* 0x00000088040aa211 */ /* 0x000fe200078a08ff */
        /* <DEDUP_REMOVED lines=34> */
[C---:B------:R-:W-:Y:S01]  /*9a40*/  @!P1 IADD3 R42, P3, R0.reuse, R42, RZ ;  /* 0x0000002a002a9210 */ /* 0x040fe20007f7e0ff */
[----:B------:R-:W-:Y:S01]  /*9a50*/  IMAD.X R2, R227, 0x1, R2, P4 ;  /* 0x00000001e3027824 */ /* 0x000fe200020e0602 */
[----:B------:R-:W-:Y:S01]  /*9a60*/  @P1 STS.128 [R230+0x11800], RZ ;  /* 0x011800ffe6001388 */ /* 0x000fe20000000c00 */
[----:B------:R-:W-:-:S02]  /*9a70*/  @!P2 LEA R30, P4, R0, R136, 0x1 ;  /* 0x00000088001ea211 */ /* 0x000fc400078808ff */
[----:B--2---:R-:W-:Y:S01]  /*9a80*/  @!P1 LEA R24, P5, R4, c[0x0][0x170], 0x1 ;  /* 0x00005c0004189a11 */ /* 0x004fe200078a08ff */
        /* <DEDUP_REMOVED lines=51> */
[----:B------:R-:W4:Y:S04]  /*9dc0*/  LDSM.16.M88.4 R64, [R221+0x5000] ;  /* 0x00500000dd40783b */ /* 0x000f280000000200 */
[----:B------:R-:W4:Y:S04]  /*9dd0*/  LDSM.16.M88.4 R48, [R221+0x6000] ;  /* 0x00600000dd30783b */ /* 0x000f280000000200 */
[----:B------:R-:W-:Y:S04]  /*9de0*/  LDSM.16.M88.4 R156, [R220] ;  /* 0x00000000dc9c783b */ /* 0x000fe80000000200 */
[----:B--2---:R-:W2:Y:S04]  /*9df0*/  LDSM.16.M88.4 R8, [R211] ;  /* 0x00000000d308783b */ /* 0x004ea80000000200 */
[----:B-1----:R-:W5:Y:S04]  /*9e00*/  LDSM.16.M88.4 R24, [R221+0x4000] ;  /* 0x00400000dd18783b */ /* 0x002f680000000200 */
[----:B------:R-:W1:Y:S04]  /*9e10*/  LDSM.16.M88.4 R56, [R221+0x5800] ;  /* 0x00580000dd38783b */ /* 0x000e680000000200 */
[----:B------:R-:W1:Y:S04]  /*9e20*/  LDSM.16.M88.4 R40, [R221+0x6800] ;  /* 0x00680000dd28783b */ /* 0x000e680000000200 */
[----:B------:R-:W1:Y:S04]  /*9e30*/  LDSM.16.M88.4 R168, [R221+0x7000] ;  /* 0x00700000dda8783b */ /* 0x000e680000000200 */
[----:B------:R-:W1:Y:S01]  /*9e40*/  LDSM.16.M88.4 R32, [R221+0x7800] ;  /* 0x00780000dd20783b */ /* 0x000e620000000200 */
[C---:B---3--:R-:W-:Y:S03]  /*9e50*/  HMMA.16816.F32.BF16 R144, R160.reuse, R140, RZ ;  /* 0x0000008ca090723c */ /* 0x048fe600000418ff */
[----:B------:R-:W3:Y:S04]  /*9e60*/  LDSM.16.M88.4 R20, [R210] ;  /* 0x00000000d214783b */ /* 0x000ee80000000200 */
[----:B------:R-:W1:Y:S01]  /*9e70*/  LDSM.16.M88.4 R4, [R208] ;  /* 0x00000000d004783b */ /* 0x000e620000000200 */
[C---:B------:R-:W-:Y:S03]  /*9e80*/  HMMA.16816.F32.BF16 R140, R160.reuse, R142, RZ ;  /* 0x0000008ea08c723c */ /* 0x040fe600000418ff */
[----:B------:R-:W1:Y:S04]  /*9e90*/  LDSM.16.M88.4 R28, [R219] ;  /* 0x00000000db1c783b */ /* 0x000e680000000200 */
[----:B----4-:R-:W4:Y:S01]  /*9ea0*/  LDSM.16.M88.4 R16, [R209] ;  /* 0x00000000d110783b */ /* 0x010f220000000200 */
[C---:B------:R-:W-:Y:S03]  /*9eb0*/  HMMA.16816.F32.BF16 R136, R160.reuse, R64, RZ ;  /* 0x00000040a088723c */ /* 0x040fe600000418ff */
[----:B------:R-:W1:Y:S04]  /*9ec0*/  LDSM.16.M88.4 R176, [R206] ;  /* 0x00000000ceb0783b */ /* 0x000e680000000200 */
[----:B------:R-:W-:Y:S01]  /*9ed0*/  LDSM.16.M88.4 R148, [R215+0x4800] ;  /* 0x00480000d794783b */ /* 0x000fe20000000200 */
[C---:B------:R-:W-:Y:S03]  /*9ee0*/  HMMA.16816.F32.BF16 R52, R160.reuse, R48, RZ ;  /* 0x00000030a034723c */ /* 0x040fe600000418ff */
[----:B------:R-:W-:Y:S04]  /*9ef0*/  LDSM.16.M88.4 R180, [R207] ;  /* 0x00000000cfb4783b */ /* 0x000fe80000000200 */
[----:B------:R-:W-:Y:S01]  /*9f00*/  LDSM.16.M88.4 R152, [R215+0x4000] ;  /* 0x00400000d798783b */ /* 0x000fe20000000200 */
[C---:B------:R-:W-:Y:S03]  /*9f10*/  HMMA.16816.F32.BF16 R64, R160.reuse, R66, RZ ;  /* 0x00000042a040723c */ /* 0x040fe600000418ff */
[----:B------:R-:W-:Y:S04]  /*9f20*/  LDSM.16.M88.4 R172, [R205] ;  /* 0x00000000cdac783b */ /* 0x000fe80000000200 */
[----:B------:R-:W-:Y:S01]  /*9f30*/  LDSM.16.M88.4 R184, [R203] ;  /* 0x00000000cbb8783b */ /* 0x000fe20000000200 */
[----:B------:R-:W-:Y:S03]  /*9f40*/  HMMA.16816.F32.BF16 R48, R160, R50, RZ ;  /* 0x00000032a030723c */ /* 0x000fe600000418ff */
[----:B------:R-:W0:Y:S05]  /*9f50*/  LDGDEPBAR ;  /* 0x00000000000079af */ /* 0x000e2a0000000000 */
[C---:B--2---:R-:W-:Y:S08]  /*9f60*/  HMMA.16816.F32.BF16 R144, R156.reuse, R8, R144 ;  /* 0x000000089c90723c */ /* 0x044ff00000041890 */
[----:B------:R-:W-:Y:S01]  /*9f70*/  HMMA.16816.F32.BF16 R140, R156, R10, R140 ;  /* 0x0000000a9c8c723c */ /* 0x000fe2000004188c */
[----:B------:R-:W2:Y:S07]  /*9f80*/  LDSM.16.M88.4 R8, [R218] ;  /* 0x00000000da08783b */ /* 0x000eae0000000200 */
[C---:B-----5:R-:W-:Y:S08]  /*9f90*/  HMMA.16816.F32.BF16 R12, R160.reuse, R24, RZ ;  /* 0x00000018a00c723c */ /* 0x060ff000000418ff */
[C---:B-1----:R-:W-:Y:S08]  /*9fa0*/  HMMA.16816.F32.BF16 R60, R160.reuse, R56, RZ ;  /* 0x00000038a03c723c */ /* 0x042ff000000418ff */
        /* <DEDUP_REMOVED lines=9> */
[C---:B---3--:R-:W-:Y:S08]  /*a040*/  HMMA.16816.F32.BF16 R136, R156.reuse, R20, R136 ;  /* 0x000000149c88723c */ /* 0x048ff00000041888 */
        /* <DEDUP_REMOVED lines=8> */
[C---:B----4-:R-:W-:Y:S08]  /*a0d0*/  HMMA.16816.F32.BF16 R60, R156.reuse, R16, R60 ;  /* 0x000000109c3c723c */ /* 0x050ff0000004183c */
[C---:B------:R-:W-:Y:S01]  /*a0e0*/  HMMA.16816.F32.BF16 R56, R156.reuse, R18, R56 ;  /* 0x000000129c38723c */ /* 0x040fe20000041838 */
[----:B------:R-:W4:Y:S07]  /*a0f0*/  LDSM.16.M88.4 R16, [R215+0x6800] ;  /* 0x00680000d710783b */ /* 0x000f2e0000000200 */
[C---:B------:R-:W-:Y:S08]  /*a100*/  HMMA.16816.F32.BF16 R36, R156.reuse, R176, R36 ;  /* 0x000000b09c24723c */ /* 0x040ff00000041824 */
[----:B------:R-:W-:Y:S01]  /*a110*/  HMMA.16816.F32.BF16 R168, R156, R178, R168 ;  /* 0x000000b29ca8723c */ /* 0x000fe200000418a8 */
[----:B------:R-:W-:Y:S07]  /*a120*/  LDSM.16.M88.4 R176, [R217] ;  /* 0x00000000d9b0783b */ /* 0x000fee0000000200 */
[C---:B--2---:R-:W-:Y:S08]  /*a130*/  HMMA.16816.F32.BF16 R144, R8.reuse, R148, R144 ;  /* 0x000000940890723c */ /* 0x044ff00000041890 */
[----:B------:R-:W-:Y:S01]  /*a140*/  HMMA.16816.F32.BF16 R140, R8, R150, R140 ;  /* 0x00000096088c723c */ /* 0x000fe2000004188c */
[----:B------:R-:W2:Y:S07]  /*a150*/  LDSM.16.M88.4 R148, [R204] ;  /* 0x00000000cc94783b */ /* 0x000eae0000000200 */
        /* <DEDUP_REMOVED lines=8> */
[----:B------:R-:W5:Y:S07]  /*a1e0*/  LDSM.16.M88.4 R152, [R215+0x7800] ;  /* 0x00780000d798783b */ /* 0x000f6e0000000200 */
[C---:B------:R-:W-:Y:S08]  /*a1f0*/  HMMA.16816.F32.BF16 R164, R156.reuse, R172, R164 ;  /* 0x000000ac9ca4723c */ /* 0x040ff000000418a4 */
[----:B------:R-:W-:Y:S01]  /*a200*/  HMMA.16816.F32.BF16 R160, R156, R174, R160 ;  /* 0x000000ae9ca0723c */ /* 0x000fe200000418a0 */
[----:B------:R-:W-:Y:S04]  /*a210*/  LDSM.16.M88.4 R156, [R222+0x2000] ;  /* 0x00200000de9c783b */ /* 0x000fe80000000200 */
[----:B------:R-:W-:Y:S03]  /*a220*/  LDSM.16.M88.4 R172, [R204+0x3800] ;  /* 0x00380000ccac783b */ /* 0x000fe60000000200 */
[C---:B---3--:R-:W-:Y:S08]  /*a230*/  HMMA.16816.F32.BF16 R36, R8.reuse, R4, R36 ;  /* 0x000000040824723c */ /* 0x048ff00000041824 */
[C---:B------:R-:W-:Y:S01]  /*a240*/  HMMA.16816.F32.BF16 R168, R8.reuse, R6, R168 ;  /* 0x0000000608a8723c */ /* 0x040fe200000418a8 */
[----:B------:R-:W3:Y:S07]  /*a250*/  LDSM.16.M88.4 R4, [R221+0x8000] ;  /* 0x00800000dd04783b */ /* 0x000eee0000000200 */
[C---:B------:R-:W-:Y:S08]  /*a260*/  HMMA.16816.F32.BF16 R52, R8.reuse, R20, R52 ;  /* 0x000000140834723c */ /* 0x040ff00000041834 */
[C---:B------:R-:W-:Y:S01]  /*a270*/  HMMA.16816.F32.BF16 R48, R8.reuse, R22, R48 ;  /* 0x000000160830723c */ /* 0x040fe20000041830 */
[----:B------:R-:W1:Y:S07]  /*a280*/  LDSM.16.M88.4 R20, [R204+0x1800] ;  /* 0x00180000cc14783b */ /* 0x000e6e0000000200 */
[C---:B----4-:R-:W-:Y:S08]  /*a290*/  HMMA.16816.F32.BF16 R44, R8.reuse, R16, R44 ;  /* 0x00000010082c723c */ /* 0x050ff0000004182c */
[----:B------:R-:W-:Y:S01]  /*a2a0*/  HMMA.16816.F32.BF16 R40, R8, R18, R40 ;  /* 0x000000120828723c */ /* 0x000fe20000041828 */
[----:B------:R-:W4:Y:S07]  /*a2b0*/  LDSM.16.M88.4 R16, [R204+0x2000] ;  /* 0x00200000cc10783b */ /* 0x000f2e0000000200 */
[C---:B--2---:R-:W-:Y:S08]  /*a2c0*/  HMMA.16816.F32.BF16 R12, R176.reuse, R148, R12 ;  /* 0x00000094b00c723c */ /* 0x044ff0000004180c */
[----:B------:R-:W-:Y:S01]  /*a2d0*/  HMMA.16816.F32.BF16 R24, R176, R150, R24 ;  /* 0x00000096b018723c */ /* 0x000fe20000041818 */
[----:B------:R-:W-:Y:S07]  /*a2e0*/  LDSM.16.M88.4 R148, [R221+0x9000] ;  /* 0x00900000dd94783b */ /* 0x000fee0000000200 */
[C---:B------:R-:W-:Y:S08]  /*a2f0*/  HMMA.16816.F32.BF16 R60, R8.reuse, R28, R60 ;  /* 0x0000001c083c723c */ /* 0x040ff0000004183c */
[----:B------:R-:W-:Y:S01]  /*a300*/  HMMA.16816.F32.BF16 R56, R8, R30, R56 ;  /* 0x0000001e0838723c */ /* 0x000fe20000041838 */
[----:B------:R-:W2:Y:S07]  /*a310*/  LDSM.16.M88.4 R28, [R204+0x1000] ;  /* 0x00100000cc1c783b */ /* 0x000eae0000000200 */
[C---:B-1----:R-:W-:Y:S08]  /*a320*/  HMMA.16816.F32.BF16 R144, R176.reuse, R32, R144 ;  /* 0x00000020b090723c */ /* 0x042ff00000041890 */
[----:B------:R-:W-:Y:S01]  /*a330*/  HMMA.16816.F32.BF16 R140, R176, R34, R140 ;  /* 0x00000022b08c723c */ /* 0x000fe2000004188c */
[----:B------:R-:W1:Y:S07]  /*a340*/  LDSM.16.M88.4 R32, [R220+0x2000] ;  /* 0x00200000dc20783b */ /* 0x000e6e0000000200 */
[C---:B-----5:R-:W-:Y:S08]  /*a350*/  HMMA.16816.F32.BF16 R164, R8.reuse, R152, R164 ;  /* 0x0000009808a4723c */ /* 0x060ff000000418a4 */
[----:B------:R-:W-:Y:S01]  /*a360*/  HMMA.16816.F32.BF16 R160, R8, R154, R160 ;  /* 0x0000009a08a0723c */ /* 0x000fe200000418a0 */
[----:B------:R-:W5:Y:S04]  /*a370*/  LDSM.16.M88.4 R8, [R204+0x2800] ;  /* 0x00280000cc08783b */ /* 0x000f680000000200 */
[----:B------:R-:W1:Y:S03]  /*a380*/  LDSM.16.M88.4 R152, [R221+0x8800] ;  /* 0x00880000dd98783b */ /* 0x000e660000000200 */
[C---:B---3--:R-:W-:Y:S08]  /*a390*/  HMMA.16816.F32.BF16 R12, R156.reuse, R4, R12 ;  /* 0x000000049c0c723c */ /* 0x048ff0000004180c */
[----:B------:R-:W-:Y:S01]  /*a3a0*/  HMMA.16816.F32.BF16 R24, R156, R6, R24 ;  /* 0x000000069c18723c */ /* 0x000fe20000041818 */
[----:B------:R-:W-:Y:S07]  /*a3b0*/  LDSM.16.M88.4 R4, [R204+0x4000] ;  /* 0x00400000cc04783b */ /* 0x000fee0000000200 */
[C---:B------:R-:W-:Y:S08]  /*a3c0*/  HMMA.16816.F32.BF16 R60, R176.reuse, R20, R60 ;  /* 0x00000014b03c723c */ /* 0x040ff0000004183c */
[C---:B------:R-:W-:Y:S01]  /*a3d0*/  HMMA.16816.F32.BF16 R56, R176.reuse, R22, R56 ;  /* 0x00000016b038723c */ /* 0x040fe20000041838 */
[----:B------:R-:W-:Y:S07]  /*a3e0*/  LDSM.16.M88.4 R20, [R218+0x2000] ;  /* 0x00200000da14783b */ /* 0x000fee0000000200 */
[C---:B----4-:R-:W-:Y:S08]  /*a3f0*/  HMMA.16816.F32.BF16 R52, R176.reuse, R16, R52 ;  /* 0x00000010b034723c */ /* 0x050ff00000041834 */
[C---:B------:R-:W-:Y:S01]  /*a400*/  HMMA.16816.F32.BF16 R48, R176.reuse, R18, R48 ;  /* 0x00000012b030723c */ /* 0x040fe20000041830 */
[----:B------:R-:W3:Y:S07]  /*a410*/  LDSM.16.M88.4 R16, [R215+0x8000] ;  /* 0x00800000d710783b */ /* 0x000eee0000000200 */
[C---:B--2---:R-:W-:Y:S08]  /*a420*/  HMMA.16816.F32.BF16 R136, R176.reuse, R28, R136 ;  /* 0x0000001cb088723c */ /* 0x044ff00000041888 */
[----:B------:R-:W-:Y:S01]  /*a430*/  HMMA.16816.F32.BF16 R64, R176, R30, R64 ;  /* 0x0000001eb040723c */ /* 0x000fe20000041840 */
[----:B------:R-:W2:Y:S07]  /*a440*/  LDSM.16.M88.4 R28, [R202] ;  /* 0x00000000ca1c783b */ /* 0x000eae0000000200 */
[C---:B-1----:R-:W-:Y:S08]  /*a450*/  HMMA.16816.F32.BF16 R12, R32.reuse, R184, R12 ;  /* 0x000000b8200c723c */ /* 0x042ff0000004180c */
[----:B------:R-:W-:Y:S08]  /*a460*/  HMMA.16816.F32.BF16 R24, R32, R186, R24 ;  /* 0x000000ba2018723c */ /* 0x000ff00000041818 */
[C---:B-----5:R-:W-:Y:S08]  /*a470*/  HMMA.16816.F32.BF16 R44, R176.reuse, R8, R44 ;  /* 0x00000008b02c723c */ /* 0x060ff0000004182c */
[C---:B------:R-:W-:Y:S01]  /*a480*/  HMMA.16816.F32.BF16 R40, R176.reuse, R10, R40 ;  /* 0x0000000ab028723c */ /* 0x040fe20000041828 */
[----:B------:R-:W1:Y:S07]  /*a490*/  LDSM.16.M88.4 R8, [R217+0x2000] ;  /* 0x00200000d908783b */ /* 0x000e6e0000000200 */
[C---:B------:R-:W-:Y:S08]  /*a4a0*/  HMMA.16816.F32.BF16 R36, R176.reuse, R180, R36 ;  /* 0x000000b4b024723c */ /* 0x040ff00000041824 */
[----:B------:R-:W-:Y:S01]  /*a4b0*/  HMMA.16816.F32.BF16 R168, R176, R182, R168 ;  /* 0x000000b6b0a8723c */ /* 0x000fe200000418a8 */
[----:B------:R-:W4:Y:S07]  /*a4c0*/  LDSM.16.M88.4 R180, [R221+0x9800] ;  /* 0x00980000ddb4783b */ /* 0x000f2e0000000200 */
[C---:B------:R-:W-:Y:S08]  /*a4d0*/  HMMA.16816.F32.BF16 R144, R156.reuse, R152, R144 ;  /* 0x000000989c90723c */ /* 0x040ff00000041890 */
[----:B------:R-:W-:Y:S01]  /*a4e0*/  HMMA.16816.F32.BF16 R140, R156, R154, R140 ;  /* 0x0000009a9c8c723c */ /* 0x000fe2000004188c */
[----:B------:R-:W-:Y:S07]  /*a4f0*/  LDSM.16.M88.4 R152, [R221+0xa000] ;  /* 0x00a00000dd98783b */ /* 0x000fee0000000200 */
[C---:B---3--:R-:W-:Y:S08]  /*a500*/  HMMA.16816.F32.BF16 R12, R20.reuse, R16, R12 ;  /* 0x00000010140c723c */ /* 0x048ff0000004180c */
[----:B------:R-:W-:Y:S01]  /*a510*/  HMMA.16816.F32.BF16 R24, R20, R18, R24 ;  /* 0x000000121418723c */ /* 0x000fe20000041818 */
[----:B------:R-:W3:Y:S07]  /*a520*/  LDSM.16.M88.4 R16, [R201] ;  /* 0x00000000c910783b */ /* 0x000eee0000000200 */
[----:B------:R-:W-:Y:S08]  /*a530*/  HMMA.16816.F32.BF16 R136, R156, R148, R136 ;  /* 0x000000949c88723c */ /* 0x000ff00000041888 */
[----:B------:R-:W-:Y:S01]  /*a540*/  HMMA.16816.F32.BF16 R184, R176, R172, R164 ;  /* 0x000000acb0b8723c */ /* 0x000fe200000418a4 */
[----:B------:R-:W5:Y:S07]  /*a550*/  LDSM.16.M88.4 R164, [R215+0x8800] ;  /* 0x00880000d7a4783b */ /* 0x000f6e0000000200 */
[----:B--2---:R-:W-:Y:S08]  /*a560*/  HMMA.16816.F32.BF16 R144, R32, R28, R144 ;  /* 0x0000001c2090723c */ /* 0x004ff00000041890 */
[----:B------:R-:W-:Y:S01]  /*a570*/  HMMA.16816.F32.BF16 R148, R156, R150, R64 ;  /* 0x000000969c94723c */ /* 0x000fe20000041840 */
[----:B------:R-:W-:Y:S07]  /*a580*/  LDSM.16.M88.4 R64, [R204+0x4800] ;  /* 0x00480000cc40783b */ /* 0x000fee0000000200 */
[----:B------:R-:W-:Y:S01]  /*a590*/  HMMA.16816.F32.BF16 R140, R32, R30, R140 ;  /* 0x0000001e208c723c */ /* 0x000fe2000004188c */
[----:B------:R-:W2:Y:S07]  /*a5a0*/  LDSM.16.M88.4 R28, [R200] ;  /* 0x00000000c81c783b */ /* 0x000eae0000000200 */
[C---:B-1----:R-:W-:Y:S08]  /*a5b0*/  HMMA.16816.F32.BF16 R12, R8.reuse, R4, R12 ;  /* 0x00000004080c723c */ /* 0x042ff0000004180c */
[----:B------:R-:W-:Y:S01]  /*a5c0*/  HMMA.16816.F32.BF16 R24, R8, R6, R24 ;  /* 0x000000060818723c */ /* 0x000fe20000041818 */
[----:B------:R-:W1:Y:S07]  /*a5d0*/  LDSM.16.M88.4 R4, [R215+0x9000] ;  /* 0x00900000d704783b */ /* 0x000e6e0000000200 */
[C---:B----4-:R-:W-:Y:S08]  /*a5e0*/  HMMA.16816.F32.BF16 R60, R156.reuse, R180, R60 ;  /* 0x000000b49c3c723c */ /* 0x050ff0000004183c */
[----:B------:R-:W-:Y:S01]  /*a5f0*/  HMMA.16816.F32.BF16 R56, R156, R182, R56 ;  /* 0x000000b69c38723c */ /* 0x000fe20000041838 */
[----:B------:R-:W-:-:S02]  /*a600*/  FMUL.FTZ R13, R13, c[0x0][0x2ec] ;  /* 0x0000bb000d0d7a20 */ /* 0x000fc40000410000 */
[----:B------:R-:W-:Y:S02]  /*a610*/  FMUL.FTZ R0, R12, c[0x0][0x2ec] ;  /* 0x0000bb000c007a20 */ /* 0x000fe40000410000 */
[----:B------:R4:W1:Y:S01]  /*a620*/  MUFU.TANH R135, R13 ;  /* 0x0000000d00877308 */ /* 0x0008620000002400 */
[----:B------:R-:W-:Y:S02]  /*a630*/  FMUL.FTZ R2, R14, c[0x0][0x2ec] ;  /* 0x0000bb000e027a20 */ /* 0x000fe40000410000 */
[C---:B---3--:R-:W-:Y:S01]  /*a640*/  HMMA.16816.F32.BF16 R136, R32.reuse, R16, R136 ;  /* 0x000000102088723c */ /* 0x048fe20000041888 */
[----:B------:R-:W-:Y:S02]  /*a650*/  FMUL.FTZ R172, R15, c[0x0][0x2ec] ;  /* 0x0000bb000fac7a20 */ /* 0x000fe40000410000 */
[----:B------:R-:W-:Y:S02]  /*a660*/  FMUL.FTZ R24, R24, c[0x0][0x2ec] ;  /* 0x0000bb0018187a20 */ /* 0x000fe40000410000 */
[----:B------:R-:W-:Y:S01]  /*a670*/  FMUL.FTZ R25, R25, c[0x0][0x2ec] ;  /* 0x0000bb0019197a20 */ /* 0x000fe20000410000 */
[----:B------:R-:W-:Y:S01]  /*a680*/  MUFU.TANH R0, R0 ;  /* 0x0000000000007308 */ /* 0x000fe20000002400 */
[----:B------:R-:W-:Y:S01]  /*a690*/  FMUL.FTZ R26, R26, c[0x0][0x2ec] ;  /* 0x0000bb001a1a7a20 */ /* 0x000fe20000410000 */
[----:B------:R-:W-:Y:S01]  /*a6a0*/  HMMA.16816.F32.BF16 R148, R32, R18, R148 ;  /* 0x000000122094723c */ /* 0x000fe20000041894 */
[----:B------:R-:W3:Y:S01]  /*a6b0*/  LDSM.16.M88.4 R16, [R215+0x9800] ;  /* 0x00980000d710783b */ /* 0x000ee20000000200 */
[----:B------:R-:W-:-:S03]  /*a6c0*/  FMUL.FTZ R27, R27, c[0x0][0x2ec] ;  /* 0x0000bb001b1b7a20 */ /* 0x000fc60000410000 */
[----:B----4-:R-:W4:Y:S01]  /*a6d0*/  LDSM.16.M88.4 R12, [R221+0xa800] ;  /* 0x00a80000dd0c783b */ /* 0x010f220000000200 */
[----:B------:R-:W-:Y:S02]  /*a6e0*/  MUFU.TANH R173, R24 ;  /* 0x0000001800ad7308 */ /* 0x000fe40000002400 */
[C---:B-----5:R-:W-:Y:S06]  /*a6f0*/  HMMA.16816.F32.BF16 R144, R20.reuse, R164, R144 ;  /* 0x000000a41490723c */ /* 0x060fec0000041890 */
[----:B------:R-:W5:Y:S02]  /*a700*/  MUFU.TANH R172, R172 ;  /* 0x000000ac00ac7308 */ /* 0x000f640000002400 */
[----:B------:R-:W-:Y:S01]  /*a710*/  HMMA.16816.F32.BF16 R140, R20, R166, R140 ;  /* 0x000000a6148c723c */ /* 0x000fe2000004188c */
[----:B------:R-:W-:Y:S05]  /*a720*/  LDSM.16.M88.4 R164, [R204+0x5000] ;  /* 0x00500000cca4783b */ /* 0x000fea0000000200 */
[----:B------:R-:W-:Y:S02]  /*a730*/  MUFU.TANH R2, R2 ;  /* 0x0000000200027308 */ /* 0x000fe40000002400 */
[C---:B--2---:R-:W-:Y:S08]  /*a740*/  HMMA.16816.F32.BF16 R60, R32.reuse, R28, R60 ;  /* 0x0000001c203c723c */ /* 0x044ff0000004183c */
[----:B------:R-:W-:Y:S01]  /*a750*/  HMMA.16816.F32.BF16 R56, R32, R30, R56 ;  /* 0x0000001e2038723c */ /* 0x000fe20000041838 */
[----:B------:R-:W-:Y:S07]  /*a760*/  LDSM.16.M88.4 R28, [R215+0xa000] ;  /* 0x00a00000d71c783b */ /* 0x000fee0000000200 */
[C---:B-1----:R-:W-:Y:S08]  /*a770*/  HMMA.16816.F32.BF16 R136, R20.reuse, R4, R136 ;  /* 0x000000041488723c */ /* 0x042ff00000041888 */
[----:B------:R-:W-:Y:S01]  /*a780*/  HMMA.16816.F32.BF16 R148, R20, R6, R148 ;  /* 0x000000061494723c */ /* 0x000fe20000041894 */
[----:B------:R-:W1:Y:S07]  /*a790*/  LDSM.16.M88.4 R4, [R204+0x5800] ;  /* 0x00580000cc04783b */ /* 0x000e6e0000000200 */
[C---:B------:R-:W-:Y:S01]  /*a7a0*/  HMMA.16816.F32.BF16 R52, R156.reuse, R152, R52 ;  /* 0x000000989c34723c */ /* 0x040fe20000041834 */
[----:B------:R-:W-:Y:S07]  /*a7b0*/  MUFU.TANH R152, R25 ;  /* 0x0000001900987308 */ /* 0x000fee0000002400 */
[----:B------:R-:W-:Y:S01]  /*a7c0*/  HMMA.16816.F32.BF16 R48, R156, R154, R48 ;  /* 0x0000009a9c30723c */ /* 0x000fe20000041830 */
[----:B------:R-:W2:Y:S07]  /*a7d0*/  MUFU.TANH R153, R26 ;  /* 0x0000001a00997308 */ /* 0x000eae0000002400 */
[C---:B------:R-:W-:Y:S01]  /*a7e0*/  HMMA.16816.F32.BF16 R144, R8.reuse, R64, R144 ;  /* 0x000000400890723c */ /* 0x040fe20000041890 */
[----:B------:R1:W-:Y:S07]  /*a7f0*/  MUFU.TANH R154, R27 ;  /* 0x0000001b009a7308 */ /* 0x0003ee0000002400 */
[----:B------:R-:W-:Y:S01]  /*a800*/  HMMA.16816.F32.BF16 R140, R8, R66, R140 ;  /* 0x00000042088c723c */ /* 0x000fe2000004188c */
[----:B------:R-:W2:Y:S07]  /*a810*/  LDSM.16.M88.4 R64, [R198] ;  /* 0x00000000c640783b */ /* 0x000eae0000000200 */
[C---:B---3--:R-:W-:Y:S01]  /*a820*/  HMMA.16816.F32.BF16 R60, R20.reuse, R16, R60 ;  /* 0x00000010143c723c */ /* 0x048fe2000004183c */
[----:B-1----:R-:W1:Y:S07]  /*a830*/  LDSM.16.M88.4 R24, [R199] ;  /* 0x00000000c718783b */ /* 0x002e6e0000000200 */
[----:B------:R-:W-:Y:S01]  /*a840*/  HMMA.16816.F32.BF16 R56, R20, R18, R56 ;  /* 0x000000121438723c */ /* 0x000fe20000041838 */
[----:B------:R-:W-:Y:S01]  /*a850*/  LDSM.16.M88.4 R16, [R221+0xb000] ;  /* 0x00b00000dd10783b */ /* 0x000fe20000000200 */
[----:B------:R-:W-:-:S02]  /*a860*/  FMUL.FTZ R144, R144, c[0x0][0x2ec] ;  /* 0x0000bb0090907a20 */ /* 0x000fc40000410000 */
[----:B------:R-:W-:Y:S02]  /*a870*/  FMUL.FTZ R146, R146, c[0x0][0x2ec] ;  /* 0x0000bb0092927a20 */ /* 0x000fe40000410000 */
[----:B------:R-:W-:Y:S02]  /*a880*/  FMUL.FTZ R145, R145, c[0x0][0x2ec] ;  /* 0x0000bb0091917a20 */ /* 0x000fe40000410000 */
[----:B----4-:R-:W-:Y:S01]  /*a890*/  HMMA.16816.F32.BF16 R44, R156, R12, R44 ;  /* 0x0000000c9c2c723c */ /* 0x010fe2000004182c */
[----:B------:R3:W4:Y:S01]  /*a8a0*/  MUFU.TANH R155, R146 ;  /* 0x00000092009b7308 */ /* 0x0007220000002400 */
[----:B------:R-:W-:Y:S02]  /*a8b0*/  FMUL.FTZ R140, R140, c[0x0][0x2ec] ;  /* 0x0000bb008c8c7a20 */ /* 0x000fe40000410000 */
[----:B------:R-:W-:Y:S02]  /*a8c0*/  FMUL.FTZ R142, R142, c[0x0][0x2ec] ;  /* 0x0000bb008e8e7a20 */ /* 0x000fe40000410000 */
[----:B------:R-:W-:-:S02]  /*a8d0*/  FMUL.FTZ R141, R141, c[0x0][0x2ec] ;  /* 0x0000bb008d8d7a20 */ /* 0x000fc40000410000 */
[----:B------:R-:W-:Y:S01]  /*a8e0*/  HMMA.16816.F32.BF16 R60, R8, R4, R60 ;  /* 0x00000004083c723c */ /* 0x000fe2000004183c */
[----:B------:R-:W-:Y:S01]  /*a8f0*/  MUFU.TANH R144, R144 ;  /* 0x0000009000907308 */ /* 0x000fe20000002400 */
[----:B------:R-:W-:-:S06]  /*a900*/  FMUL.FTZ R143, R143, c[0x0][0x2ec] ;  /* 0x0000bb008f8f7a20 */ /* 0x000fcc0000410000 */
[----:B------:R-:W-:Y:S01]  /*a910*/  HMMA.16816.F32.BF16 R56, R8, R6, R56 ;  /* 0x000000060838723c */ /* 0x000fe20000041838 */
[----:B------:R-:W4:Y:S01]  /*a920*/  LDSM.16.M88.4 R4, [R215+0xa800] ;  /* 0x00a80000d704783b */ /* 0x000f220000000200 */
[----:B---3--:R-:W-:Y:S01]  /*a930*/  FMUL.FTZ R146, R147, c[0x0][0x2ec] ;  /* 0x0000bb0093927a20 */ /* 0x008fe20000410000 */
[----:B------:R-:W3:Y:S05]  /*a940*/  MUFU.TANH R145, R145 ;  /* 0x0000009100917308 */ /* 0x000eea0000002400 */
[C---:B--2---:R-:W-:Y:S03]  /*a950*/  HMMA.16816.F32.BF16 R44, R32.reuse, R64, R44 ;  /* 0x00000040202c723c */ /* 0x044fe6000004182c */
[----:B------:R-:W-:Y:S05]  /*a960*/  MUFU.TANH R146, R146 ;  /* 0x0000009200927308 */ /* 0x000fea0000002400 */
[----:B-1----:R-:W-:Y:S01]  /*a970*/  HMMA.16816.F32.BF16 R52, R32, R24, R52 ;  /* 0x000000182034723c */ /* 0x002fe20000041834 */
[----:B------:R-:W-:-:S02]  /*a980*/  FMUL.FTZ R63, R63, c[0x0][0x2ec] ;  /* 0x0000bb003f3f7a20 */ /* 0x000fc40000410000 */
[----:B------:R-:W-:Y:S01]  /*a990*/  MUFU.TANH R140, R140 ;  /* 0x0000008c008c7308 */ /* 0x000fe20000002400 */
[----:B------:R-:W-:Y:S02]  /*a9a0*/  FMUL.FTZ R61, R61, c[0x0][0x2ec] ;  /* 0x0000bb003d3d7a20 */ /* 0x000fe40000410000 */
[----:B------:R-:W-:Y:S02]  /*a9b0*/  FMUL.FTZ R60, R60, c[0x0][0x2ec] ;  /* 0x0000bb003c3c7a20 */ /* 0x000fe40000410000 */
[----:B------:R-:W-:Y:S01]  /*a9c0*/  HMMA.16816.F32.BF16 R48, R32, R26, R48 ;  /* 0x0000001a2030723c */ /* 0x000fe20000041830 */
[----:B------:R-:W-:Y:S01]  /*a9d0*/  LDSM.16.M88.4 R24, [R221+0xb800] ;  /* 0x00b80000dd18783b */ /* 0x000fe20000000200 */
[----:B------:R-:W-:Y:S01]  /*a9e0*/  FMUL.FTZ R58, R58, c[0x0][0x2ec] ;  /* 0x0000bb003a3a7a20 */ /* 0x000fe20000410000 */
[----:B------:R-:W1:Y:S01]  /*a9f0*/  MUFU.TANH R142, R142 ;  /* 0x0000008e008e7308 */ /* 0x000e620000002400 */
[----:B------:R-:W-:Y:S02]  /*aa00*/  FMUL.FTZ R57, R57, c[0x0][0x2ec] ;  /* 0x0000bb0039397a20 */ /* 0x000fe40000410000 */
[----:B------:R-:W-:-:S02]  /*aa10*/  FMUL.FTZ R62, R62, c[0x0][0x2ec] ;  /* 0x0000bb003e3e7a20 */ /* 0x000fc40000410000 */
[----:B------:R-:W-:Y:S01]  /*aa20*/  HMMA.16816.F32.BF16 R40, R156, R14, R40 ;  /* 0x0000000e9c28723c */ /* 0x000fe20000041828 */
[----:B------:R-:W2:Y:S01]  /*aa30*/  LDSM.16.M88.4 R12, [R204+0x6000] ;  /* 0x00600000cc0c783b */ /* 0x000ea20000000200 */
[----:B------:R-:W-:Y:S01]  /*aa40*/  FMUL.FTZ R56, R56, c[0x0][0x2ec] ;  /* 0x0000bb0038387a20 */ /* 0x000fe20000410000 */
[----:B------:R-:W-:Y:S01]  /*aa50*/  MUFU.TANH R141, R141 ;  /* 0x0000008d008d7308 */ /* 0x000fe20000002400 */
[----:B------:R-:W-:-:S04]  /*aa60*/  FMUL.FTZ R59, R59, c[0x0][0x2ec] ;  /* 0x0000bb003b3b7a20 */ /* 0x000fc80000410000 */
[C---:B------:R-:W-:Y:S03]  /*aa70*/  HMMA.16816.F32.BF16 R52, R20.reuse, R28, R52 ;  /* 0x0000001c1434723c */ /* 0x040fe60000041834 */
[----:B------:R-:W1:Y:S05]  /*aa80*/  MUFU.TANH R143, R143 ;  /* 0x0000008f008f7308 */ /* 0x000e6a0000002400 */
[C---:B------:R-:W-:Y:S01]  /*aa90*/  HMMA.16816.F32.BF16 R48, R20.reuse, R30, R48 ;  /* 0x0000001e1430723c */ /* 0x040fe20000041830 */
[----:B------:R-:W1:Y:S02]  /*aaa0*/  LDSM.16.M88.4 R28, [R197] ;  /* 0x00000000c51c783b */ /* 0x000e640000000200 */
[----:B------:R-:W-:Y:S05]  /*aab0*/  MUFU.TANH R60, R60 ;  /* 0x0000003c003c7308 */ /* 0x000fea0000002400 */
[----:B----4-:R-:W-:Y:S01]  /*aac0*/  HMMA.16816.F32.BF16 R44, R20, R4, R44 ;  /* 0x00000004142c723c */ /* 0x010fe2000004182c */
[----:B------:R-:W4:Y:S02]  /*aad0*/  S2R R4, SR_TID.X ;  /* 0x0000000000047919 */ /* 0x000f240000002100 */
[----:B------:R-:W-:Y:S05]  /*aae0*/  MUFU.TANH R62, R62 ;  /* 0x0000003e003e7308 */ /* 0x000fea0000002400 */
[C---:B------:R-:W-:Y:S03]  /*aaf0*/  HMMA.16816.F32.BF16 R36, R156.reuse, R16, R36 ;  /* 0x000000109c24723c */ /* 0x040fe60000041824 */
[----:B------:R-:W-:Y:S05]  /*ab00*/  MUFU.TANH R56, R56 ;  /* 0x0000003800387308 */ /* 0x000fea0000002400 */
[----:B------:R-:W-:Y:S01]  /*ab10*/  HMMA.16816.F32.BF16 R168, R156, R18, R168 ;  /* 0x000000129ca8723c */ /* 0x000fe200000418a8 */
[----:B------:R-:W3:Y:S02]  /*ab20*/  LDSM.16.M88.4 R16, [R204+0x6800] ;  /* 0x00680000cc10783b */ /* 0x000ee40000000200 */
[----:B------:R-:W-:Y:S05]  /*ab30*/  MUFU.TANH R59, R59 ;  /* 0x0000003b003b7308 */ /* 0x000fea0000002400 */
[----:B------:R-:W-:Y:S01]  /*ab40*/  HMMA.16816.F32.BF16 R40, R32, R66, R40 ;  /* 0x000000422028723c */ /* 0x000fe20000041828 */
[----:B----4-:R-:W-:-:S07]  /*ab50*/  IMAD.SHL.U32 R4, R4, 0x2, RZ ;  /* 0x0000000204047824 */ /* 0x010fce00078e00ff */
[----:B--2---:R-:W-:Y:S08]  /*ab60*/  HMMA.16816.F32.BF16 R52, R8, R12, R52 ;  /* 0x0000000c0834723c */ /* 0x004ff00000041834 */
[----:B-1----:R-:W-:Y:S07]  /*ab70*/  HMMA.16816.F32.BF16 R36, R32, R28, R36 ;  /* 0x0000001c2024723c */ /* 0x002fee0000041824 */
[----:B------:R-:W-:Y:S01]  /*ab80*/  LOP3.LUT R28, R4, 0x6, RZ, 0xc0, !PT ;  /* 0x00000006041c7812 */ /* 0x000fe200078ec0ff */
[----:B------:R-:W-:Y:S01]  /*ab90*/  HMMA.16816.F32.BF16 R48, R8, R14, R48 ;  /* 0x0000000e0830723c */ /* 0x000fe20000041830 */
[----:B------:R-:W1:Y:S03]  /*aba0*/  LDSM.16.M88.4 R12, [R215+0xb000] ;  /* 0x00b00000d70c783b */ /* 0x000e660000000200 */
[----:B------:R-:W-:-:S04]  /*abb0*/  IMAD R28, R229, 0x80, R28 ;  /* 0x00000080e51c7824 */ /* 0x000fc800078e021c */
[----:B------:R-:W-:Y:S01]  /*abc0*/  HMMA.16816.F32.BF16 R40, R20, R6, R40 ;  /* 0x000000061428723c */ /* 0x000fe20000041828 */
[----:B------:R-:W-:Y:S01]  /*abd0*/  IADD3 R4, R28, 0x1, RZ ;  /* 0x000000011c047810 */ /* 0x000fe20007ffe0ff */
[----:B------:R-:W-:Y:S01]  /*abe0*/  FMUL.FTZ R54, R54, c[0x0][0x2ec] ;  /* 0x0000bb0036367a20 */ /* 0x000fe20000410000 */
[----:B------:R-:W-:Y:S01]  /*abf0*/  IADD3 R5, R28, 0x8, RZ ;  /* 0x000000081c057810 */ /* 0x000fe20007ffe0ff */
[----:B------:R-:W-:Y:S01]  /*ac00*/  FMUL.FTZ R52, R52, c[0x0][0x2ec] ;  /* 0x0000bb0034347a20 */ /* 0x000fe20000410000 */
[CC--:B------:R-:W-:Y:S01]  /*ac10*/  ISETP.GE.AND P3, PT, R4.reuse, R189.reuse, PT ;  /* 0x000000bd0400720c */ /* 0x0c0fe20003f66270 */
[----:B------:R-:W-:Y:S01]  /*ac20*/  FMUL.FTZ R53, R53, c[0x0][0x2ec] ;  /* 0x0000bb0035357a20 */ /* 0x000fe20000410000 */
[-C--:B------:R-:W-:Y:S01]  /*ac30*/  ISETP.GE.AND P5, PT, R4, R188.reuse, PT ;  /* 0x000000bc0400720c */ /* 0x080fe20003fa6270 */
[----:B------:R-:W-:Y:S01]  /*ac40*/  HMMA.16816.F32.BF16 R136, R8, R164, R136 ;  /* 0x000000a40888723c */ /* 0x000fe20000041888 */
[C---:B------:R-:W-:Y:S01]  /*ac50*/  ISETP.GE.AND P6, PT, R5.reuse, R189, PT ;  /* 0x000000bd0500720c */ /* 0x040fe20003fc6270 */
[----:B------:R-:W-:Y:S01]  /*ac60*/  MUFU.TANH R165, R63 ;  /* 0x0000003f00a57308 */ /* 0x000fe20000002400 */
[----:B------:R-:W-:Y:S01]  /*ac70*/  ISETP.GE.AND P4, PT, R5, R188, PT ;  /* 0x000000bc0500720c */ /* 0x000fe20003f86270 */
[----:B------:R-:W-:Y:S01]  /*ac80*/  FMUL.FTZ R55, R55, c[0x0][0x2ec] ;  /* 0x0000bb0037377a20 */ /* 0x000fe20000410000 */
[----:B------:R-:W2:Y:S01]  /*ac90*/  LDSM.16.M88.4 R4, [R196] ;  /* 0x00000000c404783b */ /* 0x000ea20000000200 */
[----:B------:R-:W-:-:S02]  /*aca0*/  FSEL R29, R135, -INF , !P3 ;  /* 0xff800000871d7808 */ /* 0x000fc40005800000 */
[C---:B---3--:R-:W-:Y:S01]  /*acb0*/  HMMA.16816.F32.BF16 R44, R8.reuse, R16, R44 ;  /* 0x00000010082c723c */ /* 0x048fe2000004182c */
[----:B-----5:R-:W-:Y:S01]  /*acc0*/  FSEL R66, R172, -INF , !P5 ;  /* 0xff800000ac427808 */ /* 0x020fe20006800000 */
[----:B------:R-:W-:Y:S01]  /*acd0*/  FMUL.FTZ R50, R50, c[0x0][0x2ec] ;  /* 0x0000bb0032327a20 */ /* 0x000fe20000410000 */
[----:B------:R-:W-:Y:S01]  /*ace0*/  FSEL R153, R153, -INF , !P4 ;  /* 0xff80000099997808 */ /* 0x000fe20006000000 */
[----:B------:R-:W-:Y:S01]  /*acf0*/  FMUL.FTZ R51, R51, c[0x0][0x2ec] ;  /* 0x0000bb0033337a20 */ /* 0x000fe20000410000 */
[----:B------:R-:W-:Y:S01]  /*ad00*/  MUFU.TANH R52, R52 ;  /* 0x0000003400347308 */ /* 0x000fe20000002400 */
[----:B------:R-:W-:Y:S01]  /*ad10*/  FMUL.FTZ R48, R48, c[0x0][0x2ec] ;  /* 0x0000bb0030307a20 */ /* 0x000fe20000410000 */
[----:B------:R-:W-:Y:S01]  /*ad20*/  IADD3 R16, R28, 0x9, RZ ;  /* 0x000000091c107810 */ /* 0x000fe20007ffe0ff */
[----:B------:R-:W-:Y:S01]  /*ad30*/  HMMA.16816.F32.BF16 R148, R8, R166, R148 ;  /* 0x000000a60894723c */ /* 0x000fe20000041894 */
[----:B------:R-:W-:Y:S02]  /*ad40*/  FMUL.FTZ R49, R49, c[0x0][0x2ec] ;  /* 0x0000bb0031317a20 */ /* 0x000fe40000410000 */
[----:B------:R-:W-:-:S02]  /*ad50*/  ISETP.GE.AND P3, PT, R16, R189, PT ;  /* 0x000000bd1000720c */ /* 0x000fc40003f66270 */
[-C--:B------:R-:W-:Y:S01]  /*ad60*/  ISETP.GE.AND P5, PT, R16, R188.reuse, PT ;  /* 0x000000bc1000720c */ /* 0x080fe20003fa6270 */
[----:B------:R-:W-:Y:S01]  /*ad70*/  MUFU.TANH R167, R58 ;  /* 0x0000003a00a77308 */ /* 0x000fe20000002400 */
[----:B------:R-:W-:Y:S01]  /*ad80*/  IADD3 R16, R28, 0x10, RZ ;  /* 0x000000101c107810 */ /* 0x000fe20007ffe0ff */
[----:B------:R-:W-:Y:S01]  /*ad90*/  HMMA.16816.F32.BF16 R184, R156, R24, R184 ;  /* 0x000000189cb8723c */ /* 0x000fe200000418b8 */
[----:B------:R-:W-:Y:S02]  /*ada0*/  FMUL.FTZ R136, R136, c[0x0][0x2ec] ;  /* 0x0000bb0088887a20 */ /* 0x000fe40000410000 */
[----:B------:R-:W-:-:S03]  /*adb0*/  ISETP.GE.AND P4, PT, R16, R188, PT ;  /* 0x000000bc1000720c */ /* 0x000fc60003f86270 */
[----:B------:R3:W4:Y:S01]  /*adc0*/  MUFU.TANH R147, R136 ;  /* 0x0000008800937308 */ /* 0x0007220000002400 */
[----:B------:R-:W-:Y:S01]  /*add0*/  FSEL R64, R155, -INF , !P4 ;  /* 0xff8000009b407808 */ /* 0x000fe20006000000 */
[----:B------:R-:W-:Y:S01]  /*ade0*/  HMMA.16816.F32.BF16 R40, R8, R18, R40 ;  /* 0x000000120828723c */ /* 0x000fe20000041828 */
[----:B------:R-:W-:Y:S02]  /*adf0*/  FMUL.FTZ R44, R44, c[0x0][0x2ec] ;  /* 0x0000bb002c2c7a20 */ /* 0x000fe40000410000 */
[----:B------:R-:W-:Y:S02]  /*ae00*/  FMUL.FTZ R45, R45, c[0x0][0x2ec] ;  /* 0x0000bb002d2d7a20 */ /* 0x000fe40000410000 */
[----:B------:R-:W-:Y:S01]  /*ae10*/  FMUL.FTZ R47, R47, c[0x0][0x2ec] ;  /* 0x0000bb002f2f7a20 */ /* 0x000fe20000410000 */
[----:B------:R-:W-:Y:S02]  /*ae20*/  MUFU.TANH R166, R57 ;  /* 0x0000003900a67308 */ /* 0x000fe40000002400 */
[----:B------:R-:W-:Y:S01]  /*ae30*/  HMMA.16816.F32.BF16 R160, R176, R174, R160 ;  /* 0x000000aeb0a0723c */ /* 0x000fe200000418a0 */
[----:B------:R-:W-:-:S02]  /*ae40*/  FMUL.FTZ R150, R150, c[0x0][0x2ec] ;  /* 0x0000bb0096967a20 */ /* 0x000fc40000410000 */
[----:B------:R-:W-:Y:S02]  /*ae50*/  FMUL.FTZ R149, R149, c[0x0][0x2ec] ;  /* 0x0000bb0095957a20 */ /* 0x000fe40000410000 */
[----:B---3--:R-:W-:Y:S02]  /*ae60*/  FMUL.FTZ R136, R137, c[0x0][0x2ec] ;  /* 0x0000bb0089887a20 */ /* 0x008fe40000410000 */
[----:B------:R-:W-:Y:S01]  /*ae70*/  FSEL R174, R173, -INF , !P6 ;  /* 0xff800000adae7808 */ /* 0x000fe20007000000 */
[----:B------:R-:W-:Y:S01]  /*ae80*/  FMUL.FTZ R137, R138, c[0x0][0x2ec] ;  /* 0x0000bb008a897a20 */ /* 0x000fe20000410000 */
[----:B-1----:R-:W-:Y:S01]  /*ae90*/  HMMA.16816.F32.BF16 R36, R20, R12, R36 ;  /* 0x0000000c1424723c */ /* 0x002fe20000041824 */
[----:B------:R-:W-:Y:S01]  /*aea0*/  FMUL.FTZ R138, R139, c[0x0][0x2ec] ;  /* 0x0000bb008b8a7a20 */ /* 0x000fe20000410000 */
[-C--:B------:R-:W-:Y:S01]  /*aeb0*/  ISETP.GE.AND P6, PT, R16, R189.reuse, PT ;  /* 0x000000bd1000720c */ /* 0x080fe20003fc6270 */
[----:B------:R-:W-:Y:S01]  /*aec0*/  FMUL.FTZ R139, R148, c[0x0][0x2ec] ;  /* 0x0000bb00948b7a20 */ /* 0x000fe20000410000 */
[----:B------:R1:W-:Y:S01]  /*aed0*/  MUFU.TANH R176, R54 ;  /* 0x0000003600b07308 */ /* 0x0003e20000002400 */
[----:B------:R-:W-:Y:S01]  /*aee0*/  FSEL R175, R152, -INF , !P3 ;  /* 0xff80000098af7808 */ /* 0x000fe20005800000 */
[----:B------:R-:W3:Y:S01]  /*aef0*/  LDSM.16.M88.4 R16, [R215+0xb800] ;  /* 0x00b80000d710783b */ /* 0x000ee20000000200 */
[C---:B------:R-:W-:Y:S01]  /*af00*/  IADD3 R13, R28.reuse, 0x11, RZ ;  /* 0x000000111c0d7810 */ /* 0x040fe20007ffe0ff */
[C---:B------:R-:W-:Y:S01]  /*af10*/  HMMA.16816.F32.BF16 R168, R32.reuse, R30, R168 ;  /* 0x0000001e20a8723c */ /* 0x040fe200000418a8 */
[----:B------:R-:W-:Y:S01]  /*af20*/  IADD3 R12, R28, 0x18, RZ ;  /* 0x000000181c0c7810 */ /* 0x000fe20007ffe0ff */
[----:B------:R-:W-:Y:S01]  /*af30*/  FMUL.FTZ R148, R151, c[0x0][0x2ec] ;  /* 0x0000bb0097947a20 */ /* 0x000fe20000410000 */
[----:B------:R-:W-:Y:S01]  /*af40*/  ISETP.GE.AND P3, PT, R13, R189, PT ;  /* 0x000000bd0d00720c */ /* 0x000fe20003f66270 */
[----:B------:R5:W-:Y:S01]  /*af50*/  MUFU.TANH R179, R44 ;  /* 0x0000002c00b37308 */ /* 0x000be20000002400 */
[----:B------:R-:W-:Y:S01]  /*af60*/  ISETP.GE.AND P4, PT, R12, R188, PT ;  /* 0x000000bc0c00720c */ /* 0x000fe20003f86270 */
[----:B------:R-:W-:Y:S01]  /*af70*/  FMUL.FTZ R41, R41, c[0x0][0x2ec] ;  /* 0x0000bb0029297a20 */ /* 0x000fe20000410000 */
[----:B------:R-:W-:Y:S01]  /*af80*/  FSEL R58, R145, -INF , !P3 ;  /* 0xff800000913a7808 */ /* 0x000fe20005800000 */
[----:B--2---:R-:W-:Y:S01]  /*af90*/  HMMA.16816.F32.BF16 R184, R32, R4, R184 ;  /* 0x0000000420b8723c */ /* 0x004fe200000418b8 */
[----:B------:R-:W-:Y:S01]  /*afa0*/  FSEL R63, R142, -INF , !P4 ;  /* 0xff8000008e3f7808 */ /* 0x000fe20006000000 */
[----:B------:R-:W-:-:S02]  /*afb0*/  FMUL.FTZ R30, R46, c[0x0][0x2ec] ;  /* 0x0000bb002e1e7a20 */ /* 0x000fc40000410000 */
[----:B------:R-:W-:Y:S01]  /*afc0*/  MUFU.TANH R136, R136 ;  /* 0x0000008800887308 */ /* 0x000fe20000002400 */
[----:B-1----:R-:W-:Y:S01]  /*afd0*/  FSEL R54, R144, -INF , !P6 ;  /* 0xff80000090367808 */ /* 0x002fe20007000000 */
[----:B------:R-:W-:Y:S01]  /*afe0*/  FMUL.FTZ R42, R42, c[0x0][0x2ec] ;  /* 0x0000bb002a2a7a20 */ /* 0x000fe20000410000 */
[-C--:B------:R-:W-:Y:S01]  /*aff0*/  ISETP.GE.AND P6, PT, R12, R189.reuse, PT ;  /* 0x000000bd0c00720c */ /* 0x080fe20003fc6270 */
[----:B------:R-:W-:Y:S01]  /*b000*/  HMMA.16816.F32.BF16 R160, R156, R26, R160 ;  /* 0x0000001a9ca0723c */ /* 0x000fe200000418a0 */
[C---:B------:R-:W-:Y:S01]  /*b010*/  IADD3 R12, R28.reuse, 0x19, RZ ;  /* 0x000000191c0c7810 */ /* 0x040fe20007ffe0ff */
[----:B------:R-:W1:Y:S01]  /*b020*/  LDSM.16.M88.4 R24, [R204+0x7000] ;  /* 0x00700000cc18783b */ /* 0x000e620000000200 */
[----:B------:R-:W-:Y:S01]  /*b030*/  IADD3 R5, R28, 0x20, RZ ;  /* 0x000000201c057810 */ /* 0x000fe20007ffe0ff */
[----:B------:R-:W2:Y:S01]  /*b040*/  MUFU.TANH R138, R138 ;  /* 0x0000008a008a7308 */ /* 0x000ea20000002400 */
[----:B-----5:R-:W-:Y:S01]  /*b050*/  FSEL R44, R154, -INF , !P5 ;  /* 0xff8000009a2c7808 */ /* 0x020fe20006800000 */
[----:B------:R-:W-:Y:S01]  /*b060*/  FMUL.FTZ R31, R43, c[0x0][0x2ec] ;  /* 0x0000bb002b1f7a20 */ /* 0x000fe20000410000 */
[----:B------:R-:W-:Y:S01]  /*b070*/  ISETP.GE.AND P5, PT, R13, R188, PT ;  /* 0x000000bc0d00720c */ /* 0x000fe20003fa6270 */
[----:B------:R-:W-:Y:S01]  /*b080*/  HMMA.16816.F32.BF16 R168, R20, R14, R168 ;  /* 0x0000000e14a8723c */ /* 0x000fe200000418a8 */
[----:B------:R-:W-:-:S02]  /*b090*/  ISETP.GE.AND P3, PT, R12, R189, PT ;  /* 0x000000bd0c00720c */ /* 0x000fc40003f66270 */
[----:B------:R-:W-:Y:S01]  /*b0a0*/  FSEL R65, R146, -INF , !P5 ;  /* 0xff80000092417808 */ /* 0x000fe20006800000 */
[----:B------:R-:W5:Y:S01]  /*b0b0*/  MUFU.TANH R137, R137 ;  /* 0x0000008900897308 */ /* 0x000f620000002400 */
[-C--:B------:R-:W-:Y:S02]  /*b0c0*/  ISETP.GE.AND P5, PT, R12, R188.reuse, PT ;  /* 0x000000bc0c00720c */ /* 0x080fe40003fa6270 */
[----:B------:R-:W-:Y:S02]  /*b0d0*/  IADD3 R4, R28, 0x21, RZ ;  /* 0x000000211c047810 */ /* 0x000fe40007ffe0ff */
[----:B------:R-:W-:Y:S02]  /*b0e0*/  FSEL R57, R140, -INF , !P6 ;  /* 0xff8000008c397808 */ /* 0x000fe40007000000 */
[C---:B------:R-:W-:Y:S01]  /*b0f0*/  ISETP.GE.AND P6, PT, R5.reuse, R189, PT ;  /* 0x000000bd0500720c */ /* 0x040fe20003fc6270 */
[----:B------:R-:W-:Y:S01]  /*b100*/  MUFU.TANH R139, R139 ;  /* 0x0000008b008b7308 */ /* 0x000fe20000002400 */
[-C--:B------:R-:W-:Y:S01]  /*b110*/  ISETP.GE.AND P4, PT, R5, R188.reuse, PT ;  /* 0x000000bc0500720c */ /* 0x080fe20003f86270 */
[----:B------:R-:W-:Y:S01]  /*b120*/  FMUL.FTZ R5, R40, c[0x0][0x2ec] ;  /* 0x0000bb0028057a20 */ /* 0x000fe20000410000 */
[----:B------:R-:W-:Y:S01]  /*b130*/  FSEL R40, R143, -INF , !P5 ;  /* 0xff8000008f287808 */ /* 0x000fe20006800000 */
[----:B------:R-:W-:Y:S01]  /*b140*/  HMMA.16816.F32.BF16 R160, R32, R6, R160 ;  /* 0x0000000620a0723c */ /* 0x000fe200000418a0 */
[----:B------:R-:W-:-:S02]  /*b150*/  ISETP.GE.AND P5, PT, R4, R188, PT ;  /* 0x000000bc0400720c */ /* 0x000fc40003fa6270 */
[----:B------:R-:W-:Y:S01]  /*b160*/  IADD3 R12, R28, 0x29, RZ ;  /* 0x000000291c0c7810 */ /* 0x000fe20007ffe0ff */
[----:B------:R-:W-:Y:S01]  /*b170*/  MUFU.TANH R164, R150 ;  /* 0x0000009600a47308 */ /* 0x000fe20000002400 */
[----:B----4-:R-:W-:Y:S02]  /*b180*/  FSEL R67, R147, -INF , !P6 ;  /* 0xff80000093437808 */ /* 0x010fe40007000000 */
[----:B--2---:R-:W-:Y:S01]  /*b190*/  FSEL R138, R138, -INF , !P5 ;  /* 0xff8000008a8a7808 */ /* 0x004fe20006800000 */
[----:B---3--:R-:W-:Y:S01]  /*b1a0*/  HMMA.16816.F32.BF16 R184, R20, R16, R184 ;  /* 0x0000001014b8723c */ /* 0x008fe200000418b8 */
[----:B-----5:R-:W-:Y:S02]  /*b1b0*/  FSEL R137, R137, -INF , !P4 ;  /* 0xff80000089897808 */ /* 0x020fe40006000000 */
[----:B------:R-:W-:Y:S01]  /*b1c0*/  ISETP.GE.AND P5, PT, R12, R188, PT ;  /* 0x000000bc0c00720c */ /* 0x000fe20003fa6270 */
[----:B------:R2:W-:Y:S01]  /*b1d0*/  MUFU.TANH R151, R61 ;  /* 0x0000003d00977308 */ /* 0x0005e20000002400 */
[----:B------:R-:W-:-:S02]  /*b1e0*/  IADD3 R7, R28, 0x41, RZ ;  /* 0x000000411c077810 */ /* 0x000fc40007ffe0ff */
[C---:B------:R-:W-:Y:S02]  /*b1f0*/  IADD3 R17, R28.reuse, 0x31, RZ ;  /* 0x000000311c117810 */ /* 0x040fe40007ffe0ff */
[C---:B------:R-:W-:Y:S01]  /*b200*/  IADD3 R16, R28.reuse, 0x38, RZ ;  /* 0x000000381c107810 */ /* 0x040fe20007ffe0ff */
[C---:B-1----:R-:W-:Y:S01]  /*b210*/  HMMA.16816.F32.BF16 R36, R8.reuse, R24, R36 ;  /* 0x000000180824723c */ /* 0x042fe20000041824 */
[----:B------:R-:W-:Y:S01]  /*b220*/  IADD3 R6, R28, 0x48, RZ ;  /* 0x000000481c067810 */ /* 0x000fe20007ffe0ff */
[----:B------:R-:W1:Y:S06]  /*b230*/  MUFU.TANH R149, R149 ;  /* 0x0000009500957308 */ /* 0x000e6c0000002400 */
[----:B------:R-:W-:Y:S01]  /*b240*/  HMMA.16816.F32.BF16 R24, R8, R26, R168 ;  /* 0x0000001a0818723c */ /* 0x000fe200000418a8 */
[----:B--2---:R-:W-:Y:S01]  /*b250*/  FSEL R61, R141, -INF , !P3 ;  /* 0xff8000008d3d7808 */ /* 0x004fe20005800000 */
[----:B------:R-:W2:Y:S01]  /*b260*/  MUFU.TANH R148, R148 ;  /* 0x0000009400947308 */ /* 0x000ea20000002400 */
[----:B------:R-:W-:-:S04]  /*b270*/  ISETP.GE.AND P3, PT, R4, R189, PT ;  /* 0x000000bd0400720c */ /* 0x000fc80003f66270 */
[----:B------:R-:W-:Y:S01]  /*b280*/  FSEL R142, R136, -INF , !P3 ;  /* 0xff800000888e7808 */ /* 0x000fe20005800000 */
[----:B------:R-:W-:Y:S01]  /*b290*/  IMAD.MOV.U32 R136, RZ, RZ, R190 ;  /* 0x000000ffff887224 */ /* 0x000fe200078e00be */
[-C--:B------:R-:W-:Y:S01]  /*b2a0*/  ISETP.GE.AND P3, PT, R12, R189.reuse, PT ;  /* 0x000000bd0c00720c */ /* 0x080fe20003f66270 */
[----:B------:R3:W-:Y:S01]  /*b2b0*/  MUFU.TANH R4, R5 ;  /* 0x0000000500047308 */ /* 0x0007e20000002400 */
[----:B------:R-:W-:Y:S02]  /*b2c0*/  IADD3 R12, R28, 0x30, RZ ;  /* 0x000000301c0c7810 */ /* 0x000fe40007ffe0ff */
[----:B-1----:R-:W-:Y:S02]  /*b2d0*/  FSEL R149, R149, -INF , !P3 ;  /* 0xff80000095957808 */ /* 0x002fe40005800000 */
[----:B------:R-:W-:Y:S01]  /*b2e0*/  ISETP.GE.AND P3, PT, R17, R189, PT ;  /* 0x000000bd1100720c */ /* 0x000fe20003f66270 */
[----:B------:R-:W-:Y:S02]  /*b2f0*/  FMUL.FTZ R36, R36, c[0x0][0x2ec] ;  /* 0x0000bb0024247a20 */ /* 0x000fe40000410000 */
[----:B------:R-:W-:Y:S01]  /*b300*/  MUFU.TANH R135, R50 ;  /* 0x0000003200877308 */ /* 0x000fe20000002400 */
[----:B------:R-:W-:-:S02]  /*b310*/  FMUL.FTZ R37, R37, c[0x0][0x2ec] ;  /* 0x0000bb0025257a20 */ /* 0x000fc40000410000 */
[----:B------:R-:W-:-:S03]  /*b320*/  FMUL.FTZ R38, R38, c[0x0][0x2ec] ;  /* 0x0000bb0026267a20 */ /* 0x000fc60000410000 */
[----:B------:R-:W-:Y:S02]  /*b330*/  FMUL.FTZ R25, R25, c[0x0][0x2ec] ;  /* 0x0000bb0019197a20 */ /* 0x000fe40000410000 */
[----:B------:R-:W-:Y:S01]  /*b340*/  FMUL.FTZ R39, R39, c[0x0][0x2ec] ;  /* 0x0000bb0027277a20 */ /* 0x000fe20000410000 */
[----:B---3--:R-:W-:Y:S01]  /*b350*/  IADD3 R5, R28, 0x28, RZ ;  /* 0x000000281c057810 */ /* 0x008fe20007ffe0ff */
[----:B------:R2:W-:Y:S01]  /*b360*/  MUFU.TANH R157, R51 ;  /* 0x00000033009d7308 */ /* 0x0005e20000002400 */
[----:B------:R-:W-:Y:S02]  /*b370*/  FMUL.FTZ R24, R24, c[0x0][0x2ec] ;  /* 0x0000bb0018187a20 */ /* 0x000fe40000410000 */
[C---:B------:R-:W-:Y:S01]  /*b380*/  ISETP.GE.AND P6, PT, R5.reuse, R189, PT ;  /* 0x000000bd0500720c */ /* 0x040fe20003fc6270 */
[----:B------:R-:W-:Y:S01]  /*b390*/  FMUL.FTZ R26, R26, c[0x0][0x2ec] ;  /* 0x0000bb001a1a7a20 */ /* 0x000fe20000410000 */
[----:B------:R-:W-:Y:S01]  /*b3a0*/  ISETP.GE.AND P4, PT, R5, R188, PT ;  /* 0x000000bc0500720c */ /* 0x000fe20003f86270 */
[----:B------:R-:W-:Y:S01]  /*b3b0*/  FMUL.FTZ R27, R27, c[0x0][0x2ec] ;  /* 0x0000bb001b1b7a20 */ /* 0x000fe20000410000 */
[----:B------:R-:W-:Y:S01]  /*b3c0*/  FSEL R150, R139, -INF , !P6 ;  /* 0xff8000008b967808 */ /* 0x000fe20007000000 */
[----:B------:R-:W-:Y:S01]  /*b3d0*/  MUFU.TANH R177, R48 ;  /* 0x0000003000b17308 */ /* 0x000fe20000002400 */
[----:B------:R-:W-:-:S02]  /*b3e0*/  FSEL R139, R164, -INF , !P4 ;  /* 0xff800000a48b7808 */ /* 0x000fc40006000000 */
[C---:B------:R-:W-:Y:S02]  /*b3f0*/  ISETP.GE.AND P6, PT, R12.reuse, R189, PT ;  /* 0x000000bd0c00720c */ /* 0x040fe40003fc6270 */
[----:B------:R-:W-:Y:S02]  /*b400*/  ISETP.GE.AND P4, PT, R12, R188, PT ;  /* 0x000000bc0c00720c */ /* 0x000fe40003f86270 */
[----:B------:R-:W1:Y:S01]  /*b410*/  LDSM.16.M88.4 R12, [R204+0x7800] ;  /* 0x00780000cc0c783b */ /* 0x000e620000000200 */
[----:B--2---:R-:W-:Y:S01]  /*b420*/  FSEL R51, R148, -INF , !P5 ;  /* 0xff80000094337808 */ /* 0x004fe20006800000 */
[----:B------:R2:W-:Y:S01]  /*b430*/  MUFU.TANH R178, R49 ;  /* 0x0000003100b27308 */ /* 0x0005e20000002400 */
[----:B------:R-:W-:Y:S01]  /*b440*/  FSEL R50, R60, -INF , !P6 ;  /* 0xff8000003c327808 */ /* 0x000fe20007000000 */
[----:B------:R-:W-:-:S04]  /*b450*/  DEPBAR.LE SB0, 0x0 ;  /* 0x000080000000791a */ /* 0x000fc80000000000 */
[----:B------:R-:W-:Y:S02]  /*b460*/  FSEL R156, R62, -INF , !P4 ;  /* 0xff8000003e9c7808 */ /* 0x000fe40006000000 */
[-C--:B------:R-:W-:Y:S01]  /*b470*/  ISETP.GE.AND P5, PT, R17, R188.reuse, PT ;  /* 0x000000bc1100720c */ /* 0x080fe20003fa6270 */
[----:B------:R-:W3:Y:S01]  /*b480*/  MUFU.TANH R53, R53 ;  /* 0x0000003500357308 */ /* 0x000ee20000002400 */
[C---:B------:R-:W-:Y:S02]  /*b490*/  ISETP.GE.AND P6, PT, R16.reuse, R189, PT ;  /* 0x000000bd1000720c */ /* 0x040fe40003fc6270 */
[----:B------:R-:W-:Y:S02]  /*b4a0*/  ISETP.GE.AND P4, PT, R16, R188, PT ;  /* 0x000000bc1000720c */ /* 0x000fe40003f86270 */
[C---:B------:R-:W-:Y:S02]  /*b4b0*/  IADD3 R17, R28.reuse, 0x39, RZ ;  /* 0x000000391c117810 */ /* 0x040fe40007ffe0ff */
[----:B------:R-:W-:Y:S01]  /*b4c0*/  IADD3 R16, R28, 0x40, RZ ;  /* 0x000000401c107810 */ /* 0x000fe20007ffe0ff */
[----:B------:R-:W4:Y:S01]  /*b4d0*/  MUFU.TANH R55, R55 ;  /* 0x0000003700377308 */ /* 0x000f220000002400 */
[----:B--2---:R-:W-:-:S02]  /*b4e0*/  FSEL R49, R151, -INF , !P3 ;  /* 0xff80000097317808 */ /* 0x004fc40005800000 */
[----:B------:R-:W-:Y:S02]  /*b4f0*/  FSEL R158, R165, -INF , !P5 ;  /* 0xff800000a59e7808 */ /* 0x000fe40006800000 */
[----:B------:R-:W-:Y:S02]  /*b500*/  FSEL R48, R56, -INF , !P6 ;  /* 0xff80000038307808 */ /* 0x000fe40007000000 */
[----:B------:R-:W-:Y:S01]  /*b510*/  FSEL R159, R167, -INF , !P4 ;  /* 0xff800000a79f7808 */ /* 0x000fe20006000000 */
[----:B------:R-:W-:Y:S01]  /*b520*/  MUFU.TANH R45, R45 ;  /* 0x0000002d002d7308 */ /* 0x000fe20000002400 */
[CC--:B------:R-:W-:Y:S02]  /*b530*/  ISETP.GE.AND P3, PT, R17.reuse, R189.reuse, PT ;  /* 0x000000bd1100720c */ /* 0x0c0fe40003f66270 */
[----:B------:R-:W-:Y:S02]  /*b540*/  ISETP.GE.AND P5, PT, R17, R188, PT ;  /* 0x000000bc1100720c */ /* 0x000fe40003fa6270 */
[----:B------:R-:W-:-:S02]  /*b550*/  ISETP.GE.AND P6, PT, R16, R189, PT ;  /* 0x000000bd1000720c */ /* 0x000fc40003fc6270 */
[-C--:B------:R-:W-:Y:S01]  /*b560*/  ISETP.GE.AND P4, PT, R16, R188.reuse, PT ;  /* 0x000000bc1000720c */ /* 0x080fe20003f86270 */
[----:B------:R-:W2:Y:S01]  /*b570*/  MUFU.TANH R30, R30 ;  /* 0x0000001e001e7308 */ /* 0x000ea20000002400 */
[----:B------:R-:W-:Y:S01]  /*b580*/  HMMA.16816.F32.BF16 R16, R20, R18, R160 ;  /* 0x000000121410723c */ /* 0x000fe200000418a0 */
[----:B------:R-:W-:Y:S02]  /*b590*/  FSEL R152, R166, -INF , !P3 ;  /* 0xff800000a6987808 */ /* 0x000fe40005800000 */
[----:B------:R-:W-:Y:S02]  /*b5a0*/  FSEL R173, R59, -INF , !P5 ;  /* 0xff8000003bad7808 */ /* 0x000fe40006800000 */
[----:B------:R-:W-:Y:S02]  /*b5b0*/  FSEL R170, R52, -INF , !P6 ;  /* 0xff80000034aa7808 */ /* 0x000fe40007000000 */
[----:B------:R-:W-:Y:S01]  /*b5c0*/  FSEL R168, R176, -INF , !P4 ;  /* 0xff800000b0a87808 */ /* 0x000fe20006000000 */
[----:B-1----:R-:W-:Y:S01]  /*b5d0*/  HMMA.16816.F32.BF16 R184, R8, R12, R184 ;  /* 0x0000000c08b8723c */ /* 0x002fe200000418b8 */
[C---:B------:R-:W-:Y:S01]  /*b5e0*/  ISETP.GE.AND P3, PT, R7.reuse, R189, PT ;  /* 0x000000bd0700720c */ /* 0x040fe20003f66270 */
[----:B------:R-:W1:Y:S01]  /*b5f0*/  MUFU.TANH R155, R47 ;  /* 0x0000002f009b7308 */ /* 0x000e620000002400 */
[----:B------:R-:W-:-:S02]  /*b600*/  ISETP.GE.AND P5, PT, R7, R188, PT ;  /* 0x000000bc0700720c */ /* 0x000fc40003fa6270 */
[CC--:B------:R-:W-:Y:S02]  /*b610*/  ISETP.GE.AND P6, PT, R6.reuse, R189.reuse, PT ;  /* 0x000000bd0600720c */ /* 0x0c0fe40003fc6270 */
[-C--:B------:R-:W-:Y:S02]  /*b620*/  ISETP.GE.AND P4, PT, R6, R188.reuse, PT ;  /* 0x000000bc0600720c */ /* 0x080fe40003f86270 */
[----:B------:R-:W-:Y:S01]  /*b630*/  IADD3 R6, R28, 0x49, RZ ;  /* 0x000000491c067810 */ /* 0x000fe20007ffe0ff */
[----:B------:R-:W-:Y:S01]  /*b640*/  MUFU.TANH R5, R41 ;  /* 0x0000002900057308 */ /* 0x000fe20000002400 */
[----:B---3--:R-:W-:Y:S02]  /*b650*/  FSEL R171, R53, -INF , !P3 ;  /* 0xff80000035ab7808 */ /* 0x008fe40005800000 */
[----:B----4-:R-:W-:Y:S02]  /*b660*/  FSEL R167, R55, -INF , !P5 ;  /* 0xff80000037a77808 */ /* 0x010fe40006800000 */
[C---:B------:R-:W-:Y:S01]  /*b670*/  ISETP.GE.AND P3, PT, R6.reuse, R189, PT ;  /* 0x000000bd0600720c */ /* 0x040fe20003f66270 */
[----:B------:R-:W-:Y:S01]  /*b680*/  HMMA.16816.F32.BF16 R8, R8, R14, R16 ;  /* 0x0000000e0808723c */ /* 0x000fe20000041810 */
[----:B------:R-:W-:Y:S01]  /*b690*/  ISETP.GE.AND P5, PT, R6, R188, PT ;  /* 0x000000bc0600720c */ /* 0x000fe20003fa6270 */
[----:B------:R-:W3:Y:S01]  /*b6a0*/  MUFU.TANH R154, R42 ;  /* 0x0000002a009a7308 */ /* 0x000ee20000002400 */
[----:B------:R-:W-:-:S02]  /*b6b0*/  IADD3 R6, R28, 0x50, RZ ;  /* 0x000000501c067810 */ /* 0x000fc40007ffe0ff */
[----:B------:R-:W-:Y:S02]  /*b6c0*/  FSEL R172, R177, -INF , !P6 ;  /* 0xff800000b1ac7808 */ /* 0x000fe40007000000 */
[----:B------:R-:W-:Y:S01]  /*b6d0*/  FSEL R166, R135, -INF , !P4 ;  /* 0xff80000087a67808 */ /* 0x000fe20006000000 */
[----:B------:R-:W-:Y:S01]  /*b6e0*/  FMUL.FTZ R60, R185, c[0x0][0x2ec] ;  /* 0x0000bb00b93c7a20 */ /* 0x000fe20000410000 */
[CC--:B------:R-:W-:Y:S01]  /*b6f0*/  ISETP.GE.AND P6, PT, R6.reuse, R189.reuse, PT ;  /* 0x000000bd0600720c */ /* 0x0c0fe20003fc6270 */
[----:B------:R-:W4:Y:S01]  /*b700*/  MUFU.TANH R148, R36 ;  /* 0x0000002400947308 */ /* 0x000f220000002400 */
[-C--:B------:R-:W-:Y:S01]  /*b710*/  ISETP.GE.AND P4, PT, R6, R188.reuse, PT ;  /* 0x000000bc0600720c */ /* 0x080fe20003f86270 */
[----:B------:R-:W-:Y:S01]  /*b720*/  FMUL.FTZ R62, R184, c[0x0][0x2ec] ;  /* 0x0000bb00b83e7a20 */ /* 0x000fe20000410000 */
[----:B------:R-:W-:Y:S01]  /*b730*/  IADD3 R6, R28, 0x51, RZ ;  /* 0x000000511c067810 */ /* 0x000fe20007ffe0ff */
[----:B------:R-:W-:Y:S01]  /*b740*/  FMUL.FTZ R53, R186, c[0x0][0x2ec] ;  /* 0x0000bb00ba357a20 */ /* 0x000fe20000410000 */
[----:B------:R-:W-:Y:S01]  /*b750*/  FSEL R169, R178, -INF , !P3 ;  /* 0xff800000b2a97808 */ /* 0x000fe20005800000 */
[----:B------:R-:W-:Y:S01]  /*b760*/  FMUL.FTZ R46, R187, c[0x0][0x2ec] ;  /* 0x0000bb00bb2e7a20 */ /* 0x000fe20000410000 */
[----:B------:R-:W-:Y:S01]  /*b770*/  FSEL R165, R157, -INF , !P5 ;  /* 0xff8000009da57808 */ /* 0x000fe20006800000 */
[----:B------:R-:W-:Y:S01]  /*b780*/  MUFU.TANH R147, R37 ;  /* 0x0000002500937308 */ /* 0x000fe20000002400 */
[C---:B------:R-:W-:Y:S01]  /*b790*/  ISETP.GE.AND P3, PT, R6.reuse, R189, PT ;  /* 0x000000bd0600720c */ /* 0x040fe20003f66270 */
[----:B------:R-:W-:Y:S01]  /*b7a0*/  IMAD.MOV.U32 R135, RZ, RZ, R191 ;  /* 0x000000ffff877224 */ /* 0x000fe200078e00bf */
[----:B------:R-:W-:-:S02]  /*b7b0*/  ISETP.GE.AND P5, PT, R6, R188, PT ;  /* 0x000000bc0600720c */ /* 0x000fc40003fa6270 */
[----:B------:R-:W-:Y:S01]  /*b7c0*/  IADD3 R7, R28, 0x58, RZ ;  /* 0x000000581c077810 */ /* 0x000fe20007ffe0ff */
[----:B------:R-:W-:Y:S01]  /*b7d0*/  FMUL.FTZ R8, R8, c[0x0][0x2ec] ;  /* 0x0000bb0008087a20 */ /* 0x000fe20000410000 */
[----:B------:R-:W-:Y:S01]  /*b7e0*/  IADD3 R6, R28, 0x59, RZ ;  /* 0x000000591c067810 */ /* 0x000fe20007ffe0ff */
[----:B------:R-:W5:Y:S01]  /*b7f0*/  MUFU.TANH R144, R38 ;  /* 0x0000002600907308 */ /* 0x000f620000002400 */
[----:B------:R-:W-:Y:S01]  /*b800*/  FSEL R164, R179, -INF , !P6 ;  /* 0xff800000b3a47808 */ /* 0x000fe20007000000 */
[----:B------:R-:W-:Y:S01]  /*b810*/  FMUL.FTZ R10, R10, c[0x0][0x2ec] ;  /* 0x0000bb000a0a7a20 */ /* 0x000fe20000410000 */
[----:B--2---:R-:W-:Y:S01]  /*b820*/  FSEL R157, R30, -INF , !P4 ;  /* 0xff8000001e9d7808 */ /* 0x004fe20006000000 */
[----:B------:R-:W-:Y:S01]  /*b830*/  FMUL.FTZ R9, R9, c[0x0][0x2ec] ;  /* 0x0000bb0009097a20 */ /* 0x000fe20000410000 */
[----:B------:R-:W-:Y:S01]  /*b840*/  FSEL R163, R45, -INF , !P3 ;  /* 0xff8000002da37808 */ /* 0x000fe20005800000 */
[----:B------:R-:W-:Y:S01]  /*b850*/  FMUL.FTZ R11, R11, c[0x0][0x2ec] ;  /* 0x0000bb000b0b7a20 */ /* 0x000fe20000410000 */
[----:B-1----:R-:W-:Y:S01]  /*b860*/  FSEL R155, R155, -INF , !P5 ;  /* 0xff8000009b9b7808 */ /* 0x002fe20006800000 */
[----:B------:R-:W1:Y:S01]  /*b870*/  MUFU.TANH R145, R25 ;  /* 0x0000001900917308 */ /* 0x000e620000002400 */
[----:B------:R-:W-:-:S02]  /*b880*/  ISETP.GE.AND P6, PT, R7, R189, PT ;  /* 0x000000bd0700720c */ /* 0x000fc40003fc6270 */
[-C--:B------:R-:W-:Y:S02]  /*b890*/  ISETP.GE.AND P4, PT, R7, R188.reuse, PT ;  /* 0x000000bc0700720c */ /* 0x080fe40003f86270 */
[C---:B------:R-:W-:Y:S02]  /*b8a0*/  ISETP.GE.AND P3, PT, R6.reuse, R189, PT ;  /* 0x000000bd0600720c */ /* 0x040fe40003f66270 */
[----:B------:R-:W-:Y:S01]  /*b8b0*/  ISETP.GE.AND P5, PT, R6, R188, PT ;  /* 0x000000bc0600720c */ /* 0x000fe20003fa6270 */
[----:B------:R-:W2:Y:S01]  /*b8c0*/  MUFU.TANH R31, R31 ;  /* 0x0000001f001f7308 */ /* 0x000ea20000002400 */
[C---:B------:R-:W-:Y:S02]  /*b8d0*/  IADD3 R7, R28.reuse, 0x60, RZ ;  /* 0x000000601c077810 */ /* 0x040fe40007ffe0ff */
[----:B------:R-:W-:Y:S02]  /*b8e0*/  IADD3 R6, R28, 0x61, RZ ;  /* 0x000000611c067810 */ /* 0x000fe40007ffe0ff */
[----:B------:R-:W-:-:S02]  /*b8f0*/  FSEL R162, R4, -INF , !P6 ;  /* 0xff80000004a27808 */ /* 0x000fc40007000000 */
[----:B---3--:R-:W-:Y:S01]  /*b900*/  FSEL R154, R154, -INF , !P4 ;  /* 0xff8000009a9a7808 */ /* 0x008fe20006000000 */
[----:B------:R-:W3:Y:S01]  /*b910*/  MUFU.TANH R60, R60 ;  /* 0x0000003c003c7308 */ /* 0x000ee20000002400 */
[----:B------:R-:W-:Y:S02]  /*b920*/  FSEL R160, R5, -INF , !P3 ;  /* 0xff80000005a07808 */ /* 0x000fe40005800000 */
[CC--:B------:R-:W-:Y:S02]  /*b930*/  ISETP.GE.AND P6, PT, R7.reuse, R189.reuse, PT ;  /* 0x000000bd0700720c */ /* 0x0c0fe40003fc6270 */
[----:B------:R-:W-:Y:S02]  /*b940*/  ISETP.GE.AND P4, PT, R7, R188, PT ;  /* 0x000000bc0700720c */ /* 0x000fe40003f86270 */
[----:B------:R-:W-:Y:S01]  /*b950*/  ISETP.GE.AND P3, PT, R6, R189, PT ;  /* 0x000000bd0600720c */ /* 0x000fe20003f66270 */
[----:B------:R-:W1:Y:S01]  /*b960*/  MUFU.TANH R143, R39 ;  /* 0x00000027008f7308 */ /* 0x000e620000002400 */
[----:B------:R-:W-:-:S02]  /*b970*/  IADD3 R5, R28, 0x68, RZ ;  /* 0x000000681c057810 */ /* 0x000fc40007ffe0ff */
[----:B------:R-:W-:Y:S02]  /*b980*/  IADD3 R4, R28, 0x69, RZ ;  /* 0x000000691c047810 */ /* 0x000fe40007ffe0ff */
[----:B----4-:R-:W-:Y:S02]  /*b990*/  FSEL R148, R148, -INF , !P6 ;  /* 0xff80000094947808 */ /* 0x010fe40007000000 */
[----:B-----5:R-:W-:Y:S01]  /*b9a0*/  FSEL R144, R144, -INF , !P4 ;  /* 0xff80000090907808 */ /* 0x020fe20006000000 */
[----:B------:R-:W4:Y:S01]  /*b9b0*/  MUFU.TANH R146, R24 ;  /* 0x0000001800927308 */ /* 0x000f220000002400 */
[----:B------:R-:W-:Y:S02]  /*b9c0*/  FSEL R147, R147, -INF , !P3 ;  /* 0xff80000093937808 */ /* 0x000fe40005800000 */
[C---:B------:R-:W-:Y:S02]  /*b9d0*/  ISETP.GE.AND P6, PT, R5.reuse, R189, PT ;  /* 0x000000bd0500720c */ /* 0x040fe40003fc6270 */
[----:B------:R-:W-:-:S02]  /*b9e0*/  ISETP.GE.AND P4, PT, R5, R188, PT ;  /* 0x000000bc0500720c */ /* 0x000fc40003f86270 */
[-C--:B------:R-:W-:Y:S01]  /*b9f0*/  ISETP.GE.AND P3, PT, R4, R189.reuse, PT ;  /* 0x000000bd0400720c */ /* 0x080fe20003f66270 */
[----:B------:R-:W5:Y:S01]  /*ba00*/  MUFU.TANH R141, R26 ;  /* 0x0000001a008d7308 */ /* 0x000f620000002400 */
[----:B------:R-:W-:Y:S02]  /*ba10*/  IADD3 R5, R28, 0x71, RZ ;  /* 0x000000711c057810 */ /* 0x000fe40007ffe0ff */
[----:B-1----:R-:W-:Y:S02]  /*ba20*/  FSEL R145, R145, -INF , !P3 ;  /* 0xff80000091917808 */ /* 0x002fe40005800000 */
[----:B--2---:R-:W-:Y:S02]  /*ba30*/  FSEL R151, R31, -INF , !P5 ;  /* 0xff8000001f977808 */ /* 0x004fe40006800000 */
[----:B------:R-:W-:Y:S01]  /*ba40*/  ISETP.GE.AND P3, PT, R5, R189, PT ;  /* 0x000000bd0500720c */ /* 0x000fe20003f66270 */
[----:B------:R-:W1:Y:S01]  /*ba50*/  MUFU.TANH R140, R27 ;  /* 0x0000001b008c7308 */ /* 0x000e620000002400 */
[----:B------:R-:W-:-:S02]  /*ba60*/  ISETP.GE.AND P5, PT, R6, R188, PT ;  /* 0x000000bc0600720c */ /* 0x000fc40003fa6270 */
[----:B---3--:R-:W-:Y:S02]  /*ba70*/  FSEL R60, R60, -INF , !P3 ;  /* 0xff8000003c3c7808 */ /* 0x008fe40005800000 */
[----:B------:R-:W-:Y:S02]  /*ba80*/  FSEL R143, R143, -INF , !P5 ;  /* 0xff8000008f8f7808 */ /* 0x000fe40006800000 */
[----:B------:R-:W-:Y:S01]  /*ba90*/  ISETP.GE.AND P3, PT, R28, R189, PT ;  /* 0x000000bd1c00720c */ /* 0x000fe20003f66270 */
[----:B------:R-:W2:Y:S01]  /*baa0*/  MUFU.TANH R62, R62 ;  /* 0x0000003e003e7308 */ /* 0x000ea20000002400 */
[----:B------:R-:W-:Y:S02]  /*bab0*/  ISETP.GE.AND P5, PT, R4, R188, PT ;  /* 0x000000bc0400720c */ /* 0x000fe40003fa6270 */
[----:B------:R-:W-:Y:S02]  /*bac0*/  IADD3 R4, R28, 0x70, RZ ;  /* 0x000000701c047810 */ /* 0x000fe40007ffe0ff */
[----:B------:R-:W-:-:S02]  /*bad0*/  FSEL R0, R0, -INF , !P3 ;  /* 0xff80000000007808 */ /* 0x000fc40005800000 */
[----:B----4-:R-:W-:Y:S01]  /*bae0*/  FSEL R146, R146, -INF , !P6 ;  /* 0xff80000092927808 */ /* 0x010fe20007000000 */
[----:B------:R-:W3:Y:S01]  /*baf0*/  MUFU.TANH R53, R53 ;  /* 0x0000003500357308 */ /* 0x000ee20000002400 */
[----:B-----5:R-:W-:Y:S02]  /*bb00*/  FSEL R141, R141, -INF , !P4 ;  /* 0xff8000008d8d7808 */ /* 0x020fe40006000000 */
[----:B------:R-:W-:Y:S02]  /*bb10*/  ISETP.GT.AND P3, PT, R229, R224, PT ;  /* 0x000000e0e500720c */ /* 0x000fe40003f64270 */
[C---:B------:R-:W-:Y:S02]  /*bb20*/  ISETP.GE.AND P6, PT, R4.reuse, R189, PT ;  /* 0x000000bd0400720c */ /* 0x040fe40003fc6270 */
[----:B------:R-:W-:Y:S01]  /*bb30*/  ISETP.GE.AND P4, PT, R4, R188, PT ;  /* 0x000000bc0400720c */ /* 0x000fe20003f86270 */
[----:B------:R-:W4:Y:S01]  /*bb40*/  MUFU.TANH R46, R46 ;  /* 0x0000002e002e7308 */ /* 0x000f220000002400 */
[----:B------:R-:W-:-:S02]  /*bb50*/  IADD3 R4, R28, 0x78, RZ ;  /* 0x000000781c047810 */ /* 0x000fc40007ffe0ff */
[----:B-1----:R-:W-:Y:S02]  /*bb60*/  FSEL R140, R140, -INF , !P5 ;  /* 0xff8000008c8c7808 */ /* 0x002fe40006800000 */
[----:B--2---:R-:W-:Y:S01]  /*bb70*/  FSEL R62, R62, -INF , !P6 ;  /* 0xff8000003e3e7808 */ /* 0x004fe20007000000 */
[----:B------:R-:W-:Y:S01]  /*bb80*/  BAR.SYNC.DEFER_BLOCKING 0x0 ;  /* 0x0000000000007b1d */ /* 0x000fe20000010000 */
[-C--:B------:R-:W-:Y:S02]  /*bb90*/  ISETP.GE.AND P5, PT, R5, R188.reuse, PT ;  /* 0x000000bc0500720c */ /* 0x080fe40003fa6270 */
[----:B---3--:R-:W-:Y:S02]  /*bba0*/  FSEL R53, R53, -INF , !P4 ;  /* 0xff80000035357808 */ /* 0x008fe40006000000 */
[C---:B------:R-:W-:Y:S01]  /*bbb0*/  ISETP.GE.AND P6, PT, R4.reuse, R189, PT ;  /* 0x000000bd0400720c */ /* 0x040fe20003fc6270 */
[----:B------:R-:W1:Y:S01]  /*bbc0*/  MUFU.TANH R56, R8 ;  /* 0x0000000800387308 */ /* 0x000e620000002400 */
[----:B------:R-:W-:-:S02]  /*bbd0*/  ISETP.GE.AND P4, PT, R4, R188, PT ;  /* 0x000000bc0400720c */ /* 0x000fc40003f86270 */
[----:B------:R-:W-:Y:S02]  /*bbe0*/  IADD3 R4, R28, 0x79, RZ ;  /* 0x000000791c047810 */ /* 0x000fe40007ffe0ff */
[----:B----4-:R-:W-:Y:S02]  /*bbf0*/  FSEL R46, R46, -INF , !P5 ;  /* 0xff8000002e2e7808 */ /* 0x010fe40006800000 */
[----:B------:R-:W-:Y:S01]  /*bc00*/  ISETP.GE.AND P5, PT, R28, R188, PT ;  /* 0x000000bc1c00720c */ /* 0x000fe20003fa6270 */
[----:B------:R-:W2:Y:S03]  /*bc10*/  MUFU.TANH R47, R10 ;  /* 0x0000000a002f7308 */ /* 0x000ea60000002400 */
[----:B------:R-:W-:-:S05]  /*bc20*/  FSEL R2, R2, -INF , !P5 ;  /* 0xff80000002027808 */ /* 0x000fca0006800000 */
[----:B------:R-:W3:Y:S01]  /*bc30*/  MUFU.TANH R55, R9 ;  /* 0x0000000900377308 */ /* 0x000ee20000002400 */
[----:B-1----:R-:W-:Y:S02]  /*bc40*/  FSEL R56, R56, -INF , !P6 ;  /* 0xff80000038387808 */ /* 0x002fe40007000000 */
[----:B------:R-:W-:-:S05]  /*bc50*/  ISETP.GE.AND P6, PT, R4, R189, PT ;  /* 0x000000bd0400720c */ /* 0x000fca0003fc6270 */
[----:B------:R-:W1:Y:S01]  /*bc60*/  MUFU.TANH R45, R11 ;  /* 0x0000000b002d7308 */ /* 0x000e620000002400 */
[----:B--2---:R-:W-:Y:S02]  /*bc70*/  FSEL R47, R47, -INF , !P4 ;  /* 0xff8000002f2f7808 */ /* 0x004fe40006000000 */
[----:B------:R-:W-:Y:S02]  /*bc80*/  ISETP.GE.AND P4, PT, R4, R188, PT ;  /* 0x000000bc0400720c */ /* 0x000fe40003f86270 */
[----:B---3--:R-:W-:Y:S02]  /*bc90*/  FSEL R55, R55, -INF , !P6 ;  /* 0xff80000037377808 */ /* 0x008fe40007000000 */
[----:B-1----:R-:W-:Y:S01]  /*bca0*/  FSEL R45, R45, -INF , !P4 ;  /* 0xff8000002d2d7808 */ /* 0x002fe20006000000 */
        /* <DEDUP_REMOVED lines=31> */
[----:B------:R-:W-:-:S05]  /*bea0*/  ISETP.GE.AND P5, PT, R10, RZ, PT ;  /* 0x000000ff0a00720c */ /* 0x000fca0003fa6270 */
[----:B------:R-:W-:Y:S02]  /*beb0*/  @P6 IADD3 R11, R11, 0x1, RZ ;  /* 0x000000010b0b6810 */ /* 0x000fe40007ffe0ff */
[----:B------:R-:W-:Y:S02]  /*bec0*/  ISETP.GE.AND P6, PT, R6, RZ, PT ;  /* 0x000000ff0600720c */ /* 0x000fe40003fc6270 */
[----:B------:R-:W-:Y:S01]  /*bed0*/  LOP3.LUT R6, RZ, c[0x0][0x2d0], RZ, 0x33, !PT ;  /* 0x0000b400ff067a12 */ /* 0x000fe200078e33ff */
[----:B------:R-:W-:Y:S01]  /*bee0*/  IMAD.MOV.U32 R4, RZ, RZ, R11 ;  /* 0x000000ffff047224 */ /* 0x000fe200078e000b */
[----:B------:R-:W-:Y:S02]  /*bef0*/  @P4 IADD3 R5, R5, 0x1, RZ ;  /* 0x0000000105054810 */ /* 0x000fe40007ffe0ff */
[----:B------:R-:W-:Y:S02]  /*bf00*/  ISETP.NE.AND P4, PT, RZ, c[0x0][0x2d0], PT ;  /* 0x0000b400ff007a0c */ /* 0x000fe40003f85270 */
[----:B------:R-:W-:-:S05]  /*bf10*/  @!P5 IADD3 R5, -R5, RZ, RZ ;  /* 0x000000ff0505d210 */ /* 0x000fca0007ffe1ff */
        /* <DEDUP_REMOVED lines=16> */
[----:B------:R-:W-:Y:S01]  /*c020*/  SHF.R.S32.HI R5, RZ, 0x1f, R7 ;  /* 0x0000001fff057819 */ /* 0x000fe20000011407 */
[----:B------:R-:W-:-:S04]  /*c030*/  IMAD.WIDE.U32 R8, R7, c[0x0][0x180], R8 ;  /* 0x0000600007087a25 */ /* 0x000fc800078e0008 */
[----:B------:R-:W-:-:S04]  /*c040*/  IMAD R5, R5, c[0x0][0x180], RZ ;  /* 0x0000600005057a24 */ /* 0x000fc800078e02ff */
[----:B------:R-:W-:-:S05]  /*c050*/  IMAD R5, R7, c[0x0][0x184], R5 ;  /* 0x0000610007057a24 */ /* 0x000fca00078e0205 */
[----:B------:R-:W-:Y:S01]  /*c060*/  IADD3 R7, R9, R5, RZ ;  /* 0x0000000509077210 */ /* 0x000fe20007ffe0ff */
[----:B------:R-:W-:Y:S05]  /*c070*/  BRA `(.L_x_1609) ;  /* 0x0000003000007947 */ /* 0x000fea0003800000 */
.L_x_1608:
[----:B------:R-:W-:-:S05]  /*c080*/  IMAD.MOV.U32 R8, RZ, RZ, c[0x0][0x198] ;  /* 0x00006600ff087624 */ /* 0x000fca00078e00ff */
[----:B------:R-:W-:-:S04]  /*c090*/  LEA R8, -R8, RZ, 0x7 ;  /* 0x000000ff08087211 */ /* 0x000fc800078e39ff */
[----:B------:R-:W-:Y:S02]  /*c0a0*/  SHF.R.S32.HI R7, RZ, 0x1f, R8 ;  /* 0x0000001fff077819 */ /* 0x000fe40000011408 */
.L_x_1609:
        /* <DEDUP_REMOVED lines=8> */
[--C-:B------:R-:W-:Y:S02]  /*c130*/  @!P1 IADD3 R9, P5, P4, R134, R8, R226.reuse ;  /* 0x0000000886099210 */ /* 0x100fe40007cbe0e2 */
[----:B------:R-:W-:Y:S02]  /*c140*/  @!P2 LEA R26, P6, R10, R238, 0x1 ;  /* 0x000000ee0a1aa211 */ /* 0x000fe400078c08ff */
[----:B------:R-:W-:Y:S02]  /*c150*/  @!P1 IADD3.X R4, R133, R7, R225, P5, P4 ;  /* 0x0000000785049210 */ /* 0x000fe40002fe84e1 */
[----:B------:R-:W-:Y:S02]  /*c160*/  IADD3 R6, P5, P4, R226, R8, R226 ;  /* 0x00000008e2067210 */ /* 0x000fe40007cbe0e2 */
[----:B------:R-:W-:-:S02]  /*c170*/  @!P2 LEA.HI.X R27, R10, R237, R5, 0x1, P6 ;  /* 0x000000ed0a1ba211 */ /* 0x000fc400030f0c05 */
[----:B------:R-:W-:Y:S02]  /*c180*/  IADD3.X R5, R225, R7, R225, P5, P4 ;  /* 0x00000007e1057210 */ /* 0x000fe40002fe84e1 */
[C---:B------:R-:W-:Y:S02]  /*c190*/  @!P1 LEA R24, P6, R9.reuse, c[0x0][0x168], 0x1 ;  /* 0x00005a0009189a11 */ /* 0x040fe400078c08ff */
[----:B------:R-:W-:Y:S02]  /*c1a0*/  @!P1 IADD3 R10, P4, R134, R6, RZ ;  /* 0x00000006860a9210 */ /* 0x000fe40007f9e0ff */
[C---:B------:R-:W-:Y:S02]  /*c1b0*/  @!P2 LEA R32, P5, R8.reuse, R238, 0x1 ;  /* 0x000000ee0820a211 */ /* 0x040fe400078a08ff */
[----:B------:R-:W-:Y:S01]  /*c1c0*/  @!P1 LEA.HI.X R25, R9, c[0x0][0x16c], R4, 0x1, P6 ;  /* 0x00005b0009199a11 */ /* 0x000fe200030f0c04 */
[----:B------:R-:W-:Y:S01]  /*c1d0*/  @!P1 IMAD.X R9, R133, 0x1, R5, P4 ;  /* 0x0000000185099824 */ /* 0x000fe200020e0605 */
[----:B------:R-:W-:-:S02]  /*c1e0*/  @!P2 LEA.HI.X R33, R8, R237, R7, 0x1, P5 ;  /* 0x000000ed0821a211 */ /* 0x000fc400028f0c07 */
[----:B------:R-:W-:Y:S02]  /*c1f0*/  @!P2 LEA R22, P6, R6, R238, 0x1 ;  /* 0x000000ee0616a211 */ /* 0x000fe400078c08ff */
        /* <DEDUP_REMOVED lines=24> */
[----:B------:R-:W-:Y:S01]  /*c380*/  @!P2 LEA R14, P6, R6, R238, 0x1 ;  /* 0x000000ee060ea211 */ /* 0x000fe200078c08ff */
        /* <DEDUP_REMOVED lines=11> */
[----:B--2---:R-:W-:-:S02]  /*c440*/  @!P2 LEA R32, P6, R4, R238, 0x1 ;  /* 0x000000ee0420a211 */ /* 0x004fc400078c08ff */
        /* <DEDUP_REMOVED lines=12> */
[----:B------:R-:W-:-:S03]  /*c510*/  @!P1 LEA.HI.X R35, R9, c[0x0][0x16c], R4, 0x1, P5 ;  /* 0x00005b0009239a11 */ /* 0x000fc600028f0c04 */
[----:B------:R-:W-:Y:S01]  /*c520*/  @!P1 IMAD.X R4, R133, 0x1, R6, P4 ;  /* 0x0000000185049824 */ /* 0x000fe200020e0606 */
[C---:B---3--:R-:W-:Y:S01]  /*c530*/  @!P1 LEA R30, P4, R10.reuse, c[0x0][0x168], 0x1 ;  /* 0x00005a000a1e9a11 */ /* 0x048fe200078808ff */
        /* <DEDUP_REMOVED lines=48> */
[----:B------:R1:W-:Y:S01]  /*c840*/  @!P2 LDGSTS.E.BYPASS.LTC128B.128 [R230+0x7000], [R10.64] ;  /* 0x070000000ae6afae */ /* 0x0003e2000b901d4e */
[----:B--2---:R-:W-:-:S03]  /*c850*/  @!P2 LEA R12, P4, R4, R238, 0x1 ;  /* 0x000000ee040ca211 */ /* 0x004fc600078808ff */
[----:B------:R1:W-:Y:S01]  /*c860*/  @P1 STS.128 [R230+0xb000], RZ ;  /* 0x00b000ffe6001388 */ /* 0x0003e20000000c00 */
[----:B------:R-:W-:-:S03]  /*c870*/  @!P2 LEA.HI.X R13, R4, R237, R6, 0x1, P4 ;  /* 0x000000ed040da211 */ /* 0x000fc600020f0c06 */
        /* <DEDUP_REMOVED lines=19> */
.L_x_1611:
[----:B------:R-:W-:Y:S05]  /*c9b0*/  BSYNC B0 ;  /* 0x0000000000007941 */ /* 0x000fea0003800000 */
.L_x_1610:
[----:B------:R-:W0:Y:S01]  /*c9c0*/  LDGDEPBAR ;  /* 0x00000000000079af */ /* 0x000e220000000000 */
[----:B------:R-:W-:-:S04]  /*c9d0*/  LEA R238, P1, R8, R238, 0x1 ;  /* 0x000000ee08ee7211 */ /* 0x000fc800078208ff */
[----:B------:R-:W-:Y:S02]  /*c9e0*/  LEA.HI.X R237, R8, R237, R7, 0x1, P1 ;  /* 0x000000ed08ed7211 */ /* 0x000fe400008f0c07 */
.L_x_1607:
        /* <DEDUP_REMOVED lines=98> */
[----:B------:R-:W-:Y:S02]  /*d010*/  FMUL.FTZ R3, R5, c[0x0][0x23c] ;  /* 0x00008f0005037a20 */ /* 0x000fe40000410000 */
[----:B------:R-:W-:Y:S02]  /*d020*/  FMUL.FTZ R4, R4, c[0x0][0x23c] ;  /* 0x00008f0004047a20 */ /* 0x000fe40000410000 */
[----:B------:R-:W-:Y:S02]  /*d030*/  FFMA.FTZ R66, R65, c[0x0][0x23c], -R52 ;  /* 0x00008f0041427a23 */ /* 0x000fe40000010834 */
[--C-:B------:R-:W-:Y:S01]  /*d040*/  FFMA.FTZ R54, R54, c[0x0][0x23c], -R59.reuse ;  /* 0x00008f0036367a23 */ /* 0x100fe2000001083b */
[----:B------:R-:W-:Y:S01]  /*d050*/  MUFU.EX2 R30, R30 ;  /* 0x0000001e001e7308 */ /* 0x000fe20000000800 */
[----:B------:R-:W-:-:S02]  /*d060*/  FFMA.FTZ R58, R58, c[0x0][0x23c], -R59 ;  /* 0x00008f003a3a7a23 */ /* 0x000fc4000001083b */
[--C-:B------:R-:W-:Y:S02]  /*d070*/  FFMA.FTZ R57, R57, c[0x0][0x23c], -R59.reuse ;  /* 0x00008f0039397a23 */ /* 0x100fe4000001083b */
[--C-:B------:R-:W-:Y:S02]  /*d080*/  FFMA.FTZ R61, R61, c[0x0][0x23c], -R59.reuse ;  /* 0x00008f003d3d7a23 */ /* 0x100fe4000001083b */
[--C-:B------:R-:W-:Y:S01]  /*d090*/  FFMA.FTZ R64, R64, c[0x0][0x23c], -R52.reuse ;  /* 0x00008f0040407a23 */ /* 0x100fe20000010834 */
[----:B------:R-:W1:Y:S01]  /*d0a0*/  MUFU.EX2 R29, R29 ;  /* 0x0000001d001d7308 */ /* 0x000e620000000800 */
[--C-:B------:R-:W-:Y:S02]  /*d0b0*/  FFMA.FTZ R63, R63, c[0x0][0x23c], -R52.reuse ;  /* 0x00008f003f3f7a23 */ /* 0x100fe40000010834 */
[----:B------:R-:W-:Y:S02]  /*d0c0*/  FFMA.FTZ R65, R40, c[0x0][0x23c], -R52 ;  /* 0x00008f0028417a23 */ /* 0x000fe40000010834 */
[----:B------:R-:W-:Y:S01]  /*d0d0*/  LDSM.16.MT88.4 R40, [R214+0x10800] ;  /* 0x01080000d628783b */ /* 0x000fe20000004200 */
[----:B------:R-:W-:-:S02]  /*d0e0*/  FFMA.FTZ R132, R142, c[0x0][0x23c], -R59 ;  /* 0x00008f008e847a23 */ /* 0x000fc4000001083b */
        /* <DEDUP_REMOVED lines=9> */
[--C-:B------:R-:W-:Y:S01]  /*d180*/  FFMA.FTZ R67, R67, c[0x0][0x23c], -R59.reuse ;  /* 0x00008f0043437a23 */ /* 0x100fe2000001083b */
[----:B------:R-:W-:Y:S01]  /*d190*/  LDSM.16.MT88.4 R48, [R213+0x11000] ;  /* 0x01100000d530783b */ /* 0x000fe20000004200 */
[----:B------:R-:W-:Y:S01]  /*d1a0*/  MUFU.EX2 R0, R0 ;  /* 0x0000000000007308 */ /* 0x000fe20000000800 */
[--C-:B------:R-:W-:Y:S02]  /*d1b0*/  FFMA.FTZ R137, R137, c[0x0][0x23c], -R52.reuse ;  /* 0x00008f0089897a23 */ /* 0x100fe40000010834 */
[--C-:B------:R-:W-:Y:S02]  /*d1c0*/  FFMA.FTZ R138, R138, c[0x0][0x23c], -R52.reuse ;  /* 0x00008f008a8a7a23 */ /* 0x100fe40000010834 */
[--C-:B------:R-:W-:Y:S02]  /*d1d0*/  FFMA.FTZ R139, R139, c[0x0][0x23c], -R52.reuse ;  /* 0x00008f008b8b7a23 */ /* 0x100fe40000010834 */
[----:B------:R-:W-:Y:S01]  /*d1e0*/  FFMA.FTZ R152, R152, c[0x0][0x23c], -R59 ;  /* 0x00008f0098987a23 */ /* 0x000fe2000001083b */
[----:B------:R-:W1:Y:S01]  /*d1f0*/  MUFU.EX2 R39, R39 ;  /* 0x0000002700277308 */ /* 0x000e620000000800 */
[----:B--2---:R-:W-:Y:S01]  /*d200*/  F2FP.BF16.PACK_AB R5, R2, R28 ;  /* 0x0000001c0205723e */ /* 0x004fe200000010ff */
[----:B------:R-:W-:-:S02]  /*d210*/  FFMA.FTZ R156, R156, c[0x0][0x23c], -R52 ;  /* 0x00008f009c9c7a23 */ /* 0x000fc40000010834 */
[--C-:B------:R-:W-:Y:S02]  /*d220*/  FFMA.FTZ R158, R158, c[0x0][0x23c], -R52.reuse ;  /* 0x00008f009e9e7a23 */ /* 0x100fe40000010834 */
[--C-:B------:R-:W-:Y:S02]  /*d230*/  FFMA.FTZ R159, R159, c[0x0][0x23c], -R52.reuse ;  /* 0x00008f009f9f7a23 */ /* 0x100fe40000010834 */
[----:B------:R2:W3:Y:S01]  /*d240*/  MUFU.EX2 R44, R4 ;  /* 0x00000004002c7308 */ /* 0x0004e20000000800 */
[----:B------:R-:W-:Y:S02]  /*d250*/  FFMA.FTZ R161, R173, c[0x0][0x23c], -R52 ;  /* 0x00008f00ada17a23 */ /* 0x000fe40000010834 */
[--C-:B------:R-:W-:Y:S02]  /*d260*/  FFMA.FTZ R170, R170, c[0x0][0x23c], -R59.reuse ;  /* 0x00008f00aaaa7a23 */ /* 0x100fe4000001083b */
[--C-:B------:R-:W-:Y:S02]  /*d270*/  FFMA.FTZ R171, R171, c[0x0][0x23c], -R59.reuse ;  /* 0x00008f00abab7a23 */ /* 0x100fe4000001083b */
[--C-:B------:R-:W-:Y:S01]  /*d280*/  FFMA.FTZ R172, R172, c[0x0][0x23c], -R59.reuse ;  /* 0x00008f00acac7a23 */ /* 0x100fe2000001083b */
[----:B------:R-:W4:Y:S01]  /*d290*/  MUFU.EX2 R3, R3 ;  /* 0x0000000300037308 */ /* 0x000f220000000800 */
[----:B-1----:R-:W-:Y:S01]  /*d2a0*/  F2FP.BF16.PACK_AB R7, R39, R0 ;  /* 0x000000002707723e */ /* 0x002fe200000010ff */
[----:B------:R-:W-:-:S02]  /*d2b0*/  FFMA.FTZ R169, R169, c[0x0][0x23c], -R59 ;  /* 0x00008f00a9a97a23 */ /* 0x000fc4000001083b */
[--C-:B------:R-:W-:Y:S02]  /*d2c0*/  FFMA.FTZ R168, R168, c[0x0][0x23c], -R52.reuse ;  /* 0x00008f00a8a87a23 */ /* 0x100fe40000010834 */
[----:B------:R-:W-:Y:S01]  /*d2d0*/  FFMA.FTZ R167, R167, c[0x0][0x23c], -R52 ;  /* 0x00008f00a7a77a23 */ /* 0x000fe20000010834 */
[----:B--2---:R-:W-:Y:S01]  /*d2e0*/  F2FP.BF16.PACK_AB R4, R31, R36 ;  /* 0x000000241f04723e */ /* 0x004fe200000010ff */
[-C--:B---3--:R-:W-:Y:S01]  /*d2f0*/  FMUL.FTZ R128, R128, R44.reuse ;  /* 0x0000002c80807220 */ /* 0x088fe20000410000 */
[----:B------:R-:W-:Y:S01]  /*d300*/  MUFU.EX2 R54, R54 ;  /* 0x0000003600367308 */ /* 0x000fe20000000800 */
[-C--:B------:R-:W-:Y:S02]  /*d310*/  FMUL.FTZ R129, R129, R44.reuse ;  /* 0x0000002c81817220 */ /* 0x080fe40000410000 */
[-C--:B------:R-:W-:Y:S02]  /*d320*/  FMUL.FTZ R124, R124, R44.reuse ;  /* 0x0000002c7c7c7220 */ /* 0x080fe40000410000 */
[----:B------:R-:W-:-:S02]  /*d330*/  FMUL.FTZ R125, R125, R44 ;  /* 0x0000002c7d7d7220 */ /* 0x000fc40000410000 */
[-C--:B----4-:R-:W-:Y:S01]  /*d340*/  FMUL.FTZ R130, R130, R3.reuse ;  /* 0x0000000382827220 */ /* 0x090fe20000410000 */
        /* <DEDUP_REMOVED lines=54> */
[----:B------:R-:W-:Y:S01]  /*d6b0*/  MUFU.EX2 R132, R132 ;  /* 0x0000008400847308 */ /* 0x000fe20000000800 */
        /* <DEDUP_REMOVED lines=18> */
[----:B------:R-:W5:Y:S01]  /*d7e0*/  MUFU.EX2 R137, R137 ;  /* 0x0000008900897308 */ /* 0x000f620000000800 */
[----:B------:R-:W-:-:S02]  /*d7f0*/  FMUL.FTZ R83, R83, R3 ;  /* 0x0000000353537220 */ /* 0x000fc40000410000 */
[-C--:B------:R-:W-:Y:S01]  /*d800*/  FMUL.FTZ R76, R76, R44.reuse ;  /* 0x0000002c4c4c7220 */ /* 0x080fe20000410000 */
[C---:B------:R-:W-:Y:S01]  /*d810*/  HMMA.16816.F32.BF16 R84, R4.reuse, R18, R84 ;  /* 0x000000120454723c */ /* 0x040fe20000041854 */
[-C--:B------:R-:W-:Y:S01]  /*d820*/  FMUL.FTZ R77, R77, R44.reuse ;  /* 0x0000002c4d4d7220 */ /* 0x080fe20000410000 */
[----:B------:R-:W2:Y:S01]  /*d830*/  LDSM.16.MT88.4 R16, [R213+0xc800] ;  /* 0x00c80000d510783b */ /* 0x000ea20000004200 */
[-C--:B------:R-:W-:Y:S01]  /*d840*/  FMUL.FTZ R78, R78, R3.reuse ;  /* 0x000000034e4e7220 */ /* 0x080fe20000410000 */
[----:B------:R-:W2:Y:S01]  /*d850*/  MUFU.EX2 R138, R138 ;  /* 0x0000008a008a7308 */ /* 0x000ea20000000800 */
        /* <DEDUP_REMOVED lines=12> */
[----:B------:R-:W1:Y:S01]  /*d920*/  MUFU.EX2 R142, R142 ;  /* 0x0000008e008e7308 */ /* 0x000e620000000800 */
[----:B------:R-:W-:-:S02]  /*d930*/  FMUL.FTZ R71, R71, R3 ;  /* 0x0000000347477220 */ /* 0x000fc40000410000 */
[C---:B---3--:R-:W-:Y:S01]  /*d940*/  HMMA.16816.F32.BF16 R72, R4.reuse, R8, R72 ;  /* 0x000000080448723c */ /* 0x048fe20000041848 */
[--C-:B------:R-:W-:Y:S02]  /*d950*/  FFMA.FTZ R162, R162, c[0x0][0x23c], -R59.reuse ;  /* 0x00008f00a2a27a23 */ /* 0x100fe4000001083b */
[----:B------:R-:W-:Y:S02]  /*d960*/  FFMA.FTZ R160, R160, c[0x0][0x23c], -R59 ;  /* 0x00008f00a0a07a23 */ /* 0x000fe4000001083b */
[----:B------:R-:W3:Y:S01]  /*d970*/  MUFU.EX2 R149, R149 ;  /* 0x0000009500957308 */ /* 0x000ee20000000800 */
[--C-:B------:R-:W-:Y:S02]  /*d980*/  FFMA.FTZ R157, R157, c[0x0][0x23c], -R52.reuse ;  /* 0x00008f009d9d7a23 */ /* 0x100fe40000010834 */
[----:B------:R-:W-:Y:S01]  /*d990*/  HMMA.16816.F32.BF16 R68, R4, R10, R68 ;  /* 0x0000000a0444723c */ /* 0x000fe20000041844 */
[----:B------:R-:W1:Y:S01]  /*d9a0*/  LDSM.16.MT88.4 R8, [R216+0x10800] ;  /* 0x01080000d808783b */ /* 0x000e620000004200 */
[----:B------:R-:W-:-:S02]  /*d9b0*/  FFMA.FTZ R155, R155, c[0x0][0x23c], -R52 ;  /* 0x00008f009b9b7a23 */ /* 0x000fc40000010834 */
[--C-:B------:R-:W-:Y:S01]  /*d9c0*/  FFMA.FTZ R154, R154, c[0x0][0x23c], -R52.reuse ;  /* 0x00008f009a9a7a23 */ /* 0x100fe20000010834 */
[----:B------:R-:W-:Y:S01]  /*d9d0*/  MUFU.EX2 R150, R150 ;  /* 0x0000009600967308 */ /* 0x000fe20000000800 */
[----:B------:R-:W-:Y:S01]  /*d9e0*/  FFMA.FTZ R151, R151, c[0x0][0x23c], -R52 ;  /* 0x00008f0097977a23 */ /* 0x000fe20000010834 */
[----:B------:R-:W-:Y:S01]  /*d9f0*/  F2FP.BF16.PACK_AB R4, R58, R54 ;  /* 0x000000363a04723e */ /* 0x000fe200000010ff */
[--C-:B------:R-:W-:Y:S01]  /*da00*/  FFMA.FTZ R148, R148, c[0x0][0x23c], -R59.reuse ;  /* 0x00008f0094947a23 */ /* 0x100fe2000001083b */
[----:B----4-:R-:W-:Y:S01]  /*da10*/  F2FP.BF16.PACK_AB R5, R66, R64 ;  /* 0x000000404205723e */ /* 0x010fe200000010ff */
[--C-:B------:R-:W-:Y:S01]  /*da20*/  FFMA.FTZ R147, R147, c[0x0][0x23c], -R59.reuse ;  /* 0x00008f0093937a23 */ /* 0x100fe2000001083b */
[----:B------:R-:W-:Y:S01]  /*da30*/  F2FP.BF16.PACK_AB R6, R61, R57 ;  /* 0x000000393d06723e */ /* 0x000fe200000010ff */
[--C-:B------:R-:W-:Y:S01]  /*da40*/  FFMA.FTZ R146, R146, c[0x0][0x23c], -R59.reuse ;  /* 0x00008f0092927a23 */ /* 0x100fe2000001083b */
[----:B------:R-:W-:Y:S01]  /*da50*/  F2FP.BF16.PACK_AB R7, R65, R63 ;  /* 0x0000003f4107723e */ /* 0x000fe200000010ff */
[----:B------:R-:W-:Y:S01]  /*da60*/  MUFU.EX2 R153, R153 ;  /* 0x0000009900997308 */ /* 0x000fe20000000800 */
[----:B------:R-:W-:-:S02]  /*da70*/  FFMA.FTZ R145, R145, c[0x0][0x23c], -R59 ;  /* 0x00008f0091917a23 */ /* 0x000fc4000001083b */
[--C-:B------:R-:W-:Y:S02]  /*da80*/  FFMA.FTZ R144, R144, c[0x0][0x23c], -R52.reuse ;  /* 0x00008f0090907a23 */ /* 0x100fe40000010834 */
[--C-:B------:R-:W-:Y:S01]  /*da90*/  FFMA.FTZ R143, R143, c[0x0][0x23c], -R52.reuse ;  /* 0x00008f008f8f7a23 */ /* 0x100fe20000010834 */
[C---:B------:R-:W-:Y:S01]  /*daa0*/  HMMA.16816.F32.BF16 R120, R4.reuse, R20, R120 ;  /* 0x000000140478723c */ /* 0x040fe20000041878 */
[--C-:B------:R-:W-:Y:S01]  /*dab0*/  FFMA.FTZ R141, R141, c[0x0][0x23c], -R52.reuse ;  /* 0x00008f008d8d7a23 */ /* 0x100fe20000010834 */
[----:B------:R-:W-:Y:S01]  /*dac0*/  MUFU.EX2 R152, R152 ;  /* 0x0000009800987308 */ /* 0x000fe20000000800 */
[----:B------:R-:W-:Y:S02]  /*dad0*/  FFMA.FTZ R140, R140, c[0x0][0x23c], -R52 ;  /* 0x00008f008c8c7a23 */ /* 0x000fe40000010834 */
[----:B------:R-:W-:Y:S02]  /*dae0*/  FFMA.FTZ R36, R240, R44, R36 ;  /* 0x0000002cf0247223 */ /* 0x000fe40000010024 */
[----:B------:R-:W-:Y:S01]  /*daf0*/  FFMA.FTZ R3, R239, R3, R28 ;  /* 0x00000003ef037223 */ /* 0x000fe2000001001c */
[----:B------:R-:W-:Y:S01]  /*db00*/  HMMA.16816.F32.BF16 R116, R4, R22, R116 ;  /* 0x000000160474723c */ /* 0x000fe20000041874 */
[----:B------:R-:W4:Y:S01]  /*db10*/  LDSM.16.MT88.4 R20, [R212+0x10800] ;  /* 0x01080000d414783b */ /* 0x000f220000004200 */
[----:B------:R-:W1:Y:S01]  /*db20*/  MUFU.EX2 R156, R156 ;  /* 0x0000009c009c7308 */ /* 0x000e620000000800 */
[----:B------:R-:W-:-:S02]  /*db30*/  FADD.FTZ R31, R31, R36 ;  /* 0x000000241f1f7221 */ /* 0x000fc40000010000 */
[----:B------:R-:W-:Y:S01]  /*db40*/  FADD.FTZ R2, R2, R3 ;  /* 0x0000000302027221 */ /* 0x000fe20000010000 */
[----:B------:R-:W-:Y:S01]  /*db50*/  MOV R3, R37 ;  /* 0x0000002500037202 */ /* 0x000fe20000000f00 */
[----:B------:R-:W-:Y:S01]  /*db60*/  FADD.FTZ R31, R30, R31 ;  /* 0x0000001f1e1f7221 */ /* 0x000fe20000010000 */
[C---:B--2---:R-:W-:Y:S01]  /*db70*/  HMMA.16816.F32.BF16 R112, R4.reuse, R16, R112 ;  /* 0x000000100470723c */ /* 0x044fe20000041870 */
[----:B------:R-:W-:Y:S01]  /*db80*/  FADD.FTZ R2, R0, R2 ;  /* 0x0000000200027221 */ /* 0x000fe20000010000 */
[----:B------:R-:W2:Y:S01]  /*db90*/  MUFU.EX2 R158, R158 ;  /* 0x0000009e009e7308 */ /* 0x000ea20000000800 */
        /* <DEDUP_REMOVED lines=17> */
[----:B------:R-:W1:Y:S01]  /*dcb0*/  MUFU.EX2 R170, R170 ;  /* 0x000000aa00aa7308 */ /* 0x000e620000000800 */
[----:B------:R-:W-:-:S02]  /*dcc0*/  FADD.FTZ R61, R67, R61 ;  /* 0x0000003d433d7221 */ /* 0x000fc40000010000 */
[----:B-----5:R-:W-:-:S03]  /*dcd0*/  FADD.FTZ R65, R137, R65 ;  /* 0x0000004189417221 */ /* 0x020fc60000010000 */
        /* <DEDUP_REMOVED lines=20> */
[C---:B----4-:R-:W-:Y:S02]  /*de20*/  HMMA.16816.F32.BF16 R72, R4.reuse, R20, R72 ;  /* 0x000000140448723c */ /* 0x050fe40000041848 */
[----:B------:R-:W-:Y:S06]  /*de30*/  MUFU.EX2 R155, R155 ;  /* 0x0000009b009b7308 */ /* 0x000fec0000000800 */
[----:B------:R-:W-:Y:S01]  /*de40*/  HMMA.16816.F32.BF16 R68, R4, R22, R68 ;  /* 0x000000160444723c */ /* 0x000fe20000041844 */
[----:B------:R-:W4:Y:S01]  /*de50*/  LDSM.16.MT88.4 R20, [R216+0x11000] ;  /* 0x01100000d814783b */ /* 0x000f220000004200 */
[----:B------:R-:W-:Y:S05]  /*de60*/  MUFU.EX2 R154, R154 ;  /* 0x0000009a009a7308 */ /* 0x000fea0000000800 */
[C---:B------:R-:W-:Y:S01]  /*de70*/  F2FP.BF16.PACK_AB R4, R132.reuse, R67 ;  /* 0x000000438404723e */ /* 0x040fe200000010ff */
[----:B------:R-:W-:Y:S01]  /*de80*/  FADD.FTZ R132, R132, R61 ;  /* 0x0000003d84847221 */ /* 0x000fe20000010000 */
[C---:B------:R-:W-:Y:S01]  /*de90*/  F2FP.BF16.PACK_AB R5, R138.reuse, R137 ;  /* 0x000000898a05723e */ /* 0x040fe200000010ff */
        /* <DEDUP_REMOVED lines=8> */
[C---:B--2---:R-:W-:Y:S01]  /*df20*/  HMMA.16816.F32.BF16 R120, R4.reuse, R16, R120 ;  /* 0x000000100478723c */ /* 0x044fe20000041878 */
[----:B------:R-:W-:Y:S01]  /*df30*/  FADD.FTZ R142, R142, R138 ;  /* 0x0000008a8e8e7221 */ /* 0x000fe20000010000 */
[----:B------:R-:W-:Y:S01]  /*df40*/  MOV R132, R38 ;  /* 0x0000002600847202 */ /* 0x000fe20000000f00 */
[----:B---3--:R-:W-:Y:S02]  /*df50*/  FADD.FTZ R133, R149, R133 ;  /* 0x0000008595857221 */ /* 0x008fe40000010000 */
        /* <DEDUP_REMOVED lines=10> */
[C---:B-----5:R-:W-:Y:S06]  /*e000*/  HMMA.16816.F32.BF16 R104, R4.reuse, R8, R104 ;  /* 0x000000080468723c */ /* 0x060fec0000041868 */
[----:B------:R-:W-:Y:S02]  /*e010*/  MUFU.EX2 R143, R143 ;  /* 0x0000008f008f7308 */ /* 0x000fe40000000800 */
[C---:B------:R-:W-:Y:S01]  /*e020*/  HMMA.16816.F32.BF16 R100, R4.reuse, R10, R100 ;  /* 0x0000000a0464723c */ /* 0x040fe20000041864 */
[----:B------:R-:W3:Y:S05]  /*e030*/  LDSM.16.MT88.4 R8, [R212+0xd800] ;  /* 0x00d80000d408783b */ /* 0x000eea0000004200 */
[----:B------:R-:W-:Y:S02]  /*e040*/  MUFU.EX2 R141, R141 ;  /* 0x0000008d008d7308 */ /* 0x000fe40000000800 */
[C---:B------:R-:W-:Y:S08]  /*e050*/  HMMA.16816.F32.BF16 R80, R4.reuse, R48, R80 ;  /* 0x000000300450723c */ /* 0x040ff00000041850 */
[C---:B------:R-:W-:Y:S01]  /*e060*/  HMMA.16816.F32.BF16 R76, R4.reuse, R50, R76 ;  /* 0x00000032044c723c */ /* 0x040fe2000004184c */
[----:B------:R-:W5:Y:S07]  /*e070*/  LDSM.16.MT88.4 R48, [R214+0x11800] ;  /* 0x01180000d630783b */ /* 0x000f6e0000004200 */
[C---:B------:R-:W-:Y:S08]  /*e080*/  HMMA.16816.F32.BF16 R88, R4.reuse, R40, R88 ;  /* 0x000000280458723c */ /* 0x040ff00000041858 */
[C---:B------:R-:W-:Y:S08]  /*e090*/  HMMA.16816.F32.BF16 R128, R4.reuse, R24, R128 ;  /* 0x000000180480723c */ /* 0x040ff00000041880 */
[C---:B------:R-:W-:Y:S01]  /*e0a0*/  HMMA.16816.F32.BF16 R124, R4.reuse, R26, R124 ;  /* 0x0000001a047c723c */ /* 0x040fe2000004187c */
[----:B------:R-:W1:Y:S07]  /*e0b0*/  LDSM.16.MT88.4 R24, [R216+0xd800] ;  /* 0x00d80000d818783b */ /* 0x000e6e0000004200 */
[C---:B----4-:R-:W-:Y:S08]  /*e0c0*/  HMMA.16816.F32.BF16 R96, R4.reuse, R20, R96 ;  /* 0x000000140460723c */ /* 0x050ff00000041860 */
[C---:B------:R-:W-:Y:S01]  /*e0d0*/  HMMA.16816.F32.BF16 R92, R4.reuse, R22, R92 ;  /* 0x00000016045c723c */ /* 0x040fe2000004185c */
[----:B------:R-:W4:Y:S07]  /*e0e0*/  LDSM.16.MT88.4 R20, [R216+0x11800] ;  /* 0x01180000d814783b */ /* 0x000f2e0000004200 */
[C---:B------:R-:W-:Y:S01]  /*e0f0*/  HMMA.16816.F32.BF16 R84, R4.reuse, R42, R84 ;  /* 0x0000002a0454723c */ /* 0x040fe20000041854 */
[----:B------:R-:W1:Y:S07]  /*e100*/  LDSM.16.MT88.4 R40, [R213+0x11800] ;  /* 0x01180000d528783b */ /* 0x000e6e0000004200 */
[C---:B------:R-:W-:Y:S08]  /*e110*/  HMMA.16816.F32.BF16 R72, R4.reuse, R32, R72 ;  /* 0x000000200448723c */ /* 0x040ff00000041848 */
[----:B------:R-:W-:Y:S01]  /*e120*/  HMMA.16816.F32.BF16 R68, R4, R34, R68 ;  /* 0x000000220444723c */ /* 0x000fe20000041844 */
[----:B------:R-:W3:Y:S06]  /*e130*/  LDSM.16.MT88.4 R32, [R212+0x11800] ;  /* 0x01180000d420783b */ /* 0x000eec0000004200 */
        /* <DEDUP_REMOVED lines=18> */
[C---:B---3--:R-:W-:Y:S08]  /*e260*/  HMMA.16816.F32.BF16 R104, R4.reuse, R8, R104 ;  /* 0x000000080468723c */ /* 0x048ff00000041868 */
[C---:B------:R-:W-:Y:S01]  /*e270*/  HMMA.16816.F32.BF16 R100, R4.reuse, R10, R100 ;  /* 0x0000000a0464723c */ /* 0x040fe20000041864 */
[----:B------:R-:W3:Y:S07]  /*e280*/  LDSM.16.MT88.4 R8, [R212+0xe000] ;  /* 0x00e00000d408783b */ /* 0x000eee0000004200 */
[C---:B-----5:R-:W-:Y:S07]  /*e290*/  HMMA.16816.F32.BF16 R88, R4.reuse, R48, R88 ;  /* 0x000000300458723c */ /* 0x060fee0000041858 */
[--C-:B------:R-:W-:Y:S01]  /*e2a0*/  FFMA.FTZ R48, R166, c[0x0][0x23c], -R52.reuse ;  /* 0x00008f00a6307a23 */ /* 0x100fe20000010834 */
[----:B------:R-:W-:Y:S01]  /*e2b0*/  HMMA.16816.F32.BF16 R128, R4, R24, R128 ;  /* 0x000000180480723c */ /* 0x000fe20000041880 */
[----:B------:R-:W-:-:S04]  /*e2c0*/  FFMA.FTZ R49, R165, c[0x0][0x23c], -R52 ;  /* 0x00008f00a5317a23 */ /* 0x000fc80000010834 */
[----:B------:R-:W-:Y:S03]  /*e2d0*/  MUFU.EX2 R48, R48 ;  /* 0x0000003000307308 */ /* 0x000fe60000000800 */
[C---:B------:R-:W-:Y:S01]  /*e2e0*/  HMMA.16816.F32.BF16 R124, R4.reuse, R26, R124 ;  /* 0x0000001a047c723c */ /* 0x040fe2000004187c */
[----:B------:R-:W5:Y:S04]  /*e2f0*/  LDSM.16.MT88.4 R24, [R216+0xe000] ;  /* 0x00e00000d818783b */ /* 0x000f680000004200 */
[----:B------:R-:W1:Y:S03]  /*e300*/  MUFU.EX2 R49, R49 ;  /* 0x0000003100317308 */ /* 0x000e660000000800 */
[C---:B----4-:R-:W-:Y:S08]  /*e310*/  HMMA.16816.F32.BF16 R96, R4.reuse, R20, R96 ;  /* 0x000000140460723c */ /* 0x050ff00000041860 */
[C---:B------:R-:W-:Y:S01]  /*e320*/  HMMA.16816.F32.BF16 R92, R4.reuse, R22, R92 ;  /* 0x00000016045c723c */ /* 0x040fe2000004185c */
[----:B------:R-:W4:Y:S07]  /*e330*/  LDSM.16.MT88.4 R20, [R216+0x12000] ;  /* 0x01200000d814783b */ /* 0x000f2e0000004200 */
[C---:B------:R-:W-:Y:S07]  /*e340*/  HMMA.16816.F32.BF16 R84, R4.reuse, R50, R84 ;  /* 0x000000320454723c */ /* 0x040fee0000041854 */
[--C-:B------:R-:W-:Y:S01]  /*e350*/  FFMA.FTZ R50, R164, c[0x0][0x23c], -R59.reuse ;  /* 0x00008f00a4327a23 */ /* 0x100fe2000001083b */
[----:B------:R-:W-:Y:S01]  /*e360*/  HMMA.16816.F32.BF16 R80, R4, R40, R80 ;  /* 0x000000280450723c */ /* 0x000fe20000041850 */
[----:B------:R-:W-:-:S04]  /*e370*/  FFMA.FTZ R51, R163, c[0x0][0x23c], -R59 ;  /* 0x00008f00a3337a23 */ /* 0x000fc8000001083b */
        /* <DEDUP_REMOVED lines=13> */
[----:B-1----:R-:W-:Y:S01]  /*e450*/  F2FP.BF16.PACK_AB R7, R49, R48 ;  /* 0x000000303107723e */ /* 0x002fe200000010ff */
[----:B------:R-:W-:-:S02]  /*e460*/  FADD.FTZ R167, R48, R167 ;  /* 0x000000a730a77221 */ /* 0x000fc40000010000 */
[----:B------:R-:W-:Y:S02]  /*e470*/  FADD.FTZ R169, R169, R171 ;  /* 0x000000aba9a97221 */ /* 0x000fe40000010000 */
[----:B------:R-:W-:Y:S02]  /*e480*/  FADD.FTZ R49, R49, R167 ;  /* 0x000000a731317221 */ /* 0x000fe40000010000 */
[----:B--2---:R-:W-:Y:S01]  /*e490*/  HMMA.16816.F32.BF16 R120, R4, R16, R120 ;  /* 0x000000100478723c */ /* 0x004fe20000041878 */
[----:B------:R-:W-:Y:S02]  /*e4a0*/  FADD.FTZ R169, R50, R169 ;  /* 0x000000a932a97221 */ /* 0x000fe40000010000 */
[----:B------:R-:W-:-:S05]  /*e4b0*/  FADD.FTZ R49, R157, R49 ;  /* 0x000000319d317221 */ /* 0x000fca0000010000 */
        /* <DEDUP_REMOVED lines=11> */
[C---:B----4-:R-:W-:Y:S08]  /*e570*/  HMMA.16816.F32.BF16 R96, R4.reuse, R20, R96 ;  /* 0x000000140460723c */ /* 0x050ff00000041860 */
        /* <DEDUP_REMOVED lines=70> */
[----:B------:R-:W5:Y:S02]  /*e9e0*/  MUFU.EX2 R32, R32 ;  /* 0x0000002000207308 */ /* 0x000f640000000800 */
[--C-:B------:R-:W-:Y:S01]  /*e9f0*/  FFMA.FTZ R34, R47, c[0x0][0x23c], -R52.reuse ;  /* 0x00008f002f227a23 */ /* 0x100fe20000010834 */
[----:B------:R-:W-:Y:S01]  /*ea00*/  HMMA.16816.F32.BF16 R120, R4, R24, R120 ;  /* 0x000000180478723c */ /* 0x000fe20000041878 */
[----:B------:R-:W-:-:S04]  /*ea10*/  FFMA.FTZ R35, R45, c[0x0][0x23c], -R52 ;  /* 0x00008f002d237a23 */ /* 0x000fc80000010834 */
[----:B------:R-:W2:Y:S02]  /*ea20*/  MUFU.EX2 R33, R33 ;  /* 0x0000002100217308 */ /* 0x000ea40000000800 */
[--C-:B------:R-:W-:Y:S01]  /*ea30*/  FFMA.FTZ R24, R62, c[0x0][0x23c], -R59.reuse ;  /* 0x00008f003e187a23 */ /* 0x100fe2000001083b */
[----:B------:R-:W-:Y:S01]  /*ea40*/  HMMA.16816.F32.BF16 R116, R4, R26, R116 ;  /* 0x0000001a0474723c */ /* 0x000fe20000041874 */
[----:B------:R-:W-:-:S04]  /*ea50*/  FFMA.FTZ R25, R60, c[0x0][0x23c], -R59 ;  /* 0x00008f003c197a23 */ /* 0x000fc8000001083b */
[----:B------:R-:W3:Y:S01]  /*ea60*/  MUFU.EX2 R24, R24 ;  /* 0x0000001800187308 */ /* 0x000ee20000000800 */
[----:B-----5:R-:W-:Y:S02]  /*ea70*/  FADD.FTZ R40, R32, R40 ;  /* 0x0000002820287221 */ /* 0x020fe40000010000 */
[--C-:B------:R-:W-:Y:S01]  /*ea80*/  FFMA.FTZ R26, R56, c[0x0][0x23c], -R59.reuse ;  /* 0x00008f00381a7a23 */ /* 0x100fe2000001083b */
[----:B-1----:R-:W-:Y:S01]  /*ea90*/  HMMA.16816.F32.BF16 R88, R4, R16, R88 ;  /* 0x000000100458723c */ /* 0x002fe20000041858 */
[----:B------:R-:W-:-:S03]  /*eaa0*/  FFMA.FTZ R27, R55, c[0x0][0x23c], -R59 ;  /* 0x00008f00371b7a23 */ /* 0x000fc6000001083b */
[----:B------:R-:W1:Y:S01]  /*eab0*/  MUFU.EX2 R25, R25 ;  /* 0x0000001900197308 */ /* 0x000e620000000800 */
[----:B--2---:R-:W-:-:S03]  /*eac0*/  FADD.FTZ R40, R33, R40 ;  /* 0x0000002821287221 */ /* 0x004fc60000010000 */
[----:B------:R-:W-:Y:S01]  /*ead0*/  HMMA.16816.F32.BF16 R84, R4, R18, R84 ;  /* 0x000000120454723c */ /* 0x000fe20000041854 */
[----:B------:R-:W2:Y:S03]  /*eae0*/  LDSM.16.MT88.4 R16, [R216+0xf800] ;  /* 0x00f80000d810783b */ /* 0x000ea60000004200 */
[----:B------:R-:W5:Y:S01]  /*eaf0*/  MUFU.EX2 R26, R26 ;  /* 0x0000001a001a7308 */ /* 0x000f620000000800 */
[----:B---3--:R-:W-:-:S03]  /*eb00*/  FADD.FTZ R145, R24, R145 ;  /* 0x0000009118917221 */ /* 0x008fc60000010000 */
[----:B----4-:R-:W-:Y:S04]  /*eb10*/  HMMA.16816.F32.BF16 R80, R4, R20, R80 ;  /* 0x000000140450723c */ /* 0x010fe80000041850 */
[----:B------:R-:W3:Y:S01]  /*eb20*/  MUFU.EX2 R27, R27 ;  /* 0x0000001b001b7308 */ /* 0x000ee20000000800 */
[----:B-1----:R-:W-:-:S03]  /*eb30*/  FADD.FTZ R145, R25, R145 ;  /* 0x0000009119917221 */ /* 0x002fc60000010000 */
[----:B------:R-:W-:Y:S01]  /*eb40*/  HMMA.16816.F32.BF16 R76, R4, R22, R76 ;  /* 0x00000016044c723c */ /* 0x000fe2000004184c */
[----:B------:R-:W-:Y:S03]  /*eb50*/  LDSM.16.MT88.4 R20, [R213+0xf800] ;  /* 0x00f80000d514783b */ /* 0x000fe60000004200 */
[----:B------:R-:W1:Y:S01]  /*eb60*/  MUFU.EX2 R34, R34 ;  /* 0x0000002200227308 */ /* 0x000e620000000800 */
[----:B-----5:R-:W-:-:S03]  /*eb70*/  FADD.FTZ R145, R26, R145 ;  /* 0x000000911a917221 */ /* 0x020fc60000010000 */
[----:B------:R-:W-:Y:S04]  /*eb80*/  HMMA.16816.F32.BF16 R72, R4, R8, R72 ;  /* 0x000000080448723c */ /* 0x000fe80000041848 */
[----:B------:R-:W4:Y:S01]  /*eb90*/  MUFU.EX2 R35, R35 ;  /* 0x0000002300237308 */ /* 0x000f220000000800 */
[----:B---3--:R-:W-:-:S03]  /*eba0*/  FADD.FTZ R240, R27, R145 ;  /* 0x000000911bf07221 */ /* 0x008fc60000010000 */
[----:B------:R-:W-:Y:S01]  /*ebb0*/  HMMA.16816.F32.BF16 R68, R4, R10, R68 ;  /* 0x0000000a0444723c */ /* 0x000fe20000041844 */
[----:B------:R-:W3:Y:S01]  /*ebc0*/  LDSM.16.MT88.4 R8, [R212+0xf800] ;  /* 0x00f80000d408783b */ /* 0x000ee20000004200 */
[----:B-1----:R-:W-:-:S05]  /*ebd0*/  FADD.FTZ R40, R34, R40 ;  /* 0x0000002822287221 */ /* 0x002fca0000010000 */
[----:B------:R-:W-:Y:S02]  /*ebe0*/  F2FP.BF16.PACK_AB R4, R25, R24 ;  /* 0x000000181904723e */ /* 0x000fe400000010ff */
[----:B------:R-:W-:Y:S02]  /*ebf0*/  F2FP.BF16.PACK_AB R5, R33, R32 ;  /* 0x000000202105723e */ /* 0x000fe400000010ff */
[----:B------:R-:W-:Y:S01]  /*ec00*/  F2FP.BF16.PACK_AB R6, R27, R26 ;  /* 0x0000001a1b06723e */ /* 0x000fe200000010ff */
[C---:B----4-:R-:W-:Y:S01]  /*ec10*/  FADD.FTZ R239, R35.reuse, R40 ;  /* 0x0000002823ef7221 */ /* 0x050fe20000010000 */
[----:B------:R-:W-:-:S07]  /*ec20*/  F2FP.BF16.PACK_AB R7, R35, R34 ;  /* 0x000000222307723e */ /* 0x000fce00000010ff */
[C---:B------:R-:W-:Y:S08]  /*ec30*/  HMMA.16816.F32.BF16 R120, R4.reuse, R12, R120 ;  /* 0x0000000c0478723c */ /* 0x040ff00000041878 */
        /* <DEDUP_REMOVED lines=18> */
[----:B------:R-:W-:Y:S11]  /*ed60*/  HMMA.16816.F32.BF16 R68, R4, R14, R68 ;  /* 0x0000000e0444723c */ /* 0x000ff60000041844 */
[----:B------:R-:W-:Y:S08]  /*ed70*/  @!UPT UIADD3 URZ, URZ, URZ, URZ ;  /* 0x0000003f3f3ff290 */ /* 0x000ff0000fffe03f */
.L_x_1604:
[----:B------:R-:W-:Y:S05]  /*ed80*/  @!P3 BRA `(.L_x_1612) ;  /* 0x000051c00000b947 */ /* 0x000fea0003800000 */
[----:B------:R-:W-:Y:S01]  /*ed90*/  ULDC.64 UR8, c[0x0][0x1a0] ;  /* 0x0000680000087ab9 */ /* 0x000fe20000000a00 */
[----:B------:R-:W-:Y:S01]  /*eda0*/  IMAD.MOV.U32 R0, RZ, RZ, R3 ;  /* 0x000000ffff007224 */ /* 0x000fe200078e0003 */
[----:B------:R-:W-:Y:S01]  /*edb0*/  ULEA UR5, -UR8, URZ, 0x7 ;  /* 0x0000003f08057291 */ /* 0x000fe2000f8e393f */
[----:B------:R-:W-:Y:S01]  /*edc0*/  IMAD.MOV.U32 R2, RZ, RZ, R132 ;  /* 0x000000ffff027224 */ /* 0x000fe200078e0084 */
[----:B------:R-:W-:-:S02]  /*edd0*/  ULDC.64 UR6, c[0x0][0x198] ;  /* 0x0000660000067ab9 */ /* 0x000fc40000000a00 */
[----:B------:R-:W-:Y:S02]  /*ede0*/  USHF.R.S32.HI UR4, URZ, 0x1f, UR5 ;  /* 0x0000001f3f047899 */ /* 0x000fe40008011405 */
[----:B------:R-:W-:Y:S01]  /*edf0*/  ULEA UR11, -UR6, URZ, 0x7 ;  /* 0x0000003f060b7291 */ /* 0x000fe2000f8e393f */
[----:B------:R-:W-:-:S03]  /*ee00*/  MOV R236, UR5 ;  /* 0x0000000500ec7c02 */ /* 0x000fc60008000f00 */
[----:B------:R-:W-:Y:S01]  /*ee10*/  MOV R233, UR4 ;  /* 0x0000000400e97c02 */ /* 0x000fe20008000f00 */
[----:B------:R-:W-:Y:S02]  /*ee20*/  USHF.R.S32.HI UR10, URZ, 0x1f, UR11 ;  /* 0x0000001f3f0a7899 */ /* 0x000fe4000801140b */
[----:B------:R-:W-:Y:S02]  /*ee30*/  ULDC.64 UR4, c[0x0][0x1a0] ;  /* 0x0000680000047ab9 */ /* 0x000fe40000000a00 */
.L_x_1616:
        /* <DEDUP_REMOVED lines=8> */
[----:B------:R-:W-:Y:S01]  /*eec0*/  IMAD.SHL.U32 R4, R229, 0x80, RZ ;  /* 0x00000080e5047824 */ /* 0x000fe200078e00ff */
[----:B------:R-:W-:Y:S01]  /*eed0*/  IABS R3, c[0x0][0x2d0] ;  /* 0x0000b40000037a13 */ /* 0x000fe20000000000 */
[----:B------:R-:W-:Y:S02]  /*eee0*/  UMOV UR13, UR8 ;  /* 0x00000008000d7c82 */ /* 0x000fe40008000000 */
[----:B------:R-:W-:Y:S01]  /*eef0*/  UMOV UR12, UR9 ;  /* 0x00000009000c7c82 */ /* 0x000fe20008000000 */
[----:B------:R-:W1:Y:S01]  /*ef00*/  I2F.RP R12, R3 ;  /* 0x00000003000c7306 */ /* 0x000e620000209400 */
[C---:B------:R-:W-:Y:S02]  /*ef10*/  IADD3 R11, R4.reuse, 0x80, RZ ;  /* 0x00000080040b7810 */ /* 0x040fe40007ffe0ff */
[----:B------:R-:W-:Y:S02]  /*ef20*/  IABS R6, R4 ;  /* 0x0000000400067213 */ /* 0x000fe40000000000 */
[----:B------:R-:W-:Y:S02]  /*ef30*/  IABS R8, R11 ;  /* 0x0000000b00087213 */ /* 0x000fe40000000000 */
[----:B------:R-:W-:Y:S02]  /*ef40*/  LOP3.LUT R4, R4, c[0x0][0x2d0], RZ, 0x3c, !PT ;  /* 0x0000b40004047a12 */ /* 0x000fe400078e3cff */
[----:B------:R-:W-:Y:S02]  /*ef50*/  LOP3.LUT R11, R11, c[0x0][0x2d0], RZ, 0x3c, !PT ;  /* 0x0000b4000b0b7a12 */ /* 0x000fe400078e3cff */
[----:B------:R-:W-:Y:S02]  /*ef60*/  ISETP.GE.AND P1, PT, R4, RZ, PT ;  /* 0x000000ff0400720c */ /* 0x000fe40003f26270 */
[----:B------:R-:W-:Y:S01]  /*ef70*/  ISETP.GE.AND P3, PT, R11, RZ, PT ;  /* 0x000000ff0b00720c */ /* 0x000fe20003f66270 */
        /* <DEDUP_REMOVED lines=21> */
[----:B------:R-:W-:Y:S02]  /*f0d0*/  ISETP.NE.AND P2, PT, RZ, c[0x0][0x2d0], PT ;  /* 0x0000b400ff007a0c */ /* 0x000fe40003f45270 */
[----:B------:R-:W-:Y:S07]  /*f0e0*/  LOP3.LUT R3, RZ, c[0x0][0x2d0], RZ, 0x33, !PT ;  /* 0x0000b400ff037a12 */ /* 0x000fee00078e33ff */
        /* <DEDUP_REMOVED lines=10> */
[----:B------:R-:W-:Y:S03]  /*f190*/  IMAD.IADD R3, R3, 0x1, -R9 ;  /* 0x0000000103037824 */ /* 0x000fe600078e0a09 */
[----:B------:R1:W2:Y:S04]  /*f1a0*/  LDG.E R7, [R6.64] ;  /* 0x0000000e06077981 */ /* 0x0002a8000c1e1900 */
[----:B------:R3:W2:Y:S02]  /*f1b0*/  LDG.E R5, [R4.64] ;  /* 0x0000000e04057981 */ /* 0x0006a4000c1e1900 */
[----:B---3--:R-:W-:Y:S04]  /*f1c0*/  IMAD.MOV.U32 R4, RZ, RZ, c[0x0][0x2d0] ;  /* 0x0000b400ff047624 */ /* 0x008fe800078e00ff */
[----:B------:R-:W-:Y:S04]  /*f1d0*/  IMAD R4, R3, R4, -0x80 ;  /* 0xffffff8003047424 */ /* 0x000fe800078e0204 */
[----:B------:R-:W-:Y:S01]  /*f1e0*/  IMAD R3, R4, UR9, RZ ;  /* 0x0000000904037c24 */ /* 0x000fe2000f8e02ff */
[----:B-1----:R-:W-:Y:S05]  /*f1f0*/  SHF.R.S32.HI R6, RZ, 0x1f, R4 ;  /* 0x0000001fff067819 */ /* 0x002fea0000011404 */
        /* <DEDUP_REMOVED lines=9> */
.L_x_1613:
[C---:B------:R-:W-:Y:S02]  /*f290*/  ISETP.GE.AND P4, PT, R231.reuse, c[0x0][0x220], PT ;  /* 0x00008800e7007a0c */ /* 0x040fe40003f86270 */
[----:B------:R-:W-:Y:S02]  /*f2a0*/  IADD3 R5, R231, 0x40, RZ ;  /* 0x00000040e7057810 */ /* 0x000fe40007ffe0ff */
[C---:B------:R-:W-:Y:S02]  /*f2b0*/  LEA R242, P2, R4.reuse, R136, 0x1 ;  /* 0x0000008804f27211 */ /* 0x040fe400078408ff */
[----:B------:R-:W-:Y:S02]  /*f2c0*/  ISETP.GE.AND P3, PT, R5, c[0x0][0x220], PT ;  /* 0x0000880005007a0c */ /* 0x000fe40003f66270 */
[----:B------:R-:W-:Y:S02]  /*f2d0*/  LEA.HI.X R243, R4, R135, R3, 0x1, P2 ;  /* 0x0000008704f37211 */ /* 0x000fe400010f0c03 */
[C---:B------:R-:W-:Y:S03]  /*f2e0*/  IADD3 R7, P1, R228.reuse, R4, RZ ;  /* 0x00000004e4077210 */ /* 0x040fe60007f3e0ff */
[----:B------:R-:W-:Y:S01]  /*f2f0*/  @P4 STS.128 [R230+0xc000], RZ ;  /* 0x00c000ffe6004388 */ /* 0x000fe20000000c00 */
[-C--:B------:R-:W-:Y:S02]  /*f300*/  @!P4 LEA R18, P5, R7, R136.reuse, 0x1 ;  /* 0x000000880712c211 */ /* 0x080fe400078a08ff */
[----:B------:R-:W-:Y:S02]  /*f310*/  IADD3.X R6, R227, R3, RZ, P1, !PT ;  /* 0x00000003e3067210 */ /* 0x000fe40000ffe4ff */
[----:B------:R-:W-:Y:S02]  /*f320*/  IADD3 R4, P1, R228, R7, RZ ;  /* 0x00000007e4047210 */ /* 0x000fe40007f3e0ff */
[----:B------:R-:W-:Y:S01]  /*f330*/  @!PT LDS RZ, [RZ] ;  /* 0x00000000fffff984 */ /* 0x000fe20000000800 */
[----:B------:R-:W-:Y:S01]  /*f340*/  @!PT LDS RZ, [RZ] ;  /* 0x00000000fffff984 */ /* 0x000fe20000000800 */
[----:B------:R-:W-:Y:S01]  /*f350*/  @!PT LDS RZ, [RZ] ;  /* 0x00000000fffff984 */ /* 0x000fe20000000800 */
[----:B------:R1:W-:Y:S01]  /*f360*/  @!P4 LDGSTS.E.BYPASS.LTC128B.128 [R230+0xc000], [R242.64] ;  /* 0x0c000000f2e6cfae */ /* 0x0003e2000b901d4e */
[CCC-:B------:R-:W-:Y:S02]  /*f370*/  @!P4 LEA.HI.X R19, R7.reuse, R135.reuse, R6.reuse, 0x1, P5 ;  /* 0x000000870713c211 */ /* 0x1c0fe400028f0c06 */
[CC--:B------:R-:W-:Y:S02]  /*f380*/  @!P3 LEA R12, P2, R7.reuse, R136.reuse, 0x1 ;  /* 0x00000088070cb211 */ /* 0x0c0fe400078408ff */
[C---:B------:R-:W-:Y:S02]  /*f390*/  @!P4 LEA R16, P6, R4.reuse, R136, 0x1 ;  /* 0x000000880410c211 */ /* 0x040fe400078c08ff */
[----:B------:R-:W-:Y:S01]  /*f3a0*/  @P3 STS.128 [R230+0x10000], RZ ;  /* 0x010000ffe6003388 */ /* 0x000fe20000000c00 */
[-C--:B------:R-:W-:Y:S02]  /*f3b0*/  @!P3 LEA.HI.X R13, R7, R135.reuse, R6, 0x1, P2 ;  /* 0x00000087070db211 */ /* 0x080fe400010f0c06 */
[C---:B------:R-:W-:Y:S02]  /*f3c0*/  IADD3.X R5, R227.reuse, R6, RZ, P1, !PT ;  /* 0x00000006e3057210 */ /* 0x040fe40000ffe4ff */
[C---:B------:R-:W-:Y:S02]  /*f3d0*/  @!P3 LEA R10, P1, R4.reuse, R136, 0x1 ;  /* 0x00000088040ab211 */ /* 0x040fe400078208ff */
[----:B------:R-:W-:Y:S01]  /*f3e0*/  @!PT LDS RZ, [RZ] ;  /* 0x00000000fffff984 */ /* 0x000fe20000000800 */
[----:B------:R-:W-:Y:S01]  /*f3f0*/  @!PT LDS RZ, [RZ] ;  /* 0x00000000fffff984 */ /* 0x000fe20000000800 */
[----:B------:R-:W-:Y:S01]  /*f400*/  @!PT LDS RZ, [RZ] ;  /* 0x00000000fffff984 */ /* 0x000fe20000000800 */
[----:B------:R1:W-:Y:S01]  /*f410*/  @!P3 LDGSTS.E.BYPASS.LTC128B.128 [R230+0x10000], [R242.64+0x80] ;  /* 0x10000080f2e6bfae */ /* 0x0003e2000b901d4e */
[CCC-:B------:R-:W-:Y:S02]  /*f420*/  @!P4 LEA.HI.X R17, R4.reuse, R135.reuse, R5.reuse, 0x1, P6 ;  /* 0x000000870411c211 */ /* 0x1c0fe400030f0c05 */
[----:B------:R-:W-:Y:S02]  /*f430*/  @!P3 LEA.HI.X R11, R4, R135, R5, 0x1, P1 ;  /* 0x00000087040bb211 */ /* 0x000fe400008f0c05 */
[C---:B------:R-:W-:Y:S02]  /*f440*/  IADD3 R3, P5, R228.reuse, R4, RZ ;  /* 0x00000004e4037210 */ /* 0x040fe40007fbe0ff */
[----:B------:R-:W-:Y:S02]  /*f450*/  @P4 STS.128 [R230+0xc800], RZ ;  /* 0x00c800ffe6004388 */ /* 0x000fe40000000c00 */
[----:B------:R-:W-:Y:S02]  /*f460*/  IADD3.X R5, R227, R5, RZ, P5, !PT ;  /* 0x00000005e3057210 */ /* 0x000fe40002ffe4ff */
[CC--:B------:R-:W-:Y:S02]  /*f470*/  @!P4 LEA R14, P5, R3.reuse, R136.reuse, 0x1 ;  /* 0x00000088030ec211 */ /* 0x0c0fe400078a08ff */
        /* <DEDUP_REMOVED lines=9> */
[CC--:B------:R-:W-:Y:S02]  /*f510*/  @!P4 LEA R22, P5, R4.reuse, R136.reuse, 0x1 ;  /* 0x000000880416c211 */ /* 0x0c0fe400078a08ff */
[----:B------:R-:W-:Y:S02]  /*f520*/  IADD3.X R5, R227, R5, RZ, P2, !PT ;  /* 0x00000005e3057210 */ /* 0x000fe400017fe4ff */
[C---:B------:R-:W-:Y:S01]  /*f530*/  @!P3 LEA R20, P1, R4.reuse, R136, 0x1 ;  /* 0x000000880414b211 */ /* 0x040fe200078208ff */
        /* <DEDUP_REMOVED lines=8> */
[-C--:B------:R-:W-:Y:S02]  /*f5c0*/  @!P4 LEA R26, P5, R3, R136.reuse, 0x1 ;  /* 0x00000088031ac211 */ /* 0x080fe400078a08ff */
[----:B------:R-:W-:Y:S02]  /*f5d0*/  IADD3.X R5, R227, R5, RZ, P2, !PT ;  /* 0x00000005e3057210 */ /* 0x000fe400017fe4ff */
        /* <DEDUP_REMOVED lines=10> */
[C---:B------:R-:W-:Y:S02]  /*f680*/  IADD3.X R5, R227.reuse, R5, RZ, P2, !PT ;  /* 0x00000005e3057210 */ /* 0x040fe400017fe4ff */
[C---:B--2---:R-:W-:Y:S01]  /*f690*/  @!P3 LEA R18, P2, R6.reuse, R136, 0x1 ;  /* 0x000000880612b211 */ /* 0x044fe200078408ff */
        /* <DEDUP_REMOVED lines=17> */
[----:B------:R-:W-:Y:S02]  /*f7b0*/  ISETP.GT.AND P1, PT, R229, R224, PT ;  /* 0x000000e0e500720c */ /* 0x000fe40003f24270 */
        /* <DEDUP_REMOVED lines=46> */
[----:B--2---:R-:W2:Y:S07]  /*faa0*/  LDSM.16.M88.4 R8, [R221+0x4000] ;  /* 0x00400000dd08783b */ /* 0x004eae0000000200 */
[----:B----4-:R-:W3:Y:S07]  /*fab0*/  LDSM.16.M88.4 R16, [R221+0x4800] ;  /* 0x00480000dd10783b */ /* 0x010eee0000000200 */
[----:B-1----:R-:W5:Y:S07]  /*fac0*/  LDSM.16.M88.4 R24, [R221+0x5000] ;  /* 0x00500000dd18783b */ /* 0x002f6e0000000200 */
[----:B------:R-:W0:Y:S07]  /*fad0*/  LDGDEPBAR ;  /* 0x00000000000079af */ /* 0x000e2e0000000000 */
[----:B------:R-:W1:Y:S07]  /*fae0*/  LDSM.16.M88.4 R32, [R221+0x5800] ;  /* 0x00580000dd20783b */ /* 0x000e6e0000000200 */
[----:B------:R-:W4:Y:S01]  /*faf0*/  LDSM.16.M88.4 R40, [R221+0x6000] ;  /* 0x00600000dd28783b */ /* 0x000f220000000200 */
[C---:B--2---:R-:W-:Y:S06]  /*fb00*/  HMMA.16816.F32.BF16 R4, R64.reuse, R8, RZ ;  /* 0x000000084004723c */ /* 0x044fec00000418ff */
[----:B------:R-:W2:Y:S02]  /*fb10*/  LDSM.16.M88.4 R48, [R221+0x6800] ;  /* 0x00680000dd30783b */ /* 0x000ea40000000200 */
[C---:B------:R-:W-:Y:S05]  /*fb20*/  HMMA.16816.F32.BF16 R8, R64.reuse, R10, RZ ;  /* 0x0000000a4008723c */ /* 0x040fea00000418ff */
[----:B------:R-:W2:Y:S03]  /*fb30*/  LDSM.16.M88.4 R56, [R221+0x7000] ;  /* 0x00700000dd38783b */ /* 0x000ea60000000200 */
[C---:B---3--:R-:W-:Y:S04]  /*fb40*/  HMMA.16816.F32.BF16 R12, R64.reuse, R16, RZ ;  /* 0x00000010400c723c */ /* 0x048fe800000418ff */
[----:B------:R-:W3:Y:S04]  /*fb50*/  LDSM.16.M88.4 R132, [R221+0x7800] ;  /* 0x00780000dd84783b */ /* 0x000ee80000000200 */
[C---:B------:R-:W-:Y:S03]  /*fb60*/  HMMA.16816.F32.BF16 R16, R64.reuse, R18, RZ ;  /* 0x000000124010723c */ /* 0x040fe600000418ff */
[----:B------:R-:W-:Y:S05]  /*fb70*/  LDSM.16.M88.4 R136, [R220] ;  /* 0x00000000dc88783b */ /* 0x000fea0000000200 */
[C---:B-----5:R-:W-:Y:S02]  /*fb80*/  HMMA.16816.F32.BF16 R20, R64.reuse, R24, RZ ;  /* 0x000000184014723c */ /* 0x060fe400000418ff */
[----:B------:R-:W5:Y:S06]  /*fb90*/  LDSM.16.M88.4 R140, [R219] ;  /* 0x00000000db8c783b */ /* 0x000f6c0000000200 */
[C---:B------:R-:W-:Y:S01]  /*fba0*/  HMMA.16816.F32.BF16 R24, R64.reuse, R26, RZ ;  /* 0x0000001a4018723c */ /* 0x040fe200000418ff */
[----:B------:R-:W3:Y:S07]  /*fbb0*/  LDSM.16.M88.4 R144, [R211] ;  /* 0x00000000d390783b */ /* 0x000eee0000000200 */
[C---:B-1----:R-:W-:Y:S01]  /*fbc0*/  HMMA.16816.F32.BF16 R28, R64.reuse, R32, RZ ;  /* 0x00000020401c723c */ /* 0x042fe200000418ff */
[----:B------:R-:W1:Y:S07]  /*fbd0*/  LDSM.16.M88.4 R148, [R210] ;  /* 0x00000000d294783b */ /* 0x000e6e0000000200 */
[C---:B------:R-:W-:Y:S01]  /*fbe0*/  HMMA.16816.F32.BF16 R32, R64.reuse, R34, RZ ;  /* 0x000000224020723c */ /* 0x040fe200000418ff */
[----:B------:R-:W1:Y:S07]  /*fbf0*/  LDSM.16.M88.4 R152, [R209] ;  /* 0x00000000d198783b */ /* 0x000e6e0000000200 */
[C---:B----4-:R-:W-:Y:S01]  /*fc00*/  HMMA.16816.F32.BF16 R36, R64.reuse, R40, RZ ;  /* 0x000000284024723c */ /* 0x050fe200000418ff */
[----:B------:R-:W4:Y:S07]  /*fc10*/  LDSM.16.M88.4 R156, [R208] ;  /* 0x00000000d09c783b */ /* 0x000f2e0000000200 */
[C---:B------:R-:W-:Y:S01]  /*fc20*/  HMMA.16816.F32.BF16 R40, R64.reuse, R42, RZ ;  /* 0x0000002a4028723c */ /* 0x040fe200000418ff */
[----:B------:R-:W1:Y:S07]  /*fc30*/  LDSM.16.M88.4 R160, [R207] ;  /* 0x00000000cfa0783b */ /* 0x000e6e0000000200 */
[C---:B--2---:R-:W-:Y:S01]  /*fc40*/  HMMA.16816.F32.BF16 R44, R64.reuse, R48, RZ ;  /* 0x00000030402c723c */ /* 0x044fe200000418ff */
[----:B------:R-:W2:Y:S07]  /*fc50*/  LDSM.16.M88.4 R164, [R206] ;  /* 0x00000000cea4783b */ /* 0x000eae0000000200 */
[C---:B------:R-:W-:Y:S01]  /*fc60*/  HMMA.16816.F32.BF16 R48, R64.reuse, R50, RZ ;  /* 0x000000324030723c */ /* 0x040fe200000418ff */
[----:B------:R-:W1:Y:S07]  /*fc70*/  LDSM.16.M88.4 R168, [R205] ;  /* 0x00000000cda8783b */ /* 0x000e6e0000000200 */
[C---:B------:R-:W-:Y:S01]  /*fc80*/  HMMA.16816.F32.BF16 R52, R64.reuse, R56, RZ ;  /* 0x000000384034723c */ /* 0x040fe200000418ff */
[----:B------:R-:W-:Y:S07]  /*fc90*/  LDSM.16.M88.4 R172, [R218] ;  /* 0x00000000daac783b */ /* 0x000fee0000000200 */
[C---:B------:R-:W-:Y:S01]  /*fca0*/  HMMA.16816.F32.BF16 R56, R64.reuse, R58, RZ ;  /* 0x0000003a4038723c */ /* 0x040fe200000418ff */
[----:B------:R-:W1:Y:S07]  /*fcb0*/  LDSM.16.M88.4 R176, [R215+0x4000] ;  /* 0x00400000d7b0783b */ /* 0x000e6e0000000200 */
[C---:B---3--:R-:W-:Y:S01]  /*fcc0*/  HMMA.16816.F32.BF16 R60, R64.reuse, R132, RZ ;  /* 0x00000084403c723c */ /* 0x048fe200000418ff */
[----:B------:R-:W-:Y:S07]  /*fcd0*/  LDSM.16.M88.4 R180, [R220+0x2000] ;  /* 0x00200000dcb4783b */ /* 0x000fee0000000200 */
[----:B------:R-:W-:Y:S01]  /*fce0*/  HMMA.16816.F32.BF16 R64, R64, R134, RZ ;  /* 0x000000864040723c */ /* 0x000fe200000418ff */
[----:B------:R-:W3:Y:S07]  /*fcf0*/  LDSM.16.M88.4 R132, [R215+0x4800] ;  /* 0x00480000d784783b */ /* 0x000eee0000000200 */
[C---:B-----5:R-:W-:Y:S01]  /*fd00*/  HMMA.16816.F32.BF16 R4, R136.reuse, R140, R4 ;  /* 0x0000008c8804723c */ /* 0x060fe20000041804 */
[----:B------:R-:W-:Y:S07]  /*fd10*/  LDSM.16.M88.4 R184, [R203] ;  /* 0x00000000cbb8783b */ /* 0x000fee0000000200 */
[C---:B------:R-:W-:Y:S01]  /*fd20*/  HMMA.16816.F32.BF16 R8, R136.reuse, R142, R8 ;  /* 0x0000008e8808723c */ /* 0x040fe20000041808 */
[----:B------:R-:W5:Y:S07]  /*fd30*/  LDSM.16.M88.4 R140, [R215+0x5000] ;  /* 0x00500000d78c783b */ /* 0x000f6e0000000200 */
[C---:B------:R-:W-:Y:S01]  /*fd40*/  HMMA.16816.F32.BF16 R12, R136.reuse, R144, R12 ;  /* 0x00000090880c723c */ /* 0x040fe2000004180c */
[----:B------:R-:W-:Y:S07]  /*fd50*/  LDSM.16.M88.4 R188, [R217+0x2000] ;  /* 0x00200000d9bc783b */ /* 0x000fee0000000200 */
[C---:B------:R-:W-:Y:S01]  /*fd60*/  HMMA.16816.F32.BF16 R16, R136.reuse, R146, R16 ;  /* 0x000000928810723c */ /* 0x040fe20000041810 */
[----:B------:R-:W2:Y:S07]  /*fd70*/  LDSM.16.M88.4 R144, [R215+0x5800] ;  /* 0x00580000d790783b */ /* 0x000eae0000000200 */
[C---:B-1----:R-:W-:Y:S01]  /*fd80*/  HMMA.16816.F32.BF16 R20, R136.reuse, R148, R20 ;  /* 0x000000948814723c */ /* 0x042fe20000041814 */
        /* <DEDUP_REMOVED lines=8> */
[----:B------:R-:W-:Y:S07]  /*fe10*/  LDSM.16.M88.4 R156, [R215+0x7800] ;  /* 0x00780000d79c783b */ /* 0x000fee0000000200 */
[C---:B------:R-:W-:Y:S08]  /*fe20*/  HMMA.16816.F32.BF16 R44, R136.reuse, R160, R44 ;  /* 0x000000a0882c723c */ /* 0x040ff0000004182c */
[C---:B------:R-:W-:Y:S01]  /*fe30*/  HMMA.16816.F32.BF16 R48, R136.reuse, R162, R48 ;  /* 0x000000a28830723c */ /* 0x040fe20000041830 */
[----:B------:R-:W-:Y:S07]  /*fe40*/  LDSM.16.M88.4 R160, [R217] ;  /* 0x00000000d9a0783b */ /* 0x000fee0000000200 */
[C---:B--2---:R-:W-:Y:S08]  /*fe50*/  HMMA.16816.F32.BF16 R52, R136.reuse, R164, R52 ;  /* 0x000000a48834723c */ /* 0x044ff00000041834 */
[C---:B------:R-:W-:Y:S01]  /*fe60*/  HMMA.16816.F32.BF16 R56, R136.reuse, R166, R56 ;  /* 0x000000a68838723c */ /* 0x040fe20000041838 */
[----:B------:R-:W-:Y:S07]  /*fe70*/  LDSM.16.M88.4 R164, [R204] ;  /* 0x00000000cca4783b */ /* 0x000fee0000000200 */
[C---:B------:R-:W-:Y:S08]  /*fe80*/  HMMA.16816.F32.BF16 R60, R136.reuse, R168, R60 ;  /* 0x000000a8883c723c */ /* 0x040ff0000004183c */
[----:B------:R-:W-:Y:S01]  /*fe90*/  HMMA.16816.F32.BF16 R64, R136, R170, R64 ;  /* 0x000000aa8840723c */ /* 0x000fe20000041840 */
[----:B------:R-:W2:Y:S07]  /*fea0*/  LDSM.16.M88.4 R136, [R215+0x7000] ;  /* 0x00700000d788783b */ /* 0x000eae0000000200 */
[C---:B------:R-:W-:Y:S01]  /*feb0*/  HMMA.16816.F32.BF16 R4, R172.reuse, R176, R4 ;  /* 0x000000b0ac04723c */ /* 0x040fe20000041804 */
[----:B------:R-:W4:Y:S07]  /*fec0*/  LDSM.16.M88.4 R168, [R204+0x800] ;  /* 0x00080000cca8783b */ /* 0x000f2e0000000200 */
[C---:B------:R-:W-:Y:S01]  /*fed0*/  HMMA.16816.F32.BF16 R8, R172.reuse, R178, R8 ;  /* 0x000000b2ac08723c */ /* 0x040fe20000041808 */
[----:B------:R-:W1:Y:S07]  /*fee0*/  LDSM.16.M88.4 R176, [R204+0x1000] ;  /* 0x00100000ccb0783b */ /* 0x000e6e0000000200 */
[C---:B---3--:R-:W-:Y:S08]  /*fef0*/  HMMA.16816.F32.BF16 R12, R172.reuse, R132, R12 ;  /* 0x00000084ac0c723c */ /* 0x048ff0000004180c */
[C---:B------:R-:W-:Y:S01]  /*ff00*/  HMMA.16816.F32.BF16 R16, R172.reuse, R134, R16 ;  /* 0x00000086ac10723c */ /* 0x040fe20000041810 */
[----:B------:R-:W3:Y:S07]  /*ff10*/  LDSM.16.M88.4 R132, [R204+0x1800] ;  /* 0x00180000cc84783b */ /* 0x000eee0000000200 */
[C---:B-----5:R-:W-:Y:S08]  /*ff20*/  HMMA.16816.F32.BF16 R20, R172.reuse, R140, R20 ;  /* 0x0000008cac14723c */ /* 0x060ff00000041814 */
[C---:B------:R-:W-:Y:S01]  /*ff30*/  HMMA.16816.F32.BF16 R24, R172.reuse, R142, R24 ;  /* 0x0000008eac18723c */ /* 0x040fe20000041818 */
[----:B------:R-:W5:Y:S07]  /*ff40*/  LDSM.16.M88.4 R140, [R204+0x2000] ;  /* 0x00200000cc8c783b */ /* 0x000f6e0000000200 */
[C---:B------:R-:W-:Y:S08]  /*ff50*/  HMMA.16816.F32.BF16 R28, R172.reuse, R144, R28 ;  /* 0x00000090ac1c723c */ /* 0x040ff0000004181c */
[C---:B------:R-:W-:Y:S01]  /*ff60*/  HMMA.16816.F32.BF16 R32, R172.reuse, R146, R32 ;  /* 0x00000092ac20723c */ /* 0x040fe20000041820 */
[----:B------:R-:W3:Y:S07]  /*ff70*/  LDSM.16.M88.4 R144, [R204+0x2800] ;  /* 0x00280000cc90783b */ /* 0x000eee0000000200 */
[C---:B-1----:R-:W-:Y:S08]  /*ff80*/  HMMA.16816.F32.BF16 R36, R172.reuse, R148, R36 ;  /* 0x00000094ac24723c */ /* 0x042ff00000041824 */
[C---:B------:R-:W-:Y:S01]  /*ff90*/  HMMA.16816.F32.BF16 R40, R172.reuse, R150, R40 ;  /* 0x00000096ac28723c */ /* 0x040fe20000041828 */
[----:B------:R-:W1:Y:S07]  /*ffa0*/  LDSM.16.M88.4 R148, [R204+0x3000] ;  /* 0x00300000cc94783b */ /* 0x000e6e0000000200 */
[C---:B------:R-:W-:Y:S08]  /*ffb0*/  HMMA.16816.F32.BF16 R44, R172.reuse, R152, R44 ;  /* 0x00000098ac2c723c */ /* 0x040ff0000004182c */
[C---:B------:R-:W-:Y:S01]  /*ffc0*/  HMMA.16816.F32.BF16 R48, R172.reuse, R154, R48 ;  /* 0x0000009aac30723c */ /* 0x040fe20000041830 */
[----:B------:R-:W-:Y:S07]  /*ffd0*/  LDSM.16.M88.4 R152, [R222+0x2000] ;  /* 0x00200000de98783b */ /* 0x000fee0000000200 */
[C---:B--2---:R-:W-:Y:S08]  /*ffe0*/  HMMA.16816.F32.BF16 R52, R172.reuse, R136, R52 ;  /* 0x00000088ac34723c */ /* 0x044ff00000041834 */
[C---:B------:R-:W-:Y:S01]  /*fff0*/  HMMA.16816.F32.BF16 R56, R172.reuse, R138, R56 ;  /* 0x0000008aac38723c */ /* 0x040fe20000041838 */
[----:B------:R-:W2:Y:S07]  /*10000*/  LDSM.16.M88.4 R136, [R204+0x3800] ;  /* 0x00380000cc88783b */ /* 0x000eae0000000200 */
[C---:B------:R-:W-:Y:S08]  /*10010*/  HMMA.16816.F32.BF16 R60, R172.reuse, R156, R60 ;  /* 0x0000009cac3c723c */ /* 0x040ff0000004183c */
[----:B------:R-:W-:Y:S01]  /*10020*/  HMMA.16816.F32.BF16 R64, R172, R158, R64 ;  /* 0x0000009eac40723c */ /* 0x000fe20000041840 */
[----:B------:R-:W1:Y:S07]  /*10030*/  LDSM.16.M88.4 R156, [R221+0x8000] ;  /* 0x00800000dd9c783b */ /* 0x000e6e0000000200 */
[C---:B------:R-:W-:Y:S01]  /*10040*/  HMMA.16816.F32.BF16 R4, R160.reuse, R164, R4 ;  /* 0x000000a4a004723c */ /* 0x040fe20000041804 */
[----:B------:R-:W-:Y:S07]  /*10050*/  LDSM.16.M88.4 R172, [R221+0x9800] ;  /* 0x00980000ddac783b */ /* 0x000fee0000000200 */
[C---:B------:R-:W-:Y:S01]  /*10060*/  HMMA.16816.F32.BF16 R8, R160.reuse, R166, R8 ;  /* 0x000000a6a008723c */ /* 0x040fe20000041808 */
[----:B------:R-:W1:Y:S07]  /*10070*/  LDSM.16.M88.4 R164, [R221+0x8800] ;  /* 0x00880000dda4783b */ /* 0x000e6e0000000200 */
[C---:B----4-:R-:W-:Y:S08]  /*10080*/  HMMA.16816.F32.BF16 R12, R160.reuse, R168, R12 ;  /* 0x000000a8a00c723c */ /* 0x050ff0000004180c */
[C---:B------:R-:W-:Y:S01]  /*10090*/  HMMA.16816.F32.BF16 R16, R160.reuse, R170, R16 ;  /* 0x000000aaa010723c */ /* 0x040fe20000041810 */
[----:B------:R-:W4:Y:S07]  /*100a0*/  LDSM.16.M88.4 R168, [R221+0x9000] ;  /* 0x00900000dda8783b */ /* 0x000f2e0000000200 */
        /* <DEDUP_REMOVED lines=14> */
[----:B------:R-:W1:Y:S07]  /*10190*/  LDSM.16.M88.4 R148, [R202] ;  /* 0x00000000ca94783b */ /* 0x000e6e0000000200 */
[C---:B--2---:R-:W-:Y:S08]  /*101a0*/  HMMA.16816.F32.BF16 R60, R160.reuse, R136, R60 ;  /* 0x00000088a03c723c */ /* 0x044ff0000004183c */
[----:B------:R-:W-:Y:S01]  /*101b0*/  HMMA.16816.F32.BF16 R64, R160, R138, R64 ;  /* 0x0000008aa040723c */ /* 0x000fe20000041840 */
[----:B------:R-:W2:Y:S07]  /*101c0*/  LDSM.16.M88.4 R136, [R201] ;  /* 0x00000000c988783b */ /* 0x000eae0000000200 */
[C---:B------:R-:W-:Y:S01]  /*101d0*/  HMMA.16816.F32.BF16 R4, R152.reuse, R156, R4 ;  /* 0x0000009c9804723c */ /* 0x040fe20000041804 */
[----:B------:R-:W-:Y:S07]  /*101e0*/  LDSM.16.M88.4 R160, [R215+0x8000] ;  /* 0x00800000d7a0783b */ /* 0x000fee0000000200 */
[C---:B------:R-:W-:Y:S01]  /*101f0*/  HMMA.16816.F32.BF16 R8, R152.reuse, R158, R8 ;  /* 0x0000009e9808723c */ /* 0x040fe20000041808 */
[----:B------:R-:W1:Y:S07]  /*10200*/  LDSM.16.M88.4 R156, [R200] ;  /* 0x00000000c89c783b */ /* 0x000e6e0000000200 */
[C---:B------:R-:W-:Y:S08]  /*10210*/  HMMA.16816.F32.BF16 R12, R152.reuse, R164, R12 ;  /* 0x000000a4980c723c */ /* 0x040ff0000004180c */
[C---:B------:R-:W-:Y:S01]  /*10220*/  HMMA.16816.F32.BF16 R16, R152.reuse, R166, R16 ;  /* 0x000000a69810723c */ /* 0x040fe20000041810 */
[----:B------:R-:W-:Y:S07]  /*10230*/  LDSM.16.M88.4 R164, [R215+0x9000] ;  /* 0x00900000d7a4783b */ /* 0x000fee0000000200 */
[C---:B----4-:R-:W-:Y:S08]  /*10240*/  HMMA.16816.F32.BF16 R20, R152.reuse, R168, R20 ;  /* 0x000000a89814723c */ /* 0x050ff00000041814 */
[C---:B------:R-:W-:Y:S01]  /*10250*/  HMMA.16816.F32.BF16 R24, R152.reuse, R170, R24 ;  /* 0x000000aa9818723c */ /* 0x040fe20000041818 */
[----:B------:R-:W-:Y:S07]  /*10260*/  LDSM.16.M88.4 R168, [R215+0x9800] ;  /* 0x00980000d7a8783b */ /* 0x000fee0000000200 */
[C---:B------:R-:W-:Y:S08]  /*10270*/  HMMA.16816.F32.BF16 R28, R152.reuse, R172, R28 ;  /* 0x000000ac981c723c */ /* 0x040ff0000004181c */
[C---:B------:R-:W-:Y:S01]  /*10280*/  HMMA.16816.F32.BF16 R32, R152.reuse, R174, R32 ;  /* 0x000000ae9820723c */ /* 0x040fe20000041820 */
[----:B------:R-:W-:Y:S07]  /*10290*/  LDSM.16.M88.4 R172, [R215+0xa000] ;  /* 0x00a00000d7ac783b */ /* 0x000fee0000000200 */
[C---:B---3--:R-:W-:Y:S08]  /*102a0*/  HMMA.16816.F32.BF16 R36, R152.reuse, R132, R36 ;  /* 0x000000849824723c */ /* 0x048ff00000041824 */
[C---:B------:R-:W-:Y:S01]  /*102b0*/  HMMA.16816.F32.BF16 R40, R152.reuse, R134, R40 ;  /* 0x000000869828723c */ /* 0x040fe20000041828 */
[----:B------:R-:W3:Y:S07]  /*102c0*/  LDSM.16.M88.4 R132, [R199] ;  /* 0x00000000c784783b */ /* 0x000eee0000000200 */
[C---:B-----5:R-:W-:Y:S08]  /*102d0*/  HMMA.16816.F32.BF16 R44, R152.reuse, R140, R44 ;  /* 0x0000008c982c723c */ /* 0x060ff0000004182c */
[C---:B------:R-:W-:Y:S01]  /*102e0*/  HMMA.16816.F32.BF16 R48, R152.reuse, R142, R48 ;  /* 0x0000008e9830723c */ /* 0x040fe20000041830 */
[----:B------:R-:W4:Y:S07]  /*102f0*/  LDSM.16.M88.4 R140, [R198] ;  /* 0x00000000c68c783b */ /* 0x000f2e0000000200 */
[C---:B------:R-:W-:Y:S08]  /*10300*/  HMMA.16816.F32.BF16 R52, R152.reuse, R144, R52 ;  /* 0x000000909834723c */ /* 0x040ff00000041834 */
[C---:B------:R-:W-:Y:S01]  /*10310*/  HMMA.16816.F32.BF16 R56, R152.reuse, R146, R56 ;  /* 0x000000929838723c */ /* 0x040fe20000041838 */
[----:B------:R-:W5:Y:S07]  /*10320*/  LDSM.16.M88.4 R144, [R197] ;  /* 0x00000000c590783b */ /* 0x000f6e0000000200 */
[C---:B------:R-:W-:Y:S08]  /*10330*/  HMMA.16816.F32.BF16 R60, R152.reuse, R176, R60 ;  /* 0x000000b0983c723c */ /* 0x040ff0000004183c */
[----:B------:R-:W-:Y:S01]  /*10340*/  HMMA.16816.F32.BF16 R64, R152, R178, R64 ;  /* 0x000000b29840723c */ /* 0x000fe20000041840 */
[----:B------:R-:W-:Y:S07]  /*10350*/  LDSM.16.M88.4 R152, [R218+0x2000] ;  /* 0x00200000da98783b */ /* 0x000fee0000000200 */
[----:B------:R-:W-:Y:S01]  /*10360*/  LDSM.16.M88.4 R176, [R215+0xa800] ;  /* 0x00a80000d7b0783b */ /* 0x000fe20000000200 */
[C---:B------:R-:W-:Y:S08]  /*10370*/  HMMA.16816.F32.BF16 R4, R180.reuse, R184, R4 ;  /* 0x000000b8b404723c */ /* 0x040ff00000041804 */
[C---:B------:R-:W-:Y:S01]  /*10380*/  HMMA.16816.F32.BF16 R8, R180.reuse, R186, R8 ;  /* 0x000000bab408723c */ /* 0x040fe20000041808 */
[----:B------:R-:W-:Y:S07]  /*10390*/  LDSM.16.M88.4 R184, [R215+0xb000] ;  /* 0x00b00000d7b8783b */ /* 0x000fee0000000200 */
[C---:B-1----:R-:W-:Y:S08]  /*103a0*/  HMMA.16816.F32.BF16 R12, R180.reuse, R148, R12 ;  /* 0x00000094b40c723c */ /* 0x042ff0000004180c */
[C---:B------:R-:W-:Y:S01]  /*103b0*/  HMMA.16816.F32.BF16 R16, R180.reuse, R150, R16 ;  /* 0x00000096b410723c */ /* 0x040fe20000041810 */
[----:B------:R-:W1:Y:S07]  /*103c0*/  LDSM.16.M88.4 R148, [R196] ;  /* 0x00000000c494783b */ /* 0x000e6e0000000200 */
[C---:B--2---:R-:W-:Y:S08]  /*103d0*/  HMMA.16816.F32.BF16 R20, R180.reuse, R136, R20 ;  /* 0x00000088b414723c */ /* 0x044ff00000041814 */
[C---:B------:R-:W-:Y:S01]  /*103e0*/  HMMA.16816.F32.BF16 R24, R180.reuse, R138, R24 ;  /* 0x0000008ab418723c */ /* 0x040fe20000041818 */
[----:B------:R-:W2:Y:S07]  /*103f0*/  LDSM.16.M88.4 R136, [R215+0x8800] ;  /* 0x00880000d788783b */ /* 0x000eae0000000200 */
[C---:B------:R-:W-:Y:S08]  /*10400*/  HMMA.16816.F32.BF16 R28, R180.reuse, R156, R28 ;  /* 0x0000009cb41c723c */ /* 0x040ff0000004181c */
[C---:B------:R-:W-:Y:S01]  /*10410*/  HMMA.16816.F32.BF16 R32, R180.reuse, R158, R32 ;  /* 0x0000009eb420723c */ /* 0x040fe20000041820 */
[----:B------:R-:W1:Y:S07]  /*10420*/  LDSM.16.M88.4 R156, [R215+0xb800] ;  /* 0x00b80000d79c783b */ /* 0x000e6e0000000200 */
[C---:B---3--:R-:W-:Y:S08]  /*10430*/  HMMA.16816.F32.BF16 R36, R180.reuse, R132, R36 ;  /* 0x00000084b424723c */ /* 0x048ff00000041824 */
[C---:B------:R-:W-:Y:S01]  /*10440*/  HMMA.16816.F32.BF16 R40, R180.reuse, R134, R40 ;  /* 0x00000086b428723c */ /* 0x040fe20000041828 */
[----:B------:R-:W3:Y:S07]  /*10450*/  LDSM.16.M88.4 R132, [R204+0x4800] ;  /* 0x00480000cc84783b */ /* 0x000eee0000000200 */
[C---:B----4-:R-:W-:Y:S08]  /*10460*/  HMMA.16816.F32.BF16 R44, R180.reuse, R140, R44 ;  /* 0x0000008cb42c723c */ /* 0x050ff0000004182c */
[C---:B------:R-:W-:Y:S08]  /*10470*/  HMMA.16816.F32.BF16 R48, R180.reuse, R142, R48 ;  /* 0x0000008eb430723c */ /* 0x040ff00000041830 */
[C---:B-----5:R-:W-:Y:S08]  /*10480*/  HMMA.16816.F32.BF16 R52, R180.reuse, R144, R52 ;  /* 0x00000090b434723c */ /* 0x060ff00000041834 */
[C---:B------:R-:W-:Y:S08]  /*10490*/  HMMA.16816.F32.BF16 R56, R180.reuse, R146, R56 ;  /* 0x00000092b438723c */ /* 0x040ff00000041838 */
[C---:B-1----:R-:W-:Y:S08]  /*104a0*/  HMMA.16816.F32.BF16 R60, R180.reuse, R148, R60 ;  /* 0x00000094b43c723c */ /* 0x042ff0000004183c */
[----:B------:R-:W-:Y:S08]  /*104b0*/  HMMA.16816.F32.BF16 R64, R180, R150, R64 ;  /* 0x00000096b440723c */ /* 0x000ff00000041840 */
[C---:B------:R-:W-:Y:S08]  /*104c0*/  HMMA.16816.F32.BF16 R4, R152.reuse, R160, R4 ;  /* 0x000000a09804723c */ /* 0x040ff00000041804 */
[C---:B------:R-:W-:Y:S08]  /*104d0*/  HMMA.16816.F32.BF16 R8, R152.reuse, R162, R8 ;  /* 0x000000a29808723c */ /* 0x040ff00000041808 */
[C---:B--2---:R-:W-:Y:S07]  /*104e0*/  HMMA.16816.F32.BF16 R12, R152.reuse, R136, R12 ;  /* 0x00000088980c723c */ /* 0x044fee000004180c */
[----:B------:R-:W-:Y:S01]  /*104f0*/  MOV R136, R242 ;  /* 0x000000f200887202 */ /* 0x000fe20000000f00 */
        /* <DEDUP_REMOVED lines=16> */
[----:B------:R-:W-:Y:S01]  /*10600*/  FMUL.FTZ R4, R4, c[0x0][0x2ec] ;  /* 0x0000bb0004047a20 */ /* 0x000fe20000410000 */
[C---:B------:R-:W-:Y:S03]  /*10610*/  HMMA.16816.F32.BF16 R16, R188.reuse, R134, R16 ;  /* 0x00000086bc10723c */ /* 0x040fe60000041810 */
[----:B------:R-:W1:Y:S01]  /*10620*/  MUFU.TANH R141, R4 ;  /* 0x00000004008d7308 */ /* 0x000e620000002400 */
[----:B------:R-:W-:Y:S02]  /*10630*/  FMUL.FTZ R5, R5, c[0x0][0x2ec] ;  /* 0x0000bb0005057a20 */ /* 0x000fe40000410000 */
[----:B------:R-:W-:Y:S01]  /*10640*/  FMUL.FTZ R6, R6, c[0x0][0x2ec] ;  /* 0x0000bb0006067a20 */ /* 0x000fe20000410000 */
[----:B------:R-:W-:Y:S01]  /*10650*/  MOV R135, R243 ;  /* 0x000000f300877202 */ /* 0x000fe20000000f00 */
[----:B------:R-:W-:Y:S04]  /*10660*/  FMUL.FTZ R7, R7, c[0x0][0x2ec] ;  /* 0x0000bb0007077a20 */ /* 0x000fe80000410000 */
[----:B------:R-:W-:Y:S01]  /*10670*/  FMUL.FTZ R8, R8, c[0x0][0x2ec] ;  /* 0x0000bb0008087a20 */ /* 0x000fe20000410000 */
[----:B------:R-:W2:Y:S01]  /*10680*/  MUFU.TANH R140, R5 ;  /* 0x00000005008c7308 */ /* 0x000ea20000002400 */
[----:B------:R-:W-:Y:S02]  /*10690*/  FMUL.FTZ R9, R9, c[0x0][0x2ec] ;  /* 0x0000bb0009097a20 */ /* 0x000fe40000410000 */
[----:B------:R-:W-:Y:S02]  /*106a0*/  FMUL.FTZ R10, R10, c[0x0][0x2ec] ;  /* 0x0000bb000a0a7a20 */ /* 0x000fe40000410000 */
[----:B------:R-:W-:Y:S02]  /*106b0*/  FMUL.FTZ R11, R11, c[0x0][0x2ec] ;  /* 0x0000bb000b0b7a20 */ /* 0x000fe40000410000 */
[----:B------:R-:W-:Y:S02]  /*106c0*/  FMUL.FTZ R12, R12, c[0x0][0x2ec] ;  /* 0x0000bb000c0c7a20 */ /* 0x000fe40000410000 */
[----:B------:R-:W-:Y:S01]  /*106d0*/  FMUL.FTZ R13, R13, c[0x0][0x2ec] ;  /* 0x0000bb000d0d7a20 */ /* 0x000fe20000410000 */
[----:B------:R-:W3:Y:S01]  /*106e0*/  MUFU.TANH R139, R6 ;  /* 0x00000006008b7308 */ /* 0x000ee20000002400 */
[----:B------:R-:W-:Y:S02]  /*106f0*/  FMUL.FTZ R14, R14, c[0x0][0x2ec] ;  /* 0x0000bb000e0e7a20 */ /* 0x000fe40000410000 */
[----:B------:R-:W-:Y:S02]  /*10700*/  FMUL.FTZ R15, R15, c[0x0][0x2ec] ;  /* 0x0000bb000f0f7a20 */ /* 0x000fe40000410000 */
[----:B------:R-:W-:Y:S02]  /*10710*/  FMUL.FTZ R16, R16, c[0x0][0x2ec] ;  /* 0x0000bb0010107a20 */ /* 0x000fe40000410000 */
[----:B------:R-:W-:Y:S02]  /*10720*/  FMUL.FTZ R17, R17, c[0x0][0x2ec] ;  /* 0x0000bb0011117a20 */ /* 0x000fe40000410000 */
[----:B------:R-:W-:Y:S01]  /*10730*/  FMUL.FTZ R18, R18, c[0x0][0x2ec] ;  /* 0x0000bb0012127a20 */ /* 0x000fe20000410000 */
[----:B------:R4:W1:Y:S01]  /*10740*/  MUFU.TANH R138, R7 ;  /* 0x00000007008a7308 */ /* 0x0008620000002400 */
[----:B------:R-:W-:Y:S09]  /*10750*/  FMUL.FTZ R19, R19, c[0x0][0x2ec] ;  /* 0x0000bb0013137a20 */ /* 0x000ff20000410000 */
        /* <DEDUP_REMOVED lines=13> */
[----:B------:R-:W-:Y:S04]  /*10830*/  FMUL.FTZ R20, R20, c[0x0][0x2ec] ;  /* 0x0000bb0014147a20 */ /* 0x000fe80000410000 */
[----:B------:R4:W1:Y:S01]  /*10840*/  MUFU.TANH R247, R16 ;  /* 0x0000001000f77308 */ /* 0x0008620000002400 */
[----:B------:R-:W-:Y:S02]  /*10850*/  FMUL.FTZ R21, R21, c[0x0][0x2ec] ;  /* 0x0000bb0015157a20 */ /* 0x000fe40000410000 */
[----:B------:R-:W-:Y:S02]  /*10860*/  FMUL.FTZ R22, R22, c[0x0][0x2ec] ;  /* 0x0000bb0016167a20 */ /* 0x000fe40000410000 */
[----:B------:R-:W-:Y:S02]  /*10870*/  FMUL.FTZ R23, R23, c[0x0][0x2ec] ;  /* 0x0000bb0017177a20 */ /* 0x000fe40000410000 */
[----:B------:R-:W-:Y:S02]  /*10880*/  FMUL.FTZ R24, R24, c[0x0][0x2ec] ;  /* 0x0000bb0018187a20 */ /* 0x000fe40000410000 */
[----:B------:R-:W-:Y:S01]  /*10890*/  FMUL.FTZ R25, R25, c[0x0][0x2ec] ;  /* 0x0000bb0019197a20 */ /* 0x000fe20000410000 */
[----:B------:R4:W2:Y:S01]  /*108a0*/  MUFU.TANH R154, R17 ;  /* 0x00000011009a7308 */ /* 0x0008a20000002400 */
[----:B------:R-:W-:Y:S02]  /*108b0*/  FMUL.FTZ R26, R26, c[0x0][0x2ec] ;  /* 0x0000bb001a1a7a20 */ /* 0x000fe40000410000 */
[----:B------:R-:W-:Y:S01]  /*108c0*/  FMUL.FTZ R27, R27, c[0x0][0x2ec] ;  /* 0x0000bb001b1b7a20 */ /* 0x000fe20000410000 */
[C---:B-----5:R-:W-:Y:S06]  /*108d0*/  HMMA.16816.F32.BF16 R28, R188.reuse, R8, R28 ;  /* 0x00000008bc1c723c */ /* 0x060fec000004181c */
[----:B------:R4:W2:Y:S02]  /*108e0*/  MUFU.TANH R157, R18 ;  /* 0x00000012009d7308 */ /* 0x0008a40000002400 */
[C---:B------:R-:W-:Y:S01]  /*108f0*/  HMMA.16816.F32.BF16 R32, R188.reuse, R10, R32 ;  /* 0x0000000abc20723c */ /* 0x040fe20000041820 */
[----:B------:R-:W5:Y:S07]  /*10900*/  LDSM.16.M88.4 R8, [R204+0x6800] ;  /* 0x00680000cc08783b */ /* 0x000f6e0000000200 */
[----:B------:R4:W2:Y:S01]  /*10910*/  MUFU.TANH R162, R19 ;  /* 0x0000001300a27308 */ /* 0x0008a20000002400 */
[C---:B-1----:R-:W-:Y:S07]  /*10920*/  HMMA.16816.F32.BF16 R36, R188.reuse, R4, R36 ;  /* 0x00000004bc24723c */ /* 0x042fee0000041824 */
[----:B------:R-:W-:Y:S01]  /*10930*/  FMUL.FTZ R28, R28, c[0x0][0x2ec] ;  /* 0x0000bb001c1c7a20 */ /* 0x000fe20000410000 */
[C---:B------:R-:W-:Y:S01]  /*10940*/  HMMA.16816.F32.BF16 R40, R188.reuse, R6, R40 ;  /* 0x00000006bc28723c */ /* 0x040fe20000041828 */
[----:B------:R4:W1:Y:S01]  /*10950*/  MUFU.TANH R164, R20 ;  /* 0x0000001400a47308 */ /* 0x0008620000002400 */
[----:B------:R-:W1:Y:S02]  /*10960*/  LDSM.16.M88.4 R4, [R204+0x7000] ;  /* 0x00700000cc04783b */ /* 0x000e640000000200 */
[----:B------:R-:W-:Y:S02]  /*10970*/  FMUL.FTZ R29, R29, c[0x0][0x2ec] ;  /* 0x0000bb001d1d7a20 */ /* 0x000fe40000410000 */
[----:B------:R-:W-:Y:S02]  /*10980*/  FMUL.FTZ R30, R30, c[0x0][0x2ec] ;  /* 0x0000bb001e1e7a20 */ /* 0x000fe40000410000 */
[----:B------:R-:W-:Y:S03]  /*10990*/  FMUL.FTZ R31, R31, c[0x0][0x2ec] ;  /* 0x0000bb001f1f7a20 */ /* 0x000fe60000410000 */
[----:B------:R4:W1:Y:S01]  /*109a0*/  MUFU.TANH R165, R21 ;  /* 0x0000001500a57308 */ /* 0x0008620000002400 */
[----:B------:R-:W-:Y:S02]  /*109b0*/  FMUL.FTZ R32, R32, c[0x0][0x2ec] ;  /* 0x0000bb0020207a20 */ /* 0x000fe40000410000 */
[----:B------:R-:W-:Y:S02]  /*109c0*/  FMUL.FTZ R33, R33, c[0x0][0x2ec] ;  /* 0x0000bb0021217a20 */ /* 0x000fe40000410000 */
[----:B------:R-:W-:Y:S02]  /*109d0*/  FMUL.FTZ R34, R34, c[0x0][0x2ec] ;  /* 0x0000bb0022227a20 */ /* 0x000fe40000410000 */
[----:B------:R-:W-:Y:S02]  /*109e0*/  FMUL.FTZ R35, R35, c[0x0][0x2ec] ;  /* 0x0000bb0023237a20 */ /* 0x000fe40000410000 */
[----:B------:R-:W-:Y:S01]  /*109f0*/  FMUL.FTZ R36, R36, c[0x0][0x2ec] ;  /* 0x0000bb0024247a20 */ /* 0x000fe20000410000 */
[----:B------:R4:W2:Y:S01]  /*10a00*/  MUFU.TANH R166, R22 ;  /* 0x0000001600a67308 */ /* 0x0008a20000002400 */
[----:B------:R-:W-:Y:S01]  /*10a10*/  FMUL.FTZ R37, R37, c[0x0][0x2ec] ;  /* 0x0000bb0025257a20 */ /* 0x000fe20000410000 */
[C---:B-----5:R-:W-:Y:S03]  /*10a20*/  HMMA.16816.F32.BF16 R44, R188.reuse, R8, R44 ;  /* 0x00000008bc2c723c */ /* 0x060fe6000004182c */
[----:B------:R-:W-:Y:S02]  /*10a30*/  FMUL.FTZ R38, R38, c[0x0][0x2ec] ;  /* 0x0000bb0026267a20 */ /* 0x000fe40000410000 */
[----:B------:R-:W-:Y:S03]  /*10a40*/  FMUL.FTZ R39, R39, c[0x0][0x2ec] ;  /* 0x0000bb0027277a20 */ /* 0x000fe60000410000 */
[----:B------:R4:W2:Y:S01]  /*10a50*/  MUFU.TANH R167, R23 ;  /* 0x0000001700a77308 */ /* 0x0008a20000002400 */
[C---:B------:R-:W-:Y:S01]  /*10a60*/  HMMA.16816.F32.BF16 R48, R188.reuse, R10, R48 ;  /* 0x0000000abc30723c */ /* 0x040fe20000041830 */
[----:B------:R-:W5:Y:S01]  /*10a70*/  LDSM.16.M88.4 R8, [R204+0x7800] ;  /* 0x00780000cc08783b */ /* 0x000f620000000200 */
[----:B------:R-:W-:Y:S04]  /*10a80*/  DEPBAR.LE SB0, 0x0 ;  /* 0x000080000000791a */ /* 0x000fe80000000000 */
[----:B------:R-:W-:Y:S02]  /*10a90*/  FMUL.FTZ R40, R40, c[0x0][0x2ec] ;  /* 0x0000bb0028287a20 */ /* 0x000fe40000410000 */
[----:B------:R-:W-:Y:S01]  /*10aa0*/  FMUL.FTZ R41, R41, c[0x0][0x2ec] ;  /* 0x0000bb0029297a20 */ /* 0x000fe20000410000 */
[----:B------:R4:W2:Y:S01]  /*10ab0*/  MUFU.TANH R168, R24 ;  /* 0x0000001800a87308 */ /* 0x0008a20000002400 */
[----:B------:R-:W-:Y:S01]  /*10ac0*/  BAR.SYNC.DEFER_BLOCKING 0x0 ;  /* 0x0000000000007b1d */ /* 0x000fe20000010000 */
[C---:B-1----:R-:W-:Y:S05]  /*10ad0*/  HMMA.16816.F32.BF16 R52, R188.reuse, R4, R52 ;  /* 0x00000004bc34723c */ /* 0x042fea0000041834 */
[----:B------:R-:W-:Y:S02]  /*10ae0*/  FMUL.FTZ R42, R42, c[0x0][0x2ec] ;  /* 0x0000bb002a2a7a20 */ /* 0x000fe40000410000 */
[----:B------:R-:W-:Y:S01]  /*10af0*/  FMUL.FTZ R43, R43, c[0x0][0x2ec] ;  /* 0x0000bb002b2b7a20 */ /* 0x000fe20000410000 */
[----:B------:R4:W1:Y:S01]  /*10b00*/  MUFU.TANH R169, R25 ;  /* 0x0000001900a97308 */ /* 0x0008620000002400 */
[C---:B------:R-:W-:Y:S03]  /*10b10*/  HMMA.16816.F32.BF16 R56, R188.reuse, R6, R56 ;  /* 0x00000006bc38723c */ /* 0x040fe60000041838 */
[----:B------:R-:W-:Y:S02]  /*10b20*/  FMUL.FTZ R44, R44, c[0x0][0x2ec] ;  /* 0x0000bb002c2c7a20 */ /* 0x000fe40000410000 */
[----:B------:R-:W-:Y:S02]  /*10b30*/  FMUL.FTZ R45, R45, c[0x0][0x2ec] ;  /* 0x0000bb002d2d7a20 */ /* 0x000fe40000410000 */
[----:B------:R-:W-:Y:S02]  /*10b40*/  FMUL.FTZ R46, R46, c[0x0][0x2ec] ;  /* 0x0000bb002e2e7a20 */ /* 0x000fe40000410000 */
[----:B------:R4:W1:Y:S03]  /*10b50*/  MUFU.TANH R170, R26 ;  /* 0x0000001a00aa7308 */ /* 0x0008660000002400 */
[----:B------:R-:W-:Y:S02]  /*10b60*/  FMUL.FTZ R47, R47, c[0x0][0x2ec] ;  /* 0x0000bb002f2f7a20 */ /* 0x000fe40000410000 */
[----:B------:R-:W-:Y:S02]  /*10b70*/  FMUL.FTZ R48, R48, c[0x0][0x2ec] ;  /* 0x0000bb0030307a20 */ /* 0x000fe40000410000 */
[----:B------:R-:W-:Y:S02]  /*10b80*/  FMUL.FTZ R49, R49, c[0x0][0x2ec] ;  /* 0x0000bb0031317a20 */ /* 0x000fe40000410000 */
[----:B------:R-:W-:Y:S01]  /*10b90*/  FMUL.FTZ R50, R50, c[0x0][0x2ec] ;  /* 0x0000bb0032327a20 */ /* 0x000fe20000410000 */
[----:B------:R4:W1:Y:S01]  /*10ba0*/  MUFU.TANH R171, R27 ;  /* 0x0000001b00ab7308 */ /* 0x0008620000002400 */
[----:B------:R-:W-:Y:S01]  /*10bb0*/  FMUL.FTZ R51, R51, c[0x0][0x2ec] ;  /* 0x0000bb0033337a20 */ /* 0x000fe20000410000 */
[C---:B-----5:R-:W-:Y:S03]  /*10bc0*/  HMMA.16816.F32.BF16 R60, R188.reuse, R8, R60 ;  /* 0x00000008bc3c723c */ /* 0x060fe6000004183c */
[----:B------:R-:W-:Y:S02]  /*10bd0*/  FMUL.FTZ R52, R52, c[0x0][0x2ec] ;  /* 0x0000bb0034347a20 */ /* 0x000fe40000410000 */
[----:B------:R-:W-:Y:S02]  /*10be0*/  FMUL.FTZ R53, R53, c[0x0][0x2ec] ;  /* 0x0000bb0035357a20 */ /* 0x000fe40000410000 */
[----:B------:R-:W-:Y:S01]  /*10bf0*/  FMUL.FTZ R54, R54, c[0x0][0x2ec] ;  /* 0x0000bb0036367a20 */ /* 0x000fe20000410000 */
[----:B------:R4:W1:Y:S01]  /*10c00*/  MUFU.TANH R181, R28 ;  /* 0x0000001c00b57308 */ /* 0x0008620000002400 */
[----:B------:R-:W-:Y:S03]  /*10c10*/  HMMA.16816.F32.BF16 R64, R188, R10, R64 ;  /* 0x0000000abc40723c */ /* 0x000fe60000041840 */
        /* <DEDUP_REMOVED lines=9> */
[----:B------:R-:W-:Y:S02]  /*10cb0*/  FMUL.FTZ R62, R62, c[0x0][0x2ec] ;  /* 0x0000bb003e3e7a20 */ /* 0x000fe40000410000 */
[----:B------:R-:W-:Y:S02]  /*10cc0*/  FMUL.FTZ R63, R63, c[0x0][0x2ec] ;  /* 0x0000bb003f3f7a20 */ /* 0x000fe40000410000 */
[----:B------:R-:W-:Y:S02]  /*10cd0*/  FMUL.FTZ R64, R64, c[0x0][0x2ec] ;  /* 0x0000bb0040407a20 */ /* 0x000fe40000410000 */
[----:B------:R-:W-:Y:S02]  /*10ce0*/  FMUL.FTZ R65, R65, c[0x0][0x2ec] ;  /* 0x0000bb0041417a20 */ /* 0x000fe40000410000 */
[----:B------:R-:W-:Y:S01]  /*10cf0*/  FMUL.FTZ R66, R66, c[0x0][0x2ec] ;  /* 0x0000bb0042427a20 */ /* 0x000fe20000410000 */
[----:B------:R4:W1:Y:S01]  /*10d00*/  MUFU.TANH R183, R31 ;  /* 0x0000001f00b77308 */ /* 0x0008620000002400 */
[----:B------:R-:W-:Y:S09]  /*10d10*/  FMUL.FTZ R67, R67, c[0x0][0x2ec] ;  /* 0x0000bb0043437a20 */ /* 0x000ff20000410000 */
        /* <DEDUP_REMOVED lines=37> */
[----:B--23--:R-:W-:Y:S01]  /*10f70*/  ULDC.64 UR8, c[0x0][0x198] ;  /* 0x0000660000087ab9 */ /* 0x00cfe20000000a00 */
[----:B------:R-:W-:Y:S02]  /*10f80*/  MOV R4, UR11 ;  /* 0x0000000b00047c02 */ /* 0x000fe40008000f00 */
[----:B------:R-:W-:Y:S01]  /*10f90*/  MOV R5, UR10 ;  /* 0x0000000a00057c02 */ /* 0x000fe20008000f00 */
[----:B------:R-:W-:-:S05]  /*10fa0*/  @!P0 BRA `(.L_x_1615) ;  /* 0x000003d000008947 */ /* 0x000fca0003800000 */
[----:B------:R-:W-:Y:S01]  /*10fb0*/  IMAD.SHL.U32 R4, R229, 0x80, RZ ;  /* 0x00000080e5047824 */ /* 0x000fe200078e00ff */
[----:B------:R-:W-:Y:S01]  /*10fc0*/  IABS R3, c[0x0][0x2d0] ;  /* 0x0000b40000037a13 */ /* 0x000fe20000000000 */
[----:B------:R-:W-:Y:S02]  /*10fd0*/  UMOV UR8, UR6 ;  /* 0x0000000600087c82 */ /* 0x000fe40008000000 */
[----:B------:R-:W-:Y:S01]  /*10fe0*/  UMOV UR9, UR7 ;  /* 0x0000000700097c82 */ /* 0x000fe20008000000 */
[----:B------:R-:W2:Y:S01]  /*10ff0*/  I2F.RP R12, R3 ;  /* 0x00000003000c7306 */ /* 0x000ea20000209400 */
[C---:B------:R-:W-:Y:S02]  /*11000*/  IADD3 R10, R4.reuse, -0x80, RZ ;  /* 0xffffff80040a7810 */ /* 0x040fe40007ffe0ff */
        /* <DEDUP_REMOVED lines=24> */
[-C--:B------:R-:W-:Y:S02]  /*11190*/  ISETP.GE.U32.AND P5, PT, R6, R3.reuse, PT ;  /* 0x000000030600720c */ /* 0x080fe40003fa6070 */
[----:B------:R-:W-:Y:S02]  /*111a0*/  ISETP.GE.U32.AND P6, PT, R8, R3, PT ;  /* 0x000000030800720c */ /* 0x000fe40003fc6070 */
[----:B------:R-:W-:Y:S02]  /*111b0*/  ISETP.GE.AND P2, PT, R4, RZ, PT ;  /* 0x000000ff0400720c */ /* 0x000fe40003f46270 */
[----:B------:R-:W-:Y:S07]  /*111c0*/  LOP3.LUT R3, RZ, c[0x0][0x2d0], RZ, 0x33, !PT ;  /* 0x0000b400ff037a12 */ /* 0x000fee00078e33ff */
        /* <DEDUP_REMOVED lines=12> */
[----:B------:R2:W3:Y:S04]  /*11290*/  LDG.E R7, [R6.64] ;  /* 0x0000000e06077981 */ /* 0x0004e8000c1e1900 */
[----:B------:R5:W3:Y:S02]  /*112a0*/  LDG.E R5, [R4.64] ;  /* 0x0000000e04057981 */ /* 0x000ae4000c1e1900 */
[----:B-----5:R-:W-:Y:S04]  /*112b0*/  IMAD.MOV.U32 R4, RZ, RZ, c[0x0][0x2d0] ;  /* 0x0000b400ff047624 */ /* 0x020fe800078e00ff */
[----:B------:R-:W-:Y:S04]  /*112c0*/  IMAD R4, R3, R4, -0x80 ;  /* 0xffffff8003047424 */ /* 0x000fe800078e0204 */
[----:B------:R-:W-:Y:S01]  /*112d0*/  IMAD R3, R4, UR7, RZ ;  /* 0x0000000704037c24 */ /* 0x000fe2000f8e02ff */
[----:B--2---:R-:W-:Y:S05]  /*112e0*/  SHF.R.S32.HI R6, RZ, 0x1f, R4 ;  /* 0x0000001fff067819 */ /* 0x004fea0000011404 */
[----:B------:R-:W-:Y:S02]  /*112f0*/  IMAD R3, R6, UR6, R3 ;  /* 0x0000000606037c24 */ /* 0x000fe4000f8e0203 */
[----:B---3--:R-:W-:Y:S02]  /*11300*/  IMAD.IADD R7, R7, 0x1, -R5 ;  /* 0x0000000107077824 */ /* 0x008fe400078e0a05 */
[----:B------:R-:W-:Y:S03]  /*11310*/  IMAD.WIDE.U32 R4, R4, UR6, RZ ;  /* 0x0000000604047c25 */ /* 0x000fe6000f8e00ff */
[----:B------:R-:W-:Y:S01]  /*11320*/  SHF.R.S32.HI R6, RZ, 0x1f, R7 ;  /* 0x0000001fff067819 */ /* 0x000fe20000011407 */
[----:B------:R-:W-:Y:S04]  /*11330*/  IMAD.IADD R5, R5, 0x1, R3 ;  /* 0x0000000105057824 */ /* 0x000fe800078e0203 */
[----:B------:R-:W-:Y:S02]  /*11340*/  IMAD R6, R6, c[0x0][0x180], RZ ;  /* 0x0000600006067a24 */ /* 0x000fe400078e02ff */
[C---:B------:R-:W-:Y:S04]  /*11350*/  IMAD.WIDE.U32 R4, R7.reuse, c[0x0][0x180], R4 ;  /* 0x0000600007047a25 */ /* 0x040fe800078e0004 */
[----:B------:R-:W-:Y:S04]  /*11360*/  IMAD R6, R7, c[0x0][0x184], R6 ;  /* 0x0000610007067a24 */ /* 0x000fe800078e0206 */
[----:B------:R-:W-:Y:S02]  /*11370*/  IMAD.IADD R5, R5, 0x1, R6 ;  /* 0x0000000105057824 */ /* 0x000fe400078e0206 */
.L_x_1615:
[----:B------:R2:W-:Y:S01]  /*11380*/  @P4 STS.128 [R230+0x4000], RZ ;  /* 0x004000ffe6004388 */ /* 0x0005e20000000c00 */
[----:B----4-:R-:W-:Y:S01]  /*11390*/  LEA R18, P2, R4, R238, 0x1 ;  /* 0x000000ee04127211 */ /* 0x010fe200078408ff */
[----:B------:R-:W-:Y:S01]  /*113a0*/  UMOV UR6, UR8 ;  /* 0x0000000800067c82 */ /* 0x000fe20008000000 */
[----:B------:R-:W-:Y:S01]  /*113b0*/  IADD3 R3, P1, R226, R4, RZ ;  /* 0x00000004e2037210 */ /* 0x000fe20007f3e0ff */
        /* <DEDUP_REMOVED lines=19> */
[C---:B------:R-:W-:Y:S02]  /*114f0*/  @!P3 LEA R10, P1, R4.reuse, R238, 0x1 ;  /* 0x000000ee040ab211 */ /* 0x040fe400078208ff */
        /* <DEDUP_REMOVED lines=53> */
[C---:B---3--:R-:W-:Y:S02]  /*11850*/  @!P3 LEA R20, P2, R6.reuse, R238, 0x1 ;  /* 0x000000ee0614b211 */ /* 0x048fe400078408ff */
[CCC-:B------:R-:W-:Y:S01]  /*11860*/  @!P4 LEA.HI.X R33, R6.reuse, R237.reuse, R5.reuse, 0x1, P6 ;  /* 0x000000ed0621c211 */ /* 0x1c0fe200030f0c05 */
[----:B------:R2:W-:Y:S01]  /*11870*/  @P4 STS.128 [R230+0x6000], RZ ;  /* 0x006000ffe6004388 */ /* 0x0005e20000000c00 */
[-CC-:B------:R-:W-:Y:S02]  /*11880*/  @!P3 LEA.HI.X R21, R6, R237.reuse, R5.reuse, 0x1, P2 ;  /* 0x000000ed0615b211 */ /* 0x180fe400010f0c05 */
        /* <DEDUP_REMOVED lines=48> */
.L_x_1614:
[----:B--23--:R-:W-:Y:S01]  /*11b90*/  FMNMX.FTZ R5, R141, R2, !PT ;  /* 0x000000028d057209 */ /* 0x00cfe20007810000 */
[----:B----4-:R-:W-:Y:S01]  /*11ba0*/  LDSM.16.MT88.4 R12, [R216+0xc000] ;  /* 0x00c00000d80c783b */ /* 0x010fe20000004200 */
[----:B------:R-:W-:Y:S01]  /*11bb0*/  FMNMX.FTZ R3, R139, R0, !PT ;  /* 0x000000008b037209 */ /* 0x000fe20007810000 */
[----:B------:R-:W-:Y:S01]  /*11bc0*/  UMOV UR8, UR13 ;  /* 0x0000000d00087c82 */ /* 0x000fe20008000000 */
[----:B------:R-:W-:Y:S01]  /*11bd0*/  FMNMX.FTZ R5, R140, R5, !PT ;  /* 0x000000058c057209 */ /* 0x000fe20007810000 */
[----:B------:R-:W-:Y:S01]  /*11be0*/  UMOV UR9, UR12 ;  /* 0x0000000c00097c82 */ /* 0x000fe20008000000 */
[----:B------:R-:W-:Y:S02]  /*11bf0*/  MOV R8, R142 ;  /* 0x0000008e00087202 */ /* 0x000fe40000000f00 */
[----:B------:R-:W-:Y:S01]  /*11c00*/  FMNMX.FTZ R5, R137, R5, !PT ;  /* 0x0000000589057209 */ /* 0x000fe20007810000 */
[----:B------:R-:W-:Y:S01]  /*11c10*/  LDSM.16.MT88.4 R20, [R214+0xc000] ;  /* 0x00c00000d614783b */ /* 0x000fe20000004200 */
[----:B------:R-:W-:Y:S02]  /*11c20*/  MOV R7, R143 ;  /* 0x0000008f00077202 */ /* 0x000fe40000000f00 */
        /* <DEDUP_REMOVED lines=78> */
[----:B------:R-:W-:Y:S02]  /*12110*/  FADD.FTZ R2, -R132, R2 ;  /* 0x0000000284027221 */ /* 0x000fe40000010100 */
[----:B------:R-:W1:Y:S01]  /*12120*/  MUFU.EX2 R0, R0 ;  /* 0x0000000000007308 */ /* 0x000e620000000800 */
[----:B------:R-:W-:Y:S01]  /*12130*/  FSEL R147, R147, RZ, P1 ;  /* 0x000000ff93937208 */ /* 0x000fe20000800000 */
[----:B------:R-:W-:Y:S01]  /*12140*/  FMUL.FTZ R2, R2, c[0x0][0x23c] ;  /* 0x00008f0002027a20 */ /* 0x000fe20000410000 */
[----:B------:R-:W-:Y:S03]  /*12150*/  FSETP.NEU.FTZ.AND P1, PT, R3, -INF , PT ;  /* 0xff8000000300780b */ /* 0x000fe60003f3d000 */
[--C-:B------:R-:W-:Y:S01]  /*12160*/  FFMA.FTZ R144, R141, c[0x0][0x23c], -R147.reuse ;  /* 0x00008f008d907a23 */ /* 0x100fe20000010893 */
[----:B------:R-:W-:Y:S01]  /*12170*/  FSEL R146, R146, RZ, P1 ;  /* 0x000000ff92927208 */ /* 0x000fe20000800000 */
[--C-:B------:R-:W-:Y:S01]  /*12180*/  FFMA.FTZ R141, R8, c[0x0][0x23c], -R147.reuse ;  /* 0x00008f00088d7a23 */ /* 0x100fe20000010893 */
[----:B------:R-:W-:Y:S01]  /*12190*/  ISETP.GT.AND P1, PT, R229, R224, PT ;  /* 0x000000e0e500720c */ /* 0x000fe20003f24270 */
[--C-:B------:R-:W-:Y:S01]  /*121a0*/  FFMA.FTZ R143, R140, c[0x0][0x23c], -R147.reuse ;  /* 0x00008f008c8f7a23 */ /* 0x100fe20000010893 */
[----:B------:R-:W2:Y:S01]  /*121b0*/  MUFU.EX2 R2, R2 ;  /* 0x0000000200027308 */ /* 0x000ea20000000800 */
[--C-:B------:R-:W-:Y:S02]  /*121c0*/  FFMA.FTZ R140, R139, c[0x0][0x23c], -R146.reuse ;  /* 0x00008f008b8c7a23 */ /* 0x100fe40000010892 */
        /* <DEDUP_REMOVED lines=17> */
[C---:B------:R-:W-:Y:S02]  /*122e0*/  FMUL.FTZ R9, R2.reuse, R125 ;  /* 0x0000007d02097220 */ /* 0x040fe40000410000 */
[C---:B------:R-:W-:Y:S01]  /*122f0*/  FMUL.FTZ R16, R2.reuse, R116 ;  /* 0x0000007402107220 */ /* 0x040fe20000410000 */
[----:B------:R-:W-:Y:S01]  /*12300*/  LDSM.16.MT88.4 R124, [R216+0xf800] ;  /* 0x00f80000d87c783b */ /* 0x000fe20000004200 */
[C---:B------:R-:W-:Y:S02]  /*12310*/  FMUL.FTZ R17, R2.reuse, R117 ;  /* 0x0000007502117220 */ /* 0x040fe40000410000 */
[C---:B------:R-:W-:Y:S02]  /*12320*/  FMUL.FTZ R24, R2.reuse, R108 ;  /* 0x0000006c02187220 */ /* 0x040fe40000410000 */
[----:B------:R-:W-:Y:S01]  /*12330*/  FMUL.FTZ R25, R2, R109 ;  /* 0x0000006d02197220 */ /* 0x000fe20000410000 */
[----:B------:R-:W2:Y:S01]  /*12340*/  MUFU.EX2 R139, R139 ;  /* 0x0000008b008b7308 */ /* 0x000ea20000000800 */
[C---:B------:R-:W-:Y:S01]  /*12350*/  FMUL.FTZ R26, R0.reuse, R110 ;  /* 0x0000006e001a7220 */ /* 0x040fe20000410000 */
[----:B------:R-:W-:Y:S01]  /*12360*/  LDSM.16.MT88.4 R116, [R214+0xf800] ;  /* 0x00f80000d674783b */ /* 0x000fe20000004200 */
[----:B------:R-:W-:Y:S01]  /*12370*/  FMUL.FTZ R27, R0, R111 ;  /* 0x0000006f001b7220 */ /* 0x000fe20000410000 */
[----:B-1----:R-:W-:Y:S01]  /*12380*/  F2FP.BF16.PACK_AB R128, R143, R144 ;  /* 0x000000908f80723e */ /* 0x002fe200000010ff */
[C---:B------:R-:W-:Y:S02]  /*12390*/  FMUL.FTZ R32, R2.reuse, R100 ;  /* 0x0000006402207220 */ /* 0x040fe40000410000 */
[----:B------:R-:W-:Y:S02]  /*123a0*/  FMUL.FTZ R33, R2, R101 ;  /* 0x0000006502217220 */ /* 0x000fe40000410000 */
[C---:B------:R-:W-:Y:S01]  /*123b0*/  FMUL.FTZ R34, R0.reuse, R102 ;  /* 0x0000006600227220 */ /* 0x040fe20000410000 */
[----:B------:R-:W-:Y:S01]  /*123c0*/  MUFU.EX2 R142, R142 ;  /* 0x0000008e008e7308 */ /* 0x000fe20000000800 */
[----:B------:R-:W-:Y:S01]  /*123d0*/  FMUL.FTZ R35, R0, R103 ;  /* 0x0000006700237220 */ /* 0x000fe20000410000 */
[----:B------:R-:W-:Y:S01]  /*123e0*/  LDSM.16.MT88.4 R108, [R213+0xf800] ;  /* 0x00f80000d56c783b */ /* 0x000fe20000004200 */
[C---:B------:R-:W-:Y:S02]  /*123f0*/  FMUL.FTZ R40, R2.reuse, R92 ;  /* 0x0000005c02287220 */ /* 0x040fe40000410000 */
[----:B------:R-:W-:Y:S02]  /*12400*/  FMUL.FTZ R41, R2, R93 ;  /* 0x0000005d02297220 */ /* 0x000fe40000410000 */
[C---:B------:R-:W-:Y:S02]  /*12410*/  FMUL.FTZ R42, R0.reuse, R94 ;  /* 0x0000005e002a7220 */ /* 0x040fe40000410000 */
[----:B------:R-:W-:Y:S01]  /*12420*/  FMUL.FTZ R43, R0, R95 ;  /* 0x0000005f002b7220 */ /* 0x000fe20000410000 */
[----:B------:R-:W1:Y:S01]  /*12430*/  MUFU.EX2 R141, R141 ;  /* 0x0000008d008d7308 */ /* 0x000e620000000800 */
[----:B------:R-:W-:Y:S01]  /*12440*/  LDSM.16.MT88.4 R92, [R212+0x11000] ;  /* 0x01100000d45c783b */ /* 0x000fe20000004200 */
[C---:B------:R-:W-:Y:S01]  /*12450*/  FMUL.FTZ R48, R2.reuse, R84 ;  /* 0x0000005402307220 */ /* 0x040fe20000410000 */
[----:B--2---:R-:W-:Y:S01]  /*12460*/  F2FP.BF16.PACK_AB R129, R139, R140 ;  /* 0x0000008c8b81723e */ /* 0x004fe200000010ff */
[----:B------:R-:W-:Y:S02]  /*12470*/  FMUL.FTZ R49, R2, R85 ;  /* 0x0000005502317220 */ /* 0x000fe40000410000 */
[C---:B------:R-:W-:Y:S03]  /*12480*/  FMUL.FTZ R50, R0.reuse, R86 ;  /* 0x0000005600327220 */ /* 0x040fe60000410000 */
[----:B------:R-:W-:Y:S01]  /*12490*/  LDSM.16.MT88.4 R100, [R212+0xf800] ;  /* 0x00f80000d464783b */ /* 0x000fe20000004200 */
[----:B------:R-:W-:Y:S01]  /*124a0*/  MUFU.EX2 R138, R138 ;  /* 0x0000008a008a7308 */ /* 0x000fe20000000800 */
[----:B------:R-:W-:Y:S02]  /*124b0*/  FMUL.FTZ R51, R0, R87 ;  /* 0x0000005700337220 */ /* 0x000fe40000410000 */
[C---:B------:R-:W-:Y:S02]  /*124c0*/  FMUL.FTZ R56, R2.reuse, R76 ;  /* 0x0000004c02387220 */ /* 0x040fe40000410000 */
[----:B------:R-:W-:Y:S02]  /*124d0*/  FMUL.FTZ R57, R2, R77 ;  /* 0x0000004d02397220 */ /* 0x000fe40000410000 */
[----:B------:R-:W2:Y:S01]  /*124e0*/  LDSM.16.MT88.4 R84, [R212+0x10000] ;  /* 0x01000000d454783b */ /* 0x000ea20000004200 */
[C---:B------:R-:W-:Y:S02]  /*124f0*/  FMUL.FTZ R58, R0.reuse, R78 ;  /* 0x0000004e003a7220 */ /* 0x040fe40000410000 */
[----:B------:R-:W3:Y:S01]  /*12500*/  MUFU.EX2 R137, R137 ;  /* 0x0000008900897308 */ /* 0x000ee20000000800 */
[----:B------:R-:W-:Y:S02]  /*12510*/  FMUL.FTZ R59, R0, R79 ;  /* 0x0000004f003b7220 */ /* 0x000fe40000410000 */
[C---:B------:R-:W-:Y:S01]  /*12520*/  FMUL.FTZ R64, R2.reuse, R68 ;  /* 0x0000004402407220 */ /* 0x040fe20000410000 */
[----:B-1----:R-:W-:Y:S01]  /*12530*/  F2FP.BF16.PACK_AB R130, R141, R142 ;  /* 0x0000008e8d82723e */ /* 0x002fe200000010ff */
[----:B------:R-:W1:Y:S01]  /*12540*/  LDSM.16.MT88.4 R76, [R216+0xc800] ;  /* 0x00c80000d84c783b */ /* 0x000e620000004200 */
[----:B------:R-:W-:Y:S02]  /*12550*/  FMUL.FTZ R65, R2, R69 ;  /* 0x0000004502417220 */ /* 0x000fe40000410000 */
[C---:B------:R-:W-:Y:S02]  /*12560*/  FMUL.FTZ R66, R0.reuse, R70 ;  /* 0x0000004600427220 */ /* 0x040fe40000410000 */
[----:B------:R-:W-:Y:S01]  /*12570*/  FMUL.FTZ R67, R0, R71 ;  /* 0x0000004700437220 */ /* 0x000fe20000410000 */
[----:B------:R-:W-:Y:S01]  /*12580*/  MUFU.EX2 R154, R154 ;  /* 0x0000009a009a7308 */ /* 0x000fe20000000800 */
[--C-:B------:R-:W-:Y:S02]  /*12590*/  FFMA.FTZ R157, R157, c[0x0][0x23c], -R146.reuse ;  /* 0x00008f009d9d7a23 */ /* 0x100fe40000010892 */
[--C-:B------:R-:W-:Y:S02]  /*125a0*/  FFMA.FTZ R162, R162, c[0x0][0x23c], -R146.reuse ;  /* 0x00008f00a2a27a23 */ /* 0x100fe40000010892 */
[--C-:B------:R-:W-:Y:S02]  /*125b0*/  FFMA.FTZ R164, R164, c[0x0][0x23c], -R147.reuse ;  /* 0x00008f00a4a47a23 */ /* 0x100fe40000010893 */
[--C-:B------:R-:W-:Y:S02]  /*125c0*/  FFMA.FTZ R165, R165, c[0x0][0x23c], -R147.reuse ;  /* 0x00008f00a5a57a23 */ /* 0x100fe40000010893 */
[--C-:B------:R-:W-:Y:S01]  /*125d0*/  FFMA.FTZ R166, R166, c[0x0][0x23c], -R146.reuse ;  /* 0x00008f00a6a67a23 */ /* 0x100fe20000010892 */
[----:B------:R-:W-:Y:S01]  /*125e0*/  MUFU.EX2 R157, R157 ;  /* 0x0000009d009d7308 */ /* 0x000fe20000000800 */
[--C-:B------:R-:W-:Y:S01]  /*125f0*/  FFMA.FTZ R167, R167, c[0x0][0x23c], -R146.reuse ;  /* 0x00008f00a7a77a23 */ /* 0x100fe20000010892 */
[----:B---3--:R-:W-:Y:S01]  /*12600*/  F2FP.BF16.PACK_AB R131, R137, R138 ;  /* 0x0000008a8983723e */ /* 0x008fe200000010ff */
[--C-:B------:R-:W-:Y:S02]  /*12610*/  FFMA.FTZ R168, R168, c[0x0][0x23c], -R147.reuse ;  /* 0x00008f00a8a87a23 */ /* 0x100fe40000010893 */
[--C-:B------:R-:W-:Y:S02]  /*12620*/  FFMA.FTZ R169, R169, c[0x0][0x23c], -R147.reuse ;  /* 0x00008f00a9a97a23 */ /* 0x100fe40000010893 */
[--C-:B------:R-:W-:Y:S02]  /*12630*/  FFMA.FTZ R170, R170, c[0x0][0x23c], -R146.reuse ;  /* 0x00008f00aaaa7a23 */ /* 0x100fe40000010892 */
[C---:B------:R-:W-:Y:S01]  /*12640*/  HMMA.16816.F32.BF16 R4, R128.reuse, R12, R4 ;  /* 0x0000000c8004723c */ /* 0x040fe20000041804 */
[----:B------:R-:W3:Y:S04]  /*12650*/  MUFU.EX2 R162, R162 ;  /* 0x000000a200a27308 */ /* 0x000ee80000000800 */
[--C-:B------:R-:W-:Y:S02]  /*12660*/  FFMA.FTZ R171, R171, c[0x0][0x23c], -R146.reuse ;  /* 0x00008f00abab7a23 */ /* 0x100fe40000010892 */
[C---:B------:R-:W-:Y:S01]  /*12670*/  FMUL.FTZ R12, R2.reuse, R120 ;  /* 0x00000078020c7220 */ /* 0x040fe20000410000 */
[C---:B------:R-:W-:Y:S03]  /*12680*/  HMMA.16816.F32.BF16 R8, R128.reuse, R14, R8 ;  /* 0x0000000e8008723c */ /* 0x040fe60000041808 */
[----:B------:R-:W-:Y:S01]  /*12690*/  MUFU.EX2 R164, R164 ;  /* 0x000000a400a47308 */ /* 0x000fe20000000800 */
[----:B------:R-:W-:Y:S02]  /*126a0*/  FMUL.FTZ R13, R2, R121 ;  /* 0x00000079020d7220 */ /* 0x000fe40000410000 */
[--C-:B------:R-:W-:Y:S02]  /*126b0*/  FFMA.FTZ R181, R181, c[0x0][0x23c], -R147.reuse ;  /* 0x00008f00b5b57a23 */ /* 0x100fe40000010893 */
[C---:B------:R-:W-:Y:S04]  /*126c0*/  FMUL.FTZ R14, R0.reuse, R122 ;  /* 0x0000007a000e7220 */ /* 0x040fe80000410000 */
[----:B------:R-:W-:Y:S01]  /*126d0*/  FMUL.FTZ R15, R0, R123 ;  /* 0x0000007b000f7220 */ /* 0x000fe20000410000 */
[----:B------:R-:W-:Y:S01]  /*126e0*/  MUFU.EX2 R165, R165 ;  /* 0x000000a500a57308 */ /* 0x000fe20000000800 */
[--C-:B------:R-:W-:Y:S02]  /*126f0*/  FFMA.FTZ R179, R179, c[0x0][0x23c], -R147.reuse ;  /* 0x00008f00b3b37a23 */ /* 0x100fe40000010893 */
[--C-:B------:R-:W-:Y:S01]  /*12700*/  FFMA.FTZ R182, R182, c[0x0][0x23c], -R146.reuse ;  /* 0x00008f00b6b67a23 */ /* 0x100fe20000010892 */
[----:B---3--:R-:W-:Y:S01]  /*12710*/  F2FP.BF16.PACK_AB R71, R162, R157 ;  /* 0x0000009da247723e */ /* 0x008fe200000010ff */
[--C-:B------:R-:W-:Y:S01]  /*12720*/  FFMA.FTZ R183, R183, c[0x0][0x23c], -R146.reuse ;  /* 0x00008f00b7b77a23 */ /* 0x100fe20000010892 */
[C---:B------:R-:W-:Y:S03]  /*12730*/  HMMA.16816.F32.BF16 R12, R128.reuse, R20, R12 ;  /* 0x00000014800c723c */ /* 0x040fe6000004180c */
[--C-:B------:R-:W-:Y:S01]  /*12740*/  FFMA.FTZ R184, R184, c[0x0][0x23c], -R147.reuse ;  /* 0x00008f00b8b87a23 */ /* 0x100fe20000010893 */
[----:B------:R-:W-:Y:S01]  /*12750*/  MUFU.EX2 R166, R166 ;  /* 0x000000a600a67308 */ /* 0x000fe20000000800 */
[--C-:B------:R-:W-:Y:S02]  /*12760*/  FFMA.FTZ R185, R185, c[0x0][0x23c], -R147.reuse ;  /* 0x00008f00b9b97a23 */ /* 0x100fe40000010893 */
[C---:B------:R-:W-:Y:S01]  /*12770*/  FMUL.FTZ R20, R2.reuse, R112 ;  /* 0x0000007002147220 */ /* 0x040fe20000410000 */
[C---:B------:R-:W-:Y:S04]  /*12780*/  HMMA.16816.F32.BF16 R16, R128.reuse, R22, R16 ;  /* 0x000000168010723c */ /* 0x040fe80000041810 */
[----:B------:R-:W-:Y:S02]  /*12790*/  FMUL.FTZ R21, R2, R113 ;  /* 0x0000007102157220 */ /* 0x000fe40000410000 */
[----:B------:R-:W-:Y:S01]  /*127a0*/  MUFU.EX2 R167, R167 ;  /* 0x000000a700a77308 */ /* 0x000fe20000000800 */
[C---:B------:R-:W-:Y:S02]  /*127b0*/  FMUL.FTZ R22, R0.reuse, R114 ;  /* 0x0000007200167220 */ /* 0x040fe40000410000 */
[----:B------:R-:W-:Y:S03]  /*127c0*/  FMUL.FTZ R23, R0, R115 ;  /* 0x0000007300177220 */ /* 0x000fe60000410000 */
[--C-:B------:R-:W-:Y:S02]  /*127d0*/  FFMA.FTZ R112, R247, c[0x0][0x23c], -R147.reuse ;  /* 0x00008f00f7707a23 */ /* 0x100fe40000010893 */
[--C-:B------:R-:W-:Y:S02]  /*127e0*/  FFMA.FTZ R186, R186, c[0x0][0x23c], -R146.reuse ;  /* 0x00008f00baba7a23 */ /* 0x100fe40000010892 */
[C---:B------:R-:W-:Y:S01]  /*127f0*/  HMMA.16816.F32.BF16 R20, R128.reuse, R28, R20 ;  /* 0x0000001c8014723c */ /* 0x040fe20000041814 */
[----:B------:R-:W-:Y:S02]  /*12800*/  MUFU.EX2 R168, R168 ;  /* 0x000000a800a87308 */ /* 0x000fe40000000800 */
[--C-:B------:R-:W-:Y:S02]  /*12810*/  FFMA.FTZ R187, R187, c[0x0][0x23c], -R146.reuse ;  /* 0x00008f00bbbb7a23 */ /* 0x100fe40000010892 */
[--C-:B------:R-:W-:Y:S02]  /*12820*/  FFMA.FTZ R189, R246, c[0x0][0x23c], -R147.reuse ;  /* 0x00008f00f6bd7a23 */ /* 0x100fe40000010893 */
[C---:B------:R-:W-:Y:S01]  /*12830*/  FMUL.FTZ R28, R2.reuse, R104 ;  /* 0x00000068021c7220 */ /* 0x040fe20000410000 */
[C---:B------:R-:W-:Y:S03]  /*12840*/  HMMA.16816.F32.BF16 R24, R128.reuse, R30, R24 ;  /* 0x0000001e8018723c */ /* 0x040fe60000041818 */
[----:B------:R-:W3:Y:S01]  /*12850*/  MUFU.EX2 R112, R112 ;  /* 0x0000007000707308 */ /* 0x000ee20000000800 */
[----:B------:R-:W-:Y:S02]  /*12860*/  FMUL.FTZ R29, R2, R105 ;  /* 0x00000069021d7220 */ /* 0x000fe40000410000 */
[--C-:B------:R-:W-:Y:S02]  /*12870*/  FFMA.FTZ R104, R251, c[0x0][0x23c], -R147.reuse ;  /* 0x00008f00fb687a23 */ /* 0x100fe40000010893 */
[C---:B------:R-:W-:Y:S04]  /*12880*/  FMUL.FTZ R30, R0.reuse, R106 ;  /* 0x0000006a001e7220 */ /* 0x040fe80000410000 */
[----:B------:R-:W-:Y:S01]  /*12890*/  FMUL.FTZ R31, R0, R107 ;  /* 0x0000006b001f7220 */ /* 0x000fe20000410000 */
[----:B------:R-:W-:Y:S01]  /*128a0*/  MUFU.EX2 R104, R104 ;  /* 0x0000006800687308 */ /* 0x000fe20000000800 */
[--C-:B------:R-:W-:Y:S02]  /*128b0*/  FFMA.FTZ R105, R250, c[0x0][0x23c], -R147.reuse ;  /* 0x00008f00fa697a23 */ /* 0x100fe40000010893 */
[--C-:B------:R-:W-:Y:S02]  /*128c0*/  FFMA.FTZ R106, R249, c[0x0][0x23c], -R146.reuse ;  /* 0x00008f00f96a7a23 */ /* 0x100fe40000010892 */
[--C-:B------:R-:W-:Y:S01]  /*128d0*/  FFMA.FTZ R107, R248, c[0x0][0x23c], -R146.reuse ;  /* 0x00008f00f86b7a23 */ /* 0x100fe20000010892 */
[C---:B------:R-:W-:Y:S03]  /*128e0*/  HMMA.16816.F32.BF16 R28, R128.reuse, R36, R28 ;  /* 0x00000024801c723c */ /* 0x040fe6000004181c */
[--C-:B------:R-:W-:Y:S01]  /*128f0*/  FFMA.FTZ R188, R245, c[0x0][0x23c], -R147.reuse ;  /* 0x00008f00f5bc7a23 */ /* 0x100fe20000010893 */
[----:B------:R-:W4:Y:S01]  /*12900*/  MUFU.EX2 R105, R105 ;  /* 0x0000006900697308 */ /* 0x000f220000000800 */
[--C-:B------:R-:W-:Y:S02]  /*12910*/  FFMA.FTZ R190, R244, c[0x0][0x23c], -R146.reuse ;  /* 0x00008f00f4be7a23 */ /* 0x100fe40000010892 */
[C---:B------:R-:W-:Y:S01]  /*12920*/  FMUL.FTZ R36, R2.reuse, R96 ;  /* 0x0000006002247220 */ /* 0x040fe20000410000 */
[C---:B------:R-:W-:Y:S04]  /*12930*/  HMMA.16816.F32.BF16 R32, R128.reuse, R38, R32 ;  /* 0x000000268020723c */ /* 0x040fe80000041820 */
[----:B------:R-:W-:Y:S01]  /*12940*/  FMUL.FTZ R37, R2, R97 ;  /* 0x0000006102257220 */ /* 0x000fe20000410000 */
[----:B---3--:R-:W-:Y:S01]  /*12950*/  F2FP.BF16.PACK_AB R70, R154, R112 ;  /* 0x000000709a46723e */ /* 0x008fe200000010ff */
[----:B------:R-:W-:Y:S01]  /*12960*/  MUFU.EX2 R106, R106 ;  /* 0x0000006a006a7308 */ /* 0x000fe20000000800 */
[C---:B------:R-:W-:Y:S02]  /*12970*/  FMUL.FTZ R38, R0.reuse, R98 ;  /* 0x0000006200267220 */ /* 0x040fe40000410000 */
[----:B------:R-:W-:Y:S02]  /*12980*/  FMUL.FTZ R39, R0, R99 ;  /* 0x0000006300277220 */ /* 0x000fe40000410000 */
[----:B------:R-:W-:Y:S01]  /*12990*/  LDSM.16.MT88.4 R96, [R212+0x13000] ;  /* 0x01300000d460783b */ /* 0x000fe20000004200 */
[--C-:B------:R-:W-:Y:S02]  /*129a0*/  FFMA.FTZ R191, R241, c[0x0][0x23c], -R146.reuse ;  /* 0x00008f00f1bf7a23 */ /* 0x100fe40000010892 */
[--C-:B------:R-:W-:Y:S02]  /*129b0*/  FFMA.FTZ R195, R195, c[0x0][0x23c], -R147.reuse ;  /* 0x00008f00c3c37a23 */ /* 0x100fe40000010893 */
[C---:B------:R-:W-:Y:S01]  /*129c0*/  HMMA.16816.F32.BF16 R36, R128.reuse, R44, R36 ;  /* 0x0000002c8024723c */ /* 0x040fe20000041824 */
[----:B------:R-:W3:Y:S02]  /*129d0*/  MUFU.EX2 R107, R107 ;  /* 0x0000006b006b7308 */ /* 0x000ee40000000800 */
[--C-:B------:R-:W-:Y:S01]  /*129e0*/  FFMA.FTZ R194, R194, c[0x0][0x23c], -R147.reuse ;  /* 0x00008f00c2c27a23 */ /* 0x100fe20000010893 */
[----:B----4-:R-:W-:Y:S01]  /*129f0*/  F2FP.BF16.PACK_AB R68, R105, R104 ;  /* 0x000000686944723e */ /* 0x010fe200000010ff */
[--C-:B------:R-:W-:Y:S02]  /*12a00*/  FFMA.FTZ R193, R193, c[0x0][0x23c], -R146.reuse ;  /* 0x00008f00c1c17a23 */ /* 0x100fe40000010892 */
[C---:B------:R-:W-:Y:S01]  /*12a10*/  FMUL.FTZ R44, R2.reuse, R88 ;  /* 0x00000058022c7220 */ /* 0x040fe20000410000 */
[C---:B------:R-:W-:Y:S03]  /*12a20*/  HMMA.16816.F32.BF16 R40, R128.reuse, R46, R40 ;  /* 0x0000002e8028723c */ /* 0x040fe60000041828 */
[----:B------:R-:W4:Y:S01]  /*12a30*/  MUFU.EX2 R169, R169 ;  /* 0x000000a900a97308 */ /* 0x000f220000000800 */
[----:B------:R-:W-:Y:S02]  /*12a40*/  FMUL.FTZ R45, R2, R89 ;  /* 0x00000059022d7220 */ /* 0x000fe40000410000 */
[--C-:B------:R-:W-:Y:S02]  /*12a50*/  FFMA.FTZ R192, R192, c[0x0][0x23c], -R146.reuse ;  /* 0x00008f00c0c07a23 */ /* 0x100fe40000010892 */
[C---:B------:R-:W-:Y:S04]  /*12a60*/  FMUL.FTZ R46, R0.reuse, R90 ;  /* 0x0000005a002e7220 */ /* 0x040fe80000410000 */
[----:B------:R-:W-:Y:S01]  /*12a70*/  FMUL.FTZ R47, R0, R91 ;  /* 0x0000005b002f7220 */ /* 0x000fe20000410000 */
[----:B------:R-:W-:Y:S01]  /*12a80*/  MUFU.EX2 R170, R170 ;  /* 0x000000aa00aa7308 */ /* 0x000fe20000000800 */
[----:B------:R-:W-:Y:S01]  /*12a90*/  LDSM.16.MT88.4 R88, [R212+0x10800] ;  /* 0x01080000d458783b */ /* 0x000fe20000004200 */
[--C-:B------:R-:W-:Y:S01]  /*12aa0*/  FFMA.FTZ R180, R180, c[0x0][0x23c], -R147.reuse ;  /* 0x00008f00b4b47a23 */ /* 0x100fe20000010893 */
[----:B---3--:R-:W-:Y:S01]  /*12ab0*/  F2FP.BF16.PACK_AB R69, R107, R106 ;  /* 0x0000006a6b45723e */ /* 0x008fe200000010ff */
[--C-:B------:R-:W-:Y:S02]  /*12ac0*/  FFMA.FTZ R178, R178, c[0x0][0x23c], -R147.reuse ;  /* 0x00008f00b2b27a23 */ /* 0x100fe40000010893 */
[C---:B------:R-:W-:Y:S03]  /*12ad0*/  HMMA.16816.F32.BF16 R44, R128.reuse, R52, R44 ;  /* 0x00000034802c723c */ /* 0x040fe6000004182c */
[--C-:B------:R-:W-:Y:S01]  /*12ae0*/  FFMA.FTZ R177, R177, c[0x0][0x23c], -R146.reuse ;  /* 0x00008f00b1b17a23 */ /* 0x100fe20000010892 */
[----:B------:R-:W3:Y:S01]  /*12af0*/  MUFU.EX2 R171, R171 ;  /* 0x000000ab00ab7308 */ /* 0x000ee20000000800 */
[--C-:B------:R-:W-:Y:S02]  /*12b00*/  FFMA.FTZ R176, R176, c[0x0][0x23c], -R146.reuse ;  /* 0x00008f00b0b07a23 */ /* 0x100fe40000010892 */
[C---:B------:R-:W-:Y:S01]  /*12b10*/  FMUL.FTZ R52, R2.reuse, R80 ;  /* 0x0000005002347220 */ /* 0x040fe20000410000 */
[C---:B------:R-:W-:Y:S04]  /*12b20*/  HMMA.16816.F32.BF16 R48, R128.reuse, R54, R48 ;  /* 0x000000368030723c */ /* 0x040fe80000041830 */
[----:B------:R-:W-:Y:S02]  /*12b30*/  FMUL.FTZ R53, R2, R81 ;  /* 0x0000005102357220 */ /* 0x000fe40000410000 */
[----:B------:R-:W-:Y:S01]  /*12b40*/  MUFU.EX2 R181, R181 ;  /* 0x000000b500b57308 */ /* 0x000fe20000000800 */
[C---:B------:R-:W-:Y:S02]  /*12b50*/  FMUL.FTZ R54, R0.reuse, R82 ;  /* 0x0000005200367220 */ /* 0x040fe40000410000 */
[----:B------:R-:W-:Y:S02]  /*12b60*/  FMUL.FTZ R55, R0, R83 ;  /* 0x0000005300377220 */ /* 0x000fe40000410000 */
[----:B------:R-:W-:Y:S01]  /*12b70*/  LDSM.16.MT88.4 R80, [R213+0xc800] ;  /* 0x00c80000d550783b */ /* 0x000fe20000004200 */
        /* <DEDUP_REMOVED lines=8> */
[----:B------:R-:W5:Y:S01]  /*12c00*/  MUFU.EX2 R182, R182 ;  /* 0x000000b600b67308 */ /* 0x000f620000000800 */
[----:B------:R-:W-:Y:S02]  /*12c10*/  FMUL.FTZ R61, R2, R73 ;  /* 0x00000049023d7220 */ /* 0x000fe40000410000 */
[--C-:B------:R-:W-:Y:S02]  /*12c20*/  FFMA.FTZ R161, R161, c[0x0][0x23c], -R147.reuse ;  /* 0x00008f00a1a17a23 */ /* 0x100fe40000010893 */
[C---:B------:R-:W-:Y:S04]  /*12c30*/  FMUL.FTZ R62, R0.reuse, R74 ;  /* 0x0000004a003e7220 */ /* 0x040fe80000410000 */
[----:B------:R-:W-:Y:S01]  /*12c40*/  FMUL.FTZ R63, R0, R75 ;  /* 0x0000004b003f7220 */ /* 0x000fe20000410000 */
[----:B------:R-:W3:Y:S01]  /*12c50*/  MUFU.EX2 R183, R183 ;  /* 0x000000b700b77308 */ /* 0x000ee20000000800 */
[----:B------:R-:W3:Y:S01]  /*12c60*/  LDSM.16.MT88.4 R72, [R214+0xc800] ;  /* 0x00c80000d648783b */ /* 0x000ee20000004200 */
[--C-:B------:R-:W-:Y:S02]  /*12c70*/  FFMA.FTZ R163, R163, c[0x0][0x23c], -R147.reuse ;  /* 0x00008f00a3a37a23 */ /* 0x100fe40000010893 */
[--C-:B------:R-:W-:Y:S02]  /*12c80*/  FFMA.FTZ R160, R160, c[0x0][0x23c], -R146.reuse ;  /* 0x00008f00a0a07a23 */ /* 0x100fe40000010892 */
[C---:B--2---:R-:W-:Y:S03]  /*12c90*/  HMMA.16816.F32.BF16 R60, R128.reuse, R84, R60 ;  /* 0x00000054803c723c */ /* 0x044fe6000004183c */
[--C-:B------:R-:W-:Y:S01]  /*12ca0*/  FFMA.FTZ R159, R159, c[0x0][0x23c], -R146.reuse ;  /* 0x00008f009f9f7a23 */ /* 0x100fe20000010892 */
[----:B------:R-:W-:Y:S01]  /*12cb0*/  MUFU.EX2 R184, R184 ;  /* 0x000000b800b87308 */ /* 0x000fe20000000800 */
[--C-:B------:R-:W-:Y:S02]  /*12cc0*/  FFMA.FTZ R158, R158, c[0x0][0x23c], -R147.reuse ;  /* 0x00008f009e9e7a23 */ /* 0x100fe40000010893 */
[--C-:B------:R-:W-:Y:S01]  /*12cd0*/  FFMA.FTZ R156, R156, c[0x0][0x23c], -R147.reuse ;  /* 0x00008f009c9c7a23 */ /* 0x100fe20000010893 */
[----:B------:R-:W-:Y:S01]  /*12ce0*/  HMMA.16816.F32.BF16 R64, R128, R86, R64 ;  /* 0x000000568040723c */ /* 0x000fe20000041840 */
[----:B------:R-:W2:Y:S03]  /*12cf0*/  LDSM.16.MT88.4 R84, [R212+0xc800] ;  /* 0x00c80000d454783b */ /* 0x000ea60000004200 */
[--C-:B------:R-:W-:Y:S02]  /*12d00*/  FFMA.FTZ R155, R155, c[0x0][0x23c], -R146.reuse ;  /* 0x00008f009b9b7a23 */ /* 0x100fe40000010892 */
[----:B------:R-:W2:Y:S01]  /*12d10*/  MUFU.EX2 R185, R185 ;  /* 0x000000b900b97308 */ /* 0x000ea20000000800 */
[--C-:B------:R-:W-:Y:S01]  /*12d20*/  FFMA.FTZ R153, R153, c[0x0][0x23c], -R146.reuse ;  /* 0x00008f0099997a23 */ /* 0x100fe20000010892 */
[C---:B-1----:R-:W-:Y:S05]  /*12d30*/  HMMA.16816.F32.BF16 R4, R68.reuse, R76, R4 ;  /* 0x0000004c4404723c */ /* 0x042fea0000041804 */
[--C-:B------:R-:W-:Y:S02]  /*12d40*/  FFMA.FTZ R151, R151, c[0x0][0x23c], -R147.reuse ;  /* 0x00008f0097977a23 */ /* 0x100fe40000010893 */
[--C-:B------:R-:W-:Y:S01]  /*12d50*/  FFMA.FTZ R152, R152, c[0x0][0x23c], -R147.reuse ;  /* 0x00008f0098987a23 */ /* 0x100fe20000010893 */
[C---:B------:R-:W-:Y:S01]  /*12d60*/  HMMA.16816.F32.BF16 R8, R68.reuse, R78, R8 ;  /* 0x0000004e4408723c */ /* 0x040fe20000041808 */
[----:B------:R-:W1:Y:S01]  /*12d70*/  LDSM.16.MT88.4 R76, [R216+0x10800] ;  /* 0x01080000d84c783b */ /* 0x000e620000004200 */
[----:B------:R-:W-:Y:S02]  /*12d80*/  MUFU.EX2 R186, R186 ;  /* 0x000000ba00ba7308 */ /* 0x000fe40000000800 */
[--C-:B------:R-:W-:Y:S02]  /*12d90*/  FFMA.FTZ R150, R150, c[0x0][0x23c], -R146.reuse ;  /* 0x00008f0096967a23 */ /* 0x100fe40000010892 */
[--C-:B------:R-:W-:Y:S02]  /*12da0*/  FFMA.FTZ R149, R149, c[0x0][0x23c], -R146.reuse ;  /* 0x00008f0095957a23 */ /* 0x100fe40000010892 */
[--C-:B------:R-:W-:Y:S01]  /*12db0*/  FFMA.FTZ R148, R148, c[0x0][0x23c], -R147.reuse ;  /* 0x00008f0094947a23 */ /* 0x100fe20000010893 */
[C---:B---3--:R-:W-:Y:S03]  /*12dc0*/  HMMA.16816.F32.BF16 R12, R68.reuse, R72, R12 ;  /* 0x00000048440c723c */ /* 0x048fe6000004180c */
[----:B------:R-:W3:Y:S01]  /*12dd0*/  MUFU.EX2 R187, R187 ;  /* 0x000000bb00bb7308 */ /* 0x000ee20000000800 */
[----:B------:R-:W-:Y:S02]  /*12de0*/  FFMA.FTZ R147, R145, c[0x0][0x23c], -R147 ;  /* 0x00008f0091937a23 */ /* 0x000fe40000010893 */
[--C-:B------:R-:W-:Y:S02]  /*12df0*/  FFMA.FTZ R134, R134, c[0x0][0x23c], -R146.reuse ;  /* 0x00008f0086867a23 */ /* 0x100fe40000010892 */
[----:B------:R-:W-:Y:S01]  /*12e00*/  FFMA.FTZ R146, R133, c[0x0][0x23c], -R146 ;  /* 0x00008f0085927a23 */ /* 0x000fe20000010892 */
[C---:B------:R-:W-:Y:S01]  /*12e10*/  HMMA.16816.F32.BF16 R16, R68.reuse, R74, R16 ;  /* 0x0000004a4410723c */ /* 0x040fe20000041810 */
[----:B------:R-:W3:Y:S03]  /*12e20*/  LDSM.16.MT88.4 R72, [R214+0x10800] ;  /* 0x01080000d648783b */ /* 0x000ee60000004200 */
[----:B------:R-:W-:Y:S01]  /*12e30*/  MUFU.EX2 R189, R189 ;  /* 0x000000bd00bd7308 */ /* 0x000fe20000000800 */
[----:B------:R-:W-:Y:S01]  /*12e40*/  FFMA.FTZ R144, R2, R240, R144 ;  /* 0x000000f002907223 */ /* 0x000fe20000010090 */
[----:B------:R-:W-:Y:S01]  /*12e50*/  MOV R2, R132 ;  /* 0x0000008400027202 */ /* 0x000fe20000000f00 */
[----:B------:R-:W-:Y:S01]  /*12e60*/  FFMA.FTZ R140, R0, R239, R140 ;  /* 0x000000ef008c7223 */ /* 0x000fe2000001008c */
[C---:B------:R-:W-:Y:S04]  /*12e70*/  HMMA.16816.F32.BF16 R20, R68.reuse, R80, R20 ;  /* 0x000000504414723c */ /* 0x040fe80000041814 */
[----:B------:R-:W-:Y:S02]  /*12e80*/  FADD.FTZ R144, R143, R144 ;  /* 0x000000908f907221 */ /* 0x000fe40000010000 */
[----:B------:R-:W-:Y:S01]  /*12e90*/  MUFU.EX2 R188, R188 ;  /* 0x000000bc00bc7308 */ /* 0x000fe20000000800 */
[----:B------:R-:W-:Y:S01]  /*12ea0*/  FADD.FTZ R140, R139, R140 ;  /* 0x0000008c8b8c7221 */ /* 0x000fe20000010000 */
[C---:B------:R-:W-:Y:S01]  /*12eb0*/  HMMA.16816.F32.BF16 R24, R68.reuse, R82, R24 ;  /* 0x000000524418723c */ /* 0x040fe20000041818 */
[----:B------:R-:W4:Y:S03]  /*12ec0*/  LDSM.16.MT88.4 R80, [R213+0x10800] ;  /* 0x01080000d550783b */ /* 0x000f260000004200 */
[----:B------:R-:W-:Y:S02]  /*12ed0*/  FADD.FTZ R142, R142, R144 ;  /* 0x000000908e8e7221 */ /* 0x000fe40000010000 */
[----:B------:R-:W-:Y:S02]  /*12ee0*/  FADD.FTZ R140, R138, R140 ;  /* 0x0000008c8a8c7221 */ /* 0x000fe40000010000 */
[----:B------:R-:W3:Y:S01]  /*12ef0*/  MUFU.EX2 R190, R190 ;  /* 0x000000be00be7308 */ /* 0x000ee20000000800 */
[C---:B--2---:R-:W-:Y:S03]  /*12f00*/  HMMA.16816.F32.BF16 R28, R68.reuse, R84, R28 ;  /* 0x00000054441c723c */ /* 0x044fe6000004181c */
[----:B------:R-:W-:Y:S02]  /*12f10*/  FADD.FTZ R142, R141, R142 ;  /* 0x0000008e8d8e7221 */ /* 0x000fe40000010000 */
[----:B------:R-:W-:Y:S03]  /*12f20*/  FADD.FTZ R137, R137, R140 ;  /* 0x0000008c89897221 */ /* 0x000fe60000010000 */
[C---:B------:R-:W-:Y:S01]  /*12f30*/  HMMA.16816.F32.BF16 R32, R68.reuse, R86, R32 ;  /* 0x000000564420723c */ /* 0x040fe20000041820 */
[----:B------:R-:W2:Y:S01]  /*12f40*/  LDSM.16.MT88.4 R84, [R216+0xd000] ;  /* 0x00d00000d854783b */ /* 0x000ea20000004200 */
[----:B------:R-:W2:Y:S02]  /*12f50*/  MUFU.EX2 R191, R191 ;  /* 0x000000bf00bf7308 */ /* 0x000ea40000000800 */
[----:B------:R-:W-:Y:S02]  /*12f60*/  FADD.FTZ R104, R104, R142 ;  /* 0x0000008e68687221 */ /* 0x000fe40000010000 */
[----:B------:R-:W-:Y:S02]  /*12f70*/  FADD.FTZ R137, R106, R137 ;  /* 0x000000896a897221 */ /* 0x000fe40000010000 */
[C---:B-1----:R-:W-:Y:S04]  /*12f80*/  HMMA.16816.F32.BF16 R36, R68.reuse, R76, R36 ;  /* 0x0000004c4424723c */ /* 0x042fe80000041824 */
[----:B------:R-:W-:Y:S01]  /*12f90*/  MUFU.EX2 R195, R195 ;  /* 0x000000c300c37308 */ /* 0x000fe20000000800 */
[----:B------:R-:W-:Y:S02]  /*12fa0*/  FADD.FTZ R0, R105, R104 ;  /* 0x0000006869007221 */ /* 0x000fe40000010000 */
[----:B------:R-:W-:Y:S01]  /*12fb0*/  FADD.FTZ R107, R107, R137 ;  /* 0x000000896b6b7221 */ /* 0x000fe20000010000 */
[C---:B------:R-:W-:Y:S01]  /*12fc0*/  HMMA.16816.F32.BF16 R40, R68.reuse, R78, R40 ;  /* 0x0000004e4428723c */ /* 0x040fe20000041828 */
[----:B------:R-:W1:Y:S03]  /*12fd0*/  LDSM.16.MT88.4 R76, [R214+0xd000] ;  /* 0x00d00000d64c783b */ /* 0x000e660000004200 */
[----:B------:R-:W-:Y:S02]  /*12fe0*/  FADD.FTZ R0, R112, R0 ;  /* 0x0000000070007221 */ /* 0x000fe40000010000 */
[----:B------:R-:W1:Y:S01]  /*12ff0*/  MUFU.EX2 R194, R194 ;  /* 0x000000c200c27308 */ /* 0x000e620000000800 */
[----:B------:R-:W-:Y:S01]  /*13000*/  FADD.FTZ R107, R157, R107 ;  /* 0x0000006b9d6b7221 */ /* 0x000fe20000010000 */
[C---:B---3--:R-:W-:Y:S04]  /*13010*/  HMMA.16816.F32.BF16 R44, R68.reuse, R72, R44 ;  /* 0x00000048442c723c */ /* 0x048fe8000004182c */
[----:B------:R-:W-:Y:S02]  /*13020*/  FADD.FTZ R0, R154, R0 ;  /* 0x000000009a007221 */ /* 0x000fe40000010000 */
[----:B------:R-:W-:Y:S02]  /*13030*/  FADD.FTZ R162, R162, R107 ;  /* 0x0000006ba2a27221 */ /* 0x000fe40000010000 */
[C---:B------:R-:W-:Y:S01]  /*13040*/  HMMA.16816.F32.BF16 R48, R68.reuse, R74, R48 ;  /* 0x0000004a4430723c */ /* 0x040fe20000041830 */
[----:B------:R-:W3:Y:S01]  /*13050*/  LDSM.16.MT88.4 R72, [R213+0xd000] ;  /* 0x00d00000d548783b */ /* 0x000ee20000004200 */
[----:B------:R-:W-:Y:S02]  /*13060*/  MUFU.EX2 R193, R193 ;  /* 0x000000c100c17308 */ /* 0x000fe40000000800 */
[----:B------:R-:W-:Y:S04]  /*13070*/  FADD.FTZ R162, R166, R162 ;  /* 0x000000a2a6a27221 */ /* 0x000fe80000010000 */
[C---:B----4-:R-:W-:Y:S04]  /*13080*/  HMMA.16816.F32.BF16 R52, R68.reuse, R80, R52 ;  /* 0x000000504434723c */ /* 0x050fe80000041834 */
[----:B------:R-:W4:Y:S04]  /*13090*/  MUFU.EX2 R192, R192 ;  /* 0x000000c000c07308 */ /* 0x000f280000000800 */
[C---:B------:R-:W-:Y:S01]  /*130a0*/  HMMA.16816.F32.BF16 R56, R68.reuse, R82, R56 ;  /* 0x000000524438723c */ /* 0x040fe20000041838 */
[----:B------:R-:W1:Y:S05]  /*130b0*/  LDSM.16.MT88.4 R80, [R212+0xd000] ;  /* 0x00d00000d450783b */ /* 0x000e6a0000004200 */
[----:B------:R-:W-:Y:S02]  /*130c0*/  MUFU.EX2 R180, R180 ;  /* 0x000000b400b47308 */ /* 0x000fe40000000800 */
[C---:B------:R-:W-:Y:S08]  /*130d0*/  HMMA.16816.F32.BF16 R60, R68.reuse, R88, R60 ;  /* 0x00000058443c723c */ /* 0x040ff0000004183c */
[----:B------:R-:W-:Y:S01]  /*130e0*/  HMMA.16816.F32.BF16 R64, R68, R90, R64 ;  /* 0x0000005a4440723c */ /* 0x000fe20000041840 */
[----:B------:R-:W-:Y:S01]  /*130f0*/  LDSM.16.MT88.4 R88, [R213+0x11000] ;  /* 0x01100000d558783b */ /* 0x000fe20000004200 */
[----:B------:R-:W-:Y:S05]  /*13100*/  MUFU.EX2 R178, R178 ;  /* 0x000000b200b27308 */ /* 0x000fea0000000800 */
[----:B------:R-:W-:Y:S01]  /*13110*/  F2FP.BF16.PACK_AB R68, R165, R164 ;  /* 0x000000a4a544723e */ /* 0x000fe200000010ff */
[----:B------:R-:W-:Y:S01]  /*13120*/  FADD.FTZ R164, R164, R0 ;  /* 0x00000000a4a47221 */ /* 0x000fe20000010000 */
[----:B------:R-:W-:Y:S03]  /*13130*/  F2FP.BF16.PACK_AB R69, R167, R166 ;  /* 0x000000a6a745723e */ /* 0x000fe600000010ff */
[----:B------:R-:W-:Y:S01]  /*13140*/  F2FP.BF16.PACK_AB R70, R169, R168 ;  /* 0x000000a8a946723e */ /* 0x000fe200000010ff */
[----:B------:R-:W1:Y:S01]  /*13150*/  MUFU.EX2 R177, R177 ;  /* 0x000000b100b17308 */ /* 0x000e620000000800 */
[----:B------:R-:W-:Y:S01]  /*13160*/  F2FP.BF16.PACK_AB R71, R171, R170 ;  /* 0x000000aaab47723e */ /* 0x000fe200000010ff */
[----:B------:R-:W-:Y:S01]  /*13170*/  FADD.FTZ R164, R165, R164 ;  /* 0x000000a4a5a47221 */ /* 0x000fe20000010000 */
[----:B------:R-:W-:Y:S01]  /*13180*/  MOV R0, R3 ;  /* 0x0000000300007202 */ /* 0x000fe20000000f00 */
[----:B------:R-:W-:Y:S02]  /*13190*/  FADD.FTZ R167, R167, R162 ;  /* 0x000000a2a7a77221 */ /* 0x000fe40000010000 */
[----:B------:R-:W-:Y:S02]  /*131a0*/  FADD.FTZ R168, R168, R164 ;  /* 0x000000a4a8a87221 */ /* 0x000fe40000010000 */
[C---:B--2---:R-:W-:Y:S02]  /*131b0*/  HMMA.16816.F32.BF16 R4, R68.reuse, R84, R4 ;  /* 0x000000544404723c */ /* 0x044fe40000041804 */
[----:B------:R-:W2:Y:S01]  /*131c0*/  MUFU.EX2 R176, R176 ;  /* 0x000000b000b07308 */ /* 0x000ea20000000800 */
[----:B------:R-:W-:Y:S02]  /*131d0*/  FADD.FTZ R167, R170, R167 ;  /* 0x000000a7aaa77221 */ /* 0x000fe40000010000 */
[----:B------:R-:W-:Y:S02]  /*131e0*/  FADD.FTZ R168, R169, R168 ;  /* 0x000000a8a9a87221 */ /* 0x000fe40000010000 */
[----:B------:R-:W-:Y:S01]  /*131f0*/  FADD.FTZ R171, R171, R167 ;  /* 0x000000a7abab7221 */ /* 0x000fe20000010000 */
[C---:B------:R-:W-:Y:S01]  /*13200*/  HMMA.16816.F32.BF16 R8, R68.reuse, R86, R8 ;  /* 0x000000564408723c */ /* 0x040fe20000041808 */
[----:B------:R-:W2:Y:S03]  /*13210*/  LDSM.16.MT88.4 R84, [R216+0x11000] ;  /* 0x01100000d854783b */ /* 0x000ea60000004200 */
[----:B------:R-:W-:Y:S01]  /*13220*/  MUFU.EX2 R175, R175 ;  /* 0x000000af00af7308 */ /* 0x000fe20000000800 */
[----:B-----5:R-:W-:Y:S03]  /*13230*/  FADD.FTZ R171, R182, R171 ;  /* 0x000000abb6ab7221 */ /* 0x020fe60000010000 */
[C---:B-1----:R-:W-:Y:S06]  /*13240*/  HMMA.16816.F32.BF16 R12, R68.reuse, R76, R12 ;  /* 0x0000004c440c723c */ /* 0x042fec000004180c */
[----:B------:R-:W1:Y:S02]  /*13250*/  MUFU.EX2 R174, R174 ;  /* 0x000000ae00ae7308 */ /* 0x000e640000000800 */
[C---:B------:R-:W-:Y:S01]  /*13260*/  HMMA.16816.F32.BF16 R16, R68.reuse, R78, R16 ;  /* 0x0000004e4410723c */ /* 0x040fe20000041810 */
[----:B------:R-:W5:Y:S07]  /*13270*/  LDSM.16.MT88.4 R76, [R214+0x11000] ;  /* 0x01100000d64c783b */ /* 0x000f6e0000004200 */
[C---:B---3--:R-:W-:Y:S01]  /*13280*/  HMMA.16816.F32.BF16 R20, R68.reuse, R72, R20 ;  /* 0x000000484414723c */ /* 0x048fe20000041814 */
[----:B------:R-:W-:Y:S07]  /*13290*/  MUFU.EX2 R173, R173 ;  /* 0x000000ad00ad7308 */ /* 0x000fee0000000800 */
[C---:B------:R-:W-:Y:S01]  /*132a0*/  HMMA.16816.F32.BF16 R24, R68.reuse, R74, R24 ;  /* 0x0000004a4418723c */ /* 0x040fe20000041818 */
[----:B------:R-:W3:Y:S02]  /*132b0*/  LDSM.16.MT88.4 R72, [R216+0xd800] ;  /* 0x00d80000d848783b */ /* 0x000ee40000004200 */
[----:B------:R-:W1:Y:S05]  /*132c0*/  MUFU.EX2 R172, R172 ;  /* 0x000000ac00ac7308 */ /* 0x000e6a0000000800 */
[C---:B------:R-:W-:Y:S05]  /*132d0*/  HMMA.16816.F32.BF16 R28, R68.reuse, R80, R28 ;  /* 0x00000050441c723c */ /* 0x040fea000004181c */
[----:B------:R-:W-:Y:S03]  /*132e0*/  MUFU.EX2 R161, R161 ;  /* 0x000000a100a17308 */ /* 0x000fe60000000800 */
[C---:B------:R-:W-:Y:S01]  /*132f0*/  HMMA.16816.F32.BF16 R32, R68.reuse, R82, R32 ;  /* 0x000000524420723c */ /* 0x040fe20000041820 */
[----:B------:R-:W1:Y:S06]  /*13300*/  LDSM.16.MT88.4 R80, [R214+0xd800] ;  /* 0x00d80000d650783b */ /* 0x000e6c0000004200 */
[----:B------:R-:W-:Y:S01]  /*13310*/  MUFU.EX2 R163, R163 ;  /* 0x000000a300a37308 */ /* 0x000fe20000000800 */
[C---:B--2---:R-:W-:Y:S08]  /*13320*/  HMMA.16816.F32.BF16 R36, R68.reuse, R84, R36 ;  /* 0x000000544424723c */ /* 0x044ff00000041824 */
[C---:B------:R-:W-:Y:S01]  /*13330*/  HMMA.16816.F32.BF16 R40, R68.reuse, R86, R40 ;  /* 0x000000564428723c */ /* 0x040fe20000041828 */
[----:B------:R-:W-:Y:S01]  /*13340*/  LDSM.16.MT88.4 R84, [R212+0xd800] ;  /* 0x00d80000d454783b */ /* 0x000fe20000004200 */
[----:B------:R-:W2:Y:S06]  /*13350*/  MUFU.EX2 R160, R160 ;  /* 0x000000a000a07308 */ /* 0x000eac0000000800 */
[C---:B-----5:R-:W-:Y:S04]  /*13360*/  HMMA.16816.F32.BF16 R44, R68.reuse, R76, R44 ;  /* 0x0000004c442c723c */ /* 0x060fe8000004182c */
[----:B------:R-:W5:Y:S04]  /*13370*/  MUFU.EX2 R159, R159 ;  /* 0x0000009f009f7308 */ /* 0x000f680000000800 */
[C---:B------:R-:W-:Y:S01]  /*13380*/  HMMA.16816.F32.BF16 R48, R68.reuse, R78, R48 ;  /* 0x0000004e4430723c */ /* 0x040fe20000041830 */
[----:B------:R-:W1:Y:S05]  /*13390*/  LDSM.16.MT88.4 R76, [R213+0xd800] ;  /* 0x00d80000d54c783b */ /* 0x000e6a0000004200 */
[----:B------:R-:W-:Y:S02]  /*133a0*/  MUFU.EX2 R158, R158 ;  /* 0x0000009e009e7308 */ /* 0x000fe40000000800 */
[C---:B------:R-:W-:Y:S08]  /*133b0*/  HMMA.16816.F32.BF16 R52, R68.reuse, R88, R52 ;  /* 0x000000584434723c */ /* 0x040ff00000041834 */
[C---:B------:R-:W-:Y:S01]  /*133c0*/  HMMA.16816.F32.BF16 R56, R68.reuse, R90, R56 ;  /* 0x0000005a4438723c */ /* 0x040fe20000041838 */
[----:B------:R-:W-:Y:S01]  /*133d0*/  LDSM.16.MT88.4 R88, [R213+0x11800] ;  /* 0x01180000d558783b */ /* 0x000fe20000004200 */
[----:B------:R-:W1:Y:S06]  /*133e0*/  MUFU.EX2 R156, R156 ;  /* 0x0000009c009c7308 */ /* 0x000e6c0000000800 */
[C---:B------:R-:W-:Y:S04]  /*133f0*/  HMMA.16816.F32.BF16 R60, R68.reuse, R92, R60 ;  /* 0x0000005c443c723c */ /* 0x040fe8000004183c */
[----:B------:R-:W-:Y:S04]  /*13400*/  MUFU.EX2 R155, R155 ;  /* 0x0000009b009b7308 */ /* 0x000fe80000000800 */
[----:B------:R-:W-:Y:S01]  /*13410*/  HMMA.16816.F32.BF16 R64, R68, R94, R64 ;  /* 0x0000005e4440723c */ /* 0x000fe20000041840 */
[----:B------:R-:W-:Y:S05]  /*13420*/  LDSM.16.MT88.4 R92, [R212+0x12000] ;  /* 0x01200000d45c783b */ /* 0x000fea0000004200 */
[----:B------:R-:W1:Y:S01]  /*13430*/  MUFU.EX2 R153, R153 ;  /* 0x0000009900997308 */ /* 0x000e620000000800 */
[----:B------:R-:W-:Y:S01]  /*13440*/  F2FP.BF16.PACK_AB R68, R179, R181 ;  /* 0x000000b5b344723e */ /* 0x000fe200000010ff */
[----:B------:R-:W-:Y:S01]  /*13450*/  FADD.FTZ R181, R181, R168 ;  /* 0x000000a8b5b57221 */ /* 0x000fe20000010000 */
[----:B------:R-:W-:Y:S03]  /*13460*/  F2FP.BF16.PACK_AB R69, R183, R182 ;  /* 0x000000b6b745723e */ /* 0x000fe600000010ff */
[----:B------:R-:W-:Y:S01]  /*13470*/  F2FP.BF16.PACK_AB R70, R185, R184 ;  /* 0x000000b8b946723e */ /* 0x000fe200000010ff */
[----:B------:R-:W-:Y:S01]  /*13480*/  FADD.FTZ R181, R179, R181 ;  /* 0x000000b5b3b57221 */ /* 0x000fe20000010000 */
[----:B------:R-:W-:Y:S01]  /*13490*/  F2FP.BF16.PACK_AB R71, R187, R186 ;  /* 0x000000babb47723e */ /* 0x000fe200000010ff */
[----:B------:R-:W-:Y:S01]  /*134a0*/  FADD.FTZ R183, R183, R171 ;  /* 0x000000abb7b77221 */ /* 0x000fe20000010000 */
[----:B------:R-:W-:Y:S01]  /*134b0*/  MUFU.EX2 R151, R151 ;  /* 0x0000009700977308 */ /* 0x000fe20000000800 */
[----:B------:R-:W-:Y:S02]  /*134c0*/  FADD.FTZ R184, R184, R181 ;  /* 0x000000b5b8b87221 */ /* 0x000fe40000010000 */
[----:B------:R-:W-:Y:S02]  /*134d0*/  FADD.FTZ R183, R186, R183 ;  /* 0x000000b7bab77221 */ /* 0x000fe40000010000 */
[C---:B---3--:R-:W-:Y:S03]  /*134e0*/  HMMA.16816.F32.BF16 R4, R68.reuse, R72, R4 ;  /* 0x000000484404723c */ /* 0x048fe60000041804 */
[----:B------:R-:W-:Y:S02]  /*134f0*/  FADD.FTZ R184, R185, R184 ;  /* 0x000000b8b9b87221 */ /* 0x000fe40000010000 */
[----:B------:R-:W-:Y:S01]  /*13500*/  MUFU.EX2 R152, R152 ;  /* 0x0000009800987308 */ /* 0x000fe20000000800 */
[----:B------:R-:W-:Y:S02]  /*13510*/  FADD.FTZ R187, R187, R183 ;  /* 0x000000b7bbbb7221 */ /* 0x000fe40000010000 */
[C---:B------:R-:W-:Y:S01]  /*13520*/  HMMA.16816.F32.BF16 R8, R68.reuse, R74, R8 ;  /* 0x0000004a4408723c */ /* 0x040fe20000041808 */
[----:B------:R-:W3:Y:S03]  /*13530*/  LDSM.16.MT88.4 R72, [R216+0x11800] ;  /* 0x01180000d848783b */ /* 0x000ee60000004200 */
[----:B------:R-:W-:Y:S03]  /*13540*/  FADD.FTZ R187, R190, R187 ;  /* 0x000000bbbebb7221 */ /* 0x000fe60000010000 */
[----:B------:R-:W2:Y:S01]  /*13550*/  MUFU.EX2 R150, R150 ;  /* 0x0000009600967308 */ /* 0x000ea20000000800 */
[C---:B-1----:R-:W-:Y:S08]  /*13560*/  HMMA.16816.F32.BF16 R12, R68.reuse, R80, R12 ;  /* 0x00000050440c723c */ /* 0x042ff0000004180c */
[C---:B------:R-:W-:Y:S01]  /*13570*/  HMMA.16816.F32.BF16 R16, R68.reuse, R82, R16 ;  /* 0x000000524410723c */ /* 0x040fe20000041810 */
[----:B------:R-:W1:Y:S01]  /*13580*/  LDSM.16.MT88.4 R80, [R214+0x11800] ;  /* 0x01180000d650783b */ /* 0x000e620000004200 */
[----:B------:R-:W1:Y:S06]  /*13590*/  MUFU.EX2 R149, R149 ;  /* 0x0000009500957308 */ /* 0x000e6c0000000800 */
[C---:B------:R-:W-:Y:S04]  /*135a0*/  HMMA.16816.F32.BF16 R20, R68.reuse, R76, R20 ;  /* 0x0000004c4414723c */ /* 0x040fe80000041814 */
[----:B------:R-:W-:Y:S04]  /*135b0*/  MUFU.EX2 R148, R148 ;  /* 0x0000009400947308 */ /* 0x000fe80000000800 */
[C---:B------:R-:W-:Y:S01]  /*135c0*/  HMMA.16816.F32.BF16 R24, R68.reuse, R78, R24 ;  /* 0x0000004e4418723c */ /* 0x040fe20000041818 */
[----:B------:R-:W2:Y:S05]  /*135d0*/  LDSM.16.MT88.4 R76, [R212+0x11800] ;  /* 0x01180000d44c783b */ /* 0x000eaa0000004200 */
[----:B------:R-:W-:Y:S02]  /*135e0*/  MUFU.EX2 R147, R147 ;  /* 0x0000009300937308 */ /* 0x000fe40000000800 */
[C---:B------:R-:W-:Y:S08]  /*135f0*/  HMMA.16816.F32.BF16 R28, R68.reuse, R84, R28 ;  /* 0x00000054441c723c */ /* 0x040ff0000004181c */
[C---:B------:R-:W-:Y:S01]  /*13600*/  HMMA.16816.F32.BF16 R32, R68.reuse, R86, R32 ;  /* 0x000000564420723c */ /* 0x040fe20000041820 */
[----:B------:R-:W2:Y:S01]  /*13610*/  LDSM.16.MT88.4 R84, [R216+0xe000] ;  /* 0x00e00000d854783b */ /* 0x000ea20000004200 */
[----:B------:R-:W2:Y:S06]  /*13620*/  MUFU.EX2 R134, R134 ;  /* 0x0000008600867308 */ /* 0x000eac0000000800 */
[C---:B---3--:R-:W-:Y:S04]  /*13630*/  HMMA.16816.F32.BF16 R36, R68.reuse, R72, R36 ;  /* 0x000000484424723c */ /* 0x048fe80000041824 */
[----:B------:R-:W3:Y:S04]  /*13640*/  MUFU.EX2 R146, R146 ;  /* 0x0000009200927308 */ /* 0x000ee80000000800 */
[C---:B------:R-:W-:Y:S01]  /*13650*/  HMMA.16816.F32.BF16 R40, R68.reuse, R74, R40 ;  /* 0x0000004a4428723c */ /* 0x040fe20000041828 */
[----:B------:R-:W3:Y:S07]  /*13660*/  LDSM.16.MT88.4 R72, [R214+0xe000] ;  /* 0x00e00000d648783b */ /* 0x000eee0000004200 */
[C---:B-1----:R-:W-:Y:S08]  /*13670*/  HMMA.16816.F32.BF16 R44, R68.reuse, R80, R44 ;  /* 0x00000050442c723c */ /* 0x042ff0000004182c */
[C---:B------:R-:W-:Y:S01]  /*13680*/  HMMA.16816.F32.BF16 R48, R68.reuse, R82, R48 ;  /* 0x000000524430723c */ /* 0x040fe20000041830 */
[----:B------:R-:W-:Y:S07]  /*13690*/  LDSM.16.MT88.4 R80, [R212+0xe000] ;  /* 0x00e00000d450783b */ /* 0x000fee0000004200 */
[C---:B------:R-:W-:Y:S08]  /*136a0*/  HMMA.16816.F32.BF16 R52, R68.reuse, R88, R52 ;  /* 0x000000584434723c */ /* 0x040ff00000041834 */
[C---:B------:R-:W-:Y:S01]  /*136b0*/  HMMA.16816.F32.BF16 R56, R68.reuse, R90, R56 ;  /* 0x0000005a4438723c */ /* 0x040fe20000041838 */
[----:B------:R-:W-:Y:S07]  /*136c0*/  LDSM.16.MT88.4 R88, [R213+0x12000] ;  /* 0x01200000d558783b */ /* 0x000fee0000004200 */
[C---:B--2---:R-:W-:Y:S08]  /*136d0*/  HMMA.16816.F32.BF16 R60, R68.reuse, R76, R60 ;  /* 0x0000004c443c723c */ /* 0x044ff0000004183c */
[----:B------:R-:W-:Y:S01]  /*136e0*/  HMMA.16816.F32.BF16 R64, R68, R78, R64 ;  /* 0x0000004e4440723c */ /* 0x000fe20000041840 */
[----:B------:R-:W1:Y:S06]  /*136f0*/  LDSM.16.MT88.4 R76, [R213+0xe000] ;  /* 0x00e00000d54c783b */ /* 0x000e6c0000004200 */
[----:B------:R-:W-:Y:S01]  /*13700*/  F2FP.BF16.PACK_AB R68, R188, R189 ;  /* 0x000000bdbc44723e */ /* 0x000fe200000010ff */
[----:B------:R-:W-:Y:S01]  /*13710*/  FADD.FTZ R189, R189, R184 ;  /* 0x000000b8bdbd7221 */ /* 0x000fe20000010000 */
[C---:B------:R-:W-:Y:S03]  /*13720*/  F2FP.BF16.PACK_AB R69, R191.reuse, R190 ;  /* 0x000000bebf45723e */ /* 0x040fe600000010ff */
[----:B------:R-:W-:Y:S01]  /*13730*/  F2FP.BF16.PACK_AB R70, R194, R195 ;  /* 0x000000c3c246723e */ /* 0x000fe200000010ff */
[----:B------:R-:W-:Y:S01]  /*13740*/  FADD.FTZ R189, R188, R189 ;  /* 0x000000bdbcbd7221 */ /* 0x000fe20000010000 */
[----:B----4-:R-:W-:Y:S01]  /*13750*/  F2FP.BF16.PACK_AB R71, R192, R193 ;  /* 0x000000c1c047723e */ /* 0x010fe200000010ff */
[----:B------:R-:W-:Y:S02]  /*13760*/  FADD.FTZ R191, R191, R187 ;  /* 0x000000bbbfbf7221 */ /* 0x000fe40000010000 */
[----:B------:R-:W-:Y:S02]  /*13770*/  FADD.FTZ R195, R195, R189 ;  /* 0x000000bdc3c37221 */ /* 0x000fe40000010000 */
[----:B------:R-:W-:Y:S02]  /*13780*/  FADD.FTZ R191, R193, R191 ;  /* 0x000000bfc1bf7221 */ /* 0x000fe40000010000 */
[C---:B------:R-:W-:Y:S03]  /*13790*/  HMMA.16816.F32.BF16 R4, R68.reuse, R84, R4 ;  /* 0x000000544404723c */ /* 0x040fe60000041804 */
[----:B------:R-:W-:Y:S02]  /*137a0*/  FADD.FTZ R195, R194, R195 ;  /* 0x000000c3c2c37221 */ /* 0x000fe40000010000 */
[----:B------:R-:W-:Y:S03]  /*137b0*/  FADD.FTZ R192, R192, R191 ;  /* 0x000000bfc0c07221 */ /* 0x000fe60000010000 */
[C---:B------:R-:W-:Y:S01]  /*137c0*/  HMMA.16816.F32.BF16 R8, R68.reuse, R86, R8 ;  /* 0x000000564408723c */ /* 0x040fe20000041808 */
[----:B------:R-:W2:Y:S03]  /*137d0*/  LDSM.16.MT88.4 R84, [R216+0x12000] ;  /* 0x01200000d854783b */ /* 0x000ea60000004200 */
[----:B------:R-:W-:Y:S04]  /*137e0*/  FADD.FTZ R192, R177, R192 ;  /* 0x000000c0b1c07221 */ /* 0x000fe80000010000 */
        /* <DEDUP_REMOVED lines=17> */
[----:B------:R-:W2:Y:S07]  /*13900*/  LDSM.16.MT88.4 R88, [R216+0x12800] ;  /* 0x01280000d858783b */ /* 0x000eae0000004200 */
        /* <DEDUP_REMOVED lines=14> */
[----:B------:R-:W-:Y:S03]  /*139f0*/  FADD.FTZ R172, R172, R176 ;  /* 0x000000b0acac7221 */ /* 0x000fe60000010000 */
[C---:B------:R-:W-:Y:S01]  /*13a00*/  HMMA.16816.F32.BF16 R8, R68.reuse, R78, R8 ;  /* 0x0000004e4408723c */ /* 0x040fe20000041808 */
[----:B------:R-:W1:Y:S03]  /*13a10*/  LDSM.16.MT88.4 R76, [R214+0x12800] ;  /* 0x01280000d64c783b */ /* 0x000e660000004200 */
[----:B------:R-:W-:Y:S04]  /*13a20*/  FADD.FTZ R172, R160, R172 ;  /* 0x000000aca0ac7221 */ /* 0x000fe80000010000 */
[C---:B----4-:R-:W-:Y:S08]  /*13a30*/  HMMA.16816.F32.BF16 R12, R68.reuse, R80, R12 ;  /* 0x00000050440c723c */ /* 0x050ff0000004180c */
        /* <DEDUP_REMOVED lines=8> */
[C---:B------:R-:W-:Y:S08]  /*13ac0*/  HMMA.16816.F32.BF16 R36, R68.reuse, R88, R36 ;  /* 0x000000584424723c */ /* 0x040ff00000041824 */
        /* <DEDUP_REMOVED lines=9> */
[----:B------:R-:W-:Y:S01]  /*13b60*/  HMMA.16816.F32.BF16 R64, R68, R74, R64 ;  /* 0x0000004a4440723c */ /* 0x000fe20000041840 */
[----:B------:R-:W2:Y:S06]  /*13b70*/  LDSM.16.MT88.4 R72, [R213+0xf000] ;  /* 0x00f00000d548783b */ /* 0x000eac0000004200 */
[----:B------:R-:W-:Y:S01]  /*13b80*/  F2FP.BF16.PACK_AB R68, R163, R161 ;  /* 0x000000a1a344723e */ /* 0x000fe200000010ff */
[----:B------:R-:W-:Y:S01]  /*13b90*/  FADD.FTZ R161, R161, R175 ;  /* 0x000000afa1a17221 */ /* 0x000fe20000010000 */
[----:B-----5:R-:W-:Y:S03]  /*13ba0*/  F2FP.BF16.PACK_AB R69, R159, R160 ;  /* 0x000000a09f45723e */ /* 0x020fe600000010ff */
        /* <DEDUP_REMOVED lines=12> */
[C---:B---3--:R-:W-:Y:S04]  /*13c70*/  HMMA.16816.F32.BF16 R12, R68.reuse, R80, R12 ;  /* 0x00000050440c723c */ /* 0x048fe8000004180c */
[----:B------:R-:W-:Y:S04]  /*13c80*/  FADD.FTZ R153, R149, R153 ;  /* 0x0000009995997221 */ /* 0x000fe80000010000 */
[C---:B------:R-:W-:Y:S04]  /*13c90*/  HMMA.16816.F32.BF16 R16, R68.reuse, R82, R16 ;  /* 0x000000524410723c */ /* 0x040fe80000041810 */
[----:B------:R-:W-:Y:S04]  /*13ca0*/  FADD.FTZ R153, R134, R153 ;  /* 0x0000009986997221 */ /* 0x000fe80000010000 */
[C---:B--2---:R-:W-:Y:S04]  /*13cb0*/  HMMA.16816.F32.BF16 R20, R68.reuse, R72, R20 ;  /* 0x000000484414723c */ /* 0x044fe80000041814 */
[----:B------:R-:W-:Y:S04]  /*13cc0*/  FADD.FTZ R239, R146, R153 ;  /* 0x0000009992ef7221 */ /* 0x000fe80000010000 */
[C---:B------:R-:W-:Y:S08]  /*13cd0*/  HMMA.16816.F32.BF16 R24, R68.reuse, R74, R24 ;  /* 0x0000004a4418723c */ /* 0x040ff00000041818 */
[C---:B------:R-:W-:Y:S08]  /*13ce0*/  HMMA.16816.F32.BF16 R28, R68.reuse, R84, R28 ;  /* 0x00000054441c723c */ /* 0x040ff0000004181c */
[C---:B------:R-:W-:Y:S01]  /*13cf0*/  HMMA.16816.F32.BF16 R32, R68.reuse, R86, R32 ;  /* 0x000000564420723c */ /* 0x040fe20000041820 */
[----:B------:R-:W-:Y:S07]  /*13d00*/  LDSM.16.MT88.4 R84, [R214+0x13800] ;  /* 0x01380000d654783b */ /* 0x000fee0000004200 */
[C---:B-1----:R-:W-:Y:S08]  /*13d10*/  HMMA.16816.F32.BF16 R36, R68.reuse, R76, R36 ;  /* 0x0000004c4424723c */ /* 0x042ff00000041824 */
        /* <DEDUP_REMOVED lines=9> */
[C---:B------:R-:W-:Y:S01]  /*13db0*/  F2FP.BF16.PACK_AB R68, R152.reuse, R151 ;  /* 0x000000979844723e */ /* 0x040fe200000010ff */
[----:B------:R-:W-:Y:S01]  /*13dc0*/  FADD.FTZ R151, R151, R158 ;  /* 0x0000009e97977221 */ /* 0x000fe20000010000 */
[----:B------:R-:W-:Y:S03]  /*13dd0*/  F2FP.BF16.PACK_AB R69, R149, R150 ;  /* 0x000000969545723e */ /* 0x000fe600000010ff */
[C---:B------:R-:W-:Y:S01]  /*13de0*/  F2FP.BF16.PACK_AB R70, R147.reuse, R148 ;  /* 0x000000949346723e */ /* 0x040fe200000010ff */
[----:B------:R-:W-:Y:S01]  /*13df0*/  FADD.FTZ R151, R152, R151 ;  /* 0x0000009798977221 */ /* 0x000fe20000010000 */
[----:B------:R-:W-:Y:S03]  /*13e00*/  F2FP.BF16.PACK_AB R71, R146, R134 ;  /* 0x000000869247723e */ /* 0x000fe600000010ff */
[----:B------:R-:W-:Y:S04]  /*13e10*/  FADD.FTZ R151, R148, R151 ;  /* 0x0000009794977221 */ /* 0x000fe80000010000 */
[C---:B------:R-:W-:Y:S01]  /*13e20*/  HMMA.16816.F32.BF16 R128, R68.reuse, R124, R4 ;  /* 0x0000007c4480723c */ /* 0x040fe20000041804 */
[----:B------:R-:W2:Y:S02]  /*13e30*/  LDSM.16.MT88.4 R4, [R212+0x13800] ;  /* 0x01380000d404783b */ /* 0x000ea40000004200 */
[----:B------:R-:W-:Y:S05]  /*13e40*/  FADD.FTZ R240, R147, R151 ;  /* 0x0000009793f07221 */ /* 0x000fea0000010000 */
        /* <DEDUP_REMOVED lines=16> */
.L_x_1612:
        /* <DEDUP_REMOVED lines=12> */
[-C--:B------:R-:W-:Y:S01]  /*14010*/  LEA.HI R12, R10, R2.reuse, RZ, 0x2 ;  /* 0x000000020a0c7211 */ /* 0x080fe200078f10ff */
[----:B--2---:R-:W-:Y:S01]  /*14020*/  FADD.FTZ R5, R240, R5 ;  /* 0x00000005f0057221 */ /* 0x004fe20000010000 */
[----:B------:R-:W-:Y:S02]  /*14030*/  LEA.HI R0, R10, R2, RZ, 0x5 ;  /* 0x000000020a007211 */ /* 0x000fe400078f28ff */
[----:B------:R-:W-:Y:S01]  /*14040*/  SHF.R.S32.HI R11, RZ, 0x2, R12 ;  /* 0x00000002ff0b7819 */ /* 0x000fe2000001140c */
[----:B---3--:R-:W-:Y:S01]  /*14050*/  FADD.FTZ R4, R239, R4 ;  /* 0x00000004ef047221 */ /* 0x008fe20000010000 */
[----:B------:R-:W-:Y:S02]  /*14060*/  SHF.R.S32.HI R6, RZ, 0x1f, R12 ;  /* 0x0000001fff067819 */ /* 0x000fe4000001140c */
[----:B------:R-:W-:Y:S02]  /*14070*/  LOP3.LUT R12, R12, 0x1ffffffc, RZ, 0xc0, !PT ;  /* 0x1ffffffc0c0c7812 */ /* 0x000fe400078ec0ff */
[----:B------:R-:W-:-:S02]  /*14080*/  LEA.HI R6, R6, R11, RZ, 0x3 ;  /* 0x0000000b06067211 */ /* 0x000fc400078f18ff */
[----:B------:R-:W-:Y:S02]  /*14090*/  SHF.R.S32.HI R9, RZ, 0x5, R0 ;  /* 0x00000005ff097819 */ /* 0x000fe40000011400 */
[----:B------:R-:W-:Y:S02]  /*140a0*/  LOP3.LUT R6, R6, 0xfffffff8, RZ, 0xc0, !PT ;  /* 0xfffffff806067812 */ /* 0x000fe400078ec0ff */
[----:B------:R-:W-:Y:S02]  /*140b0*/  IADD3 R12, -R12, R2, RZ ;  /* 0x000000020c0c7210 */ /* 0x000fe40007ffe1ff */
[----:B------:R-:W-:Y:S02]  /*140c0*/  IADD3 R6, R11, -R6, RZ ;  /* 0x800000060b067210 */ /* 0x000fe40007ffe0ff */
[----:B------:R-:W1:Y:S01]  /*140d0*/  S2R R11, SR_TID.X ;  /* 0x00000000000b7919 */ /* 0x000e620000002100 */
[----:B------:R-:W-:Y:S02]  /*140e0*/  FSETP.NE.FTZ.AND P4, PT, R5, RZ, PT ;  /* 0x000000ff0500720b */ /* 0x000fe40003f95000 */
[----:B------:R-:W-:-:S02]  /*140f0*/  FSETP.NE.FTZ.AND P3, PT, R4, RZ, PT ;  /* 0x000000ff0400720b */ /* 0x000fc40003f75000 */
[----:B------:R-:W-:Y:S02]  /*14100*/  LEA R9, R9, R12, 0x9 ;  /* 0x0000000c09097211 */ /* 0x000fe400078e48ff */
[-C--:B------:R-:W-:Y:S02]  /*14110*/  LEA.HI R13, R10, R2.reuse, RZ, 0x4 ;  /* 0x000000020a0d7211 */ /* 0x080fe400078f20ff */
[C---:B------:R-:W-:Y:S02]  /*14120*/  LOP3.LUT R15, R6.reuse, 0x1, RZ, 0xc0, !PT ;  /* 0x00000001060f7812 */ /* 0x040fe400078ec0ff */
[----:B------:R-:W-:Y:S02]  /*14130*/  LOP3.LUT R13, R13, 0xfffffff0, RZ, 0xc0, !PT ;  /* 0xfffffff00d0d7812 */ /* 0x000fe400078ec0ff */
[----:B------:R-:W-:Y:S01]  /*14140*/  SHF.L.U32 R17, R6, 0x6, RZ ;  /* 0x0000000606117819 */ /* 0x000fe200000006ff */
[----:B------:R-:W2:Y:S01]  /*14150*/  @P4 MUFU.RCP R8, R5 ;  /* 0x0000000500084308 */ /* 0x000ea20000001000 */
[----:B------:R-:W-:-:S02]  /*14160*/  IADD3 R13, -R13, R2, RZ ;  /* 0x000000020d0d7210 */ /* 0x000fc40007ffe1ff */
[----:B------:R-:W-:Y:S02]  /*14170*/  ISETP.NE.U32.AND P0, PT, R15, 0x1, PT ;  /* 0x000000010f00780c */ /* 0x000fe40003f05070 */
[----:B------:R-:W-:Y:S02]  /*14180*/  LEA.HI R16, R13, R13, RZ, 0x1 ;  /* 0x0000000d0d107211 */ /* 0x000fe400078f08ff */
[----:B------:R-:W-:Y:S01]  /*14190*/  LOP3.LUT R17, R17, 0x1c0, RZ, 0xc0, !PT ;  /* 0x000001c011117812 */ /* 0x000fe200078ec0ff */
[----:B------:R-:W3:Y:S01]  /*141a0*/  @P3 MUFU.RCP R7, R4 ;  /* 0x0000000400073308 */ /* 0x000ee20000001000 */
[----:B------:R-:W-:Y:S02]  /*141b0*/  SHF.L.U32 R15, R16, 0x2, RZ ;  /* 0x00000002100f7819 */ /* 0x000fe400000006ff */
[----:B-1----:R-:W-:Y:S02]  /*141c0*/  SHF.R.S32.HI R12, RZ, 0x1f, R11 ;  /* 0x0000001fff0c7819 */ /* 0x002fe4000001140b */
[----:B------:R-:W-:-:S02]  /*141d0*/  LEA.HI R17, R17, R17, RZ, 0x1d ;  /* 0x0000001111117211 */ /* 0x000fc400078fe8ff */
[----:B------:R-:W-:Y:S01]  /*141e0*/  LEA.HI R10, R12, R11, RZ, 0x4 ;  /* 0x0000000b0c0a7211 */ /* 0x000fe200078f20ff */
[----:B--2---:R-:W-:Y:S01]  /*141f0*/  FMUL.FTZ R128, R8, R128 ;  /* 0x0000008008807220 */ /* 0x004fe20000410000 */
[----:B------:R-:W-:Y:S01]  /*14200*/  LOP3.LUT R16, R16, 0xffffffe, RZ, 0xc0, !PT ;  /* 0x0ffffffe10107812 */ /* 0x000fe200078ec0ff */
[C---:B------:R-:W-:Y:S01]  /*14210*/  FMUL.FTZ R129, R8.reuse, R129 ;  /* 0x0000008108817220 */ /* 0x040fe20000410000 */
[----:B------:R-:W-:Y:S01]  /*14220*/  SHF.R.S32.HI R10, RZ, 0x4, R10 ;  /* 0x00000004ff0a7819 */ /* 0x000fe2000001140a */
[C---:B------:R-:W-:Y:S01]  /*14230*/  FMUL.FTZ R124, R8.reuse, R124 ;  /* 0x0000007c087c7220 */ /* 0x040fe20000410000 */
[----:B------:R-:W-:Y:S01]  /*14240*/  LEA R9, R9, R17, 0x1 ;  /* 0x0000001109097211 */ /* 0x000fe200078e08ff */
[----:B------:R-:W-:Y:S01]  /*14250*/  FMUL.FTZ R125, R8, R125 ;  /* 0x0000007d087d7220 */ /* 0x000fe20000410000 */
[----:B------:R-:W-:Y:S01]  /*14260*/  SHF.L.U32 R14, R10, 0x6, RZ ;  /* 0x000000060a0e7819 */ /* 0x000fe200000006ff */
[----:B---3--:R-:W-:Y:S01]  /*14270*/  FMUL.FTZ R131, R7, R131 ;  /* 0x0000008307837220 */ /* 0x008fe20000410000 */
[----:B------:R-:W-:Y:S01]  /*14280*/  IADD3 R16, R13, -R16, RZ ;  /* 0x800000100d107210 */ /* 0x000fe20007ffe0ff */
[C---:B------:R-:W-:Y:S01]  /*14290*/  FMUL.FTZ R130, R7.reuse, R130 ;  /* 0x0000008207827220 */ /* 0x040fe20000410000 */
[----:B------:R-:W-:Y:S01]  /*142a0*/  LOP3.LUT R14, R14, 0x1c0, RZ, 0xc0, !PT ;  /* 0x000001c00e0e7812 */ /* 0x000fe200078ec0ff */
[C---:B------:R-:W-:Y:S01]  /*142b0*/  FMUL.FTZ R127, R7.reuse, R127 ;  /* 0x0000007f077f7220 */ /* 0x040fe20000410000 */
[----:B------:R-:W-:Y:S01]  /*142c0*/  R2P PR, R6, 0x6 ;  /* 0x0000000606007804 */ /* 0x000fe20000000000 */
[C---:B------:R-:W-:Y:S01]  /*142d0*/  FMUL.FTZ R126, R7.reuse, R126 ;  /* 0x0000007e077e7220 */ /* 0x040fe20000410000 */
[----:B------:R-:W-:Y:S01]  /*142e0*/  LOP3.LUT R15, R14, 0x38, R15, 0xf8, !PT ;  /* 0x000000380e0f7812 */ /* 0x000fe200078ef80f */
[C---:B------:R-:W-:Y:S01]  /*142f0*/  FMUL.FTZ R120, R8.reuse, R120 ;  /* 0x0000007808787220 */ /* 0x040fe20000410000 */
[----:B------:R-:W-:Y:S01]  /*14300*/  SHF.R.U32.HI R14, RZ, 0x3, R14 ;  /* 0x00000003ff0e7819 */ /* 0x000fe2000001160e */
[C---:B------:R-:W-:Y:S01]  /*14310*/  FMUL.FTZ R121, R8.reuse, R121 ;  /* 0x0000007908797220 */ /* 0x040fe20000410000 */
[----:B------:R-:W-:Y:S01]  /*14320*/  STS.64 [R9.X4], R128 ;  /* 0x0000008009007388 */ /* 0x000fe20000004a00 */
[----:B------:R-:W-:Y:S01]  /*14330*/  FMUL.FTZ R123, R7, R123 ;  /* 0x0000007b077b7220 */ /* 0x000fe20000410000 */
[----:B------:R-:W-:Y:S01]  /*14340*/  LOP3.LUT R14, R15, R14, RZ, 0x3c, !PT ;  /* 0x0000000e0f0e7212 */ /* 0x000fe200078e3cff */
[C---:B------:R-:W-:Y:S01]  /*14350*/  FMUL.FTZ R122, R7.reuse, R122 ;  /* 0x0000007a077a7220 */ /* 0x040fe20000410000 */
[----:B------:R-:W-:Y:S01]  /*14360*/  STS.64 [R9.X4+0x800], R130 ;  /* 0x0008008209007388 */ /* 0x000fe20000004a00 */
[----:B------:R-:W-:Y:S01]  /*14370*/  FMUL.FTZ R116, R8, R116 ;  /* 0x0000007408747220 */ /* 0x000fe20000410000 */
[----:B------:R-:W-:Y:S01]  /*14380*/  LEA R6, R16, R14, 0x2 ;  /* 0x0000000e10067211 */ /* 0x000fe200078e10ff */
[----:B------:R-:W-:Y:S01]  /*14390*/  FMUL.FTZ R117, R8, R117 ;  /* 0x0000007508757220 */ /* 0x000fe20000410000 */
[----:B------:R-:W-:Y:S01]  /*143a0*/  MOV R14, 0x80 ;  /* 0x00000080000e7802 */ /* 0x000fe20000000f00 */
[C---:B------:R-:W-:Y:S01]  /*143b0*/  FMUL.FTZ R119, R7.reuse, R119 ;  /* 0x0000007707777220 */ /* 0x040fe20000410000 */
[----:B------:R-:W-:Y:S01]  /*143c0*/  LEA.HI R12, R12, R11, RZ, 0x5 ;  /* 0x0000000b0c0c7211 */ /* 0x000fe200078f28ff */
[C---:B------:R-:W-:Y:S01]  /*143d0*/  FMUL.FTZ R118, R7.reuse, R118 ;  /* 0x0000007607767220 */ /* 0x040fe20000410000 */
[----:B------:R-:W-:Y:S01]  /*143e0*/  SEL R14, R14, 0xffffff80, !P2 ;  /* 0xffffff800e0e7807 */ /* 0x000fe20005000000 */
[----:B------:R-:W-:Y:S01]  /*143f0*/  FMUL.FTZ R112, R8, R112 ;  /* 0x0000007008707220 */ /* 0x000fe20000410000 */
[----:B------:R-:W-:Y:S01]  /*14400*/  LOP3.LUT R0, R0, 0xffffffe0, RZ, 0xc0, !PT ;  /* 0xffffffe000007812 */ /* 0x000fe200078ec0ff */
[----:B------:R-:W-:Y:S01]  /*14410*/  FMUL.FTZ R113, R8, R113 ;  /* 0x0000007108717220 */ /* 0x000fe20000410000 */
[----:B------:R-:W1:Y:S01]  /*14420*/  @P3 MUFU.LG2 R4, R4 ;  /* 0x0000000400043308 */ /* 0x000e620000000c00 */
[C---:B------:R-:W-:Y:S01]  /*14430*/  FMUL.FTZ R115, R7.reuse, R115 ;  /* 0x0000007307737220 */ /* 0x040fe20000410000 */
[----:B------:R-:W-:Y:S01]  /*14440*/  IADD3 R2, -R0, R2, RZ ;  /* 0x0000000200027210 */ /* 0x000fe20007ffe1ff */
[----:B------:R-:W-:-:S02]  /*14450*/  FMUL.FTZ R114, R7, R114 ;  /* 0x0000007207727220 */ /* 0x000fc40000410000 */
[C---:B------:R-:W-:Y:S02]  /*14460*/  FMUL.FTZ R108, R8.reuse, R108 ;  /* 0x0000006c086c7220 */ /* 0x040fe40000410000 */
[C---:B------:R-:W-:Y:S02]  /*14470*/  FMUL.FTZ R109, R8.reuse, R109 ;  /* 0x0000006d086d7220 */ /* 0x040fe40000410000 */
[C---:B------:R-:W-:Y:S02]  /*14480*/  FMUL.FTZ R111, R7.reuse, R111 ;  /* 0x0000006f076f7220 */ /* 0x040fe40000410000 */
[----:B------:R-:W-:Y:S02]  /*14490*/  FMUL.FTZ R110, R7, R110 ;  /* 0x0000006e076e7220 */ /* 0x000fe40000410000 */
[C---:B------:R-:W-:Y:S02]  /*144a0*/  FMUL.FTZ R104, R8.reuse, R104 ;  /* 0x0000006808687220 */ /* 0x040fe40000410000 */
        /* <DEDUP_REMOVED lines=34> */
[C---:B------:R-:W-:Y:S02]  /*146d0*/  FMUL.FTZ R74, R7.reuse, R74 ;  /* 0x0000004a074a7220 */ /* 0x040fe40000410000 */
[C---:B------:R-:W-:Y:S02]  /*146e0*/  FMUL.FTZ R68, R8.reuse, R68 ;  /* 0x0000004408447220 */ /* 0x040fe40000410000 */
[----:B------:R-:W-:Y:S01]  /*146f0*/  FMUL.FTZ R69, R8, R69 ;  /* 0x0000004508457220 */ /* 0x000fe20000410000 */
[----:B------:R-:W-:Y:S01]  /*14700*/  MOV R8, 0x40 ;  /* 0x0000004000087802 */ /* 0x000fe20000000f00 */
[----:B------:R-:W-:-:S02]  /*14710*/  FMUL.FTZ R71, R7, R71 ;  /* 0x0000004707477220 */ /* 0x000fc40000410000 */
[----:B------:R-:W-:Y:S01]  /*14720*/  FMUL.FTZ R70, R7, R70 ;  /* 0x0000004607467220 */ /* 0x000fe20000410000 */
[----:B------:R-:W-:Y:S01]  /*14730*/  SHF.L.U32 R7, R9, 0x2, RZ ;  /* 0x0000000209077819 */ /* 0x000fe200000006ff */
[----:B-1----:R-:W-:Y:S01]  /*14740*/  @P3 FMUL.FTZ R4, R4, 0.69314718246459960938 ;  /* 0x3f31721804043820 */ /* 0x002fe20000410000 */
[----:B------:R-:W-:Y:S02]  /*14750*/  SEL R8, R8, 0xffffffc0, !P1 ;  /* 0xffffffc008087807 */ /* 0x000fe40004800000 */
[C---:B------:R-:W-:Y:S02]  /*14760*/  IADD3 R15, R7.reuse, -0x20, RZ ;  /* 0xffffffe0070f7810 */ /* 0x040fe40007ffe0ff */
[C---:B------:R-:W-:Y:S02]  /*14770*/  @P0 IADD3 R15, R7.reuse, 0x20, RZ ;  /* 0x00000020070f0810 */ /* 0x040fe40007ffe0ff */
[C---:B------:R-:W-:Y:S02]  /*14780*/  IADD3 R16, R7.reuse, R8, RZ ;  /* 0x0000000807107210 */ /* 0x040fe40007ffe0ff */
[----:B------:R-:W-:Y:S01]  /*14790*/  IADD3 R8, R8, R15, RZ ;  /* 0x0000000f08087210 */ /* 0x000fe20007ffe0ff */
[----:B------:R-:W-:Y:S01]  /*147a0*/  STS.64 [R15], R124 ;  /* 0x0000007c0f007388 */ /* 0x000fe20000000a00 */
[----:B------:R-:W-:-:S02]  /*147b0*/  IADD3 R7, R7, R14, RZ ;  /* 0x0000000e07077210 */ /* 0x000fc40007ffe0ff */
[----:B------:R-:W-:Y:S01]  /*147c0*/  IADD3 R17, R14, R15, RZ ;  /* 0x0000000f0e117210 */ /* 0x000fe20007ffe0ff */
[----:B------:R-:W-:Y:S01]  /*147d0*/  STS.64 [R15+0x800], R126 ;  /* 0x0008007e0f007388 */ /* 0x000fe20000000a00 */
[-C--:B------:R-:W-:Y:S02]  /*147e0*/  IADD3 R18, R16, R14.reuse, RZ ;  /* 0x0000000e10127210 */ /* 0x080fe40007ffe0ff */
[----:B------:R-:W-:Y:S01]  /*147f0*/  IADD3 R14, R8, R14, RZ ;  /* 0x0000000e080e7210 */ /* 0x000fe20007ffe0ff */
[----:B------:R-:W-:Y:S01]  /*14800*/  STS.64 [R16], R120 ;  /* 0x0000007810007388 */ /* 0x000fe20000000a00 */
[----:B------:R-:W-:Y:S02]  /*14810*/  LOP3.LUT P0, RZ, R2, 0x3, RZ, 0xc0, !PT ;  /* 0x0000000302ff7812 */ /* 0x000fe4000780c0ff */
[----:B------:R-:W-:Y:S01]  /*14820*/  MOV R2, 0xff800000 ;  /* 0xff80000000027802 */ /* 0x000fe20000000f00 */
        /* <DEDUP_REMOVED lines=16> */
[----:B------:R-:W-:Y:S04]  /*14930*/  STS.64 [R16+0x4800], R90 ;  /* 0x0048005a10007388 */ /* 0x000fe80000000a00 */
[----:B------:R-:W-:Y:S04]  /*14940*/  STS.64 [R8+0x4000], R84 ;  /* 0x0040005408007388 */ /* 0x000fe80000000a00 */
[----:B------:R-:W-:Y:S04]  /*14950*/  STS.64 [R8+0x4800], R86 ;  /* 0x0048005608007388 */ /* 0x000fe80000000a00 */
[----:B------:R-:W-:Y:S04]  /*14960*/  STS.64 [R7+0x4000], R80 ;  /* 0x0040005007007388 */ /* 0x000fe80000000a00 */
[----:B------:R2:W-:Y:S04]  /*14970*/  STS.64 [R7+0x4800], R82 ;  /* 0x0048005207007388 */ /* 0x0005e80000000a00 */
[----:B------:R-:W-:Y:S04]  /*14980*/  STS.64 [R17+0x4000], R76 ;  /* 0x0040004c11007388 */ /* 0x000fe80000000a00 */
[----:B------:R-:W-:Y:S04]  /*14990*/  STS.64 [R17+0x4800], R78 ;  /* 0x0048004e11007388 */ /* 0x000fe80000000a00 */
[----:B------:R-:W-:Y:S04]  /*149a0*/  STS.64 [R18+0x4000], R72 ;  /* 0x0040004812007388 */ /* 0x000fe80000000a00 */
[----:B------:R-:W-:Y:S04]  /*149b0*/  STS.64 [R18+0x4800], R74 ;  /* 0x0048004a12007388 */ /* 0x000fe80000000a00 */
[----:B------:R-:W-:Y:S04]  /*149c0*/  STS.64 [R14+0x4000], R68 ;  /* 0x004000440e007388 */ /* 0x000fe80000000a00 */
[----:B------:R3:W-:Y:S04]  /*149d0*/  STS.64 [R14+0x4800], R70 ;  /* 0x004800460e007388 */ /* 0x0007e80000000a00 */
[----:B------:R-:W-:Y:S06]  /*149e0*/  BAR.SYNC.DEFER_BLOCKING 0x0 ;  /* 0x0000000000007b1d */ /* 0x000fec0000010000 */
[----:B-1----:R-:W1:Y:S04]  /*149f0*/  S2R R9, SR_CTAID.Z ;  /* 0x0000000000097919 */ /* 0x002e680000002700 */
[----:B--2---:R-:W2:Y:S04]  /*14a00*/  S2R R7, SR_CTAID.Y ;  /* 0x0000000000077919 */ /* 0x004ea80000002600 */
[----:B------:R-:W4:Y:S01]  /*14a10*/  S2R R8, SR_CTAID.X ;  /* 0x0000000000087919 */ /* 0x000f220000002500 */
[----:B---3--:R-:W3:Y:S03]  /*14a20*/  @P4 MUFU.LG2 R14, R5 ;  /* 0x00000005000e4308 */ /* 0x008ee60000000c00 */
[----:B------:R-:W1:Y:S04]  /*14a30*/  LDS.128 R72, [R6.X4] ;  /* 0x0000000006487984 */ /* 0x000e680000004c00 */
[----:B------:R-:W1:Y:S04]  /*14a40*/  LDS.128 R68, [R6.X4+0x800] ;  /* 0x0008000006447984 */ /* 0x000e680000004c00 */
[----:B------:R-:W1:Y:S01]  /*14a50*/  LDS.128 R64, [R6.X4+0x1000] ;  /* 0x0010000006407984 */ /* 0x000e620000004c00 */
[----:B--2---:R-:W-:-:S03]  /*14a60*/  IMAD R7, R7, c[0x0][0x210], R232 ;  /* 0x0000840007077a24 */ /* 0x004fc600078e02e8 */
[----:B------:R-:W2:Y:S01]  /*14a70*/  LDS.128 R60, [R6.X4+0x1800] ;  /* 0x00180000063c7984 */ /* 0x000ea20000004c00 */
[----:B----4-:R-:W-:Y:S01]  /*14a80*/  SHF.L.U32 R8, R8, 0x6, RZ ;  /* 0x0000000608087819 */ /* 0x010fe200000006ff */
[----:B---3--:R-:W-:Y:S01]  /*14a90*/  @P4 FMUL.FTZ R14, R14, 0.69314718246459960938 ;  /* 0x3f3172180e0e4820 */ /* 0x008fe20000410000 */
[----:B------:R-:W-:Y:S01]  /*14aa0*/  LOP3.LUT R5, R12, 0xffffffe0, RZ, 0xc0, !PT ;  /* 0xffffffe00c057812 */ /* 0x000fe200078ec0ff */
[----:B------:R-:W3:Y:S01]  /*14ab0*/  LDS.128 R56, [R6.X4+0x2000] ;  /* 0x0020000006387984 */ /* 0x000ee20000004c00 */
[----:B------:R-:W-:Y:S01]  /*14ac0*/  SHF.R.S32.HI R12, RZ, 0x5, R12 ;  /* 0x00000005ff0c7819 */ /* 0x000fe2000001140c */
[----:B------:R-:W-:Y:S01]  /*14ad0*/  @P4 FFMA.FTZ R2, R132, c[0x0][0x238], R14 ;  /* 0x00008e0084024a23 */ /* 0x000fe2000001000e */
[----:B------:R-:W-:Y:S01]  /*14ae0*/  IADD3 R11, -R5, R11, RZ ;  /* 0x0000000b050b7210 */ /* 0x000fe20007ffe1ff */
[----:B------:R-:W4:Y:S01]  /*14af0*/  LDS.128 R52, [R6.X4+0x2800] ;  /* 0x0028000006347984 */ /* 0x000f220000004c00 */
[----:B------:R-:W-:Y:S02]  /*14b00*/  SHF.R.S32.HI R5, RZ, 0x1f, R12 ;  /* 0x0000001fff057819 */ /* 0x000fe4000001140c */
[----:B------:R-:W-:Y:S01]  /*14b10*/  SHF.R.S32.HI R0, RZ, 0x1f, R11 ;  /* 0x0000001fff007819 */ /* 0x000fe2000001140b */
[----:B------:R-:W1:Y:S01]  /*14b20*/  LDS.128 R48, [R6.X4+0x3000] ;  /* 0x0030000006307984 */ /* 0x000e620000004c00 */
[----:B------:R-:W-:-:S02]  /*14b30*/  LEA.HI R5, R5, R12, RZ, 0x2 ;  /* 0x0000000c05057211 */ /* 0x000fc400078f10ff */
[----:B------:R-:W-:Y:S01]  /*14b40*/  LEA.HI R0, R0, R11, RZ, 0x2 ;  /* 0x0000000b00007211 */ /* 0x000fe200078f10ff */
[----:B------:R-:W1:Y:S01]  /*14b50*/  LDS.128 R44, [R6.X4+0x3800] ;  /* 0x00380000062c7984 */ /* 0x000e620000004c00 */
[----:B------:R-:W-:Y:S02]  /*14b60*/  LOP3.LUT R5, R5, 0xfffffffc, RZ, 0xc0, !PT ;  /* 0xfffffffc05057812 */ /* 0x000fe400078ec0ff */
[----:B------:R-:W-:Y:S01]  /*14b70*/  SHF.R.S32.HI R0, RZ, 0x2, R0 ;  /* 0x00000002ff007819 */ /* 0x000fe20000011400 */
[----:B------:R-:W1:Y:S01]  /*14b80*/  LDS.128 R40, [R6.X4+0x4000] ;  /* 0x0040000006287984 */ /* 0x000e620000004c00 */
[----:B------:R-:W-:-:S03]  /*14b90*/  IADD3 R5, R12, -R5, RZ ;  /* 0x800000050c057210 */ /* 0x000fc60007ffe0ff */
[----:B------:R-:W1:Y:S01]  /*14ba0*/  LDS.128 R36, [R6.X4+0x4800] ;  /* 0x0048000006247984 */ /* 0x000e620000004c00 */
[----:B------:R-:W-:-:S03]  /*14bb0*/  LEA R5, R5, R0, 0x4 ;  /* 0x0000000005057211 */ /* 0x000fc600078e20ff */
[----:B------:R-:W1:Y:S04]  /*14bc0*/  LDS.128 R32, [R6.X4+0x5000] ;  /* 0x0050000006207984 */ /* 0x000e680000004c00 */
[----:B------:R-:W1:Y:S04]  /*14bd0*/  LDS.128 R28, [R6.X4+0x5800] ;  /* 0x00580000061c7984 */ /* 0x000e680000004c00 */
[----:B------:R-:W1:Y:S04]  /*14be0*/  LDS.128 R24, [R6.X4+0x6000] ;  /* 0x0060000006187984 */ /* 0x000e680000004c00 */
[----:B------:R-:W2:Y:S04]  /*14bf0*/  LDS.128 R20, [R6.X4+0x6800] ;  /* 0x0068000006147984 */ /* 0x000ea80000004c00 */
[----:B------:R-:W2:Y:S04]  /*14c00*/  LDS.128 R16, [R6.X4+0x7000] ;  /* 0x0070000006107984 */ /* 0x000ea80000004c00 */
[----:B------:R5:W2:Y:S02]  /*14c10*/  LDS.128 R76, [R6.X4+0x7800] ;  /* 0x00780000064c7984 */ /* 0x000aa40000004c00 */
[----:B-----5:R-:W-:-:S05]  /*14c20*/  IADD3 R6, -R232, RZ, RZ ;  /* 0x000000ffe8067210 */ /* 0x020fca0007ffe1ff */
[----:B-1----:R-:W-:-:S04]  /*14c30*/  IMAD R6, R6, c[0x0][0x1c0], R9 ;  /* 0x0000700006067a24 */ /* 0x002fc800078e0209 */
[----:B------:R-:W-:Y:S01]  /*14c40*/  IMAD R6, R7, c[0x0][0x1c0], R6 ;  /* 0x0000700007067a24 */ /* 0x000fe200078e0206 */
[----:B------:R-:W-:Y:S01]  /*14c50*/  MOV R7, 0xff800000 ;  /* 0xff80000000077802 */ /* 0x000fe20000000f00 */
[----:B------:R-:W-:Y:S02]  /*14c60*/  @P3 FFMA.FTZ R7, R3, c[0x0][0x238], R4 ;  /* 0x00008e0003073a23 */ /* 0x000fe40000010004 */
[----:B------:R-:W-:Y:S01]  /*14c70*/  IMAD R6, R6, c[0x0][0x214], R8 ;  /* 0x0000850006067a24 */ /* 0x000fe200078e0208 */
[----:B------:R-:W-:-:S04]  /*14c80*/  SHF.L.U32 R8, R13, 0x2, RZ ;  /* 0x000000020d087819 */ /* 0x000fc800000006ff */
[----:B------:R-:W-:Y:S01]  /*14c90*/  SHF.R.S32.HI R9, RZ, 0x1f, R8 ;  /* 0x0000001fff097819 */ /* 0x000fe20000011408 */
[----:B------:R-:W-:Y:S05]  /*14ca0*/  @P0 BRA `(.L_x_1618) ;  /* 0x000000a000000947 */ /* 0x000fea0003800000 */
[C---:B--234-:R-:W-:Y:S02]  /*14cb0*/  IADD3 R4, R5.reuse, 0x8, RZ ;  /* 0x0000000805047810 */ /* 0x05cfe40007ffe0ff */
[----:B------:R-:W-:Y:S02]  /*14cc0*/  SHF.R.S32.HI R3, RZ, 0x1f, R5 ;  /* 0x0000001fff037819 */ /* 0x000fe40000011405 */
[----:B------:R-:W-:Y:S02]  /*14cd0*/  IADD3 R0, P0, R6, R5, RZ ;  /* 0x0000000506007210 */ /* 0x000fe40007f1e0ff */
[-C--:B------:R-:W-:Y:S02]  /*14ce0*/  ISETP.GE.AND P2, PT, R5, R223.reuse, PT ;  /* 0x000000df0500720c */ /* 0x080fe40003f46270 */
[----:B------:R-:W-:Y:S02]  /*14cf0*/  ISETP.GE.AND P1, PT, R4, R223, PT ;  /* 0x000000df0400720c */ /* 0x000fe40003f26270 */
[----:B------:R-:W-:-:S02]  /*14d00*/  LEA.HI.X.SX32 R3, R6, R3, 0x1, P0 ;  /* 0x0000000306037211 */ /* 0x000fc400000f0eff */
[----:B------:R-:W-:-:S04]  /*14d10*/  LEA R4, P0, R0, c[0x0][0x208], 0x2 ;  /* 0x0000820000047a11 */ /* 0x000fc800078010ff */
[----:B------:R-:W-:-:S05]  /*14d20*/  LEA.HI.X R5, R0, c[0x0][0x20c], R3, 0x2, P0 ;  /* 0x0000830000057a11 */ /* 0x000fca00000f1403 */
[----:B------:R1:W-:Y:S04]  /*14d30*/  @!P2 STG.E [R4.64], R2 ;  /* 0x000000020400a986 */ /* 0x0003e8000c10190e */
[----:B------:R1:W-:Y:S02]  /*14d40*/  @!P1 STG.E [R4.64+0x20], R7 ;  /* 0x0000200704009986 */ /* 0x0003e4000c10190e */
.L_x_1618:
[----:B--234-:R-:W-:Y:S05]  /*14d50*/  BSYNC B0 ;  /* 0x0000000000007941 */ /* 0x01cfea0003800000 */
.L_x_1617:
[C---:B-1----:R-:W-:Y:S01]  /*14d60*/  IMAD.WIDE R2, R10.reuse, 0x80, R8 ;  /* 0x000000800a027825 */ /* 0x042fe200078e0208 */
        /* <DEDUP_REMOVED lines=11> */
[----:B------:R1:W-:Y:S04]  /*14e20*/  @!P0 STG.E.128 [R4.64+0x100], R40 ;  /* 0x0001002804008986 */ /* 0x0003e8000c101d0e */
[----:B------:R1:W-:Y:S04]  /*14e30*/  @!P1 STG.E.64 [R4.64], R72 ;  /* 0x0000004804009986 */ /* 0x0003e8000c101b0e */
[----:B------:R1:W-:Y:S02]  /*14e40*/  @!P1 STG.E.64 [R4.64+0x8], R74 ;  /* 0x0000084a04009986 */ /* 0x0003e4000c101b0e */
.L_x_1620:
[----:B------:R-:W-:Y:S05]  /*14e50*/  BSYNC B0 ;  /* 0x0000000000007941 */ /* 0x000fea0003800000 */
.L_x_1619:
[----:B------:R-:W-:Y:S01]  /*14e60*/  IADD3 R2, R10, 0x8, RZ ;  /* 0x000000080a027810 */ /* 0x000fe20007ffe0ff */
[----:B------:R-:W-:Y:S03]  /*14e70*/  BSSY B0, `(.L_x_1621) ;  /* 0x0000007000007945 */ /* 0x000fe60003800000 */
[----:B------:R-:W-:-:S13]  /*14e80*/  ISETP.GE.AND P0, PT, R2, R223, PT ;  /* 0x000000df0200720c */ /* 0x000fda0003f06270 */
[----:B------:R-:W-:Y:S05]  /*14e90*/  @P0 BRA `(.L_x_1622) ;  /* 0x0000004000000947 */ /* 0x000fea0003800000 */
[----:B------:R-:W-:Y:S02]  /*14ea0*/  ISETP.GE.AND P1, PT, R8, c[0x0][0x220], PT ;  /* 0x0000880008007a0c */ /* 0x000fe40003f26270 */
[----:B------:R-:W-:-:S11]  /*14eb0*/  ISETP.GE.AND P0, PT, R0, c[0x0][0x220], PT ;  /* 0x0000880000007a0c */ /* 0x000fd60003f06270 */
[----:B------:R2:W-:Y:S04]  /*14ec0*/  @!P1 STG.E.128 [R4.64+0x1000], R68 ;  /* 0x0010004404009986 */ /* 0x0005e8000c101d0e */
[----:B------:R2:W-:Y:S02]  /*14ed0*/  @!P0 STG.E.128 [R4.64+0x1100], R36 ;  /* 0x0011002404008986 */ /* 0x0005e4000c101d0e */
.L_x_1622:
[----:B------:R-:W-:Y:S05]  /*14ee0*/  BSYNC B0 ;  /* 0x0000000000007941 */ /* 0x000fea0003800000 */
.L_x_1621:
        /* <DEDUP_REMOVED lines=8> */
.L_x_1624:
[----:B------:R-:W-:Y:S05]  /*14f70*/  BSYNC B0 ;  /* 0x0000000000007941 */ /* 0x000fea0003800000 */
.L_x_1623:
        /* <DEDUP_REMOVED lines=8> */
.L_x_1626:
[----:B------:R-:W-:Y:S05]  /*15000*/  BSYNC B0 ;  /* 0x0000000000007941 */ /* 0x000fea0003800000 */
.L_x_1625:
        /* <DEDUP_REMOVED lines=8> */
.L_x_1628:
[----:B------:R-:W-:Y:S05]  /*15090*/  BSYNC B0 ;  /* 0x0000000000007941 */ /* 0x000fea0003800000 */
.L_x_1627:
        /* <DEDUP_REMOVED lines=8> */
.L_x_1630:
[----:B------:R-:W-:Y:S05]  /*15120*/  BSYNC B0 ;  /* 0x0000000000007941 */ /* 0x000fea0003800000 */
.L_x_1629:
        /* <DEDUP_REMOVED lines=8> */
.L_x_1632:
[----:B------:R-:W-:Y:S05]  /*151b0*/  BSYNC B0 ;  /* 0x0000000000007941 */ /* 0x000fea0003800000 */
.L_x_1631:
[----:B------:R-:W-:-:S04]  /*151c0*/  IADD3 R10, R10, 0x38, RZ ;  /* 0x000000380a0a7810 */ /* 0x000fc80007ffe0ff */
[----:B------:R-:W-:-:S13]  /*151d0*/  ISETP.GE.AND P0, PT, R10, R223, PT ;  /* 0x000000df0a00720c */ /* 0x000fda0003f06270 */
[----:B------:R-:W-:Y:S05]  /*151e0*/  @P0 EXIT ;  /* 0x000000000000094d */ /* 0x000fea0003800000 */
[----:B------:R-:W-:-:S13]  /*151f0*/  ISETP.GE.AND P0, PT, R8, c[0x0][0x220], PT ;  /* 0x0000880008007a0c */ /* 0x000fda0003f06270 */
[----:B------:R1:W-:Y:S01]  /*15200*/  @!P0 STG.E.128 [R4.64+0x7000], R44 ;  /* 0x0070002c04008986 */ /* 0x0003e2000c101d0e */
[----:B------:R-:W-:-:S13]  /*15210*/  ISETP.GE.AND P0, PT, R0, c[0x0][0x220], PT ;  /* 0x0000880000007a0c */ /* 0x000fda0003f06270 */
[----:B------:R-:W-:Y:S05]  /*15220*/  @P0 EXIT ;  /* 0x000000000000094d */ /* 0x000fea0003800000 */
[----:B------:R-:W-:Y:S01]  /*15230*/  STG.E.128 [R4.64+0x7100], R76 ;  /* 0x0071004c04007986 */ /* 0x000fe2000c101d0e */
[----:B------:R-:W-:Y:S05]  /*15240*/  EXIT ;  /* 0x000000000000794d */ /* 0x000fea0003800000 */
.L_x_1633:
        /* <DEDUP_REMOVED lines=11> */
.L_x_8333:


//--------------------- .text._ZN5flash24flash_fwd_splitkv_kernelI23Flash_fwd_kernel_traitsILi128ELi64ELi128ELi4ELb0ELb0EN7cutlass10bfloat16_tE19Flash_kernel_traitsILi128ELi64ELi128ELi4ES3_EELb1ELb0ELb0ELb0ELb0ELb0ELb1ELb1EEEvNS_16Flash_fwd_paramsE --------------------------
	.section	.text._ZN5flash24flash_fwd_splitkv_kernelI23Flash_fwd_kernel_traitsILi128ELi64ELi128ELi4ELb0ELb0EN7cutlass10bfloat16_tE19Flash_kernel_traitsILi128ELi64ELi128ELi4ES3_EELb1ELb0ELb0ELb0ELb0ELb0ELb1ELb1EEEvNS_16Flash_fwd_paramsE,"ax",@progbits
	.sectioninfo	@"SHI_REGISTERS=254"
	.align	128
        .global         _ZN5flash24flash_fwd_splitkv_kernelI23Flash_fwd_kernel_traitsILi128ELi64ELi128ELi4ELb0ELb0EN7cutlass10bfloat16_tE19Flash_kernel_traitsILi128ELi64ELi128ELi4ES3_EELb1ELb0ELb0ELb0ELb0ELb0ELb1ELb1EEEvNS_16Flash_fwd_paramsE
        .type           _ZN5flash24flash_fwd_splitkv_kernelI23Flash_fwd_kernel_traitsILi128ELi64ELi128ELi4ELb0ELb0EN7cutlass10bfloat16_tE19Flash_kernel_traitsILi128ELi64ELi128ELi4ES3_EELb1ELb0ELb0ELb0ELb0ELb0ELb1ELb1EEEvNS_16Flash_fwd_paramsE,@function
        .size           _ZN5flash24flash_fwd_splitkv_kernelI23Flash_fwd_kernel_traitsILi128ELi64ELi128ELi4ELb0ELb0EN7cutlass10bfloat16_tE19Flash_kernel_traitsILi128ELi64ELi128ELi4ES3_EELb1ELb0ELb0ELb0ELb0ELb0ELb1ELb1EEEvNS_16Flash_fwd_paramsE,(.L_x_8281 - _ZN5flash24flash_fwd_splitkv_kernelI23Flash_fwd_kernel_traitsILi128ELi64ELi128ELi4ELb0ELb0EN7cutlass10bfloat16_tE19Flash_kernel_traitsILi128ELi64ELi128ELi4ES3_EELb1ELb0ELb0ELb0ELb0ELb0ELb1ELb1EEEvNS_16Flash_fwd_paramsE)
        .other          _ZN5flash24flash_fwd_splitkv_kernelI23Flash_fwd_kernel_traitsILi128ELi64ELi128ELi4ELb0ELb0EN7cutlass10bfloat16_tE19Flash_kernel_traitsILi128ELi64ELi128ELi4ES3_EELb1ELb0ELb0ELb0ELb0ELb0ELb1ELb1EEEvNS_16Flash_fwd_paramsE,@"STO_CUDA_ENTRY STV_DEFAULT"
_ZN5flash24flash_fwd_splitkv_kernelI23Flash_fwd_kernel_traitsILi128ELi64ELi128ELi4ELb0ELb0EN7cutlass10bfloat16_tE19Flash_kernel_traitsILi128ELi64ELi128ELi4ES3_EELb1ELb0ELb0ELb0ELb0ELb0ELb1ELb1EEEvNS_16Flash_fwd_paramsE:
.text._ZN5flash24flash_fwd_splitkv_kernelI23Flash_fwd_kernel_traitsILi128ELi64ELi128ELi4ELb0ELb0EN7cutlass10bfloat16_tE19Flash_kernel_traitsILi128ELi64ELi128ELi4ES3_EELb1ELb0ELb0ELb0ELb0ELb0ELb1ELb1EEEvNS_16Flash_fwd_paramsE:
[----:B------:R-:W-:Y:S02]  /*0000*/  MOV R1, c[0x0][0x28] ;  /* 0x00000a0000017a02 */ /* 0x000fe40000000f00 */
[----:B------:R-:W1:Y:S01]  /*0010*/  I2F.U32.RP R4, c[0x0][0x1c0] ;  /* 0x0000700000047b06 */ /* 0x000e620000209000 */
[----:B------:R-:W2:Y:S01]  /*0020*/  S2R R233, SR_CTAID.Z ;  /* 0x0000000000e97919 */ /* 0x000ea20000002700 */
[----:B------:R-:W-:Y:S01]  /*0030*/  IMAD.MOV.U32 R2, RZ, RZ, RZ ;  /* 0x000000ffff027224 */ /* 0x000fe200078e00ff */
[----:B------:R-:W-:Y:S01]  /*0040*/  ISETP.NE.U32.AND P0, PT, RZ, c[0x0][0x1c0], PT ;  /* 0x00007000ff007a0c */ /* 0x000fe20003f05070 */
[----:B------:R-:W3:Y:S01]  /*0050*/  S2UR UR8, SR_CTAID.Y ;  /* 0x00000000000879c3 */ /* 0x000ee20000002600 */
[----:B------:R-:W4:Y:S01]  /*0060*/  S2R R231, SR_CTAID.X ;  /* 0x0000000000e77919 */ /* 0x000f220000002500 */
[----:B------:R-:W-:Y:S01]  /*0070*/  ULDC.64 UR4, c[0x0][0x40] ;  /* 0x0000100000047ab9 */ /* 0x000fe20000000a00 */
[----:B------:R-:W-:Y:S01]  /*0080*/  BSSY B4, `(.L_x_1634) ;  /* 0x0000016000047945 */ /* 0x000fe20003800000 */
[----:B------:R-:W-:Y:S01]  /*0090*/  UIADD3 UR4, UP0, UR4, 0x160, URZ ;  /* 0x0000016004047890 */ /* 0x000fe2000ff1e03f */
[----:B------:R-:W-:-:S03]  /*00a0*/  MOV R230, 0x1e0 ;  /* 0x000001e000e67802 */ /* 0x000fc60000000f00 */
[----:B------:R-:W-:Y:S01]  /*00b0*/  UIADD3.X UR5, URZ, UR5, URZ, UP0, !UPT ;  /* 0x000000053f057290 */ /* 0x000fe200087fe43f */
[----:B-1----:R-:W1:Y:S02]  /*00c0*/  MUFU.RCP R3, R4 ;  /* 0x0000000400037308 */ /* 0x002e640000001000 */
[----:B-1----:R-:W-:-:S06]  /*00d0*/  IADD3 R3, R3, 0xffffffe, RZ ;  /* 0x0ffffffe03037810 */ /* 0x002fcc0007ffe0ff */
[----:B------:R-:W1:Y:S02]  /*00e0*/  F2I.FTZ.U32.TRUNC.NTZ R3, R3 ;  /* 0x0000000300037305 */ /* 0x000e64000021f000 */
[----:B-1----:R-:W-:-:S04]  /*00f0*/  IMAD.MOV R0, RZ, RZ, -R3 ;  /* 0x000000ffff007224 */ /* 0x002fc800078e0a03 */
[----:B------:R-:W-:-:S04]  /*0100*/  IMAD R5, R0, c[0x0][0x1c0], RZ ;  /* 0x0000700000057a24 */ /* 0x000fc800078e02ff */
[----:B------:R-:W-:-:S06]  /*0110*/  IMAD.HI.U32 R2, R3, R5, R2 ;  /* 0x0000000503027227 */ /* 0x000fcc00078e0002 */
[----:B--2---:R-:W-:-:S04]  /*0120*/  IMAD.HI.U32 R235, R2, R233, RZ ;  /* 0x000000e902eb7227 */ /* 0x004fc800078e00ff */
[----:B------:R-:W-:-:S04]  /*0130*/  IMAD.MOV R0, RZ, RZ, -R235 ;  /* 0x000000ffff007224 */ /* 0x000fc800078e0aeb */
[----:B------:R-:W-:-:S05]  /*0140*/  IMAD R0, R0, c[0x0][0x1c0], R233 ;  /* 0x0000700000007a24 */ /* 0x000fca00078e02e9 */
[----:B------:R-:W-:-:S13]  /*0150*/  ISETP.GE.U32.AND P2, PT, R0, c[0x0][0x1c0], PT ;  /* 0x0000700000007a0c */ /* 0x000fda0003f46070 */
[----:B------:R-:W-:Y:S02]  /*0160*/  @P2 IADD3 R0, R0, -c[0x0][0x1c0], RZ ;  /* 0x8000700000002a10 */ /* 0x000fe40007ffe0ff */
[----:B------:R-:W-:Y:S02]  /*0170*/  @P2 IADD3 R235, R235, 0x1, RZ ;  /* 0x00000001ebeb2810 */ /* 0x000fe40007ffe0ff */
[----:B------:R-:W-:-:S13]  /*0180*/  ISETP.GE.U32.AND P1, PT, R0, c[0x0][0x1c0], PT ;  /* 0x0000700000007a0c */ /* 0x000fda0003f26070 */
[----:B------:R-:W-:Y:S02]  /*0190*/  @P1 IADD3 R235, R235, 0x1, RZ ;  /* 0x00000001ebeb1810 */ /* 0x000fe40007ffe0ff */
[----:B------:R-:W-:-:S05]  /*01a0*/  @!P0 LOP3.LUT R235, RZ, c[0x0][0x1c0], RZ, 0x33, !PT ;  /* 0x00007000ffeb8a12 */ /* 0x000fca00078e33ff */
[----:B------:R-:W-:-:S04]  /*01b0*/  IMAD.MOV R0, RZ, RZ, -R235 ;  /* 0x000000ffff007224 */ /* 0x000fc800078e0aeb */
[----:B------:R-:W-:Y:S02]  /*01c0*/  IMAD R233, R0, c[0x0][0x1c0], R233 ;  /* 0x0000700000e97a24 */ /* 0x000fe400078e02e9 */
[----:B---34-:R-:W-:Y:S05]  /*01d0*/  CALL.REL.NOINC `($_ZN5flash24flash_fwd_splitkv_kernelI23Flash_fwd_kernel_traitsILi128ELi64ELi128ELi4ELb0ELb0EN7cutlass10bfloat16_tE19Flash_kernel_traitsILi128ELi64ELi128ELi4ES3_EELb1ELb0ELb0ELb0ELb0ELb0ELb1ELb1EEEvNS_16Flash_fwd_paramsE$_ZN5flash30compute_attn_1rowblock_splitkvI23Flash_fwd_kernel_traitsILi128ELi64ELi128ELi4ELb0ELb0EN7cutlass10bfloat16_tE19Flash_kernel_traitsILi128ELi64ELi128ELi4ES3_EELb1ELb0ELb0ELb0ELb0ELb0ELb1ELb1ENS_16Flash_fwd_paramsEEEvRKT8_iiiii) ;  /* 0x0000002000007944 */ /* 0x018fea0003c00000 */
[----:B------:R-:W-:Y:S05]  /*01e0*/  BSYNC B4 ;  /* 0x0000000000047941 */ /* 0x000fea0003800000 */
.L_x_1634:
[----:B------:R-:W-:Y:S05]  /*01f0*/  EXIT ;  /* 0x000000000000794d */ /* 0x000fea0003800000 */
        .type           $_ZN5flash24flash_fwd_splitkv_kernelI23Flash_fwd_kernel_traitsILi128ELi64ELi128ELi4ELb0ELb0EN7cutlass10bfloat16_tE19Flash_kernel_traitsILi128ELi64ELi128ELi4ES3_EELb1ELb0ELb0ELb0ELb0ELb0ELb1ELb1EEEvNS_16Flash_fwd_paramsE$_ZN5flash30compute_attn_1rowblock_splitkvI23Flash_fwd_kernel_traitsILi128ELi64ELi128ELi4ELb0ELb0EN7cutlass10bfloat16_tE19Flash_kernel_traitsILi128ELi64ELi128ELi4ES3_EELb1ELb0ELb0ELb0ELb0ELb0ELb1ELb1ENS_16Flash_fwd_paramsEEEvRKT8_iiiii,@function
        .size           $_ZN5flash24flash_fwd_splitkv_kernelI23Flash_fwd_kernel_traitsILi128ELi64ELi128ELi4ELb0ELb0EN7cutlass10bfloat16_tE19Flash_kernel_traitsILi128ELi64ELi128ELi4ES3_EELb1ELb0ELb0ELb0ELb0ELb0ELb1ELb1EEEvNS_16Flash_fwd_paramsE$_ZN5flash30compute_attn_1rowblock_splitkvI23Flash_fwd_kernel_traitsILi128ELi64ELi128ELi4ELb0ELb0EN7cutlass10bfloat16_tE19Flash_kernel_traitsILi128ELi64ELi128ELi4ES3_EELb1ELb0ELb0ELb0ELb0ELb0ELb1ELb1ENS_16Flash_fwd_paramsEEEvRKT8_iiiii,($__internal_16_$__cuda_sm70_shflsync_bfly_p - $_ZN5flash24flash_fwd_splitkv_kernelI23Flash_fwd_kernel_traitsILi128ELi64ELi128ELi4ELb0ELb0EN7cutlass10bfloat16_tE19Flash_kernel_traitsILi128ELi64ELi128ELi4ES3_EELb1ELb0ELb0ELb0ELb0ELb0ELb1ELb1EEEvNS_16Flash_fwd_paramsE$_ZN5flash30compute_attn_1rowblock_splitkvI23Flash_fwd_kernel_traitsILi128ELi64ELi128ELi4ELb0ELb0EN7cutlass10bfloat16_tE19Flash_kernel_traitsILi128ELi64ELi128ELi4ES3_EELb1ELb0ELb0ELb0ELb0ELb0ELb1ELb1ENS_16Flash_fwd_paramsEEEvRKT8_iiiii)
$_ZN5flash24flash_fwd_splitkv_kernelI23Flash_fwd_kernel_traitsILi128ELi64ELi128ELi4ELb0ELb0EN7cutlass10bfloat16_tE19Flash_kernel_traitsILi128ELi64ELi128ELi4ES3_EELb1ELb0ELb0ELb0ELb0ELb0ELb1ELb1EEEvNS_16Flash_fwd_paramsE$_ZN5flash30compute_attn_1rowblock_splitkvI23Flash_fwd_kernel_traitsILi128ELi64ELi128ELi4ELb0ELb0EN7cutlass10bfloat16_tE19Flash_kernel_traitsILi128ELi64ELi128ELi4ES3_EELb1ELb0ELb0ELb0ELb0ELb0ELb1ELb1ENS_16Flash_fwd_paramsEEEvRKT8_iiiii:
        /* <DEDUP_REMOVED lines=20> */
.L_x_1636:
[----:B------:R-:W-:Y:S05]  /*0340*/  BSYNC B0 ;  /* 0x0000000000007941 */ /* 0x000fea0003800000 */
.L_x_1635:
[----:B------:R-:W3:Y:S04]  /*0350*/  LD.E.64 R24, [R10.64+0xf0] ;  /* 0x0000f0060a187980 */ /* 0x000ee8000c101b00 */
[----:B------:R-:W4:Y:S01]  /*0360*/  @P1 LD.E R232, [R2.64+0x4] ;  /* 0x0000040602e81980 */ /* 0x000f22000c101900 */
[----:B------:R-:W-:Y:S01]  /*0370*/  IMAD.MOV.U32 R14, RZ, RZ, RZ ;  /* 0x000000ffff0e7224 */ /* 0x000fe200078e00ff */
[----:B---3--:R-:W-:-:S04]  /*0380*/  ISETP.NE.U32.AND P4, PT, R24, RZ, PT ;  /* 0x000000ff1800720c */ /* 0x008fc80003f85070 */
[----:B------:R-:W-:Y:S01]  /*0390*/  ISETP.NE.AND.EX P4, PT, R25, RZ, PT, P4 ;  /* 0x000000ff1900720c */ /* 0x000fe20003f85340 */
[----:B------:R-:W-:Y:S01]  /*03a0*/  IMAD.WIDE R24, R235, 0x4, R24 ;  /* 0x00000004eb187825 */ /* 0x000fe200078e0218 */
[----:B----45:R-:W-:-:S06]  /*03b0*/  @P1 IADD3 R232, R232, -R17, RZ ;  /* 0x80000011e8e81210 */ /* 0x030fcc0007ffe0ff */
[----:B------:R3:W5:Y:S05]  /*03c0*/  @!P1 LD.E R232, [R10.64+0xb4] ;  /* 0x0000b4060ae89980 */ /* 0x00076a000c101900 */
[----:B------:R3:W5:Y:S01]  /*03d0*/  @P4 LD.E R14, [R24.64] ;  /* 0x00000006180e4980 */ /* 0x000762000c101900 */
[----:B------:R-:W-:Y:S01]  /*03e0*/  BSSY B0, `(.L_x_1637) ;  /* 0x0000009000007945 */ /* 0x000fe20003800000 */
[----:B------:R-:W-:Y:S05]  /*03f0*/  @!P0 BRA `(.L_x_1638) ;  /* 0x0000006000008947 */ /* 0x000fea0003800000 */
[----:B------:R-:W4:Y:S02]  /*0400*/  LD.E.U8 R0, [R10.64+0x1b2] ;  /* 0x0001b2060a007980 */ /* 0x000f24000c101100 */
[----:B----4-:R-:W-:-:S13]  /*0410*/  ISETP.NE.AND P0, PT, R0, RZ, PT ;  /* 0x000000ff0000720c */ /* 0x010fda0003f05270 */
[----:B------:R-:W4:Y:S02]  /*0420*/  @P0 LD.E R0, [R4.64+0x4] ;  /* 0x0000040604000980 */ /* 0x000f24000c101900 */
[----:B-1--4-:R-:W-:-:S06]  /*0430*/  @P0 IADD3 R3, R0, -R15, RZ ;  /* 0x8000000f00030210 */ /* 0x012fcc0007ffe0ff */
[----:B------:R1:W5:Y:S01]  /*0440*/  @!P0 LD.E R3, [R4.64] ;  /* 0x0000000604038980 */ /* 0x000362000c101900 */
[----:B------:R-:W-:Y:S05]  /*0450*/  BRA `(.L_x_1639) ;  /* 0x0000001000007947 */ /* 0x000fea0003800000 */
.L_x_1638:
[----:B-1----:R1:W5:Y:S02]  /*0460*/  LD.E R3, [R10.64+0xb8] ;  /* 0x0000b8060a037980 */ /* 0x002364000c101900 */
.L_x_1639:
[----:B------:R-:W-:Y:S05]  /*0470*/  BSYNC B0 ;  /* 0x0000000000007941 */ /* 0x000fea0003800000 */
.L_x_1637:
[----:B-12---:R-:W2:Y:S01]  /*0480*/  LD.E.64 R4, [R10.64+0xf8] ;  /* 0x0000f8060a047980 */ /* 0x006ea2000c101b00 */
        /* <DEDUP_REMOVED lines=9> */
.L_x_1641:
[----:B------:R-:W2:Y:S01]  /*0520*/  LD.E.64 R2, [R10.64+0x108] ;  /* 0x000108060a027980 */ /* 0x000ea2000c101b00 */
[----:B------:R-:W-:Y:S01]  /*0530*/  BSSY B0, `(.L_x_1643) ;  /* 0x0000006000007945 */ /* 0x000fe20003800000 */
[----:B--2---:R-:W-:-:S04]  /*0540*/  ISETP.NE.U32.AND P0, PT, R2, RZ, PT ;  /* 0x000000ff0200720c */ /* 0x004fc80003f05070 */
[----:B------:R-:W-:Y:S01]  /*0550*/  ISETP.NE.AND.EX P0, PT, R3, RZ, PT, P0 ;  /* 0x000000ff0300720c */ /* 0x000fe20003f05300 */
[----:B------:R-:W-:-:S12]  /*0560*/  IMAD.MOV.U32 R3, RZ, RZ, RZ ;  /* 0x000000ffff037224 */ /* 0x000fd800078e00ff */
[----:B------:R-:W-:Y:S05]  /*0570*/  @!P0 BRA `(.L_x_1644) ;  /* 0x0000001000008947 */ /* 0x000fea0003800000 */
[----:B------:R1:W5:Y:S02]  /*0580*/  LD.E R3, [R10.64+0xbc] ;  /* 0x0000bc060a037980 */ /* 0x000364000c101900 */
.L_x_1644:
[----:B------:R-:W-:Y:S05]  /*0590*/  BSYNC B0 ;  /* 0x0000000000007941 */ /* 0x000fea0003800000 */
.L_x_1643:
[----:B-----5:R-:W-:Y:S02]  /*05a0*/  IADD3 R70, R80, R3, RZ ;  /* 0x0000000350467210 */ /* 0x020fe40007ffe0ff */
.L_x_1642:
[----:B------:R-:W-:Y:S05]  /*05b0*/  BSYNC B1 ;  /* 0x0000000000017941 */ /* 0x000fea0003800000 */
.L_x_1640:
[----:B------:R-:W-:Y:S01]  /*05c0*/  IMAD.SHL.U32 R69, R231, 0x40, RZ ;  /* 0x00000040e7457824 */ /* 0x000fe200078e00ff */
[----:B------:R-:W-:Y:S01]  /*05d0*/  MOV R2, R230 ;  /* 0x000000e600027202 */ /* 0x000fe20000000f00 */
[----:B------:R-:W-:-:S03]  /*05e0*/  IMAD.MOV.U32 R3, RZ, RZ, 0x0 ;  /* 0x00000000ff037424 */ /* 0x000fc600078e00ff */
[----:B------:R-:W-:-:S13]  /*05f0*/  ISETP.GT.AND P0, PT, R232, R69, PT ;  /* 0x00000045e800720c */ /* 0x000fda0003f04270 */
[----:B------:R-:W-:Y:S05]  /*0600*/  @!P0 RET.REL.NODEC R2 `(_ZN5flash24flash_fwd_splitkv_kernelI23Flash_fwd_kernel_traitsILi128ELi64ELi128ELi4ELb0ELb0EN7cutlass10bfloat16_tE19Flash_kernel_traitsILi128ELi64ELi128ELi4ES3_EELb1ELb0ELb0ELb0ELb0ELb0ELb1ELb1EEEvNS_16Flash_fwd_paramsE) ;  /* 0xfffff9f002008950 */ /* 0x000fea0003c3ffff */
[----:B------:R-:W2:Y:S04]  /*0610*/  LD.E R7, [R10.64+0xb8] ;  /* 0x0000b8060a077980 */ /* 0x000ea8000c101900 */
[----:B------:R-:W4:Y:S01]  /*0620*/  LD.E R5, [R10.64+0x188] ;  /* 0x000188060a057980 */ /* 0x000f22000c101900 */
[----:B------:R-:W-:-:S03]  /*0630*/  IABS R3, c[0x0][0x10] ;  /* 0x0000040000037a13 */ /* 0x000fc60000000000 */
[----:B------:R-:W1:Y:S01]  /*0640*/  S2R R73, SR_TID.X ;  /* 0x0000000000497919 */ /* 0x000e620000002100 */
[----:B------:R-:W5:Y:S08]  /*0650*/  I2F.RP R0, R3 ;  /* 0x0000000300007306 */ /* 0x000f700000209400 */
[----:B-----5:R-:W5:Y:S02]  /*0660*/  MUFU.RCP R8, R0 ;  /* 0x0000000000087308 */ /* 0x020f640000001000 */
[----:B-----5:R-:W-:-:S02]  /*0670*/  IADD3 R8, R8, 0xffffffe, RZ ;  /* 0x0ffffffe08087810 */ /* 0x020fc40007ffe0ff */
[----:B------:R-:W-:-:S04]  /*0680*/  IABS R0, c[0x0][0x10] ;  /* 0x0000040000007a13 */ /* 0x000fc80000000000 */
[----:B------:R-:W5:Y:S01]  /*0690*/  F2I.FTZ.U32.TRUNC.NTZ R9, R8 ;  /* 0x0000000800097305 */ /* 0x000f62000021f000 */
[----:B------:R-:W-:Y:S02]  /*06a0*/  IMAD.MOV R0, RZ, RZ, -R0 ;  /* 0x000000ffff007224 */ /* 0x000fe400078e0a00 */
[----:B-----5:R-:W-:Y:S02]  /*06b0*/  IMAD.MOV R4, RZ, RZ, -R9 ;  /* 0x000000ffff047224 */ /* 0x020fe400078e0a09 */
[----:B------:R-:W-:Y:S02]  /*06c0*/  IMAD.MOV.U32 R8, RZ, RZ, RZ ;  /* 0x000000ffff087224 */ /* 0x000fe400078e00ff */
[----:B------:R-:W-:-:S04]  /*06d0*/  IMAD R4, R4, R3, RZ ;  /* 0x0000000304047224 */ /* 0x000fc800078e02ff */
[----:B------:R-:W-:Y:S01]  /*06e0*/  IMAD.HI.U32 R4, R9, R4, R8 ;  /* 0x0000000409047227 */ /* 0x000fe200078e0008 */
[----:B--2---:R-:W-:-:S04]  /*06f0*/  IADD3 R7, R7, 0x7f, RZ ;  /* 0x0000007f07077810 */ /* 0x004fc80007ffe0ff */
[----:B------:R-:W-:-:S04]  /*0700*/  SHF.R.S32.HI R6, RZ, 0x1f, R7 ;  /* 0x0000001fff067819 */ /* 0x000fc80000011407 */
[----:B------:R-:W-:-:S04]  /*0710*/  LEA.HI R6, R6, R7, RZ, 0x7 ;  /* 0x0000000706067211 */ /* 0x000fc800078f38ff */
[----:B------:R-:W-:-:S04]  /*0720*/  LEA.HI.SX32 R6, R6, c[0x0][0x10], 0x19 ;  /* 0x0000040006067a11 */ /* 0x000fc800078fcaff */
[----:B------:R-:W-:-:S04]  /*0730*/  IADD3 R6, R6, -0x1, RZ ;  /* 0xffffffff06067810 */ /* 0x000fc80007ffe0ff */
[----:B------:R-:W-:Y:S02]  /*0740*/  IABS R2, R6 ;  /* 0x0000000600027213 */ /* 0x000fe40000000000 */
[----:B------:R-:W-:-:S03]  /*0750*/  LOP3.LUT R6, R6, c[0x0][0x10], RZ, 0x3c, !PT ;  /* 0x0000040006067a12 */ /* 0x000fc600078e3cff */
[----:B------:R-:W-:Y:S01]  /*0760*/  IMAD.HI.U32 R7, R4, R2, RZ ;  /* 0x0000000204077227 */ /* 0x000fe200078e00ff */
[----:B------:R-:W-:-:S03]  /*0770*/  ISETP.GE.AND P0, PT, R6, RZ, PT ;  /* 0x000000ff0600720c */ /* 0x000fc60003f06270 */
[----:B------:R-:W-:-:S05]  /*0780*/  IMAD R0, R7, R0, R2 ;  /* 0x0000000007007224 */ /* 0x000fca00078e0202 */
[----:B------:R-:W-:-:S13]  /*0790*/  ISETP.GT.U32.AND P1, PT, R3, R0, PT ;  /* 0x000000000300720c */ /* 0x000fda0003f24070 */
[----:B------:R-:W-:Y:S01]  /*07a0*/  @!P1 IMAD.IADD R0, R0, 0x1, -R3 ;  /* 0x0000000100009824 */ /* 0x000fe200078e0a03 */
[----:B------:R-:W-:Y:S02]  /*07b0*/  @!P1 IADD3 R7, R7, 0x1, RZ ;  /* 0x0000000107079810 */ /* 0x000fe40007ffe0ff */
[----:B------:R-:W-:Y:S02]  /*07c0*/  ISETP.NE.AND P1, PT, RZ, c[0x0][0x10], PT ;  /* 0x00000400ff007a0c */ /* 0x000fe40003f25270 */
[----:B------:R-:W-:Y:S02]  /*07d0*/  ISETP.GE.U32.AND P2, PT, R0, R3, PT ;  /* 0x000000030000720c */ /* 0x000fe40003f46070 */
[----:B------:R-:W-:Y:S02]  /*07e0*/  IADD3 R0, -R232, 0xbf, R69 ;  /* 0x000000bfe8007810 */ /* 0x000fe40007ffe145 */
[----:B------:R-:W-:Y:S02]  /*07f0*/  IADD3 R3, R70, 0x7f, RZ ;  /* 0x0000007f46037810 */ /* 0x000fe40007ffe0ff */
[----:B----4-:R-:W-:-:S02]  /*0800*/  IADD3 R5, R5, R0, R70 ;  /* 0x0000000005057210 */ /* 0x010fc40007ffe046 */
[----:B------:R-:W-:Y:S02]  /*0810*/  SHF.R.S32.HI R0, RZ, 0x1f, R3 ;  /* 0x0000001fff007819 */ /* 0x000fe40000011403 */
[----:B------:R-:W-:Y:S02]  /*0820*/  SHF.R.S32.HI R54, RZ, 0x1f, R5 ;  /* 0x0000001fff367819 */ /* 0x000fe40000011405 */
[----:B------:R-:W-:Y:S02]  /*0830*/  LEA.HI R3, R0, R3, RZ, 0x7 ;  /* 0x0000000300037211 */ /* 0x000fe400078f38ff */
[----:B------:R-:W-:Y:S02]  /*0840*/  @P2 IADD3 R7, R7, 0x1, RZ ;  /* 0x0000000107072810 */ /* 0x000fe40007ffe0ff */
[----:B------:R-:W-:Y:S02]  /*0850*/  LEA.HI R54, R54, R5, RZ, 0x7 ;  /* 0x0000000536367211 */ /* 0x000fe400078f38ff */
[----:B------:R-:W-:Y:S01]  /*0860*/  SHF.R.S32.HI R3, RZ, 0x7, R3 ;  /* 0x00000007ff037819 */ /* 0x000fe20000011403 */
[----:B------:R-:W-:Y:S01]  /*0870*/  @!P0 IMAD.MOV R7, RZ, RZ, -R7 ;  /* 0x000000ffff078224 */ /* 0x000fe200078e0a07 */
[----:B------:R-:W-:-:S02]  /*0880*/  @!P1 LOP3.LUT R7, RZ, c[0x0][0x10], RZ, 0x33, !PT ;  /* 0x00000400ff079a12 */ /* 0x000fc400078e33ff */
[----:B------:R-:W-:-:S03]  /*0890*/  SHF.R.S32.HI R54, RZ, 0x7, R54 ;  /* 0x00000007ff367819 */ /* 0x000fc60000011436 */
[----:B------:R-:W-:-:S04]  /*08a0*/  IMAD R227, R7, UR8, RZ ;  /* 0x0000000807e37c24 */ /* 0x000fc8000f8e02ff */
[----:B------:R-:W-:-:S05]  /*08b0*/  IMAD.IADD R0, R7, 0x1, R227 ;  /* 0x0000000107007824 */ /* 0x000fca00078e02e3 */
[----:B------:R-:W-:-:S04]  /*08c0*/  IMNMX R3, R3, R0, PT ;  /* 0x0000000003037217 */ /* 0x000fc80003800200 */
[----:B------:R-:W-:-:S04]  /*08d0*/  IMNMX R54, R3, R54, PT ;  /* 0x0000003603367217 */ /* 0x000fc80003800200 */
[----:B------:R-:W-:-:S13]  /*08e0*/  ISETP.GE.AND P0, PT, R227, R54, PT ;  /* 0x00000036e300720c */ /* 0x000fda0003f06270 */
[----:B------:R-:W-:Y:S05]  /*08f0*/  @!P0 BRA `(.L_x_1645) ;  /* 0x0000081000008947 */ /* 0x000fea0003800000 */
[----:B-1----:R-:W2:Y:S04]  /*0900*/  LD.E.64 R2, [R10.64+0xb0] ;  /* 0x0000b0060a027980 */ /* 0x002ea8000c101b00 */
[----:B------:R-:W4:Y:S04]  /*0910*/  LD.E R6, [R10.64+0x60] ;  /* 0x000060060a067980 */ /* 0x000f28000c101900 */
[----:B---3--:R-:W3:Y:S04]  /*0920*/  LD.E R0, [R10.64+0xcc] ;  /* 0x0000cc060a007980 */ /* 0x008ee8000c101900 */
[----:B------:R1:W3:Y:S01]  /*0930*/  LD.E.64 R8, [R10.64+0x78] ;  /* 0x000078060a087980 */ /* 0x0002e2000c101b00 */
[----:B------:R-:W-:-:S03]  /*0940*/  SHF.R.S32.HI R14, RZ, 0x1f, R73 ;  /* 0x0000001fff0e7819 */ /* 0x000fc60000011449 */
[----:B------:R1:W5:Y:S01]  /*0950*/  LD.E R4, [R10.64+0xc0] ;  /* 0x0000c0060a047980 */ /* 0x000362000c101900 */
[----:B------:R-:W-:-:S03]  /*0960*/  LEA.HI R5, R14, R73, RZ, 0x4 ;  /* 0x000000490e057211 */ /* 0x000fc600078f20ff */
[----:B------:R1:W5:Y:S01]  /*0970*/  LD.E.64 R12, [R10.64+0xa8] ;  /* 0x0000a8060a0c7980 */ /* 0x000362000c101b00 */
[----:B------:R-:W-:Y:S01]  /*0980*/  LOP3.LUT R14, R5, 0xfffffff0, RZ, 0xc0, !PT ;  /* 0xfffffff0050e7812 */ /* 0x000fe200078ec0ff */
[----:B------:R-:W-:Y:S04]  /*0990*/  BSSY B0, `(.L_x_1646) ;  /* 0x0000016000007945 */ /* 0x000fe80003800000 */
[----:B------:R-:W-:Y:S02]  /*09a0*/  IMAD.IADD R73, R73, 0x1, -R14 ;  /* 0x0000000149497824 */ /* 0x000fe400078e0a0e */
[----:B--2---:R-:W-:-:S04]  /*09b0*/  IMAD R2, R2, UR8, R235 ;  /* 0x0000000802027c24 */ /* 0x004fc8000f8e02eb */
[----:B----4-:R-:W-:Y:S02]  /*09c0*/  IMAD R2, R2, R6, R233 ;  /* 0x0000000602027224 */ /* 0x010fe400078e02e9 */
[----:B------:R-:W-:Y:S02]  /*09d0*/  IMAD.SHL.U32 R6, R73, 0x4, RZ ;  /* 0x0000000449067824 */ /* 0x000fe400078e00ff */
[----:B------:R-:W-:Y:S01]  /*09e0*/  IMAD R3, R3, R2, R69 ;  /* 0x0000000203037224 */ /* 0x000fe200078e0245 */
[----:B------:R-:W-:Y:S01]  /*09f0*/  SHF.R.S32.HI R2, RZ, 0x4, R5 ;  /* 0x00000004ff027819 */ /* 0x000fe20000011405 */
[----:B------:R-:W-:Y:S01]  /*0a00*/  IMAD.IADD R69, R232, 0x1, -R69 ;  /* 0x00000001e8457824 */ /* 0x000fe200078e0a45 */
[----:B------:R-:W-:Y:S01]  /*0a10*/  SHF.R.S32.HI R7, RZ, 0x1f, R6 ;  /* 0x0000001fff077819 */ /* 0x000fe20000011406 */
[----:B---3--:R-:W-:-:S03]  /*0a20*/  IMAD R0, R3, R0, RZ ;  /* 0x0000000003007224 */ /* 0x008fc600078e02ff */
[C---:B------:R-:W-:Y:S01]  /*0a30*/  ISETP.GE.AND P1, PT, R2.reuse, R69, PT ;  /* 0x000000450200720c */ /* 0x040fe20003f26270 */
[----:B-1----:R-:W-:-:S05]  /*0a40*/  IMAD.WIDE R10, R2, 0x80, R6 ;  /* 0x00000080020a7825 */ /* 0x002fca00078e0206 */
[----:B------:R-:W-:-:S04]  /*0a50*/  IADD3 R5, P0, R0, R10, RZ ;  /* 0x0000000a00057210 */ /* 0x000fc80007f1e0ff */
[----:B------:R-:W-:Y:S02]  /*0a60*/  LEA.HI.X.SX32 R0, R0, R11, 0x1, P0 ;  /* 0x0000000b00007211 */ /* 0x000fe400000f0eff */
[----:B------:R-:W-:-:S04]  /*0a70*/  LEA R22, P0, R5, R8, 0x2 ;  /* 0x0000000805167211 */ /* 0x000fc800078010ff */
[----:B------:R-:W-:Y:S02]  /*0a80*/  LEA.HI.X R23, R5, R9, R0, 0x2, P0 ;  /* 0x0000000905177211 */ /* 0x000fe400000f1400 */
[----:B------:R-:W-:Y:S01]  /*0a90*/  IADD3 R5, R6, 0x40, RZ ;  /* 0x0000004006057810 */ /* 0x000fe20007ffe0ff */
[----:B------:R-:W-:Y:S05]  /*0aa0*/  @P1 BRA `(.L_x_1647) ;  /* 0x0000004000001947 */ /* 0x000fea0003800000 */
[-C--:B-----5:R-:W-:Y:S02]  /*0ab0*/  ISETP.GE.AND P1, PT, R6, R4.reuse, PT ;  /* 0x000000040600720c */ /* 0x0a0fe40003f26270 */
[----:B------:R-:W-:-:S11]  /*0ac0*/  ISETP.GE.AND P0, PT, R5, R4, PT ;  /* 0x000000040500720c */ /* 0x000fd60003f06270 */
[----:B------:R1:W-:Y:S04]  /*0ad0*/  @!P1 ST.E.128 [R22.64], RZ ;  /* 0x000000ff16009985 */ /* 0x0003e8000c101d06 */
[----:B------:R1:W-:Y:S02]  /*0ae0*/  @!P0 ST.E.128 [R22.64+0x100], RZ ;  /* 0x000100ff16008985 */ /* 0x0003e4000c101d06 */
.L_x_1647:
[----:B------:R-:W-:Y:S05]  /*0af0*/  BSYNC B0 ;  /* 0x0000000000007941 */ /* 0x000fea0003800000 */
.L_x_1646:
[----:B------:R-:W-:Y:S01]  /*0b00*/  IADD3 R20, R2, 0x8, RZ ;  /* 0x0000000802147810 */ /* 0x000fe20007ffe0ff */
[----:B------:R-:W-:Y:S03]  /*0b10*/  BSSY B0, `(.L_x_1648) ;  /* 0x0000007000007945 */ /* 0x000fe60003800000 */
[----:B------:R-:W-:-:S13]  /*0b20*/  ISETP.GE.AND P0, PT, R20, R69, PT ;  /* 0x000000451400720c */ /* 0x000fda0003f06270 */
[----:B------:R-:W-:Y:S05]  /*0b30*/  @P0 BRA `(.L_x_1649) ;  /* 0x0000004000000947 */ /* 0x000fea0003800000 */
[-C--:B-----5:R-:W-:Y:S02]  /*0b40*/  ISETP.GE.AND P1, PT, R6, R4.reuse, PT ;  /* 0x000000040600720c */ /* 0x0a0fe40003f26270 */
[----:B------:R-:W-:-:S11]  /*0b50*/  ISETP.GE.AND P0, PT, R5, R4, PT ;  /* 0x000000040500720c */ /* 0x000fd60003f06270 */
[----:B------:R2:W-:Y:S04]  /*0b60*/  @!P1 ST.E.128 [R22.64+0x1000], RZ ;  /* 0x001000ff16009985 */ /* 0x0005e8000c101d06 */
[----:B------:R2:W-:Y:S02]  /*0b70*/  @!P0 ST.E.128 [R22.64+0x1100], RZ ;  /* 0x001100ff16008985 */ /* 0x0005e4000c101d06 */
.L_x_1649:
[----:B------:R-:W-:Y:S05]  /*0b80*/  BSYNC B0 ;  /* 0x0000000000007941 */ /* 0x000fea0003800000 */
.L_x_1648:
        /* <DEDUP_REMOVED lines=8> */
.L_x_1651:
[----:B------:R-:W-:Y:S05]  /*0c10*/  BSYNC B0 ;  /* 0x0000000000007941 */ /* 0x000fea0003800000 */
.L_x_1650:
        /* <DEDUP_REMOVED lines=8> */
.L_x_1653:
[----:B------:R-:W-:Y:S05]  /*0ca0*/  BSYNC B0 ;  /* 0x0000000000007941 */ /* 0x000fea0003800000 */
.L_x_1652:
        /* <DEDUP_REMOVED lines=8> */
.L_x_1655:
[----:B------:R-:W-:Y:S05]  /*0d30*/  BSYNC B0 ;  /* 0x0000000000007941 */ /* 0x000fea0003800000 */
.L_x_1654:
        /* <DEDUP_REMOVED lines=8> */
.L_x_1657:
[----:B------:R-:W-:Y:S05]  /*0dc0*/  BSYNC B0 ;  /* 0x0000000000007941 */ /* 0x000fea0003800000 */
.L_x_1656:
        /* <DEDUP_REMOVED lines=8> */
.L_x_1659:
[----:B------:R-:W-:Y:S05]  /*0e50*/  BSYNC B0 ;  /* 0x0000000000007941 */ /* 0x000fea0003800000 */
.L_x_1658:
        /* <DEDUP_REMOVED lines=8> */
.L_x_1661:
[----:B------:R-:W-:Y:S05]  /*0ee0*/  BSYNC B0 ;  /* 0x0000000000007941 */ /* 0x000fea0003800000 */
.L_x_1660:
[----:B------:R-:W-:Y:S01]  /*0ef0*/  ISETP.NE.AND P6, PT, R73, RZ, PT ;  /* 0x000000ff4900720c */ /* 0x000fe20003fc5270 */
[----:B------:R-:W-:Y:S01]  /*0f00*/  IMAD.MOV.U32 R231, RZ, RZ, 0x0 ;  /* 0x00000000ffe77424 */ /* 0x000fe200078e00ff */
[----:B------:R-:W-:Y:S02]  /*0f10*/  SHF.R.S32.HI R5, RZ, 0x1f, R3 ;  /* 0x0000001fff057819 */ /* 0x000fe40000011403 */
[----:B------:R-:W-:Y:S02]  /*0f20*/  ISETP.GE.OR P0, PT, R2, R69, P6 ;  /* 0x000000450200720c */ /* 0x000fe40003706670 */
[----:B------:R-:W-:-:S02]  /*0f30*/  IADD3 R3, P1, R3, R2, RZ ;  /* 0x0000000203037210 */ /* 0x000fc40007f3e0ff */
[----:B------:R-:W-:Y:S02]  /*0f40*/  ISETP.GE.OR P5, PT, R20, R69, P6 ;  /* 0x000000451400720c */ /* 0x000fe400037a6670 */
[----:B------:R-:W-:Y:S02]  /*0f50*/  LEA.HI.X.SX32 R5, R2, R5, 0x1, P1 ;  /* 0x0000000502057211 */ /* 0x000fe400008f0eff */
[C---:B-----5:R-:W-:Y:S02]  /*0f60*/  LEA R2, P1, R3.reuse, R12, 0x2 ;  /* 0x0000000c03027211 */ /* 0x060fe400078210ff */
[----:B------:R-:W-:Y:S02]  /*0f70*/  ISETP.GE.OR P4, PT, R18, R69, P6 ;  /* 0x000000451200720c */ /* 0x000fe40003786670 */
[----:B------:R-:W-:Y:S01]  /*0f80*/  LEA.HI.X R3, R3, R13, R5, 0x2, P1 ;  /* 0x0000000d03037211 */ /* 0x000fe200008f1405 */
[----:B------:R-:W-:Y:S01]  /*0f90*/  @!P0 IMAD.MOV.U32 R15, RZ, RZ, -0x800000 ;  /* 0xff800000ff0f8424 */ /* 0x000fe200078e00ff */
[----:B------:R-:W-:-:S02]  /*0fa0*/  ISETP.GE.OR P3, PT, R16, R69, P6 ;  /* 0x000000451000720c */ /* 0x000fc40003766670 */
[-C--:B------:R-:W-:Y:S01]  /*0fb0*/  ISETP.GE.OR P2, PT, R14, R69.reuse, P6 ;  /* 0x000000450e00720c */ /* 0x080fe20003746670 */
[----:B------:R-:W-:Y:S01]  /*0fc0*/  @!P5 IMAD.MOV.U32 R17, RZ, RZ, -0x800000 ;  /* 0xff800000ff11d424 */ /* 0x000fe200078e00ff */
[----:B------:R1:W-:Y:S01]  /*0fd0*/  @!P0 ST.E [R2.64], R15 ;  /* 0x0000000f02008985 */ /* 0x0003e2000c101906 */
[-C--:B------:R-:W-:Y:S02]  /*0fe0*/  ISETP.GE.OR P1, PT, R10, R69.reuse, P6 ;  /* 0x000000450a00720c */ /* 0x080fe40003726670 */
[-C--:B------:R-:W-:Y:S01]  /*0ff0*/  ISETP.GE.OR P0, PT, R8, R69.reuse, P6 ;  /* 0x000000450800720c */ /* 0x080fe20003706670 */
[----:B------:R1:W-:Y:S01]  /*1000*/  @!P5 ST.E [R2.64+0x20], R17 ;  /* 0x000020110200d985 */ /* 0x0003e2000c101906 */
[----:B------:R-:W-:Y:S01]  /*1010*/  ISETP.GE.OR P6, PT, R0, R69, P6 ;  /* 0x000000450000720c */ /* 0x000fe200037c6670 */
[----:B------:R-:W-:-:S03]  /*1020*/  @!P4 IMAD.MOV.U32 R13, RZ, RZ, -0x800000 ;  /* 0xff800000ff0dc424 */ /* 0x000fc600078e00ff */
[----:B------:R-:W-:Y:S02]  /*1030*/  @!P3 IMAD.MOV.U32 R11, RZ, RZ, -0x800000 ;  /* 0xff800000ff0bb424 */ /* 0x000fe400078e00ff */
[----:B------:R-:W-:Y:S01]  /*1040*/  @!P2 IMAD.MOV.U32 R9, RZ, RZ, -0x800000 ;  /* 0xff800000ff09a424 */ /* 0x000fe200078e00ff */
[----:B------:R1:W-:Y:S02]  /*1050*/  @!P4 ST.E [R2.64+0x40], R13 ;  /* 0x0000400d0200c985 */ /* 0x0003e4000c101906 */
[----:B------:R-:W-:Y:S02]  /*1060*/  @!P1 IMAD.MOV.U32 R7, RZ, RZ, -0x800000 ;  /* 0xff800000ff079424 */ /* 0x000fe400078e00ff */
[----:B------:R-:W-:Y:S01]  /*1070*/  @!P0 IMAD.MOV.U32 R5, RZ, RZ, -0x800000 ;  /* 0xff800000ff058424 */ /* 0x000fe200078e00ff */
[----:B------:R1:W-:Y:S04]  /*1080*/  @!P3 ST.E [R2.64+0x60], R11 ;  /* 0x0000600b0200b985 */ /* 0x0003e8000c101906 */
[----:B------:R1:W-:Y:S04]  /*1090*/  @!P2 ST.E [R2.64+0x80], R9 ;  /* 0x000080090200a985 */ /* 0x0003e8000c101906 */
[----:B------:R1:W-:Y:S04]  /*10a0*/  @!P1 ST.E [R2.64+0xa0], R7 ;  /* 0x0000a00702009985 */ /* 0x0003e8000c101906 */
[----:B------:R1:W-:Y:S01]  /*10b0*/  @!P0 ST.E [R2.64+0xc0], R5 ;  /* 0x0000c00502008985 */ /* 0x0003e2000c101906 */
[----:B------:R-:W-:Y:S05]  /*10c0*/  @P6 RET.REL.NODEC R230 `(_ZN5flash24flash_fwd_splitkv_kernelI23Flash_fwd_kernel_traitsILi128ELi64ELi128ELi4ELb0ELb0EN7cutlass10bfloat16_tE19Flash_kernel_traitsILi128ELi64ELi128ELi4ES3_EELb1ELb0ELb0ELb0ELb0ELb0ELb1ELb1EEEvNS_16Flash_fwd_paramsE) ;  /* 0xffffef30e6006950 */ /* 0x000fea0003c3ffff */
[----:B-1----:R-:W-:Y:S02]  /*10d0*/  MOV R5, 0xff800000 ;  /* 0xff80000000057802 */ /* 0x002fe40000000f00 */
[----:B------:R-:W-:-:S03]  /*10e0*/  MOV R231, 0x0 ;  /* 0x0000000000e77802 */ /* 0x000fc60000000f00 */
[----:B------:R1:W-:Y:S01]  /*10f0*/  ST.E [R2.64+0xe0], R5 ;  /* 0x0000e00502007985 */ /* 0x0003e2000c101906 */
[----:B------:R-:W-:Y:S05]  /*1100*/  RET.REL.NODEC R230 `(_ZN5flash24flash_fwd_splitkv_kernelI23Flash_fwd_kernel_traitsILi128ELi64ELi128ELi4ELb0ELb0EN7cutlass10bfloat16_tE19Flash_kernel_traitsILi128ELi64ELi128ELi4ES3_EELb1ELb0ELb0ELb0ELb0ELb0ELb1ELb1EEEvNS_16Flash_fwd_paramsE) ;  /* 0xffffeef0e6007950 */ /* 0x000fea0003c3ffff */
.L_x_1645:
[----:B-1----:R-:W2:Y:S04]  /*1110*/  LD.E.64 R6, [R10.64+0x160] ;  /* 0x000160060a067980 */ /* 0x002ea8000c101b00 */
[----:B------:R-:W4:Y:S01]  /*1120*/  LD.E.64 R18, [R10.64+0x158] ;  /* 0x000158060a127980 */ /* 0x000f22000c101b00 */
[----:B--2---:R-:W-:-:S04]  /*1130*/  ISETP.NE.U32.AND P1, PT, R6, RZ, PT ;  /* 0x000000ff0600720c */ /* 0x004fc80003f25070 */
[----:B------:R-:W-:-:S13]  /*1140*/  ISETP.NE.AND.EX P1, PT, R7, RZ, PT, P1 ;  /* 0x000000ff0700720c */ /* 0x000fda0003f25310 */
[----:B------:R-:W2:Y:S01]  /*1150*/  @P1 LD.E.64 R12, [R10.64+0x168] ;  /* 0x000168060a0c1980 */ /* 0x000ea2000c101b00 */
[----:B----4-:R-:W-:Y:S01]  /*1160*/  ISETP.NE.U32.AND P0, PT, R18, RZ, PT ;  /* 0x000000ff1200720c */ /* 0x010fe20003f05070 */
[----:B------:R-:W-:-:S03]  /*1170*/  IMAD.MOV.U32 R8, RZ, RZ, R235 ;  /* 0x000000ffff087224 */ /* 0x000fc600078e00eb */
[----:B------:R-:W-:Y:S02]  /*1180*/  ISETP.NE.AND.EX P0, PT, R19, RZ, PT, P0 ;  /* 0x000000ff1300720c */ /* 0x000fe40003f05300 */
[----:B------:R-:W-:Y:S01]  /*1190*/  @P1 SHF.R.S32.HI R5, RZ, 0x1f, R235 ;  /* 0x0000001fff051819 */ /* 0x000fe200000114eb */
[----:B------:R-:W-:-:S10]  /*11a0*/  CS2R R236, SRZ ;  /* 0x0000000000ec7805 */ /* 0x000fd4000001ff00 */
[----:B------:R-:W-:-:S05]  /*11b0*/  @P0 IMAD.WIDE R18, R235, 0x4, R18 ;  /* 0x00000004eb120825 */ /* 0x000fca00078e0212 */
[----:B------:R1:W5:Y:S01]  /*11c0*/  @P0 LD.E R8, [R18.64] ;  /* 0x0000000612080980 */ /* 0x000362000c101900 */
[----:B------:R-:W-:Y:S01]  /*11d0*/  BSSY B0, `(.L_x_1662) ;  /* 0x00000ac000007945 */ /* 0x000fe20003800000 */
[-C--:B--2---:R-:W-:Y:S02]  /*11e0*/  @P1 IMAD R0, R13, R235.reuse, RZ ;  /* 0x000000eb0d001224 */ /* 0x084fe400078e02ff */
        /* <DEDUP_REMOVED lines=11> */
[----:B---3--:R-:W3:Y:S01]  /*12a0*/  LD.E.64 R20, [R10.64+0x20] ;  /* 0x000020060a147980 */ /* 0x008ee2000c101b00 */
[----:B------:R-:W-:-:S03]  /*12b0*/  IABS R3, R9 ;  /* 0x0000000900037213 */ /* 0x000fc60000000000 */
        /* <DEDUP_REMOVED lines=14> */
[----:B------:R-:W-:Y:S01]  /*13a0*/  IADD3 R2, RZ, -R2, RZ ;  /* 0x80000002ff027210 */ /* 0x000fe20007ffe0ff */
[----:B------:R-:W2:Y:S04]  /*13b0*/  LD.E.64 R12, [R10.64+0x28] ;  /* 0x000028060a0c7980 */ /* 0x000ea8000c101b00 */
        /* <DEDUP_REMOVED lines=9> */
[----:B------:R-:W-:-:S06]  /*1450*/  @P2 IADD3 R7, R7, 0x1, RZ ;  /* 0x0000000107072810 */ /* 0x000fcc0007ffe0ff */
[----:B------:R-:W-:Y:S02]  /*1460*/  @!P0 IMAD.MOV R7, RZ, RZ, -R7 ;  /* 0x000000ffff078224 */ /* 0x000fe400078e0a07 */
[----:B------:R-:W-:-:S05]  /*1470*/  @!P1 LOP3.LUT R7, RZ, R0, RZ, 0x33, !PT ;  /* 0x00000000ff079212 */ /* 0x000fca00078e33ff */
[----:B------:R-:W-:-:S06]  /*1480*/  IMAD.WIDE R2, R7, 0x4, R236 ;  /* 0x0000000407027825 */ /* 0x000fcc00078e02ec */
[----:B------:R1:W2:Y:S01]  /*1490*/  LD.E R3, [R2.64] ;  /* 0x0000000602037980 */ /* 0x0002a2000c101900 */
[----:B----4-:R-:W-:-:S04]  /*14a0*/  IABS R6, R4 ;  /* 0x0000000400067213 */ /* 0x010fc80000000000 */
[----:B------:R-:W4:Y:S08]  /*14b0*/  I2F.RP R16, R6 ;  /* 0x0000000600107306 */ /* 0x000f300000209400 */
[----:B----45:R-:W4:Y:S02]  /*14c0*/  MUFU.RCP R8, R16 ;  /* 0x0000001000087308 */ /* 0x030f240000001000 */
[----:B----4-:R-:W-:-:S06]  /*14d0*/  IADD3 R8, R8, 0xffffffe, RZ ;  /* 0x0ffffffe08087810 */ /* 0x010fcc0007ffe0ff */
[----:B------:R-:W1:Y:S01]  /*14e0*/  F2I.FTZ.U32.TRUNC.NTZ R23, R8 ;  /* 0x0000000800177305 */ /* 0x000e62000021f000 */
        /* <DEDUP_REMOVED lines=15> */
[----:B------:R-:W-:Y:S02]  /*15e0*/  ISETP.GE.AND P0, PT, R6, RZ, PT ;  /* 0x000000ff0600720c */ /* 0x000fe40003f06270 */
[----:B------:R-:W-:Y:S01]  /*15f0*/  ISETP.NE.AND P1, PT, R4, RZ, PT ;  /* 0x000000ff0400720c */ /* 0x000fe20003f25270 */
[----:B------:R-:W-:-:S04]  /*1600*/  IMAD R0, R0, R7, R9 ;  /* 0x0000000700007224 */ /* 0x000fc800078e0209 */
[----:B------:R-:W-:Y:S01]  /*1610*/  @P2 IADD3 R8, R8, 0x1, RZ ;  /* 0x0000000108082810 */ /* 0x000fe20007ffe0ff */
[----:B---3--:R-:W-:-:S05]  /*1620*/  IMAD R6, R65, R0, RZ ;  /* 0x0000000041067224 */ /* 0x008fca00078e02ff */
[----:B------:R-:W-:Y:S02]  /*1630*/  @!P0 IMAD.MOV R8, RZ, RZ, -R8 ;  /* 0x000000ffff088224 */ /* 0x000fe400078e0a08 */
[----:B------:R-:W-:-:S05]  /*1640*/  @!P1 LOP3.LUT R8, RZ, R4, RZ, 0x33, !PT ;  /* 0x00000004ff089212 */ /* 0x000fca00078e33ff */
[----:B------:R-:W-:Y:S01]  /*1650*/  IMAD R4, R15, R8, RZ ;  /* 0x000000080f047224 */ /* 0x000fe200078e02ff */
[----:B--2---:R-:W-:Y:S01]  /*1660*/  SHF.R.S32.HI R2, RZ, 0x1f, R3 ;  /* 0x0000001fff027819 */ /* 0x004fe20000011403 */
[-C--:B------:R-:W-:Y:S02]  /*1670*/  IMAD R5, R21, R3.reuse, RZ ;  /* 0x0000000315057224 */ /* 0x080fe400078e02ff */
[----:B------:R-:W-:-:S04]  /*1680*/  IMAD.WIDE.U32 R18, R20, R3, RZ ;  /* 0x0000000314127225 */ /* 0x000fc800078e00ff */
[----:B------:R-:W-:-:S05]  /*1690*/  IMAD R5, R20, R2, R5 ;  /* 0x0000000214057224 */ /* 0x000fca00078e0205 */
[----:B------:R-:W-:Y:S02]  /*16a0*/  IADD3 R19, R19, R5, RZ ;  /* 0x0000000513137210 */ /* 0x000fe40007ffe0ff */
[----:B------:R-:W-:-:S03]  /*16b0*/  SHF.R.S32.HI R5, RZ, 0x1f, R0 ;  /* 0x0000001fff057819 */ /* 0x000fc60000011400 */
[----:B------:R-:W-:-:S04]  /*16c0*/  IMAD.WIDE.U32 R18, R0, R64, R18 ;  /* 0x0000004000127225 */ /* 0x000fc800078e0012 */
[----:B------:R-:W-:Y:S02]  /*16d0*/  IMAD R6, R64, R5, R6 ;  /* 0x0000000540067224 */ /* 0x000fe400078e0206 */
[-C--:B------:R-:W-:Y:S01]  /*16e0*/  IMAD R7, R13, R3.reuse, RZ ;  /* 0x000000030d077224 */ /* 0x080fe200078e02ff */
[----:B------:R-:W-:Y:S02]  /*16f0*/  SHF.R.S32.HI R13, RZ, 0x1f, R8 ;  /* 0x0000001fff0d7819 */ /* 0x000fe40000011408 */
[----:B------:R-:W-:Y:S01]  /*1700*/  IADD3 R19, R19, R6, RZ ;  /* 0x0000000613137210 */ /* 0x000fe20007ffe0ff */
[----:B------:R-:W-:-:S04]  /*1710*/  IMAD.WIDE.U32 R20, R12, R3, RZ ;  /* 0x000000030c147225 */ /* 0x000fc800078e00ff */
[----:B------:R-:W-:Y:S02]  /*1720*/  IMAD R3, R14, R13, R4 ;  /* 0x0000000d0e037224 */ /* 0x000fe400078e0204 */
[----:B------:R-:W-:Y:S02]  /*1730*/  IMAD R7, R12, R2, R7 ;  /* 0x000000020c077224 */ /* 0x000fe400078e0207 */
[----:B------:R-:W-:-:S03]  /*1740*/  IMAD.WIDE.U32 R14, R8, R14, R18 ;  /* 0x0000000e080e7225 */ /* 0x000fc600078e0012 */
[----:B------:R-:W-:Y:S01]  /*1750*/  IADD3 R7, R21, R7, RZ ;  /* 0x0000000715077210 */ /* 0x000fe20007ffe0ff */
[----:B------:R-:W-:Y:S01]  /*1760*/  IMAD.MOV.U32 R4, RZ, RZ, R20 ;  /* 0x000000ffff047224 */ /* 0x000fe200078e0014 */
[----:B------:R-:W-:Y:S01]  /*1770*/  MOV R2, R14 ;  /* 0x0000000e00027202 */ /* 0x000fe20000000f00 */
[----:B------:R-:W-:Y:S01]  /*1780*/  IMAD.IADD R3, R15, 0x1, R3 ;  /* 0x000000010f037824 */ /* 0x000fe200078e0203 */
[----:B------:R-:W-:Y:S05]  /*1790*/  BRA `(.L_x_1664) ;  /* 0x000004f000007947 */ /* 0x000fea0003800000 */
.L_x_1663:
        /* <DEDUP_REMOVED lines=9> */
[----:B------:R-:W-:-:S02]  /*1830*/  LEA R9, R54, 0xffffff80, 0x7 ;  /* 0xffffff8036097811 */ /* 0x000fc400078e38ff */
        /* <DEDUP_REMOVED lines=24> */
[----:B------:R-:W-:Y:S01]  /*19c0*/  @P3 IMAD.WIDE.U32 R30, R64, R7, RZ ;  /* 0x00000007401e3225 */ /* 0x000fe200078e00ff */
[----:B------:R-:W-:-:S03]  /*19d0*/  LOP3.LUT R0, R233, R4, RZ, 0x3c, !PT ;  /* 0x00000004e9007212 */ /* 0x000fc600078e3cff */
[C---:B------:R-:W-:Y:S02]  /*19e0*/  @!P3 IMAD R5, R22.reuse, R6, R5 ;  /* 0x000000061605b224 */ /* 0x040fe400078e0205 */
[----:B------:R-:W-:Y:S01]  /*19f0*/  @!P3 IMAD.WIDE.U32 R22, R22, R8, R28 ;  /* 0x000000081616b225 */ /* 0x000fe200078e001c */
[----:B------:R-:W-:-:S03]  /*1a00*/  @P3 MOV R12, R30 ;  /* 0x0000001e000c3202 */ /* 0x000fc60000000f00 */
[----:B------:R-:W-:Y:S01]  /*1a10*/  @P3 IMAD R13, R65, R7, RZ ;  /* 0x00000007410d3224 */ /* 0x000fe200078e02ff */
[----:B------:R-:W-:Y:S02]  /*1a20*/  @!P3 MOV R12, R22 ;  /* 0x00000016000cb202 */ /* 0x000fe40000000f00 */
[----:B------:R-:W-:Y:S01]  /*1a30*/  ISETP.GE.AND P1, PT, R0, RZ, PT ;  /* 0x000000ff0000720c */ /* 0x000fe20003f26270 */
[----:B------:R-:W-:Y:S01]  /*1a40*/  @P3 IMAD.IADD R13, R31, 0x1, R13 ;  /* 0x000000011f0d3824 */ /* 0x000fe200078e020d */
[----:B------:R-:W-:Y:S01]  /*1a50*/  @!P0 IADD3 R2, R2, 0x1, RZ ;  /* 0x0000000102028810 */ /* 0x000fe20007ffe0ff */
[----:B------:R-:W-:Y:S01]  /*1a60*/  @!P3 IMAD.IADD R13, R23, 0x1, R5 ;  /* 0x00000001170db824 */ /* 0x000fe200078e0205 */
[----:B------:R-:W-:Y:S01]  /*1a70*/  @!P3 SHF.R.S32.HI R3, RZ, 0x1f, R14 ;  /* 0x0000001fff03b819 */ /* 0x000fe2000001140e */
[----:B------:R-:W-:Y:S01]  /*1a80*/  @!P3 IMAD R6, R67, R14, RZ ;  /* 0x0000000e4306b224 */ /* 0x000fe200078e02ff */
[----:B------:R-:W-:Y:S01]  /*1a90*/  ISETP.NE.AND P0, PT, R4, RZ, PT ;  /* 0x000000ff0400720c */ /* 0x000fe20003f05270 */
[----:B------:R-:W-:Y:S01]  /*1aa0*/  IMAD.WIDE.U32 R22, R64, R9, R12 ;  /* 0x0000000940167225 */ /* 0x000fe200078e000c */
[----:B------:R-:W-:-:S02]  /*1ab0*/  @P2 IADD3 R2, R2, 0x1, RZ ;  /* 0x0000000102022810 */ /* 0x000fc40007ffe0ff */
[----:B------:R-:W-:Y:S01]  /*1ac0*/  SHF.R.S32.HI R5, RZ, 0x1f, R9 ;  /* 0x0000001fff057819 */ /* 0x000fe20000011409 */
[----:B------:R-:W-:Y:S02]  /*1ad0*/  @!P3 IMAD R3, R3, R66, R6 ;  /* 0x000000420303b224 */ /* 0x000fe400078e0206 */
[----:B------:R-:W-:Y:S01]  /*1ae0*/  @!P3 IMAD.WIDE.U32 R12, R66, R14, RZ ;  /* 0x0000000e420cb225 */ /* 0x000fe200078e00ff */
[----:B------:R-:W-:-:S03]  /*1af0*/  MOV R6, R2 ;  /* 0x0000000200067202 */ /* 0x000fc60000000f00 */
[----:B------:R-:W-:Y:S02]  /*1b00*/  IMAD R7, R65, R9, RZ ;  /* 0x0000000941077224 */ /* 0x000fe400078e02ff */
[----:B------:R-:W-:Y:S01]  /*1b10*/  @!P3 IMAD.IADD R13, R13, 0x1, R3 ;  /* 0x000000010d0db824 */ /* 0x000fe200078e0203 */
[----:B------:R-:W-:Y:S01]  /*1b20*/  @!P3 SHF.R.S32.HI R3, RZ, 0x1f, R8 ;  /* 0x0000001fff03b819 */ /* 0x000fe20000011408 */
[----:B------:R-:W-:Y:S02]  /*1b30*/  IMAD R7, R5, R64, R7 ;  /* 0x0000004005077224 */ /* 0x000fe400078e0207 */
[----:B------:R-:W-:Y:S01]  /*1b40*/  @!P3 IMAD R0, R21, R8, RZ ;  /* 0x000000081500b224 */ /* 0x000fe200078e02ff */
[----:B------:R-:W-:Y:S01]  /*1b50*/  @P3 IADD3 R14, R14, R15, RZ ;  /* 0x0000000f0e0e3210 */ /* 0x000fe20007ffe0ff */
[----:B------:R-:W-:Y:S01]  /*1b60*/  @!P1 IMAD.MOV R6, RZ, RZ, -R6 ;  /* 0x000000ffff069224 */ /* 0x000fe200078e0a06 */
[----:B------:R-:W-:Y:S01]  /*1b70*/  @!P0 LOP3.LUT R6, RZ, R4, RZ, 0x33, !PT ;  /* 0x00000004ff068212 */ /* 0x000fe200078e33ff */
[C---:B------:R-:W-:Y:S01]  /*1b80*/  @!P3 IMAD R0, R20.reuse, R3, R0 ;  /* 0x000000031400b224 */ /* 0x040fe200078e0200 */
[----:B------:R-:W-:Y:S01]  /*1b90*/  IADD3 R23, R23, R7, RZ ;  /* 0x0000000717177210 */ /* 0x000fe20007ffe0ff */
[----:B------:R-:W-:Y:S01]  /*1ba0*/  @!P3 IMAD.WIDE.U32 R20, R20, R8, R12 ;  /* 0x000000081414b225 */ /* 0x000fe200078e000c */
[----:B------:R-:W-:-:S03]  /*1bb0*/  SHF.R.S32.HI R13, RZ, 0x1f, R6 ;  /* 0x0000001fff0d7819 */ /* 0x000fc60000011406 */
[----:B------:R-:W-:Y:S02]  /*1bc0*/  @P3 IMAD R7, R67, R14, RZ ;  /* 0x0000000e43073224 */ /* 0x000fe400078e02ff */
[----:B------:R-:W-:Y:S02]  /*1bd0*/  IMAD R2, R19, R6, RZ ;  /* 0x0000000613027224 */ /* 0x000fe400078e02ff */
        /* <DEDUP_REMOVED lines=11> */
.L_x_1664:
[----:B-1----:R-:W-:Y:S05]  /*1c90*/  BSYNC B0 ;  /* 0x0000000000007941 */ /* 0x002fea0003800000 */
.L_x_1662:
        /* <DEDUP_REMOVED lines=12> */
[----:B------:R-:W-:Y:S01]  /*1d60*/  IMAD.IADD R71, R73, 0x1, -R6 ;  /* 0x0000000149477824 */ /* 0x000fe200078e0a06 */
[----:B------:R-:W-:-:S03]  /*1d70*/  SHF.R.S32.HI R188, RZ, 0x3, R188 ;  /* 0x00000003ffbc7819 */ /* 0x000fc600000114bc */
[----:B------:R-:W-:-:S05]  /*1d80*/  IMAD.SHL.U32 R18, R71, 0x8, RZ ;  /* 0x0000000847127824 */ /* 0x000fca00078e00ff */
[----:B------:R-:W-:Y:S02]  /*1d90*/  IADD3 R6, P0, R18, R4, RZ ;  /* 0x0000000412067210 */ /* 0x000fe40007f1e0ff */
[----:B------:R-:W-:Y:S01]  /*1da0*/  SHF.R.S32.HI R19, RZ, 0x1f, R18 ;  /* 0x0000001fff137819 */ /* 0x000fe20000011412 */
[----:B------:R-:W-:Y:S02]  /*1db0*/  IMAD.SHL.U32 R4, R188, 0x40, RZ ;  /* 0x00000040bc047824 */ /* 0x000fe400078e00ff */
[-C--:B------:R-:W-:Y:S02]  /*1dc0*/  IMAD R5, R5, R66.reuse, RZ ;  /* 0x0000004205057224 */ /* 0x080fe400078e02ff */
[----:B------:R-:W-:Y:S01]  /*1dd0*/  IMAD.X R7, R19, 0x1, R7, P0 ;  /* 0x0000000113077824 */ /* 0x000fe200000e0607 */
[----:B-1----:R-:W-:Y:S01]  /*1de0*/  LOP3.LUT R25, R4, 0x1c0, RZ, 0xc0, !PT ;  /* 0x000001c004197812 */ /* 0x002fe200078ec0ff */
[C---:B------:R-:W-:Y:S02]  /*1df0*/  IMAD R5, R0.reuse, R67, R5 ;  /* 0x0000004300057224 */ /* 0x040fe400078e0205 */
[----:B------:R-:W-:Y:S01]  /*1e00*/  IMAD.WIDE.U32 R28, R0, R66, R6 ;  /* 0x00000042001c7225 */ /* 0x000fe200078e0006 */
[----:B------:R-:W-:-:S02]  /*1e10*/  LOP3.LUT R7, R25, 0x38, R18, 0xf8, !PT ;  /* 0x0000003819077812 */ /* 0x000fc400078ef812 */
[----:B------:R-:W-:Y:S01]  /*1e20*/  SHF.R.U32.HI R180, RZ, 0x3, R25 ;  /* 0x00000003ffb47819 */ /* 0x000fe20000011619 */
[----:B------:R-:W-:Y:S01]  /*1e30*/  IMAD.IADD R25, R29, 0x1, R5 ;  /* 0x000000011d197824 */ /* 0x000fe200078e0205 */
[----:B------:R-:W-:Y:S01]  /*1e40*/  SHF.R.S32.HI R78, RZ, 0x1f, R235 ;  /* 0x0000001fff4e7819 */ /* 0x000fe200000114eb */
[----:B------:R-:W-:Y:S02]  /*1e50*/  IMAD R4, R27, R8, RZ ;  /* 0x000000081b047224 */ /* 0x000fe400078e02ff */
[----:B------:R-:W-:Y:S02]  /*1e60*/  IMAD.MOV.U32 R24, RZ, RZ, R28 ;  /* 0x000000ffff187224 */ /* 0x000fe400078e001c */
[-C--:B------:R-:W-:Y:S02]  /*1e70*/  IMAD R4, R13, R26.reuse, R4 ;  /* 0x0000001a0d047224 */ /* 0x080fe400078e0204 */
[----:B------:R-:W-:Y:S01]  /*1e80*/  IMAD.WIDE.U32 R24, R8, R26, R24 ;  /* 0x0000001a08187225 */ /* 0x000fe200078e0018 */
[----:B------:R-:W-:-:S02]  /*1e90*/  LOP3.LUT R180, R7, R180, RZ, 0x3c, !PT ;  /* 0x000000b407b47212 */ /* 0x000fc400078e3cff */
[CC--:B------:R-:W-:Y:S01]  /*1ea0*/  LEA.HI R7, R68.reuse, R73.reuse, RZ, 0x6 ;  /* 0x0000004944077211 */ /* 0x0c0fe200078f30ff */
[----:B------:R-:W-:Y:S01]  /*1eb0*/  IMAD.IADD R25, R25, 0x1, R4 ;  /* 0x0000000119197824 */ /* 0x000fe200078e0204 */
[----:B------:R-:W-:Y:S02]  /*1ec0*/  LEA.HI R72, R68, R73, RZ, 0x4 ;  /* 0x0000004944487211 */ /* 0x000fe400078f20ff */
[----:B------:R-:W-:Y:S02]  /*1ed0*/  SHF.L.U32 R7, R7, 0x3, RZ ;  /* 0x0000000307077819 */ /* 0x000fe400000006ff */
[----:B------:R-:W-:Y:S02]  /*1ee0*/  LOP3.LUT R74, R72, 0xfffffff0, RZ, 0xc0, !PT ;  /* 0xfffffff0484a7812 */ /* 0x000fe400078ec0ff */
[----:B------:R-:W-:Y:S02]  /*1ef0*/  LOP3.LUT R180, R180, 0xfffffe00, R7, 0xf8, !PT ;  /* 0xfffffe00b4b47812 */ /* 0x000fe400078ef807 */
[----:B------:R-:W-:-:S02]  /*1f00*/  SHF.R.S32.HI R7, RZ, 0x1f, R233 ;  /* 0x0000001fff077819 */ /* 0x000fc400000114e9 */
[----:B------:R-:W-:Y:S01]  /*1f10*/  SHF.R.S32.HI R189, RZ, 0x1f, R188 ;  /* 0x0000001fffbd7819 */ /* 0x000fe200000114bc */
[----:B------:R-:W-:Y:S02]  /*1f20*/  IMAD.IADD R74, R73, 0x1, -R74 ;  /* 0x00000001494a7824 */ /* 0x000fe400078e0a4a */
[----:B------:R-:W-:-:S03]  /*1f30*/  IMAD R149, R67, R188, RZ ;  /* 0x000000bc43957224 */ /* 0x000fc600078e02ff */
[----:B------:R-:W-:Y:S01]  /*1f40*/  SHF.R.S32.HI R75, RZ, 0x1f, R74 ;  /* 0x0000001fff4b7819 */ /* 0x000fe2000001144a */
[-C--:B------:R-:W-:Y:S02]  /*1f50*/  IMAD R149, R189, R66.reuse, R149 ;  /* 0x00000042bd957224 */ /* 0x080fe400078e0295 */
[----:B------:R-:W-:Y:S01]  /*1f60*/  IMAD.WIDE.U32 R24, R188, R66, R24 ;  /* 0x00000042bc187225 */ /* 0x000fe200078e0018 */
[----:B------:R-:W-:-:S03]  /*1f70*/  LEA.HI R75, R75, R74, RZ, 0x3 ;  /* 0x0000004a4b4b7211 */ /* 0x000fc600078f18ff */
[----:B------:R-:W-:Y:S02]  /*1f80*/  IMAD.IADD R149, R25, 0x1, R149 ;  /* 0x0000000119957824 */ /* 0x000fe400078e0295 */
[----:B------:R-:W-:Y:S01]  /*1f90*/  IMAD R187, R65, R188, RZ ;  /* 0x000000bc41bb7224 */ /* 0x000fe200078e02ff */
[----:B------:R-:W-:-:S03]  /*1fa0*/  LEA.HI R68, R68, R73, RZ, 0x5 ;  /* 0x0000004944447211 */ /* 0x000fc600078f28ff */
[----:B------:R-:W-:Y:S01]  /*1fb0*/  IMAD R187, R189, R64, R187 ;  /* 0x00000040bdbb7224 */ /* 0x000fe200078e02bb */
[----:B------:R-:W-:Y:S01]  /*1fc0*/  MOV R53, 0x20 ;  /* 0x0000002000357802 */ /* 0x000fe20000000f00 */
[----:B------:R-:W-:Y:S01]  /*1fd0*/  IMAD.MOV.U32 R55, RZ, RZ, 0x10 ;  /* 0x00000010ff377424 */ /* 0x000fe200078e00ff */
[----:B------:R-:W-:Y:S01]  /*1fe0*/  LOP3.LUT R76, R68, 0xffffffe0, RZ, 0xc0, !PT ;  /* 0xffffffe0444c7812 */ /* 0x000fe200078ec0ff */
[C---:B------:R-:W-:Y:S01]  /*1ff0*/  IMAD.SHL.U32 R225, R64.reuse, 0x10, RZ ;  /* 0x0000001040e17824 */ /* 0x040fe200078e00ff */
[----:B------:R-:W-:Y:S01]  /*2000*/  SHF.L.U64.HI R226, R64, 0x4, R65 ;  /* 0x0000000440e27819 */ /* 0x000fe20000010241 */
[C---:B------:R-:W-:Y:S01]  /*2010*/  IMAD.SHL.U32 R223, R66.reuse, 0x10, RZ ;  /* 0x0000001042df7824 */ /* 0x040fe200078e00ff */
[----:B------:R-:W-:Y:S01]  /*2020*/  SHF.L.U64.HI R224, R66, 0x4, R67 ;  /* 0x0000000442e07819 */ /* 0x000fe20000010243 */
[----:B------:R-:W-:Y:S01]  /*2030*/  IMAD.SHL.U32 R79, R71, 0x4, RZ ;  /* 0x00000004474f7824 */ /* 0x000fe200078e00ff */
[----:B------:R-:W-:Y:S02]  /*2040*/  SHF.R.S32.HI R72, RZ, 0x4, R72 ;  /* 0x00000004ff487819 */ /* 0x000fe40000011448 */
[----:B------:R-:W-:-:S02]  /*2050*/  SHF.R.S32.HI R68, RZ, 0x5, R68 ;  /* 0x00000005ff447819 */ /* 0x000fc40000011444 */
[----:B------:R-:W-:Y:S01]  /*2060*/  IADD3 R76, -R76, R73, RZ ;  /* 0x000000494c4c7210 */ /* 0x000fe20007ffe1ff */
[----:B--2---:R-:W-:-:S04]  /*2070*/  @P1 IMAD.WIDE.U32 R26, R196, R17, RZ ;  /* 0x00000011c41a1225 */ /* 0x004fc800078e00ff */
[----:B------:R-:W-:Y:S02]  /*2080*/  @P1 IMAD.MOV.U32 R0, RZ, RZ, R26 ;  /* 0x000000ffff001224 */ /* 0x000fe400078e001a */
[----:B---3--:R-:W-:-:S04]  /*2090*/  @!P1 IMAD R15, R15, R235, RZ ;  /* 0x000000eb0f0f9224 */ /* 0x008fc800078e02ff */
[C---:B------:R-:W-:Y:S02]  /*20a0*/  @!P1 IMAD R6, R14.reuse, R78, R15 ;  /* 0x0000004e0e069224 */ /* 0x040fe400078e020f */
[----:B------:R-:W-:-:S04]  /*20b0*/  @!P1 IMAD.WIDE.U32 R14, R14, R235, RZ ;  /* 0x000000eb0e0e9225 */ /* 0x000fc800078e00ff */
[----:B------:R-:W-:Y:S02]  /*20c0*/  @!P1 IMAD.MOV.U32 R0, RZ, RZ, R14 ;  /* 0x000000ffff009224 */ /* 0x000fe400078e000e */
[----:B------:R-:W-:Y:S01]  /*20d0*/  @P1 IMAD R5, R197, R17, RZ ;  /* 0x00000011c5051224 */ /* 0x000fe200078e02ff */
[C---:B------:R-:W-:Y:S02]  /*20e0*/  IADD3 R14, R18.reuse, 0x40, RZ ;  /* 0x00000040120e7810 */ /* 0x040fe40007ffe0ff */
[----:B------:R-:W-:Y:S01]  /*20f0*/  IADD3 R4, P0, R18, R0, RZ ;  /* 0x0000000012047210 */ /* 0x000fe20007f1e0ff */
[----:B------:R-:W-:Y:S02]  /*2100*/  @P1 IMAD.IADD R5, R27, 0x1, R5 ;  /* 0x000000011b051824 */ /* 0x000fe400078e0205 */
[----:B------:R-:W-:Y:S02]  /*2110*/  @!P1 IMAD.IADD R5, R15, 0x1, R6 ;  /* 0x000000010f059824 */ /* 0x000fe400078e0206 */
[----:B----4-:R-:W-:-:S02]  /*2120*/  IMAD R0, R23, R233, RZ ;  /* 0x000000e917007224 */ /* 0x010fc400078e02ff */
[----:B------:R-:W-:Y:S01]  /*2130*/  IMAD.X R5, R19, 0x1, R5, P0 ;  /* 0x0000000113057824 */ /* 0x000fe200000e0605 */
[----:B------:R-:W-:Y:S01]  /*2140*/  ISETP.GE.AND P0, PT, R14, R81, PT ;  /* 0x000000510e00720c */ /* 0x000fe20003f06270 */
[----:B------:R-:W-:Y:S01]  /*2150*/  IMAD R0, R22, R7, R0 ;  /* 0x0000000716007224 */ /* 0x000fe200078e0200 */
[----:B------:R-:W-:Y:S01]  /*2160*/  ISETP.GE.AND P1, PT, R18, R81, PT ;  /* 0x000000511200720c */ /* 0x000fe20003f26270 */
[----:B------:R-:W-:Y:S01]  /*2170*/  IMAD.WIDE.U32 R192, R233, R22, R4 ;  /* 0x00000016e9c07225 */ /* 0x000fe200078e0004 */
[----:B------:R-:W-:-:S03]  /*2180*/  SEL R77, RZ, 0xffffffff, P0 ;  /* 0xffffffffff4d7807 */ /* 0x000fc60000000000 */
[----:B------:R-:W-:-:S04]  /*2190*/  IMAD.WIDE R4, R231, 0x40, R188 ;  /* 0x00000040e7047825 */ /* 0x000fc800078e02bc */
[----:B------:R-:W-:Y:S01]  /*21a0*/  IMAD.IADD R193, R193, 0x1, R0 ;  /* 0x00000001c1c17824 */ /* 0x000fe200078e0200 */
[----:B------:R-:W-:Y:S01]  /*21b0*/  SEL R0, RZ, 0x1, P1 ;  /* 0x00000001ff007807 */ /* 0x000fe20000800000 */
[----:B------:R-:W-:Y:S02]  /*21c0*/  IMAD.SHL.U32 R77, R77, 0x2, RZ ;  /* 0x000000024d4d7824 */ /* 0x000fe400078e00ff */
[----:B------:R-:W-:Y:S01]  /*21d0*/  IMAD R195, R5, R196, RZ ;  /* 0x000000c405c37224 */ /* 0x000fe200078e02ff */
[----:B------:R-:W-:Y:S02]  /*21e0*/  SHF.R.S32.HI R5, RZ, 0x1f, R80 ;  /* 0x0000001fff057819 */ /* 0x000fe40000011450 */
[----:B------:R-:W-:Y:S02]  /*21f0*/  LOP3.LUT R77, R77, 0x2, R0, 0xe2, !PT ;  /* 0x000000024d4d7812 */ /* 0x000fe400078ee200 */
[----:B------:R-:W-:Y:S02]  /*2200*/  LEA.HI R0, R5, R80, RZ, 0x7 ;  /* 0x0000005005007211 */ /* 0x000fe400078f38ff */
[----:B------:R-:W-:-:S02]  /*2210*/  LEA R148, P0, R24, R20, 0x1 ;  /* 0x0000001418947211 */ /* 0x000fc400078008ff */
[----:B------:R-:W-:Y:S02]  /*2220*/  LOP3.LUT R15, R75, 0xfffffff8, RZ, 0xc0, !PT ;  /* 0xfffffff84b0f7812 */ /* 0x000fe400078ec0ff */
[----:B------:R-:W-:Y:S02]  /*2230*/  SHF.R.S32.HI R0, RZ, 0x7, R0 ;  /* 0x00000007ff007819 */ /* 0x000fe40000011400 */
[----:B------:R-:W-:Y:S02]  /*2240*/  LEA.HI.X R149, R24, R21, R149, 0x1, P0 ;  /* 0x0000001518957211 */ /* 0x000fe400000f0c95 */
[----:B------:R-:W-:Y:S02]  /*2250*/  IADD3 R74, R74, -R15, RZ ;  /* 0x8000000f4a4a7210 */ /* 0x000fe40007ffe0ff */
[----:B------:R-:W-:Y:S02]  /*2260*/  IADD3 R184, P0, R18, R2, RZ ;  /* 0x0000000212b87210 */ /* 0x000fe40007f1e0ff */
[----:B------:R-:W-:-:S02]  /*2270*/  IMNMX R99, R227, R0, !PT ;  /* 0x00000000e3637217 */ /* 0x000fc40007800200 */
[----:B------:R-:W-:Y:S02]  /*2280*/  R2P PR, R74, 0x6 ;  /* 0x000000064a007804 */ /* 0x000fe40000000000 */
[----:B------:R-:W-:Y:S01]  /*2290*/  ISETP.GT.AND P3, PT, R54, R99, PT ;  /* 0x000000633600720c */ /* 0x000fe20003f64270 */
[----:B------:R-:W-:-:S04]  /*22a0*/  IMAD.X R185, R19, 0x1, R3, P0 ;  /* 0x0000000113b97824 */ /* 0x000fc800000e0603 */
[----:B------:R-:W-:-:S04]  /*22b0*/  IMAD.WIDE.U32 R184, R188, R64, R184 ;  /* 0x00000040bcb87225 */ /* 0x000fc800078e00b8 */
[----:B------:R-:W-:Y:S01]  /*22c0*/  IMAD.IADD R187, R185, 0x1, R187 ;  /* 0x00000001b9bb7824 */ /* 0x000fe200078e02bb */
[----:B------:R-:W-:Y:S01]  /*22d0*/  LEA R228, P0, R184, R190, 0x1 ;  /* 0x000000beb8e47211 */ /* 0x000fe200078008ff */
        /* <DEDUP_REMOVED lines=11> */
[----:B------:R-:W4:Y:S04]  /*2390*/  LD.E.64 R244, [R10.64+0x128] ;  /* 0x000128060af47980 */ /* 0x000f28000c101b00 */
[----:B------:R-:W4:Y:S04]  /*23a0*/  LD.E.64 R26, [R10.64+0x140] ;  /* 0x000140060a1a7980 */ /* 0x000f28000c101b00 */
[----:B------:R-:W4:Y:S04]  /*23b0*/  LD.E.64 R24, [R10.64+0x138] ;  /* 0x000138060a187980 */ /* 0x000f28000c101b00 */
[----:B------:R-:W4:Y:S04]  /*23c0*/  LD.E R12, [R10.64+0xd0] ;  /* 0x0000d0060a0c7980 */ /* 0x000f28000c101900 */
[----:B------:R-:W4:Y:S04]  /*23d0*/  LD.E.64 R20, [R10.64+0x108] ;  /* 0x000108060a147980 */ /* 0x000f28000c101b00 */
[----:B------:R-:W4:Y:S04]  /*23e0*/  LD.E.64 R22, [R10.64+0x110] ;  /* 0x000110060a167980 */ /* 0x000f28000c101b00 */
[----:B------:R-:W4:Y:S04]  /*23f0*/  LD.E.64 R6, [R10.64+0x150] ;  /* 0x000150060a067980 */ /* 0x000f28000c101b00 */
[----:B------:R-:W4:Y:S01]  /*2400*/  LD.E.64 R4, [R10.64+0x148] ;  /* 0x000148060a047980 */ /* 0x000f22000c101b00 */
[----:B------:R-:W-:Y:S01]  /*2410*/  SHF.R.S32.HI R15, RZ, 0x1f, R80 ;  /* 0x0000001fff0f7819 */ /* 0x000fe20000011450 */
[----:B-----5:R-:W-:-:S02]  /*2420*/  IMAD.IADD R16, R16, 0x1, R9 ;  /* 0x0000000110107824 */ /* 0x020fc400078e0209 */
[C---:B------:R-:W-:Y:S01]  /*2430*/  IMAD.SHL.U32 R93, R64.reuse, 0x40, RZ ;  /* 0x00000040405d7824 */ /* 0x040fe200078e00ff */
[----:B------:R-:W-:Y:S01]  /*2440*/  SHF.L.U64.HI R94, R64, 0x6, R65 ;  /* 0x00000006405e7819 */ /* 0x000fe20000010241 */
[----:B------:R-:W-:-:S04]  /*2450*/  IMAD.WIDE.U32 R200, R66, 0xe0, RZ ;  /* 0x000000e042c87825 */ /* 0x000fc800078e00ff */
[C---:B------:R-:W-:Y:S01]  /*2460*/  IMAD.WIDE.U32 R204, R66.reuse, 0xa0, RZ ;  /* 0x000000a042cc7825 */ /* 0x040fe200078e00ff */
[----:B------:R-:W-:Y:S02]  /*2470*/  LOP3.LUT R177, R77, 0xffff, RZ, 0xc0, !PT ;  /* 0x0000ffff4db17812 */ /* 0x000fe400078ec0ff */
[C-C-:B------:R-:W-:Y:S01]  /*2480*/  SHF.L.U64.HI R89, R66.reuse, 0x5, R67.reuse ;  /* 0x0000000542597819 */ /* 0x140fe20000010243 */
[----:B------:R-:W-:Y:S01]  /*2490*/  IMAD R91, R65, 0x30, RZ ;  /* 0x00000030415b7824 */ /* 0x000fe200078e02ff */
[C---:B------:R-:W-:Y:S01]  /*24a0*/  SHF.L.U64.HI R86, R66.reuse, 0x6, R67 ;  /* 0x0000000642567819 */ /* 0x040fe20000010243 */
[C---:B------:R-:W-:Y:S01]  /*24b0*/  IMAD.SHL.U32 R88, R66.reuse, 0x20, RZ ;  /* 0x0000002042587824 */ /* 0x040fe200078e00ff */
[C---:B------:R-:W-:Y:S01]  /*24c0*/  SHF.L.U32 R85, R66.reuse, 0x6, RZ ;  /* 0x0000000642557819 */ /* 0x040fe200000006ff */
[----:B------:R-:W-:Y:S02]  /*24d0*/  IMAD R87, R67, 0x60, RZ ;  /* 0x0000006043577824 */ /* 0x000fe400078e02ff */
[----:B------:R-:W-:Y:S01]  /*24e0*/  IMAD.WIDE.U32 R206, R66, 0x60, RZ ;  /* 0x0000006042ce7825 */ /* 0x000fe200078e00ff */
[----:B------:R-:W-:-:S03]  /*24f0*/  LOP3.LUT R179, R177, 0x1, RZ, 0xc0, !PT ;  /* 0x00000001b1b37812 */ /* 0x000fc600078ec0ff */
[----:B------:R-:W-:Y:S02]  /*2500*/  IMAD R83, R67, 0xc0, RZ ;  /* 0x000000c043537824 */ /* 0x000fe400078e02ff */
[----:B------:R-:W-:Y:S01]  /*2510*/  IMAD.WIDE.U32 R202, R66, 0xc0, RZ ;  /* 0x000000c042ca7825 */ /* 0x000fe200078e00ff */
[----:B------:R-:W-:Y:S02]  /*2520*/  SHF.L.U64.HI R89, R88, 0x1, R89 ;  /* 0x0000000158597819 */ /* 0x000fe40000010259 */
[C---:B------:R-:W-:Y:S01]  /*2530*/  SHF.L.U64.HI R86, R85.reuse, 0x1, R86 ;  /* 0x0000000155567819 */ /* 0x040fe20000010256 */
[----:B------:R-:W-:Y:S01]  /*2540*/  IMAD.SHL.U32 R97, R64, 0x20, RZ ;  /* 0x0000002040617824 */ /* 0x000fe200078e00ff */
[C---:B------:R-:W-:Y:S01]  /*2550*/  IADD3 R178, R188.reuse, 0x10, RZ ;  /* 0x00000010bcb27810 */ /* 0x040fe20007ffe0ff */
[----:B------:R-:W-:Y:S01]  /*2560*/  IMAD.MOV.U32 R139, RZ, RZ, R229 ;  /* 0x000000ffff8b7224 */ /* 0x000fe200078e00e5 */
[C---:B------:R-:W-:Y:S01]  /*2570*/  IADD3 R176, R188.reuse, 0x20, RZ ;  /* 0x00000020bcb07810 */ /* 0x040fe20007ffe0ff */
[----:B------:R-:W-:Y:S01]  /*2580*/  IMAD.MOV.U32 R140, RZ, RZ, R148 ;  /* 0x000000ffff8c7224 */ /* 0x000fe200078e0094 */
[----:B------:R-:W-:Y:S01]  /*2590*/  IADD3 R175, R188, 0x30, RZ ;  /* 0x00000030bcaf7810 */ /* 0x000fe20007ffe0ff */
[----:B------:R-:W-:Y:S01]  /*25a0*/  IMAD.SHL.U32 R88, R88, 0x2, RZ ;  /* 0x0000000258587824 */ /* 0x000fe200078e00ff */
[C---:B------:R-:W-:Y:S01]  /*25b0*/  IADD3 R174, R188.reuse, 0x40, RZ ;  /* 0x00000040bcae7810 */ /* 0x040fe20007ffe0ff */
[----:B------:R-:W-:Y:S01]  /*25c0*/  IMAD.SHL.U32 R85, R85, 0x2, RZ ;  /* 0x0000000255557824 */ /* 0x000fe200078e00ff */
[C---:B------:R-:W-:Y:S01]  /*25d0*/  IADD3 R173, R188.reuse, 0x50, RZ ;  /* 0x00000050bcad7810 */ /* 0x040fe20007ffe0ff */
[----:B------:R-:W-:Y:S01]  /*25e0*/  IMAD.IADD R83, R203, 0x1, R83 ;  /* 0x00000001cb537824 */ /* 0x000fe200078e0253 */
[----:B------:R-:W-:-:S02]  /*25f0*/  IADD3 R172, R188, 0x60, RZ ;  /* 0x00000060bcac7810 */ /* 0x000fc40007ffe0ff */
[----:B------:R-:W-:Y:S02]  /*2600*/  IADD3 R170, R188, 0x70, RZ ;  /* 0x00000070bcaa7810 */ /* 0x000fe40007ffe0ff */
[----:B------:R-:W-:Y:S02]  /*2610*/  SHF.L.U64.HI R98, R64, 0x5, R65 ;  /* 0x0000000540627819 */ /* 0x000fe40000010241 */
[----:B------:R-:W-:Y:S02]  /*2620*/  MOV R138, R228 ;  /* 0x000000e4008a7202 */ /* 0x000fe40000000f00 */
[----:B------:R-:W-:Y:S02]  /*2630*/  MOV R141, R149 ;  /* 0x00000095008d7202 */ /* 0x000fe40000000f00 */
[----:B------:R-:W-:Y:S02]  /*2640*/  LOP3.LUT R177, R177, 0x2, RZ, 0xc0, !PT ;  /* 0x00000002b1b17812 */ /* 0x000fe400078ec0ff */
[----:B------:R-:W-:Y:S01]  /*2650*/  IADD3 R87, R207, R87, RZ ;  /* 0x00000057cf577210 */ /* 0x000fe20007ffe0ff */
[----:B--2---:R-:W-:-:S04]  /*2660*/  IMAD R3, R31, R235, RZ ;  /* 0x000000eb1f037224 */ /* 0x004fc800078e02ff */
[----:B------:R-:W-:Y:S02]  /*2670*/  IMAD R0, R30, R78, R3 ;  /* 0x0000004e1e007224 */ /* 0x000fe400078e0203 */
[----:B------:R-:W-:-:S04]  /*2680*/  IMAD.WIDE.U32 R30, R235, R30, R18 ;  /* 0x0000001eeb1e7225 */ /* 0x000fc800078e0012 */
[----:B---3--:R-:W-:Y:S02]  /*2690*/  IMAD R3, R33, R235, RZ ;  /* 0x000000eb21037224 */ /* 0x008fe400078e02ff */
[----:B------:R-:W-:Y:S02]  /*26a0*/  IMAD.IADD R31, R31, 0x1, R0 ;  /* 0x000000011f1f7824 */ /* 0x000fe400078e0200 */
[----:B------:R-:W-:-:S04]  /*26b0*/  IMAD.WIDE.U32 R28, R235, R32, R18 ;  /* 0x00000020eb1c7225 */ /* 0x000fc800078e0012 */
[----:B------:R-:W-:Y:S01]  /*26c0*/  IMAD R0, R32, R78, R3 ;  /* 0x0000004e20007224 */ /* 0x000fe200078e0203 */
[----:B------:R-:W-:Y:S01]  /*26d0*/  SHF.R.S32.HI R3, RZ, 0x1f, R9 ;  /* 0x0000001fff037819 */ /* 0x000fe20000011409 */
[-C--:B----4-:R-:W-:Y:S02]  /*26e0*/  IMAD R2, R215, R9.reuse, RZ ;  /* 0x00000009d7027224 */ /* 0x090fe400078e02ff */
[----:B------:R-:W-:Y:S02]  /*26f0*/  IMAD.IADD R29, R29, 0x1, R0 ;  /* 0x000000011d1d7824 */ /* 0x000fe400078e0200 */
[----:B------:R-:W-:Y:S02]  /*2700*/  IMAD R0, R245, R9, RZ ;  /* 0x00000009f5007224 */ /* 0x000fe400078e02ff */
[C---:B------:R-:W-:Y:S02]  /*2710*/  IMAD R2, R214.reuse, R3, R2 ;  /* 0x00000003d6027224 */ /* 0x040fe400078e0202 */
[----:B------:R-:W-:-:S04]  /*2720*/  IMAD.WIDE.U32 R30, R214, R9, R30 ;  /* 0x00000009d61e7225 */ /* 0x000fc800078e001e */
[C---:B------:R-:W-:Y:S02]  /*2730*/  IMAD R0, R244.reuse, R3, R0 ;  /* 0x00000003f4007224 */ /* 0x040fe400078e0200 */
[----:B------:R-:W-:Y:S01]  /*2740*/  IMAD.WIDE.U32 R28, R244, R9, R28 ;  /* 0x00000009f41c7225 */ /* 0x000fe200078e001c */
[----:B------:R-:W-:-:S03]  /*2750*/  IADD3 R31, R31, R2, RZ ;  /* 0x000000021f1f7210 */ /* 0x000fc60007ffe0ff */
[----:B------:R-:W-:Y:S02]  /*2760*/  IMAD.IADD R29, R29, 0x1, R0 ;  /* 0x000000011d1d7824 */ /* 0x000fe400078e0200 */
[-C--:B------:R-:W-:Y:S02]  /*2770*/  IMAD R2, R27, R8.reuse, RZ ;  /* 0x000000081b027224 */ /* 0x080fe400078e02ff */
[----:B------:R-:W-:Y:S01]  /*2780*/  IMAD R0, R25, R8, RZ ;  /* 0x0000000819007224 */ /* 0x000fe200078e02ff */
[----:B------:R-:W-:Y:S01]  /*2790*/  IADD3 R3, P0, -R80, R188, RZ ;  /* 0x000000bc50037210 */ /* 0x000fe20007f1e1ff */
[-C--:B------:R-:W-:Y:S02]  /*27a0*/  IMAD R2, R26, R13.reuse, R2 ;  /* 0x0000000d1a027224 */ /* 0x080fe400078e0202 */
[----:B------:R-:W-:Y:S01]  /*27b0*/  IMAD R0, R24, R13, R0 ;  /* 0x0000000d18007224 */ /* 0x000fe200078e0200 */
[----:B------:R-:W-:Y:S01]  /*27c0*/  LEA.HI R161, R12, R12, RZ, 0x1 ;  /* 0x0000000c0ca17211 */ /* 0x000fe200078f08ff */
[----:B------:R-:W-:-:S04]  /*27d0*/  IMAD.WIDE.U32 R26, R26, R8, R30 ;  /* 0x000000081a1a7225 */ /* 0x000fc800078e001e */
[----:B------:R-:W-:Y:S01]  /*27e0*/  IMAD.WIDE.U32 R24, R24, R8, R28 ;  /* 0x0000000818187225 */ /* 0x000fe200078e001c */
[----:B------:R-:W-:-:S03]  /*27f0*/  IADD3 R27, R27, R2, RZ ;  /* 0x000000021b1b7210 */ /* 0x000fc60007ffe0ff */
[----:B------:R-:W-:Y:S01]  /*2800*/  IMAD.X R15, R189, 0x1, ~R15, P0 ;  /* 0x00000001bd0f7824 */ /* 0x000fe200000e0e0f */
[----:B------:R-:W-:Y:S01]  /*2810*/  SHF.R.S32.HI R161, RZ, 0x1, R161 ;  /* 0x00000001ffa17819 */ /* 0x000fe200000114a1 */
[----:B------:R-:W-:Y:S01]  /*2820*/  IMAD.IADD R13, R25, 0x1, R0 ;  /* 0x00000001190d7824 */ /* 0x000fe200078e0200 */
[----:B------:R-:W-:Y:S01]  /*2830*/  MOV R12, R24 ;  /* 0x00000018000c7202 */ /* 0x000fe20000000f00 */
[C---:B------:R-:W-:Y:S02]  /*2840*/  IMAD R131, R15.reuse, R214, RZ ;  /* 0x000000d60f837224 */ /* 0x040fe400078e02ff */
[----:B------:R-:W-:Y:S02]  /*2850*/  IMAD R133, R15, R244, RZ ;  /* 0x000000f40f857224 */ /* 0x000fe400078e02ff */
[----:B------:R-:W-:Y:S02]  /*2860*/  IMAD R131, R215, R3, R131 ;  /* 0x00000003d7837224 */ /* 0x000fe400078e0283 */
[----:B------:R-:W-:-:S02]  /*2870*/  IMAD R137, R161, R16, RZ ;  /* 0x00000010a1897224 */ /* 0x000fc400078e02ff */
[----:B------:R-:W-:Y:S02]  /*2880*/  IMAD R2, R188, R161, R79 ;  /* 0x000000a1bc027224 */ /* 0x000fe400078e024f */
[----:B------:R-:W-:-:S04]  /*2890*/  IMAD.WIDE.U32 R8, R214, R3, R26 ;  /* 0x00000003d6087225 */ /* 0x000fc800078e001a */
[-C--:B------:R-:W-:Y:S02]  /*28a0*/  IMAD R133, R245, R3.reuse, R133 ;  /* 0x00000003f5857224 */ /* 0x080fe400078e0285 */
[----:B------:R-:W-:-:S04]  /*28b0*/  IMAD.WIDE.U32 R12, R244, R3, R12 ;  /* 0x00000003f40c7225 */ /* 0x000fc800078e000c */
[----:B------:R-:W-:Y:S01]  /*28c0*/  IMAD.IADD R131, R9, 0x1, R131 ;  /* 0x0000000109837824 */ /* 0x000fe200078e0283 */
[----:B------:R-:W-:Y:S02]  /*28d0*/  IADD3 R133, R13, R133, RZ ;  /* 0x000000850d857210 */ /* 0x000fe40007ffe0ff */
[C---:B------:R-:W-:Y:S02]  /*28e0*/  LEA R132, P0, R12.reuse, R20, 0x1 ;  /* 0x000000140c847211 */ /* 0x040fe400078008ff */
[----:B------:R-:W-:Y:S02]  /*28f0*/  IADD3 R9, P3, R137, R2, RZ ;  /* 0x0000000289097210 */ /* 0x000fe40007f7e0ff */
[----:B------:R-:W-:Y:S02]  /*2900*/  SHF.R.S32.HI R0, RZ, 0x1f, R137 ;  /* 0x0000001fff007819 */ /* 0x000fe40000011489 */
[----:B------:R-:W-:Y:S01]  /*2910*/  LEA.HI.X R133, R12, R21, R133, 0x1, P0 ;  /* 0x000000150c857211 */ /* 0x000fe200000f0c85 */
[----:B------:R-:W-:Y:S01]  /*2920*/  IMAD.SHL.U32 R12, R9, 0x2, RZ ;  /* 0x00000002090c7824 */ /* 0x000fe200078e00ff */
[----:B------:R-:W-:Y:S01]  /*2930*/  LEA R130, P1, R8, R22, 0x1 ;  /* 0x0000001608827211 */ /* 0x000fe200078208ff */
[----:B------:R-:W-:Y:S01]  /*2940*/  IMAD.IADD R3, R79, 0x1, R2 ;  /* 0x000000014f037824 */ /* 0x000fe200078e0202 */
[----:B------:R-:W-:-:S02]  /*2950*/  LEA.HI.X.SX32 R2, R2, R0, 0x1, P3 ;  /* 0x0000000002027211 */ /* 0x000fc400018f0eff */
[----:B------:R-:W-:Y:S02]  /*2960*/  LEA.HI.X R131, R8, R23, R131, 0x1, P1 ;  /* 0x0000001708837211 */ /* 0x000fe400008f0c83 */
[-C--:B------:R-:W-:Y:S02]  /*2970*/  IADD3 R56, P1, R6, R12.reuse, RZ ;  /* 0x0000000c06387210 */ /* 0x080fe40007f3e0ff */
[----:B------:R-:W-:Y:S02]  /*2980*/  SHF.L.U64.HI R9, R9, 0x1, R2 ;  /* 0x0000000109097819 */ /* 0x000fe40000010202 */
[----:B------:R-:W-:Y:S01]  /*2990*/  IADD3 R12, P0, R4, R12, RZ ;  /* 0x0000000c040c7210 */ /* 0x000fe20007f1e0ff */
[----:B------:R-:W-:Y:S01]  /*29a0*/  IMAD.SHL.U32 R181, R161, 0x10, RZ ;  /* 0x00000010a1b57824 */ /* 0x000fe200078e00ff */
[----:B------:R-:W-:-:S03]  /*29b0*/  IADD3.X R57, R7, R9, RZ, P1, !PT ;  /* 0x0000000907397210 */ /* 0x000fc60000ffe4ff */
[----:B------:R-:W-:Y:S01]  /*29c0*/  IMAD.X R9, R5, 0x1, R9, P0 ;  /* 0x0000000105097824 */ /* 0x000fe200000e0609 */
[----:B------:R-:W-:Y:S02]  /*29d0*/  IADD3 R96, P0, R225, 0x40, RZ ;  /* 0x00000040e1607810 */ /* 0x000fe40007f1e0ff */
[----:B------:R-:W-:Y:S02]  /*29e0*/  IADD3 R168, R181, 0x40, RZ ;  /* 0x00000040b5a87810 */ /* 0x000fe40007ffe0ff */
[----:B------:R-:W-:Y:S01]  /*29f0*/  IADD3 R242, P1, R96, R225, RZ ;  /* 0x000000e160f27210 */ /* 0x000fe20007f3e0ff */
[--C-:B------:R-:W-:Y:S01]  /*2a00*/  IMAD.X R95, RZ, RZ, R226.reuse, P0 ;  /* 0x000000ffff5f7224 */ /* 0x100fe200000e06e2 */
[----:B------:R-:W-:Y:S01]  /*2a10*/  IADD3 R137, P2, R137, R3, RZ ;  /* 0x0000000389897210 */ /* 0x000fe20007f5e0ff */
[----:B------:R-:W-:Y:S01]  /*2a20*/  IMAD.SHL.U32 R101, R244, 0x10, RZ ;  /* 0x00000010f4657824 */ /* 0x000fe200078e00ff */
[----:B------:R-:W-:Y:S02]  /*2a30*/  IADD3 R238, P0, R93, 0x40, RZ ;  /* 0x000000405dee7810 */ /* 0x000fe40007f1e0ff */
[----:B------:R-:W-:Y:S01]  /*2a40*/  IADD3 R166, R181, R168, RZ ;  /* 0x000000a8b5a67210 */ /* 0x000fe20007ffe0ff */
[----:B------:R-:W-:Y:S01]  /*2a50*/  IMAD.X R243, R95, 0x1, R226, P1 ;  /* 0x000000015ff37824 */ /* 0x000fe200008e06e2 */
[----:B------:R-:W-:Y:S01]  /*2a60*/  IADD3 R240, P1, R242, R225, RZ ;  /* 0x000000e1f2f07210 */ /* 0x000fe20007f3e0ff */
[----:B------:R-:W-:Y:S01]  /*2a70*/  IMAD.SHL.U32 R136, R137, 0x2, RZ ;  /* 0x0000000289887824 */ /* 0x000fe200078e00ff */
[----:B------:R-:W-:Y:S01]  /*2a80*/  IADD3.X R239, RZ, R94, RZ, P0, !PT ;  /* 0x0000005effef7210 */ /* 0x000fe200007fe4ff */
[----:B------:R-:W-:Y:S01]  /*2a90*/  IMAD.IADD R164, R181, 0x1, R166 ;  /* 0x00000001b5a47824 */ /* 0x000fe200078e02a6 */
[----:B------:R-:W-:-:S02]  /*2aa0*/  LEA.HI.X.SX32 R0, R3, R0, 0x1, P2 ;  /* 0x0000000003007211 */ /* 0x000fc400010f0eff */
[C---:B------:R-:W-:Y:S02]  /*2ab0*/  SHF.L.U64.HI R100, R244.reuse, 0x4, R245 ;  /* 0x00000004f4647819 */ /* 0x040fe400000102f5 */
[----:B------:R-:W-:Y:S02]  /*2ac0*/  IADD3 R102, P0, R101, 0x40, RZ ;  /* 0x0000004065667810 */ /* 0x000fe40007f1e0ff */
[----:B------:R-:W-:Y:S01]  /*2ad0*/  SHF.L.U32 R109, R244, 0x5, RZ ;  /* 0x00000005f46d7819 */ /* 0x000fe200000006ff */
[----:B------:R-:W-:Y:S01]  /*2ae0*/  IMAD.X R241, R243, 0x1, R226, P1 ;  /* 0x00000001f3f17824 */ /* 0x000fe200008e06e2 */
[----:B------:R-:W-:Y:S01]  /*2af0*/  SHF.L.U64.HI R137, R137, 0x1, R0 ;  /* 0x0000000189897819 */ /* 0x000fe20000010200 */
[----:B------:R-:W-:Y:S01]  /*2b00*/  IMAD.IADD R162, R181, 0x1, R164 ;  /* 0x00000001b5a27824 */ /* 0x000fe200078e02a4 */
[----:B------:R-:W-:Y:S02]  /*2b10*/  IADD3 R134, P3, R6, R136, RZ ;  /* 0x0000008806867210 */ /* 0x000fe40007f7e0ff */
[----:B------:R-:W-:-:S02]  /*2b20*/  IADD3.X R103, RZ, R100, RZ, P0, !PT ;  /* 0x00000064ff677210 */ /* 0x000fc400007fe4ff */
[----:B------:R-:W-:Y:S02]  /*2b30*/  SHF.L.U64.HI R108, R244, 0x5, R245 ;  /* 0x00000005f46c7819 */ /* 0x000fe400000102f5 */
[----:B------:R-:W-:Y:S02]  /*2b40*/  IADD3 R105, P1, R102, R101, RZ ;  /* 0x0000006566697210 */ /* 0x000fe40007f3e0ff */
[----:B------:R-:W-:Y:S02]  /*2b50*/  IADD3 R110, P0, R109, R102, RZ ;  /* 0x000000666d6e7210 */ /* 0x000fe40007f1e0ff */
[----:B------:R-:W-:Y:S01]  /*2b60*/  IADD3 R136, P2, R4, R136, RZ ;  /* 0x0000008804887210 */ /* 0x000fe20007f5e0ff */
[----:B------:R-:W-:Y:S02]  /*2b70*/  IMAD.IADD R160, R181, 0x1, R162 ;  /* 0x00000001b5a07824 */ /* 0x000fe400078e02a2 */
[----:B------:R-:W-:Y:S01]  /*2b80*/  IMAD.X R135, R7, 0x1, R137, P3 ;  /* 0x0000000107877824 */ /* 0x000fe200018e0689 */
[----:B------:R-:W-:Y:S01]  /*2b90*/  IADD3.X R137, R5, R137, RZ, P2, !PT ;  /* 0x0000008905897210 */ /* 0x000fe200017fe4ff */
[----:B------:R-:W-:-:S02]  /*2ba0*/  IMAD R3, R67, 0xe0, RZ ;  /* 0x000000e043037824 */ /* 0x000fc400078e02ff */
[----:B------:R-:W-:Y:S01]  /*2bb0*/  IMAD.X R104, R103, 0x1, R100, P1 ;  /* 0x0000000167687824 */ /* 0x000fe200008e0664 */
[----:B------:R-:W-:Y:S01]  /*2bc0*/  IADD3 R112, P1, R109, R105, RZ ;  /* 0x000000696d707210 */ /* 0x000fe20007f3e0ff */
[----:B------:R-:W-:Y:S01]  /*2bd0*/  IMAD.X R111, R108, 0x1, R103, P0 ;  /* 0x000000016c6f7824 */ /* 0x000fe200000e0667 */
[----:B------:R-:W-:Y:S01]  /*2be0*/  IADD3 R114, P0, R110, R109, RZ ;  /* 0x0000006d6e727210 */ /* 0x000fe20007f1e0ff */
[----:B------:R-:W-:Y:S01]  /*2bf0*/  IMAD R5, R67, 0xa0, RZ ;  /* 0x000000a043057824 */ /* 0x000fe200078e02ff */
[----:B------:R-:W-:Y:S01]  /*2c00*/  IADD3 R159, R181, R160, RZ ;  /* 0x000000a0b59f7210 */ /* 0x000fe20007ffe0ff */
[C---:B------:R-:W-:Y:S01]  /*2c10*/  IMAD.SHL.U32 R121, R214.reuse, 0x10, RZ ;  /* 0x00000010d6797824 */ /* 0x040fe200078e00ff */
[----:B------:R-:W-:Y:S01]  /*2c20*/  IADD3 R82, R201, R3, RZ ;  /* 0x00000003c9527210 */ /* 0x000fe20007ffe0ff */
[----:B------:R-:W-:Y:S01]  /*2c30*/  IMAD.IADD R84, R205, 0x1, R5 ;  /* 0x00000001cd547824 */ /* 0x000fe200078e0205 */
[C---:B------:R-:W-:Y:S01]  /*2c40*/  SHF.L.U32 R167, R161.reuse, 0x6, RZ ;  /* 0x00000006a1a77819 */ /* 0x040fe200000006ff */
[----:B------:R-:W-:Y:S01]  /*2c50*/  IMAD.SHL.U32 R126, R214, 0x40, RZ ;  /* 0x00000040d67e7824 */ /* 0x000fe200078e00ff */
[----:B------:R-:W-:Y:S01]  /*2c60*/  IADD3.X R113, R108, R104, RZ, P1, !PT ;  /* 0x000000686c717210 */ /* 0x000fe20000ffe4ff */
[----:B------:R-:W-:Y:S01]  /*2c70*/  IMAD.SHL.U32 R171, R161, 0x20, RZ ;  /* 0x00000020a1ab7824 */ /* 0x000fe200078e00ff */
[----:B------:R-:W-:Y:S01]  /*2c80*/  IADD3.X R115, R111, R108, RZ, P0, !PT ;  /* 0x0000006c6f737210 */ /* 0x000fe200007fe4ff */
[C---:B------:R-:W-:Y:S01]  /*2c90*/  IMAD R169, R161.reuse, 0x30, RZ ;  /* 0x00000030a1a97824 */ /* 0x040fe200078e02ff */
[C-C-:B------:R-:W-:Y:S01]  /*2ca0*/  SHF.L.U64.HI R120, R214.reuse, 0x4, R215.reuse ;  /* 0x00000004d6787819 */ /* 0x140fe200000102d7 */
[C---:B------:R-:W-:Y:S01]  /*2cb0*/  IMAD R165, R161.reuse, 0x50, RZ ;  /* 0x00000050a1a57824 */ /* 0x040fe200078e02ff */
[C---:B------:R-:W-:Y:S01]  /*2cc0*/  SHF.L.U64.HI R122, R214.reuse, 0x5, R215 ;  /* 0x00000005d67a7819 */ /* 0x040fe200000102d7 */
[----:B------:R-:W-:Y:S01]  /*2cd0*/  IMAD R163, R161, 0x60, RZ ;  /* 0x00000060a1a37824 */ /* 0x000fe200078e02ff */
[----:B------:R-:W-:Y:S01]  /*2ce0*/  SHF.L.U32 R123, R214, 0x5, RZ ;  /* 0x00000005d67b7819 */ /* 0x000fe200000006ff */
[----:B------:R-:W-:Y:S01]  /*2cf0*/  IMAD.WIDE.U32 R212, R64, 0x30, R242 ;  /* 0x0000003040d47825 */ /* 0x000fe200078e00f2 */
[----:B------:R-:W-:-:S02]  /*2d00*/  SHF.L.U64.HI R125, R214, 0x6, R215 ;  /* 0x00000006d67d7819 */ /* 0x000fc400000102d7 */
[-C--:B------:R-:W-:Y:S01]  /*2d10*/  IADD3 R117, P1, R112, R109.reuse, RZ ;  /* 0x0000006d70757210 */ /* 0x080fe20007f3e0ff */
[C---:B------:R-:W-:Y:S01]  /*2d20*/  IMAD R5, R215.reuse, 0x60, RZ ;  /* 0x00000060d7057824 */ /* 0x040fe200078e02ff */
[----:B------:R-:W-:Y:S01]  /*2d30*/  IADD3 R119, P0, R114, R109, RZ ;  /* 0x0000006d72777210 */ /* 0x000fe20007f1e0ff */
[----:B------:R-:W-:Y:S01]  /*2d40*/  IMAD R127, R215, 0xa0, RZ ;  /* 0x000000a0d77f7824 */ /* 0x000fe200078e02ff */
[----:B------:R-:W-:Y:S01]  /*2d50*/  IADD3 R158, R181, R159, RZ ;  /* 0x0000009fb59e7210 */ /* 0x000fe20007ffe0ff */
[C---:B------:R-:W-:Y:S02]  /*2d60*/  IMAD R3, R215.reuse, 0xc0, RZ ;  /* 0x000000c0d7037824 */ /* 0x040fe400078e02ff */
[----:B------:R-:W-:Y:S02]  /*2d70*/  IMAD R129, R215, 0xe0, RZ ;  /* 0x000000e0d7817824 */ /* 0x000fe400078e02ff */
[----:B------:R-:W-:-:S04]  /*2d80*/  IMAD.WIDE.U32 R220, R214, 0x60, RZ ;  /* 0x00000060d6dc7825 */ /* 0x000fc800078e00ff */
[----:B------:R-:W-:-:S04]  /*2d90*/  IMAD.WIDE.U32 R218, R214, 0xa0, RZ ;  /* 0x000000a0d6da7825 */ /* 0x000fc800078e00ff */
[----:B------:R-:W-:-:S04]  /*2da0*/  IMAD.WIDE.U32 R216, R214, 0xc0, RZ ;  /* 0x000000c0d6d87825 */ /* 0x000fc800078e00ff */
[----:B------:R-:W-:Y:S02]  /*2db0*/  IMAD R161, R161, 0x70, RZ ;  /* 0x00000070a1a17824 */ /* 0x000fe400078e02ff */
[----:B------:R-:W-:-:S04]  /*2dc0*/  IMAD.WIDE.U32 R208, R64, 0x30, R238 ;  /* 0x0000003040d07825 */ /* 0x000fc800078e00ee */
[----:B------:R-:W-:Y:S01]  /*2dd0*/  IMAD.WIDE.U32 R210, R64, 0x30, R240 ;  /* 0x0000003040d27825 */ /* 0x000fe200078e00f0 */
[----:B------:R-:W-:-:S03]  /*2de0*/  SHF.L.U64.HI R120, R121, 0x1, R120 ;  /* 0x0000000179787819 */ /* 0x000fc60000010278 */
[----:B------:R-:W-:Y:S01]  /*2df0*/  IMAD.WIDE.U32 R214, R214, 0xe0, RZ ;  /* 0x000000e0d6d67825 */ /* 0x000fe200078e00ff */
[----:B------:R-:W-:Y:S02]  /*2e00*/  SHF.L.U64.HI R122, R123, 0x1, R122 ;  /* 0x000000017b7a7819 */ /* 0x000fe4000001027a */
[----:B------:R-:W-:Y:S01]  /*2e10*/  SHF.L.U64.HI R125, R126, 0x1, R125 ;  /* 0x000000017e7d7819 */ /* 0x000fe2000001027d */
[----:B------:R-:W-:Y:S01]  /*2e20*/  IMAD.IADD R90, R91, 0x1, R209 ;  /* 0x000000015b5a7824 */ /* 0x000fe200078e02d1 */
[----:B------:R-:W-:Y:S01]  /*2e30*/  IADD3 R92, R213, R91, RZ ;  /* 0x0000005bd55c7210 */ /* 0x000fe20007ffe0ff */
[----:B------:R-:W-:Y:S01]  /*2e40*/  IMAD.MOV.U32 R13, RZ, RZ, R54 ;  /* 0x000000ffff0d7224 */ /* 0x000fe200078e0036 */
[C---:B------:R-:W-:Y:S01]  /*2e50*/  SHF.L.U64.HI R106, R244.reuse, 0x6, R245 ;  /* 0x00000006f46a7819 */ /* 0x040fe200000102f5 */
[----:B------:R-:W-:Y:S01]  /*2e60*/  IMAD.SHL.U32 R107, R244, 0x40, RZ ;  /* 0x00000040f46b7824 */ /* 0x000fe200078e00ff */
[----:B------:R-:W-:Y:S01]  /*2e70*/  SHF.L.U32 R126, R126, 0x1, RZ ;  /* 0x000000017e7e7819 */ /* 0x000fe200000006ff */
[----:B------:R-:W-:Y:S01]  /*2e80*/  IMAD.SHL.U32 R121, R121, 0x2, RZ ;  /* 0x0000000279797824 */ /* 0x000fe200078e00ff */
[----:B------:R-:W-:Y:S01]  /*2e90*/  IADD3 R128, R217, R3, RZ ;  /* 0x00000003d9807210 */ /* 0x000fe20007ffe0ff */
[----:B------:R-:W-:Y:S01]  /*2ea0*/  IMAD.SHL.U32 R123, R123, 0x2, RZ ;  /* 0x000000027b7b7824 */ /* 0x000fe200078e00ff */
[----:B------:R-:W-:Y:S01]  /*2eb0*/  SHF.R.S32.HI R157, RZ, 0x1f, R181 ;  /* 0x0000001fff9d7819 */ /* 0x000fe200000114b5 */
[----:B------:R-:W-:Y:S01]  /*2ec0*/  IMAD.IADD R124, R221, 0x1, R5 ;  /* 0x00000001dd7c7824 */ /* 0x000fe200078e0205 */
[----:B------:R-:W-:Y:S01]  /*2ed0*/  SHF.R.S32.HI R156, RZ, 0x1f, R171 ;  /* 0x0000001fff9c7819 */ /* 0x000fe200000114ab */
[----:B------:R-:W-:Y:S01]  /*2ee0*/  IMAD.IADD R127, R219, 0x1, R127 ;  /* 0x00000001db7f7824 */ /* 0x000fe200078e027f */
[----:B------:R-:W-:Y:S01]  /*2ef0*/  SHF.R.S32.HI R154, RZ, 0x1f, R169 ;  /* 0x0000001fff9a7819 */ /* 0x000fe200000114a9 */
[----:B------:R-:W-:Y:S01]  /*2f00*/  IMAD.IADD R129, R215, 0x1, R129 ;  /* 0x00000001d7817824 */ /* 0x000fe200078e0281 */
[----:B------:R-:W-:Y:S01]  /*2f10*/  SHF.R.S32.HI R152, RZ, 0x1f, R167 ;  /* 0x0000001fff987819 */ /* 0x000fe200000114a7 */
[--C-:B------:R-:W-:Y:S01]  /*2f20*/  IMAD.X R116, R113, 0x1, R108.reuse, P1 ;  /* 0x0000000171747824 */ /* 0x100fe200008e066c */
[----:B------:R-:W-:Y:S01]  /*2f30*/  SHF.R.S32.HI R150, RZ, 0x1f, R165 ;  /* 0x0000001fff967819 */ /* 0x000fe200000114a5 */
[----:B------:R-:W-:Y:S01]  /*2f40*/  IMAD.X R118, R115, 0x1, R108, P0 ;  /* 0x0000000173767824 */ /* 0x000fe200000e066c */
[----:B------:R-:W-:-:S02]  /*2f50*/  SHF.R.S32.HI R146, RZ, 0x1f, R163 ;  /* 0x0000001fff927819 */ /* 0x000fc400000114a3 */
[----:B------:R-:W-:Y:S02]  /*2f60*/  SHF.R.S32.HI R144, RZ, 0x1f, R161 ;  /* 0x0000001fff907819 */ /* 0x000fe400000114a1 */
[----:B------:R-:W-:Y:S02]  /*2f70*/  SHF.R.S32.HI R155, RZ, 0x1f, R168 ;  /* 0x0000001fff9b7819 */ /* 0x000fe400000114a8 */
[----:B------:R-:W-:Y:S02]  /*2f80*/  IADD3 R91, R91, R211, RZ ;  /* 0x000000d35b5b7210 */ /* 0x000fe40007ffe0ff */
[----:B------:R-:W-:Y:S02]  /*2f90*/  SHF.R.S32.HI R153, RZ, 0x1f, R166 ;  /* 0x0000001fff997819 */ /* 0x000fe400000114a6 */
[----:B------:R-:W-:Y:S02]  /*2fa0*/  SHF.R.S32.HI R151, RZ, 0x1f, R164 ;  /* 0x0000001fff977819 */ /* 0x000fe400000114a4 */
[----:B------:R-:W-:-:S02]  /*2fb0*/  SHF.R.S32.HI R147, RZ, 0x1f, R162 ;  /* 0x0000001fff937819 */ /* 0x000fc400000114a2 */
[----:B------:R-:W-:Y:S02]  /*2fc0*/  SHF.R.S32.HI R145, RZ, 0x1f, R160 ;  /* 0x0000001fff917819 */ /* 0x000fe400000114a0 */
[----:B------:R-:W-:Y:S02]  /*2fd0*/  SHF.R.S32.HI R143, RZ, 0x1f, R159 ;  /* 0x0000001fff8f7819 */ /* 0x000fe4000001149f */
[----:B------:R-:W-:Y:S02]  /*2fe0*/  SHF.R.S32.HI R142, RZ, 0x1f, R158 ;  /* 0x0000001fff8e7819 */ /* 0x000fe4000001149e */
.L_x_1799:
        /* <DEDUP_REMOVED lines=11> */
[----:B------:R-:W2:Y:S04]  /*30a0*/  @P1 LD.E.128 R20, [R130.64] ;  /* 0x0000000682141980 */ /* 0x000ea8000c101d00 */
[----:B--2---:R1:W-:Y:S04]  /*30b0*/  @P1 ST.E.128 [R140.64], R20 ;  /* 0x000000148c001985 */ /* 0x0043e8000c101d06 */
[----:B------:R-:W2:Y:S04]  /*30c0*/  @P0 LD.E.128 R4, [R130.64+0x80] ;  /* 0x0000800682040980 */ /* 0x000ea8000c101d00 */
[----:B--2---:R1:W-:Y:S02]  /*30d0*/  @P0 ST.E.128 [R140.64+0x80], R4 ;  /* 0x000080048c000985 */ /* 0x0043e4000c101d06 */
.L_x_1667:
[----:B------:R-:W-:Y:S05]  /*30e0*/  BSYNC B0 ;  /* 0x0000000000007941 */ /* 0x000fea0003800000 */
.L_x_1666:
        /* <DEDUP_REMOVED lines=15> */
.L_x_1669:
[----:B------:R-:W-:Y:S05]  /*31e0*/  BSYNC B0 ;  /* 0x0000000000007941 */ /* 0x000fea0003800000 */
.L_x_1668:
        /* <DEDUP_REMOVED lines=15> */
.L_x_1671:
[----:B------:R-:W-:Y:S05]  /*32e0*/  BSYNC B0 ;  /* 0x0000000000007941 */ /* 0x000fea0003800000 */
.L_x_1670:
        /* <DEDUP_REMOVED lines=15> */
.L_x_1673:
[----:B------:R-:W-:Y:S05]  /*33e0*/  BSYNC B0 ;  /* 0x0000000000007941 */ /* 0x000fea0003800000 */
.L_x_1672:
        /* <DEDUP_REMOVED lines=15> */
.L_x_1675:
[----:B------:R-:W-:Y:S05]  /*34e0*/  BSYNC B0 ;  /* 0x0000000000007941 */ /* 0x000fea0003800000 */
.L_x_1674:
        /* <DEDUP_REMOVED lines=15> */
.L_x_1677:
[----:B------:R-:W-:Y:S05]  /*35e0*/  BSYNC B0 ;  /* 0x0000000000007941 */ /* 0x000fea0003800000 */
.L_x_1676:
        /* <DEDUP_REMOVED lines=15> */
.L_x_1679:
[----:B------:R-:W-:Y:S05]  /*36e0*/  BSYNC B0 ;  /* 0x0000000000007941 */ /* 0x000fea0003800000 */
.L_x_1678:
        /* <DEDUP_REMOVED lines=15> */
.L_x_1681:
[----:B------:R-:W-:Y:S05]  /*37e0*/  BSYNC B0 ;  /* 0x0000000000007941 */ /* 0x000fea0003800000 */
.L_x_1680:
[----:B------:R-:W2:Y:S01]  /*37f0*/  LD.E R17, [R10.64+0xd0] ;  /* 0x0000d0060a117980 */ /* 0x000ea2000c101900 */
[----:B------:R-:W-:Y:S03]  /*3800*/  BSSY B3, `(.L_x_1682) ;  /* 0x0000a81000037945 */ /* 0x000fe60003800000 */
        /* <DEDUP_REMOVED lines=20> */
[----:B------:R-:W-:Y:S01]  /*3950*/  @!P0 MOV R8, R12 ;  /* 0x0000000c00088202 */ /* 0x000fe20000000f00 */
[----:B------:R-:W3:Y:S06]  /*3960*/  @!P0 LD.E.64 R30, [R56.64] ;  /* 0x00000006381e8980 */ /* 0x000eec000c101b00 */
[----:B------:R-:W4:Y:S01]  /*3970*/  @!P0 LD.E.64 R6, [R8.64] ;  /* 0x0000000608068980 */ /* 0x000f22000c101b00 */
[----:B---3--:R-:W-:Y:S01]  /*3980*/  @!P0 IMAD.U32 R26, R30, 0x10000, RZ ;  /* 0x000100001e1a8824 */ /* 0x008fe200078e00ff */
[C---:B--2---:R-:W-:Y:S02]  /*3990*/  @!P0 LOP3.LUT R25, R20.reuse, 0xffff0000, RZ, 0xc0, !PT ;  /* 0xffff000014198812 */ /* 0x044fe400078ec0ff */
[----:B------:R-:W-:Y:S02]  /*39a0*/  @!P0 SHF.L.U32 R29, R20, 0x10, RZ ;  /* 0x00000010141d8819 */ /* 0x000fe400000006ff */
[----:B------:R-:W-:Y:S01]  /*39b0*/  @!P0 LOP3.LUT R27, R21, 0xffff0000, RZ, 0xc0, !PT ;  /* 0xffff0000151b8812 */ /* 0x000fe200078ec0ff */
[C---:B----4-:R-:W-:Y:S01]  /*39c0*/  @!P0 IMAD.U32 R24, R6.reuse, 0x10000, RZ ;  /* 0x0001000006188824 */ /* 0x050fe200078e00ff */
[----:B------:R-:W-:Y:S01]  /*39d0*/  @!P0 LOP3.LUT R8, R23, 0xffff0000, RZ, 0xc0, !PT ;  /* 0xffff000017088812 */ /* 0x000fe200078ec0ff */
[----:B------:R-:W-:Y:S01]  /*39e0*/  @!P0 FMUL.FTZ R33, R25, R26 ;  /* 0x0000001a19218220 */ /* 0x000fe20000410000 */
[----:B------:R-:W-:Y:S01]  /*39f0*/  @!P0 SHF.L.U32 R32, R23, 0x10, RZ ;  /* 0x0000001017208819 */ /* 0x000fe200000006ff */
        /* <DEDUP_REMOVED lines=8> */
[----:B------:R-:W-:Y:S01]  /*3a80*/  @!P0 IMAD.U32 R30, R31, 0x10000, RZ ;  /* 0x000100001f1e8824 */ /* 0x000fe200078e00ff */
[----:B------:R-:W-:Y:S01]  /*3a90*/  @!P0 SHF.L.U32 R29, R21, 0x10, RZ ;  /* 0x00000010151d8819 */ /* 0x000fe200000006ff */
[----:B------:R-:W-:Y:S01]  /*3aa0*/  @!P0 IMAD.U32 R26, R22, 0x10000, RZ ;  /* 0x00010000161a8824 */ /* 0x000fe200078e00ff */
[----:B------:R-:W-:Y:S01]  /*3ab0*/  @!P0 LOP3.LUT R7, R7, 0xffff0000, RZ, 0xc0, !PT ;  /* 0xffff000007078812 */ /* 0x000fe200078ec0ff */
[----:B------:R-:W-:Y:S01]  /*3ac0*/  @!P0 FMUL.FTZ R3, R24, R5 ;  /* 0x0000000518038220 */ /* 0x000fe20000410000 */
[----:B------:R-:W-:Y:S01]  /*3ad0*/  @!P0 LOP3.LUT R31, R31, 0xffff0000, RZ, 0xc0, !PT ;  /* 0xffff00001f1f8812 */ /* 0x000fe200078ec0ff */
[----:B------:R-:W-:Y:S01]  /*3ae0*/  @!P0 FMUL.FTZ R35, R27, R28 ;  /* 0x0000001c1b238220 */ /* 0x000fe20000410000 */
[----:B------:R-:W-:Y:S01]  /*3af0*/  @!P0 F2FP.BF16.PACK_AB R33, R0, R33 ;  /* 0x000000210021823e */ /* 0x000fe200000010ff */
[----:B------:R-:W-:Y:S02]  /*3b00*/  @!P0 FMUL.FTZ R34, R24, R30 ;  /* 0x0000001e18228220 */ /* 0x000fe40000410000 */
[C---:B------:R-:W-:Y:S01]  /*3b10*/  @!P0 FMUL.FTZ R36, R8.reuse, R31 ;  /* 0x0000001f08248220 */ /* 0x040fe20000410000 */
[----:B------:R-:W-:Y:S01]  /*3b20*/  @!P0 MOV R20, R33 ;  /* 0x0000002100148202 */ /* 0x000fe20000000f00 */
        /* <DEDUP_REMOVED lines=14> */
.L_x_1688:
[----:B------:R-:W-:Y:S05]  /*3c10*/  BSYNC B0 ;  /* 0x0000000000007941 */ /* 0x000fea0003800000 */
.L_x_1687:
[----:B------:R-:W-:Y:S11]  /*3c20*/  ISETP.GE.AND P0, PT, R14, R183, PT ;  /* 0x000000b70e00720c */ /* 0x000ff60003f06270 */
[----:B------:R-:W-:Y:S02]  /*3c30*/  @!UPT UIADD3 URZ, URZ, URZ, URZ ;  /* 0x0000003f3f3ff290 */ /* 0x000fe4000fffe03f */
[----:B------:R-:W-:-:S05]  /*3c40*/  @P0 BRA `(.L_x_1686) ;  /* 0x000002f000000947 */ /* 0x000fca0003800000 */
[----:B------:R-:W-:Y:S01]  /*3c50*/  ISETP.GE.AND P0, PT, R14, R17, PT ;  /* 0x000000110e00720c */ /* 0x000fe20003f06270 */
[----:B-1----:R-:W2:Y:S11]  /*3c60*/  LD.E.128 R20, [R132.64+0x80] ;  /* 0x0000800684147980 */ /* 0x002eb6000c101d00 */
[----:B------:R-:W-:Y:S01]  /*3c70*/  @!UPT UIADD3 URZ, URZ, URZ, URZ ;  /* 0x0000003f3f3ff290 */ /* 0x000fe2000fffe03f */
[----:B------:R-:W-:Y:S01]  /*3c80*/  @!P0 MOV R8, R12 ;  /* 0x0000000c00088202 */ /* 0x000fe20000000f00 */
[----:B------:R-:W3:Y:S06]  /*3c90*/  @!P0 LD.E.64 R30, [R56.64+0x40] ;  /* 0x00004006381e8980 */ /* 0x000eec000c101b00 */
[----:B------:R-:W4:Y:S01]  /*3ca0*/  @!P0 LD.E.64 R6, [R8.64+0x40] ;  /* 0x0000400608068980 */ /* 0x000f22000c101b00 */
        /* <DEDUP_REMOVED lines=41> */
.L_x_1686:
[----:B------:R-:W-:Y:S05]  /*3f40*/  BSYNC B1 ;  /* 0x0000000000017941 */ /* 0x000fea0003800000 */
.L_x_1685:
        /* <DEDUP_REMOVED lines=63> */
.L_x_1692:
[----:B------:R-:W-:Y:S05]  /*4340*/  BSYNC B0 ;  /* 0x0000000000007941 */ /* 0x000fea0003800000 */
.L_x_1691:
        /* <DEDUP_REMOVED lines=52> */
.L_x_1690:
[----:B------:R-:W-:Y:S05]  /*4690*/  BSYNC B1 ;  /* 0x0000000000017941 */ /* 0x000fea0003800000 */
.L_x_1689:
        /* <DEDUP_REMOVED lines=63> */
.L_x_1696:
[----:B------:R-:W-:Y:S05]  /*4a90*/  BSYNC B0 ;  /* 0x0000000000007941 */ /* 0x000fea0003800000 */
.L_x_1695:
        /* <DEDUP_REMOVED lines=52> */
.L_x_1694:
[----:B------:R-:W-:Y:S05]  /*4de0*/  BSYNC B1 ;  /* 0x0000000000017941 */ /* 0x000fea0003800000 */
.L_x_1693:
        /* <DEDUP_REMOVED lines=65> */
.L_x_1700:
[----:B------:R-:W-:Y:S05]  /*5200*/  BSYNC B0 ;  /* 0x0000000000007941 */ /* 0x000fea0003800000 */
.L_x_1699:
        /* <DEDUP_REMOVED lines=52> */
.L_x_1698:
[----:B------:R-:W-:Y:S05]  /*5550*/  BSYNC B1 ;  /* 0x0000000000017941 */ /* 0x000fea0003800000 */
.L_x_1697:
        /* <DEDUP_REMOVED lines=63> */
.L_x_1704:
[----:B------:R-:W-:Y:S05]  /*5950*/  BSYNC B0 ;  /* 0x0000000000007941 */ /* 0x000fea0003800000 */
.L_x_1703:
        /* <DEDUP_REMOVED lines=52> */
.L_x_1702:
[----:B------:R-:W-:Y:S05]  /*5ca0*/  BSYNC B1 ;  /* 0x0000000000017941 */ /* 0x000fea0003800000 */
.L_x_1701:
        /* <DEDUP_REMOVED lines=65> */
.L_x_1708:
[----:B------:R-:W-:Y:S05]  /*60c0*/  BSYNC B0 ;  /* 0x0000000000007941 */ /* 0x000fea0003800000 */
.L_x_1707:
        /* <DEDUP_REMOVED lines=52> */
.L_x_1706:
[----:B------:R-:W-:Y:S05]  /*6410*/  BSYNC B1 ;  /* 0x0000000000017941 */ /* 0x000fea0003800000 */
.L_x_1705:
        /* <DEDUP_REMOVED lines=65> */
.L_x_1712:
[----:B------:R-:W-:Y:S05]  /*6830*/  BSYNC B0 ;  /* 0x0000000000007941 */ /* 0x000fea0003800000 */
.L_x_1711:
        /* <DEDUP_REMOVED lines=52> */
.L_x_1710:
[----:B------:R-:W-:Y:S05]  /*6b80*/  BSYNC B1 ;  /* 0x0000000000017941 */ /* 0x000fea0003800000 */
.L_x_1709:
        /* <DEDUP_REMOVED lines=65> */
.L_x_1716:
[----:B------:R-:W-:Y:S05]  /*6fa0*/  BSYNC B0 ;  /* 0x0000000000007941 */ /* 0x000fea0003800000 */
.L_x_1715:
        /* <DEDUP_REMOVED lines=52> */
.L_x_1714:
[----:B------:R-:W-:Y:S05]  /*72f0*/  BSYNC B1 ;  /* 0x0000000000017941 */ /* 0x000fea0003800000 */
.L_x_1713:
[----:B------:R-:W2:Y:S01]  /*7300*/  LD.E R3, [R10.64+0xd0] ;  /* 0x0000d0060a037980 */ /* 0x000ea2000c101900 */
[----:B------:R-:W-:Y:S02]  /*7310*/  IMAD.MOV.U32 R8, RZ, RZ, R12 ;  /* 0x000000ffff087224 */ /* 0x000fe400078e000c */
[----:B--2---:R-:W-:Y:S05]  /*7320*/  IMAD.U32 R3, R3, -0x40, RZ ;  /* 0xffffffc003037824 */ /* 0x004fea00078e00ff */
[C---:B------:R-:W-:Y:S02]  /*7330*/  LEA R12, P1, R3.reuse, R8, 0x1 ;  /* 0x00000008030c7211 */ /* 0x040fe400078208ff */
[C---:B------:R-:W-:Y:S02]  /*7340*/  LEA R56, P0, R3.reuse, R56, 0x1 ;  /* 0x0000003803387211 */ /* 0x040fe400078008ff */
[C---:B------:R-:W-:Y:S02]  /*7350*/  LEA.HI.X.SX32 R9, R3.reuse, R9, 0x1, P1 ;  /* 0x0000000903097211 */ /* 0x040fe400008f0eff */
[----:B------:R-:W-:Y:S01]  /*7360*/  LEA.HI.X.SX32 R57, R3, R57, 0x1, P0 ;  /* 0x0000003903397211 */ /* 0x000fe200000f0eff */
[----:B------:R-:W-:-:S05]  /*7370*/  BRA `(.L_x_1717) ;  /* 0x00006c9000007947 */ /* 0x000fca0003800000 */
.L_x_1684:
        /* <DEDUP_REMOVED lines=28> */
[C---:B------:R-:W-:Y:S03]  /*7540*/  LEA R20, P0, R59.reuse, R132, 0x1 ;  /* 0x000000843b147211 */ /* 0x040fe600078008ff */
[----:B------:R-:W2:Y:S01]  /*7550*/  LD.E.128 R4, [R32.64] ;  /* 0x0000000620047980 */ /* 0x000ea2000c101d00 */
[----:B------:R-:W-:Y:S01]  /*7560*/  LEA.HI.X.SX32 R21, R59, R133, 0x1, P0 ;  /* 0x000000853b157211 */ /* 0x000fe200000f0eff */
[----:B------:R-:W-:Y:S01]  /*7570*/  IMAD.MOV.U32 R59, RZ, RZ, RZ ;  /* 0x000000ffff3b7224 */ /* 0x000fe200078e00ff */
[----:B------:R-:W-:Y:S04]  /*7580*/  @P1 IADD3 R59, -R251, RZ, RZ ;  /* 0x000000fffb3b1210 */ /* 0x000fe80007ffe1ff */
[C---:B------:R-:W-:Y:S01]  /*7590*/  LEA R40, P0, R59.reuse, R136, 0x1 ;  /* 0x000000883b287211 */ /* 0x040fe200078008ff */
[----:B------:R-:W3:Y:S03]  /*75a0*/  LD.E.128 R20, [R20.64] ;  /* 0x0000000614147980 */ /* 0x000ee6000c101d00 */
[----:B------:R-:W-:Y:S05]  /*75b0*/  LEA.HI.X.SX32 R41, R59, R137, 0x1, P0 ;  /* 0x000000893b297211 */ /* 0x000fea00000f0eff */
        /* <DEDUP_REMOVED lines=53> */
.L_x_1723:
[----:B------:R-:W-:Y:S05]  /*7910*/  BSYNC B0 ;  /* 0x0000000000007941 */ /* 0x000fea0003800000 */
.L_x_1722:
[----:B-----5:R2:W-:Y:S02]  /*7920*/  ST.E.128 [R138.64], R48 ;  /* 0x000000308a007985 */ /* 0x0205e4000c101d06 */
.L_x_1721:
[----:B------:R-:W-:Y:S05]  /*7930*/  BSYNC B1 ;  /* 0x0000000000017941 */ /* 0x000fea0003800000 */
.L_x_1720:
        /* <DEDUP_REMOVED lines=26> */
[----:B------:R-:W3:Y:S01]  /*7ae0*/  LD.E.128 R4, [R32.64+0x80] ;  /* 0x0000800620047980 */ /* 0x000ee2000c101d00 */
[----:B------:R-:W-:Y:S01]  /*7af0*/  LEA.HI.X.SX32 R21, R251, R133, 0x1, P0 ;  /* 0x00000085fb157211 */ /* 0x000fe200000f0eff */
[----:B------:R-:W-:Y:S01]  /*7b00*/  IMAD.MOV.U32 R251, RZ, RZ, RZ ;  /* 0x000000fffffb7224 */ /* 0x000fe200078e00ff */
[----:B------:R-:W-:Y:S04]  /*7b10*/  @P1 IADD3 R251, -R59, RZ, RZ ;  /* 0x000000ff3bfb1210 */ /* 0x000fe80007ffe1ff */
[C---:B------:R-:W-:Y:S01]  /*7b20*/  LEA R40, P0, R251.reuse, R136, 0x1 ;  /* 0x00000088fb287211 */ /* 0x040fe200078008ff */
[----:B------:R-:W4:Y:S03]  /*7b30*/  LD.E.128 R20, [R20.64+0x80] ;  /* 0x0000800614147980 */ /* 0x000f26000c101d00 */
[----:B------:R-:W-:Y:S05]  /*7b40*/  LEA.HI.X.SX32 R41, R251, R137, 0x1, P0 ;  /* 0x00000089fb297211 */ /* 0x000fea00000f0eff */
        /* <DEDUP_REMOVED lines=53> */
.L_x_1725:
[----:B------:R-:W-:Y:S05]  /*7ea0*/  BSYNC B0 ;  /* 0x0000000000007941 */ /* 0x000fea0003800000 */
.L_x_1724:
[----:B-----5:R3:W-:Y:S02]  /*7eb0*/  ST.E.128 [R138.64+0x80], R48 ;  /* 0x000080308a007985 */ /* 0x0207e4000c101d06 */
.L_x_1719:
[----:B------:R-:W-:Y:S05]  /*7ec0*/  BSYNC B2 ;  /* 0x0000000000027941 */ /* 0x000fea0003800000 */
.L_x_1718:
        /* <DEDUP_REMOVED lines=34> */
[----:B------:R-:W-:Y:S02]  /*80f0*/  LEA.HI.X.SX32 R52, R52, R157, 0x1, P2 ;  /* 0x0000009d34347211 */ /* 0x000fe400010f0eff */
[----:B------:R-:W3:Y:S02]  /*8100*/  LD.E.128 R20, [R20.64] ;  /* 0x0000000614147980 */ /* 0x000ee4000c101d00 */
[----:B------:R-:W-:Y:S01]  /*8110*/  LEA.HI.X R25, R182, R135, R52, 0x1, P0 ;  /* 0x00000087b6197211 */ /* 0x000fe200000f0c34 */
[----:B------:R-:W-:Y:S01]  /*8120*/  IMAD.MOV.U32 R52, RZ, RZ, RZ ;  /* 0x000000ffff347224 */ /* 0x000fe200078e00ff */
[----:B------:R-:W-:Y:S04]  /*8130*/  @P1 IADD3 R52, -R251, RZ, RZ ;  /* 0x000000fffb341210 */ /* 0x000fe80007ffe1ff */
[----:B------:R-:W-:Y:S01]  /*8140*/  IADD3 R251, P0, R181, R52, RZ ;  /* 0x00000034b5fb7210 */ /* 0x000fe20007f1e0ff */
[----:B--2---:R4:W2:Y:S03]  /*8150*/  LD.E.128 R4, [R24.64] ;  /* 0x0000000618047980 */ /* 0x0048a6000c101d00 */
[----:B------:R-:W-:Y:S02]  /*8160*/  LEA.HI.X.SX32 R52, R52, R157, 0x1, P0 ;  /* 0x0000009d34347211 */ /* 0x000fe400000f0eff */
[C---:B------:R-:W-:Y:S04]  /*8170*/  LEA R58, P0, R251.reuse, R136, 0x1 ;  /* 0x00000088fb3a7211 */ /* 0x040fe800078008ff */
[----:B------:R-:W-:Y:S05]  /*8180*/  LEA.HI.X R59, R251, R137, R52, 0x1, P0 ;  /* 0x00000089fb3b7211 */ /* 0x000fea00000f0c34 */
[----:B------:R-:W2:Y:S01]  /*8190*/  LD.E.128 R60, [R58.64] ;  /* 0x000000063a3c7980 */ /* 0x000ea2000c101d00 */
[C---:B---3--:R-:W-:Y:S01]  /*81a0*/  IMAD.U32 R31, R20.reuse, 0x10000, RZ ;  /* 0x00010000141f7824 */ /* 0x048fe200078e00ff */
[----:B------:R-:W-:Y:S01]  /*81b0*/  LOP3.LUT R29, R20, 0xffff0000, RZ, 0xc0, !PT ;  /* 0xffff0000141d7812 */ /* 0x000fe200078ec0ff */
[C---:B----4-:R-:W-:Y:S01]  /*81c0*/  IMAD.U32 R25, R22.reuse, 0x10000, RZ ;  /* 0x0001000016197824 */ /* 0x050fe200078e00ff */
[----:B------:R-:W-:Y:S01]  /*81d0*/  SHF.L.U32 R26, R21, 0x10, RZ ;  /* 0x00000010151a7819 */ /* 0x000fe200000006ff */
[----:B------:R-:W-:Y:S01]  /*81e0*/  IMAD.U32 R20, R23, 0x10000, RZ ;  /* 0x0001000017147824 */ /* 0x000fe200078e00ff */
[----:B------:R-:W-:Y:S02]  /*81f0*/  LOP3.LUT R28, R21, 0xffff0000, RZ, 0xc0, !PT ;  /* 0xffff0000151c7812 */ /* 0x000fe400078ec0ff */
[----:B------:R-:W-:Y:S01]  /*8200*/  LOP3.LUT R24, R22, 0xffff0000, RZ, 0xc0, !PT ;  /* 0xffff000016187812 */ /* 0x000fe200078ec0ff */
[----:B--2---:R-:W-:Y:S01]  /*8210*/  IMAD.U32 R35, R5, 0x10000, RZ ;  /* 0x0001000005237824 */ /* 0x004fe200078e00ff */
        /* <DEDUP_REMOVED lines=13> */
[C---:B------:R-:W-:Y:S01]  /*82f0*/  IMAD.U32 R36, R60.reuse, 0x10000, RZ ;  /* 0x000100003c247824 */ /* 0x040fe200078e00ff */
        /* <DEDUP_REMOVED lines=30> */
.L_x_1731:
[----:B------:R-:W-:Y:S05]  /*84e0*/  BSYNC B0 ;  /* 0x0000000000007941 */ /* 0x000fea0003800000 */
.L_x_1730:
[C---:B------:R-:W-:Y:S04]  /*84f0*/  LEA R2, P0, R225.reuse, R138, 0x1 ;  /* 0x0000008ae1027211 */ /* 0x040fe800078008ff */
[----:B------:R-:W-:Y:S05]  /*8500*/  LEA.HI.X R3, R225, R139, R226, 0x1, P0 ;  /* 0x0000008be1037211 */ /* 0x000fea00000f0ce2 */
[----:B-----5:R3:W-:Y:S04]  /*8510*/  ST.E.128 [R2.64], R48 ;  /* 0x0000003002007985 */ /* 0x0207e8000c101d06 */
.L_x_1729:
[----:B------:R-:W-:Y:S05]  /*8520*/  BSYNC B1 ;  /* 0x0000000000017941 */ /* 0x000fea0003800000 */
.L_x_1728:
        /* <DEDUP_REMOVED lines=22> */
[C---:B------:R-:W-:Y:S01]  /*8690*/  @P1 IADD3 R222, -R251.reuse, RZ, RZ ;  /* 0x000000fffbde1210 */ /* 0x040fe20007ffe1ff */
[----:B------:R-:W-:Y:S03]  /*86a0*/  @P1 IMAD.MOV R52, RZ, RZ, -R251 ;  /* 0x000000ffff341224 */ /* 0x000fe600078e0afb */
[----:B------:R-:W-:Y:S02]  /*86b0*/  LEA R20, P0, R222, R58, 0x1 ;  /* 0x0000003ade147211 */ /* 0x000fe400078008ff */
        /* <DEDUP_REMOVED lines=66> */
.L_x_1733:
[----:B------:R-:W-:Y:S05]  /*8ae0*/  BSYNC B0 ;  /* 0x0000000000007941 */ /* 0x000fea0003800000 */
.L_x_1732:
[C---:B------:R-:W-:Y:S04]  /*8af0*/  LEA R2, P0, R96.reuse, R138, 0x1 ;  /* 0x0000008a60027211 */ /* 0x040fe800078008ff */
[----:B------:R-:W-:Y:S05]  /*8b00*/  LEA.HI.X R3, R96, R139, R95, 0x1, P0 ;  /* 0x0000008b60037211 */ /* 0x000fea00000f0c5f */
[----:B-----5:R3:W-:Y:S04]  /*8b10*/  ST.E.128 [R2.64], R48 ;  /* 0x0000003002007985 */ /* 0x0207e8000c101d06 */
.L_x_1727:
[----:B------:R-:W-:Y:S05]  /*8b20*/  BSYNC B2 ;  /* 0x0000000000027941 */ /* 0x000fea0003800000 */
.L_x_1726:
        /* <DEDUP_REMOVED lines=97> */
.L_x_1739:
[----:B------:R-:W-:Y:S05]  /*9140*/  BSYNC B0 ;  /* 0x0000000000007941 */ /* 0x000fea0003800000 */
.L_x_1738:
[C---:B------:R-:W-:Y:S04]  /*9150*/  LEA R2, P0, R97.reuse, R138, 0x1 ;  /* 0x0000008a61027211 */ /* 0x040fe800078008ff */
[----:B------:R-:W-:Y:S05]  /*9160*/  LEA.HI.X R3, R97, R139, R98, 0x1, P0 ;  /* 0x0000008b61037211 */ /* 0x000fea00000f0c62 */
[----:B-----5:R3:W-:Y:S04]  /*9170*/  ST.E.128 [R2.64], R48 ;  /* 0x0000003002007985 */ /* 0x0207e8000c101d06 */
.L_x_1737:
[----:B------:R-:W-:Y:S05]  /*9180*/  BSYNC B1 ;  /* 0x0000000000017941 */ /* 0x000fea0003800000 */
.L_x_1736:
        /* <DEDUP_REMOVED lines=91> */
.L_x_1741:
[----:B------:R-:W-:Y:S05]  /*9740*/  BSYNC B0 ;  /* 0x0000000000007941 */ /* 0x000fea0003800000 */
.L_x_1740:
[C---:B------:R-:W-:Y:S04]  /*9750*/  LEA R2, P0, R242.reuse, R138, 0x1 ;  /* 0x0000008af2027211 */ /* 0x040fe800078008ff */
[----:B------:R-:W-:Y:S05]  /*9760*/  LEA.HI.X R3, R242, R139, R243, 0x1, P0 ;  /* 0x0000008bf2037211 */ /* 0x000fea00000f0cf3 */
[----:B-----5:R3:W-:Y:S04]  /*9770*/  ST.E.128 [R2.64], R48 ;  /* 0x0000003002007985 */ /* 0x0207e8000c101d06 */
.L_x_1735:
[----:B------:R-:W-:Y:S05]  /*9780*/  BSYNC B2 ;  /* 0x0000000000027941 */ /* 0x000fea0003800000 */
.L_x_1734:
        /* <DEDUP_REMOVED lines=98> */
.L_x_1747:
[----:B------:R-:W-:Y:S05]  /*9db0*/  BSYNC B0 ;  /* 0x0000000000007941 */ /* 0x000fea0003800000 */
.L_x_1746:
[----:B------:R-:W-:Y:S02]  /*9dc0*/  IMAD R0, R65, 0x60, RZ ;  /* 0x0000006041007824 */ /* 0x000fe400078e02ff */
[----:B------:R-:W-:Y:S05]  /*9dd0*/  IMAD.WIDE.U32 R2, R64, 0x60, R138 ;  /* 0x0000006040027825 */ /* 0x000fea00078e008a */
[----:B------:R-:W-:Y:S05]  /*9de0*/  IADD3 R3, R3, R0, RZ ;  /* 0x0000000003037210 */ /* 0x000fea0007ffe0ff */
[----:B-----5:R3:W-:Y:S02]  /*9df0*/  ST.E.128 [R2.64], R48 ;  /* 0x0000003002007985 */ /* 0x0207e4000c101d06 */
.L_x_1745:
[----:B------:R-:W-:Y:S05]  /*9e00*/  BSYNC B1 ;  /* 0x0000000000017941 */ /* 0x000fea0003800000 */
.L_x_1744:
        /* <DEDUP_REMOVED lines=91> */
.L_x_1749:
[----:B------:R-:W-:Y:S05]  /*a3c0*/  BSYNC B0 ;  /* 0x0000000000007941 */ /* 0x000fea0003800000 */
.L_x_1748:
[C---:B------:R-:W-:Y:S04]  /*a3d0*/  LEA R2, P0, R240.reuse, R138, 0x1 ;  /* 0x0000008af0027211 */ /* 0x040fe800078008ff */
[----:B------:R-:W-:Y:S05]  /*a3e0*/  LEA.HI.X R3, R240, R139, R241, 0x1, P0 ;  /* 0x0000008bf0037211 */ /* 0x000fea00000f0cf1 */
[----:B-----5:R3:W-:Y:S04]  /*a3f0*/  ST.E.128 [R2.64], R48 ;  /* 0x0000003002007985 */ /* 0x0207e8000c101d06 */
.L_x_1743:
[----:B------:R-:W-:Y:S05]  /*a400*/  BSYNC B2 ;  /* 0x0000000000027941 */ /* 0x000fea0003800000 */
.L_x_1742:
        /* <DEDUP_REMOVED lines=97> */
.L_x_1755:
[----:B------:R-:W-:Y:S05]  /*aa20*/  BSYNC B0 ;  /* 0x0000000000007941 */ /* 0x000fea0003800000 */
.L_x_1754:
[C---:B------:R-:W-:Y:S04]  /*aa30*/  LEA R2, P0, R93.reuse, R138, 0x1 ;  /* 0x0000008a5d027211 */ /* 0x040fe800078008ff */
[----:B------:R-:W-:Y:S05]  /*aa40*/  LEA.HI.X R3, R93, R139, R94, 0x1, P0 ;  /* 0x0000008b5d037211 */ /* 0x000fea00000f0c5e */
[----:B-----5:R3:W-:Y:S04]  /*aa50*/  ST.E.128 [R2.64], R48 ;  /* 0x0000003002007985 */ /* 0x0207e8000c101d06 */
.L_x_1753:
[----:B------:R-:W-:Y:S05]  /*aa60*/  BSYNC B1 ;  /* 0x0000000000017941 */ /* 0x000fea0003800000 */
.L_x_1752:
        /* <DEDUP_REMOVED lines=91> */
.L_x_1757:
[----:B------:R-:W-:Y:S05]  /*b020*/  BSYNC B0 ;  /* 0x0000000000007941 */ /* 0x000fea0003800000 */
.L_x_1756:
[C---:B------:R-:W-:Y:S04]  /*b030*/  LEA R2, P0, R238.reuse, R138, 0x1 ;  /* 0x0000008aee027211 */ /* 0x040fe800078008ff */
[----:B------:R-:W-:Y:S05]  /*b040*/  LEA.HI.X R3, R238, R139, R239, 0x1, P0 ;  /* 0x0000008bee037211 */ /* 0x000fea00000f0cef */
[----:B-----5:R3:W-:Y:S04]  /*b050*/  ST.E.128 [R2.64], R48 ;  /* 0x0000003002007985 */ /* 0x0207e8000c101d06 */
.L_x_1751:
[----:B------:R-:W-:Y:S05]  /*b060*/  BSYNC B2 ;  /* 0x0000000000027941 */ /* 0x000fea0003800000 */
.L_x_1750:
        /* <DEDUP_REMOVED lines=98> */
.L_x_1763:
[----:B------:R-:W-:Y:S05]  /*b690*/  BSYNC B0 ;  /* 0x0000000000007941 */ /* 0x000fea0003800000 */
.L_x_1762:
[----:B------:R-:W-:Y:S02]  /*b6a0*/  IMAD R0, R65, 0xa0, RZ ;  /* 0x000000a041007824 */ /* 0x000fe400078e02ff */
[----:B------:R-:W-:Y:S05]  /*b6b0*/  IMAD.WIDE.U32 R2, R64, 0xa0, R138 ;  /* 0x000000a040027825 */ /* 0x000fea00078e008a */
[----:B------:R-:W-:Y:S05]  /*b6c0*/  IADD3 R3, R3, R0, RZ ;  /* 0x0000000003037210 */ /* 0x000fea0007ffe0ff */
[----:B-----5:R3:W-:Y:S02]  /*b6d0*/  ST.E.128 [R2.64], R48 ;  /* 0x0000003002007985 */ /* 0x0207e4000c101d06 */
.L_x_1761:
[----:B------:R-:W-:Y:S05]  /*b6e0*/  BSYNC B1 ;  /* 0x0000000000017941 */ /* 0x000fea0003800000 */
.L_x_1760:
        /* <DEDUP_REMOVED lines=91> */
.L_x_1765:
[----:B------:R-:W-:Y:S05]  /*bca0*/  BSYNC B0 ;  /* 0x0000000000007941 */ /* 0x000fea0003800000 */
.L_x_1764:
[C---:B------:R-:W-:Y:S04]  /*bcb0*/  LEA R2, P0, R212.reuse, R138, 0x1 ;  /* 0x0000008ad4027211 */ /* 0x040fe800078008ff */
[----:B------:R-:W-:Y:S05]  /*bcc0*/  LEA.HI.X R3, R212, R139, R92, 0x1, P0 ;  /* 0x0000008bd4037211 */ /* 0x000fea00000f0c5c */
[----:B-----5:R3:W-:Y:S04]  /*bcd0*/  ST.E.128 [R2.64], R48 ;  /* 0x0000003002007985 */ /* 0x0207e8000c101d06 */
.L_x_1759:
[----:B------:R-:W-:Y:S05]  /*bce0*/  BSYNC B2 ;  /* 0x0000000000027941 */ /* 0x000fea0003800000 */
.L_x_1758:
        /* <DEDUP_REMOVED lines=98> */
.L_x_1771:
[----:B------:R-:W-:Y:S05]  /*c310*/  BSYNC B0 ;  /* 0x0000000000007941 */ /* 0x000fea0003800000 */
.L_x_1770:
[----:B------:R-:W-:Y:S02]  /*c320*/  IMAD R0, R65, 0xc0, RZ ;  /* 0x000000c041007824 */ /* 0x000fe400078e02ff */
[----:B------:R-:W-:Y:S05]  /*c330*/  IMAD.WIDE.U32 R2, R64, 0xc0, R138 ;  /* 0x000000c040027825 */ /* 0x000fea00078e008a */
[----:B------:R-:W-:Y:S05]  /*c340*/  IADD3 R3, R3, R0, RZ ;  /* 0x0000000003037210 */ /* 0x000fea0007ffe0ff */
[----:B-----5:R3:W-:Y:S02]  /*c350*/  ST.E.128 [R2.64], R48 ;  /* 0x0000003002007985 */ /* 0x0207e4000c101d06 */
.L_x_1769:
[----:B------:R-:W-:Y:S05]  /*c360*/  BSYNC B1 ;  /* 0x0000000000017941 */ /* 0x000fea0003800000 */
.L_x_1768:
        /* <DEDUP_REMOVED lines=91> */
.L_x_1773:
[----:B------:R-:W-:Y:S05]  /*c920*/  BSYNC B0 ;  /* 0x0000000000007941 */ /* 0x000fea0003800000 */
.L_x_1772:
[C---:B------:R-:W-:Y:S04]  /*c930*/  LEA R2, P0, R210.reuse, R138, 0x1 ;  /* 0x0000008ad2027211 */ /* 0x040fe800078008ff */
[----:B------:R-:W-:Y:S05]  /*c940*/  LEA.HI.X R3, R210, R139, R91, 0x1, P0 ;  /* 0x0000008bd2037211 */ /* 0x000fea00000f0c5b */
[----:B-----5:R3:W-:Y:S04]  /*c950*/  ST.E.128 [R2.64], R48 ;  /* 0x0000003002007985 */ /* 0x0207e8000c101d06 */
.L_x_1767:
[----:B------:R-:W-:Y:S05]  /*c960*/  BSYNC B2 ;  /* 0x0000000000027941 */ /* 0x000fea0003800000 */
.L_x_1766:
        /* <DEDUP_REMOVED lines=98> */
.L_x_1779:
[----:B------:R-:W-:Y:S05]  /*cf90*/  BSYNC B0 ;  /* 0x0000000000007941 */ /* 0x000fea0003800000 */
.L_x_1778:
[----:B------:R-:W-:Y:S02]  /*cfa0*/  IMAD R0, R65, 0xe0, RZ ;  /* 0x000000e041007824 */ /* 0x000fe400078e02ff */
[----:B---3--:R-:W-:Y:S05]  /*cfb0*/  IMAD.WIDE.U32 R2, R64, 0xe0, R138 ;  /* 0x000000e040027825 */ /* 0x008fea00078e008a */
[----:B------:R-:W-:Y:S05]  /*cfc0*/  IADD3 R3, R3, R0, RZ ;  /* 0x0000000003037210 */ /* 0x000fea0007ffe0ff */
[----:B-----5:R3:W-:Y:S02]  /*cfd0*/  ST.E.128 [R2.64], R36 ;  /* 0x0000002402007985 */ /* 0x0207e4000c101d06 */
.L_x_1777:
[----:B------:R-:W-:Y:S05]  /*cfe0*/  BSYNC B1 ;  /* 0x0000000000017941 */ /* 0x000fea0003800000 */
.L_x_1776:
        /* <DEDUP_REMOVED lines=91> */
.L_x_1781:
[----:B------:R-:W-:Y:S05]  /*d5a0*/  BSYNC B0 ;  /* 0x0000000000007941 */ /* 0x000fea0003800000 */
.L_x_1780:
[C---:B---3--:R-:W-:Y:S04]  /*d5b0*/  LEA R2, P0, R208.reuse, R138, 0x1 ;  /* 0x0000008ad0027211 */ /* 0x048fe800078008ff */
[----:B------:R-:W-:Y:S05]  /*d5c0*/  LEA.HI.X R3, R208, R139, R90, 0x1, P0 ;  /* 0x0000008bd0037211 */ /* 0x000fea00000f0c5a */
[----:B-----5:R3:W-:Y:S04]  /*d5d0*/  ST.E.128 [R2.64], R20 ;  /* 0x0000001402007985 */ /* 0x0207e8000c101d06 */
.L_x_1775:
[----:B------:R-:W-:Y:S05]  /*d5e0*/  BSYNC B2 ;  /* 0x0000000000027941 */ /* 0x000fea0003800000 */
.L_x_1774:
[----:B---3--:R-:W3:Y:S02]  /*d5f0*/  LD.E R3, [R10.64+0xd0] ;  /* 0x0000d0060a037980 */ /* 0x008ee4000c101900 */
[----:B---3--:R-:W-:Y:S05]  /*d600*/  IMAD.U32 R3, R3, -0x40, RZ ;  /* 0xffffffc003037824 */ /* 0x008fea00078e00ff */
[C---:B------:R-:W-:Y:S02]  /*d610*/  LEA R136, P1, R3.reuse, R136, 0x1 ;  /* 0x0000008803887211 */ /* 0x040fe400078208ff */
[C---:B------:R-:W-:Y:S02]  /*d620*/  LEA R134, P0, R3.reuse, R134, 0x1 ;  /* 0x0000008603867211 */ /* 0x040fe400078008ff */
[C---:B------:R-:W-:Y:S02]  /*d630*/  LEA.HI.X.SX32 R137, R3.reuse, R137, 0x1, P1 ;  /* 0x0000008903897211 */ /* 0x040fe400008f0eff */
[----:B------:R-:W-:Y:S01]  /*d640*/  LEA.HI.X.SX32 R135, R3, R135, 0x1, P0 ;  /* 0x0000008703877211 */ /* 0x000fe200000f0eff */
[----:B------:R-:W-:-:S05]  /*d650*/  BRA `(.L_x_1717) ;  /* 0x000009b000007947 */ /* 0x000fca0003800000 */
.L_x_1683:
        /* <DEDUP_REMOVED lines=8> */
.L_x_1783:
[----:B------:R-:W-:Y:S05]  /*d6e0*/  BSYNC B0 ;  /* 0x0000000000007941 */ /* 0x000fea0003800000 */
.L_x_1782:
        /* <DEDUP_REMOVED lines=19> */
.L_x_1785:
[----:B------:R-:W-:Y:S05]  /*d820*/  BSYNC B0 ;  /* 0x0000000000007941 */ /* 0x000fea0003800000 */
.L_x_1784:
        /* <DEDUP_REMOVED lines=19> */
.L_x_1787:
[----:B------:R-:W-:Y:S05]  /*d960*/  BSYNC B0 ;  /* 0x0000000000007941 */ /* 0x000fea0003800000 */
.L_x_1786:
        /* <DEDUP_REMOVED lines=21> */
.L_x_1789:
[----:B------:R-:W-:Y:S05]  /*dac0*/  BSYNC B0 ;  /* 0x0000000000007941 */ /* 0x000fea0003800000 */
.L_x_1788:
        /* <DEDUP_REMOVED lines=19> */
.L_x_1791:
[----:B------:R-:W-:Y:S05]  /*dc00*/  BSYNC B0 ;  /* 0x0000000000007941 */ /* 0x000fea0003800000 */
.L_x_1790:
        /* <DEDUP_REMOVED lines=21> */
.L_x_1793:
[----:B------:R-:W-:Y:S05]  /*dd60*/  BSYNC B0 ;  /* 0x0000000000007941 */ /* 0x000fea0003800000 */
.L_x_1792:
        /* <DEDUP_REMOVED lines=21> */
.L_x_1795:
[----:B------:R-:W-:Y:S05]  /*dec0*/  BSYNC B0 ;  /* 0x0000000000007941 */ /* 0x000fea0003800000 */
.L_x_1794:
        /* <DEDUP_REMOVED lines=20> */
.L_x_1717:
[----:B------:R-:W-:Y:S05]  /*e010*/  BSYNC B3 ;  /* 0x0000000000037941 */ /* 0x000fea0003800000 */
.L_x_1682:
        /* <DEDUP_REMOVED lines=89> */
.L_x_1797:
        /* <DEDUP_REMOVED lines=8> */
.L_x_1798:
[----:B------:R-:W-:Y:S05]  /*e630*/  BSYNC B0 ;  /* 0x0000000000007941 */ /* 0x000fea0003800000 */
.L_x_1796:
[----:B------:R-:W-:Y:S04]  /*e640*/  IADD3 R13, R13, -0x1, RZ ;  /* 0xffffffff0d0d7810 */ /* 0x000fe80007ffe0ff */
[----:B------:R-:W-:Y:S11]  /*e650*/  ISETP.GT.AND P0, PT, R13, R99, PT ;  /* 0x000000630d00720c */ /* 0x000ff60003f04270 */
[----:B------:R-:W-:Y:S02]  /*e660*/  @!UPT UIADD3 URZ, URZ, URZ, URZ ;  /* 0x0000003f3f3ff290 */ /* 0x000fe4000fffe03f */
[----:B------:R-:W-:-:S05]  /*e670*/  @P0 BRA `(.L_x_1799) ;  /* 0xffff497000000947 */ /* 0x000fca000383ffff */
.L_x_1665:
        /* <DEDUP_REMOVED lines=19> */
[----:B------:R2:W4:Y:S01]  /*e7b0*/  @P1 LD.E R2, [R16.64] ;  /* 0x0000000610021980 */ /* 0x000522000c101900 */
[----:B------:R-:W-:Y:S02]  /*e7c0*/  IADD3 R3, P1, R3, R192, RZ ;  /* 0x000000c003037210 */ /* 0x000fe40007f3e0ff */
[----:B------:R-:W-:-:S03]  /*e7d0*/  LEA.HI R15, R9, R9, RZ, 0x1 ;  /* 0x00000009090f7211 */ /* 0x000fc600078f08ff */
[----:B------:R-:W-:Y:S01]  /*e7e0*/  IMAD.X R6, R7, 0x1, R195, P1 ;  /* 0x0000000107067824 */ /* 0x000fe200008e06c3 */
[CC--:B------:R-:W-:Y:S02]  /*e7f0*/  LEA R40, P1, R3.reuse, R198.reuse, 0x1 ;  /* 0x000000c603287211 */ /* 0x0c0fe400078208ff */
[----:B------:R-:W-:Y:S01]  /*e800*/  SHF.R.S32.HI R15, RZ, 0x1, R15 ;  /* 0x00000001ff0f7819 */ /* 0x000fe2000001140f */
[----:B------:R-:W-:Y:S01]  /*e810*/  IMAD.MOV.U32 R194, RZ, RZ, R192 ;  /* 0x000000ffffc27224 */ /* 0x000fe200078e00c0 */
[----:B------:R-:W-:Y:S02]  /*e820*/  LEA R46, P2, R192, R198, 0x1 ;  /* 0x000000c6c02e7211 */ /* 0x000fe400078408ff */
[----:B------:R-:W-:Y:S02]  /*e830*/  LEA R5, P0, R196, R192, 0x5 ;  /* 0x000000c0c4057211 */ /* 0x000fe400078028ff */
[----:B---3--:R-:W-:Y:S02]  /*e840*/  ISETP.NE.AND P4, PT, R0, RZ, PT ;  /* 0x000000ff0000720c */ /* 0x008fe40003f85270 */
[----:B------:R-:W-:Y:S01]  /*e850*/  LEA.HI.X R41, R3, R199, R6, 0x1, P1 ;  /* 0x000000c703297211 */ /* 0x000fe200008f0c06 */
[----:B------:R-:W-:Y:S01]  /*e860*/  IMAD R6, R188, R15, R79 ;  /* 0x0000000fbc067224 */ /* 0x000fe200078e024f */
[----:B------:R-:W-:Y:S01]  /*e870*/  LEA.HI.X R47, R192, R199, R195, 0x1, P2 ;  /* 0x000000c7c02f7211 */ /* 0x000fe200010f0cc3 */
[----:B------:R-:W-:Y:S01]  /*e880*/  IMAD R4, R197, 0x30, RZ ;  /* 0x00000030c5047824 */ /* 0x000fe200078e02ff */
[C---:B------:R-:W-:Y:S01]  /*e890*/  LEA.HI.X R7, R196.reuse, R195, R197, 0x5, P0 ;  /* 0x000000c3c4077211 */ /* 0x040fe200000f2cc5 */
[----:B------:R-:W-:Y:S01]  /*e8a0*/  IMAD.WIDE.U32 R194, R196, 0x30, R194 ;  /* 0x00000030c4c27825 */ /* 0x000fe200078e00c2 */
[----:B------:R-:W-:-:S03]  /*e8b0*/  LEA R38, P0, R5, R198, 0x1 ;  /* 0x000000c605267211 */ /* 0x000fc600078008ff */
[----:B--2---:R-:W-:Y:S02]  /*e8c0*/  IMAD.IADD R17, R232, 0x1, -R69 ;  /* 0x00000001e8117824 */ /* 0x004fe400078e0a45 */
        /* <DEDUP_REMOVED lines=8> */
[----:B----4-:R-:W-:-:S05]  /*e950*/  IADD3 R2, R2, R80, R69 ;  /* 0x0000005002027210 */ /* 0x010fca0007ffe045 */
        /* <DEDUP_REMOVED lines=28> */
[C---:B------:R-:W-:Y:S02]  /*eb20*/  LOP3.LUT R0, R21.reuse, 0xffff0000, RZ, 0xc0, !PT ;  /* 0xffff000015007812 */ /* 0x040fe400078ec0ff */
[----:B------:R-:W-:-:S02]  /*eb30*/  SHF.L.U32 R12, R21, 0x10, RZ ;  /* 0x00000010150c7819 */ /* 0x000fc400000006ff */
[C---:B------:R-:W-:Y:S02]  /*eb40*/  SHF.L.U32 R16, R20.reuse, 0x10, RZ ;  /* 0x0000001014107819 */ /* 0x040fe400000006ff */
[----:B------:R-:W-:Y:S02]  /*eb50*/  LOP3.LUT R28, R20, 0xffff0000, RZ, 0xc0, !PT ;  /* 0xffff0000141c7812 */ /* 0x000fe400078ec0ff */
[----:B------:R-:W-:Y:S02]  /*eb60*/  LOP3.LUT R30, R22, 0xffff0000, RZ, 0xc0, !PT ;  /* 0xffff0000161e7812 */ /* 0x000fe400078ec0ff */
[----:B---3--:R-:W-:Y:S02]  /*eb70*/  LOP3.LUT R23, R2, 0xffff0000, RZ, 0xc0, !PT ;  /* 0xffff000002177812 */ /* 0x008fe400078ec0ff */
[C---:B------:R-:W-:Y:S01]  /*eb80*/  LOP3.LUT R20, R3.reuse, 0xffff0000, RZ, 0xc0, !PT ;  /* 0xffff000003147812 */ /* 0x040fe200078ec0ff */
[----:B------:R-:W-:Y:S01]  /*eb90*/  IMAD.U32 R3, R3, 0x10000, RZ ;  /* 0x0001000003037824 */ /* 0x000fe200078e00ff */
[----:B----4-:R-:W-:Y:S01]  /*eba0*/  LOP3.LUT R25, R4, 0xffff0000, RZ, 0xc0, !PT ;  /* 0xffff000004197812 */ /* 0x010fe200078ec0ff */
[C---:B------:R-:W-:Y:S01]  /*ebb0*/  FMUL.FTZ R21, R0.reuse, R23 ;  /* 0x0000001700157220 */ /* 0x040fe20000410000 */
[----:B------:R-:W-:Y:S01]  /*ebc0*/  LOP3.LUT R24, R5, 0xffff0000, RZ, 0xc0, !PT ;  /* 0xffff000005187812 */ /* 0x000fe200078ec0ff */
[----:B------:R-:W-:Y:S01]  /*ebd0*/  FMUL.FTZ R22, R27, R20 ;  /* 0x000000141b167220 */ /* 0x000fe20000410000 */
[----:B------:R-:W-:Y:S01]  /*ebe0*/  SHF.L.U32 R5, R5, 0x10, RZ ;  /* 0x0000001005057819 */ /* 0x000fe200000006ff */
[----:B------:R-:W-:-:S02]  /*ebf0*/  FMUL.FTZ R0, R0, R25 ;  /* 0x0000001900007220 */ /* 0x000fc40000410000 */
[----:B------:R-:W-:Y:S01]  /*ec00*/  FFMA.FTZ R21, R12, R25, -R21 ;  /* 0x000000190c157223 */ /* 0x000fe20000010815 */
[----:B------:R-:W-:Y:S01]  /*ec10*/  SHF.L.U32 R25, R4, 0x10, RZ ;  /* 0x0000001004197819 */ /* 0x000fe200000006ff */
[----:B------:R-:W-:Y:S01]  /*ec20*/  FFMA.FTZ R0, R12, R23, R0 ;  /* 0x000000170c007223 */ /* 0x000fe20000010000 */
[----:B------:R-:W-:Y:S01]  /*ec30*/  SHF.L.U32 R23, R2, 0x10, RZ ;  /* 0x0000001002177819 */ /* 0x000fe200000006ff */
[----:B------:R-:W-:Y:S02]  /*ec40*/  FMUL.FTZ R27, R27, R24 ;  /* 0x000000181b1b7220 */ /* 0x000fe40000410000 */
[----:B------:R-:W-:Y:S01]  /*ec50*/  FMUL.FTZ R4, R30, R3 ;  /* 0x000000031e047220 */ /* 0x000fe20000410000 */
[----:B------:R-:W-:Y:S01]  /*ec60*/  F2FP.BF16.PACK_AB R21, R0, R21 ;  /* 0x000000150015723e */ /* 0x000fe200000010ff */
[C---:B------:R-:W-:Y:S02]  /*ec70*/  FMUL.FTZ R2, R28.reuse, R23 ;  /* 0x000000171c027220 */ /* 0x040fe40000410000 */
[----:B------:R-:W-:-:S02]  /*ec80*/  FMUL.FTZ R28, R28, R25 ;  /* 0x000000191c1c7220 */ /* 0x000fc40000410000 */
[C---:B------:R-:W-:Y:S02]  /*ec90*/  FFMA.FTZ R22, R29.reuse, R24, -R22 ;  /* 0x000000181d167223 */ /* 0x040fe40000010816 */
[----:B------:R-:W-:Y:S02]  /*eca0*/  FFMA.FTZ R27, R29, R20, R27 ;  /* 0x000000141d1b7223 */ /* 0x000fe4000001001b */
[----:B------:R-:W-:Y:S02]  /*ecb0*/  FMUL.FTZ R30, R30, R5 ;  /* 0x000000051e1e7220 */ /* 0x000fe40000410000 */
[C---:B------:R-:W-:Y:S01]  /*ecc0*/  FFMA.FTZ R2, R16.reuse, R25, -R2 ;  /* 0x0000001910027223 */ /* 0x040fe20000010802 */
[----:B------:R-:W-:Y:S01]  /*ecd0*/  F2FP.BF16.PACK_AB R27, R27, R22 ;  /* 0x000000161b1b723e */ /* 0x000fe200000010ff */
[----:B------:R-:W-:Y:S02]  /*ece0*/  FFMA.FTZ R23, R16, R23, R28 ;  /* 0x0000001710177223 */ /* 0x000fe4000001001c */
[----:B------:R-:W-:-:S02]  /*ecf0*/  FFMA.FTZ R4, R26, R5, -R4 ;  /* 0x000000051a047223 */ /* 0x000fc40000010804 */
[----:B------:R-:W-:Y:S01]  /*ed00*/  FFMA.FTZ R3, R26, R3, R30 ;  /* 0x000000031a037223 */ /* 0x000fe2000001001e */
[----:B------:R-:W-:Y:S02]  /*ed10*/  F2FP.BF16.PACK_AB R20, R23, R2 ;  /* 0x000000021714723e */ /* 0x000fe400000010ff */
[----:B------:R-:W-:Y:S02]  /*ed20*/  MOV R23, R27 ;  /* 0x0000001b00177202 */ /* 0x000fe40000000f00 */
[----:B------:R-:W-:Y:S02]  /*ed30*/  F2FP.BF16.PACK_AB R22, R3, R4 ;  /* 0x000000040316723e */ /* 0x000fe400000010ff */
.L_x_1808:
[----:B------:R-:W-:Y:S05]  /*ed40*/  BSYNC B0 ;  /* 0x0000000000007941 */ /* 0x000fea0003800000 */
.L_x_1807:
[----:B-----5:R3:W-:Y:S02]  /*ed50*/  STS.128 [R234], R20 ;  /* 0x00000014ea007388 */ /* 0x0207e40000000c00 */
.L_x_1806:
[----:B------:R-:W-:Y:S05]  /*ed60*/  BSYNC B1 ;  /* 0x0000000000017941 */ /* 0x000fea0003800000 */
.L_x_1805:
        /* <DEDUP_REMOVED lines=17> */
[----:B--2---:R-:W-:Y:S02]  /*ee80*/  LOP3.LUT R23, R2, 0xffff0000, RZ, 0xc0, !PT ;  /* 0xffff000002177812 */ /* 0x004fe400078ec0ff */
[C---:B------:R-:W-:Y:S01]  /*ee90*/  LOP3.LUT R20, R3.reuse, 0xffff0000, RZ, 0xc0, !PT ;  /* 0xffff000003147812 */ /* 0x040fe200078ec0ff */
[----:B------:R-:W-:Y:S01]  /*eea0*/  IMAD.U32 R3, R3, 0x10000, RZ ;  /* 0x0001000003037824 */ /* 0x000fe200078e00ff */
[----:B---3--:R-:W-:Y:S01]  /*eeb0*/  LOP3.LUT R25, R4, 0xffff0000, RZ, 0xc0, !PT ;  /* 0xffff000004197812 */ /* 0x008fe200078ec0ff */
        /* <DEDUP_REMOVED lines=25> */
.L_x_1810:
[----:B------:R-:W-:Y:S05]  /*f050*/  BSYNC B0 ;  /* 0x0000000000007941 */ /* 0x000fea0003800000 */
.L_x_1809:
[----:B-----5:R1:W-:Y:S02]  /*f060*/  STS.128 [R234+0x2000], R20 ;  /* 0x00200014ea007388 */ /* 0x0203e40000000c00 */
.L_x_1804:
[----:B------:R-:W-:Y:S05]  /*f070*/  BSYNC B2 ;  /* 0x0000000000027941 */ /* 0x000fea0003800000 */
.L_x_1803:
        /* <DEDUP_REMOVED lines=34> */
[----:B--2---:R-:W-:Y:S01]  /*f2a0*/  LOP3.LUT R25, R4, 0xffff0000, RZ, 0xc0, !PT ;  /* 0xffff000004197812 */ /* 0x004fe200078ec0ff */
        /* <DEDUP_REMOVED lines=25> */
.L_x_1816:
[----:B------:R-:W-:Y:S05]  /*f440*/  BSYNC B0 ;  /* 0x0000000000007941 */ /* 0x000fea0003800000 */
.L_x_1815:
[----:B-----5:R3:W-:Y:S02]  /*f450*/  STS.128 [R234+0x800], R20 ;  /* 0x00080014ea007388 */ /* 0x0207e40000000c00 */
.L_x_1814:
[----:B------:R-:W-:Y:S05]  /*f460*/  BSYNC B1 ;  /* 0x0000000000017941 */ /* 0x000fea0003800000 */
.L_x_1813:
        /* <DEDUP_REMOVED lines=46> */
.L_x_1818:
[----:B------:R-:W-:Y:S05]  /*f750*/  BSYNC B0 ;  /* 0x0000000000007941 */ /* 0x000fea0003800000 */
.L_x_1817:
[----:B-----5:R3:W-:Y:S02]  /*f760*/  STS.128 [R234+0x2800], R20 ;  /* 0x00280014ea007388 */ /* 0x0207e40000000c00 */
.L_x_1812:
[----:B------:R-:W-:Y:S05]  /*f770*/  BSYNC B2 ;  /* 0x0000000000027941 */ /* 0x000fea0003800000 */
.L_x_1811:
        /* <DEDUP_REMOVED lines=24> */
[----:B-----5:R-:W-:Y:S01]  /*f900*/  LOP3.LUT R12, R21, 0xffff0000, RZ, 0xc0, !PT ;  /* 0xffff0000150c7812 */ /* 0x020fe200078ec0ff */
[----:B------:R-:W-:Y:S01]  /*f910*/  IMAD.U32 R31, R23, 0x10000, RZ ;  /* 0x00010000171f7824 */ /* 0x000fe200078e00ff */
[----:B------:R-:W-:Y:S02]  /*f920*/  SHF.L.U32 R16, R21, 0x10, RZ ;  /* 0x0000001015107819 */ /* 0x000fe400000006ff */
[C---:B------:R-:W-:Y:S02]  /*f930*/  SHF.L.U32 R21, R20.reuse, 0x10, RZ ;  /* 0x0000001014157819 */ /* 0x040fe400000006ff */
[----:B------:R-:W-:-:S02]  /*f940*/  LOP3.LUT R28, R20, 0xffff0000, RZ, 0xc0, !PT ;  /* 0xffff0000141c7812 */ /* 0x000fc400078ec0ff */
[----:B------:R-:W-:Y:S02]  /*f950*/  LOP3.LUT R29, R23, 0xffff0000, RZ, 0xc0, !PT ;  /* 0xffff0000171d7812 */ /* 0x000fe400078ec0ff */
[C---:B------:R-:W-:Y:S02]  /*f960*/  SHF.L.U32 R26, R22.reuse, 0x10, RZ ;  /* 0x00000010161a7819 */ /* 0x040fe400000006ff */
[----:B------:R-:W-:Y:S02]  /*f970*/  LOP3.LUT R30, R22, 0xffff0000, RZ, 0xc0, !PT ;  /* 0xffff0000161e7812 */ /* 0x000fe400078ec0ff */
[C---:B---3--:R-:W-:Y:S01]  /*f980*/  LOP3.LUT R25, R2.reuse, 0xffff0000, RZ, 0xc0, !PT ;  /* 0xffff000002197812 */ /* 0x048fe200078ec0ff */
[----:B------:R-:W-:Y:S01]  /*f990*/  IMAD.U32 R2, R2, 0x10000, RZ ;  /* 0x0001000002027824 */ /* 0x000fe200078e00ff */
        /* <DEDUP_REMOVED lines=8> */
[----:B------:R-:W-:-:S02]  /*fa20*/  FMUL.FTZ R29, R29, R24 ;  /* 0x000000181d1d7220 */ /* 0x000fc40000410000 */
[C---:B------:R-:W-:Y:S02]  /*fa30*/  FFMA.FTZ R23, R16.reuse, R27, -R23 ;  /* 0x0000001b10177223 */ /* 0x040fe40000010817 */
[----:B------:R-:W-:Y:S02]  /*fa40*/  FFMA.FTZ R12, R16, R25, R12 ;  /* 0x00000019100c7223 */ /* 0x000fe4000001000c */
[----:B------:R-:W-:Y:S02]  /*fa50*/  IMAD.U32 R5, R5, 0x10000, RZ ;  /* 0x0001000005057824 */ /* 0x000fe400078e00ff */
[----:B------:R-:W-:Y:S01]  /*fa60*/  FMUL.FTZ R16, R28, R2 ;  /* 0x000000021c107220 */ /* 0x000fe20000410000 */
[----:B------:R-:W-:Y:S01]  /*fa70*/  F2FP.BF16.PACK_AB R12, R12, R23 ;  /* 0x000000170c0c723e */ /* 0x000fe200000010ff */
[----:B------:R-:W-:Y:S02]  /*fa80*/  FMUL.FTZ R28, R28, R4 ;  /* 0x000000041c1c7220 */ /* 0x000fe40000410000 */
[----:B------:R-:W-:-:S02]  /*fa90*/  FFMA.FTZ R29, R31, R20, R29 ;  /* 0x000000141f1d7223 */ /* 0x000fc4000001001d */
[C---:B------:R-:W-:Y:S02]  /*faa0*/  FMUL.FTZ R20, R30.reuse, R3 ;  /* 0x000000031e147220 */ /* 0x040fe40000410000 */
[-C--:B------:R-:W-:Y:S02]  /*fab0*/  FMUL.FTZ R30, R30, R5.reuse ;  /* 0x000000051e1e7220 */ /* 0x080fe40000410000 */
[C---:B------:R-:W-:Y:S02]  /*fac0*/  FFMA.FTZ R16, R21.reuse, R4, -R16 ;  /* 0x0000000415107223 */ /* 0x040fe40000010810 */
[----:B------:R-:W-:Y:S02]  /*fad0*/  FFMA.FTZ R21, R21, R2, R28 ;  /* 0x0000000215157223 */ /* 0x000fe4000001001c */
[----:B------:R-:W-:Y:S02]  /*fae0*/  FFMA.FTZ R22, R31, R24, -R22 ;  /* 0x000000181f167223 */ /* 0x000fe40000010816 */
[C---:B------:R-:W-:Y:S01]  /*faf0*/  FFMA.FTZ R20, R26.reuse, R5, -R20 ;  /* 0x000000051a147223 */ /* 0x040fe20000010814 */
[----:B------:R-:W-:Y:S01]  /*fb00*/  F2FP.BF16.PACK_AB R5, R21, R16 ;  /* 0x000000101505723e */ /* 0x000fe200000010ff */
[----:B------:R-:W-:Y:S01]  /*fb10*/  FFMA.FTZ R3, R26, R3, R30 ;  /* 0x000000031a037223 */ /* 0x000fe2000001001e */
[----:B------:R-:W-:-:S02]  /*fb20*/  F2FP.BF16.PACK_AB R23, R29, R22 ;  /* 0x000000161d17723e */ /* 0x000fc400000010ff */
[----:B------:R-:W-:Y:S02]  /*fb30*/  MOV R21, R12 ;  /* 0x0000000c00157202 */ /* 0x000fe40000000f00 */
[----:B------:R-:W-:Y:S02]  /*fb40*/  F2FP.BF16.PACK_AB R22, R3, R20 ;  /* 0x000000140316723e */ /* 0x000fe400000010ff */
[----:B------:R-:W-:Y:S02]  /*fb50*/  MOV R20, R5 ;  /* 0x0000000500147202 */ /* 0x000fe40000000f00 */
.L_x_1824:
[----:B------:R-:W-:Y:S05]  /*fb60*/  BSYNC B0 ;  /* 0x0000000000007941 */ /* 0x000fea0003800000 */
.L_x_1823:
[----:B-----5:R3:W-:Y:S02]  /*fb70*/  STS.128 [R234+0x1000], R20 ;  /* 0x00100014ea007388 */ /* 0x0207e40000000c00 */
.L_x_1822:
[----:B------:R-:W-:Y:S05]  /*fb80*/  BSYNC B1 ;  /* 0x0000000000017941 */ /* 0x000fea0003800000 */
.L_x_1821:
        /* <DEDUP_REMOVED lines=47> */
.L_x_1826:
[----:B------:R-:W-:Y:S05]  /*fe80*/  BSYNC B0 ;  /* 0x0000000000007941 */ /* 0x000fea0003800000 */
.L_x_1825:
[----:B-----5:R1:W-:Y:S02]  /*fe90*/  STS.128 [R234+0x3000], R20 ;  /* 0x00300014ea007388 */ /* 0x0203e40000000c00 */
.L_x_1820:
[----:B------:R-:W-:Y:S05]  /*fea0*/  BSYNC B2 ;  /* 0x0000000000027941 */ /* 0x000fea0003800000 */
.L_x_1819:
        /* <DEDUP_REMOVED lines=23> */
[C---:B-----5:R-:W-:Y:S02]  /*10020*/  SHF.L.U32 R7, R21.reuse, 0x10, RZ ;  /* 0x0000001015077819 */ /* 0x060fe400000006ff */
[----:B------:R-:W-:Y:S02]  /*10030*/  LOP3.LUT R6, R21, 0xffff0000, RZ, 0xc0, !PT ;  /* 0xffff000015067812 */ /* 0x000fe400078ec0ff */
[C---:B------:R-:W-:Y:S02]  /*10040*/  SHF.L.U32 R15, R20.reuse, 0x10, RZ ;  /* 0x00000010140f7819 */ /* 0x040fe400000006ff */
[----:B------:R-:W-:-:S02]  /*10050*/  LOP3.LUT R25, R20, 0xffff0000, RZ, 0xc0, !PT ;  /* 0xffff000014197812 */ /* 0x000fc400078ec0ff */
[C---:B------:R-:W-:Y:S02]  /*10060*/  LOP3.LUT R20, R23.reuse, 0xffff0000, RZ, 0xc0, !PT ;  /* 0xffff000017147812 */ /* 0x040fe400078ec0ff */
[C---:B------:R-:W-:Y:S02]  /*10070*/  LOP3.LUT R28, R22.reuse, 0xffff0000, RZ, 0xc0, !PT ;  /* 0xffff0000161c7812 */ /* 0x040fe400078ec0ff */
[----:B------:R-:W-:Y:S01]  /*10080*/  SHF.L.U32 R24, R23, 0x10, RZ ;  /* 0x0000001017187819 */ /* 0x000fe200000006ff */
[----:B------:R-:W-:Y:S01]  /*10090*/  IMAD.U32 R23, R22, 0x10000, RZ ;  /* 0x0001000016177824 */ /* 0x000fe200078e00ff */
[----:B---3--:R-:W-:Y:S02]  /*100a0*/  LOP3.LUT R18, R2, 0xffff0000, RZ, 0xc0, !PT ;  /* 0xffff000002127812 */ /* 0x008fe400078ec0ff */
[----:B------:R-:W-:Y:S02]  /*100b0*/  LOP3.LUT R17, R3, 0xffff0000, RZ, 0xc0, !PT ;  /* 0xffff000003117812 */ /* 0x000fe400078ec0ff */
[----:B--2---:R-:W-:Y:S01]  /*100c0*/  LOP3.LUT R21, R4, 0xffff0000, RZ, 0xc0, !PT ;  /* 0xffff000004157812 */ /* 0x004fe200078ec0ff */
[----:B------:R-:W-:Y:S01]  /*100d0*/  FMUL.FTZ R16, R6, R18 ;  /* 0x0000001206107220 */ /* 0x000fe20000410000 */
[----:B------:R-:W-:Y:S01]  /*100e0*/  LOP3.LUT R19, R5, 0xffff0000, RZ, 0xc0, !PT ;  /* 0xffff000005137812 */ /* 0x000fe200078ec0ff */
[----:B------:R-:W-:Y:S01]  /*100f0*/  IMAD.U32 R4, R4, 0x10000, RZ ;  /* 0x0001000004047824 */ /* 0x000fe200078e00ff */
[----:B------:R-:W-:Y:S01]  /*10100*/  SHF.L.U32 R2, R2, 0x10, RZ ;  /* 0x0000001002027819 */ /* 0x000fe200000006ff */
[-C--:B------:R-:W-:Y:S01]  /*10110*/  FMUL.FTZ R6, R6, R21.reuse ;  /* 0x0000001506067220 */ /* 0x080fe20000410000 */
[----:B------:R-:W-:Y:S01]  /*10120*/  SHF.L.U32 R3, R3, 0x10, RZ ;  /* 0x0000001003037819 */ /* 0x000fe200000006ff */
[----:B------:R-:W-:Y:S01]  /*10130*/  FFMA.FTZ R16, R7, R21, -R16 ;  /* 0x0000001507107223 */ /* 0x000fe20000010810 */
[----:B------:R-:W-:Y:S01]  /*10140*/  SHF.L.U32 R5, R5, 0x10, RZ ;  /* 0x0000001005057819 */ /* 0x000fe200000006ff */
[----:B------:R-:W-:-:S02]  /*10150*/  FMUL.FTZ R22, R20, R17 ;  /* 0x0000001114167220 */ /* 0x000fc40000410000 */
[----:B------:R-:W-:Y:S02]  /*10160*/  FFMA.FTZ R7, R7, R18, R6 ;  /* 0x0000001207077223 */ /* 0x000fe40000010006 */
[----:B------:R-:W-:Y:S02]  /*10170*/  FMUL.FTZ R20, R20, R19 ;  /* 0x0000001314147220 */ /* 0x000fe40000410000 */
[----:B------:R-:W-:Y:S01]  /*10180*/  FMUL.FTZ R6, R25, R2 ;  /* 0x0000000219067220 */ /* 0x000fe20000410000 */
[----:B------:R-:W-:Y:S01]  /*10190*/  F2FP.BF16.PACK_AB R21, R7, R16 ;  /* 0x000000100715723e */ /* 0x000fe200000010ff */
[C---:B------:R-:W-:Y:S02]  /*101a0*/  FMUL.FTZ R18, R28.reuse, R3 ;  /* 0x000000031c127220 */ /* 0x040fe40000410000 */
[----:B------:R-:W-:Y:S02]  /*101b0*/  FMUL.FTZ R25, R25, R4 ;  /* 0x0000000419197220 */ /* 0x000fe40000410000 */
[----:B------:R-:W-:-:S02]  /*101c0*/  FMUL.FTZ R28, R28, R5 ;  /* 0x000000051c1c7220 */ /* 0x000fc40000410000 */
[C---:B------:R-:W-:Y:S02]  /*101d0*/  FFMA.FTZ R22, R24.reuse, R19, -R22 ;  /* 0x0000001318167223 */ /* 0x040fe40000010816 */
[----:B------:R-:W-:Y:S02]  /*101e0*/  FFMA.FTZ R17, R24, R17, R20 ;  /* 0x0000001118117223 */ /* 0x000fe40000010014 */
[C---:B------:R-:W-:Y:S02]  /*101f0*/  FFMA.FTZ R6, R15.reuse, R4, -R6 ;  /* 0x000000040f067223 */ /* 0x040fe40000010806 */
[----:B------:R-:W-:Y:S02]  /*10200*/  FFMA.FTZ R25, R15, R2, R25 ;  /* 0x000000020f197223 */ /* 0x000fe40000010019 */
[C---:B------:R-:W-:Y:S02]  /*10210*/  FFMA.FTZ R18, R23.reuse, R5, -R18 ;  /* 0x0000000517127223 */ /* 0x040fe40000010812 */
[----:B------:R-:W-:Y:S01]  /*10220*/  FFMA.FTZ R3, R23, R3, R28 ;  /* 0x0000000317037223 */ /* 0x000fe2000001001c */
[----:B------:R-:W-:-:S02]  /*10230*/  F2FP.BF16.PACK_AB R23, R17, R22 ;  /* 0x000000161117723e */ /* 0x000fc400000010ff */
[----:B------:R-:W-:Y:S02]  /*10240*/  F2FP.BF16.PACK_AB R20, R25, R6 ;  /* 0x000000061914723e */ /* 0x000fe400000010ff */
[----:B------:R-:W-:Y:S02]  /*10250*/  F2FP.BF16.PACK_AB R22, R3, R18 ;  /* 0x000000120316723e */ /* 0x000fe400000010ff */
.L_x_1831:
[----:B------:R-:W-:Y:S05]  /*10260*/  BSYNC B0 ;  /* 0x0000000000007941 */ /* 0x000fea0003800000 */
.L_x_1830:
[----:B-----5:R3:W-:Y:S02]  /*10270*/  STS.128 [R234+0x1800], R20 ;  /* 0x00180014ea007388 */ /* 0x0207e40000000c00 */
.L_x_1829:
[----:B------:R-:W-:Y:S05]  /*10280*/  BSYNC B1 ;  /* 0x0000000000017941 */ /* 0x000fea0003800000 */
.L_x_1828:
        /* <DEDUP_REMOVED lines=9> */
[----:B-----5:R-:W-:Y:S01]  /*10320*/  LOP3.LUT R6, R37, 0xffff0000, RZ, 0xc0, !PT ;  /* 0xffff000025067812 */ /* 0x020fe200078ec0ff */
[----:B------:R-:W-:Y:S01]  /*10330*/  IMAD.U32 R20, R38, 0x10000, RZ ;  /* 0x0001000026147824 */ /* 0x000fe200078e00ff */
[----:B------:R-:W-:Y:S02]  /*10340*/  LOP3.LUT R18, R39, 0xffff0000, RZ, 0xc0, !PT ;  /* 0xffff000027127812 */ /* 0x000fe400078ec0ff */
[----:B------:R-:W-:Y:S02]  /*10350*/  SHF.L.U32 R7, R37, 0x10, RZ ;  /* 0x0000001025077819 */ /* 0x000fe400000006ff */
[----:B------:R-:W-:-:S02]  /*10360*/  SHF.L.U32 R9, R36, 0x10, RZ ;  /* 0x0000001024097819 */ /* 0x000fc400000006ff */
[----:B------:R-:W-:Y:S02]  /*10370*/  SHF.L.U32 R19, R39, 0x10, RZ ;  /* 0x0000001027137819 */ /* 0x000fe400000006ff */
[----:B------:R-:W-:Y:S02]  /*10380*/  LOP3.LUT R36, R36, 0xffff0000, RZ, 0xc0, !PT ;  /* 0xffff000024247812 */ /* 0x000fe400078ec0ff */
        /* <DEDUP_REMOVED lines=20> */
[-C--:B------:R-:W-:Y:S02]  /*104d0*/  FMUL.FTZ R38, R38, R5.reuse ;  /* 0x0000000526267220 */ /* 0x080fe40000410000 */
[----:B------:R-:W-:Y:S02]  /*104e0*/  FFMA.FTZ R6, R9, R4, -R6 ;  /* 0x0000000409067223 */ /* 0x000fe40000010806 */
[----:B------:R-:W-:Y:S02]  /*104f0*/  FFMA.FTZ R21, R19, R16, -R21 ;  /* 0x0000001013157223 */ /* 0x000fe40000010815 */
[----:B------:R-:W-:Y:S02]  /*10500*/  FFMA.FTZ R9, R9, R2, R36 ;  /* 0x0000000209097223 */ /* 0x000fe40000010024 */
[----:B------:R-:W-:Y:S01]  /*10510*/  FFMA.FTZ R13, R20, R5, -R13 ;  /* 0x00000005140d7223 */ /* 0x000fe2000001080d */
[----:B------:R-:W-:Y:S01]  /*10520*/  F2FP.BF16.PACK_AB R39, R18, R21 ;  /* 0x000000151227723e */ /* 0x000fe200000010ff */
[----:B------:R-:W-:Y:S01]  /*10530*/  FFMA.FTZ R38, R20, R3, R38 ;  /* 0x0000000314267223 */ /* 0x000fe20000010026 */
[----:B------:R-:W-:-:S04]  /*10540*/  F2FP.BF16.PACK_AB R36, R9, R6 ;  /* 0x000000060924723e */ /* 0x000fc800000010ff */
[----:B------:R-:W-:Y:S02]  /*10550*/  F2FP.BF16.PACK_AB R38, R38, R13 ;  /* 0x0000000d2626723e */ /* 0x000fe400000010ff */
.L_x_1833:
[----:B------:R-:W-:Y:S05]  /*10560*/  BSYNC B0 ;  /* 0x0000000000007941 */ /* 0x000fea0003800000 */
.L_x_1832:
[----:B-----5:R1:W-:Y:S01]  /*10570*/  STS.128 [R234+0x3800], R36 ;  /* 0x00380024ea007388 */ /* 0x0203e20000000c00 */
[----:B------:R-:W-:Y:S05]  /*10580*/  BRA `(.L_x_1827) ;  /* 0x000034d000007947 */ /* 0x000fea0003800000 */
.L_x_1802:
        /* <DEDUP_REMOVED lines=29> */
[C---:B-----5:R-:W-:Y:S01]  /*10760*/  IMAD.U32 R16, R28.reuse, 0x10000, RZ ;  /* 0x000100001c107824 */ /* 0x060fe200078e00ff */
[----:B------:R-:W-:Y:S01]  /*10770*/  LOP3.LUT R12, R28, 0xffff0000, RZ, 0xc0, !PT ;  /* 0xffff00001c0c7812 */ /* 0x000fe200078ec0ff */
[C---:B------:R-:W-:Y:S01]  /*10780*/  IMAD.U32 R42, R30.reuse, 0x10000, RZ ;  /* 0x000100001e2a7824 */ /* 0x040fe200078e00ff */
[C---:B------:R-:W-:Y:S02]  /*10790*/  LOP3.LUT R0, R29.reuse, 0xffff0000, RZ, 0xc0, !PT ;  /* 0xffff00001d007812 */ /* 0x040fe400078ec0ff */
[----:B------:R-:W-:Y:S02]  /*107a0*/  SHF.L.U32 R43, R29, 0x10, RZ ;  /* 0x000000101d2b7819 */ /* 0x000fe400000006ff */
[----:B------:R-:W-:Y:S02]  /*107b0*/  LOP3.LUT R29, R30, 0xffff0000, RZ, 0xc0, !PT ;  /* 0xffff00001e1d7812 */ /* 0x000fe400078ec0ff */
[----:B------:R-:W-:-:S02]  /*107c0*/  LOP3.LUT R28, R31, 0xffff0000, RZ, 0xc0, !PT ;  /* 0xffff00001f1c7812 */ /* 0x000fc400078ec0ff */
[----:B------:R-:W-:Y:S01]  /*107d0*/  SHF.L.U32 R44, R31, 0x10, RZ ;  /* 0x000000101f2c7819 */ /* 0x000fe200000006ff */
[C---:B---3--:R-:W-:Y:S01]  /*107e0*/  IMAD.U32 R31, R4.reuse, 0x10000, RZ ;  /* 0x00010000041f7824 */ /* 0x048fe200078e00ff */
[----:B------:R-:W-:Y:S01]  /*107f0*/  LOP3.LUT R30, R4, 0xffff0000, RZ, 0xc0, !PT ;  /* 0xffff0000041e7812 */ /* 0x000fe200078ec0ff */
[----:B------:R-:W-:Y:S01]  /*10800*/  IMAD.U32 R45, R6, 0x10000, RZ ;  /* 0x00010000062d7824 */ /* 0x000fe200078e00ff */
[C---:B------:R-:W-:Y:S02]  /*10810*/  SHF.L.U32 R4, R5.reuse, 0x10, RZ ;  /* 0x0000001005047819 */ /* 0x040fe400000006ff */
[----:B------:R-:W-:Y:S02]  /*10820*/  LOP3.LUT R48, R5, 0xffff0000, RZ, 0xc0, !PT ;  /* 0xffff000005307812 */ /* 0x000fe400078ec0ff */
[C---:B------:R-:W-:Y:S02]  /*10830*/  SHF.L.U32 R5, R7.reuse, 0x10, RZ ;  /* 0x0000001007057819 */ /* 0x040fe400000006ff */
[----:B------:R-:W-:Y:S01]  /*10840*/  LOP3.LUT R51, R7, 0xffff0000, RZ, 0xc0, !PT ;  /* 0xffff000007337812 */ /* 0x000fe200078ec0ff */
[C---:B----4-:R-:W-:Y:S01]  /*10850*/  IMAD.U32 R50, R20.reuse, 0x10000, RZ ;  /* 0x0001000014327824 */ /* 0x050fe200078e00ff */
        /* <DEDUP_REMOVED lines=15> */
[----:B------:R-:W-:-:S02]  /*10950*/  @!P1 FADD.FTZ R22, -R22, -RZ ;  /* 0x800000ff16169221 */ /* 0x000fc40000010100 */
[----:B------:R-:W-:Y:S02]  /*10960*/  @!P1 FADD.FTZ R52, -R52, -RZ ;  /* 0x800000ff34349221 */ /* 0x000fe40000010100 */
[----:B------:R-:W-:Y:S02]  /*10970*/  FMUL.FTZ R6, R6, R21 ;  /* 0x0000001506067220 */ /* 0x000fe40000410000 */
        /* <DEDUP_REMOVED lines=17> */
[----:B------:R-:W-:Y:S02]  /*10a90*/  FFMA.FTZ R25, R0, R25, R57 ;  /* 0x0000001900197223 */ /* 0x000fe40000010039 */
[----:B------:R-:W-:Y:S02]  /*10aa0*/  FFMA.FTZ R24, R42, R24, R45 ;  /* 0x000000182a187223 */ /* 0x000fe4000001002d */
[----:B------:R-:W-:Y:S02]  /*10ab0*/  FFMA.FTZ R5, R44, R22, R5 ;  /* 0x000000162c057223 */ /* 0x000fe40000010005 */
[----:B------:R-:W-:Y:S01]  /*10ac0*/  FFMA.FTZ R26, R28, R26, R51 ;  /* 0x0000001a1c1a7223 */ /* 0x000fe20000010033 */
[----:B------:R-:W-:Y:S01]  /*10ad0*/  F2FP.BF16.PACK_AB R28, R49, R16 ;  /* 0x00000010311c723e */ /* 0x000fe200000010ff */
[----:B------:R-:W-:Y:S01]  /*10ae0*/  FFMA.FTZ R23, R29, R23, R6 ;  /* 0x000000171d177223 */ /* 0x000fe20000010006 */
[----:B------:R-:W-:Y:S02]  /*10af0*/  F2FP.BF16.PACK_AB R29, R25, R4 ;  /* 0x00000004191d723e */ /* 0x000fe400000010ff */
[----:B------:R-:W-:-:S02]  /*10b00*/  F2FP.BF16.PACK_AB R31, R26, R5 ;  /* 0x000000051a1f723e */ /* 0x000fc400000010ff */
[----:B------:R-:W-:Y:S02]  /*10b10*/  F2FP.BF16.PACK_AB R30, R23, R24 ;  /* 0x00000018171e723e */ /* 0x000fe400000010ff */
.L_x_1839:
[----:B------:R-:W-:Y:S05]  /*10b20*/  BSYNC B0 ;  /* 0x0000000000007941 */ /* 0x000fea0003800000 */
.L_x_1838:
[----:B-----5:R3:W-:Y:S02]  /*10b30*/  STS.128 [R234], R28 ;  /* 0x0000001cea007388 */ /* 0x0207e40000000c00 */
.L_x_1837:
[----:B------:R-:W-:Y:S05]  /*10b40*/  BSYNC B1 ;  /* 0x0000000000017941 */ /* 0x000fea0003800000 */
.L_x_1836:
        /* <DEDUP_REMOVED lines=34> */
[C---:B--2---:R-:W-:Y:S01]  /*10d70*/  IMAD.U32 R31, R4.reuse, 0x10000, RZ ;  /* 0x00010000041f7824 */ /* 0x044fe200078e00ff */
[----:B------:R-:W-:Y:S01]  /*10d80*/  LOP3.LUT R30, R4, 0xffff0000, RZ, 0xc0, !PT ;  /* 0xffff0000041e7812 */ /* 0x000fe200078ec0ff */
[----:B------:R-:W-:Y:S01]  /*10d90*/  IMAD.U32 R45, R6, 0x10000, RZ ;  /* 0x00010000062d7824 */ /* 0x000fe200078e00ff */
[C---:B------:R-:W-:Y:S02]  /*10da0*/  SHF.L.U32 R4, R5.reuse, 0x10, RZ ;  /* 0x0000001005047819 */ /* 0x040fe400000006ff */
[----:B------:R-:W-:Y:S02]  /*10db0*/  LOP3.LUT R46, R5, 0xffff0000, RZ, 0xc0, !PT ;  /* 0xffff0000052e7812 */ /* 0x000fe400078ec0ff */
[C---:B------:R-:W-:Y:S02]  /*10dc0*/  SHF.L.U32 R5, R7.reuse, 0x10, RZ ;  /* 0x0000001007057819 */ /* 0x040fe400000006ff */
[----:B------:R-:W-:Y:S01]  /*10dd0*/  LOP3.LUT R49, R7, 0xffff0000, RZ, 0xc0, !PT ;  /* 0xffff000007317812 */ /* 0x000fe200078ec0ff */
[C---:B---3--:R-:W-:Y:S01]  /*10de0*/  IMAD.U32 R48, R20.reuse, 0x10000, RZ ;  /* 0x0001000014307824 */ /* 0x048fe200078e00ff */
        /* <DEDUP_REMOVED lines=44> */
.L_x_1841:
[----:B------:R-:W-:Y:S05]  /*110b0*/  BSYNC B0 ;  /* 0x0000000000007941 */ /* 0x000fea0003800000 */
.L_x_1840:
[----:B-----5:R1:W-:Y:S02]  /*110c0*/  STS.128 [R234+0x2000], R28 ;  /* 0x0020001cea007388 */ /* 0x0203e40000000c00 */
.L_x_1835:
[----:B------:R-:W-:Y:S05]  /*110d0*/  BSYNC B2 ;  /* 0x0000000000027941 */ /* 0x000fea0003800000 */
.L_x_1834:
        /* <DEDUP_REMOVED lines=39> */
[C---:B------:R-:W-:Y:S02]  /*11350*/  SHF.L.U32 R43, R30.reuse, 0x10, RZ ;  /* 0x000000101e2b7819 */ /* 0x040fe400000006ff */
        /* <DEDUP_REMOVED lines=21> */
[----:B------:R-:W-:Y:S01]  /*114b0*/  LOP3.LUT R51, R4, 0xffff0000, RZ, 0xc0, !PT ;  /* 0xffff000004337812 */ /* 0x000fe200078ec0ff */
[----:B------:R-:W-:Y:S01]  /*114c0*/  @!P0 FADD.FTZ R47, -R47, -RZ ;  /* 0x800000ff2f2f8221 */ /* 0x000fe20000010100 */
[C---:B------:R-:W-:Y:S01]  /*114d0*/  LOP3.LUT R6, R7.reuse, 0xffff0000, RZ, 0xc0, !PT ;  /* 0xffff000007067812 */ /* 0x040fe200078ec0ff */
[----:B------:R-:W-:Y:S01]  /*114e0*/  @!P0 FADD.FTZ R46, -R46, -RZ ;  /* 0x800000ff2e2e8221 */ /* 0x000fe20000010100 */
[----:B------:R-:W-:Y:S01]  /*114f0*/  SHF.L.U32 R4, R7, 0x10, RZ ;  /* 0x0000001007047819 */ /* 0x000fe200000006ff */
[----:B------:R-:W-:Y:S01]  /*11500*/  FMUL.FTZ R22, R5, R22 ;  /* 0x0000001605167220 */ /* 0x000fe20000410000 */
[C---:B----4-:R-:W-:Y:S01]  /*11510*/  SHF.L.U32 R5, R25.reuse, 0x10, RZ ;  /* 0x0000001019057819 */ /* 0x050fe200000006ff */
[----:B------:R-:W-:Y:S01]  /*11520*/  FMUL.FTZ R23, R6, R23 ;  /* 0x0000001706177220 */ /* 0x000fe20000410000 */
[----:B------:R-:W-:Y:S01]  /*11530*/  LOP3.LUT R6, R24, 0xffff0000, RZ, 0xc0, !PT ;  /* 0xffff000018067812 */ /* 0x000fe200078ec0ff */
        /* <DEDUP_REMOVED lines=17> */
[----:B------:R-:W-:Y:S01]  /*11650*/  FFMA.FTZ R21, R29, R21, R22 ;  /* 0x000000151d157223 */ /* 0x000fe20000010016 */
[----:B------:R-:W-:Y:S01]  /*11660*/  F2FP.BF16.PACK_AB R29, R12, R5 ;  /* 0x000000050c1d723e */ /* 0x000fe200000010ff */
[----:B------:R-:W-:Y:S02]  /*11670*/  FFMA.FTZ R4, R45, R20, R4 ;  /* 0x000000142d047223 */ /* 0x000fe40000010004 */
[----:B------:R-:W-:Y:S01]  /*11680*/  FFMA.FTZ R23, R28, R26, R23 ;  /* 0x0000001a1c177223 */ /* 0x000fe20000010017 */
[----:B------:R-:W-:Y:S02]  /*11690*/  F2FP.BF16.PACK_AB R28, R6, R7 ;  /* 0x00000007061c723e */ /* 0x000fe400000010ff */
[----:B------:R-:W-:-:S02]  /*116a0*/  F2FP.BF16.PACK_AB R30, R21, R24 ;  /* 0x00000018151e723e */ /* 0x000fc400000010ff */
[----:B------:R-:W-:Y:S02]  /*116b0*/  F2FP.BF16.PACK_AB R31, R23, R4 ;  /* 0x00000004171f723e */ /* 0x000fe400000010ff */
.L_x_1847:
[----:B------:R-:W-:Y:S05]  /*116c0*/  BSYNC B0 ;  /* 0x0000000000007941 */ /* 0x000fea0003800000 */
.L_x_1846:
[----:B-----5:R3:W-:Y:S02]  /*116d0*/  STS.128 [R234+0x800], R28 ;  /* 0x0008001cea007388 */ /* 0x0207e40000000c00 */
.L_x_1845:
[----:B------:R-:W-:Y:S05]  /*116e0*/  BSYNC B1 ;  /* 0x0000000000017941 */ /* 0x000fea0003800000 */
.L_x_1844:
        /* <DEDUP_REMOVED lines=59> */
[----:B------:R-:W-:Y:S01]  /*11aa0*/  FMUL.FTZ R47, R47, R30 ;  /* 0x0000001e2f2f7220 */ /* 0x000fe20000410000 */
[----:B------:R-:W-:Y:S01]  /*11ab0*/  LOP3.LUT R6, R7, 0xffff0000, RZ, 0xc0, !PT ;  /* 0xffff000007067812 */ /* 0x000fe200078ec0ff */
[----:B------:R-:W-:Y:S01]  /*11ac0*/  @!P0 FADD.FTZ R43, -R43, -RZ ;  /* 0x800000ff2b2b8221 */ /* 0x000fe20000010100 */
[----:B----4-:R-:W-:Y:S01]  /*11ad0*/  LOP3.LUT R30, R25, 0xffff0000, RZ, 0xc0, !PT ;  /* 0xffff0000191e7812 */ /* 0x010fe200078ec0ff */
[----:B------:R-:W-:Y:S01]  /*11ae0*/  FMUL.FTZ R22, R5, R22 ;  /* 0x0000001605167220 */ /* 0x000fe20000410000 */
[----:B------:R-:W-:Y:S01]  /*11af0*/  LOP3.LUT R5, R24, 0xffff0000, RZ, 0xc0, !PT ;  /* 0xffff000018057812 */ /* 0x000fe200078ec0ff */
[----:B------:R-:W-:Y:S01]  /*11b00*/  FMUL.FTZ R21, R4, R21 ;  /* 0x0000001504157220 */ /* 0x000fe20000410000 */
[----:B------:R-:W-:Y:S01]  /*11b10*/  SHF.L.U32 R4, R25, 0x10, RZ ;  /* 0x0000001019047819 */ /* 0x000fe200000006ff */
[----:B------:R-:W-:Y:S01]  /*11b20*/  FMUL.FTZ R23, R6, R23 ;  /* 0x0000001706177220 */ /* 0x000fe20000410000 */
[C---:B------:R-:W-:Y:S01]  /*11b30*/  SHF.L.U32 R7, R27.reuse, 0x10, RZ ;  /* 0x000000101b077819 */ /* 0x040fe200000006ff */
[----:B------:R-:W-:Y:S01]  /*11b40*/  IMAD.U32 R6, R24, 0x10000, RZ ;  /* 0x0001000018067824 */ /* 0x000fe200078e00ff */
[C---:B------:R-:W-:Y:S01]  /*11b50*/  LOP3.LUT R24, R26.reuse, 0xffff0000, RZ, 0xc0, !PT ;  /* 0xffff00001a187812 */ /* 0x040fe200078ec0ff */
        /* <DEDUP_REMOVED lines=18> */
.L_x_1849:
[----:B------:R-:W-:Y:S05]  /*11c80*/  BSYNC B0 ;  /* 0x0000000000007941 */ /* 0x000fea0003800000 */
.L_x_1848:
[----:B-----5:R3:W-:Y:S02]  /*11c90*/  STS.128 [R234+0x2800], R28 ;  /* 0x0028001cea007388 */ /* 0x0207e40000000c00 */
.L_x_1843:
[----:B------:R-:W-:Y:S05]  /*11ca0*/  BSYNC B2 ;  /* 0x0000000000027941 */ /* 0x000fea0003800000 */
.L_x_1842:
        /* <DEDUP_REMOVED lines=21> */
[----:B------:R-:W-:-:S04]  /*11e00*/  IADD3 R21, P1, R7, R16, RZ ;  /* 0x0000001007157210 */ /* 0x000fc80007f3e0ff */
[----:B------:R-:W-:Y:S02]  /*11e10*/  LEA.HI.X.SX32 R7, R7, R12, 0x1, P1 ;  /* 0x0000000c07077211 */ /* 0x000fe400008f0eff */
[C---:B------:R-:W-:Y:S02]  /*11e20*/  LEA R20, P1, R21.reuse, R32, 0x1 ;  /* 0x0000002015147211 */ /* 0x040fe400078208ff */
[----:B------:R-:W-:Y:S01]  /*11e30*/  MOV R25, RZ ;  /* 0x000000ff00197202 */ /* 0x000fe20000000f00 */
[----:B------:R-:W-:Y:S01]  /*11e40*/  @P0 IMAD.MOV R25, RZ, RZ, -R15 ;  /* 0x000000ffff190224 */ /* 0x000fe200078e0a0f */
[----:B------:R-:W-:Y:S01]  /*11e50*/  LEA.HI.X R21, R21, R33, R7, 0x1, P1 ;  /* 0x0000002115157211 */ /* 0x000fe200008f0c07 */
[----:B------:R-:W-:-:S03]  /*11e60*/  IMAD.WIDE R4, R5, 0x2, R38 ;  /* 0x0000000205047825 */ /* 0x000fc600078e0226 */
[C---:B------:R-:W-:Y:S02]  /*11e70*/  IADD3 R27, P1, R25.reuse, R16, RZ ;  /* 0x00000010191b7210 */ /* 0x040fe40007f3e0ff */
[----:B------:R-:W3:Y:S02]  /*11e80*/  LD.E.128 R20, [R20.64] ;  /* 0x0000000614147980 */ /* 0x000ee4000c101d00 */
        /* <DEDUP_REMOVED lines=16> */
[----:B------:R-:W-:Y:S01]  /*11f90*/  SHF.L.U32 R20, R21, 0x10, RZ ;  /* 0x0000001015147819 */ /* 0x000fe200000006ff */
[----:B------:R-:W-:Y:S01]  /*11fa0*/  @!P0 FADD.FTZ R31, -R31, -RZ ;  /* 0x800000ff1f1f8221 */ /* 0x000fe20000010100 */
[----:B------:R-:W-:Y:S01]  /*11fb0*/  LOP3.LUT R45, R21, 0xffff0000, RZ, 0xc0, !PT ;  /* 0xffff0000152d7812 */ /* 0x000fe200078ec0ff */
[----:B--2---:R-:W-:Y:S01]  /*11fc0*/  IMAD.U32 R51, R6, 0x10000, RZ ;  /* 0x0001000006337824 */ /* 0x004fe200078e00ff */
[C---:B------:R-:W-:Y:S01]  /*11fd0*/  SHF.L.U32 R21, R23.reuse, 0x10, RZ ;  /* 0x0000001017157819 */ /* 0x040fe200000006ff */
[----:B------:R-:W-:Y:S01]  /*11fe0*/  IMAD.U32 R46, R4, 0x10000, RZ ;  /* 0x00010000042e7824 */ /* 0x000fe200078e00ff */
        /* <DEDUP_REMOVED lines=43> */
.L_x_1855:
[----:B------:R-:W-:Y:S05]  /*122a0*/  BSYNC B0 ;  /* 0x0000000000007941 */ /* 0x000fea0003800000 */
.L_x_1854:
[----:B-----5:R3:W-:Y:S02]  /*122b0*/  STS.128 [R234+0x1000], R28 ;  /* 0x0010001cea007388 */ /* 0x0207e40000000c00 */
.L_x_1853:
[----:B------:R-:W-:Y:S05]  /*122c0*/  BSYNC B1 ;  /* 0x0000000000017941 */ /* 0x000fea0003800000 */
.L_x_1852:
        /* <DEDUP_REMOVED lines=29> */
[C---:B-1---5:R-:W-:Y:S01]  /*124a0*/  IMAD.U32 R38, R28.reuse, 0x10000, RZ ;  /* 0x000100001c267824 */ /* 0x062fe200078e00ff */
        /* <DEDUP_REMOVED lines=59> */
.L_x_1857:
[----:B------:R-:W-:Y:S05]  /*12860*/  BSYNC B0 ;  /* 0x0000000000007941 */ /* 0x000fea0003800000 */
.L_x_1856:
[----:B-----5:R3:W-:Y:S02]  /*12870*/  STS.128 [R234+0x3000], R28 ;  /* 0x0030001cea007388 */ /* 0x0207e40000000c00 */
.L_x_1851:
[----:B------:R-:W-:Y:S05]  /*12880*/  BSYNC B2 ;  /* 0x0000000000027941 */ /* 0x000fea0003800000 */
.L_x_1850:
        /* <DEDUP_REMOVED lines=28> */
[----:B--2---:R-:W2:Y:S01]  /*12a50*/  LD.E.128 R20, [R20.64] ;  /* 0x0000000614147980 */ /* 0x004ea2000c101d00 */
[----:B------:R-:W-:Y:S02]  /*12a60*/  LEA.HI.X.SX32 R24, R26, R24, 0x1, P1 ;  /* 0x000000181a187211 */ /* 0x000fe400008f0eff */
[C---:B------:R-:W-:Y:S01]  /*12a70*/  LEA R26, P1, R25.reuse, R34, 0x1 ;  /* 0x00000022191a7211 */ /* 0x040fe200078208ff */
[----:B---3--:R-:W3:Y:S03]  /*12a80*/  LD.E.128 R16, [R16.64] ;  /* 0x0000000610107980 */ /* 0x008ee6000c101d00 */
[----:B------:R-:W-:-:S06]  /*12a90*/  LEA.HI.X R27, R25, R35, R24, 0x1, P1 ;  /* 0x00000023191b7211 */ /* 0x000fcc00008f0c18 */
[----:B----4-:R-:W4:Y:S01]  /*12aa0*/  LD.E.128 R24, [R26.64] ;  /* 0x000000061a187980 */ /* 0x010f22000c101d00 */
[C---:B-1---5:R-:W-:Y:S01]  /*12ab0*/  IMAD.U32 R29, R4.reuse, 0x10000, RZ ;  /* 0x00010000041d7824 */ /* 0x062fe200078e00ff */
[----:B------:R-:W-:Y:S01]  /*12ac0*/  LOP3.LUT R28, R4, 0xffff0000, RZ, 0xc0, !PT ;  /* 0xffff0000041c7812 */ /* 0x000fe200078ec0ff */
[----:B------:R-:W-:Y:S01]  /*12ad0*/  IMAD.U32 R30, R6, 0x10000, RZ ;  /* 0x00010000061e7824 */ /* 0x000fe200078e00ff */
[C---:B------:R-:W-:Y:S02]  /*12ae0*/  LOP3.LUT R4, R5.reuse, 0xffff0000, RZ, 0xc0, !PT ;  /* 0xffff000005047812 */ /* 0x040fe400078ec0ff */
[----:B------:R-:W-:Y:S02]  /*12af0*/  SHF.L.U32 R31, R5, 0x10, RZ ;  /* 0x00000010051f7819 */ /* 0x000fe400000006ff */
[C---:B------:R-:W-:Y:S02]  /*12b00*/  LOP3.LUT R5, R7.reuse, 0xffff0000, RZ, 0xc0, !PT ;  /* 0xffff000007057812 */ /* 0x040fe400078ec0ff */
[----:B------:R-:W-:-:S02]  /*12b10*/  SHF.L.U32 R39, R7, 0x10, RZ ;  /* 0x0000001007277819 */ /* 0x000fc400000006ff */
[----:B------:R-:W-:Y:S01]  /*12b20*/  LOP3.LUT R6, R6, 0xffff0000, RZ, 0xc0, !PT ;  /* 0xffff000006067812 */ /* 0x000fe200078ec0ff */
[C---:B--2---:R-:W-:Y:S01]  /*12b30*/  IMAD.U32 R38, R20.reuse, 0x10000, RZ ;  /* 0x0001000014267824 */ /* 0x044fe200078e00ff */
[----:B------:R-:W-:Y:S01]  /*12b40*/  LOP3.LUT R20, R20, 0xffff0000, RZ, 0xc0, !PT ;  /* 0xffff000014147812 */ /* 0x000fe200078ec0ff */
[----:B------:R-:W-:Y:S01]  /*12b50*/  IMAD.U32 R40, R22, 0x10000, RZ ;  /* 0x0001000016287824 */ /* 0x000fe200078e00ff */
[C---:B------:R-:W-:Y:S01]  /*12b60*/  SHF.L.U32 R7, R21.reuse, 0x10, RZ ;  /* 0x0000001015077819 */ /* 0x040fe200000006ff */
[----:B---3--:R-:W-:Y:S01]  /*12b70*/  IMAD.U32 R45, R16, 0x10000, RZ ;  /* 0x00010000102d7824 */ /* 0x008fe200078e00ff */
        /* <DEDUP_REMOVED lines=49> */
.L_x_1861:
[----:B------:R-:W-:Y:S05]  /*12e90*/  BSYNC B0 ;  /* 0x0000000000007941 */ /* 0x000fea0003800000 */
.L_x_1860:
[----:B-----5:R1:W-:Y:S02]  /*12ea0*/  STS.128 [R234+0x1800], R4 ;  /* 0x00180004ea007388 */ /* 0x0203e40000000c00 */
.L_x_1859:
[----:B------:R-:W-:Y:S05]  /*12eb0*/  BSYNC B1 ;  /* 0x0000000000017941 */ /* 0x000fea0003800000 */
.L_x_1858:
        /* <DEDUP_REMOVED lines=10> */
[----:B------:R-:W-:Y:S02]  /*12f60*/  IMAD.MOV.U32 R14, RZ, RZ, 0x30 ;  /* 0x00000030ff0e7424 */ /* 0x000fe400078e00ff */
[----:B------:R-:W-:Y:S02]  /*12f70*/  IMAD.MOV.U32 R9, RZ, RZ, RZ ;  /* 0x000000ffff097224 */ /* 0x000fe400078e00ff */
[----:B------:R-:W-:Y:S01]  /*12f80*/  IMAD R13, R15, R14, 0x40 ;  /* 0x000000400f0d7424 */ /* 0x000fe200078e020e */
[----:B------:R-:W-:-:S04]  /*12f90*/  MOV R14, R15 ;  /* 0x0000000f000e7202 */ /* 0x000fc80000000f00 */
        /* <DEDUP_REMOVED lines=33> */
[C---:B---3--:R-:W-:Y:S01]  /*131b0*/  IMAD.U32 R32, R20.reuse, 0x10000, RZ ;  /* 0x0001000014207824 */ /* 0x048fe200078e00ff */
[----:B------:R-:W-:Y:S01]  /*131c0*/  LOP3.LUT R18, R20, 0xffff0000, RZ, 0xc0, !PT ;  /* 0xffff000014127812 */ /* 0x000fe200078ec0ff */
[----:B------:R-:W-:Y:S01]  /*131d0*/  IMAD.U32 R34, R22, 0x10000, RZ ;  /* 0x0001000016227824 */ /* 0x000fe200078e00ff */
        /* <DEDUP_REMOVED lines=8> */
[----:B------:R-:W-:Y:S01]  /*13260*/  LOP3.LUT R22, R23, 0xffff0000, RZ, 0xc0, !PT ;  /* 0xffff000017167812 */ /* 0x000fe200078ec0ff */
[----:B------:R-:W-:Y:S01]  /*13270*/  @!P0 FADD.FTZ R19, -R19, -RZ ;  /* 0x800000ff13138221 */ /* 0x000fe20000010100 */
[----:B------:R-:W-:Y:S01]  /*13280*/  SHF.L.U32 R21, R23, 0x10, RZ ;  /* 0x0000001017157819 */ /* 0x000fe200000006ff */
[----:B------:R-:W-:-:S02]  /*13290*/  @!P0 FADD.FTZ R33, -R33, -RZ ;  /* 0x800000ff21218221 */ /* 0x000fc40000010100 */
[----:B------:R-:W-:Y:S02]  /*132a0*/  @!P0 FADD.FTZ R22, -R22, -RZ ;  /* 0x800000ff16168221 */ /* 0x000fe40000010100 */
[----:B------:R-:W-:Y:S02]  /*132b0*/  @!P0 FADD.FTZ R21, -R21, -RZ ;  /* 0x800000ff15158221 */ /* 0x000fe40000010100 */
[----:B------:R-:W-:Y:S01]  /*132c0*/  FMUL.FTZ R18, R7, R18 ;  /* 0x0000001207127220 */ /* 0x000fe20000410000 */
[----:B----4-:R-:W-:Y:S01]  /*132d0*/  LOP3.LUT R7, R24, 0xffff0000, RZ, 0xc0, !PT ;  /* 0xffff000018077812 */ /* 0x010fe200078ec0ff */
[----:B------:R-:W-:Y:S02]  /*132e0*/  @!P0 FADD.FTZ R34, -R34, -RZ ;  /* 0x800000ff22228221 */ /* 0x000fe40000010100 */
[----:B------:R-:W-:Y:S01]  /*132f0*/  FMUL.FTZ R19, R6, R19 ;  /* 0x0000001306137220 */ /* 0x000fe20000410000 */
[----:B------:R-:W-:Y:S01]  /*13300*/  SHF.L.U32 R6, R25, 0x10, RZ ;  /* 0x0000001019067819 */ /* 0x000fe200000006ff */
[----:B------:R-:W-:Y:S01]  /*13310*/  FMUL.FTZ R20, R17, R20 ;  /* 0x0000001411147220 */ /* 0x000fe20000410000 */
[----:B------:R-:W-:Y:S01]  /*13320*/  LOP3.LUT R17, R26, 0xffff0000, RZ, 0xc0, !PT ;  /* 0xffff00001a117812 */ /* 0x000fe200078ec0ff */
[----:B------:R-:W-:-:S02]  /*13330*/  FMUL.FTZ R31, R31, R22 ;  /* 0x000000161f1f7220 */ /* 0x000fc40000410000 */
[----:B------:R-:W-:Y:S01]  /*13340*/  IMAD.U32 R15, R24, 0x10000, RZ ;  /* 0x00010000180f7824 */ /* 0x000fe200078e00ff */
[----:B------:R-:W-:Y:S01]  /*13350*/  LOP3.LUT R24, R25, 0xffff0000, RZ, 0xc0, !PT ;  /* 0xffff000019187812 */ /* 0x000fe200078ec0ff */
[----:B------:R-:W-:Y:S01]  /*13360*/  FMUL.FTZ R21, R16, R21 ;  /* 0x0000001510157220 */ /* 0x000fe20000410000 */
[C---:B------:R-:W-:Y:S01]  /*13370*/  SHF.L.U32 R16, R27.reuse, 0x10, RZ ;  /* 0x000000101b107819 */ /* 0x040fe200000006ff */
[----:B------:R-:W-:Y:S01]  /*13380*/  IMAD.U32 R22, R26, 0x10000, RZ ;  /* 0x000100001a167824 */ /* 0x000fe200078e00ff */
[----:B------:R-:W-:Y:S01]  /*13390*/  LOP3.LUT R26, R27, 0xffff0000, RZ, 0xc0, !PT ;  /* 0xffff00001b1a7812 */ /* 0x000fe200078ec0ff */
[----:B------:R-:W-:Y:S02]  /*133a0*/  FMUL.FTZ R33, R30, R33 ;  /* 0x000000211e217220 */ /* 0x000fe40000410000 */
[----:B------:R-:W-:Y:S02]  /*133b0*/  FMUL.FTZ R34, R29, R34 ;  /* 0x000000221d227220 */ /* 0x000fe40000410000 */
[----:B------:R-:W-:-:S02]  /*133c0*/  FFMA.FTZ R6, R14, R6, R19 ;  /* 0x000000060e067223 */ /* 0x000fc40000010013 */
[----:B------:R-:W-:Y:S02]  /*133d0*/  FFMA.FTZ R33, R2, R24, R33 ;  /* 0x0000001802217223 */ /* 0x000fe40000010021 */
[----:B------:R-:W-:Y:S02]  /*133e0*/  FFMA.FTZ R9, R9, R15, R32 ;  /* 0x0000000f09097223 */ /* 0x000fe40000010020 */
[----:B------:R-:W-:Y:S02]  /*133f0*/  FFMA.FTZ R18, R3, R7, R18 ;  /* 0x0000000703127223 */ /* 0x000fe40000010012 */
[----:B------:R-:W-:Y:S02]  /*13400*/  FFMA.FTZ R13, R13, R22, R34 ;  /* 0x000000160d0d7223 */ /* 0x000fe40000010022 */
[----:B------:R-:W-:Y:S02]  /*13410*/  FFMA.FTZ R16, R28, R16, R21 ;  /* 0x000000101c107223 */ /* 0x000fe40000010015 */
[----:B------:R-:W-:Y:S01]  /*13420*/  FFMA.FTZ R31, R4, R26, R31 ;  /* 0x0000001a041f7223 */ /* 0x000fe2000001001f */
[----:B------:R-:W-:Y:S01]  /*13430*/  F2FP.BF16.PACK_AB R4, R18, R9 ;  /* 0x000000091204723e */ /* 0x000fe200000010ff */
[----:B------:R-:W-:Y:S01]  /*13440*/  FFMA.FTZ R20, R5, R17, R20 ;  /* 0x0000001105147223 */ /* 0x000fe20000010014 */
[----:B------:R-:W-:-:S02]  /*13450*/  F2FP.BF16.PACK_AB R5, R33, R6 ;  /* 0x000000062105723e */ /* 0x000fc400000010ff */
[----:B------:R-:W-:Y:S02]  /*13460*/  F2FP.BF16.PACK_AB R7, R31, R16 ;  /* 0x000000101f07723e */ /* 0x000fe400000010ff */
[----:B------:R-:W-:Y:S02]  /*13470*/  F2FP.BF16.PACK_AB R6, R20, R13 ;  /* 0x0000000d1406723e */ /* 0x000fe400000010ff */
.L_x_1863:
[----:B------:R-:W-:Y:S05]  /*13480*/  BSYNC B0 ;  /* 0x0000000000007941 */ /* 0x000fea0003800000 */
.L_x_1862:
[----:B-----5:R1:W-:Y:S01]  /*13490*/  STS.128 [R234+0x3800], R4 ;  /* 0x00380004ea007388 */ /* 0x0203e20000000c00 */
[----:B------:R-:W-:Y:S05]  /*134a0*/  BRA `(.L_x_1827) ;  /* 0x000005b000007947 */ /* 0x000fea0003800000 */
.L_x_1801:
        /* <DEDUP_REMOVED lines=21> */
.L_x_1865:
[----:B------:R-:W-:Y:S05]  /*13600*/  BSYNC B0 ;  /* 0x0000000000007941 */ /* 0x000fea0003800000 */
.L_x_1864:
        /* <DEDUP_REMOVED lines=22> */
.L_x_1867:
[----:B------:R-:W-:Y:S05]  /*13770*/  BSYNC B0 ;  /* 0x0000000000007941 */ /* 0x000fea0003800000 */
.L_x_1866:
[----:B-1----:R-:W-:Y:S01]  /*13780*/  IADD3 R8, R188, 0x20, RZ ;  /* 0x00000020bc087810 */ /* 0x002fe20007ffe0ff */
[----:B------:R-:W-:Y:S03]  /*13790*/  BSSY B0, `(.L_x_1868) ;  /* 0x0000015000007945 */ /* 0x000fe60003800000 */
[----:B------:R-:W-:-:S13]  /*137a0*/  ISETP.GE.AND P1, PT, R8, R5, PT ;  /* 0x000000050800720c */ /* 0x000fda0003f26270 */
[----:B------:R-:W-:Y:S05]  /*137b0*/  @P1 BRA `(.L_x_1869) ;  /* 0x0000012000001947 */ /* 0x000fea0003800000 */
[----:B------:R-:W-:Y:S02]  /*137c0*/  ISETP.GE.AND P2, PT, R18, R81, PT ;  /* 0x000000511200720c */ /* 0x000fe40003f46270 */
[----:B------:R-:W-:-:S04]  /*137d0*/  LEA R7, P1, R196, R192, 0x5 ;  /* 0x000000c0c4077211 */ /* 0x000fc800078228ff */
[----:B--2---:R-:W-:-:S07]  /*137e0*/  LEA.HI.X R3, R196, R195, R197, 0x5, P1 ;  /* 0x000000c3c4037211 */ /* 0x004fce00008f2cc5 */
        /* <DEDUP_REMOVED lines=15> */
.L_x_1869:
[----:B------:R-:W-:Y:S05]  /*138e0*/  BSYNC B0 ;  /* 0x0000000000007941 */ /* 0x000fea0003800000 */
.L_x_1868:
[----:B-1----:R-:W-:-:S04]  /*138f0*/  IADD3 R12, R188, 0x30, RZ ;  /* 0x00000030bc0c7810 */ /* 0x002fc80007ffe0ff */
        /* <DEDUP_REMOVED lines=22> */
.L_x_1827:
[----:B------:R-:W-:Y:S05]  /*13a60*/  BSYNC B3 ;  /* 0x0000000000037941 */ /* 0x000fea0003800000 */
.L_x_1800:
[----:B------:R-:W-:Y:S01]  /*13a70*/  IADD3 R238, R54, -0x1, RZ ;  /* 0xffffffff36ee7810 */ /* 0x000fe20007ffe0ff */
[----:B------:R-:W-:Y:S01]  /*13a80*/  BSSY B0, `(.L_x_1870) ;  /* 0x0000015000007945 */ /* 0x000fe20003800000 */
[----:B------:R-:W-:-:S03]  /*13a90*/  LOP3.LUT R239, R77, 0xff, RZ, 0xc0, !PT ;  /* 0x000000ff4def7812 */ /* 0x000fc600078ec0ff */
[----:B--2---:R-:W-:-:S04]  /*13aa0*/  IMAD.SHL.U32 R3, R238, 0x80, RZ ;  /* 0x00000080ee037824 */ /* 0x004fc800078e00ff */
[----:B-1----:R-:W-:-:S05]  /*13ab0*/  IMAD.IADD R5, R70, 0x1, -R3 ;  /* 0x0000000146057824 */ /* 0x002fca00078e0a03 */
[----:B------:R-:W-:-:S13]  /*13ac0*/  ISETP.GE.AND P0, PT, R188, R5, PT ;  /* 0x00000005bc00720c */ /* 0x000fda0003f06270 */
[----:B------:R-:W-:Y:S05]  /*13ad0*/  @P0 BRA `(.L_x_1871) ;  /* 0x000000f000000947 */ /* 0x000fea0003800000 */
[C---:B------:R-:W-:Y:S02]  /*13ae0*/  LOP3.LUT R2, R239.reuse, 0x1, RZ, 0xc0, !PT ;  /* 0x00000001ef027812 */ /* 0x040fe400078ec0ff */
[----:B------:R-:W-:Y:S02]  /*13af0*/  LOP3.LUT P0, RZ, R239, 0x2, RZ, 0xc0, !PT ;  /* 0x00000002efff7812 */ /* 0x000fe4000780c0ff */
        /* <DEDUP_REMOVED lines=13> */
.L_x_1871:
[----:B------:R-:W-:Y:S05]  /*13bd0*/  BSYNC B0 ;  /* 0x0000000000007941 */ /* 0x000fea0003800000 */
.L_x_1870:
[----:B------:R-:W-:Y:S01]  /*13be0*/  ISETP.GE.AND P0, PT, R0, R5, PT ;  /* 0x000000050000720c */ /* 0x000fe20003f06270 */
[----:B------:R-:W-:-:S12]  /*13bf0*/  BSSY B0, `(.L_x_1872) ;  /* 0x0000015000007945 */ /* 0x000fd80003800000 */
[----:B------:R-:W-:Y:S05]  /*13c00*/  @P0 BRA `(.L_x_1873) ;  /* 0x0000013000000947 */ /* 0x000fea0003800000 */
[C---:B------:R-:W-:Y:S02]  /*13c10*/  LOP3.LUT R2, R239.reuse, 0x1, RZ, 0xc0, !PT ;  /* 0x00000001ef027812 */ /* 0x040fe400078ec0ff */
[----:B------:R-:W-:Y:S02]  /*13c20*/  LOP3.LUT P0, RZ, R239, 0x2, RZ, 0xc0, !PT ;  /* 0x00000002efff7812 */ /* 0x000fe4000780c0ff */
[----:B------:R-:W-:-:S11]  /*13c30*/  ISETP.NE.U32.AND P1, PT, R2, 0x1, PT ;  /* 0x000000010200780c */ /* 0x000fd60003f25070 */
[C---:B------:R-:W-:Y:S02]  /*13c40*/  @P0 IADD3 R9, P2, R225.reuse, R184, RZ ;  /* 0x000000b8e1090210 */ /* 0x040fe40007f5e0ff */
[----:B------:R-:W-:-:S03]  /*13c50*/  @!P1 LEA R14, P3, R225, R228, 0x1 ;  /* 0x000000e4e10e9211 */ /* 0x000fc600078608ff */
[--C-:B-1----:R-:W-:Y:S01]  /*13c60*/  @P0 IMAD.X R7, R187, 0x1, R226.reuse, P2 ;  /* 0x00000001bb070824 */ /* 0x102fe200010e06e2 */
        /* <DEDUP_REMOVED lines=13> */
.L_x_1873:
[----:B------:R-:W-:Y:S05]  /*13d40*/  BSYNC B0 ;  /* 0x0000000000007941 */ /* 0x000fea0003800000 */
.L_x_1872:
        /* <DEDUP_REMOVED lines=24> */
.L_x_1875:
[----:B------:R-:W-:Y:S05]  /*13ed0*/  BSYNC B0 ;  /* 0x0000000000007941 */ /* 0x000fea0003800000 */
.L_x_1874:
[----:B------:R-:W-:Y:S01]  /*13ee0*/  ISETP.GE.AND P0, PT, R12, R5, PT ;  /* 0x000000050c00720c */ /* 0x000fe20003f06270 */
[----:B------:R-:W-:-:S12]  /*13ef0*/  BSSY B0, `(.L_x_1876) ;  /* 0x0000018000007945 */ /* 0x000fd80003800000 */
[----:B------:R-:W-:Y:S05]  /*13f00*/  @P0 BRA `(.L_x_1877) ;  /* 0x0000016000000947 */ /* 0x000fea0003800000 */
[C---:B------:R-:W-:Y:S02]  /*13f10*/  LOP3.LUT P0, RZ, R239.reuse, 0x2, RZ, 0xc0, !PT ;  /* 0x00000002efff7812 */ /* 0x040fe4000780c0ff */
[----:B------:R-:W-:-:S04]  /*13f20*/  LOP3.LUT R2, R239, 0x1, RZ, 0xc0, !PT ;  /* 0x00000001ef027812 */ /* 0x000fc800078ec0ff */
[----:B------:R-:W-:-:S07]  /*13f30*/  ISETP.NE.U32.AND P1, PT, R2, 0x1, PT ;  /* 0x000000010200780c */ /* 0x000fce0003f25070 */
[----:B------:R-:W-:Y:S02]  /*13f40*/  @P0 IMAD.MOV.U32 R186, RZ, RZ, R184 ;  /* 0x000000ffffba0224 */ /* 0x000fe400078e00b8 */
[----:B------:R-:W-:Y:S02]  /*13f50*/  @P0 IMAD R2, R65, 0x30, RZ ;  /* 0x0000003041020824 */ /* 0x000fe400078e02ff */
[----:B-1----:R-:W-:-:S04]  /*13f60*/  @P0 IMAD.WIDE.U32 R6, R64, 0x30, R186 ;  /* 0x0000003040060825 */ /* 0x002fc800078e00ba */
        /* <DEDUP_REMOVED lines=16> */
.L_x_1877:
[----:B------:R-:W-:Y:S05]  /*14070*/  BSYNC B0 ;  /* 0x0000000000007941 */ /* 0x000fea0003800000 */
.L_x_1876:
        /* <DEDUP_REMOVED lines=25> */
.L_x_1879:
[----:B------:R-:W-:Y:S05]  /*14210*/  BSYNC B0 ;  /* 0x0000000000007941 */ /* 0x000fea0003800000 */
.L_x_1878:
[----:B-1----:R-:W-:Y:S01]  /*14220*/  IADD3 R14, R188, 0x50, RZ ;  /* 0x00000050bc0e7810 */ /* 0x002fe20007ffe0ff */
[----:B------:R-:W-:Y:S03]  /*14230*/  BSSY B0, `(.L_x_1880) ;  /* 0x000001a000007945 */ /* 0x000fe60003800000 */
[----:B------:R-:W-:-:S13]  /*14240*/  ISETP.GE.AND P0, PT, R14, R5, PT ;  /* 0x000000050e00720c */ /* 0x000fda0003f06270 */
[----:B------:R-:W-:Y:S05]  /*14250*/  @P0 BRA `(.L_x_1881) ;  /* 0x0000017000000947 */ /* 0x000fea0003800000 */
[C---:B------:R-:W-:Y:S02]  /*14260*/  LOP3.LUT P0, RZ, R239.reuse, 0x2, RZ, 0xc0, !PT ;  /* 0x00000002efff7812 */ /* 0x040fe4000780c0ff */
[----:B------:R-:W-:-:S04]  /*14270*/  LOP3.LUT R2, R239, 0x1, RZ, 0xc0, !PT ;  /* 0x00000001ef027812 */ /* 0x000fc800078ec0ff */
[----:B------:R-:W-:-:S07]  /*14280*/  ISETP.NE.U32.AND P1, PT, R2, 0x1, PT ;  /* 0x000000010200780c */ /* 0x000fce0003f25070 */
[----:B------:R-:W-:Y:S02]  /*14290*/  @P0 IMAD.MOV.U32 R6, RZ, RZ, R184 ;  /* 0x000000ffff060224 */ /* 0x000fe400078e00b8 */
[----:B------:R-:W-:Y:S02]  /*142a0*/  @P0 IMAD.MOV.U32 R7, RZ, RZ, R187 ;  /* 0x000000ffff070224 */ /* 0x000fe400078e00bb */
[----:B------:R-:W-:Y:S02]  /*142b0*/  @P0 IMAD R4, R65, 0x50, RZ ;  /* 0x0000005041040824 */ /* 0x000fe400078e02ff */
[----:B------:R-:W-:-:S04]  /*142c0*/  @P0 IMAD.WIDE.U32 R6, R64, 0x50, R6 ;  /* 0x0000005040060825 */ /* 0x000fc800078e0006 */
[----:B------:R-:W-:Y:S01]  /*142d0*/  @!P1 IMAD R2, R65, 0xa0, RZ ;  /* 0x000000a041029824 */ /* 0x000fe200078e02ff */
[----:B------:R-:W-:Y:S01]  /*142e0*/  @P0 IADD3 R7, R7, R4, RZ ;  /* 0x0000000407070210 */ /* 0x000fe20007ffe0ff */
[----:B------:R-:W-:Y:S01]  /*142f0*/  @!P1 IMAD.WIDE.U32 R18, R64, 0xa0, R228 ;  /* 0x000000a040129825 */ /* 0x000fe200078e00e4 */
[----:B---3--:R-:W-:-:S04]  /*14300*/  @P0 LEA R20, P2, R6, R190, 0x1 ;  /* 0x000000be06140211 */ /* 0x008fc800078408ff */
        /* <DEDUP_REMOVED lines=12> */
.L_x_1881:
[----:B------:R-:W-:Y:S05]  /*143d0*/  BSYNC B0 ;  /* 0x0000000000007941 */ /* 0x000fea0003800000 */
.L_x_1880:
[----:B------:R-:W-:Y:S01]  /*143e0*/  IADD3 R6, R188, 0x60, RZ ;  /* 0x00000060bc067810 */ /* 0x000fe20007ffe0ff */
[----:B------:R-:W-:Y:S03]  /*143f0*/  BSSY B0, `(.L_x_1882) ;  /* 0x000001a000007945 */ /* 0x000fe60003800000 */
[----:B------:R-:W-:-:S13]  /*14400*/  ISETP.GE.AND P0, PT, R6, R5, PT ;  /* 0x000000050600720c */ /* 0x000fda0003f06270 */
[----:B------:R-:W-:Y:S05]  /*14410*/  @P0 BRA `(.L_x_1883) ;  /* 0x0000017000000947 */ /* 0x000fea0003800000 */
[C---:B------:R-:W-:Y:S02]  /*14420*/  LOP3.LUT P0, RZ, R239.reuse, 0x2, RZ, 0xc0, !PT ;  /* 0x00000002efff7812 */ /* 0x040fe4000780c0ff */
[----:B------:R-:W-:-:S04]  /*14430*/  LOP3.LUT R2, R239, 0x1, RZ, 0xc0, !PT ;  /* 0x00000001ef027812 */ /* 0x000fc800078ec0ff */
[----:B------:R-:W-:-:S07]  /*14440*/  ISETP.NE.U32.AND P1, PT, R2, 0x1, PT ;  /* 0x000000010200780c */ /* 0x000fce0003f25070 */
[----:B-1----:R-:W-:Y:S02]  /*14450*/  @P0 IMAD.MOV.U32 R18, RZ, RZ, R184 ;  /* 0x000000ffff120224 */ /* 0x002fe400078e00b8 */
[----:B------:R-:W-:Y:S02]  /*14460*/  @P0 IMAD.MOV.U32 R19, RZ, RZ, R187 ;  /* 0x000000ffff130224 */ /* 0x000fe400078e00bb */
[----:B------:R-:W-:Y:S02]  /*14470*/  @P0 IMAD R2, R65, 0x60, RZ ;  /* 0x0000006041020824 */ /* 0x000fe400078e02ff */
[----:B------:R-:W-:-:S04]  /*14480*/  @P0 IMAD.WIDE.U32 R18, R64, 0x60, R18 ;  /* 0x0000006040120825 */ /* 0x000fc800078e0012 */
[----:B------:R-:W-:Y:S01]  /*14490*/  @!P1 IMAD R4, R65, 0xc0, RZ ;  /* 0x000000c041049824 */ /* 0x000fe200078e02ff */
[----:B------:R-:W-:Y:S01]  /*144a0*/  @P0 IADD3 R7, R2, R19, RZ ;  /* 0x0000001302070210 */ /* 0x000fe20007ffe0ff */
[----:B---3--:R-:W-:Y:S01]  /*144b0*/  @!P1 IMAD.WIDE.U32 R20, R64, 0xc0, R228 ;  /* 0x000000c040149825 */ /* 0x008fe200078e00e4 */
        /* <DEDUP_REMOVED lines=13> */
.L_x_1883:
[----:B------:R-:W-:Y:S05]  /*14590*/  BSYNC B0 ;  /* 0x0000000000007941 */ /* 0x000fea0003800000 */
.L_x_1882:
[----:B------:R-:W-:Y:S01]  /*145a0*/  IADD3 R4, R188, 0x70, RZ ;  /* 0x00000070bc047810 */ /* 0x000fe20007ffe0ff */
[----:B------:R-:W-:Y:S03]  /*145b0*/  BSSY B0, `(.L_x_1884) ;  /* 0x000001a000007945 */ /* 0x000fe60003800000 */
[----:B------:R-:W-:-:S13]  /*145c0*/  ISETP.GE.AND P0, PT, R4, R5, PT ;  /* 0x000000050400720c */ /* 0x000fda0003f06270 */
[----:B------:R-:W-:Y:S05]  /*145d0*/  @P0 BRA `(.L_x_1885) ;  /* 0x0000017000000947 */ /* 0x000fea0003800000 */
[C---:B------:R-:W-:Y:S01]  /*145e0*/  LOP3.LUT R2, R239.reuse, 0x1, RZ, 0xc0, !PT ;  /* 0x00000001ef027812 */ /* 0x040fe200078ec0ff */
[----:B-1----:R-:W-:Y:S01]  /*145f0*/  IMAD.MOV.U32 R18, RZ, RZ, R184 ;  /* 0x000000ffff127224 */ /* 0x002fe200078e00b8 */
[----:B------:R-:W-:Y:S01]  /*14600*/  LOP3.LUT P0, RZ, R239, 0x2, RZ, 0xc0, !PT ;  /* 0x00000002efff7812 */ /* 0x000fe2000780c0ff */
[----:B------:R-:W-:Y:S01]  /*14610*/  IMAD.MOV.U32 R19, RZ, RZ, R187 ;  /* 0x000000ffff137224 */ /* 0x000fe200078e00bb */
[----:B------:R-:W-:Y:S01]  /*14620*/  ISETP.NE.U32.AND P1, PT, R2, 0x1, PT ;  /* 0x000000010200780c */ /* 0x000fe20003f25070 */
[----:B------:R-:W-:Y:S02]  /*14630*/  IMAD R2, R65, 0x70, RZ ;  /* 0x0000007041027824 */ /* 0x000fe400078e02ff */
[----:B------:R-:W-:-:S05]  /*14640*/  IMAD.WIDE.U32 R18, R64, 0x70, R18 ;  /* 0x0000007040127825 */ /* 0x000fca00078e0012 */
[----:B------:R-:W-:-:S03]  /*14650*/  IADD3 R7, R19, R2, RZ ;  /* 0x0000000213077210 */ /* 0x000fc60007ffe0ff */
[----:B---3--:R-:W-:Y:S02]  /*14660*/  @P0 LEA R22, P2, R18, R190, 0x1 ;  /* 0x000000be12160211 */ /* 0x008fe400078408ff */
[----:B------:R-:W-:Y:S02]  /*14670*/  @!P1 IMAD.WIDE.U32 R20, R64, 0xe0, R228 ;  /* 0x000000e040149825 */ /* 0x000fe400078e00e4 */
[----:B------:R-:W-:Y:S02]  /*14680*/  @P0 LEA.HI.X R23, R18, R191, R7, 0x1, P2 ;  /* 0x000000bf12170211 */ /* 0x000fe400010f0c07 */
[----:B------:R-:W-:-:S05]  /*14690*/  @!P1 IMAD R65, R65, 0xe0, RZ ;  /* 0x000000e041419824 */ /* 0x000fca00078e02ff */
        /* <DEDUP_REMOVED lines=11> */
.L_x_1885:
[----:B------:R-:W-:Y:S05]  /*14750*/  BSYNC B0 ;  /* 0x0000000000007941 */ /* 0x000fea0003800000 */
.L_x_1884:
        /* <DEDUP_REMOVED lines=17> */
[----:B-1----:R-:W-:Y:S02]  /*14870*/  @!P1 IMAD.MOV.U32 R18, RZ, RZ, R148 ;  /* 0x000000ffff129224 */ /* 0x002fe400078e0094 */
        /* <DEDUP_REMOVED lines=11> */
.L_x_1887:
[----:B------:R-:W-:Y:S05]  /*14930*/  BSYNC B0 ;  /* 0x0000000000007941 */ /* 0x000fea0003800000 */
.L_x_1886:
        /* <DEDUP_REMOVED lines=8> */
[CC--:B-1----:R-:W-:Y:S02]  /*149c0*/  @P1 LEA R18, P0, R223.reuse, R148.reuse, 0x1 ;  /* 0x00000094df121211 */ /* 0x0c2fe400078008ff */
[C---:B---3--:R-:W-:Y:S02]  /*149d0*/  @!P2 LEA R20, P3, R223.reuse, R148, 0x1 ;  /* 0x00000094df14a211 */ /* 0x048fe400078608ff */
        /* <DEDUP_REMOVED lines=12> */
.L_x_1889:
[----:B------:R-:W-:Y:S05]  /*14aa0*/  BSYNC B0 ;  /* 0x0000000000007941 */ /* 0x000fea0003800000 */
.L_x_1888:
        /* <DEDUP_REMOVED lines=24> */
.L_x_1891:
[----:B------:R-:W-:Y:S05]  /*14c30*/  BSYNC B0 ;  /* 0x0000000000007941 */ /* 0x000fea0003800000 */
.L_x_1890:
        /* <DEDUP_REMOVED lines=10> */
[----:B------:R-:W-:-:S04]  /*14ce0*/  @!P1 IMAD.WIDE.U32 R12, R66, 0x60, R148 ;  /* 0x00000060420c9825 */ /* 0x000fc800078e0094 */
[----:B-1----:R-:W-:Y:S01]  /*14cf0*/  @P0 IMAD.WIDE.U32 R8, R66, 0x60, R148 ;  /* 0x0000006042080825 */ /* 0x002fe200078e0094 */
        /* <DEDUP_REMOVED lines=12> */
.L_x_1893:
[----:B------:R-:W-:Y:S05]  /*14dc0*/  BSYNC B0 ;  /* 0x0000000000007941 */ /* 0x000fea0003800000 */
.L_x_1892:
        /* <DEDUP_REMOVED lines=10> */
[CC--:B-1----:R-:W-:Y:S02]  /*14e70*/  @P1 LEA R8, P0, R0.reuse, R148.reuse, 0x1 ;  /* 0x0000009400081211 */ /* 0x0c2fe400078008ff */
        /* <DEDUP_REMOVED lines=13> */
.L_x_1895:
[----:B------:R-:W-:Y:S05]  /*14f50*/  BSYNC B0 ;  /* 0x0000000000007941 */ /* 0x000fea0003800000 */
.L_x_1894:
        /* <DEDUP_REMOVED lines=24> */
.L_x_1897:
[----:B------:R-:W-:Y:S05]  /*150e0*/  BSYNC B0 ;  /* 0x0000000000007941 */ /* 0x000fea0003800000 */
.L_x_1896:
        /* <DEDUP_REMOVED lines=24> */
.L_x_1899:
[----:B------:R-:W-:Y:S05]  /*15270*/  BSYNC B0 ;  /* 0x0000000000007941 */ /* 0x000fea0003800000 */
.L_x_1898:
        /* <DEDUP_REMOVED lines=24> */
.L_x_1901:
[----:B------:R-:W-:Y:S05]  /*15400*/  BSYNC B0 ;  /* 0x0000000000007941 */ /* 0x000fea0003800000 */
.L_x_1900:
[----:B-1----:R-:W-:Y:S01]  /*15410*/  LEA.HI R5, R72, R72, RZ, 0x1 ;  /* 0x0000004848057211 */ /* 0x002fe200078f08ff */
[C---:B------:R-:W-:Y:S01]  /*15420*/  IMAD.SHL.U32 R0, R71.reuse, 0x40, RZ ;  /* 0x0000004047007824 */ /* 0x040fe200078e00ff */
[----:B------:R-:W-:Y:S01]  /*15430*/  R2P PR, R71, 0x6 ;  /* 0x0000000647007804 */ /* 0x000fe20000000000 */
[----:B------:R-:W-:Y:S01]  /*15440*/  IMAD.SHL.U32 R74, R74, 0x40, RZ ;  /* 0x000000404a4a7824 */ /* 0x000fe200078e00ff */
[----:B------:R-:W-:Y:S01]  /*15450*/  LOP3.LUT R5, R5, 0xfffffffe, RZ, 0xc0, !PT ;  /* 0xfffffffe05057812 */ /* 0x000fe200078ec0ff */
[----:B------:R-:W-:Y:S01]  /*15460*/  IMAD.SHL.U32 R188, R188, 0x8, RZ ;  /* 0x00000008bcbc7824 */ /* 0x000fe200078e00ff */
[----:B------:R-:W0:Y:S01]  /*15470*/  LDGDEPBAR ;  /* 0x00000000000079af */ /* 0x000e220000000000 */
[----:B------:R-:W-:Y:S01]  /*15480*/  IMAD.SHL.U32 R9, R75, 0x40, RZ ;  /* 0x000000404b097824 */ /* 0x000fe200078e00ff */
[----:B------:R-:W-:Y:S01]  /*15490*/  LOP3.LUT R7, R74, 0x1c0, RZ, 0xc0, !PT ;  /* 0x000001c04a077812 */ /* 0x000fe200078ec0ff */
[----:B------:R-:W-:Y:S01]  /*154a0*/  IMAD.IADD R72, R72, 0x1, -R5 ;  /* 0x0000000148487824 */ /* 0x000fe200078e0a05 */
[----:B------:R-:W-:Y:S01]  /*154b0*/  LOP3.LUT R5, R0, 0x1c0, RZ, 0xc0, !PT ;  /* 0x000001c000057812 */ /* 0x000fe200078ec0ff */
[----:B------:R-:W-:Y:S01]  /*154c0*/  BSSY B1, `(.L_x_1902) ;  /* 0x0000260000017945 */ /* 0x000fe20003800000 */
[----:B------:R-:W-:Y:S01]  /*154d0*/  LOP3.LUT R9, R9, 0xfffffe00, RZ, 0xc0, !PT ;  /* 0xfffffe0009097812 */ /* 0x000fe200078ec0ff */
[----:B------:R-:W-:Y:S01]  /*154e0*/  IMAD.SHL.U32 R0, R72, 0x8, RZ ;  /* 0x0000000848007824 */ /* 0x000fe200078e00ff */
[----:B------:R-:W-:-:S02]  /*154f0*/  LOP3.LUT R188, R5, 0x8, R188, 0xf8, !PT ;  /* 0x0000000805bc7812 */ /* 0x000fc400078ef8bc */
[----:B------:R-:W-:Y:S02]  /*15500*/  SHF.R.U32.HI R5, RZ, 0x3, R5 ;  /* 0x00000003ff057819 */ /* 0x000fe40000011605 */
[----:B------:R-:W-:Y:S02]  /*15510*/  LOP3.LUT R0, R7, 0x8, R0, 0xf8, !PT ;  /* 0x0000000807007812 */ /* 0x000fe400078ef800 */
[----:B------:R-:W-:Y:S02]  /*15520*/  SHF.R.U32.HI R7, RZ, 0x3, R7 ;  /* 0x00000003ff077819 */ /* 0x000fe40000011607 */
[----:B------:R-:W-:Y:S01]  /*15530*/  LOP3.LUT R221, R188, R5, RZ, 0x3c, !PT ;  /* 0x00000005bcdd7212 */ /* 0x000fe200078e3cff */
[----:B------:R-:W-:Y:S01]  /*15540*/  IMAD R5, R68, 0x400, R9 ;  /* 0x0000040044057824 */ /* 0x000fe200078e0209 */
[----:B------:R-:W-:Y:S01]  /*15550*/  LOP3.LUT R8, R0, R7, RZ, 0x3c, !PT ;  /* 0x0000000700087212 */ /* 0x000fe200078e3cff */
[----:B------:R-:W-:Y:S02]  /*15560*/  IMAD R68, R68, 0x10, R133 ;  /* 0x0000001044447824 */ /* 0x000fe400078e0285 */
[----:B------:R-:W-:-:S02]  /*15570*/  IMAD R221, R72, 0x200, R221 ;  /* 0x0000020048dd7824 */ /* 0x000fc400078e02dd */
[----:B------:R-:W-:Y:S01]  /*15580*/  IMAD.IADD R222, R8, 0x1, R5 ;  /* 0x0000000108de7824 */ /* 0x000fe200078e0205 */
[----:B------:R-:W-:Y:S01]  /*15590*/  IADD3 R69, R68, 0x1, R69 ;  /* 0x0000000144457810 */ /* 0x000fe20007ffe045 */
[----:B------:R-:W-:Y:S02]  /*155a0*/  IMAD.SHL.U32 R221, R221, 0x2, RZ ;  /* 0x00000002dddd7824 */ /* 0x000fe400078e00ff */
[----:B------:R-:W-:-:S03]  /*155b0*/  IMAD.SHL.U32 R222, R222, 0x2, RZ ;  /* 0x00000002dede7824 */ /* 0x000fc600078e00ff */
[----:B------:R-:W-:Y:S01]  /*155c0*/  LDSM.16.M88.4 R80, [R221+0x4000] ;  /* 0x00400000dd50783b */ /* 0x000fe20000000200 */
[----:B------:R-:W-:Y:S01]  /*155d0*/  IADD3 R0, R221, 0x4000, RZ ;  /* 0x00004000dd007810 */ /* 0x000fe20007ffe0ff */
[--C-:B------:R-:W-:Y:S01]  /*155e0*/  IMAD R220, R55, 0x2, R222.reuse ;  /* 0x0000000237dc7824 */ /* 0x100fe200078e02de */
[----:B------:R-:W-:Y:S01]  /*155f0*/  IADD3 R219, R221, 0x4020, RZ ;  /* 0x00004020dddb7810 */ /* 0x000fe20007ffe0ff */
[----:B------:R-:W1:Y:S01]  /*15600*/  LDSM.16.M88.4 R116, [R222] ;  /* 0x00000000de74783b */ /* 0x000e620000000200 */
[----:B------:R-:W-:Y:S01]  /*15610*/  @P1 IADD3 R219, R0, -0x20, RZ ;  /* 0xffffffe000db1810 */ /* 0x000fe20007ffe0ff */
[----:B------:R-:W-:Y:S02]  /*15620*/  IMAD.MOV.U32 R0, RZ, RZ, 0x40 ;  /* 0x00000040ff007424 */ /* 0x000fe400078e00ff */
[----:B------:R-:W2:Y:S01]  /*15630*/  LDSM.16.M88.4 R72, [R221+0x4800] ;  /* 0x00480000dd48783b */ /* 0x000ea20000000200 */
[----:B------:R-:W-:Y:S01]  /*15640*/  IMAD R218, R53, 0x2, R222 ;  /* 0x0000000235da7824 */ /* 0x000fe200078e02de */
[----:B------:R-:W-:Y:S01]  /*15650*/  IADD3 R211, R219, 0x800, RZ ;  /* 0x00000800dbd37810 */ /* 0x000fe20007ffe0ff */
[----:B------:R-:W-:Y:S01]  /*15660*/  IMAD R217, R53, 0x2, R220 ;  /* 0x0000000235d97824 */ /* 0x000fe200078e02dc */
[----:B------:R-:W3:Y:S01]  /*15670*/  LDSM.16.M88.4 R60, [R221+0x5000] ;  /* 0x00500000dd3c783b */ /* 0x000ee20000000200 */
[----:B------:R-:W-:-:S02]  /*15680*/  SEL R0, R0, 0xffffffc0, !P2 ;  /* 0xffffffc000007807 */ /* 0x000fc40005000000 */
[C---:B------:R-:W-:Y:S01]  /*15690*/  IADD3 R210, R219.reuse, 0x1000, RZ ;  /* 0x00001000dbd27810 */ /* 0x040fe20007ffe0ff */
[----:B------:R-:W4:Y:S01]  /*156a0*/  LDSM.16.M88.4 R48, [R221+0x5800] ;  /* 0x00580000dd30783b */ /* 0x000f220000000200 */
[----:B------:R-:W-:Y:S01]  /*156b0*/  IADD3 R209, R219, 0x1800, RZ ;  /* 0x00001800dbd17810 */ /* 0x000fe20007ffe0ff */
[----:B------:R-:W-:Y:S01]  /*156c0*/  IMAD.IADD R215, R221, 0x1, R0 ;  /* 0x00000001ddd77824 */ /* 0x000fe200078e0200 */
[C---:B------:R-:W-:Y:S01]  /*156d0*/  IADD3 R208, R219.reuse, 0x2000, RZ ;  /* 0x00002000dbd07810 */ /* 0x040fe20007ffe0ff */
[----:B------:R-:W2:Y:S01]  /*156e0*/  LDSM.16.M88.4 R40, [R221+0x6000] ;  /* 0x00600000dd28783b */ /* 0x000ea20000000200 */
[----:B------:R-:W-:Y:S01]  /*156f0*/  IMAD.IADD R204, R0, 0x1, R219 ;  /* 0x0000000100cc7824 */ /* 0x000fe200078e02db */
[----:B------:R-:W-:Y:S01]  /*15700*/  IADD3 R207, R219, 0x2800, RZ ;  /* 0x00002800dbcf7810 */ /* 0x000fe20007ffe0ff */
[----:B------:R-:W-:Y:S01]  /*15710*/  IMAD.IADD R0, R3, 0x1, R52 ;  /* 0x0000000103007824 */ /* 0x000fe200078e0234 */
[----:B------:R-:W3:Y:S01]  /*15720*/  LDSM.16.M88.4 R32, [R221+0x6800] ;  /* 0x00680000dd20783b */ /* 0x000ee20000000200 */
[----:B------:R-:W-:-:S02]  /*15730*/  IADD3 R206, R219, 0x3000, RZ ;  /* 0x00003000dbce7810 */ /* 0x000fc40007ffe0ff */
[C---:B------:R-:W-:Y:S01]  /*15740*/  IADD3 R205, R219.reuse, 0x3800, RZ ;  /* 0x00003800dbcd7810 */ /* 0x040fe20007ffe0ff */
[----:B------:R-:W3:Y:S01]  /*15750*/  LDSM.16.M88.4 R24, [R221+0x7000] ;  /* 0x00700000dd18783b */ /* 0x000ee20000000200 */
[C---:B------:R-:W-:Y:S02]  /*15760*/  IADD3 R203, R219.reuse, 0x4000, RZ ;  /* 0x00004000dbcb7810 */ /* 0x040fe40007ffe0ff */
[C---:B------:R-:W-:Y:S01]  /*15770*/  IADD3 R202, R219.reuse, 0x4800, RZ ;  /* 0x00004800dbca7810 */ /* 0x040fe20007ffe0ff */
[----:B------:R-:W4:Y:S01]  /*15780*/  LDSM.16.M88.4 R16, [R221+0x7800] ;  /* 0x00780000dd10783b */ /* 0x000f220000000200 */
[C---:B------:R-:W-:Y:S02]  /*15790*/  IADD3 R201, R219.reuse, 0x5000, RZ ;  /* 0x00005000dbc97810 */ /* 0x040fe40007ffe0ff */
[C---:B------:R-:W-:Y:S01]  /*157a0*/  IADD3 R200, R219.reuse, 0x5800, RZ ;  /* 0x00005800dbc87810 */ /* 0x040fe20007ffe0ff */
[----:B------:R-:W-:Y:S01]  /*157b0*/  LDSM.16.M88.4 R12, [R219] ;  /* 0x00000000db0c783b */ /* 0x000fe20000000200 */
[----:B------:R-:W-:-:S02]  /*157c0*/  IADD3 R199, R219, 0x6000, RZ ;  /* 0x00006000dbc77810 */ /* 0x000fc40007ffe0ff */
[C---:B------:R-:W-:Y:S01]  /*157d0*/  IADD3 R198, R219.reuse, 0x6800, RZ ;  /* 0x00006800dbc67810 */ /* 0x040fe20007ffe0ff */
[----:B---3--:R-:W3:Y:S01]  /*157e0*/  LDSM.16.M88.4 R20, [R220] ;  /* 0x00000000dc14783b */ /* 0x008ee20000000200 */
[C---:B------:R-:W-:Y:S02]  /*157f0*/  IADD3 R197, R219.reuse, 0x7000, RZ ;  /* 0x00007000dbc57810 */ /* 0x040fe40007ffe0ff */
[----:B------:R-:W-:Y:S01]  /*15800*/  IADD3 R196, R219, 0x7800, RZ ;  /* 0x00007800dbc47810 */ /* 0x000fe20007ffe0ff */
[C---:B-1----:R-:W-:Y:S01]  /*15810*/  HMMA.16816.F32.BF16 R84, R116.reuse, R80, RZ ;  /* 0x000000507454723c */ /* 0x042fe200000418ff */
[----:B------:R-:W1:Y:S04]  /*15820*/  LDSM.16.M88.4 R88, [R219+0x800] ;  /* 0x00080000db58783b */ /* 0x000e680000000200 */
[----:B------:R-:W1:Y:S03]  /*15830*/  LDSM.16.M88.4 R4, [R219+0x1000] ;  /* 0x00100000db04783b */ /* 0x000e660000000200 */
[C---:B------:R-:W-:Y:S01]  /*15840*/  HMMA.16816.F32.BF16 R80, R116.reuse, R82, RZ ;  /* 0x000000527450723c */ /* 0x040fe200000418ff */
[----:B------:R-:W1:Y:S04]  /*15850*/  LDSM.16.M88.4 R112, [R219+0x1800] ;  /* 0x00180000db70783b */ /* 0x000e680000000200 */
[----:B------:R-:W-:Y:S03]  /*15860*/  LDSM.16.M88.4 R108, [R219+0x2000] ;  /* 0x00200000db6c783b */ /* 0x000fe60000000200 */
[C---:B--2---:R-:W-:Y:S01]  /*15870*/  HMMA.16816.F32.BF16 R76, R116.reuse, R72, RZ ;  /* 0x00000048744c723c */ /* 0x044fe200000418ff */
[----:B------:R-:W-:Y:S04]  /*15880*/  LDSM.16.M88.4 R104, [R219+0x2800] ;  /* 0x00280000db68783b */ /* 0x000fe80000000200 */
[----:B------:R-:W-:Y:S03]  /*15890*/  LDSM.16.M88.4 R100, [R219+0x3000] ;  /* 0x00300000db64783b */ /* 0x000fe60000000200 */
[C---:B------:R-:W-:Y:S01]  /*158a0*/  HMMA.16816.F32.BF16 R64, R116.reuse, R60, RZ ;  /* 0x0000003c7440723c */ /* 0x040fe200000418ff */
[----:B------:R-:W-:Y:S04]  /*158b0*/  LDSM.16.M88.4 R96, [R219+0x3800] ;  /* 0x00380000db60783b */ /* 0x000fe80000000200 */
[----:B------:R-:W-:Y:S03]  /*158c0*/  LDSM.16.M88.4 R92, [R215+0x4800] ;  /* 0x00480000d75c783b */ /* 0x000fe60000000200 */
[C---:B----4-:R-:W-:Y:S01]  /*158d0*/  HMMA.16816.F32.BF16 R56, R116.reuse, R48, RZ ;  /* 0x000000307438723c */ /* 0x050fe200000418ff */
[----:B------:R-:W-:Y:S04]  /*158e0*/  LDSM.16.M88.4 R128, [R220+0x2000] ;  /* 0x00200000dc80783b */ /* 0x000fe80000000200 */
[----:B------:R-:W-:Y:S03]  /*158f0*/  LDSM.16.M88.4 R124, [R219+0x7800] ;  /* 0x00780000db7c783b */ /* 0x000fe60000000200 */
        /* <DEDUP_REMOVED lines=15> */
[C---:B-1----:R-:W-:Y:S08]  /*159f0*/  HMMA.16816.F32.BF16 R76, R20.reuse, R88, R76 ;  /* 0x00000058144c723c */ /* 0x042ff0000004184c */
[C---:B------:R-:W-:Y:S01]  /*15a00*/  HMMA.16816.F32.BF16 R72, R20.reuse, R90, R72 ;  /* 0x0000005a1448723c */ /* 0x040fe20000041848 */
[----:B------:R-:W1:Y:S07]  /*15a10*/  LDSM.16.M88.4 R88, [R215+0x5000] ;  /* 0x00500000d758783b */ /* 0x000e6e0000000200 */
[C---:B------:R-:W-:Y:S08]  /*15a20*/  HMMA.16816.F32.BF16 R64, R20.reuse, R4, R64 ;  /* 0x000000041440723c */ /* 0x040ff00000041840 */
[C---:B------:R-:W-:Y:S01]  /*15a30*/  HMMA.16816.F32.BF16 R60, R20.reuse, R6, R60 ;  /* 0x00000006143c723c */ /* 0x040fe2000004183c */
[----:B------:R-:W3:Y:S07]  /*15a40*/  LDSM.16.M88.4 R4, [R215+0x5800] ;  /* 0x00580000d704783b */ /* 0x000eee0000000200 */
        /* <DEDUP_REMOVED lines=22> */
[C---:B-1----:R-:W-:Y:S08]  /*15bb0*/  HMMA.16816.F32.BF16 R64, R16.reuse, R88, R64 ;  /* 0x000000581040723c */ /* 0x042ff00000041840 */
[C---:B------:R-:W-:Y:S01]  /*15bc0*/  HMMA.16816.F32.BF16 R60, R16.reuse, R90, R60 ;  /* 0x0000005a103c723c */ /* 0x040fe2000004183c */
[----:B------:R-:W-:Y:S07]  /*15bd0*/  LDSM.16.M88.4 R88, [R217] ;  /* 0x00000000d958783b */ /* 0x000fee0000000200 */
[C---:B---3--:R-:W-:Y:S08]  /*15be0*/  HMMA.16816.F32.BF16 R56, R16.reuse, R4, R56 ;  /* 0x000000041038723c */ /* 0x048ff00000041838 */
        /* <DEDUP_REMOVED lines=65> */
[----:B------:R-:W-:Y:S01]  /*16000*/  HMMA.16816.F32.BF16 R40, R100, R110, R40 ;  /* 0x0000006e6428723c */ /* 0x000fe20000041828 */
[----:B------:R-:W4:Y:S07]  /*16010*/  LDSM.16.M88.4 R108, [R215+0x8800] ;  /* 0x00880000d76c783b */ /* 0x000f2e0000000200 */
[C---:B---3--:R-:W-:Y:S08]  /*16020*/  HMMA.16816.F32.BF16 R36, R128.reuse, R16, R36 ;  /* 0x000000108024723c */ /* 0x048ff00000041824 */
[----:B------:R-:W-:Y:S01]  /*16030*/  HMMA.16816.F32.BF16 R32, R128, R18, R32 ;  /* 0x000000128020723c */ /* 0x000fe20000041820 */
[----:B------:R-:W3:Y:S07]  /*16040*/  LDSM.16.M88.4 R16, [R215+0xb800] ;  /* 0x00b80000d710783b */ /* 0x000eee0000000200 */
[----:B------:R-:W-:Y:S08]  /*16050*/  HMMA.16816.F32.BF16 R120, R100, R104, R120 ;  /* 0x000000686478723c */ /* 0x000ff00000041878 */
        /* <DEDUP_REMOVED lines=15> */
[C---:B--2---:R-:W-:Y:S08]  /*16150*/  HMMA.16816.F32.BF16 R36, R12.reuse, R92, R36 ;  /* 0x0000005c0c24723c */ /* 0x044ff00000041824 */
[----:B------:R-:W-:Y:S01]  /*16160*/  HMMA.16816.F32.BF16 R32, R12, R94, R32 ;  /* 0x0000005e0c20723c */ /* 0x000fe20000041820 */
[----:B------:R-:W2:Y:S07]  /*16170*/  LDSM.16.M88.4 R92, [R204+0x4800] ;  /* 0x00480000cc5c783b */ /* 0x000eae0000000200 */
[----:B------:R-:W-:Y:S08]  /*16180*/  HMMA.16816.F32.BF16 R120, R128, R124, R120 ;  /* 0x0000007c8078723c */ /* 0x000ff00000041878 */
[C---:B------:R-:W-:Y:S08]  /*16190*/  HMMA.16816.F32.BF16 R84, R12.reuse, R112, R84 ;  /* 0x000000700c54723c */ /* 0x040ff00000041854 */
[----:B------:R-:W-:Y:S08]  /*161a0*/  HMMA.16816.F32.BF16 R80, R12, R114, R80 ;  /* 0x000000720c50723c */ /* 0x000ff00000041850 */
[----:B------:R-:W-:Y:S08]  /*161b0*/  HMMA.16816.F32.BF16 R116, R128, R126, R116 ;  /* 0x0000007e8074723c */ /* 0x000ff00000041874 */
[C---:B----4-:R-:W-:Y:S08]  /*161c0*/  HMMA.16816.F32.BF16 R76, R12.reuse, R108, R76 ;  /* 0x0000006c0c4c723c */ /* 0x050ff0000004184c */
[----:B---3--:R-:W-:Y:S07]  /*161d0*/  HMMA.16816.F32.BF16 R120, R12, R16, R120 ;  /* 0x000000100c78723c */ /* 0x008fee0000041878 */
[----:B------:R-:W-:Y:S01]  /*161e0*/  IADD3 R17, R70, R69, -R232 ;  /* 0x0000004546117210 */ /* 0x000fe20007ffe8e8 */
[----:B-1----:R-:W-:Y:S01]  /*161f0*/  HMMA.16816.F32.BF16 R84, R4, R20, R84 ;  /* 0x000000140454723c */ /* 0x002fe20000041854 */
[----:B------:R-:W-:-:S03]  /*16200*/  IADD3 R16, R0, 0x1, RZ ;  /* 0x0000000100107810 */ /* 0x000fc60007ffe0ff */
[----:B-----5:R-:W-:-:S03]  /*16210*/  IMAD.IADD R17, R2, 0x1, R17 ;  /* 0x0000000102117824 */ /* 0x020fc600078e0211 */
[----:B------:R-:W-:Y:S01]  /*16220*/  IADD3 R20, R0, 0x20, RZ ;  /* 0x0000002000147810 */ /* 0x000fe20007ffe0ff */
[----:B------:R-:W-:Y:S01]  /*16230*/  HMMA.16816.F32.BF16 R80, R4, R22, R80 ;  /* 0x000000160450723c */ /* 0x000fe20000041850 */
[C---:B------:R-:W-:Y:S02]  /*16240*/  IADD3 R133, R17.reuse, 0x8, RZ ;  /* 0x0000000811857810 */ /* 0x040fe40007ffe0ff */
[-C--:B------:R-:W-:Y:S02]  /*16250*/  IMNMX R2, R17, R70.reuse, PT ;  /* 0x0000004611027217 */ /* 0x080fe40003800200 */
[----:B------:R-:W-:Y:S02]  /*16260*/  IMNMX R133, R133, R70, PT ;  /* 0x0000004685857217 */ /* 0x000fe40003800200 */
[C---:B------:R-:W-:Y:S01]  /*16270*/  ISETP.GE.AND P6, PT, R16.reuse, R2, PT ;  /* 0x000000021000720c */ /* 0x040fe20003fc6270 */
[----:B------:R-:W-:Y:S01]  /*16280*/  HMMA.16816.F32.BF16 R28, R12, R88, R28 ;  /* 0x000000580c1c723c */ /* 0x000fe2000004181c */
[----:B------:R-:W-:-:S02]  /*16290*/  ISETP.GE.AND P2, PT, R16, R133, PT ;  /* 0x000000851000720c */ /* 0x000fc40003f46270 */
[C---:B------:R-:W-:Y:S02]  /*162a0*/  IADD3 R16, R0.reuse, 0x9, RZ ;  /* 0x0000000900107810 */ /* 0x040fe40007ffe0ff */
[----:B------:R-:W-:Y:S02]  /*162b0*/  IADD3 R17, R0, 0x10, RZ ;  /* 0x0000001000117810 */ /* 0x000fe40007ffe0ff */
[C---:B------:R-:W-:Y:S01]  /*162c0*/  ISETP.GE.AND P0, PT, R16.reuse, R2, PT ;  /* 0x000000021000720c */ /* 0x040fe20003f06270 */
[----:B------:R-:W-:Y:S01]  /*162d0*/  HMMA.16816.F32.BF16 R24, R12, R90, R24 ;  /* 0x0000005a0c18723c */ /* 0x000fe20000041818 */
[----:B------:R-:W1:Y:S01]  /*162e0*/  LDSM.16.M88.4 R88, [R204+0x5000] ;  /* 0x00500000cc58783b */ /* 0x000e620000000200 */
[----:B------:R-:W-:Y:S02]  /*162f0*/  ISETP.GE.AND P3, PT, R16, R133, PT ;  /* 0x000000851000720c */ /* 0x000fe40003f66270 */
[----:B------:R-:W-:Y:S02]  /*16300*/  IADD3 R16, R0, 0x11, RZ ;  /* 0x0000001100107810 */ /* 0x000fe40007ffe0ff */
[----:B------:R-:W-:-:S02]  /*16310*/  FSEL R52, R85, -INF , !P6 ;  /* 0xff80000055347808 */ /* 0x000fc40007000000 */
[C---:B------:R-:W-:Y:S01]  /*16320*/  HMMA.16816.F32.BF16 R72, R12.reuse, R110, R72 ;  /* 0x0000006e0c48723c */ /* 0x040fe20000041848 */
[----:B------:R-:W-:Y:S02]  /*16330*/  FSEL R68, R87, -INF , !P2 ;  /* 0xff80000057447808 */ /* 0x000fe40005000000 */
[CC--:B------:R-:W-:Y:S02]  /*16340*/  ISETP.GE.AND P4, PT, R17.reuse, R2.reuse, PT ;  /* 0x000000021100720c */ /* 0x0c0fe40003f86270 */
[----:B------:R-:W-:Y:S02]  /*16350*/  ISETP.GE.AND P6, PT, R17, R133, PT ;  /* 0x000000851100720c */ /* 0x000fe40003fc6270 */
[----:B------:R-:W-:Y:S01]  /*16360*/  ISETP.GE.AND P2, PT, R16, R2, PT ;  /* 0x000000021000720c */ /* 0x000fe20003f46270 */
[----:B------:R-:W-:Y:S01]  /*16370*/  HMMA.16816.F32.BF16 R64, R12, R104, R64 ;  /* 0x000000680c40723c */ /* 0x000fe20000041840 */
[----:B------:R-:W-:Y:S02]  /*16380*/  IADD3 R17, R0, 0x18, RZ ;  /* 0x0000001800117810 */ /* 0x000fe40007ffe0ff */
[----:B------:R-:W-:-:S02]  /*16390*/  FSEL R81, R81, -INF , !P0 ;  /* 0xff80000051517808 */ /* 0x000fc40004000000 */
[----:B------:R-:W-:Y:S02]  /*163a0*/  FSEL R83, R83, -INF , !P3 ;  /* 0xff80000053537808 */ /* 0x000fe40005800000 */
[----:B------:R-:W-:Y:S01]  /*163b0*/  ISETP.GE.AND P0, PT, R17, R133, PT ;  /* 0x000000851100720c */ /* 0x000fe20003f06270 */
[----:B------:R-:W-:Y:S01]  /*163c0*/  HMMA.16816.F32.BF16 R60, R12, R106, R60 ;  /* 0x0000006a0c3c723c */ /* 0x000fe2000004183c */
[----:B------:R-:W-:-:S07]  /*163d0*/  IADD3 R21, R0, 0x28, RZ ;  /* 0x0000002800157810 */ /* 0x000fce0007ffe0ff */
[C---:B------:R-:W-:Y:S08]  /*163e0*/  HMMA.16816.F32.BF16 R56, R12.reuse, R100, R56 ;  /* 0x000000640c38723c */ /* 0x040ff00000041838 */
[C---:B------:R-:W-:Y:S08]  /*163f0*/  HMMA.16816.F32.BF16 R48, R12.reuse, R102, R48 ;  /* 0x000000660c30723c */ /* 0x040ff00000041830 */
[C---:B------:R-:W-:Y:S08]  /*16400*/  HMMA.16816.F32.BF16 R44, R12.reuse, R96, R44 ;  /* 0x000000600c2c723c */ /* 0x040ff0000004182c */
[C---:B------:R-:W-:Y:S08]  /*16410*/  HMMA.16816.F32.BF16 R40, R12.reuse, R98, R40 ;  /* 0x000000620c28723c */ /* 0x040ff00000041828 */
[----:B------:R-:W-:Y:S07]  /*16420*/  HMMA.16816.F32.BF16 R116, R12, R18, R116 ;  /* 0x000000120c74723c */ /* 0x000fee0000041874 */
[----:B------:R-:W-:Y:S01]  /*16430*/  IADD3 R12, R0, 0x8, RZ ;  /* 0x00000008000c7810 */ /* 0x000fe20007ffe0ff */
[----:B--2---:R-:W-:Y:S03]  /*16440*/  HMMA.16816.F32.BF16 R76, R4, R92, R76 ;  /* 0x0000005c044c723c */ /* 0x004fe6000004184c */
[----:B------:R-:W-:-:S02]  /*16450*/  ISETP.GE.AND P5, PT, R12, R2, PT ;  /* 0x000000020c00720c */ /* 0x000fc40003fa6270 */
[-C--:B------:R-:W-:Y:S02]  /*16460*/  ISETP.GE.AND P1, PT, R12, R133.reuse, PT ;  /* 0x000000850c00720c */ /* 0x080fe40003f26270 */
[----:B------:R-:W2:Y:S01]  /*16470*/  LDSM.16.M88.4 R12, [R204+0x5800] ;  /* 0x00580000cc0c783b */ /* 0x000ea20000000200 */
[----:B------:R-:W-:Y:S01]  /*16480*/  FSEL R80, R80, -INF , !P5 ;  /* 0xff80000050507808 */ /* 0x000fe20006800000 */
[C---:B------:R-:W-:Y:S01]  /*16490*/  HMMA.16816.F32.BF16 R72, R4.reuse, R94, R72 ;  /* 0x0000005e0448723c */ /* 0x040fe20000041848 */
[----:B------:R-:W-:Y:S02]  /*164a0*/  ISETP.GE.AND P5, PT, R16, R133, PT ;  /* 0x000000851000720c */ /* 0x000fe40003fa6270 */
[----:B------:R-:W-:Y:S02]  /*164b0*/  IADD3 R16, R0, 0x19, RZ ;  /* 0x0000001900107810 */ /* 0x000fe40007ffe0ff */
[----:B------:R-:W-:Y:S02]  /*164c0*/  FSEL R82, R82, -INF , !P1 ;  /* 0xff80000052527808 */ /* 0x000fe40004800000 */
[-C--:B------:R-:W-:Y:S01]  /*164d0*/  ISETP.GE.AND P1, PT, R17, R2.reuse, PT ;  /* 0x000000021100720c */ /* 0x080fe20003f26270 */
[----:B-1----:R-:W-:Y:S01]  /*164e0*/  HMMA.16816.F32.BF16 R64, R4, R88, R64 ;  /* 0x000000580440723c */ /* 0x002fe20000041840 */
[----:B------:R-:W-:-:S06]  /*164f0*/  ISETP.GE.AND P3, PT, R16, R2, PT ;  /* 0x000000021000720c */ /* 0x000fcc0003f66270 */
[----:B------:R-:W-:Y:S01]  /*16500*/  FSEL R85, R76, -INF , !P4 ;  /* 0xff8000004c557808 */ /* 0x000fe20006000000 */
[----:B------:R-:W-:Y:S01]  /*16510*/  HMMA.16816.F32.BF16 R60, R4, R90, R60 ;  /* 0x0000005a043c723c */ /* 0x000fe2000004183c */
[-C--:B------:R-:W-:Y:S02]  /*16520*/  ISETP.GE.AND P4, PT, R16, R133.reuse, PT ;  /* 0x000000851000720c */ /* 0x080fe40003f86270 */
[----:B------:R-:W1:Y:S01]  /*16530*/  LDSM.16.M88.4 R16, [R204+0x6000] ;  /* 0x00600000cc10783b */ /* 0x000e620000000200 */
[----:B------:R-:W-:Y:S02]  /*16540*/  FSEL R78, R78, -INF , !P6 ;  /* 0xff8000004e4e7808 */ /* 0x000fe40007000000 */
[----:B------:R-:W-:Y:S02]  /*16550*/  FSEL R92, R77, -INF , !P2 ;  /* 0xff8000004d5c7808 */ /* 0x000fe40005000000 */
[C---:B------:R-:W-:Y:S02]  /*16560*/  ISETP.GE.AND P6, PT, R20.reuse, R2, PT ;  /* 0x000000021400720c */ /* 0x040fe40003fc6270 */
[----:B------:R-:W-:-:S02]  /*16570*/  ISETP.GE.AND P2, PT, R20, R133, PT ;  /* 0x000000851400720c */ /* 0x000fc40003f46270 */
[----:B------:R-:W-:Y:S02]  /*16580*/  IADD3 R20, R0, 0x21, RZ ;  /* 0x0000002100147810 */ /* 0x000fe40007ffe0ff */
[----:B------:R-:W-:Y:S02]  /*16590*/  FSEL R87, R79, -INF , !P5 ;  /* 0xff8000004f577808 */ /* 0x000fe40006800000 */
[----:B------:R-:W-:Y:S02]  /*165a0*/  ISETP.GE.AND P5, PT, R20, R2, PT ;  /* 0x000000021400720c */ /* 0x000fe40003fa6270 */
[----:B------:R-:W-:Y:S02]  /*165b0*/  FSEL R93, R72, -INF , !P1 ;  /* 0xff800000485d7808 */ /* 0x000fe40004800000 */
[----:B------:R-:W-:Y:S01]  /*165c0*/  FSEL R94, R74, -INF , !P0 ;  /* 0xff8000004a5e7808 */ /* 0x000fe20004000000 */
[----:B--2---:R-:W-:Y:S01]  /*165d0*/  HMMA.16816.F32.BF16 R56, R4, R12, R56 ;  /* 0x0000000c0438723c */ /* 0x004fe20000041838 */
[----:B------:R-:W-:-:S02]  /*165e0*/  FSEL R178, R66, -INF , !P2 ;  /* 0xff80000042b27808 */ /* 0x000fc40005000000 */
[----:B------:R-:W-:Y:S02]  /*165f0*/  FSEL R175, R65, -INF , !P5 ;  /* 0xff80000041af7808 */ /* 0x000fe40006800000 */
[-C--:B------:R-:W-:Y:S02]  /*16600*/  ISETP.GE.AND P1, PT, R20, R133.reuse, PT ;  /* 0x000000851400720c */ /* 0x080fe40003f26270 */
[----:B------:R-:W-:Y:S01]  /*16610*/  IADD3 R12, R0, 0x30, RZ ;  /* 0x00000030000c7810 */ /* 0x000fe20007ffe0ff */
[----:B------:R-:W-:Y:S01]  /*16620*/  HMMA.16816.F32.BF16 R48, R4, R14, R48 ;  /* 0x0000000e0430723c */ /* 0x000fe20000041830 */
        /* <DEDUP_REMOVED lines=9> */
[----:B------:R-:W-:-:S02]  /*166c0*/  FSEL R100, R75, -INF , !P4 ;  /* 0xff8000004b647808 */ /* 0x000fc40006000000 */
[----:B------:R-:W-:Y:S02]  /*166d0*/  FSEL R176, R64, -INF , !P6 ;  /* 0xff80000040b07808 */ /* 0x000fe40007000000 */
[CC--:B------:R-:W-:Y:S01]  /*166e0*/  ISETP.GE.AND P1, PT, R12.reuse, R2.reuse, PT ;  /* 0x000000020c00720c */ /* 0x0c0fe20003f26270 */
[----:B------:R-:W-:Y:S01]  /*166f0*/  HMMA.16816.F32.BF16 R40, R4, R18, R40 ;  /* 0x000000120428723c */ /* 0x000fe20000041828 */
[-C--:B------:R-:W-:Y:S02]  /*16700*/  ISETP.GE.AND P0, PT, R12, R133.reuse, PT ;  /* 0x000000850c00720c */ /* 0x080fe40003f06270 */
[-C--:B------:R-:W-:Y:S02]  /*16710*/  ISETP.GE.AND P3, PT, R21, R133.reuse, PT ;  /* 0x000000851500720c */ /* 0x080fe40003f66270 */
[C---:B------:R-:W-:Y:S02]  /*16720*/  ISETP.GE.AND P4, PT, R20.reuse, R2, PT ;  /* 0x000000021400720c */ /* 0x040fe40003f86270 */
[----:B------:R-:W-:-:S02]  /*16730*/  ISETP.GE.AND P6, PT, R20, R133, PT ;  /* 0x000000851400720c */ /* 0x000fc40003fc6270 */
[C---:B------:R-:W-:Y:S01]  /*16740*/  IADD3 R13, R0.reuse, 0x38, RZ ;  /* 0x00000038000d7810 */ /* 0x040fe20007ffe0ff */
[----:B------:R-:W1:Y:S01]  /*16750*/  LDSM.16.M88.4 R20, [R204+0x6800] ;  /* 0x00680000cc14783b */ /* 0x000e620000000200 */
[C---:B------:R-:W-:Y:S02]  /*16760*/  IADD3 R12, R0.reuse, 0x39, RZ ;  /* 0x00000039000c7810 */ /* 0x040fe40007ffe0ff */
[----:B------:R-:W-:Y:S02]  /*16770*/  IADD3 R16, R0, 0x40, RZ ;  /* 0x0000004000107810 */ /* 0x000fe40007ffe0ff */
[----:B------:R-:W-:Y:S02]  /*16780*/  FSEL R134, R58, -INF , !P5 ;  /* 0xff8000003a867808 */ /* 0x000fe40006800000 */
[----:B------:R-:W-:Y:S02]  /*16790*/  FSEL R143, R57, -INF , !P1 ;  /* 0xff800000398f7808 */ /* 0x000fe40004800000 */
[----:B------:R-:W-:-:S02]  /*167a0*/  FSEL R180, R62, -INF , !P3 ;  /* 0xff8000003eb47808 */ /* 0x000fc40005800000 */
[----:B------:R-:W-:Y:S02]  /*167b0*/  FSEL R174, R61, -INF , !P4 ;  /* 0xff8000003dae7808 */ /* 0x000fe40006000000 */
[----:B------:R-:W-:Y:S02]  /*167c0*/  FSEL R173, R63, -INF , !P6 ;  /* 0xff8000003fad7808 */ /* 0x000fe40007000000 */
[----:B------:R-:W-:Y:S02]  /*167d0*/  FSEL R142, R56, -INF , !P2 ;  /* 0xff800000388e7808 */ /* 0x000fe40005000000 */
[CC--:B------:R-:W-:Y:S02]  /*167e0*/  ISETP.GE.AND P5, PT, R16.reuse, R2.reuse, PT ;  /* 0x000000021000720c */ /* 0x0c0fe40003fa6270 */
[----:B------:R-:W-:Y:S02]  /*167f0*/  ISETP.GE.AND P1, PT, R16, R133, PT ;  /* 0x000000851000720c */ /* 0x000fe40003f26270 */
[----:B------:R-:W-:-:S02]  /*16800*/  ISETP.GE.AND P3, PT, R13, R2, PT ;  /* 0x000000020d00720c */ /* 0x000fc40003f66270 */
[-C--:B------:R-:W-:Y:S02]  /*16810*/  ISETP.GE.AND P4, PT, R13, R133.reuse, PT ;  /* 0x000000850d00720c */ /* 0x080fe40003f86270 */
[C---:B------:R-:W-:Y:S02]  /*16820*/  ISETP.GE.AND P6, PT, R12.reuse, R2, PT ;  /* 0x000000020c00720c */ /* 0x040fe40003fc6270 */
[----:B------:R-:W-:Y:S02]  /*16830*/  ISETP.GE.AND P2, PT, R12, R133, PT ;  /* 0x000000850c00720c */ /* 0x000fe40003f46270 */
[C---:B------:R-:W-:Y:S01]  /*16840*/  IADD3 R16, R0.reuse, 0x41, RZ ;  /* 0x0000004100107810 */ /* 0x040fe20007ffe0ff */
[----:B------:R-:W2:Y:S01]  /*16850*/  LDSM.16.M88.4 R12, [R204+0x7000] ;  /* 0x00700000cc0c783b */ /* 0x000ea20000000200 */
[----:B------:R-:W-:Y:S02]  /*16860*/  IADD3 R17, R0, 0x48, RZ ;  /* 0x0000004800117810 */ /* 0x000fe40007ffe0ff */
[----:B------:R-:W-:-:S02]  /*16870*/  FSEL R141, R59, -INF , !P0 ;  /* 0xff8000003b8d7808 */ /* 0x000fc40004000000 */
[----:B------:R-:W-:Y:S02]  /*16880*/  FSEL R144, R48, -INF , !P3 ;  /* 0xff80000030907808 */ /* 0x000fe40005800000 */
[----:B------:R-:W-:Y:S02]  /*16890*/  FSEL R140, R50, -INF , !P4 ;  /* 0xff800000328c7808 */ /* 0x000fe40006000000 */
[----:B------:R-:W-:Y:S01]  /*168a0*/  FSEL R147, R49, -INF , !P6 ;  /* 0xff80000031937808 */ /* 0x000fe20007000000 */
[----:B-1----:R-:W-:Y:S01]  /*168b0*/  HMMA.16816.F32.BF16 R36, R4, R20, R36 ;  /* 0x000000140424723c */ /* 0x002fe20000041824 */
[CC--:B------:R-:W-:Y:S02]  /*168c0*/  ISETP.GE.AND P0, PT, R16.reuse, R2.reuse, PT ;  /* 0x000000021000720c */ /* 0x0c0fe40003f06270 */
[----:B------:R-:W-:Y:S02]  /*168d0*/  ISETP.GE.AND P3, PT, R16, R133, PT ;  /* 0x000000851000720c */ /* 0x000fe40003f66270 */
[----:B------:R-:W-:-:S02]  /*168e0*/  ISETP.GE.AND P4, PT, R17, R2, PT ;  /* 0x000000021100720c */ /* 0x000fc40003f86270 */
        /* <DEDUP_REMOVED lines=16> */
[CC--:B------:R-:W-:Y:S02]  /*169f0*/  ISETP.GE.AND P2, PT, R48.reuse, R2.reuse, PT ;  /* 0x000000023000720c */ /* 0x0c0fe40003f46270 */
        /* <DEDUP_REMOVED lines=19> */
[-C--:B------:R-:W-:Y:S02]  /*16b30*/  ISETP.GE.AND P3, PT, R12, R133.reuse, PT ;  /* 0x000000850c00720c */ /* 0x080fe40003f66270 */
[CC--:B------:R-:W-:Y:S02]  /*16b40*/  ISETP.GE.AND P2, PT, R13.reuse, R2.reuse, PT ;  /* 0x000000020d00720c */ /* 0x0c0fe40003f46270 */
        /* <DEDUP_REMOVED lines=9> */
[-C--:B------:R-:W-:Y:S02]  /*16be0*/  ISETP.GE.AND P3, PT, R13, R2.reuse, PT ;  /* 0x000000020d00720c */ /* 0x080fe40003f66270 */
[-C--:B------:R-:W-:Y:S02]  /*16bf0*/  ISETP.GE.AND P1, PT, R20, R133.reuse, PT ;  /* 0x000000851400720c */ /* 0x080fe40003f26270 */
[C---:B------:R-:W-:Y:S02]  /*16c00*/  ISETP.GE.AND P4, PT, R12.reuse, R2, PT ;  /* 0x000000020c00720c */ /* 0x040fe40003f86270 */
        /* <DEDUP_REMOVED lines=10> */
[----:B------:R-:W-:Y:S02]  /*16cb0*/  FSEL R154, R26, -INF , !P5 ;  /* 0xff8000001a9a7808 */ /* 0x000fe40006800000 */
[----:B------:R-:W-:Y:S02]  /*16cc0*/  FSEL R146, R25, -INF , !P1 ;  /* 0xff80000019927808 */ /* 0x000fe40004800000 */
[----:B------:R-:W-:Y:S02]  /*16cd0*/  FSEL R145, R27, -INF , !P0 ;  /* 0xff8000001b917808 */ /* 0x000fe40004000000 */
[----:B------:R-:W-:Y:S01]  /*16ce0*/  ISETP.GT.AND P3, PT, R238, R227, PT ;  /* 0x000000e3ee00720c */ /* 0x000fe20003f64270 */
[----:B------:R-:W-:Y:S01]  /*16cf0*/  BAR.SYNC.DEFER_BLOCKING 0x0 ;  /* 0x0000000000007b1d */ /* 0x000fe20000010000 */
[----:B------:R-:W-:-:S02]  /*16d00*/  ISETP.GE.AND P5, PT, R4, R2, PT ;  /* 0x000000020400720c */ /* 0x000fc40003fa6270 */
[-C--:B------:R-:W-:Y:S02]  /*16d10*/  ISETP.GE.AND P1, PT, R4, R133.reuse, PT ;  /* 0x000000850400720c */ /* 0x080fe40003f26270 */
        /* <DEDUP_REMOVED lines=11> */
[CC--:B------:R-:W-:Y:S02]  /*16dd0*/  ISETP.GE.AND P6, PT, R12.reuse, R2.reuse, PT ;  /* 0x000000020c00720c */ /* 0x0c0fe40003fc6270 */
[----:B------:R-:W-:Y:S02]  /*16de0*/  ISETP.GE.AND P2, PT, R12, R133, PT ;  /* 0x000000850c00720c */ /* 0x000fe40003f46270 */
[----:B------:R-:W-:Y:S02]  /*16df0*/  ISETP.GE.AND P4, PT, R4, R2, PT ;  /* 0x000000020400720c */ /* 0x000fe40003f86270 */
[----:B------:R-:W-:Y:S02]  /*16e00*/  ISETP.NE.U32.AND P0, PT, R236, RZ, PT ;  /* 0x000000ffec00720c */ /* 0x000fe40003f05070 */
[----:B------:R-:W-:Y:S02]  /*16e10*/  LOP3.LUT R0, R8, R9, RZ, 0xfc, !PT ;  /* 0x0000000908007212 */ /* 0x000fe400078efcff */
[----:B------:R-:W-:-:S02]  /*16e20*/  FSEL R66, R121, -INF , !P6 ;  /* 0xff80000079427808 */ /* 0x000fc40007000000 */
[----:B------:R-:W-:Y:S02]  /*16e30*/  FSEL R138, R123, -INF , !P2 ;  /* 0xff8000007b8a7808 */ /* 0x000fe40005000000 */
        /* <DEDUP_REMOVED lines=39> */
[----:B------:R-:W-:-:S05]  /*170b0*/  ISETP.NE.AND P2, PT, R16, RZ, PT ;  /* 0x000000ff1000720c */ /* 0x000fca0003f45270 */
[----:B------:R-:W-:Y:S02]  /*170c0*/  @P6 IADD3 R14, R14, 0x1, RZ ;  /* 0x000000010e0e6810 */ /* 0x000fe40007ffe0ff */
[----:B------:R-:W-:-:S03]  /*170d0*/  @P5 IADD3 R12, R12, 0x1, RZ ;  /* 0x000000010c0c5810 */ /* 0x000fc60007ffe0ff */
[----:B------:R-:W-:Y:S02]  /*170e0*/  @!P4 IMAD.MOV R14, RZ, RZ, -R14 ;  /* 0x000000ffff0ec224 */ /* 0x000fe400078e0a0e */
[----:B------:R-:W-:-:S03]  /*170f0*/  @!P1 IMAD.MOV R12, RZ, RZ, -R12 ;  /* 0x000000ffff0c9224 */ /* 0x000fc600078e0a0c */
        /* <DEDUP_REMOVED lines=8> */
[----:B------:R-:W-:-:S05]  /*17180*/  IADD3 R9, R9, -R6, RZ ;  /* 0x8000000609097210 */ /* 0x000fca0007ffe0ff */
[----:B------:R-:W-:-:S05]  /*17190*/  IMAD R16, R16, R9, -0x80 ;  /* 0xffffff8010107424 */ /* 0x000fca00078e0209 */
[----:B------:R-:W-:Y:S01]  /*171a0*/  SHF.R.S32.HI R9, RZ, 0x1f, R16 ;  /* 0x0000001fff097819 */ /* 0x000fe20000011410 */
[-C--:B---3--:R-:W-:Y:S02]  /*171b0*/  IMAD R6, R13, R16.reuse, RZ ;  /* 0x000000100d067224 */ /* 0x088fe400078e02ff */
[----:B------:R-:W-:-:S04]  /*171c0*/  IMAD.WIDE.U32 R16, R12, R16, RZ ;  /* 0x000000100c107225 */ /* 0x000fc800078e00ff */
[----:B----4-:R-:W-:Y:S02]  /*171d0*/  IMAD.IADD R3, R3, 0x1, -R4 ;  /* 0x0000000103037824 */ /* 0x010fe400078e0a04 */
[----:B------:R-:W-:Y:S02]  /*171e0*/  IMAD R6, R12, R9, R6 ;  /* 0x000000090c067224 */ /* 0x000fe400078e0206 */
[----:B--2---:R-:W-:Y:S01]  /*171f0*/  IMAD R9, R15, R3, RZ ;  /* 0x000000030f097224 */ /* 0x004fe200078e02ff */
[----:B------:R-:W-:Y:S01]  /*17200*/  SHF.R.S32.HI R4, RZ, 0x1f, R3 ;  /* 0x0000001fff047819 */ /* 0x000fe20000011403 */
[----:B------:R-:W-:-:S04]  /*17210*/  IMAD.IADD R17, R17, 0x1, R6 ;  /* 0x0000000111117824 */ /* 0x000fc800078e0206 */
[----:B------:R-:W-:Y:S02]  /*17220*/  IMAD R4, R14, R4, R9 ;  /* 0x000000040e047224 */ /* 0x000fe400078e0209 */
[----:B------:R-:W-:-:S04]  /*17230*/  IMAD.WIDE.U32 R14, R3, R14, R16 ;  /* 0x0000000e030e7225 */ /* 0x000fc800078e0010 */
[----:B------:R-:W-:Y:S01]  /*17240*/  IMAD.MOV.U32 R6, RZ, RZ, R14 ;  /* 0x000000ffff067224 */ /* 0x000fe200078e000e */
[----:B------:R-:W-:Y:S01]  /*17250*/  IADD3 R4, R15, R4, RZ ;  /* 0x000000040f047210 */ /* 0x000fe20007ffe0ff */
[----:B------:R-:W-:Y:S05]  /*17260*/  BRA `(.L_x_1906) ;  /* 0x0000003000007947 */ /* 0x000fea0003800000 */
.L_x_1905:
[----:B------:R-:W2:Y:S02]  /*17270*/  LD.E R6, [R10.64+0x38] ;  /* 0x000038060a067980 */ /* 0x000ea4000c101900 */
[----:B--2---:R-:W-:-:S04]  /*17280*/  LEA R6, -R6, RZ, 0x7 ;  /* 0x000000ff06067211 */ /* 0x004fc800078e39ff */
[----:B------:R-:W-:Y:S02]  /*17290*/  SHF.R.S32.HI R4, RZ, 0x1f, R6 ;  /* 0x0000001fff047819 */ /* 0x000fe40000011406 */
.L_x_1906:
[----:B------:R-:W-:Y:S05]  /*172a0*/  BSYNC B0 ;  /* 0x0000000000007941 */ /* 0x000fea0003800000 */
.L_x_1904:
        /* <DEDUP_REMOVED lines=129> */
.L_x_1903:
[----:B------:R-:W-:Y:S05]  /*17ac0*/  BSYNC B1 ;  /* 0x0000000000017941 */ /* 0x000fea0003800000 */
.L_x_1902:
[----:B------:R-:W2:Y:S01]  /*17ad0*/  LD.E R64, [R10.64+0xdc] ;  /* 0x0000dc060a407980 */ /* 0x000ea2000c101900 */
[----:B------:R-:W-:-:S02]  /*17ae0*/  FMNMX.FTZ R3, R7, R68, !PT ;  /* 0x0000004407037209 */ /* 0x000fc40007810000 */
[----:B-1----:R-:W-:Y:S02]  /*17af0*/  FMNMX.FTZ R9, R5, R52, !PT ;  /* 0x0000003405097209 */ /* 0x002fe40007810000 */
[----:B------:R-:W-:Y:S02]  /*17b00*/  FMNMX.FTZ R4, R82, R3, !PT ;  /* 0x0000000352047209 */ /* 0x000fe40007810000 */
[----:B------:R-:W-:Y:S02]  /*17b10*/  SHF.L.U32 R216, R0, 0x1, RZ ;  /* 0x0000000100d87819 */ /* 0x000fe400000006ff */
[----:B------:R-:W-:Y:S02]  /*17b20*/  FMNMX.FTZ R3, R83, R4, !PT ;  /* 0x0000000453037209 */ /* 0x000fe40007810000 */
[----:B------:R-:W-:Y:S01]  /*17b30*/  LEA R214, R55, R216, 0x1 ;  /* 0x000000d837d67211 */ /* 0x000fe200078e08ff */
[----:B------:R-:W-:Y:S01]  /*17b40*/  LDSM.16.MT88.4 R96, [R216+0x10000] ;  /* 0x01000000d860783b */ /* 0x000fe20000004200 */
[----:B------:R-:W-:-:S02]  /*17b50*/  FMNMX.FTZ R4, R78, R3, !PT ;  /* 0x000000034e047209 */ /* 0x000fc40007810000 */
[----:B------:R-:W-:Y:S01]  /*17b60*/  LEA R212, R53, R214, 0x1 ;  /* 0x000000d635d47211 */ /* 0x000fe200078e08ff */
        /* <DEDUP_REMOVED lines=71> */
[----:B-1----:R-:W-:-:S03]  /*17fe0*/  FMNMX.FTZ R4, R13, R4, !PT ;  /* 0x000000040d047209 */ /* 0x002fc60007810000 */
[----:B------:R-:W-:Y:S04]  /*17ff0*/  LDSM.16.MT88.4 R12, [R216+0x10800] ;  /* 0x01080000d80c783b */ /* 0x000fe80000004200 */
[----:B------:R-:W1:Y:S01]  /*18000*/  SHFL.BFLY PT, R3, R4, 0x1, 0x1f ;  /* 0x0c201f0004037f89 */ /* 0x000e6200000e0000 */
[----:B---3--:R-:W-:-:S05]  /*18010*/  FMNMX.FTZ R9, R6, R9, !PT ;  /* 0x0000000906097209 */ /* 0x008fca0007810000 */
[----:B------:R-:W3:Y:S01]  /*18020*/  SHFL.BFLY PT, R132, R9, 0x1, 0x1f ;  /* 0x0c201f0009847f89 */ /* 0x000ee200000e0000 */
[----:B-1----:R-:W-:-:S04]  /*18030*/  FMNMX.FTZ R3, R4, R3, !PT ;  /* 0x0000000304037209 */ /* 0x002fc80007810000 */
[----:B------:R-:W-:Y:S02]  /*18040*/  FSETP.NEU.FTZ.AND P1, PT, R3, -INF , PT ;  /* 0xff8000000300780b */ /* 0x000fe40003f3d000 */
[----:B---3--:R-:W-:Y:S01]  /*18050*/  FMNMX.FTZ R132, R9, R132, !PT ;  /* 0x0000008409847209 */ /* 0x008fe20007810000 */
[----:B--2---:R-:W-:-:S04]  /*18060*/  FMUL.FTZ R63, R64, R3 ;  /* 0x00000003403f7220 */ /* 0x004fc80000410000 */
[----:B------:R-:W-:Y:S01]  /*18070*/  FMUL.FTZ R135, R64, R132 ;  /* 0x0000008440877220 */ /* 0x000fe20000410000 */
[----:B------:R-:W-:Y:S02]  /*18080*/  FSEL R63, R63, RZ, P1 ;  /* 0x000000ff3f3f7208 */ /* 0x000fe40000800000 */
[----:B------:R-:W-:-:S03]  /*18090*/  FSETP.NEU.FTZ.AND P1, PT, R132, -INF , PT ;  /* 0xff8000008400780b */ /* 0x000fc60003f3d000 */
[-CC-:B------:R-:W-:Y:S01]  /*180a0*/  FFMA.FTZ R58, R7, R64.reuse, -R63.reuse ;  /* 0x00000040073a7223 */ /* 0x180fe2000001083f */
[----:B------:R-:W-:Y:S01]  /*180b0*/  FSEL R135, R135, RZ, P1 ;  /* 0x000000ff87877208 */ /* 0x000fe20000800000 */
[-CC-:B------:R-:W-:Y:S02]  /*180c0*/  FFMA.FTZ R57, R68, R64.reuse, -R63.reuse ;  /* 0x0000004044397223 */ /* 0x180fe4000001083f */
[-C--:B------:R-:W-:Y:S02]  /*180d0*/  FFMA.FTZ R56, R82, R64.reuse, -R63 ;  /* 0x0000004052387223 */ /* 0x080fe4000001083f */
[-C--:B------:R-:W-:Y:S01]  /*180e0*/  FFMA.FTZ R60, R52, R64.reuse, -R135 ;  /* 0x00000040343c7223 */ /* 0x080fe20000010887 */
[----:B------:R-:W-:Y:S01]  /*180f0*/  MUFU.EX2 R58, R58 ;  /* 0x0000003a003a7308 */ /* 0x000fe20000000800 */
[-C--:B------:R-:W-:Y:S02]  /*18100*/  FFMA.FTZ R51, R83, R64.reuse, -R63 ;  /* 0x0000004053337223 */ /* 0x080fe4000001083f */
[----:B------:R-:W-:-:S02]  /*18110*/  FFMA.FTZ R61, R5, R64, -R135 ;  /* 0x00000040053d7223 */ /* 0x000fc40000010887 */
[-CC-:B------:R-:W-:Y:S01]  /*18120*/  FFMA.FTZ R59, R80, R64.reuse, -R135.reuse ;  /* 0x00000040503b7223 */ /* 0x180fe20000010887 */
[----:B------:R-:W-:Y:S01]  /*18130*/  LDSM.16.MT88.4 R4, [R212+0x10000] ;  /* 0x01000000d404783b */ /* 0x000fe20000004200 */
[-C--:B------:R-:W-:Y:S01]  /*18140*/  FFMA.FTZ R52, R81, R64.reuse, -R135 ;  /* 0x0000004051347223 */ /* 0x080fe20000010887 */
[----:B------:R-:W1:Y:S01]  /*18150*/  MUFU.EX2 R57, R57 ;  /* 0x0000003900397308 */ /* 0x000e620000000800 */
[-CC-:B------:R-:W-:Y:S01]  /*18160*/  FFMA.FTZ R53, R78, R64.reuse, -R63.reuse ;  /* 0x000000404e357223 */ /* 0x180fe2000001083f */
[----:B------:R-:W2:Y:S01]  /*18170*/  LDSM.16.MT88.4 R80, [R213+0xc000] ;  /* 0x00c00000d550783b */ /* 0x000ea20000004200 */
[-CC-:B------:R-:W-:Y:S02]  /*18180*/  FFMA.FTZ R48, R87, R64.reuse, -R63.reuse ;  /* 0x0000004057307223 */ /* 0x180fe4000001083f */
[-C--:B------:R-:W-:Y:S02]  /*18190*/  FFMA.FTZ R47, R94, R64.reuse, -R63 ;  /* 0x000000405e2f7223 */ /* 0x080fe4000001083f */
[-CC-:B------:R-:W-:Y:S01]  /*181a0*/  FFMA.FTZ R55, R85, R64.reuse, -R135.reuse ;  /* 0x0000004055377223 */ /* 0x180fe20000010887 */
[----:B------:R-:W-:Y:S01]  /*181b0*/  MUFU.EX2 R56, R56 ;  /* 0x0000003800387308 */ /* 0x000fe20000000800 */
[----:B------:R-:W-:-:S02]  /*181c0*/  FFMA.FTZ R50, R92, R64, -R135 ;  /* 0x000000405c327223 */ /* 0x000fc40000010887 */
[-CC-:B------:R-:W-:Y:S02]  /*181d0*/  FFMA.FTZ R49, R93, R64.reuse, -R135.reuse ;  /* 0x000000405d317223 */ /* 0x180fe40000010887 */
[-C--:B------:R-:W-:Y:S02]  /*181e0*/  FFMA.FTZ R46, R101, R64.reuse, -R135 ;  /* 0x00000040652e7223 */ /* 0x080fe40000010887 */
[--C-:B------:R-:W-:Y:S01]  /*181f0*/  FFMA.FTZ R44, R100, R64, -R63.reuse ;  /* 0x00000040642c7223 */ /* 0x100fe2000001083f */
[----:B------:R-:W3:Y:S01]  /*18200*/  MUFU.EX2 R51, R51 ;  /* 0x0000003300337308 */ /* 0x000ee20000000800 */
[----:B-1----:R-:W-:Y:S01]  /*18210*/  F2FP.BF16.PACK_AB R113, R57, R58 ;  /* 0x0000003a3971723e */ /* 0x002fe200000010ff */
[-CC-:B------:R-:W-:Y:S02]  /*18220*/  FFMA.FTZ R43, R178, R64.reuse, -R63.reuse ;  /* 0x00000040b22b7223 */ /* 0x180fe4000001083f */
[-CC-:B------:R-:W-:Y:S02]  /*18230*/  FFMA.FTZ R40, R179, R64.reuse, -R63.reuse ;  /* 0x00000040b3287223 */ /* 0x180fe4000001083f */
[----:B------:R-:W-:-:S02]  /*18240*/  FFMA.FTZ R9, R180, R64, -R63 ;  /* 0x00000040b4097223 */ /* 0x000fc4000001083f */
[----:B------:R-:W-:Y:S01]  /*18250*/  MUFU.EX2 R61, R61 ;  /* 0x0000003d003d7308 */ /* 0x000fe20000000800 */
[-CC-:B------:R-:W-:Y:S02]  /*18260*/  FFMA.FTZ R45, R176, R64.reuse, -R135.reuse ;  /* 0x00000040b02d7223 */ /* 0x180fe40000010887 */
[-CC-:B------:R-:W-:Y:S02]  /*18270*/  FFMA.FTZ R42, R175, R64.reuse, -R135.reuse ;  /* 0x00000040af2a7223 */ /* 0x180fe40000010887 */
[-CC-:B------:R-:W-:Y:S02]  /*18280*/  FFMA.FTZ R41, R177, R64.reuse, -R135.reuse ;  /* 0x00000040b1297223 */ /* 0x180fe40000010887 */
[----:B------:R-:W-:Y:S01]  /*18290*/  FFMA.FTZ R8, R174, R64, -R135 ;  /* 0x00000040ae087223 */ /* 0x000fe20000010887 */
[----:B------:R-:W1:Y:S01]  /*182a0*/  MUFU.EX2 R60, R60 ;  /* 0x0000003c003c7308 */ /* 0x000e620000000800 */
        /* <DEDUP_REMOVED lines=10> */
[----:B-1----:R-:W-:Y:S01]  /*18350*/  F2FP.BF16.PACK_AB R112, R60, R61 ;  /* 0x0000003d3c70723e */ /* 0x002fe200000010ff */
        /* <DEDUP_REMOVED lines=13> */
[C---:B------:R-:W-:Y:S01]  /*18430*/  HMMA.16816.F32.BF16 R84, R112.reuse, R88, RZ ;  /* 0x000000587054723c */ /* 0x040fe200000418ff */
        /* <DEDUP_REMOVED lines=25> */
[----:B------:R-:W3:Y:S01]  /*185d0*/  MUFU.EX2 R46, R46 ;  /* 0x0000002e002e7308 */ /* 0x000ee20000000800 */
[----:B------:R-:W-:Y:S02]  /*185e0*/  FADD.FTZ R60, R61, R60 ;  /* 0x0000003c3d3c7221 */ /* 0x000fe40000010000 */
[----:B------:R-:W-:Y:S02]  /*185f0*/  FADD.FTZ R56, R56, R57 ;  /* 0x0000003938387221 */ /* 0x000fe40000010000 */
[----:B------:R-:W-:Y:S01]  /*18600*/  FADD.FTZ R59, R59, R60 ;  /* 0x0000003c3b3b7221 */ /* 0x000fe20000010000 */
[----:B------:R-:W-:Y:S01]  /*18610*/  HMMA.16816.F32.BF16 R68, R112, R72, RZ ;  /* 0x000000487044723c */ /* 0x000fe200000418ff */
[----:B------:R-:W-:Y:S01]  /*18620*/  FFMA.FTZ R241, R62, R64, -R63 ;  /* 0x000000403ef17223 */ /* 0x000fe2000001083f */
[----:B------:R-:W4:Y:S01]  /*18630*/  MUFU.EX2 R44, R44 ;  /* 0x0000002c002c7308 */ /* 0x000f220000000800 */
[----:B------:R-:W-:-:S02]  /*18640*/  FADD.FTZ R56, R51, R56 ;  /* 0x0000003833387221 */ /* 0x000fc40000010000 */
[----:B------:R-:W-:-:S03]  /*18650*/  FADD.FTZ R52, R52, R59 ;  /* 0x0000003b34347221 */ /* 0x000fc60000010000 */
[C---:B--2---:R-:W-:Y:S02]  /*18660*/  HMMA.16816.F32.BF16 R76, R112.reuse, R80, RZ ;  /* 0x00000050704c723c */ /* 0x044fe400000418ff */
        /* <DEDUP_REMOVED lines=8> */
[----:B------:R-:W2:Y:S06]  /*186f0*/  MUFU.EX2 R42, R42 ;  /* 0x0000002a002a7308 */ /* 0x000eac0000000800 */
        /* <DEDUP_REMOVED lines=14> */
[----:B---3--:R-:W-:Y:S01]  /*187e0*/  F2FP.BF16.PACK_AB R6, R46, R49 ;  /* 0x000000312e06723e */ /* 0x008fe200000010ff */
[----:B------:R-:W-:Y:S01]  /*187f0*/  FADD.FTZ R48, R48, R53 ;  /* 0x0000003530307221 */ /* 0x000fe20000010000 */
[----:B----4-:R-:W-:Y:S01]  /*18800*/  F2FP.BF16.PACK_AB R7, R44, R47 ;  /* 0x0000002f2c07723e */ /* 0x010fe200000010ff */
        /* <DEDUP_REMOVED lines=10> */
[----:B------:R-:W3:Y:S06]  /*188b0*/  MUFU.EX2 R143, R143 ;  /* 0x0000008f008f7308 */ /* 0x000eec0000000800 */
[C---:B------:R-:W-:Y:S02]  /*188c0*/  HMMA.16816.F32.BF16 R92, R4.reuse, R12, R92 ;  /* 0x0000000c045c723c */ /* 0x040fe4000004185c */
[----:B------:R-:W-:Y:S06]  /*188d0*/  MUFU.EX2 R144, R144 ;  /* 0x0000009000907308 */ /* 0x000fec0000000800 */
[C---:B------:R-:W-:Y:S01]  /*188e0*/  HMMA.16816.F32.BF16 R96, R4.reuse, R14, R96 ;  /* 0x0000000e0460723c */ /* 0x040fe20000041860 */
[----:B------:R-:W4:Y:S01]  /*188f0*/  LDSM.16.MT88.4 R12, [R212+0xd000] ;  /* 0x00d00000d40c783b */ /* 0x000f220000004200 */
        /* <DEDUP_REMOVED lines=31> */
[----:B--2---:R-:W-:Y:S01]  /*18af0*/  F2FP.BF16.PACK_AB R4, R42, R45 ;  /* 0x0000002d2a04723e */ /* 0x004fe200000010ff */
        /* <DEDUP_REMOVED lines=8> */
[----:B------:R-:W2:Y:S01]  /*18b80*/  MUFU.EX2 R168, R168 ;  /* 0x000000a800a87308 */ /* 0x000ea20000000800 */
        /* <DEDUP_REMOVED lines=8> */
[----:B------:R-:W5:Y:S02]  /*18c10*/  MUFU.EX2 R164, R164 ;  /* 0x000000a400a47308 */ /* 0x000f640000000800 */
[C---:B------:R-:W-:Y:S06]  /*18c20*/  HMMA.16816.F32.BF16 R76, R4.reuse, R20, R76 ;  /* 0x00000014044c723c */ /* 0x040fec000004184c */
        /* <DEDUP_REMOVED lines=46> */
[----:B------:R-:W3:Y:S07]  /*18f10*/  LDSM.16.MT88.4 R20, [R212+0x11800] ;  /* 0x01180000d414783b */ /* 0x000eee0000004200 */
        /* <DEDUP_REMOVED lines=15> */
[C---:B---3--:R-:W-:Y:S08]  /*19010*/  HMMA.16816.F32.BF16 R116, R4.reuse, R20, R116 ;  /* 0x000000140474723c */ /* 0x048ff00000041874 */
        /* <DEDUP_REMOVED lines=26> */
[C---:B--2---:R-:W-:Y:S08]  /*191c0*/  HMMA.16816.F32.BF16 R104, R4.reuse, R12, R104 ;  /* 0x0000000c0468723c */ /* 0x044ff00000041868 */
[C---:B------:R-:W-:Y:S01]  /*191d0*/  HMMA.16816.F32.BF16 R108, R4.reuse, R14, R108 ;  /* 0x0000000e046c723c */ /* 0x040fe2000004186c */
[----:B------:R-:W2:Y:S07]  /*191e0*/  LDSM.16.MT88.4 R12, [R212+0xe800] ;  /* 0x00e80000d40c783b */ /* 0x000eae0000004200 */
        /* <DEDUP_REMOVED lines=24> */
[C---:B--2---:R-:W-:Y:S08]  /*19370*/  HMMA.16816.F32.BF16 R84, R4.reuse, R12, R84 ;  /* 0x0000000c0454723c */ /* 0x044ff00000041854 */
[C---:B------:R-:W-:Y:S01]  /*19380*/  HMMA.16816.F32.BF16 R88, R4.reuse, R14, R88 ;  /* 0x0000000e0458723c */ /* 0x040fe20000041858 */
[----:B------:R-:W2:Y:S07]  /*19390*/  LDSM.16.MT88.4 R12, [R212+0x12800] ;  /* 0x01280000d40c783b */ /* 0x000eae0000004200 */
[C---:B----4-:R-:W-:Y:S08]  /*193a0*/  HMMA.16816.F32.BF16 R76, R4.reuse, R24, R76 ;  /* 0x00000018044c723c */ /* 0x050ff0000004184c */
[C---:B------:R-:W-:Y:S01]  /*193b0*/  HMMA.16816.F32.BF16 R80, R4.reuse, R26, R80 ;  /* 0x0000001a0450723c */ /* 0x040fe20000041850 */
[----:B------:R-:W-:Y:S07]  /*193c0*/  LDSM.16.MT88.4 R24, [R212+0xf000] ;  /* 0x00f00000d418783b */ /* 0x000fee0000004200 */
        /* <DEDUP_REMOVED lines=163> */
.L_x_1909:
[----:B------:R-:W2:Y:S02]  /*19e00*/  LD.E R4, [R10.64+0x40] ;  /* 0x000040060a047980 */ /* 0x000ea4000c101900 */
[----:B--2---:R-:W-:-:S04]  /*19e10*/  LEA R4, -R4, RZ, 0x7 ;  /* 0x000000ff04047211 */ /* 0x004fc800078e39ff */
[----:B------:R-:W-:Y:S02]  /*19e20*/  SHF.R.S32.HI R0, RZ, 0x1f, R4 ;  /* 0x0000001fff007819 */ /* 0x000fe40000011404 */
.L_x_1910:
[----:B------:R-:W-:Y:S05]  /*19e30*/  BSYNC B0 ;  /* 0x0000000000007941 */ /* 0x000fea0003800000 */
.L_x_1908:
        /* <DEDUP_REMOVED lines=133> */
[----:B------:R-:W1:Y:S04]  /*1a690*/  LDSM.16.M88.4 R52, [R221+0x4000] ;  /* 0x00400000dd34783b */ /* 0x000e680000000200 */
[----:B------:R-:W5:Y:S04]  /*1a6a0*/  LDSM.16.M88.4 R44, [R221+0x4800] ;  /* 0x00480000dd2c783b */ /* 0x000f680000000200 */
[----:B------:R-:W5:Y:S04]  /*1a6b0*/  LDSM.16.M88.4 R36, [R221+0x5000] ;  /* 0x00500000dd24783b */ /* 0x000f680000000200 */
[----:B--2---:R-:W2:Y:S04]  /*1a6c0*/  LDSM.16.M88.4 R28, [R221+0x5800] ;  /* 0x00580000dd1c783b */ /* 0x004ea80000000200 */
[----:B---3--:R-:W3:Y:S04]  /*1a6d0*/  LDSM.16.M88.4 R20, [R221+0x6000] ;  /* 0x00600000dd14783b */ /* 0x008ee80000000200 */
[----:B----4-:R-:W4:Y:S04]  /*1a6e0*/  LDSM.16.M88.4 R12, [R221+0x6800] ;  /* 0x00680000dd0c783b */ /* 0x010f280000000200 */
[----:B------:R-:W2:Y:S04]  /*1a6f0*/  LDSM.16.M88.4 R172, [R221+0x7000] ;  /* 0x00700000ddac783b */ /* 0x000ea80000000200 */
[----:B------:R-:W2:Y:S04]  /*1a700*/  LDSM.16.M88.4 R60, [R221+0x7800] ;  /* 0x00780000dd3c783b */ /* 0x000ea80000000200 */
[----:B------:R-:W-:Y:S04]  /*1a710*/  LDSM.16.M88.4 R64, [R220] ;  /* 0x00000000dc40783b */ /* 0x000fe80000000200 */
[----:B------:R-:W2:Y:S04]  /*1a720*/  LDSM.16.M88.4 R136, [R219] ;  /* 0x00000000db88783b */ /* 0x000ea80000000200 */
[----:B-1----:R-:W1:Y:S01]  /*1a730*/  LDSM.16.M88.4 R8, [R211] ;  /* 0x00000000d308783b */ /* 0x002e620000000200 */
[C---:B------:R-:W-:Y:S03]  /*1a740*/  HMMA.16816.F32.BF16 R56, R164.reuse, R52, RZ ;  /* 0x00000034a438723c */ /* 0x040fe600000418ff */
[----:B------:R-:W1:Y:S04]  /*1a750*/  LDSM.16.M88.4 R4, [R210] ;  /* 0x00000000d204783b */ /* 0x000e680000000200 */
[----:B------:R-:W-:Y:S01]  /*1a760*/  LDSM.16.M88.4 R144, [R206] ;  /* 0x00000000ce90783b */ /* 0x000fe20000000200 */
[C---:B-----5:R-:W-:Y:S03]  /*1a770*/  HMMA.16816.F32.BF16 R48, R164.reuse, R44, RZ ;  /* 0x0000002ca430723c */ /* 0x060fe600000418ff */
[----:B------:R-:W-:Y:S04]  /*1a780*/  LDSM.16.M88.4 R152, [R208] ;  /* 0x00000000d098783b */ /* 0x000fe80000000200 */
[----:B------:R-:W-:Y:S01]  /*1a790*/  LDSM.16.M88.4 R148, [R207] ;  /* 0x00000000cf94783b */ /* 0x000fe20000000200 */
[C---:B------:R-:W-:Y:S03]  /*1a7a0*/  HMMA.16816.F32.BF16 R40, R164.reuse, R36, RZ ;  /* 0x00000024a428723c */ /* 0x040fe600000418ff */
[----:B------:R-:W-:Y:S04]  /*1a7b0*/  LDSM.16.M88.4 R140, [R205] ;  /* 0x00000000cd8c783b */ /* 0x000fe80000000200 */
[----:B------:R-:W-:Y:S01]  /*1a7c0*/  LDSM.16.M88.4 R184, [R221+0x8000] ;  /* 0x00800000ddb8783b */ /* 0x000fe20000000200 */
[C---:B------:R-:W-:Y:S03]  /*1a7d0*/  HMMA.16816.F32.BF16 R52, R164.reuse, R54, RZ ;  /* 0x00000036a434723c */ /* 0x040fe600000418ff */
[----:B------:R-:W-:Y:S04]  /*1a7e0*/  LDSM.16.M88.4 R160, [R221+0xa000] ;  /* 0x00a00000dda0783b */ /* 0x000fe80000000200 */
[----:B------:R-:W-:Y:S01]  /*1a7f0*/  LDSM.16.M88.4 R156, [R221+0xa800] ;  /* 0x00a80000dd9c783b */ /* 0x000fe20000000200 */
[C---:B------:R-:W-:Y:S03]  /*1a800*/  HMMA.16816.F32.BF16 R44, R164.reuse, R46, RZ ;  /* 0x0000002ea42c723c */ /* 0x040fe600000418ff */
[----:B------:R-:W-:Y:S04]  /*1a810*/  LDSM.16.M88.4 R188, [R220+0x2000] ;  /* 0x00200000dcbc783b */ /* 0x000fe80000000200 */
[----:B------:R-:W-:Y:S01]  /*1a820*/  LDSM.16.M88.4 R180, [R221+0x9800] ;  /* 0x00980000ddb4783b */ /* 0x000fe20000000200 */
[C---:B------:R-:W-:Y:S03]  /*1a830*/  HMMA.16816.F32.BF16 R36, R164.reuse, R38, RZ ;  /* 0x00000026a424723c */ /* 0x040fe600000418ff */
[----:B------:R-:W5:Y:S04]  /*1a840*/  S2R R0, SR_TID.X ;  /* 0x0000000000007919 */ /* 0x000f680000002100 */
[----:B------:R-:W0:Y:S01]  /*1a850*/  LDGDEPBAR ;  /* 0x00000000000079af */ /* 0x000e220000000000 */
[C---:B--2---:R-:W-:Y:S08]  /*1a860*/  HMMA.16816.F32.BF16 R32, R164.reuse, R28, RZ ;  /* 0x0000001ca420723c */ /* 0x044ff000000418ff */
[C---:B---3--:R-:W-:Y:S08]  /*1a870*/  HMMA.16816.F32.BF16 R24, R164.reuse, R20, RZ ;  /* 0x00000014a418723c */ /* 0x048ff000000418ff */
[----:B----4-:R-:W-:Y:S01]  /*1a880*/  HMMA.16816.F32.BF16 R16, R164, R12, RZ ;  /* 0x0000000ca410723c */ /* 0x010fe200000418ff */
[----:B-----5:R-:W-:-:S07]  /*1a890*/  IMAD.SHL.U32 R0, R0, 0x2, RZ ;  /* 0x0000000200007824 */ /* 0x020fce00078e00ff */
[C---:B------:R-:W-:Y:S08]  /*1a8a0*/  HMMA.16816.F32.BF16 R176, R164.reuse, R172, RZ ;  /* 0x000000aca4b0723c */ /* 0x040ff000000418ff */
[C---:B------:R-:W-:Y:S08]  /*1a8b0*/  HMMA.16816.F32.BF16 R28, R164.reuse, R30, RZ ;  /* 0x0000001ea41c723c */ /* 0x040ff000000418ff */
[C---:B------:R-:W-:Y:S08]  /*1a8c0*/  HMMA.16816.F32.BF16 R20, R164.reuse, R22, RZ ;  /* 0x00000016a414723c */ /* 0x040ff000000418ff */
[C---:B------:R-:W-:Y:S08]  /*1a8d0*/  HMMA.16816.F32.BF16 R12, R164.reuse, R14, RZ ;  /* 0x0000000ea40c723c */ /* 0x040ff000000418ff */
[C---:B------:R-:W-:Y:S08]  /*1a8e0*/  HMMA.16816.F32.BF16 R172, R164.reuse, R174, RZ ;  /* 0x000000aea4ac723c */ /* 0x040ff000000418ff */
[C---:B------:R-:W-:Y:S08]  /*1a8f0*/  HMMA.16816.F32.BF16 R168, R164.reuse, R60, RZ ;  /* 0x0000003ca4a8723c */ /* 0x040ff000000418ff */
[----:B------:R-:W-:Y:S01]  /*1a900*/  HMMA.16816.F32.BF16 R164, R164, R62, RZ ;  /* 0x0000003ea4a4723c */ /* 0x000fe200000418ff */
[----:B------:R-:W2:Y:S07]  /*1a910*/  LDSM.16.M88.4 R60, [R209] ;  /* 0x00000000d13c783b */ /* 0x000eae0000000200 */
[C---:B------:R-:W-:Y:S08]  /*1a920*/  HMMA.16816.F32.BF16 R56, R64.reuse, R136, R56 ;  /* 0x000000884038723c */ /* 0x040ff00000041838 */
[C---:B------:R-:W-:Y:S01]  /*1a930*/  HMMA.16816.F32.BF16 R52, R64.reuse, R138, R52 ;  /* 0x0000008a4034723c */ /* 0x040fe20000041834 */
[----:B------:R-:W-:Y:S07]  /*1a940*/  LDSM.16.M88.4 R136, [R218] ;  /* 0x00000000da88783b */ /* 0x000fee0000000200 */
[C---:B-1----:R-:W-:Y:S08]  /*1a950*/  HMMA.16816.F32.BF16 R48, R64.reuse, R8, R48 ;  /* 0x000000084030723c */ /* 0x042ff00000041830 */
[C---:B------:R-:W-:Y:S01]  /*1a960*/  HMMA.16816.F32.BF16 R44, R64.reuse, R10, R44 ;  /* 0x0000000a402c723c */ /* 0x040fe2000004182c */
[----:B------:R-:W1:Y:S07]  /*1a970*/  LDSM.16.M88.4 R8, [R215+0x4000] ;  /* 0x00400000d708783b */ /* 0x000e6e0000000200 */
        /* <DEDUP_REMOVED lines=10> */
[C---:B------:R-:W-:Y:S01]  /*1aa20*/  HMMA.16816.F32.BF16 R52, R136.reuse, R10, R52 ;  /* 0x0000000a8834723c */ /* 0x040fe20000041834 */
[----:B------:R-:W1:Y:S07]  /*1aa30*/  LDSM.16.M88.4 R8, [R215+0x6000] ;  /* 0x00600000d708783b */ /* 0x000e6e0000000200 */
[C---:B---3--:R-:W-:Y:S08]  /*1aa40*/  HMMA.16816.F32.BF16 R48, R136.reuse, R4, R48 ;  /* 0x000000048830723c */ /* 0x048ff00000041830 */
[----:B------:R-:W-:Y:S01]  /*1aa50*/  HMMA.16816.F32.BF16 R44, R136, R6, R44 ;  /* 0x00000006882c723c */ /* 0x000fe2000004182c */
[----:B------:R-:W3:Y:S07]  /*1aa60*/  LDSM.16.M88.4 R4, [R215+0x7000] ;  /* 0x00700000d704783b */ /* 0x000eee0000000200 */
        /* <DEDUP_REMOVED lines=10> */
[C---:B--2---:R-:W-:Y:S08]  /*1ab10*/  HMMA.16816.F32.BF16 R40, R136.reuse, R60, R40 ;  /* 0x0000003c8828723c */ /* 0x044ff00000041828 */
[C---:B------:R-:W-:Y:S01]  /*1ab20*/  HMMA.16816.F32.BF16 R36, R136.reuse, R62, R36 ;  /* 0x0000003e8824723c */ /* 0x040fe20000041824 */
[----:B------:R-:W2:Y:S07]  /*1ab30*/  LDSM.16.M88.4 R60, [R217] ;  /* 0x00000000d93c783b */ /* 0x000eae0000000200 */
[C---:B----4-:R-:W-:Y:S08]  /*1ab40*/  HMMA.16816.F32.BF16 R32, R136.reuse, R144, R32 ;  /* 0x000000908820723c */ /* 0x050ff00000041820 */
[C---:B------:R-:W-:Y:S01]  /*1ab50*/  HMMA.16816.F32.BF16 R28, R136.reuse, R146, R28 ;  /* 0x00000092881c723c */ /* 0x040fe2000004181c */
[----:B------:R-:W4:Y:S07]  /*1ab60*/  LDSM.16.M88.4 R144, [R204+0x1000] ;  /* 0x00100000cc90783b */ /* 0x000f2e0000000200 */
[C---:B-1----:R-:W-:Y:S08]  /*1ab70*/  HMMA.16816.F32.BF16 R24, R136.reuse, R8, R24 ;  /* 0x000000088818723c */ /* 0x042ff00000041818 */
[C---:B------:R-:W-:Y:S01]  /*1ab80*/  HMMA.16816.F32.BF16 R20, R136.reuse, R10, R20 ;  /* 0x0000000a8814723c */ /* 0x040fe20000041814 */
[----:B------:R-:W1:Y:S07]  /*1ab90*/  LDSM.16.M88.4 R8, [R204+0x1800] ;  /* 0x00180000cc08783b */ /* 0x000e6e0000000200 */
[C---:B---3--:R-:W-:Y:S08]  /*1aba0*/  HMMA.16816.F32.BF16 R176, R136.reuse, R4, R176 ;  /* 0x0000000488b0723c */ /* 0x048ff000000418b0 */
[----:B------:R-:W-:Y:S01]  /*1abb0*/  HMMA.16816.F32.BF16 R172, R136, R6, R172 ;  /* 0x0000000688ac723c */ /* 0x000fe200000418ac */
[----:B------:R-:W3:Y:S07]  /*1abc0*/  LDSM.16.M88.4 R4, [R204+0x2000] ;  /* 0x00200000cc04783b */ /* 0x000eee0000000200 */
        /* <DEDUP_REMOVED lines=8> */
[----:B------:R-:W2:Y:S04]  /*1ac50*/  LDSM.16.M88.4 R136, [R204+0x3000] ;  /* 0x00300000cc88783b */ /* 0x000ea80000000200 */
[----:B------:R-:W-:Y:S03]  /*1ac60*/  LDSM.16.M88.4 R152, [R221+0xb000] ;  /* 0x00b00000dd98783b */ /* 0x000fe60000000200 */
[C---:B----4-:R-:W-:Y:S08]  /*1ac70*/  HMMA.16816.F32.BF16 R40, R60.reuse, R144, R40 ;  /* 0x000000903c28723c */ /* 0x050ff00000041828 */
[C---:B------:R-:W-:Y:S01]  /*1ac80*/  HMMA.16816.F32.BF16 R36, R60.reuse, R146, R36 ;  /* 0x000000923c24723c */ /* 0x040fe20000041824 */
[----:B------:R-:W-:Y:S07]  /*1ac90*/  LDSM.16.M88.4 R144, [R222+0x2000] ;  /* 0x00200000de90783b */ /* 0x000fee0000000200 */
[C---:B-1----:R-:W-:Y:S08]  /*1aca0*/  HMMA.16816.F32.BF16 R32, R60.reuse, R8, R32 ;  /* 0x000000083c20723c */ /* 0x042ff00000041820 */
[C---:B------:R-:W-:Y:S01]  /*1acb0*/  HMMA.16816.F32.BF16 R28, R60.reuse, R10, R28 ;  /* 0x0000000a3c1c723c */ /* 0x040fe2000004181c */
[----:B------:R-:W1:Y:S07]  /*1acc0*/  LDSM.16.M88.4 R8, [R221+0x8800] ;  /* 0x00880000dd08783b */ /* 0x000e6e0000000200 */
[C---:B---3--:R-:W-:Y:S08]  /*1acd0*/  HMMA.16816.F32.BF16 R24, R60.reuse, R4, R24 ;  /* 0x000000043c18723c */ /* 0x048ff00000041818 */
[C---:B------:R-:W-:Y:S01]  /*1ace0*/  HMMA.16816.F32.BF16 R20, R60.reuse, R6, R20 ;  /* 0x000000063c14723c */ /* 0x040fe20000041814 */
[----:B------:R-:W3:Y:S07]  /*1acf0*/  LDSM.16.M88.4 R4, [R221+0x9000] ;  /* 0x00900000dd04783b */ /* 0x000eee0000000200 */
[C---:B------:R-:W-:Y:S08]  /*1ad00*/  HMMA.16816.F32.BF16 R48, R60.reuse, R148, R48 ;  /* 0x000000943c30723c */ /* 0x040ff00000041830 */
[C---:B------:R-:W-:Y:S01]  /*1ad10*/  HMMA.16816.F32.BF16 R44, R60.reuse, R150, R44 ;  /* 0x000000963c2c723c */ /* 0x040fe2000004182c */
[----:B------:R-:W-:Y:S07]  /*1ad20*/  LDSM.16.M88.4 R148, [R221+0xb800] ;  /* 0x00b80000dd94783b */ /* 0x000fee0000000200 */
[C---:B--2---:R-:W-:Y:S08]  /*1ad30*/  HMMA.16816.F32.BF16 R168, R60.reuse, R64, R168 ;  /* 0x000000403ca8723c */ /* 0x044ff000000418a8 */
[C---:B------:R-:W-:Y:S01]  /*1ad40*/  HMMA.16816.F32.BF16 R164, R60.reuse, R66, R164 ;  /* 0x000000423ca4723c */ /* 0x040fe200000418a4 */
[----:B------:R-:W2:Y:S07]  /*1ad50*/  LDSM.16.M88.4 R64, [R201] ;  /* 0x00000000c940783b */ /* 0x000eae0000000200 */
[C---:B-----5:R-:W-:Y:S08]  /*1ad60*/  HMMA.16816.F32.BF16 R16, R60.reuse, R140, R16 ;  /* 0x0000008c3c10723c */ /* 0x060ff00000041810 */
[C---:B------:R-:W-:Y:S01]  /*1ad70*/  HMMA.16816.F32.BF16 R12, R60.reuse, R142, R12 ;  /* 0x0000008e3c0c723c */ /* 0x040fe2000004180c */
[----:B------:R-:W4:Y:S07]  /*1ad80*/  LDSM.16.M88.4 R140, [R203] ;  /* 0x00000000cb8c783b */ /* 0x000f2e0000000200 */
[C---:B------:R-:W-:Y:S08]  /*1ad90*/  HMMA.16816.F32.BF16 R176, R60.reuse, R136, R176 ;  /* 0x000000883cb0723c */ /* 0x040ff000000418b0 */
[----:B------:R-:W-:Y:S01]  /*1ada0*/  HMMA.16816.F32.BF16 R172, R60, R138, R172 ;  /* 0x0000008a3cac723c */ /* 0x000fe200000418ac */
[----:B------:R-:W5:Y:S04]  /*1adb0*/  LDSM.16.M88.4 R136, [R202] ;  /* 0x00000000ca88783b */ /* 0x000f680000000200 */
[----:B------:R-:W-:Y:S03]  /*1adc0*/  LDSM.16.M88.4 R60, [R200] ;  /* 0x00000000c83c783b */ /* 0x000fe60000000200 */
[C---:B-1----:R-:W-:Y:S08]  /*1add0*/  HMMA.16816.F32.BF16 R48, R144.reuse, R8, R48 ;  /* 0x000000089030723c */ /* 0x042ff00000041830 */
[C---:B------:R-:W-:Y:S01]  /*1ade0*/  HMMA.16816.F32.BF16 R44, R144.reuse, R10, R44 ;  /* 0x0000000a902c723c */ /* 0x040fe2000004182c */
[----:B------:R-:W1:Y:S07]  /*1adf0*/  LDSM.16.M88.4 R8, [R199] ;  /* 0x00000000c708783b */ /* 0x000e6e0000000200 */
[C---:B---3--:R-:W-:Y:S08]  /*1ae00*/  HMMA.16816.F32.BF16 R40, R144.reuse, R4, R40 ;  /* 0x000000049028723c */ /* 0x048ff00000041828 */
[C---:B------:R-:W-:Y:S01]  /*1ae10*/  HMMA.16816.F32.BF16 R36, R144.reuse, R6, R36 ;  /* 0x000000069024723c */ /* 0x040fe20000041824 */
[----:B------:R-:W3:Y:S07]  /*1ae20*/  LDSM.16.M88.4 R4, [R198] ;  /* 0x00000000c604783b */ /* 0x000eee0000000200 */
        /* <DEDUP_REMOVED lines=8> */
[----:B------:R-:W1:Y:S07]  /*1aeb0*/  LDSM.16.M88.4 R156, [R215+0x8000] ;  /* 0x00800000d79c783b */ /* 0x000e6e0000000200 */
[C---:B------:R-:W-:Y:S08]  /*1aec0*/  HMMA.16816.F32.BF16 R176, R144.reuse, R152, R176 ;  /* 0x0000009890b0723c */ /* 0x040ff000000418b0 */
[----:B------:R-:W-:Y:S01]  /*1aed0*/  HMMA.16816.F32.BF16 R172, R144, R154, R172 ;  /* 0x0000009a90ac723c */ /* 0x000fe200000418ac */
[----:B------:R-:W1:Y:S07]  /*1aee0*/  LDSM.16.M88.4 R152, [R215+0x8800] ;  /* 0x00880000d798783b */ /* 0x000e6e0000000200 */
[C---:B--2---:R-:W-:Y:S08]  /*1aef0*/  HMMA.16816.F32.BF16 R40, R188.reuse, R64, R40 ;  /* 0x00000040bc28723c */ /* 0x044ff00000041828 */
[C---:B------:R-:W-:Y:S01]  /*1af00*/  HMMA.16816.F32.BF16 R36, R188.reuse, R66, R36 ;  /* 0x00000042bc24723c */ /* 0x040fe20000041824 */
[----:B------:R-:W2:Y:S07]  /*1af10*/  LDSM.16.M88.4 R64, [R215+0xb000] ;  /* 0x00b00000d740783b */ /* 0x000eae0000000200 */
[C---:B----4-:R-:W-:Y:S08]  /*1af20*/  HMMA.16816.F32.BF16 R56, R188.reuse, R140, R56 ;  /* 0x0000008cbc38723c */ /* 0x050ff00000041838 */
[C---:B-----5:R-:W-:Y:S08]  /*1af30*/  HMMA.16816.F32.BF16 R48, R188.reuse, R136, R48 ;  /* 0x00000088bc30723c */ /* 0x060ff00000041830 */
[C---:B------:R-:W-:Y:S01]  /*1af40*/  HMMA.16816.F32.BF16 R44, R188.reuse, R138, R44 ;  /* 0x0000008abc2c723c */ /* 0x040fe2000004182c */
[----:B------:R-:W-:Y:S07]  /*1af50*/  LDSM.16.M88.4 R136, [R215+0xa800] ;  /* 0x00a80000d788783b */ /* 0x000fee0000000200 */
[C---:B-1----:R-:W-:Y:S08]  /*1af60*/  HMMA.16816.F32.BF16 R24, R188.reuse, R8, R24 ;  /* 0x00000008bc18723c */ /* 0x042ff00000041818 */
[C---:B------:R-:W-:Y:S01]  /*1af70*/  HMMA.16816.F32.BF16 R20, R188.reuse, R10, R20 ;  /* 0x0000000abc14723c */ /* 0x040fe20000041814 */
[----:B------:R-:W-:Y:S07]  /*1af80*/  LDSM.16.M88.4 R8, [R217+0x2000] ;  /* 0x00200000d908783b */ /* 0x000fee0000000200 */
[C---:B---3--:R-:W-:Y:S08]  /*1af90*/  HMMA.16816.F32.BF16 R16, R188.reuse, R4, R16 ;  /* 0x00000004bc10723c */ /* 0x048ff00000041810 */
[----:B------:R-:W-:Y:S01]  /*1afa0*/  HMMA.16816.F32.BF16 R12, R188, R6, R12 ;  /* 0x00000006bc0c723c */ /* 0x000fe2000004180c */
[----:B------:R-:W1:Y:S07]  /*1afb0*/  LDSM.16.M88.4 R4, [R204+0x4000] ;  /* 0x00400000cc04783b */ /* 0x000e6e0000000200 */
[C---:B------:R-:W-:Y:S08]  /*1afc0*/  HMMA.16816.F32.BF16 R168, R144.reuse, R148, R168 ;  /* 0x0000009490a8723c */ /* 0x040ff000000418a8 */
[----:B------:R-:W-:Y:S01]  /*1afd0*/  HMMA.16816.F32.BF16 R164, R144, R150, R164 ;  /* 0x0000009690a4723c */ /* 0x000fe200000418a4 */
[----:B------:R-:W3:Y:S07]  /*1afe0*/  LDSM.16.M88.4 R148, [R215+0x9000] ;  /* 0x00900000d794783b */ /* 0x000eee0000000200 */
[C---:B------:R-:W-:Y:S08]  /*1aff0*/  HMMA.16816.F32.BF16 R176, R188.reuse, R184, R176 ;  /* 0x000000b8bcb0723c */ /* 0x040ff000000418b0 */
[----:B------:R-:W-:Y:S08]  /*1b000*/  HMMA.16816.F32.BF16 R172, R188, R186, R172 ;  /* 0x000000babcac723c */ /* 0x000ff000000418ac */
[C---:B------:R-:W-:Y:S08]  /*1b010*/  HMMA.16816.F32.BF16 R32, R144.reuse, R180, R32 ;  /* 0x000000b49020723c */ /* 0x040ff00000041820 */
[----:B------:R-:W-:Y:S01]  /*1b020*/  HMMA.16816.F32.BF16 R28, R144, R182, R28 ;  /* 0x000000b6901c723c */ /* 0x000fe2000004181c */
[----:B------:R-:W4:Y:S04]  /*1b030*/  LDSM.16.M88.4 R180, [R196] ;  /* 0x00000000c4b4783b */ /* 0x000f280000000200 */
[----:B------:R-:W-:Y:S03]  /*1b040*/  LDSM.16.M88.4 R144, [R215+0x9800] ;  /* 0x00980000d790783b */ /* 0x000fe60000000200 */
[----:B------:R-:W-:Y:S01]  /*1b050*/  HMMA.16816.F32.BF16 R52, R188, R142, R52 ;  /* 0x0000008ebc34723c */ /* 0x000fe20000041834 */
[----:B------:R-:W-:Y:S07]  /*1b060*/  LDSM.16.M88.4 R140, [R215+0xa000] ;  /* 0x00a00000d78c783b */ /* 0x000fee0000000200 */
[C---:B------:R-:W-:Y:S08]  /*1b070*/  HMMA.16816.F32.BF16 R56, R160.reuse, R156, R56 ;  /* 0x0000009ca038723c */ /* 0x040ff00000041838 */
[C---:B------:R-:W-:Y:S08]  /*1b080*/  HMMA.16816.F32.BF16 R48, R160.reuse, R152, R48 ;  /* 0x00000098a030723c */ /* 0x040ff00000041830 */
[C---:B------:R-:W-:Y:S01]  /*1b090*/  HMMA.16816.F32.BF16 R44, R160.reuse, R154, R44 ;  /* 0x0000009aa02c723c */ /* 0x040fe2000004182c */
[----:B------:R-:W5:Y:S07]  /*1b0a0*/  LDSM.16.M88.4 R152, [R204+0x4800] ;  /* 0x00480000cc98783b */ /* 0x000f6e0000000200 */
[C---:B--2---:R-:W-:Y:S08]  /*1b0b0*/  HMMA.16816.F32.BF16 R176, R160.reuse, R64, R176 ;  /* 0x00000040a0b0723c */ /* 0x044ff000000418b0 */
[----:B------:R-:W-:Y:S01]  /*1b0c0*/  HMMA.16816.F32.BF16 R172, R160, R66, R172 ;  /* 0x00000042a0ac723c */ /* 0x000fe200000418ac */
[----:B------:R-:W2:Y:S07]  /*1b0d0*/  LDSM.16.M88.4 R64, [R204+0x5000] ;  /* 0x00500000cc40783b */ /* 0x000eae0000000200 */
[C---:B------:R-:W-:Y:S08]  /*1b0e0*/  HMMA.16816.F32.BF16 R32, R188.reuse, R60, R32 ;  /* 0x0000003cbc20723c */ /* 0x040ff00000041820 */
[----:B------:R-:W-:Y:S01]  /*1b0f0*/  HMMA.16816.F32.BF16 R28, R188, R62, R28 ;  /* 0x0000003ebc1c723c */ /* 0x000fe2000004181c */
[----:B------:R-:W2:Y:S07]  /*1b100*/  LDSM.16.M88.4 R60, [R215+0xb800] ;  /* 0x00b80000d73c783b */ /* 0x000eae0000000200 */
[----:B------:R-:W-:Y:S08]  /*1b110*/  HMMA.16816.F32.BF16 R52, R160, R158, R52 ;  /* 0x0000009ea034723c */ /* 0x000ff00000041834 */
[----:B-1----:R-:W-:Y:S07]  /*1b120*/  HMMA.16816.F32.BF16 R56, R8, R4, R56 ;  /* 0x000000040838723c */ /* 0x002fee0000041838 */
[----:B------:R-:W-:Y:S01]  /*1b130*/  LOP3.LUT R5, R0, 0x6, RZ, 0xc0, !PT ;  /* 0x0000000600057812 */ /* 0x000fe200078ec0ff */
[----:B---3--:R-:W-:Y:S04]  /*1b140*/  HMMA.16816.F32.BF16 R40, R160, R148, R40 ;  /* 0x00000094a028723c */ /* 0x008fe80000041828 */
[----:B------:R-:W-:-:S03]  /*1b150*/  IMAD R0, R238, 0x80, R5 ;  /* 0x00000080ee007824 */ /* 0x000fc600078e0205 */
[----:B------:R-:W-:Y:S01]  /*1b160*/  IMAD.MOV.U32 R148, RZ, RZ, R134 ;  /* 0x000000ffff947224 */ /* 0x000fe200078e0086 */
[----:B----4-:R-:W-:Y:S01]  /*1b170*/  HMMA.16816.F32.BF16 R168, R188, R180, R168 ;  /* 0x000000b4bca8723c */ /* 0x010fe200000418a8 */
[----:B------:R-:W-:Y:S01]  /*1b180*/  IADD3 R4, R0, 0x1, RZ ;  /* 0x0000000100047810 */ /* 0x000fe20007ffe0ff */
[----:B------:R-:W-:-:S03]  /*1b190*/  IMAD.MOV.U32 R149, RZ, RZ, R135 ;  /* 0x000000ffff957224 */ /* 0x000fc600078e0087 */
[C---:B------:R-:W-:Y:S02]  /*1b1a0*/  ISETP.GE.AND P6, PT, R4.reuse, R2, PT ;  /* 0x000000020400720c */ /* 0x040fe40003fc6270 */
[----:B------:R-:W-:Y:S01]  /*1b1b0*/  ISETP.GE.AND P4, PT, R4, R133, PT ;  /* 0x000000850400720c */ /* 0x000fe20003f86270 */
[----:B------:R-:W-:Y:S01]  /*1b1c0*/  HMMA.16816.F32.BF16 R52, R8, R6, R52 ;  /* 0x000000060834723c */ /* 0x000fe20000041834 */
[----:B------:R-:W1:Y:S02]  /*1b1d0*/  LDSM.16.M88.4 R4, [R204+0x5800] ;  /* 0x00580000cc04783b */ /* 0x000e640000000200 */
[----:B------:R-:W-:-:S05]  /*1b1e0*/  FSEL R194, R59, -INF , !P4 ;  /* 0xff8000003bc27808 */ /* 0x000fca0006000000 */
[----:B------:R-:W-:Y:S07]  /*1b1f0*/  HMMA.16816.F32.BF16 R164, R188, R182, R164 ;  /* 0x000000b6bca4723c */ /* 0x000fee00000418a4 */
[----:B------:R-:W-:Y:S01]  /*1b200*/  FSEL R191, R57, -INF , !P6 ;  /* 0xff80000039bf7808 */ /* 0x000fe20007000000 */
[----:B-----5:R-:W-:Y:S01]  /*1b210*/  HMMA.16816.F32.BF16 R48, R8, R152, R48 ;  /* 0x000000980830723c */ /* 0x020fe20000041830 */
[----:B------:R-:W-:-:S04]  /*1b220*/  IADD3 R57, R0, 0x10, RZ ;  /* 0x0000001000397810 */ /* 0x000fc80007ffe0ff */
[----:B------:R-:W-:-:S03]  /*1b230*/  ISETP.GE.AND P4, PT, R57, R2, PT ;  /* 0x000000023900720c */ /* 0x000fc60003f86270 */
[----:B------:R-:W-:Y:S08]  /*1b240*/  HMMA.16816.F32.BF16 R36, R160, R150, R36 ;  /* 0x00000096a024723c */ /* 0x000ff00000041824 */
[C---:B------:R-:W-:Y:S08]  /*1b250*/  HMMA.16816.F32.BF16 R44, R8.reuse, R154, R44 ;  /* 0x0000009a082c723c */ /* 0x040ff0000004182c */
[----:B--2---:R-:W-:Y:S08]  /*1b260*/  HMMA.16816.F32.BF16 R40, R8, R64, R40 ;  /* 0x000000400828723c */ /* 0x004ff00000041828 */
[C---:B------:R-:W-:Y:S07]  /*1b270*/  HMMA.16816.F32.BF16 R168, R160.reuse, R60, R168 ;  /* 0x0000003ca0a8723c */ /* 0x040fee00000418a8 */
[C---:B------:R-:W-:Y:S01]  /*1b280*/  IADD3 R60, R0.reuse, 0x8, RZ ;  /* 0x00000008003c7810 */ /* 0x040fe20007ffe0ff */
[----:B------:R-:W-:Y:S01]  /*1b290*/  HMMA.16816.F32.BF16 R32, R160, R144, R32 ;  /* 0x00000090a020723c */ /* 0x000fe20000041820 */
[----:B------:R-:W-:-:S02]  /*1b2a0*/  IADD3 R61, R0, 0x9, RZ ;  /* 0x00000009003d7810 */ /* 0x000fc40007ffe0ff */
[CC--:B------:R-:W-:Y:S02]  /*1b2b0*/  ISETP.GE.AND P5, PT, R60.reuse, R2.reuse, PT ;  /* 0x000000023c00720c */ /* 0x0c0fe40003fa6270 */
[-C--:B------:R-:W-:Y:S02]  /*1b2c0*/  ISETP.GE.AND P1, PT, R60, R133.reuse, PT ;  /* 0x000000853c00720c */ /* 0x080fe40003f26270 */
[C---:B------:R-:W-:Y:S01]  /*1b2d0*/  ISETP.GE.AND P3, PT, R61.reuse, R2, PT ;  /* 0x000000023d00720c */ /* 0x040fe20003f66270 */
[----:B------:R-:W-:Y:S01]  /*1b2e0*/  HMMA.16816.F32.BF16 R164, R160, R62, R164 ;  /* 0x0000003ea0a4723c */ /* 0x000fe200000418a4 */
[----:B------:R-:W-:Y:S02]  /*1b2f0*/  ISETP.GE.AND P6, PT, R61, R133, PT ;  /* 0x000000853d00720c */ /* 0x000fe40003fc6270 */
[----:B------:R-:W-:Y:S02]  /*1b300*/  FSEL R193, R52, -INF , !P5 ;  /* 0xff80000034c17808 */ /* 0x000fe40006800000 */
[----:B------:R-:W-:-:S02]  /*1b310*/  IADD3 R60, R0, 0x11, RZ ;  /* 0x00000011003c7810 */ /* 0x000fc40007ffe0ff */
[----:B------:R-:W-:Y:S01]  /*1b320*/  IADD3 R52, R0, 0x18, RZ ;  /* 0x0000001800347810 */ /* 0x000fe20007ffe0ff */
[C---:B------:R-:W-:Y:S01]  /*1b330*/  HMMA.16816.F32.BF16 R28, R160.reuse, R146, R28 ;  /* 0x00000092a01c723c */ /* 0x040fe2000004181c */
[----:B------:R-:W-:Y:S02]  /*1b340*/  FSEL R195, R54, -INF , !P1 ;  /* 0xff80000036c37808 */ /* 0x000fe40004800000 */
[----:B------:R-:W-:Y:S02]  /*1b350*/  FSEL R192, R53, -INF , !P3 ;  /* 0xff80000035c07808 */ /* 0x000fe40005800000 */
[----:B------:R-:W-:Y:S02]  /*1b360*/  FSEL R240, R55, -INF , !P6 ;  /* 0xff80000037f07808 */ /* 0x000fe40007000000 */
[----:B------:R-:W-:Y:S01]  /*1b370*/  ISETP.GE.AND P5, PT, R57, R133, PT ;  /* 0x000000853900720c */ /* 0x000fe20003fa6270 */
[----:B------:R-:W-:Y:S01]  /*1b380*/  HMMA.16816.F32.BF16 R24, R160, R140, R24 ;  /* 0x0000008ca018723c */ /* 0x000fe20000041818 */
[----:B------:R-:W-:-:S02]  /*1b390*/  ISETP.GE.AND P1, PT, R60, R2, PT ;  /* 0x000000023c00720c */ /* 0x000fc40003f26270 */
[----:B------:R-:W-:Y:S02]  /*1b3a0*/  ISETP.GE.AND P3, PT, R60, R133, PT ;  /* 0x000000853c00720c */ /* 0x000fe40003f66270 */
[----:B------:R-:W-:Y:S02]  /*1b3b0*/  ISETP.GE.AND P6, PT, R52, R2, PT ;  /* 0x000000023400720c */ /* 0x000fe40003fc6270 */
[----:B------:R-:W-:Y:S01]  /*1b3c0*/  FSEL R63, R48, -INF , !P4 ;  /* 0xff800000303f7808 */ /* 0x000fe20006000000 */
[----:B------:R-:W-:Y:S01]  /*1b3d0*/  HMMA.16816.F32.BF16 R20, R160, R142, R20 ;  /* 0x0000008ea014723c */ /* 0x000fe20000041814 */
[C---:B------:R-:W-:Y:S02]  /*1b3e0*/  IADD3 R57, R0.reuse, 0x19, RZ ;  /* 0x0000001900397810 */ /* 0x040fe40007ffe0ff */
[----:B------:R-:W-:Y:S02]  /*1b3f0*/  IADD3 R48, R0, 0x20, RZ ;  /* 0x0000002000307810 */ /* 0x000fe40007ffe0ff */
[----:B------:R-:W-:-:S02]  /*1b400*/  FSEL R65, R49, -INF , !P1 ;  /* 0xff80000031417808 */ /* 0x000fc40004800000 */
[----:B------:R-:W-:Y:S01]  /*1b410*/  FSEL R190, R50, -INF , !P5 ;  /* 0xff80000032be7808 */ /* 0x000fe20006800000 */
[C---:B------:R-:W-:Y:S01]  /*1b420*/  HMMA.16816.F32.BF16 R16, R160.reuse, R136, R16 ;  /* 0x00000088a010723c */ /* 0x040fe20000041810 */
[CC--:B------:R-:W-:Y:S02]  /*1b430*/  ISETP.GE.AND P1, PT, R57.reuse, R133.reuse, PT ;  /* 0x000000853900720c */ /* 0x0c0fe40003f26270 */
[----:B------:R-:W-:Y:S02]  /*1b440*/  ISETP.GE.AND P4, PT, R52, R133, PT ;  /* 0x000000853400720c */ /* 0x000fe40003f86270 */
[----:B------:R-:W-:Y:S01]  /*1b450*/  ISETP.GE.AND P5, PT, R57, R2, PT ;  /* 0x000000023900720c */ /* 0x000fe20003fa6270 */
[----:B------:R-:W2:Y:S01]  /*1b460*/  LDSM.16.M88.4 R52, [R204+0x6000] ;  /* 0x00600000cc34783b */ /* 0x000ea20000000200 */
[----:B------:R-:W-:Y:S01]  /*1b470*/  FSEL R156, R47, -INF , !P1 ;  /* 0xff8000002f9c7808 */ /* 0x000fe20004800000 */
[----:B------:R-:W-:Y:S01]  /*1b480*/  HMMA.16816.F32.BF16 R12, R160, R138, R12 ;  /* 0x0000008aa00c723c */ /* 0x000fe2000004180c */
[----:B------:R-:W-:-:S02]  /*1b490*/  FSEL R57, R46, -INF , !P4 ;  /* 0xff8000002e397808 */ /* 0x000fc40006000000 */
[----:B------:R-:W-:Y:S02]  /*1b4a0*/  FSEL R64, R45, -INF , !P5 ;  /* 0xff8000002d407808 */ /* 0x000fe40006800000 */
[----:B------:R-:W-:Y:S02]  /*1b4b0*/  IADD3 R49, R0, 0x21, RZ ;  /* 0x0000002100317810 */ /* 0x000fe40007ffe0ff */
[----:B------:R-:W-:Y:S01]  /*1b4c0*/  FSEL R163, R44, -INF , !P6 ;  /* 0xff8000002ca37808 */ /* 0x000fe20007000000 */
[----:B------:R-:W-:Y:S01]  /*1b4d0*/  HMMA.16816.F32.BF16 R36, R8, R66, R36 ;  /* 0x000000420824723c */ /* 0x000fe20000041824 */
[----:B------:R-:W-:Y:S02]  /*1b4e0*/  IADD3 R44, R0, 0x28, RZ ;  /* 0x00000028002c7810 */ /* 0x000fe40007ffe0ff */
[----:B------:R-:W-:Y:S02]  /*1b4f0*/  ISETP.GE.AND P6, PT, R48, R133, PT ;  /* 0x000000853000720c */ /* 0x000fe40003fc6270 */
[----:B------:R-:W-:-:S02]  /*1b500*/  ISETP.GE.AND P1, PT, R44, R2, PT ;  /* 0x000000022c00720c */ /* 0x000fc40003f26270 */
[----:B------:R-:W-:Y:S01]  /*1b510*/  FSEL R66, R51, -INF , !P3 ;  /* 0xff80000033427808 */ /* 0x000fe20005800000 */
[C---:B-1----:R-:W-:Y:S01]  /*1b520*/  HMMA.16816.F32.BF16 R32, R8.reuse, R4, R32 ;  /* 0x000000040820723c */ /* 0x042fe20000041820 */
[-C--:B------:R-:W-:Y:S02]  /*1b530*/  ISETP.GE.AND P3, PT, R48, R2.reuse, PT ;  /* 0x000000023000720c */ /* 0x080fe40003f66270 */
[----:B------:R-:W-:Y:S02]  /*1b540*/  ISETP.GE.AND P4, PT, R49, R2, PT ;  /* 0x000000023100720c */ /* 0x000fe40003f86270 */
[----:B------:R-:W-:Y:S02]  /*1b550*/  FSEL R138, R40, -INF , !P3 ;  /* 0xff800000288a7808 */ /* 0x000fe40005800000 */
[----:B------:R-:W-:Y:S01]  /*1b560*/  ISETP.GE.AND P3, PT, R44, R133, PT ;  /* 0x000000852c00720c */ /* 0x000fe20003f66270 */
[----:B------:R-:W-:Y:S01]  /*1b570*/  HMMA.16816.F32.BF16 R28, R8, R6, R28 ;  /* 0x00000006081c723c */ /* 0x000fe2000004181c */
[----:B------:R-:W1:Y:S01]  /*1b580*/  LDSM.16.M88.4 R44, [R204+0x6800] ;  /* 0x00680000cc2c783b */ /* 0x000e620000000200 */
[----:B------:R-:W-:-:S02]  /*1b590*/  IADD3 R4, R0, 0x29, RZ ;  /* 0x0000002900047810 */ /* 0x000fc40007ffe0ff */
[----:B------:R-:W-:Y:S02]  /*1b5a0*/  FSEL R67, R42, -INF , !P6 ;  /* 0xff8000002a437808 */ /* 0x000fe40007000000 */
[----:B------:R-:W-:Y:S02]  /*1b5b0*/  FSEL R136, R41, -INF , !P4 ;  /* 0xff80000029887808 */ /* 0x000fe40006000000 */
[-C--:B------:R-:W-:Y:S02]  /*1b5c0*/  ISETP.GE.AND P5, PT, R49, R133.reuse, PT ;  /* 0x000000853100720c */ /* 0x080fe40003fa6270 */
[C---:B------:R-:W-:Y:S02]  /*1b5d0*/  ISETP.GE.AND P6, PT, R4.reuse, R2, PT ;  /* 0x000000020400720c */ /* 0x040fe40003fc6270 */
[----:B------:R-:W-:Y:S02]  /*1b5e0*/  ISETP.GE.AND P4, PT, R4, R133, PT ;  /* 0x000000850400720c */ /* 0x000fe40003f86270 */
[----:B------:R-:W-:Y:S01]  /*1b5f0*/  IADD3 R4, R0, 0x30, RZ ;  /* 0x0000003000047810 */ /* 0x000fe20007ffe0ff */
[----:B--2---:R-:W-:Y:S01]  /*1b600*/  HMMA.16816.F32.BF16 R24, R8, R52, R24 ;  /* 0x000000340818723c */ /* 0x004fe20000041818 */
[----:B------:R-:W-:-:S02]  /*1b610*/  FSEL R152, R43, -INF , !P5 ;  /* 0xff8000002b987808 */ /* 0x000fc40006800000 */
[----:B------:R-:W-:Y:S02]  /*1b620*/  FSEL R142, R36, -INF , !P1 ;  /* 0xff800000248e7808 */ /* 0x000fe40004800000 */
[C---:B------:R-:W-:Y:S02]  /*1b630*/  ISETP.GE.AND P5, PT, R4.reuse, R2, PT ;  /* 0x000000020400720c */ /* 0x040fe40003fa6270 */
[----:B------:R-:W-:Y:S01]  /*1b640*/  ISETP.GE.AND P1, PT, R4, R133, PT ;  /* 0x000000850400720c */ /* 0x000fe20003f26270 */
[----:B------:R-:W-:Y:S01]  /*1b650*/  HMMA.16816.F32.BF16 R20, R8, R54, R20 ;  /* 0x000000360814723c */ /* 0x000fe20000041814 */
[C---:B------:R-:W-:Y:S02]  /*1b660*/  IADD3 R5, R0.reuse, 0x31, RZ ;  /* 0x0000003100057810 */ /* 0x040fe40007ffe0ff */
[----:B------:R-:W-:Y:S02]  /*1b670*/  IADD3 R4, R0, 0x38, RZ ;  /* 0x0000003800047810 */ /* 0x000fe40007ffe0ff */
[----:B------:R-:W-:-:S02]  /*1b680*/  FSEL R155, R38, -INF , !P3 ;  /* 0xff800000269b7808 */ /* 0x000fc40005800000 */
[----:B------:R-:W-:Y:S02]  /*1b690*/  FSEL R139, R37, -INF , !P6 ;  /* 0xff800000258b7808 */ /* 0x000fe40007000000 */
[----:B------:R-:W-:Y:S02]  /*1b6a0*/  FSEL R51, R39, -INF , !P4 ;  /* 0xff80000027337808 */ /* 0x000fe40006000000 */
[----:B------:R-:W-:Y:S02]  /*1b6b0*/  FSEL R158, R32, -INF , !P5 ;  /* 0xff800000209e7808 */ /* 0x000fe40006800000 */
[CC--:B------:R-:W-:Y:S02]  /*1b6c0*/  ISETP.GE.AND P3, PT, R5.reuse, R2.reuse, PT ;  /* 0x000000020500720c */ /* 0x0c0fe40003f66270 */
[----:B------:R-:W-:Y:S02]  /*1b6d0*/  ISETP.GE.AND P6, PT, R5, R133, PT ;  /* 0x000000850500720c */ /* 0x000fe40003fc6270 */
[----:B------:R-:W-:Y:S01]  /*1b6e0*/  IADD3 R36, R0, 0x39, RZ ;  /* 0x0000003900247810 */ /* 0x000fe20007ffe0ff */
[----:B-1----:R-:W-:Y:S01]  /*1b6f0*/  HMMA.16816.F32.BF16 R12, R8, R46, R12 ;  /* 0x0000002e080c723c */ /* 0x002fe2000004180c */
[----:B------:R-:W-:-:S02]  /*1b700*/  ISETP.GE.AND P4, PT, R4, R2, PT ;  /* 0x000000020400720c */ /* 0x000fc40003f86270 */
[----:B------:R-:W-:Y:S02]  /*1b710*/  ISETP.GE.AND P5, PT, R4, R133, PT ;  /* 0x000000850400720c */ /* 0x000fe40003fa6270 */
[----:B------:R-:W1:Y:S01]  /*1b720*/  LDSM.16.M88.4 R4, [R204+0x7000] ;  /* 0x00700000cc04783b */ /* 0x000e620000000200 */
[----:B------:R-:W-:Y:S02]  /*1b730*/  FSEL R50, R34, -INF , !P1 ;  /* 0xff80000022327808 */ /* 0x000fe40004800000 */
[----:B------:R-:W-:Y:S02]  /*1b740*/  ISETP.GE.AND P1, PT, R36, R2, PT ;  /* 0x000000022400720c */ /* 0x000fe40003f26270 */
[----:B------:R-:W-:Y:S02]  /*1b750*/  FSEL R162, R33, -INF , !P3 ;  /* 0xff80000021a27808 */ /* 0x000fe40005800000 */
[C---:B------:R-:W-:Y:S02]  /*1b760*/  IADD3 R32, R0.reuse, 0x40, RZ ;  /* 0x0000004000207810 */ /* 0x040fe40007ffe0ff */
[----:B------:R-:W-:-:S02]  /*1b770*/  IADD3 R33, R0, 0x41, RZ ;  /* 0x0000004100217810 */ /* 0x000fc40007ffe0ff */
[----:B------:R-:W-:Y:S02]  /*1b780*/  FSEL R48, R35, -INF , !P6 ;  /* 0xff80000023307808 */ /* 0x000fe40007000000 */
[----:B------:R-:W-:Y:S02]  /*1b790*/  FSEL R189, R28, -INF , !P4 ;  /* 0xff8000001cbd7808 */ /* 0x000fe40006000000 */
[----:B------:R-:W-:Y:S02]  /*1b7a0*/  FSEL R49, R30, -INF , !P5 ;  /* 0xff8000001e317808 */ /* 0x000fe40006800000 */
[----:B------:R-:W-:Y:S02]  /*1b7b0*/  FSEL R188, R29, -INF , !P1 ;  /* 0xff8000001dbc7808 */ /* 0x000fe40004800000 */
[C---:B------:R-:W-:Y:S02]  /*1b7c0*/  ISETP.GE.AND P6, PT, R32.reuse, R2, PT ;  /* 0x000000022000720c */ /* 0x040fe40003fc6270 */
[----:B------:R-:W-:-:S02]  /*1b7d0*/  ISETP.GE.AND P4, PT, R32, R133, PT ;  /* 0x000000852000720c */ /* 0x000fc40003f86270 */
[C---:B------:R-:W-:Y:S02]  /*1b7e0*/  ISETP.GE.AND P5, PT, R33.reuse, R2, PT ;  /* 0x000000022100720c */ /* 0x040fe40003fa6270 */
[-C--:B------:R-:W-:Y:S02]  /*1b7f0*/  ISETP.GE.AND P1, PT, R33, R133.reuse, PT ;  /* 0x000000852100720c */ /* 0x080fe40003f26270 */
[----:B------:R-:W-:Y:S01]  /*1b800*/  HMMA.16816.F32.BF16 R32, R8, R44, R16 ;  /* 0x0000002c0820723c */ /* 0x000fe20000041810 */
[----:B------:R-:W2:Y:S01]  /*1b810*/  LDSM.16.M88.4 R16, [R204+0x7800] ;  /* 0x00780000cc10783b */ /* 0x000ea20000000200 */
[----:B------:R-:W-:Y:S01]  /*1b820*/  ISETP.GE.AND P3, PT, R36, R133, PT ;  /* 0x000000852400720c */ /* 0x000fe20003f66270 */
[----:B------:R-:W-:-:S04]  /*1b830*/  DEPBAR.LE SB0, 0x0 ;  /* 0x000080000000791a */ /* 0x000fc80000000000 */
[C---:B------:R-:W-:Y:S02]  /*1b840*/  IADD3 R28, R0.reuse, 0x48, RZ ;  /* 0x00000048001c7810 */ /* 0x040fe40007ffe0ff */
[----:B------:R-:W-:Y:S02]  /*1b850*/  IADD3 R29, R0, 0x49, RZ ;  /* 0x00000049001d7810 */ /* 0x000fe40007ffe0ff */
[----:B------:R-:W-:Y:S02]  /*1b860*/  FSEL R187, R31, -INF , !P3 ;  /* 0xff8000001fbb7808 */ /* 0x000fe40005800000 */
[----:B------:R-:W-:Y:S01]  /*1b870*/  FSEL R183, R24, -INF , !P6 ;  /* 0xff80000018b77808 */ /* 0x000fe20007000000 */
[----:B-1----:R-:W-:Y:S01]  /*1b880*/  HMMA.16816.F32.BF16 R172, R8, R6, R172 ;  /* 0x0000000608ac723c */ /* 0x002fe200000418ac */
[----:B------:R-:W-:Y:S02]  /*1b890*/  FSEL R184, R26, -INF , !P4 ;  /* 0xff8000001ab87808 */ /* 0x000fe40006000000 */
[----:B------:R-:W-:-:S02]  /*1b8a0*/  ISETP.GE.AND P3, PT, R28, R2, PT ;  /* 0x000000021c00720c */ /* 0x000fc40003f66270 */
[----:B------:R-:W-:Y:S02]  /*1b8b0*/  ISETP.GE.AND P6, PT, R28, R133, PT ;  /* 0x000000851c00720c */ /* 0x000fe40003fc6270 */
[----:B------:R-:W-:Y:S01]  /*1b8c0*/  ISETP.GE.AND P4, PT, R29, R2, PT ;  /* 0x000000021d00720c */ /* 0x000fe20003f86270 */
[----:B------:R-:W-:Y:S01]  /*1b8d0*/  IMAD.U32 R6, RZ, RZ, UR4 ;  /* 0x00000004ff067e24 */ /* 0x000fe2000f8e00ff */
[----:B------:R-:W-:Y:S01]  /*1b8e0*/  FSEL R182, R25, -INF , !P5 ;  /* 0xff80000019b67808 */ /* 0x000fe20006800000 */
[----:B------:R-:W-:Y:S01]  /*1b8f0*/  IMAD.U32 R7, RZ, RZ, UR5 ;  /* 0x00000005ff077e24 */ /* 0x000fe2000f8e00ff */
[C---:B------:R-:W-:Y:S01]  /*1b900*/  IADD3 R24, R0.reuse, 0x50, RZ ;  /* 0x0000005000187810 */ /* 0x040fe20007ffe0ff */
[----:B------:R-:W-:Y:S01]  /*1b910*/  ULDC.64 UR4, c[0x0][0x118] ;  /* 0x0000460000047ab9 */ /* 0x000fe20000000a00 */
[----:B------:R-:W-:Y:S02]  /*1b920*/  IADD3 R25, R0, 0x51, RZ ;  /* 0x0000005100197810 */ /* 0x000fe40007ffe0ff */
[----:B------:R-:W-:-:S02]  /*1b930*/  FSEL R185, R27, -INF , !P1 ;  /* 0xff8000001bb97808 */ /* 0x000fc40004800000 */
[----:B------:R-:W-:Y:S02]  /*1b940*/  FSEL R181, R20, -INF , !P3 ;  /* 0xff80000014b57808 */ /* 0x000fe40005800000 */
[----:B------:R-:W-:Y:S02]  /*1b950*/  FSEL R186, R22, -INF , !P6 ;  /* 0xff80000016ba7808 */ /* 0x000fe40007000000 */
[----:B------:R-:W-:Y:S02]  /*1b960*/  FSEL R180, R21, -INF , !P4 ;  /* 0xff80000015b47808 */ /* 0x000fe40006000000 */
[CC--:B------:R-:W-:Y:S02]  /*1b970*/  ISETP.GE.AND P1, PT, R24.reuse, R2.reuse, PT ;  /* 0x000000021800720c */ /* 0x0c0fe40003f26270 */
[-C--:B------:R-:W-:Y:S02]  /*1b980*/  ISETP.GE.AND P3, PT, R24, R133.reuse, PT ;  /* 0x000000851800720c */ /* 0x080fe40003f66270 */
[C---:B------:R-:W-:Y:S01]  /*1b990*/  ISETP.GE.AND P6, PT, R25.reuse, R2, PT ;  /* 0x000000021900720c */ /* 0x040fe20003fc6270 */
[----:B--2---:R-:W-:Y:S01]  /*1b9a0*/  HMMA.16816.F32.BF16 R168, R8, R16, R168 ;  /* 0x0000001008a8723c */ /* 0x004fe200000418a8 */
[----:B------:R-:W-:Y:S01]  /*1b9b0*/  BAR.SYNC.DEFER_BLOCKING 0x0 ;  /* 0x0000000000007b1d */ /* 0x000fe20000010000 */
[----:B------:R-:W-:-:S02]  /*1b9c0*/  ISETP.GE.AND P4, PT, R25, R133, PT ;  /* 0x000000851900720c */ /* 0x000fc40003f86270 */
[----:B------:R-:W-:Y:S02]  /*1b9d0*/  ISETP.GE.AND P5, PT, R29, R133, PT ;  /* 0x000000851d00720c */ /* 0x000fe40003fa6270 */
[----:B------:R-:W-:Y:S02]  /*1b9e0*/  IADD3 R20, R0, 0x58, RZ ;  /* 0x0000005800147810 */ /* 0x000fe40007ffe0ff */
[C---:B------:R-:W-:Y:S01]  /*1b9f0*/  HMMA.16816.F32.BF16 R24, R8.reuse, R4, R176 ;  /* 0x000000040818723c */ /* 0x040fe200000418b0 */
[----:B------:R-:W-:Y:S02]  /*1ba00*/  FSEL R157, R32, -INF , !P1 ;  /* 0xff800000209d7808 */ /* 0x000fe40004800000 */
[----:B------:R-:W-:Y:S02]  /*1ba10*/  FSEL R161, R34, -INF , !P3 ;  /* 0xff80000022a17808 */ /* 0x000fe40005800000 */
[----:B------:R-:W-:Y:S02]  /*1ba20*/  FSEL R154, R33, -INF , !P6 ;  /* 0xff800000219a7808 */ /* 0x000fe40007000000 */
[----:B------:R-:W-:Y:S01]  /*1ba30*/  IADD3 R4, R0, 0x59, RZ ;  /* 0x0000005900047810 */ /* 0x000fe20007ffe0ff */
[----:B------:R-:W-:Y:S01]  /*1ba40*/  HMMA.16816.F32.BF16 R164, R8, R18, R164 ;  /* 0x0000001208a4723c */ /* 0x000fe200000418a4 */
[----:B------:R-:W-:-:S02]  /*1ba50*/  FSEL R176, R23, -INF , !P5 ;  /* 0xff80000017b07808 */ /* 0x000fc40006800000 */
[CC--:B------:R-:W-:Y:S02]  /*1ba60*/  ISETP.GE.AND P5, PT, R20.reuse, R2.reuse, PT ;  /* 0x000000021400720c */ /* 0x0c0fe40003fa6270 */
        /* <DEDUP_REMOVED lines=18> */
[-C--:B------:R-:W-:Y:S02]  /*1bb90*/  ISETP.GE.AND P3, PT, R5, R2.reuse, PT ;  /* 0x000000020500720c */ /* 0x080fe40003f66270 */
[----:B------:R-:W-:Y:S02]  /*1bba0*/  FSEL R160, R35, -INF , !P4 ;  /* 0xff80000023a07808 */ /* 0x000fe40006000000 */
[----:B------:R-:W-:Y:S02]  /*1bbb0*/  FSEL R53, R168, -INF , !P3 ;  /* 0xff800000a8357808 */ /* 0x000fe40005800000 */
[----:B------:R-:W-:Y:S02]  /*1bbc0*/  ISETP.GE.AND P4, PT, R4, R2, PT ;  /* 0x000000020400720c */ /* 0x000fe40003f86270 */
[----:B------:R-:W-:-:S02]  /*1bbd0*/  ISETP.GE.AND P3, PT, R0, R133, PT ;  /* 0x000000850000720c */ /* 0x000fc40003f66270 */
[----:B------:R-:W-:Y:S02]  /*1bbe0*/  IADD3 R4, R0, 0x68, RZ ;  /* 0x0000006800047810 */ /* 0x000fe40007ffe0ff */
[----:B------:R-:W-:Y:S02]  /*1bbf0*/  FSEL R150, R15, -INF , !P6 ;  /* 0xff8000000f967808 */ /* 0x000fe40007000000 */
[----:B------:R-:W-:Y:S02]  /*1bc00*/  FSEL R144, R24, -INF , !P4 ;  /* 0xff80000018907808 */ /* 0x000fe40006000000 */
[----:B------:R-:W-:Y:S02]  /*1bc10*/  FSEL R58, R58, -INF , !P3 ;  /* 0xff8000003a3a7808 */ /* 0x000fe40005800000 */
[C---:B------:R-:W-:Y:S02]  /*1bc20*/  ISETP.GE.AND P6, PT, R4.reuse, R2, PT ;  /* 0x000000020400720c */ /* 0x040fe40003fc6270 */
[----:B------:R-:W-:-:S02]  /*1bc30*/  ISETP.GE.AND P4, PT, R4, R133, PT ;  /* 0x000000850400720c */ /* 0x000fc40003f86270 */
[----:B------:R-:W-:Y:S02]  /*1bc40*/  ISETP.GT.AND P3, PT, R238, R227, PT ;  /* 0x000000e3ee00720c */ /* 0x000fe40003f64270 */
[----:B------:R-:W-:Y:S02]  /*1bc50*/  IADD3 R4, R0, 0x71, RZ ;  /* 0x0000007100047810 */ /* 0x000fe40007ffe0ff */
[----:B------:R-:W-:Y:S02]  /*1bc60*/  FSEL R145, R174, -INF , !P4 ;  /* 0xff800000ae917808 */ /* 0x000fe40006000000 */
[----:B------:R-:W-:Y:S02]  /*1bc70*/  FSEL R137, R173, -INF , !P5 ;  /* 0xff800000ad897808 */ /* 0x000fe40006800000 */
[----:B------:R-:W-:Y:S02]  /*1bc80*/  FSEL R141, R172, -INF , !P6 ;  /* 0xff800000ac8d7808 */ /* 0x000fe40007000000 */
[----:B------:R-:W-:-:S02]  /*1bc90*/  ISETP.GE.AND P4, PT, R4, R2, PT ;  /* 0x000000020400720c */ /* 0x000fc40003f86270 */
[-C--:B------:R-:W-:Y:S02]  /*1bca0*/  ISETP.GE.AND P5, PT, R4, R133.reuse, PT ;  /* 0x000000850400720c */ /* 0x080fe40003fa6270 */
[----:B------:R-:W-:Y:S02]  /*1bcb0*/  FSEL R140, R175, -INF , !P1 ;  /* 0xff800000af8c7808 */ /* 0x000fe40004800000 */
[----:B------:R-:W-:Y:S02]  /*1bcc0*/  ISETP.GE.AND P6, PT, R5, R133, PT ;  /* 0x000000850500720c */ /* 0x000fe40003fc6270 */
[C---:B------:R-:W-:Y:S02]  /*1bcd0*/  ISETP.GE.AND P1, PT, R0.reuse, R2, PT ;  /* 0x000000020000720c */ /* 0x040fe40003f26270 */
        /* <DEDUP_REMOVED lines=10> */
[----:B------:R-:W-:Y:S02]  /*1bd80*/  FSEL R54, R164, -INF , !P6 ;  /* 0xff800000a4367808 */ /* 0x000fe40007000000 */
[----:B------:R-:W-:Y:S02]  /*1bd90*/  FSEL R59, R166, -INF , !P4 ;  /* 0xff800000a63b7808 */ /* 0x000fe40006000000 */
[----:B------:R-:W-:Y:S02]  /*1bda0*/  FSEL R52, R165, -INF , !P5 ;  /* 0xff800000a5347808 */ /* 0x000fe40006800000 */
        /* <DEDUP_REMOVED lines=13> */
[----:B------:R-:W-:Y:S01]  /*1be80*/  IMAD.MOV R9, RZ, RZ, -R9 ;  /* 0x000000ffff097224 */ /* 0x000fe200078e0a09 */
[----:B------:R-:W-:Y:S02]  /*1be90*/  LOP3.LUT R11, R11, R13, RZ, 0x3c, !PT ;  /* 0x0000000d0b0b7212 */ /* 0x000fe400078e3cff */
[----:B------:R-:W-:Y:S02]  /*1bea0*/  ISETP.GE.AND P4, PT, R0, RZ, PT ;  /* 0x000000ff0000720c */ /* 0x000fe40003f86270 */
[----:B-1----:R-:W1:Y:S02]  /*1beb0*/  MUFU.RCP R16, R10 ;  /* 0x0000000a00107308 */ /* 0x002e640000001000 */
[----:B-1----:R-:W-:-:S06]  /*1bec0*/  IADD3 R16, R16, 0xffffffe, RZ ;  /* 0x0ffffffe10107810 */ /* 0x002fcc0007ffe0ff */
[----:B------:R-:W1:Y:S02]  /*1bed0*/  F2I.FTZ.U32.TRUNC.NTZ R17, R16 ;  /* 0x0000001000117305 */ /* 0x000e64000021f000 */
[----:B-1----:R-:W-:Y:S02]  /*1bee0*/  IMAD.MOV R15, RZ, RZ, -R17 ;  /* 0x000000ffff0f7224 */ /* 0x002fe400078e0a11 */
[----:B------:R-:W-:Y:S02]  /*1bef0*/  IMAD.MOV.U32 R16, RZ, RZ, RZ ;  /* 0x000000ffff107224 */ /* 0x000fe400078e00ff */
[----:B------:R-:W-:-:S04]  /*1bf00*/  IMAD R15, R15, R8, RZ ;  /* 0x000000080f0f7224 */ /* 0x000fc800078e02ff */
[----:B------:R-:W-:Y:S02]  /*1bf10*/  IMAD.HI.U32 R15, R17, R15, R16 ;  /* 0x0000000f110f7227 */ /* 0x000fe400078e0010 */
[----:B------:R-:W2:Y:S04]  /*1bf20*/  LD.E.64 R16, [R6.64+0x20] ;  /* 0x0000200406107980 */ /* 0x000ea8000c101b00 */
[----:B------:R-:W-:-:S04]  /*1bf30*/  IMAD.HI.U32 R12, R15, R4, RZ ;  /* 0x000000040f0c7227 */ /* 0x000fc800078e00ff */
[----:B------:R-:W-:-:S04]  /*1bf40*/  IMAD.HI.U32 R10, R15, R2, RZ ;  /* 0x000000020f0a7227 */ /* 0x000fc800078e00ff */
[-C--:B------:R-:W-:Y:S02]  /*1bf50*/  IMAD R15, R12, R9.reuse, R4 ;  /* 0x000000090c0f7224 */ /* 0x080fe400078e0204 */
[----:B------:R-:W-:-:S03]  /*1bf60*/  IMAD R9, R10, R9, R2 ;  /* 0x000000090a097224 */ /* 0x000fc600078e0202 */
[C---:B------:R-:W-:Y:S02]  /*1bf70*/  ISETP.GT.U32.AND P0, PT, R8.reuse, R15, PT ;  /* 0x0000000f0800720c */ /* 0x040fe40003f04070 */
[----:B------:R-:W-:-:S11]  /*1bf80*/  ISETP.GT.U32.AND P1, PT, R8, R9, PT ;  /* 0x000000090800720c */ /* 0x000fd60003f24070 */
[-C--:B------:R-:W-:Y:S02]  /*1bf90*/  @!P0 IADD3 R15, R15, -R8.reuse, RZ ;  /* 0x800000080f0f8210 */ /* 0x080fe40007ffe0ff */
[----:B------:R-:W-:Y:S01]  /*1bfa0*/  @!P1 IMAD.IADD R9, R9, 0x1, -R8 ;  /* 0x0000000109099824 */ /* 0x000fe200078e0a08 */
[----:B------:R-:W-:Y:S02]  /*1bfb0*/  @!P0 IADD3 R12, R12, 0x1, RZ ;  /* 0x000000010c0c8810 */ /* 0x000fe40007ffe0ff */
[-C--:B------:R-:W-:Y:S02]  /*1bfc0*/  ISETP.GE.U32.AND P6, PT, R15, R8.reuse, PT ;  /* 0x000000080f00720c */ /* 0x080fe40003fc6070 */
[----:B------:R-:W-:Y:S01]  /*1bfd0*/  ISETP.GE.U32.AND P5, PT, R9, R8, PT ;  /* 0x000000080900720c */ /* 0x000fe20003fa6070 */
[----:B------:R-:W3:Y:S01]  /*1bfe0*/  LD.E.64 R14, [R6.64+0x38] ;  /* 0x00003804060e7980 */ /* 0x000ee2000c101b00 */
[----:B------:R-:W-:Y:S02]  /*1bff0*/  ISETP.GE.AND P0, PT, R11, RZ, PT ;  /* 0x000000ff0b00720c */ /* 0x000fe40003f06270 */
[----:B------:R-:W-:-:S02]  /*1c000*/  @!P1 IADD3 R10, R10, 0x1, RZ ;  /* 0x000000010a0a9810 */ /* 0x000fc40007ffe0ff */
[----:B------:R-:W-:Y:S02]  /*1c010*/  ISETP.NE.AND P1, PT, R13, RZ, PT ;  /* 0x000000ff0d00720c */ /* 0x000fe40003f25270 */
[----:B------:R-:W-:-:S03]  /*1c020*/  LOP3.LUT R9, RZ, R13, RZ, 0x33, !PT ;  /* 0x0000000dff097212 */ /* 0x000fc600078e33ff */
        /* <DEDUP_REMOVED lines=8> */
[----:B------:R-:W4:Y:S04]  /*1c0b0*/  LD.E R9, [R20.64] ;  /* 0x0000000414097980 */ /* 0x000f28000c101900 */
[----:B------:R-:W4:Y:S01]  /*1c0c0*/  LD.E R0, [R18.64] ;  /* 0x0000000412007980 */ /* 0x000f22000c101900 */
[----:B------:R-:W-:-:S05]  /*1c0d0*/  IADD3 R2, R11, -R2, RZ ;  /* 0x800000020b027210 */ /* 0x000fca0007ffe0ff */
[----:B------:R-:W-:-:S05]  /*1c0e0*/  IMAD R13, R13, R2, -0x80 ;  /* 0xffffff800d0d7424 */ /* 0x000fca00078e0202 */
[----:B------:R-:W-:Y:S01]  /*1c0f0*/  SHF.R.S32.HI R11, RZ, 0x1f, R13 ;  /* 0x0000001fff0b7819 */ /* 0x000fe2000001140d */
[-C--:B---3--:R-:W-:Y:S02]  /*1c100*/  IMAD R2, R15, R13.reuse, RZ ;  /* 0x0000000d0f027224 */ /* 0x088fe400078e02ff */
[----:B------:R-:W-:-:S04]  /*1c110*/  IMAD.WIDE.U32 R12, R14, R13, RZ ;  /* 0x0000000d0e0c7225 */ /* 0x000fc800078e00ff */
[----:B------:R-:W-:-:S04]  /*1c120*/  IMAD R2, R14, R11, R2 ;  /* 0x0000000b0e027224 */ /* 0x000fc800078e0202 */
[----:B------:R-:W-:Y:S02]  /*1c130*/  IMAD.IADD R13, R13, 0x1, R2 ;  /* 0x000000010d0d7824 */ /* 0x000fe400078e0202 */
[----:B----4-:R-:W-:-:S04]  /*1c140*/  IMAD.IADD R9, R0, 0x1, -R9 ;  /* 0x0000000100097824 */ /* 0x010fc800078e0a09 */
[----:B--2---:R-:W-:Y:S01]  /*1c150*/  IMAD R11, R17, R9, RZ ;  /* 0x00000009110b7224 */ /* 0x004fe200078e02ff */
[----:B------:R-:W-:Y:S01]  /*1c160*/  SHF.R.S32.HI R0, RZ, 0x1f, R9 ;  /* 0x0000001fff007819 */ /* 0x000fe20000011409 */
[----:B------:R-:W-:-:S04]  /*1c170*/  IMAD.WIDE.U32 R12, R9, R16, R12 ;  /* 0x00000010090c7225 */ /* 0x000fc800078e000c */
[----:B------:R-:W-:Y:S02]  /*1c180*/  IMAD R0, R16, R0, R11 ;  /* 0x0000000010007224 */ /* 0x000fe400078e020b */
[----:B------:R-:W-:-:S03]  /*1c190*/  IMAD.MOV.U32 R2, RZ, RZ, R12 ;  /* 0x000000ffff027224 */ /* 0x000fc600078e000c */
[----:B------:R-:W-:Y:S01]  /*1c1a0*/  IADD3 R13, R13, R0, RZ ;  /* 0x000000000d0d7210 */ /* 0x000fe20007ffe0ff */
[----:B------:R-:W-:Y:S05]  /*1c1b0*/  BRA `(.L_x_1915) ;  /* 0x0000003000007947 */ /* 0x000fea0003800000 */
.L_x_1914:
[----:B------:R-:W2:Y:S02]  /*1c1c0*/  LD.E R2, [R6.64+0x38] ;  /* 0x0000380406027980 */ /* 0x000ea4000c101900 */
[----:B--2---:R-:W-:-:S04]  /*1c1d0*/  LEA R2, -R2, RZ, 0x7 ;  /* 0x000000ff02027211 */ /* 0x004fc800078e39ff */
[----:B------:R-:W-:Y:S02]  /*1c1e0*/  SHF.R.S32.HI R13, RZ, 0x1f, R2 ;  /* 0x0000001fff0d7819 */ /* 0x000fe40000011402 */
.L_x_1915:
[----:B------:R-:W-:Y:S05]  /*1c1f0*/  BSYNC B0 ;  /* 0x0000000000007941 */ /* 0x000fea0003800000 */
.L_x_1913:
[----:B------:R-:W-:Y:S02]  /*1c200*/  LOP3.LUT R0, R239, 0x1, RZ, 0xc0, !PT ;  /* 0x00000001ef007812 */ /* 0x000fe400078ec0ff */
[----:B------:R-:W-:Y:S02]  /*1c210*/  @P2 IADD3 R11, P0, R2, R225, RZ ;  /* 0x000000e1020b2210 */ /* 0x000fe40007f1e0ff */
[----:B------:R-:W-:Y:S02]  /*1c220*/  ISETP.NE.U32.AND P1, PT, R0, 0x1, PT ;  /* 0x000000010000780c */ /* 0x000fe40003f25070 */
[CC--:B------:R-:W-:Y:S01]  /*1c230*/  LEA R24, P6, R2.reuse, R228.reuse, 0x1 ;  /* 0x000000e402187211 */ /* 0x0c0fe200078c08ff */
[----:B------:R-:W-:Y:S01]  /*1c240*/  @P2 IMAD.X R0, R13, 0x1, R226, P0 ;  /* 0x000000010d002824 */ /* 0x000fe200000e06e2 */
[----:B------:R-:W-:Y:S02]  /*1c250*/  @P2 LEA R16, P0, R11, R228, 0x1 ;  /* 0x000000e40b102211 */ /* 0x000fe400078008ff */
[----:B------:R-:W-:-:S02]  /*1c260*/  LEA.HI.X R25, R2, R229, R13, 0x1, P6 ;  /* 0x000000e502197211 */ /* 0x000fc400030f0c0d */
[----:B------:R-:W-:-:S05]  /*1c270*/  @P2 LEA.HI.X R17, R11, R229, R0, 0x1, P0 ;  /* 0x000000e50b112211 */ /* 0x000fca00000f0c00 */
[----:B------:R-:W-:Y:S01]  /*1c280*/  @!P1 IADD3 R9, P4, R2, R225, RZ ;  /* 0x000000e102099210 */ /* 0x000fe20007f9e0ff */
[----:B------:R-:W-:Y:S01]  /*1c290*/  @!PT LDS RZ, [RZ] ;  /* 0x00000000fffff984 */ /* 0x000fe20000000800 */
[----:B------:R-:W-:Y:S01]  /*1c2a0*/  @!PT LDS RZ, [RZ] ;  /* 0x00000000fffff984 */ /* 0x000fe20000000800 */
[----:B------:R-:W-:Y:S01]  /*1c2b0*/  @!PT LDS RZ, [RZ] ;  /* 0x00000000fffff984 */ /* 0x000fe20000000800 */
[----:B------:R1:W-:Y:S04]  /*1c2c0*/  @!P1 LDGSTS.E.BYPASS.LTC128B.128 [R234+0x4000], [R24.64] ;  /* 0x0400000018ea9fae */ /* 0x0003e8000b901d44 */
[----:B------:R-:W-:Y:S01]  /*1c2d0*/  @!P1 IMAD.X R4, R13, 0x1, R226, P4 ;  /* 0x000000010d049824 */ /* 0x000fe200020e06e2 */
[C---:B------:R-:W-:Y:S01]  /*1c2e0*/  @!P1 LEA R22, P4, R9.reuse, R228, 0x1 ;  /* 0x000000e409169211 */ /* 0x040fe200078808ff */
[----:B------:R1:W-:Y:S03]  /*1c2f0*/  @P1 STS.128 [R234+0x4000], RZ ;  /* 0x004000ffea001388 */ /* 0x0003e60000000c00 */
[----:B------:R-:W-:Y:S01]  /*1c300*/  @!P1 LEA.HI.X R23, R9, R229, R4, 0x1, P4 ;  /* 0x000000e509179211 */ /* 0x000fe200020f0c04 */
[----:B------:R-:W-:Y:S01]  /*1c310*/  @!PT LDS RZ, [RZ] ;  /* 0x00000000fffff984 */ /* 0x000fe20000000800 */
[----:B------:R-:W-:Y:S01]  /*1c320*/  @!PT LDS RZ, [RZ] ;  /* 0x00000000fffff984 */ /* 0x000fe20000000800 */
[----:B------:R-:W-:Y:S01]  /*1c330*/  @!PT LDS RZ, [RZ] ;  /* 0x00000000fffff984 */ /* 0x000fe20000000800 */
[----:B------:R1:W-:Y:S01]  /*1c340*/  @P2 LDGSTS.E.BYPASS.LTC128B.128 [R234+0x8000], [R24.64+0x80] ;  /* 0x0800008018ea2fae */ /* 0x0003e2000b901d44 */
[----:B------:R-:W-:-:S03]  /*1c350*/  IADD3 R9, P5, P4, R225, R225, R2 ;  /* 0x000000e1e1097210 */ /* 0x000fc60007cbe002 */
[----:B------:R1:W-:Y:S01]  /*1c360*/  @!P2 STS.128 [R234+0x8000], RZ ;  /* 0x008000ffea00a388 */ /* 0x0003e20000000c00 */
[----:B------:R-:W-:Y:S02]  /*1c370*/  IADD3.X R2, R226, R226, R13, P5, P4 ;  /* 0x000000e2e2027210 */ /* 0x000fe40002fe840d */
[CC--:B------:R-:W-:Y:S01]  /*1c380*/  @P2 LEA R14, P0, R9.reuse, R228.reuse, 0x1 ;  /* 0x000000e4090e2211 */ /* 0x0c0fe200078008ff */
[----:B------:R-:W-:Y:S01]  /*1c390*/  @!PT LDS RZ, [RZ] ;  /* 0x00000000fffff984 */ /* 0x000fe20000000800 */
[----:B------:R-:W-:Y:S01]  /*1c3a0*/  @!PT LDS RZ, [RZ] ;  /* 0x00000000fffff984 */ /* 0x000fe20000000800 */
[----:B------:R-:W-:Y:S01]  /*1c3b0*/  @!PT LDS RZ, [RZ] ;  /* 0x00000000fffff984 */ /* 0x000fe20000000800 */
[----:B------:R1:W-:Y:S01]  /*1c3c0*/  @!P1 LDGSTS.E.BYPASS.LTC128B.128 [R234+0x4800], [R22.64] ;  /* 0x0480000016ea9fae */ /* 0x0003e2000b901d44 */
[C---:B------:R-:W-:Y:S02]  /*1c3d0*/  IADD3 R11, P4, R9.reuse, R225, RZ ;  /* 0x000000e1090b7210 */ /* 0x040fe40007f9e0ff */
[CC--:B------:R-:W-:Y:S01]  /*1c3e0*/  @!P1 LEA R20, P5, R9.reuse, R228.reuse, 0x1 ;  /* 0x000000e409149211 */ /* 0x0c0fe200078a08ff */
[----:B------:R1:W-:Y:S01]  /*1c3f0*/  @P1 STS.128 [R234+0x4800], RZ ;  /* 0x004800ffea001388 */ /* 0x0003e20000000c00 */
[CCC-:B------:R-:W-:Y:S02]  /*1c400*/  @P2 LEA.HI.X R15, R9.reuse, R229.reuse, R2.reuse, 0x1, P0 ;  /* 0x000000e5090f2211 */ /* 0x1c0fe400000f0c02 */
[----:B------:R-:W-:Y:S01]  /*1c410*/  @!P1 LEA.HI.X R21, R9, R229, R2, 0x1, P5 ;  /* 0x000000e509159211 */ /* 0x000fe200028f0c02 */
        /* <DEDUP_REMOVED lines=22> */
[----:B------:R-:W-:Y:S01]  /*1c580*/  IMAD.X R2, R2, 0x1, R226, P4 ;  /* 0x0000000102027824 */ /* 0x000fe200020e06e2 */
[CC--:B------:R-:W-:Y:S01]  /*1c590*/  @!P1 LEA R30, P5, R11.reuse, R228.reuse, 0x1 ;  /* 0x000000e40b1e9211 */ /* 0x0c0fe200078a08ff */
[----:B------:R-:W-:Y:S01]  /*1c5a0*/  @!PT LDS RZ, [RZ] ;  /* 0x00000000fffff984 */ /* 0x000fe20000000800 */
[----:B------:R-:W-:Y:S01]  /*1c5b0*/  @!PT LDS RZ, [RZ] ;  /* 0x00000000fffff984 */ /* 0x000fe20000000800 */
[----:B------:R-:W-:Y:S01]  /*1c5c0*/  @!PT LDS RZ, [RZ] ;  /* 0x00000000fffff984 */ /* 0x000fe20000000800 */
[----:B------:R1:W-:Y:S01]  /*1c5d0*/  @P2 LDGSTS.E.BYPASS.LTC128B.128 [R234+0x9000], [R14.64+0x80] ;  /* 0x090000800eea2fae */ /* 0x0003e2000b901d44 */
[CC--:B------:R-:W-:Y:S02]  /*1c5e0*/  @P2 LEA R10, P0, R11.reuse, R228.reuse, 0x1 ;  /* 0x000000e40b0a2211 */ /* 0x0c0fe400078008ff */
        /* <DEDUP_REMOVED lines=14> */
[-C--:B------:R-:W-:Y:S01]  /*1c6d0*/  @P2 LEA.HI.X R9, R9, R229.reuse, R2, 0x1, P0 ;  /* 0x000000e509092211 */ /* 0x080fe200000f0c02 */
[----:B------:R-:W-:Y:S01]  /*1c6e0*/  @!PT LDS RZ, [RZ] ;  /* 0x00000000fffff984 */ /* 0x000fe20000000800 */
[----:B------:R-:W-:Y:S01]  /*1c6f0*/  @!PT LDS RZ, [RZ] ;  /* 0x00000000fffff984 */ /* 0x000fe20000000800 */
[----:B------:R-:W-:Y:S01]  /*1c700*/  @!PT LDS RZ, [RZ] ;  /* 0x00000000fffff984 */ /* 0x000fe20000000800 */
[----:B------:R1:W-:Y:S01]  /*1c710*/  @P2 LDGSTS.E.BYPASS.LTC128B.128 [R234+0x9800], [R12.64+0x80] ;  /* 0x098000800cea2fae */ /* 0x0003e2000b901d44 */
[----:B------:R-:W-:Y:S01]  /*1c720*/  IMAD.X R2, R2, 0x1, R226, P4 ;  /* 0x0000000102027824 */ /* 0x000fe200020e06e2 */
[CC--:B------:R-:W-:Y:S02]  /*1c730*/  @!P1 LEA R34, P4, R0.reuse, R228.reuse, 0x1 ;  /* 0x000000e400229211 */ /* 0x0c0fe400078808ff */
[----:B------:R1:W-:Y:S01]  /*1c740*/  @!P2 STS.128 [R234+0x9800], RZ ;  /* 0x009800ffea00a388 */ /* 0x0003e20000000c00 */
[C---:B------:R-:W-:Y:S01]  /*1c750*/  @P2 LEA R36, P0, R0.reuse, R228, 0x1 ;  /* 0x000000e400242211 */ /* 0x040fe200078008ff */
[----:B------:R-:W-:Y:S01]  /*1c760*/  IMAD.MOV.U32 R228, RZ, RZ, R24 ;  /* 0x000000ffffe47224 */ /* 0x000fe200078e0018 */
[CCC-:B------:R-:W-:Y:S01]  /*1c770*/  @!P1 LEA.HI.X R35, R0.reuse, R229.reuse, R2.reuse, 0x1, P4 ;  /* 0x000000e500239211 */ /* 0x1c0fe200020f0c02 */
[----:B------:R-:W-:Y:S01]  /*1c780*/  @!PT LDS RZ, [RZ] ;  /* 0x00000000fffff984 */ /* 0x000fe20000000800 */
[----:B------:R-:W-:Y:S01]  /*1c790*/  @!PT LDS RZ, [RZ] ;  /* 0x00000000fffff984 */ /* 0x000fe20000000800 */
[----:B------:R-:W-:Y:S01]  /*1c7a0*/  @!PT LDS RZ, [RZ] ;  /* 0x00000000fffff984 */ /* 0x000fe20000000800 */
[----:B------:R1:W-:Y:S01]  /*1c7b0*/  @!P1 LDGSTS.E.BYPASS.LTC128B.128 [R234+0x6000], [R28.64] ;  /* 0x060000001cea9fae */ /* 0x0003e2000b901d44 */
[----:B------:R-:W-:Y:S01]  /*1c7c0*/  @P2 LEA.HI.X R37, R0, R229, R2, 0x1, P0 ;  /* 0x000000e500252211 */ /* 0x000fe200000f0c02 */
[----:B------:R-:W-:-:S02]  /*1c7d0*/  IMAD.MOV.U32 R229, RZ, RZ, R25 ;  /* 0x000000ffffe57224 */ /* 0x000fc400078e0019 */
        /* <DEDUP_REMOVED lines=37> */
.L_x_1912:
[----:B------:R-:W-:Y:S05]  /*1ca30*/  BSYNC B1 ;  /* 0x0000000000017941 */ /* 0x000fea0003800000 */
.L_x_1911:
[----:B------:R2:W3:Y:S01]  /*1ca40*/  LD.E R47, [R6.64+0xdc] ;  /* 0x0000dc04062f7980 */ /* 0x0004e2000c101900 */
[----:B-1----:R-:W-:-:S03]  /*1ca50*/  FMNMX.FTZ R9, R3, R58, !PT ;  /* 0x0000003a03097209 */ /* 0x002fc60007810000 */
        /* <DEDUP_REMOVED lines=9> */
[----:B------:R-:W-:-:S03]  /*1caf0*/  FMNMX.FTZ R9, R190, R9, !PT ;  /* 0x00000009be097209 */ /* 0x000fc60007810000 */
[----:B------:R-:W-:Y:S01]  /*1cb00*/  LDSM.16.MT88.4 R28, [R213+0x10800] ;  /* 0x01080000d51c783b */ /* 0x000fe20000004200 */
[----:B------:R-:W-:Y:S02]  /*1cb10*/  FMNMX.FTZ R2, R66, R9, !PT ;  /* 0x0000000942027209 */ /* 0x000fe40007810000 */
[----:B------:R-:W-:Y:S01]  /*1cb20*/  FMNMX.FTZ R9, R193, R0, !PT ;  /* 0x00000000c1097209 */ /* 0x000fe20007810000 */
[----:B------:R-:W-:Y:S01]  /*1cb30*/  LDSM.16.MT88.4 R24, [R216+0xc800] ;  /* 0x00c80000d818783b */ /* 0x000fe20000004200 */
[----:B------:R-:W-:Y:S02]  /*1cb40*/  FMNMX.FTZ R11, R57, R2, !PT ;  /* 0x00000002390b7209 */ /* 0x000fe40007810000 */
[----:B------:R-:W-:Y:S02]  /*1cb50*/  FMNMX.FTZ R2, R192, R9, !PT ;  /* 0x00000009c0027209 */ /* 0x000fe40007810000 */
[----:B------:R-:W-:Y:S02]  /*1cb60*/  FMNMX.FTZ R0, R156, R11, !PT ;  /* 0x0000000b9c007209 */ /* 0x000fe40007810000 */
[----:B------:R-:W-:-:S02]  /*1cb70*/  FMNMX.FTZ R2, R63, R2, !PT ;  /* 0x000000023f027209 */ /* 0x000fc40007810000 */
[----:B--2---:R-:W-:Y:S02]  /*1cb80*/  FMNMX.FTZ R7, R67, R0, !PT ;  /* 0x0000000043077209 */ /* 0x004fe40007810000 */
        /* <DEDUP_REMOVED lines=74> */
[-CC-:B------:R-:W-:Y:S02]  /*1d030*/  FFMA.FTZ R33, R195, R47.reuse, -R46.reuse ;  /* 0x0000002fc3217223 */ /* 0x180fe4000001082e */
[-C--:B------:R-:W-:Y:S01]  /*1d040*/  FFMA.FTZ R0, R240, R47.reuse, -R46 ;  /* 0x0000002ff0007223 */ /* 0x080fe2000001082e */
[----:B------:R-:W-:Y:S01]  /*1d050*/  MUFU.EX2 R32, R32 ;  /* 0x0000002000207308 */ /* 0x000fe20000000800 */
[----:B------:R-:W-:-:S02]  /*1d060*/  FFMA.FTZ R35, R191, R47, -R56 ;  /* 0x0000002fbf237223 */ /* 0x000fc40000010838 */
[-CC-:B------:R-:W-:Y:S02]  /*1d070*/  FFMA.FTZ R34, R193, R47.reuse, -R56.reuse ;  /* 0x0000002fc1227223 */ /* 0x180fe40000010838 */
[----:B------:R-:W-:Y:S02]  /*1d080*/  FFMA.FTZ R3, R192, R47, -R56 ;  /* 0x0000002fc0037223 */ /* 0x000fe40000010838 */
[----:B------:R-:W-:Y:S01]  /*1d090*/  FMUL.FTZ R44, R47, R4 ;  /* 0x000000042f2c7220 */ /* 0x000fe20000410000 */
[----:B------:R-:W2:Y:S01]  /*1d0a0*/  MUFU.EX2 R2, R2 ;  /* 0x0000000200027308 */ /* 0x000ea20000000800 */
[-C--:B-1----:R-:W-:Y:S02]  /*1d0b0*/  FMUL.FTZ R130, R130, R43.reuse ;  /* 0x0000002b82827220 */ /* 0x082fe40000410000 */
        /* <DEDUP_REMOVED lines=13> */
[----:B------:R-:W-:Y:S01]  /*1d190*/  MUFU.EX2 R40, R40 ;  /* 0x0000002800287308 */ /* 0x000fe20000000800 */
[-C--:B------:R-:W-:Y:S02]  /*1d1a0*/  FMUL.FTZ R83, R83, R43.reuse ;  /* 0x0000002b53537220 */ /* 0x080fe40000410000 */
[-C--:B------:R-:W-:Y:S02]  /*1d1b0*/  FMUL.FTZ R86, R86, R43.reuse ;  /* 0x0000002b56567220 */ /* 0x080fe40000410000 */
[-C--:B------:R-:W-:Y:S02]  /*1d1c0*/  FMUL.FTZ R87, R87, R43.reuse ;  /* 0x0000002b57577220 */ /* 0x080fe40000410000 */
[----:B------:R-:W-:Y:S01]  /*1d1d0*/  FMUL.FTZ R90, R90, R43 ;  /* 0x0000002b5a5a7220 */ /* 0x000fe20000410000 */
        /* <DEDUP_REMOVED lines=15> */
[----:B------:R-:W2:Y:S01]  /*1d2d0*/  MUFU.EX2 R44, R44 ;  /* 0x0000002c002c7308 */ /* 0x000ea20000000800 */
[-C--:B------:R-:W-:Y:S02]  /*1d2e0*/  FMUL.FTZ R107, R107, R43.reuse ;  /* 0x0000002b6b6b7220 */ /* 0x080fe40000410000 */
[-C--:B------:R-:W-:Y:S02]  /*1d2f0*/  FMUL.FTZ R110, R110, R43.reuse ;  /* 0x0000002b6e6e7220 */ /* 0x080fe40000410000 */
[-C--:B------:R-:W-:Y:S02]  /*1d300*/  FMUL.FTZ R111, R111, R43.reuse ;  /* 0x0000002b6f6f7220 */ /* 0x080fe40000410000 */
[-C--:B------:R-:W-:Y:S01]  /*1d310*/  FMUL.FTZ R118, R118, R43.reuse ;  /* 0x0000002b76767220 */ /* 0x080fe20000410000 */
[----:B-1----:R-:W-:Y:S01]  /*1d320*/  F2FP.BF16.PACK_AB R6, R3, R34 ;  /* 0x000000220306723e */ /* 0x002fe200000010ff */
[----:B------:R-:W-:-:S02]  /*1d330*/  FMUL.FTZ R119, R119, R43 ;  /* 0x0000002b77777220 */ /* 0x000fc40000410000 */
[-C--:B------:R-:W-:Y:S02]  /*1d340*/  FMUL.FTZ R114, R114, R43.reuse ;  /* 0x0000002b72727220 */ /* 0x080fe40000410000 */
[----:B------:R-:W-:Y:S02]  /*1d350*/  FMUL.FTZ R115, R115, R43 ;  /* 0x0000002b73737220 */ /* 0x000fe40000410000 */
[----:B------:R-:W-:Y:S02]  /*1d360*/  FFMA.FTZ R58, R66, R47, -R46 ;  /* 0x0000002f423a7223 */ /* 0x000fe4000001082e */
[-C--:B--2---:R-:W-:Y:S02]  /*1d370*/  FMUL.FTZ R128, R128, R44.reuse ;  /* 0x0000002c80807220 */ /* 0x084fe40000410000 */
[-C--:B------:R-:W-:Y:S02]  /*1d380*/  FMUL.FTZ R129, R129, R44.reuse ;  /* 0x0000002c81817220 */ /* 0x080fe40000410000 */
[-C--:B------:R-:W-:Y:S01]  /*1d390*/  FMUL.FTZ R124, R124, R44.reuse ;  /* 0x0000002c7c7c7220 */ /* 0x080fe20000410000 */
[----:B------:R-:W-:Y:S01]  /*1d3a0*/  MUFU.EX2 R58, R58 ;  /* 0x0000003a003a7308 */ /* 0x000fe20000000800 */
[----:B------:R-:W-:-:S02]  /*1d3b0*/  FMUL.FTZ R125, R125, R44 ;  /* 0x0000002c7d7d7220 */ /* 0x000fc40000410000 */
        /* <DEDUP_REMOVED lines=40> */
[-C--:B------:R-:W-:Y:S02]  /*1d640*/  FFMA.FTZ R66, R65, R47.reuse, -R56 ;  /* 0x0000002f41427223 */ /* 0x080fe40000010838 */
[-CC-:B------:R-:W-:Y:S02]  /*1d650*/  FFMA.FTZ R55, R190, R47.reuse, -R46.reuse ;  /* 0x0000002fbe377223 */ /* 0x180fe4000001082e */
[----:B--2---:R-:W-:Y:S01]  /*1d660*/  HMMA.16816.F32.BF16 R92, R4, R8, R92 ;  /* 0x00000008045c723c */ /* 0x004fe2000004185c */
[-C--:B------:R-:W-:Y:S01]  /*1d670*/  FFMA.FTZ R57, R57, R47.reuse, -R46 ;  /* 0x0000002f39397223 */ /* 0x080fe2000001082e */
        /* <DEDUP_REMOVED lines=9> */
[-CC-:B------:R-:W-:Y:S02]  /*1d710*/  FFMA.FTZ R134, R152, R47.reuse, -R46.reuse ;  /* 0x0000002f98867223 */ /* 0x180fe4000001082e */
[----:B---3--:R-:W-:Y:S01]  /*1d720*/  HMMA.16816.F32.BF16 R100, R4, R16, R100 ;  /* 0x000000100464723c */ /* 0x008fe20000041864 */
[----:B------:R-:W-:-:S02]  /*1d730*/  FFMA.FTZ R133, R155, R47, -R46 ;  /* 0x0000002f9b857223 */ /* 0x000fc4000001082e */
[----:B------:R-:W-:Y:S01]  /*1d740*/  MUFU.EX2 R57, R57 ;  /* 0x0000003900397308 */ /* 0x000fe20000000800 */
[-C--:B------:R-:W-:Y:S02]  /*1d750*/  FFMA.FTZ R138, R142, R47.reuse, -R56 ;  /* 0x0000002f8e8a7223 */ /* 0x080fe40000010838 */
[-CC-:B------:R-:W-:Y:S02]  /*1d760*/  FFMA.FTZ R142, R51, R47.reuse, -R46.reuse ;  /* 0x0000002f338e7223 */ /* 0x180fe4000001082e */
[----:B------:R-:W-:Y:S01]  /*1d770*/  HMMA.16816.F32.BF16 R120, R4, R18, R120 ;  /* 0x000000120478723c */ /* 0x000fe20000041878 */
[----:B------:R-:W3:Y:S01]  /*1d780*/  LDSM.16.MT88.4 R16, [R213+0xc800] ;  /* 0x00c80000d510783b */ /* 0x000ee20000004200 */
[-CC-:B------:R-:W-:Y:S01]  /*1d790*/  FFMA.FTZ R152, R50, R47.reuse, -R46.reuse ;  /* 0x0000002f32987223 */ /* 0x180fe2000001082e */
[----:B------:R-:W4:Y:S01]  /*1d7a0*/  MUFU.EX2 R63, R63 ;  /* 0x0000003f003f7308 */ /* 0x000f220000000800 */
[-CC-:B------:R-:W-:Y:S02]  /*1d7b0*/  FFMA.FTZ R155, R48, R47.reuse, -R46.reuse ;  /* 0x0000002f309b7223 */ /* 0x180fe4000001082e */
[----:B------:R-:W-:-:S02]  /*1d7c0*/  FFMA.FTZ R156, R49, R47, -R46 ;  /* 0x0000002f319c7223 */ /* 0x000fc4000001082e */
[-C--:B------:R-:W-:Y:S01]  /*1d7d0*/  FFMA.FTZ R67, R67, R47.reuse, -R46 ;  /* 0x0000002f43437223 */ /* 0x080fe2000001082e */
[C---:B-1----:R-:W-:Y:S01]  /*1d7e0*/  HMMA.16816.F32.BF16 R104, R4.reuse, R12, R104 ;  /* 0x0000000c0468723c */ /* 0x042fe20000041868 */
[-CC-:B------:R-:W-:Y:S01]  /*1d7f0*/  FFMA.FTZ R136, R136, R47.reuse, -R56.reuse ;  /* 0x0000002f88887223 */ /* 0x180fe20000010838 */
[----:B------:R-:W-:Y:S01]  /*1d800*/  MUFU.EX2 R65, R65 ;  /* 0x0000004100417308 */ /* 0x000fe20000000800 */
[-CC-:B------:R-:W-:Y:S01]  /*1d810*/  FFMA.FTZ R139, R139, R47.reuse, -R56.reuse ;  /* 0x0000002f8b8b7223 */ /* 0x180fe20000010838 */
[----:B------:R-:W-:Y:S01]  /*1d820*/  LDSM.16.MT88.4 R48, [R213+0x11000] ;  /* 0x01100000d530783b */ /* 0x000fe20000004200 */
        /* <DEDUP_REMOVED lines=18> */
[----:B------:R-:W-:Y:S02]  /*1d950*/  FFMA.FTZ R170, R181, R47, -R56 ;  /* 0x0000002fb5aa7223 */ /* 0x000fe40000010838 */
[----:B----4-:R-:W-:Y:S01]  /*1d960*/  F2FP.BF16.PACK_AB R4, R66, R63 ;  /* 0x0000003f4204723e */ /* 0x010fe200000010ff */
[----:B------:R-:W-:Y:S01]  /*1d970*/  FFMA.FTZ R176, R176, R47, -R46 ;  /* 0x0000002fb0b07223 */ /* 0x000fe2000001082e */
[----:B------:R-:W-:Y:S01]  /*1d980*/  F2FP.BF16.PACK_AB R5, R58, R55 ;  /* 0x000000373a05723e */ /* 0x000fe200000010ff */
[----:B------:R-:W-:Y:S01]  /*1d990*/  MUFU.EX2 R134, R134 ;  /* 0x0000008600867308 */ /* 0x000fe20000000800 */
[----:B-----5:R-:W-:Y:S01]  /*1d9a0*/  F2FP.BF16.PACK_AB R6, R64, R65 ;  /* 0x000000414006723e */ /* 0x020fe200000010ff */
[--C-:B------:R-:W-:Y:S01]  /*1d9b0*/  FFMA.FTZ R157, R157, R47, -R56.reuse ;  /* 0x0000002f9d9d7223 */ /* 0x100fe20000010838 */
[----:B--2---:R-:W-:Y:S01]  /*1d9c0*/  F2FP.BF16.PACK_AB R7, R132, R57 ;  /* 0x000000398407723e */ /* 0x004fe200000010ff */
[-CC-:B------:R-:W-:Y:S02]  /*1d9d0*/  FFMA.FTZ R154, R154, R47.reuse, -R56.reuse ;  /* 0x0000002f9a9a7223 */ /* 0x180fe40000010838 */
[----:B------:R-:W-:-:S02]  /*1d9e0*/  FFMA.FTZ R153, R153, R47, -R56 ;  /* 0x0000002f99997223 */ /* 0x000fc40000010838 */
[----:B------:R-:W-:Y:S01]  /*1d9f0*/  MUFU.EX2 R133, R133 ;  /* 0x0000008500857308 */ /* 0x000fe20000000800 */
[-CC-:B------:R-:W-:Y:S01]  /*1da00*/  FFMA.FTZ R147, R147, R47.reuse, -R46.reuse ;  /* 0x0000002f93937223 */ /* 0x180fe2000001082e */
[C---:B------:R-:W-:Y:S01]  /*1da10*/  HMMA.16816.F32.BF16 R68, R4.reuse, R20, R68 ;  /* 0x000000140444723c */ /* 0x040fe20000041844 */
[-CC-:B------:R-:W-:Y:S02]  /*1da20*/  FFMA.FTZ R146, R146, R47.reuse, -R46.reuse ;  /* 0x0000002f92927223 */ /* 0x180fe4000001082e */
[-C--:B------:R-:W-:Y:S02]  /*1da30*/  FFMA.FTZ R145, R145, R47.reuse, -R46 ;  /* 0x0000002f91917223 */ /* 0x080fe4000001082e */
[-CC-:B------:R-:W-:Y:S01]  /*1da40*/  FFMA.FTZ R144, R144, R47.reuse, -R56.reuse ;  /* 0x0000002f90907223 */ /* 0x180fe20000010838 */
[----:B------:R-:W2:Y:S01]  /*1da50*/  MUFU.EX2 R135, R135 ;  /* 0x0000008700877308 */ /* 0x000ea20000000800 */
[-CC-:B------:R-:W-:Y:S01]  /*1da60*/  FFMA.FTZ R143, R143, R47.reuse, -R56.reuse ;  /* 0x0000002f8f8f7223 */ /* 0x180fe20000010838 */
[----:B------:R-:W-:Y:S01]  /*1da70*/  HMMA.16816.F32.BF16 R72, R4, R22, R72 ;  /* 0x000000160448723c */ /* 0x000fe20000041848 */
[----:B------:R-:W4:Y:S01]  /*1da80*/  LDSM.16.MT88.4 R20, [R212+0x10800] ;  /* 0x01080000d414783b */ /* 0x000f220000004200 */
[----:B------:R-:W-:-:S02]  /*1da90*/  FFMA.FTZ R141, R141, R47, -R56 ;  /* 0x0000002f8d8d7223 */ /* 0x000fc40000010838 */
[----:B------:R-:W-:Y:S02]  /*1daa0*/  FFMA.FTZ R140, R140, R47, -R46 ;  /* 0x0000002f8c8c7223 */ /* 0x000fe4000001082e */
[----:B------:R-:W5:Y:S01]  /*1dab0*/  MUFU.EX2 R136, R136 ;  /* 0x0000008800887308 */ /* 0x000f620000000800 */
[----:B------:R-:W-:Y:S01]  /*1dac0*/  FFMA.FTZ R43, R241, R43, R32 ;  /* 0x0000002bf12b7223 */ /* 0x000fe20000010020 */
[C---:B---3--:R-:W-:Y:S01]  /*1dad0*/  HMMA.16816.F32.BF16 R76, R4.reuse, R16, R76 ;  /* 0x00000010044c723c */ /* 0x048fe2000004184c */
[----:B------:R-:W-:Y:S02]  /*1dae0*/  FFMA.FTZ R40, R243, R44, R40 ;  /* 0x0000002cf3287223 */ /* 0x000fe40000010028 */
[----:B------:R-:W-:Y:S02]  /*1daf0*/  FADD.FTZ R2, R2, R43 ;  /* 0x0000002b02027221 */ /* 0x000fe40000010000 */
[----:B------:R-:W-:Y:S01]  /*1db00*/  FADD.FTZ R35, R35, R40 ;  /* 0x0000002823237221 */ /* 0x000fe20000010000 */
[----:B------:R-:W-:Y:S01]  /*1db10*/  MUFU.EX2 R138, R138 ;  /* 0x0000008a008a7308 */ /* 0x000fe20000000800 */
[----:B------:R-:W-:Y:S01]  /*1db20*/  FADD.FTZ R33, R33, R2 ;  /* 0x0000000221217221 */ /* 0x000fe20000010000 */
[----:B------:R-:W-:Y:S01]  /*1db30*/  HMMA.16816.F32.BF16 R80, R4, R18, R80 ;  /* 0x000000120450723c */ /* 0x000fe20000041850 */
[----:B------:R-:W3:Y:S01]  /*1db40*/  LDSM.16.MT88.4 R16, [R214+0xd000] ;  /* 0x00d00000d610783b */ /* 0x000ee20000004200 */
[----:B------:R-:W-:-:S02]  /*1db50*/  FADD.FTZ R2, R34, R35 ;  /* 0x0000002322027221 */ /* 0x000fc40000010000 */
[----:B------:R-:W-:Y:S02]  /*1db60*/  FADD.FTZ R0, R0, R33 ;  /* 0x0000002100007221 */ /* 0x000fe40000010000 */
[----:B------:R-:W2:Y:S01]  /*1db70*/  MUFU.EX2 R139, R139 ;  /* 0x0000008b008b7308 */ /* 0x000ea20000000800 */
        /* <DEDUP_REMOVED lines=14> */
[----:B------:R-:W-:-:S04]  /*1dc60*/  FADD.FTZ R64, R64, R65 ;  /* 0x0000004140407221 */ /* 0x000fc80000010000 */
[----:B--2---:R-:W-:Y:S01]  /*1dc70*/  FADD.FTZ R3, R135, R64 ;  /* 0x0000004087037221 */ /* 0x004fe20000010000 */
[----:B------:R-:W-:Y:S02]  /*1dc80*/  MUFU.EX2 R155, R155 ;  /* 0x0000009b009b7308 */ /* 0x000fe40000000800 */
[----:B------:R-:W-:Y:S01]  /*1dc90*/  HMMA.16816.F32.BF16 R96, R4, R10, R96 ;  /* 0x0000000a0460723c */ /* 0x000fe20000041860 */
[----:B------:R-:W2:Y:S01]  /*1dca0*/  LDSM.16.MT88.4 R8, [R212+0xd000] ;  /* 0x00d00000d408783b */ /* 0x000ea20000004200 */
[----:B-----5:R-:W-:-:S04]  /*1dcb0*/  FADD.FTZ R3, R136, R3 ;  /* 0x0000000388037221 */ /* 0x020fc80000010000 */
[----:B------:R-:W-:Y:S02]  /*1dcc0*/  MUFU.EX2 R156, R156 ;  /* 0x0000009c009c7308 */ /* 0x000fe40000000800 */
[C---:B------:R-:W-:Y:S06]  /*1dcd0*/  HMMA.16816.F32.BF16 R100, R4.reuse, R36, R100 ;  /* 0x000000240464723c */ /* 0x040fec0000041864 */
[----:B------:R-:W-:Y:S02]  /*1dce0*/  MUFU.EX2 R158, R158 ;  /* 0x0000009e009e7308 */ /* 0x000fe40000000800 */
[C---:B------:R-:W-:Y:S01]  /*1dcf0*/  HMMA.16816.F32.BF16 R120, R4.reuse, R38, R120 ;  /* 0x000000260478723c */ /* 0x040fe20000041878 */
[----:B------:R-:W5:Y:S05]  /*1dd00*/  LDSM.16.MT88.4 R36, [R214+0x11000] ;  /* 0x01100000d624783b */ /* 0x000f6a0000004200 */
        /* <DEDUP_REMOVED lines=9> */
[----:B------:R-:W2:Y:S05]  /*1dda0*/  LDSM.16.MT88.4 R24, [R216+0xd000] ;  /* 0x00d00000d818783b */ /* 0x000eaa0000004200 */
[----:B------:R-:W-:Y:S02]  /*1ddb0*/  MUFU.EX2 R164, R164 ;  /* 0x000000a400a47308 */ /* 0x000fe40000000800 */
[C---:B----4-:R-:W-:Y:S06]  /*1ddc0*/  HMMA.16816.F32.BF16 R116, R4.reuse, R20, R116 ;  /* 0x000000140474723c */ /* 0x050fec0000041874 */
[----:B------:R-:W-:Y:S02]  /*1ddd0*/  MUFU.EX2 R169, R169 ;  /* 0x000000a900a97308 */ /* 0x000fe40000000800 */
[----:B------:R-:W-:Y:S01]  /*1dde0*/  HMMA.16816.F32.BF16 R112, R4, R22, R112 ;  /* 0x000000160470723c */ /* 0x000fe20000041870 */
[----:B------:R-:W4:Y:S05]  /*1ddf0*/  LDSM.16.MT88.4 R20, [R216+0x11000] ;  /* 0x01100000d814783b */ /* 0x000f2a0000004200 */
[----:B------:R-:W-:Y:S01]  /*1de00*/  MUFU.EX2 R166, R166 ;  /* 0x000000a600a67308 */ /* 0x000fe20000000800 */
[----:B------:R-:W-:-:S02]  /*1de10*/  F2FP.BF16.PACK_AB R4, R136, R135 ;  /* 0x000000878804723e */ /* 0x000fc400000010ff */
[----:B------:R-:W-:Y:S01]  /*1de20*/  F2FP.BF16.PACK_AB R5, R134, R67 ;  /* 0x000000438605723e */ /* 0x000fe200000010ff */
[----:B------:R-:W-:Y:S01]  /*1de30*/  FADD.FTZ R67, R67, R132 ;  /* 0x0000008443437221 */ /* 0x000fe20000010000 */
[C---:B------:R-:W-:Y:S01]  /*1de40*/  F2FP.BF16.PACK_AB R6, R139.reuse, R138 ;  /* 0x0000008a8b06723e */ /* 0x040fe200000010ff */
[----:B------:R-:W-:Y:S01]  /*1de50*/  FADD.FTZ R138, R138, R3 ;  /* 0x000000038a8a7221 */ /* 0x000fe20000010000 */
[----:B-1----:R-:W-:Y:S01]  /*1de60*/  F2FP.BF16.PACK_AB R7, R142, R133 ;  /* 0x000000858e07723e */ /* 0x002fe200000010ff */
[----:B------:R-:W-:Y:S01]  /*1de70*/  MUFU.EX2 R168, R168 ;  /* 0x000000a800a87308 */ /* 0x000fe20000000800 */
[----:B------:R-:W-:Y:S01]  /*1de80*/  FADD.FTZ R134, R134, R67 ;  /* 0x0000004386867221 */ /* 0x000fe20000010000 */
[----:B------:R-:W-:Y:S01]  /*1de90*/  MOV R132, R42 ;  /* 0x0000002a00847202 */ /* 0x000fe20000000f00 */
[----:B------:R-:W-:Y:S02]  /*1dea0*/  FADD.FTZ R139, R139, R138 ;  /* 0x0000008a8b8b7221 */ /* 0x000fe40000010000 */
[----:B------:R-:W-:Y:S01]  /*1deb0*/  FADD.FTZ R133, R133, R134 ;  /* 0x0000008685857221 */ /* 0x000fe20000010000 */
[----:B---3--:R-:W-:Y:S02]  /*1dec0*/  HMMA.16816.F32.BF16 R68, R4, R16, R68 ;  /* 0x000000100444723c */ /* 0x008fe40000041844 */
        /* <DEDUP_REMOVED lines=13> */
[----:B------:R-:W2:Y:S01]  /*1dfa0*/  LDSM.16.MT88.4 R8, [R212+0xd800] ;  /* 0x00d80000d408783b */ /* 0x000ea20000004200 */
[----:B------:R-:W-:Y:S06]  /*1dfb0*/  MUFU.EX2 R147, R147 ;  /* 0x0000009300937308 */ /* 0x000fec0000000800 */
[C---:B------:R-:W-:Y:S02]  /*1dfc0*/  HMMA.16816.F32.BF16 R104, R4.reuse, R48, R104 ;  /* 0x000000300468723c */ /* 0x040fe40000041868 */
[----:B------:R-:W-:Y:S06]  /*1dfd0*/  MUFU.EX2 R146, R146 ;  /* 0x0000009200927308 */ /* 0x000fec0000000800 */
[C---:B------:R-:W-:Y:S01]  /*1dfe0*/  HMMA.16816.F32.BF16 R108, R4.reuse, R50, R108 ;  /* 0x00000032046c723c */ /* 0x040fe2000004186c */
[----:B------:R-:W1:Y:S01]  /*1dff0*/  LDSM.16.MT88.4 R48, [R214+0x11800] ;  /* 0x01180000d630783b */ /* 0x000e620000004200 */
[----:B------:R-:W-:Y:S06]  /*1e000*/  MUFU.EX2 R145, R145 ;  /* 0x0000009100917308 */ /* 0x000fec0000000800 */
[C---:B-----5:R-:W-:Y:S02]  /*1e010*/  HMMA.16816.F32.BF16 R100, R4.reuse, R36, R100 ;  /* 0x000000240464723c */ /* 0x060fe40000041864 */
[----:B------:R-:W-:Y:S06]  /*1e020*/  MUFU.EX2 R144, R144 ;  /* 0x0000009000907308 */ /* 0x000fec0000000800 */
[C---:B------:R-:W-:Y:S02]  /*1e030*/  HMMA.16816.F32.BF16 R128, R4.reuse, R24, R128 ;  /* 0x000000180480723c */ /* 0x040fe40000041880 */
[----:B------:R-:W-:Y:S06]  /*1e040*/  MUFU.EX2 R143, R143 ;  /* 0x0000008f008f7308 */ /* 0x000fec0000000800 */
[C---:B------:R-:W-:Y:S01]  /*1e050*/  HMMA.16816.F32.BF16 R124, R4.reuse, R26, R124 ;  /* 0x0000001a047c723c */ /* 0x040fe2000004187c */
[----:B------:R-:W5:Y:S01]  /*1e060*/  LDSM.16.MT88.4 R24, [R216+0xd800] ;  /* 0x00d80000d818783b */ /* 0x000f620000004200 */
[----:B------:R-:W-:Y:S06]  /*1e070*/  MUFU.EX2 R141, R141 ;  /* 0x0000008d008d7308 */ /* 0x000fec0000000800 */
[C---:B----4-:R-:W-:Y:S08]  /*1e080*/  HMMA.16816.F32.BF16 R92, R4.reuse, R20, R92 ;  /* 0x00000014045c723c */ /* 0x050ff0000004185c */
[C---:B------:R-:W-:Y:S01]  /*1e090*/  HMMA.16816.F32.BF16 R96, R4.reuse, R22, R96 ;  /* 0x000000160460723c */ /* 0x040fe20000041860 */
[----:B------:R-:W4:Y:S07]  /*1e0a0*/  LDSM.16.MT88.4 R20, [R216+0x11800] ;  /* 0x01180000d814783b */ /* 0x000f2e0000004200 */
[C---:B------:R-:W-:Y:S01]  /*1e0b0*/  HMMA.16816.F32.BF16 R120, R4.reuse, R38, R120 ;  /* 0x000000260478723c */ /* 0x040fe20000041878 */
[----:B------:R-:W1:Y:S07]  /*1e0c0*/  LDSM.16.MT88.4 R36, [R213+0x11800] ;  /* 0x01180000d524783b */ /* 0x000e6e0000004200 */
[C---:B------:R-:W-:Y:S08]  /*1e0d0*/  HMMA.16816.F32.BF16 R116, R4.reuse, R28, R116 ;  /* 0x0000001c0474723c */ /* 0x040ff00000041874 */
        /* <DEDUP_REMOVED lines=23> */
[C---:B------:R-:W-:Y:S07]  /*1e250*/  HMMA.16816.F32.BF16 R100, R4.reuse, R48, R100 ;  /* 0x000000300464723c */ /* 0x040fee0000041864 */
[-C--:B------:R-:W-:Y:S01]  /*1e260*/  FFMA.FTZ R49, R180, R47.reuse, -R56 ;  /* 0x0000002fb4317223 */ /* 0x080fe20000010838 */
[----:B------:R-:W-:Y:S01]  /*1e270*/  HMMA.16816.F32.BF16 R120, R4, R50, R120 ;  /* 0x000000320478723c */ /* 0x000fe20000041878 */
[----:B------:R-:W-:Y:S01]  /*1e280*/  MUFU.EX2 R51, R176 ;  /* 0x000000b000337308 */ /* 0x000fe20000000800 */
[----:B------:R-:W-:-:S02]  /*1e290*/  FFMA.FTZ R48, R161, R47, -R46 ;  /* 0x0000002fa1307223 */ /* 0x000fc4000001082e */
[-C--:B------:R-:W-:Y:S02]  /*1e2a0*/  FFMA.FTZ R161, R160, R47.reuse, -R46 ;  /* 0x0000002fa0a17223 */ /* 0x080fe4000001082e */
[-C--:B------:R-:W-:Y:S02]  /*1e2b0*/  FFMA.FTZ R160, R151, R47.reuse, -R56 ;  /* 0x0000002f97a07223 */ /* 0x080fe40000010838 */
[----:B-----5:R-:W-:Y:S01]  /*1e2c0*/  HMMA.16816.F32.BF16 R128, R4, R24, R128 ;  /* 0x000000180480723c */ /* 0x020fe20000041880 */
[----:B------:R-:W5:Y:S01]  /*1e2d0*/  MUFU.EX2 R49, R49 ;  /* 0x0000003100317308 */ /* 0x000f620000000800 */
[-CC-:B------:R-:W-:Y:S02]  /*1e2e0*/  FFMA.FTZ R50, R159, R47.reuse, -R46.reuse ;  /* 0x0000002f9f327223 */ /* 0x180fe4000001082e */
[-C--:B------:R-:W-:Y:S02]  /*1e2f0*/  FFMA.FTZ R151, R150, R47.reuse, -R46 ;  /* 0x0000002f96977223 */ /* 0x080fe4000001082e */
[----:B------:R-:W-:-:S02]  /*1e300*/  FFMA.FTZ R150, R137, R47, -R56 ;  /* 0x0000002f89967223 */ /* 0x000fc40000010838 */
[C---:B------:R-:W-:Y:S01]  /*1e310*/  HMMA.16816.F32.BF16 R124, R4.reuse, R26, R124 ;  /* 0x0000001a047c723c */ /* 0x040fe2000004187c */
[----:B------:R-:W1:Y:S01]  /*1e320*/  LDSM.16.MT88.4 R24, [R216+0xe000] ;  /* 0x00e00000d818783b */ /* 0x000e620000004200 */
[----:B------:R-:W-:Y:S06]  /*1e330*/  MUFU.EX2 R48, R48 ;  /* 0x0000003000307308 */ /* 0x000fec0000000800 */
[C---:B----4-:R-:W-:Y:S02]  /*1e340*/  HMMA.16816.F32.BF16 R92, R4.reuse, R20, R92 ;  /* 0x00000014045c723c */ /* 0x050fe4000004185c */
[----:B------:R-:W4:Y:S06]  /*1e350*/  MUFU.EX2 R161, R161 ;  /* 0x000000a100a17308 */ /* 0x000f2c0000000800 */
[C---:B------:R-:W-:Y:S01]  /*1e360*/  HMMA.16816.F32.BF16 R96, R4.reuse, R22, R96 ;  /* 0x000000160460723c */ /* 0x040fe20000041860 */
[----:B------:R-:W1:Y:S01]  /*1e370*/  LDSM.16.MT88.4 R20, [R216+0x12000] ;  /* 0x01200000d814783b */ /* 0x000e620000004200 */
        /* <DEDUP_REMOVED lines=8> */
[----:B------:R-:W-:Y:S01]  /*1e400*/  HMMA.16816.F32.BF16 R112, R4, R30, R112 ;  /* 0x0000001e0470723c */ /* 0x000fe20000041870 */
[----:B------:R-:W2:Y:S06]  /*1e410*/  LDSM.16.MT88.4 R28, [R214+0x12000] ;  /* 0x01200000d61c783b */ /* 0x000eac0000004200 */
        /* <DEDUP_REMOVED lines=54> */
[C---:B------:R-:W-:Y:S08]  /*1e780*/  HMMA.16816.F32.BF16 R76, R4.reuse, R20, R76 ;  /* 0x00000014044c723c */ /* 0x040ff0000004184c */
[C---:B------:R-:W-:Y:S01]  /*1e790*/  HMMA.16816.F32.BF16 R80, R4.reuse, R22, R80 ;  /* 0x000000160450723c */ /* 0x040fe20000041850 */
[----:B------:R-:W4:Y:S07]  /*1e7a0*/  LDSM.16.MT88.4 R20, [R213+0xf000] ;  /* 0x00f00000d514783b */ /* 0x000f2e0000004200 */
[C---:B-1----:R-:W-:Y:S08]  /*1e7b0*/  HMMA.16816.F32.BF16 R92, R4.reuse, R12, R92 ;  /* 0x0000000c045c723c */ /* 0x042ff0000004185c */
[C---:B--2---:R-:W-:Y:S08]  /*1e7c0*/  HMMA.16816.F32.BF16 R100, R4.reuse, R8, R100 ;  /* 0x000000080464723c */ /* 0x044ff00000041864 */
[C---:B------:R-:W-:Y:S01]  /*1e7d0*/  HMMA.16816.F32.BF16 R120, R4.reuse, R10, R120 ;  /* 0x0000000a0478723c */ /* 0x040fe20000041878 */
[----:B------:R-:W1:Y:S07]  /*1e7e0*/  LDSM.16.MT88.4 R8, [R216+0x13000] ;  /* 0x01300000d808783b */ /* 0x000e6e0000004200 */
[C---:B------:R-:W-:Y:S01]  /*1e7f0*/  HMMA.16816.F32.BF16 R96, R4.reuse, R14, R96 ;  /* 0x0000000e0460723c */ /* 0x040fe20000041860 */
[----:B------:R-:W2:Y:S07]  /*1e800*/  LDSM.16.MT88.4 R12, [R212+0xf000] ;  /* 0x00f00000d40c783b */ /* 0x000eae0000004200 */
[C---:B------:R-:W-:Y:S01]  /*1e810*/  HMMA.16816.F32.BF16 R104, R4.reuse, R36, R104 ;  /* 0x000000240468723c */ /* 0x040fe20000041868 */
[----:B------:R-:W5:Y:S07]  /*1e820*/  MUFU.EX2 R36, R140 ;  /* 0x0000008c00247308 */ /* 0x000f6e0000000800 */
[C---:B------:R-:W-:Y:S08]  /*1e830*/  HMMA.16816.F32.BF16 R128, R4.reuse, R24, R128 ;  /* 0x000000180480723c */ /* 0x040ff00000041880 */
[C---:B------:R-:W-:Y:S01]  /*1e840*/  HMMA.16816.F32.BF16 R124, R4.reuse, R26, R124 ;  /* 0x0000001a047c723c */ /* 0x040fe2000004187c */
[----:B------:R-:W1:Y:S07]  /*1e850*/  LDSM.16.MT88.4 R24, [R214+0xf000] ;  /* 0x00f00000d618783b */ /* 0x000e6e0000004200 */
[C---:B------:R-:W-:Y:S08]  /*1e860*/  HMMA.16816.F32.BF16 R108, R4.reuse, R38, R108 ;  /* 0x00000026046c723c */ /* 0x040ff0000004186c */
[C---:B---3--:R-:W-:Y:S08]  /*1e870*/  HMMA.16816.F32.BF16 R116, R4.reuse, R16, R116 ;  /* 0x000000100474723c */ /* 0x048ff00000041874 */
[----:B------:R-:W-:Y:S01]  /*1e880*/  HMMA.16816.F32.BF16 R112, R4, R18, R112 ;  /* 0x000000120470723c */ /* 0x000fe20000041870 */
[----:B------:R-:W3:Y:S06]  /*1e890*/  LDSM.16.MT88.4 R16, [R214+0x13000] ;  /* 0x01300000d610783b */ /* 0x000eec0000004200 */
[----:B------:R-:W-:-:S02]  /*1e8a0*/  F2FP.BF16.PACK_AB R4, R143, R144 ;  /* 0x000000908f04723e */ /* 0x000fc400000010ff */
[----:B------:R-:W-:Y:S01]  /*1e8b0*/  F2FP.BF16.PACK_AB R5, R146, R147 ;  /* 0x000000939205723e */ /* 0x000fe200000010ff */
[----:B------:R-:W-:Y:S01]  /*1e8c0*/  FADD.FTZ R147, R147, R0 ;  /* 0x0000000093937221 */ /* 0x000fe20000010000 */
[----:B------:R-:W-:Y:S01]  /*1e8d0*/  F2FP.BF16.PACK_AB R6, R150, R141 ;  /* 0x0000008d9606723e */ /* 0x000fe200000010ff */
[----:B------:R-:W-:Y:S01]  /*1e8e0*/  FADD.FTZ R0, R144, R3 ;  /* 0x0000000390007221 */ /* 0x000fe20000010000 */
[----:B-----5:R-:W-:Y:S01]  /*1e8f0*/  F2FP.BF16.PACK_AB R7, R36, R145 ;  /* 0x000000912407723e */ /* 0x020fe200000010ff */
[----:B------:R-:W-:Y:S02]  /*1e900*/  FADD.FTZ R146, R146, R147 ;  /* 0x0000009392927221 */ /* 0x000fe40000010000 */
[----:B------:R-:W-:Y:S02]  /*1e910*/  FADD.FTZ R0, R143, R0 ;  /* 0x000000008f007221 */ /* 0x000fe40000010000 */
[----:B------:R-:W-:Y:S02]  /*1e920*/  FADD.FTZ R3, R145, R146 ;  /* 0x0000009291037221 */ /* 0x000fe40000010000 */
[----:B----4-:R-:W-:Y:S01]  /*1e930*/  HMMA.16816.F32.BF16 R76, R4, R20, R76 ;  /* 0x00000014044c723c */ /* 0x010fe2000004184c */
[----:B------:R-:W-:-:S02]  /*1e940*/  FADD.FTZ R141, R141, R0 ;  /* 0x000000008d8d7221 */ /* 0x000fc40000010000 */
[----:B------:R-:W-:Y:S02]  /*1e950*/  FADD.FTZ R3, R36, R3 ;  /* 0x0000000324037221 */ /* 0x000fe40000010000 */
[----:B------:R-:W-:-:S03]  /*1e960*/  FADD.FTZ R150, R150, R141 ;  /* 0x0000008d96967221 */ /* 0x000fc60000010000 */
        /* <DEDUP_REMOVED lines=22> */
[----:B---3--:R-:W-:Y:S01]  /*1ead0*/  HMMA.16816.F32.BF16 R100, R4, R16, R100 ;  /* 0x000000100464723c */ /* 0x008fe20000041864 */
[----:B------:R-:W-:-:S04]  /*1eae0*/  FFMA.FTZ R27, R53, R47, -R56 ;  /* 0x0000002f351b7223 */ /* 0x000fc80000010838 */
[----:B------:R-:W-:Y:S03]  /*1eaf0*/  MUFU.EX2 R25, R25 ;  /* 0x0000001900197308 */ /* 0x000fe60000000800 */
[C---:B------:R-:W-:Y:S01]  /*1eb00*/  HMMA.16816.F32.BF16 R120, R4.reuse, R18, R120 ;  /* 0x000000120478723c */ /* 0x040fe20000041878 */
[----:B------:R-:W3:Y:S04]  /*1eb10*/  LDSM.16.MT88.4 R16, [R214+0xf800] ;  /* 0x00f80000d610783b */ /* 0x000ee80000004200 */
[----:B------:R-:W-:Y:S03]  /*1eb20*/  MUFU.EX2 R26, R26 ;  /* 0x0000001a001a7308 */ /* 0x000fe60000000800 */
[C---:B----4-:R-:W-:Y:S05]  /*1eb30*/  HMMA.16816.F32.BF16 R104, R4.reuse, R20, R104 ;  /* 0x000000140468723c */ /* 0x050fea0000041868 */
[----:B------:R-:W4:Y:S03]  /*1eb40*/  MUFU.EX2 R27, R27 ;  /* 0x0000001b001b7308 */ /* 0x000f260000000800 */
[C---:B------:R-:W-:Y:S01]  /*1eb50*/  HMMA.16816.F32.BF16 R108, R4.reuse, R22, R108 ;  /* 0x00000016046c723c */ /* 0x040fe2000004186c */
[----:B------:R-:W-:Y:S04]  /*1eb60*/  LDSM.16.MT88.4 R20, [R213+0xf800] ;  /* 0x00f80000d514783b */ /* 0x000fe80000004200 */
[----:B------:R-:W5:Y:S03]  /*1eb70*/  MUFU.EX2 R30, R30 ;  /* 0x0000001e001e7308 */ /* 0x000f660000000800 */
[C---:B-1----:R-:W-:Y:S05]  /*1eb80*/  HMMA.16816.F32.BF16 R116, R4.reuse, R8, R116 ;  /* 0x000000080474723c */ /* 0x042fea0000041874 */
[----:B------:R-:W1:Y:S03]  /*1eb90*/  MUFU.EX2 R31, R31 ;  /* 0x0000001f001f7308 */ /* 0x000e660000000800 */
[----:B------:R-:W-:Y:S01]  /*1eba0*/  HMMA.16816.F32.BF16 R112, R4, R10, R112 ;  /* 0x0000000a0470723c */ /* 0x000fe20000041870 */
[----:B------:R-:W3:Y:S06]  /*1ebb0*/  LDSM.16.MT88.4 R8, [R212+0xf800] ;  /* 0x00f80000d408783b */ /* 0x000eec0000004200 */
[----:B----4-:R-:W-:Y:S01]  /*1ebc0*/  F2FP.BF16.PACK_AB R4, R28, R27 ;  /* 0x0000001b1c04723e */ /* 0x010fe200000010ff */
[----:B------:R-:W-:Y:S01]  /*1ebd0*/  FADD.FTZ R27, R27, R150 ;  /* 0x000000961b1b7221 */ /* 0x000fe20000010000 */
[----:B------:R-:W-:Y:S01]  /*1ebe0*/  F2FP.BF16.PACK_AB R5, R25, R24 ;  /* 0x000000181905723e */ /* 0x000fe200000010ff */
[----:B------:R-:W-:Y:S01]  /*1ebf0*/  FADD.FTZ R24, R24, R3 ;  /* 0x0000000318187221 */ /* 0x000fe20000010000 */
[----:B-----5:R-:W-:Y:S01]  /*1ec00*/  F2FP.BF16.PACK_AB R6, R30, R29 ;  /* 0x0000001d1e06723e */ /* 0x020fe200000010ff */
[----:B------:R-:W-:Y:S01]  /*1ec10*/  FADD.FTZ R28, R28, R27 ;  /* 0x0000001b1c1c7221 */ /* 0x000fe20000010000 */
[----:B-1----:R-:W-:Y:S01]  /*1ec20*/  F2FP.BF16.PACK_AB R7, R31, R26 ;  /* 0x0000001a1f07723e */ /* 0x002fe200000010ff */
[----:B------:R-:W-:Y:S01]  /*1ec30*/  FADD.FTZ R25, R25, R24 ;  /* 0x0000001819197221 */ /* 0x000fe20000010000 */
[----:B------:R-:W-:Y:S01]  /*1ec40*/  MOV R3, R41 ;  /* 0x0000002900037202 */ /* 0x000fe20000000f00 */
[----:B------:R-:W-:-:S02]  /*1ec50*/  FADD.FTZ R29, R29, R28 ;  /* 0x0000001c1d1d7221 */ /* 0x000fc40000010000 */
[----:B------:R-:W-:Y:S02]  /*1ec60*/  FADD.FTZ R26, R26, R25 ;  /* 0x000000191a1a7221 */ /* 0x000fe40000010000 */
[----:B--2---:R-:W-:Y:S01]  /*1ec70*/  HMMA.16816.F32.BF16 R128, R4, R12, R128 ;  /* 0x0000000c0480723c */ /* 0x004fe20000041880 */
[----:B------:R-:W-:Y:S02]  /*1ec80*/  FADD.FTZ R243, R30, R29 ;  /* 0x0000001d1ef37221 */ /* 0x000fe40000010000 */
[----:B------:R-:W-:-:S05]  /*1ec90*/  FADD.FTZ R241, R31, R26 ;  /* 0x0000001a1ff17221 */ /* 0x000fca0000010000 */
[C---:B------:R-:W-:Y:S01]  /*1eca0*/  HMMA.16816.F32.BF16 R124, R4.reuse, R14, R124 ;  /* 0x0000000e047c723c */ /* 0x040fe2000004187c */
[----:B------:R-:W1:Y:S07]  /*1ecb0*/  LDSM.16.MT88.4 R12, [R216+0x13800] ;  /* 0x01380000d80c783b */ /* 0x000e6e0000004200 */
[C---:B---3--:R-:W-:Y:S08]  /*1ecc0*/  HMMA.16816.F32.BF16 R68, R4.reuse, R16, R68 ;  /* 0x000000100444723c */ /* 0x048ff00000041844 */
        /* <DEDUP_REMOVED lines=17> */
.L_x_1907:
[----:B------:R-:W-:Y:S05]  /*1ede0*/  @!P3 BRA `(.L_x_1916) ;  /* 0x00004a700000b947 */ /* 0x000fea0003800000 */
[----:B------:R-:W-:Y:S02]  /*1edf0*/  MOV R0, R3 ;  /* 0x0000000300007202 */ /* 0x000fe40000000f00 */
[----:B------:R-:W-:-:S02]  /*1ee00*/  MOV R135, R132 ;  /* 0x0000008400877202 */ /* 0x000fc40000000f00 */
.L_x_1925:
[----:B------:R-:W-:Y:S01]  /*1ee10*/  ISETP.NE.U32.AND P1, PT, R236, RZ, PT ;  /* 0x000000ffec00720c */ /* 0x000fe20003f25070 */
[----:B------:R-:W-:Y:S04]  /*1ee20*/  DEPBAR.LE SB0, 0x0 ;  /* 0x000080000000791a */ /* 0x000fe80000000000 */
[----:B------:R-:W-:Y:S01]  /*1ee30*/  WARPSYNC 0xffffffff ;  /* 0xffffffff00007948 */ /* 0x000fe20003800000 */
[----:B------:R-:W-:Y:S01]  /*1ee40*/  BAR.SYNC.DEFER_BLOCKING 0x0 ;  /* 0x0000000000007b1d */ /* 0x000fe20000010000 */
[----:B------:R-:W-:Y:S01]  /*1ee50*/  ISETP.NE.AND.EX P1, PT, R237, RZ, PT, P1 ;  /* 0x000000ffed00720c */ /* 0x000fe20003f25310 */
[----:B------:R-:W-:Y:S01]  /*1ee60*/  IMAD.MOV.U32 R2, RZ, RZ, c[0x0][0x40] ;  /* 0x00001000ff027624 */ /* 0x000fe200078e00ff */
[----:B------:R-:W-:Y:S04]  /*1ee70*/  IADD3 R238, R238, -0x1, RZ ;  /* 0xffffffffeeee7810 */ /* 0x000fe80007ffe0ff */
[----:B------:R-:W-:Y:S05]  /*1ee80*/  IADD3 R2, P0, R2, 0x160, RZ ;  /* 0x0000016002027810 */ /* 0x000fea0007f1e0ff */
[----:B------:R-:W-:Y:S01]  /*1ee90*/  IMAD.X R3, RZ, RZ, c[0x0][0x44], P0 ;  /* 0x00001100ff037624 */ /* 0x000fe200000e06ff */
[----:B------:R-:W-:Y:S01]  /*1eea0*/  BSSY B0, `(.L_x_1917) ;  /* 0x0000045000007945 */ /* 0x000fe20003800000 */
[----:B------:R-:W-:-:S05]  /*1eeb0*/  @!P1 BRA `(.L_x_1918) ;  /* 0x000003f000009947 */ /* 0x000fca0003800000 */
[----:B------:R-:W-:Y:S02]  /*1eec0*/  ULDC.64 UR4, c[0x0][0x118] ;  /* 0x0000460000047ab9 */ /* 0x000fe40000000a00 */
[----:B------:R-:W2:Y:S02]  /*1eed0*/  LD.E R11, [R2.64+0x170] ;  /* 0x00017004020b7980 */ /* 0x000ea4000c101900 */
[-C--:B--2---:R-:W-:Y:S02]  /*1eee0*/  IABS R8, R11.reuse ;  /* 0x0000000b00087213 */ /* 0x084fe40000000000 */
[-C--:B------:R-:W-:Y:S02]  /*1eef0*/  IABS R6, R11.reuse ;  /* 0x0000000b00067213 */ /* 0x080fe40000000000 */
[----:B------:R-:W1:Y:S03]  /*1ef00*/  I2F.RP R9, R8 ;  /* 0x0000000800097306 */ /* 0x000e660000209400 */
[----:B------:R-:W-:Y:S07]  /*1ef10*/  IMAD.MOV R6, RZ, RZ, -R6 ;  /* 0x000000ffff067224 */ /* 0x000fee00078e0a06 */
[----:B-1----:R-:W1:Y:S02]  /*1ef20*/  MUFU.RCP R4, R9 ;  /* 0x0000000900047308 */ /* 0x002e640000001000 */
[----:B-1----:R-:W-:Y:S01]  /*1ef30*/  IADD3 R14, R4, 0xffffffe, RZ ;  /* 0x0ffffffe040e7810 */ /* 0x002fe20007ffe0ff */
[----:B------:R-:W-:Y:S07]  /*1ef40*/  IMAD.SHL.U32 R4, R238, 0x80, RZ ;  /* 0x00000080ee047824 */ /* 0x000fee00078e00ff */
[----:B------:R-:W1:Y:S01]  /*1ef50*/  F2I.FTZ.U32.TRUNC.NTZ R15, R14 ;  /* 0x0000000e000f7305 */ /* 0x000e62000021f000 */
[C---:B------:R-:W-:Y:S02]  /*1ef60*/  IADD3 R12, R4.reuse, 0x80, RZ ;  /* 0x00000080040c7810 */ /* 0x040fe40007ffe0ff */
[----:B------:R-:W-:Y:S02]  /*1ef70*/  IABS R5, R4 ;  /* 0x0000000400057213 */ /* 0x000fe40000000000 */
        /* <DEDUP_REMOVED lines=51> */
.L_x_1918:
[----:B------:R-:W-:Y:S02]  /*1f2b0*/  ULDC.64 UR4, c[0x0][0x118] ;  /* 0x0000460000047ab9 */ /* 0x000fe40000000a00 */
[----:B------:R-:W2:Y:S02]  /*1f2c0*/  LD.E R10, [R2.64+0x40] ;  /* 0x00004004020a7980 */ /* 0x000ea4000c101900 */
[----:B--2---:R-:W-:Y:S04]  /*1f2d0*/  LEA R10, -R10, RZ, 0x7 ;  /* 0x000000ff0a0a7211 */ /* 0x004fe800078e39ff */
[----:B------:R-:W-:Y:S02]  /*1f2e0*/  SHF.R.S32.HI R7, RZ, 0x1f, R10 ;  /* 0x0000001fff077819 */ /* 0x000fe4000001140a */
.L_x_1919:
[----:B------:R-:W-:Y:S05]  /*1f2f0*/  BSYNC B0 ;  /* 0x0000000000007941 */ /* 0x000fea0003800000 */
.L_x_1917:
[C---:B------:R-:W-:Y:S01]  /*1f300*/  LOP3.LUT P4, RZ, R239.reuse, 0x1, RZ, 0xc0, !PT ;  /* 0x00000001efff7812 */ /* 0x040fe2000788c0ff */
[----:B------:R-:W-:Y:S01]  /*1f310*/  ULDC.64 UR4, c[0x0][0x118] ;  /* 0x0000460000047ab9 */ /* 0x000fe20000000a00 */
[CC--:B------:R-:W-:Y:S01]  /*1f320*/  LEA R132, P2, R10.reuse, R148.reuse, 0x1 ;  /* 0x000000940a847211 */ /* 0x0c0fe200078408ff */
[----:B------:R-:W-:Y:S01]  /*1f330*/  BSSY B1, `(.L_x_1920) ;  /* 0x0000218000017945 */ /* 0x000fe20003800000 */
[----:B------:R-:W-:Y:S02]  /*1f340*/  LOP3.LUT P3, RZ, R239, 0x2, RZ, 0xc0, !PT ;  /* 0x00000002efff7812 */ /* 0x000fe4000786c0ff */
[C---:B------:R-:W-:Y:S02]  /*1f350*/  LEA.HI.X R133, R10.reuse, R149, R7, 0x1, P2 ;  /* 0x000000950a857211 */ /* 0x040fe400010f0c07 */
[-C--:B------:R-:W-:Y:S04]  /*1f360*/  IADD3 R3, P1, R10, R223.reuse, RZ ;  /* 0x000000df0a037210 */ /* 0x080fe80007f3e0ff */
[----:B------:R-:W-:Y:S01]  /*1f370*/  IADD3 R5, P2, R3, R223, RZ ;  /* 0x000000df03057210 */ /* 0x000fe20007f5e0ff */
        /* <DEDUP_REMOVED lines=51> */
[----:B------:R4:W-:Y:S01]  /*1f6b0*/  @P3 LDGSTS.E.BYPASS.LTC128B.128 [R234+0x11000], [R10.64+0x80] ;  /* 0x110000800aea3fae */ /* 0x0009e2000b901d44 */
        /* <DEDUP_REMOVED lines=21> */
[-C--:B------:R-:W-:Y:S01]  /*1f810*/  @P3 LEA.HI.X R29, R5, R149.reuse, R6, 0x1, P2 ;  /* 0x00000095051d3211 */ /* 0x080fe200010f0c06 */
[----:B------:R-:W-:Y:S01]  /*1f820*/  @!P3 STS.128 [R234+0x11800], RZ ;  /* 0x011800ffea00b388 */ /* 0x000fe20000000c00 */
[CC--:B------:R-:W-:Y:S01]  /*1f830*/  @P4 LEA R30, P5, R3.reuse, R148.reuse, 0x1 ;  /* 0x00000094031e4211 */ /* 0x0c0fe200078a08ff */
[----:B------:R-:W-:Y:S01]  /*1f840*/  IMAD.X R4, R6, 0x1, R224, P1 ;  /* 0x0000000106047824 */ /* 0x000fe200008e06e0 */
[C---:B------:R-:W-:Y:S01]  /*1f850*/  @P3 LEA R36, P1, R3.reuse, R148, 0x1 ;  /* 0x0000009403243211 */ /* 0x040fe200078208ff */
[----:B------:R-:W-:Y:S01]  /*1f860*/  @!PT LDS RZ, [RZ] ;  /* 0x00000000fffff984 */ /* 0x000fe20000000800 */
[----:B------:R-:W-:Y:S01]  /*1f870*/  @!PT LDS RZ, [RZ] ;  /* 0x00000000fffff984 */ /* 0x000fe20000000800 */
[----:B------:R-:W-:Y:S01]  /*1f880*/  @!PT LDS RZ, [RZ] ;  /* 0x00000000fffff984 */ /* 0x000fe20000000800 */
[----:B------:R5:W-:Y:S03]  /*1f890*/  @P4 LDGSTS.E.BYPASS.LTC128B.128 [R234+0xe000], [R22.64] ;  /* 0x0e00000016ea4fae */ /* 0x000be6000b901d44 */
[CCC-:B------:R-:W-:Y:S01]  /*1f8a0*/  @P4 LEA.HI.X R31, R3.reuse, R149.reuse, R4.reuse, 0x1, P5 ;  /* 0x00000095031f4211 */ /* 0x1c0fe200028f0c04 */
[----:B------:R-:W-:Y:S01]  /*1f8b0*/  @!P4 STS.128 [R234+0xe000], RZ ;  /* 0x00e000ffea00c388 */ /* 0x000fe20000000c00 */
[----:B------:R-:W-:Y:S01]  /*1f8c0*/  @P3 LEA.HI.X R37, R3, R149, R4, 0x1, P1 ;  /* 0x0000009503253211 */ /* 0x000fe200008f0c04 */
[----:B------:R-:W-:Y:S01]  /*1f8d0*/  IMAD.X R3, RZ, RZ, c[0x0][0x44], P0 ;  /* 0x00001100ff037624 */ /* 0x000fe200000e06ff */
[----:B------:R-:W-:Y:S01]  /*1f8e0*/  ISETP.GT.AND P1, PT, R238, R227, PT ;  /* 0x000000e3ee00720c */ /* 0x000fe20003f24270 */
        /* <DEDUP_REMOVED lines=246> */
[----:B------:R-:W-:Y:S02]  /*20850*/  ULDC.64 UR4, c[0x0][0x118] ;  /* 0x0000460000047ab9 */ /* 0x000fe40000000a00 */
[----:B------:R-:W2:Y:S04]  /*20860*/  LD.E R141, [R2.64+0x170] ;  /* 0x00017004028d7980 */ /* 0x000ea8000c101900 */
[----:B------:R-:W3:Y:S01]  /*20870*/  LD.E.64 R144, [R2.64+0x20] ;  /* 0x0000200402907980 */ /* 0x000ee2000c101b00 */
        /* <DEDUP_REMOVED lines=8> */
[C---:B------:R-:W-:Y:S02]  /*20900*/  IADD3 R139, R132.reuse, -0x80, RZ ;  /* 0xffffff80848b7810 */ /* 0x040fe40007ffe0ff */
[----:B------:R-:W-:Y:S02]  /*20910*/  IABS R137, R132 ;  /* 0x0000008400897213 */ /* 0x000fe40000000000 */
[----:B------:R-:W-:Y:S04]  /*20920*/  LOP3.LUT R132, R132, R141, RZ, 0x3c, !PT ;  /* 0x0000008d84847212 */ /* 0x000fe800078e3cff */
[----:B------:R-:W-:Y:S01]  /*20930*/  ISETP.GE.AND P2, PT, R132, RZ, PT ;  /* 0x000000ff8400720c */ /* 0x000fe20003f46270 */
[--C-:B-1----:R-:W-:Y:S02]  /*20940*/  IMAD.MOV R133, RZ, RZ, -R143.reuse ;  /* 0x000000ffff857224 */ /* 0x102fe400078e0a8f */
[----:B------:R-:W-:Y:S02]  /*20950*/  IMAD.MOV.U32 R142, RZ, RZ, RZ ;  /* 0x000000ffff8e7224 */ /* 0x000fe400078e00ff */
[----:B------:R-:W-:Y:S01]  /*20960*/  IMAD R140, R133, R136, RZ ;  /* 0x00000088858c7224 */ /* 0x000fe200078e02ff */
[----:B------:R-:W-:Y:S02]  /*20970*/  IABS R133, R139 ;  /* 0x0000008b00857213 */ /* 0x000fe40000000000 */
[----:B------:R-:W-:Y:S01]  /*20980*/  LOP3.LUT R139, R139, R141, RZ, 0x3c, !PT ;  /* 0x0000008d8b8b7212 */ /* 0x000fe200078e3cff */
[----:B------:R-:W-:Y:S03]  /*20990*/  IMAD.HI.U32 R140, R143, R140, R142 ;  /* 0x0000008c8f8c7227 */ /* 0x000fe600078e008e */
        /* <DEDUP_REMOVED lines=21> */
[----:B------:R-:W2:Y:S01]  /*20af0*/  LD.E.64 R138, [R2.64+0x38] ;  /* 0x00003804028a7980 */ /* 0x000ea2000c101b00 */
        /* <DEDUP_REMOVED lines=20> */
.L_x_1923:
[----:B------:R-:W-:Y:S02]  /*20c40*/  ULDC.64 UR4, c[0x0][0x118] ;  /* 0x0000460000047ab9 */ /* 0x000fe40000000a00 */
[----:B------:R-:W2:Y:S02]  /*20c50*/  LD.E R140, [R2.64+0x38] ;  /* 0x00003804028c7980 */ /* 0x000ea4000c101900 */
[----:B--2---:R-:W-:Y:S04]  /*20c60*/  LEA R140, -R140, RZ, 0x7 ;  /* 0x000000ff8c8c7211 */ /* 0x004fe800078e39ff */
[----:B------:R-:W-:Y:S02]  /*20c70*/  SHF.R.S32.HI R137, RZ, 0x1f, R140 ;  /* 0x0000001fff897819 */ /* 0x000fe4000001148c */
.L_x_1924:
[----:B------:R-:W-:Y:S05]  /*20c80*/  BSYNC B0 ;  /* 0x0000000000007941 */ /* 0x000fea0003800000 */
.L_x_1922:
        /* <DEDUP_REMOVED lines=130> */
.L_x_1921:
[----:B------:R-:W-:Y:S05]  /*214b0*/  BSYNC B1 ;  /* 0x0000000000017941 */ /* 0x000fea0003800000 */
.L_x_1920:
        /* <DEDUP_REMOVED lines=91> */
[----:B------:R-:W-:Y:S01]  /*21a70*/  FFMA.FTZ R135, R4, R133, -R158 ;  /* 0x0000008504877223 */ /* 0x000fe2000001089e */
[----:B------:R-:W-:Y:S01]  /*21a80*/  ISETP.GT.AND P0, PT, R238, R227, PT ;  /* 0x000000e3ee00720c */ /* 0x000fe20003f04270 */
        /* <DEDUP_REMOVED lines=50> */
[-C--:B------:R-:W-:Y:S01]  /*21db0*/  FFMA.FTZ R168, R33, R133.reuse, -R158 ;  /* 0x0000008521a87223 */ /* 0x080fe2000001089e */
        /* <DEDUP_REMOVED lines=13> */
[-CC-:B------:R-:W-:Y:S01]  /*21e90*/  FFMA.FTZ R175, R42, R133.reuse, -R156.reuse ;  /* 0x000000852aaf7223 */ /* 0x180fe2000001089c */
        /* <DEDUP_REMOVED lines=110> */
[----:B------:R-:W-:Y:S02]  /*22580*/  FFMA.FTZ R63, R63, R133, -R156 ;  /* 0x000000853f3f7223 */ /* 0x000fe4000001089c */
[----:B------:R-:W-:Y:S01]  /*22590*/  FFMA.FTZ R151, R0, R241, R151 ;  /* 0x000000f100977223 */ /* 0x000fe20000010097 */
[----:B------:R-:W-:Y:S01]  /*225a0*/  MUFU.EX2 R173, R173 ;  /* 0x000000ad00ad7308 */ /* 0x000fe20000000800 */
[C---:B------:R-:W-:Y:S05]  /*225b0*/  HMMA.16816.F32.BF16 R4, R116.reuse, R136, R4 ;  /* 0x000000887404723c */ /* 0x040fea0000041804 */
[----:B------:R-:W-:Y:S02]  /*225c0*/  FFMA.FTZ R135, R2, R243, R135 ;  /* 0x000000f302877223 */ /* 0x000fe40000010087 */
[----:B------:R-:W-:Y:S01]  /*225d0*/  FADD.FTZ R151, R134, R151 ;  /* 0x0000009786977221 */ /* 0x000fe20000010000 */
[C---:B------:R-:W-:Y:S01]  /*225e0*/  HMMA.16816.F32.BF16 R8, R116.reuse, R138, R8 ;  /* 0x0000008a7408723c */ /* 0x040fe20000041808 */
[----:B------:R-:W-:Y:S01]  /*225f0*/  LDSM.16.MT88.4 R136, [R212+0x10800] ;  /* 0x01080000d488783b */ /* 0x000fe20000004200 */
[----:B------:R-:W-:Y:S02]  /*22600*/  MUFU.EX2 R176, R176 ;  /* 0x000000b000b07308 */ /* 0x000fe40000000800 */
[----:B------:R-:W-:Y:S02]  /*22610*/  FADD.FTZ R135, R150, R135 ;  /* 0x0000008796877221 */ /* 0x000fe40000010000 */
        /* <DEDUP_REMOVED lines=9> */
[----:B------:R-:W-:Y:S01]  /*226b0*/  MUFU.EX2 R178, R178 ;  /* 0x000000b200b27308 */ /* 0x000fe20000000800 */
[----:B------:R-:W-:Y:S01]  /*226c0*/  FADD.FTZ R0, R146, R155 ;  /* 0x0000009b92007221 */ /* 0x000fe20000010000 */
[C---:B------:R-:W-:Y:S04]  /*226d0*/  HMMA.16816.F32.BF16 R76, R116.reuse, R140, R76 ;  /* 0x0000008c744c723c */ /* 0x040fe8000004184c */
[----:B------:R-:W-:Y:S02]  /*226e0*/  FADD.FTZ R2, R144, R153 ;  /* 0x0000009990027221 */ /* 0x000fe40000010000 */
[----:B------:R-:W-:Y:S02]  /*226f0*/  FADD.FTZ R0, R147, R0 ;  /* 0x0000000093007221 */ /* 0x000fe40000010000 */
[C---:B------:R-:W-:Y:S01]  /*22700*/  HMMA.16816.F32.BF16 R80, R116.reuse, R142, R80 ;  /* 0x0000008e7450723c */ /* 0x040fe20000041850 */
[----:B------:R-:W-:Y:S03]  /*22710*/  MUFU.EX2 R177, R177 ;  /* 0x000000b100b17308 */ /* 0x000fe60000000800 */
[-CC-:B------:R-:W-:Y:S02]  /*22720*/  FFMA.FTZ R140, R24, R133.reuse, -R158.reuse ;  /* 0x00000085188c7223 */ /* 0x180fe4000001089e */
[-C--:B------:R-:W-:Y:S02]  /*22730*/  FFMA.FTZ R141, R25, R133.reuse, -R158 ;  /* 0x00000085198d7223 */ /* 0x080fe4000001089e */
[C---:B--2---:R-:W-:Y:S03]  /*22740*/  HMMA.16816.F32.BF16 R84, R116.reuse, R120, R84 ;  /* 0x000000787454723c */ /* 0x044fe60000041854 */
[----:B------:R-:W-:Y:S01]  /*22750*/  MUFU.EX2 R140, R140 ;  /* 0x0000008c008c7308 */ /* 0x000fe20000000800 */
[-CC-:B------:R-:W-:Y:S02]  /*22760*/  FFMA.FTZ R142, R26, R133.reuse, -R156.reuse ;  /* 0x000000851a8e7223 */ /* 0x180fe4000001089c */
[----:B------:R-:W-:Y:S02]  /*22770*/  FFMA.FTZ R143, R27, R133, -R156 ;  /* 0x000000851b8f7223 */ /* 0x000fe4000001089c */
[C---:B------:R-:W-:Y:S01]  /*22780*/  HMMA.16816.F32.BF16 R88, R116.reuse, R122, R88 ;  /* 0x0000007a7458723c */ /* 0x040fe20000041858 */
[----:B------:R-:W2:Y:S03]  /*22790*/  LDSM.16.MT88.4 R120, [R216+0xd000] ;  /* 0x00d00000d878783b */ /* 0x000ea60000004200 */
[----:B------:R-:W-:Y:S01]  /*227a0*/  FADD.FTZ R2, R145, R2 ;  /* 0x0000000291027221 */ /* 0x000fe20000010000 */
[----:B------:R-:W4:Y:S01]  /*227b0*/  MUFU.EX2 R141, R141 ;  /* 0x0000008d008d7308 */ /* 0x000f220000000800 */
[----:B------:R-:W-:Y:S02]  /*227c0*/  FADD.FTZ R159, R159, R0 ;  /* 0x000000009f9f7221 */ /* 0x000fe40000010000 */
[C---:B---3--:R-:W-:Y:S01]  /*227d0*/  HMMA.16816.F32.BF16 R92, R116.reuse, R128, R92 ;  /* 0x00000080745c723c */ /* 0x048fe2000004185c */
[----:B------:R-:W3:Y:S03]  /*227e0*/  LDSM.16.MT88.4 R24, [R214+0xd000] ;  /* 0x00d00000d618783b */ /* 0x000ee60000004200 */
[----:B------:R-:W-:Y:S02]  /*227f0*/  FADD.FTZ R157, R157, R2 ;  /* 0x000000029d9d7221 */ /* 0x000fe40000010000 */
[----:B------:R-:W-:Y:S01]  /*22800*/  FADD.FTZ R162, R162, R159 ;  /* 0x0000009fa2a27221 */ /* 0x000fe20000010000 */
[----:B------:R-:W-:Y:S01]  /*22810*/  MUFU.EX2 R142, R142 ;  /* 0x0000008e008e7308 */ /* 0x000fe20000000800 */
[C---:B------:R-:W-:Y:S04]  /*22820*/  HMMA.16816.F32.BF16 R96, R116.reuse, R130, R96 ;  /* 0x000000827460723c */ /* 0x040fe80000041860 */
[----:B------:R-:W-:Y:S04]  /*22830*/  FADD.FTZ R160, R160, R157 ;  /* 0x0000009da0a07221 */ /* 0x000fe80000010000 */
[C---:B------:R-:W-:Y:S01]  /*22840*/  HMMA.16816.F32.BF16 R100, R116.reuse, R20, R100 ;  /* 0x000000147464723c */ /* 0x040fe20000041864 */
[----:B------:R-:W5:Y:S06]  /*22850*/  MUFU.EX2 R143, R143 ;  /* 0x0000008f008f7308 */ /* 0x000f6c0000000800 */
[----:B------:R-:W-:Y:S01]  /*22860*/  F2FP.BF16.PACK_AB R20, R164, R161 ;  /* 0x000000a1a414723e */ /* 0x000fe200000010ff */
[C---:B------:R-:W-:Y:S03]  /*22870*/  HMMA.16816.F32.BF16 R12, R116.reuse, R22, R12 ;  /* 0x00000016740c723c */ /* 0x040fe6000004180c */
[----:B------:R-:W-:Y:S01]  /*22880*/  MUFU.EX2 R180, R180 ;  /* 0x000000b400b47308 */ /* 0x000fe20000000800 */
[----:B------:R-:W-:Y:S03]  /*22890*/  F2FP.BF16.PACK_AB R21, R166, R163 ;  /* 0x000000a3a615723e */ /* 0x000fe600000010ff */
[----:B----4-:R-:W-:Y:S01]  /*228a0*/  F2FP.BF16.PACK_AB R22, R141, R140 ;  /* 0x0000008c8d16723e */ /* 0x010fe200000010ff */
[C---:B-1----:R-:W-:Y:S05]  /*228b0*/  HMMA.16816.F32.BF16 R104, R116.reuse, R124, R104 ;  /* 0x0000007c7468723c */ /* 0x042fea0000041868 */
[----:B------:R-:W-:Y:S03]  /*228c0*/  MUFU.EX2 R179, R179 ;  /* 0x000000b300b37308 */ /* 0x000fe60000000800 */
[C---:B------:R-:W-:Y:S01]  /*228d0*/  HMMA.16816.F32.BF16 R108, R116.reuse, R126, R108 ;  /* 0x0000007e746c723c */ /* 0x040fe2000004186c */
[----:B------:R-:W1:Y:S03]  /*228e0*/  LDSM.16.MT88.4 R124, [R213+0xd000] ;  /* 0x00d00000d57c783b */ /* 0x000e660000004200 */
[----:B-----5:R-:W-:Y:S03]  /*228f0*/  F2FP.BF16.PACK_AB R23, R143, R142 ;  /* 0x0000008e8f17723e */ /* 0x020fe600000010ff */
[----:B------:R-:W-:Y:S01]  /*22900*/  MUFU.EX2 R182, R182 ;  /* 0x000000b600b67308 */ /* 0x000fe20000000800 */
[C---:B------:R-:W-:Y:S07]  /*22910*/  HMMA.16816.F32.BF16 R16, R116.reuse, R136, R16 ;  /* 0x000000887410723c */ /* 0x040fee0000041810 */
[-CC-:B------:R-:W-:Y:S01]  /*22920*/  FFMA.FTZ R136, R28, R133.reuse, -R158.reuse ;  /* 0x000000851c887223 */ /* 0x180fe2000001089e */
[----:B------:R-:W-:Y:S01]  /*22930*/  HMMA.16816.F32.BF16 R112, R116, R138, R112 ;  /* 0x0000008a7470723c */ /* 0x000fe20000041870 */
[----:B------:R-:W4:Y:S01]  /*22940*/  LDSM.16.MT88.4 R116, [R212+0xd000] ;  /* 0x00d00000d474783b */ /* 0x000f220000004200 */
        /* <DEDUP_REMOVED lines=9> */
[----:B------:R-:W5:Y:S01]  /*229e0*/  LDSM.16.MT88.4 R120, [R216+0x11000] ;  /* 0x01100000d878783b */ /* 0x000f620000004200 */
        /* <DEDUP_REMOVED lines=12> */
[----:B------:R-:W-:Y:S06]  /*22ab0*/  MUFU.EX2 R54, R54 ;  /* 0x0000003600367308 */ /* 0x000fec0000000800 */
[C---:B-----5:R-:W-:Y:S04]  /*22ac0*/  HMMA.16816.F32.BF16 R92, R20.reuse, R120, R92 ;  /* 0x00000078145c723c */ /* 0x060fe8000004185c */
[----:B------:R-:W-:Y:S04]  /*22ad0*/  MUFU.EX2 R55, R55 ;  /* 0x0000003700377308 */ /* 0x000fe80000000800 */
[C---:B------:R-:W-:Y:S01]  /*22ae0*/  HMMA.16816.F32.BF16 R96, R20.reuse, R122, R96 ;  /* 0x0000007a1460723c */ /* 0x040fe20000041860 */
[----:B------:R-:W-:Y:S05]  /*22af0*/  LDSM.16.MT88.4 R120, [R214+0x13800] ;  /* 0x01380000d678783b */ /* 0x000fea0000004200 */
[----:B------:R-:W-:Y:S02]  /*22b00*/  MUFU.EX2 R56, R56 ;  /* 0x0000003800387308 */ /* 0x000fe40000000800 */
[C---:B---3--:R-:W-:Y:S08]  /*22b10*/  HMMA.16816.F32.BF16 R100, R20.reuse, R24, R100 ;  /* 0x000000181464723c */ /* 0x048ff00000041864 */
[C---:B------:R-:W-:Y:S01]  /*22b20*/  HMMA.16816.F32.BF16 R12, R20.reuse, R26, R12 ;  /* 0x0000001a140c723c */ /* 0x040fe2000004180c */
[----:B------:R-:W3:Y:S01]  /*22b30*/  LDSM.16.MT88.4 R24, [R213+0xd800] ;  /* 0x00d80000d518783b */ /* 0x000ee20000004200 */
[----:B------:R-:W-:Y:S06]  /*22b40*/  MUFU.EX2 R57, R57 ;  /* 0x0000003900397308 */ /* 0x000fec0000000800 */
[C---:B------:R-:W-:Y:S04]  /*22b50*/  HMMA.16816.F32.BF16 R104, R20.reuse, R28, R104 ;  /* 0x0000001c1468723c */ /* 0x040fe80000041868 */
[----:B------:R-:W-:Y:S04]  /*22b60*/  MUFU.EX2 R58, R58 ;  /* 0x0000003a003a7308 */ /* 0x000fe80000000800 */
[C---:B------:R-:W-:Y:S01]  /*22b70*/  HMMA.16816.F32.BF16 R108, R20.reuse, R30, R108 ;  /* 0x0000001e146c723c */ /* 0x040fe2000004186c */
[----:B------:R-:W5:Y:S05]  /*22b80*/  LDSM.16.MT88.4 R28, [R212+0xd800] ;  /* 0x00d80000d41c783b */ /* 0x000f6a0000004200 */
[----:B------:R-:W-:Y:S02]  /*22b90*/  MUFU.EX2 R59, R59 ;  /* 0x0000003b003b7308 */ /* 0x000fe40000000800 */
[C---:B-1----:R-:W-:Y:S08]  /*22ba0*/  HMMA.16816.F32.BF16 R16, R20.reuse, R124, R16 ;  /* 0x0000007c1410723c */ /* 0x042ff00000041810 */
[----:B------:R-:W-:Y:S01]  /*22bb0*/  HMMA.16816.F32.BF16 R112, R20, R126, R112 ;  /* 0x0000007e1470723c */ /* 0x000fe20000041870 */
[----:B------:R-:W-:Y:S01]  /*22bc0*/  LDSM.16.MT88.4 R124, [R216+0xf800] ;  /* 0x00f80000d87c783b */ /* 0x000fe20000004200 */
[----:B------:R-:W-:Y:S05]  /*22bd0*/  MUFU.EX2 R60, R60 ;  /* 0x0000003c003c7308 */ /* 0x000fea0000000800 */
[----:B--2---:R-:W-:Y:S02]  /*22be0*/  F2FP.BF16.PACK_AB R20, R137, R136 ;  /* 0x000000888914723e */ /* 0x004fe400000010ff */
[----:B------:R-:W-:Y:S03]  /*22bf0*/  F2FP.BF16.PACK_AB R21, R139, R138 ;  /* 0x0000008a8b15723e */ /* 0x000fe600000010ff */
[----:B------:R-:W-:Y:S01]  /*22c00*/  F2FP.BF16.PACK_AB R22, R168, R165 ;  /* 0x000000a5a816723e */ /* 0x000fe200000010ff */
[----:B------:R-:W-:Y:S01]  /*22c10*/  MUFU.EX2 R61, R61 ;  /* 0x0000003d003d7308 */ /* 0x000fe20000000800 */
[----:B------:R-:W-:Y:S07]  /*22c20*/  F2FP.BF16.PACK_AB R23, R170, R167 ;  /* 0x000000a7aa17723e */ /* 0x000fee00000010ff */
[C---:B----4-:R-:W-:Y:S02]  /*22c30*/  HMMA.16816.F32.BF16 R4, R20.reuse, R116, R4 ;  /* 0x000000741404723c */ /* 0x050fe40000041804 */
[----:B------:R-:W-:Y:S06]  /*22c40*/  MUFU.EX2 R62, R62 ;  /* 0x0000003e003e7308 */ /* 0x000fec0000000800 */
[C---:B------:R-:W-:Y:S01]  /*22c50*/  HMMA.16816.F32.BF16 R8, R20.reuse, R118, R8 ;  /* 0x000000761408723c */ /* 0x040fe20000041808 */
[----:B------:R-:W1:Y:S03]  /*22c60*/  LDSM.16.MT88.4 R116, [R216+0x11800] ;  /* 0x01180000d874783b */ /* 0x000e660000004200 */
[----:B------:R-:W-:Y:S04]  /*22c70*/  MUFU.EX2 R63, R63 ;  /* 0x0000003f003f7308 */ /* 0x000fe80000000800 */
        /* <DEDUP_REMOVED lines=18> */
[C---:B----4-:R-:W-:Y:S08]  /*22da0*/  HMMA.16816.F32.BF16 R16, R20.reuse, R28, R16 ;  /* 0x0000001c1410723c */ /* 0x050ff00000041810 */
[----:B------:R-:W-:Y:S01]  /*22db0*/  HMMA.16816.F32.BF16 R112, R20, R30, R112 ;  /* 0x0000001e1470723c */ /* 0x000fe20000041870 */
[----:B------:R-:W4:Y:S06]  /*22dc0*/  LDSM.16.MT88.4 R28, [R216+0x12000] ;  /* 0x01200000d81c783b */ /* 0x000f2c0000004200 */
[----:B------:R-:W-:Y:S02]  /*22dd0*/  F2FP.BF16.PACK_AB R20, R172, R169 ;  /* 0x000000a9ac14723e */ /* 0x000fe400000010ff */
[----:B------:R-:W-:Y:S03]  /*22de0*/  F2FP.BF16.PACK_AB R21, R174, R171 ;  /* 0x000000abae15723e */ /* 0x000fe600000010ff */
[----:B------:R-:W-:Y:S02]  /*22df0*/  F2FP.BF16.PACK_AB R22, R176, R173 ;  /* 0x000000adb016723e */ /* 0x000fe400000010ff */
[----:B------:R-:W-:Y:S07]  /*22e00*/  F2FP.BF16.PACK_AB R23, R178, R175 ;  /* 0x000000afb217723e */ /* 0x000fee00000010ff */
[C---:B------:R-:W-:Y:S08]  /*22e10*/  HMMA.16816.F32.BF16 R4, R20.reuse, R36, R4 ;  /* 0x000000241404723c */ /* 0x040ff00000041804 */
[C---:B------:R-:W-:Y:S01]  /*22e20*/  HMMA.16816.F32.BF16 R8, R20.reuse, R38, R8 ;  /* 0x000000261408723c */ /* 0x040fe20000041808 */
[----:B------:R-:W5:Y:S07]  /*22e30*/  LDSM.16.MT88.4 R36, [R214+0x12000] ;  /* 0x01200000d624783b */ /* 0x000f6e0000004200 */
[C---:B-1----:R-:W-:Y:S07]  /*22e40*/  HMMA.16816.F32.BF16 R68, R20.reuse, R116, R68 ;  /* 0x000000741444723c */ /* 0x042fee0000041844 */
[-CC-:B------:R-:W-:Y:S01]  /*22e50*/  FFMA.FTZ R116, R44, R133.reuse, -R158.reuse ;  /* 0x000000852c747223 */ /* 0x180fe2000001089e */
[C---:B------:R-:W-:Y:S04]  /*22e60*/  HMMA.16816.F32.BF16 R72, R20.reuse, R118, R72 ;  /* 0x000000761448723c */ /* 0x040fe80000041848 */
[-C--:B------:R-:W-:Y:S01]  /*22e70*/  FFMA.FTZ R117, R45, R133.reuse, -R158 ;  /* 0x000000852d757223 */ /* 0x080fe2000001089e */
[----:B------:R-:W-:Y:S02]  /*22e80*/  MUFU.EX2 R116, R116 ;  /* 0x0000007400747308 */ /* 0x000fe40000000800 */
[-CC-:B------:R-:W-:Y:S01]  /*22e90*/  FFMA.FTZ R118, R46, R133.reuse, -R156.reuse ;  /* 0x000000852e767223 */ /* 0x180fe2000001089c */
[C---:B--2---:R-:W-:Y:S04]  /*22ea0*/  HMMA.16816.F32.BF16 R76, R20.reuse, R32, R76 ;  /* 0x00000020144c723c */ /* 0x044fe8000004184c */
[----:B------:R-:W-:Y:S02]  /*22eb0*/  FFMA.FTZ R119, R47, R133, -R156 ;  /* 0x000000852f777223 */ /* 0x000fe4000001089c */
[----:B------:R-:W-:Y:S01]  /*22ec0*/  LDSM.16.MT88.4 R44, [R213+0x13000] ;  /* 0x01300000d52c783b */ /* 0x000fe20000004200 */
[----:B------:R-:W1:Y:S01]  /*22ed0*/  MUFU.EX2 R117, R117 ;  /* 0x0000007500757308 */ /* 0x000e620000000800 */
[C---:B------:R-:W-:Y:S06]  /*22ee0*/  HMMA.16816.F32.BF16 R80, R20.reuse, R34, R80 ;  /* 0x000000221450723c */ /* 0x040fec0000041850 */
[----:B------:R-:W2:Y:S02]  /*22ef0*/  LDSM.16.MT88.4 R32, [R213+0x12000] ;  /* 0x01200000d520783b */ /* 0x000ea40000004200 */
[C---:B---3--:R-:W-:Y:S01]  /*22f00*/  HMMA.16816.F32.BF16 R84, R20.reuse, R24, R84 ;  /* 0x000000181454723c */ /* 0x048fe20000041854 */
[----:B------:R-:W-:Y:S07]  /*22f10*/  MUFU.EX2 R118, R118 ;  /* 0x0000007600767308 */ /* 0x000fee0000000800 */
[C---:B------:R-:W-:Y:S01]  /*22f20*/  HMMA.16816.F32.BF16 R88, R20.reuse, R26, R88 ;  /* 0x0000001a1458723c */ /* 0x040fe20000041858 */
[----:B------:R-:W3:Y:S02]  /*22f30*/  LDSM.16.MT88.4 R24, [R212+0x12000] ;  /* 0x01200000d418783b */ /* 0x000ee40000004200 */
[----:B------:R-:W1:Y:S05]  /*22f40*/  MUFU.EX2 R119, R119 ;  /* 0x0000007700777308 */ /* 0x000e6a0000000800 */
[C---:B----4-:R-:W-:Y:S08]  /*22f50*/  HMMA.16816.F32.BF16 R92, R20.reuse, R28, R92 ;  /* 0x0000001c145c723c */ /* 0x050ff0000004185c */
[C---:B------:R-:W-:Y:S01]  /*22f60*/  HMMA.16816.F32.BF16 R96, R20.reuse, R30, R96 ;  /* 0x0000001e1460723c */ /* 0x040fe20000041860 */
[----:B------:R-:W4:Y:S07]  /*22f70*/  LDSM.16.MT88.4 R28, [R216+0xe800] ;  /* 0x00e80000d81c783b */ /* 0x000f2e0000004200 */
[C---:B-----5:R-:W-:Y:S08]  /*22f80*/  HMMA.16816.F32.BF16 R100, R20.reuse, R36, R100 ;  /* 0x000000241464723c */ /* 0x060ff00000041864 */
[C---:B------:R-:W-:Y:S01]  /*22f90*/  HMMA.16816.F32.BF16 R12, R20.reuse, R38, R12 ;  /* 0x00000026140c723c */ /* 0x040fe2000004180c */
[----:B------:R-:W5:Y:S07]  /*22fa0*/  LDSM.16.MT88.4 R36, [R214+0xe800] ;  /* 0x00e80000d624783b */ /* 0x000f6e0000004200 */
[C---:B--2---:R-:W-:Y:S08]  /*22fb0*/  HMMA.16816.F32.BF16 R104, R20.reuse, R32, R104 ;  /* 0x000000201468723c */ /* 0x044ff00000041868 */
[C---:B------:R-:W-:Y:S01]  /*22fc0*/  HMMA.16816.F32.BF16 R108, R20.reuse, R34, R108 ;  /* 0x00000022146c723c */ /* 0x040fe2000004186c */
[----:B------:R-:W2:Y:S07]  /*22fd0*/  LDSM.16.MT88.4 R32, [R213+0xe800] ;  /* 0x00e80000d520783b */ /* 0x000eae0000004200 */
[C---:B---3--:R-:W-:Y:S08]  /*22fe0*/  HMMA.16816.F32.BF16 R16, R20.reuse, R24, R16 ;  /* 0x000000181410723c */ /* 0x048ff00000041810 */
[----:B------:R-:W-:Y:S01]  /*22ff0*/  HMMA.16816.F32.BF16 R112, R20, R26, R112 ;  /* 0x0000001a1470723c */ /* 0x000fe20000041870 */
[----:B------:R-:W3:Y:S06]  /*23000*/  LDSM.16.MT88.4 R24, [R212+0xe800] ;  /* 0x00e80000d418783b */ /* 0x000eec0000004200 */
[----:B-1----:R-:W-:Y:S02]  /*23010*/  F2FP.BF16.PACK_AB R20, R117, R116 ;  /* 0x000000747514723e */ /* 0x002fe400000010ff */
[----:B------:R-:W-:Y:S03]  /*23020*/  F2FP.BF16.PACK_AB R21, R119, R118 ;  /* 0x000000767715723e */ /* 0x000fe600000010ff */
[----:B------:R-:W-:Y:S02]  /*23030*/  F2FP.BF16.PACK_AB R22, R180, R177 ;  /* 0x000000b1b416723e */ /* 0x000fe400000010ff */
[----:B------:R-:W-:Y:S07]  /*23040*/  F2FP.BF16.PACK_AB R23, R182, R179 ;  /* 0x000000b3b617723e */ /* 0x000fee00000010ff */
[C---:B----4-:R-:W-:Y:S08]  /*23050*/  HMMA.16816.F32.BF16 R4, R20.reuse, R28, R4 ;  /* 0x0000001c1404723c */ /* 0x050ff00000041804 */
[C---:B------:R-:W-:Y:S01]  /*23060*/  HMMA.16816.F32.BF16 R8, R20.reuse, R30, R8 ;  /* 0x0000001e1408723c */ /* 0x040fe20000041808 */
[----:B------:R-:W1:Y:S07]  /*23070*/  LDSM.16.MT88.4 R28, [R216+0x12800] ;  /* 0x01280000d81c783b */ /* 0x000e6e0000004200 */
[C---:B-----5:R-:W-:Y:S08]  /*23080*/  HMMA.16816.F32.BF16 R68, R20.reuse, R36, R68 ;  /* 0x000000241444723c */ /* 0x060ff00000041844 */
        /* <DEDUP_REMOVED lines=20> */
[----:B------:R-:W-:Y:S02]  /*231d0*/  F2FP.BF16.PACK_AB R20, R53, R52 ;  /* 0x000000343514723e */ /* 0x000fe400000010ff */
[----:B------:R-:W-:Y:S03]  /*231e0*/  F2FP.BF16.PACK_AB R21, R55, R54 ;  /* 0x000000363715723e */ /* 0x000fe600000010ff */
[----:B------:R-:W-:Y:S02]  /*231f0*/  F2FP.BF16.PACK_AB R22, R57, R56 ;  /* 0x000000383916723e */ /* 0x000fe400000010ff */
[----:B------:R-:W-:Y:S07]  /*23200*/  F2FP.BF16.PACK_AB R23, R59, R58 ;  /* 0x0000003a3b17723e */ /* 0x000fee00000010ff */
[C---:B-1----:R-:W-:Y:S08]  /*23210*/  HMMA.16816.F32.BF16 R4, R20.reuse, R28, R4 ;  /* 0x0000001c1404723c */ /* 0x042ff00000041804 */
[C---:B------:R-:W-:Y:S01]  /*23220*/  HMMA.16816.F32.BF16 R8, R20.reuse, R30, R8 ;  /* 0x0000001e1408723c */ /* 0x040fe20000041808 */
[----:B------:R-:W1:Y:S07]  /*23230*/  LDSM.16.MT88.4 R28, [R216+0x13000] ;  /* 0x01300000d81c783b */ /* 0x000e6e0000004200 */
[C---:B------:R-:W-:Y:S07]  /*23240*/  HMMA.16816.F32.BF16 R68, R20.reuse, R32, R68 ;  /* 0x000000201444723c */ /* 0x040fee0000041844 */
[-CC-:B------:R-:W-:Y:S01]  /*23250*/  FFMA.FTZ R32, R64, R133.reuse, -R158.reuse ;  /* 0x0000008540207223 */ /* 0x180fe2000001089e */
[C---:B------:R-:W-:Y:S04]  /*23260*/  HMMA.16816.F32.BF16 R72, R20.reuse, R34, R72 ;  /* 0x000000221448723c */ /* 0x040fe80000041848 */
[-C--:B------:R-:W-:Y:S01]  /*23270*/  FFMA.FTZ R158, R65, R133.reuse, -R158 ;  /* 0x00000085419e7223 */ /* 0x080fe2000001089e */
[----:B------:R-:W-:Y:S02]  /*23280*/  MUFU.EX2 R32, R32 ;  /* 0x0000002000207308 */ /* 0x000fe40000000800 */
[-CC-:B------:R-:W-:Y:S01]  /*23290*/  FFMA.FTZ R34, R66, R133.reuse, -R156.reuse ;  /* 0x0000008542227223 */ /* 0x180fe2000001089c */
[C---:B--2---:R-:W-:Y:S04]  /*232a0*/  HMMA.16816.F32.BF16 R76, R20.reuse, R24, R76 ;  /* 0x00000018144c723c */ /* 0x044fe8000004184c */
[----:B------:R-:W-:Y:S03]  /*232b0*/  FFMA.FTZ R156, R67, R133, -R156 ;  /* 0x00000085439c7223 */ /* 0x000fe6000001089c */
[----:B------:R-:W2:Y:S01]  /*232c0*/  MUFU.EX2 R33, R158 ;  /* 0x0000009e00217308 */ /* 0x000ea20000000800 */
[C---:B------:R-:W-:Y:S01]  /*232d0*/  HMMA.16816.F32.BF16 R80, R20.reuse, R26, R80 ;  /* 0x0000001a1450723c */ /* 0x040fe20000041850 */
[----:B------:R-:W3:Y:S07]  /*232e0*/  LDSM.16.MT88.4 R24, [R214+0xf800] ;  /* 0x00f80000d618783b */ /* 0x000eee0000004200 */
[C---:B------:R-:W-:Y:S01]  /*232f0*/  HMMA.16816.F32.BF16 R84, R20.reuse, R36, R84 ;  /* 0x000000241454723c */ /* 0x040fe20000041854 */
[----:B------:R-:W-:Y:S07]  /*23300*/  MUFU.EX2 R34, R34 ;  /* 0x0000002200227308 */ /* 0x000fee0000000800 */
[C---:B------:R-:W-:Y:S03]  /*23310*/  HMMA.16816.F32.BF16 R88, R20.reuse, R38, R88 ;  /* 0x000000261458723c */ /* 0x040fe60000041858 */
[----:B------:R-:W4:Y:S05]  /*23320*/  MUFU.EX2 R35, R156 ;  /* 0x0000009c00237308 */ /* 0x000f2a0000000800 */
        /* <DEDUP_REMOVED lines=11> */
[----:B--2---:R-:W-:Y:S02]  /*233e0*/  F2FP.BF16.PACK_AB R22, R33, R32 ;  /* 0x000000202116723e */ /* 0x004fe400000010ff */
[----:B----4-:R-:W-:Y:S07]  /*233f0*/  F2FP.BF16.PACK_AB R23, R35, R34 ;  /* 0x000000222317723e */ /* 0x010fee00000010ff */
[C---:B------:R-:W-:Y:S01]  /*23400*/  HMMA.16816.F32.BF16 R128, R20.reuse, R124, R4 ;  /* 0x0000007c1480723c */ /* 0x040fe20000041804 */
[----:B------:R-:W2:Y:S07]  /*23410*/  LDSM.16.MT88.4 R4, [R212+0xf800] ;  /* 0x00f80000d404783b */ /* 0x000eae0000004200 */
[C---:B------:R-:W-:Y:S01]  /*23420*/  HMMA.16816.F32.BF16 R124, R20.reuse, R126, R8 ;  /* 0x0000007e147c723c */ /* 0x040fe20000041808 */
[----:B------:R-:W4:Y:S07]  /*23430*/  LDSM.16.MT88.4 R8, [R216+0x13800] ;  /* 0x01380000d808783b */ /* 0x000f2e0000004200 */
[C---:B---3--:R-:W-:Y:S07]  /*23440*/  HMMA.16816.F32.BF16 R68, R20.reuse, R24, R68 ;  /* 0x000000181444723c */ /* 0x048fee0000041844 */
[----:B------:R-:W-:Y:S01]  /*23450*/  FADD.FTZ R25, R163, R162 ;  /* 0x000000a2a3197221 */ /* 0x000fe20000010000 */
[C---:B------:R-:W-:Y:S04]  /*23460*/  HMMA.16816.F32.BF16 R72, R20.reuse, R26, R72 ;  /* 0x0000001a1448723c */ /* 0x040fe80000041848 */
[----:B------:R-:W-:Y:S03]  /*23470*/  FADD.FTZ R25, R166, R25 ;  /* 0x00000019a6197221 */ /* 0x000fe60000010000 */
[----:B------:R-:W-:Y:S01]  /*23480*/  FADD.FTZ R27, R161, R160 ;  /* 0x000000a0a11b7221 */ /* 0x000fe20000010000 */
[C---:B-1----:R-:W-:Y:S04]  /*23490*/  HMMA.16816.F32.BF16 R76, R20.reuse, R28, R76 ;  /* 0x0000001c144c723c */ /* 0x042fe8000004184c */
[----:B------:R-:W-:Y:S02]  /*234a0*/  FADD.FTZ R27, R164, R27 ;  /* 0x0000001ba41b7221 */ /* 0x000fe40000010000 */
[----:B------:R-:W-:Y:S02]  /*234b0*/  FADD.FTZ R142, R142, R25 ;  /* 0x000000198e8e7221 */ /* 0x000fe40000010000 */
[C---:B------:R-:W-:Y:S04]  /*234c0*/  HMMA.16816.F32.BF16 R80, R20.reuse, R30, R80 ;  /* 0x0000001e1450723c */ /* 0x040fe80000041850 */
[----:B------:R-:W-:Y:S02]  /*234d0*/  FADD.FTZ R140, R140, R27 ;  /* 0x0000001b8c8c7221 */ /* 0x000fe40000010000 */
[----:B------:R-:W-:Y:S02]  /*234e0*/  FADD.FTZ R143, R143, R142 ;  /* 0x0000008e8f8f7221 */ /* 0x000fe40000010000 */
[----:B------:R-:W-:Y:S01]  /*234f0*/  FADD.FTZ R141, R141, R140 ;  /* 0x0000008c8d8d7221 */ /* 0x000fe20000010000 */
[C---:B--2---:R-:W-:Y:S03]  /*23500*/  HMMA.16816.F32.BF16 R84, R20.reuse, R4, R84 ;  /* 0x000000041454723c */ /* 0x044fe60000041854 */
[----:B------:R-:W-:Y:S02]  /*23510*/  FADD.FTZ R0, R138, R143 ;  /* 0x0000008f8a007221 */ /* 0x000fe40000010000 */
[----:B------:R-:W-:Y:S02]  /*23520*/  FADD.FTZ R2, R136, R141 ;  /* 0x0000008d88027221 */ /* 0x000fe40000010000 */
[----:B------:R-:W-:Y:S01]  /*23530*/  FADD.FTZ R0, R139, R0 ;  /* 0x000000008b007221 */ /* 0x000fe20000010000 */
[C---:B------:R-:W-:Y:S01]  /*23540*/  HMMA.16816.F32.BF16 R88, R20.reuse, R6, R88 ;  /* 0x000000061458723c */ /* 0x040fe20000041858 */
[----:B------:R-:W1:Y:S03]  /*23550*/  LDSM.16.MT88.4 R4, [R213+0x13800] ;  /* 0x01380000d504783b */ /* 0x000e660000004200 */
[----:B------:R-:W-:Y:S02]  /*23560*/  FADD.FTZ R2, R137, R2 ;  /* 0x0000000289027221 */ /* 0x000fe40000010000 */
[----:B------:R-:W-:Y:S02]  /*23570*/  FADD.FTZ R167, R167, R0 ;  /* 0x00000000a7a77221 */ /* 0x000fe40000010000 */
[----:B------:R-:W-:Y:S01]  /*23580*/  FADD.FTZ R165, R165, R2 ;  /* 0x00000002a5a57221 */ /* 0x000fe20000010000 */
[C---:B----4-:R-:W-:Y:S03]  /*23590*/  HMMA.16816.F32.BF16 R92, R20.reuse, R8, R92 ;  /* 0x00000008145c723c */ /* 0x050fe6000004185c */
[----:B------:R-:W-:Y:S02]  /*235a0*/  FADD.FTZ R170, R170, R167 ;  /* 0x000000a7aaaa7221 */ /* 0x000fe40000010000 */
[----:B------:R-:W-:Y:S02]  /*235b0*/  FADD.FTZ R168, R168, R165 ;  /* 0x000000a5a8a87221 */ /* 0x000fe40000010000 */
[----:B------:R-:W-:Y:S01]  /*235c0*/  FADD.FTZ R171, R171, R170 ;  /* 0x000000aaabab7221 */ /* 0x000fe20000010000 */
[C---:B------:R-:W-:Y:S01]  /*235d0*/  HMMA.16816.F32.BF16 R96, R20.reuse, R10, R96 ;  /* 0x0000000a1460723c */ /* 0x040fe20000041860 */
[----:B------:R-:W2:Y:S03]  /*235e0*/  LDSM.16.MT88.4 R8, [R212+0x13800] ;  /* 0x01380000d408783b */ /* 0x000ea60000004200 */
[----:B------:R-:W-:Y:S02]  /*235f0*/  FADD.FTZ R169, R169, R168 ;  /* 0x000000a8a9a97221 */ /* 0x000fe40000010000 */
[----:B------:R-:W-:Y:S02]  /*23600*/  FADD.FTZ R174, R174, R171 ;  /* 0x000000abaeae7221 */ /* 0x000fe40000010000 */
[----:B------:R-:W-:Y:S01]  /*23610*/  FADD.FTZ R172, R172, R169 ;  /* 0x000000a9acac7221 */ /* 0x000fe20000010000 */
[C---:B------:R-:W-:Y:S03]  /*23620*/  HMMA.16816.F32.BF16 R100, R20.reuse, R120, R100 ;  /* 0x000000781464723c */ /* 0x040fe60000041864 */
[----:B------:R-:W-:Y:S02]  /*23630*/  FADD.FTZ R25, R175, R174 ;  /* 0x000000aeaf197221 */ /* 0x000fe40000010000 */
[----:B------:R-:W-:Y:S02]  /*23640*/  FADD.FTZ R27, R173, R172 ;  /* 0x000000acad1b7221 */ /* 0x000fe40000010000 */
[----:B------:R-:W-:Y:S01]  /*23650*/  FADD.FTZ R25, R178, R25 ;  /* 0x00000019b2197221 */ /* 0x000fe20000010000 */
[C---:B------:R-:W-:Y:S04]  /*23660*/  HMMA.16816.F32.BF16 R120, R20.reuse, R122, R12 ;  /* 0x0000007a1478723c */ /* 0x040fe8000004180c */
[----:B------:R-:W-:Y:S02]  /*23670*/  FADD.FTZ R27, R176, R27 ;  /* 0x0000001bb01b7221 */ /* 0x000fe40000010000 */
[----:B------:R-:W-:Y:S02]  /*23680*/  FADD.FTZ R0, R118, R25 ;  /* 0x0000001976007221 */ /* 0x000fe40000010000 */
[----:B------:R-:W-:Y:S01]  /*23690*/  FADD.FTZ R2, R116, R27 ;  /* 0x0000001b74027221 */ /* 0x000fe20000010000 */
[C---:B-1----:R-:W-:Y:S03]  /*236a0*/  HMMA.16816.F32.BF16 R104, R20.reuse, R4, R104 ;  /* 0x000000041468723c */ /* 0x042fe60000041868 */
[----:B------:R-:W-:Y:S02]  /*236b0*/  FADD.FTZ R0, R119, R0 ;  /* 0x0000000077007221 */ /* 0x000fe40000010000 */
[----:B------:R-:W-:Y:S02]  /*236c0*/  FADD.FTZ R2, R117, R2 ;  /* 0x0000000275027221 */ /* 0x000fe40000010000 */
[----:B------:R-:W-:Y:S01]  /*236d0*/  FADD.FTZ R5, R179, R0 ;  /* 0x00000000b3057221 */ /* 0x000fe20000010000 */
[----:B------:R-:W-:Y:S01]  /*236e0*/  MOV R0, R3 ;  /* 0x0000000300007202 */ /* 0x000fe20000000f00 */
[----:B------:R-:W-:Y:S01]  /*236f0*/  FADD.FTZ R13, R177, R2 ;  /* 0x00000002b10d7221 */ /* 0x000fe20000010000 */
[C---:B------:R-:W-:Y:S03]  /*23700*/  HMMA.16816.F32.BF16 R108, R20.reuse, R6, R108 ;  /* 0x00000006146c723c */ /* 0x040fe6000004186c */
[----:B------:R-:W-:Y:S02]  /*23710*/  FADD.FTZ R5, R182, R5 ;  /* 0x00000005b6057221 */ /* 0x000fe40000010000 */
[----:B------:R-:W-:Y:S02]  /*23720*/  FADD.FTZ R13, R180, R13 ;  /* 0x0000000db40d7221 */ /* 0x000fe40000010000 */
[----:B------:R-:W-:Y:S01]  /*23730*/  FADD.FTZ R54, R54, R5 ;  /* 0x0000000536367221 */ /* 0x000fe20000010000 */
[C---:B--2---:R-:W-:Y:S04]  /*23740*/  HMMA.16816.F32.BF16 R116, R20.reuse, R8, R16 ;  /* 0x000000081474723c */ /* 0x044fe80000041810 */
[----:B------:R-:W-:Y:S02]  /*23750*/  FADD.FTZ R52, R52, R13 ;  /* 0x0000000d34347221 */ /* 0x000fe40000010000 */
[----:B------:R-:W-:Y:S02]  /*23760*/  FADD.FTZ R55, R55, R54 ;  /* 0x0000003637377221 */ /* 0x000fe40000010000 */
[----:B------:R-:W-:Y:S01]  /*23770*/  FADD.FTZ R53, R53, R52 ;  /* 0x0000003435357221 */ /* 0x000fe20000010000 */
[----:B------:R-:W-:Y:S03]  /*23780*/  HMMA.16816.F32.BF16 R112, R20, R10, R112 ;  /* 0x0000000a1470723c */ /* 0x000fe60000041870 */
[----:B------:R-:W-:Y:S02]  /*23790*/  FADD.FTZ R58, R58, R55 ;  /* 0x000000373a3a7221 */ /* 0x000fe40000010000 */
[----:B------:R-:W-:Y:S02]  /*237a0*/  FADD.FTZ R56, R56, R53 ;  /* 0x0000003538387221 */ /* 0x000fe40000010000 */
[----:B------:R-:W-:Y:S02]  /*237b0*/  FADD.FTZ R59, R59, R58 ;  /* 0x0000003a3b3b7221 */ /* 0x000fe40000010000 */
[----:B------:R-:W-:Y:S03]  /*237c0*/  FADD.FTZ R57, R57, R56 ;  /* 0x0000003839397221 */ /* 0x000fe60000010000 */
[----:B------:R-:W-:Y:S02]  /*237d0*/  FADD.FTZ R62, R62, R59 ;  /* 0x0000003b3e3e7221 */ /* 0x000fe40000010000 */
[----:B------:R-:W-:Y:S02]  /*237e0*/  FADD.FTZ R60, R60, R57 ;  /* 0x000000393c3c7221 */ /* 0x000fe40000010000 */
[----:B------:R-:W-:Y:S02]  /*237f0*/  FADD.FTZ R63, R63, R62 ;  /* 0x0000003e3f3f7221 */ /* 0x000fe40000010000 */
[----:B------:R-:W-:Y:S02]  /*23800*/  FADD.FTZ R61, R61, R60 ;  /* 0x0000003c3d3d7221 */ /* 0x000fe40000010000 */
[----:B------:R-:W-:Y:S02]  /*23810*/  FADD.FTZ R34, R34, R63 ;  /* 0x0000003f22227221 */ /* 0x000fe40000010000 */
[----:B------:R-:W-:Y:S02]  /*23820*/  FADD.FTZ R32, R32, R61 ;  /* 0x0000003d20207221 */ /* 0x000fe40000010000 */
[----:B------:R-:W-:Y:S02]  /*23830*/  FADD.FTZ R241, R35, R34 ;  /* 0x0000002223f17221 */ /* 0x000fe40000010000 */
[----:B------:R-:W-:Y:S01]  /*23840*/  FADD.FTZ R243, R33, R32 ;  /* 0x0000002021f37221 */ /* 0x000fe20000010000 */
[----:B------:R-:W-:-:S05]  /*23850*/  @P0 BRA `(.L_x_1925) ;  /* 0xffffb5b000000947 */ /* 0x000fca000383ffff */
.L_x_1916:
        /* <DEDUP_REMOVED lines=11> */
.L_x_1944:
[----:B--23--:R-:W-:Y:S01]  /*23910*/  FADD.FTZ R243, R10, R243 ;  /* 0x000000f30af37221 */ /* 0x00cfe20000010000 */
[----:B------:R-:W-:Y:S05]  /*23920*/  BRA.DIV ~URZ, `(.L_x_1927) ;  /* 0x000014327f007947 */ /* 0x000fea000b800000 */
[----:B------:R-:W2:Y:S04]  /*23930*/  SHFL.BFLY PT, R6, R241, 0x2, 0x1f ;  /* 0x0c401f00f1067f89 */ /* 0x000ea800000e0000 */
[----:B------:R-:W3:Y:S01]  /*23940*/  SHFL.BFLY PT, R2, R243, 0x1, 0x1f ;  /* 0x0c201f00f3027f89 */ /* 0x000ee200000e0000 */
[----:B--2---:R-:W-:Y:S02]  /*23950*/  FADD.FTZ R11, R6, R241 ;  /* 0x000000f1060b7221 */ /* 0x004fe40000010000 */
[----:B---3--:R-:W-:-:S03]  /*23960*/  FADD.FTZ R2, R243, R2 ;  /* 0x00000002f3027221 */ /* 0x008fc60000010000 */
[----:B------:R2:W3:Y:S04]  /*23970*/  SHFL.BFLY PT, R10, R11, 0x1, 0x1f ;  /* 0x0c201f000b0a7f89 */ /* 0x0004e800000e0000 */
.L_x_1945:
[----:B------:R-:W4:Y:S01]  /*23980*/  S2R R9, SR_TID.X ;  /* 0x0000000000097919 */ /* 0x000f220000002100 */
[----:B---3--:R-:W-:-:S03]  /*23990*/  FADD.FTZ R6, R10, R11 ;  /* 0x0000000b0a067221 */ /* 0x008fc60000010000 */
[----:B------:R-:W-:Y:S01]  /*239a0*/  BAR.SYNC.DEFER_BLOCKING 0x0 ;  /* 0x0000000000007b1d */ /* 0x000fe20000010000 */
[----:B------:R-:W-:Y:S02]  /*239b0*/  FSETP.NE.FTZ.AND P4, PT, R2, RZ, PT ;  /* 0x000000ff0200720b */ /* 0x000fe40003f95000 */
[----:B------:R-:W-:Y:S02]  /*239c0*/  FSETP.NE.FTZ.AND P3, PT, R6, RZ, PT ;  /* 0x000000ff0600720b */ /* 0x000fe40003f75000 */
[----:B------:R-:W-:Y:S01]  /*239d0*/  MOV R8, 0x3f800000 ;  /* 0x3f80000000087802 */ /* 0x000fe20000000f00 */
[----:B------:R-:W-:Y:S01]  /*239e0*/  ULDC.64 UR4, c[0x0][0x118] ;  /* 0x0000460000047ab9 */ /* 0x000fe20000000a00 */
[----:B------:R-:W-:-:S07]  /*239f0*/  MOV R7, 0x3f800000 ;  /* 0x3f80000000077802 */ /* 0x000fce0000000f00 */
[----:B------:R-:W3:Y:S01]  /*23a00*/  @P4 MUFU.RCP R8, R2 ;  /* 0x0000000200084308 */ /* 0x000ee20000001000 */
[----:B----4-:R-:W-:-:S07]  /*23a10*/  SHF.R.S32.HI R10, RZ, 0x1f, R9 ;  /* 0x0000001fff0a7819 */ /* 0x010fce0000011409 */
[----:B------:R-:W4:Y:S01]  /*23a20*/  @P3 MUFU.RCP R7, R6 ;  /* 0x0000000600073308 */ /* 0x000f220000001000 */
[----:B--2---:R-:W-:-:S04]  /*23a30*/  LEA.HI R11, R10, R9, RZ, 0x2 ;  /* 0x000000090a0b7211 */ /* 0x004fc800078f10ff */
[--C-:B------:R-:W-:Y:S02]  /*23a40*/  SHF.R.S32.HI R13, RZ, 0x2, R11.reuse ;  /* 0x00000002ff0d7819 */ /* 0x100fe4000001140b */
[----:B------:R-:W-:Y:S01]  /*23a50*/  SHF.R.S32.HI R12, RZ, 0x1f, R11 ;  /* 0x0000001fff0c7819 */ /* 0x000fe2000001140b */
[C---:B---3--:R-:W-:Y:S01]  /*23a60*/  FMUL.FTZ R128, R8.reuse, R128 ;  /* 0x0000008008807220 */ /* 0x048fe20000410000 */
[----:B------:R-:W-:Y:S01]  /*23a70*/  LOP3.LUT R14, R11, 0x1ffffffc, RZ, 0xc0, !PT ;  /* 0x1ffffffc0b0e7812 */ /* 0x000fe200078ec0ff */
[----:B------:R-:W-:Y:S01]  /*23a80*/  FMUL.FTZ R129, R8, R129 ;  /* 0x0000008108817220 */ /* 0x000fe20000410000 */
[----:B------:R-:W-:Y:S01]  /*23a90*/  LEA.HI R12, R12, R13, RZ, 0x3 ;  /* 0x0000000d0c0c7211 */ /* 0x000fe200078f18ff */
[----:B------:R-:W-:Y:S01]  /*23aa0*/  FMUL.FTZ R124, R8, R124 ;  /* 0x0000007c087c7220 */ /* 0x000fe20000410000 */
[----:B------:R-:W-:Y:S01]  /*23ab0*/  IADD3 R14, -R14, R9, RZ ;  /* 0x000000090e0e7210 */ /* 0x000fe20007ffe1ff */
[----:B------:R-:W-:Y:S01]  /*23ac0*/  FMUL.FTZ R125, R8, R125 ;  /* 0x0000007d087d7220 */ /* 0x000fe20000410000 */
[----:B------:R-:W-:Y:S01]  /*23ad0*/  LOP3.LUT R12, R12, 0xfffffff8, RZ, 0xc0, !PT ;  /* 0xfffffff80c0c7812 */ /* 0x000fe200078ec0ff */
[----:B------:R-:W-:-:S02]  /*23ae0*/  FMUL.FTZ R68, R8, R68 ;  /* 0x0000004408447220 */ /* 0x000fc40000410000 */
[C---:B------:R-:W-:Y:S01]  /*23af0*/  FMUL.FTZ R69, R8.reuse, R69 ;  /* 0x0000004508457220 */ /* 0x040fe20000410000 */
[----:B------:R-:W-:Y:S01]  /*23b00*/  IADD3 R13, R13, -R12, RZ ;  /* 0x8000000c0d0d7210 */ /* 0x000fe20007ffe0ff */
[----:B------:R-:W-:Y:S01]  /*23b10*/  FMUL.FTZ R72, R8, R72 ;  /* 0x0000004808487220 */ /* 0x000fe20000410000 */
[----:B------:R-:W-:Y:S01]  /*23b20*/  LEA.HI R12, R10, R9, RZ, 0x5 ;  /* 0x000000090a0c7211 */ /* 0x000fe200078f28ff */
[C---:B------:R-:W-:Y:S01]  /*23b30*/  FMUL.FTZ R73, R8.reuse, R73 ;  /* 0x0000004908497220 */ /* 0x040fe20000410000 */
[----:B------:R-:W-:Y:S01]  /*23b40*/  SHF.L.U32 R15, R13, 0x6, RZ ;  /* 0x000000060d0f7819 */ /* 0x000fe200000006ff */
[C---:B------:R-:W-:Y:S01]  /*23b50*/  FMUL.FTZ R76, R8.reuse, R76 ;  /* 0x0000004c084c7220 */ /* 0x040fe20000410000 */
[----:B------:R-:W-:Y:S01]  /*23b60*/  SHF.R.S32.HI R11, RZ, 0x5, R12 ;  /* 0x00000005ff0b7819 */ /* 0x000fe2000001140c */
[C---:B------:R-:W-:Y:S01]  /*23b70*/  FMUL.FTZ R77, R8.reuse, R77 ;  /* 0x0000004d084d7220 */ /* 0x040fe20000410000 */
[----:B------:R-:W-:Y:S01]  /*23b80*/  LOP3.LUT R15, R15, 0x1c0, RZ, 0xc0, !PT ;  /* 0x000001c00f0f7812 */ /* 0x000fe200078ec0ff */
[C---:B------:R-:W-:Y:S01]  /*23b90*/  FMUL.FTZ R80, R8.reuse, R80 ;  /* 0x0000005008507220 */ /* 0x040fe20000410000 */
[----:B------:R-:W-:Y:S01]  /*23ba0*/  LOP3.LUT R16, R13, 0x1, RZ, 0xc0, !PT ;  /* 0x000000010d107812 */ /* 0x000fe200078ec0ff */
[C---:B------:R-:W-:Y:S01]  /*23bb0*/  FMUL.FTZ R81, R8.reuse, R81 ;  /* 0x0000005108517220 */ /* 0x040fe20000410000 */
[----:B------:R-:W-:Y:S01]  /*23bc0*/  LEA R14, R11, R14, 0x9 ;  /* 0x0000000e0b0e7211 */ /* 0x000fe200078e48ff */
[C---:B------:R-:W-:Y:S01]  /*23bd0*/  FMUL.FTZ R84, R8.reuse, R84 ;  /* 0x0000005408547220 */ /* 0x040fe20000410000 */
[----:B------:R-:W-:Y:S01]  /*23be0*/  LEA.HI R15, R15, R15, RZ, 0x1d ;  /* 0x0000000f0f0f7211 */ /* 0x000fe200078fe8ff */
[----:B------:R-:W-:Y:S01]  /*23bf0*/  FMUL.FTZ R85, R8, R85 ;  /* 0x0000005508557220 */ /* 0x000fe20000410000 */
[----:B------:R-:W-:Y:S01]  /*23c00*/  ISETP.NE.U32.AND P0, PT, R16, 0x1, PT ;  /* 0x000000011000780c */ /* 0x000fe20003f05070 */
[----:B------:R-:W-:Y:S01]  /*23c10*/  FMUL.FTZ R88, R8, R88 ;  /* 0x0000005808587220 */ /* 0x000fe20000410000 */
[----:B------:R-:W-:Y:S01]  /*23c20*/  LEA R14, R14, R15, 0x1 ;  /* 0x0000000f0e0e7211 */ /* 0x000fe200078e08ff */
[C---:B------:R-:W-:Y:S01]  /*23c30*/  FMUL.FTZ R89, R8.reuse, R89 ;  /* 0x0000005908597220 */ /* 0x040fe20000410000 */
[----:B------:R-:W-:Y:S01]  /*23c40*/  R2P PR, R13, 0x6 ;  /* 0x000000060d007804 */ /* 0x000fe20000000000 */
[----:B------:R-:W-:Y:S01]  /*23c50*/  FMUL.FTZ R92, R8, R92 ;  /* 0x0000005c085c7220 */ /* 0x000fe20000410000 */
[----:B------:R-:W-:Y:S01]  /*23c60*/  SHF.L.U32 R13, R14, 0x2, RZ ;  /* 0x000000020e0d7819 */ /* 0x000fe200000006ff */
[C---:B------:R-:W-:Y:S01]  /*23c70*/  FMUL.FTZ R93, R8.reuse, R93 ;  /* 0x0000005d085d7220 */ /* 0x040fe20000410000 */
[----:B------:R-:W-:Y:S01]  /*23c80*/  STS.64 [R14.X4], R128 ;  /* 0x000000800e007388 */ /* 0x000fe20000004a00 */
[C---:B------:R-:W-:Y:S01]  /*23c90*/  FMUL.FTZ R96, R8.reuse, R96 ;  /* 0x0000006008607220 */ /* 0x040fe20000410000 */
[----:B------:R-:W-:Y:S01]  /*23ca0*/  IADD3 R15, R13, -0x20, RZ ;  /* 0xffffffe00d0f7810 */ /* 0x000fe20007ffe0ff */
[----:B------:R-:W-:-:S02]  /*23cb0*/  FMUL.FTZ R97, R8, R97 ;  /* 0x0000006108617220 */ /* 0x000fc40000410000 */
[C---:B------:R-:W-:Y:S01]  /*23cc0*/  FMUL.FTZ R100, R8.reuse, R100 ;  /* 0x0000006408647220 */ /* 0x040fe20000410000 */
[----:B------:R-:W-:Y:S01]  /*23cd0*/  @P0 IADD3 R15, R13, 0x20, RZ ;  /* 0x000000200d0f0810 */ /* 0x000fe20007ffe0ff */
        /* <DEDUP_REMOVED lines=12> */
[----:B----4-:R-:W-:-:S02]  /*23da0*/  FMUL.FTZ R131, R7, R131 ;  /* 0x0000008307837220 */ /* 0x010fc40000410000 */
[C---:B------:R-:W-:Y:S01]  /*23db0*/  FMUL.FTZ R130, R7.reuse, R130 ;  /* 0x0000008207827220 */ /* 0x040fe20000410000 */
[----:B------:R-:W-:Y:S01]  /*23dc0*/  SEL R8, R8, 0xffffffc0, !P1 ;  /* 0xffffffc008087807 */ /* 0x000fe20004800000 */
[C---:B------:R-:W-:Y:S02]  /*23dd0*/  FMUL.FTZ R127, R7.reuse, R127 ;  /* 0x0000007f077f7220 */ /* 0x040fe40000410000 */
[----:B------:R-:W-:Y:S01]  /*23de0*/  FMUL.FTZ R126, R7, R126 ;  /* 0x0000007e077e7220 */ /* 0x000fe20000410000 */
[----:B------:R-:W-:Y:S01]  /*23df0*/  IADD3 R16, R13, R8, RZ ;  /* 0x000000080d107210 */ /* 0x000fe20007ffe0ff */
[C---:B------:R-:W-:Y:S01]  /*23e00*/  FMUL.FTZ R71, R7.reuse, R71 ;  /* 0x0000004707477220 */ /* 0x040fe20000410000 */
[----:B------:R-:W-:Y:S01]  /*23e10*/  STS.64 [R14.X4+0x800], R130 ;  /* 0x000800820e007388 */ /* 0x000fe20000004a00 */
[C---:B------:R-:W-:Y:S02]  /*23e20*/  FMUL.FTZ R70, R7.reuse, R70 ;  /* 0x0000004607467220 */ /* 0x040fe40000410000 */
[C---:B------:R-:W-:Y:S01]  /*23e30*/  FMUL.FTZ R75, R7.reuse, R75 ;  /* 0x0000004b074b7220 */ /* 0x040fe20000410000 */
[----:B------:R-:W-:Y:S01]  /*23e40*/  STS.64 [R15], R124 ;  /* 0x0000007c0f007388 */ /* 0x000fe20000000a00 */
[----:B------:R-:W-:-:S02]  /*23e50*/  FMUL.FTZ R74, R7, R74 ;  /* 0x0000004a074a7220 */ /* 0x000fc40000410000 */
[C---:B------:R-:W-:Y:S01]  /*23e60*/  FMUL.FTZ R79, R7.reuse, R79 ;  /* 0x0000004f074f7220 */ /* 0x040fe20000410000 */
[----:B------:R-:W-:Y:S01]  /*23e70*/  STS.64 [R15+0x800], R126 ;  /* 0x0008007e0f007388 */ /* 0x000fe20000000a00 */
[C---:B------:R-:W-:Y:S02]  /*23e80*/  FMUL.FTZ R78, R7.reuse, R78 ;  /* 0x0000004e074e7220 */ /* 0x040fe40000410000 */
[C---:B------:R-:W-:Y:S01]  /*23e90*/  FMUL.FTZ R83, R7.reuse, R83 ;  /* 0x0000005307537220 */ /* 0x040fe20000410000 */
[----:B------:R-:W-:Y:S01]  /*23ea0*/  STS.64 [R16], R68 ;  /* 0x0000004410007388 */ /* 0x000fe20000000a00 */
[C---:B------:R-:W-:Y:S02]  /*23eb0*/  FMUL.FTZ R82, R7.reuse, R82 ;  /* 0x0000005207527220 */ /* 0x040fe40000410000 */
[C---:B------:R-:W-:Y:S01]  /*23ec0*/  FMUL.FTZ R87, R7.reuse, R87 ;  /* 0x0000005707577220 */ /* 0x040fe20000410000 */
[----:B------:R-:W-:Y:S01]  /*23ed0*/  STS.64 [R16+0x800], R70 ;  /* 0x0008004610007388 */ /* 0x000fe20000000a00 */
        /* <DEDUP_REMOVED lines=19> */
[----:B------:R-:W-:-:S04]  /*24010*/  MOV R7, 0x80 ;  /* 0x0000008000077802 */ /* 0x000fc80000000f00 */
[----:B------:R-:W-:Y:S02]  /*24020*/  SEL R18, R7, 0xffffff80, !P2 ;  /* 0xffffff8007127807 */ /* 0x000fe40005000000 */
[-C--:B------:R-:W-:Y:S02]  /*24030*/  IADD3 R7, R8, R15.reuse, RZ ;  /* 0x0000000f08077210 */ /* 0x080fe40007ffe0ff */
[-C--:B------:R-:W-:Y:S02]  /*24040*/  IADD3 R13, R13, R18.reuse, RZ ;  /* 0x000000120d0d7210 */ /* 0x080fe40007ffe0ff */
[----:B------:R-:W-:Y:S01]  /*24050*/  IADD3 R17, R18, R15, RZ ;  /* 0x0000000f12117210 */ /* 0x000fe20007ffe0ff */
[----:B------:R-:W-:Y:S01]  /*24060*/  STS.64 [R7], R72 ;  /* 0x0000004807007388 */ /* 0x000fe20000000a00 */
        /* <DEDUP_REMOVED lines=12> */
[----:B------:R-:W-:Y:S04]  /*24130*/  STS.64 [R14.X4+0x4800], R94 ;  /* 0x0048005e0e007388 */ /* 0x000fe80000004a00 */
[----:B------:R-:W-:Y:S04]  /*24140*/  STS.64 [R15+0x4000], R96 ;  /* 0x004000600f007388 */ /* 0x000fe80000000a00 */
[----:B------:R2:W-:Y:S04]  /*24150*/  STS.64 [R15+0x4800], R98 ;  /* 0x004800620f007388 */ /* 0x0005e80000000a00 */
        /* <DEDUP_REMOVED lines=12> */
[----:B--2---:R-:W2:Y:S04]  /*24220*/  LD.E.64 R14, [R4.64+0xb0] ;  /* 0x0000b004040e7980 */ /* 0x004ea8000c101b00 */
[----:B------:R-:W2:Y:S04]  /*24230*/  LD.E R80, [R4.64+0x60] ;  /* 0x0000600404507980 */ /* 0x000ea8000c101900 */
[----:B---3--:R-:W3:Y:S01]  /*24240*/  S2R R7, SR_TID.X ;  /* 0x0000000000077919 */ /* 0x008ee20000002100 */
[----:B------:R-:W-:-:S03]  /*24250*/  LEA.HI R20, R10, R9, RZ, 0x4 ;  /* 0x000000090a147211 */ /* 0x000fc600078f20ff */
[----:B------:R1:W5:Y:S01]  /*24260*/  LD.E R8, [R4.64+0xcc] ;  /* 0x0000cc0404087980 */ /* 0x000362000c101900 */
[----:B------:R-:W-:-:S03]  /*24270*/  LOP3.LUT R20, R20, 0xfffffff0, RZ, 0xc0, !PT ;  /* 0xfffffff014147812 */ /* 0x000fc600078ec0ff */
[----:B------:R1:W5:Y:S01]  /*24280*/  LD.E.64 R88, [R4.64+0x78] ;  /* 0x0000780404587980 */ /* 0x000362000c101b00 */
[----:B------:R-:W-:-:S03]  /*24290*/  IADD3 R81, -R20, R9, RZ ;  /* 0x0000000914517210 */ /* 0x000fc60007ffe1ff */
[----:B------:R1:W5:Y:S01]  /*242a0*/  LD.E.64 R86, [R4.64+0xa8] ;  /* 0x0000a80404567980 */ /* 0x000362000c101b00 */
[----:B------:R-:W-:Y:S01]  /*242b0*/  LOP3.LUT R12, R12, 0xffffffe0, RZ, 0xc0, !PT ;  /* 0xffffffe00c0c7812 */ /* 0x000fe200078ec0ff */
[----:B------:R-:W-:Y:S01]  /*242c0*/  @P4 MUFU.LG2 R2, R2 ;  /* 0x0000000200024308 */ /* 0x000fe20000000c00 */
[----:B----4-:R-:W-:Y:S01]  /*242d0*/  LEA.HI R18, R81, R81, RZ, 0x1 ;  /* 0x0000005151127211 */ /* 0x010fe200078f08ff */
[----:B------:R-:W-:Y:S01]  /*242e0*/  BSSY B0, `(.L_x_1928) ;  /* 0x0000045000007945 */ /* 0x000fe20003800000 */
[----:B------:R-:W-:Y:S02]  /*242f0*/  IADD3 R12, -R12, R9, RZ ;  /* 0x000000090c0c7210 */ /* 0x000fe40007ffe1ff */
[C---:B------:R-:W-:Y:S02]  /*24300*/  SHF.L.U32 R20, R18.reuse, 0x2, RZ ;  /* 0x0000000212147819 */ /* 0x040fe400000006ff */
[----:B------:R-:W-:Y:S01]  /*24310*/  LOP3.LUT R18, R18, 0xffffffe, RZ, 0xc0, !PT ;  /* 0x0ffffffe12127812 */ /* 0x000fe200078ec0ff */
[----:B------:R-:W4:Y:S01]  /*24320*/  @P3 MUFU.LG2 R6, R6 ;  /* 0x0000000600063308 */ /* 0x000f220000000c00 */
[----:B------:R-:W-:-:S02]  /*24330*/  SHF.R.S32.HI R84, RZ, 0x1f, R11 ;  /* 0x0000001fff547819 */ /* 0x000fc4000001140b */
[----:B---3--:R-:W-:Y:S02]  /*24340*/  SHF.R.S32.HI R16, RZ, 0x1f, R7 ;  /* 0x0000001fff107819 */ /* 0x008fe40000011407 */
[----:B------:R-:W-:Y:S02]  /*24350*/  IADD3 R18, R81, -R18, RZ ;  /* 0x8000001251127210 */ /* 0x000fe40007ffe0ff */
[----:B------:R-:W-:Y:S01]  /*24360*/  LEA.HI R10, R16, R7, RZ, 0x4 ;  /* 0x00000007100a7211 */ /* 0x000fe200078f20ff */
[----:B------:R-:W-:Y:S01]  /*24370*/  BAR.SYNC.DEFER_BLOCKING 0x0 ;  /* 0x0000000000007b1d */ /* 0x000fe20000010000 */
[----:B------:R-:W-:Y:S02]  /*24380*/  LOP3.LUT P0, RZ, R12, 0x3, RZ, 0xc0, !PT ;  /* 0x000000030cff7812 */ /* 0x000fe4000780c0ff */
[----:B------:R-:W-:Y:S02]  /*24390*/  SHF.R.S32.HI R10, RZ, 0x4, R10 ;  /* 0x00000004ff0a7819 */ /* 0x000fe4000001140a */
[----:B------:R-:W-:-:S02]  /*243a0*/  LEA.HI R84, R84, R11, RZ, 0x2 ;  /* 0x0000000b54547211 */ /* 0x000fc400078f10ff */
[----:B------:R-:W-:Y:S01]  /*243b0*/  SHF.L.U32 R13, R10, 0x6, RZ ;  /* 0x000000060a0d7819 */ /* 0x000fe200000006ff */
[----:B----4-:R-:W-:Y:S01]  /*243c0*/  @P3 FMUL.FTZ R6, R6, 0.69314718246459960938 ;  /* 0x3f31721806063820 */ /* 0x010fe20000410000 */
[----:B------:R-:W-:Y:S02]  /*243d0*/  LOP3.LUT R84, R84, 0xffffffc, RZ, 0xc0, !PT ;  /* 0x0ffffffc54547812 */ /* 0x000fe400078ec0ff */
[----:B------:R-:W-:Y:S02]  /*243e0*/  LOP3.LUT R13, R13, 0x1c0, RZ, 0xc0, !PT ;  /* 0x000001c00d0d7812 */ /* 0x000fe400078ec0ff */
[----:B------:R-:W-:Y:S02]  /*243f0*/  SHF.L.U32 R9, R231, 0x6, RZ ;  /* 0x00000006e7097819 */ /* 0x000fe400000006ff */
[----:B------:R-:W-:Y:S02]  /*24400*/  LOP3.LUT R20, R13, 0x38, R20, 0xf8, !PT ;  /* 0x000000380d147812 */ /* 0x000fe400078ef814 */
[----:B------:R-:W-:-:S02]  /*24410*/  SHF.R.U32.HI R13, RZ, 0x3, R13 ;  /* 0x00000003ff0d7819 */ /* 0x000fc4000001160d */
[----:B------:R-:W-:Y:S02]  /*24420*/  IADD3 R84, R11, -R84, RZ ;  /* 0x800000540b547210 */ /* 0x000fe40007ffe0ff */
[----:B------:R-:W-:Y:S02]  /*24430*/  LOP3.LUT R13, R20, R13, RZ, 0x3c, !PT ;  /* 0x0000000d140d7212 */ /* 0x000fe400078e3cff */
[----:B------:R-:W-:Y:S02]  /*24440*/  MOV R11, 0xff800000 ;  /* 0xff800000000b7802 */ /* 0x000fe40000000f00 */
[----:B------:R-:W-:Y:S02]  /*24450*/  LEA R83, R18, R13, 0x2 ;  /* 0x0000000d12537211 */ /* 0x000fe400078e10ff */
[----:B------:R-:W-:Y:S02]  /*24460*/  LEA.HI R13, R16, R7, RZ, 0x5 ;  /* 0x00000007100d7211 */ /* 0x000fe400078f28ff */
[----:B------:R-:W-:Y:S01]  /*24470*/  MOV R12, 0xff800000 ;  /* 0xff800000000c7802 */ /* 0x000fe20000000f00 */
[----:B------:R1:W3:Y:S01]  /*24480*/  LDS.128 R76, [R83.X4] ;  /* 0x00000000534c7984 */ /* 0x0002e20000004c00 */
[----:B------:R-:W-:Y:S01]  /*24490*/  LOP3.LUT R82, R13, 0xffffffe0, RZ, 0xc0, !PT ;  /* 0xffffffe00d527812 */ /* 0x000fe200078ec0ff */
[----:B------:R-:W-:-:S02]  /*244a0*/  @P4 FMUL.FTZ R13, R2, 0.69314718246459960938 ;  /* 0x3f317218020d4820 */ /* 0x000fc40000410000 */
[----:B------:R1:W4:Y:S01]  /*244b0*/  LDS.128 R72, [R83.X4+0x800] ;  /* 0x0008000053487984 */ /* 0x0003220000004c00 */
[----:B------:R-:W-:Y:S01]  /*244c0*/  IADD3 R82, -R82, R7, RZ ;  /* 0x0000000752527210 */ /* 0x000fe20007ffe1ff */
[-C--:B-----5:R-:W-:Y:S02]  /*244d0*/  @P4 FFMA.FTZ R11, R132, R0.reuse, R13 ;  /* 0x00000000840b4223 */ /* 0x0a0fe4000001000d */
[----:B------:R1:W1:Y:S01]  /*244e0*/  LDS.128 R68, [R83.X4+0x1000] ;  /* 0x0010000053447984 */ /* 0x0002620000004c00 */
[----:B------:R-:W-:Y:S01]  /*244f0*/  SHF.R.S32.HI R7, RZ, 0x1f, R82 ;  /* 0x0000001fff077819 */ /* 0x000fe20000011452 */
[----:B------:R-:W-:Y:S02]  /*24500*/  @P3 FFMA.FTZ R12, R3, R0, R6 ;  /* 0x00000000030c3223 */ /* 0x000fe40000010006 */
[----:B------:R1:W1:Y:S01]  /*24510*/  LDS.128 R64, [R83.X4+0x1800] ;  /* 0x0018000053407984 */ /* 0x0002620000004c00 */
[----:B------:R-:W-:-:S03]  /*24520*/  LEA.HI R7, R7, R82, RZ, 0x2 ;  /* 0x0000005207077211 */ /* 0x000fc600078f10ff */
[----:B------:R1:W1:Y:S01]  /*24530*/  LDS.128 R60, [R83.X4+0x2000] ;  /* 0x00200000533c7984 */ /* 0x0002620000004c00 */
[----:B------:R-:W-:-:S03]  /*24540*/  SHF.R.S32.HI R7, RZ, 0x2, R7 ;  /* 0x00000002ff077819 */ /* 0x000fc60000011407 */
[----:B------:R1:W1:Y:S01]  /*24550*/  LDS.128 R56, [R83.X4+0x2800] ;  /* 0x0028000053387984 */ /* 0x0002620000004c00 */
[----:B------:R-:W-:-:S03]  /*24560*/  LEA R7, R84, R7, 0x4 ;  /* 0x0000000754077211 */ /* 0x000fc600078e20ff */
[----:B------:R1:W1:Y:S04]  /*24570*/  LDS.128 R52, [R83.X4+0x3000] ;  /* 0x0030000053347984 */ /* 0x0002680000004c00 */
        /* <DEDUP_REMOVED lines=8> */
[----:B------:R1:W1:Y:S01]  /*24600*/  LDS.128 R16, [R83.X4+0x7800] ;  /* 0x0078000053107984 */ /* 0x0002620000004c00 */
[----:B--2---:R-:W-:-:S04]  /*24610*/  IMAD R14, R14, UR8, R235 ;  /* 0x000000080e0e7c24 */ /* 0x004fc8000f8e02eb */
[----:B------:R-:W-:Y:S01]  /*24620*/  IMAD R14, R14, R80, R233 ;  /* 0x000000500e0e7224 */ /* 0x000fe200078e02e9 */
[----:B------:R-:W-:-:S03]  /*24630*/  SHF.L.U32 R80, R81, 0x2, RZ ;  /* 0x0000000251507819 */ /* 0x000fc600000006ff */
[----:B------:R-:W-:Y:S01]  /*24640*/  IMAD R14, R15, R14, R9 ;  /* 0x0000000e0f0e7224 */ /* 0x000fe200078e0209 */
[----:B------:R-:W-:Y:S01]  /*24650*/  SHF.R.S32.HI R81, RZ, 0x1f, R80 ;  /* 0x0000001fff517819 */ /* 0x000fe20000011450 */
[----:B------:R-:W-:Y:S05]  /*24660*/  @P0 BRA `(.L_x_1929) ;  /* 0x000000c000000947 */ /* 0x000fea0003800000 */
[----:B-1-34-:R-:W-:Y:S01]  /*24670*/  IMAD R0, R231, -0x40, R232 ;  /* 0xffffffc0e7007824 */ /* 0x01afe200078e02e8 */
[C---:B------:R-:W-:Y:S01]  /*24680*/  IADD3 R9, R7.reuse, 0x8, RZ ;  /* 0x0000000807097810 */ /* 0x040fe20007ffe0ff */
[----:B------:R-:W-:Y:S01]  /*24690*/  ULDC.64 UR4, c[0x0][0x118] ;  /* 0x0000460000047ab9 */ /* 0x000fe20000000a00 */
[----:B------:R-:W-:Y:S02]  /*246a0*/  SHF.R.S32.HI R2, RZ, 0x1f, R14 ;  /* 0x0000001fff027819 */ /* 0x000fe4000001140e */
[----:B------:R-:W-:Y:S02]  /*246b0*/  IADD3 R3, P0, R14, R7, RZ ;  /* 0x000000070e037210 */ /* 0x000fe40007f1e0ff */
[-C--:B------:R-:W-:Y:S02]  /*246c0*/  ISETP.GE.AND P2, PT, R7, R0.reuse, PT ;  /* 0x000000000700720c */ /* 0x080fe40003f46270 */
[----:B------:R-:W-:-:S02]  /*246d0*/  ISETP.GE.AND P1, PT, R9, R0, PT ;  /* 0x000000000900720c */ /* 0x000fc40003f26270 */
[----:B------:R-:W-:Y:S02]  /*246e0*/  LEA.HI.X.SX32 R2, R7, R2, 0x1, P0 ;  /* 0x0000000207027211 */ /* 0x000fe400000f0eff */
[----:B------:R-:W-:-:S04]  /*246f0*/  LEA R6, P0, R3, R86, 0x2 ;  /* 0x0000005603067211 */ /* 0x000fc800078010ff */
[----:B------:R-:W-:-:S05]  /*24700*/  LEA.HI.X R7, R3, R87, R2, 0x2, P0 ;  /* 0x0000005703077211 */ /* 0x000fca00000f1402 */
[----:B------:R1:W-:Y:S04]  /*24710*/  @!P2 ST.E [R6.64], R11 ;  /* 0x0000000b0600a985 */ /* 0x0003e8000c101904 */
[----:B------:R1:W-:Y:S02]  /*24720*/  @!P1 ST.E [R6.64+0x20], R12 ;  /* 0x0000200c06009985 */ /* 0x0003e4000c101904 */
.L_x_1929:
[----:B-1-34-:R-:W-:Y:S05]  /*24730*/  BSYNC B0 ;  /* 0x0000000000007941 */ /* 0x01afea0003800000 */
.L_x_1928:
[----:B------:R-:W-:Y:S01]  /*24740*/  IMAD R231, R231, -0x40, R232 ;  /* 0xffffffc0e7e77824 */ /* 0x000fe200078e02e8 */
[----:B------:R-:W-:Y:S01]  /*24750*/  ULDC.64 UR4, c[0x0][0x118] ;  /* 0x0000460000047ab9 */ /* 0x000fe20000000a00 */
[----:B------:R-:W-:Y:S01]  /*24760*/  IMAD R8, R14, R8, RZ ;  /* 0x000000080e087224 */ /* 0x000fe200078e02ff */
[----:B------:R1:W5:Y:S01]  /*24770*/  LD.E R4, [R4.64+0xc0] ;  /* 0x0000c00404047980 */ /* 0x000362000c101900 */
[C---:B------:R-:W-:Y:S01]  /*24780*/  IMAD.WIDE R6, R10.reuse, 0x80, R80 ;  /* 0x000000800a067825 */ /* 0x040fe200078e0250 */
[----:B------:R-:W-:Y:S01]  /*24790*/  ISETP.GE.AND P1, PT, R10, R231, PT ;  /* 0x000000e70a00720c */ /* 0x000fe20003f26270 */
[----:B------:R-:W-:Y:S03]  /*247a0*/  BSSY B0, `(.L_x_1930) ;  /* 0x000000d000007945 */ /* 0x000fe60003800000 */
[----:B------:R-:W-:-:S04]  /*247b0*/  IADD3 R3, P0, R6, R8, RZ ;  /* 0x0000000806037210 */ /* 0x000fc80007f1e0ff */
[----:B------:R-:W-:Y:S02]  /*247c0*/  LEA.HI.X.SX32 R8, R8, R7, 0x1, P0 ;  /* 0x0000000708087211 */ /* 0x000fe400000f0eff */
[----:B------:R-:W-:-:S04]  /*247d0*/  LEA R6, P0, R3, R88, 0x2 ;  /* 0x0000005803067211 */ /* 0x000fc800078010ff */
[----:B------:R-:W-:Y:S02]  /*247e0*/  LEA.HI.X R7, R3, R89, R8, 0x2, P0 ;  /* 0x0000005903077211 */ /* 0x000fe400000f1408 */
[----:B------:R-:W-:Y:S01]  /*247f0*/  IADD3 R3, R80, 0x40, RZ ;  /* 0x0000004050037810 */ /* 0x000fe20007ffe0ff */
[----:B------:R-:W-:Y:S05]  /*24800*/  @P1 BRA `(.L_x_1931) ;  /* 0x0000006000001947 */ /* 0x000fea0003800000 */
[-C--:B-----5:R-:W-:Y:S01]  /*24810*/  ISETP.GE.AND P0, PT, R3, R4.reuse, PT ;  /* 0x000000040300720c */ /* 0x0a0fe20003f06270 */
[----:B------:R-:W-:Y:S01]  /*24820*/  ULDC.64 UR4, c[0x0][0x118] ;  /* 0x0000460000047ab9 */ /* 0x000fe20000000a00 */
[----:B------:R-:W-:-:S11]  /*24830*/  ISETP.GE.AND P1, PT, R80, R4, PT ;  /* 0x000000045000720c */ /* 0x000fd60003f26270 */
[----:B------:R2:W-:Y:S04]  /*24840*/  @!P0 ST.E.128 [R6.64+0x100], R44 ;  /* 0x0001002c06008985 */ /* 0x0005e8000c101d04 */
[----:B------:R2:W-:Y:S04]  /*24850*/  @!P1 ST.E.64 [R6.64], R76 ;  /* 0x0000004c06009985 */ /* 0x0005e8000c101b04 */
[----:B------:R2:W-:Y:S02]  /*24860*/  @!P1 ST.E.64 [R6.64+0x8], R78 ;  /* 0x0000084e06009985 */ /* 0x0005e4000c101b04 */
.L_x_1931:
[----:B------:R-:W-:Y:S05]  /*24870*/  BSYNC B0 ;  /* 0x0000000000007941 */ /* 0x000fea0003800000 */
.L_x_1930:
[----:B------:R-:W-:Y:S01]  /*24880*/  IADD3 R0, R10, 0x8, RZ ;  /* 0x000000080a007810 */ /* 0x000fe20007ffe0ff */
[----:B------:R-:W-:Y:S03]  /*24890*/  BSSY B0, `(.L_x_1932) ;  /* 0x0000008000007945 */ /* 0x000fe60003800000 */
[----:B------:R-:W-:-:S13]  /*248a0*/  ISETP.GE.AND P0, PT, R0, R231, PT ;  /* 0x000000e70000720c */ /* 0x000fda0003f06270 */
[----:B------:R-:W-:Y:S05]  /*248b0*/  @P0 BRA `(.L_x_1933) ;  /* 0x0000005000000947 */ /* 0x000fea0003800000 */
[-C--:B-----5:R-:W-:Y:S01]  /*248c0*/  ISETP.GE.AND P1, PT, R80, R4.reuse, PT ;  /* 0x000000045000720c */ /* 0x0a0fe20003f26270 */
[----:B------:R-:W-:Y:S01]  /*248d0*/  ULDC.64 UR4, c[0x0][0x118] ;  /* 0x0000460000047ab9 */ /* 0x000fe20000000a00 */
[----:B------:R-:W-:-:S11]  /*248e0*/  ISETP.GE.AND P0, PT, R3, R4, PT ;  /* 0x000000040300720c */ /* 0x000fd60003f06270 */
[----:B------:R3:W-:Y:S04]  /*248f0*/  @!P1 ST.E.128 [R6.64+0x1000], R72 ;  /* 0x0010004806009985 */ /* 0x0007e8000c101d04 */
[----:B------:R3:W-:Y:S02]  /*24900*/  @!P0 ST.E.128 [R6.64+0x1100], R40 ;  /* 0x0011002806008985 */ /* 0x0007e4000c101d04 */
.L_x_1933:
[----:B------:R-:W-:Y:S05]  /*24910*/  BSYNC B0 ;  /* 0x0000000000007941 */ /* 0x000fea0003800000 */
.L_x_1932:
        /* <DEDUP_REMOVED lines=9> */
.L_x_1935:
[----:B------:R-:W-:Y:S05]  /*249b0*/  BSYNC B0 ;  /* 0x0000000000007941 */ /* 0x000fea0003800000 */
.L_x_1934:
        /* <DEDUP_REMOVED lines=9> */
.L_x_1937:
[----:B------:R-:W-:Y:S05]  /*24a50*/  BSYNC B0 ;  /* 0x0000000000007941 */ /* 0x000fea0003800000 */
.L_x_1936:
        /* <DEDUP_REMOVED lines=9> */
.L_x_1939:
[----:B------:R-:W-:Y:S05]  /*24af0*/  BSYNC B0 ;  /* 0x0000000000007941 */ /* 0x000fea0003800000 */
.L_x_1938:
        /* <DEDUP_REMOVED lines=9> */
.L_x_1941:
[----:B------:R-:W-:Y:S05]  /*24b90*/  BSYNC B0 ;  /* 0x0000000000007941 */ /* 0x000fea0003800000 */
.L_x_1940:
        /* <DEDUP_REMOVED lines=9> */
.L_x_1943:
[----:B------:R-:W-:Y:S05]  /*24c30*/  BSYNC B0 ;  /* 0x0000000000007941 */ /* 0x000fea0003800000 */
.L_x_1942:
[----:B------:R-:W-:-:S04]  /*24c40*/  IADD3 R10, R10, 0x38, RZ ;  /* 0x000000380a0a7810 */ /* 0x000fc80007ffe0ff */
[----:B------:R-:W-:Y:S01]  /*24c50*/  ISETP.GE.AND P0, PT, R10, R231, PT ;  /* 0x000000e70a00720c */ /* 0x000fe20003f06270 */
[----:B------:R-:W-:-:S12]  /*24c60*/  IMAD.MOV.U32 R231, RZ, RZ, 0x0 ;  /* 0x00000000ffe77424 */ /* 0x000fd800078e00ff */
[----:B------:R-:W-:Y:S05]  /*24c70*/  @P0 RET.REL.NODEC R230 `(_ZN5flash24flash_fwd_splitkv_kernelI23Flash_fwd_kernel_traitsILi128ELi64ELi128ELi4ELb0ELb0EN7cutlass10bfloat16_tE19Flash_kernel_traitsILi128ELi64ELi128ELi4ES3_EELb1ELb0ELb0ELb0ELb0ELb0ELb1ELb1EEEvNS_16Flash_fwd_paramsE) ;  /* 0xfffdb380e6000950 */ /* 0x000fea0003c3ffff */
[----:B-----5:R-:W-:Y:S01]  /*24c80*/  ISETP.GE.AND P0, PT, R80, R4, PT ;  /* 0x000000045000720c */ /* 0x020fe20003f06270 */
[----:B------:R-:W-:Y:S01]  /*24c90*/  ULDC.64 UR4, c[0x0][0x118] ;  /* 0x0000460000047ab9 */ /* 0x000fe20000000a00 */
[----:B------:R-:W-:-:S11]  /*24ca0*/  IMAD.MOV.U32 R231, RZ, RZ, 0x0 ;  /* 0x00000000ffe77424 */ /* 0x000fd600078e00ff */
[----:B------:R1:W-:Y:S01]  /*24cb0*/  @!P0 ST.E.128 [R6.64+0x7000], R48 ;  /* 0x0070003006008985 */ /* 0x0003e2000c101d04 */
[----:B------:R-:W-:-:S13]  /*24cc0*/  ISETP.GE.AND P0, PT, R3, R4, PT ;  /* 0x000000040300720c */ /* 0x000fda0003f06270 */
[----:B------:R-:W-:Y:S05]  /*24cd0*/  @P0 RET.REL.NODEC R230 `(_ZN5flash24flash_fwd_splitkv_kernelI23Flash_fwd_kernel_traitsILi128ELi64ELi128ELi4ELb0ELb0EN7cutlass10bfloat16_tE19Flash_kernel_traitsILi128ELi64ELi128ELi4ES3_EELb1ELb0ELb0ELb0ELb0ELb0ELb1ELb1EEEvNS_16Flash_fwd_paramsE) ;  /* 0xfffdb320e6000950 */ /* 0x000fea0003c3ffff */
[----:B------:R-:W-:Y:S01]  /*24ce0*/  MOV R231, 0x0 ;  /* 0x0000000000e77802 */ /* 0x000fe20000000f00 */
[----:B------:R-:W-:Y:S02]  /*24cf0*/  ULDC.64 UR4, c[0x0][0x118] ;  /* 0x0000460000047ab9 */ /* 0x000fe40000000a00 */
[----:B------:R1:W-:Y:S01]  /*24d00*/  ST.E.128 [R6.64+0x7100], R16 ;  /* 0x0071001006007985 */ /* 0x0003e2000c101d04 */
[----:B------:R-:W-:Y:S05]  /*24d10*/  RET.REL.NODEC R230 `(_ZN5flash24flash_fwd_splitkv_kernelI23Flash_fwd_kernel_traitsILi128ELi64ELi128ELi4ELb0ELb0EN7cutlass10bfloat16_tE19Flash_kernel_traitsILi128ELi64ELi128ELi4ES3_EELb1ELb0ELb0ELb0ELb0ELb0ELb1ELb1EEEvNS_16Flash_fwd_paramsE) ;  /* 0xfffdb2e0e6007950 */ /* 0x000fea0003c3ffff */
.L_x_1926:
[----:B------:R-:W-:Y:S02]  /*24d20*/  MOV R9, 0x2 ;  /* 0x0000000200097802 */ /* 0x000fe40000000f00 */
[----:B------:R-:W-:Y:S02]  /*24d30*/  MOV R8, 0x24d50 ;  /* 0x00024d5000087802 */ /* 0x000fe40000000f00 */
[----:B-1---5:R-:W-:Y:S05]  /*24d40*/  CALL.REL.NOINC `($__internal_16_$__cuda_sm70_shflsync_bfly_p) ;  /* 0x000000f000007944 */ /* 0x022fea0003c00000 */
[----:B-12---:R-:W-:Y:S05]  /*24d50*/  BRA `(.L_x_1944) ;  /* 0xffffebb000007947 */ /* 0x006fea000383ffff */
.L_x_1927:
[----:B------:R-:W-:Y:S02]  /*24d60*/  MOV R9, 0x1 ;  /* 0x0000000100097802 */ /* 0x000fe40000000f00 */
[----:B------:R-:W-:Y:S02]  /*24d70*/  MOV R8, 0x24d90 ;  /* 0x00024d9000087802 */ /* 0x000fe40000000f00 */
[----:B-1---5:R-:W-:Y:S05]  /*24d80*/  CALL.REL.NOINC `($__internal_16_$__cuda_sm70_shflsync_bfly_p) ;  /* 0x000000b000007944 */ /* 0x022fea0003c00000 */
[----:B--2---:R-:W-:Y:S01]  /*24d90*/  FADD.FTZ R2, R243, R10 ;  /* 0x0000000af3027221 */ /* 0x004fe20000010000 */
[----:B-1----:R-:W-:Y:S02]  /*24da0*/  MOV R243, R241 ;  /* 0x000000f100f37202 */ /* 0x002fe40000000f00 */
[----:B------:R-:W-:-:S02]  /*24db0*/  MOV R9, 0x2 ;  /* 0x0000000200097802 */ /* 0x000fc40000000f00 */
[----:B------:R-:W-:Y:S02]  /*24dc0*/  MOV R8, 0x24de0 ;  /* 0x00024de000087802 */ /* 0x000fe40000000f00 */
[----:B------:R-:W-:Y:S05]  /*24dd0*/  CALL.REL.NOINC `($__internal_16_$__cuda_sm70_shflsync_bfly_p) ;  /* 0x0000006000007944 */ /* 0x000fea0003c00000 */
[----:B--2---:R-:W-:Y:S01]  /*24de0*/  FADD.FTZ R11, R241, R10 ;  /* 0x0000000af10b7221 */ /* 0x004fe20000010000 */
[----:B-1----:R-:W-:Y:S02]  /*24df0*/  MOV R9, 0x1 ;  /* 0x0000000100097802 */ /* 0x002fe40000000f00 */
[----:B------:R-:W-:Y:S02]  /*24e00*/  MOV R8, 0x24e30 ;  /* 0x00024e3000087802 */ /* 0x000fe40000000f00 */
[----:B------:R-:W-:Y:S02]  /*24e10*/  MOV R243, R11 ;  /* 0x0000000b00f37202 */ /* 0x000fe40000000f00 */
[----:B------:R-:W-:Y:S05]  /*24e20*/  CALL.REL.NOINC `($__internal_16_$__cuda_sm70_shflsync_bfly_p) ;  /* 0x0000001000007944 */ /* 0x000fea0003c00000 */
[----:B-12---:R-:W-:Y:S05]  /*24e30*/  BRA `(.L_x_1945) ;  /* 0xffffeb4000007947 */ /* 0x006fea000383ffff */
        .weak           $__internal_16_$__cuda_sm70_shflsync_bfly_p
        .type           $__internal_16_$__cuda_sm70_shflsync_bfly_p,@function
        .size           $__internal_16_$__cuda_sm70_shflsync_bfly_p,(.L_x_8281 - $__internal_16_$__cuda_sm70_shflsync_bfly_p)
$__internal_16_$__cuda_sm70_shflsync_bfly_p:
[----:B------:R-:W-:Y:S01]  /*24e40*/  MOV R12, R8 ;  /* 0x00000008000c7202 */ /* 0x000fe20000000f00 */
[----:B------:R-:W-:Y:S04]  /*24e50*/  WARPSYNC R6 ;  /* 0x0000000600007348 */ /* 0x000fe80003800000 */
[----:B------:R-:W-:Y:S01]  /*24e60*/  MOV R13, 0x0 ;  /* 0x00000000000d7802 */ /* 0x000fe20000000f00 */
[----:B------:R1:W2:Y:S03]  /*24e70*/  SHFL.BFLY PT, R10, R243, R9, R7 ;  /* 0x0c000009f30a7389 */ /* 0x0002a600000e0007 */
[----:B------:R-:W-:Y:S05]  /*24e80*/  RET.REL.NODEC R12 `(_ZN5flash24flash_fwd_splitkv_kernelI23Flash_fwd_kernel_traitsILi128ELi64ELi128ELi4ELb0ELb0EN7cutlass10bfloat16_tE19Flash_kernel_traitsILi128ELi64ELi128ELi4ES3_EELb1ELb0ELb0ELb0ELb0ELb0ELb1ELb1EEEvNS_16Flash_fwd_paramsE) ;  /* 0xfffdb1700c007950 */ /* 0x000fea0003c3ffff */
.L_x_1946:
        /* <DEDUP_REMOVED lines=15> */
.L_x_8281:


//--------------------- .text._ZN5flash24flash_fwd_splitkv_kernelI23Flash_fwd_kernel_traitsILi128ELi64ELi128ELi4ELb0ELb0EN7cutlass10bfloat16_tE19Flash_kernel_traitsILi128ELi64ELi128ELi4ES3_EELb1ELb0ELb0ELb0ELb0ELb1ELb1ELb1EEEvNS_16Flash_fwd_paramsE --------------------------
	.section	.text._ZN5flash24flash_fwd_splitkv_kernelI23Flash_fwd_kernel_traitsILi128ELi64ELi128ELi4ELb0ELb0EN7cutlass10bfloat16_tE19Flash_kernel_traitsILi128ELi64ELi128ELi4ES3_EELb1ELb0ELb0ELb0ELb0ELb1ELb1ELb1EEEvNS_16Flash_fwd_paramsE,"ax",@progbits
	.sectioninfo	@"SHI_REGISTERS=255"
	.align	128
        .global         _ZN5flash24flash_fwd_splitkv_kernelI23Flash_fwd_kernel_traitsILi128ELi64ELi128ELi4ELb0ELb0EN7cutlass10bfloat16_tE19Flash_kernel_traitsILi128ELi64ELi128ELi4ES3_EELb1ELb0ELb0ELb0ELb0ELb1ELb1ELb1EEEvNS_16Flash_fwd_paramsE
        .type           _ZN5flash24flash_fwd_splitkv_kernelI23Flash_fwd_kernel_traitsILi128ELi64ELi128ELi4ELb0ELb0EN7cutlass10bfloat16_tE19Flash_kernel_traitsILi128ELi64ELi128ELi4ES3_EELb1ELb0ELb0ELb0ELb0ELb1ELb1ELb1EEEvNS_16Flash_fwd_paramsE,@function
        .size           _ZN5flash24flash_fwd_splitkv_kernelI23Flash_fwd_kernel_traitsILi128ELi64ELi128ELi4ELb0ELb0EN7cutlass10bfloat16_tE19Flash_kernel_traitsILi128ELi64ELi128ELi4ES3_EELb1ELb0ELb0ELb0ELb0ELb1ELb1ELb1EEEvNS_16Flash_fwd_paramsE,(.L_x_8283 - _ZN5flash24flash_fwd_splitkv_kernelI23Flash_fwd_kernel_traitsILi128ELi64ELi128ELi4ELb0ELb0EN7cutlass10bfloat16_tE19Flash_kernel_traitsILi128ELi64ELi128ELi4ES3_EELb1ELb0ELb0ELb0ELb0ELb1ELb1ELb1EEEvNS_16Flash_fwd_paramsE)
        .other          _ZN5flash24flash_fwd_splitkv_kernelI23Flash_fwd_kernel_traitsILi128ELi64ELi128ELi4ELb0ELb0EN7cutlass10bfloat16_tE19Flash_kernel_traitsILi128ELi64ELi128ELi4ES3_EELb1ELb0ELb0ELb0ELb0ELb1ELb1ELb1EEEvNS_16Flash_fwd_paramsE,@"STO_CUDA_ENTRY STV_DEFAULT"
_ZN5flash24flash_fwd_splitkv_kernelI23Flash_fwd_kernel_traitsILi128ELi64ELi128ELi4ELb0ELb0EN7cutlass10bfloat16_tE19Flash_kernel_traitsILi128ELi64ELi128ELi4ES3_EELb1ELb0ELb0ELb0ELb0ELb1ELb1ELb1EEEvNS_16Flash_fwd_paramsE:
.text._ZN5flash24flash_fwd_splitkv_kernelI23Flash_fwd_kernel_traitsILi128ELi64ELi128ELi4ELb0ELb0EN7cutlass10bfloat16_tE19Flash_kernel_traitsILi128ELi64ELi128ELi4ES3_EELb1ELb0ELb0ELb0ELb0ELb1ELb1ELb1EEEvNS_16Flash_fwd_paramsE:
[----:B------:R-:W-:Y:S02]  /*0000*/  MOV R1, c[0x0][0x28] ;  /* 0x00000a0000017a02 */ /* 0x000fe40000000f00 */
[----:B------:R-:W1:Y:S01]  /*0010*/  I2F.U32.RP R2, c[0x0][0x1c0] ;  /* 0x0000700000027b06 */ /* 0x000e620000209000 */
[----:B------:R-:W2:Y:S01]  /*0020*/  S2R R235, SR_CTAID.Z ;  /* 0x0000000000eb7919 */ /* 0x000ea20000002700 */
[----:B------:R-:W-:Y:S01]  /*0030*/  ISETP.NE.U32.AND P0, PT, RZ, c[0x0][0x1c0], PT ;  /* 0x00007000ff007a0c */ /* 0x000fe20003f05070 */
[----:B------:R-:W3:Y:S01]  /*0040*/  S2UR UR8, SR_CTAID.Y ;  /* 0x00000000000879c3 */ /* 0x000ee20000002600 */
[----:B------:R-:W-:Y:S01]  /*0050*/  ULDC.64 UR4, c[0x0][0x40] ;  /* 0x0000100000047ab9 */ /* 0x000fe20000000a00 */
[----:B------:R-:W4:Y:S01]  /*0060*/  S2R R233, SR_CTAID.X ;  /* 0x0000000000e97919 */ /* 0x000f220000002500 */
[----:B------:R-:W-:Y:S01]  /*0070*/  BSSY B4, `(.L_x_1947) ;  /* 0x0000017000047945 */ /* 0x000fe20003800000 */
[----:B------:R-:W-:Y:S01]  /*0080*/  UIADD3 UR4, UP0, UR4, 0x160, URZ ;  /* 0x0000016004047890 */ /* 0x000fe2000ff1e03f */
[----:B------:R-:W-:-:S03]  /*0090*/  MOV R232, 0x1e0 ;  /* 0x000001e000e87802 */ /* 0x000fc60000000f00 */
[----:B------:R-:W-:Y:S01]  /*00a0*/  UIADD3.X UR5, URZ, UR5, URZ, UP0, !UPT ;  /* 0x000000053f057290 */ /* 0x000fe200087fe43f */
[----:B-1----:R-:W1:Y:S02]  /*00b0*/  MUFU.RCP R2, R2 ;  /* 0x0000000200027308 */ /* 0x002e640000001000 */
[----:B-1----:R-:W-:-:S06]  /*00c0*/  IADD3 R2, R2, 0xffffffe, RZ ;  /* 0x0ffffffe02027810 */ /* 0x002fcc0007ffe0ff */
[----:B------:R-:W1:Y:S02]  /*00d0*/  F2I.FTZ.U32.TRUNC.NTZ R3, R2 ;  /* 0x0000000200037305 */ /* 0x000e64000021f000 */
[----:B-1----:R-:W-:Y:S02]  /*00e0*/  IMAD.MOV R0, RZ, RZ, -R3 ;  /* 0x000000ffff007224 */ /* 0x002fe400078e0a03 */
[----:B------:R-:W-:Y:S02]  /*00f0*/  IMAD.MOV.U32 R2, RZ, RZ, RZ ;  /* 0x000000ffff027224 */ /* 0x000fe400078e00ff */
        /* <DEDUP_REMOVED lines=13> */
[----:B---34-:R-:W-:Y:S05]  /*01d0*/  CALL.REL.NOINC `($_ZN5flash24flash_fwd_splitkv_kernelI23Flash_fwd_kernel_traitsILi128ELi64ELi128ELi4ELb0ELb0EN7cutlass10bfloat16_tE19Flash_kernel_traitsILi128ELi64ELi128ELi4ES3_EELb1ELb0ELb0ELb0ELb0ELb1ELb1ELb1EEEvNS_16Flash_fwd_paramsE$_ZN5flash30compute_attn_1rowblock_splitkvI23Flash_fwd_kernel_traitsILi128ELi64ELi128ELi4ELb0ELb0EN7cutlass10bfloat16_tE19Flash_kernel_traitsILi128ELi64ELi128ELi4ES3_EELb1ELb0ELb0ELb0ELb0ELb1ELb1ELb1ENS_16Flash_fwd_paramsEEEvRKT8_iiiii) ;  /* 0x0000002000007944 */ /* 0x018fea0003c00000 */
[----:B------:R-:W-:Y:S05]  /*01e0*/  BSYNC B4 ;  /* 0x0000000000047941 */ /* 0x000fea0003800000 */
.L_x_1947:
[----:B------:R-:W-:Y:S05]  /*01f0*/  EXIT ;  /* 0x000000000000794d */ /* 0x000fea0003800000 */
        .type           $_ZN5flash24flash_fwd_splitkv_kernelI23Flash_fwd_kernel_traitsILi128ELi64ELi128ELi4ELb0ELb0EN7cutlass10bfloat16_tE19Flash_kernel_traitsILi128ELi64ELi128ELi4ES3_EELb1ELb0ELb0ELb0ELb0ELb1ELb1ELb1EEEvNS_16Flash_fwd_paramsE$_ZN5flash30compute_attn_1rowblock_splitkvI23Flash_fwd_kernel_traitsILi128ELi64ELi128ELi4ELb0ELb0EN7cutlass10bfloat16_tE19Flash_kernel_traitsILi128ELi64ELi128ELi4ES3_EELb1ELb0ELb0ELb0ELb0ELb1ELb1ELb1ENS_16Flash_fwd_paramsEEEvRKT8_iiiii,@function
        .size           $_ZN5flash24flash_fwd_splitkv_kernelI23Flash_fwd_kernel_traitsILi128ELi64ELi128ELi4ELb0ELb0EN7cutlass10bfloat16_tE19Flash_kernel_traitsILi128ELi64ELi128ELi4ES3_EELb1ELb0ELb0ELb0ELb0ELb1ELb1ELb1EEEvNS_16Flash_fwd_paramsE$_ZN5flash30compute_attn_1rowblock_splitkvI23Flash_fwd_kernel_traitsILi128ELi64ELi128ELi4ELb0ELb0EN7cutlass10bfloat16_tE19Flash_kernel_traitsILi128ELi64ELi128ELi4ES3_EELb1ELb0ELb0ELb0ELb0ELb1ELb1ELb1ENS_16Flash_fwd_paramsEEEvRKT8_iiiii,($__internal_17_$__cuda_sm70_shflsync_bfly_p - $_ZN5flash24flash_fwd_splitkv_kernelI23Flash_fwd_kernel_traitsILi128ELi64ELi128ELi4ELb0ELb0EN7cutlass10bfloat16_tE19Flash_kernel_traitsILi128ELi64ELi128ELi4ES3_EELb1ELb0ELb0ELb0ELb0ELb1ELb1ELb1EEEvNS_16Flash_fwd_paramsE$_ZN5flash30compute_attn_1rowblock_splitkvI23Flash_fwd_kernel_traitsILi128ELi64ELi128ELi4ELb0ELb0EN7cutlass10bfloat16_tE19Flash_kernel_traitsILi128ELi64ELi128ELi4ES3_EELb1ELb0ELb0ELb0ELb0ELb1ELb1ELb1ENS_16Flash_fwd_paramsEEEvRKT8_iiiii)
$_ZN5flash24flash_fwd_splitkv_kernelI23Flash_fwd_kernel_traitsILi128ELi64ELi128ELi4ELb0ELb0EN7cutlass10bfloat16_tE19Flash_kernel_traitsILi128ELi64ELi128ELi4ES3_EELb1ELb0ELb0ELb0ELb0ELb1ELb1ELb1EEEvNS_16Flash_fwd_paramsE$_ZN5flash30compute_attn_1rowblock_splitkvI23Flash_fwd_kernel_traitsILi128ELi64ELi128ELi4ELb0ELb0EN7cutlass10bfloat16_tE19Flash_kernel_traitsILi128ELi64ELi128ELi4ES3_EELb1ELb0ELb0ELb0ELb0ELb1ELb1ELb1ENS_16Flash_fwd_paramsEEEvRKT8_iiiii:
        /* <DEDUP_REMOVED lines=20> */
.L_x_1949:
[----:B------:R-:W-:Y:S05]  /*0340*/  BSYNC B0 ;  /* 0x0000000000007941 */ /* 0x000fea0003800000 */
.L_x_1948:
        /* <DEDUP_REMOVED lines=17> */
.L_x_1951:
[----:B------:R4:W5:Y:S02]  /*0460*/  LD.E R62, [R10.64+0xb8] ;  /* 0x0000b8060a3e7980 */ /* 0x000964000c101900 */
.L_x_1952:
[----:B------:R-:W-:Y:S05]  /*0470*/  BSYNC B0 ;  /* 0x0000000000007941 */ /* 0x000fea0003800000 */
.L_x_1950:
        /* <DEDUP_REMOVED lines=10> */
.L_x_1954:
[----:B------:R-:W2:Y:S01]  /*0520*/  LD.E.64 R2, [R10.64+0x108] ;  /* 0x000108060a027980 */ /* 0x000ea2000c101b00 */
[----:B------:R-:W-:Y:S01]  /*0530*/  BSSY B0, `(.L_x_1956) ;  /* 0x0000006000007945 */ /* 0x000fe20003800000 */
[----:B------:R-:W-:Y:S01]  /*0540*/  IMAD.MOV.U32 R53, RZ, RZ, RZ ;  /* 0x000000ffff357224 */ /* 0x000fe200078e00ff */
[----:B--2---:R-:W-:-:S04]  /*0550*/  ISETP.NE.U32.AND P0, PT, R2, RZ, PT ;  /* 0x000000ff0200720c */ /* 0x004fc80003f05070 */
[----:B------:R-:W-:-:S13]  /*0560*/  ISETP.NE.AND.EX P0, PT, R3, RZ, PT, P0 ;  /* 0x000000ff0300720c */ /* 0x000fda0003f05300 */
[----:B------:R-:W-:Y:S05]  /*0570*/  @!P0 BRA `(.L_x_1957) ;  /* 0x0000001000008947 */ /* 0x000fea0003800000 */
[----:B------:R2:W5:Y:S02]  /*0580*/  LD.E R53, [R10.64+0xbc] ;  /* 0x0000bc060a357980 */ /* 0x000564000c101900 */
.L_x_1957:
[----:B------:R-:W-:Y:S05]  /*0590*/  BSYNC B0 ;  /* 0x0000000000007941 */ /* 0x000fea0003800000 */
.L_x_1956:
[----:B-----5:R-:W-:Y:S02]  /*05a0*/  IADD3 R53, R62, R53, RZ ;  /* 0x000000353e357210 */ /* 0x020fe40007ffe0ff */
.L_x_1955:
[----:B------:R-:W-:Y:S05]  /*05b0*/  BSYNC B1 ;  /* 0x0000000000017941 */ /* 0x000fea0003800000 */
.L_x_1953:
[----:B------:R-:W-:Y:S01]  /*05c0*/  IMAD.SHL.U32 R52, R233, 0x40, RZ ;  /* 0x00000040e9347824 */ /* 0x000fe200078e00ff */
[----:B------:R-:W-:Y:S01]  /*05d0*/  MOV R2, R232 ;  /* 0x000000e800027202 */ /* 0x000fe20000000f00 */
[----:B------:R-:W-:-:S03]  /*05e0*/  IMAD.MOV.U32 R3, RZ, RZ, 0x0 ;  /* 0x00000000ff037424 */ /* 0x000fc600078e00ff */
[----:B------:R-:W-:-:S13]  /*05f0*/  ISETP.GT.AND P0, PT, R234, R52, PT ;  /* 0x00000034ea00720c */ /* 0x000fda0003f04270 */
[----:B------:R-:W-:Y:S05]  /*0600*/  @!P0 RET.REL.NODEC R2 `(_ZN5flash24flash_fwd_splitkv_kernelI23Flash_fwd_kernel_traitsILi128ELi64ELi128ELi4ELb0ELb0EN7cutlass10bfloat16_tE19Flash_kernel_traitsILi128ELi64ELi128ELi4ES3_EELb1ELb0ELb0ELb0ELb0ELb1ELb1ELb1EEEvNS_16Flash_fwd_paramsE) ;  /* 0xfffff9f002008950 */ /* 0x000fea0003c3ffff */
[----:B------:R-:W4:Y:S04]  /*0610*/  LD.E R0, [R10.64+0xb8] ;  /* 0x0000b8060a007980 */ /* 0x000f28000c101900 */
[----:B------:R-:W5:Y:S01]  /*0620*/  LD.E R5, [R10.64+0x188] ;  /* 0x000188060a057980 */ /* 0x000f62000c101900 */
[----:B------:R-:W-:-:S03]  /*0630*/  IABS R3, c[0x0][0x10] ;  /* 0x0000040000037a13 */ /* 0x000fc60000000000 */
[----:B------:R-:W1:Y:S01]  /*0640*/  S2R R56, SR_TID.X ;  /* 0x0000000000387919 */ /* 0x000e620000002100 */
[----:B------:R-:W2:Y:S08]  /*0650*/  I2F.RP R8, R3 ;  /* 0x0000000300087306 */ /* 0x000eb00000209400 */
[----:B--2---:R-:W2:Y:S02]  /*0660*/  MUFU.RCP R8, R8 ;  /* 0x0000000800087308 */ /* 0x004ea40000001000 */
[----:B--2---:R-:W-:-:S06]  /*0670*/  IADD3 R8, R8, 0xffffffe, RZ ;  /* 0x0ffffffe08087810 */ /* 0x004fcc0007ffe0ff */
[----:B------:R-:W2:Y:S02]  /*0680*/  F2I.FTZ.U32.TRUNC.NTZ R9, R8 ;  /* 0x0000000800097305 */ /* 0x000ea4000021f000 */
[----:B-12---:R-:W-:Y:S02]  /*0690*/  IMAD.MOV R6, RZ, RZ, -R9 ;  /* 0x000000ffff067224 */ /* 0x006fe400078e0a09 */
[----:B------:R-:W-:Y:S02]  /*06a0*/  IMAD.MOV.U32 R8, RZ, RZ, RZ ;  /* 0x000000ffff087224 */ /* 0x000fe400078e00ff */
[----:B------:R-:W-:-:S04]  /*06b0*/  IMAD R6, R6, R3, RZ ;  /* 0x0000000306067224 */ /* 0x000fc800078e02ff */
[----:B------:R-:W-:Y:S01]  /*06c0*/  IMAD.HI.U32 R6, R9, R6, R8 ;  /* 0x0000000609067227 */ /* 0x000fe200078e0008 */
[----:B----4-:R-:W-:-:S04]  /*06d0*/  IADD3 R0, R0, 0x7f, RZ ;  /* 0x0000007f00007810 */ /* 0x010fc80007ffe0ff */
[----:B------:R-:W-:-:S04]  /*06e0*/  SHF.R.S32.HI R7, RZ, 0x1f, R0 ;  /* 0x0000001fff077819 */ /* 0x000fc80000011400 */
[----:B------:R-:W-:Y:S02]  /*06f0*/  LEA.HI R7, R7, R0, RZ, 0x7 ;  /* 0x0000000007077211 */ /* 0x000fe400078f38ff */
[----:B------:R-:W-:Y:S02]  /*0700*/  IABS R0, c[0x0][0x10] ;  /* 0x0000040000007a13 */ /* 0x000fe40000000000 */
[----:B------:R-:W-:-:S03]  /*0710*/  LEA.HI.SX32 R7, R7, c[0x0][0x10], 0x19 ;  /* 0x0000040007077a11 */ /* 0x000fc600078fcaff */
[----:B------:R-:W-:Y:S01]  /*0720*/  IMAD.MOV R0, RZ, RZ, -R0 ;  /* 0x000000ffff007224 */ /* 0x000fe200078e0a00 */
[----:B------:R-:W-:-:S04]  /*0730*/  IADD3 R7, R7, -0x1, RZ ;  /* 0xffffffff07077810 */ /* 0x000fc80007ffe0ff */
[----:B------:R-:W-:Y:S02]  /*0740*/  IABS R2, R7 ;  /* 0x0000000700027213 */ /* 0x000fe40000000000 */
[----:B------:R-:W-:-:S03]  /*0750*/  LOP3.LUT R7, R7, c[0x0][0x10], RZ, 0x3c, !PT ;  /* 0x0000040007077a12 */ /* 0x000fc600078e3cff */
[----:B------:R-:W-:Y:S01]  /*0760*/  IMAD.HI.U32 R6, R6, R2, RZ ;  /* 0x0000000206067227 */ /* 0x000fe200078e00ff */
[----:B------:R-:W-:-:S03]  /*0770*/  ISETP.GE.AND P0, PT, R7, RZ, PT ;  /* 0x000000ff0700720c */ /* 0x000fc60003f06270 */
[----:B------:R-:W-:Y:S01]  /*0780*/  IMAD R0, R6, R0, R2 ;  /* 0x0000000006007224 */ /* 0x000fe200078e0202 */
[----:B------:R-:W-:-:S04]  /*0790*/  IADD3 R2, R53, 0x7f, RZ ;  /* 0x0000007f35027810 */ /* 0x000fc80007ffe0ff */
[----:B------:R-:W-:-:S13]  /*07a0*/  ISETP.GT.U32.AND P1, PT, R3, R0, PT ;  /* 0x000000000300720c */ /* 0x000fda0003f24070 */
[----:B------:R-:W-:Y:S01]  /*07b0*/  @!P1 IMAD.IADD R0, R0, 0x1, -R3 ;  /* 0x0000000100009824 */ /* 0x000fe200078e0a03 */
[----:B------:R-:W-:Y:S02]  /*07c0*/  @!P1 IADD3 R6, R6, 0x1, RZ ;  /* 0x0000000106069810 */ /* 0x000fe40007ffe0ff */
[----:B------:R-:W-:Y:S02]  /*07d0*/  ISETP.NE.AND P1, PT, RZ, c[0x0][0x10], PT ;  /* 0x00000400ff007a0c */ /* 0x000fe40003f25270 */
[----:B------:R-:W-:Y:S02]  /*07e0*/  ISETP.GE.U32.AND P2, PT, R0, R3, PT ;  /* 0x000000030000720c */ /* 0x000fe40003f46070 */
[----:B------:R-:W-:-:S04]  /*07f0*/  IADD3 R3, -R234, 0xbf, R52 ;  /* 0x000000bfea037810 */ /* 0x000fc80007ffe134 */
[----:B-----5:R-:W-:Y:S02]  /*0800*/  IADD3 R5, R5, R3, R53 ;  /* 0x0000000305057210 */ /* 0x020fe40007ffe035 */
[----:B------:R-:W-:Y:S02]  /*0810*/  SHF.R.S32.HI R3, RZ, 0x1f, R2 ;  /* 0x0000001fff037819 */ /* 0x000fe40000011402 */
[----:B------:R-:W-:Y:S02]  /*0820*/  SHF.R.S32.HI R50, RZ, 0x1f, R5 ;  /* 0x0000001fff327819 */ /* 0x000fe40000011405 */
[----:B------:R-:W-:Y:S02]  /*0830*/  LEA.HI R2, R3, R2, RZ, 0x7 ;  /* 0x0000000203027211 */ /* 0x000fe400078f38ff */
[----:B------:R-:W-:Y:S02]  /*0840*/  @P2 IADD3 R6, R6, 0x1, RZ ;  /* 0x0000000106062810 */ /* 0x000fe40007ffe0ff */
[----:B------:R-:W-:-:S02]  /*0850*/  LEA.HI R50, R50, R5, RZ, 0x7 ;  /* 0x0000000532327211 */ /* 0x000fc400078f38ff */
[----:B------:R-:W-:Y:S01]  /*0860*/  SHF.R.S32.HI R2, RZ, 0x7, R2 ;  /* 0x00000007ff027819 */ /* 0x000fe20000011402 */
[----:B------:R-:W-:Y:S01]  /*0870*/  IMAD.MOV.U32 R0, RZ, RZ, R6 ;  /* 0x000000ffff007224 */ /* 0x000fe200078e0006 */
[----:B------:R-:W-:-:S03]  /*0880*/  SHF.R.S32.HI R50, RZ, 0x7, R50 ;  /* 0x00000007ff327819 */ /* 0x000fc60000011432 */
[----:B------:R-:W-:Y:S01]  /*0890*/  @!P0 IMAD.MOV R0, RZ, RZ, -R0 ;  /* 0x000000ffff008224 */ /* 0x000fe200078e0a00 */
[----:B------:R-:W-:-:S05]  /*08a0*/  @!P1 LOP3.LUT R0, RZ, c[0x0][0x10], RZ, 0x33, !PT ;  /* 0x00000400ff009a12 */ /* 0x000fca00078e33ff */
[----:B------:R-:W-:-:S04]  /*08b0*/  IMAD R229, R0, UR8, RZ ;  /* 0x0000000800e57c24 */ /* 0x000fc8000f8e02ff */
[----:B------:R-:W-:-:S05]  /*08c0*/  IMAD.IADD R0, R0, 0x1, R229 ;  /* 0x0000000100007824 */ /* 0x000fca00078e02e5 */
[----:B------:R-:W-:-:S04]  /*08d0*/  IMNMX R0, R2, R0, PT ;  /* 0x0000000002007217 */ /* 0x000fc80003800200 */
[----:B------:R-:W-:-:S04]  /*08e0*/  IMNMX R50, R0, R50, PT ;  /* 0x0000003200327217 */ /* 0x000fc80003800200 */
[----:B------:R-:W-:-:S13]  /*08f0*/  ISETP.GE.AND P0, PT, R229, R50, PT ;  /* 0x00000032e500720c */ /* 0x000fda0003f06270 */
[----:B------:R-:W-:Y:S05]  /*0900*/  @!P0 BRA `(.L_x_1958) ;  /* 0x0000082000008947 */ /* 0x000fea0003800000 */
[----:B------:R1:W2:Y:S04]  /*0910*/  LD.E.64 R2, [R10.64+0xb0] ;  /* 0x0000b0060a027980 */ /* 0x0002a8000c101b00 */
[----:B------:R1:W4:Y:S04]  /*0920*/  LD.E R5, [R10.64+0x60] ;  /* 0x000060060a057980 */ /* 0x000328000c101900 */
[----:B---3--:R1:W3:Y:S04]  /*0930*/  LD.E R0, [R10.64+0xcc] ;  /* 0x0000cc060a007980 */ /* 0x0082e8000c101900 */
[----:B------:R1:W3:Y:S04]  /*0940*/  LD.E.64 R6, [R10.64+0x78] ;  /* 0x000078060a067980 */ /* 0x0002e8000c101b00 */
[----:B------:R1:W5:Y:S04]  /*0950*/  LD.E R4, [R10.64+0xc0] ;  /* 0x0000c0060a047980 */ /* 0x000368000c101900 */
[----:B-1----:R-:W5:Y:S01]  /*0960*/  LD.E.64 R10, [R10.64+0xa8] ;  /* 0x0000a8060a0a7980 */ /* 0x002f62000c101b00 */
[----:B------:R-:W-:Y:S01]  /*0970*/  SHF.R.S32.HI R8, RZ, 0x1f, R56 ;  /* 0x0000001fff087819 */ /* 0x000fe20000011438 */
[----:B------:R-:W-:Y:S03]  /*0980*/  BSSY B0, `(.L_x_1959) ;  /* 0x0000018000007945 */ /* 0x000fe60003800000 */
[----:B------:R-:W-:-:S04]  /*0990*/  LEA.HI R8, R8, R56, RZ, 0x4 ;  /* 0x0000003808087211 */ /* 0x000fc800078f20ff */
[----:B------:R-:W-:Y:S02]  /*09a0*/  LOP3.LUT R9, R8, 0xfffffff0, RZ, 0xc0, !PT ;  /* 0xfffffff008097812 */ /* 0x000fe400078ec0ff */
[----:B------:R-:W-:-:S03]  /*09b0*/  SHF.R.S32.HI R8, RZ, 0x4, R8 ;  /* 0x00000004ff087819 */ /* 0x000fc60000011408 */
[----:B------:R-:W-:-:S04]  /*09c0*/  IMAD.IADD R56, R56, 0x1, -R9 ;  /* 0x0000000138387824 */ /* 0x000fc800078e0a09 */
[----:B------:R-:W-:-:S05]  /*09d0*/  IMAD.SHL.U32 R12, R56, 0x4, RZ ;  /* 0x00000004380c7824 */ /* 0x000fca00078e00ff */
[----:B------:R-:W-:-:S05]  /*09e0*/  SHF.R.S32.HI R13, RZ, 0x1f, R12 ;  /* 0x0000001fff0d7819 */ /* 0x000fca000001140c */
[----:B------:R-:W-:-:S04]  /*09f0*/  IMAD.WIDE R14, R8, 0x80, R12 ;  /* 0x00000080080e7825 */ /* 0x000fc800078e020c */
[----:B--2---:R-:W-:-:S04]  /*0a00*/  IMAD R2, R2, UR8, R236 ;  /* 0x0000000802027c24 */ /* 0x004fc8000f8e02ec */
[----:B----4-:R-:W-:-:S04]  /*0a10*/  IMAD R2, R2, R5, R235 ;  /* 0x0000000502027224 */ /* 0x010fc800078e02eb */
[--C-:B------:R-:W-:Y:S02]  /*0a20*/  IMAD R3, R3, R2, R52.reuse ;  /* 0x0000000203037224 */ /* 0x100fe400078e0234 */
[----:B------:R-:W-:Y:S02]  /*0a30*/  IMAD.IADD R52, R234, 0x1, -R52 ;  /* 0x00000001ea347824 */ /* 0x000fe400078e0a34 */
[----:B---3--:R-:W-:-:S03]  /*0a40*/  IMAD R2, R3, R0, RZ ;  /* 0x0000000003027224 */ /* 0x008fc600078e02ff */
[----:B------:R-:W-:Y:S02]  /*0a50*/  ISETP.GE.AND P1, PT, R8, R52, PT ;  /* 0x000000340800720c */ /* 0x000fe40003f26270 */
[----:B------:R-:W-:-:S04]  /*0a60*/  IADD3 R0, P0, R2, R14, RZ ;  /* 0x0000000e02007210 */ /* 0x000fc80007f1e0ff */
[----:B------:R-:W-:Y:S02]  /*0a70*/  LEA.HI.X.SX32 R2, R2, R15, 0x1, P0 ;  /* 0x0000000f02027211 */ /* 0x000fe400000f0eff */
[----:B------:R-:W-:Y:S02]  /*0a80*/  LEA R16, P0, R0, R6, 0x2 ;  /* 0x0000000600107211 */ /* 0x000fe400078010ff */
[----:B------:R-:W-:Y:S02]  /*0a90*/  IADD3 R15, R12, 0x40, RZ ;  /* 0x000000400c0f7810 */ /* 0x000fe40007ffe0ff */
[----:B------:R-:W-:Y:S01]  /*0aa0*/  LEA.HI.X R17, R0, R7, R2, 0x2, P0 ;  /* 0x0000000700117211 */ /* 0x000fe200000f1402 */
[----:B------:R-:W-:Y:S05]  /*0ab0*/  @P1 BRA `(.L_x_1960) ;  /* 0x0000004000001947 */ /* 0x000fea0003800000 */
[-C--:B-----5:R-:W-:Y:S02]  /*0ac0*/  ISETP.GE.AND P1, PT, R12, R4.reuse, PT ;  /* 0x000000040c00720c */ /* 0x0a0fe40003f26270 */
[----:B------:R-:W-:-:S11]  /*0ad0*/  ISETP.GE.AND P0, PT, R15, R4, PT ;  /* 0x000000040f00720c */ /* 0x000fd60003f06270 */
[----:B------:R1:W-:Y:S04]  /*0ae0*/  @!P1 ST.E.128 [R16.64], RZ ;  /* 0x000000ff10009985 */ /* 0x0003e8000c101d06 */
[----:B------:R1:W-:Y:S02]  /*0af0*/  @!P0 ST.E.128 [R16.64+0x100], RZ ;  /* 0x000100ff10008985 */ /* 0x0003e4000c101d06 */
.L_x_1960:
[----:B------:R-:W-:Y:S05]  /*0b00*/  BSYNC B0 ;  /* 0x0000000000007941 */ /* 0x000fea0003800000 */
.L_x_1959:
        /* <DEDUP_REMOVED lines=8> */
.L_x_1962:
[----:B------:R-:W-:Y:S05]  /*0b90*/  BSYNC B0 ;  /* 0x0000000000007941 */ /* 0x000fea0003800000 */
.L_x_1961:
        /* <DEDUP_REMOVED lines=8> */
.L_x_1964:
[----:B------:R-:W-:Y:S05]  /*0c20*/  BSYNC B0 ;  /* 0x0000000000007941 */ /* 0x000fea0003800000 */
.L_x_1963:
        /* <DEDUP_REMOVED lines=8> */
.L_x_1966:
[----:B------:R-:W-:Y:S05]  /*0cb0*/  BSYNC B0 ;  /* 0x0000000000007941 */ /* 0x000fea0003800000 */
.L_x_1965:
        /* <DEDUP_REMOVED lines=8> */
.L_x_1968:
[----:B------:R-:W-:Y:S05]  /*0d40*/  BSYNC B0 ;  /* 0x0000000000007941 */ /* 0x000fea0003800000 */
.L_x_1967:
        /* <DEDUP_REMOVED lines=8> */
.L_x_1970:
[----:B------:R-:W-:Y:S05]  /*0dd0*/  BSYNC B0 ;  /* 0x0000000000007941 */ /* 0x000fea0003800000 */
.L_x_1969:
        /* <DEDUP_REMOVED lines=8> */
.L_x_1972:
[----:B------:R-:W-:Y:S05]  /*0e60*/  BSYNC B0 ;  /* 0x0000000000007941 */ /* 0x000fea0003800000 */
.L_x_1971:
        /* <DEDUP_REMOVED lines=8> */
.L_x_1974:
[----:B------:R-:W-:Y:S05]  /*0ef0*/  BSYNC B0 ;  /* 0x0000000000007941 */ /* 0x000fea0003800000 */
.L_x_1973:
[----:B------:R-:W-:Y:S02]  /*0f00*/  ISETP.NE.AND P6, PT, R56, RZ, PT ;  /* 0x000000ff3800720c */ /* 0x000fe40003fc5270 */
[----:B-----5:R-:W-:Y:S02]  /*0f10*/  SHF.R.S32.HI R4, RZ, 0x1f, R3 ;  /* 0x0000001fff047819 */ /* 0x020fe40000011403 */
[----:B------:R-:W-:Y:S02]  /*0f20*/  ISETP.GE.OR P0, PT, R8, R52, P6 ;  /* 0x000000340800720c */ /* 0x000fe40003706670 */
[----:B------:R-:W-:-:S02]  /*0f30*/  IADD3 R3, P1, R3, R8, RZ ;  /* 0x0000000803037210 */ /* 0x000fc40007f3e0ff */
[----:B------:R-:W-:Y:S02]  /*0f40*/  ISETP.GE.OR P4, PT, R9, R52, P6 ;  /* 0x000000340900720c */ /* 0x000fe40003786670 */
[----:B------:R-:W-:Y:S02]  /*0f50*/  LEA.HI.X.SX32 R4, R8, R4, 0x1, P1 ;  /* 0x0000000408047211 */ /* 0x000fe400008f0eff */
[C---:B------:R-:W-:Y:S02]  /*0f60*/  LEA R8, P1, R3.reuse, R10, 0x2 ;  /* 0x0000000a03087211 */ /* 0x040fe400078210ff */
[-C--:B------:R-:W-:Y:S02]  /*0f70*/  ISETP.GE.OR P5, PT, R14, R52.reuse, P6 ;  /* 0x000000340e00720c */ /* 0x080fe400037a6670 */
[----:B------:R-:W-:Y:S01]  /*0f80*/  LEA.HI.X R9, R3, R11, R4, 0x2, P1 ;  /* 0x0000000b03097211 */ /* 0x000fe200008f1404 */
[----:B------:R-:W-:Y:S01]  /*0f90*/  @!P0 IMAD.MOV.U32 R3, RZ, RZ, -0x800000 ;  /* 0xff800000ff038424 */ /* 0x000fe200078e00ff */
[----:B------:R-:W-:-:S02]  /*0fa0*/  ISETP.GE.OR P1, PT, R5, R52, P6 ;  /* 0x000000340500720c */ /* 0x000fc40003726670 */
[-C--:B------:R-:W-:Y:S02]  /*0fb0*/  ISETP.GE.OR P3, PT, R7, R52.reuse, P6 ;  /* 0x000000340700720c */ /* 0x080fe40003766670 */
[----:B------:R1:W-:Y:S01]  /*0fc0*/  @!P0 ST.E [R8.64], R3 ;  /* 0x0000000308008985 */ /* 0x0003e2000c101906 */
[-C--:B------:R-:W-:Y:S02]  /*0fd0*/  ISETP.GE.OR P0, PT, R2, R52.reuse, P6 ;  /* 0x000000340200720c */ /* 0x080fe40003706670 */
[-C--:B------:R-:W-:Y:S01]  /*0fe0*/  ISETP.GE.OR P2, PT, R6, R52.reuse, P6 ;  /* 0x000000340600720c */ /* 0x080fe20003746670 */
[----:B------:R-:W-:Y:S01]  /*0ff0*/  @!P4 IMAD.MOV.U32 R6, RZ, RZ, -0x800000 ;  /* 0xff800000ff06c424 */ /* 0x000fe200078e00ff */
[----:B------:R-:W-:Y:S01]  /*1000*/  ISETP.GE.OR P6, PT, R0, R52, P6 ;  /* 0x000000340000720c */ /* 0x000fe200037c6670 */
[----:B------:R-:W-:-:S03]  /*1010*/  @!P5 IMAD.MOV.U32 R2, RZ, RZ, -0x800000 ;  /* 0xff800000ff02d424 */ /* 0x000fc600078e00ff */
[----:B------:R-:W-:Y:S02]  /*1020*/  @!P4 ST.E [R8.64+0x40], R6 ;  /* 0x000040060800c985 */ /* 0x000fe4000c101906 */
[----:B------:R-:W-:Y:S02]  /*1030*/  @!P3 IMAD.MOV.U32 R5, RZ, RZ, -0x800000 ;  /* 0xff800000ff05b424 */ /* 0x000fe400078e00ff */
[----:B------:R2:W-:Y:S03]  /*1040*/  @!P5 ST.E [R8.64+0x20], R2 ;  /* 0x000020020800d985 */ /* 0x0005e6000c101906 */
[----:B------:R-:W-:Y:S01]  /*1050*/  @!P2 IMAD.MOV.U32 R4, RZ, RZ, -0x800000 ;  /* 0xff800000ff04a424 */ /* 0x000fe200078e00ff */
[----:B------:R-:W-:Y:S04]  /*1060*/  @!P3 ST.E [R8.64+0x60], R5 ;  /* 0x000060050800b985 */ /* 0x000fe8000c101906 */
[----:B------:R-:W-:Y:S01]  /*1070*/  @!P2 ST.E [R8.64+0x80], R4 ;  /* 0x000080040800a985 */ /* 0x000fe2000c101906 */
[----:B-1----:R-:W-:-:S05]  /*1080*/  @!P1 IMAD.MOV.U32 R3, RZ, RZ, -0x800000 ;  /* 0xff800000ff039424 */ /* 0x002fca00078e00ff */
[----:B------:R1:W-:Y:S01]  /*1090*/  @!P1 ST.E [R8.64+0xa0], R3 ;  /* 0x0000a00308009985 */ /* 0x0003e2000c101906 */
[----:B--2---:R-:W-:-:S05]  /*10a0*/  @!P0 IMAD.MOV.U32 R2, RZ, RZ, -0x800000 ;  /* 0xff800000ff028424 */ /* 0x004fca00078e00ff */
[----:B------:R2:W-:Y:S01]  /*10b0*/  @!P0 ST.E [R8.64+0xc0], R2 ;  /* 0x0000c00208008985 */ /* 0x0005e2000c101906 */
[----:B-1----:R-:W-:Y:S02]  /*10c0*/  IMAD.MOV.U32 R3, RZ, RZ, 0x0 ;  /* 0x00000000ff037424 */ /* 0x002fe400078e00ff */
[----:B--2---:R-:W-:-:S04]  /*10d0*/  IMAD.MOV.U32 R2, RZ, RZ, R232 ;  /* 0x000000ffff027224 */ /* 0x004fc800078e00e8 */
[----:B------:R-:W-:Y:S05]  /*10e0*/  @P6 RET.REL.NODEC R2 `(_ZN5flash24flash_fwd_splitkv_kernelI23Flash_fwd_kernel_traitsILi128ELi64ELi128ELi4ELb0ELb0EN7cutlass10bfloat16_tE19Flash_kernel_traitsILi128ELi64ELi128ELi4ES3_EELb1ELb0ELb0ELb0ELb0ELb1ELb1ELb1EEEvNS_16Flash_fwd_paramsE) ;  /* 0xffffef1002006950 */ /* 0x000fea0003c3ffff */
[----:B------:R-:W-:Y:S02]  /*10f0*/  MOV R0, 0xff800000 ;  /* 0xff80000000007802 */ /* 0x000fe40000000f00 */
[----:B------:R-:W-:-:S03]  /*1100*/  MOV R233, 0x0 ;  /* 0x0000000000e97802 */ /* 0x000fc60000000f00 */
[----:B------:R1:W-:Y:S01]  /*1110*/  ST.E [R8.64+0xe0], R0 ;  /* 0x0000e00008007985 */ /* 0x0003e2000c101906 */
[----:B------:R-:W-:Y:S05]  /*1120*/  RET.REL.NODEC R232 `(_ZN5flash24flash_fwd_splitkv_kernelI23Flash_fwd_kernel_traitsILi128ELi64ELi128ELi4ELb0ELb0EN7cutlass10bfloat16_tE19Flash_kernel_traitsILi128ELi64ELi128ELi4ES3_EELb1ELb0ELb0ELb0ELb0ELb1ELb1ELb1EEEvNS_16Flash_fwd_paramsE) ;  /* 0xffffeed0e8007950 */ /* 0x000fea0003c3ffff */
.L_x_1958:
[----:B------:R-:W2:Y:S04]  /*1130*/  LD.E.64 R6, [R10.64+0x160] ;  /* 0x000160060a067980 */ /* 0x000ea8000c101b00 */
        /* <DEDUP_REMOVED lines=30> */
[----:B-----5:R-:W2:Y:S04]  /*1320*/  LD.E.64 R14, [R10.64+0x28] ;  /* 0x000028060a0e7980 */ /* 0x020ea8000c101b00 */
        /* <DEDUP_REMOVED lines=28> */
[----:B------:R2:W3:Y:S01]  /*14f0*/  LD.E R3, [R12.64] ;  /* 0x000000060c037980 */ /* 0x0004e2000c101900 */
        /* <DEDUP_REMOVED lines=8> */
[----:B--2---:R-:W-:Y:S01]  /*1580*/  IMAD R12, R0, R8, RZ ;  /* 0x00000008000c7224 */ /* 0x004fe200078e02ff */
        /* <DEDUP_REMOVED lines=26> */
[----:B------:R-:W-:Y:S02]  /*1730*/  IMAD R8, R42, R5, R8 ;  /* 0x000000052a087224 */ /* 0x000fe400078e0208 */
[----:B------:R-:W-:-:S03]  /*1740*/  IMAD R7, R15, R3, RZ ;  /* 0x000000030f077224 */ /* 0x000fc600078e02ff */
[----:B------:R-:W-:Y:S01]  /*1750*/  IADD3 R21, R21, R8, RZ ;  /* 0x0000000815157210 */ /* 0x000fe20007ffe0ff */
[----:B------:R-:W-:Y:S02]  /*1760*/  IMAD R8, R19, R12, RZ ;  /* 0x0000000c13087224 */ /* 0x000fe400078e02ff */
[----:B------:R-:W-:Y:S02]  /*1770*/  IMAD R7, R14, R0, R7 ;  /* 0x000000000e077224 */ /* 0x000fe400078e0207 */
[----:B------:R-:W-:Y:S02]  /*1780*/  IMAD R0, R18, R9, R8 ;  /* 0x0000000912007224 */ /* 0x000fe400078e0208 */
[----:B------:R-:W-:-:S04]  /*1790*/  IMAD.WIDE.U32 R24, R14, R3, RZ ;  /* 0x000000030e187225 */ /* 0x000fc800078e00ff */
[----:B------:R-:W-:Y:S01]  /*17a0*/  IMAD.WIDE.U32 R18, R12, R18, R20 ;  /* 0x000000120c127225 */ /* 0x000fe200078e0014 */
[----:B------:R-:W-:-:S03]  /*17b0*/  IADD3 R7, R25, R7, RZ ;  /* 0x0000000719077210 */ /* 0x000fc60007ffe0ff */
[----:B------:R-:W-:Y:S01]  /*17c0*/  IMAD.MOV.U32 R8, RZ, RZ, R24 ;  /* 0x000000ffff087224 */ /* 0x000fe200078e0018 */
[----:B------:R-:W-:Y:S01]  /*17d0*/  MOV R3, R18 ;  /* 0x0000001200037202 */ /* 0x000fe20000000f00 */
[----:B------:R-:W-:Y:S01]  /*17e0*/  IMAD.IADD R0, R19, 0x1, R0 ;  /* 0x0000000113007824 */ /* 0x000fe200078e0200 */
[----:B------:R-:W-:Y:S05]  /*17f0*/  BRA `(.L_x_1977) ;  /* 0x0000054000007947 */ /* 0x000fea0003800000 */
.L_x_1976:
        /* <DEDUP_REMOVED lines=22> */
[----:B------:R-:W-:Y:S02]  /*1960*/  IMAD R0, R6, R0, R8 ;  /* 0x0000000006007224 */ /* 0x000fe400078e0208 */
[-C--:B----4-:R-:W-:Y:S02]  /*1970*/  @!P3 IMAD R2, R43, R15.reuse, RZ ;  /* 0x0000000f2b02b224 */ /* 0x090fe400078e02ff */
[----:B------:R-:W-:Y:S01]  /*1980*/  @!P3 IMAD.WIDE.U32 R30, R42, R15, RZ ;  /* 0x0000000f2a1eb225 */ /* 0x000fe200078e00ff */
[----:B------:R-:W-:-:S03]  /*1990*/  ISETP.GT.U32.AND P0, PT, R3, R0, PT ;  /* 0x000000000300720c */ /* 0x000fc60003f04070 */
[----:B------:R-:W-:Y:S02]  /*19a0*/  @!P3 IMAD R2, R5, R42, R2 ;  /* 0x0000002a0502b224 */ /* 0x000fe400078e0202 */
[----:B------:R-:W-:Y:S01]  /*19b0*/  @P3 IMAD.IADD R8, R15, 0x1, R18 ;  /* 0x000000010f083824 */ /* 0x000fe200078e0212 */
[----:B-----5:R-:W-:Y:S02]  /*19c0*/  @!P3 SHF.R.S32.HI R5, RZ, 0x1f, R14 ;  /* 0x0000001fff05b819 */ /* 0x020fe4000001140e */
[----:B------:R-:W-:Y:S01]  /*19d0*/  @!P3 IADD3 R9, R31, R2, RZ ;  /* 0x000000021f09b210 */ /* 0x000fe20007ffe0ff */
[-C--:B------:R-:W-:Y:S02]  /*19e0*/  @P3 IMAD R12, R43, R8.reuse, RZ ;  /* 0x000000082b0c3224 */ /* 0x080fe400078e02ff */
[----:B------:R-:W-:-:S04]  /*19f0*/  @P3 IMAD.WIDE.U32 R28, R42, R8, RZ ;  /* 0x000000082a1c3225 */ /* 0x000fc800078e00ff */
[-C--:B---3--:R-:W-:Y:S02]  /*1a00*/  @!P3 IMAD R2, R27, R14.reuse, RZ ;  /* 0x0000000e1b02b224 */ /* 0x088fe400078e02ff */
[----:B------:R-:W-:Y:S02]  /*1a10*/  @!P3 IMAD.MOV.U32 R8, RZ, RZ, R30 ;  /* 0x000000ffff08b224 */ /* 0x000fe400078e001e */
[C---:B------:R-:W-:Y:S02]  /*1a20*/  @!P3 IMAD R2, R26.reuse, R5, R2 ;  /* 0x000000051a02b224 */ /* 0x040fe400078e0202 */
[----:B------:R-:W-:Y:S01]  /*1a30*/  @!P3 IMAD.WIDE.U32 R8, R26, R14, R8 ;  /* 0x0000000e1a08b225 */ /* 0x000fe200078e0008 */
[----:B------:R-:W-:Y:S02]  /*1a40*/  @P3 IADD3 R12, R29, R12, RZ ;  /* 0x0000000c1d0c3210 */ /* 0x000fe40007ffe0ff */
[----:B------:R-:W-:Y:S01]  /*1a50*/  @!P0 IADD3 R0, R0, -R3, RZ ;  /* 0x8000000300008210 */ /* 0x000fe20007ffe0ff */
[----:B------:R-:W-:Y:S01]  /*1a60*/  @P3 IMAD.MOV.U32 R13, RZ, RZ, R28 ;  /* 0x000000ffff0d3224 */ /* 0x000fe200078e001c */
[----:B------:R-:W-:Y:S01]  /*1a70*/  @!P3 MOV R13, R8 ;  /* 0x00000008000db202 */ /* 0x000fe20000000f00 */
[----:B------:R-:W-:Y:S01]  /*1a80*/  @!P3 IMAD.IADD R12, R9, 0x1, R2 ;  /* 0x00000001090cb824 */ /* 0x000fe200078e0202 */
[----:B------:R-:W-:-:S04]  /*1a90*/  ISETP.GE.U32.AND P2, PT, R0, R3, PT ;  /* 0x000000030000720c */ /* 0x000fc80003f46070 */
[-C--:B------:R-:W-:Y:S02]  /*1aa0*/  LOP3.LUT R13, R13, R12.reuse, RZ, 0x3c, !PT ;  /* 0x0000000c0d0d7212 */ /* 0x080fe400078e3cff */
[----:B------:R-:W-:Y:S02]  /*1ab0*/  LEA R2, R50, 0xffffff80, 0x7 ;  /* 0xffffff8032027811 */ /* 0x000fe400078e38ff */
[----:B------:R-:W-:Y:S02]  /*1ac0*/  LOP3.LUT R3, R235, R7, RZ, 0x3c, !PT ;  /* 0x00000007eb037212 */ /* 0x000fe400078e3cff */
[----:B------:R-:W-:Y:S02]  /*1ad0*/  LOP3.LUT R12, R13, R12, RZ, 0x3c, !PT ;  /* 0x0000000c0d0c7212 */ /* 0x000fe400078e3cff */
[----:B------:R-:W-:Y:S01]  /*1ae0*/  @!P0 IADD3 R6, R6, 0x1, RZ ;  /* 0x0000000106068810 */ /* 0x000fe20007ffe0ff */
[----:B------:R-:W-:Y:S01]  /*1af0*/  @!P3 IMAD R8, R49, R15, RZ ;  /* 0x0000000f3108b224 */ /* 0x000fe200078e02ff */
[----:B------:R-:W-:Y:S01]  /*1b00*/  @!P3 SHF.R.S32.HI R0, RZ, 0x1f, R15 ;  /* 0x0000001fff00b819 */ /* 0x000fe2000001140f */
[----:B------:R-:W-:Y:S01]  /*1b10*/  IMAD R9, R43, R2, RZ ;  /* 0x000000022b097224 */ /* 0x000fe200078e02ff */
[----:B------:R-:W-:-:S02]  /*1b20*/  SHF.R.S32.HI R5, RZ, 0x1f, R2 ;  /* 0x0000001fff057819 */ /* 0x000fc40000011402 */
[----:B------:R-:W-:Y:S02]  /*1b30*/  ISETP.GE.AND P1, PT, R3, RZ, PT ;  /* 0x000000ff0300720c */ /* 0x000fe40003f26270 */
[----:B------:R-:W-:Y:S02]  /*1b40*/  LOP3.LUT R13, R13, R12, RZ, 0x3c, !PT ;  /* 0x0000000c0d0d7212 */ /* 0x000fe400078e3cff */
[----:B------:R-:W-:Y:S02]  /*1b50*/  ISETP.NE.AND P0, PT, R7, RZ, PT ;  /* 0x000000ff0700720c */ /* 0x000fe40003f05270 */
[----:B------:R-:W-:Y:S01]  /*1b60*/  @P2 IADD3 R6, R6, 0x1, RZ ;  /* 0x0000000106062810 */ /* 0x000fe20007ffe0ff */
[----:B------:R-:W-:Y:S02]  /*1b70*/  @!P3 IMAD R0, R0, R48, R8 ;  /* 0x000000300000b224 */ /* 0x000fe400078e0208 */
[----:B------:R-:W-:Y:S02]  /*1b80*/  IMAD R9, R5, R42, R9 ;  /* 0x0000002a05097224 */ /* 0x000fe400078e0209 */
[----:B------:R-:W-:-:S04]  /*1b90*/  IMAD.WIDE.U32 R28, R42, R2, R12 ;  /* 0x000000022a1c7225 */ /* 0x000fc800078e000c */
[----:B------:R-:W-:-:S04]  /*1ba0*/  @!P3 IMAD.WIDE.U32 R26, R48, R15, RZ ;  /* 0x0000000f301ab225 */ /* 0x000fc800078e00ff */
[----:B------:R-:W-:Y:S02]  /*1bb0*/  IMAD.MOV.U32 R12, RZ, RZ, R6 ;  /* 0x000000ffff0c7224 */ /* 0x000fe400078e0006 */
[----:B------:R-:W-:Y:S01]  /*1bc0*/  IMAD.IADD R19, R29, 0x1, R9 ;  /* 0x000000011d137824 */ /* 0x000fe200078e0209 */
[----:B------:R-:W-:Y:S01]  /*1bd0*/  @!P3 IADD3 R9, R27, R0, RZ ;  /* 0x000000001b09b210 */ /* 0x000fe20007ffe0ff */
[----:B------:R-:W-:Y:S01]  /*1be0*/  @!P3 IMAD R3, R25, R14, RZ ;  /* 0x0000000e1903b224 */ /* 0x000fe200078e02ff */
[----:B------:R-:W-:Y:S01]  /*1bf0*/  @!P3 SHF.R.S32.HI R0, RZ, 0x1f, R14 ;  /* 0x0000001fff00b819 */ /* 0x000fe2000001140e */
[----:B------:R-:W-:Y:S01]  /*1c00*/  @!P3 IMAD.MOV.U32 R8, RZ, RZ, R26 ;  /* 0x000000ffff08b224 */ /* 0x000fe200078e001a */
[----:B------:R-:W-:Y:S02]  /*1c10*/  @!P1 IADD3 R12, -R12, RZ, RZ ;  /* 0x000000ff0c0c9210 */ /* 0x000fe40007ffe1ff */
[----:B------:R-:W-:Y:S01]  /*1c20*/  @!P0 LOP3.LUT R12, RZ, R7, RZ, 0x33, !PT ;  /* 0x00000007ff0c8212 */ /* 0x000fe200078e33ff */
[C---:B------:R-:W-:Y:S01]  /*1c30*/  @!P3 IMAD R0, R24.reuse, R0, R3 ;  /* 0x000000001800b224 */ /* 0x040fe200078e0203 */
[----:B------:R-:W-:Y:S01]  /*1c40*/  @P3 IADD3 R15, R15, R18, RZ ;  /* 0x000000120f0f3210 */ /* 0x000fe20007ffe0ff */
[----:B------:R-:W-:Y:S01]  /*1c50*/  @!P3 IMAD.WIDE.U32 R24, R24, R14, R8 ;  /* 0x0000000e1818b225 */ /* 0x000fe200078e0008 */
[----:B------:R-:W-:-:S03]  /*1c60*/  SHF.R.S32.HI R9, RZ, 0x1f, R12 ;  /* 0x0000001fff097819 */ /* 0x000fc6000001140c */
[----:B------:R-:W-:Y:S02]  /*1c70*/  IMAD.MOV.U32 R18, RZ, RZ, R28 ;  /* 0x000000ffff127224 */ /* 0x000fe400078e001c */
[----:B------:R-:W-:Y:S02]  /*1c80*/  IMAD R3, R21, R12, RZ ;  /* 0x0000000c15037224 */ /* 0x000fe400078e02ff */
[-C--:B------:R-:W-:Y:S02]  /*1c90*/  @P3 IMAD R7, R49, R15.reuse, RZ ;  /* 0x0000000f31073224 */ /* 0x080fe400078e02ff */
[----:B------:R-:W-:-:S04]  /*1ca0*/  @P3 IMAD.WIDE.U32 R26, R48, R15, RZ ;  /* 0x0000000f301a3225 */ /* 0x000fc800078e00ff */
[----:B------:R-:W-:Y:S01]  /*1cb0*/  IMAD.WIDE.U32 R18, R20, R12, R18 ;  /* 0x0000000c14127225 */ /* 0x000fe200078e0012 */
[----:B------:R-:W-:-:S03]  /*1cc0*/  @P3 IADD3 R7, R27, R7, RZ ;  /* 0x000000071b073210 */ /* 0x000fc60007ffe0ff */
[----:B------:R-:W-:Y:S01]  /*1cd0*/  IMAD R20, R20, R9, R3 ;  /* 0x0000000914147224 */ /* 0x000fe200078e0203 */
[----:B------:R-:W-:Y:S01]  /*1ce0*/  @!P3 IADD3 R7, R25, R0, RZ ;  /* 0x000000001907b210 */ /* 0x000fe20007ffe0ff */
[----:B------:R-:W-:Y:S01]  /*1cf0*/  @P3 IMAD.MOV.U32 R8, RZ, RZ, R26 ;  /* 0x000000ffff083224 */ /* 0x000fe200078e001a */
[----:B------:R-:W-:Y:S01]  /*1d00*/  @!P3 MOV R8, R24 ;  /* 0x000000180008b202 */ /* 0x000fe20000000f00 */
[----:B------:R-:W-:Y:S01]  /*1d10*/  IMAD.MOV.U32 R3, RZ, RZ, R18 ;  /* 0x000000ffff037224 */ /* 0x000fe200078e0012 */
[----:B------:R-:W-:Y:S02]  /*1d20*/  IADD3 R0, R19, R20, RZ ;  /* 0x0000001413007210 */ /* 0x000fe40007ffe0ff */
[----:B------:R-:W-:Y:S02]  /*1d30*/  MOV R6, R2 ;  /* 0x0000000200067202 */ /* 0x000fe40000000f00 */
.L_x_1977:
[----:B-1----:R-:W-:Y:S05]  /*1d40*/  BSYNC B0 ;  /* 0x0000000000007941 */ /* 0x002fea0003800000 */
.L_x_1975:
        /* <DEDUP_REMOVED lines=15> */
[----:B------:R-:W-:Y:S01]  /*1e40*/  IADD3 R28, P0, R18, R8, RZ ;  /* 0x00000008121c7210 */ /* 0x000fe20007f1e0ff */
[----:B------:R-:W-:Y:S01]  /*1e50*/  IMAD.SHL.U32 R8, R170, 0x40, RZ ;  /* 0x00000040aa087824 */ /* 0x000fe200078e00ff */
[----:B------:R-:W-:Y:S01]  /*1e60*/  SHF.R.S32.HI R19, RZ, 0x1f, R18 ;  /* 0x0000001fff137819 */ /* 0x000fe20000011412 */
[----:B-----5:R-:W-:-:S03]  /*1e70*/  IMAD R5, R5, R48, RZ ;  /* 0x0000003005057224 */ /* 0x020fc600078e02ff */
[----:B------:R-:W-:Y:S01]  /*1e80*/  LOP3.LUT R8, R8, 0x1c0, RZ, 0xc0, !PT ;  /* 0x000001c008087812 */ /* 0x000fe200078ec0ff */
[----:B------:R-:W-:Y:S02]  /*1e90*/  IMAD.X R29, R19, 0x1, R7, P0 ;  /* 0x00000001131d7824 */ /* 0x000fe400000e0607 */
[----:B------:R-:W-:Y:S01]  /*1ea0*/  IMAD R5, R6, R49, R5 ;  /* 0x0000003106057224 */ /* 0x000fe200078e0205 */
[----:B------:R-:W-:Y:S01]  /*1eb0*/  LOP3.LUT R7, R8, 0x38, R18, 0xf8, !PT ;  /* 0x0000003808077812 */ /* 0x000fe200078ef812 */
[----:B------:R-:W-:Y:S01]  /*1ec0*/  IMAD.WIDE.U32 R28, R6, R48, R28 ;  /* 0x00000030061c7225 */ /* 0x000fe200078e001c */
[----:B------:R-:W-:Y:S02]  /*1ed0*/  SHF.R.U32.HI R165, RZ, 0x3, R8 ;  /* 0x00000003ffa57819 */ /* 0x000fe40000011608 */
[----:B------:R-:W-:Y:S01]  /*1ee0*/  SHF.R.S32.HI R61, RZ, 0x1f, R236 ;  /* 0x0000001fff3d7819 */ /* 0x000fe200000114ec */
[----:B------:R-:W-:Y:S01]  /*1ef0*/  IMAD R6, R23, R12, RZ ;  /* 0x0000000c17067224 */ /* 0x000fe200078e02ff */
[----:B------:R-:W-:Y:S01]  /*1f00*/  LOP3.LUT R165, R7, R165, RZ, 0x3c, !PT ;  /* 0x000000a507a57212 */ /* 0x000fe200078e3cff */
[----:B------:R-:W-:-:S02]  /*1f10*/  IMAD.IADD R29, R29, 0x1, R5 ;  /* 0x000000011d1d7824 */ /* 0x000fc400078e0205 */
[-C--:B------:R-:W-:Y:S02]  /*1f20*/  IMAD R6, R9, R22.reuse, R6 ;  /* 0x0000001609067224 */ /* 0x080fe400078e0206 */
[----:B------:R-:W-:Y:S01]  /*1f30*/  IMAD.WIDE.U32 R22, R12, R22, R28 ;  /* 0x000000160c167225 */ /* 0x000fe200078e001c */
[----:B------:R-:W-:-:S03]  /*1f40*/  LEA.HI R55, R51, R56, RZ, 0x4 ;  /* 0x0000003833377211 */ /* 0x000fc600078f20ff */
[----:B------:R-:W-:Y:S01]  /*1f50*/  IMAD.IADD R23, R23, 0x1, R6 ;  /* 0x0000000117177824 */ /* 0x000fe200078e0206 */
[----:B------:R-:W-:Y:S02]  /*1f60*/  LOP3.LUT R57, R55, 0xfffffff0, RZ, 0xc0, !PT ;  /* 0xfffffff037397812 */ /* 0x000fe400078ec0ff */
[----:B------:R-:W-:Y:S02]  /*1f70*/  SHF.R.S32.HI R6, RZ, 0x1f, R235 ;  /* 0x0000001fff067819 */ /* 0x000fe400000114eb */
[----:B------:R-:W-:Y:S01]  /*1f80*/  IADD3 R57, -R57, R56, RZ ;  /* 0x0000003839397210 */ /* 0x000fe20007ffe1ff */
[----:B------:R-:W-:Y:S01]  /*1f90*/  IMAD R140, R49, R170, RZ ;  /* 0x000000aa318c7224 */ /* 0x000fe200078e02ff */
[----:B------:R-:W-:Y:S02]  /*1fa0*/  SHF.R.S32.HI R171, RZ, 0x1f, R170 ;  /* 0x0000001fffab7819 */ /* 0x000fe400000114aa */
[----:B------:R-:W-:Y:S01]  /*1fb0*/  SHF.R.S32.HI R58, RZ, 0x1f, R57 ;  /* 0x0000001fff3a7819 */ /* 0x000fe20000011439 */
[----:B------:R-:W-:Y:S01]  /*1fc0*/  IMAD.WIDE.U32 R22, R170, R48, R22 ;  /* 0x00000030aa167225 */ /* 0x000fe200078e0016 */
[----:B------:R-:W-:-:S02]  /*1fd0*/  SHF.R.S32.HI R82, RZ, 0x1f, R62 ;  /* 0x0000001fff527819 */ /* 0x000fc4000001143e */
[----:B------:R-:W-:Y:S01]  /*1fe0*/  LEA.HI R58, R58, R57, RZ, 0x3 ;  /* 0x000000393a3a7211 */ /* 0x000fe200078f18ff */
[----:B------:R-:W-:Y:S01]  /*1ff0*/  IMAD R140, R171, R48, R140 ;  /* 0x00000030ab8c7224 */ /* 0x000fe200078e028c */
[----:B------:R-:W-:-:S04]  /*2000*/  LEA.HI R82, R82, R62, RZ, 0x7 ;  /* 0x0000003e52527211 */ /* 0x000fc800078f38ff */
[----:B------:R-:W-:Y:S02]  /*2010*/  IADD3 R140, R23, R140, RZ ;  /* 0x0000008c178c7210 */ /* 0x000fe40007ffe0ff */
[----:B------:R-:W-:-:S04]  /*2020*/  SHF.R.S32.HI R82, RZ, 0x7, R82 ;  /* 0x00000007ff527819 */ /* 0x000fc80000011452 */
[----:B------:R-:W-:Y:S01]  /*2030*/  IMNMX R82, R229, R82, !PT ;  /* 0x00000052e5527217 */ /* 0x000fe20007800200 */
[----:B------:R-:W-:Y:S01]  /*2040*/  IMAD R168, R43, R170, RZ ;  /* 0x000000aa2ba87224 */ /* 0x000fe200078e02ff */
[CC--:B------:R-:W-:Y:S02]  /*2050*/  LEA.HI R8, R51.reuse, R56.reuse, RZ, 0x6 ;  /* 0x0000003833087211 */ /* 0x0c0fe400078f30ff */
[----:B------:R-:W-:Y:S01]  /*2060*/  LEA.HI R51, R51, R56, RZ, 0x5 ;  /* 0x0000003833337211 */ /* 0x000fe200078f28ff */
[----:B------:R-:W-:Y:S02]  /*2070*/  IMAD R168, R171, R42, R168 ;  /* 0x0000002aaba87224 */ /* 0x000fe400078e02a8 */
[----:B------:R-:W-:Y:S01]  /*2080*/  IMAD.SHL.U32 R8, R8, 0x8, RZ ;  /* 0x0000000808087824 */ /* 0x000fe200078e00ff */
[----:B------:R-:W-:Y:S01]  /*2090*/  LOP3.LUT R59, R51, 0xffffffe0, RZ, 0xc0, !PT ;  /* 0xffffffe0333b7812 */ /* 0x000fe200078ec0ff */
[----:B------:R-:W-:Y:S02]  /*20a0*/  IMAD.MOV.U32 R38, RZ, RZ, 0x10 ;  /* 0x00000010ff267424 */ /* 0x000fe400078e00ff */
[----:B------:R-:W-:Y:S01]  /*20b0*/  IMAD.MOV.U32 R37, RZ, RZ, 0x20 ;  /* 0x00000020ff257424 */ /* 0x000fe200078e00ff */
[----:B------:R-:W-:Y:S01]  /*20c0*/  LOP3.LUT R165, R165, 0xfffffe00, R8, 0xf8, !PT ;  /* 0xfffffe00a5a57812 */ /* 0x000fe200078ef808 */
[C---:B------:R-:W-:Y:S01]  /*20d0*/  IMAD.SHL.U32 R227, R42.reuse, 0x10, RZ ;  /* 0x000000102ae37824 */ /* 0x040fe200078e00ff */
[----:B------:R-:W-:Y:S01]  /*20e0*/  SHF.L.U64.HI R228, R42, 0x4, R43 ;  /* 0x000000042ae47819 */ /* 0x000fe2000001022b */
[----:B------:R-:W-:Y:S01]  /*20f0*/  IMAD.IADD R59, R56, 0x1, -R59 ;  /* 0x00000001383b7824 */ /* 0x000fe200078e0a3b */
[----:B------:R-:W-:Y:S01]  /*2100*/  SHF.L.U64.HI R226, R48, 0x4, R49 ;  /* 0x0000000430e27819 */ /* 0x000fe20000010231 */
[----:B------:R-:W-:Y:S01]  /*2110*/  IMAD.SHL.U32 R63, R54, 0x4, RZ ;  /* 0x00000004363f7824 */ /* 0x000fe200078e00ff */
[----:B------:R-:W-:-:S02]  /*2120*/  SHF.L.U32 R225, R48, 0x4, RZ ;  /* 0x0000000430e17819 */ /* 0x000fc400000006ff */
[----:B------:R-:W-:Y:S02]  /*2130*/  SHF.R.S32.HI R55, RZ, 0x4, R55 ;  /* 0x00000004ff377819 */ /* 0x000fe40000011437 */
[----:B------:R-:W-:Y:S01]  /*2140*/  SHF.R.S32.HI R51, RZ, 0x5, R51 ;  /* 0x00000005ff337819 */ /* 0x000fe20000011433 */
[----:B--2---:R-:W-:-:S04]  /*2150*/  @P1 IMAD.WIDE.U32 R28, R24, R4, RZ ;  /* 0x00000004181c1225 */ /* 0x004fc800078e00ff */
[----:B------:R-:W-:Y:S02]  /*2160*/  @P1 IMAD R5, R25, R4, RZ ;  /* 0x0000000419051224 */ /* 0x000fe400078e02ff */
[----:B---3--:R-:W-:-:S04]  /*2170*/  @!P1 IMAD R7, R27, R236, RZ ;  /* 0x000000ec1b079224 */ /* 0x008fc800078e02ff */
[C---:B------:R-:W-:Y:S02]  /*2180*/  @!P1 IMAD R7, R26.reuse, R61, R7 ;  /* 0x0000003d1a079224 */ /* 0x040fe400078e0207 */
[----:B------:R-:W-:-:S04]  /*2190*/  @!P1 IMAD.WIDE.U32 R26, R26, R236, RZ ;  /* 0x000000ec1a1a9225 */ /* 0x000fc800078e00ff */
[----:B------:R-:W-:Y:S02]  /*21a0*/  @P1 IMAD.MOV.U32 R4, RZ, RZ, R28 ;  /* 0x000000ffff041224 */ /* 0x000fe400078e001c */
[----:B------:R-:W-:Y:S02]  /*21b0*/  @!P1 IMAD.MOV.U32 R4, RZ, RZ, R26 ;  /* 0x000000ffff049224 */ /* 0x000fe400078e001a */
[----:B------:R-:W-:Y:S01]  /*21c0*/  @P1 IMAD.IADD R5, R29, 0x1, R5 ;  /* 0x000000011d051824 */ /* 0x000fe200078e0205 */
[----:B------:R-:W-:Y:S02]  /*21d0*/  @!P1 IADD3 R5, R27, R7, RZ ;  /* 0x000000071b059210 */ /* 0x000fe40007ffe0ff */
[----:B------:R-:W-:Y:S01]  /*21e0*/  IADD3 R26, P0, R18, R4, RZ ;  /* 0x00000004121a7210 */ /* 0x000fe20007f1e0ff */
[----:B------:R-:W-:-:S04]  /*21f0*/  IMAD R4, R15, R235, RZ ;  /* 0x000000eb0f047224 */ /* 0x000fc800078e02ff */
[----:B------:R-:W-:Y:S02]  /*2200*/  IMAD.X R27, R19, 0x1, R5, P0 ;  /* 0x00000001131b7824 */ /* 0x000fe400000e0605 */
[----:B------:R-:W-:Y:S02]  /*2210*/  IMAD R4, R14, R6, R4 ;  /* 0x000000060e047224 */ /* 0x000fe400078e0204 */
[----:B------:R-:W-:Y:S01]  /*2220*/  IMAD.WIDE.U32 R26, R235, R14, R26 ;  /* 0x0000000eeb1a7225 */ /* 0x000fe200078e001a */
[----:B------:R-:W-:-:S04]  /*2230*/  IADD3 R14, R18, 0x40, RZ ;  /* 0x00000040120e7810 */ /* 0x000fc80007ffe0ff */
[----:B----4-:R-:W-:Y:S02]  /*2240*/  ISETP.GE.AND P0, PT, R14, R64, PT ;  /* 0x000000400e00720c */ /* 0x010fe40003f06270 */
[----:B------:R-:W-:Y:S02]  /*2250*/  LOP3.LUT R7, R58, 0xfffffff8, RZ, 0xc0, !PT ;  /* 0xfffffff83a077812 */ /* 0x000fe400078ec0ff */
[----:B------:R-:W-:Y:S02]  /*2260*/  SEL R60, RZ, 0xffffffff, P0 ;  /* 0xffffffffff3c7807 */ /* 0x000fe40000000000 */
[C---:B------:R-:W-:Y:S01]  /*2270*/  LEA R141, P0, R22.reuse, R20, 0x1 ;  /* 0x00000014168d7211 */ /* 0x040fe200078008ff */
[--C-:B------:R-:W-:Y:S01]  /*2280*/  @P1 IMAD.MOV.U32 R178, RZ, RZ, R24.reuse ;  /* 0x000000ffffb21224 */ /* 0x100fe200078e0018 */
[----:B------:R-:W-:Y:S01]  /*2290*/  @P1 MOV R179, R25 ;  /* 0x0000001900b31202 */ /* 0x000fe20000000f00 */
[----:B------:R-:W-:Y:S01]  /*22a0*/  @!P1 IMAD.MOV.U32 R178, RZ, RZ, R24 ;  /* 0x000000ffffb29224 */ /* 0x000fe200078e0018 */
[----:B------:R-:W-:Y:S01]  /*22b0*/  LEA.HI.X R140, R22, R21, R140, 0x1, P0 ;  /* 0x00000015168c7211 */ /* 0x000fe200000f0c8c */
[----:B------:R-:W-:Y:S01]  /*22c0*/  @!P1 IMAD.MOV.U32 R179, RZ, RZ, R25 ;  /* 0x000000ffffb39224 */ /* 0x000fe200078e0019 */
[C---:B------:R-:W-:Y:S01]  /*22d0*/  ISETP.GE.AND P1, PT, R18.reuse, R64, PT ;  /* 0x000000401200720c */ /* 0x040fe20003f26270 */
[----:B------:R-:W-:Y:S01]  /*22e0*/  IMAD.IADD R57, R57, 0x1, -R7 ;  /* 0x0000000139397824 */ /* 0x000fe200078e0a07 */
        /* <DEDUP_REMOVED lines=9> */
[----:B------:R-:W-:Y:S01]  /*2380*/  IMAD R176, R7, R178, RZ ;  /* 0x000000b207b07224 */ /* 0x000fe200078e02ff */
[----:B------:R-:W-:Y:S01]  /*2390*/  LEA R231, P0, R166, R172, 0x1 ;  /* 0x000000aca6e77211 */ /* 0x000fe200078008ff */
[----:B------:R-:W-:Y:S01]  /*23a0*/  IMAD.SHL.U32 R60, R60, 0x2, RZ ;  /* 0x000000023c3c7824 */ /* 0x000fe200078e00ff */
[----:B------:R-:W-:Y:S01]  /*23b0*/  IADD3 R169, R167, R168, RZ ;  /* 0x000000a8a7a97210 */ /* 0x000fe20007ffe0ff */
[C---:B------:R-:W-:Y:S02]  /*23c0*/  IMAD R176, R6.reuse, R179, R176 ;  /* 0x000000b306b07224 */ /* 0x040fe400078e02b0 */
[----:B------:R-:W-:Y:S01]  /*23d0*/  IMAD.WIDE.U32 R174, R6, R178, R174 ;  /* 0x000000b206ae7225 */ /* 0x000fe200078e00ae */
[----:B------:R-:W-:Y:S02]  /*23e0*/  LOP3.LUT R60, R60, 0x2, R4, 0xe2, !PT ;  /* 0x000000023c3c7812 */ /* 0x000fe400078ee204 */
[----:B------:R-:W-:Y:S01]  /*23f0*/  SEL R38, R38, 0xfffffff0, !P1 ;  /* 0xfffffff026267807 */ /* 0x000fe20004800000 */
[----:B------:R-:W-:Y:S01]  /*2400*/  @!P4 IMAD.MOV.U32 R16, RZ, RZ, RZ ;  /* 0x000000ffff10c224 */ /* 0x000fe200078e00ff */
[----:B------:R-:W-:Y:S01]  /*2410*/  SEL R37, R37, 0xffffffe0, !P2 ;  /* 0xffffffe025257807 */ /* 0x000fe20005000000 */
[----:B------:R-:W-:Y:S01]  /*2420*/  IMAD.IADD R177, R175, 0x1, R176 ;  /* 0x00000001afb17824 */ /* 0x000fe200078e02b0 */
[----:B------:R-:W-:Y:S01]  /*2430*/  LEA.HI.X R230, R166, R173, R169, 0x1, P0 ;  /* 0x000000ada6e67211 */ /* 0x000fe200000f0ca9 */
[----:B------:R-:W-:Y:S05]  /*2440*/  @!P3 BRA `(.L_x_1978) ;  /* 0x0000c9200000b947 */ /* 0x000fea0003800000 */
[----:B-1----:R-:W2:Y:S04]  /*2450*/  LD.E.64 R30, [R10.64+0x120] ;  /* 0x000120060a1e7980 */ /* 0x002ea8000c101b00 */
[----:B------:R-:W3:Y:S04]  /*2460*/  LD.E.64 R32, [R10.64+0x118] ;  /* 0x000118060a207980 */ /* 0x000ee8000c101b00 */
[----:B------:R-:W4:Y:S04]  /*2470*/  LD.E.64 R196, [R10.64+0x130] ;  /* 0x000130060ac47980 */ /* 0x000f28000c101b00 */
[----:B------:R-:W5:Y:S04]  /*2480*/  LD.E.64 R210, [R10.64+0x128] ;  /* 0x000128060ad27980 */ /* 0x000f68000c101b00 */
[----:B------:R-:W4:Y:S04]  /*2490*/  LD.E.64 R26, [R10.64+0x140] ;  /* 0x000140060a1a7980 */ /* 0x000f28000c101b00 */
[----:B------:R-:W4:Y:S04]  /*24a0*/  LD.E.64 R24, [R10.64+0x138] ;  /* 0x000138060a187980 */ /* 0x000f28000c101b00 */
[----:B------:R-:W5:Y:S04]  /*24b0*/  LD.E R15, [R10.64+0xd0] ;  /* 0x0000d0060a0f7980 */ /* 0x000f68000c101900 */
[----:B------:R-:W5:Y:S04]  /*24c0*/  LD.E.64 R20, [R10.64+0x108] ;  /* 0x000108060a147980 */ /* 0x000f68000c101b00 */
[----:B------:R-:W5:Y:S04]  /*24d0*/  LD.E.64 R22, [R10.64+0x110] ;  /* 0x000110060a167980 */ /* 0x000f68000c101b00 */
[----:B------:R-:W5:Y:S04]  /*24e0*/  LD.E.64 R6, [R10.64+0x150] ;  /* 0x000150060a067980 */ /* 0x000f68000c101b00 */
[----:B------:R-:W5:Y:S01]  /*24f0*/  LD.E.64 R4, [R10.64+0x148] ;  /* 0x000148060a047980 */ /* 0x000f62000c101b00 */
[----:B------:R-:W-:Y:S01]  /*2500*/  SHF.R.S32.HI R13, RZ, 0x1f, R62 ;  /* 0x0000001fff0d7819 */ /* 0x000fe2000001143e */
[----:B------:R-:W-:-:S02]  /*2510*/  IMAD.IADD R16, R16, 0x1, R2 ;  /* 0x0000000110107824 */ /* 0x000fc400078e0202 */
[C---:B------:R-:W-:Y:S01]  /*2520*/  IMAD.SHL.U32 R76, R42.reuse, 0x40, RZ ;  /* 0x000000402a4c7824 */ /* 0x040fe200078e00ff */
[----:B------:R-:W-:Y:S01]  /*2530*/  SHF.L.U64.HI R77, R42, 0x6, R43 ;  /* 0x000000062a4d7819 */ /* 0x000fe2000001022b */
[----:B------:R-:W-:Y:S01]  /*2540*/  IMAD R74, R43, 0x30, RZ ;  /* 0x000000302b4a7824 */ /* 0x000fe200078e02ff */
[----:B------:R-:W-:Y:S01]  /*2550*/  LOP3.LUT R161, R60, 0xffff, RZ, 0xc0, !PT ;  /* 0x0000ffff3ca17812 */ /* 0x000fe200078ec0ff */
[C---:B------:R-:W-:Y:S01]  /*2560*/  IMAD.SHL.U32 R71, R48.reuse, 0x20, RZ ;  /* 0x0000002030477824 */ /* 0x040fe200078e00ff */
[C-C-:B------:R-:W-:Y:S01]  /*2570*/  SHF.L.U64.HI R72, R48.reuse, 0x5, R49.reuse ;  /* 0x0000000530487819 */ /* 0x140fe20000010231 */
[C---:B------:R-:W-:Y:S01]  /*2580*/  IMAD R70, R49.reuse, 0x60, RZ ;  /* 0x0000006031467824 */ /* 0x040fe200078e02ff */
[C---:B------:R-:W-:Y:S01]  /*2590*/  SHF.L.U64.HI R69, R48.reuse, 0x6, R49 ;  /* 0x0000000630457819 */ /* 0x040fe20000010231 */
[----:B------:R-:W-:Y:S01]  /*25a0*/  IMAD R65, R49, 0xe0, RZ ;  /* 0x000000e031417824 */ /* 0x000fe200078e02ff */
[C---:B------:R-:W-:Y:S01]  /*25b0*/  SHF.L.U32 R68, R48.reuse, 0x6, RZ ;  /* 0x0000000630447819 */ /* 0x040fe200000006ff */
[----:B------:R-:W-:-:S04]  /*25c0*/  IMAD.WIDE.U32 R188, R48, 0x60, RZ ;  /* 0x0000006030bc7825 */ /* 0x000fc800078e00ff */
[----:B------:R-:W-:Y:S01]  /*25d0*/  IMAD.WIDE.U32 R182, R48, 0xe0, RZ ;  /* 0x000000e030b67825 */ /* 0x000fe200078e00ff */
[----:B------:R-:W-:-:S03]  /*25e0*/  LOP3.LUT R163, R161, 0x1, RZ, 0xc0, !PT ;  /* 0x00000001a1a37812 */ /* 0x000fc600078ec0ff */
[C---:B------:R-:W-:Y:S02]  /*25f0*/  IMAD R67, R49.reuse, 0xa0, RZ ;  /* 0x000000a031437824 */ /* 0x040fe400078e02ff */
[----:B------:R-:W-:Y:S02]  /*2600*/  IMAD R66, R49, 0xc0, RZ ;  /* 0x000000c031427824 */ /* 0x000fe400078e02ff */
[----:B------:R-:W-:Y:S01]  /*2610*/  IMAD.WIDE.U32 R186, R48, 0xa0, RZ ;  /* 0x000000a030ba7825 */ /* 0x000fe200078e00ff */
[----:B------:R-:W-:-:S03]  /*2620*/  SHF.L.U64.HI R72, R71, 0x1, R72 ;  /* 0x0000000147487819 */ /* 0x000fc60000010248 */
[----:B------:R-:W-:Y:S01]  /*2630*/  IMAD.WIDE.U32 R184, R48, 0xc0, RZ ;  /* 0x000000c030b87825 */ /* 0x000fe200078e00ff */
[----:B------:R-:W-:Y:S02]  /*2640*/  SHF.L.U64.HI R69, R68, 0x1, R69 ;  /* 0x0000000144457819 */ /* 0x000fe40000010245 */
[----:B------:R-:W-:Y:S01]  /*2650*/  IADD3 R162, R170, 0x10, RZ ;  /* 0x00000010aaa27810 */ /* 0x000fe20007ffe0ff */
[----:B------:R-:W-:Y:S01]  /*2660*/  IMAD.SHL.U32 R80, R42, 0x20, RZ ;  /* 0x000000202a507824 */ /* 0x000fe200078e00ff */
[C---:B------:R-:W-:Y:S01]  /*2670*/  IADD3 R160, R170.reuse, 0x20, RZ ;  /* 0x00000020aaa07810 */ /* 0x040fe20007ffe0ff */
[----:B------:R-:W-:Y:S01]  /*2680*/  IMAD.MOV.U32 R122, RZ, RZ, R230 ;  /* 0x000000ffff7a7224 */ /* 0x000fe200078e00e6 */
[C---:B------:R-:W-:Y:S01]  /*2690*/  IADD3 R159, R170.reuse, 0x30, RZ ;  /* 0x00000030aa9f7810 */ /* 0x040fe20007ffe0ff */
[----:B------:R-:W-:Y:S01]  /*26a0*/  IMAD.MOV.U32 R125, RZ, RZ, R141 ;  /* 0x000000ffff7d7224 */ /* 0x000fe200078e008d */
[C---:B------:R-:W-:Y:S01]  /*26b0*/  IADD3 R158, R170.reuse, 0x40, RZ ;  /* 0x00000040aa9e7810 */ /* 0x040fe20007ffe0ff */
[----:B------:R-:W-:Y:S01]  /*26c0*/  IMAD.SHL.U32 R71, R71, 0x2, RZ ;  /* 0x0000000247477824 */ /* 0x000fe200078e00ff */
[----:B------:R-:W-:Y:S01]  /*26d0*/  IADD3 R157, R170, 0x50, RZ ;  /* 0x00000050aa9d7810 */ /* 0x000fe20007ffe0ff */
[----:B------:R-:W-:Y:S01]  /*26e0*/  IMAD.SHL.U32 R68, R68, 0x2, RZ ;  /* 0x0000000244447824 */ /* 0x000fe200078e00ff */
[C---:B------:R-:W-:Y:S01]  /*26f0*/  IADD3 R156, R170.reuse, 0x60, RZ ;  /* 0x00000060aa9c7810 */ /* 0x040fe20007ffe0ff */
[----:B------:R-:W-:Y:S01]  /*2700*/  IMAD.IADD R67, R187, 0x1, R67 ;  /* 0x00000001bb437824 */ /* 0x000fe200078e0243 */
[----:B------:R-:W-:Y:S01]  /*2710*/  IADD3 R155, R170, 0x70, RZ ;  /* 0x00000070aa9b7810 */ /* 0x000fe20007ffe0ff */
[----:B------:R-:W-:Y:S01]  /*2720*/  IMAD.IADD R66, R185, 0x1, R66 ;  /* 0x00000001b9427824 */ /* 0x000fe200078e0242 */
[----:B------:R-:W-:-:S02]  /*2730*/  SHF.L.U64.HI R81, R42, 0x5, R43 ;  /* 0x000000052a517819 */ /* 0x000fc4000001022b */
[----:B------:R-:W-:Y:S02]  /*2740*/  MOV R123, R231 ;  /* 0x000000e7007b7202 */ /* 0x000fe40000000f00 */
[----:B------:R-:W-:Y:S02]  /*2750*/  MOV R124, R140 ;  /* 0x0000008c007c7202 */ /* 0x000fe40000000f00 */
[----:B------:R-:W-:Y:S02]  /*2760*/  LOP3.LUT R161, R161, 0x2, RZ, 0xc0, !PT ;  /* 0x00000002a1a17812 */ /* 0x000fe400078ec0ff */
[----:B------:R-:W-:Y:S02]  /*2770*/  IADD3 R70, R189, R70, RZ ;  /* 0x00000046bd467210 */ /* 0x000fe40007ffe0ff */
[----:B------:R-:W-:Y:S01]  /*2780*/  IADD3 R65, R183, R65, RZ ;  /* 0x00000041b7417210 */ /* 0x000fe20007ffe0ff */
[----:B--2---:R-:W-:-:S04]  /*2790*/  IMAD R0, R31, R236, RZ ;  /* 0x000000ec1f007224 */ /* 0x004fc800078e02ff */
[----:B------:R-:W-:Y:S02]  /*27a0*/  IMAD R0, R30, R61, R0 ;  /* 0x0000003d1e007224 */ /* 0x000fe400078e0200 */
[----:B------:R-:W-:-:S04]  /*27b0*/  IMAD.WIDE.U32 R30, R236, R30, R18 ;  /* 0x0000001eec1e7225 */ /* 0x000fc800078e0012 */
[----:B---3--:R-:W-:Y:S02]  /*27c0*/  IMAD R3, R33, R236, RZ ;  /* 0x000000ec21037224 */ /* 0x008fe400078e02ff */
[----:B------:R-:W-:Y:S01]  /*27d0*/  IMAD.IADD R31, R31, 0x1, R0 ;  /* 0x000000011f1f7824 */ /* 0x000fe200078e0200 */
[----:B------:R-:W-:Y:S01]  /*27e0*/  SHF.R.S32.HI R0, RZ, 0x1f, R2 ;  /* 0x0000001fff007819 */ /* 0x000fe20000011402 */
[----:B------:R-:W-:-:S04]  /*27f0*/  IMAD.WIDE.U32 R28, R236, R32, R18 ;  /* 0x00000020ec1c7225 */ /* 0x000fc800078e0012 */
[----:B------:R-:W-:Y:S02]  /*2800*/  IMAD R3, R32, R61, R3 ;  /* 0x0000003d20037224 */ /* 0x000fe400078e0203 */
[-C--:B----4-:R-:W-:Y:S02]  /*2810*/  IMAD R8, R197, R2.reuse, RZ ;  /* 0x00000002c5087224 */ /* 0x090fe400078e02ff */
[----:B------:R-:W-:Y:S02]  /*2820*/  IMAD.IADD R29, R29, 0x1, R3 ;  /* 0x000000011d1d7824 */ /* 0x000fe400078e0203 */
[----:B-----5:R-:W-:Y:S02]  /*2830*/  IMAD R3, R211, R2, RZ ;  /* 0x00000002d3037224 */ /* 0x020fe400078e02ff */
[C---:B------:R-:W-:Y:S02]  /*2840*/  IMAD R8, R196.reuse, R0, R8 ;  /* 0x00000000c4087224 */ /* 0x040fe400078e0208 */
[----:B------:R-:W-:-:S04]  /*2850*/  IMAD.WIDE.U32 R30, R196, R2, R30 ;  /* 0x00000002c41e7225 */ /* 0x000fc800078e001e */
[C---:B------:R-:W-:Y:S01]  /*2860*/  IMAD R3, R210.reuse, R0, R3 ;  /* 0x00000000d2037224 */ /* 0x040fe200078e0203 */
[----:B------:R-:W-:Y:S01]  /*2870*/  IADD3 R31, R31, R8, RZ ;  /* 0x000000081f1f7210 */ /* 0x000fe20007ffe0ff */
[----:B------:R-:W-:Y:S01]  /*2880*/  IMAD.WIDE.U32 R28, R210, R2, R28 ;  /* 0x00000002d21c7225 */ /* 0x000fe200078e001c */
[----:B------:R-:W-:-:S03]  /*2890*/  IADD3 R0, P0, -R62, R170, RZ ;  /* 0x000000aa3e007210 */ /* 0x000fc60007f1e1ff */
[-C--:B------:R-:W-:Y:S02]  /*28a0*/  IMAD R8, R27, R12.reuse, RZ ;  /* 0x0000000c1b087224 */ /* 0x080fe400078e02ff */
[----:B------:R-:W-:Y:S02]  /*28b0*/  IMAD.IADD R29, R29, 0x1, R3 ;  /* 0x000000011d1d7824 */ /* 0x000fe400078e0203 */
[-C--:B------:R-:W-:Y:S02]  /*28c0*/  IMAD R3, R25, R12.reuse, RZ ;  /* 0x0000000c19037224 */ /* 0x080fe400078e02ff */
[C---:B------:R-:W-:Y:S02]  /*28d0*/  IMAD R8, R26.reuse, R9, R8 ;  /* 0x000000091a087224 */ /* 0x040fe400078e0208 */
[----:B------:R-:W-:Y:S01]  /*28e0*/  IMAD.WIDE.U32 R26, R26, R12, R30 ;  /* 0x0000000c1a1a7225 */ /* 0x000fe200078e001e */
[----:B------:R-:W-:-:S03]  /*28f0*/  LEA.HI R144, R15, R15, RZ, 0x1 ;  /* 0x0000000f0f907211 */ /* 0x000fc600078f08ff */
[C---:B------:R-:W-:Y:S02]  /*2900*/  IMAD R3, R24.reuse, R9, R3 ;  /* 0x0000000918037224 */ /* 0x040fe400078e0203 */
        /* <DEDUP_REMOVED lines=16> */
[----:B------:R-:W-:Y:S02]  /*2a10*/  LEA R117, P0, R12, R20, 0x1 ;  /* 0x000000140c757211 */ /* 0x000fe400078008ff */
        /* <DEDUP_REMOVED lines=18> */
[----:B------:R-:W-:Y:S01]  /*2b40*/  IADD3 R204, P0, R76, 0x40, RZ ;  /* 0x000000404ccc7810 */ /* 0x000fe20007f1e0ff */
[----:B------:R-:W-:Y:S01]  /*2b50*/  IMAD.SHL.U32 R84, R210, 0x10, RZ ;  /* 0x00000010d2547824 */ /* 0x000fe200078e00ff */
[----:B------:R-:W-:Y:S01]  /*2b60*/  IADD3 R151, R164, R153, RZ ;  /* 0x00000099a4977210 */ /* 0x000fe20007ffe0ff */
[----:B------:R-:W-:Y:S01]  /*2b70*/  IMAD.X R209, R78, 0x1, R228, P1 ;  /* 0x000000014ed17824 */ /* 0x000fe200008e06e4 */
[----:B------:R-:W-:-:S02]  /*2b80*/  IADD3 R206, P1, R208, R227, RZ ;  /* 0x000000e3d0ce7210 */ /* 0x000fc40007f3e0ff */
[----:B------:R-:W-:Y:S01]  /*2b90*/  IADD3.X R205, RZ, R77, RZ, P0, !PT ;  /* 0x0000004dffcd7210 */ /* 0x000fe200007fe4ff */
[----:B------:R-:W-:Y:S01]  /*2ba0*/  IMAD.IADD R149, R164, 0x1, R151 ;  /* 0x00000001a4957824 */ /* 0x000fe200078e0297 */
[----:B------:R-:W-:Y:S02]  /*2bb0*/  SHF.L.U64.HI R83, R210, 0x4, R211 ;  /* 0x00000004d2537819 */ /* 0x000fe400000102d3 */
[----:B------:R-:W-:Y:S02]  /*2bc0*/  IADD3 R86, P0, R84, 0x40, RZ ;  /* 0x0000004054567810 */ /* 0x000fe40007f1e0ff */
[----:B------:R-:W-:Y:S01]  /*2bd0*/  SHF.L.U32 R92, R210, 0x5, RZ ;  /* 0x00000005d25c7819 */ /* 0x000fe200000006ff */
[----:B------:R-:W-:Y:S01]  /*2be0*/  IMAD.X R207, R209, 0x1, R228, P1 ;  /* 0x00000001d1cf7824 */ /* 0x000fe200008e06e4 */
[----:B------:R-:W-:Y:S01]  /*2bf0*/  IADD3.X R85, RZ, R83, RZ, P0, !PT ;  /* 0x00000053ff557210 */ /* 0x000fe200007fe4ff */
[----:B------:R-:W-:Y:S01]  /*2c00*/  IMAD.IADD R147, R164, 0x1, R149 ;  /* 0x00000001a4937824 */ /* 0x000fe200078e0295 */
[----:B------:R-:W-:-:S02]  /*2c10*/  IADD3 R120, P2, R120, R2, RZ ;  /* 0x0000000278787210 */ /* 0x000fc40007f5e0ff */
[----:B------:R-:W-:Y:S02]  /*2c20*/  SHF.L.U64.HI R91, R210, 0x5, R211 ;  /* 0x00000005d25b7819 */ /* 0x000fe400000102d3 */
[----:B------:R-:W-:Y:S02]  /*2c30*/  IADD3 R88, P1, R86, R84, RZ ;  /* 0x0000005456587210 */ /* 0x000fe40007f3e0ff */
[----:B------:R-:W-:Y:S01]  /*2c40*/  IADD3 R94, P0, R92, R86, RZ ;  /* 0x000000565c5e7210 */ /* 0x000fe20007f1e0ff */
[----:B------:R-:W-:Y:S01]  /*2c50*/  IMAD.IADD R145, R164, 0x1, R147 ;  /* 0x00000001a4917824 */ /* 0x000fe200078e0293 */
[----:B------:R-:W-:Y:S01]  /*2c60*/  LEA.HI.X.SX32 R0, R2, R0, 0x1, P2 ;  /* 0x0000000002007211 */ /* 0x000fe200010f0eff */
[----:B------:R-:W-:Y:S02]  /*2c70*/  IMAD.SHL.U32 R121, R120, 0x2, RZ ;  /* 0x0000000278797824 */ /* 0x000fe400078e00ff */
[----:B------:R-:W-:Y:S01]  /*2c80*/  IMAD.X R87, R85, 0x1, R83, P1 ;  /* 0x0000000155577824 */ /* 0x000fe200008e0653 */
[----:B------:R-:W-:Y:S01]  /*2c90*/  IADD3 R96, P1, R92, R88, RZ ;  /* 0x000000585c607210 */ /* 0x000fe20007f3e0ff */
[----:B------:R-:W-:Y:S01]  /*2ca0*/  IMAD.X R93, R91, 0x1, R85, P0 ;  /* 0x000000015b5d7824 */ /* 0x000fe200000e0655 */
[----:B------:R-:W-:-:S02]  /*2cb0*/  IADD3 R98, P0, R94, R92, RZ ;  /* 0x0000005c5e627210 */ /* 0x000fc40007f1e0ff */
[----:B------:R-:W-:Y:S01]  /*2cc0*/  IADD3 R143, R164, R145, RZ ;  /* 0x00000091a48f7210 */ /* 0x000fe20007ffe0ff */
[----:B------:R-:W-:Y:S01]  /*2cd0*/  IMAD.SHL.U32 R104, R196, 0x10, RZ ;  /* 0x00000010c4687824 */ /* 0x000fe200078e00ff */
[----:B------:R-:W-:Y:S01]  /*2ce0*/  SHF.L.U64.HI R120, R120, 0x1, R0 ;  /* 0x0000000178787819 */ /* 0x000fe20000010200 */
[----:B------:R-:W-:Y:S01]  /*2cf0*/  IMAD.SHL.U32 R109, R196, 0x40, RZ ;  /* 0x00000040c46d7824 */ /* 0x000fe200078e00ff */
[----:B------:R-:W-:Y:S01]  /*2d00*/  IADD3 R119, P3, R6, R121, RZ ;  /* 0x0000007906777210 */ /* 0x000fe20007f7e0ff */
[C---:B------:R-:W-:Y:S01]  /*2d10*/  IMAD.SHL.U32 R154, R144.reuse, 0x20, RZ ;  /* 0x00000020909a7824 */ /* 0x040fe200078e00ff */
[C---:B------:R-:W-:Y:S01]  /*2d20*/  SHF.L.U32 R150, R144.reuse, 0x6, RZ ;  /* 0x0000000690967819 */ /* 0x040fe200000006ff */
[C---:B------:R-:W-:Y:S01]  /*2d30*/  IMAD R152, R144.reuse, 0x30, RZ ;  /* 0x0000003090987824 */ /* 0x040fe200078e02ff */
[----:B------:R-:W-:Y:S01]  /*2d40*/  IADD3.X R95, R91, R87, RZ, P1, !PT ;  /* 0x000000575b5f7210 */ /* 0x000fe20000ffe4ff */
[C---:B------:R-:W-:Y:S01]  /*2d50*/  IMAD R148, R144.reuse, 0x50, RZ ;  /* 0x0000005090947824 */ /* 0x040fe200078e02ff */
[----:B------:R-:W-:Y:S01]  /*2d60*/  IADD3.X R97, R93, R91, RZ, P0, !PT ;  /* 0x0000005b5d617210 */ /* 0x000fe200007fe4ff */
[----:B------:R-:W-:Y:S01]  /*2d70*/  IMAD R146, R144, 0x60, RZ ;  /* 0x0000006090927824 */ /* 0x000fe200078e02ff */
[----:B------:R-:W-:Y:S01]  /*2d80*/  SHF.L.U64.HI R103, R196, 0x4, R197 ;  /* 0x00000004c4677819 */ /* 0x000fe200000102c5 */
[----:B------:R-:W-:Y:S01]  /*2d90*/  IMAD.WIDE.U32 R194, R42, 0x30, R208 ;  /* 0x000000302ac27825 */ /* 0x000fe200078e00d0 */
[----:B------:R-:W-:-:S02]  /*2da0*/  SHF.L.U64.HI R105, R196, 0x5, R197 ;  /* 0x00000005c4697819 */ /* 0x000fc400000102c5 */
[C---:B------:R-:W-:Y:S01]  /*2db0*/  SHF.L.U32 R106, R196.reuse, 0x5, RZ ;  /* 0x00000005c46a7819 */ /* 0x040fe200000006ff */
[C---:B------:R-:W-:Y:S01]  /*2dc0*/  IMAD R107, R197.reuse, 0x60, RZ ;  /* 0x00000060c56b7824 */ /* 0x040fe200078e02ff */
[----:B------:R-:W-:Y:S01]  /*2dd0*/  SHF.L.U64.HI R108, R196, 0x6, R197 ;  /* 0x00000006c46c7819 */ /* 0x000fe200000102c5 */
[C---:B------:R-:W-:Y:S01]  /*2de0*/  IMAD R110, R197.reuse, 0xa0, RZ ;  /* 0x000000a0c56e7824 */ /* 0x040fe200078e02ff */
[-C--:B------:R-:W-:Y:S01]  /*2df0*/  IADD3 R100, P1, R96, R92.reuse, RZ ;  /* 0x0000005c60647210 */ /* 0x080fe20007f3e0ff */
[C---:B------:R-:W-:Y:S01]  /*2e00*/  IMAD R111, R197.reuse, 0xc0, RZ ;  /* 0x000000c0c56f7824 */ /* 0x040fe200078e02ff */
[----:B------:R-:W-:Y:S01]  /*2e10*/  IADD3 R102, P0, R98, R92, RZ ;  /* 0x0000005c62667210 */ /* 0x000fe20007f1e0ff */
[----:B------:R-:W-:Y:S01]  /*2e20*/  IMAD R112, R197, 0xe0, RZ ;  /* 0x000000e0c5707824 */ /* 0x000fe200078e02ff */
[----:B------:R-:W-:Y:S01]  /*2e30*/  IADD3 R121, P2, R4, R121, RZ ;  /* 0x0000007904797210 */ /* 0x000fe20007f5e0ff */
[----:B------:R-:W-:Y:S01]  /*2e40*/  IMAD.WIDE.U32 R202, R196, 0x60, RZ ;  /* 0x00000060c4ca7825 */ /* 0x000fe200078e00ff */
[----:B------:R-:W-:-:S03]  /*2e50*/  IADD3 R142, R164, R143, RZ ;  /* 0x0000008fa48e7210 */ /* 0x000fc60007ffe0ff */
        /* <DEDUP_REMOVED lines=9> */
[----:B------:R-:W-:Y:S01]  /*2ef0*/  IMAD.X R118, R7, 0x1, R120, P3 ;  /* 0x0000000107767824 */ /* 0x000fe200018e0678 */
[----:B------:R-:W-:Y:S01]  /*2f00*/  IADD3 R75, R195, R74, RZ ;  /* 0x0000004ac34b7210 */ /* 0x000fe20007ffe0ff */
[----:B------:R-:W-:Y:S01]  /*2f10*/  IMAD.IADD R73, R74, 0x1, R191 ;  /* 0x000000014a497824 */ /* 0x000fe200078e02bf */
[----:B------:R-:W-:Y:S01]  /*2f20*/  IADD3.X R120, R5, R120, RZ, P2, !PT ;  /* 0x0000007805787210 */ /* 0x000fe200017fe4ff */
        /* <DEDUP_REMOVED lines=27> */
.L_x_2112:
        /* <DEDUP_REMOVED lines=13> */
[----:B------:R-:W-:Y:S03]  /*31b0*/  @P1 IMAD.MOV.U32 R2, RZ, RZ, R125 ;  /* 0x000000ffff021224 */ /* 0x000fe600078e007d */
[----:B------:R1:W2:Y:S02]  /*31c0*/  @P1 LD.E.128 R4, [R114.64] ;  /* 0x0000000672041980 */ /* 0x0002a4000c101d00 */
[----:B-1----:R-:W-:Y:S02]  /*31d0*/  @P0 IMAD.MOV.U32 R115, RZ, RZ, R113 ;  /* 0x000000ffff730224 */ /* 0x002fe400078e0071 */
[----:B--2---:R1:W-:Y:S04]  /*31e0*/  @P1 ST.E.128 [R2.64], R4 ;  /* 0x0000000402001985 */ /* 0x0043e8000c101d06 */
[----:B-1----:R-:W2:Y:S01]  /*31f0*/  @P0 LD.E.128 R4, [R114.64+0x80] ;  /* 0x0000800672040980 */ /* 0x002ea2000c101d00 */
[----:B------:R-:W-:Y:S01]  /*3200*/  @P0 MOV R2, R125 ;  /* 0x0000007d00020202 */ /* 0x000fe20000000f00 */
[----:B------:R-:W-:Y:S05]  /*3210*/  @P0 IMAD.MOV.U32 R3, RZ, RZ, R124 ;  /* 0x000000ffff030224 */ /* 0x000fea00078e007c */
[----:B--2---:R1:W-:Y:S02]  /*3220*/  @P0 ST.E.128 [R2.64+0x80], R4 ;  /* 0x0000800402000985 */ /* 0x0043e4000c101d06 */
.L_x_1980:
[----:B------:R-:W-:Y:S05]  /*3230*/  BSYNC B0 ;  /* 0x0000000000007941 */ /* 0x000fea0003800000 */
.L_x_1979:
        /* <DEDUP_REMOVED lines=15> */
.L_x_1982:
[----:B------:R-:W-:Y:S05]  /*3330*/  BSYNC B0 ;  /* 0x0000000000007941 */ /* 0x000fea0003800000 */
.L_x_1981:
        /* <DEDUP_REMOVED lines=15> */
.L_x_1984:
[----:B------:R-:W-:Y:S05]  /*3430*/  BSYNC B0 ;  /* 0x0000000000007941 */ /* 0x000fea0003800000 */
.L_x_1983:
        /* <DEDUP_REMOVED lines=15> */
.L_x_1986:
[----:B------:R-:W-:Y:S05]  /*3530*/  BSYNC B0 ;  /* 0x0000000000007941 */ /* 0x000fea0003800000 */
.L_x_1985:
        /* <DEDUP_REMOVED lines=15> */
.L_x_1988:
[----:B------:R-:W-:Y:S05]  /*3630*/  BSYNC B0 ;  /* 0x0000000000007941 */ /* 0x000fea0003800000 */
.L_x_1987:
        /* <DEDUP_REMOVED lines=15> */
.L_x_1990:
[----:B------:R-:W-:Y:S05]  /*3730*/  BSYNC B0 ;  /* 0x0000000000007941 */ /* 0x000fea0003800000 */
.L_x_1989:
        /* <DEDUP_REMOVED lines=15> */
.L_x_1992:
[----:B------:R-:W-:Y:S05]  /*3830*/  BSYNC B0 ;  /* 0x0000000000007941 */ /* 0x000fea0003800000 */
.L_x_1991:
        /* <DEDUP_REMOVED lines=15> */
.L_x_1994:
[----:B------:R-:W-:Y:S05]  /*3930*/  BSYNC B0 ;  /* 0x0000000000007941 */ /* 0x000fea0003800000 */
.L_x_1993:
[----:B------:R-:W2:Y:S01]  /*3940*/  LD.E R17, [R10.64+0xd0] ;  /* 0x0000d0060a117980 */ /* 0x000ea2000c101900 */
[----:B------:R-:W-:Y:S01]  /*3950*/  IMAD.MOV.U32 R115, RZ, RZ, R113 ;  /* 0x000000ffff737224 */ /* 0x000fe200078e0071 */
[----:B------:R-:W-:Y:S02]  /*3960*/  BSSY B3, `(.L_x_1995) ;  /* 0x0000ad4000037945 */ /* 0x000fe40003800000 */
        /* <DEDUP_REMOVED lines=11> */
[----:B---3--:R-:W-:Y:S01]  /*3a20*/  BSSY B1, `(.L_x_1998) ;  /* 0x0000070000017945 */ /* 0x008fe20003800000 */
[----:B------:R-:W-:-:S05]  /*3a30*/  @!P2 BRA `(.L_x_1999) ;  /* 0x000006e00000a947 */ /* 0x000fca0003800000 */
[----:B-----5:R-:W-:Y:S01]  /*3a40*/  ISETP.GE.AND P0, PT, R18, R115, PT ;  /* 0x000000731200720c */ /* 0x020fe20003f06270 */
[----:B------:R-:W-:Y:S01]  /*3a50*/  @!UPT UIADD3 URZ, URZ, URZ, URZ ;  /* 0x0000003f3f3ff290 */ /* 0x000fe2000fffe03f */
[----:B------:R-:W-:Y:S11]  /*3a60*/  BSSY B0, `(.L_x_2000) ;  /* 0x0000035000007945 */ /* 0x000ff60003800000 */
[----:B------:R-:W-:-:S05]  /*3a70*/  @P0 BRA `(.L_x_2001) ;  /* 0x0000033000000947 */ /* 0x000fca0003800000 */
[----:B-1----:R-:W-:Y:S01]  /*3a80*/  MOV R2, R117 ;  /* 0x0000007500027202 */ /* 0x002fe20000000f00 */
[----:B------:R-:W-:Y:S01]  /*3a90*/  IMAD.MOV.U32 R3, RZ, RZ, R116 ;  /* 0x000000ffff037224 */ /* 0x000fe200078e0074 */
[----:B------:R-:W-:Y:S04]  /*3aa0*/  ISETP.GE.AND P0, PT, R18, R17, PT ;  /* 0x000000111200720c */ /* 0x000fe80003f06270 */
[----:B------:R1:W2:Y:S09]  /*3ab0*/  LD.E.128 R20, [R2.64] ;  /* 0x0000000602147980 */ /* 0x0002b2000c101d00 */
[----:B------:R-:W-:Y:S01]  /*3ac0*/  @!P0 MOV R8, R12 ;  /* 0x0000000c00088202 */ /* 0x000fe20000000f00 */
[----:B------:R-:W-:Y:S05]  /*3ad0*/  @!P0 IMAD.MOV.U32 R41, RZ, RZ, R39 ;  /* 0x000000ffff298224 */ /* 0x000fea00078e0027 */
[----:B------:R-:W3:Y:S06]  /*3ae0*/  @!P0 LD.E.64 R26, [R40.64] ;  /* 0x00000006281a8980 */ /* 0x000eec000c101b00 */
[----:B-1----:R3:W4:Y:S01]  /*3af0*/  @!P0 LD.E.64 R2, [R8.64] ;  /* 0x0000000608028980 */ /* 0x002722000c101b00 */
[----:B--2---:R-:W-:Y:S02]  /*3b00*/  @!P0 LOP3.LUT R0, R20, 0xffff0000, RZ, 0xc0, !PT ;  /* 0xffff000014008812 */ /* 0x004fe400078ec0ff */
[C---:B---3--:R-:W-:Y:S02]  /*3b10*/  @!P0 SHF.L.U32 R8, R26.reuse, 0x10, RZ ;  /* 0x000000101a088819 */ /* 0x048fe400000006ff */
[----:B------:R-:W-:Y:S02]  /*3b20*/  @!P0 LOP3.LUT R24, R26, 0xffff0000, RZ, 0xc0, !PT ;  /* 0xffff00001a188812 */ /* 0x000fe400078ec0ff */
[C---:B------:R-:W-:Y:S01]  /*3b30*/  @!P0 SHF.L.U32 R25, R27.reuse, 0x10, RZ ;  /* 0x000000101b198819 */ /* 0x040fe200000006ff */
[----:B------:R-:W-:Y:S01]  /*3b40*/  @!P0 FMUL.FTZ R28, R0, R8 ;  /* 0x00000008001c8220 */ /* 0x000fe20000410000 */
[----:B------:R-:W-:Y:S02]  /*3b50*/  @!P0 LOP3.LUT R26, R27, 0xffff0000, RZ, 0xc0, !PT ;  /* 0xffff00001b1a8812 */ /* 0x000fe400078ec0ff */
[----:B------:R-:W-:Y:S01]  /*3b60*/  @!P0 SHF.L.U32 R27, R23, 0x10, RZ ;  /* 0x00000010171b8819 */ /* 0x000fe200000006ff */
[----:B----4-:R-:W-:Y:S01]  /*3b70*/  @!P0 IMAD.U32 R4, R3, 0x10000, RZ ;  /* 0x0001000003048824 */ /* 0x010fe200078e00ff */
[C---:B------:R-:W-:Y:S02]  /*3b80*/  @!P0 SHF.L.U32 R7, R2.reuse, 0x10, RZ ;  /* 0x0000001002078819 */ /* 0x040fe400000006ff */
[----:B------:R-:W-:Y:S02]  /*3b90*/  @!P0 LOP3.LUT R6, R2, 0xffff0000, RZ, 0xc0, !PT ;  /* 0xffff000002068812 */ /* 0x000fe400078ec0ff */
[----:B------:R-:W-:Y:S01]  /*3ba0*/  @!P0 LOP3.LUT R2, R21, 0xffff0000, RZ, 0xc0, !PT ;  /* 0xffff000015028812 */ /* 0x000fe200078ec0ff */
[-C--:B------:R-:W-:Y:S01]  /*3bb0*/  @!P0 FMUL.FTZ R0, R0, R7.reuse ;  /* 0x0000000700008220 */ /* 0x080fe20000410000 */
[----:B------:R-:W-:Y:S01]  /*3bc0*/  @!P0 LOP3.LUT R5, R3, 0xffff0000, RZ, 0xc0, !PT ;  /* 0xffff000003058812 */ /* 0x000fe200078ec0ff */
[----:B------:R-:W-:Y:S02]  /*3bd0*/  @!P0 IMAD.U32 R3, R20, 0x10000, RZ ;  /* 0x0001000014038824 */ /* 0x000fe400078e00ff */
[----:B------:R-:W-:Y:S02]  /*3be0*/  @!P0 FMUL.FTZ R29, R2, R24 ;  /* 0x00000018021d8220 */ /* 0x000fe40000410000 */
[----:B------:R-:W-:Y:S01]  /*3bf0*/  @!P0 FFMA.FTZ R28, R3, R7, -R28 ;  /* 0x00000007031c8223 */ /* 0x000fe2000001081c */
[----:B------:R-:W-:Y:S01]  /*3c00*/  @!P0 LOP3.LUT R7, R23, 0xffff0000, RZ, 0xc0, !PT ;  /* 0xffff000017078812 */ /* 0x000fe200078ec0ff */
[----:B------:R-:W-:Y:S01]  /*3c10*/  @!P0 FFMA.FTZ R0, R8, R3, R0 ;  /* 0x0000000308008223 */ /* 0x000fe20000010000 */
[----:B------:R-:W-:Y:S01]  /*3c20*/  @!P0 LOP3.LUT R3, R22, 0xffff0000, RZ, 0xc0, !PT ;  /* 0xffff000016038812 */ /* 0x000fe200078ec0ff */
[----:B------:R-:W-:Y:S02]  /*3c30*/  @!P0 IMAD.U32 R8, R21, 0x10000, RZ ;  /* 0x0001000015088824 */ /* 0x000fe400078e00ff */
        /* <DEDUP_REMOVED lines=23> */
.L_x_2001:
[----:B------:R-:W-:Y:S05]  /*3db0*/  BSYNC B0 ;  /* 0x0000000000007941 */ /* 0x000fea0003800000 */
.L_x_2000:
[----:B------:R-:W-:Y:S11]  /*3dc0*/  ISETP.GE.AND P0, PT, R14, R115, PT ;  /* 0x000000730e00720c */ /* 0x000ff60003f06270 */
[----:B------:R-:W-:Y:S02]  /*3dd0*/  @!UPT UIADD3 URZ, URZ, URZ, URZ ;  /* 0x0000003f3f3ff290 */ /* 0x000fe4000fffe03f */
[----:B------:R-:W-:-:S05]  /*3de0*/  @P0 BRA `(.L_x_1999) ;  /* 0x0000033000000947 */ /* 0x000fca0003800000 */
[----:B-1----:R-:W-:Y:S01]  /*3df0*/  MOV R2, R117 ;  /* 0x0000007500027202 */ /* 0x002fe20000000f00 */
[----:B------:R-:W-:Y:S01]  /*3e00*/  IMAD.MOV.U32 R3, RZ, RZ, R116 ;  /* 0x000000ffff037224 */ /* 0x000fe200078e0074 */
[----:B------:R-:W-:Y:S04]  /*3e10*/  ISETP.GE.AND P0, PT, R14, R17, PT ;  /* 0x000000110e00720c */ /* 0x000fe80003f06270 */
[----:B------:R1:W2:Y:S09]  /*3e20*/  LD.E.128 R20, [R2.64+0x80] ;  /* 0x0000800602147980 */ /* 0x0002b2000c101d00 */
[----:B------:R-:W-:Y:S01]  /*3e30*/  @!P0 MOV R8, R12 ;  /* 0x0000000c00088202 */ /* 0x000fe20000000f00 */
[----:B------:R-:W-:Y:S05]  /*3e40*/  @!P0 IMAD.MOV.U32 R41, RZ, RZ, R39 ;  /* 0x000000ffff298224 */ /* 0x000fea00078e0027 */
[----:B------:R-:W3:Y:S06]  /*3e50*/  @!P0 LD.E.64 R26, [R40.64+0x40] ;  /* 0x00004006281a8980 */ /* 0x000eec000c101b00 */
[----:B-1----:R3:W4:Y:S01]  /*3e60*/  @!P0 LD.E.64 R2, [R8.64+0x40] ;  /* 0x0000400608028980 */ /* 0x002722000c101b00 */
        /* <DEDUP_REMOVED lines=43> */
.L_x_1999:
[----:B------:R-:W-:Y:S05]  /*4120*/  BSYNC B1 ;  /* 0x0000000000017941 */ /* 0x000fea0003800000 */
.L_x_1998:
        /* <DEDUP_REMOVED lines=63> */
.L_x_2005:
[----:B------:R-:W-:Y:S05]  /*4520*/  BSYNC B0 ;  /* 0x0000000000007941 */ /* 0x000fea0003800000 */
.L_x_2004:
        /* <DEDUP_REMOVED lines=52> */
.L_x_2003:
[----:B------:R-:W-:Y:S05]  /*4870*/  BSYNC B1 ;  /* 0x0000000000017941 */ /* 0x000fea0003800000 */
.L_x_2002:
        /* <DEDUP_REMOVED lines=63> */
.L_x_2009:
[----:B------:R-:W-:Y:S05]  /*4c70*/  BSYNC B0 ;  /* 0x0000000000007941 */ /* 0x000fea0003800000 */
.L_x_2008:
        /* <DEDUP_REMOVED lines=52> */
.L_x_2007:
[----:B------:R-:W-:Y:S05]  /*4fc0*/  BSYNC B1 ;  /* 0x0000000000017941 */ /* 0x000fea0003800000 */
.L_x_2006:
        /* <DEDUP_REMOVED lines=15> */
[----:B-1----:R-:W-:Y:S01]  /*50c0*/  MOV R4, R117 ;  /* 0x0000007500047202 */ /* 0x002fe20000000f00 */
[----:B------:R-:W-:Y:S01]  /*50d0*/  IMAD.MOV.U32 R44, RZ, RZ, R123 ;  /* 0x000000ffff2c7224 */ /* 0x000fe200078e007b */
        /* <DEDUP_REMOVED lines=52> */
.L_x_2013:
[----:B------:R-:W-:Y:S05]  /*5420*/  BSYNC B0 ;  /* 0x0000000000007941 */ /* 0x000fea0003800000 */
.L_x_2012:
        /* <DEDUP_REMOVED lines=52> */
.L_x_2011:
[----:B------:R-:W-:Y:S05]  /*5770*/  BSYNC B1 ;  /* 0x0000000000017941 */ /* 0x000fea0003800000 */
.L_x_2010:
        /* <DEDUP_REMOVED lines=63> */
.L_x_2017:
[----:B------:R-:W-:Y:S05]  /*5b70*/  BSYNC B0 ;  /* 0x0000000000007941 */ /* 0x000fea0003800000 */
.L_x_2016:
        /* <DEDUP_REMOVED lines=52> */
.L_x_2015:
[----:B------:R-:W-:Y:S05]  /*5ec0*/  BSYNC B1 ;  /* 0x0000000000017941 */ /* 0x000fea0003800000 */
.L_x_2014:
        /* <DEDUP_REMOVED lines=69> */
.L_x_2021:
[----:B------:R-:W-:Y:S05]  /*6320*/  BSYNC B0 ;  /* 0x0000000000007941 */ /* 0x000fea0003800000 */
.L_x_2020:
        /* <DEDUP_REMOVED lines=52> */
.L_x_2019:
[----:B------:R-:W-:Y:S05]  /*6670*/  BSYNC B1 ;  /* 0x0000000000017941 */ /* 0x000fea0003800000 */
.L_x_2018:
        /* <DEDUP_REMOVED lines=69> */
.L_x_2025:
[----:B------:R-:W-:Y:S05]  /*6ad0*/  BSYNC B0 ;  /* 0x0000000000007941 */ /* 0x000fea0003800000 */
.L_x_2024:
        /* <DEDUP_REMOVED lines=52> */
.L_x_2023:
[----:B------:R-:W-:Y:S05]  /*6e20*/  BSYNC B1 ;  /* 0x0000000000017941 */ /* 0x000fea0003800000 */
.L_x_2022:
        /* <DEDUP_REMOVED lines=69> */
.L_x_2029:
[----:B------:R-:W-:Y:S05]  /*7280*/  BSYNC B0 ;  /* 0x0000000000007941 */ /* 0x000fea0003800000 */
.L_x_2028:
        /* <DEDUP_REMOVED lines=52> */
.L_x_2027:
[----:B------:R-:W-:Y:S05]  /*75d0*/  BSYNC B1 ;  /* 0x0000000000017941 */ /* 0x000fea0003800000 */
.L_x_2026:
[----:B------:R-:W2:Y:S01]  /*75e0*/  LD.E R0, [R10.64+0xd0] ;  /* 0x0000d0060a007980 */ /* 0x000ea2000c101900 */
        /* <DEDUP_REMOVED lines=8> */
.L_x_1997:
[----:B---3--:R-:W-:Y:S01]  /*7670*/  BSSY B2, `(.L_x_2031) ;  /* 0x00000c2000027945 */ /* 0x008fe20003800000 */
[----:B------:R-:W-:-:S05]  /*7680*/  @!P2 BRA `(.L_x_2032) ;  /* 0x00000c000000a947 */ /* 0x000fca0003800000 */
[----:B-----5:R-:W-:Y:S01]  /*7690*/  ISETP.GE.AND P0, PT, R18, R115, PT ;  /* 0x000000731200720c */ /* 0x020fe20003f06270 */
[----:B------:R-:W-:Y:S01]  /*76a0*/  @!UPT UIADD3 URZ, URZ, URZ, URZ ;  /* 0x0000003f3f3ff290 */ /* 0x000fe2000fffe03f */
[----:B------:R-:W-:Y:S11]  /*76b0*/  BSSY B1, `(.L_x_2033) ;  /* 0x000005e000017945 */ /* 0x000ff60003800000 */
[----:B------:R-:W-:-:S05]  /*76c0*/  @P0 BRA `(.L_x_2034) ;  /* 0x000005c000000947 */ /* 0x000fca0003800000 */
[----:B-1----:R-:W-:Y:S01]  /*76d0*/  IMAD.MOV.U32 R4, RZ, RZ, R117 ;  /* 0x000000ffff047224 */ /* 0x002fe200078e0075 */
        /* <DEDUP_REMOVED lines=87> */
.L_x_2036:
[----:B------:R-:W-:Y:S05]  /*7c50*/  BSYNC B0 ;  /* 0x0000000000007941 */ /* 0x000fea0003800000 */
.L_x_2035:
[----:B------:R-:W-:Y:S02]  /*7c60*/  MOV R2, R123 ;  /* 0x0000007b00027202 */ /* 0x000fe40000000f00 */
[----:B------:R-:W-:Y:S05]  /*7c70*/  MOV R3, R122 ;  /* 0x0000007a00037202 */ /* 0x000fea0000000f00 */
[----:B-----5:R2:W-:Y:S02]  /*7c80*/  ST.E.128 [R2.64], R20 ;  /* 0x0000001402007985 */ /* 0x0205e4000c101d06 */
.L_x_2034:
[----:B------:R-:W-:Y:S05]  /*7c90*/  BSYNC B1 ;  /* 0x0000000000017941 */ /* 0x000fea0003800000 */
.L_x_2033:
        /* <DEDUP_REMOVED lines=91> */
.L_x_2038:
[----:B------:R-:W-:Y:S05]  /*8250*/  BSYNC B0 ;  /* 0x0000000000007941 */ /* 0x000fea0003800000 */
.L_x_2037:
[----:B------:R-:W-:Y:S02]  /*8260*/  MOV R2, R123 ;  /* 0x0000007b00027202 */ /* 0x000fe40000000f00 */
[----:B------:R-:W-:Y:S05]  /*8270*/  MOV R3, R122 ;  /* 0x0000007a00037202 */ /* 0x000fea0000000f00 */
[----:B-----5:R2:W-:Y:S02]  /*8280*/  ST.E.128 [R2.64+0x80], R20 ;  /* 0x0000801402007985 */ /* 0x0205e4000c101d06 */
.L_x_2032:
[----:B------:R-:W-:Y:S05]  /*8290*/  BSYNC B2 ;  /* 0x0000000000027941 */ /* 0x000fea0003800000 */
.L_x_2031:
        /* <DEDUP_REMOVED lines=97> */
.L_x_2044:
[----:B------:R-:W-:Y:S05]  /*88b0*/  BSYNC B0 ;  /* 0x0000000000007941 */ /* 0x000fea0003800000 */
.L_x_2043:
[C---:B------:R-:W-:Y:S04]  /*88c0*/  LEA R2, P0, R227.reuse, R123, 0x1 ;  /* 0x0000007be3027211 */ /* 0x040fe800078008ff */
[----:B------:R-:W-:Y:S05]  /*88d0*/  LEA.HI.X R3, R227, R122, R228, 0x1, P0 ;  /* 0x0000007ae3037211 */ /* 0x000fea00000f0ce4 */
[----:B-----5:R2:W-:Y:S04]  /*88e0*/  ST.E.128 [R2.64], R20 ;  /* 0x0000001402007985 */ /* 0x0205e8000c101d06 */
.L_x_2042:
[----:B------:R-:W-:Y:S05]  /*88f0*/  BSYNC B1 ;  /* 0x0000000000017941 */ /* 0x000fea0003800000 */
.L_x_2041:
        /* <DEDUP_REMOVED lines=91> */
.L_x_2046:
[----:B------:R-:W-:Y:S05]  /*8eb0*/  BSYNC B0 ;  /* 0x0000000000007941 */ /* 0x000fea0003800000 */
.L_x_2045:
[C---:B------:R-:W-:Y:S04]  /*8ec0*/  LEA R2, P0, R79.reuse, R123, 0x1 ;  /* 0x0000007b4f027211 */ /* 0x040fe800078008ff */
[----:B------:R-:W-:Y:S05]  /*8ed0*/  LEA.HI.X R3, R79, R122, R78, 0x1, P0 ;  /* 0x0000007a4f037211 */ /* 0x000fea00000f0c4e */
[----:B-----5:R2:W-:Y:S04]  /*8ee0*/  ST.E.128 [R2.64], R20 ;  /* 0x0000001402007985 */ /* 0x0205e8000c101d06 */
.L_x_2040:
[----:B------:R-:W-:Y:S05]  /*8ef0*/  BSYNC B2 ;  /* 0x0000000000027941 */ /* 0x000fea0003800000 */
.L_x_2039:
        /* <DEDUP_REMOVED lines=97> */
.L_x_2052:
[----:B------:R-:W-:Y:S05]  /*9510*/  BSYNC B0 ;  /* 0x0000000000007941 */ /* 0x000fea0003800000 */
.L_x_2051:
[C---:B------:R-:W-:Y:S04]  /*9520*/  LEA R2, P0, R80.reuse, R123, 0x1 ;  /* 0x0000007b50027211 */ /* 0x040fe800078008ff */
[----:B------:R-:W-:Y:S05]  /*9530*/  LEA.HI.X R3, R80, R122, R81, 0x1, P0 ;  /* 0x0000007a50037211 */ /* 0x000fea00000f0c51 */
[----:B-----5:R2:W-:Y:S04]  /*9540*/  ST.E.128 [R2.64], R20 ;  /* 0x0000001402007985 */ /* 0x0205e8000c101d06 */
.L_x_2050:
[----:B------:R-:W-:Y:S05]  /*9550*/  BSYNC B1 ;  /* 0x0000000000017941 */ /* 0x000fea0003800000 */
.L_x_2049:
        /* <DEDUP_REMOVED lines=91> */
.L_x_2054:
[----:B------:R-:W-:Y:S05]  /*9b10*/  BSYNC B0 ;  /* 0x0000000000007941 */ /* 0x000fea0003800000 */
.L_x_2053:
[C---:B------:R-:W-:Y:S04]  /*9b20*/  LEA R2, P0, R208.reuse, R123, 0x1 ;  /* 0x0000007bd0027211 */ /* 0x040fe800078008ff */
[----:B------:R-:W-:Y:S05]  /*9b30*/  LEA.HI.X R3, R208, R122, R209, 0x1, P0 ;  /* 0x0000007ad0037211 */ /* 0x000fea00000f0cd1 */
[----:B-----5:R2:W-:Y:S04]  /*9b40*/  ST.E.128 [R2.64], R20 ;  /* 0x0000001402007985 */ /* 0x0205e8000c101d06 */
.L_x_2048:
[----:B------:R-:W-:Y:S05]  /*9b50*/  BSYNC B2 ;  /* 0x0000000000027941 */ /* 0x000fea0003800000 */
.L_x_2047:
        /* <DEDUP_REMOVED lines=100> */
.L_x_2060:
[----:B------:R-:W-:Y:S05]  /*a1a0*/  BSYNC B0 ;  /* 0x0000000000007941 */ /* 0x000fea0003800000 */
.L_x_2059:
[----:B------:R-:W-:Y:S01]  /*a1b0*/  MOV R2, R123 ;  /* 0x0000007b00027202 */ /* 0x000fe20000000f00 */
[----:B------:R-:W-:Y:S01]  /*a1c0*/  IMAD R0, R43, 0x60, RZ ;  /* 0x000000602b007824 */ /* 0x000fe200078e02ff */
[----:B------:R-:W-:Y:S05]  /*a1d0*/  MOV R3, R122 ;  /* 0x0000007a00037202 */ /* 0x000fea0000000f00 */
[----:B------:R-:W-:Y:S05]  /*a1e0*/  IMAD.WIDE.U32 R2, R42, 0x60, R2 ;  /* 0x000000602a027825 */ /* 0x000fea00078e0002 */
[----:B------:R-:W-:Y:S05]  /*a1f0*/  IADD3 R3, R3, R0, RZ ;  /* 0x0000000003037210 */ /* 0x000fea0007ffe0ff */
[----:B-----5:R2:W-:Y:S02]  /*a200*/  ST.E.128 [R2.64], R20 ;  /* 0x0000001402007985 */ /* 0x0205e4000c101d06 */
.L_x_2058:
[----:B------:R-:W-:Y:S05]  /*a210*/  BSYNC B1 ;  /* 0x0000000000017941 */ /* 0x000fea0003800000 */
.L_x_2057:
        /* <DEDUP_REMOVED lines=91> */
.L_x_2062:
[----:B------:R-:W-:Y:S05]  /*a7d0*/  BSYNC B0 ;  /* 0x0000000000007941 */ /* 0x000fea0003800000 */
.L_x_2061:
[C---:B------:R-:W-:Y:S04]  /*a7e0*/  LEA R2, P0, R206.reuse, R123, 0x1 ;  /* 0x0000007bce027211 */ /* 0x040fe800078008ff */
[----:B------:R-:W-:Y:S05]  /*a7f0*/  LEA.HI.X R3, R206, R122, R207, 0x1, P0 ;  /* 0x0000007ace037211 */ /* 0x000fea00000f0ccf */
[----:B-----5:R2:W-:Y:S04]  /*a800*/  ST.E.128 [R2.64], R20 ;  /* 0x0000001402007985 */ /* 0x0205e8000c101d06 */
.L_x_2056:
[----:B------:R-:W-:Y:S05]  /*a810*/  BSYNC B2 ;  /* 0x0000000000027941 */ /* 0x000fea0003800000 */
.L_x_2055:
        /* <DEDUP_REMOVED lines=97> */
.L_x_2068:
[----:B------:R-:W-:Y:S05]  /*ae30*/  BSYNC B0 ;  /* 0x0000000000007941 */ /* 0x000fea0003800000 */
.L_x_2067:
[C---:B------:R-:W-:Y:S04]  /*ae40*/  LEA R2, P0, R76.reuse, R123, 0x1 ;  /* 0x0000007b4c027211 */ /* 0x040fe800078008ff */
[----:B------:R-:W-:Y:S05]  /*ae50*/  LEA.HI.X R3, R76, R122, R77, 0x1, P0 ;  /* 0x0000007a4c037211 */ /* 0x000fea00000f0c4d */
[----:B-----5:R2:W-:Y:S04]  /*ae60*/  ST.E.128 [R2.64], R20 ;  /* 0x0000001402007985 */ /* 0x0205e8000c101d06 */
.L_x_2066:
[----:B------:R-:W-:Y:S05]  /*ae70*/  BSYNC B1 ;  /* 0x0000000000017941 */ /* 0x000fea0003800000 */
.L_x_2065:
        /* <DEDUP_REMOVED lines=91> */
.L_x_2070:
[----:B------:R-:W-:Y:S05]  /*b430*/  BSYNC B0 ;  /* 0x0000000000007941 */ /* 0x000fea0003800000 */
.L_x_2069:
[C---:B------:R-:W-:Y:S04]  /*b440*/  LEA R2, P0, R204.reuse, R123, 0x1 ;  /* 0x0000007bcc027211 */ /* 0x040fe800078008ff */
[----:B------:R-:W-:Y:S05]  /*b450*/  LEA.HI.X R3, R204, R122, R205, 0x1, P0 ;  /* 0x0000007acc037211 */ /* 0x000fea00000f0ccd */
[----:B-----5:R2:W-:Y:S04]  /*b460*/  ST.E.128 [R2.64], R20 ;  /* 0x0000001402007985 */ /* 0x0205e8000c101d06 */
.L_x_2064:
[----:B------:R-:W-:Y:S05]  /*b470*/  BSYNC B2 ;  /* 0x0000000000027941 */ /* 0x000fea0003800000 */
.L_x_2063:
        /* <DEDUP_REMOVED lines=100> */
.L_x_2076:
[----:B------:R-:W-:Y:S05]  /*bac0*/  BSYNC B0 ;  /* 0x0000000000007941 */ /* 0x000fea0003800000 */
.L_x_2075:
[----:B------:R-:W-:Y:S01]  /*bad0*/  MOV R2, R123 ;  /* 0x0000007b00027202 */ /* 0x000fe20000000f00 */
[----:B------:R-:W-:Y:S01]  /*bae0*/  IMAD R0, R43, 0xa0, RZ ;  /* 0x000000a02b007824 */ /* 0x000fe200078e02ff */
[----:B------:R-:W-:Y:S05]  /*baf0*/  MOV R3, R122 ;  /* 0x0000007a00037202 */ /* 0x000fea0000000f00 */
[----:B------:R-:W-:Y:S05]  /*bb00*/  IMAD.WIDE.U32 R2, R42, 0xa0, R2 ;  /* 0x000000a02a027825 */ /* 0x000fea00078e0002 */
[----:B------:R-:W-:Y:S05]  /*bb10*/  IADD3 R3, R3, R0, RZ ;  /* 0x0000000003037210 */ /* 0x000fea0007ffe0ff */
[----:B-----5:R2:W-:Y:S02]  /*bb20*/  ST.E.128 [R2.64], R20 ;  /* 0x0000001402007985 */ /* 0x0205e4000c101d06 */
.L_x_2074:
[----:B------:R-:W-:Y:S05]  /*bb30*/  BSYNC B1 ;  /* 0x0000000000017941 */ /* 0x000fea0003800000 */
.L_x_2073:
        /* <DEDUP_REMOVED lines=91> */
.L_x_2078:
[----:B------:R-:W-:Y:S05]  /*c0f0*/  BSYNC B0 ;  /* 0x0000000000007941 */ /* 0x000fea0003800000 */
.L_x_2077:
[C---:B------:R-:W-:Y:S04]  /*c100*/  LEA R2, P0, R194.reuse, R123, 0x1 ;  /* 0x0000007bc2027211 */ /* 0x040fe800078008ff */
[----:B------:R-:W-:Y:S05]  /*c110*/  LEA.HI.X R3, R194, R122, R75, 0x1, P0 ;  /* 0x0000007ac2037211 */ /* 0x000fea00000f0c4b */
[----:B-----5:R2:W-:Y:S04]  /*c120*/  ST.E.128 [R2.64], R20 ;  /* 0x0000001402007985 */ /* 0x0205e8000c101d06 */
.L_x_2072:
[----:B------:R-:W-:Y:S05]  /*c130*/  BSYNC B2 ;  /* 0x0000000000027941 */ /* 0x000fea0003800000 */
.L_x_2071:
        /* <DEDUP_REMOVED lines=100> */
.L_x_2084:
[----:B------:R-:W-:Y:S05]  /*c780*/  BSYNC B0 ;  /* 0x0000000000007941 */ /* 0x000fea0003800000 */
.L_x_2083:
[----:B------:R-:W-:Y:S01]  /*c790*/  MOV R2, R123 ;  /* 0x0000007b00027202 */ /* 0x000fe20000000f00 */
[----:B------:R-:W-:Y:S01]  /*c7a0*/  IMAD R0, R43, 0xc0, RZ ;  /* 0x000000c02b007824 */ /* 0x000fe200078e02ff */
[----:B------:R-:W-:Y:S05]  /*c7b0*/  MOV R3, R122 ;  /* 0x0000007a00037202 */ /* 0x000fea0000000f00 */
[----:B------:R-:W-:Y:S05]  /*c7c0*/  IMAD.WIDE.U32 R2, R42, 0xc0, R2 ;  /* 0x000000c02a027825 */ /* 0x000fea00078e0002 */
[----:B------:R-:W-:Y:S05]  /*c7d0*/  IADD3 R3, R3, R0, RZ ;  /* 0x0000000003037210 */ /* 0x000fea0007ffe0ff */
[----:B-----5:R2:W-:Y:S02]  /*c7e0*/  ST.E.128 [R2.64], R20 ;  /* 0x0000001402007985 */ /* 0x0205e4000c101d06 */
.L_x_2082:
[----:B------:R-:W-:Y:S05]  /*c7f0*/  BSYNC B1 ;  /* 0x0000000000017941 */ /* 0x000fea0003800000 */
.L_x_2081:
        /* <DEDUP_REMOVED lines=91> */
.L_x_2086:
[----:B------:R-:W-:Y:S05]  /*cdb0*/  BSYNC B0 ;  /* 0x0000000000007941 */ /* 0x000fea0003800000 */
.L_x_2085:
[C---:B------:R-:W-:Y:S04]  /*cdc0*/  LEA R2, P0, R192.reuse, R123, 0x1 ;  /* 0x0000007bc0027211 */ /* 0x040fe800078008ff */
[----:B------:R-:W-:Y:S05]  /*cdd0*/  LEA.HI.X R3, R192, R122, R74, 0x1, P0 ;  /* 0x0000007ac0037211 */ /* 0x000fea00000f0c4a */
[----:B-----5:R2:W-:Y:S04]  /*cde0*/  ST.E.128 [R2.64], R20 ;  /* 0x0000001402007985 */ /* 0x0205e8000c101d06 */
.L_x_2080:
[----:B------:R-:W-:Y:S05]  /*cdf0*/  BSYNC B2 ;  /* 0x0000000000027941 */ /* 0x000fea0003800000 */
.L_x_2079:
        /* <DEDUP_REMOVED lines=100> */
.L_x_2092:
[----:B------:R-:W-:Y:S05]  /*d440*/  BSYNC B0 ;  /* 0x0000000000007941 */ /* 0x000fea0003800000 */
.L_x_2091:
[----:B------:R-:W-:Y:S01]  /*d450*/  MOV R2, R123 ;  /* 0x0000007b00027202 */ /* 0x000fe20000000f00 */
[----:B------:R-:W-:Y:S01]  /*d460*/  IMAD R0, R43, 0xe0, RZ ;  /* 0x000000e02b007824 */ /* 0x000fe200078e02ff */
[----:B------:R-:W-:Y:S05]  /*d470*/  MOV R3, R122 ;  /* 0x0000007a00037202 */ /* 0x000fea0000000f00 */
[----:B------:R-:W-:Y:S05]  /*d480*/  IMAD.WIDE.U32 R2, R42, 0xe0, R2 ;  /* 0x000000e02a027825 */ /* 0x000fea00078e0002 */
[----:B------:R-:W-:Y:S05]  /*d490*/  IADD3 R3, R3, R0, RZ ;  /* 0x0000000003037210 */ /* 0x000fea0007ffe0ff */
[----:B-----5:R2:W-:Y:S02]  /*d4a0*/  ST.E.128 [R2.64], R20 ;  /* 0x0000001402007985 */ /* 0x0205e4000c101d06 */
.L_x_2090:
[----:B------:R-:W-:Y:S05]  /*d4b0*/  BSYNC B1 ;  /* 0x0000000000017941 */ /* 0x000fea0003800000 */
.L_x_2089:
        /* <DEDUP_REMOVED lines=91> */
.L_x_2094:
[----:B------:R-:W-:Y:S05]  /*da70*/  BSYNC B0 ;  /* 0x0000000000007941 */ /* 0x000fea0003800000 */
.L_x_2093:
[C---:B--2---:R-:W-:Y:S04]  /*da80*/  LEA R2, P0, R190.reuse, R123, 0x1 ;  /* 0x0000007bbe027211 */ /* 0x044fe800078008ff */
[----:B------:R-:W-:Y:S05]  /*da90*/  LEA.HI.X R3, R190, R122, R73, 0x1, P0 ;  /* 0x0000007abe037211 */ /* 0x000fea00000f0c49 */
[----:B-----5:R2:W-:Y:S04]  /*daa0*/  ST.E.128 [R2.64], R32 ;  /* 0x0000002002007985 */ /* 0x0205e8000c101d06 */
.L_x_2088:
[----:B------:R-:W-:Y:S05]  /*dab0*/  BSYNC B2 ;  /* 0x0000000000027941 */ /* 0x000fea0003800000 */
.L_x_2087:
        /* <DEDUP_REMOVED lines=11> */
.L_x_1996:
[----:B------:R-:W-:Y:S01]  /*db70*/  BSSY B0, `(.L_x_2095) ;  /* 0x0000010000007945 */ /* 0x000fe20003800000 */
[----:B------:R-:W-:-:S05]  /*db80*/  @!P2 BRA `(.L_x_2096) ;  /* 0x000000e00000a947 */ /* 0x000fca0003800000 */
[----:B------:R-:W-:Y:S02]  /*db90*/  ISETP.NE.AND P1, PT, R163, RZ, PT ;  /* 0x000000ffa300720c */ /* 0x000fe40003f25270 */
[----:B------:R-:W-:Y:S11]  /*dba0*/  ISETP.NE.AND P0, PT, R161, RZ, PT ;  /* 0x000000ffa100720c */ /* 0x000ff60003f05270 */
[----:B-1----:R-:W-:Y:S01]  /*dbb0*/  @P1 IMAD.MOV.U32 R2, RZ, RZ, R117 ;  /* 0x000000ffff021224 */ /* 0x002fe200078e0075 */
        /* <DEDUP_REMOVED lines=11> */
.L_x_2096:
[----:B------:R-:W-:Y:S05]  /*dc70*/  BSYNC B0 ;  /* 0x0000000000007941 */ /* 0x000fea0003800000 */
.L_x_2095:
[C---:B------:R-:W-:Y:S01]  /*dc80*/  ISETP.GE.AND P0, PT, R162.reuse, R213, PT ;  /* 0x000000d5a200720c */ /* 0x040fe20003f06270 */
[----:B------:R-:W-:Y:S03]  /*dc90*/  BSSY B0, `(.L_x_2097) ;  /* 0x0000012000007945 */ /* 0x000fe60003800000 */
[----:B------:R-:W-:Y:S11]  /*dca0*/  ISETP.GE.AND P0, PT, R162, R212, !P0 ;  /* 0x000000d4a200720c */ /* 0x000ff60004706270 */
[----:B------:R-:W-:Y:S02]  /*dcb0*/  @!UPT UIADD3 URZ, URZ, URZ, URZ ;  /* 0x0000003f3f3ff290 */ /* 0x000fe4000fffe03f */
[----:B------:R-:W-:-:S05]  /*dcc0*/  @!P0 BRA `(.L_x_2098) ;  /* 0x000000e000008947 */ /* 0x000fca0003800000 */
[----:B------:R-:W-:Y:S02]  /*dcd0*/  ISETP.NE.AND P3, PT, R163, RZ, PT ;  /* 0x000000ffa300720c */ /* 0x000fe40003f65270 */
[----:B------:R-:W-:Y:S11]  /*dce0*/  ISETP.NE.AND P1, PT, R161, RZ, PT ;  /* 0x000000ffa100720c */ /* 0x000ff60003f25270 */
[C---:B-1----:R-:W-:Y:S02]  /*dcf0*/  @P3 LEA R4, P0, R84.reuse, R117, 0x1 ;  /* 0x0000007554043211 */ /* 0x042fe400078008ff */
[C---:B------:R-:W-:Y:S02]  /*dd00*/  @P3 LEA R20, P2, R227.reuse, R123, 0x1 ;  /* 0x0000007be3143211 */ /* 0x040fe400078408ff */
[----:B------:R-:W-:Y:S02]  /*dd10*/  @P3 LEA.HI.X R5, R84, R116, R83, 0x1, P0 ;  /* 0x0000007454053211 */ /* 0x000fe400000f0c53 */
[C---:B------:R-:W-:Y:S02]  /*dd20*/  @P1 LEA R2, P0, R86.reuse, R117, 0x1 ;  /* 0x0000007556021211 */ /* 0x040fe400078008ff */
        /* <DEDUP_REMOVED lines=8> */
.L_x_2098:
[----:B------:R-:W-:Y:S05]  /*ddb0*/  BSYNC B0 ;  /* 0x0000000000007941 */ /* 0x000fea0003800000 */
.L_x_2097:
        /* <DEDUP_REMOVED lines=19> */
.L_x_2100:
[----:B------:R-:W-:Y:S05]  /*def0*/  BSYNC B0 ;  /* 0x0000000000007941 */ /* 0x000fea0003800000 */
.L_x_2099:
        /* <DEDUP_REMOVED lines=25> */
.L_x_2102:
[----:B------:R-:W-:Y:S05]  /*e090*/  BSYNC B0 ;  /* 0x0000000000007941 */ /* 0x000fea0003800000 */
.L_x_2101:
        /* <DEDUP_REMOVED lines=19> */
.L_x_2104:
[----:B------:R-:W-:Y:S05]  /*e1d0*/  BSYNC B0 ;  /* 0x0000000000007941 */ /* 0x000fea0003800000 */
.L_x_2103:
        /* <DEDUP_REMOVED lines=25> */
.L_x_2106:
[----:B------:R-:W-:Y:S05]  /*e370*/  BSYNC B0 ;  /* 0x0000000000007941 */ /* 0x000fea0003800000 */
.L_x_2105:
        /* <DEDUP_REMOVED lines=25> */
.L_x_2108:
[----:B------:R-:W-:Y:S05]  /*e510*/  BSYNC B0 ;  /* 0x0000000000007941 */ /* 0x000fea0003800000 */
.L_x_2107:
        /* <DEDUP_REMOVED lines=24> */
.L_x_2030:
[----:B------:R-:W-:Y:S05]  /*e6a0*/  BSYNC B3 ;  /* 0x0000000000037941 */ /* 0x000fea0003800000 */
.L_x_1995:
        /* <DEDUP_REMOVED lines=91> */
.L_x_2110:
        /* <DEDUP_REMOVED lines=12> */
.L_x_2111:
[----:B------:R-:W-:Y:S05]  /*ed20*/  BSYNC B0 ;  /* 0x0000000000007941 */ /* 0x000fea0003800000 */
.L_x_2109:
[----:B------:R-:W-:Y:S04]  /*ed30*/  IADD3 R13, R13, -0x1, RZ ;  /* 0xffffffff0d0d7810 */ /* 0x000fe80007ffe0ff */
[----:B------:R-:W-:Y:S11]  /*ed40*/  ISETP.GT.AND P0, PT, R13, R82, PT ;  /* 0x000000520d00720c */ /* 0x000ff60003f04270 */
[----:B------:R-:W-:Y:S02]  /*ed50*/  @!UPT UIADD3 URZ, URZ, URZ, URZ ;  /* 0x0000003f3f3ff290 */ /* 0x000fe4000fffe03f */
[----:B------:R-:W-:-:S05]  /*ed60*/  @P0 BRA `(.L_x_2112) ;  /* 0xffff437000000947 */ /* 0x000fca000383ffff */
.L_x_1978:
        /* <DEDUP_REMOVED lines=11> */
[----:B------:R1:W5:Y:S04]  /*ee20*/  LD.E R9, [R10.64+0xc0] ;  /* 0x0000c0060a097980 */ /* 0x000368000c101900 */
[----:B------:R1:W5:Y:S04]  /*ee30*/  LD.E.64 R32, [R10.64+0x148] ;  /* 0x000148060a207980 */ /* 0x000368000c101b00 */
[----:B------:R1:W5:Y:S01]  /*ee40*/  LD.E.64 R16, [R10.64+0x150] ;  /* 0x000150060a107980 */ /* 0x000362000c101b00 */
[----:B--2---:R-:W-:-:S04]  /*ee50*/  ISETP.NE.U32.AND P1, PT, R4, RZ, PT ;  /* 0x000000ff0400720c */ /* 0x004fc80003f25070 */
[----:B------:R-:W-:-:S13]  /*ee60*/  ISETP.NE.AND.EX P1, PT, R5, RZ, PT, P1 ;  /* 0x000000ff0500720c */ /* 0x000fda0003f25310 */
[----:B------:R-:W-:Y:S01]  /*ee70*/  @P1 LEA R12, P0, R236, R4, 0x2 ;  /* 0x00000004ec0c1211 */ /* 0x000fe200078010ff */
[----:B------:R-:W-:-:S03]  /*ee80*/  IMAD.MOV.U32 R4, RZ, RZ, RZ ;  /* 0x000000ffff047224 */ /* 0x000fc600078e00ff */
[----:B------:R-:W-:-:S05]  /*ee90*/  @P1 LEA.HI.X R13, R236, R5, R61, 0x2, P0 ;  /* 0x00000005ec0d1211 */ /* 0x000fca00000f143d */
[----:B------:R2:W4:Y:S01]  /*eea0*/  @P1 LD.E R4, [R12.64] ;  /* 0x000000060c041980 */ /* 0x000522000c101900 */
[-C--:B------:R-:W-:Y:S02]  /*eeb0*/  IADD3 R2, P1, R2, R174.reuse, RZ ;  /* 0x000000ae02027210 */ /* 0x080fe40007f3e0ff */
[----:B------:R-:W-:-:S03]  /*eec0*/  LEA R3, P0, R178, R174, 0x5 ;  /* 0x000000aeb2037211 */ /* 0x000fc600078028ff */
[----:B------:R-:W-:Y:S01]  /*eed0*/  IMAD.X R6, R6, 0x1, R177, P1 ;  /* 0x0000000106067824 */ /* 0x000fe200008e06b1 */
[-C--:B------:R-:W-:Y:S02]  /*eee0*/  LEA R44, P1, R2, R180.reuse, 0x1 ;  /* 0x000000b4022c7211 */ /* 0x080fe400078208ff */
[----:B------:R-:W-:Y:S02]  /*eef0*/  LEA.HI.X R7, R178, R177, R179, 0x5, P0 ;  /* 0x000000b1b2077211 */ /* 0x000fe400000f2cb3 */
[-C--:B------:R-:W-:Y:S02]  /*ef00*/  LEA R40, P0, R3, R180.reuse, 0x1 ;  /* 0x000000b403287211 */ /* 0x080fe400078008ff */
[----:B------:R-:W-:Y:S02]  /*ef10*/  LEA.HI.X R45, R2, R181, R6, 0x1, P1 ;  /* 0x000000b5022d7211 */ /* 0x000fe400008f0c06 */
[----:B---3--:R-:W-:Y:S01]  /*ef20*/  ISETP.NE.AND P4, PT, R0, RZ, PT ;  /* 0x000000ff0000720c */ /* 0x008fe20003f85270 */
[----:B------:R-:W-:Y:S01]  /*ef30*/  IMAD.MOV.U32 R176, RZ, RZ, R174 ;  /* 0x000000ffffb07224 */ /* 0x000fe200078e00ae */
[----:B------:R-:W-:-:S02]  /*ef40*/  LEA R64, P2, R174, R180, 0x1 ;  /* 0x000000b4ae407211 */ /* 0x000fc400078408ff */
[----:B--2---:R-:W-:-:S04]  /*ef50*/  LEA.HI R13, R8, R8, RZ, 0x1 ;  /* 0x00000008080d7211 */ /* 0x004fc800078f08ff */
[----:B------:R-:W-:Y:S02]  /*ef60*/  SHF.R.S32.HI R13, RZ, 0x1, R13 ;  /* 0x00000001ff0d7819 */ /* 0x000fe4000001140d */
[----:B------:R-:W-:-:S03]  /*ef70*/  LEA.HI.X R41, R3, R181, R7, 0x1, P0 ;  /* 0x000000b503297211 */ /* 0x000fc600000f0c07 */
[----:B------:R-:W-:Y:S01]  /*ef80*/  IMAD R7, R170, R13, R63 ;  /* 0x0000000daa077224 */ /* 0x000fe200078e023f */
[--C-:B------:R-:W-:Y:S01]  /*ef90*/  LEA.HI.X R65, R174, R181, R177.reuse, 0x1, P2 ;  /* 0x000000b5ae417211 */ /* 0x100fe200010f0cb1 */
[----:B------:R-:W-:Y:S02]  /*efa0*/  IMAD R5, R179, 0x30, RZ ;  /* 0x00000030b3057824 */ /* 0x000fe400078e02ff */
        /* <DEDUP_REMOVED lines=75> */
.L_x_2121:
[----:B------:R-:W-:Y:S05]  /*f460*/  BSYNC B0 ;  /* 0x0000000000007941 */ /* 0x000fea0003800000 */
.L_x_2120:
[----:B-----5:R3:W-:Y:S02]  /*f470*/  STS.128 [R237], R20 ;  /* 0x00000014ed007388 */ /* 0x0207e40000000c00 */
.L_x_2119:
[----:B------:R-:W-:Y:S05]  /*f480*/  BSYNC B1 ;  /* 0x0000000000017941 */ /* 0x000fea0003800000 */
.L_x_2118:
        /* <DEDUP_REMOVED lines=49> */
.L_x_2123:
[----:B------:R-:W-:Y:S05]  /*f7a0*/  BSYNC B0 ;  /* 0x0000000000007941 */ /* 0x000fea0003800000 */
.L_x_2122:
[----:B-----5:R1:W-:Y:S02]  /*f7b0*/  STS.128 [R237+0x2000], R20 ;  /* 0x00200014ed007388 */ /* 0x0203e40000000c00 */
.L_x_2117:
[----:B------:R-:W-:Y:S05]  /*f7c0*/  BSYNC B2 ;  /* 0x0000000000027941 */ /* 0x000fea0003800000 */
.L_x_2116:
        /* <DEDUP_REMOVED lines=35> */
[C---:B--2---:R-:W-:Y:S01]  /*fa00*/  LOP3.LUT R26, R5.reuse, 0xffff0000, RZ, 0xc0, !PT ;  /* 0xffff0000051a7812 */ /* 0x044fe200078ec0ff */
        /* <DEDUP_REMOVED lines=27> */
.L_x_2129:
[----:B------:R-:W-:Y:S05]  /*fbc0*/  BSYNC B0 ;  /* 0x0000000000007941 */ /* 0x000fea0003800000 */
.L_x_2128:
[----:B-----5:R3:W-:Y:S02]  /*fbd0*/  STS.128 [R237+0x800], R20 ;  /* 0x00080014ed007388 */ /* 0x0207e40000000c00 */
.L_x_2127:
[----:B------:R-:W-:Y:S05]  /*fbe0*/  BSYNC B1 ;  /* 0x0000000000017941 */ /* 0x000fea0003800000 */
.L_x_2126:
        /* <DEDUP_REMOVED lines=49> */
.L_x_2131:
[----:B------:R-:W-:Y:S05]  /*ff00*/  BSYNC B0 ;  /* 0x0000000000007941 */ /* 0x000fea0003800000 */
.L_x_2130:
[----:B-----5:R3:W-:Y:S02]  /*ff10*/  STS.128 [R237+0x2800], R20 ;  /* 0x00280014ed007388 */ /* 0x0207e40000000c00 */
.L_x_2125:
[----:B------:R-:W-:Y:S05]  /*ff20*/  BSYNC B2 ;  /* 0x0000000000027941 */ /* 0x000fea0003800000 */
.L_x_2124:
        /* <DEDUP_REMOVED lines=64> */
.L_x_2137:
[----:B------:R-:W-:Y:S05]  /*10330*/  BSYNC B0 ;  /* 0x0000000000007941 */ /* 0x000fea0003800000 */
.L_x_2136:
[----:B-----5:R3:W-:Y:S02]  /*10340*/  STS.128 [R237+0x1000], R20 ;  /* 0x00100014ed007388 */ /* 0x0207e40000000c00 */
.L_x_2135:
[----:B------:R-:W-:Y:S05]  /*10350*/  BSYNC B1 ;  /* 0x0000000000017941 */ /* 0x000fea0003800000 */
.L_x_2134:
        /* <DEDUP_REMOVED lines=49> */
.L_x_2139:
[----:B------:R-:W-:Y:S05]  /*10670*/  BSYNC B0 ;  /* 0x0000000000007941 */ /* 0x000fea0003800000 */
.L_x_2138:
[----:B-----5:R1:W-:Y:S02]  /*10680*/  STS.128 [R237+0x3000], R20 ;  /* 0x00300014ed007388 */ /* 0x0203e40000000c00 */
.L_x_2133:
[----:B------:R-:W-:Y:S05]  /*10690*/  BSYNC B2 ;  /* 0x0000000000027941 */ /* 0x000fea0003800000 */
.L_x_2132:
        /* <DEDUP_REMOVED lines=25> */
[----:B------:R-:W-:Y:S02]  /*10830*/  LOP3.LUT R6, R21, 0xffff0000, RZ, 0xc0, !PT ;  /* 0xffff000015067812 */ /* 0x000fe400078ec0ff */
[----:B------:R-:W-:-:S02]  /*10840*/  LOP3.LUT R20, R23, 0xffff0000, RZ, 0xc0, !PT ;  /* 0xffff000017147812 */ /* 0x000fc400078ec0ff */
[----:B------:R-:W-:Y:S01]  /*10850*/  SHF.L.U32 R7, R21, 0x10, RZ ;  /* 0x0000001015077819 */ /* 0x000fe200000006ff */
[----:B------:R-:W-:Y:S01]  /*10860*/  IMAD.U32 R21, R23, 0x10000, RZ ;  /* 0x0001000017157824 */ /* 0x000fe200078e00ff */
[C---:B------:R-:W-:Y:S02]  /*10870*/  SHF.L.U32 R23, R22.reuse, 0x10, RZ ;  /* 0x0000001016177819 */ /* 0x040fe400000006ff */
[----:B------:R-:W-:Y:S02]  /*10880*/  LOP3.LUT R25, R22, 0xffff0000, RZ, 0xc0, !PT ;  /* 0xffff000016197812 */ /* 0x000fe400078ec0ff */
        /* <DEDUP_REMOVED lines=21> */
[C---:B------:R-:W-:Y:S02]  /*109e0*/  FFMA.FTZ R7, R13.reuse, R4, -R7 ;  /* 0x000000040d077223 */ /* 0x040fe40000010807 */
[----:B------:R-:W-:Y:S01]  /*109f0*/  FFMA.FTZ R24, R13, R2, R24 ;  /* 0x000000020d187223 */ /* 0x000fe20000010018 */
[----:B------:R-:W-:Y:S01]  /*10a00*/  F2FP.BF16.PACK_AB R22, R20, R22 ;  /* 0x000000161416723e */ /* 0x000fe200000010ff */
[C---:B------:R-:W-:Y:S02]  /*10a10*/  FFMA.FTZ R16, R23.reuse, R5, -R16 ;  /* 0x0000000517107223 */ /* 0x040fe40000010810 */
[----:B------:R-:W-:Y:S01]  /*10a20*/  FFMA.FTZ R25, R23, R3, R25 ;  /* 0x0000000317197223 */ /* 0x000fe20000010019 */
[----:B------:R-:W-:Y:S01]  /*10a30*/  F2FP.BF16.PACK_AB R7, R24, R7 ;  /* 0x000000071807723e */ /* 0x000fe200000010ff */
[----:B------:R-:W-:Y:S01]  /*10a40*/  IMAD.MOV.U32 R21, RZ, RZ, R6 ;  /* 0x000000ffff157224 */ /* 0x000fe200078e0006 */
[----:B------:R-:W-:-:S02]  /*10a50*/  MOV R23, R22 ;  /* 0x0000001600177202 */ /* 0x000fc40000000f00 */
[----:B------:R-:W-:Y:S02]  /*10a60*/  F2FP.BF16.PACK_AB R16, R25, R16 ;  /* 0x000000101910723e */ /* 0x000fe400000010ff */
[----:B------:R-:W-:Y:S02]  /*10a70*/  MOV R20, R7 ;  /* 0x0000000700147202 */ /* 0x000fe40000000f00 */
[----:B------:R-:W-:Y:S02]  /*10a80*/  MOV R22, R16 ;  /* 0x0000001000167202 */ /* 0x000fe40000000f00 */
.L_x_2144:
[----:B------:R-:W-:Y:S05]  /*10a90*/  BSYNC B0 ;  /* 0x0000000000007941 */ /* 0x000fea0003800000 */
.L_x_2143:
[----:B-----5:R3:W-:Y:S02]  /*10aa0*/  STS.128 [R237+0x1800], R20 ;  /* 0x00180014ed007388 */ /* 0x0207e40000000c00 */
.L_x_2142:
[----:B------:R-:W-:Y:S05]  /*10ab0*/  BSYNC B1 ;  /* 0x0000000000017941 */ /* 0x000fea0003800000 */
.L_x_2141:
        /* <DEDUP_REMOVED lines=38> */
[----:B------:R-:W-:Y:S01]  /*10d20*/  FMUL.FTZ R34, R34, R5 ;  /* 0x0000000522227220 */ /* 0x000fe20000410000 */
        /* <DEDUP_REMOVED lines=8> */
.L_x_2146:
[----:B------:R-:W-:Y:S05]  /*10db0*/  BSYNC B0 ;  /* 0x0000000000007941 */ /* 0x000fea0003800000 */
.L_x_2145:
[----:B-----5:R1:W-:Y:S01]  /*10dc0*/  STS.128 [R237+0x3800], R32 ;  /* 0x00380020ed007388 */ /* 0x0203e20000000c00 */
[----:B------:R-:W-:Y:S05]  /*10dd0*/  BRA `(.L_x_2140) ;  /* 0x000036a000007947 */ /* 0x000fea0003800000 */
.L_x_2115:
        /* <DEDUP_REMOVED lines=93> */
.L_x_2152:
[----:B------:R-:W-:Y:S05]  /*113b0*/  BSYNC B0 ;  /* 0x0000000000007941 */ /* 0x000fea0003800000 */
.L_x_2151:
[----:B-----5:R3:W-:Y:S02]  /*113c0*/  STS.128 [R237], R28 ;  /* 0x0000001ced007388 */ /* 0x0207e40000000c00 */
.L_x_2150:
[----:B------:R-:W-:Y:S05]  /*113d0*/  BSYNC B1 ;  /* 0x0000000000017941 */ /* 0x000fea0003800000 */
.L_x_2149:
        /* <DEDUP_REMOVED lines=90> */
.L_x_2154:
[----:B------:R-:W-:Y:S05]  /*11980*/  BSYNC B0 ;  /* 0x0000000000007941 */ /* 0x000fea0003800000 */
.L_x_2153:
[----:B-----5:R1:W-:Y:S02]  /*11990*/  STS.128 [R237+0x2000], R28 ;  /* 0x0020001ced007388 */ /* 0x0203e40000000c00 */
.L_x_2148:
[----:B------:R-:W-:Y:S05]  /*119a0*/  BSYNC B2 ;  /* 0x0000000000027941 */ /* 0x000fea0003800000 */
.L_x_2147:
        /* <DEDUP_REMOVED lines=23> */
[C---:B------:R-:W-:Y:S02]  /*11b20*/  LEA R20, P1, R6.reuse, R16, 0x1 ;  /* 0x0000001006147211 */ /* 0x040fe400078208ff */
        /* <DEDUP_REMOVED lines=74> */
.L_x_2160:
[----:B------:R-:W-:Y:S05]  /*11fd0*/  BSYNC B0 ;  /* 0x0000000000007941 */ /* 0x000fea0003800000 */
.L_x_2159:
[----:B-----5:R3:W-:Y:S02]  /*11fe0*/  STS.128 [R237+0x800], R28 ;  /* 0x0008001ced007388 */ /* 0x0207e40000000c00 */
.L_x_2158:
[----:B------:R-:W-:Y:S05]  /*11ff0*/  BSYNC B1 ;  /* 0x0000000000017941 */ /* 0x000fea0003800000 */
.L_x_2157:
        /* <DEDUP_REMOVED lines=93> */
.L_x_2162:
[----:B------:R-:W-:Y:S05]  /*125d0*/  BSYNC B0 ;  /* 0x0000000000007941 */ /* 0x000fea0003800000 */
.L_x_2161:
[----:B-----5:R3:W-:Y:S02]  /*125e0*/  STS.128 [R237+0x2800], R28 ;  /* 0x0028001ced007388 */ /* 0x0207e40000000c00 */
.L_x_2156:
[----:B------:R-:W-:Y:S05]  /*125f0*/  BSYNC B2 ;  /* 0x0000000000027941 */ /* 0x000fea0003800000 */
.L_x_2155:
        /* <DEDUP_REMOVED lines=99> */
.L_x_2168:
[----:B------:R-:W-:Y:S05]  /*12c30*/  BSYNC B0 ;  /* 0x0000000000007941 */ /* 0x000fea0003800000 */
.L_x_2167:
[----:B-----5:R3:W-:Y:S02]  /*12c40*/  STS.128 [R237+0x1000], R28 ;  /* 0x0010001ced007388 */ /* 0x0207e40000000c00 */
.L_x_2166:
[----:B------:R-:W-:Y:S05]  /*12c50*/  BSYNC B1 ;  /* 0x0000000000017941 */ /* 0x000fea0003800000 */
.L_x_2165:
        /* <DEDUP_REMOVED lines=93> */
.L_x_2170:
[----:B------:R-:W-:Y:S05]  /*13230*/  BSYNC B0 ;  /* 0x0000000000007941 */ /* 0x000fea0003800000 */
.L_x_2169:
[----:B-----5:R3:W-:Y:S02]  /*13240*/  STS.128 [R237+0x3000], R28 ;  /* 0x0030001ced007388 */ /* 0x0207e40000000c00 */
.L_x_2164:
[----:B------:R-:W-:Y:S05]  /*13250*/  BSYNC B2 ;  /* 0x0000000000027941 */ /* 0x000fea0003800000 */
.L_x_2163:
        /* <DEDUP_REMOVED lines=19> */
[----:B------:R-:W-:-:S03]  /*13390*/  @P0 IMAD.MOV R19, RZ, RZ, -R13 ;  /* 0x000000ffff130224 */ /* 0x000fc600078e0a0d */
[----:B------:R-:W-:-:S04]  /*133a0*/  IADD3 R21, P1, R20, R18, RZ ;  /* 0x0000001214157210 */ /* 0x000fc80007f3e0ff */
[----:B------:R-:W-:Y:S02]  /*133b0*/  LEA.HI.X.SX32 R20, R20, R15, 0x1, P1 ;  /* 0x0000000f14147211 */ /* 0x000fe400008f0eff */
[----:B------:R-:W-:-:S04]  /*133c0*/  LEA R24, P1, R21, R16, 0x1 ;  /* 0x0000001015187211 */ /* 0x000fc800078208ff */
[----:B------:R-:W-:Y:S01]  /*133d0*/  LEA.HI.X R25, R21, R17, R20, 0x1, P1 ;  /* 0x0000001115197211 */ /* 0x000fe200008f0c14 */
[----:B------:R-:W-:-:S04]  /*133e0*/  IMAD.WIDE R20, R19, 0x2, R34 ;  /* 0x0000000213147825 */ /* 0x000fc800078e0222 */
[----:B------:R-:W-:Y:S01]  /*133f0*/  IMAD.MOV.U32 R19, RZ, RZ, RZ ;  /* 0x000000ffff137224 */ /* 0x000fe200078e00ff */
[----:B------:R-:W-:Y:S01]  /*13400*/  @P0 IADD3 R19, -R13, RZ, RZ ;  /* 0x000000ff0d130210 */ /* 0x000fe20007ffe1ff */
[----:B--2---:R-:W2:Y:S03]  /*13410*/  LD.E.128 R24, [R24.64] ;  /* 0x0000000618187980 */ /* 0x004ea6000c101d00 */
[C---:B------:R-:W-:Y:S01]  /*13420*/  IADD3 R18, P1, R19.reuse, R18, RZ ;  /* 0x0000001213127210 */ /* 0x040fe20007f3e0ff */
[----:B---3--:R-:W3:Y:S03]  /*13430*/  LD.E.128 R20, [R20.64] ;  /* 0x0000000614147980 */ /* 0x008ee6000c101d00 */
[----:B------:R-:W-:Y:S02]  /*13440*/  LEA.HI.X.SX32 R15, R19, R15, 0x1, P1 ;  /* 0x0000000f130f7211 */ /* 0x000fe400008f0eff */
[----:B-1----:R-:W-:-:S04]  /*13450*/  LEA R28, P1, R18, R32, 0x1 ;  /* 0x00000020121c7211 */ /* 0x002fc800078208ff */
        /* <DEDUP_REMOVED lines=10> */
[C---:B--2---:R-:W-:Y:S01]  /*13500*/  SHF.L.U32 R40, R24.reuse, 0x10, RZ ;  /* 0x0000001018287819 */ /* 0x044fe200000006ff */
        /* <DEDUP_REMOVED lines=9> */
[C---:B---3--:R-:W-:Y:S01]  /*135a0*/  SHF.L.U32 R47, R20.reuse, 0x10, RZ ;  /* 0x00000010142f7819 */ /* 0x048fe200000006ff */
        /* <DEDUP_REMOVED lines=44> */
.L_x_2174:
[----:B------:R-:W-:Y:S05]  /*13870*/  BSYNC B0 ;  /* 0x0000000000007941 */ /* 0x000fea0003800000 */
.L_x_2173:
[----:B-----5:R1:W-:Y:S02]  /*13880*/  STS.128 [R237+0x1800], R4 ;  /* 0x00180004ed007388 */ /* 0x0203e40000000c00 */
.L_x_2172:
[----:B------:R-:W-:Y:S05]  /*13890*/  BSYNC B1 ;  /* 0x0000000000017941 */ /* 0x000fea0003800000 */
.L_x_2171:
        /* <DEDUP_REMOVED lines=22> */
[----:B--2---:R1:W2:Y:S03]  /*13a00*/  LD.E.128 R20, [R18.64] ;  /* 0x0000000612147980 */ /* 0x0042a6000c101d00 */
[----:B------:R-:W-:Y:S02]  /*13a10*/  LEA.HI.X R17, R9, R17, R8, 0x1, P1 ;  /* 0x0000001109117211 */ /* 0x000fe400008f0c08 */
[----:B------:R-:W-:Y:S01]  /*13a20*/  MOV R8, RZ ;  /* 0x000000ff00087202 */ /* 0x000fe20000000f00 */
[----:B------:R-:W-:-:S05]  /*13a30*/  @P0 IMAD.MOV R8, RZ, RZ, -R13 ;  /* 0x000000ffff080224 */ /* 0x000fca00078e0a0d */
[----:B------:R-:W-:-:S04]  /*13a40*/  IADD3 R2, P1, R8, R2, RZ ;  /* 0x0000000208027210 */ /* 0x000fc80007f3e0ff */
[----:B------:R-:W-:Y:S02]  /*13a50*/  LEA.HI.X.SX32 R3, R8, R3, 0x1, P1 ;  /* 0x0000000308037211 */ /* 0x000fe400008f0eff */
[C---:B------:R-:W-:Y:S01]  /*13a60*/  LEA R24, P1, R2.reuse, R32, 0x1 ;  /* 0x0000002002187211 */ /* 0x040fe200078208ff */
[----:B-1-3--:R-:W3:Y:S03]  /*13a70*/  LD.E.128 R16, [R16.64] ;  /* 0x0000000610107980 */ /* 0x00aee6000c101d00 */
        /* <DEDUP_REMOVED lines=12> */
[C---:B------:R-:W-:Y:S01]  /*13b40*/  IMAD.U32 R28, R22.reuse, 0x10000, RZ ;  /* 0x00010000161c7824 */ /* 0x040fe200078e00ff */
[C---:B------:R-:W-:Y:S02]  /*13b50*/  SHF.L.U32 R6, R21.reuse, 0x10, RZ ;  /* 0x0000001015067819 */ /* 0x040fe400000006ff */
[----:B------:R-:W-:Y:S02]  /*13b60*/  LOP3.LUT R29, R21, 0xffff0000, RZ, 0xc0, !PT ;  /* 0xffff0000151d7812 */ /* 0x000fe400078ec0ff */
[----:B------:R-:W-:Y:S02]  /*13b70*/  LOP3.LUT R21, R22, 0xffff0000, RZ, 0xc0, !PT ;  /* 0xffff000016157812 */ /* 0x000fe400078ec0ff */
[----:B------:R-:W-:-:S02]  /*13b80*/  SHF.L.U32 R20, R23, 0x10, RZ ;  /* 0x0000001017147819 */ /* 0x000fc400000006ff */
[----:B------:R-:W-:Y:S01]  /*13b90*/  LOP3.LUT R30, R23, 0xffff0000, RZ, 0xc0, !PT ;  /* 0xffff0000171e7812 */ /* 0x000fe200078ec0ff */
[C---:B---3--:R-:W-:Y:S01]  /*13ba0*/  IMAD.U32 R23, R16.reuse, 0x10000, RZ ;  /* 0x0001000010177824 */ /* 0x048fe200078e00ff */
        /* <DEDUP_REMOVED lines=14> */
[----:B------:R-:W-:Y:S02]  /*13c90*/  @!P0 FADD.FTZ R32, -R32, -RZ ;  /* 0x800000ff20208221 */ /* 0x000fe40000010100 */
[----:B------:R-:W-:Y:S02]  /*13ca0*/  FMUL.FTZ R14, R14, R23 ;  /* 0x000000170e0e7220 */ /* 0x000fe40000410000 */
[----:B------:R-:W-:Y:S01]  /*13cb0*/  FMUL.FTZ R7, R7, R22 ;  /* 0x0000001607077220 */ /* 0x000fe20000410000 */
[----:B----4-:R-:W-:Y:S01]  /*13cc0*/  LOP3.LUT R22, R26, 0xffff0000, RZ, 0xc0, !PT ;  /* 0xffff00001a167812 */ /* 0x010fe200078ec0ff */
[----:B------:R-:W-:-:S02]  /*13cd0*/  FMUL.FTZ R21, R21, R18 ;  /* 0x0000001215157220 */ /* 0x000fc40000410000 */
        /* <DEDUP_REMOVED lines=28> */
.L_x_2176:
[----:B------:R-:W-:Y:S05]  /*13ea0*/  BSYNC B0 ;  /* 0x0000000000007941 */ /* 0x000fea0003800000 */
.L_x_2175:
[----:B-----5:R1:W-:Y:S01]  /*13eb0*/  STS.128 [R237+0x3800], R4 ;  /* 0x00380004ed007388 */ /* 0x0203e20000000c00 */
[----:B------:R-:W-:Y:S05]  /*13ec0*/  BRA `(.L_x_2140) ;  /* 0x000005b000007947 */ /* 0x000fea0003800000 */
.L_x_2114:
[----:B------:R-:W-:Y:S01]  /*13ed0*/  IMAD.IADD R3, R234, 0x1, -R52 ;  /* 0x00000001ea037824 */ /* 0x000fe200078e0a34 */
[----:B------:R-:W-:Y:S01]  /*13ee0*/  BSSY B0, `(.L_x_2177) ;  /* 0x0000014000007945 */ /* 0x000fe20003800000 */
[----:B------:R-:W-:-:S03]  /*13ef0*/  ISETP.GE.AND P0, PT, R14, R64, PT ;  /* 0x000000400e00720c */ /* 0x000fc60003f06270 */
[----:B------:R-:W-:-:S13]  /*13f00*/  ISETP.GE.AND P1, PT, R170, R3, PT ;  /* 0x00000003aa00720c */ /* 0x000fda0003f26270 */
[----:B------:R-:W-:Y:S05]  /*13f10*/  @P1 BRA `(.L_x_2178) ;  /* 0x0000010000001947 */ /* 0x000fea0003800000 */
[----:B------:R-:W-:-:S13]  /*13f20*/  ISETP.GE.AND P2, PT, R18, R64, PT ;  /* 0x000000401200720c */ /* 0x000fda0003f46270 */
[C---:B------:R-:W-:Y:S01]  /*13f30*/  @!P2 LEA R4, P1, R174.reuse, R180, 0x1 ;  /* 0x000000b4ae04a211 */ /* 0x040fe200078208ff */
        /* <DEDUP_REMOVED lines=14> */
.L_x_2178:
[----:B------:R-:W-:Y:S05]  /*14020*/  BSYNC B0 ;  /* 0x0000000000007941 */ /* 0x000fea0003800000 */
.L_x_2177:
[----:B------:R-:W-:Y:S01]  /*14030*/  IADD3 R0, R170, 0x10, RZ ;  /* 0x00000010aa007810 */ /* 0x000fe20007ffe0ff */
[----:B------:R-:W-:Y:S03]  /*14040*/  BSSY B0, `(.L_x_2179) ;  /* 0x0000015000007945 */ /* 0x000fe60003800000 */
[----:B------:R-:W-:-:S13]  /*14050*/  ISETP.GE.AND P1, PT, R0, R3, PT ;  /* 0x000000030000720c */ /* 0x000fda0003f26270 */
[----:B------:R-:W-:Y:S05]  /*14060*/  @P1 BRA `(.L_x_2180) ;  /* 0x0000012000001947 */ /* 0x000fea0003800000 */
[----:B------:R-:W-:Y:S02]  /*14070*/  ISETP.GE.AND P2, PT, R18, R64, PT ;  /* 0x000000401200720c */ /* 0x000fe40003f46270 */
[----:B------:R-:W-:-:S05]  /*14080*/  IADD3 R2, P1, R2, R174, RZ ;  /* 0x000000ae02027210 */ /* 0x000fca0007f3e0ff */
[----:B------:R-:W-:-:S06]  /*14090*/  IMAD.X R6, R6, 0x1, R177, P1 ;  /* 0x0000000106067824 */ /* 0x000fcc00008e06b1 */
        /* <DEDUP_REMOVED lines=15> */
.L_x_2180:
[----:B------:R-:W-:Y:S05]  /*14190*/  BSYNC B0 ;  /* 0x0000000000007941 */ /* 0x000fea0003800000 */
.L_x_2179:
[----:B------:R-:W-:Y:S01]  /*141a0*/  IADD3 R12, R170, 0x20, RZ ;  /* 0x00000020aa0c7810 */ /* 0x000fe20007ffe0ff */
[----:B------:R-:W-:Y:S03]  /*141b0*/  BSSY B0, `(.L_x_2181) ;  /* 0x0000015000007945 */ /* 0x000fe60003800000 */
[----:B------:R-:W-:-:S13]  /*141c0*/  ISETP.GE.AND P1, PT, R12, R3, PT ;  /* 0x000000030c00720c */ /* 0x000fda0003f26270 */
[----:B------:R-:W-:Y:S05]  /*141d0*/  @P1 BRA `(.L_x_2182) ;  /* 0x0000012000001947 */ /* 0x000fea0003800000 */
[----:B------:R-:W-:Y:S02]  /*141e0*/  ISETP.GE.AND P2, PT, R18, R64, PT ;  /* 0x000000401200720c */ /* 0x000fe40003f46270 */
[----:B-1----:R-:W-:-:S04]  /*141f0*/  LEA R4, P1, R178, R174, 0x5 ;  /* 0x000000aeb2047211 */ /* 0x002fc800078228ff */
[----:B------:R-:W-:-:S07]  /*14200*/  LEA.HI.X R2, R178, R177, R179, 0x5, P1 ;  /* 0x000000b1b2027211 */ /* 0x000fce00008f2cb3 */
        /* <DEDUP_REMOVED lines=15> */
.L_x_2182:
[----:B------:R-:W-:Y:S05]  /*14300*/  BSYNC B0 ;  /* 0x0000000000007941 */ /* 0x000fea0003800000 */
.L_x_2181:
        /* <DEDUP_REMOVED lines=23> */
.L_x_2140:
[----:B------:R-:W-:Y:S05]  /*14480*/  BSYNC B3 ;  /* 0x0000000000037941 */ /* 0x000fea0003800000 */
.L_x_2113:
        /* <DEDUP_REMOVED lines=12> */
[--C-:B-----5:R-:W-:Y:S02]  /*14550*/  @!P1 IMAD.MOV.U32 R9, RZ, RZ, R230.reuse ;  /* 0x000000ffff099224 */ /* 0x120fe400078e00e6 */
        /* <DEDUP_REMOVED lines=11> */
.L_x_2184:
[----:B------:R-:W-:Y:S05]  /*14610*/  BSYNC B0 ;  /* 0x0000000000007941 */ /* 0x000fea0003800000 */
.L_x_2183:
        /* <DEDUP_REMOVED lines=10> */
[----:B-----5:R-:W-:Y:S02]  /*146c0*/  @!P1 LEA.HI.X R9, R227, R230, R228, 0x1, P3 ;  /* 0x000000e6e3099211 */ /* 0x020fe400018f0ce4 */
        /* <DEDUP_REMOVED lines=11> */
.L_x_2186:
[----:B------:R-:W-:Y:S05]  /*14780*/  BSYNC B0 ;  /* 0x0000000000007941 */ /* 0x000fea0003800000 */
.L_x_2185:
        /* <DEDUP_REMOVED lines=9> */
[----:B------:R-:W-:-:S03]  /*14820*/  @!P1 LEA R14, P3, R2, R231, 0x1 ;  /* 0x000000e7020e9211 */ /* 0x000fc600078608ff */
[----:B------:R-:W-:Y:S01]  /*14830*/  @P0 IMAD.X R6, R5, 0x1, R169, P2 ;  /* 0x0000000105060824 */ /* 0x000fe200010e06a9 */
[C---:B------:R-:W-:Y:S02]  /*14840*/  @P0 LEA R8, P2, R7.reuse, R172, 0x1 ;  /* 0x000000ac07080211 */ /* 0x040fe400078408ff */
[----:B------:R-:W-:Y:S02]  /*14850*/  @!P1 LEA.HI.X R15, R2, R230, R5, 0x1, P3 ;  /* 0x000000e6020f9211 */ /* 0x000fe400018f0c05 */
[----:B-----5:R-:W-:-:S03]  /*14860*/  @P0 LEA.HI.X R9, R7, R173, R6, 0x1, P2 ;  /* 0x000000ad07090211 */ /* 0x020fc600010f0c06 */
        /* <DEDUP_REMOVED lines=10> */
.L_x_2188:
[----:B------:R-:W-:Y:S05]  /*14910*/  BSYNC B0 ;  /* 0x0000000000007941 */ /* 0x000fea0003800000 */
.L_x_2187:
        /* <DEDUP_REMOVED lines=8> */
[----:B-----5:R-:W-:Y:S02]  /*149a0*/  @!P1 IMAD.MOV.U32 R9, RZ, RZ, R230 ;  /* 0x000000ffff099224 */ /* 0x020fe400078e00e6 */
[----:B------:R-:W-:Y:S02]  /*149b0*/  @P0 IMAD R2, R43, 0x30, RZ ;  /* 0x000000302b020824 */ /* 0x000fe400078e02ff */
[----:B------:R-:W-:-:S04]  /*149c0*/  @P0 IMAD.WIDE.U32 R6, R42, 0x30, R168 ;  /* 0x000000302a060825 */ /* 0x000fc800078e00a8 */
[----:B------:R-:W-:Y:S01]  /*149d0*/  @!P1 IMAD R5, R43, 0x60, RZ ;  /* 0x000000602b059824 */ /* 0x000fe200078e02ff */
[----:B------:R-:W-:Y:S01]  /*149e0*/  @P0 IADD3 R2, R2, R7, RZ ;  /* 0x0000000702020210 */ /* 0x000fe20007ffe0ff */
[----:B------:R-:W-:Y:S01]  /*149f0*/  @!P1 IMAD.WIDE.U32 R8, R42, 0x60, R8 ;  /* 0x000000602a089825 */ /* 0x000fe200078e0008 */
[----:B------:R-:W-:-:S03]  /*14a00*/  @P0 LEA R14, P2, R6, R172, 0x1 ;  /* 0x000000ac060e0211 */ /* 0x000fc600078408ff */
        /* <DEDUP_REMOVED lines=12> */
.L_x_2190:
[----:B------:R-:W-:Y:S05]  /*14ad0*/  BSYNC B0 ;  /* 0x0000000000007941 */ /* 0x000fea0003800000 */
.L_x_2189:
        /* <DEDUP_REMOVED lines=10> */
[----:B-----5:R-:W-:-:S03]  /*14b80*/  @!P1 LEA R16, P3, R2, R231, 0x1 ;  /* 0x000000e702109211 */ /* 0x020fc600078608ff */
        /* <DEDUP_REMOVED lines=14> */
.L_x_2192:
[----:B------:R-:W-:Y:S05]  /*14c70*/  BSYNC B0 ;  /* 0x0000000000007941 */ /* 0x000fea0003800000 */
.L_x_2191:
        /* <DEDUP_REMOVED lines=9> */
[----:B-----5:R-:W-:Y:S01]  /*14d10*/  @!P1 MOV R16, R231 ;  /* 0x000000e700109202 */ /* 0x020fe20000000f00 */
        /* <DEDUP_REMOVED lines=19> */
.L_x_2194:
[----:B------:R-:W-:Y:S05]  /*14e50*/  BSYNC B0 ;  /* 0x0000000000007941 */ /* 0x000fea0003800000 */
.L_x_2193:
        /* <DEDUP_REMOVED lines=29> */
.L_x_2196:
[----:B------:R-:W-:Y:S05]  /*15030*/  BSYNC B0 ;  /* 0x0000000000007941 */ /* 0x000fea0003800000 */
.L_x_2195:
        /* <DEDUP_REMOVED lines=12> */
[C---:B------:R-:W-:Y:S02]  /*15100*/  @P0 LEA R18, P2, R14.reuse, R172, 0x1 ;  /* 0x000000ac0e120211 */ /* 0x040fe400078408ff */
[----:B-----5:R-:W-:Y:S01]  /*15110*/  @!P1 MOV R16, R231 ;  /* 0x000000e700109202 */ /* 0x020fe20000000f00 */
        /* <DEDUP_REMOVED lines=15> */
.L_x_2198:
[----:B------:R-:W-:Y:S05]  /*15210*/  BSYNC B0 ;  /* 0x0000000000007941 */ /* 0x000fea0003800000 */
.L_x_2197:
[----:B------:R-:W0:Y:S04]  /*15220*/  LDGDEPBAR ;  /* 0x00000000000079af */ /* 0x000e280000000000 */
[----:B------:R1:W5:Y:S01]  /*15230*/  LD.E R2, [R10.64+0x188] ;  /* 0x000188060a027980 */ /* 0x000362000c101900 */
[----:B------:R-:W-:Y:S01]  /*15240*/  ISETP.GE.AND P0, PT, R170, R4, PT ;  /* 0x00000004aa00720c */ /* 0x000fe20003f06270 */
[----:B------:R-:W-:Y:S01]  /*15250*/  IMAD.SHL.U32 R132, R56, 0x2, RZ ;  /* 0x0000000238847824 */ /* 0x000fe200078e00ff */
[----:B-----5:R-:W-:Y:S01]  /*15260*/  SHF.R.S32.HI R9, RZ, 0x1f, R59 ;  /* 0x0000001fff097819 */ /* 0x020fe2000001143b */
        /* <DEDUP_REMOVED lines=12> */
[----:B-1----:R-:W-:Y:S02]  /*15330*/  @P0 IMAD.MOV.U32 R14, RZ, RZ, R141 ;  /* 0x000000ffff0e0224 */ /* 0x002fe400078e008d */
        /* <DEDUP_REMOVED lines=13> */
.L_x_2200:
[----:B------:R-:W-:Y:S05]  /*15410*/  BSYNC B0 ;  /* 0x0000000000007941 */ /* 0x000fea0003800000 */
.L_x_2199:
        /* <DEDUP_REMOVED lines=22> */
.L_x_2202:
[----:B------:R-:W-:Y:S05]  /*15580*/  BSYNC B0 ;  /* 0x0000000000007941 */ /* 0x000fea0003800000 */
.L_x_2201:
        /* <DEDUP_REMOVED lines=24> */
.L_x_2204:
[----:B------:R-:W-:Y:S05]  /*15710*/  BSYNC B0 ;  /* 0x0000000000007941 */ /* 0x000fea0003800000 */
.L_x_2203:
        /* <DEDUP_REMOVED lines=8> */
[-C--:B-1----:R-:W-:Y:S01]  /*157a0*/  @P0 MOV R12, R141.reuse ;  /* 0x0000008d000c0202 */ /* 0x082fe20000000f00 */
        /* <DEDUP_REMOVED lines=19> */
.L_x_2206:
[----:B------:R-:W-:Y:S05]  /*158e0*/  BSYNC B0 ;  /* 0x0000000000007941 */ /* 0x000fea0003800000 */
.L_x_2205:
        /* <DEDUP_REMOVED lines=24> */
.L_x_2208:
[----:B------:R-:W-:Y:S05]  /*15a70*/  BSYNC B0 ;  /* 0x0000000000007941 */ /* 0x000fea0003800000 */
.L_x_2207:
        /* <DEDUP_REMOVED lines=28> */
.L_x_2210:
[----:B------:R-:W-:Y:S05]  /*15c40*/  BSYNC B0 ;  /* 0x0000000000007941 */ /* 0x000fea0003800000 */
.L_x_2209:
        /* <DEDUP_REMOVED lines=11> */
[----:B-1----:R-:W-:Y:S01]  /*15d00*/  @!P1 IMAD.MOV.U32 R12, RZ, RZ, R141 ;  /* 0x000000ffff0c9224 */ /* 0x002fe200078e008d */
        /* <DEDUP_REMOVED lines=17> */
.L_x_2212:
[----:B------:R-:W-:Y:S05]  /*15e20*/  BSYNC B0 ;  /* 0x0000000000007941 */ /* 0x000fea0003800000 */
.L_x_2211:
        /* <DEDUP_REMOVED lines=28> */
.L_x_2214:
[----:B------:R-:W-:Y:S05]  /*15ff0*/  BSYNC B0 ;  /* 0x0000000000007941 */ /* 0x000fea0003800000 */
.L_x_2213:
[----:B-1----:R-:W-:Y:S01]  /*16000*/  LEA.HI R4, R55, R55, RZ, 0x1 ;  /* 0x0000003737047211 */ /* 0x002fe200078f08ff */
[----:B------:R-:W5:Y:S01]  /*16010*/  LD.E R8, [R10.64+0x18c] ;  /* 0x00018c060a087980 */ /* 0x000f62000c101900 */
[----:B------:R-:W-:-:S02]  /*16020*/  IMAD.SHL.U32 R0, R54, 0x40, RZ ;  /* 0x0000004036007824 */ /* 0x000fc400078e00ff */
[----:B------:R-:W-:Y:S01]  /*16030*/  LOP3.LUT R4, R4, 0xfffffffe, RZ, 0xc0, !PT ;  /* 0xfffffffe04047812 */ /* 0x000fe200078ec0ff */
[----:B------:R-:W-:Y:S02]  /*16040*/  IMAD.SHL.U32 R57, R57, 0x40, RZ ;  /* 0x0000004039397824 */ /* 0x000fe400078e00ff */
[----:B------:R-:W-:Y:S01]  /*16050*/  IMAD.SHL.U32 R170, R170, 0x8, RZ ;  /* 0x00000008aaaa7824 */ /* 0x000fe200078e00ff */
[----:B------:R-:W-:Y:S01]  /*16060*/  LOP3.LUT R0, R0, 0x1c0, RZ, 0xc0, !PT ;  /* 0x000001c000007812 */ /* 0x000fe200078ec0ff */
[----:B------:R-:W-:Y:S01]  /*16070*/  IMAD.IADD R55, R55, 0x1, -R4 ;  /* 0x0000000137377824 */ /* 0x000fe200078e0a04 */
[----:B------:R-:W-:Y:S01]  /*16080*/  LOP3.LUT R57, R57, 0x1c0, RZ, 0xc0, !PT ;  /* 0x000001c039397812 */ /* 0x000fe200078ec0ff */
[----:B------:R-:W-:Y:S01]  /*16090*/  IMAD.SHL.U32 R36, R58, 0x40, RZ ;  /* 0x000000403a247824 */ /* 0x000fe200078e00ff */
[----:B------:R-:W-:Y:S01]  /*160a0*/  LOP3.LUT R170, R0, 0x8, R170, 0xf8, !PT ;  /* 0x0000000800aa7812 */ /* 0x000fe200078ef8aa */
[----:B------:R-:W-:Y:S01]  /*160b0*/  IMAD.SHL.U32 R4, R55, 0x8, RZ ;  /* 0x0000000837047824 */ /* 0x000fe200078e00ff */
[----:B------:R-:W-:-:S02]  /*160c0*/  SHF.R.U32.HI R0, RZ, 0x3, R0 ;  /* 0x00000003ff007819 */ /* 0x000fc40000011600 */
[----:B------:R-:W-:Y:S01]  /*160d0*/  R2P PR, R54, 0x6 ;  /* 0x0000000636007804 */ /* 0x000fe20000000000 */
[----:B------:R-:W-:Y:S01]  /*160e0*/  IMAD R39, R51, 0x10, R39 ;  /* 0x0000001033277824 */ /* 0x000fe200078e0227 */
[----:B------:R-:W-:Y:S01]  /*160f0*/  LOP3.LUT R36, R36, 0xfffffe00, RZ, 0xc0, !PT ;  /* 0xfffffe0024247812 */ /* 0x000fe200078ec0ff */
[----:B------:R-:W-:Y:S01]  /*16100*/  IMAD.IADD R132, R3, 0x1, R132 ;  /* 0x0000000103847824 */ /* 0x000fe200078e0284 */
[----:B------:R-:W-:Y:S01]  /*16110*/  LOP3.LUT R4, R57, 0x8, R4, 0xf8, !PT ;  /* 0x0000000839047812 */ /* 0x000fe200078ef804 */
[----:B------:R-:W0:Y:S01]  /*16120*/  LDGDEPBAR ;  /* 0x00000000000079af */ /* 0x000e220000000000 */
[----:B------:R-:W-:Y:S01]  /*16130*/  SHF.R.U32.HI R9, RZ, 0x3, R57 ;  /* 0x00000003ff097819 */ /* 0x000fe20000011639 */
[----:B------:R-:W-:Y:S01]  /*16140*/  IMAD R224, R51, 0x400, R36 ;  /* 0x0000040033e07824 */ /* 0x000fe200078e0224 */
[----:B------:R-:W-:Y:S02]  /*16150*/  LOP3.LUT R0, R170, R0, RZ, 0x3c, !PT ;  /* 0x00000000aa007212 */ /* 0x000fe400078e3cff */
[----:B------:R-:W-:-:S03]  /*16160*/  LOP3.LUT R9, R4, R9, RZ, 0x3c, !PT ;  /* 0x0000000904097212 */ /* 0x000fc600078e3cff */
[----:B------:R-:W-:Y:S02]  /*16170*/  IMAD R223, R55, 0x200, R0 ;  /* 0x0000020037df7824 */ /* 0x000fe400078e0200 */
[----:B------:R-:W-:Y:S02]  /*16180*/  IMAD.IADD R224, R9, 0x1, R224 ;  /* 0x0000000109e07824 */ /* 0x000fe400078e02e0 */
[----:B------:R-:W-:Y:S02]  /*16190*/  IMAD.SHL.U32 R223, R223, 0x2, RZ ;  /* 0x00000002dfdf7824 */ /* 0x000fe400078e00ff */
[----:B------:R-:W-:-:S03]  /*161a0*/  IMAD.SHL.U32 R224, R224, 0x2, RZ ;  /* 0x00000002e0e07824 */ /* 0x000fc600078e00ff */
[----:B---3--:R-:W-:Y:S04]  /*161b0*/  LDSM.16.M88.4 R20, [R223+0x4000] ;  /* 0x00400000df14783b */ /* 0x008fe80000000200 */
[----:B------:R-:W1:Y:S04]  /*161c0*/  LDSM.16.M88.4 R28, [R224] ;  /* 0x00000000e01c783b */ /* 0x000e680000000200 */
[----:B------:R-:W3:Y:S04]  /*161d0*/  LDSM.16.M88.4 R12, [R223+0x4800] ;  /* 0x00480000df0c783b */ /* 0x000ee80000000200 */
[----:B------:R-:W2:Y:S04]  /*161e0*/  LDSM.16.M88.4 R100, [R223+0x5000] ;  /* 0x00500000df64783b */ /* 0x000ea80000000200 */
[----:B------:R-:W4:Y:S04]  /*161f0*/  LDSM.16.M88.4 R72, [R223+0x5800] ;  /* 0x00580000df48783b */ /* 0x000f280000000200 */
[----:B--2---:R-:W2:Y:S04]  /*16200*/  LDSM.16.M88.4 R64, [R223+0x6000] ;  /* 0x00600000df40783b */ /* 0x004ea80000000200 */
[----:B------:R-:W2:Y:S04]  /*16210*/  LDSM.16.M88.4 R56, [R223+0x6800] ;  /* 0x00680000df38783b */ /* 0x000ea80000000200 */
[----:B------:R-:W2:Y:S04]  /*16220*/  LDSM.16.M88.4 R40, [R223+0x7000] ;  /* 0x00700000df28783b */ /* 0x000ea80000000200 */
[----:B------:R-:W2:Y:S01]  /*16230*/  LDSM.16.M88.4 R76, [R223+0x7800] ;  /* 0x00780000df4c783b */ /* 0x000ea20000000200 */
[C---:B------:R-:W-:Y:S01]  /*16240*/  IADD3 R0, R223.reuse, 0x4000, RZ ;  /* 0x00004000df007810 */ /* 0x040fe20007ffe0ff */
[----:B------:R-:W-:Y:S01]  /*16250*/  IMAD R222, R38, 0x2, R224 ;  /* 0x0000000226de7824 */ /* 0x000fe200078e02e0 */
[----:B------:R-:W-:-:S02]  /*16260*/  IADD3 R221, R223, 0x4020, RZ ;  /* 0x00004020dfdd7810 */ /* 0x000fc40007ffe0ff */
[----:B------:R-:W-:Y:S02]  /*16270*/  @P1 IADD3 R221, R0, -0x20, RZ ;  /* 0xffffffe000dd1810 */ /* 0x000fe40007ffe0ff */
[----:B------:R-:W-:Y:S04]  /*16280*/  LDSM.16.M88.4 R80, [R222] ;  /* 0x00000000de50783b */ /* 0x000fe80000000200 */
[----:B------:R-:W2:Y:S01]  /*16290*/  LDSM.16.M88.4 R124, [R221] ;  /* 0x00000000dd7c783b */ /* 0x000ea20000000200 */
        /* <DEDUP_REMOVED lines=13> */
[C---:B------:R-:W-:Y:S02]  /*16370*/  HMMA.16816.F32.BF16 R4, R28.reuse, R100, RZ ;  /* 0x000000641c04723c */ /* 0x040fe400000418ff */
[----:B------:R-:W1:Y:S04]  /*16380*/  LDSM.16.M88.4 R88, [R221+0x3000] ;  /* 0x00300000dd58783b */ /* 0x000e680000000200 */
[----:B------:R-:W-:Y:S02]  /*16390*/  LDSM.16.M88.4 R92, [R220] ;  /* 0x00000000dc5c783b */ /* 0x000fe40000000200 */
[C---:B----4-:R-:W-:Y:S02]  /*163a0*/  HMMA.16816.F32.BF16 R96, R28.reuse, R72, RZ ;  /* 0x000000481c60723c */ /* 0x050fe400000418ff */
[----:B------:R-:W-:Y:S06]  /*163b0*/  LDSM.16.M88.4 R128, [R217+0x5800] ;  /* 0x00580000d980783b */ /* 0x000fec0000000200 */
        /* <DEDUP_REMOVED lines=19> */
[----:B------:R-:W4:Y:S07]  /*164f0*/  LDSM.16.M88.4 R104, [R217+0x5000] ;  /* 0x00500000d968783b */ /* 0x000f2e0000000200 */
        /* <DEDUP_REMOVED lines=9> */
[C---:B------:R-:W-:Y:S08]  /*16590*/  HMMA.16816.F32.BF16 R44, R80.reuse, R88, R44 ;  /* 0x00000058502c723c */ /* 0x040ff0000004182c */
[----:B------:R-:W-:Y:S01]  /*165a0*/  HMMA.16816.F32.BF16 R40, R80, R90, R40 ;  /* 0x0000005a5028723c */ /* 0x000fe20000041828 */
[----:B------:R-:W3:Y:S04]  /*165b0*/  LDSM.16.M88.4 R88, [R217+0x6000] ;  /* 0x00600000d958783b */ /* 0x000ee80000000200 */
        /* <DEDUP_REMOVED lines=13> */
[C---:B----4-:R-:W-:Y:S08]  /*16690*/  HMMA.16816.F32.BF16 R4, R92.reuse, R104, R4 ;  /* 0x000000685c04723c */ /* 0x050ff00000041804 */
        /* <DEDUP_REMOVED lines=24> */
[C---:B----4-:R-:W-:Y:S08]  /*16820*/  HMMA.16816.F32.BF16 R68, R124.reuse, R104, R68 ;  /* 0x000000687c44723c */ /* 0x050ff00000041844 */
        /* <DEDUP_REMOVED lines=33> */
[C---:B------:R-:W-:Y:S01]  /*16a40*/  HMMA.16816.F32.BF16 R120, R64.reuse, R30, R120 ;  /* 0x0000001e4078723c */ /* 0x040fe20000041878 */
[----:B------:R-:W2:Y:S07]  /*16a50*/  LDSM.16.M88.4 R28, [R217+0x9000] ;  /* 0x00900000d91c783b */ /* 0x000eae0000000200 */
[----:B-1----:R-:W-:Y:S08]  /*16a60*/  HMMA.16816.F32.BF16 R4, R64, R84, R4 ;  /* 0x000000544004723c */ /* 0x002ff00000041804 */
[C---:B------:R-:W-:Y:S08]  /*16a70*/  HMMA.16816.F32.BF16 R24, R12.reuse, R108, R24 ;  /* 0x0000006c0c18723c */ /* 0x040ff00000041818 */
[----:B------:R-:W-:Y:S01]  /*16a80*/  HMMA.16816.F32.BF16 R20, R12, R110, R20 ;  /* 0x0000006e0c14723c */ /* 0x000fe20000041814 */
[----:B------:R-:W1:Y:S07]  /*16a90*/  LDSM.16.M88.4 R108, [R206+0x5000] ;  /* 0x00500000ce6c783b */ /* 0x000e6e0000000200 */
[C---:B------:R-:W-:Y:S08]  /*16aa0*/  HMMA.16816.F32.BF16 R16, R80.reuse, R104, R16 ;  /* 0x000000685010723c */ /* 0x040ff00000041810 */
[----:B------:R-:W-:Y:S01]  /*16ab0*/  HMMA.16816.F32.BF16 R120, R80, R106, R120 ;  /* 0x0000006a5078723c */ /* 0x000fe20000041878 */
[----:B------:R-:W3:Y:S07]  /*16ac0*/  LDSM.16.M88.4 R104, [R221+0x5800] ;  /* 0x00580000dd68783b */ /* 0x000eee0000000200 */
[C---:B------:R-:W-:Y:S08]  /*16ad0*/  HMMA.16816.F32.BF16 R96, R76.reuse, R116, R96 ;  /* 0x000000744c60723c */ /* 0x040ff00000041860 */
[----:B------:R-:W-:Y:S01]  /*16ae0*/  HMMA.16816.F32.BF16 R72, R76, R118, R72 ;  /* 0x000000764c48723c */ /* 0x000fe20000041848 */
[----:B------:R-:W4:Y:S07]  /*16af0*/  LDSM.16.M88.4 R116, [R223+0xa800] ;  /* 0x00a80000df74783b */ /* 0x000f2e0000000200 */
[----:B--2---:R-:W-:Y:S01]  /*16b00*/  HMMA.16816.F32.BF16 R4, R80, R28, R4 ;  /* 0x0000001c5004723c */ /* 0x004fe20000041804 */
[----:B-----5:R-:W-:-:S02]  /*16b10*/  FMUL.FTZ R20, R20, R8 ;  /* 0x0000000814147220 */ /* 0x020fc40000410000 */
[-C--:B------:R-:W-:Y:S02]  /*16b20*/  FMUL.FTZ R21, R21, R8.reuse ;  /* 0x0000000815157220 */ /* 0x080fe40000410000 */
[-C--:B------:R-:W-:Y:S02]  /*16b30*/  FMUL.FTZ R22, R22, R8.reuse ;  /* 0x0000000816167220 */ /* 0x080fe40000410000 */
[-C--:B------:R-:W-:Y:S01]  /*16b40*/  FMUL.FTZ R23, R23, R8.reuse ;  /* 0x0000000817177220 */ /* 0x080fe20000410000 */
[----:B------:R-:W-:Y:S01]  /*16b50*/  HMMA.16816.F32.BF16 R16, R12, R88, R16 ;  /* 0x000000580c10723c */ /* 0x000fe20000041810 */
[----:B------:R-:W-:Y:S07]  /*16b60*/  MUFU.TANH R49, R20 ;  /* 0x0000001400317308 */ /* 0x000fee0000002400 */
[----:B------:R-:W-:Y:S01]  /*16b70*/  HMMA.16816.F32.BF16 R100, R64, R86, R100 ;  /* 0x000000564064723c */ /* 0x000fe20000041864 */
[----:B------:R-:W-:Y:S01]  /*16b80*/  MUFU.TANH R48, R21 ;  /* 0x0000001500307308 */ /* 0x000fe20000002400 */
[----:B------:R-:W-:Y:S07]  /*16b90*/  LDSM.16.M88.4 R84, [R223+0xb000] ;  /* 0x00b00000df54783b */ /* 0x000fee0000000200 */
[----:B------:R-:W-:Y:S08]  /*16ba0*/  MUFU.TANH R54, R22 ;  /* 0x0000001600367308 */ /* 0x000ff00000002400 */
[----:B------:R2:W-:Y:S01]  /*16bb0*/  MUFU.TANH R55, R23 ;  /* 0x0000001700377308 */ /* 0x0005e20000002400 */
[----:B-1----:R-:W-:Y:S01]  /*16bc0*/  HMMA.16816.F32.BF16 R4, R12, R108, R4 ;  /* 0x0000006c0c04723c */ /* 0x002fe20000041804 */
[----:B--2---:R-:W1:Y:S07]  /*16bd0*/  LDSM.16.M88.4 R20, [R217+0x9800] ;  /* 0x00980000d914783b */ /* 0x004e6e0000000200 */
[----:B---3--:R-:W-:Y:S01]  /*16be0*/  HMMA.16816.F32.BF16 R96, R64, R104, R96 ;  /* 0x000000684060723c */ /* 0x008fe20000041860 */
[----:B------:R-:W-:-:S02]  /*16bf0*/  FMUL.FTZ R16, R16, R8 ;  /* 0x0000000810107220 */ /* 0x000fc40000410000 */
[----:B------:R-:W-:-:S05]  /*16c00*/  FMUL.FTZ R17, R17, R8 ;  /* 0x0000000811117220 */ /* 0x000fca0000410000 */
[----:B------:R-:W-:Y:S01]  /*16c10*/  HMMA.16816.F32.BF16 R72, R64, R106, R72 ;  /* 0x0000006a4048723c */ /* 0x000fe20000041848 */
[-C--:B------:R-:W-:Y:S01]  /*16c20*/  FMUL.FTZ R18, R18, R8.reuse ;  /* 0x0000000812127220 */ /* 0x080fe20000410000 */
[----:B------:R-:W-:Y:S06]  /*16c30*/  LDSM.16.M88.4 R104, [R217+0xa000] ;  /* 0x00a00000d968783b */ /* 0x000fec0000000200 */
[----:B------:R-:W-:Y:S01]  /*16c40*/  HMMA.16816.F32.BF16 R100, R80, R30, R100 ;  /* 0x0000001e5064723c */ /* 0x000fe20000041864 */
[----:B------:R-:W2:Y:S07]  /*16c50*/  LDSM.16.M88.4 R28, [R206+0x5800] ;  /* 0x00580000ce1c783b */ /* 0x000eae0000000200 */
[C---:B----4-:R-:W-:Y:S01]  /*16c60*/  HMMA.16816.F32.BF16 R60, R76.reuse, R116, R60 ;  /* 0x000000744c3c723c */ /* 0x050fe2000004183c */
[----:B------:R-:W-:Y:S07]  /*16c70*/  MUFU.TANH R116, R16 ;  /* 0x0000001000747308 */ /* 0x000fee0000002400 */
[----:B------:R-:W-:Y:S01]  /*16c80*/  HMMA.16816.F32.BF16 R56, R76, R118, R56 ;  /* 0x000000764c38723c */ /* 0x000fe20000041838 */
[----:B------:R-:W-:Y:S06]  /*16c90*/  MUFU.TANH R117, R17 ;  /* 0x0000001100757308 */ /* 0x000fec0000002400 */
[----:B------:R-:W-:-:S02]  /*16ca0*/  FMUL.FTZ R119, R19, R8 ;  /* 0x0000000813777220 */ /* 0x000fc40000410000 */
[----:B------:R3:W-:Y:S01]  /*16cb0*/  MUFU.TANH R118, R18 ;  /* 0x0000001200767308 */ /* 0x0007e20000002400 */
[-C--:B------:R-:W-:Y:S02]  /*16cc0*/  FMUL.FTZ R4, R4, R8.reuse ;  /* 0x0000000804047220 */ /* 0x080fe40000410000 */
        /* <DEDUP_REMOVED lines=9> */
[----:B------:R1:W-:Y:S01]  /*16d60*/  MUFU.TANH R181, R6 ;  /* 0x0000000600b57308 */ /* 0x0003e20000002400 */
[C---:B------:R-:W-:Y:S01]  /*16d70*/  HMMA.16816.F32.BF16 R68, R76.reuse, R124, R68 ;  /* 0x0000007c4c44723c */ /* 0x040fe20000041844 */
[----:B-1----:R-:W1:Y:S07]  /*16d80*/  LDSM.16.M88.4 R4, [R221+0x6800] ;  /* 0x00680000dd04783b */ /* 0x002e6e0000000200 */
        /* <DEDUP_REMOVED lines=26> */
[----:B------:R-:W5:Y:S01]  /*16f30*/  MUFU.TANH R25, R25 ;  /* 0x0000001900197308 */ /* 0x000f620000002400 */
        /* <DEDUP_REMOVED lines=36> */
[----:B-----5:R-:W-:Y:S01]  /*17180*/  FSEL R51, R25, -INF , !P2 ;  /* 0xff80000019337808 */ /* 0x020fe20005000000 */
        /* <DEDUP_REMOVED lines=34> */
[----:B-----5:R-:W-:-:S03]  /*173b0*/  FSEL R72, R84, -INF , !P4 ;  /* 0xff80000054487808 */ /* 0x020fc60006000000 */
[----:B------:R-:W4:Y:S01]  /*173c0*/  MUFU.TANH R178, R100 ;  /* 0x0000006400b27308 */ /* 0x000f220000002400 */
[----:B------:R-:W-:Y:S02]  /*173d0*/  ISETP.GE.AND P4, PT, R5, R2, PT ;  /* 0x000000020500720c */ /* 0x000fe40003f86270 */
[----:B------:R-:W5:Y:S01]  /*173e0*/  LDSM.16.M88.4 R4, [R217+0xb800] ;  /* 0x00b80000d904783b */ /* 0x000f620000000200 */
[-C--:B------:R-:W-:Y:S02]  /*173f0*/  FMUL.FTZ R102, R102, R8.reuse ;  /* 0x0000000866667220 */ /* 0x080fe40000410000 */
[-C--:B------:R-:W-:Y:S02]  /*17400*/  FMUL.FTZ R103, R103, R8.reuse ;  /* 0x0000000867677220 */ /* 0x080fe40000410000 */
[----:B------:R-:W-:Y:S01]  /*17410*/  FMUL.FTZ R96, R96, R8 ;  /* 0x0000000860607220 */ /* 0x000fe20000410000 */
[----:B------:R-:W-:Y:S01]  /*17420*/  MUFU.TANH R176, R101 ;  /* 0x0000006500b07308 */ /* 0x000fe20000002400 */
[----:B------:R-:W-:Y:S01]  /*17430*/  HMMA.16816.F32.BF16 R112, R12, R22, R112 ;  /* 0x000000160c70723c */ /* 0x000fe20000041870 */
[----:B------:R-:W5:Y:S06]  /*17440*/  LDSM.16.M88.4 R20, [R206+0x7000] ;  /* 0x00700000ce14783b */ /* 0x000f6c0000000200 */
[----:B------:R-:W1:Y:S01]  /*17450*/  MUFU.TANH R182, R102 ;  /* 0x0000006600b67308 */ /* 0x000e620000002400 */
[----:B---3--:R-:W-:Y:S07]  /*17460*/  HMMA.16816.F32.BF16 R44, R80, R16, R44 ;  /* 0x00000010502c723c */ /* 0x008fee000004182c */
[----:B------:R-:W3:Y:S01]  /*17470*/  MUFU.TANH R175, R103 ;  /* 0x0000006700af7308 */ /* 0x000ee20000002400 */
[----:B------:R-:W-:-:S07]  /*17480*/  IADD3 R17, R132, 0x30, RZ ;  /* 0x0000003084117810 */ /* 0x000fce0007ffe0ff */
[----:B------:R-:W3:Y:S01]  /*17490*/  MUFU.TANH R146, R96 ;  /* 0x0000006000927308 */ /* 0x000ee20000002400 */
[----:B------:R-:W-:Y:S01]  /*174a0*/  IADD3 R16, R132, 0x31, RZ ;  /* 0x0000003184107810 */ /* 0x000fe20007ffe0ff */
[----:B-1----:R-:W-:Y:S01]  /*174b0*/  HMMA.16816.F32.BF16 R92, R64, R78, R92 ;  /* 0x0000004e405c723c */ /* 0x002fe2000004185c */
[----:B------:R-:W-:Y:S02]  /*174c0*/  FSEL R181, R181, -INF , !P0 ;  /* 0xff800000b5b57808 */ /* 0x000fe40004000000 */
[----:B------:R-:W-:Y:S02]  /*174d0*/  FSEL R179, R179, -INF , !P1 ;  /* 0xff800000b3b37808 */ /* 0x000fe40004800000 */
[----:B--2---:R-:W-:Y:S02]  /*174e0*/  FSEL R180, R180, -INF , !P3 ;  /* 0xff800000b4b47808 */ /* 0x004fe40005800000 */
[----:B----4-:R-:W-:Y:S02]  /*174f0*/  FSEL R178, R178, -INF , !P6 ;  /* 0xff800000b2b27808 */ /* 0x010fe40007000000 */
        /* <DEDUP_REMOVED lines=17> */
[----:B-----5:R-:W-:Y:S01]  /*17610*/  HMMA.16816.F32.BF16 R92, R80, R6, R92 ;  /* 0x00000006505c723c */ /* 0x020fe2000004185c */
        /* <DEDUP_REMOVED lines=27> */
[----:B------:R-:W5:Y:S08]  /*177d0*/  MUFU.TANH R145, R74 ;  /* 0x0000004a00917308 */ /* 0x000f700000002400 */
        /* <DEDUP_REMOVED lines=22> */
[----:B-----5:R-:W-:Y:S02]  /*17940*/  FSEL R145, R145, -INF , !P5 ;  /* 0xff80000091917808 */ /* 0x020fe40006800000 */
[----:B------:R-:W-:Y:S02]  /*17950*/  FSEL R151, R151, -INF , !P2 ;  /* 0xff80000097977808 */ /* 0x000fe40005000000 */
[----:B------:R-:W-:Y:S02]  /*17960*/  FSEL R152, R152, -INF , !P0 ;  /* 0xff80000098987808 */ /* 0x000fe40004000000 */
[----:B------:R-:W5:Y:S01]  /*17970*/  MUFU.TANH R166, R113 ;  /* 0x0000007100a67308 */ /* 0x000f620000002400 */
        /* <DEDUP_REMOVED lines=41> */
[----:B-----5:R-:W-:Y:S01]  /*17c10*/  FSEL R166, R166, -INF , !P0 ;  /* 0xff800000a6a67808 */ /* 0x020fe20004000000 */
[----:B------:R-:W-:Y:S01]  /*17c20*/  FMUL.FTZ R67, R92, R8 ;  /* 0x000000085c437220 */ /* 0x000fe20000410000 */
[----:B------:R-:W-:Y:S02]  /*17c30*/  FSEL R173, R173, -INF , !P5 ;  /* 0xff800000adad7808 */ /* 0x000fe40006800000 */
[----:B------:R-:W-:-:S03]  /*17c40*/  FSEL R169, R169, -INF , !P2 ;  /* 0xff800000a9a97808 */ /* 0x000fc60005000000 */
[----:B------:R-:W-:Y:S01]  /*17c50*/  MUFU.TANH R150, R41 ;  /* 0x0000002900967308 */ /* 0x000fe20000002400 */
[----:B------:R-:W-:Y:S02]  /*17c60*/  ISETP.GE.AND P0, PT, R5, R2, PT ;  /* 0x000000020500720c */ /* 0x000fe40003f06270 */
[C---:B------:R-:W-:Y:S02]  /*17c70*/  ISETP.GE.AND P5, PT, R4.reuse, R0, PT ;  /* 0x000000000400720c */ /* 0x040fe40003fa6270 */
[----:B------:R-:W-:-:S03]  /*17c80*/  ISETP.GE.AND P2, PT, R4, R2, PT ;  /* 0x000000020400720c */ /* 0x000fc60003f46270 */
[----:B------:R-:W5:Y:S01]  /*17c90*/  MUFU.TANH R156, R42 ;  /* 0x0000002a009c7308 */ /* 0x000f620000002400 */
        /* <DEDUP_REMOVED lines=28> */
[----:B-----5:R-:W-:Y:S01]  /*17e60*/  FSEL R156, R156, -INF , !P1 ;  /* 0xff8000009c9c7808 */ /* 0x020fe20004800000 */
        /* <DEDUP_REMOVED lines=8> */
[----:B------:R-:W5:Y:S01]  /*17ef0*/  MUFU.TANH R149, R43 ;  /* 0x0000002b00957308 */ /* 0x000f620000002400 */
        /* <DEDUP_REMOVED lines=8> */
[----:B------:R-:W-:-:S07]  /*17f80*/  ISETP.GT.AND P1, PT, R240, R229, PT ;  /* 0x000000e5f000720c */ /* 0x000fce0003f24270 */
        /* <DEDUP_REMOVED lines=8> */
[----:B-----5:R-:W-:-:S07]  /*18010*/  FSEL R149, R149, -INF , !P6 ;  /* 0xff80000095957808 */ /* 0x020fce0007000000 */
        /* <DEDUP_REMOVED lines=102> */
.L_x_2218:
[----:B------:R-:W2:Y:S02]  /*18680*/  LD.E R6, [R10.64+0x38] ;  /* 0x000038060a067980 */ /* 0x000ea4000c101900 */
[----:B--2---:R-:W-:-:S04]  /*18690*/  LEA R6, -R6, RZ, 0x7 ;  /* 0x000000ff06067211 */ /* 0x004fc800078e39ff */
[----:B------:R-:W-:Y:S02]  /*186a0*/  SHF.R.S32.HI R5, RZ, 0x1f, R6 ;  /* 0x0000001fff057819 */ /* 0x000fe40000011406 */
.L_x_2219:
[----:B------:R-:W-:Y:S05]  /*186b0*/  BSYNC B0 ;  /* 0x0000000000007941 */ /* 0x000fea0003800000 */
.L_x_2217:
[C---:B------:R-:W-:Y:S02]  /*186c0*/  LOP3.LUT P6, RZ, R241.reuse, 0x1, RZ, 0xc0, !PT ;  /* 0x00000001f1ff7812 */ /* 0x040fe400078cc0ff */
[----:B------:R-:W-:Y:S02]  /*186d0*/  LOP3.LUT P3, RZ, R241, 0x2, RZ, 0xc0, !PT ;  /* 0x00000002f1ff7812 */ /* 0x000fe4000786c0ff */
[C---:B------:R-:W-:Y:S02]  /*186e0*/  LEA R22, P4, R6.reuse, R231, 0x1 ;  /* 0x000000e706167211 */ /* 0x040fe400078808ff */
[CC--:B------:R-:W-:Y:S02]  /*186f0*/  IADD3 R3, P2, R6.reuse, R227.reuse, RZ ;  /* 0x000000e306037210 */ /* 0x0c0fe40007f5e0ff */
        /* <DEDUP_REMOVED lines=33> */
[-C--:B------:R-:W-:Y:S01]  /*18910*/  @P3 LEA.HI.X R9, R3, R230.reuse, R5, 0x1, P2 ;  /* 0x000000e603093211 */ /* 0x080fe200010f0c05 */
[--C-:B------:R-:W-:Y:S01]  /*18920*/  IMAD.X R5, R5, 0x1, R228.reuse, P4 ;  /* 0x0000000105057824 */ /* 0x100fe200020e06e4 */
[CC--:B------:R-:W-:Y:S01]  /*18930*/  @P6 LEA R34, P5, R6.reuse, R231.reuse, 0x1 ;  /* 0x000000e706226211 */ /* 0x0c0fe200078a08ff */
[----:B------:R-:W-:Y:S01]  /*18940*/  @!PT LDS RZ, [RZ] ;  /* 0x00000000fffff984 */ /* 0x000fe20000000800 */
[----:B------:R-:W-:Y:S01]  /*18950*/  @!PT LDS RZ, [RZ] ;  /* 0x00000000fffff984 */ /* 0x000fe20000000800 */
[----:B------:R-:W-:Y:S01]  /*18960*/  @!PT LDS RZ, [RZ] ;  /* 0x00000000fffff984 */ /* 0x000fe20000000800 */
[----:B------:R1:W-:Y:S01]  /*18970*/  @P3 LDGSTS.E.BYPASS.LTC128B.128 [R237+0x8800], [R14.64+0x80] ;  /* 0x088000800eed3fae */ /* 0x0003e2000b901d46 */
[C---:B------:R-:W-:Y:S02]  /*18980*/  @P3 LEA R32, P2, R6.reuse, R231, 0x1 ;  /* 0x000000e706203211 */ /* 0x040fe400078408ff */
        /* <DEDUP_REMOVED lines=84> */
.L_x_2216:
[----:B------:R-:W-:Y:S05]  /*18ed0*/  BSYNC B1 ;  /* 0x0000000000017941 */ /* 0x000fea0003800000 */
.L_x_2215:
        /* <DEDUP_REMOVED lines=78> */
[----:B------:R-:W4:Y:S04]  /*193c0*/  LDSM.16.MT88.4 R84, [R216+0x10000] ;  /* 0x01000000d854783b */ /* 0x000f280000004200 */
[----:B------:R-:W5:Y:S04]  /*193d0*/  LDSM.16.MT88.4 R76, [R215+0x10000] ;  /* 0x01000000d74c783b */ /* 0x000f680000004200 */
[----:B------:R-:W-:Y:S04]  /*193e0*/  LDSM.16.MT88.4 R16, [R214+0xc800] ;  /* 0x00c80000d610783b */ /* 0x000fe80000004200 */
[----:B------:R-:W-:Y:S01]  /*193f0*/  LDSM.16.MT88.4 R12, [R218+0x10800] ;  /* 0x01080000da0c783b */ /* 0x000fe20000004200 */
[----:B-1----:R-:W-:-:S03]  /*19400*/  FMNMX.FTZ R3, R6, R3, !PT ;  /* 0x0000000306037209 */ /* 0x002fc60007810000 */
[----:B------:R-:W-:Y:S01]  /*19410*/  LDSM.16.MT88.4 R20, [R215+0xc800] ;  /* 0x00c80000d714783b */ /* 0x000fe20000004200 */
[----:B---3--:R-:W-:-:S03]  /*19420*/  FMNMX.FTZ R132, R5, R132, !PT ;  /* 0x0000008405847209 */ /* 0x008fc60007810000 */
[----:B------:R-:W-:Y:S01]  /*19430*/  LDSM.16.MT88.4 R32, [R215+0x10800] ;  /* 0x01080000d720783b */ /* 0x000fe20000004200 */
        /* <DEDUP_REMOVED lines=9> */
[----:B------:R-:W1:Y:S01]  /*194d0*/  LDSM.16.MT88.4 R4, [R214+0x10000] ;  /* 0x01000000d604783b */ /* 0x000e620000004200 */
[-C--:B------:R-:W-:Y:S01]  /*194e0*/  FFMA.FTZ R53, R55, R65.reuse, -R64 ;  /* 0x0000004137357223 */ /* 0x080fe20000010840 */
[----:B------:R-:W-:Y:S01]  /*194f0*/  MUFU.EX2 R57, R57 ;  /* 0x0000003900397308 */ /* 0x000fe20000000800 */
[-CC-:B------:R-:W-:Y:S02]  /*19500*/  FFMA.FTZ R62, R24, R65.reuse, -R133.reuse ;  /* 0x00000041183e7223 */ /* 0x180fe40000010885 */
        /* <DEDUP_REMOVED lines=14> */
[----:B------:R-:W1:Y:S01]  /*195f0*/  MUFU.EX2 R53, R53 ;  /* 0x0000003500357308 */ /* 0x000e620000000800 */
[----:B------:R-:W3:Y:S01]  /*19600*/  LDSM.16.MT88.4 R24, [R216+0xc800] ;  /* 0x00c80000d818783b */ /* 0x000ee20000004200 */
[-CC-:B------:R-:W-:Y:S02]  /*19610*/  FFMA.FTZ R44, R181, R65.reuse, -R64.reuse ;  /* 0x00000041b52c7223 */ /* 0x180fe40000010840 */
[-CC-:B------:R-:W-:Y:S01]  /*19620*/  FFMA.FTZ R41, R180, R65.reuse, -R64.reuse ;  /* 0x00000041b4297223 */ /* 0x180fe20000010840 */
[----:B------:R-:W3:Y:S01]  /*19630*/  LDSM.16.MT88.4 R36, [R216+0x10800] ;  /* 0x01080000d824783b */ /* 0x000ee20000004200 */
[----:B------:R-:W-:-:S02]  /*19640*/  FFMA.FTZ R40, R182, R65, -R64 ;  /* 0x00000041b6287223 */ /* 0x000fc40000010840 */
[----:B------:R-:W-:Y:S01]  /*19650*/  MUFU.EX2 R62, R62 ;  /* 0x0000003e003e7308 */ /* 0x000fe20000000800 */
[----:B--2---:R-:W-:Y:S01]  /*19660*/  F2FP.BF16.PACK_AB R69, R58, R59 ;  /* 0x0000003b3a45723e */ /* 0x004fe200000010ff */
[-CC-:B------:R-:W-:Y:S02]  /*19670*/  FFMA.FTZ R46, R177, R65.reuse, -R133.reuse ;  /* 0x00000041b12e7223 */ /* 0x180fe40000010885 */
[-CC-:B------:R-:W-:Y:S02]  /*19680*/  FFMA.FTZ R43, R179, R65.reuse, -R133.reuse ;  /* 0x00000041b32b7223 */ /* 0x180fe40000010885 */
[--C-:B------:R-:W-:Y:S02]  /*19690*/  FFMA.FTZ R42, R178, R65, -R133.reuse ;  /* 0x00000041b22a7223 */ /* 0x100fe40000010885 */
[----:B------:R-:W2:Y:S01]  /*196a0*/  MUFU.EX2 R61, R61 ;  /* 0x0000003d003d7308 */ /* 0x000ea20000000800 */
        /* <DEDUP_REMOVED lines=9> */
[----:B------:R-:W1:Y:S01]  /*19740*/  MUFU.EX2 R54, R54 ;  /* 0x0000003600367308 */ /* 0x000e620000000800 */
        /* <DEDUP_REMOVED lines=9> */
[----:B-1----:R-:W-:Y:S01]  /*197e0*/  F2FP.BF16.PACK_AB R70, R54, R60 ;  /* 0x0000003c3646723e */ /* 0x002fe200000010ff */
        /* <DEDUP_REMOVED lines=18> */
[----:B------:R-:W1:Y:S01]  /*19910*/  MUFU.EX2 R52, R52 ;  /* 0x0000003400347308 */ /* 0x000e620000000800 */
        /* <DEDUP_REMOVED lines=11> */
[----:B------:R-:W2:Y:S01]  /*199d0*/  MUFU.EX2 R47, R47 ;  /* 0x0000002f002f7308 */ /* 0x000ea20000000800 */
[----:B------:R-:W-:Y:S02]  /*199e0*/  FADD.FTZ R58, R59, R58 ;  /* 0x0000003a3b3a7221 */ /* 0x000fe40000010000 */
[----:B------:R-:W-:Y:S02]  /*199f0*/  FADD.FTZ R61, R62, R61 ;  /* 0x0000003d3e3d7221 */ /* 0x000fe40000010000 */
[----:B------:R-:W-:Y:S01]  /*19a00*/  FADD.FTZ R57, R57, R58 ;  /* 0x0000003a39397221 */ /* 0x000fe20000010000 */
[----:B------:R-:W-:Y:S01]  /*19a10*/  HMMA.16816.F32.BF16 R120, R68, R116, RZ ;  /* 0x000000744478723c */ /* 0x000fe200000418ff */
        /* <DEDUP_REMOVED lines=8> */
[C---:B----4-:R-:W-:Y:S02]  /*19aa0*/  HMMA.16816.F32.BF16 R88, R68.reuse, R84, RZ ;  /* 0x000000544458723c */ /* 0x050fe400000418ff */
[----:B------:R-:W-:Y:S06]  /*19ab0*/  MUFU.EX2 R41, R41 ;  /* 0x0000002900297308 */ /* 0x000fec0000000800 */
[C---:B-----5:R-:W-:Y:S02]  /*19ac0*/  HMMA.16816.F32.BF16 R80, R68.reuse, R76, RZ ;  /* 0x0000004c4450723c */ /* 0x060fe400000418ff */
        /* <DEDUP_REMOVED lines=36> */
[----:B------:R-:W1:Y:S01]  /*19d10*/  LDSM.16.MT88.4 R12, [R214+0xd000] ;  /* 0x00d00000d60c783b */ /* 0x000e620000004200 */
[----:B------:R-:W1:Y:S06]  /*19d20*/  MUFU.EX2 R151, R151 ;  /* 0x0000009700977308 */ /* 0x000e6c0000000800 */
[C---:B---3--:R-:W-:Y:S02]  /*19d30*/  HMMA.16816.F32.BF16 R128, R4.reuse, R28, R128 ;  /* 0x0000001c0480723c */ /* 0x048fe40000041880 */
[----:B------:R-:W3:Y:S06]  /*19d40*/  MUFU.EX2 R152, R152 ;  /* 0x0000009800987308 */ /* 0x000eec0000000800 */
        /* <DEDUP_REMOVED lines=39> */
[C---:B------:R-:W-:Y:S01]  /*19fc0*/  HMMA.16816.F32.BF16 R104, R4.reuse, R12, R104 ;  /* 0x0000000c0468723c */ /* 0x040fe20000041868 */
[----:B------:R-:W-:Y:S02]  /*19fd0*/  FADD.FTZ R40, R40, R44 ;  /* 0x0000002c28287221 */ /* 0x000fe40000010000 */
[----:B------:R-:W-:Y:S02]  /*19fe0*/  FADD.FTZ R42, R9, R42 ;  /* 0x0000002a092a7221 */ /* 0x000fe40000010000 */
[----:B------:R-:W-:Y:S01]  /*19ff0*/  FADD.FTZ R40, R8, R40 ;  /* 0x0000002808287221 */ /* 0x000fe20000010000 */
[----:B------:R-:W-:Y:S02]  /*1a000*/  MUFU.EX2 R169, R169 ;  /* 0x000000a900a97308 */ /* 0x000fe40000000800 */
[C---:B------:R-:W-:Y:S01]  /*1a010*/  HMMA.16816.F32.BF16 R100, R4.reuse, R14, R100 ;  /* 0x0000000e0464723c */ /* 0x040fe20000041864 */
[----:B------:R-:W5:Y:S05]  /*1a020*/  LDSM.16.MT88.4 R12, [R214+0x11000] ;  /* 0x01100000d60c783b */ /* 0x000f6a0000004200 */
[----:B------:R-:W1:Y:S02]  /*1a030*/  MUFU.EX2 R167, R167 ;  /* 0x000000a700a77308 */ /* 0x000e640000000800 */
        /* <DEDUP_REMOVED lines=12> */
[C---:B-----5:R-:W-:Y:S06]  /*1a100*/  HMMA.16816.F32.BF16 R72, R4.reuse, R12, R72 ;  /* 0x0000000c0448723c */ /* 0x060fec0000041848 */
[----:B------:R-:W5:Y:S02]  /*1a110*/  MUFU.EX2 R154, R154 ;  /* 0x0000009a009a7308 */ /* 0x000f640000000800 */
        /* <DEDUP_REMOVED lines=123> */
[----:B------:R-:W2:Y:S07]  /*1a8d0*/  LDSM.16.MT88.4 R28, [R216+0xf000] ;  /* 0x00f00000d81c783b */ /* 0x000eae0000004200 */
[----:B------:R-:W-:Y:S07]  /*1a8e0*/  HMMA.16816.F32.BF16 R76, R4, R38, R76 ;  /* 0x00000026044c723c */ /* 0x000fee000004184c */
[----:B-----5:R-:W-:Y:S01]  /*1a8f0*/  F2FP.BF16.PACK_AB R4, R154, R155 ;  /* 0x0000009b9a04723e */ /* 0x020fe200000010ff */
        /* <DEDUP_REMOVED lines=147> */
.L_x_2222:
[----:B------:R-:W2:Y:S02]  /*1b230*/  LD.E R5, [R10.64+0x40] ;  /* 0x000040060a057980 */ /* 0x000ea4000c101900 */
[----:B--2---:R-:W-:-:S04]  /*1b240*/  LEA R5, -R5, RZ, 0x7 ;  /* 0x000000ff05057211 */ /* 0x004fc800078e39ff */
[----:B------:R-:W-:Y:S02]  /*1b250*/  SHF.R.S32.HI R6, RZ, 0x1f, R5 ;  /* 0x0000001fff067819 */ /* 0x000fe40000011405 */
.L_x_2223:
[----:B------:R-:W-:Y:S05]  /*1b260*/  BSYNC B0 ;  /* 0x0000000000007941 */ /* 0x000fea0003800000 */
.L_x_2221:
        /* <DEDUP_REMOVED lines=134> */
[----:B------:R-:W3:Y:S04]  /*1bad0*/  LD.E R133, [R134.64+0x18c] ;  /* 0x00018c0486857980 */ /* 0x000ee8000c101900 */
[----:B------:R-:W-:Y:S04]  /*1bae0*/  LDSM.16.M88.4 R172, [R224] ;  /* 0x00000000e0ac783b */ /* 0x000fe80000000200 */
[----:B------:R-:W5:Y:S04]  /*1baf0*/  LDSM.16.M88.4 R4, [R223+0x4000] ;  /* 0x00400000df04783b */ /* 0x000f680000000200 */
[----:B------:R-:W-:Y:S04]  /*1bb00*/  LDSM.16.M88.4 R160, [R222] ;  /* 0x00000000dea0783b */ /* 0x000fe80000000200 */
[----:B-1----:R-:W-:Y:S04]  /*1bb10*/  LDSM.16.M88.4 R28, [R221] ;  /* 0x00000000dd1c783b */ /* 0x002fe80000000200 */
[----:B--2---:R-:W1:Y:S04]  /*1bb20*/  LDSM.16.M88.4 R32, [R223+0x4800] ;  /* 0x00480000df20783b */ /* 0x004e680000000200 */
[----:B------:R-:W2:Y:S04]  /*1bb30*/  LDSM.16.M88.4 R16, [R213] ;  /* 0x00000000d510783b */ /* 0x000ea80000000200 */
[----:B------:R-:W2:Y:S04]  /*1bb40*/  LDSM.16.M88.4 R144, [R223+0x5800] ;  /* 0x00580000df90783b */ /* 0x000ea80000000200 */
[----:B------:R-:W2:Y:S04]  /*1bb50*/  LDSM.16.M88.4 R152, [R223+0x5000] ;  /* 0x00500000df98783b */ /* 0x000ea80000000200 */
[----:B------:R-:W2:Y:S04]  /*1bb60*/  LDSM.16.M88.4 R64, [R223+0x6000] ;  /* 0x00600000df40783b */ /* 0x000ea80000000200 */
[----:B------:R-:W2:Y:S04]  /*1bb70*/  LDSM.16.M88.4 R56, [R223+0x6800] ;  /* 0x00680000df38783b */ /* 0x000ea80000000200 */
[----:B------:R-:W2:Y:S01]  /*1bb80*/  LDSM.16.M88.4 R48, [R223+0x7000] ;  /* 0x00700000df30783b */ /* 0x000ea20000000200 */
[C---:B-----5:R-:W-:Y:S03]  /*1bb90*/  HMMA.16816.F32.BF16 R8, R172.reuse, R4, RZ ;  /* 0x00000004ac08723c */ /* 0x060fe600000418ff */
[----:B------:R-:W5:Y:S04]  /*1bba0*/  LDSM.16.M88.4 R36, [R223+0x7800] ;  /* 0x00780000df24783b */ /* 0x000f680000000200 */
[----:B----4-:R-:W4:Y:S01]  /*1bbb0*/  LDSM.16.M88.4 R12, [R211] ;  /* 0x00000000d30c783b */ /* 0x010f220000000200 */
[C---:B------:R-:W-:Y:S03]  /*1bbc0*/  HMMA.16816.F32.BF16 R4, R172.reuse, R6, RZ ;  /* 0x00000006ac04723c */ /* 0x040fe600000418ff */
[----:B------:R-:W4:Y:S04]  /*1bbd0*/  LDSM.16.M88.4 R24, [R212] ;  /* 0x00000000d418783b */ /* 0x000f280000000200 */
[----:B------:R-:W4:Y:S01]  /*1bbe0*/  LDSM.16.M88.4 R168, [R208] ;  /* 0x00000000d0a8783b */ /* 0x000f220000000200 */
[C---:B-1----:R-:W-:Y:S03]  /*1bbf0*/  HMMA.16816.F32.BF16 R20, R172.reuse, R32, RZ ;  /* 0x00000020ac14723c */ /* 0x042fe600000418ff */
[----:B------:R-:W1:Y:S04]  /*1bc00*/  LDSM.16.M88.4 R164, [R207] ;  /* 0x00000000cfa4783b */ /* 0x000e680000000200 */
[----:B------:R-:W-:Y:S01]  /*1bc10*/  LDSM.16.M88.4 R180, [R210] ;  /* 0x00000000d2b4783b */ /* 0x000fe20000000200 */
[----:B------:R-:W-:Y:S03]  /*1bc20*/  HMMA.16816.F32.BF16 R32, R172, R34, RZ ;  /* 0x00000022ac20723c */ /* 0x000fe600000418ff */
[----:B------:R-:W-:Y:S04]  /*1bc30*/  LDSM.16.M88.4 R176, [R209] ;  /* 0x00000000d1b0783b */ /* 0x000fe80000000200 */
[----:B------:R-:W-:Y:S01]  /*1bc40*/  LDSM.16.M88.4 R40, [R217+0x4800] ;  /* 0x00480000d928783b */ /* 0x000fe20000000200 */
[C---:B------:R-:W-:Y:S03]  /*1bc50*/  HMMA.16816.F32.BF16 R8, R160.reuse, R28, R8 ;  /* 0x0000001ca008723c */ /* 0x040fe60000041808 */
[----:B------:R-:W-:Y:S04]  /*1bc60*/  LDSM.16.M88.4 R184, [R206+0x3800] ;  /* 0x00380000ceb8783b */ /* 0x000fe80000000200 */
[----:B------:R-:W0:Y:S01]  /*1bc70*/  LDGDEPBAR ;  /* 0x00000000000079af */ /* 0x000e220000000000 */
[C---:B------:R-:W-:Y:S03]  /*1bc80*/  HMMA.16816.F32.BF16 R4, R160.reuse, R30, R4 ;  /* 0x0000001ea004723c */ /* 0x040fe60000041804 */
[----:B------:R-:W-:Y:S05]  /*1bc90*/  LDSM.16.M88.4 R28, [R217+0x4000] ;  /* 0x00400000d91c783b */ /* 0x000fea0000000200 */
[C---:B--2---:R-:W-:Y:S08]  /*1bca0*/  HMMA.16816.F32.BF16 R20, R160.reuse, R16, R20 ;  /* 0x00000010a014723c */ /* 0x044ff00000041814 */
[----:B------:R-:W-:Y:S01]  /*1bcb0*/  HMMA.16816.F32.BF16 R32, R160, R18, R32 ;  /* 0x00000012a020723c */ /* 0x000fe20000041820 */
[----:B------:R-:W2:Y:S07]  /*1bcc0*/  LDSM.16.M88.4 R16, [R220] ;  /* 0x00000000dc10783b */ /* 0x000eae0000000200 */
        /* <DEDUP_REMOVED lines=10> */
[C---:B-----5:R-:W-:Y:S08]  /*1bd70*/  HMMA.16816.F32.BF16 R44, R172.reuse, R36, RZ ;  /* 0x00000024ac2c723c */ /* 0x060ff000000418ff */
[----:B------:R-:W-:Y:S01]  /*1bd80*/  HMMA.16816.F32.BF16 R172, R172, R38, RZ ;  /* 0x00000026acac723c */ /* 0x000fe200000418ff */
[----:B------:R-:W-:Y:S07]  /*1bd90*/  LDSM.16.M88.4 R36, [R217+0x5000] ;  /* 0x00500000d924783b */ /* 0x000fee0000000200 */
[C---:B----4-:R-:W-:Y:S08]  /*1bda0*/  HMMA.16816.F32.BF16 R148, R160.reuse, R12, R148 ;  /* 0x0000000ca094723c */ /* 0x050ff00000041894 */
[C---:B------:R-:W-:Y:S01]  /*1bdb0*/  HMMA.16816.F32.BF16 R144, R160.reuse, R14, R144 ;  /* 0x0000000ea090723c */ /* 0x040fe20000041890 */
[----:B------:R-:W4:Y:S07]  /*1bdc0*/  LDSM.16.M88.4 R12, [R217+0x5800] ;  /* 0x00580000d90c783b */ /* 0x000f2e0000000200 */
[C---:B------:R-:W-:Y:S08]  /*1bdd0*/  HMMA.16816.F32.BF16 R156, R160.reuse, R24, R156 ;  /* 0x00000018a09c723c */ /* 0x040ff0000004189c */
[C---:B------:R-:W-:Y:S01]  /*1bde0*/  HMMA.16816.F32.BF16 R152, R160.reuse, R26, R152 ;  /* 0x0000001aa098723c */ /* 0x040fe20000041898 */
[----:B------:R-:W5:Y:S07]  /*1bdf0*/  LDSM.16.M88.4 R24, [R217+0x6000] ;  /* 0x00600000d918783b */ /* 0x000f6e0000000200 */
[C---:B------:R-:W-:Y:S08]  /*1be00*/  HMMA.16816.F32.BF16 R52, R160.reuse, R168, R52 ;  /* 0x000000a8a034723c */ /* 0x040ff00000041834 */
[C---:B------:R-:W-:Y:S01]  /*1be10*/  HMMA.16816.F32.BF16 R48, R160.reuse, R170, R48 ;  /* 0x000000aaa030723c */ /* 0x040fe20000041830 */
[----:B------:R-:W3:Y:S07]  /*1be20*/  LDSM.16.M88.4 R168, [R217+0x6800] ;  /* 0x00680000d9a8783b */ /* 0x000eee0000000200 */
[C---:B-1----:R-:W-:Y:S08]  /*1be30*/  HMMA.16816.F32.BF16 R44, R160.reuse, R164, R44 ;  /* 0x000000a4a02c723c */ /* 0x042ff0000004182c */
[----:B------:R-:W-:Y:S01]  /*1be40*/  HMMA.16816.F32.BF16 R172, R160, R166, R172 ;  /* 0x000000a6a0ac723c */ /* 0x000fe200000418ac */
[----:B------:R-:W-:Y:S07]  /*1be50*/  LDSM.16.M88.4 R164, [R217+0x7800] ;  /* 0x00780000d9a4783b */ /* 0x000fee0000000200 */
[C---:B--2---:R-:W-:Y:S08]  /*1be60*/  HMMA.16816.F32.BF16 R8, R16.reuse, R28, R8 ;  /* 0x0000001c1008723c */ /* 0x044ff00000041808 */
[----:B------:R-:W-:Y:S01]  /*1be70*/  HMMA.16816.F32.BF16 R4, R16, R30, R4 ;  /* 0x0000001e1004723c */ /* 0x000fe20000041804 */
[----:B------:R-:W1:Y:S07]  /*1be80*/  LDSM.16.M88.4 R28, [R217+0x7000] ;  /* 0x00700000d91c783b */ /* 0x000e6e0000000200 */
[C---:B------:R-:W-:Y:S08]  /*1be90*/  HMMA.16816.F32.BF16 R140, R160.reuse, R180, R140 ;  /* 0x000000b4a08c723c */ /* 0x040ff0000004188c */
[C---:B------:R-:W-:Y:S01]  /*1bea0*/  HMMA.16816.F32.BF16 R64, R160.reuse, R182, R64 ;  /* 0x000000b6a040723c */ /* 0x040fe20000041840 */
[----:B------:R-:W-:Y:S07]  /*1beb0*/  LDSM.16.M88.4 R180, [R204] ;  /* 0x00000000ccb4783b */ /* 0x000fee0000000200 */
[C---:B------:R-:W-:Y:S08]  /*1bec0*/  HMMA.16816.F32.BF16 R60, R160.reuse, R176, R60 ;  /* 0x000000b0a03c723c */ /* 0x040ff0000004183c */
[----:B------:R-:W-:Y:S01]  /*1bed0*/  HMMA.16816.F32.BF16 R56, R160, R178, R56 ;  /* 0x000000b2a038723c */ /* 0x000fe20000041838 */
[----:B------:R-:W-:Y:S04]  /*1bee0*/  LDSM.16.M88.4 R176, [R219] ;  /* 0x00000000dbb0783b */ /* 0x000fe80000000200 */
[----:B------:R-:W2:Y:S03]  /*1bef0*/  LDSM.16.M88.4 R160, [R206] ;  /* 0x00000000cea0783b */ /* 0x000ea60000000200 */
[C---:B------:R-:W-:Y:S08]  /*1bf00*/  HMMA.16816.F32.BF16 R20, R16.reuse, R40, R20 ;  /* 0x000000281014723c */ /* 0x040ff00000041814 */
        /* <DEDUP_REMOVED lines=13> */
[----:B------:R-:W-:Y:S07]  /*1bfe0*/  LDSM.16.M88.4 R168, [R224+0x2000] ;  /* 0x00200000e0a8783b */ /* 0x000fee0000000200 */
[C---:B-1----:R-:W-:Y:S08]  /*1bff0*/  HMMA.16816.F32.BF16 R52, R16.reuse, R28, R52 ;  /* 0x0000001c1034723c */ /* 0x042ff00000041834 */
        /* <DEDUP_REMOVED lines=8> */
[----:B------:R-:W-:Y:S07]  /*1c080*/  LDSM.16.M88.4 R160, [R205] ;  /* 0x00000000cda0783b */ /* 0x000fee0000000200 */
[C---:B------:R-:W-:Y:S08]  /*1c090*/  HMMA.16816.F32.BF16 R20, R176.reuse, R40, R20 ;  /* 0x00000028b014723c */ /* 0x040ff00000041814 */
[C---:B------:R-:W-:Y:S01]  /*1c0a0*/  HMMA.16816.F32.BF16 R32, R176.reuse, R42, R32 ;  /* 0x0000002ab020723c */ /* 0x040fe20000041820 */
[----:B------:R-:W2:Y:S07]  /*1c0b0*/  LDSM.16.M88.4 R40, [R222+0x2000] ;  /* 0x00200000de28783b */ /* 0x000eae0000000200 */
[C---:B----4-:R-:W-:Y:S08]  /*1c0c0*/  HMMA.16816.F32.BF16 R148, R176.reuse, R12, R148 ;  /* 0x0000000cb094723c */ /* 0x050ff00000041894 */
[----:B------:R-:W-:Y:S01]  /*1c0d0*/  HMMA.16816.F32.BF16 R144, R176, R14, R144 ;  /* 0x0000000eb090723c */ /* 0x000fe20000041890 */
[----:B------:R-:W3:Y:S07]  /*1c0e0*/  LDSM.16.M88.4 R12, [R206+0x3000] ;  /* 0x00300000ce0c783b */ /* 0x000eee0000000200 */
[C---:B-1----:R-:W-:Y:S08]  /*1c0f0*/  HMMA.16816.F32.BF16 R8, R168.reuse, R16, R8 ;  /* 0x00000010a808723c */ /* 0x042ff00000041808 */
[----:B------:R-:W-:Y:S01]  /*1c100*/  HMMA.16816.F32.BF16 R4, R168, R18, R4 ;  /* 0x00000012a804723c */ /* 0x000fe20000041804 */
[----:B------:R-:W-:Y:S07]  /*1c110*/  LDSM.16.M88.4 R16, [R219+0x2000] ;  /* 0x00200000db10783b */ /* 0x000fee0000000200 */
        /* <DEDUP_REMOVED lines=8> */
[----:B------:R-:W4:Y:S07]  /*1c1a0*/  LDSM.16.M88.4 R28, [R220+0x2000] ;  /* 0x00200000dc1c783b */ /* 0x000f2e0000000200 */
[C---:B--2---:R-:W-:Y:S08]  /*1c1b0*/  HMMA.16816.F32.BF16 R8, R40.reuse, R160, R8 ;  /* 0x000000a02808723c */ /* 0x044ff00000041808 */
[----:B------:R-:W-:Y:S01]  /*1c1c0*/  HMMA.16816.F32.BF16 R4, R40, R162, R4 ;  /* 0x000000a22804723c */ /* 0x000fe20000041804 */
[----:B------:R-:W-:Y:S07]  /*1c1d0*/  LDSM.16.M88.4 R160, [R223+0x9800] ;  /* 0x00980000dfa0783b */ /* 0x000fee0000000200 */
[C---:B---3--:R-:W-:Y:S08]  /*1c1e0*/  HMMA.16816.F32.BF16 R52, R176.reuse, R12, R52 ;  /* 0x0000000cb034723c */ /* 0x048ff00000041834 */
[----:B------:R-:W-:Y:S01]  /*1c1f0*/  HMMA.16816.F32.BF16 R48, R176, R14, R48 ;  /* 0x0000000eb030723c */ /* 0x000fe20000041830 */
[----:B------:R-:W2:Y:S07]  /*1c200*/  LDSM.16.M88.4 R12, [R206+0x4000] ;  /* 0x00400000ce0c783b */ /* 0x000eae0000000200 */
[----:B-1----:R-:W-:Y:S08]  /*1c210*/  HMMA.16816.F32.BF16 R20, R168, R24, R20 ;  /* 0x00000018a814723c */ /* 0x002ff00000041814 */
[C---:B----4-:R-:W-:Y:S08]  /*1c220*/  HMMA.16816.F32.BF16 R8, R28.reuse, R36, R8 ;  /* 0x000000241c08723c */ /* 0x050ff00000041808 */
[----:B------:R-:W-:Y:S01]  /*1c230*/  HMMA.16816.F32.BF16 R4, R28, R38, R4 ;  /* 0x000000261c04723c */ /* 0x000fe20000041804 */
[----:B------:R-:W1:Y:S07]  /*1c240*/  LDSM.16.M88.4 R36, [R203] ;  /* 0x00000000cb24783b */ /* 0x000e6e0000000200 */
[C---:B------:R-:W-:Y:S01]  /*1c250*/  HMMA.16816.F32.BF16 R32, R168.reuse, R26, R32 ;  /* 0x0000001aa820723c */ /* 0x040fe20000041820 */
[----:B------:R-:W3:Y:S07]  /*1c260*/  LDSM.16.M88.4 R24, [R217+0x8800] ;  /* 0x00880000d918783b */ /* 0x000eee0000000200 */
[C---:B------:R-:W-:Y:S08]  /*1c270*/  HMMA.16816.F32.BF16 R156, R168.reuse, R164, R156 ;  /* 0x000000a4a89c723c */ /* 0x040ff0000004189c */
[----:B------:R-:W-:Y:S01]  /*1c280*/  HMMA.16816.F32.BF16 R152, R168, R166, R152 ;  /* 0x000000a6a898723c */ /* 0x000fe20000041898 */
[----:B------:R-:W-:Y:S07]  /*1c290*/  LDSM.16.M88.4 R164, [R223+0xa000] ;  /* 0x00a00000dfa4783b */ /* 0x000fee0000000200 */
[----:B------:R-:W-:Y:S08]  /*1c2a0*/  HMMA.16816.F32.BF16 R20, R40, R180, R20 ;  /* 0x000000b42814723c */ /* 0x000ff00000041814 */
[C---:B--2---:R-:W-:Y:S08]  /*1c2b0*/  HMMA.16816.F32.BF16 R8, R16.reuse, R12, R8 ;  /* 0x0000000c1008723c */ /* 0x044ff00000041808 */
[----:B------:R-:W-:Y:S01]  /*1c2c0*/  HMMA.16816.F32.BF16 R4, R16, R14, R4 ;  /* 0x0000000e1004723c */ /* 0x000fe20000041804 */
[----:B------:R-:W2:Y:S07]  /*1c2d0*/  LDSM.16.M88.4 R12, [R217+0x9000] ;  /* 0x00900000d90c783b */ /* 0x000eae0000000200 */
[C---:B------:R-:W-:Y:S08]  /*1c2e0*/  HMMA.16816.F32.BF16 R44, R176.reuse, R184, R44 ;  /* 0x000000b8b02c723c */ /* 0x040ff0000004182c */
[----:B------:R-:W-:Y:S01]  /*1c2f0*/  HMMA.16816.F32.BF16 R176, R176, R186, R172 ;  /* 0x000000bab0b0723c */ /* 0x000fe200000418ac */
[----:B------:R-:W4:Y:S07]  /*1c300*/  LDSM.16.M88.4 R172, [R206+0x4800] ;  /* 0x00480000ceac783b */ /* 0x000f2e0000000200 */
[----:B-1----:R-:W-:Y:S01]  /*1c310*/  HMMA.16816.F32.BF16 R156, R40, R36, R156 ;  /* 0x00000024289c723c */ /* 0x002fe2000004189c */
[----:B------:R-:W-:-:S07]  /*1c320*/  FMUL.FTZ R8, R8, R133 ;  /* 0x0000008508087220 */ /* 0x000fce0000410000 */
[----:B------:R-:W-:Y:S01]  /*1c330*/  HMMA.16816.F32.BF16 R152, R40, R38, R152 ;  /* 0x000000262898723c */ /* 0x000fe20000041898 */
[-C--:B------:R-:W-:Y:S02]  /*1c340*/  FMUL.FTZ R9, R9, R133.reuse ;  /* 0x0000008509097220 */ /* 0x080fe40000410000 */
[----:B------:R-:W-:-:S05]  /*1c350*/  FMUL.FTZ R10, R10, R133 ;  /* 0x000000850a0a7220 */ /* 0x000fca0000410000 */
[----:B---3--:R-:W-:Y:S01]  /*1c360*/  HMMA.16816.F32.BF16 R20, R28, R24, R20 ;  /* 0x000000181c14723c */ /* 0x008fe20000041814 */
[----:B------:R-:W-:Y:S07]  /*1c370*/  MUFU.TANH R180, R8 ;  /* 0x0000000800b47308 */ /* 0x000fee0000002400 */
[----:B------:R-:W-:Y:S01]  /*1c380*/  HMMA.16816.F32.BF16 R32, R40, R182, R32 ;  /* 0x000000b62820723c */ /* 0x000fe20000041820 */
[----:B------:R-:W-:Y:S07]  /*1c390*/  MUFU.TANH R181, R10 ;  /* 0x0000000a00b57308 */ /* 0x000fee0000002400 */
[----:B------:R-:W-:Y:S01]  /*1c3a0*/  HMMA.16816.F32.BF16 R148, R168, R160, R148 ;  /* 0x000000a0a894723c */ /* 0x000fe20000041894 */
[----:B------:R1:W3:Y:S01]  /*1c3b0*/  MUFU.TANH R160, R9 ;  /* 0x0000000900a07308 */ /* 0x0002e20000002400 */
[-C--:B------:R-:W-:Y:S01]  /*1c3c0*/  FMUL.FTZ R4, R4, R133.reuse ;  /* 0x0000008504047220 */ /* 0x080fe20000410000 */
[----:B------:R-:W-:Y:S04]  /*1c3d0*/  LDSM.16.M88.4 R36, [R223+0xa800] ;  /* 0x00a80000df24783b */ /* 0x000fe80000000200 */
[----:B------:R-:W-:-:S02]  /*1c3e0*/  FMUL.FTZ R161, R11, R133 ;  /* 0x000000850ba17220 */ /* 0x000fc40000410000 */
[----:B-1----:R-:W1:Y:S01]  /*1c3f0*/  LDSM.16.M88.4 R8, [R202] ;  /* 0x00000000ca08783b */ /* 0x002e620000000200 */
[----:B--2---:R-:W-:Y:S01]  /*1c400*/  HMMA.16816.F32.BF16 R156, R28, R12, R156 ;  /* 0x0000000c1c9c723c */ /* 0x004fe2000004189c */
[----:B------:R-:W-:-:S07]  /*1c410*/  FMUL.FTZ R5, R5, R133 ;  /* 0x0000008505057220 */ /* 0x000fce0000410000 */
[----:B------:R-:W-:Y:S01]  /*1c420*/  HMMA.16816.F32.BF16 R152, R28, R14, R152 ;  /* 0x0000000e1c98723c */ /* 0x000fe20000041898 */
[----:B------:R-:W2:Y:S01]  /*1c430*/  LDSM.16.M88.4 R12, [R201] ;  /* 0x00000000c90c783b */ /* 0x000ea20000000200 */
[-C--:B------:R-:W-:Y:S02]  /*1c440*/  FMUL.FTZ R6, R6, R133.reuse ;  /* 0x0000008506067220 */ /* 0x080fe40000410000 */
[----:B------:R-:W-:-:S04]  /*1c450*/  FMUL.FTZ R7, R7, R133 ;  /* 0x0000008507077220 */ /* 0x000fc80000410000 */
[----:B------:R-:W-:Y:S01]  /*1c460*/  HMMA.16816.F32.BF16 R144, R168, R162, R144 ;  /* 0x000000a2a890723c */ /* 0x000fe20000041890 */
[----:B------:R-:W-:Y:S07]  /*1c470*/  MUFU.TANH R162, R5 ;  /* 0x0000000500a27308 */ /* 0x000fee0000002400 */
[----:B----4-:R-:W-:Y:S01]  /*1c480*/  HMMA.16816.F32.BF16 R20, R16, R172, R20 ;  /* 0x000000ac1014723c */ /* 0x010fe20000041814 */
[----:B------:R-:W-:Y:S07]  /*1c490*/  MUFU.TANH R172, R4 ;  /* 0x0000000400ac7308 */ /* 0x000fee0000002400 */
[----:B------:R-:W-:Y:S01]  /*1c4a0*/  HMMA.16816.F32.BF16 R32, R28, R26, R32 ;  /* 0x0000001a1c20723c */ /* 0x000fe20000041820 */
[----:B------:R-:W4:Y:S01]  /*1c4b0*/  LDSM.16.M88.4 R24, [R206+0x5000] ;  /* 0x00500000ce18783b */ /* 0x000f220000000200 */
[----:B------:R-:W-:Y:S08]  /*1c4c0*/  MUFU.TANH R163, R6 ;  /* 0x0000000600a37308 */ /* 0x000ff00000002400 */
[----:B------:R5:W-:Y:S01]  /*1c4d0*/  MUFU.TANH R173, R7 ;  /* 0x0000000700ad7308 */ /* 0x000be20000002400 */
[C---:B------:R-:W-:Y:S08]  /*1c4e0*/  HMMA.16816.F32.BF16 R140, R168.reuse, R164, R140 ;  /* 0x000000a4a88c723c */ /* 0x040ff0000004188c */
[----:B------:R-:W-:Y:S01]  /*1c4f0*/  HMMA.16816.F32.BF16 R64, R168, R166, R64 ;  /* 0x000000a6a840723c */ /* 0x000fe20000041840 */
[----:B-----5:R-:W5:Y:S07]  /*1c500*/  LDSM.16.M88.4 R4, [R217+0x9800] ;  /* 0x00980000d904783b */ /* 0x020f6e0000000200 */
[----:B-1----:R-:W-:Y:S01]  /*1c510*/  HMMA.16816.F32.BF16 R148, R40, R8, R148 ;  /* 0x000000082894723c */ /* 0x002fe20000041894 */
[----:B------:R-:W-:-:S02]  /*1c520*/  FMUL.FTZ R20, R20, R133 ;  /* 0x0000008514147220 */ /* 0x000fc40000410000 */
[-C--:B------:R-:W-:Y:S02]  /*1c530*/  FMUL.FTZ R21, R21, R133.reuse ;  /* 0x0000008515157220 */ /* 0x080fe40000410000 */
[----:B------:R-:W-:-:S03]  /*1c540*/  FMUL.FTZ R22, R22, R133 ;  /* 0x0000008516167220 */ /* 0x000fc60000410000 */
[----:B------:R-:W-:Y:S01]  /*1c550*/  HMMA.16816.F32.BF16 R144, R40, R10, R144 ;  /* 0x0000000a2890723c */ /* 0x000fe20000041890 */
[-C--:B------:R-:W-:Y:S01]  /*1c560*/  FMUL.FTZ R23, R23, R133.reuse ;  /* 0x0000008517177220 */ /* 0x080fe20000410000 */
[----:B------:R-:W1:Y:S01]  /*1c570*/  LDSM.16.M88.4 R8, [R217+0xa000] ;  /* 0x00a00000d908783b */ /* 0x000e620000000200 */
[----:B------:R-:W-:Y:S05]  /*1c580*/  MUFU.TANH R164, R21 ;  /* 0x0000001500a47308 */ /* 0x000fea0000002400 */
[----:B------:R-:W-:Y:S03]  /*1c590*/  HMMA.16816.F32.BF16 R32, R16, R174, R32 ;  /* 0x000000ae1020723c */ /* 0x000fe60000041820 */
[----:B------:R-:W-:Y:S08]  /*1c5a0*/  MUFU.TANH R174, R20 ;  /* 0x0000001400ae7308 */ /* 0x000ff00000002400 */
[----:B------:R-:W-:Y:S01]  /*1c5b0*/  MUFU.TANH R175, R22 ;  /* 0x0000001600af7308 */ /* 0x000fe20000002400 */
[C---:B--2---:R-:W-:Y:S07]  /*1c5c0*/  HMMA.16816.F32.BF16 R140, R40.reuse, R12, R140 ;  /* 0x0000000c288c723c */ /* 0x044fee000004188c */
[----:B------:R2:W-:Y:S01]  /*1c5d0*/  MUFU.TANH R165, R23 ;  /* 0x0000001700a57308 */ /* 0x0005e20000002400 */
[----:B------:R-:W-:Y:S01]  /*1c5e0*/  HMMA.16816.F32.BF16 R64, R40, R14, R64 ;  /* 0x0000000e2840723c */ /* 0x000fe20000041840 */
[----:B------:R-:W-:Y:S04]  /*1c5f0*/  LDSM.16.M88.4 R12, [R200] ;  /* 0x00000000c80c783b */ /* 0x000fe80000000200 */
[----:B--2---:R-:W2:Y:S03]  /*1c600*/  LDSM.16.M88.4 R20, [R206+0x5800] ;  /* 0x00580000ce14783b */ /* 0x004ea60000000200 */
[C---:B----4-:R-:W-:Y:S08]  /*1c610*/  HMMA.16816.F32.BF16 R156, R16.reuse, R24, R156 ;  /* 0x00000018109c723c */ /* 0x050ff0000004189c */
[----:B------:R-:W-:Y:S01]  /*1c620*/  HMMA.16816.F32.BF16 R152, R16, R26, R152 ;  /* 0x0000001a1098723c */ /* 0x000fe20000041898 */
[----:B------:R-:W4:Y:S07]  /*1c630*/  LDSM.16.M88.4 R24, [R223+0xb000] ;  /* 0x00b00000df18783b */ /* 0x000f2e0000000200 */
[C---:B-----5:R-:W-:Y:S08]  /*1c640*/  HMMA.16816.F32.BF16 R148, R28.reuse, R4, R148 ;  /* 0x000000041c94723c */ /* 0x060ff00000041894 */
[----:B------:R-:W-:Y:S01]  /*1c650*/  HMMA.16816.F32.BF16 R144, R28, R6, R144 ;  /* 0x000000061c90723c */ /* 0x000fe20000041890 */
[----:B------:R-:W5:Y:S07]  /*1c660*/  LDSM.16.M88.4 R4, [R206+0x6000] ;  /* 0x00600000ce04783b */ /* 0x000f6e0000000200 */
[----:B------:R-:W-:Y:S01]  /*1c670*/  HMMA.16816.F32.BF16 R60, R168, R36, R60 ;  /* 0x00000024a83c723c */ /* 0x000fe2000004183c */
[----:B------:R-:W-:-:S02]  /*1c680*/  FMUL.FTZ R32, R32, R133 ;  /* 0x0000008520207220 */ /* 0x000fc40000410000 */
[-C--:B------:R-:W-:Y:S02]  /*1c690*/  FMUL.FTZ R33, R33, R133.reuse ;  /* 0x0000008521217220 */ /* 0x080fe40000410000 */
[-C--:B------:R-:W-:Y:S02]  /*1c6a0*/  FMUL.FTZ R34, R34, R133.reuse ;  /* 0x0000008522227220 */ /* 0x080fe40000410000 */
[----:B------:R-:W-:Y:S01]  /*1c6b0*/  FMUL.FTZ R35, R35, R133 ;  /* 0x0000008523237220 */ /* 0x000fe20000410000 */
[----:B------:R-:W-:Y:S01]  /*1c6c0*/  HMMA.16816.F32.BF16 R56, R168, R38, R56 ;  /* 0x00000026a838723c */ /* 0x000fe20000041838 */
[----:B------:R-:W-:Y:S07]  /*1c6d0*/  MUFU.TANH R182, R32 ;  /* 0x0000002000b67308 */ /* 0x000fee0000002400 */
[C---:B-1----:R-:W-:Y:S01]  /*1c6e0*/  HMMA.16816.F32.BF16 R140, R28.reuse, R8, R140 ;  /* 0x000000081c8c723c */ /* 0x042fe2000004188c */
[----:B------:R-:W-:Y:S07]  /*1c6f0*/  MUFU.TANH R166, R33 ;  /* 0x0000002100a67308 */ /* 0x000fee0000002400 */
[----:B------:R-:W-:Y:S01]  /*1c700*/  HMMA.16816.F32.BF16 R64, R28, R10, R64 ;  /* 0x0000000a1c40723c */ /* 0x000fe20000041840 */
[----:B------:R-:W-:Y:S01]  /*1c710*/  MUFU.TANH R167, R34 ;  /* 0x0000002200a77308 */ /* 0x000fe20000002400 */
[----:B------:R-:W1:Y:S07]  /*1c720*/  LDSM.16.M88.4 R8, [R139] ;  /* 0x000000008b08783b */ /* 0x000e6e0000000200 */
[----:B------:R3:W-:Y:S01]  /*1c730*/  MUFU.TANH R183, R35 ;  /* 0x0000002300b77308 */ /* 0x0007e20000002400 */
[C---:B--2---:R-:W-:Y:S08]  /*1c740*/  HMMA.16816.F32.BF16 R148, R16.reuse, R20, R148 ;  /* 0x000000141094723c */ /* 0x044ff00000041894 */
[----:B------:R-:W-:Y:S01]  /*1c750*/  HMMA.16816.F32.BF16 R144, R16, R22, R144 ;  /* 0x000000161090723c */ /* 0x000fe20000041890 */
[----:B------:R-:W-:Y:S04]  /*1c760*/  LDSM.16.M88.4 R20, [R217+0xa800] ;  /* 0x00a80000d914783b */ /* 0x000fe80000000200 */
[----:B---3--:R-:W2:Y:S03]  /*1c770*/  LDSM.16.M88.4 R32, [R223+0xb800] ;  /* 0x00b80000df20783b */ /* 0x008ea60000000200 */
[----:B------:R-:W-:Y:S01]  /*1c780*/  HMMA.16816.F32.BF16 R60, R40, R12, R60 ;  /* 0x0000000c283c723c */ /* 0x000fe2000004183c */
[----:B------:R-:W3:Y:S07]  /*1c790*/  S2R R12, SR_TID.X ;  /* 0x00000000000c7919 */ /* 0x000eee0000002100 */
[----:B----4-:R-:W-:Y:S08]  /*1c7a0*/  HMMA.16816.F32.BF16 R52, R168, R24, R52 ;  /* 0x00000018a834723c */ /* 0x010ff00000041834 */
[----:B------:R-:W-:Y:S08]  /*1c7b0*/  HMMA.16816.F32.BF16 R56, R40, R14, R56 ;  /* 0x0000000e2838723c */ /* 0x000ff00000041838 */
[C---:B-----5:R-:W-:Y:S08]  /*1c7c0*/  HMMA.16816.F32.BF16 R140, R16.reuse, R4, R140 ;  /* 0x00000004108c723c */ /* 0x060ff0000004188c */
[----:B------:R-:W-:Y:S01]  /*1c7d0*/  HMMA.16816.F32.BF16 R64, R16, R6, R64 ;  /* 0x000000061040723c */ /* 0x000fe20000041840 */
[----:B------:R-:W4:Y:S01]  /*1c7e0*/  LDSM.16.M88.4 R4, [R217+0xb000] ;  /* 0x00b00000d904783b */ /* 0x000f220000000200 */
[----:B---3--:R-:W-:-:S06]  /*1c7f0*/  IMAD.SHL.U32 R12, R12, 0x2, RZ ;  /* 0x000000020c0c7824 */ /* 0x008fcc00078e00ff */
[----:B------:R-:W-:Y:S01]  /*1c800*/  HMMA.16816.F32.BF16 R48, R168, R26, R48 ;  /* 0x0000001aa830723c */ /* 0x000fe20000041830 */
[----:B------:R-:W3:Y:S01]  /*1c810*/  LDSM.16.M88.4 R24, [R206+0x6800] ;  /* 0x00680000ce18783b */ /* 0x000ee20000000200 */
[----:B------:R-:W-:-:S06]  /*1c820*/  LOP3.LUT R12, R12, 0x6, RZ, 0xc0, !PT ;  /* 0x000000060c0c7812 */ /* 0x000fcc00078ec0ff */
[----:B-1----:R-:W-:Y:S01]  /*1c830*/  HMMA.16816.F32.BF16 R52, R40, R8, R52 ;  /* 0x000000082834723c */ /* 0x002fe20000041834 */
[----:B------:R-:W1:Y:S07]  /*1c840*/  MUFU.TANH R161, R161 ;  /* 0x000000a100a17308 */ /* 0x000e6e0000002400 */
[----:B--2---:R-:W-:Y:S07]  /*1c850*/  HMMA.16816.F32.BF16 R44, R168, R32, R44 ;  /* 0x00000020a82c723c */ /* 0x004fee000004182c */
[----:B------:R-:W-:Y:S01]  /*1c860*/  IMAD R32, R240, 0x80, R12 ;  /* 0x00000080f0207824 */ /* 0x000fe200078e020c */
[----:B------:R-:W-:Y:S01]  /*1c870*/  HMMA.16816.F32.BF16 R56, R28, R22, R56 ;  /* 0x000000161c38723c */ /* 0x000fe20000041838 */
[----:B------:R-:W2:Y:S03]  /*1c880*/  LDSM.16.M88.4 R12, [R138] ;  /* 0x000000008a0c783b */ /* 0x000ea60000000200 */
[----:B------:R-:W-:-:S04]  /*1c890*/  IADD3 R8, R32, 0x1, RZ ;  /* 0x0000000120087810 */ /* 0x000fc80007ffe0ff */
[----:B------:R-:W-:Y:S01]  /*1c8a0*/  HMMA.16816.F32.BF16 R60, R28, R20, R60 ;  /* 0x000000141c3c723c */ /* 0x000fe2000004183c */
[----:B------:R-:W-:Y:S01]  /*1c8b0*/  ISETP.GE.AND P3, PT, R8, R0, PT ;  /* 0x000000000800720c */ /* 0x000fe20003f66270 */
[-C--:B------:R-:W-:Y:S01]  /*1c8c0*/  FMUL.FTZ R154, R154, R133.reuse ;  /* 0x000000859a9a7220 */ /* 0x080fe20000410000 */
[----:B------:R-:W-:Y:S01]  /*1c8d0*/  ISETP.GE.AND P1, PT, R8, R2, PT ;  /* 0x000000020800720c */ /* 0x000fe20003f26270 */
[-C--:B------:R-:W-:Y:S01]  /*1c8e0*/  FMUL.FTZ R151, R151, R133.reuse ;  /* 0x0000008597977220 */ /* 0x080fe20000410000 */
[C---:B------:R-:W-:Y:S02]  /*1c8f0*/  IADD3 R8, R32.reuse, 0x9, RZ ;  /* 0x0000000920087810 */ /* 0x040fe40007ffe0ff */
[----:B------:R-:W-:Y:S01]  /*1c900*/  IADD3 R9, R32, 0x8, RZ ;  /* 0x0000000820097810 */ /* 0x000fe20007ffe0ff */
[----:B------:R-:W-:Y:S01]  /*1c910*/  HMMA.16816.F32.BF16 R176, R168, R34, R176 ;  /* 0x00000022a8b0723c */ /* 0x000fe200000418b0 */
[-C--:B------:R-:W-:Y:S01]  /*1c920*/  ISETP.GE.AND P4, PT, R8, R0.reuse, PT ;  /* 0x000000000800720c */ /* 0x080fe20003f86270 */
[-C--:B------:R-:W-:Y:S01]  /*1c930*/  FMUL.FTZ R152, R152, R133.reuse ;  /* 0x0000008598987220 */ /* 0x080fe20000410000 */
[----:B------:R-:W-:Y:S01]  /*1c940*/  ISETP.GE.AND P5, PT, R9, R0, PT ;  /* 0x000000000900720c */ /* 0x000fe20003fa6270 */
[----:B------:R-:W-:Y:S01]  /*1c950*/  FMUL.FTZ R64, R64, R133 ;  /* 0x0000008540407220 */ /* 0x000fe20000410000 */
[----:B------:R-:W-:Y:S02]  /*1c960*/  LDSM.16.M88.4 R20, [R206+0x7000] ;  /* 0x00700000ce14783b */ /* 0x000fe40000000200 */
[----:B------:R-:W-:-:S02]  /*1c970*/  FSEL R34, R160, -INF , !P3 ;  /* 0xff800000a0227808 */ /* 0x000fc40005800000 */
[-C--:B------:R-:W-:Y:S01]  /*1c980*/  ISETP.GE.AND P3, PT, R8, R2.reuse, PT ;  /* 0x000000020800720c */ /* 0x080fe20003f66270 */
[-C--:B------:R-:W-:Y:S01]  /*1c990*/  FMUL.FTZ R157, R157, R133.reuse ;  /* 0x000000859d9d7220 */ /* 0x080fe20000410000 */
[----:B------:R-:W-:Y:S01]  /*1c9a0*/  IADD3 R8, R32, 0x10, RZ ;  /* 0x0000001020087810 */ /* 0x000fe20007ffe0ff */
[----:B------:R-:W-:Y:S01]  /*1c9b0*/  MUFU.TANH R187, R154 ;  /* 0x0000009a00bb7308 */ /* 0x000fe20000002400 */
[-C--:B------:R-:W-:Y:S01]  /*1c9c0*/  FMUL.FTZ R158, R158, R133.reuse ;  /* 0x000000859e9e7220 */ /* 0x080fe20000410000 */
[----:B-1----:R-:W-:Y:S01]  /*1c9d0*/  FSEL R35, R161, -INF , !P1 ;  /* 0xff800000a1237808 */ /* 0x002fe20004800000 */
[-C--:B------:R-:W-:Y:S01]  /*1c9e0*/  FMUL.FTZ R66, R66, R133.reuse ;  /* 0x0000008542427220 */ /* 0x080fe20000410000 */
[----:B------:R-:W-:Y:S01]  /*1c9f0*/  ISETP.GE.AND P6, PT, R9, R2, PT ;  /* 0x000000020900720c */ /* 0x000fe20003fc6270 */
[-C--:B------:R-:W-:Y:S01]  /*1ca00*/  FMUL.FTZ R67, R67, R133.reuse ;  /* 0x0000008543437220 */ /* 0x080fe20000410000 */
[----:B----4-:R-:W-:Y:S01]  /*1ca10*/  HMMA.16816.F32.BF16 R52, R28, R4, R52 ;  /* 0x000000041c34723c */ /* 0x010fe20000041834 */
[----:B------:R-:W-:Y:S01]  /*1ca20*/  ISETP.GE.AND P1, PT, R8, R0, PT ;  /* 0x000000000800720c */ /* 0x000fe20003f26270 */
[----:B------:R-:W-:Y:S01]  /*1ca30*/  MUFU.TANH R154, R151 ;  /* 0x00000097009a7308 */ /* 0x000fe20000002400 */
[----:B------:R-:W-:-:S04]  /*1ca40*/  FMUL.FTZ R156, R156, R133 ;  /* 0x000000859c9c7220 */ /* 0x000fc80000410000 */
[C---:B------:R-:W-:Y:S01]  /*1ca50*/  IADD3 R5, R32.reuse, 0x11, RZ ;  /* 0x0000001120057810 */ /* 0x040fe20007ffe0ff */
[----:B------:R-:W-:Y:S01]  /*1ca60*/  HMMA.16816.F32.BF16 R48, R40, R10, R48 ;  /* 0x0000000a2830723c */ /* 0x000fe20000041830 */
[----:B------:R-:W-:Y:S01]  /*1ca70*/  IADD3 R4, R32, 0x18, RZ ;  /* 0x0000001820047810 */ /* 0x000fe20007ffe0ff */
[----:B------:R1:W-:Y:S01]  /*1ca80*/  MUFU.TANH R184, R152 ;  /* 0x0000009800b87308 */ /* 0x0003e20000002400 */
[-C--:B------:R-:W-:Y:S02]  /*1ca90*/  FMUL.FTZ R65, R65, R133.reuse ;  /* 0x0000008541417220 */ /* 0x080fe40000410000 */
[----:B------:R-:W-:-:S05]  /*1caa0*/  FMUL.FTZ R159, R159, R133 ;  /* 0x000000859f9f7220 */ /* 0x000fca0000410000 */
[----:B------:R4:W-:Y:S01]  /*1cab0*/  MUFU.TANH R151, R64 ;  /* 0x0000004000977308 */ /* 0x0009e20000002400 */
[----:B---3--:R-:W-:Y:S01]  /*1cac0*/  HMMA.16816.F32.BF16 R56, R16, R26, R56 ;  /* 0x0000001a1038723c */ /* 0x008fe20000041838 */
[----:B-1----:R-:W-:-:S06]  /*1cad0*/  FMUL.FTZ R152, R153, R133 ;  /* 0x0000008599987220 */ /* 0x002fcc0000410000 */
[----:B------:R-:W-:Y:S01]  /*1cae0*/  MUFU.TANH R157, R157 ;  /* 0x0000009d009d7308 */ /* 0x000fe20000002400 */
[----:B------:R-:W-:Y:S01]  /*1caf0*/  FMUL.FTZ R153, R155, R133 ;  /* 0x000000859b997220 */ /* 0x000fe20000410000 */
[----:B------:R-:W-:Y:S02]  /*1cb00*/  FSEL R26, R174, -INF , !P1 ;  /* 0xff800000ae1a7808 */ /* 0x000fe40004800000 */
[----:B----4-:R-:W-:-:S04]  /*1cb10*/  FSEL R64, R172, -INF , !P5 ;  /* 0xff800000ac407808 */ /* 0x010fc80006800000 */
[----:B------:R-:W1:Y:S01]  /*1cb20*/  MUFU.TANH R185, R158 ;  /* 0x0000009e00b97308 */ /* 0x000e620000002400 */
[-C--:B------:R-:W-:Y:S02]  /*1cb30*/  ISETP.GE.AND P5, PT, R8, R2.reuse, PT ;  /* 0x000000020800720c */ /* 0x080fe40003fa6270 */
[----:B------:R-:W3:Y:S01]  /*1cb40*/  LDSM.16.M88.4 R8, [R217+0xb800] ;  /* 0x00b80000d908783b */ /* 0x000ee20000000200 */
[----:B------:R-:W-:-:S04]  /*1cb50*/  ISETP.GE.AND P1, PT, R4, R2, PT ;  /* 0x000000020400720c */ /* 0x000fc80003f26270 */
[----:B------:R4:W-:Y:S01]  /*1cb60*/  MUFU.TANH R155, R66 ;  /* 0x00000042009b7308 */ /* 0x0009e20000002400 */
[----:B------:R-:W-:Y:S01]  /*1cb70*/  HMMA.16816.F32.BF16 R60, R16, R24, R60 ;  /* 0x00000018103c723c */ /* 0x000fe2000004183c */
[----:B------:R-:W-:-:S06]  /*1cb80*/  FSEL R39, R175, -INF , !P5 ;  /* 0xff800000af277808 */ /* 0x000fcc0006800000 */
[----:B------:R5:W-:Y:S01]  /*1cb90*/  MUFU.TANH R168, R67 ;  /* 0x0000004300a87308 */ /* 0x000be20000002400 */
[----:B----4-:R-:W-:Y:S02]  /*1cba0*/  FSEL R66, R163, -INF , !P6 ;  /* 0xff800000a3427808 */ /* 0x010fe40007000000 */
[----:B------:R-:W-:-:S05]  /*1cbb0*/  ISETP.GE.AND P6, PT, R5, R0, PT ;  /* 0x000000000500720c */ /* 0x000fca0003fc6270 */
[----:B------:R4:W-:Y:S01]  /*1cbc0*/  MUFU.TANH R169, R65 ;  /* 0x0000004100a97308 */ /* 0x0009e20000002400 */
[----:B-----5:R-:W-:Y:S02]  /*1cbd0*/  FSEL R67, R173, -INF , !P3 ;  /* 0xff800000ad437808 */ /* 0x020fe40005800000 */
[----:B------:R-:W-:Y:S02]  /*1cbe0*/  ISETP.GE.AND P3, PT, R4, R0, PT ;  /* 0x000000000400720c */ /* 0x000fe40003f66270 */
[----:B------:R-:W-:-:S03]  /*1cbf0*/  IADD3 R4, R32, 0x19, RZ ;  /* 0x0000001920047810 */ /* 0x000fc60007ffe0ff */
[----:B------:R-:W5:Y:S01]  /*1cc00*/  MUFU.TANH R156, R156 ;  /* 0x0000009c009c7308 */ /* 0x000f620000002400 */
[----:B------:R-:W-:Y:S02]  /*1cc10*/  FSEL R24, R164, -INF , !P6 ;  /* 0xff800000a4187808 */ /* 0x000fe40007000000 */
[C---:B------:R-:W-:Y:S02]  /*1cc20*/  ISETP.GE.AND P5, PT, R4.reuse, R0, PT ;  /* 0x000000000400720c */ /* 0x040fe40003fa6270 */
[-C--:B------:R-:W-:Y:S02]  /*1cc30*/  ISETP.GE.AND P6, PT, R4, R2.reuse, PT ;  /* 0x000000020400720c */ /* 0x080fe40003fc6270 */
[----:B----4-:R-:W-:Y:S01]  /*1cc40*/  FSEL R65, R162, -INF , !P4 ;  /* 0xff800000a2417808 */ /* 0x010fe20006000000 */
[----:B------:R-:W4:Y:S01]  /*1cc50*/  MUFU.TANH R186, R159 ;  /* 0x0000009f00ba7308 */ /* 0x000f220000002400 */
[----:B------:R-:W-:Y:S02]  /*1cc60*/  ISETP.GE.AND P4, PT, R5, R2, PT ;  /* 0x000000020500720c */ /* 0x000fe40003f86270 */
[----:B------:R-:W-:-:S02]  /*1cc70*/  IADD3 R5, R32, 0x20, RZ ;  /* 0x0000002020057810 */ /* 0x000fc40007ffe0ff */
[----:B------:R-:W-:Y:S02]  /*1cc80*/  IADD3 R4, R32, 0x21, RZ ;  /* 0x0000002120047810 */ /* 0x000fe40007ffe0ff */
[----:B------:R-:W-:Y:S02]  /*1cc90*/  FSEL R25, R182, -INF , !P3 ;  /* 0xff800000b6197808 */ /* 0x000fe40005800000 */
[----:B------:R-:W-:Y:S02]  /*1cca0*/  FSEL R27, R167, -INF , !P1 ;  /* 0xff800000a71b7808 */ /* 0x000fe40004800000 */
[----:B------:R-:W-:Y:S02]  /*1ccb0*/  FSEL R37, R166, -INF , !P5 ;  /* 0xff800000a6257808 */ /* 0x000fe40006800000 */
[----:B------:R-:W-:Y:S02]  /*1ccc0*/  FSEL R38, R165, -INF , !P4 ;  /* 0xff800000a5267808 */ /* 0x000fe40006000000 */
[----:B------:R-:W-:-:S02]  /*1ccd0*/  ISETP.GE.AND P3, PT, R5, R2, PT ;  /* 0x000000020500720c */ /* 0x000fc40003f66270 */
[C---:B------:R-:W-:Y:S02]  /*1cce0*/  ISETP.GE.AND P1, PT, R4.reuse, R0, PT ;  /* 0x000000000400720c */ /* 0x040fe40003f26270 */
[----:B------:R-:W-:Y:S02]  /*1ccf0*/  ISETP.GE.AND P5, PT, R4, R2, PT ;  /* 0x000000020400720c */ /* 0x000fe40003fa6270 */
[----:B------:R-:W-:Y:S02]  /*1cd00*/  ISETP.GE.AND P4, PT, R5, R0, PT ;  /* 0x000000000500720c */ /* 0x000fe40003f86270 */
[C---:B------:R-:W-:Y:S02]  /*1cd10*/  IADD3 R4, R32.reuse, 0x29, RZ ;  /* 0x0000002920047810 */ /* 0x040fe40007ffe0ff */
[----:B------:R-:W-:Y:S01]  /*1cd20*/  IADD3 R5, R32, 0x28, RZ ;  /* 0x0000002820057810 */ /* 0x000fe20007ffe0ff */
[----:B--2---:R-:W-:Y:S01]  /*1cd30*/  HMMA.16816.F32.BF16 R44, R40, R12, R44 ;  /* 0x0000000c282c723c */ /* 0x004fe2000004182c */
[----:B-1----:R-:W-:-:S02]  /*1cd40*/  FSEL R185, R185, -INF , !P3 ;  /* 0xff800000b9b97808 */ /* 0x002fc40005800000 */
[----:B------:R-:W-:Y:S02]  /*1cd50*/  FSEL R182, R157, -INF , !P1 ;  /* 0xff8000009db67808 */ /* 0x000fe40004800000 */
[----:B------:R-:W-:Y:S02]  /*1cd60*/  FSEL R36, R183, -INF , !P6 ;  /* 0xff800000b7247808 */ /* 0x000fe40007000000 */
[C---:B------:R-:W-:Y:S02]  /*1cd70*/  ISETP.GE.AND P3, PT, R4.reuse, R0, PT ;  /* 0x000000000400720c */ /* 0x040fe40003f66270 */
[----:B------:R-:W-:Y:S02]  /*1cd80*/  ISETP.GE.AND P1, PT, R4, R2, PT ;  /* 0x000000020400720c */ /* 0x000fe40003f26270 */
[----:B------:R-:W-:Y:S02]  /*1cd90*/  ISETP.GE.AND P6, PT, R5, R0, PT ;  /* 0x000000000500720c */ /* 0x000fe40003fc6270 */
[----:B------:R-:W-:Y:S01]  /*1cda0*/  IADD3 R4, R32, 0x30, RZ ;  /* 0x0000003020047810 */ /* 0x000fe20007ffe0ff */
[----:B------:R-:W-:Y:S01]  /*1cdb0*/  HMMA.16816.F32.BF16 R48, R28, R6, R48 ;  /* 0x000000061c30723c */ /* 0x000fe20000041830 */
[----:B-----5:R-:W-:-:S02]  /*1cdc0*/  FSEL R183, R156, -INF , !P4 ;  /* 0xff8000009cb77808 */ /* 0x020fc40006000000 */
[----:B----4-:R-:W-:Y:S02]  /*1cdd0*/  FSEL R186, R186, -INF , !P5 ;  /* 0xff800000baba7808 */ /* 0x010fe40006800000 */
[----:B------:R-:W-:Y:S02]  /*1cde0*/  FSEL R184, R184, -INF , !P6 ;  /* 0xff800000b8b87808 */ /* 0x000fe40007000000 */
        /* <DEDUP_REMOVED lines=8> */
[----:B------:R-:W-:-:S02]  /*1ce70*/  FMUL.FTZ R33, R146, R133 ;  /* 0x0000008592217220 */ /* 0x000fc40000410000 */
[----:B------:R-:W-:-:S05]  /*1ce80*/  FMUL.FTZ R148, R148, R133 ;  /* 0x0000008594947220 */ /* 0x000fca0000410000 */
[----:B------:R-:W2:Y:S01]  /*1ce90*/  MUFU.TANH R153, R153 ;  /* 0x0000009900997308 */ /* 0x000ea20000002400 */
[----:B---3--:R-:W-:Y:S01]  /*1cea0*/  HMMA.16816.F32.BF16 R44, R28, R8, R44 ;  /* 0x000000081c2c723c */ /* 0x008fe2000004182c */
[-C--:B------:R-:W-:Y:S02]  /*1ceb0*/  FMUL.FTZ R146, R147, R133.reuse ;  /* 0x0000008593927220 */ /* 0x080fe40000410000 */
[-C--:B------:R-:W-:Y:S02]  /*1cec0*/  FMUL.FTZ R140, R140, R133.reuse ;  /* 0x000000858c8c7220 */ /* 0x080fe40000410000 */
[-C--:B------:R-:W-:Y:S02]  /*1ced0*/  FMUL.FTZ R145, R145, R133.reuse ;  /* 0x0000008591917220 */ /* 0x080fe40000410000 */
[-C--:B------:R-:W-:Y:S01]  /*1cee0*/  FMUL.FTZ R143, R143, R133.reuse ;  /* 0x000000858f8f7220 */ /* 0x080fe20000410000 */
[----:B------:R3:W4:Y:S01]  /*1cef0*/  MUFU.TANH R159, R149 ;  /* 0x00000095009f7308 */ /* 0x0007220000002400 */
[-C--:B------:R-:W-:Y:S01]  /*1cf00*/  FMUL.FTZ R142, R142, R133.reuse ;  /* 0x000000858e8e7220 */ /* 0x080fe20000410000 */
[----:B------:R-:W-:Y:S01]  /*1cf10*/  IADD3 R13, R32, 0x38, RZ ;  /* 0x00000038200d7810 */ /* 0x000fe20007ffe0ff */
[----:B------:R-:W-:-:S02]  /*1cf20*/  FMUL.FTZ R141, R141, R133 ;  /* 0x000000858d8d7220 */ /* 0x000fc40000410000 */
[-C--:B------:R-:W-:Y:S01]  /*1cf30*/  FMUL.FTZ R61, R61, R133.reuse ;  /* 0x000000853d3d7220 */ /* 0x080fe20000410000 */
[----:B------:R-:W-:Y:S01]  /*1cf40*/  FSEL R187, R187, -INF , !P4 ;  /* 0xff800000bbbb7808 */ /* 0x000fe20006000000 */
[----:B------:R-:W-:Y:S01]  /*1cf50*/  HMMA.16816.F32.BF16 R52, R16, R20, R52 ;  /* 0x000000141034723c */ /* 0x000fe20000041834 */
[----:B------:R-:W5:Y:S01]  /*1cf60*/  MUFU.TANH R144, R144 ;  /* 0x0000009000907308 */ /* 0x000f620000002400 */
[----:B------:R-:W-:Y:S01]  /*1cf70*/  FMUL.FTZ R60, R60, R133 ;  /* 0x000000853c3c7220 */ /* 0x000fe20000410000 */
[----:B------:R-:W-:-:S04]  /*1cf80*/  DEPBAR.LE SB0, 0x0 ;  /* 0x000080000000791a */ /* 0x000fc80000000000 */
[----:B---3--:R-:W-:Y:S02]  /*1cf90*/  FMUL.FTZ R149, R150, R133 ;  /* 0x0000008596957220 */ /* 0x008fe40000410000 */
[----:B------:R-:W-:Y:S08]  /*1cfa0*/  MUFU.TANH R148, R148 ;  /* 0x0000009400947308 */ /* 0x000ff00000002400 */
[----:B------:R-:W3:Y:S01]  /*1cfb0*/  MUFU.TANH R149, R149 ;  /* 0x0000009500957308 */ /* 0x000ee20000002400 */
[----:B------:R-:W-:-:S07]  /*1cfc0*/  IADD3 R9, R32, 0x31, RZ ;  /* 0x0000003120097810 */ /* 0x000fce0007ffe0ff */
[----:B------:R2:W1:Y:S01]  /*1cfd0*/  MUFU.TANH R150, R145 ;  /* 0x0000009100967308 */ /* 0x0004620000002400 */
[----:B------:R-:W-:-:S07]  /*1cfe0*/  ISETP.GE.AND P4, PT, R9, R0, PT ;  /* 0x000000000900720c */ /* 0x000fce0003f86270 */
[----:B------:R-:W1:Y:S08]  /*1cff0*/  MUFU.TANH R146, R146 ;  /* 0x0000009200927308 */ /* 0x000e700000002400 */
[----:B------:R-:W1:Y:S01]  /*1d000*/  MUFU.TANH R140, R140 ;  /* 0x0000008c008c7308 */ /* 0x000e620000002400 */
[----:B--2---:R-:W-:Y:S02]  /*1d010*/  FSEL R145, R153, -INF , !P1 ;  /* 0xff80000099917808 */ /* 0x004fe40004800000 */
[----:B------:R-:W-:Y:S01]  /*1d020*/  ISETP.GE.AND P1, PT, R13, R0, PT ;  /* 0x000000000d00720c */ /* 0x000fe20003f26270 */
[----:B------:R-:W-:Y:S01]  /*1d030*/  HMMA.16816.F32.BF16 R176, R28, R10, R176 ;  /* 0x0000000a1cb0723c */ /* 0x000fe200000418b0 */
[----:B------:R-:W-:-:S03]  /*1d040*/  IADD3 R20, R32, 0x39, RZ ;  /* 0x0000003920147810 */ /* 0x000fc60007ffe0ff */
[----:B------:R-:W2:Y:S01]  /*1d050*/  MUFU.TANH R33, R33 ;  /* 0x0000002100217308 */ /* 0x000ea20000002400 */
[----:B------:R-:W-:-:S07]  /*1d060*/  IADD3 R21, R32, 0x40, RZ ;  /* 0x0000004020157810 */ /* 0x000fce0007ffe0ff */
[----:B------:R1:W1:Y:S01]  /*1d070*/  MUFU.TANH R147, R142 ;  /* 0x0000008e00937308 */ /* 0x0002620000002400 */
[----:B----4-:R-:W-:-:S07]  /*1d080*/  FSEL R159, R159, -INF , !P4 ;  /* 0xff8000009f9f7808 */ /* 0x010fce0006000000 */
[----:B------:R-:W4:Y:S01]  /*1d090*/  MUFU.TANH R143, R143 ;  /* 0x0000008f008f7308 */ /* 0x000f220000002400 */
[----:B-----5:R-:W-:Y:S02]  /*1d0a0*/  FSEL R160, R144, -INF , !P1 ;  /* 0xff80000090a07808 */ /* 0x020fe40004800000 */
[----:B-1----:R-:W-:-:S05]  /*1d0b0*/  FSEL R142, R152, -INF , !P3 ;  /* 0xff800000988e7808 */ /* 0x002fca0005800000 */
[----:B------:R1:W-:Y:S01]  /*1d0c0*/  MUFU.TANH R161, R61 ;  /* 0x0000003d00a17308 */ /* 0x0003e20000002400 */
[----:B------:R-:W-:Y:S02]  /*1d0d0*/  ISETP.GE.AND P3, PT, R9, R2, PT ;  /* 0x000000020900720c */ /* 0x000fe40003f66270 */
[----:B---3--:R-:W-:Y:S02]  /*1d0e0*/  FSEL R152, R149, -INF , !P6 ;  /* 0xff80000095987808 */ /* 0x008fe40007000000 */
[----:B------:R-:W-:-:S03]  /*1d0f0*/  FSEL R154, R154, -INF , !P3 ;  /* 0xff8000009a9a7808 */ /* 0x000fc60005800000 */
[----:B------:R-:W3:Y:S01]  /*1d100*/  MUFU.TANH R141, R141 ;  /* 0x0000008d008d7308 */ /* 0x000ee20000002400 */
[C---:B------:R-:W-:Y:S02]  /*1d110*/  ISETP.GE.AND P6, PT, R20.reuse, R0, PT ;  /* 0x000000001400720c */ /* 0x040fe40003fc6270 */
[----:B------:R-:W-:Y:S02]  /*1d120*/  ISETP.GE.AND P4, PT, R20, R2, PT ;  /* 0x000000021400720c */ /* 0x000fe40003f86270 */
[C---:B------:R-:W-:Y:S01]  /*1d130*/  ISETP.GE.AND P3, PT, R21.reuse, R0, PT ;  /* 0x000000001500720c */ /* 0x040fe20003f66270 */
[----:B-1----:R-:W-:Y:S01]  /*1d140*/  FMUL.FTZ R61, R62, R133 ;  /* 0x000000853e3d7220 */ /* 0x002fe20000410000 */
[----:B------:R-:W-:Y:S02]  /*1d150*/  ISETP.GE.AND P1, PT, R21, R2, PT ;  /* 0x000000021500720c */ /* 0x000fe40003f26270 */
[C---:B------:R-:W-:Y:S02]  /*1d160*/  IADD3 R21, R32.reuse, 0x41, RZ ;  /* 0x0000004120157810 */ /* 0x040fe40007ffe0ff */
[----:B------:R-:W-:Y:S01]  /*1d170*/  IADD3 R15, R32, 0x48, RZ ;  /* 0x00000048200f7810 */ /* 0x000fe20007ffe0ff */
[----:B------:R-:W1:Y:S01]  /*1d180*/  MUFU.TANH R60, R60 ;  /* 0x0000003c003c7308 */ /* 0x000e620000002400 */
[----:B------:R-:W-:Y:S01]  /*1d190*/  FSEL R157, R148, -INF , !P5 ;  /* 0xff800000949d7808 */ /* 0x000fe20006800000 */
[----:B------:R-:W-:Y:S01]  /*1d1a0*/  HMMA.16816.F32.BF16 R44, R16, R4, R44 ;  /* 0x00000004102c723c */ /* 0x000fe2000004182c */
[----:B------:R-:W-:-:S02]  /*1d1b0*/  FSEL R163, R150, -INF , !P6 ;  /* 0xff80000096a37808 */ /* 0x000fc40007000000 */
[----:B------:R-:W-:Y:S02]  /*1d1c0*/  FSEL R167, R146, -INF , !P4 ;  /* 0xff80000092a77808 */ /* 0x000fe40006000000 */
[----:B------:R-:W-:Y:S01]  /*1d1d0*/  FSEL R172, R140, -INF , !P3 ;  /* 0xff8000008cac7808 */ /* 0x000fe20005800000 */
[----:B------:R-:W5:Y:S01]  /*1d1e0*/  MUFU.TANH R61, R61 ;  /* 0x0000003d003d7308 */ /* 0x000f620000002400 */
[-C--:B------:R-:W-:Y:S02]  /*1d1f0*/  ISETP.GE.AND P5, PT, R13, R2.reuse, PT ;  /* 0x000000020d00720c */ /* 0x080fe40003fa6270 */
[----:B------:R-:W-:Y:S02]  /*1d200*/  ISETP.GE.AND P6, PT, R21, R2, PT ;  /* 0x000000021500720c */ /* 0x000fe40003fc6270 */
[C---:B------:R-:W-:Y:S02]  /*1d210*/  ISETP.GE.AND P4, PT, R15.reuse, R0, PT ;  /* 0x000000000f00720c */ /* 0x040fe40003f86270 */
[----:B------:R-:W-:-:S02]  /*1d220*/  ISETP.GE.AND P3, PT, R15, R2, PT ;  /* 0x000000020f00720c */ /* 0x000fc40003f66270 */
[C---:B------:R-:W-:Y:S02]  /*1d230*/  IADD3 R15, R32.reuse, 0x49, RZ ;  /* 0x00000049200f7810 */ /* 0x040fe40007ffe0ff */
[----:B------:R-:W-:Y:S02]  /*1d240*/  IADD3 R4, R32, 0x50, RZ ;  /* 0x0000005020047810 */ /* 0x000fe40007ffe0ff */
[----:B--2---:R-:W-:Y:S02]  /*1d250*/  FSEL R156, R33, -INF , !P5 ;  /* 0xff800000219c7808 */ /* 0x004fe40006800000 */
[----:B------:R-:W-:Y:S02]  /*1d260*/  FSEL R173, R147, -INF , !P1 ;  /* 0xff80000093ad7808 */ /* 0x000fe40004800000 */
[----:B----4-:R-:W-:Y:S02]  /*1d270*/  FSEL R174, R143, -INF , !P6 ;  /* 0xff8000008fae7808 */ /* 0x010fe40007000000 */
[----:B------:R-:W-:Y:S01]  /*1d280*/  FSEL R170, R151, -INF , !P4 ;  /* 0xff80000097aa7808 */ /* 0x000fe20006000000 */
[----:B------:R-:W-:Y:S01]  /*1d290*/  HMMA.16816.F32.BF16 R48, R16, R22, R48 ;  /* 0x000000161030723c */ /* 0x000fe20000041830 */
[----:B------:R-:W-:-:S02]  /*1d2a0*/  ISETP.GE.AND P5, PT, R21, R0, PT ;  /* 0x000000001500720c */ /* 0x000fc40003fa6270 */
[-C--:B------:R-:W-:Y:S02]  /*1d2b0*/  ISETP.GE.AND P1, PT, R15, R0.reuse, PT ;  /* 0x000000000f00720c */ /* 0x080fe40003f26270 */
[C---:B------:R-:W-:Y:S02]  /*1d2c0*/  ISETP.GE.AND P6, PT, R4.reuse, R0, PT ;  /* 0x000000000400720c */ /* 0x040fe40003fc6270 */
[----:B------:R-:W-:Y:S02]  /*1d2d0*/  ISETP.GE.AND P4, PT, R4, R2, PT ;  /* 0x000000020400720c */ /* 0x000fe40003f86270 */
[----:B------:R-:W-:Y:S02]  /*1d2e0*/  IADD3 R4, R32, 0x51, RZ ;  /* 0x0000005120047810 */ /* 0x000fe40007ffe0ff */
[----:B---3--:R-:W-:Y:S02]  /*1d2f0*/  FSEL R171, R141, -INF , !P5 ;  /* 0xff8000008dab7808 */ /* 0x008fe40006800000 */
[----:B------:R-:W-:-:S02]  /*1d300*/  FSEL R175, R155, -INF , !P3 ;  /* 0xff8000009baf7808 */ /* 0x000fc40005800000 */
[----:B------:R-:W-:Y:S02]  /*1d310*/  FSEL R169, R169, -INF , !P1 ;  /* 0xff800000a9a97808 */ /* 0x000fe40004800000 */
[----:B------:R-:W-:Y:S02]  /*1d320*/  ISETP.GE.AND P5, PT, R15, R2, PT ;  /* 0x000000020f00720c */ /* 0x000fe40003fa6270 */
[C---:B------:R-:W-:Y:S02]  /*1d330*/  ISETP.GE.AND P3, PT, R4.reuse, R0, PT ;  /* 0x000000000400720c */ /* 0x040fe40003f66270 */
[----:B------:R-:W-:Y:S02]  /*1d340*/  ISETP.GE.AND P1, PT, R4, R2, PT ;  /* 0x000000020400720c */ /* 0x000fe40003f26270 */
[C---:B------:R-:W-:Y:S02]  /*1d350*/  IADD3 R5, R32.reuse, 0x58, RZ ;  /* 0x0000005820057810 */ /* 0x040fe40007ffe0ff */
[----:B------:R-:W-:-:S02]  /*1d360*/  IADD3 R4, R32, 0x59, RZ ;  /* 0x0000005920047810 */ /* 0x000fc40007ffe0ff */
[----:B------:R-:W-:Y:S02]  /*1d370*/  FSEL R168, R168, -INF , !P5 ;  /* 0xff800000a8a87808 */ /* 0x000fe40006800000 */
[----:B-1----:R-:W-:Y:S02]  /*1d380*/  FSEL R162, R60, -INF , !P6 ;  /* 0xff8000003ca27808 */ /* 0x002fe40007000000 */
[----:B-----5:R-:W-:Y:S02]  /*1d390*/  FSEL R166, R61, -INF , !P4 ;  /* 0xff8000003da67808 */ /* 0x020fe40006000000 */
[----:B------:R-:W-:Y:S02]  /*1d3a0*/  FSEL R161, R161, -INF , !P3 ;  /* 0xff800000a1a17808 */ /* 0x000fe40005800000 */
[C---:B------:R-:W-:Y:S02]  /*1d3b0*/  ISETP.GE.AND P5, PT, R5.reuse, R0, PT ;  /* 0x000000000500720c */ /* 0x040fe40003fa6270 */
[----:B------:R-:W-:-:S02]  /*1d3c0*/  ISETP.GE.AND P6, PT, R5, R2, PT ;  /* 0x000000020500720c */ /* 0x000fc40003fc6270 */
[C---:B------:R-:W-:Y:S02]  /*1d3d0*/  ISETP.GE.AND P4, PT, R4.reuse, R0, PT ;  /* 0x000000000400720c */ /* 0x040fe40003f86270 */
[----:B------:R-:W-:Y:S02]  /*1d3e0*/  ISETP.GE.AND P3, PT, R4, R2, PT ;  /* 0x000000020400720c */ /* 0x000fe40003f66270 */
[----:B------:R-:W-:Y:S01]  /*1d3f0*/  HMMA.16816.F32.BF16 R4, R16, R6, R176 ;  /* 0x000000061004723c */ /* 0x000fe200000418b0 */
[-C--:B------:R-:W-:Y:S02]  /*1d400*/  FMUL.FTZ R12, R57, R133.reuse ;  /* 0x00000085390c7220 */ /* 0x080fe40000410000 */
[-C--:B------:R-:W-:Y:S02]  /*1d410*/  FMUL.FTZ R63, R63, R133.reuse ;  /* 0x000000853f3f7220 */ /* 0x080fe40000410000 */
[-C--:B------:R-:W-:Y:S02]  /*1d420*/  FMUL.FTZ R56, R56, R133.reuse ;  /* 0x0000008538387220 */ /* 0x080fe40000410000 */
[-C--:B------:R-:W-:Y:S01]  /*1d430*/  FMUL.FTZ R58, R58, R133.reuse ;  /* 0x000000853a3a7220 */ /* 0x080fe20000410000 */
[----:B------:R-:W1:Y:S01]  /*1d440*/  MUFU.TANH R165, R63 ;  /* 0x0000003f00a57308 */ /* 0x000e620000002400 */
[----:B------:R-:W-:-:S02]  /*1d450*/  FMUL.FTZ R52, R52, R133 ;  /* 0x0000008534347220 */ /* 0x000fc40000410000 */
[----:B------:R-:W-:-:S05]  /*1d460*/  FMUL.FTZ R54, R54, R133 ;  /* 0x0000008536367220 */ /* 0x000fca0000410000 */
[----:B------:R-:W2:Y:S01]  /*1d470*/  MUFU.TANH R158, R56 ;  /* 0x00000038009e7308 */ /* 0x000ea20000002400 */
[----:B------:R-:W-:-:S07]  /*1d480*/  FMUL.FTZ R49, R49, R133 ;  /* 0x0000008531317220 */ /* 0x000fce0000410000 */
[----:B------:R-:W-:Y:S01]  /*1d490*/  MUFU.TANH R12, R12 ;  /* 0x0000000c000c7308 */ /* 0x000fe20000002400 */
[----:B------:R-:W-:-:S07]  /*1d4a0*/  FMUL.FTZ R50, R50, R133 ;  /* 0x0000008532327220 */ /* 0x000fce0000410000 */
[----:B------:R-:W3:Y:S01]  /*1d4b0*/  MUFU.TANH R164, R58 ;  /* 0x0000003a00a47308 */ /* 0x000ee20000002400 */
[----:B------:R-:W-:-:S07]  /*1d4c0*/  FMUL.FTZ R45, R45, R133 ;  /* 0x000000852d2d7220 */ /* 0x000fce0000410000 */
[----:B------:R-:W4:Y:S01]  /*1d4d0*/  MUFU.TANH R9, R52 ;  /* 0x0000003400097308 */ /* 0x000f220000002400 */
[----:B------:R-:W-:-:S07]  /*1d4e0*/  FMUL.FTZ R59, R59, R133 ;  /* 0x000000853b3b7220 */ /* 0x000fce0000410000 */
[----:B------:R-:W5:Y:S01]  /*1d4f0*/  MUFU.TANH R20, R54 ;  /* 0x0000003600147308 */ /* 0x000f620000002400 */
[C---:B------:R-:W-:Y:S02]  /*1d500*/  IADD3 R11, R32.reuse, 0x60, RZ ;  /* 0x00000060200b7810 */ /* 0x040fe40007ffe0ff */
[----:B------:R-:W-:-:S05]  /*1d510*/  IADD3 R10, R32, 0x61, RZ ;  /* 0x00000061200a7810 */ /* 0x000fca0007ffe0ff */
[----:B------:R-:W-:Y:S01]  /*1d520*/  MUFU.TANH R15, R49 ;  /* 0x00000031000f7308 */ /* 0x000fe20000002400 */
[-C--:B------:R-:W-:Y:S01]  /*1d530*/  FMUL.FTZ R13, R53, R133.reuse ;  /* 0x00000085350d7220 */ /* 0x080fe20000410000 */
[----:B-1----:R-:W-:Y:S01]  /*1d540*/  FSEL R165, R165, -INF , !P1 ;  /* 0xff800000a5a57808 */ /* 0x002fe20004800000 */
[----:B------:R-:W-:-:S05]  /*1d550*/  FMUL.FTZ R14, R55, R133 ;  /* 0x00000085370e7220 */ /* 0x000fca0000410000 */
[----:B------:R-:W1:Y:S01]  /*1d560*/  MUFU.TANH R149, R50 ;  /* 0x0000003200957308 */ /* 0x000e620000002400 */
[----:B--2---:R-:W-:Y:S01]  /*1d570*/  FSEL R158, R158, -INF , !P5 ;  /* 0xff8000009e9e7808 */ /* 0x004fe20006800000 */
[-C--:B------:R-:W-:Y:S01]  /*1d580*/  FMUL.FTZ R6, R6, R133.reuse ;  /* 0x0000008506067220 */ /* 0x080fe20000410000 */
[----:B---3--:R-:W-:Y:S01]  /*1d590*/  FSEL R164, R164, -INF , !P6 ;  /* 0xff800000a4a47808 */ /* 0x008fe20007000000 */
[-C--:B------:R-:W-:Y:S01]  /*1d5a0*/  FMUL.FTZ R48, R48, R133.reuse ;  /* 0x0000008530307220 */ /* 0x080fe20000410000 */
[----:B------:R-:W-:Y:S01]  /*1d5b0*/  FSEL R155, R12, -INF , !P4 ;  /* 0xff8000000c9b7808 */ /* 0x000fe20006000000 */
[----:B------:R-:W-:Y:S02]  /*1d5c0*/  FMUL.FTZ R46, R46, R133 ;  /* 0x000000852e2e7220 */ /* 0x000fe40000410000 */
[----:B------:R-:W-:Y:S01]  /*1d5d0*/  MUFU.TANH R54, R45 ;  /* 0x0000002d00367308 */ /* 0x000fe20000002400 */
[C---:B------:R-:W-:Y:S02]  /*1d5e0*/  ISETP.GE.AND P1, PT, R11.reuse, R0, PT ;  /* 0x000000000b00720c */ /* 0x040fe40003f26270 */
[----:B------:R-:W-:-:S02]  /*1d5f0*/  ISETP.GE.AND P5, PT, R11, R2, PT ;  /* 0x000000020b00720c */ /* 0x000fc40003fa6270 */
[C---:B------:R-:W-:Y:S02]  /*1d600*/  ISETP.GE.AND P6, PT, R10.reuse, R0, PT ;  /* 0x000000000a00720c */ /* 0x040fe40003fc6270 */
[-C--:B------:R-:W-:Y:S01]  /*1d610*/  ISETP.GE.AND P4, PT, R10, R2.reuse, PT ;  /* 0x000000020a00720c */ /* 0x080fe20003f86270 */
[----:B------:R-:W2:Y:S01]  /*1d620*/  MUFU.TANH R8, R59 ;  /* 0x0000003b00087308 */ /* 0x000ea20000002400 */
[C---:B------:R-:W-:Y:S02]  /*1d630*/  IADD3 R11, R32.reuse, 0x68, RZ ;  /* 0x00000068200b7810 */ /* 0x040fe40007ffe0ff */
[----:B------:R-:W-:Y:S01]  /*1d640*/  IADD3 R10, R32, 0x69, RZ ;  /* 0x00000069200a7810 */ /* 0x000fe20007ffe0ff */
[-C--:B------:R-:W-:Y:S01]  /*1d650*/  FMUL.FTZ R51, R51, R133.reuse ;  /* 0x0000008533337220 */ /* 0x080fe20000410000 */
[----:B----4-:R-:W-:Y:S01]  /*1d660*/  FSEL R148, R9, -INF , !P1 ;  /* 0xff80000009947808 */ /* 0x010fe20004800000 */
[----:B------:R-:W-:Y:S01]  /*1d670*/  FMUL.FTZ R44, R44, R133 ;  /* 0x000000852c2c7220 */ /* 0x000fe20000410000 */
[----:B-----5:R-:W-:Y:S01]  /*1d680*/  FSEL R151, R20, -INF , !P5 ;  /* 0xff80000014977808 */ /* 0x020fe20006800000 */
[----:B------:R-:W3:Y:S01]  /*1d690*/  MUFU.TANH R60, R6 ;  /* 0x00000006003c7308 */ /* 0x000ee20000002400 */
[----:B------:R-:W-:-:S02]  /*1d6a0*/  ISETP.GE.AND P1, PT, R11, R2, PT ;  /* 0x000000020b00720c */ /* 0x000fc40003f26270 */
[----:B------:R-:W-:-:S05]  /*1d6b0*/  ISETP.GE.AND P5, PT, R10, R0, PT ;  /* 0x000000000a00720c */ /* 0x000fca0003fa6270 */
[----:B------:R-:W4:Y:S01]  /*1d6c0*/  MUFU.TANH R13, R13 ;  /* 0x0000000d000d7308 */ /* 0x000f220000002400 */
[----:B-1----:R-:W-:Y:S01]  /*1d6d0*/  FSEL R149, R149, -INF , !P1 ;  /* 0xff80000095957808 */ /* 0x002fe20004800000 */
[----:B------:R-:W-:Y:S01]  /*1d6e0*/  FMUL.FTZ R47, R47, R133 ;  /* 0x000000852f2f7220 */ /* 0x000fe20000410000 */
[----:B------:R-:W-:-:S05]  /*1d6f0*/  FSEL R143, R15, -INF , !P5 ;  /* 0xff8000000f8f7808 */ /* 0x000fca0006800000 */
[----:B------:R-:W1:Y:S08]  /*1d700*/  MUFU.TANH R14, R14 ;  /* 0x0000000e000e7308 */ /* 0x000e700000002400 */
[----:B------:R-:W5:Y:S08]  /*1d710*/  MUFU.TANH R146, R48 ;  /* 0x0000003000927308 */ /* 0x000f700000002400 */
[----:B------:R1:W-:Y:S01]  /*1d720*/  MUFU.TANH R62, R46 ;  /* 0x0000002e003e7308 */ /* 0x0003e20000002400 */
[----:B--2---:R-:W-:Y:S01]  /*1d730*/  FSEL R153, R8, -INF , !P3 ;  /* 0xff80000008997808 */ /* 0x004fe20005800000 */
[----:B------:R-:W-:-:S06]  /*1d740*/  FMUL.FTZ R5, R5, R133 ;  /* 0x0000008505057220 */ /* 0x000fcc0000410000 */
[----:B------:R-:W2:Y:S01]  /*1d750*/  MUFU.TANH R144, R51 ;  /* 0x0000003300907308 */ /* 0x000ea20000002400 */
[----:B-1----:R-:W-:Y:S01]  /*1d760*/  FMUL.FTZ R46, R4, R133 ;  /* 0x00000085042e7220 */ /* 0x002fe20000410000 */
[----:B------:R-:W-:-:S06]  /*1d770*/  IADD3 R4, R32, 0x71, RZ ;  /* 0x0000007120047810 */ /* 0x000fcc0007ffe0ff */
[----:B------:R-:W1:Y:S01]  /*1d780*/  MUFU.TANH R56, R44 ;  /* 0x0000002c00387308 */ /* 0x000e620000002400 */
[C---:B------:R-:W-:Y:S02]  /*1d790*/  ISETP.GE.AND P1, PT, R4.reuse, R0, PT ;  /* 0x000000000400720c */ /* 0x040fe40003f26270 */
[----:B------:R-:W-:Y:S02]  /*1d7a0*/  ISETP.GE.AND P5, PT, R4, R2, PT ;  /* 0x000000020400720c */ /* 0x000fe40003fa6270 */
[----:B------:R-:W-:-:S03]  /*1d7b0*/  IADD3 R4, R32, 0x78, RZ ;  /* 0x0000007820047810 */ /* 0x000fc60007ffe0ff */
[----:B------:R-:W1:Y:S01]  /*1d7c0*/  MUFU.TANH R61, R47 ;  /* 0x0000002f003d7308 */ /* 0x000e620000002400 */
[----:B------:R-:W-:Y:S01]  /*1d7d0*/  FSEL R54, R54, -INF , !P1 ;  /* 0xff80000036367808 */ /* 0x000fe20004800000 */
[----:B------:R-:W-:Y:S01]  /*1d7e0*/  FMUL.FTZ R7, R7, R133 ;  /* 0x0000008507077220 */ /* 0x000fe20000410000 */
[----:B------:R-:W-:Y:S02]  /*1d7f0*/  ISETP.GE.AND P1, PT, R4, R2, PT ;  /* 0x000000020400720c */ /* 0x000fe40003f26270 */
[----:B------:R-:W-:-:S03]  /*1d800*/  ISETP.GE.AND P3, PT, R11, R0, PT ;  /* 0x000000000b00720c */ /* 0x000fc60003f66270 */
[----:B------:R-:W1:Y:S01]  /*1d810*/  MUFU.TANH R46, R46 ;  /* 0x0000002e002e7308 */ /* 0x000e620000002400 */
[----:B------:R-:W-:Y:S02]  /*1d820*/  IADD3 R8, R32, 0x70, RZ ;  /* 0x0000007020087810 */ /* 0x000fe40007ffe0ff */
[----:B---3--:R-:W-:Y:S02]  /*1d830*/  FSEL R60, R60, -INF , !P1 ;  /* 0xff8000003c3c7808 */ /* 0x008fe40004800000 */
[----:B----4-:R-:W-:Y:S02]  /*1d840*/  FSEL R147, R13, -INF , !P6 ;  /* 0xff8000000d937808 */ /* 0x010fe40007000000 */
[----:B------:R-:W-:Y:S01]  /*1d850*/  FSEL R150, R14, -INF , !P4 ;  /* 0xff8000000e967808 */ /* 0x000fe20006000000 */
[----:B------:R-:W3:Y:S01]  /*1d860*/  MUFU.TANH R53, R5 ;  /* 0x0000000500357308 */ /* 0x000ee20000002400 */
[----:B-----5:R-:W-:Y:S02]  /*1d870*/  FSEL R146, R146, -INF , !P3 ;  /* 0xff80000092927808 */ /* 0x020fe40005800000 */
[----:B------:R-:W-:-:S02]  /*1d880*/  ISETP.GT.AND P1, PT, R240, R229, PT ;  /* 0x000000e5f000720c */ /* 0x000fc40003f24270 */
[----:B------:R-:W-:-:S03]  /*1d890*/  ISETP.GE.AND P6, PT, R10, R2, PT ;  /* 0x000000020a00720c */ /* 0x000fc60003fc6270 */
[----:B------:R-:W4:Y:S01]  /*1d8a0*/  MUFU.TANH R45, R7 ;  /* 0x00000007002d7308 */ /* 0x000f220000002400 */
[----:B------:R-:W-:Y:S01]  /*1d8b0*/  BAR.SYNC.DEFER_BLOCKING 0x0 ;  /* 0x0000000000007b1d */ /* 0x000fe20000010000 */
[C---:B------:R-:W-:Y:S02]  /*1d8c0*/  ISETP.GE.AND P4, PT, R8.reuse, R0, PT ;  /* 0x000000000800720c */ /* 0x040fe40003f86270 */
[----:B------:R-:W-:Y:S02]  /*1d8d0*/  ISETP.GE.AND P3, PT, R8, R2, PT ;  /* 0x000000020800720c */ /* 0x000fe40003f66270 */
[----:B--2---:R-:W-:Y:S02]  /*1d8e0*/  FSEL R144, R144, -INF , !P6 ;  /* 0xff80000090907808 */ /* 0x004fe40007000000 */
[----:B-1----:R-:W-:Y:S02]  /*1d8f0*/  FSEL R56, R56, -INF , !P4 ;  /* 0xff80000038387808 */ /* 0x002fe40006000000 */
[----:B------:R-:W-:-:S02]  /*1d900*/  FSEL R62, R62, -INF , !P3 ;  /* 0xff8000003e3e7808 */ /* 0x000fc40005800000 */
[C---:B------:R-:W-:Y:S02]  /*1d910*/  ISETP.GE.AND P6, PT, R32.reuse, R0, PT ;  /* 0x000000002000720c */ /* 0x040fe40003fc6270 */
[----:B------:R-:W-:Y:S02]  /*1d920*/  ISETP.GE.AND P4, PT, R32, R2, PT ;  /* 0x000000022000720c */ /* 0x000fe40003f86270 */
[-C--:B------:R-:W-:Y:S02]  /*1d930*/  ISETP.GE.AND P3, PT, R4, R0.reuse, PT ;  /* 0x000000000400720c */ /* 0x080fe40003f66270 */
[----:B------:R-:W-:Y:S02]  /*1d940*/  IADD3 R32, R32, 0x79, RZ ;  /* 0x0000007920207810 */ /* 0x000fe40007ffe0ff */
[----:B------:R-:W-:Y:S02]  /*1d950*/  FSEL R61, R61, -INF , !P5 ;  /* 0xff8000003d3d7808 */ /* 0x000fe40006800000 */
[----:B------:R-:W-:Y:S01]  /*1d960*/  FSEL R46, R46, -INF , !P3 ;  /* 0xff8000002e2e7808 */ /* 0x000fe20005800000 */
[----:B------:R-:W-:Y:S01]  /*1d970*/  BSSY B1, `(.L_x_2224) ;  /* 0x00000d1000017945 */ /* 0x000fe20003800000 */
[----:B------:R-:W-:-:S02]  /*1d980*/  ISETP.GE.AND P5, PT, R32, R0, PT ;  /* 0x000000002000720c */ /* 0x000fc40003fa6270 */
[----:B------:R-:W-:Y:S01]  /*1d990*/  ISETP.GE.AND P3, PT, R32, R2, PT ;  /* 0x000000022000720c */ /* 0x000fe20003f66270 */
[----:B------:R-:W-:Y:S01]  /*1d9a0*/  IMAD.MOV.U32 R141, RZ, RZ, R136 ;  /* 0x000000ffff8d7224 */ /* 0x000fe200078e0088 */
[----:B------:R-:W-:Y:S01]  /*1d9b0*/  FSEL R180, R180, -INF , !P6 ;  /* 0xff800000b4b47808 */ /* 0x000fe20007000000 */
[----:B------:R-:W-:Y:S01]  /*1d9c0*/  IMAD.MOV.U32 R140, RZ, RZ, R137 ;  /* 0x000000ffff8c7224 */ /* 0x000fe200078e0089 */
[----:B---3--:R-:W-:Y:S02]  /*1d9d0*/  FSEL R53, R53, -INF , !P5 ;  /* 0xff80000035357808 */ /* 0x008fe40006800000 */
[----:B------:R-:W-:Y:S02]  /*1d9e0*/  FSEL R181, R181, -INF , !P4 ;  /* 0xff800000b5b57808 */ /* 0x000fe40006000000 */
[----:B----4-:R-:W-:Y:S01]  /*1d9f0*/  FSEL R45, R45, -INF , !P3 ;  /* 0xff8000002d2d7808 */ /* 0x010fe20005800000 */
        /* <DEDUP_REMOVED lines=65> */
.L_x_2227:
[----:B------:R-:W2:Y:S02]  /*1de10*/  LD.E R6, [R134.64+0x38] ;  /* 0x0000380486067980 */ /* 0x000ea4000c101900 */
[----:B--2---:R-:W-:-:S04]  /*1de20*/  LEA R6, -R6, RZ, 0x7 ;  /* 0x000000ff06067211 */ /* 0x004fc800078e39ff */
[----:B------:R-:W-:Y:S02]  /*1de30*/  SHF.R.S32.HI R5, RZ, 0x1f, R6 ;  /* 0x0000001fff057819 */ /* 0x000fe40000011406 */
.L_x_2228:
[----:B------:R-:W-:Y:S05]  /*1de40*/  BSYNC B0 ;  /* 0x0000000000007941 */ /* 0x000fea0003800000 */
.L_x_2226:
[----:B------:R-:W-:Y:S02]  /*1de50*/  LOP3.LUT R0, R241, 0x1, RZ, 0xc0, !PT ;  /* 0x00000001f1007812 */ /* 0x000fe400078ec0ff */
[----:B------:R-:W-:Y:S02]  /*1de60*/  @P2 IADD3 R2, P0, R6, R227, RZ ;  /* 0x000000e306022210 */ /* 0x000fe40007f1e0ff */
[----:B------:R-:W-:Y:S02]  /*1de70*/  ISETP.NE.U32.AND P3, PT, R0, 0x1, PT ;  /* 0x000000010000780c */ /* 0x000fe40003f65070 */
[-C--:B------:R-:W-:Y:S01]  /*1de80*/  LEA R18, P6, R6, R231.reuse, 0x1 ;  /* 0x000000e706127211 */ /* 0x080fe200078c08ff */
        /* <DEDUP_REMOVED lines=20> */
[C---:B------:R-:W-:Y:S01]  /*1dfd0*/  @P2 LEA R8, P0, R4.reuse, R231, 0x1 ;  /* 0x000000e704082211 */ /* 0x040fe200078008ff */
        /* <DEDUP_REMOVED lines=19> */
[-C--:B------:R-:W-:Y:S01]  /*1e110*/  @P2 LEA.HI.X R7, R0, R230.reuse, R2, 0x1, P0 ;  /* 0x000000e600072211 */ /* 0x080fe200000f0c02 */
        /* <DEDUP_REMOVED lines=10> */
[-C--:B------:R-:W-:Y:S01]  /*1e1c0*/  @P2 LEA.HI.X R21, R4, R230.reuse, R2, 0x1, P0 ;  /* 0x000000e604152211 */ /* 0x080fe200000f0c02 */
        /* <DEDUP_REMOVED lines=9> */
[CCC-:B------:R-:W-:Y:S02]  /*1e260*/  @!P3 LEA.HI.X R31, R0.reuse, R230.reuse, R2.reuse, 0x1, P5 ;  /* 0x000000e6001fb211 */ /* 0x1c0fe400028f0c02 */
[----:B------:R-:W-:Y:S01]  /*1e270*/  @P2 LEA.HI.X R29, R0, R230, R2, 0x1, P0 ;  /* 0x000000e6001d2211 */ /* 0x000fe200000f0c02 */
[----:B------:R-:W-:Y:S01]  /*1e280*/  IMAD.X R2, R2, 0x1, R228, P4 ;  /* 0x0000000102027824 */ /* 0x000fe200020e06e4 */
[----:B------:R-:W-:Y:S01]  /*1e290*/  @!PT LDS RZ, [RZ] ;  /* 0x00000000fffff984 */ /* 0x000fe20000000800 */
[----:B------:R-:W-:Y:S01]  /*1e2a0*/  @!PT LDS RZ, [RZ] ;  /* 0x00000000fffff984 */ /* 0x000fe20000000800 */
[----:B------:R-:W-:Y:S01]  /*1e2b0*/  @!PT LDS RZ, [RZ] ;  /* 0x00000000fffff984 */ /* 0x000fe20000000800 */
[----:B------:R1:W-:Y:S01]  /*1e2c0*/  @!P3 LDGSTS.E.BYPASS.LTC128B.128 [R237+0x5800], [R12.64] ;  /* 0x058000000cedbfae */ /* 0x0003e2000b901d44 */
[----:B------:R-:W-:-:S02]  /*1e2d0*/  @!P3 LEA R40, P5, R4, R231, 0x1 ;  /* 0x000000e70428b211 */ /* 0x000fc400078a08ff */
[C---:B------:R-:W-:Y:S01]  /*1e2e0*/  @P2 LEA R32, P0, R4.reuse, R231, 0x1 ;  /* 0x000000e704202211 */ /* 0x040fe200078008ff */
[----:B------:R1:W-:Y:S01]  /*1e2f0*/  @P3 STS.128 [R237+0x5800], RZ ;  /* 0x005800ffed003388 */ /* 0x0003e20000000c00 */
[C---:B------:R-:W-:Y:S02]  /*1e300*/  IADD3 R0, P4, R4.reuse, R227, RZ ;  /* 0x000000e304007210 */ /* 0x040fe40007f9e0ff */
[CCC-:B------:R-:W-:Y:S01]  /*1e310*/  @!P3 LEA.HI.X R41, R4.reuse, R230.reuse, R2.reuse, 0x1, P5 ;  /* 0x000000e60429b211 */ /* 0x1c0fe200028f0c02 */
[----:B------:R-:W-:Y:S01]  /*1e320*/  @!PT LDS RZ, [RZ] ;  /* 0x00000000fffff984 */ /* 0x000fe20000000800 */
[----:B------:R-:W-:Y:S01]  /*1e330*/  @!PT LDS RZ, [RZ] ;  /* 0x00000000fffff984 */ /* 0x000fe20000000800 */
[----:B------:R-:W-:Y:S01]  /*1e340*/  @!PT LDS RZ, [RZ] ;  /* 0x00000000fffff984 */ /* 0x000fe20000000800 */
[----:B------:R1:W-:Y:S01]  /*1e350*/  @P2 LDGSTS.E.BYPASS.LTC128B.128 [R237+0x9800], [R6.64+0x80] ;  /* 0x0980008006ed2fae */ /* 0x0003e2000b901d44 */
[-C--:B------:R-:W-:Y:S01]  /*1e360*/  @P2 LEA.HI.X R33, R4, R230.reuse, R2, 0x1, P0 ;  /* 0x000000e604212211 */ /* 0x080fe200000f0c02 */
[----:B------:R-:W-:Y:S01]  /*1e370*/  IMAD.X R2, R2, 0x1, R228, P4 ;  /* 0x0000000102027824 */ /* 0x000fe200020e06e4 */
[CC--:B------:R-:W-:Y:S01]  /*1e380*/  @!P3 LEA R4, P4, R0.reuse, R231.reuse, 0x1 ;  /* 0x000000e70004b211 */ /* 0x0c0fe200078808ff */
        /* <DEDUP_REMOVED lines=47> */
.L_x_2225:
[----:B------:R-:W-:Y:S05]  /*1e680*/  BSYNC B1 ;  /* 0x0000000000017941 */ /* 0x000fea0003800000 */
.L_x_2224:
        /* <DEDUP_REMOVED lines=93> */
[-C--:B------:R-:W-:Y:S02]  /*1ec60*/  FFMA.FTZ R35, R34, R52.reuse, -R55 ;  /* 0x0000003422237223 */ /* 0x080fe40000010837 */
[-CC-:B------:R-:W-:Y:S02]  /*1ec70*/  FFMA.FTZ R33, R181, R52.reuse, -R47.reuse ;  /* 0x00000034b5217223 */ /* 0x180fe4000001082f */
[-CC-:B------:R-:W-:Y:S01]  /*1ec80*/  FFMA.FTZ R2, R66, R52.reuse, -R47.reuse ;  /* 0x0000003442027223 */ /* 0x180fe2000001082f */
[----:B------:R-:W-:Y:S01]  /*1ec90*/  MUFU.EX2 R32, R32 ;  /* 0x0000002000207308 */ /* 0x000fe20000000800 */
[-C--:B------:R-:W-:Y:S02]  /*1eca0*/  FFMA.FTZ R0, R67, R52.reuse, -R47 ;  /* 0x0000003443007223 */ /* 0x080fe4000001082f */
        /* <DEDUP_REMOVED lines=41> */
[-C--:B------:R-:W-:Y:S02]  /*1ef40*/  FMUL.FTZ R74, R74, R43.reuse ;  /* 0x0000002b4a4a7220 */ /* 0x080fe40000410000 */
[-C--:B------:R-:W-:Y:S01]  /*1ef50*/  FMUL.FTZ R75, R75, R43.reuse ;  /* 0x0000002b4b4b7220 */ /* 0x080fe20000410000 */
[----:B-1----:R-:W-:Y:S01]  /*1ef60*/  F2FP.BF16.PACK_AB R6, R3, R34 ;  /* 0x000000220306723e */ /* 0x002fe200000010ff */
[----:B------:R-:W-:-:S02]  /*1ef70*/  FMUL.FTZ R70, R70, R43 ;  /* 0x0000002b46467220 */ /* 0x000fc40000410000 */
[----:B------:R-:W-:Y:S02]  /*1ef80*/  FMUL.FTZ R71, R71, R43 ;  /* 0x0000002b47477220 */ /* 0x000fe40000410000 */
[-CC-:B------:R-:W-:Y:S02]  /*1ef90*/  FFMA.FTZ R57, R39, R52.reuse, -R47.reuse ;  /* 0x0000003427397223 */ /* 0x180fe4000001082f */
[----:B------:R-:W-:Y:S01]  /*1efa0*/  FFMA.FTZ R59, R38, R52, -R47 ;  /* 0x00000034263b7223 */ /* 0x000fe2000001082f */
        /* <DEDUP_REMOVED lines=8> */
[-C--:B------:R-:W-:Y:S01]  /*1f030*/  FMUL.FTZ R121, R121, R44.reuse ;  /* 0x0000002c79797220 */ /* 0x080fe20000410000 */
[----:B------:R-:W-:Y:S01]  /*1f040*/  MUFU.EX2 R59, R59 ;  /* 0x0000003b003b7308 */ /* 0x000fe20000000800 */
        /* <DEDUP_REMOVED lines=40> */
[-CC-:B------:R-:W-:Y:S01]  /*1f2d0*/  FFMA.FTZ R66, R24, R52.reuse, -R55.reuse ;  /* 0x0000003418427223 */ /* 0x180fe20000010837 */
[----:B------:R-:W-:Y:S01]  /*1f2e0*/  MUFU.EX2 R58, R58 ;  /* 0x0000003a003a7308 */ /* 0x000fe20000000800 */
[----:B------:R-:W-:-:S02]  /*1f2f0*/  FFMA.FTZ R65, R25, R52, -R55 ;  /* 0x0000003419417223 */ /* 0x000fc40000010837 */
[-C--:B------:R-:W-:Y:S01]  /*1f300*/  FFMA.FTZ R64, R37, R52.reuse, -R55 ;  /* 0x0000003425407223 */ /* 0x080fe20000010837 */
[----:B------:R-:W-:Y:S01]  /*1f310*/  LDSM.16.MT88.4 R24, [R218+0xc800] ;  /* 0x00c80000da18783b */ /* 0x000fe20000004200 */
[-CC-:B------:R-:W-:Y:S01]  /*1f320*/  FFMA.FTZ R67, R36, R52.reuse, -R47.reuse ;  /* 0x0000003424437223 */ /* 0x180fe2000001082f */
[C---:B------:R-:W-:Y:S01]  /*1f330*/  HMMA.16816.F32.BF16 R92, R4.reuse, R10, R92 ;  /* 0x0000000a045c723c */ /* 0x040fe2000004185c */
[-CC-:B------:R-:W-:Y:S01]  /*1f340*/  FFMA.FTZ R132, R185, R52.reuse, -R47.reuse ;  /* 0x00000034b9847223 */ /* 0x180fe2000001082f */
[----:B------:R-:W2:Y:S01]  /*1f350*/  LDSM.16.MT88.4 R8, [R214+0x10000] ;  /* 0x01000000d608783b */ /* 0x000ea20000004200 */
[----:B------:R-:W-:Y:S01]  /*1f360*/  MUFU.EX2 R63, R63 ;  /* 0x0000003f003f7308 */ /* 0x000fe20000000800 */
[-CC-:B------:R-:W-:Y:S02]  /*1f370*/  FFMA.FTZ R133, R186, R52.reuse, -R47.reuse ;  /* 0x00000034ba857223 */ /* 0x180fe4000001082f */
[----:B------:R-:W-:Y:S01]  /*1f380*/  LDSM.16.MT88.4 R36, [R216+0x10800] ;  /* 0x01080000d824783b */ /* 0x000fe20000004200 */
[-C--:B------:R-:W-:Y:S01]  /*1f390*/  FFMA.FTZ R134, R187, R52.reuse, -R47 ;  /* 0x00000034bb867223 */ /* 0x080fe2000001082f */
[----:B---3--:R-:W-:Y:S01]  /*1f3a0*/  HMMA.16816.F32.BF16 R88, R4, R16, R88 ;  /* 0x000000100458723c */ /* 0x008fe20000041858 */
[----:B------:R-:W-:-:S02]  /*1f3b0*/  FFMA.FTZ R135, R183, R52, -R55 ;  /* 0x00000034b7877223 */ /* 0x000fc40000010837 */
[----:B------:R-:W3:Y:S01]  /*1f3c0*/  MUFU.EX2 R66, R66 ;  /* 0x0000004200427308 */ /* 0x000ee20000000800 */
[-CC-:B------:R-:W-:Y:S02]  /*1f3d0*/  FFMA.FTZ R136, R182, R52.reuse, -R55.reuse ;  /* 0x00000034b6887223 */ /* 0x180fe40000010837 */
[-CC-:B------:R-:W-:Y:S02]  /*1f3e0*/  FFMA.FTZ R137, R184, R52.reuse, -R55.reuse ;  /* 0x00000034b8897223 */ /* 0x180fe40000010837 */
[----:B------:R-:W-:Y:S01]  /*1f3f0*/  HMMA.16816.F32.BF16 R84, R4, R18, R84 ;  /* 0x000000120454723c */ /* 0x000fe20000041854 */
[----:B------:R-:W4:Y:S01]  /*1f400*/  LDSM.16.MT88.4 R16, [R215+0xc800] ;  /* 0x00c80000d710783b */ /* 0x000f220000004200 */
[-C--:B------:R-:W-:Y:S01]  /*1f410*/  FFMA.FTZ R142, R142, R52.reuse, -R55 ;  /* 0x000000348e8e7223 */ /* 0x080fe20000010837 */
[----:B------:R-:W-:Y:S01]  /*1f420*/  MUFU.EX2 R65, R65 ;  /* 0x0000004100417308 */ /* 0x000fe20000000800 */
[-CC-:B------:R-:W-:Y:S02]  /*1f430*/  FFMA.FTZ R145, R145, R52.reuse, -R47.reuse ;  /* 0x0000003491917223 */ /* 0x180fe4000001082f */
[----:B------:R-:W-:-:S02]  /*1f440*/  FFMA.FTZ R152, R152, R52, -R47 ;  /* 0x0000003498987223 */ /* 0x000fc4000001082f */
[-CC-:B------:R-:W-:Y:S01]  /*1f450*/  FFMA.FTZ R154, R154, R52.reuse, -R47.reuse ;  /* 0x000000349a9a7223 */ /* 0x180fe2000001082f */
[C---:B-1----:R-:W-:Y:S01]  /*1f460*/  HMMA.16816.F32.BF16 R80, R4.reuse, R12, R80 ;  /* 0x0000000c0450723c */ /* 0x042fe20000041850 */
[-C--:B------:R-:W-:Y:S01]  /*1f470*/  FFMA.FTZ R156, R156, R52.reuse, -R47 ;  /* 0x000000349c9c7223 */ /* 0x080fe2000001082f */
[----:B------:R-:W1:Y:S01]  /*1f480*/  MUFU.EX2 R64, R64 ;  /* 0x0000004000407308 */ /* 0x000e620000000800 */
[-CC-:B------:R-:W-:Y:S02]  /*1f490*/  FFMA.FTZ R157, R157, R52.reuse, -R55.reuse ;  /* 0x000000349d9d7223 */ /* 0x180fe40000010837 */
[-CC-:B------:R-:W-:Y:S02]  /*1f4a0*/  FFMA.FTZ R159, R159, R52.reuse, -R55.reuse ;  /* 0x000000349f9f7223 */ /* 0x180fe40000010837 */
[-CC-:B------:R-:W-:Y:S01]  /*1f4b0*/  FFMA.FTZ R160, R160, R52.reuse, -R55.reuse ;  /* 0x00000034a0a07223 */ /* 0x180fe20000010837 */
[----:B------:R-:W-:Y:S01]  /*1f4c0*/  HMMA.16816.F32.BF16 R76, R4, R14, R76 ;  /* 0x0000000e044c723c */ /* 0x000fe2000004184c */
[----:B------:R-:W5:Y:S01]  /*1f4d0*/  LDSM.16.MT88.4 R12, [R214+0xc800] ;  /* 0x00c80000d60c783b */ /* 0x000f620000004200 */
[----:B------:R-:W1:Y:S01]  /*1f4e0*/  MUFU.EX2 R67, R67 ;  /* 0x0000004300437308 */ /* 0x000e620000000800 */
[----:B------:R-:W-:-:S02]  /*1f4f0*/  FFMA.FTZ R163, R163, R52, -R55 ;  /* 0x00000034a3a37223 */ /* 0x000fc40000010837 */
[-CC-:B------:R-:W-:Y:S02]  /*1f500*/  FFMA.FTZ R167, R167, R52.reuse, -R47.reuse ;  /* 0x00000034a7a77223 */ /* 0x180fe4000001082f */
[-CC-:B------:R-:W-:Y:S01]  /*1f510*/  FFMA.FTZ R173, R173, R52.reuse, -R47.reuse ;  /* 0x00000034adad7223 */ /* 0x180fe2000001082f */
[C---:B--2---:R-:W-:Y:S02]  /*1f520*/  HMMA.16816.F32.BF16 R72, R4.reuse, R8, R72 ;  /* 0x000000080448723c */ /* 0x044fe40000041848 */
[----:B------:R-:W2:Y:S01]  /*1f530*/  MUFU.EX2 R132, R132 ;  /* 0x0000008400847308 */ /* 0x000ea20000000800 */
[-CC-:B------:R-:W-:Y:S02]  /*1f540*/  FFMA.FTZ R174, R174, R52.reuse, -R47.reuse ;  /* 0x00000034aeae7223 */ /* 0x180fe4000001082f */
[-C--:B------:R-:W-:Y:S02]  /*1f550*/  FFMA.FTZ R175, R175, R52.reuse, -R47 ;  /* 0x00000034afaf7223 */ /* 0x080fe4000001082f */
[-CC-:B------:R-:W-:Y:S01]  /*1f560*/  FFMA.FTZ R172, R172, R52.reuse, -R55.reuse ;  /* 0x00000034acac7223 */ /* 0x180fe20000010837 */
[----:B------:R-:W-:Y:S01]  /*1f570*/  HMMA.16816.F32.BF16 R68, R4, R10, R68 ;  /* 0x0000000a0444723c */ /* 0x000fe20000041844 */
[----:B------:R-:W2:Y:S01]  /*1f580*/  LDSM.16.MT88.4 R8, [R218+0x10800] ;  /* 0x01080000da08783b */ /* 0x000ea20000004200 */
[----:B------:R-:W-:Y:S01]  /*1f590*/  MUFU.EX2 R133, R133 ;  /* 0x0000008500857308 */ /* 0x000fe20000000800 */
[----:B------:R-:W-:-:S02]  /*1f5a0*/  FFMA.FTZ R171, R171, R52, -R55 ;  /* 0x00000034abab7223 */ /* 0x000fc40000010837 */
[-C--:B------:R-:W-:Y:S02]  /*1f5b0*/  FFMA.FTZ R170, R170, R52.reuse, -R55 ;  /* 0x00000034aaaa7223 */ /* 0x080fe40000010837 */
[----:B---3--:R-:W-:Y:S01]  /*1f5c0*/  F2FP.BF16.PACK_AB R4, R66, R63 ;  /* 0x0000003f4204723e */ /* 0x008fe200000010ff */
[-C--:B------:R-:W-:Y:S01]  /*1f5d0*/  FFMA.FTZ R164, R164, R52.reuse, -R47 ;  /* 0x00000034a4a47223 */ /* 0x080fe2000001082f */
[----:B------:R-:W-:Y:S01]  /*1f5e0*/  F2FP.BF16.PACK_AB R5, R59, R57 ;  /* 0x000000393b05723e */ /* 0x000fe200000010ff */
[----:B------:R-:W-:Y:S01]  /*1f5f0*/  MUFU.EX2 R134, R134 ;  /* 0x0000008600867308 */ /* 0x000fe20000000800 */
[----:B-1----:R-:W-:Y:S01]  /*1f600*/  F2FP.BF16.PACK_AB R6, R64, R65 ;  /* 0x000000414006723e */ /* 0x002fe200000010ff */
[--C-:B------:R-:W-:Y:S01]  /*1f610*/  FFMA.FTZ R162, R162, R52, -R55.reuse ;  /* 0x00000034a2a27223 */ /* 0x100fe20000010837 */
[----:B------:R-:W-:Y:S01]  /*1f620*/  F2FP.BF16.PACK_AB R7, R67, R58 ;  /* 0x0000003a4307723e */ /* 0x000fe200000010ff */
[-CC-:B------:R-:W-:Y:S02]  /*1f630*/  FFMA.FTZ R161, R161, R52.reuse, -R55.reuse ;  /* 0x00000034a1a17223 */ /* 0x180fe40000010837 */
[----:B------:R-:W-:-:S02]  /*1f640*/  FFMA.FTZ R158, R158, R52, -R55 ;  /* 0x000000349e9e7223 */ /* 0x000fc40000010837 */
[----:B------:R-:W1:Y:S01]  /*1f650*/  MUFU.EX2 R135, R135 ;  /* 0x0000008700877308 */ /* 0x000e620000000800 */
[-C--:B------:R-:W-:Y:S01]  /*1f660*/  FFMA.FTZ R155, R155, R52.reuse, -R55 ;  /* 0x000000349b9b7223 */ /* 0x080fe20000010837 */
[C---:B------:R-:W-:Y:S01]  /*1f670*/  HMMA.16816.F32.BF16 R120, R4.reuse, R20, R120 ;  /* 0x000000140478723c */ /* 0x040fe20000041878 */
[-CC-:B------:R-:W-:Y:S02]  /*1f680*/  FFMA.FTZ R153, R153, R52.reuse, -R47.reuse ;  /* 0x0000003499997223 */ /* 0x180fe4000001082f */
[-CC-:B------:R-:W-:Y:S02]  /*1f690*/  FFMA.FTZ R151, R151, R52.reuse, -R47.reuse ;  /* 0x0000003497977223 */ /* 0x180fe4000001082f */
[-CC-:B------:R-:W-:Y:S01]  /*1f6a0*/  FFMA.FTZ R150, R150, R52.reuse, -R47.reuse ;  /* 0x0000003496967223 */ /* 0x180fe2000001082f */
[----:B------:R-:W3:Y:S01]  /*1f6b0*/  MUFU.EX2 R136, R136 ;  /* 0x0000008800887308 */ /* 0x000ee20000000800 */
[-C--:B------:R-:W-:Y:S01]  /*1f6c0*/  FFMA.FTZ R149, R149, R52.reuse, -R47 ;  /* 0x0000003495957223 */ /* 0x080fe2000001082f */
[----:B------:R-:W-:Y:S01]  /*1f6d0*/  HMMA.16816.F32.BF16 R116, R4, R22, R116 ;  /* 0x000000160474723c */ /* 0x000fe20000041874 */
[----:B------:R-:W1:Y:S01]  /*1f6e0*/  LDSM.16.MT88.4 R20, [R214+0x10800] ;  /* 0x01080000d614783b */ /* 0x000e620000004200 */
[----:B------:R-:W-:-:S02]  /*1f6f0*/  FFMA.FTZ R148, R148, R52, -R55 ;  /* 0x0000003494947223 */ /* 0x000fc40000010837 */
[-CC-:B------:R-:W-:Y:S02]  /*1f700*/  FFMA.FTZ R147, R147, R52.reuse, -R55.reuse ;  /* 0x0000003493937223 */ /* 0x180fe40000010837 */
[----:B------:R-:W-:Y:S01]  /*1f710*/  MUFU.EX2 R137, R137 ;  /* 0x0000008900897308 */ /* 0x000fe20000000800 */
[-CC-:B------:R-:W-:Y:S01]  /*1f720*/  FFMA.FTZ R146, R146, R52.reuse, -R55.reuse ;  /* 0x0000003492927223 */ /* 0x180fe20000010837 */
[C---:B----4-:R-:W-:Y:S01]  /*1f730*/  HMMA.16816.F32.BF16 R112, R4.reuse, R16, R112 ;  /* 0x000000100470723c */ /* 0x050fe20000041870 */
[-C--:B------:R-:W-:Y:S02]  /*1f740*/  FFMA.FTZ R143, R143, R52.reuse, -R55 ;  /* 0x000000348f8f7223 */ /* 0x080fe40000010837 */
[----:B------:R-:W-:Y:S02]  /*1f750*/  FFMA.FTZ R144, R144, R52, -R47 ;  /* 0x0000003490907223 */ /* 0x000fe4000001082f */
[----:B------:R-:W-:Y:S01]  /*1f760*/  FFMA.FTZ R33, R242, R43, R33 ;  /* 0x0000002bf2217223 */ /* 0x000fe20000010021 */
[----:B------:R-:W4:Y:S01]  /*1f770*/  MUFU.EX2 R142, R142 ;  /* 0x0000008e008e7308 */ /* 0x000f220000000800 */
[----:B------:R-:W-:Y:S01]  /*1f780*/  FFMA.FTZ R40, R243, R44, R40 ;  /* 0x0000002cf3287223 */ /* 0x000fe20000010028 */
[----:B------:R-:W-:Y:S01]  /*1f790*/  HMMA.16816.F32.BF16 R108, R4, R18, R108 ;  /* 0x00000012046c723c */ /* 0x000fe2000004186c */
[----:B------:R-:W3:Y:S01]  /*1f7a0*/  LDSM.16.MT88.4 R16, [R216+0xd000] ;  /* 0x00d00000d810783b */ /* 0x000ee20000004200 */
[----:B------:R-:W-:-:S02]  /*1f7b0*/  FADD.FTZ R32, R32, R33 ;  /* 0x0000002120207221 */ /* 0x000fc40000010000 */
[----:B------:R-:W-:Y:S02]  /*1f7c0*/  FADD.FTZ R35, R35, R40 ;  /* 0x0000002823237221 */ /* 0x000fe40000010000 */
[----:B------:R-:W1:Y:S01]  /*1f7d0*/  MUFU.EX2 R145, R145 ;  /* 0x0000009100917308 */ /* 0x000e620000000800 */
[----:B------:R-:W-:Y:S01]  /*1f7e0*/  FADD.FTZ R32, R2, R32 ;  /* 0x0000002002207221 */ /* 0x000fe20000010000 */
[C---:B-----5:R-:W-:Y:S01]  /*1f7f0*/  HMMA.16816.F32.BF16 R104, R4.reuse, R12, R104 ;  /* 0x0000000c0468723c */ /* 0x060fe20000041868 */
[----:B------:R-:W-:Y:S02]  /*1f800*/  FADD.FTZ R35, R34, R35 ;  /* 0x0000002322237221 */ /* 0x000fe40000010000 */
[----:B------:R-:W-:Y:S02]  /*1f810*/  FADD.FTZ R0, R0, R32 ;  /* 0x0000002000007221 */ /* 0x000fe40000010000 */
[----:B------:R-:W-:Y:S01]  /*1f820*/  FADD.FTZ R3, R3, R35 ;  /* 0x0000002303037221 */ /* 0x000fe20000010000 */
[----:B------:R-:W-:Y:S01]  /*1f830*/  MUFU.EX2 R152, R152 ;  /* 0x0000009800987308 */ /* 0x000fe20000000800 */
[----:B------:R-:W-:Y:S01]  /*1f840*/  FADD.FTZ R0, R57, R0 ;  /* 0x0000000039007221 */ /* 0x000fe20000010000 */
[----:B------:R-:W-:Y:S01]  /*1f850*/  HMMA.16816.F32.BF16 R100, R4, R14, R100 ;  /* 0x0000000e0464723c */ /* 0x000fe20000041864 */
[----:B------:R-:W5:Y:S01]  /*1f860*/  LDSM.16.MT88.4 R12, [R215+0xd000] ;  /* 0x00d00000d70c783b */ /* 0x000f620000004200 */
[----:B------:R-:W-:-:S02]  /*1f870*/  FADD.FTZ R3, R63, R3 ;  /* 0x000000033f037221 */ /* 0x000fc40000010000 */
[----:B------:R-:W-:Y:S02]  /*1f880*/  FADD.FTZ R59, R59, R0 ;  /* 0x000000003b3b7221 */ /* 0x000fe40000010000 */
[----:B------:R-:W-:Y:S01]  /*1f890*/  MUFU.EX2 R154, R154 ;  /* 0x0000009a009a7308 */ /* 0x000fe20000000800 */
[----:B------:R-:W-:Y:S01]  /*1f8a0*/  FADD.FTZ R66, R66, R3 ;  /* 0x0000000342427221 */ /* 0x000fe20000010000 */
[C---:B--2---:R-:W-:Y:S01]  /*1f8b0*/  HMMA.16816.F32.BF16 R96, R4.reuse, R8, R96 ;  /* 0x000000080460723c */ /* 0x044fe20000041860 */
[----:B------:R-:W-:Y:S01]  /*1f8c0*/  FADD.FTZ R59, R58, R59 ;  /* 0x0000003b3a3b7221 */ /* 0x000fe20000010000 */
[----:B------:R-:W-:Y:S01]  /*1f8d0*/  MOV R3, R41 ;  /* 0x0000002900037202 */ /* 0x000fe20000000f00 */
[----:B------:R-:W-:Y:S02]  /*1f8e0*/  FADD.FTZ R66, R65, R66 ;  /* 0x0000004241427221 */ /* 0x000fe40000010000 */
[----:B------:R-:W-:Y:S01]  /*1f8f0*/  FADD.FTZ R67, R67, R59 ;  /* 0x0000003b43437221 */ /* 0x000fe20000010000 */
[----:B------:R-:W-:Y:S01]  /*1f900*/  MUFU.EX2 R156, R156 ;  /* 0x0000009c009c7308 */ /* 0x000fe20000000800 */
[----:B------:R-:W-:Y:S01]  /*1f910*/  FADD.FTZ R64, R64, R66 ;  /* 0x0000004240407221 */ /* 0x000fe20000010000 */
[----:B------:R-:W-:Y:S01]  /*1f920*/  HMMA.16816.F32.BF16 R92, R4, R10, R92 ;  /* 0x0000000a045c723c */ /* 0x000fe2000004185c */
[----:B------:R-:W2:Y:S01]  /*1f930*/  LDSM.16.MT88.4 R8, [R214+0xd000] ;  /* 0x00d00000d608783b */ /* 0x000ea20000004200 */
[----:B------:R-:W-:-:S02]  /*1f940*/  FADD.FTZ R67, R132, R67 ;  /* 0x0000004384437221 */ /* 0x000fc40000010000 */
[----:B-1----:R-:W-:Y:S02]  /*1f950*/  FADD.FTZ R64, R135, R64 ;  /* 0x0000004087407221 */ /* 0x002fe40000010000 */
[----:B------:R-:W1:Y:S02]  /*1f960*/  MUFU.EX2 R157, R157 ;  /* 0x0000009d009d7308 */ /* 0x000e640000000800 */
        /* <DEDUP_REMOVED lines=13> */
[----:B------:R-:W2:Y:S05]  /*1fa40*/  LDSM.16.MT88.4 R24, [R218+0xd000] ;  /* 0x00d00000da18783b */ /* 0x000eaa0000004200 */
[----:B------:R-:W-:Y:S02]  /*1fa50*/  MUFU.EX2 R174, R174 ;  /* 0x000000ae00ae7308 */ /* 0x000fe40000000800 */
[C---:B------:R-:W-:Y:S06]  /*1fa60*/  HMMA.16816.F32.BF16 R72, R4.reuse, R20, R72 ;  /* 0x000000140448723c */ /* 0x040fec0000041848 */
[----:B------:R-:W-:Y:S02]  /*1fa70*/  MUFU.EX2 R175, R175 ;  /* 0x000000af00af7308 */ /* 0x000fe40000000800 */
[----:B------:R-:W-:Y:S01]  /*1fa80*/  HMMA.16816.F32.BF16 R68, R4, R22, R68 ;  /* 0x000000160444723c */ /* 0x000fe20000041844 */
[----:B------:R-:W2:Y:S05]  /*1fa90*/  LDSM.16.MT88.4 R20, [R218+0x11000] ;  /* 0x01100000da14783b */ /* 0x000eaa0000004200 */
[----:B------:R-:W2:Y:S01]  /*1faa0*/  MUFU.EX2 R172, R172 ;  /* 0x000000ac00ac7308 */ /* 0x000ea20000000800 */
[C---:B---3--:R-:W-:Y:S01]  /*1fab0*/  F2FP.BF16.PACK_AB R4, R136.reuse, R135 ;  /* 0x000000878804723e */ /* 0x048fe200000010ff */
[----:B------:R-:W-:Y:S01]  /*1fac0*/  FADD.FTZ R136, R136, R64 ;  /* 0x0000004088887221 */ /* 0x000fe20000010000 */
[C---:B------:R-:W-:Y:S01]  /*1fad0*/  F2FP.BF16.PACK_AB R5, R133.reuse, R132 ;  /* 0x000000848505723e */ /* 0x040fe200000010ff */
[----:B------:R-:W-:Y:S01]  /*1fae0*/  FADD.FTZ R133, R133, R67 ;  /* 0x0000004385857221 */ /* 0x000fe20000010000 */
[----:B----4-:R-:W-:Y:S01]  /*1faf0*/  F2FP.BF16.PACK_AB R6, R142, R137 ;  /* 0x000000898e06723e */ /* 0x010fe200000010ff */
[----:B------:R-:W-:Y:S01]  /*1fb00*/  FADD.FTZ R136, R137, R136 ;  /* 0x0000008889887221 */ /* 0x000fe20000010000 */
[----:B------:R-:W-:Y:S01]  /*1fb10*/  F2FP.BF16.PACK_AB R7, R145, R134 ;  /* 0x000000869107723e */ /* 0x000fe200000010ff */
[----:B------:R-:W3:Y:S01]  /*1fb20*/  MUFU.EX2 R171, R171 ;  /* 0x000000ab00ab7308 */ /* 0x000ee20000000800 */
[----:B------:R-:W-:Y:S01]  /*1fb30*/  FADD.FTZ R133, R134, R133 ;  /* 0x0000008586857221 */ /* 0x000fe20000010000 */
[----:B------:R-:W-:Y:S01]  /*1fb40*/  MOV R132, R42 ;  /* 0x0000002a00847202 */ /* 0x000fe20000000f00 */
[----:B------:R-:W-:-:S02]  /*1fb50*/  FADD.FTZ R142, R142, R136 ;  /* 0x000000888e8e7221 */ /* 0x000fc40000010000 */
[----:B------:R-:W-:Y:S01]  /*1fb60*/  FADD.FTZ R145, R145, R133 ;  /* 0x0000008591917221 */ /* 0x000fe20000010000 */
[----:B------:R-:W-:Y:S01]  /*1fb70*/  HMMA.16816.F32.BF16 R120, R4, R16, R120 ;  /* 0x000000100478723c */ /* 0x000fe20000041878 */
[----:B-1----:R-:W-:Y:S01]  /*1fb80*/  FADD.FTZ R142, R157, R142 ;  /* 0x0000008e9d8e7221 */ /* 0x002fe20000010000 */
[----:B------:R-:W-:Y:S01]  /*1fb90*/  MUFU.EX2 R170, R170 ;  /* 0x000000aa00aa7308 */ /* 0x000fe20000000800 */
[----:B------:R-:W-:-:S05]  /*1fba0*/  FADD.FTZ R145, R152, R145 ;  /* 0x0000009198917221 */ /* 0x000fca0000010000 */
[C---:B------:R-:W-:Y:S01]  /*1fbb0*/  HMMA.16816.F32.BF16 R116, R4.reuse, R18, R116 ;  /* 0x000000120474723c */ /* 0x040fe20000041874 */
[----:B------:R-:W1:Y:S01]  /*1fbc0*/  LDSM.16.MT88.4 R16, [R216+0xd800] ;  /* 0x00d80000d810783b */ /* 0x000e620000004200 */
[----:B------:R-:W-:Y:S06]  /*1fbd0*/  MUFU.EX2 R164, R164 ;  /* 0x000000a400a47308 */ /* 0x000fec0000000800 */
[C---:B-----5:R-:W-:Y:S02]  /*1fbe0*/  HMMA.16816.F32.BF16 R112, R4.reuse, R12, R112 ;  /* 0x0000000c0470723c */ /* 0x060fe40000041870 */
[----:B------:R-:W-:Y:S06]  /*1fbf0*/  MUFU.EX2 R162, R162 ;  /* 0x000000a200a27308 */ /* 0x000fec0000000800 */
[C---:B------:R-:W-:Y:S01]  /*1fc00*/  HMMA.16816.F32.BF16 R108, R4.reuse, R14, R108 ;  /* 0x0000000e046c723c */ /* 0x040fe2000004186c */
[----:B------:R-:W4:Y:S01]  /*1fc10*/  LDSM.16.MT88.4 R12, [R215+0xd800] ;  /* 0x00d80000d70c783b */ /* 0x000f220000004200 */
        /* <DEDUP_REMOVED lines=23> */
[C---:B------:R-:W-:Y:S01]  /*1fd90*/  HMMA.16816.F32.BF16 R84, R4.reuse, R38, R84 ;  /* 0x000000260454723c */ /* 0x040fe20000041854 */
[----:B------:R-:W2:Y:S01]  /*1fda0*/  LDSM.16.MT88.4 R36, [R215+0x11800] ;  /* 0x01180000d724783b */ /* 0x000ea20000004200 */
[----:B------:R-:W-:Y:S06]  /*1fdb0*/  MUFU.EX2 R143, R143 ;  /* 0x0000008f008f7308 */ /* 0x000fec0000000800 */
[C---:B------:R-:W-:Y:S08]  /*1fdc0*/  HMMA.16816.F32.BF16 R72, R4.reuse, R28, R72 ;  /* 0x0000001c0448723c */ /* 0x040ff00000041848 */
        /* <DEDUP_REMOVED lines=23> */
[C---:B-----5:R-:W-:Y:S07]  /*1ff40*/  HMMA.16816.F32.BF16 R88, R4.reuse, R48, R88 ;  /* 0x000000300458723c */ /* 0x060fee0000041858 */
[-C--:B------:R-:W-:Y:S01]  /*1ff50*/  FFMA.FTZ R48, R169, R52.reuse, -R55 ;  /* 0x00000034a9307223 */ /* 0x080fe20000010837 */
[----:B------:R-:W-:Y:S01]  /*1ff60*/  HMMA.16816.F32.BF16 R128, R4, R24, R128 ;  /* 0x000000180480723c */ /* 0x000fe20000041880 */
[----:B------:R-:W-:-:S04]  /*1ff70*/  FFMA.FTZ R49, R168, R52, -R47 ;  /* 0x00000034a8317223 */ /* 0x000fc8000001082f */
[----:B------:R-:W5:Y:S03]  /*1ff80*/  MUFU.EX2 R48, R48 ;  /* 0x0000003000307308 */ /* 0x000f660000000800 */
[C---:B------:R-:W-:Y:S01]  /*1ff90*/  HMMA.16816.F32.BF16 R124, R4.reuse, R26, R124 ;  /* 0x0000001a047c723c */ /* 0x040fe2000004187c */
[----:B------:R-:W1:Y:S04]  /*1ffa0*/  LDSM.16.MT88.4 R24, [R218+0xe000] ;  /* 0x00e00000da18783b */ /* 0x000e680000004200 */
[----:B------:R-:W1:Y:S03]  /*1ffb0*/  MUFU.EX2 R49, R49 ;  /* 0x0000003100317308 */ /* 0x000e660000000800 */
[C---:B------:R-:W-:Y:S08]  /*1ffc0*/  HMMA.16816.F32.BF16 R96, R4.reuse, R20, R96 ;  /* 0x000000140460723c */ /* 0x040ff00000041860 */
[C---:B------:R-:W-:Y:S01]  /*1ffd0*/  HMMA.16816.F32.BF16 R92, R4.reuse, R22, R92 ;  /* 0x00000016045c723c */ /* 0x040fe2000004185c */
[----:B------:R-:W1:Y:S07]  /*1ffe0*/  LDSM.16.MT88.4 R20, [R218+0x12000] ;  /* 0x01200000da14783b */ /* 0x000e6e0000004200 */
        /* <DEDUP_REMOVED lines=10> */
[----:B------:R-:W2:Y:S06]  /*20090*/  LDSM.16.MT88.4 R28, [R216+0x12000] ;  /* 0x01200000d81c783b */ /* 0x000eac0000004200 */
[C---:B---3--:R-:W-:Y:S01]  /*200a0*/  F2FP.BF16.PACK_AB R4, R171.reuse, R172 ;  /* 0x000000acab04723e */ /* 0x048fe200000010ff */
[----:B------:R-:W-:Y:S01]  /*200b0*/  FADD.FTZ R171, R171, R163 ;  /* 0x000000a3abab7221 */ /* 0x000fe20000010000 */
[C---:B------:R-:W-:Y:S01]  /*200c0*/  F2FP.BF16.PACK_AB R5, R174.reuse, R173 ;  /* 0x000000adae05723e */ /* 0x040fe200000010ff */
[----:B------:R-:W-:Y:S01]  /*200d0*/  FADD.FTZ R174, R174, R167 ;  /* 0x000000a7aeae7221 */ /* 0x000fe20000010000 */
[----:B-----5:R-:W-:Y:S01]  /*200e0*/  F2FP.BF16.PACK_AB R6, R48, R170 ;  /* 0x000000aa3006723e */ /* 0x020fe200000010ff */
[----:B------:R-:W-:Y:S01]  /*200f0*/  FADD.FTZ R171, R170, R171 ;  /* 0x000000abaaab7221 */ /* 0x000fe20000010000 */
[----:B-1----:R-:W-:Y:S01]  /*20100*/  F2FP.BF16.PACK_AB R7, R49, R175 ;  /* 0x000000af3107723e */ /* 0x002fe200000010ff */
[----:B------:R-:W-:-:S02]  /*20110*/  FADD.FTZ R174, R175, R174 ;  /* 0x000000aeafae7221 */ /* 0x000fc40000010000 */
[----:B------:R-:W-:Y:S02]  /*20120*/  FADD.FTZ R48, R48, R171 ;  /* 0x000000ab30307221 */ /* 0x000fe40000010000 */
[----:B------:R-:W-:Y:S02]  /*20130*/  FADD.FTZ R49, R49, R174 ;  /* 0x000000ae31317221 */ /* 0x000fe40000010000 */
[----:B------:R-:W-:Y:S01]  /*20140*/  HMMA.16816.F32.BF16 R120, R4, R16, R120 ;  /* 0x000000100478723c */ /* 0x000fe20000041878 */
[----:B------:R-:W-:Y:S02]  /*20150*/  FADD.FTZ R48, R162, R48 ;  /* 0x00000030a2307221 */ /* 0x000fe40000010000 */
[----:B------:R-:W-:-:S05]  /*20160*/  FADD.FTZ R49, R50, R49 ;  /* 0x0000003132317221 */ /* 0x000fca0000010000 */
        /* <DEDUP_REMOVED lines=43> */
[----:B------:R-:W4:Y:S07]  /*20420*/  LDSM.16.MT88.4 R20, [R215+0xf000] ;  /* 0x00f00000d714783b */ /* 0x000f2e0000004200 */
[C---:B---3--:R-:W-:Y:S08]  /*20430*/  HMMA.16816.F32.BF16 R96, R4.reuse, R12, R96 ;  /* 0x0000000c0460723c */ /* 0x048ff00000041860 */
[C---:B--2---:R-:W-:Y:S08]  /*20440*/  HMMA.16816.F32.BF16 R88, R4.reuse, R8, R88 ;  /* 0x000000080458723c */ /* 0x044ff00000041858 */
        /* <DEDUP_REMOVED lines=94> */
.L_x_2220:
[----:B------:R-:W-:Y:S05]  /*20a30*/  @!P1 BRA `(.L_x_2229) ;  /* 0x000052c000009947 */ /* 0x000fea0003800000 */
[----:B------:R-:W-:Y:S02]  /*20a40*/  MOV R0, R3 ;  /* 0x0000000300007202 */ /* 0x000fe40000000f00 */
[----:B------:R-:W-:-:S02]  /*20a50*/  MOV R2, R132 ;  /* 0x0000008400027202 */ /* 0x000fc40000000f00 */
.L_x_2238:
        /* <DEDUP_REMOVED lines=11> */
[----:B------:R-:W-:Y:S01]  /*20b10*/  IMAD.SHL.U32 R3, R240, 0x80, RZ ;  /* 0x00000080f0037824 */ /* 0x000fe200078e00ff */
[----:B------:R-:W-:Y:S02]  /*20b20*/  ULDC.64 UR4, c[0x0][0x118] ;  /* 0x0000460000047ab9 */ /* 0x000fe40000000a00 */
[----:B------:R-:W2:Y:S02]  /*20b30*/  LD.E R10, [R136.64+0x170] ;  /* 0x00017004880a7980 */ /* 0x000ea4000c101900 */
[C---:B------:R-:W-:Y:S02]  /*20b40*/  IADD3 R11, R3.reuse, 0x80, RZ ;  /* 0x00000080030b7810 */ /* 0x040fe40007ffe0ff */
        /* <DEDUP_REMOVED lines=59> */
.L_x_2231:
[----:B------:R-:W-:Y:S02]  /*20f00*/  ULDC.64 UR4, c[0x0][0x118] ;  /* 0x0000460000047ab9 */ /* 0x000fe40000000a00 */
[----:B------:R-:W2:Y:S02]  /*20f10*/  LD.E R10, [R136.64+0x40] ;  /* 0x00004004880a7980 */ /* 0x000ea4000c101900 */
[----:B--2---:R-:W-:Y:S04]  /*20f20*/  LEA R10, -R10, RZ, 0x7 ;  /* 0x000000ff0a0a7211 */ /* 0x004fe800078e39ff */
[----:B------:R-:W-:Y:S02]  /*20f30*/  SHF.R.S32.HI R4, RZ, 0x1f, R10 ;  /* 0x0000001fff047819 */ /* 0x000fe4000001140a */
.L_x_2232:
[----:B------:R-:W-:Y:S05]  /*20f40*/  BSYNC B0 ;  /* 0x0000000000007941 */ /* 0x000fea0003800000 */
.L_x_2230:
[C---:B------:R-:W-:Y:S01]  /*20f50*/  LOP3.LUT P4, RZ, R241.reuse, 0x1, RZ, 0xc0, !PT ;  /* 0x00000001f1ff7812 */ /* 0x040fe2000788c0ff */
[----:B------:R-:W-:Y:S01]  /*20f60*/  ULDC.64 UR4, c[0x0][0x118] ;  /* 0x0000460000047ab9 */ /* 0x000fe20000000a00 */
[C---:B------:R-:W-:Y:S01]  /*20f70*/  LEA R244, P2, R10.reuse, R141, 0x1 ;  /* 0x0000008d0af47211 */ /* 0x040fe200078408ff */
[----:B------:R-:W-:Y:S01]  /*20f80*/  BSSY B1, `(.L_x_2233) ;  /* 0x0000299000017945 */ /* 0x000fe20003800000 */
[----:B------:R-:W-:Y:S02]  /*20f90*/  LOP3.LUT P3, RZ, R241, 0x2, RZ, 0xc0, !PT ;  /* 0x00000002f1ff7812 */ /* 0x000fe4000786c0ff */
[C---:B------:R-:W-:Y:S02]  /*20fa0*/  LEA.HI.X R245, R10.reuse, R140, R4, 0x1, P2 ;  /* 0x0000008c0af57211 */ /* 0x040fe400010f0c04 */
[----:B------:R-:W-:Y:S02]  /*20fb0*/  IADD3 R3, P1, R10, R225, RZ ;  /* 0x000000e10a037210 */ /* 0x000fe40007f3e0ff */
[----:B------:R-:W-:Y:S02]  /*20fc0*/  IADD3.X R137, RZ, c[0x0][0x44], RZ, P0, !PT ;  /* 0x00001100ff897a10 */ /* 0x000fe400007fe4ff */
        /* <DEDUP_REMOVED lines=21> */
[----:B------:R-:W-:Y:S02]  /*21120*/  IADD3 R3, P2, R4, R225, RZ ;  /* 0x000000e104037210 */ /* 0x000fe40007f5e0ff */
[----:B------:R-:W-:Y:S01]  /*21130*/  ISETP.GT.AND P0, PT, R240, R229, PT ;  /* 0x000000e5f000720c */ /* 0x000fe20003f04270 */
        /* <DEDUP_REMOVED lines=450> */
[-C--:B------:R-:W-:Y:S02]  /*22d60*/  LOP3.LUT R3, R3, R11.reuse, RZ, 0x3c, !PT ;  /* 0x0000000b03037212 */ /* 0x080fe400078e3cff */
[----:B------:R-:W-:Y:S02]  /*22d70*/  ISETP.GE.AND P0, PT, R9, RZ, PT ;  /* 0x000000ff0900720c */ /* 0x000fe40003f06270 */
[----:B------:R-:W-:Y:S02]  /*22d80*/  ISETP.GE.AND P2, PT, R3, RZ, PT ;  /* 0x000000ff0300720c */ /* 0x000fe40003f46270 */
[----:B------:R-:W-:Y:S01]  /*22d90*/  LOP3.LUT R3, RZ, R11, RZ, 0x33, !PT ;  /* 0x0000000bff037212 */ /* 0x000fe200078e33ff */
        /* <DEDUP_REMOVED lines=25> */
[----:B------:R-:W-:Y:S01]  /*22f30*/  SEL R10, R3, R10, !P1 ;  /* 0x0000000a030a7207 */ /* 0x000fe20004800000 */
[----:B------:R-:W2:Y:S01]  /*22f40*/  LD.E.64 R8, [R136.64+0x38] ;  /* 0x0000380488087980 */ /* 0x000ea2000c101b00 */
[CC--:B------:R-:W-:Y:S02]  /*22f50*/  LEA R12, P1, R5.reuse, R238.reuse, 0x2 ;  /* 0x000000ee050c7211 */ /* 0x0c0fe400078210ff */
[C---:B------:R-:W-:Y:S02]  /*22f60*/  LEA R6, P0, R10.reuse, R238, 0x2 ;  /* 0x000000ee0a067211 */ /* 0x040fe400078010ff */
[-C--:B------:R-:W-:Y:S01]  /*22f70*/  LEA.HI.X.SX32 R13, R5, R239.reuse, 0x2, P1 ;  /* 0x000000ef050d7211 */ /* 0x080fe200008f16ff */
[C---:B------:R-:W-:Y:S01]  /*22f80*/  IMAD.IADD R5, R10.reuse, 0x1, -R5 ;  /* 0x000000010a057824 */ /* 0x040fe200078e0a05 */
[----:B------:R-:W-:Y:S03]  /*22f90*/  LEA.HI.X.SX32 R7, R10, R239, 0x2, P0 ;  /* 0x000000ef0a077211 */ /* 0x000fe600000f16ff */
[----:B------:R-:W-:Y:S01]  /*22fa0*/  IMAD R11, R11, R5, -0x80 ;  /* 0xffffff800b0b7424 */ /* 0x000fe200078e0205 */
[----:B------:R3:W5:Y:S04]  /*22fb0*/  LD.E R3, [R12.64] ;  /* 0x000000040c037980 */ /* 0x000768000c101900 */
[----:B------:R4:W5:Y:S04]  /*22fc0*/  LD.E R4, [R6.64] ;  /* 0x0000000406047980 */ /* 0x000968000c101900 */
[----:B---3--:R-:W3:Y:S01]  /*22fd0*/  LD.E.64 R12, [R136.64+0x20] ;  /* 0x00002004880c7980 */ /* 0x008ee2000c101b00 */
[----:B----4-:R-:W-:Y:S01]  /*22fe0*/  SHF.R.S32.HI R6, RZ, 0x1f, R11 ;  /* 0x0000001fff067819 */ /* 0x010fe2000001140b */
[-C--:B--2---:R-:W-:Y:S02]  /*22ff0*/  IMAD R5, R9, R11.reuse, RZ ;  /* 0x0000000b09057224 */ /* 0x084fe400078e02ff */
[C---:B------:R-:W-:Y:S04]  /*23000*/  IMAD.WIDE.U32 R10, R8.reuse, R11, RZ ;  /* 0x0000000b080a7225 */ /* 0x040fe800078e00ff */
[----:B------:R-:W-:Y:S04]  /*23010*/  IMAD R5, R8, R6, R5 ;  /* 0x0000000608057224 */ /* 0x000fe800078e0205 */
[----:B------:R-:W-:Y:S02]  /*23020*/  IMAD.IADD R11, R11, 0x1, R5 ;  /* 0x000000010b0b7824 */ /* 0x000fe400078e0205 */
[----:B-----5:R-:W-:Y:S05]  /*23030*/  IMAD.IADD R3, R3, 0x1, -R4 ;  /* 0x0000000103037824 */ /* 0x020fea00078e0a04 */
[----:B------:R-:W-:Y:S01]  /*23040*/  SHF.R.S32.HI R5, RZ, 0x1f, R3 ;  /* 0x0000001fff057819 */ /* 0x000fe20000011403 */
[----:B---3--:R-:W-:Y:S02]  /*23050*/  IMAD R4, R13, R3, RZ ;  /* 0x000000030d047224 */ /* 0x008fe400078e02ff */
[----:B------:R-:W-:Y:S04]  /*23060*/  IMAD.WIDE.U32 R10, R3, R12, R10 ;  /* 0x0000000c030a7225 */ /* 0x000fe800078e000a */
[----:B------:R-:W-:Y:S04]  /*23070*/  IMAD R4, R12, R5, R4 ;  /* 0x000000050c047224 */ /* 0x000fe800078e0204 */
[----:B------:R-:W-:Y:S01]  /*23080*/  IMAD.IADD R4, R11, 0x1, R4 ;  /* 0x000000010b047824 */ /* 0x000fe200078e0204 */
[----:B------:R-:W-:-:S05]  /*23090*/  BRA `(.L_x_2237) ;  /* 0x0000004000007947 */ /* 0x000fca0003800000 */
.L_x_2236:
[----:B------:R-:W-:Y:S02]  /*230a0*/  ULDC.64 UR4, c[0x0][0x118] ;  /* 0x0000460000047ab9 */ /* 0x000fe40000000a00 */
[----:B------:R-:W2:Y:S02]  /*230b0*/  LD.E R10, [R136.64+0x38] ;  /* 0x00003804880a7980 */ /* 0x000ea4000c101900 */
[----:B--2---:R-:W-:Y:S04]  /*230c0*/  LEA R10, -R10, RZ, 0x7 ;  /* 0x000000ff0a0a7211 */ /* 0x004fe800078e39ff */
[----:B------:R-:W-:Y:S02]  /*230d0*/  SHF.R.S32.HI R4, RZ, 0x1f, R10 ;  /* 0x0000001fff047819 */ /* 0x000fe4000001140a */
.L_x_2237:
[----:B------:R-:W-:Y:S05]  /*230e0*/  BSYNC B0 ;  /* 0x0000000000007941 */ /* 0x000fea0003800000 */
.L_x_2235:
[C---:B------:R-:W-:Y:S01]  /*230f0*/  LOP3.LUT P0, RZ, R241.reuse, 0x1, RZ, 0xc0, !PT ;  /* 0x00000001f1ff7812 */ /* 0x040fe2000780c0ff */
[----:B------:R-:W-:Y:S01]  /*23100*/  ULDC.64 UR4, c[0x0][0x118] ;  /* 0x0000460000047ab9 */ /* 0x000fe20000000a00 */
[C---:B----4-:R-:W-:Y:S02]  /*23110*/  LEA R18, P3, R10.reuse, R231, 0x1 ;  /* 0x000000e70a127211 */ /* 0x050fe400078608ff */
[----:B------:R-:W-:Y:S02]  /*23120*/  LOP3.LUT P1, RZ, R241, 0x2, RZ, 0xc0, !PT ;  /* 0x00000002f1ff7812 */ /* 0x000fe4000782c0ff */
[CC--:B------:R-:W-:Y:S02]  /*23130*/  LEA.HI.X R19, R10.reuse, R230.reuse, R4, 0x1, P3 ;  /* 0x000000e60a137211 */ /* 0x0c0fe400018f0c04 */
[----:B------:R-:W-:Y:S05]  /*23140*/  IADD3 R3, P2, R10, R227, RZ ;  /* 0x000000e30a037210 */ /* 0x000fea0007f5e0ff */
[----:B------:R-:W-:Y:S01]  /*23150*/  @!PT LDS RZ, [RZ] ;  /* 0x00000000fffff984 */ /* 0x000fe20000000800 */
[----:B------:R-:W-:Y:S01]  /*23160*/  @!PT LDS RZ, [RZ] ;  /* 0x00000000fffff984 */ /* 0x000fe20000000800 */
[----:B------:R-:W-:Y:S01]  /*23170*/  @!PT LDS RZ, [RZ] ;  /* 0x00000000fffff984 */ /* 0x000fe20000000800 */
[----:B------:R2:W-:Y:S01]  /*23180*/  @P0 LDGSTS.E.BYPASS.LTC128B.128 [R237+0x4000], [R18.64] ;  /* 0x0400000012ed0fae */ /* 0x0005e2000b901d44 */
[C---:B------:R-:W-:Y:S01]  /*23190*/  @P0 LEA R20, P4, R3.reuse, R231, 0x1 ;  /* 0x000000e703140211 */ /* 0x040fe200078808ff */
        /* <DEDUP_REMOVED lines=13> */
[C---:B------:R-:W-:Y:S02]  /*23270*/  @P1 LEA R10, P2, R4.reuse, R231, 0x1 ;  /* 0x000000e7040a1211 */ /* 0x040fe400078408ff */
[CCC-:B------:R-:W-:Y:S01]  /*23280*/  @P0 LEA.HI.X R17, R4.reuse, R230.reuse, R5.reuse, 0x1, P4 ;  /* 0x000000e604110211 */ /* 0x1c0fe200020f0c05 */
[----:B------:R-:W-:Y:S01]  /*23290*/  @!PT LDS RZ, [RZ] ;  /* 0x00000000fffff984 */ /* 0x000fe20000000800 */
[----:B------:R-:W-:Y:S01]  /*232a0*/  @!PT LDS RZ, [RZ] ;  /* 0x00000000fffff984 */ /* 0x000fe20000000800 */
[----:B------:R-:W-:Y:S01]  /*232b0*/  @!PT LDS RZ, [RZ] ;  /* 0x00000000fffff984 */ /* 0x000fe20000000800 */
[----:B------:R3:W-:Y:S01]  /*232c0*/  @P0 LDGSTS.E.BYPASS.LTC128B.128 [R237+0x4800], [R20.64] ;  /* 0x0480000014ed0fae */ /* 0x0007e2000b901d44 */
[CC--:B------:R-:W-:Y:S02]  /*232d0*/  @P1 LEA.HI.X R11, R4.reuse, R230.reuse, R5, 0x1, P2 ;  /* 0x000000e6040b1211 */ /* 0x0c0fe400010f0c05 */
[----:B------:R-:W-:Y:S01]  /*232e0*/  IADD3 R3, P3, R4, R227, RZ ;  /* 0x000000e304037210 */ /* 0x000fe20007f7e0ff */
[----:B------:R2:W-:Y:S03]  /*232f0*/  @!P0 STS.128 [R237+0x4800], RZ ;  /* 0x004800ffed008388 */ /* 0x0005e60000000c00 */
[CC--:B------:R-:W-:Y:S01]  /*23300*/  @P0 LEA R14, P4, R3.reuse, R231.reuse, 0x1 ;  /* 0x000000e7030e0211 */ /* 0x0c0fe200078808ff */
[----:B------:R-:W-:Y:S01]  /*23310*/  @!PT LDS RZ, [RZ] ;  /* 0x00000000fffff984 */ /* 0x000fe20000000800 */
[----:B------:R-:W-:Y:S01]  /*23320*/  @!PT LDS RZ, [RZ] ;  /* 0x00000000fffff984 */ /* 0x000fe20000000800 */
[----:B------:R-:W-:Y:S01]  /*23330*/  @!PT LDS RZ, [RZ] ;  /* 0x00000000fffff984 */ /* 0x000fe20000000800 */
[----:B------:R2:W-:Y:S01]  /*23340*/  @P1 LDGSTS.E.BYPASS.LTC128B.128 [R237+0x8800], [R12.64+0x80] ;  /* 0x088000800ced1fae */ /* 0x0005e2000b901d44 */
[----:B------:R-:W-:Y:S01]  /*23350*/  @P1 LEA R8, P2, R3, R231, 0x1 ;  /* 0x000000e703081211 */ /* 0x000fe200078408ff */
        /* <DEDUP_REMOVED lines=17> */
[----:B------:R2:W-:Y:S01]  /*23470*/  @P1 LDGSTS.E.BYPASS.LTC128B.128 [R237+0x9000], [R10.64+0x80] ;  /* 0x090000800aed1fae */ /* 0x0005e2000b901d44 */
[CC--:B------:R-:W-:Y:S02]  /*23480*/  @P1 LEA.HI.X R23, R4.reuse, R230.reuse, R5, 0x1, P2 ;  /* 0x000000e604171211 */ /* 0x0c0fe400010f0c05 */
[----:B------:R-:W-:Y:S01]  /*23490*/  IADD3 R3, P3, R4, R227, RZ ;  /* 0x000000e304037210 */ /* 0x000fe20007f7e0ff */
[----:B------:R2:W-:Y:S03]  /*234a0*/  @!P1 STS.128 [R237+0x9000], RZ ;  /* 0x009000ffed009388 */ /* 0x0005e60000000c00 */
[CC--:B------:R-:W-:Y:S01]  /*234b0*/  @P0 LEA R28, P4, R3.reuse, R231.reuse, 0x1 ;  /* 0x000000e7031c0211 */ /* 0x0c0fe200078808ff */
[----:B------:R-:W-:Y:S01]  /*234c0*/  @!PT LDS RZ, [RZ] ;  /* 0x00000000fffff984 */ /* 0x000fe20000000800 */
[----:B------:R-:W-:Y:S01]  /*234d0*/  @!PT LDS RZ, [RZ] ;  /* 0x00000000fffff984 */ /* 0x000fe20000000800 */
[----:B------:R-:W-:Y:S01]  /*234e0*/  @!PT LDS RZ, [RZ] ;  /* 0x00000000fffff984 */ /* 0x000fe20000000800 */
[----:B------:R2:W-:Y:S01]  /*234f0*/  @P0 LDGSTS.E.BYPASS.LTC128B.128 [R237+0x5800], [R14.64] ;  /* 0x058000000eed0fae */ /* 0x0005e2000b901d44 */
        /* <DEDUP_REMOVED lines=13> */
[C---:B---3--:R-:W-:Y:S02]  /*235d0*/  @P1 LEA R20, P3, R6.reuse, R231, 0x1 ;  /* 0x000000e706141211 */ /* 0x048fe400078608ff */
        /* <DEDUP_REMOVED lines=51> */
.L_x_2234:
[----:B--23--:R-:W-:Y:S05]  /*23910*/  BSYNC B1 ;  /* 0x0000000000017941 */ /* 0x00cfea0003800000 */
.L_x_2233:
        /* <DEDUP_REMOVED lines=98> */
[-CC-:B------:R-:W-:Y:S01]  /*23f40*/  FFMA.FTZ R145, R144, R134.reuse, -R151.reuse ;  /* 0x0000008690917223 */ /* 0x180fe20000010897 */
[----:B------:R-:W-:Y:S01]  /*23f50*/  ISETP.GT.AND P0, PT, R240, R229, PT ;  /* 0x000000e5f000720c */ /* 0x000fe20003f04270 */
[-C--:B------:R-:W-:Y:S02]  /*23f60*/  FFMA.FTZ R144, R9, R134.reuse, -R151 ;  /* 0x0000008609907223 */ /* 0x080fe40000010897 */
[-CC-:B------:R-:W-:Y:S02]  /*23f70*/  FFMA.FTZ R137, R8, R134.reuse, -R149.reuse ;  /* 0x0000008608897223 */ /* 0x180fe40000010895 */
[-CC-:B------:R-:W-:Y:S02]  /*23f80*/  FFMA.FTZ R143, R143, R134.reuse, -R149.reuse ;  /* 0x000000868f8f7223 */ /* 0x180fe40000010895 */
[-CC-:B------:R-:W-:Y:S01]  /*23f90*/  FFMA.FTZ R142, R142, R134.reuse, -R149.reuse ;  /* 0x000000868e8e7223 */ /* 0x180fe20000010895 */
[----:B------:R-:W2:Y:S01]  /*23fa0*/  MUFU.EX2 R2, R2 ;  /* 0x0000000200027308 */ /* 0x000ea20000000800 */
[-C--:B------:R-:W-:Y:S02]  /*23fb0*/  FFMA.FTZ R136, R7, R134.reuse, -R149 ;  /* 0x0000008607887223 */ /* 0x080fe40000010895 */
[-CC-:B------:R-:W-:Y:S02]  /*23fc0*/  FFMA.FTZ R157, R157, R134.reuse, -R151.reuse ;  /* 0x000000869d9d7223 */ /* 0x180fe40000010897 */
[-C--:B------:R-:W-:Y:S02]  /*23fd0*/  FFMA.FTZ R158, R158, R134.reuse, -R151 ;  /* 0x000000869e9e7223 */ /* 0x080fe40000010897 */
[-CC-:B------:R-:W-:Y:S02]  /*23fe0*/  FFMA.FTZ R163, R163, R134.reuse, -R149.reuse ;  /* 0x00000086a3a37223 */ /* 0x180fe40000010895 */
[-C--:B------:R-:W-:Y:S01]  /*23ff0*/  FFMA.FTZ R165, R165, R134.reuse, -R149 ;  /* 0x00000086a5a57223 */ /* 0x080fe20000010895 */
[----:B------:R-:W-:Y:S01]  /*24000*/  MUFU.EX2 R147, R147 ;  /* 0x0000009300937308 */ /* 0x000fe20000000800 */
[-CC-:B------:R-:W-:Y:S02]  /*24010*/  FFMA.FTZ R168, R168, R134.reuse, -R151.reuse ;  /* 0x00000086a8a87223 */ /* 0x180fe40000010897 */
[----:B------:R-:W-:Y:S02]  /*24020*/  FFMA.FTZ R169, R169, R134, -R151 ;  /* 0x00000086a9a97223 */ /* 0x000fe40000010897 */
        /* <DEDUP_REMOVED lines=19> */
[----:B------:R-:W-:Y:S01]  /*24160*/  FMUL.FTZ R24, R2, R108 ;  /* 0x0000006c02187220 */ /* 0x000fe20000410000 */
        /* <DEDUP_REMOVED lines=26> */
[----:B------:R-:W-:Y:S01]  /*24310*/  FMUL.FTZ R66, R0, R70 ;  /* 0x0000004600427220 */ /* 0x000fe20000410000 */
[----:B-1----:R-:W-:Y:S01]  /*24320*/  F2FP.BF16.PACK_AB R130, R144, R145 ;  /* 0x000000919082723e */ /* 0x002fe200000010ff */
[----:B------:R-:W-:Y:S02]  /*24330*/  FMUL.FTZ R67, R0, R71 ;  /* 0x0000004700437220 */ /* 0x000fe40000410000 */
[C---:B------:R-:W-:Y:S02]  /*24340*/  FMUL.FTZ R64, R2.reuse, R68 ;  /* 0x0000004402407220 */ /* 0x040fe40000410000 */
[----:B------:R-:W-:Y:S02]  /*24350*/  FMUL.FTZ R65, R2, R69 ;  /* 0x0000004502417220 */ /* 0x000fe40000410000 */
[----:B------:R-:W-:Y:S01]  /*24360*/  MUFU.EX2 R157, R157 ;  /* 0x0000009d009d7308 */ /* 0x000fe20000000800 */
[-CC-:B------:R-:W-:Y:S02]  /*24370*/  FFMA.FTZ R170, R170, R134.reuse, -R149.reuse ;  /* 0x00000086aaaa7223 */ /* 0x180fe40000010895 */
[-C--:B------:R-:W-:Y:S02]  /*24380*/  FFMA.FTZ R171, R171, R134.reuse, -R149 ;  /* 0x00000086abab7223 */ /* 0x080fe40000010895 */
[-CC-:B------:R-:W-:Y:S02]  /*24390*/  FFMA.FTZ R172, R172, R134.reuse, -R151.reuse ;  /* 0x00000086acac7223 */ /* 0x180fe40000010897 */
[-C--:B------:R-:W-:Y:S02]  /*243a0*/  FFMA.FTZ R173, R173, R134.reuse, -R151 ;  /* 0x00000086adad7223 */ /* 0x080fe40000010897 */
[-CC-:B------:R-:W-:Y:S01]  /*243b0*/  FFMA.FTZ R175, R175, R134.reuse, -R149.reuse ;  /* 0x00000086afaf7223 */ /* 0x180fe20000010895 */
[----:B------:R-:W1:Y:S01]  /*243c0*/  MUFU.EX2 R158, R158 ;  /* 0x0000009e009e7308 */ /* 0x000e620000000800 */
[-C--:B------:R-:W-:Y:S02]  /*243d0*/  FFMA.FTZ R176, R176, R134.reuse, -R149 ;  /* 0x00000086b0b07223 */ /* 0x080fe40000010895 */
[-CC-:B------:R-:W-:Y:S01]  /*243e0*/  FFMA.FTZ R179, R179, R134.reuse, -R151.reuse ;  /* 0x00000086b3b37223 */ /* 0x180fe20000010897 */
[----:B---3--:R-:W-:Y:S01]  /*243f0*/  F2FP.BF16.PACK_AB R131, R136, R137 ;  /* 0x000000898883723e */ /* 0x008fe200000010ff */
[-C--:B------:R-:W-:Y:S02]  /*24400*/  FFMA.FTZ R181, R181, R134.reuse, -R151 ;  /* 0x00000086b5b57223 */ /* 0x080fe40000010897 */
[-CC-:B------:R-:W-:Y:S02]  /*24410*/  FFMA.FTZ R180, R180, R134.reuse, -R149.reuse ;  /* 0x00000086b4b47223 */ /* 0x180fe40000010895 */
[-C--:B------:R-:W-:Y:S01]  /*24420*/  FFMA.FTZ R184, R184, R134.reuse, -R149 ;  /* 0x00000086b8b87223 */ /* 0x080fe20000010895 */
[----:B------:R-:W-:Y:S01]  /*24430*/  MUFU.EX2 R163, R163 ;  /* 0x000000a300a37308 */ /* 0x000fe20000000800 */
[C---:B------:R-:W-:Y:S05]  /*24440*/  HMMA.16816.F32.BF16 R4, R128.reuse, R12, R4 ;  /* 0x0000000c8004723c */ /* 0x040fea0000041804 */
[--C-:B------:R-:W-:Y:S02]  /*24450*/  FFMA.FTZ R185, R185, R134, -R151.reuse ;  /* 0x00000086b9b97223 */ /* 0x100fe40000010897 */
[C---:B------:R-:W-:Y:S01]  /*24460*/  FMUL.FTZ R12, R2.reuse, R120 ;  /* 0x00000078020c7220 */ /* 0x040fe20000410000 */
[C---:B------:R-:W-:Y:S01]  /*24470*/  HMMA.16816.F32.BF16 R8, R128.reuse, R14, R8 ;  /* 0x0000000e8008723c */ /* 0x040fe20000041808 */
[----:B------:R-:W3:Y:S03]  /*24480*/  MUFU.EX2 R165, R165 ;  /* 0x000000a500a57308 */ /* 0x000ee60000000800 */
[----:B------:R-:W-:Y:S01]  /*24490*/  FMUL.FTZ R13, R2, R121 ;  /* 0x00000079020d7220 */ /* 0x000fe20000410000 */
[----:B-1----:R-:W-:Y:S01]  /*244a0*/  F2FP.BF16.PACK_AB R70, R158, R157 ;  /* 0x0000009d9e46723e */ /* 0x002fe200000010ff */
[----:B------:R-:W-:Y:S02]  /*244b0*/  FFMA.FTZ R187, R187, R134, -R151 ;  /* 0x00000086bbbb7223 */ /* 0x000fe40000010897 */
[C---:B------:R-:W-:Y:S03]  /*244c0*/  FMUL.FTZ R14, R0.reuse, R122 ;  /* 0x0000007a000e7220 */ /* 0x040fe60000410000 */
[----:B------:R-:W-:Y:S01]  /*244d0*/  MUFU.EX2 R168, R168 ;  /* 0x000000a800a87308 */ /* 0x000fe20000000800 */
[----:B------:R-:W-:Y:S02]  /*244e0*/  FMUL.FTZ R15, R0, R123 ;  /* 0x0000007b000f7220 */ /* 0x000fe40000410000 */
[-CC-:B------:R-:W-:Y:S02]  /*244f0*/  FFMA.FTZ R189, R189, R134.reuse, -R149.reuse ;  /* 0x00000086bdbd7223 */ /* 0x180fe40000010895 */
[-C--:B------:R-:W-:Y:S02]  /*24500*/  FFMA.FTZ R191, R191, R134.reuse, -R149 ;  /* 0x00000086bfbf7223 */ /* 0x080fe40000010895 */
[-CC-:B------:R-:W-:Y:S01]  /*24510*/  FFMA.FTZ R192, R249, R134.reuse, -R151.reuse ;  /* 0x00000086f9c07223 */ /* 0x180fe20000010897 */
[C---:B------:R-:W-:Y:S02]  /*24520*/  HMMA.16816.F32.BF16 R12, R128.reuse, R20, R12 ;  /* 0x00000014800c723c */ /* 0x040fe4000004180c */
[----:B------:R-:W-:Y:S01]  /*24530*/  MUFU.EX2 R169, R169 ;  /* 0x000000a900a97308 */ /* 0x000fe20000000800 */
[-C--:B------:R-:W-:Y:S02]  /*24540*/  FFMA.FTZ R193, R248, R134.reuse, -R151 ;  /* 0x00000086f8c17223 */ /* 0x080fe40000010897 */
[--C-:B------:R-:W-:Y:S01]  /*24550*/  FFMA.FTZ R194, R247, R134, -R149.reuse ;  /* 0x00000086f7c27223 */ /* 0x100fe20000010895 */
[----:B---3--:R-:W-:Y:S01]  /*24560*/  F2FP.BF16.PACK_AB R71, R165, R163 ;  /* 0x000000a3a547723e */ /* 0x008fe200000010ff */
        /* <DEDUP_REMOVED lines=8> */
[----:B------:R-:W-:Y:S01]  /*245f0*/  MUFU.EX2 R171, R171 ;  /* 0x000000ab00ab7308 */ /* 0x000fe20000000800 */
        /* <DEDUP_REMOVED lines=12> */
[----:B------:R-:W-:Y:S02]  /*246c0*/  FMUL.FTZ R31, R0, R107 ;  /* 0x0000006b001f7220 */ /* 0x000fe40000410000 */
        /* <DEDUP_REMOVED lines=34> */
[--C-:B------:R-:W-:Y:S01]  /*248f0*/  FFMA.FTZ R167, R167, R134, -R151.reuse ;  /* 0x00000086a7a77223 */ /* 0x100fe20000010897 */
[----:B---3--:R-:W-:Y:S01]  /*24900*/  F2FP.BF16.PACK_AB R69, R107, R106 ;  /* 0x0000006a6b45723e */ /* 0x008fe200000010ff */
[----:B------:R-:W-:Y:S02]  /*24910*/  FFMA.FTZ R166, R166, R134, -R151 ;  /* 0x00000086a6a67223 */ /* 0x000fe40000010897 */
[C---:B------:R-:W-:Y:S01]  /*24920*/  FMUL.FTZ R52, R2.reuse, R80 ;  /* 0x0000005002347220 */ /* 0x040fe20000410000 */
[C---:B------:R-:W-:Y:S03]  /*24930*/  HMMA.16816.F32.BF16 R48, R128.reuse, R54, R48 ;  /* 0x000000368030723c */ /* 0x040fe60000041830 */
[----:B------:R-:W-:Y:S01]  /*24940*/  MUFU.EX2 R179, R179 ;  /* 0x000000b300b37308 */ /* 0x000fe20000000800 */
[----:B------:R-:W-:Y:S02]  /*24950*/  FMUL.FTZ R53, R2, R81 ;  /* 0x0000005102357220 */ /* 0x000fe40000410000 */
[--C-:B------:R-:W-:Y:S02]  /*24960*/  FFMA.FTZ R164, R164, R134, -R149.reuse ;  /* 0x00000086a4a47223 */ /* 0x100fe40000010895 */
[C---:B------:R-:W-:Y:S04]  /*24970*/  FMUL.FTZ R54, R0.reuse, R82 ;  /* 0x0000005200367220 */ /* 0x040fe80000410000 */
[----:B------:R-:W-:Y:S01]  /*24980*/  FMUL.FTZ R55, R0, R83 ;  /* 0x0000005300377220 */ /* 0x000fe20000410000 */
[----:B------:R-:W-:Y:S01]  /*24990*/  MUFU.EX2 R181, R181 ;  /* 0x000000b500b57308 */ /* 0x000fe20000000800 */
[----:B------:R-:W3:Y:S01]  /*249a0*/  LDSM.16.MT88.4 R80, [R216+0xc800] ;  /* 0x00c80000d850783b */ /* 0x000ee20000004200 */
[-C--:B------:R-:W-:Y:S02]  /*249b0*/  FFMA.FTZ R162, R162, R134.reuse, -R149 ;  /* 0x00000086a2a27223 */ /* 0x080fe40000010895 */
[-CC-:B------:R-:W-:Y:S02]  /*249c0*/  FFMA.FTZ R161, R161, R134.reuse, -R151.reuse ;  /* 0x00000086a1a17223 */ /* 0x180fe40000010897 */
[C---:B------:R-:W-:Y:S03]  /*249d0*/  HMMA.16816.F32.BF16 R52, R128.reuse, R60, R52 ;  /* 0x0000003c8034723c */ /* 0x040fe60000041834 */
[-C--:B------:R-:W-:Y:S01]  /*249e0*/  FFMA.FTZ R160, R160, R134.reuse, -R151 ;  /* 0x00000086a0a07223 */ /* 0x080fe20000010897 */
[----:B------:R-:W5:Y:S01]  /*249f0*/  MUFU.EX2 R180, R180 ;  /* 0x000000b400b47308 */ /* 0x000f620000000800 */
        /* <DEDUP_REMOVED lines=28> */
[C---:B---3--:R-:W-:Y:S04]  /*24bc0*/  HMMA.16816.F32.BF16 R12, R68.reuse, R80, R12 ;  /* 0x00000050440c723c */ /* 0x048fe8000004180c */
[----:B------:R-:W-:Y:S01]  /*24bd0*/  MOV R0, R3 ;  /* 0x0000000300007202 */ /* 0x000fe20000000f00 */
[----:B------:R-:W-:Y:S01]  /*24be0*/  FFMA.FTZ R147, R2, R243, R147 ;  /* 0x000000f302937223 */ /* 0x000fe20000010093 */
[----:B------:R-:W-:Y:S01]  /*24bf0*/  MOV R2, R132 ;  /* 0x0000008400027202 */ /* 0x000fe20000000f00 */
[----:B------:R-:W-:Y:S01]  /*24c00*/  FADD.FTZ R143, R142, R143 ;  /* 0x0000008f8e8f7221 */ /* 0x000fe20000010000 */
[C---:B------:R-:W-:Y:S01]  /*24c10*/  HMMA.16816.F32.BF16 R16, R68.reuse, R82, R16 ;  /* 0x000000524410723c */ /* 0x040fe20000041810 */
[----:B------:R-:W-:Y:S01]  /*24c20*/  LDSM.16.MT88.4 R80, [R214+0x10800] ;  /* 0x01080000d650783b */ /* 0x000fe20000004200 */
[----:B------:R-:W3:Y:S02]  /*24c30*/  MUFU.EX2 R192, R192 ;  /* 0x000000c000c07308 */ /* 0x000ee40000000800 */
        /* <DEDUP_REMOVED lines=11> */
[C---:B------:R-:W-:Y:S04]  /*24cf0*/  HMMA.16816.F32.BF16 R28, R68.reuse, R88, R28 ;  /* 0x00000058441c723c */ /* 0x040fe8000004181c */
[----:B------:R-:W-:Y:S02]  /*24d00*/  FADD.FTZ R144, R104, R144 ;  /* 0x0000009068907221 */ /* 0x000fe40000010000 */
[----:B------:R-:W-:Y:S02]  /*24d10*/  FADD.FTZ R107, R107, R136 ;  /* 0x000000886b6b7221 */ /* 0x000fe40000010000 */
[C---:B------:R-:W-:Y:S01]  /*24d20*/  HMMA.16816.F32.BF16 R32, R68.reuse, R90, R32 ;  /* 0x0000005a4420723c */ /* 0x040fe20000041820 */
[----:B------:R-:W-:Y:S01]  /*24d30*/  LDSM.16.MT88.4 R88, [R216+0x11000] ;  /* 0x01100000d858783b */ /* 0x000fe20000004200 */
[----:B------:R-:W1:Y:S02]  /*24d40*/  MUFU.EX2 R195, R195 ;  /* 0x000000c300c37308 */ /* 0x000e640000000800 */
[----:B------:R-:W-:Y:S02]  /*24d50*/  FADD.FTZ R105, R105, R144 ;  /* 0x0000009069697221 */ /* 0x000fe40000010000 */
[----:B------:R-:W-:Y:S02]  /*24d60*/  FADD.FTZ R107, R163, R107 ;  /* 0x0000006ba36b7221 */ /* 0x000fe40000010000 */
[C---:B--2---:R-:W-:Y:S04]  /*24d70*/  HMMA.16816.F32.BF16 R36, R68.reuse, R84, R36 ;  /* 0x000000544424723c */ /* 0x044fe80000041824 */
[----:B------:R-:W-:Y:S01]  /*24d80*/  MUFU.EX2 R198, R198 ;  /* 0x000000c600c67308 */ /* 0x000fe20000000800 */
[----:B------:R-:W-:Y:S02]  /*24d90*/  FADD.FTZ R105, R157, R105 ;  /* 0x000000699d697221 */ /* 0x000fe40000010000 */
[----:B------:R-:W-:Y:S01]  /*24da0*/  FADD.FTZ R165, R165, R107 ;  /* 0x0000006ba5a57221 */ /* 0x000fe20000010000 */
[C---:B------:R-:W-:Y:S01]  /*24db0*/  HMMA.16816.F32.BF16 R40, R68.reuse, R86, R40 ;  /* 0x000000564428723c */ /* 0x040fe20000041828 */
[----:B------:R-:W-:Y:S03]  /*24dc0*/  LDSM.16.MT88.4 R84, [R214+0xd000] ;  /* 0x00d00000d654783b */ /* 0x000fe60000004200 */
[----:B------:R-:W-:Y:S02]  /*24dd0*/  FADD.FTZ R158, R158, R105 ;  /* 0x000000699e9e7221 */ /* 0x000fe40000010000 */
[----:B------:R-:W2:Y:S01]  /*24de0*/  MUFU.EX2 R199, R199 ;  /* 0x000000c700c77308 */ /* 0x000ea20000000800 */
[----:B------:R-:W-:Y:S01]  /*24df0*/  FADD.FTZ R165, R170, R165 ;  /* 0x000000a5aaa57221 */ /* 0x000fe20000010000 */
[C---:B----4-:R-:W-:Y:S04]  /*24e00*/  HMMA.16816.F32.BF16 R44, R68.reuse, R76, R44 ;  /* 0x0000004c442c723c */ /* 0x050fe8000004182c */
[----:B------:R-:W-:Y:S04]  /*24e10*/  FADD.FTZ R158, R168, R158 ;  /* 0x0000009ea89e7221 */ /* 0x000fe80000010000 */
        /* <DEDUP_REMOVED lines=8> */
[C---:B------:R-:W-:Y:S08]  /*24ea0*/  HMMA.16816.F32.BF16 R60, R68.reuse, R80, R60 ;  /* 0x00000050443c723c */ /* 0x040ff0000004183c */
[----:B------:R-:W-:Y:S01]  /*24eb0*/  HMMA.16816.F32.BF16 R64, R68, R82, R64 ;  /* 0x000000524440723c */ /* 0x000fe20000041840 */
[----:B------:R-:W2:Y:S01]  /*24ec0*/  LDSM.16.MT88.4 R80, [R215+0xd000] ;  /* 0x00d00000d750783b */ /* 0x000ea20000004200 */
[----:B------:R-:W-:Y:S05]  /*24ed0*/  MUFU.EX2 R188, R188 ;  /* 0x000000bc00bc7308 */ /* 0x000fea0000000800 */
[C---:B------:R-:W-:Y:S01]  /*24ee0*/  F2FP.BF16.PACK_AB R68, R169.reuse, R168 ;  /* 0x000000a8a944723e */ /* 0x040fe200000010ff */
[----:B------:R-:W-:Y:S01]  /*24ef0*/  FADD.FTZ R169, R169, R158 ;  /* 0x0000009ea9a97221 */ /* 0x000fe20000010000 */
[----:B------:R-:W-:Y:S03]  /*24f00*/  F2FP.BF16.PACK_AB R69, R171, R170 ;  /* 0x000000aaab45723e */ /* 0x000fe600000010ff */
[----:B------:R-:W-:Y:S01]  /*24f10*/  F2FP.BF16.PACK_AB R70, R173, R172 ;  /* 0x000000acad46723e */ /* 0x000fe200000010ff */
[----:B------:R-:W1:Y:S01]  /*24f20*/  MUFU.EX2 R186, R186 ;  /* 0x000000ba00ba7308 */ /* 0x000e620000000800 */
[----:B------:R-:W-:Y:S01]  /*24f30*/  F2FP.BF16.PACK_AB R71, R176, R175 ;  /* 0x000000afb047723e */ /* 0x000fe200000010ff */
[----:B------:R-:W-:Y:S02]  /*24f40*/  FADD.FTZ R171, R171, R165 ;  /* 0x000000a5abab7221 */ /* 0x000fe40000010000 */
[----:B------:R-:W-:Y:S02]  /*24f50*/  FADD.FTZ R169, R172, R169 ;  /* 0x000000a9aca97221 */ /* 0x000fe40000010000 */
[----:B------:R-:W-:Y:S02]  /*24f60*/  FADD.FTZ R171, R175, R171 ;  /* 0x000000abafab7221 */ /* 0x000fe40000010000 */
[C---:B----4-:R-:W-:Y:S02]  /*24f70*/  HMMA.16816.F32.BF16 R4, R68.reuse, R76, R4 ;  /* 0x0000004c4404723c */ /* 0x050fe40000041804 */
[----:B------:R-:W4:Y:S01]  /*24f80*/  MUFU.EX2 R183, R183 ;  /* 0x000000b700b77308 */ /* 0x000f220000000800 */
[----:B------:R-:W-:Y:S02]  /*24f90*/  FADD.FTZ R176, R176, R171 ;  /* 0x000000abb0b07221 */ /* 0x000fe40000010000 */
[----:B------:R-:W-:Y:S02]  /*24fa0*/  FADD.FTZ R173, R173, R169 ;  /* 0x000000a9adad7221 */ /* 0x000fe40000010000 */
[----:B-----5:R-:W-:Y:S01]  /*24fb0*/  FADD.FTZ R176, R180, R176 ;  /* 0x000000b0b4b07221 */ /* 0x020fe20000010000 */
[C---:B------:R-:W-:Y:S01]  /*24fc0*/  HMMA.16816.F32.BF16 R8, R68.reuse, R78, R8 ;  /* 0x0000004e4408723c */ /* 0x040fe20000041808 */
[----:B------:R-:W5:Y:S03]  /*24fd0*/  LDSM.16.MT88.4 R76, [R218+0x11000] ;  /* 0x01100000da4c783b */ /* 0x000f660000004200 */
[----:B------:R-:W-:Y:S01]  /*24fe0*/  MUFU.EX2 R182, R182 ;  /* 0x000000b600b67308 */ /* 0x000fe20000000800 */
[----:B------:R-:W-:Y:S03]  /*24ff0*/  FADD.FTZ R173, R179, R173 ;  /* 0x000000adb3ad7221 */ /* 0x000fe60000010000 */
[C---:B-1----:R-:W-:Y:S06]  /*25000*/  HMMA.16816.F32.BF16 R12, R68.reuse, R72, R12 ;  /* 0x00000048440c723c */ /* 0x042fec000004180c */
[----:B------:R-:W1:Y:S02]  /*25010*/  MUFU.EX2 R178, R178 ;  /* 0x000000b200b27308 */ /* 0x000e640000000800 */
[C---:B------:R-:W-:Y:S01]  /*25020*/  HMMA.16816.F32.BF16 R16, R68.reuse, R74, R16 ;  /* 0x0000004a4410723c */ /* 0x040fe20000041810 */
[----:B------:R-:W1:Y:S07]  /*25030*/  LDSM.16.MT88.4 R72, [R218+0xd800] ;  /* 0x00d80000da48783b */ /* 0x000e6e0000004200 */
[C---:B--2---:R-:W-:Y:S01]  /*25040*/  HMMA.16816.F32.BF16 R20, R68.reuse, R80, R20 ;  /* 0x000000504414723c */ /* 0x044fe20000041814 */
[----:B------:R-:W-:Y:S07]  /*25050*/  MUFU.EX2 R177, R177 ;  /* 0x000000b100b17308 */ /* 0x000fee0000000800 */
[C---:B------:R-:W-:Y:S01]  /*25060*/  HMMA.16816.F32.BF16 R24, R68.reuse, R82, R24 ;  /* 0x000000524418723c */ /* 0x040fe20000041818 */
[----:B------:R-:W2:Y:S02]  /*25070*/  LDSM.16.MT88.4 R80, [R215+0xd800] ;  /* 0x00d80000d750783b */ /* 0x000ea40000004200 */
[----:B------:R-:W1:Y:S05]  /*25080*/  MUFU.EX2 R174, R174 ;  /* 0x000000ae00ae7308 */ /* 0x000e6a0000000800 */
[C---:B------:R-:W-:Y:S05]  /*25090*/  HMMA.16816.F32.BF16 R28, R68.reuse, R84, R28 ;  /* 0x00000054441c723c */ /* 0x040fea000004181c */
[----:B------:R-:W1:Y:S03]  /*250a0*/  MUFU.EX2 R167, R167 ;  /* 0x000000a700a77308 */ /* 0x000e660000000800 */
[C---:B------:R-:W-:Y:S01]  /*250b0*/  HMMA.16816.F32.BF16 R32, R68.reuse, R86, R32 ;  /* 0x000000564420723c */ /* 0x040fe20000041820 */
[----:B------:R-:W-:Y:S06]  /*250c0*/  LDSM.16.MT88.4 R84, [R216+0x11800] ;  /* 0x01180000d854783b */ /* 0x000fec0000004200 */
[----:B------:R-:W-:Y:S01]  /*250d0*/  MUFU.EX2 R166, R166 ;  /* 0x000000a600a67308 */ /* 0x000fe20000000800 */
[C---:B-----5:R-:W-:Y:S08]  /*250e0*/  HMMA.16816.F32.BF16 R36, R68.reuse, R76, R36 ;  /* 0x0000004c4424723c */ /* 0x060ff00000041824 */
[C---:B------:R-:W-:Y:S01]  /*250f0*/  HMMA.16816.F32.BF16 R40, R68.reuse, R78, R40 ;  /* 0x0000004e4428723c */ /* 0x040fe20000041828 */
[----:B------:R-:W5:Y:S01]  /*25100*/  LDSM.16.MT88.4 R76, [R214+0xd800] ;  /* 0x00d80000d64c783b */ /* 0x000f620000004200 */
[----:B------:R-:W1:Y:S06]  /*25110*/  MUFU.EX2 R164, R164 ;  /* 0x000000a400a47308 */ /* 0x000e6c0000000800 */
[C---:B------:R-:W-:Y:S04]  /*25120*/  HMMA.16816.F32.BF16 R44, R68.reuse, R88, R44 ;  /* 0x00000058442c723c */ /* 0x040fe8000004182c */
[----:B------:R-:W1:Y:S04]  /*25130*/  MUFU.EX2 R162, R162 ;  /* 0x000000a200a27308 */ /* 0x000e680000000800 */
[C---:B------:R-:W-:Y:S01]  /*25140*/  HMMA.16816.F32.BF16 R48, R68.reuse, R90, R48 ;  /* 0x0000005a4430723c */ /* 0x040fe20000041830 */
[----:B------:R-:W-:Y:S05]  /*25150*/  LDSM.16.MT88.4 R88, [R216+0x12000] ;  /* 0x01200000d858783b */ /* 0x000fea0000004200 */
        /* <DEDUP_REMOVED lines=9> */
[----:B------:R-:W2:Y:S01]  /*251f0*/  MUFU.EX2 R156, R156 ;  /* 0x0000009c009c7308 */ /* 0x000ea20000000800 */
[C---:B------:R-:W-:Y:S01]  /*25200*/  F2FP.BF16.PACK_AB R68, R181.reuse, R179 ;  /* 0x000000b3b544723e */ /* 0x040fe200000010ff */
[----:B------:R-:W-:Y:S01]  /*25210*/  FADD.FTZ R181, R181, R173 ;  /* 0x000000adb5b57221 */ /* 0x000fe20000010000 */
[C---:B------:R-:W-:Y:S03]  /*25220*/  F2FP.BF16.PACK_AB R69, R184.reuse, R180 ;  /* 0x000000b4b845723e */ /* 0x040fe600000010ff */
[----:B------:R-:W-:Y:S01]  /*25230*/  F2FP.BF16.PACK_AB R70, R187, R185 ;  /* 0x000000b9bb46723e */ /* 0x000fe200000010ff */
[----:B------:R-:W-:Y:S01]  /*25240*/  FADD.FTZ R184, R184, R176 ;  /* 0x000000b0b8b87221 */ /* 0x000fe20000010000 */
[----:B------:R-:W-:Y:S01]  /*25250*/  F2FP.BF16.PACK_AB R71, R191, R189 ;  /* 0x000000bdbf47723e */ /* 0x000fe200000010ff */
[----:B------:R-:W-:Y:S01]  /*25260*/  FADD.FTZ R181, R185, R181 ;  /* 0x000000b5b9b57221 */ /* 0x000fe20000010000 */
[----:B------:R-:W2:Y:S01]  /*25270*/  MUFU.EX2 R154, R154 ;  /* 0x0000009a009a7308 */ /* 0x000ea20000000800 */
[----:B------:R-:W-:Y:S02]  /*25280*/  FADD.FTZ R184, R189, R184 ;  /* 0x000000b8bdb87221 */ /* 0x000fe40000010000 */
[----:B------:R-:W-:Y:S02]  /*25290*/  FADD.FTZ R187, R187, R181 ;  /* 0x000000b5bbbb7221 */ /* 0x000fe40000010000 */
[C---:B-1----:R-:W-:Y:S03]  /*252a0*/  HMMA.16816.F32.BF16 R4, R68.reuse, R72, R4 ;  /* 0x000000484404723c */ /* 0x042fe60000041804 */
[----:B------:R-:W-:Y:S02]  /*252b0*/  FADD.FTZ R191, R191, R184 ;  /* 0x000000b8bfbf7221 */ /* 0x000fe40000010000 */
[----:B------:R-:W-:Y:S01]  /*252c0*/  MUFU.EX2 R155, R155 ;  /* 0x0000009b009b7308 */ /* 0x000fe20000000800 */
[----:B---3--:R-:W-:Y:S02]  /*252d0*/  FADD.FTZ R187, R192, R187 ;  /* 0x000000bbc0bb7221 */ /* 0x008fe40000010000 */
[C---:B------:R-:W-:Y:S01]  /*252e0*/  HMMA.16816.F32.BF16 R8, R68.reuse, R74, R8 ;  /* 0x0000004a4408723c */ /* 0x040fe20000041808 */
[----:B------:R-:W1:Y:S03]  /*252f0*/  LDSM.16.MT88.4 R72, [R218+0x11800] ;  /* 0x01180000da48783b */ /* 0x000e660000004200 */
[----:B------:R-:W-:Y:S03]  /*25300*/  FADD.FTZ R191, R194, R191 ;  /* 0x000000bfc2bf7221 */ /* 0x000fe60000010000 */
[----:B------:R-:W3:Y:S01]  /*25310*/  MUFU.EX2 R153, R153 ;  /* 0x0000009900997308 */ /* 0x000ee20000000800 */
[C---:B------:R-:W-:Y:S08]  /*25320*/  HMMA.16816.F32.BF16 R12, R68.reuse, R100, R12 ;  /* 0x00000064440c723c */ /* 0x040ff0000004180c */
[C---:B------:R-:W-:Y:S01]  /*25330*/  HMMA.16816.F32.BF16 R16, R68.reuse, R102, R16 ;  /* 0x000000664410723c */ /* 0x040fe20000041810 */
[----:B------:R-:W-:Y:S01]  /*25340*/  LDSM.16.MT88.4 R100, [R214+0xf800] ;  /* 0x00f80000d664783b */ /* 0x000fe20000004200 */
[----:B------:R-:W1:Y:S06]  /*25350*/  MUFU.EX2 R152, R152 ;  /* 0x0000009800987308 */ /* 0x000e6c0000000800 */
[C---:B--2---:R-:W-:Y:S04]  /*25360*/  HMMA.16816.F32.BF16 R20, R68.reuse, R80, R20 ;  /* 0x000000504414723c */ /* 0x044fe80000041814 */
[----:B------:R-:W-:Y:S04]  /*25370*/  MUFU.EX2 R150, R150 ;  /* 0x0000009600967308 */ /* 0x000fe80000000800 */
[C---:B------:R-:W-:Y:S01]  /*25380*/  HMMA.16816.F32.BF16 R24, R68.reuse, R82, R24 ;  /* 0x000000524418723c */ /* 0x040fe20000041818 */
[----:B------:R-:W2:Y:S05]  /*25390*/  LDSM.16.MT88.4 R80, [R215+0x11800] ;  /* 0x01180000d750783b */ /* 0x000eaa0000004200 */
[----:B------:R-:W-:Y:S02]  /*253a0*/  MUFU.EX2 R151, R151 ;  /* 0x0000009700977308 */ /* 0x000fe40000000800 */
[C---:B-----5:R-:W-:Y:S08]  /*253b0*/  HMMA.16816.F32.BF16 R28, R68.reuse, R76, R28 ;  /* 0x0000004c441c723c */ /* 0x060ff0000004181c */
[C---:B------:R-:W-:Y:S01]  /*253c0*/  HMMA.16816.F32.BF16 R32, R68.reuse, R78, R32 ;  /* 0x0000004e4420723c */ /* 0x040fe20000041820 */
[----:B------:R-:W5:Y:S01]  /*253d0*/  LDSM.16.MT88.4 R76, [R214+0x11800] ;  /* 0x01180000d64c783b */ /* 0x000f620000004200 */
[----:B------:R-:W2:Y:S06]  /*253e0*/  MUFU.EX2 R135, R135 ;  /* 0x0000008700877308 */ /* 0x000eac0000000800 */
[C---:B-1----:R-:W-:Y:S04]  /*253f0*/  HMMA.16816.F32.BF16 R36, R68.reuse, R72, R36 ;  /* 0x000000484424723c */ /* 0x042fe80000041824 */
[----:B------:R-:W1:Y:S04]  /*25400*/  MUFU.EX2 R149, R149 ;  /* 0x0000009500957308 */ /* 0x000e680000000800 */
        /* <DEDUP_REMOVED lines=8> */
[C---:B-----5:R-:W-:Y:S08]  /*25490*/  HMMA.16816.F32.BF16 R60, R68.reuse, R76, R60 ;  /* 0x0000004c443c723c */ /* 0x060ff0000004183c */
[----:B------:R-:W-:Y:S01]  /*254a0*/  HMMA.16816.F32.BF16 R64, R68, R78, R64 ;  /* 0x0000004e4440723c */ /* 0x000fe20000041840 */
[----:B------:R-:W5:Y:S06]  /*254b0*/  LDSM.16.MT88.4 R76, [R214+0xe000] ;  /* 0x00e00000d64c783b */ /* 0x000f6c0000004200 */
        /* <DEDUP_REMOVED lines=15> */
[C---:B------:R-:W-:Y:S08]  /*255b0*/  HMMA.16816.F32.BF16 R12, R68.reuse, R84, R12 ;  /* 0x00000054440c723c */ /* 0x040ff0000004180c */
[C---:B------:R-:W-:Y:S01]  /*255c0*/  HMMA.16816.F32.BF16 R16, R68.reuse, R86, R16 ;  /* 0x000000564410723c */ /* 0x040fe20000041810 */
[----:B------:R-:W3:Y:S07]  /*255d0*/  LDSM.16.MT88.4 R84, [R214+0x12000] ;  /* 0x01200000d654783b */ /* 0x000eee0000004200 */
[C---:B--2---:R-:W-:Y:S08]  /*255e0*/  HMMA.16816.F32.BF16 R20, R68.reuse, R80, R20 ;  /* 0x000000504414723c */ /* 0x044ff00000041814 */
[C---:B------:R-:W-:Y:S01]  /*255f0*/  HMMA.16816.F32.BF16 R24, R68.reuse, R82, R24 ;  /* 0x000000524418723c */ /* 0x040fe20000041818 */
[----:B------:R-:W2:Y:S07]  /*25600*/  LDSM.16.MT88.4 R80, [R218+0xe800] ;  /* 0x00e80000da50783b */ /* 0x000eae0000004200 */
[C---:B-----5:R-:W-:Y:S08]  /*25610*/  HMMA.16816.F32.BF16 R28, R68.reuse, R76, R28 ;  /* 0x0000004c441c723c */ /* 0x060ff0000004181c */
[C---:B------:R-:W-:Y:S01]  /*25620*/  HMMA.16816.F32.BF16 R32, R68.reuse, R78, R32 ;  /* 0x0000004e4420723c */ /* 0x040fe20000041820 */
[----:B------:R-:W5:Y:S07]  /*25630*/  LDSM.16.MT88.4 R76, [R215+0xe800] ;  /* 0x00e80000d74c783b */ /* 0x000f6e0000004200 */
        /* <DEDUP_REMOVED lines=11> */
[----:B------:R-:W-:Y:S06]  /*256f0*/  LDSM.16.MT88.4 R84, [R216+0x12800] ;  /* 0x01280000d854783b */ /* 0x000fec0000004200 */
[C---:B------:R-:W-:Y:S01]  /*25700*/  F2FP.BF16.PACK_AB R68, R188.reuse, R190 ;  /* 0x000000bebc44723e */ /* 0x040fe200000010ff */
[----:B------:R-:W-:Y:S01]  /*25710*/  FADD.FTZ R188, R188, R199 ;  /* 0x000000c7bcbc7221 */ /* 0x000fe20000010000 */
[C---:B----4-:R-:W-:Y:S03]  /*25720*/  F2FP.BF16.PACK_AB R69, R183.reuse, R186 ;  /* 0x000000bab745723e */ /* 0x050fe600000010ff */
        /* <DEDUP_REMOVED lines=14> */
[----:B------:R-:W-:Y:S07]  /*25810*/  LDSM.16.MT88.4 R96, [R214+0x13000] ;  /* 0x01300000d660783b */ /* 0x000fee0000004200 */
        /* <DEDUP_REMOVED lines=32> */
[----:B------:R-:W2:Y:S03]  /*25a20*/  LDSM.16.MT88.4 R80, [R218+0x13000] ;  /* 0x01300000da50783b */ /* 0x000ea60000004200 */
[----:B------:R-:W-:Y:S02]  /*25a30*/  FADD.FTZ R156, R152, R156 ;  /* 0x0000009c989c7221 */ /* 0x000fe40000010000 */
[----:B------:R-:W-:Y:S02]  /*25a40*/  FADD.FTZ R160, R155, R160 ;  /* 0x000000a09ba07221 */ /* 0x000fe40000010000 */
[C---:B---3--:R-:W-:Y:S04]  /*25a50*/  HMMA.16816.F32.BF16 R12, R68.reuse, R76, R12 ;  /* 0x0000004c440c723c */ /* 0x048fe8000004180c */
[----:B------:R-:W-:Y:S02]  /*25a60*/  FADD.FTZ R156, R135, R156 ;  /* 0x0000009c879c7221 */ /* 0x000fe40000010000 */
[----:B------:R-:W-:Y:S02]  /*25a70*/  FADD.FTZ R160, R150, R160 ;  /* 0x000000a096a07221 */ /* 0x000fe40000010000 */
[C---:B------:R-:W-:Y:S01]  /*25a80*/  HMMA.16816.F32.BF16 R16, R68.reuse, R78, R16 ;  /* 0x0000004e4410723c */ /* 0x040fe20000041810 */
[----:B------:R-:W-:Y:S03]  /*25a90*/  LDSM.16.MT88.4 R76, [R215+0x13800] ;  /* 0x01380000d74c783b */ /* 0x000fe60000004200 */
[----:B------:R-:W-:Y:S02]  /*25aa0*/  FADD.FTZ R242, R149, R156 ;  /* 0x0000009c95f27221 */ /* 0x000fe40000010000 */
[----:B------:R-:W-:Y:S02]  /*25ab0*/  FADD.FTZ R243, R151, R160 ;  /* 0x000000a097f37221 */ /* 0x000fe40000010000 */
[C---:B-1----:R-:W-:Y:S08]  /*25ac0*/  HMMA.16816.F32.BF16 R20, R68.reuse, R72, R20 ;  /* 0x000000484414723c */ /* 0x042ff00000041814 */
[C---:B------:R-:W-:Y:S08]  /*25ad0*/  HMMA.16816.F32.BF16 R24, R68.reuse, R74, R24 ;  /* 0x0000004a4418723c */ /* 0x040ff00000041818 */
[C---:B------:R-:W-:Y:S08]  /*25ae0*/  HMMA.16816.F32.BF16 R28, R68.reuse, R84, R28 ;  /* 0x00000054441c723c */ /* 0x040ff0000004181c */
[C---:B------:R-:W-:Y:S01]  /*25af0*/  HMMA.16816.F32.BF16 R32, R68.reuse, R86, R32 ;  /* 0x000000564420723c */ /* 0x040fe20000041820 */
[----:B------:R-:W-:Y:S07]  /*25b00*/  LDSM.16.MT88.4 R84, [R216+0x13800] ;  /* 0x01380000d854783b */ /* 0x000fee0000004200 */
[C---:B--2---:R-:W-:Y:S08]  /*25b10*/  HMMA.16816.F32.BF16 R36, R68.reuse, R80, R36 ;  /* 0x000000504424723c */ /* 0x044ff00000041824 */
[C---:B------:R-:W-:Y:S08]  /*25b20*/  HMMA.16816.F32.BF16 R40, R68.reuse, R82, R40 ;  /* 0x000000524428723c */ /* 0x040ff00000041828 */
        /* <DEDUP_REMOVED lines=8> */
[----:B------:R-:W-:Y:S03]  /*25bb0*/  F2FP.BF16.PACK_AB R69, R152, R153 ;  /* 0x000000999845723e */ /* 0x000fe600000010ff */
[----:B------:R-:W-:Y:S02]  /*25bc0*/  F2FP.BF16.PACK_AB R70, R151, R150 ;  /* 0x000000969746723e */ /* 0x000fe400000010ff */
[----:B------:R-:W-:Y:S07]  /*25bd0*/  F2FP.BF16.PACK_AB R71, R149, R135 ;  /* 0x000000879547723e */ /* 0x000fee00000010ff */
[C---:B------:R-:W-:Y:S01]  /*25be0*/  HMMA.16816.F32.BF16 R128, R68.reuse, R124, R4 ;  /* 0x0000007c4480723c */ /* 0x040fe20000041804 */
[----:B------:R-:W2:Y:S07]  /*25bf0*/  LDSM.16.MT88.4 R4, [R214+0x13800] ;  /* 0x01380000d604783b */ /* 0x000eae0000004200 */
        /* <DEDUP_REMOVED lines=16> */
.L_x_2229:
        /* <DEDUP_REMOVED lines=11> */
.L_x_2257:
[----:B---3--:R-:W-:Y:S01]  /*25db0*/  FADD.FTZ R2, R2, R243 ;  /* 0x000000f302027221 */ /* 0x008fe20000010000 */
[----:B------:R-:W-:Y:S05]  /*25dc0*/  BRA.DIV ~URZ, `(.L_x_2240) ;  /* 0x000014727f007947 */ /* 0x000fea000b800000 */
[----:B------:R-:W3:Y:S04]  /*25dd0*/  SHFL.BFLY PT, R6, R242, 0x2, 0x1f ;  /* 0x0c401f00f2067f89 */ /* 0x000ee800000e0000 */
[----:B------:R-:W4:Y:S01]  /*25de0*/  SHFL.BFLY PT, R7, R2, 0x1, 0x1f ;  /* 0x0c201f0002077f89 */ /* 0x000f2200000e0000 */
[----:B---3--:R-:W-:Y:S02]  /*25df0*/  FADD.FTZ R242, R6, R242 ;  /* 0x000000f206f27221 */ /* 0x008fe40000010000 */
[----:B----4-:R-:W-:-:S03]  /*25e00*/  FADD.FTZ R2, R2, R7 ;  /* 0x0000000702027221 */ /* 0x010fc60000010000 */
[----:B------:R3:W4:Y:S04]  /*25e10*/  SHFL.BFLY PT, R6, R242, 0x1, 0x1f ;  /* 0x0c201f00f2067f89 */ /* 0x00072800000e0000 */
.L_x_2258:
[----:B------:R-:W1:Y:S01]  /*25e20*/  S2R R9, SR_TID.X ;  /* 0x0000000000097919 */ /* 0x000e620000002100 */
[----:B----4-:R-:W-:-:S03]  /*25e30*/  FADD.FTZ R6, R6, R242 ;  /* 0x000000f206067221 */ /* 0x010fc60000010000 */
[----:B------:R-:W-:Y:S01]  /*25e40*/  BAR.SYNC.DEFER_BLOCKING 0x0 ;  /* 0x0000000000007b1d */ /* 0x000fe20000010000 */
[----:B------:R-:W-:Y:S02]  /*25e50*/  FSETP.NE.FTZ.AND P4, PT, R2, RZ, PT ;  /* 0x000000ff0200720b */ /* 0x000fe40003f95000 */
[----:B------:R-:W-:Y:S02]  /*25e60*/  FSETP.NE.FTZ.AND P3, PT, R6, RZ, PT ;  /* 0x000000ff0600720b */ /* 0x000fe40003f75000 */
[----:B------:R-:W-:Y:S01]  /*25e70*/  MOV R8, 0x3f800000 ;  /* 0x3f80000000087802 */ /* 0x000fe20000000f00 */
[----:B------:R-:W-:Y:S01]  /*25e80*/  ULDC.64 UR4, c[0x0][0x118] ;  /* 0x0000460000047ab9 */ /* 0x000fe20000000a00 */
[----:B------:R-:W-:-:S07]  /*25e90*/  MOV R7, 0x3f800000 ;  /* 0x3f80000000077802 */ /* 0x000fce0000000f00 */
[----:B------:R-:W4:Y:S01]  /*25ea0*/  @P4 MUFU.RCP R8, R2 ;  /* 0x0000000200084308 */ /* 0x000f220000001000 */
[----:B-1----:R-:W-:-:S07]  /*25eb0*/  SHF.R.S32.HI R10, RZ, 0x1f, R9 ;  /* 0x0000001fff0a7819 */ /* 0x002fce0000011409 */
[----:B------:R-:W1:Y:S01]  /*25ec0*/  @P3 MUFU.RCP R7, R6 ;  /* 0x0000000600073308 */ /* 0x000e620000001000 */
[----:B------:R-:W-:-:S04]  /*25ed0*/  LEA.HI R11, R10, R9, RZ, 0x2 ;  /* 0x000000090a0b7211 */ /* 0x000fc800078f10ff */
[--C-:B------:R-:W-:Y:S02]  /*25ee0*/  SHF.R.S32.HI R13, RZ, 0x2, R11.reuse ;  /* 0x00000002ff0d7819 */ /* 0x100fe4000001140b */
[----:B------:R-:W-:Y:S01]  /*25ef0*/  SHF.R.S32.HI R12, RZ, 0x1f, R11 ;  /* 0x0000001fff0c7819 */ /* 0x000fe2000001140b */
[C---:B----4-:R-:W-:Y:S01]  /*25f00*/  FMUL.FTZ R128, R8.reuse, R128 ;  /* 0x0000008008807220 */ /* 0x050fe20000410000 */
        /* <DEDUP_REMOVED lines=55> */
[----:B------:R-:W-:Y:S01]  /*26280*/  FMUL.FTZ R126, R7, R126 ;  /* 0x0000007e077e7220 */ /* 0x000fe20000410000 */
[----:B------:R-:W-:Y:S01]  /*26290*/  IADD3 R16, R13, R8, RZ ;  /* 0x000000080d107210 */ /* 0x000fe20007ffe0ff */
[C---:B------:R-:W-:Y:S01]  /*262a0*/  FMUL.FTZ R123, R7.reuse, R123 ;  /* 0x0000007b077b7220 */ /* 0x040fe20000410000 */
[----:B------:R-:W-:Y:S01]  /*262b0*/  IADD3 R8, R8, R15, RZ ;  /* 0x0000000f08087210 */ /* 0x000fe20007ffe0ff */
[C---:B------:R-:W-:Y:S01]  /*262c0*/  FMUL.FTZ R122, R7.reuse, R122 ;  /* 0x0000007a077a7220 */ /* 0x040fe20000410000 */
[----:B------:R-:W-:Y:S01]  /*262d0*/  STS.64 [R14.X4+0x800], R130 ;  /* 0x000800820e007388 */ /* 0x000fe20000004a00 */
[----:B------:R-:W-:-:S02]  /*262e0*/  FMUL.FTZ R119, R7, R119 ;  /* 0x0000007707777220 */ /* 0x000fc40000410000 */
[C---:B------:R-:W-:Y:S01]  /*262f0*/  FMUL.FTZ R118, R7.reuse, R118 ;  /* 0x0000007607767220 */ /* 0x040fe20000410000 */
[----:B------:R-:W-:Y:S01]  /*26300*/  STS.64 [R15], R124 ;  /* 0x0000007c0f007388 */ /* 0x000fe20000000a00 */
[C---:B------:R-:W-:Y:S02]  /*26310*/  FMUL.FTZ R115, R7.reuse, R115 ;  /* 0x0000007307737220 */ /* 0x040fe40000410000 */
[C---:B------:R-:W-:Y:S01]  /*26320*/  FMUL.FTZ R114, R7.reuse, R114 ;  /* 0x0000007207727220 */ /* 0x040fe20000410000 */
[----:B------:R-:W-:Y:S01]  /*26330*/  STS.64 [R15+0x800], R126 ;  /* 0x0008007e0f007388 */ /* 0x000fe20000000a00 */
        /* <DEDUP_REMOVED lines=26> */
[----:B------:R-:W-:-:S04]  /*264e0*/  MOV R7, 0x80 ;  /* 0x0000008000077802 */ /* 0x000fc80000000f00 */
[----:B------:R-:W-:-:S04]  /*264f0*/  SEL R7, R7, 0xffffff80, !P2 ;  /* 0xffffff8007077807 */ /* 0x000fc80005000000 */
[----:B------:R-:W-:Y:S02]  /*26500*/  IADD3 R13, R13, R7, RZ ;  /* 0x000000070d0d7210 */ /* 0x000fe40007ffe0ff */
[----:B------:R-:W-:Y:S02]  /*26510*/  IADD3 R17, R7, R15, RZ ;  /* 0x0000000f07117210 */ /* 0x000fe40007ffe0ff */
[-C--:B------:R-:W-:Y:S01]  /*26520*/  IADD3 R18, R16, R7.reuse, RZ ;  /* 0x0000000710127210 */ /* 0x080fe20007ffe0ff */
[----:B------:R-:W-:Y:S01]  /*26530*/  STS.64 [R13], R112 ;  /* 0x000000700d007388 */ /* 0x000fe20000000a00 */
[----:B------:R-:W-:-:S03]  /*26540*/  IADD3 R7, R8, R7, RZ ;  /* 0x0000000708077210 */ /* 0x000fc60007ffe0ff */
        /* <DEDUP_REMOVED lines=23> */
[----:B-1-3--:R-:W3:Y:S04]  /*266c0*/  LD.E.64 R14, [R4.64+0xb0] ;  /* 0x0000b004040e7980 */ /* 0x00aee8000c101b00 */
[----:B----4-:R-:W4:Y:S01]  /*266d0*/  LD.E R13, [R4.64+0x60] ;  /* 0x00006004040d7980 */ /* 0x010f22000c101900 */
[----:B------:R-:W-:-:S03]  /*266e0*/  LEA.HI R81, R10, R9, RZ, 0x4 ;  /* 0x000000090a517211 */ /* 0x000fc600078f20ff */
[----:B------:R1:W5:Y:S04]  /*266f0*/  LD.E R8, [R4.64+0xcc] ;  /* 0x0000cc0404087980 */ /* 0x000368000c101900 */
[----:B--2---:R-:W2:Y:S01]  /*26700*/  S2R R7, SR_TID.X ;  /* 0x0000000000077919 */ /* 0x004ea20000002100 */
[----:B------:R-:W-:-:S03]  /*26710*/  LOP3.LUT R81, R81, 0xfffffff0, RZ, 0xc0, !PT ;  /* 0xfffffff051517812 */ /* 0x000fc600078ec0ff */
[----:B------:R1:W5:Y:S01]  /*26720*/  LD.E.64 R86, [R4.64+0x78] ;  /* 0x0000780404567980 */ /* 0x000362000c101b00 */
[----:B------:R-:W-:-:S03]  /*26730*/  IADD3 R81, -R81, R9, RZ ;  /* 0x0000000951517210 */ /* 0x000fc60007ffe1ff */
[----:B------:R1:W5:Y:S01]  /*26740*/  LD.E.64 R84, [R4.64+0xa8] ;  /* 0x0000a80404547980 */ /* 0x000362000c101b00 */
[----:B------:R-:W-:Y:S01]  /*26750*/  LEA.HI R17, R81, R81, RZ, 0x1 ;  /* 0x0000005151117211 */ /* 0x000fe200078f08ff */
[----:B------:R-:W2:Y:S01]  /*26760*/  @P4 MUFU.LG2 R2, R2 ;  /* 0x0000000200024308 */ /* 0x000ea20000000c00 */
[----:B------:R-:W-:Y:S01]  /*26770*/  LOP3.LUT R12, R12, 0xffffffe0, RZ, 0xc0, !PT ;  /* 0xffffffe00c0c7812 */ /* 0x000fe200078ec0ff */
[----:B------:R-:W-:Y:S01]  /*26780*/  BSSY B0, `(.L_x_2241) ;  /* 0x0000045000007945 */ /* 0x000fe20003800000 */
[C---:B------:R-:W-:Y:S02]  /*26790*/  SHF.L.U32 R18, R17.reuse, 0x2, RZ ;  /* 0x0000000211127819 */ /* 0x040fe400000006ff */
[----:B------:R-:W-:Y:S02]  /*267a0*/  LOP3.LUT R17, R17, 0xffffffe, RZ, 0xc0, !PT ;  /* 0x0ffffffe11117812 */ /* 0x000fe400078ec0ff */
[----:B------:R-:W-:Y:S01]  /*267b0*/  IADD3 R12, -R12, R9, RZ ;  /* 0x000000090c0c7210 */ /* 0x000fe20007ffe1ff */
[----:B------:R-:W1:Y:S01]  /*267c0*/  @P3 MUFU.LG2 R6, R6 ;  /* 0x0000000600063308 */ /* 0x000e620000000c00 */
[----:B------:R-:W-:-:S02]  /*267d0*/  IADD3 R17, R81, -R17, RZ ;  /* 0x8000001151117210 */ /* 0x000fc40007ffe0ff */
[----:B------:R-:W-:Y:S02]  /*267e0*/  SHF.R.S32.HI R82, RZ, 0x1f, R11 ;  /* 0x0000001fff527819 */ /* 0x000fe4000001140b */
[----:B------:R-:W-:Y:S02]  /*267f0*/  LOP3.LUT P0, RZ, R12, 0x3, RZ, 0xc0, !PT ;  /* 0x000000030cff7812 */ /* 0x000fe4000780c0ff */
[----:B--2---:R-:W-:Y:S01]  /*26800*/  SHF.R.S32.HI R16, RZ, 0x1f, R7 ;  /* 0x0000001fff107819 */ /* 0x004fe20000011407 */
[----:B------:R-:W-:Y:S01]  /*26810*/  @P4 FMUL.FTZ R2, R2, 0.69314718246459960938 ;  /* 0x3f31721802024820 */ /* 0x000fe20000410000 */
[----:B------:R-:W-:Y:S02]  /*26820*/  LEA.HI R82, R82, R11, RZ, 0x2 ;  /* 0x0000000b52527211 */ /* 0x000fe400078f10ff */
[----:B------:R-:W-:Y:S02]  /*26830*/  LEA.HI R80, R16, R7, RZ, 0x4 ;  /* 0x0000000710507211 */ /* 0x000fe400078f20ff */
[----:B------:R-:W-:-:S02]  /*26840*/  LOP3.LUT R82, R82, 0xffffffc, RZ, 0xc0, !PT ;  /* 0x0ffffffc52527812 */ /* 0x000fc400078ec0ff */
[----:B------:R-:W-:Y:S01]  /*26850*/  SHF.R.S32.HI R80, RZ, 0x4, R80 ;  /* 0x00000004ff507819 */ /* 0x000fe20000011450 */
[----:B-1----:R-:W-:Y:S01]  /*26860*/  @P3 FMUL.FTZ R6, R6, 0.69314718246459960938 ;  /* 0x3f31721806063820 */ /* 0x002fe20000410000 */
[----:B------:R-:W-:Y:S02]  /*26870*/  SHF.L.U32 R9, R233, 0x6, RZ ;  /* 0x00000006e9097819 */ /* 0x000fe400000006ff */
[----:B------:R-:W-:Y:S02]  /*26880*/  SHF.L.U32 R10, R80, 0x6, RZ ;  /* 0x00000006500a7819 */ /* 0x000fe400000006ff */
[----:B------:R-:W-:Y:S02]  /*26890*/  IADD3 R82, R11, -R82, RZ ;  /* 0x800000520b527210 */ /* 0x000fe40007ffe0ff */
[----:B------:R-:W-:Y:S02]  /*268a0*/  LOP3.LUT R10, R10, 0x1c0, RZ, 0xc0, !PT ;  /* 0x000001c00a0a7812 */ /* 0x000fe400078ec0ff */
[----:B------:R-:W-:-:S02]  /*268b0*/  SHF.L.U32 R88, R81, 0x2, RZ ;  /* 0x0000000251587819 */ /* 0x000fc400000006ff */
[----:B------:R-:W-:Y:S02]  /*268c0*/  LOP3.LUT R18, R10, 0x38, R18, 0xf8, !PT ;  /* 0x000000380a127812 */ /* 0x000fe400078ef812 */
[----:B------:R-:W-:Y:S02]  /*268d0*/  SHF.R.U32.HI R10, RZ, 0x3, R10 ;  /* 0x00000003ff0a7819 */ /* 0x000fe4000001160a */
[----:B------:R-:W-:Y:S01]  /*268e0*/  MOV R11, 0xff800000 ;  /* 0xff800000000b7802 */ /* 0x000fe20000000f00 */
[----:B-----5:R-:W-:Y:S01]  /*268f0*/  @P3 FFMA.FTZ R11, R3, R0, R6 ;  /* 0x00000000030b3223 */ /* 0x020fe20000010006 */
[----:B------:R-:W-:Y:S02]  /*26900*/  LOP3.LUT R10, R18, R10, RZ, 0x3c, !PT ;  /* 0x0000000a120a7212 */ /* 0x000fe400078e3cff */
[----:B------:R-:W-:Y:S02]  /*26910*/  SHF.R.S32.HI R89, RZ, 0x1f, R88 ;  /* 0x0000001fff597819 */ /* 0x000fe40000011458 */
[----:B------:R-:W-:Y:S01]  /*26920*/  LEA R83, R17, R10, 0x2 ;  /* 0x0000000a11537211 */ /* 0x000fe200078e10ff */
[----:B------:R-:W-:Y:S01]  /*26930*/  BAR.SYNC.DEFER_BLOCKING 0x0 ;  /* 0x0000000000007b1d */ /* 0x000fe20000010000 */
[----:B------:R-:W-:-:S04]  /*26940*/  LEA.HI R10, R16, R7, RZ, 0x5 ;  /* 0x00000007100a7211 */ /* 0x000fc800078f28ff */
[----:B------:R-:W-:-:S04]  /*26950*/  LOP3.LUT R10, R10, 0xffffffe0, RZ, 0xc0, !PT ;  /* 0xffffffe00a0a7812 */ /* 0x000fc800078ec0ff */
[----:B------:R-:W-:-:S04]  /*26960*/  IADD3 R10, -R10, R7, RZ ;  /* 0x000000070a0a7210 */ /* 0x000fc80007ffe1ff */
[----:B------:R-:W-:-:S04]  /*26970*/  SHF.R.S32.HI R7, RZ, 0x1f, R10 ;  /* 0x0000001fff077819 */ /* 0x000fc8000001140a */
[----:B------:R-:W-:Y:S02]  /*26980*/  LEA.HI R7, R7, R10, RZ, 0x2 ;  /* 0x0000000a07077211 */ /* 0x000fe400078f10ff */
[----:B------:R-:W-:Y:S01]  /*26990*/  MOV R10, 0xff800000 ;  /* 0xff800000000a7802 */ /* 0x000fe20000000f00 */
[----:B------:R-:W-:Y:S01]  /*269a0*/  @P4 FFMA.FTZ R10, R132, R0, R2 ;  /* 0x00000000840a4223 */ /* 0x000fe20000010002 */
[----:B------:R-:W-:Y:S01]  /*269b0*/  SHF.R.S32.HI R7, RZ, 0x2, R7 ;  /* 0x00000002ff077819 */ /* 0x000fe20000011407 */
[----:B------:R1:W2:Y:S03]  /*269c0*/  LDS.128 R76, [R83.X4] ;  /* 0x00000000534c7984 */ /* 0x0002a60000004c00 */
[----:B------:R-:W-:Y:S01]  /*269d0*/  LEA R7, R82, R7, 0x4 ;  /* 0x0000000752077211 */ /* 0x000fe200078e20ff */
        /* <DEDUP_REMOVED lines=15> */
[----:B---3--:R-:W-:-:S04]  /*26ad0*/  IMAD R14, R14, UR8, R236 ;  /* 0x000000080e0e7c24 */ /* 0x008fc8000f8e02ec */
[----:B----4-:R-:W-:-:S04]  /*26ae0*/  IMAD R13, R14, R13, R235 ;  /* 0x0000000d0e0d7224 */ /* 0x010fc800078e02eb */
[----:B------:R-:W-:Y:S01]  /*26af0*/  IMAD R9, R15, R13, R9 ;  /* 0x0000000d0f097224 */ /* 0x000fe200078e0209 */
[----:B------:R-:W-:Y:S05]  /*26b00*/  @P0 BRA `(.L_x_2242) ;  /* 0x000000c000000947 */ /* 0x000fea0003800000 */
[----:B-12---:R-:W-:Y:S01]  /*26b10*/  IMAD R0, R233, -0x40, R234 ;  /* 0xffffffc0e9007824 */ /* 0x006fe200078e02ea */
[----:B------:R-:W-:Y:S01]  /*26b20*/  IADD3 R6, R7, 0x8, RZ ;  /* 0x0000000807067810 */ /* 0x000fe20007ffe0ff */
        /* <DEDUP_REMOVED lines=10> */
.L_x_2242:
[----:B-12---:R-:W-:Y:S05]  /*26bd0*/  BSYNC B0 ;  /* 0x0000000000007941 */ /* 0x006fea0003800000 */
.L_x_2241:
        /* <DEDUP_REMOVED lines=19> */
.L_x_2244:
[----:B------:R-:W-:Y:S05]  /*26d10*/  BSYNC B0 ;  /* 0x0000000000007941 */ /* 0x000fea0003800000 */
.L_x_2243:
        /* <DEDUP_REMOVED lines=9> */
.L_x_2246:
[----:B------:R-:W-:Y:S05]  /*26db0*/  BSYNC B0 ;  /* 0x0000000000007941 */ /* 0x000fea0003800000 */
.L_x_2245:
        /* <DEDUP_REMOVED lines=9> */
.L_x_2248:
[----:B------:R-:W-:Y:S05]  /*26e50*/  BSYNC B0 ;  /* 0x0000000000007941 */ /* 0x000fea0003800000 */
.L_x_2247:
        /* <DEDUP_REMOVED lines=9> */
.L_x_2250:
[----:B------:R-:W-:Y:S05]  /*26ef0*/  BSYNC B0 ;  /* 0x0000000000007941 */ /* 0x000fea0003800000 */
.L_x_2249:
        /* <DEDUP_REMOVED lines=9> */
.L_x_2252:
[----:B------:R-:W-:Y:S05]  /*26f90*/  BSYNC B0 ;  /* 0x0000000000007941 */ /* 0x000fea0003800000 */
.L_x_2251:
        /* <DEDUP_REMOVED lines=9> */
.L_x_2254:
[----:B------:R-:W-:Y:S05]  /*27030*/  BSYNC B0 ;  /* 0x0000000000007941 */ /* 0x000fea0003800000 */
.L_x_2253:
        /* <DEDUP_REMOVED lines=9> */
.L_x_2256:
[----:B------:R-:W-:Y:S05]  /*270d0*/  BSYNC B0 ;  /* 0x0000000000007941 */ /* 0x000fea0003800000 */
.L_x_2255:
[----:B------:R-:W-:Y:S01]  /*270e0*/  IADD3 R80, R80, 0x38, RZ ;  /* 0x0000003850507810 */ /* 0x000fe20007ffe0ff */
[----:B------:R-:W-:Y:S02]  /*270f0*/  IMAD.MOV.U32 R2, RZ, RZ, R232 ;  /* 0x000000ffff027224 */ /* 0x000fe400078e00e8 */
[----:B------:R-:W-:Y:S01]  /*27100*/  IMAD.MOV.U32 R3, RZ, RZ, 0x0 ;  /* 0x00000000ff037424 */ /* 0x000fe200078e00ff */
[----:B------:R-:W-:-:S13]  /*27110*/  ISETP.GE.AND P0, PT, R80, R233, PT ;  /* 0x000000e95000720c */ /* 0x000fda0003f06270 */
[----:B------:R-:W-:Y:S05]  /*27120*/  @P0 RET.REL.NODEC R2 `(_ZN5flash24flash_fwd_splitkv_kernelI23Flash_fwd_kernel_traitsILi128ELi64ELi128ELi4ELb0ELb0EN7cutlass10bfloat16_tE19Flash_kernel_traitsILi128ELi64ELi128ELi4ES3_EELb1ELb0ELb0ELb0ELb0ELb1ELb1ELb1EEEvNS_16Flash_fwd_paramsE) ;  /* 0xfffd8ed002000950 */ /* 0x000fea0003c3ffff */
[----:B-----5:R-:W-:Y:S01]  /*27130*/  ISETP.GE.AND P0, PT, R88, R4, PT ;  /* 0x000000045800720c */ /* 0x020fe20003f06270 */
[----:B------:R-:W-:Y:S01]  /*27140*/  ULDC.64 UR4, c[0x0][0x118] ;  /* 0x0000460000047ab9 */ /* 0x000fe20000000a00 */
[----:B------:R-:W-:Y:S02]  /*27150*/  IMAD.MOV.U32 R2, RZ, RZ, R232 ;  /* 0x000000ffff027224 */ /* 0x000fe400078e00e8 */
[----:B------:R-:W-:-:S09]  /*27160*/  IMAD.MOV.U32 R3, RZ, RZ, 0x0 ;  /* 0x00000000ff037424 */ /* 0x000fd200078e00ff */
[----:B------:R1:W-:Y:S01]  /*27170*/  @!P0 ST.E.128 [R6.64+0x7000], R48 ;  /* 0x0070003006008985 */ /* 0x0003e2000c101d04 */
[----:B------:R-:W-:-:S13]  /*27180*/  ISETP.GE.AND P0, PT, R0, R4, PT ;  /* 0x000000040000720c */ /* 0x000fda0003f06270 */
[----:B------:R-:W-:Y:S05]  /*27190*/  @P0 RET.REL.NODEC R2 `(_ZN5flash24flash_fwd_splitkv_kernelI23Flash_fwd_kernel_traitsILi128ELi64ELi128ELi4ELb0ELb0EN7cutlass10bfloat16_tE19Flash_kernel_traitsILi128ELi64ELi128ELi4ES3_EELb1ELb0ELb0ELb0ELb0ELb1ELb1ELb1EEEvNS_16Flash_fwd_paramsE) ;  /* 0xfffd8e6002000950 */ /* 0x000fea0003c3ffff */
[----:B------:R-:W-:Y:S01]  /*271a0*/  MOV R233, 0x0 ;  /* 0x0000000000e97802 */ /* 0x000fe20000000f00 */
[----:B------:R-:W-:Y:S02]  /*271b0*/  ULDC.64 UR4, c[0x0][0x118] ;  /* 0x0000460000047ab9 */ /* 0x000fe40000000a00 */
[----:B------:R1:W-:Y:S01]  /*271c0*/  ST.E.128 [R6.64+0x7100], R16 ;  /* 0x0071001006007985 */ /* 0x0003e2000c101d04 */
[----:B------:R-:W-:Y:S05]  /*271d0*/  RET.REL.NODEC R232 `(_ZN5flash24flash_fwd_splitkv_kernelI23Flash_fwd_kernel_traitsILi128ELi64ELi128ELi4ELb0ELb0EN7cutlass10bfloat16_tE19Flash_kernel_traitsILi128ELi64ELi128ELi4ES3_EELb1ELb0ELb0ELb0ELb0ELb1ELb1ELb1EEEvNS_16Flash_fwd_paramsE) ;  /* 0xfffd8e20e8007950 */ /* 0x000fea0003c3ffff */
.L_x_2239:
[----:B------:R-:W-:Y:S01]  /*271e0*/  IMAD.MOV.U32 R10, RZ, RZ, R243 ;  /* 0x000000ffff0a7224 */ /* 0x000fe200078e00f3 */
[----:B------:R-:W-:Y:S02]  /*271f0*/  MOV R9, 0x2 ;  /* 0x0000000200097802 */ /* 0x000fe40000000f00 */
[----:B------:R-:W-:Y:S02]  /*27200*/  MOV R7, 0x27220 ;  /* 0x0002722000077802 */ /* 0x000fe40000000f00 */
[----:B-1---5:R-:W-:Y:S05]  /*27210*/  CALL.REL.NOINC `($__internal_17_$__cuda_sm70_shflsync_bfly_p) ;  /* 0x0000012000007944 */ /* 0x022fea0003c00000 */
[----:B------:R-:W-:Y:S01]  /*27220*/  MOV R2, R9 ;  /* 0x0000000900027202 */ /* 0x000fe20000000f00 */
[----:B------:R-:W-:Y:S05]  /*27230*/  BRA `(.L_x_2257) ;  /* 0xffffeb7000007947 */ /* 0x000fea000383ffff */
.L_x_2240:
[----:B------:R-:W-:Y:S01]  /*27240*/  IMAD.MOV.U32 R10, RZ, RZ, R2 ;  /* 0x000000ffff0a7224 */ /* 0x000fe200078e0002 */
[----:B------:R-:W-:Y:S02]  /*27250*/  MOV R9, 0x1 ;  /* 0x0000000100097802 */ /* 0x000fe40000000f00 */
[----:B------:R-:W-:-:S02]  /*27260*/  MOV R7, 0x27280 ;  /* 0x0002728000077802 */ /* 0x000fc40000000f00 */
[----:B-12--5:R-:W-:Y:S05]  /*27270*/  CALL.REL.NOINC `($__internal_17_$__cuda_sm70_shflsync_bfly_p) ;  /* 0x000000c000007944 */ /* 0x026fea0003c00000 */
[----:B------:R-:W-:Y:S01]  /*27280*/  FADD.FTZ R2, R2, R9 ;  /* 0x0000000902027221 */ /* 0x000fe20000010000 */
[----:B------:R-:W-:-:S02]  /*27290*/  MOV R10, R242 ;  /* 0x000000f2000a7202 */ /* 0x000fc40000000f00 */
[----:B------:R-:W-:Y:S02]  /*272a0*/  MOV R9, 0x2 ;  /* 0x0000000200097802 */ /* 0x000fe40000000f00 */
[----:B------:R-:W-:Y:S02]  /*272b0*/  MOV R7, 0x272d0 ;  /* 0x000272d000077802 */ /* 0x000fe40000000f00 */
[----:B------:R-:W-:Y:S05]  /*272c0*/  CALL.REL.NOINC `($__internal_17_$__cuda_sm70_shflsync_bfly_p) ;  /* 0x0000007000007944 */ /* 0x000fea0003c00000 */
[----:B------:R-:W-:Y:S01]  /*272d0*/  FADD.FTZ R242, R242, R9 ;  /* 0x00000009f2f27221 */ /* 0x000fe20000010000 */
[----:B------:R-:W-:Y:S02]  /*272e0*/  MOV R9, 0x1 ;  /* 0x0000000100097802 */ /* 0x000fe40000000f00 */
[----:B------:R-:W-:Y:S02]  /*272f0*/  MOV R7, 0x27320 ;  /* 0x0002732000077802 */ /* 0x000fe40000000f00 */
[----:B------:R-:W-:Y:S02]  /*27300*/  MOV R10, R242 ;  /* 0x000000f2000a7202 */ /* 0x000fe40000000f00 */
[----:B------:R-:W-:Y:S05]  /*27310*/  CALL.REL.NOINC `($__internal_17_$__cuda_sm70_shflsync_bfly_p) ;  /* 0x0000002000007944 */ /* 0x000fea0003c00000 */
[----:B------:R-:W-:Y:S01]  /*27320*/  MOV R6, R9 ;  /* 0x0000000900067202 */ /* 0x000fe20000000f00 */
[----:B------:R-:W-:Y:S05]  /*27330*/  BRA `(.L_x_2258) ;  /* 0xffffeae000007947 */ /* 0x000fea000383ffff */
        .weak           $__internal_17_$__cuda_sm70_shflsync_bfly_p
        .type           $__internal_17_$__cuda_sm70_shflsync_bfly_p,@function
        .size           $__internal_17_$__cuda_sm70_shflsync_bfly_p,(.L_x_8283 - $__internal_17_$__cuda_sm70_shflsync_bfly_p)
$__internal_17_$__cuda_sm70_shflsync_bfly_p:
[----:B------:R-:W-:Y:S04]  /*27340*/  WARPSYNC R6 ;  /* 0x0000000600007348 */ /* 0x000fe80003800000 */
[----:B------:R1:W2:Y:S01]  /*27350*/  SHFL.BFLY PT, R9, R10, R9, R8 ;  /* 0x0c0000090a097389 */ /* 0x0002a200000e0008 */
[----:B------:R-:W-:-:S02]  /*27360*/  MOV R11, 0x0 ;  /* 0x00000000000b7802 */ /* 0x000fc40000000f00 */
[----:B-1----:R-:W-:-:S04]  /*27370*/  MOV R10, R7 ;  /* 0x00000007000a7202 */ /* 0x002fc80000000f00 */
[----:B--2---:R-:W-:Y:S05]  /*27380*/  RET.REL.NODEC R10 `(_ZN5flash24flash_fwd_splitkv_kernelI23Flash_fwd_kernel_traitsILi128ELi64ELi128ELi4ELb0ELb0EN7cutlass10bfloat16_tE19Flash_kernel_traitsILi128ELi64ELi128ELi4ES3_EELb1ELb0ELb0ELb0ELb0ELb1ELb1ELb1EEEvNS_16Flash_fwd_paramsE) ;  /* 0xfffd8c700a007950 */ /* 0x004fea0003c3ffff */
.L_x_2259:
        /* <DEDUP_REMOVED lines=15> */
.L_x_8283:


//--------------------- .text._ZN5flash24flash_fwd_splitkv_kernelI23Flash_fwd_kernel_traitsILi128ELi64ELi128ELi4ELb0ELb0EN7cutlass10bfloat16_tE19Flash_kernel_traitsILi128ELi64ELi128ELi4ES3_EELb1ELb0ELb0ELb1ELb1ELb0ELb0ELb0EEEvNS_16Flash_fwd_paramsE --------------------------
	.section	.text._ZN5flash24flash_fwd_splitkv_kernelI23Flash_fwd_kernel_traitsILi128ELi64ELi128ELi4ELb0ELb0EN7cutlass10bfloat16_tE19Flash_kernel_traitsILi128ELi64ELi128ELi4ES3_EELb1ELb0ELb0ELb1ELb1ELb0ELb0ELb0EEEvNS_16Flash_fwd_paramsE,"ax",@progbits
	.sectioninfo	@"SHI_REGISTERS=244"
	.align	128
        .global         _ZN5flash24flash_fwd_splitkv_kernelI23Flash_fwd_kernel_traitsILi128ELi64ELi128ELi4ELb0ELb0EN7cutlass10bfloat16_tE19Flash_kernel_traitsILi128ELi64ELi128ELi4ES3_EELb1ELb0ELb0ELb1ELb1ELb0ELb0ELb0EEEvNS_16Flash_fwd_paramsE
        .type           _ZN5flash24flash_fwd_splitkv_kernelI23Flash_fwd_kernel_traitsILi128ELi64ELi128ELi4ELb0ELb0EN7cutlass10bfloat16_tE19Flash_kernel_traitsILi128ELi64ELi128ELi4ES3_EELb1ELb0ELb0ELb1ELb1ELb0ELb0ELb0EEEvNS_16Flash_fwd_paramsE,@function
        .size           _ZN5flash24flash_fwd_splitkv_kernelI23Flash_fwd_kernel_traitsILi128ELi64ELi128ELi4ELb0ELb0EN7cutlass10bfloat16_tE19Flash_kernel_traitsILi128ELi64ELi128ELi4ES3_EELb1ELb0ELb0ELb1ELb1ELb0ELb0ELb0EEEvNS_16Flash_fwd_paramsE,(.L_x_8336 - _ZN5flash24flash_fwd_splitkv_kernelI23Flash_fwd_kernel_traitsILi128ELi64ELi128ELi4ELb0ELb0EN7cutlass10bfloat16_tE19Flash_kernel_traitsILi128ELi64ELi128ELi4ES3_EELb1ELb0ELb0ELb1ELb1ELb0ELb0ELb0EEEvNS_16Flash_fwd_paramsE)
        .other          _ZN5flash24flash_fwd_splitkv_kernelI23Flash_fwd_kernel_traitsILi128ELi64ELi128ELi4ELb0ELb0EN7cutlass10bfloat16_tE19Flash_kernel_traitsILi128ELi64ELi128ELi4ES3_EELb1ELb0ELb0ELb1ELb1ELb0ELb0ELb0EEEvNS_16Flash_fwd_paramsE,@"STO_CUDA_ENTRY STV_DEFAULT"
_ZN5flash24flash_fwd_splitkv_kernelI23Flash_fwd_kernel_traitsILi128ELi64ELi128ELi4ELb0ELb0EN7cutlass10bfloat16_tE19Flash_kernel_traitsILi128ELi64ELi128ELi4ES3_EELb1ELb0ELb0ELb1ELb1ELb0ELb0ELb0EEEvNS_16Flash_fwd_paramsE:
.text._ZN5flash24flash_fwd_splitkv_kernelI23Flash_fwd_kernel_traitsILi128ELi64ELi128ELi4ELb0ELb0EN7cutlass10bfloat16_tE19Flash_kernel_traitsILi128ELi64ELi128ELi4ES3_EELb1ELb0ELb0ELb1ELb1ELb0ELb0ELb0EEEvNS_16Flash_fwd_paramsE:
[----:B------:R-:W-:Y:S02]  /*0000*/  MOV R1, c[0x0][0x28] ;  /* 0x00000a0000017a02 */ /* 0x000fe40000000f00 */
[----:B------:R-:W1:Y:S01]  /*0010*/  S2R R24, SR_CTAID.Y ;  /* 0x0000000000187919 */ /* 0x000e620000002600 */
[----:B------:R-:W-:Y:S01]  /*0020*/  ISETP.NE.U32.AND P2, PT, RZ, c[0x0][0x258], PT ;  /* 0x00009600ff007a0c */ /* 0x000fe20003f45070 */
[----:B------:R-:W-:Y:S01]  /*0030*/  IMAD.MOV.U32 R19, RZ, RZ, RZ ;  /* 0x000000ffff137224 */ /* 0x000fe200078e00ff */
[----:B------:R-:W-:Y:S01]  /*0040*/  ISETP.NE.U32.AND P0, PT, RZ, c[0x0][0x250], PT ;  /* 0x00009400ff007a0c */ /* 0x000fe20003f05070 */
[----:B------:R-:W-:Y:S01]  /*0050*/  ULDC.64 UR10, c[0x0][0x118] ;  /* 0x00004600000a7ab9 */ /* 0x000fe20000000a00 */
[----:B------:R-:W-:Y:S02]  /*0060*/  ISETP.NE.AND.EX P2, PT, RZ, c[0x0][0x25c], PT, P2 ;  /* 0x00009700ff007a0c */ /* 0x000fe40003f45320 */
[----:B------:R-:W-:-:S11]  /*0070*/  ISETP.NE.AND.EX P0, PT, RZ, c[0x0][0x254], PT, P0 ;  /* 0x00009500ff007a0c */ /* 0x000fd60003f05300 */
[----:B------:R-:W-:Y:S02]  /*0080*/  @P2 IMAD.MOV.U32 R3, RZ, RZ, 0x4 ;  /* 0x00000004ff032424 */ /* 0x000fe400078e00ff */
[----:B------:R-:W-:Y:S02]  /*0090*/  @P0 IMAD.MOV.U32 R5, RZ, RZ, 0x4 ;  /* 0x00000004ff050424 */ /* 0x000fe400078e00ff */
[----:B-1----:R-:W-:-:S04]  /*00a0*/  @P2 IMAD.WIDE R2, R24, R3, c[0x0][0x258] ;  /* 0x0000960018022625 */ /* 0x002fc800078e0203 */
[----:B------:R-:W-:Y:S02]  /*00b0*/  @P0 IMAD.WIDE R4, R24, R5, c[0x0][0x250] ;  /* 0x0000940018040625 */ /* 0x000fe400078e0205 */
[----:B------:R-:W2:Y:S04]  /*00c0*/  @P2 LDG.E R2, [R2.64] ;  /* 0x0000000a02022981 */ /* 0x000ea8000c1e1900 */
[----:B------:R-:W2:Y:S04]  /*00d0*/  @P0 LDG.E R19, [R4.64] ;  /* 0x0000000a04130981 */ /* 0x000ea8000c1e1900 */
[----:B------:R-:W1:Y:S01]  /*00e0*/  S2R R20, SR_CTAID.X ;  /* 0x0000000000147919 */ /* 0x000e620000002500 */
[----:B------:R-:W-:-:S04]  /*00f0*/  @!P2 ISETP.NE.U32.AND P1, PT, RZ, c[0x0][0x268], PT ;  /* 0x00009a00ff00aa0c */ /* 0x000fc80003f25070 */
[----:B------:R-:W-:Y:S01]  /*0100*/  @!P2 ISETP.NE.AND.EX P1, PT, RZ, c[0x0][0x26c], PT, P1 ;  /* 0x00009b00ff00aa0c */ /* 0x000fe20003f25310 */
[----:B-1----:R-:W-:-:S05]  /*0110*/  IMAD.SHL.U32 R125, R20, 0x40, RZ ;  /* 0x00000040147d7824 */ /* 0x002fca00078e00ff */
[----:B------:R-:W-:Y:S02]  /*0120*/  ISETP.GE.AND P0, PT, R125, c[0x0][0x214], PT ;  /* 0x000085007d007a0c */ /* 0x000fe40003f06270 */
[----:B------:R-:W-:Y:S01]  /*0130*/  @!P2 SEL R0, RZ, c[0x0][0x21c], !P1 ;  /* 0x00008700ff00aa07 */ /* 0x000fe20004800000 */
[----:B--2---:R-:W-:-:S03]  /*0140*/  @P2 IMAD.IADD R39, R2, 0x1, -R19 ;  /* 0x0000000102272824 */ /* 0x004fc600078e0a13 */
[----:B------:R-:W-:-:S07]  /*0150*/  @!P2 IADD3 R39, R0, c[0x0][0x218], -R19 ;  /* 0x000086000027aa10 */ /* 0x000fce0007ffe813 */
[----:B------:R-:W-:Y:S05]  /*0160*/  @P0 EXIT ;  /* 0x000000000000094d */ /* 0x000fea0003800000 */
[----:B------:R-:W-:Y:S01]  /*0170*/  UMOV UR5, 0x7f ;  /* 0x0000007f00057882 */ /* 0x000fe20000000000 */
[----:B------:R-:W-:Y:S01]  /*0180*/  IADD3 R0, R125, 0xbf, RZ ;  /* 0x000000bf7d007810 */ /* 0x000fe20007ffe0ff */
[----:B------:R-:W-:Y:S01]  /*0190*/  ULDC UR4, c[0x0][0x218] ;  /* 0x0000860000047ab9 */ /* 0x000fe20000000800 */
[C---:B------:R-:W-:Y:S01]  /*01a0*/  IADD3 R3, R39.reuse, 0x7f, RZ ;  /* 0x0000007f27037810 */ /* 0x040fe20007ffe0ff */
[----:B------:R-:W-:Y:S01]  /*01b0*/  UIADD3 UR5, UR5, UR4, URZ ;  /* 0x0000000405057290 */ /* 0x000fe2000fffe03f */
[----:B------:R-:W-:Y:S01]  /*01c0*/  IADD3 R5, R39, -c[0x0][0x214], R0 ;  /* 0x8000850027057a10 */ /* 0x000fe20007ffe000 */
[----:B------:R-:W1:Y:S01]  /*01d0*/  S2R R15, SR_CTAID.Z ;  /* 0x00000000000f7919 */ /* 0x000e620000002700 */
[----:B------:R-:W-:Y:S01]  /*01e0*/  SHF.R.S32.HI R0, RZ, 0x1f, R3 ;  /* 0x0000001fff007819 */ /* 0x000fe20000011403 */
[----:B------:R-:W-:Y:S01]  /*01f0*/  USHF.R.S32.HI UR4, URZ, 0x1f, UR5 ;  /* 0x0000001f3f047899 */ /* 0x000fe20008011405 */
[----:B------:R-:W-:Y:S01]  /*0200*/  IADD3 R5, R5, c[0x0][0x2e8], RZ ;  /* 0x0000ba0005057a10 */ /* 0x000fe20007ffe0ff */
[----:B------:R-:W2:Y:S01]  /*0210*/  S2R R6, SR_TID.X ;  /* 0x0000000000067919 */ /* 0x000ea20000002100 */
[----:B------:R-:W-:Y:S01]  /*0220*/  LEA.HI R3, R0, R3, RZ, 0x7 ;  /* 0x0000000300037211 */ /* 0x000fe200078f38ff */
[----:B------:R-:W-:Y:S01]  /*0230*/  ULEA.HI UR4, UR4, UR5, URZ, 0x7 ;  /* 0x0000000504047291 */ /* 0x000fe2000f8f383f */
[----:B------:R-:W-:Y:S01]  /*0240*/  SHF.R.S32.HI R36, RZ, 0x1f, R5 ;  /* 0x0000001fff247819 */ /* 0x000fe20000011405 */
[----:B------:R-:W-:Y:S01]  /*0250*/  IMAD.MOV.U32 R12, RZ, RZ, 0x20 ;  /* 0x00000020ff0c7424 */ /* 0x000fe200078e00ff */
[----:B------:R-:W-:Y:S01]  /*0260*/  SHF.R.S32.HI R3, RZ, 0x7, R3 ;  /* 0x00000007ff037819 */ /* 0x000fe20000011403 */
[----:B------:R-:W-:Y:S01]  /*0270*/  USHF.R.S32.HI UR4, URZ, 0x7, UR4 ;  /* 0x000000073f047899 */ /* 0x000fe20008011404 */
[----:B------:R-:W-:-:S04]  /*0280*/  LEA.HI R36, R36, R5, RZ, 0x7 ;  /* 0x0000000524247211 */ /* 0x000fc800078f38ff */
[----:B------:R-:W-:Y:S02]  /*0290*/  SHF.R.S32.HI R36, RZ, 0x7, R36 ;  /* 0x00000007ff247819 */ /* 0x000fe40000011424 */
[----:B------:R-:W-:-:S04]  /*02a0*/  IMNMX R3, R3, UR4, PT ;  /* 0x0000000403037c17 */ /* 0x000fc8000b800200 */
[----:B------:R-:W-:-:S04]  /*02b0*/  IMNMX R36, R3, R36, PT ;  /* 0x0000002403247217 */ /* 0x000fc80003800200 */
[----:B------:R-:W-:-:S13]  /*02c0*/  ISETP.GT.AND P0, PT, R36, RZ, PT ;  /* 0x000000ff2400720c */ /* 0x000fda0003f04270 */
[----:B------:R-:W-:Y:S05]  /*02d0*/  @P0 BRA `(.L_x_2260) ;  /* 0x0000047000000947 */ /* 0x000fea0003800000 */
[----:B-12---:R-:W-:Y:S01]  /*02e0*/  SHF.R.S32.HI R3, RZ, 0x1f, R6 ;  /* 0x0000001fff037819 */ /* 0x006fe20000011406 */
[C---:B------:R-:W-:Y:S01]  /*02f0*/  IMAD.WIDE.U32 R10, R12.reuse, c[0x0][0x1e8], RZ ;  /* 0x00007a000c0a7a25 */ /* 0x040fe200078e00ff */
[----:B------:R-:W-:Y:S02]  /*0300*/  SHF.R.S32.HI R2, RZ, 0x1f, R125 ;  /* 0x0000001fff027819 */ /* 0x000fe4000001147d */
[----:B------:R-:W-:Y:S01]  /*0310*/  LEA.HI R0, R3, R6, RZ, 0x3 ;  /* 0x0000000603007211 */ /* 0x000fe200078f18ff */
[----:B------:R-:W-:Y:S01]  /*0320*/  IMAD R12, R12, c[0x0][0x1ec], RZ ;  /* 0x00007b000c0c7a24 */ /* 0x000fe200078e02ff */
[----:B------:R-:W-:Y:S01]  /*0330*/  LOP3.LUT P5, RZ, R6, 0x7, RZ, 0xc0, !PT ;  /* 0x0000000706ff7812 */ /* 0x000fe200078ac0ff */
[----:B------:R-:W-:Y:S01]  /*0340*/  IMAD R2, R2, c[0x0][0x1e8], RZ ;  /* 0x00007a0002027a24 */ /* 0x000fe200078e02ff */
[----:B------:R-:W-:Y:S02]  /*0350*/  LOP3.LUT R3, R0, 0x1ffffff8, RZ, 0xc0, !PT ;  /* 0x1ffffff800037812 */ /* 0x000fe400078ec0ff */
[----:B------:R-:W-:Y:S01]  /*0360*/  SHF.R.S32.HI R0, RZ, 0x3, R0 ;  /* 0x00000003ff007819 */ /* 0x000fe20000011400 */
[----:B------:R-:W-:Y:S01]  /*0370*/  IMAD R7, R125, c[0x0][0x1ec], R2 ;  /* 0x00007b007d077a24 */ /* 0x000fe200078e0202 */
[----:B------:R-:W-:Y:S01]  /*0380*/  SHF.R.S32.HI R2, RZ, 0x1f, R15 ;  /* 0x0000001fff027819 */ /* 0x000fe2000001140f */
[----:B------:R-:W-:Y:S01]  /*0390*/  IMAD.IADD R4, R6, 0x1, -R3 ;  /* 0x0000000106047824 */ /* 0x000fe200078e0a03 */
[----:B------:R-:W-:-:S02]  /*03a0*/  SHF.R.S32.HI R3, RZ, 0x1f, R24 ;  /* 0x0000001fff037819 */ /* 0x000fc40000011418 */
[----:B------:R-:W-:Y:S01]  /*03b0*/  IADD3 R6, R0, 0x10, RZ ;  /* 0x0000001000067810 */ /* 0x000fe20007ffe0ff */
[----:B------:R-:W-:Y:S02]  /*03c0*/  IMAD.SHL.U32 R4, R4, 0x8, RZ ;  /* 0x0000000804047824 */ /* 0x000fe400078e00ff */
[----:B------:R-:W-:Y:S02]  /*03d0*/  IMAD R3, R3, c[0x0][0x1e0], RZ ;  /* 0x0000780003037a24 */ /* 0x000fe400078e02ff */
[----:B------:R-:W-:Y:S01]  /*03e0*/  IMAD R2, R2, c[0x0][0x1f0], RZ ;  /* 0x00007c0002027a24 */ /* 0x000fe200078e02ff */
[----:B------:R-:W-:Y:S01]  /*03f0*/  SHF.R.S32.HI R5, RZ, 0x1f, R4 ;  /* 0x0000001fff057819 */ /* 0x000fe20000011404 */
[----:B------:R-:W-:-:S04]  /*0400*/  IMAD R3, R24, c[0x0][0x1e4], R3 ;  /* 0x0000790018037a24 */ /* 0x000fc800078e0203 */
[----:B------:R-:W-:-:S04]  /*0410*/  IMAD.WIDE.U32 R4, R125, c[0x0][0x1e8], R4 ;  /* 0x00007a007d047a25 */ /* 0x000fc800078e0004 */
[----:B------:R-:W-:-:S04]  /*0420*/  IMAD.IADD R5, R5, 0x1, R7 ;  /* 0x0000000105057824 */ /* 0x000fc800078e0207 */
[----:B------:R-:W-:-:S04]  /*0430*/  IMAD.WIDE.U32 R4, R24, c[0x0][0x1e0], R4 ;  /* 0x0000780018047a25 */ /* 0x000fc800078e0004 */
[----:B------:R-:W-:Y:S02]  /*0440*/  IMAD.IADD R5, R5, 0x1, R3 ;  /* 0x0000000105057824 */ /* 0x000fe400078e0203 */
[C---:B------:R-:W-:Y:S02]  /*0450*/  IMAD R3, R15.reuse, c[0x0][0x1f4], R2 ;  /* 0x00007d000f037a24 */ /* 0x040fe400078e0202 */
[----:B------:R-:W-:Y:S01]  /*0460*/  IMAD.WIDE.U32 R8, R15, c[0x0][0x1f0], R4 ;  /* 0x00007c000f087a25 */ /* 0x000fe200078e0004 */
[----:B------:R-:W-:-:S03]  /*0470*/  IADD3 R5, R0, 0x20, RZ ;  /* 0x0000002000057810 */ /* 0x000fc60007ffe0ff */
[----:B------:R-:W-:Y:S02]  /*0480*/  IMAD R2, R24, c[0x0][0x1c0], R15 ;  /* 0x0000700018027a24 */ /* 0x000fe400078e020f */
[----:B------:R-:W-:Y:S01]  /*0490*/  IMAD.IADD R9, R9, 0x1, R3 ;  /* 0x0000000109097824 */ /* 0x000fe200078e0203 */
[----:B------:R-:W-:Y:S01]  /*04a0*/  SHF.R.S32.HI R3, RZ, 0x1f, R0 ;  /* 0x0000001fff037819 */ /* 0x000fe20000011400 */
[----:B------:R-:W-:Y:S01]  /*04b0*/  IMAD R2, R2, c[0x0][0x214], R125 ;  /* 0x0000850002027a24 */ /* 0x000fe200078e027d */
[----:B------:R-:W-:Y:S01]  /*04c0*/  IADD3 R125, -R125, c[0x0][0x214], RZ ;  /* 0x000085007d7d7a10 */ /* 0x000fe20007ffe1ff */
[----:B------:R-:W-:-:S03]  /*04d0*/  IMAD.WIDE.U32 R8, R0, c[0x0][0x1e8], R8 ;  /* 0x00007a0000087a25 */ /* 0x000fc600078e0008 */
[----:B------:R-:W-:Y:S01]  /*04e0*/  IADD3 R4, P0, R2, R0, RZ ;  /* 0x0000000002047210 */ /* 0x000fe20007f1e0ff */
[----:B------:R-:W-:Y:S01]  /*04f0*/  IMAD R7, R3, c[0x0][0x1e8], RZ ;  /* 0x00007a0003077a24 */ /* 0x000fe200078e02ff */
[----:B------:R-:W-:Y:S02]  /*0500*/  ISETP.GE.OR P3, PT, R6, R125, P5 ;  /* 0x0000007d0600720c */ /* 0x000fe40002f66670 */
[----:B------:R-:W-:Y:S01]  /*0510*/  LEA.HI.X.SX32 R3, R2, R3, 0x1, P0 ;  /* 0x0000000302037211 */ /* 0x000fe200000f0eff */
[----:B------:R-:W-:Y:S01]  /*0520*/  IMAD R7, R0, c[0x0][0x1ec], R7 ;  /* 0x00007b0000077a24 */ /* 0x000fe200078e0207 */
[----:B------:R-:W-:Y:S02]  /*0530*/  LEA R14, P0, R4, c[0x0][0x200], 0x2 ;  /* 0x00008000040e7a11 */ /* 0x000fe400078010ff */
[----:B------:R-:W-:Y:S01]  /*0540*/  LEA R6, P1, R8, c[0x0][0x1d0], 0x1 ;  /* 0x0000740008067a11 */ /* 0x000fe200078208ff */
[----:B------:R-:W-:Y:S01]  /*0550*/  IMAD.IADD R2, R9, 0x1, R7 ;  /* 0x0000000109027824 */ /* 0x000fe200078e0207 */
[----:B------:R-:W-:-:S02]  /*0560*/  LEA.HI.X R15, R4, c[0x0][0x204], R3, 0x2, P0 ;  /* 0x00008100040f7a11 */ /* 0x000fc400000f1403 */
[----:B------:R-:W-:Y:S02]  /*0570*/  IADD3 R4, P0, R6, R10, RZ ;  /* 0x0000000a06047210 */ /* 0x000fe40007f1e0ff */
[----:B------:R-:W-:Y:S01]  /*0580*/  LEA.HI.X R7, R8, c[0x0][0x1d4], R2, 0x1, P1 ;  /* 0x0000750008077a11 */ /* 0x000fe200008f0c02 */
[----:B------:R-:W-:Y:S01]  /*0590*/  @!P3 IMAD.MOV.U32 R9, RZ, RZ, 0x7f800000 ;  /* 0x7f800000ff09b424 */ /* 0x000fe200078e00ff */
[----:B------:R-:W-:Y:S02]  /*05a0*/  IADD3 R3, R11, R12, RZ ;  /* 0x0000000c0b037210 */ /* 0x000fe40007ffe0ff */
[-C--:B------:R-:W-:Y:S01]  /*05b0*/  ISETP.GE.OR P2, PT, R5, R125.reuse, P5 ;  /* 0x0000007d0500720c */ /* 0x080fe20002f46670 */
[----:B------:R1:W-:Y:S01]  /*05c0*/  STG.E.128 [R6.64], RZ ;  /* 0x000000ff06007986 */ /* 0x0003e2000c101d0a */
[C---:B------:R-:W-:Y:S01]  /*05d0*/  ISETP.GE.OR P4, PT, R0.reuse, R125, P5 ;  /* 0x0000007d0000720c */ /* 0x040fe20002f86670 */
[----:B------:R-:W-:Y:S01]  /*05e0*/  IMAD.X R5, R3, 0x1, R7, P0 ;  /* 0x0000000103057824 */ /* 0x000fe200000e0607 */
[----:B------:R-:W-:Y:S01]  /*05f0*/  IADD3 R0, R0, 0x30, RZ ;  /* 0x0000003000007810 */ /* 0x000fe20007ffe0ff */
[----:B------:R1:W-:Y:S01]  /*0600*/  STG.E.128 [R6.64+0x80], RZ ;  /* 0x000080ff06007986 */ /* 0x0003e2000c101d0a */
[----:B------:R-:W-:-:S02]  /*0610*/  IADD3 R16, P1, R4, R10, RZ ;  /* 0x0000000a04107210 */ /* 0x000fc40007f3e0ff */
[----:B------:R-:W-:Y:S01]  /*0620*/  ISETP.GE.OR P5, PT, R0, R125, P5 ;  /* 0x0000007d0000720c */ /* 0x000fe20002fa6670 */
[----:B------:R1:W-:Y:S01]  /*0630*/  STG.E.128 [R4.64], RZ ;  /* 0x000000ff04007986 */ /* 0x0003e2000c101d0a */
[----:B------:R-:W-:Y:S01]  /*0640*/  IADD3 R12, P0, R16, R10, RZ ;  /* 0x0000000a100c7210 */ /* 0x000fe20007f1e0ff */
[--C-:B------:R-:W-:Y:S02]  /*0650*/  IMAD.X R17, R5, 0x1, R3.reuse, P1 ;  /* 0x0000000105117824 */ /* 0x100fe400008e0603 */
[----:B------:R1:W-:Y:S02]  /*0660*/  STG.E.128 [R4.64+0x80], RZ ;  /* 0x000080ff04007986 */ /* 0x0003e4000c101d0a */
[----:B------:R-:W-:Y:S01]  /*0670*/  IMAD.X R13, R17, 0x1, R3, P0 ;  /* 0x00000001110d7824 */ /* 0x000fe200000e0603 */
[----:B------:R-:W-:Y:S01]  /*0680*/  @!P4 MOV R11, 0x7f800000 ;  /* 0x7f800000000bc802 */ /* 0x000fe20000000f00 */
[----:B------:R-:W-:Y:S01]  /*0690*/  @!P2 IMAD.MOV.U32 R3, RZ, RZ, 0x7f800000 ;  /* 0x7f800000ff03a424 */ /* 0x000fe200078e00ff */
[----:B------:R1:W-:Y:S04]  /*06a0*/  STG.E.128 [R16.64], RZ ;  /* 0x000000ff10007986 */ /* 0x0003e8000c101d0a */
[----:B------:R1:W-:Y:S04]  /*06b0*/  STG.E.128 [R16.64+0x80], RZ ;  /* 0x000080ff10007986 */ /* 0x0003e8000c101d0a */
[----:B------:R1:W-:Y:S04]  /*06c0*/  STG.E.128 [R12.64], RZ ;  /* 0x000000ff0c007986 */ /* 0x0003e8000c101d0a */
[----:B------:R1:W-:Y:S04]  /*06d0*/  STG.E.128 [R12.64+0x80], RZ ;  /* 0x000080ff0c007986 */ /* 0x0003e8000c101d0a */
[----:B------:R1:W-:Y:S04]  /*06e0*/  @!P4 STG.E [R14.64], R11 ;  /* 0x0000000b0e00c986 */ /* 0x0003e8000c10190a */
[----:B------:R1:W-:Y:S04]  /*06f0*/  @!P3 STG.E [R14.64+0x40], R9 ;  /* 0x000040090e00b986 */ /* 0x0003e8000c10190a */
[----:B------:R1:W-:Y:S01]  /*0700*/  @!P2 STG.E [R14.64+0x80], R3 ;  /* 0x000080030e00a986 */ /* 0x0003e2000c10190a */
[----:B------:R-:W-:Y:S05]  /*0710*/  @P5 EXIT ;  /* 0x000000000000594d */ /* 0x000fea0003800000 */
[----:B-1----:R-:W-:-:S05]  /*0720*/  MOV R3, 0x7f800000 ;  /* 0x7f80000000037802 */ /* 0x002fca0000000f00 */
[----:B------:R-:W-:Y:S01]  /*0730*/  STG.E [R14.64+0xc0], R3 ;  /* 0x0000c0030e007986 */ /* 0x000fe2000c10190a */
[----:B------:R-:W-:Y:S05]  /*0740*/  EXIT ;  /* 0x000000000000794d */ /* 0x000fea0003800000 */
.L_x_2260:
[----:B-12---:R-:W-:Y:S01]  /*0750*/  ISETP.NE.U32.AND P0, PT, RZ, c[0x0][0x2b8], PT ;  /* 0x0000ae00ff007a0c */ /* 0x006fe20003f05070 */
[----:B------:R-:W-:-:S03]  /*0760*/  IMAD.MOV.U32 R0, RZ, RZ, R24 ;  /* 0x000000ffff007224 */ /* 0x000fc600078e0018 */
[----:B------:R-:W-:-:S13]  /*0770*/  ISETP.NE.AND.EX P0, PT, RZ, c[0x0][0x2bc], PT, P0 ;  /* 0x0000af00ff007a0c */ /* 0x000fda0003f05300 */
[----:B------:R-:W-:-:S04]  /*0780*/  @P0 IMAD.MOV.U32 R3, RZ, RZ, 0x4 ;  /* 0x00000004ff030424 */ /* 0x000fc800078e00ff */
[----:B------:R-:W-:-:S05]  /*0790*/  @P0 IMAD.WIDE R2, R24, R3, c[0x0][0x2b8] ;  /* 0x0000ae0018020625 */ /* 0x000fca00078e0203 */
[----:B------:R1:W5:Y:S01]  /*07a0*/  @P0 LDG.E R0, [R2.64] ;  /* 0x0000000a02000981 */ /* 0x000362000c1e1900 */
[----:B------:R-:W-:Y:S01]  /*07b0*/  ISETP.NE.U32.AND P0, PT, RZ, c[0x0][0x2c0], PT ;  /* 0x0000b000ff007a0c */ /* 0x000fe20003f05070 */
[----:B------:R-:W-:Y:S01]  /*07c0*/  CS2R R232, SRZ ;  /* 0x0000000000e87805 */ /* 0x000fe2000001ff00 */
[----:B------:R-:W-:Y:S02]  /*07d0*/  PLOP3.LUT P6, PT, PT, PT, PT, 0x80, 0x0 ;  /* 0x000000000000781c */ /* 0x000fe40003fcf070 */
[----:B------:R-:W-:-:S13]  /*07e0*/  ISETP.NE.AND.EX P0, PT, RZ, c[0x0][0x2c4], PT, P0 ;  /* 0x0000b100ff007a0c */ /* 0x000fda0003f05300 */
[----:B------:R-:W-:Y:S05]  /*07f0*/  @!P0 BRA `(.L_x_2261) ;  /* 0x0000008000008947 */ /* 0x000fea0003800000 */
[----:B-1----:R-:W-:Y:S01]  /*0800*/  SHF.R.S32.HI R3, RZ, 0x1f, R24 ;  /* 0x0000001fff037819 */ /* 0x002fe20000011418 */
[----:B------:R-:W-:Y:S01]  /*0810*/  IMAD.WIDE.U32 R4, R24, c[0x0][0x2c8], RZ ;  /* 0x0000b20018047a25 */ /* 0x000fe200078e00ff */
[----:B------:R-:W-:-:S03]  /*0820*/  PLOP3.LUT P6, PT, PT, PT, PT, 0x8, 0x0 ;  /* 0x000000000000781c */ /* 0x000fc60003fce170 */
[----:B------:R-:W-:Y:S01]  /*0830*/  IMAD R3, R3, c[0x0][0x2c8], RZ ;  /* 0x0000b20003037a24 */ /* 0x000fe200078e02ff */
[----:B------:R-:W-:-:S03]  /*0840*/  LEA R232, P0, R4, c[0x0][0x2c0], 0x2 ;  /* 0x0000b00004e87a11 */ /* 0x000fc600078010ff */
[----:B------:R-:W-:-:S05]  /*0850*/  IMAD R2, R24, c[0x0][0x2cc], R3 ;  /* 0x0000b30018027a24 */ /* 0x000fca00078e0203 */
[----:B------:R-:W-:-:S04]  /*0860*/  IADD3 R3, R5, R2, RZ ;  /* 0x0000000205037210 */ /* 0x000fc80007ffe0ff */
[----:B------:R-:W-:Y:S02]  /*0870*/  LEA.HI.X R233, R4, c[0x0][0x2c4], R3, 0x2, P0 ;  /* 0x0000b10004e97a11 */ /* 0x000fe400000f1403 */
.L_x_2261:
[----:B-1----:R-:W-:Y:S01]  /*0880*/  IABS R3, c[0x0][0x2d0] ;  /* 0x0000b40000037a13 */ /* 0x002fe20000000000 */
[----:B------:R-:W-:Y:S05]  /*0890*/  @P6 BRA `(.L_x_2262) ;  /* 0x0000048000006947 */ /* 0x000fea0003800000 */
        /* <DEDUP_REMOVED lines=26> */
[----:B------:R-:W-:Y:S01]  /*0a40*/  IABS R0, c[0x0][0x1c8] ;  /* 0x0000720000007a13 */ /* 0x000fe20000000000 */
[----:B------:R-:W-:Y:S01]  /*0a50*/  IMAD.MOV.U32 R10, RZ, RZ, RZ ;  /* 0x000000ffff0a7224 */ /* 0x000fe200078e00ff */
[----:B------:R-:W-:Y:S02]  /*0a60*/  IADD3 R5, -R5, RZ, RZ ;  /* 0x000000ff05057210 */ /* 0x000fe40007ffe1ff */
[----:B------:R-:W1:Y:S03]  /*0a70*/  I2F.RP R7, R0 ;  /* 0x0000000000077306 */ /* 0x000e660000209400 */
[----:B------:R-:W-:-:S05]  /*0a80*/  IMAD R8, R5, c[0x0][0x2d0], R8 ;  /* 0x0000b40005087a24 */ /* 0x000fca00078e0208 */
[----:B-1----:R-:W1:Y:S02]  /*0a90*/  MUFU.RCP R9, R7 ;  /* 0x0000000700097308 */ /* 0x002e640000001000 */
[----:B-1----:R-:W-:-:S06]  /*0aa0*/  IADD3 R9, R9, 0xffffffe, RZ ;  /* 0x0ffffffe09097810 */ /* 0x002fcc0007ffe0ff */
[----:B------:R-:W1:Y:S02]  /*0ab0*/  F2I.FTZ.U32.TRUNC.NTZ R11, R9 ;  /* 0x00000009000b7305 */ /* 0x000e64000021f000 */
[----:B-1----:R-:W-:-:S05]  /*0ac0*/  IADD3 R2, RZ, -R11, RZ ;  /* 0x8000000bff027210 */ /* 0x002fca0007ffe0ff */
[----:B------:R-:W-:Y:S01]  /*0ad0*/  IMAD R4, R2, R0, RZ ;  /* 0x0000000002047224 */ /* 0x000fe200078e02ff */
[----:B------:R-:W-:-:S03]  /*0ae0*/  IABS R2, R15 ;  /* 0x0000000f00027213 */ /* 0x000fc60000000000 */
[----:B------:R-:W-:-:S06]  /*0af0*/  IMAD.HI.U32 R11, R11, R4, R10 ;  /* 0x000000040b0b7227 */ /* 0x000fcc00078e000a */
[----:B------:R-:W-:-:S05]  /*0b00*/  IMAD.HI.U32 R10, R11, R2, RZ ;  /* 0x000000020b0a7227 */ /* 0x000fca00078e00ff */
[----:B------:R-:W-:-:S05]  /*0b10*/  IADD3 R7, -R10, RZ, RZ ;  /* 0x000000ff0a077210 */ /* 0x000fca0007ffe1ff */
[----:B------:R-:W-:-:S05]  /*0b20*/  IMAD R7, R0, R7, R2 ;  /* 0x0000000700077224 */ /* 0x000fca00078e0202 */
[----:B------:R-:W-:-:S13]  /*0b30*/  ISETP.GT.U32.AND P0, PT, R0, R7, PT ;  /* 0x000000070000720c */ /* 0x000fda0003f04070 */
[----:B------:R-:W-:Y:S01]  /*0b40*/  @!P0 IMAD.IADD R7, R7, 0x1, -R0 ;  /* 0x0000000107078824 */ /* 0x000fe200078e0a00 */
[----:B------:R-:W-:-:S04]  /*0b50*/  @!P0 IADD3 R10, R10, 0x1, RZ ;  /* 0x000000010a0a8810 */ /* 0x000fc80007ffe0ff */
[----:B------:R-:W-:Y:S02]  /*0b60*/  ISETP.GE.U32.AND P1, PT, R7, R0, PT ;  /* 0x000000000700720c */ /* 0x000fe40003f26070 */
[----:B------:R-:W-:Y:S02]  /*0b70*/  LOP3.LUT R0, R15, c[0x0][0x1c8], RZ, 0x3c, !PT ;  /* 0x000072000f007a12 */ /* 0x000fe400078e3cff */
[----:B------:R-:W-:Y:S02]  /*0b80*/  SHF.R.S32.HI R7, RZ, 0x1f, R8 ;  /* 0x0000001fff077819 */ /* 0x000fe40000011408 */
[----:B------:R-:W-:-:S03]  /*0b90*/  ISETP.GE.AND P0, PT, R0, RZ, PT ;  /* 0x000000ff0000720c */ /* 0x000fc60003f06270 */
[----:B------:R-:W-:-:S04]  /*0ba0*/  IMAD R11, R7, c[0x0][0x198], RZ ;  /* 0x00006600070b7a24 */ /* 0x000fc800078e02ff */
[----:B------:R-:W-:Y:S01]  /*0bb0*/  @P1 IADD3 R10, R10, 0x1, RZ ;  /* 0x000000010a0a1810 */ /* 0x000fe20007ffe0ff */
[----:B------:R-:W-:Y:S01]  /*0bc0*/  IMAD R11, R8, c[0x0][0x19c], R11 ;  /* 0x00006700080b7a24 */ /* 0x000fe200078e020b */
[----:B------:R-:W-:-:S04]  /*0bd0*/  ISETP.NE.AND P1, PT, RZ, c[0x0][0x1c8], PT ;  /* 0x00007200ff007a0c */ /* 0x000fc80003f25270 */
[----:B------:R-:W-:-:S09]  /*0be0*/  @!P0 IMAD.MOV R10, RZ, RZ, -R10 ;  /* 0x000000ffff0a8224 */ /* 0x000fd200078e0a0a */
[----:B------:R-:W-:Y:S02]  /*0bf0*/  @!P1 LOP3.LUT R10, RZ, c[0x0][0x1c8], RZ, 0x33, !PT ;  /* 0x00007200ff0a9a12 */ /* 0x000fe400078e33ff */
[----:B--2---:R-:W-:Y:S01]  /*0c00*/  SHF.R.S32.HI R13, RZ, 0x1f, R16 ;  /* 0x0000001fff0d7819 */ /* 0x004fe20000011410 */
[----:B------:R-:W-:-:S04]  /*0c10*/  IMAD.WIDE.U32 R4, R16, c[0x0][0x180], RZ ;  /* 0x0000600010047a25 */ /* 0x000fc800078e00ff */
[C---:B------:R-:W-:Y:S02]  /*0c20*/  IMAD R9, R13.reuse, c[0x0][0x180], RZ ;  /* 0x000060000d097a24 */ /* 0x040fe400078e02ff */
[----:B------:R-:W-:Y:S02]  /*0c30*/  IMAD R13, R13, c[0x0][0x188], RZ ;  /* 0x000062000d0d7a24 */ /* 0x000fe400078e02ff */
[C---:B------:R-:W-:Y:S01]  /*0c40*/  IMAD R0, R16.reuse, c[0x0][0x184], R9 ;  /* 0x0000610010007a24 */ /* 0x040fe200078e0209 */
[----:B------:R-:W-:Y:S01]  /*0c50*/  SHF.R.S32.HI R9, RZ, 0x1f, R10 ;  /* 0x0000001fff097819 */ /* 0x000fe2000001140a */
[C---:B------:R-:W-:Y:S02]  /*0c60*/  IMAD R13, R16.reuse, c[0x0][0x18c], R13 ;  /* 0x00006300100d7a24 */ /* 0x040fe400078e020d */
[----:B------:R-:W-:Y:S01]  /*0c70*/  IMAD.WIDE.U32 R16, R16, c[0x0][0x188], RZ ;  /* 0x0000620010107a25 */ /* 0x000fe200078e00ff */
[----:B------:R-:W-:-:S04]  /*0c80*/  IADD3 R5, R5, R0, RZ ;  /* 0x0000000005057210 */ /* 0x000fc80007ffe0ff */
[----:B------:R-:W-:Y:S01]  /*0c90*/  IADD3 R13, R17, R13, RZ ;  /* 0x0000000d110d7210 */ /* 0x000fe20007ffe0ff */
[----:B------:R-:W-:-:S04]  /*0ca0*/  IMAD.WIDE.U32 R4, R8, c[0x0][0x198], R4 ;  /* 0x0000660008047a25 */ /* 0x000fc800078e0004 */
[----:B------:R-:W-:Y:S02]  /*0cb0*/  IMAD.IADD R5, R5, 0x1, R11 ;  /* 0x0000000105057824 */ /* 0x000fe400078e020b */
[----:B------:R-:W-:Y:S02]  /*0cc0*/  IMAD R11, R9, c[0x0][0x1b0], RZ ;  /* 0x00006c00090b7a24 */ /* 0x000fe400078e02ff */
[----:B------:R-:W-:-:S04]  /*0cd0*/  IMAD.WIDE.U32 R4, R10, c[0x0][0x1b0], R4 ;  /* 0x00006c000a047a25 */ /* 0x000fc800078e0004 */
[----:B------:R-:W-:Y:S01]  /*0ce0*/  IMAD R11, R10, c[0x0][0x1b4], R11 ;  /* 0x00006d000a0b7a24 */ /* 0x000fe200078e020b */
[----:B------:R-:W-:-:S03]  /*0cf0*/  MOV R14, R4 ;  /* 0x00000004000e7202 */ /* 0x000fc60000000f00 */
[----:B------:R-:W-:Y:S01]  /*0d00*/  IMAD.IADD R11, R5, 0x1, R11 ;  /* 0x00000001050b7824 */ /* 0x000fe200078e020b */
[----:B------:R-:W-:Y:S05]  /*0d10*/  BRA `(.L_x_2263) ;  /* 0x0000036000007947 */ /* 0x000fea0003800000 */
.L_x_2262:
[----:B------:R-:W-:Y:S02]  /*0d20*/  IABS R5, c[0x0][0x1c8] ;  /* 0x0000720000057a13 */ /* 0x000fe40000000000 */
[----:B------:R-:W-:Y:S02]  /*0d30*/  SHF.R.S32.HI R16, RZ, 0x1f, R19 ;  /* 0x0000001fff107819 */ /* 0x000fe40000011413 */
[----:B------:R-:W1:Y:S01]  /*0d40*/  I2F.RP R7, R5 ;  /* 0x0000000500077306 */ /* 0x000e620000209400 */
[----:B-----5:R-:W-:-:S07]  /*0d50*/  SHF.R.S32.HI R13, RZ, 0x1f, R0 ;  /* 0x0000001fff0d7819 */ /* 0x020fce0000011400 */
        /* <DEDUP_REMOVED lines=8> */
[----:B------:R-:W-:Y:S02]  /*0de0*/  MOV R4, R2 ;  /* 0x0000000200047202 */ /* 0x000fe40000000f00 */
[----:B------:R-:W-:-:S03]  /*0df0*/  LEA R8, R36, 0xffffff80, 0x7 ;  /* 0xffffff8024087811 */ /* 0x000fc600078e38ff */
[----:B------:R-:W-:Y:S01]  /*0e00*/  IMAD.HI.U32 R10, R9, R4, RZ ;  /* 0x00000004090a7227 */ /* 0x000fe200078e00ff */
[----:B------:R-:W-:Y:S02]  /*0e10*/  SHF.R.S32.HI R7, RZ, 0x1f, R8 ;  /* 0x0000001fff077819 */ /* 0x000fe40000011408 */
[----:B------:R-:W-:Y:S01]  /*0e20*/  IADD3 R22, P1, R19, R8, RZ ;  /* 0x0000000813167210 */ /* 0x000fe20007f3e0ff */
[----:B------:R-:W-:-:S04]  /*0e30*/  IMAD.MOV R2, RZ, RZ, -R10 ;  /* 0x000000ffff027224 */ /* 0x000fc800078e0a0a */
[----:B------:R-:W-:-:S05]  /*0e40*/  IMAD R2, R5, R2, R4 ;  /* 0x0000000205027224 */ /* 0x000fca00078e0204 */
[----:B------:R-:W-:-:S13]  /*0e50*/  ISETP.GT.U32.AND P0, PT, R5, R2, PT ;  /* 0x000000020500720c */ /* 0x000fda0003f04070 */
[-C--:B------:R-:W-:Y:S02]  /*0e60*/  @!P0 IADD3 R2, R2, -R5.reuse, RZ ;  /* 0x8000000502028210 */ /* 0x080fe40007ffe0ff */
[----:B------:R-:W-:Y:S02]  /*0e70*/  @!P0 IADD3 R10, R10, 0x1, RZ ;  /* 0x000000010a0a8810 */ /* 0x000fe40007ffe0ff */
[----:B------:R-:W-:Y:S01]  /*0e80*/  ISETP.GE.U32.AND P2, PT, R2, R5, PT ;  /* 0x000000050200720c */ /* 0x000fe20003f46070 */
[C---:B------:R-:W-:Y:S01]  /*0e90*/  IMAD.X R5, R16.reuse, 0x1, R7, P1 ;  /* 0x0000000110057824 */ /* 0x040fe200008e0607 */
[----:B------:R-:W-:Y:S01]  /*0ea0*/  LOP3.LUT R2, R15, c[0x0][0x1c8], RZ, 0x3c, !PT ;  /* 0x000072000f027a12 */ /* 0x000fe200078e3cff */
[----:B------:R-:W-:Y:S01]  /*0eb0*/  IMAD R16, R16, c[0x0][0x1a0], RZ ;  /* 0x0000680010107a24 */ /* 0x000fe200078e02ff */
[----:B------:R-:W-:Y:S01]  /*0ec0*/  ISETP.NE.AND P0, PT, RZ, c[0x0][0x1c8], PT ;  /* 0x00007200ff007a0c */ /* 0x000fe20003f05270 */
[----:B------:R-:W-:Y:S01]  /*0ed0*/  IMAD R5, R5, c[0x0][0x198], RZ ;  /* 0x0000660005057a24 */ /* 0x000fe200078e02ff */
[----:B------:R-:W-:Y:S01]  /*0ee0*/  ISETP.GE.AND P1, PT, R2, RZ, PT ;  /* 0x000000ff0200720c */ /* 0x000fe20003f26270 */
[----:B------:R-:W-:-:S02]  /*0ef0*/  IMAD R16, R19, c[0x0][0x1a4], R16 ;  /* 0x0000690013107a24 */ /* 0x000fc400078e0210 */
[C---:B------:R-:W-:Y:S02]  /*0f00*/  IMAD R5, R22.reuse, c[0x0][0x19c], R5 ;  /* 0x0000670016057a24 */ /* 0x040fe400078e0205 */
[----:B------:R-:W-:Y:S02]  /*0f10*/  IMAD.WIDE.U32 R22, R22, c[0x0][0x198], RZ ;  /* 0x0000660016167a25 */ /* 0x000fe400078e00ff */
[----:B------:R-:W-:Y:S02]  /*0f20*/  @P2 IADD3 R10, R10, 0x1, RZ ;  /* 0x000000010a0a2810 */ /* 0x000fe40007ffe0ff */
[----:B------:R-:W-:Y:S01]  /*0f30*/  IMAD.WIDE.U32 R18, R19, c[0x0][0x1a0], RZ ;  /* 0x0000680013127a25 */ /* 0x000fe200078e00ff */
[----:B------:R-:W-:-:S03]  /*0f40*/  IADD3 R23, R23, R5, RZ ;  /* 0x0000000517177210 */ /* 0x000fc60007ffe0ff */
[----:B------:R-:W-:Y:S01]  /*0f50*/  IMAD R5, R13, c[0x0][0x180], RZ ;  /* 0x000060000d057a24 */ /* 0x000fe200078e02ff */
[----:B------:R-:W-:Y:S01]  /*0f60*/  IADD3 R17, R19, R16, RZ ;  /* 0x0000001013117210 */ /* 0x000fe20007ffe0ff */
[----:B------:R-:W-:Y:S01]  /*0f70*/  @!P1 IMAD.MOV R10, RZ, RZ, -R10 ;  /* 0x000000ffff0a9224 */ /* 0x000fe200078e0a0a */
[----:B------:R-:W-:Y:S01]  /*0f80*/  @!P0 LOP3.LUT R10, RZ, c[0x0][0x1c8], RZ, 0x33, !PT ;  /* 0x00007200ff0a8a12 */ /* 0x000fe200078e33ff */
[C---:B------:R-:W-:Y:S01]  /*0f90*/  IMAD R2, R0.reuse, c[0x0][0x184], R5 ;  /* 0x0000610000027a24 */ /* 0x040fe200078e0205 */
[----:B------:R-:W-:Y:S01]  /*0fa0*/  MOV R16, R18 ;  /* 0x0000001200107202 */ /* 0x000fe20000000f00 */
[----:B------:R-:W-:Y:S01]  /*0fb0*/  IMAD.WIDE.U32 R4, R0, c[0x0][0x180], R22 ;  /* 0x0000600000047a25 */ /* 0x000fe200078e0016 */
[----:B------:R-:W-:-:S03]  /*0fc0*/  SHF.R.S32.HI R9, RZ, 0x1f, R10 ;  /* 0x0000001fff097819 */ /* 0x000fc6000001140a */
[----:B------:R-:W-:Y:S01]  /*0fd0*/  IMAD.IADD R19, R5, 0x1, R2 ;  /* 0x0000000105137824 */ /* 0x000fe200078e0202 */
[----:B------:R-:W-:Y:S01]  /*0fe0*/  MOV R18, R4 ;  /* 0x0000000400127202 */ /* 0x000fe20000000f00 */
[----:B------:R-:W-:Y:S02]  /*0ff0*/  IMAD R5, R9, c[0x0][0x1b0], RZ ;  /* 0x00006c0009057a24 */ /* 0x000fe400078e02ff */
[----:B------:R-:W-:Y:S02]  /*1000*/  IMAD R13, R13, c[0x0][0x188], RZ ;  /* 0x000062000d0d7a24 */ /* 0x000fe400078e02ff */
[----:B------:R-:W-:-:S04]  /*1010*/  IMAD.WIDE.U32 R18, R10, c[0x0][0x1b0], R18 ;  /* 0x00006c000a127a25 */ /* 0x000fc800078e0012 */
[----:B------:R-:W-:Y:S01]  /*1020*/  IMAD R5, R10, c[0x0][0x1b4], R5 ;  /* 0x00006d000a057a24 */ /* 0x000fe200078e0205 */
[----:B------:R-:W-:Y:S01]  /*1030*/  MOV R14, R18 ;  /* 0x00000012000e7202 */ /* 0x000fe20000000f00 */
[C---:B------:R-:W-:Y:S02]  /*1040*/  IMAD R13, R0.reuse, c[0x0][0x18c], R13 ;  /* 0x00006300000d7a24 */ /* 0x040fe400078e020d */
[----:B------:R-:W-:Y:S01]  /*1050*/  IMAD.WIDE.U32 R16, R0, c[0x0][0x188], R16 ;  /* 0x0000620000107a25 */ /* 0x000fe200078e0010 */
[----:B------:R-:W-:-:S03]  /*1060*/  IADD3 R11, R19, R5, RZ ;  /* 0x00000005130b7210 */ /* 0x000fc60007ffe0ff */
[----:B------:R-:W-:Y:S02]  /*1070*/  IMAD.IADD R13, R17, 0x1, R13 ;  /* 0x00000001110d7824 */ /* 0x000fe400078e020d */
.L_x_2263:
[----:B------:R-:W-:Y:S01]  /*1080*/  SHF.R.S32.HI R37, RZ, 0x1f, R6 ;  /* 0x0000001fff257819 */ /* 0x000fe20000011406 */
[----:B------:R-:W-:Y:S01]  /*1090*/  IMAD R9, R9, c[0x0][0x1b8], RZ ;  /* 0x00006e0009097a24 */ /* 0x000fe200078e02ff */
[----:B------:R-:W-:Y:S02]  /*10a0*/  ULDC.64 UR4, c[0x0][0x190] ;  /* 0x0000640000047ab9 */ /* 0x000fe40000000a00 */
[CC--:B------:R-:W-:Y:S01]  /*10b0*/  LEA.HI R4, R37.reuse, R6.reuse, RZ, 0x3 ;  /* 0x0000000625047211 */ /* 0x0c0fe200078f18ff */
[----:B------:R-:W-:Y:S01]  /*10c0*/  IMAD R9, R10, c[0x0][0x1bc], R9 ;  /* 0x00006f000a097a24 */ /* 0x000fe200078e0209 */
[----:B------:R-:W-:Y:S01]  /*10d0*/  LEA.HI R17, R37, R6, RZ, 0x4 ;  /* 0x0000000625117211 */ /* 0x000fe200078f20ff */
[----:B------:R-:W-:Y:S01]  /*10e0*/  USHF.L.U32 UR9, UR4, 0x5, URZ ;  /* 0x0000000504097899 */ /* 0x000fe2000800063f */
[----:B------:R-:W-:Y:S01]  /*10f0*/  SHF.R.S32.HI R26, RZ, 0x3, R4 ;  /* 0x00000003ff1a7819 */ /* 0x000fe20000011404 */
[----:B------:R-:W-:Y:S01]  /*1100*/  UMOV UR8, 0x5 ;  /* 0x0000000500087882 */ /* 0x000fe20000000000 */
[----:B------:R-:W-:Y:S01]  /*1110*/  LOP3.LUT R5, R4, 0xfffffff8, RZ, 0xc0, !PT ;  /* 0xfffffff804057812 */ /* 0x000fe200078ec0ff */
[----:B------:R-:W-:Y:S01]  /*1120*/  USHF.L.U64.HI UR5, UR4, UR8, UR5 ;  /* 0x0000000804057299 */ /* 0x000fe20008010205 */
[----:B------:R-:W-:Y:S01]  /*1130*/  SHF.R.S32.HI R22, RZ, 0x4, R17 ;  /* 0x00000004ff167819 */ /* 0x000fe20000011411 */
[----:B------:R-:W-:Y:S01]  /*1140*/  IMAD.SHL.U32 R21, R26, 0x40, RZ ;  /* 0x000000401a157824 */ /* 0x000fe200078e00ff */
[----:B------:R-:W-:Y:S01]  /*1150*/  SHF.R.S32.HI R27, RZ, 0x1f, R26 ;  /* 0x0000001fff1b7819 */ /* 0x000fe2000001141a */
[----:B------:R-:W-:Y:S01]  /*1160*/  IMAD.IADD R2, R6, 0x1, -R5 ;  /* 0x0000000106027824 */ /* 0x000fe200078e0a05 */
[----:B------:R-:W-:Y:S01]  /*1170*/  SHF.R.S32.HI R5, RZ, 0x1f, R24 ;  /* 0x0000001fff057819 */ /* 0x000fe20000011418 */
[----:B------:R-:W-:Y:S01]  /*1180*/  ULDC.64 UR6, c[0x0][0x198] ;  /* 0x0000660000067ab9 */ /* 0x000fe20000000a00 */
[----:B------:R-:W-:Y:S01]  /*1190*/  LOP3.LUT R21, R21, 0x1c0, RZ, 0xc0, !PT ;  /* 0x000001c015157812 */ /* 0x000fe200078ec0ff */
[----:B------:R-:W-:Y:S01]  /*11a0*/  IMAD.SHL.U32 R230, R2, 0x8, RZ ;  /* 0x0000000802e67824 */ /* 0x000fe200078e00ff */
[----:B------:R-:W-:Y:S01]  /*11b0*/  IADD3 R8, P1, R26, R8, RZ ;  /* 0x000000081a087210 */ /* 0x000fe20007f3e0ff */
[----:B------:R-:W-:Y:S01]  /*11c0*/  IMAD R5, R5, c[0x0][0x178], RZ ;  /* 0x00005e0005057a24 */ /* 0x000fe200078e02ff */
[----:B------:R-:W-:Y:S01]  /*11d0*/  SHF.R.U32.HI R18, RZ, 0x3, R21 ;  /* 0x00000003ff127819 */ /* 0x000fe20000011615 */
[----:B------:R-:W-:Y:S01]  /*11e0*/  IMAD.WIDE R28, R20, 0x40, R26 ;  /* 0x00000040141c7825 */ /* 0x000fe200078e021a */
[--C-:B------:R-:W-:Y:S01]  /*11f0*/  LOP3.LUT R19, R21, 0x38, R230.reuse, 0xf8, !PT ;  /* 0x0000003815137812 */ /* 0x100fe200078ef8e6 */
[----:B------:R-:W-:Y:S01]  /*1200*/  USHF.L.U32 UR12, UR6, 0x5, URZ ;  /* 0x00000005060c7899 */ /* 0x000fe2000800063f */
[--C-:B------:R-:W-:Y:S01]  /*1210*/  SHF.R.S32.HI R231, RZ, 0x1f, R230.reuse ;  /* 0x0000001fffe77819 */ /* 0x100fe200000114e6 */
[C---:B------:R-:W-:Y:S01]  /*1220*/  IMAD R0, R24.reuse, c[0x0][0x17c], R5 ;  /* 0x00005f0018007a24 */ /* 0x040fe200078e0205 */
[C---:B------:R-:W-:Y:S01]  /*1230*/  LEA.HI R21, R17.reuse, R22, RZ, 0x1 ;  /* 0x0000001611157211 */ /* 0x040fe200078f08ff */
[----:B------:R-:W-:Y:S01]  /*1240*/  USHF.L.U64.HI UR7, UR6, UR8, UR7 ;  /* 0x0000000806077299 */ /* 0x000fe20008010207 */
[----:B------:R-:W-:Y:S01]  /*1250*/  LOP3.LUT R17, R17, 0xfffffff0, RZ, 0xc0, !PT ;  /* 0xfffffff011117812 */ /* 0x000fe200078ec0ff */
[----:B------:R-:W-:Y:S01]  /*1260*/  IMAD.WIDE.U32 R24, R24, c[0x0][0x178], R230 ;  /* 0x00005e0018187a25 */ /* 0x000fe200078e00e6 */
[----:B------:R-:W-:-:S02]  /*1270*/  LOP3.LUT R21, R21, 0xfffffffe, RZ, 0xc0, !PT ;  /* 0xfffffffe15157812 */ /* 0x000fc400078ec0ff */
[----:B------:R-:W-:Y:S01]  /*1280*/  SHF.R.S32.HI R5, RZ, 0x1f, R15 ;  /* 0x0000001fff057819 */ /* 0x000fe2000001140f */
[----:B------:R-:W-:Y:S01]  /*1290*/  IMAD.IADD R25, R25, 0x1, R0 ;  /* 0x0000000119197824 */ /* 0x000fe200078e0200 */
[----:B------:R-:W-:Y:S01]  /*12a0*/  IADD3 R30, P2, R230, R14, RZ ;  /* 0x0000000ee61e7210 */ /* 0x000fe20007f5e0ff */
[----:B------:R-:W-:Y:S01]  /*12b0*/  IMAD.IADD R0, R22, 0x1, -R21 ;  /* 0x0000000116007824 */ /* 0x000fe200078e0a15 */
[----:B------:R-:W-:Y:S01]  /*12c0*/  IADD3 R22, P0, R230, R16, RZ ;  /* 0x00000010e6167210 */ /* 0x000fe20007f1e0ff */
[----:B------:R-:W-:Y:S01]  /*12d0*/  IMAD.IADD R17, R6, 0x1, -R17 ;  /* 0x0000000106117824 */ /* 0x000fe200078e0a11 */
[----:B------:R-:W-:Y:S01]  /*12e0*/  LOP3.LUT R18, R19, R18, RZ, 0x3c, !PT ;  /* 0x0000001213127212 */ /* 0x000fe200078e3cff */
[----:B------:R-:W-:Y:S01]  /*12f0*/  IMAD R20, R5, c[0x0][0x1a8], RZ ;  /* 0x00006a0005147a24 */ /* 0x000fe200078e02ff */
[-C--:B------:R-:W-:Y:S01]  /*1300*/  LEA.HI R19, R37, R6.reuse, RZ, 0x6 ;  /* 0x0000000625137211 */ /* 0x080fe200078f30ff */
[----:B------:R-:W-:Y:S01]  /*1310*/  IMAD.X R23, R231, 0x1, R13, P0 ;  /* 0x00000001e7177824 */ /* 0x000fe200000e060d */
[----:B------:R-:W-:Y:S01]  /*1320*/  SHF.R.S32.HI R14, RZ, 0x1f, R17 ;  /* 0x0000001fff0e7819 */ /* 0x000fe20000011411 */
[----:B------:R-:W-:Y:S01]  /*1330*/  IMAD R5, R27, c[0x0][0x198], RZ ;  /* 0x000066001b057a24 */ /* 0x000fe200078e02ff */
[----:B------:R-:W-:Y:S01]  /*1340*/  LEA.HI R37, R37, R6, RZ, 0x5 ;  /* 0x0000000625257211 */ /* 0x000fe200078f28ff */
[----:B------:R-:W-:-:S02]  /*1350*/  IMAD.X R31, R231, 0x1, R11, P2 ;  /* 0x00000001e71f7824 */ /* 0x000fc400010e060b */
[C---:B------:R-:W-:Y:S01]  /*1360*/  IMAD R20, R15.reuse, c[0x0][0x1ac], R20 ;  /* 0x00006b000f147a24 */ /* 0x040fe200078e0214 */
[----:B------:R-:W-:Y:S01]  /*1370*/  SHF.R.S32.HI R38, RZ, 0x5, R37 ;  /* 0x00000005ff267819 */ /* 0x000fe20000011425 */
[----:B------:R-:W-:Y:S01]  /*1380*/  IMAD.WIDE.U32 R24, R15, c[0x0][0x1a8], R24 ;  /* 0x00006a000f187a25 */ /* 0x000fe200078e0018 */
[----:B------:R-:W-:-:S03]  /*1390*/  SHF.R.S32.HI R235, RZ, 0x1f, R37 ;  /* 0x0000001fffeb7819 */ /* 0x000fc60000011425 */
[----:B------:R-:W-:Y:S01]  /*13a0*/  IMAD.X R13, R27, 0x1, R7, P1 ;  /* 0x000000011b0d7824 */ /* 0x000fe200008e0607 */
[----:B------:R-:W-:Y:S01]  /*13b0*/  LEA.HI R7, R14, R17, RZ, 0x3 ;  /* 0x000000110e077211 */ /* 0x000fe200078f18ff */
[----:B------:R-:W-:Y:S01]  /*13c0*/  IMAD.WIDE.U32 R22, R10, c[0x0][0x1b8], R22 ;  /* 0x00006e000a167a25 */ /* 0x000fe200078e0016 */
[----:B------:R-:W-:Y:S02]  /*13d0*/  LEA.HI R235, R235, R38, RZ, 0x2 ;  /* 0x00000026ebeb7211 */ /* 0x000fe400078f10ff */
[----:B------:R-:W-:Y:S01]  /*13e0*/  LOP3.LUT R10, R7, 0xfffffff8, RZ, 0xc0, !PT ;  /* 0xfffffff8070a7812 */ /* 0x000fe200078ec0ff */
[C---:B------:R-:W-:Y:S01]  /*13f0*/  IMAD R5, R26.reuse, c[0x0][0x19c], R5 ;  /* 0x000067001a057a24 */ /* 0x040fe200078e0205 */
[----:B------:R-:W-:Y:S01]  /*1400*/  LOP3.LUT R235, R235, 0xfffffffc, RZ, 0xc0, !PT ;  /* 0xfffffffcebeb7812 */ /* 0x000fe200078ec0ff */
[----:B------:R-:W-:-:S04]  /*1410*/  IMAD.WIDE.U32 R30, R26, c[0x0][0x198], R30 ;  /* 0x000066001a1e7a25 */ /* 0x000fc800078e001e */
[----:B------:R-:W-:Y:S01]  /*1420*/  IMAD.IADD R25, R25, 0x1, R20 ;  /* 0x0000000119197824 */ /* 0x000fe200078e0214 */
[----:B------:R-:W-:Y:S01]  /*1430*/  LEA R226, P0, R30, c[0x0][0x168], 0x1 ;  /* 0x00005a001ee27a11 */ /* 0x000fe200078008ff */
[----:B------:R-:W-:Y:S02]  /*1440*/  IMAD R11, R29, c[0x0][0x190], RZ ;  /* 0x000064001d0b7a24 */ /* 0x000fe400078e02ff */
[----:B------:R-:W-:Y:S02]  /*1450*/  IMAD.IADD R23, R23, 0x1, R9 ;  /* 0x0000000117177824 */ /* 0x000fe400078e0209 */
[----:B------:R-:W-:Y:S02]  /*1460*/  IMAD.IADD R227, R31, 0x1, R5 ;  /* 0x000000011fe37824 */ /* 0x000fe400078e0205 */
[C---:B------:R-:W-:Y:S02]  /*1470*/  IMAD R9, R28.reuse, c[0x0][0x194], R11 ;  /* 0x000065001c097a24 */ /* 0x040fe400078e020b */
[----:B------:R-:W-:Y:S01]  /*1480*/  IMAD.WIDE.U32 R24, R28, c[0x0][0x190], R24 ;  /* 0x000064001c187a25 */ /* 0x000fe200078e0018 */
[----:B------:R-:W-:-:S03]  /*1490*/  LEA.HI.X R227, R30, c[0x0][0x16c], R227, 0x1, P0 ;  /* 0x00005b001ee37a11 */ /* 0x000fc600000f0ce3 */
[----:B------:R-:W-:Y:S02]  /*14a0*/  IMAD.SHL.U32 R19, R19, 0x8, RZ ;  /* 0x0000000813137824 */ /* 0x000fe400078e00ff */
[----:B------:R-:W-:Y:S01]  /*14b0*/  IMAD.IADD R5, R17, 0x1, -R10 ;  /* 0x0000000111057824 */ /* 0x000fe200078e0a0a */
[----:B------:R-:W-:Y:S01]  /*14c0*/  LEA R10, P0, R24, c[0x0][0x160], 0x1 ;  /* 0x00005800180a7a11 */ /* 0x000fe200078008ff */
[----:B------:R-:W-:Y:S01]  /*14d0*/  IMAD.IADD R9, R25, 0x1, R9 ;  /* 0x0000000119097824 */ /* 0x000fe200078e0209 */
[----:B------:R-:W-:Y:S01]  /*14e0*/  LOP3.LUT R18, R18, 0x7ffffe00, R19, 0xf8, !PT ;  /* 0x7ffffe0012127812 */ /* 0x000fe200078ef813 */
[----:B------:R-:W-:Y:S01]  /*14f0*/  IMAD R13, R13, c[0x0][0x1a0], RZ ;  /* 0x000068000d0d7a24 */ /* 0x000fe200078e02ff */
[----:B------:R-:W-:Y:S01]  /*1500*/  LOP3.LUT P1, RZ, R5, 0x2, RZ, 0xc0, !PT ;  /* 0x0000000205ff7812 */ /* 0x000fe2000782c0ff */
[----:B------:R-:W-:Y:S01]  /*1510*/  IMAD.SHL.U32 R7, R7, 0x40, RZ ;  /* 0x0000004007077824 */ /* 0x000fe200078e00ff */
[----:B------:R-:W-:Y:S01]  /*1520*/  LEA.HI.X R11, R24, c[0x0][0x164], R9, 0x1, P0 ;  /* 0x00005900180b7a11 */ /* 0x000fe200000f0c09 */
[----:B------:R-:W-:Y:S01]  /*1530*/  IMAD.SHL.U32 R229, R18, 0x2, RZ ;  /* 0x0000000212e57824 */ /* 0x000fe200078e00ff */
[----:B------:R-:W-:Y:S01]  /*1540*/  IADD3 R14, P0, R10, UR9, RZ ;  /* 0x000000090a0e7c10 */ /* 0x000fe2000ff1e0ff */
[C---:B------:R-:W-:Y:S01]  /*1550*/  IMAD R13, R8.reuse, c[0x0][0x1a4], R13 ;  /* 0x00006900080d7a24 */ /* 0x040fe200078e020d */
[----:B------:R-:W-:Y:S01]  /*1560*/  LOP3.LUT R7, R7, 0xfffffe00, RZ, 0xc0, !PT ;  /* 0xfffffe0007077812 */ /* 0x000fe200078ec0ff */
[----:B------:R-:W-:Y:S01]  /*1570*/  IMAD.WIDE.U32 R8, R8, c[0x0][0x1a0], R22 ;  /* 0x0000680008087a25 */ /* 0x000fe200078e0016 */
[----:B------:R-:W-:Y:S01]  /*1580*/  IADD3.X R15, R11, UR5, RZ, P0, !PT ;  /* 0x000000050b0f7c10 */ /* 0x000fe200087fe4ff */
[----:B------:R-:W-:Y:S01]  /*1590*/  @!PT LDS RZ, [RZ] ;  /* 0x00000000fffff984 */ /* 0x000fe20000000800 */
[----:B------:R-:W-:Y:S01]  /*15a0*/  @!PT LDS RZ, [RZ] ;  /* 0x00000000fffff984 */ /* 0x000fe20000000800 */
[----:B------:R-:W-:Y:S01]  /*15b0*/  @!PT LDS RZ, [RZ] ;  /* 0x00000000fffff984 */ /* 0x000fe20000000800 */
[----:B------:R1:W-:Y:S01]  /*15c0*/  LDGSTS.E.BYPASS.LTC128B.128 [R229], [R10.64] ;  /* 0x000000000ae57fae */ /* 0x0003e2000b901d4a */
[----:B------:R-:W-:Y:S01]  /*15d0*/  IADD3 R18, P0, R14, UR9, RZ ;  /* 0x000000090e127c10 */ /* 0x000fe2000ff1e0ff */
[----:B------:R-:W-:-:S02]  /*15e0*/  IMAD.IADD R13, R9, 0x1, R13 ;  /* 0x00000001090d7824 */ /* 0x000fc400078e020d */
[----:B------:R1:W-:Y:S01]  /*15f0*/  LDGSTS.E.BYPASS.LTC128B.128 [R229+0x2000], [R10.64+0x80] ;  /* 0x020000800ae57fae */ /* 0x0003e2000b901d4a */
[----:B------:R-:W-:Y:S01]  /*1600*/  IADD3.X R19, R15, UR5, RZ, P0, !PT ;  /* 0x000000050f137c10 */ /* 0x000fe200087fe4ff */
[----:B------:R-:W-:Y:S01]  /*1610*/  IMAD.SHL.U32 R9, R0, 0x8, RZ ;  /* 0x0000000800097824 */ /* 0x000fe200078e00ff */
[----:B------:R-:W-:Y:S01]  /*1620*/  IADD3 R20, P0, R18, UR9, RZ ;  /* 0x0000000912147c10 */ /* 0x000fe2000ff1e0ff */
[----:B------:R2:W-:Y:S01]  /*1630*/  LDGSTS.E.BYPASS.LTC128B.128 [R229+0x800], [R14.64] ;  /* 0x008000000ee57fae */ /* 0x0005e2000b901d4a */
[----:B------:R-:W-:Y:S02]  /*1640*/  IMAD R125, R38, 0x10, R125 ;  /* 0x00000010267d7824 */ /* 0x000fe400078e027d */
[----:B------:R-:W-:Y:S01]  /*1650*/  IADD3.X R21, R19, UR5, RZ, P0, !PT ;  /* 0x0000000513157c10 */ /* 0x000fe200087fe4ff */
[----:B------:R2:W-:Y:S01]  /*1660*/  LDGSTS.E.BYPASS.LTC128B.128 [R229+0x2800], [R14.64+0x80] ;  /* 0x028000800ee57fae */ /* 0x0005e2000b901d4a */
[----:B------:R-:W-:Y:S01]  /*1670*/  IADD3 R16, P0, R226, UR12, RZ ;  /* 0x0000000ce2107c10 */ /* 0x000fe2000ff1e0ff */
[----:B------:R-:W-:Y:S01]  /*1680*/  ULDC.64 UR4, c[0x0][0x1a0] ;  /* 0x0000680000047ab9 */ /* 0x000fe20000000a00 */
[----:B------:R-:W-:Y:S01]  /*1690*/  IMAD.IADD R235, R38, 0x1, -R235 ;  /* 0x0000000126eb7824 */ /* 0x000fe200078e0aeb */
[----:B------:R3:W-:Y:S01]  /*16a0*/  LDGSTS.E.BYPASS.LTC128B.128 [R229+0x1000], [R18.64] ;  /* 0x0100000012e57fae */ /* 0x0007e2000b901d4a */
[----:B------:R-:W-:Y:S01]  /*16b0*/  IADD3.X R17, R227, UR7, RZ, P0, !PT ;  /* 0x00000007e3117c10 */ /* 0x000fe200087fe4ff */
[----:B------:R-:W-:Y:S01]  /*16c0*/  USHF.L.U32 UR9, UR4, 0x5, URZ ;  /* 0x0000000504097899 */ /* 0x000fe2000800063f */
[----:B------:R-:W-:Y:S01]  /*16d0*/  IADD3 R22, P0, R16, UR12, RZ ;  /* 0x0000000c10167c10 */ /* 0x000fe2000ff1e0ff */
[----:B------:R3:W-:Y:S01]  /*16e0*/  LDGSTS.E.BYPASS.LTC128B.128 [R229+0x3000], [R18.64+0x80] ;  /* 0x0300008012e57fae */ /* 0x0007e2000b901d4a */
[----:B------:R-:W-:-:S02]  /*16f0*/  USHF.L.U64.HI UR5, UR4, UR8, UR5 ;  /* 0x0000000804057299 */ /* 0x000fc40008010205 */
[----:B------:R-:W-:Y:S01]  /*1700*/  IADD3.X R23, R17, UR7, RZ, P0, !PT ;  /* 0x0000000711177c10 */ /* 0x000fe200087fe4ff */
[----:B------:R4:W-:Y:S04]  /*1710*/  LDGSTS.E.BYPASS.LTC128B.128 [R229+0x1800], [R20.64] ;  /* 0x0180000014e57fae */ /* 0x0009e8000b901d4a */
[----:B------:R4:W-:Y:S04]  /*1720*/  LDGSTS.E.BYPASS.LTC128B.128 [R229+0x3800], [R20.64+0x80] ;  /* 0x0380008014e57fae */ /* 0x0009e8000b901d4a */
[----:B------:R1:W-:Y:S04]  /*1730*/  LDGSTS.E.BYPASS.LTC128B.128 [R229+0x4000], [R226.64] ;  /* 0x04000000e2e57fae */ /* 0x0003e8000b901d4a */
[----:B------:R3:W-:Y:S01]  /*1740*/  LDGSTS.E.BYPASS.LTC128B.128 [R229+0x8000], [R226.64+0x80] ;  /* 0x08000080e2e57fae */ /* 0x0007e2000b901d4a */
[----:B--2---:R-:W-:-:S03]  /*1750*/  IADD3 R14, P0, R22, UR12, RZ ;  /* 0x0000000c160e7c10 */ /* 0x004fc6000ff1e0ff */
[----:B------:R2:W-:Y:S01]  /*1760*/  LDGSTS.E.BYPASS.LTC128B.128 [R229+0x4800], [R16.64] ;  /* 0x0480000010e57fae */ /* 0x0005e2000b901d4a */
[----:B------:R-:W-:-:S03]  /*1770*/  IADD3.X R15, R23, UR7, RZ, P0, !PT ;  /* 0x00000007170f7c10 */ /* 0x000fc600087fe4ff */
[----:B------:R2:W-:Y:S04]  /*1780*/  LDGSTS.E.BYPASS.LTC128B.128 [R229+0x8800], [R16.64+0x80] ;  /* 0x0880008010e57fae */ /* 0x0005e8000b901d4a */
[----:B------:R5:W-:Y:S04]  /*1790*/  LDGSTS.E.BYPASS.LTC128B.128 [R229+0x5000], [R22.64] ;  /* 0x0500000016e57fae */ /* 0x000be8000b901d4a */
[----:B------:R5:W-:Y:S01]  /*17a0*/  LDGSTS.E.BYPASS.LTC128B.128 [R229+0x9000], [R22.64+0x80] ;  /* 0x0900008016e57fae */ /* 0x000be2000b901d4a */
[----:B----4-:R-:W-:-:S03]  /*17b0*/  IADD3 R20, P0, R14, UR12, RZ ;  /* 0x0000000c0e147c10 */ /* 0x010fc6000ff1e0ff */
[----:B------:R4:W-:Y:S01]  /*17c0*/  LDGSTS.E.BYPASS.LTC128B.128 [R229+0x5800], [R14.64] ;  /* 0x058000000ee57fae */ /* 0x0009e2000b901d4a */
[----:B------:R-:W-:-:S03]  /*17d0*/  IADD3.X R21, R15, UR7, RZ, P0, !PT ;  /* 0x000000070f157c10 */ /* 0x000fc600087fe4ff */
[----:B------:R4:W-:Y:S01]  /*17e0*/  LDGSTS.E.BYPASS.LTC128B.128 [R229+0x9800], [R14.64+0x80] ;  /* 0x098000800ee57fae */ /* 0x0009e2000b901d4a */
[----:B-1----:R-:W-:-:S03]  /*17f0*/  IADD3 R10, P0, R20, UR12, RZ ;  /* 0x0000000c140a7c10 */ /* 0x002fc6000ff1e0ff */
[----:B------:R5:W-:Y:S01]  /*1800*/  LDGSTS.E.BYPASS.LTC128B.128 [R229+0x6000], [R20.64] ;  /* 0x0600000014e57fae */ /* 0x000be2000b901d4a */
[----:B------:R-:W-:Y:S02]  /*1810*/  IADD3.X R11, R21, UR7, RZ, P0, !PT ;  /* 0x00000007150b7c10 */ /* 0x000fe400087fe4ff */
[----:B---3--:R-:W-:Y:S01]  /*1820*/  IADD3 R18, P0, R10, UR12, RZ ;  /* 0x0000000c0a127c10 */ /* 0x008fe2000ff1e0ff */
[----:B------:R5:W-:Y:S03]  /*1830*/  LDGSTS.E.BYPASS.LTC128B.128 [R229+0xa000], [R20.64+0x80] ;  /* 0x0a00008014e57fae */ /* 0x000be6000b901d4a */
[----:B------:R-:W-:Y:S01]  /*1840*/  IADD3.X R19, R11, UR7, RZ, P0, !PT ;  /* 0x000000070b137c10 */ /* 0x000fe200087fe4ff */
[----:B------:R1:W-:Y:S01]  /*1850*/  LDGSTS.E.BYPASS.LTC128B.128 [R229+0x6800], [R10.64] ;  /* 0x068000000ae57fae */ /* 0x0003e2000b901d4a */
[----:B--2---:R-:W-:-:S03]  /*1860*/  IADD3 R16, P0, R18, UR12, RZ ;  /* 0x0000000c12107c10 */ /* 0x004fc6000ff1e0ff */
[----:B------:R1:W-:Y:S01]  /*1870*/  LDGSTS.E.BYPASS.LTC128B.128 [R229+0xa800], [R10.64+0x80] ;  /* 0x0a8000800ae57fae */ /* 0x0003e2000b901d4a */
[----:B------:R-:W-:Y:S02]  /*1880*/  IADD3.X R17, R19, UR7, RZ, P0, !PT ;  /* 0x0000000713117c10 */ /* 0x000fe400087fe4ff */
[C---:B------:R-:W-:Y:S01]  /*1890*/  LEA R224, P0, R8.reuse, c[0x0][0x170], 0x1 ;  /* 0x00005c0008e07a11 */ /* 0x040fe200078008ff */
[----:B------:R2:W-:Y:S03]  /*18a0*/  LDGSTS.E.BYPASS.LTC128B.128 [R229+0x7000], [R18.64] ;  /* 0x0700000012e57fae */ /* 0x0005e6000b901d4a */
[----:B------:R-:W-:Y:S01]  /*18b0*/  LEA.HI.X R223, R8, c[0x0][0x174], R13, 0x1, P0 ;  /* 0x00005d0008df7a11 */ /* 0x000fe200000f0c0d */
[----:B------:R2:W-:Y:S01]  /*18c0*/  LDGSTS.E.BYPASS.LTC128B.128 [R229+0xb000], [R18.64+0x80] ;  /* 0x0b00008012e57fae */ /* 0x0005e2000b901d4a */
[----:B------:R-:W-:Y:S01]  /*18d0*/  IADD3 R8, P0, R224, UR9, RZ ;  /* 0x00000009e0087c10 */ /* 0x000fe2000ff1e0ff */
[----:B------:R-:W-:-:S02]  /*18e0*/  IMAD.MOV.U32 R222, RZ, RZ, R224 ;  /* 0x000000ffffde7224 */ /* 0x000fc400078e00e0 */
[----:B------:R3:W-:Y:S01]  /*18f0*/  LDGSTS.E.BYPASS.LTC128B.128 [R229+0x7800], [R16.64] ;  /* 0x0780000010e57fae */ /* 0x0007e2000b901d4a */
[----:B----4-:R-:W-:-:S03]  /*1900*/  IMAD.SHL.U32 R15, R2, 0x40, RZ ;  /* 0x00000040020f7824 */ /* 0x010fc600078e00ff */
[----:B------:R3:W-:Y:S02]  /*1910*/  LDGSTS.E.BYPASS.LTC128B.128 [R229+0xb800], [R16.64+0x80] ;  /* 0x0b80008010e57fae */ /* 0x0007e4000b901d4a */
[----:B------:R-:W-:Y:S02]  /*1920*/  LOP3.LUT R15, R15, 0x1c0, RZ, 0xc0, !PT ;  /* 0x000001c00f0f7812 */ /* 0x000fe400078ec0ff */
[----:B------:R-:W0:Y:S01]  /*1930*/  LDGDEPBAR ;  /* 0x00000000000079af */ /* 0x000e220000000000 */
[----:B-1----:R-:W-:Y:S01]  /*1940*/  IMAD.SHL.U32 R10, R5, 0x40, RZ ;  /* 0x00000040050a7824 */ /* 0x002fe200078e00ff */
[----:B------:R-:W-:Y:S02]  /*1950*/  LOP3.LUT R11, R15, 0x8, R4, 0xf8, !PT ;  /* 0x000000080f0b7812 */ /* 0x000fe400078ef804 */
[----:B------:R-:W-:Y:S02]  /*1960*/  SHF.R.U32.HI R4, RZ, 0x3, R15 ;  /* 0x00000003ff047819 */ /* 0x000fe4000001160f */
[----:B------:R-:W-:-:S02]  /*1970*/  LOP3.LUT R10, R10, 0x1c0, RZ, 0xc0, !PT ;  /* 0x000001c00a0a7812 */ /* 0x000fc400078ec0ff */
[----:B------:R-:W-:Y:S02]  /*1980*/  LOP3.LUT R11, R11, R4, RZ, 0x3c, !PT ;  /* 0x000000040b0b7212 */ /* 0x000fe400078e3cff */
[----:B------:R-:W-:Y:S02]  /*1990*/  LOP3.LUT R4, R10, 0x8, R9, 0xf8, !PT ;  /* 0x000000080a047812 */ /* 0x000fe400078ef809 */
[----:B------:R-:W-:Y:S01]  /*19a0*/  SHF.R.U32.HI R9, RZ, 0x3, R10 ;  /* 0x00000003ff097819 */ /* 0x000fe2000001160a */
[----:B------:R-:W-:-:S03]  /*19b0*/  IMAD R0, R0, 0x200, R11 ;  /* 0x0000020000007824 */ /* 0x000fc600078e020b */
[----:B------:R-:W-:Y:S01]  /*19c0*/  LOP3.LUT R4, R4, R9, RZ, 0x3c, !PT ;  /* 0x0000000904047212 */ /* 0x000fe200078e3cff */
[----:B------:R-:W-:Y:S01]  /*19d0*/  IMAD.SHL.U32 R124, R0, 0x2, RZ ;  /* 0x00000002007c7824 */ /* 0x000fe200078e00ff */
[----:B------:R-:W-:-:S04]  /*19e0*/  DEPBAR.LE SB0, 0x0 ;  /* 0x000080000000791a */ /* 0x000fc80000000000 */
[----:B------:R-:W-:Y:S01]  /*19f0*/  BAR.SYNC.DEFER_BLOCKING 0x0 ;  /* 0x0000000000007b1d */ /* 0x000fe20000010000 */
[----:B------:R-:W-:Y:S02]  /*1a00*/  IADD3.X R9, R223, UR5, RZ, P0, !PT ;  /* 0x00000005df097c10 */ /* 0x000fe400087fe4ff */
[----:B------:R-:W-:Y:S02]  /*1a10*/  IADD3 R10, P0, R8, UR9, RZ ;  /* 0x00000009080a7c10 */ /* 0x000fe4000ff1e0ff */
[----:B------:R-:W-:Y:S02]  /*1a20*/  LEA R221, R0, 0x4000, 0x1 ;  /* 0x0000400000dd7811 */ /* 0x000fe400078e08ff */
[----:B------:R-:W-:Y:S02]  /*1a30*/  IADD3.X R11, R9, UR5, RZ, P0, !PT ;  /* 0x00000005090b7c10 */ /* 0x000fe400087fe4ff */
[----:B--2---:R-:W-:Y:S02]  /*1a40*/  IADD3 R18, P0, R10, UR9, RZ ;  /* 0x000000090a127c10 */ /* 0x004fe4000ff1e0ff */
[----:B------:R-:W-:-:S02]  /*1a50*/  SEL R0, R12, 0xffffffe0, !P1 ;  /* 0xffffffe00c007807 */ /* 0x000fc40004800000 */
[----:B------:R-:W-:Y:S02]  /*1a60*/  IADD3.X R19, R11, UR5, RZ, P0, !PT ;  /* 0x000000050b137c10 */ /* 0x000fe400087fe4ff */
[----:B---3--:R-:W-:Y:S02]  /*1a70*/  IADD3 R16, P0, R18, UR9, RZ ;  /* 0x0000000912107c10 */ /* 0x008fe4000ff1e0ff */
[----:B------:R-:W-:Y:S02]  /*1a80*/  IADD3 R219, R221, 0x20, RZ ;  /* 0x00000020dddb7810 */ /* 0x000fe40007ffe0ff */
[----:B------:R-:W-:Y:S02]  /*1a90*/  IADD3.X R17, R19, UR5, RZ, P0, !PT ;  /* 0x0000000513117c10 */ /* 0x000fe400087fe4ff */
[----:B------:R-:W-:Y:S02]  /*1aa0*/  IADD3 R14, P0, R16, UR9, RZ ;  /* 0x00000009100e7c10 */ /* 0x000fe4000ff1e0ff */
[----:B------:R-:W-:Y:S01]  /*1ab0*/  LOP3.LUT P1, RZ, R5, 0x4, RZ, 0xc0, !PT ;  /* 0x0000000405ff7812 */ /* 0x000fe2000782c0ff */
[----:B------:R-:W-:Y:S01]  /*1ac0*/  @!PT LDS RZ, [RZ] ;  /* 0x00000000fffff984 */ /* 0x000fe20000000800 */
[----:B------:R-:W-:Y:S01]  /*1ad0*/  @!PT LDS RZ, [RZ] ;  /* 0x00000000fffff984 */ /* 0x000fe20000000800 */
[----:B------:R-:W-:Y:S01]  /*1ae0*/  @!PT LDS RZ, [RZ] ;  /* 0x00000000fffff984 */ /* 0x000fe20000000800 */
[----:B------:R1:W-:Y:S01]  /*1af0*/  LDGSTS.E.BYPASS.LTC128B.128 [R229+0xc000], [R222.64] ;  /* 0x0c000000dee57fae */ /* 0x0003e2000b901d4a */
[----:B------:R-:W-:-:S03]  /*1b00*/  IADD3.X R15, R17, UR5, RZ, P0, !PT ;  /* 0x00000005110f7c10 */ /* 0x000fc600087fe4ff */
[----:B------:R1:W-:Y:S04]  /*1b10*/  LDGSTS.E.BYPASS.LTC128B.128 [R229+0x10000], [R222.64+0x80] ;  /* 0x10000080dee57fae */ /* 0x0003e8000b901d4a */
[----:B------:R2:W-:Y:S04]  /*1b20*/  LDGSTS.E.BYPASS.LTC128B.128 [R229+0xc800], [R8.64] ;  /* 0x0c80000008e57fae */ /* 0x0005e8000b901d4a */
[----:B------:R2:W-:Y:S04]  /*1b30*/  LDGSTS.E.BYPASS.LTC128B.128 [R229+0x10800], [R8.64+0x80] ;  /* 0x1080008008e57fae */ /* 0x0005e8000b901d4a */
[----:B------:R3:W-:Y:S04]  /*1b40*/  LDGSTS.E.BYPASS.LTC128B.128 [R229+0xd000], [R10.64] ;  /* 0x0d0000000ae57fae */ /* 0x0007e8000b901d4a */
[----:B------:R3:W-:Y:S04]  /*1b50*/  LDGSTS.E.BYPASS.LTC128B.128 [R229+0x11000], [R10.64+0x80] ;  /* 0x110000800ae57fae */ /* 0x0007e8000b901d4a */
[----:B------:R4:W-:Y:S04]  /*1b60*/  LDGSTS.E.BYPASS.LTC128B.128 [R229+0xd800], [R18.64] ;  /* 0x0d80000012e57fae */ /* 0x0009e8000b901d4a */
[----:B------:R4:W-:Y:S04]  /*1b70*/  LDGSTS.E.BYPASS.LTC128B.128 [R229+0x11800], [R18.64+0x80] ;  /* 0x1180008012e57fae */ /* 0x0009e8000b901d4a */
[----:B------:R4:W-:Y:S04]  /*1b80*/  LDGSTS.E.BYPASS.LTC128B.128 [R229+0xe000], [R16.64] ;  /* 0x0e00000010e57fae */ /* 0x0009e8000b901d4a */
[----:B------:R4:W-:Y:S01]  /*1b90*/  LDGSTS.E.BYPASS.LTC128B.128 [R229+0x12000], [R16.64+0x80] ;  /* 0x1200008010e57fae */ /* 0x0009e2000b901d4a */
[----:B--2---:R-:W-:-:S03]  /*1ba0*/  IMAD R9, R38, 0x400, R7 ;  /* 0x0000040026097824 */ /* 0x004fc600078e0207 */
[----:B------:R2:W-:Y:S01]  /*1bb0*/  LDGSTS.E.BYPASS.LTC128B.128 [R229+0xe800], [R14.64] ;  /* 0x0e8000000ee57fae */ /* 0x0005e2000b901d4a */
[----:B-1----:R-:W-:-:S03]  /*1bc0*/  IMAD.IADD R222, R9, 0x1, R4 ;  /* 0x0000000109de7824 */ /* 0x002fc600078e0204 */
[----:B------:R2:W-:Y:S01]  /*1bd0*/  LDGSTS.E.BYPASS.LTC128B.128 [R229+0x12800], [R14.64+0x80] ;  /* 0x128000800ee57fae */ /* 0x0005e2000b901d4a */
[----:B---3--:R-:W-:Y:S01]  /*1be0*/  IADD3 R10, P0, R14, UR9, RZ ;  /* 0x000000090e0a7c10 */ /* 0x008fe2000ff1e0ff */
[----:B------:R-:W-:-:S03]  /*1bf0*/  IMAD.SHL.U32 R222, R222, 0x2, RZ ;  /* 0x00000002dede7824 */ /* 0x000fc600078e00ff */
[----:B------:R-:W-:Y:S01]  /*1c00*/  IADD3.X R11, R15, UR5, RZ, P0, !PT ;  /* 0x000000050f0b7c10 */ /* 0x000fe200087fe4ff */
[----:B------:R-:W-:Y:S01]  /*1c10*/  IMAD.IADD R220, R222, 0x1, R0 ;  /* 0x00000001dedc7824 */ /* 0x000fe200078e0200 */
[----:B------:R-:W-:-:S03]  /*1c20*/  IADD3 R8, P0, R10, UR9, RZ ;  /* 0x000000090a087c10 */ /* 0x000fc6000ff1e0ff */
[----:B------:R1:W-:Y:S01]  /*1c30*/  LDGSTS.E.BYPASS.LTC128B.128 [R229+0xf000], [R10.64] ;  /* 0x0f0000000ae57fae */ /* 0x0003e2000b901d4a */
[----:B------:R-:W-:Y:S02]  /*1c40*/  IADD3.X R9, R11, UR5, RZ, P0, !PT ;  /* 0x000000050b097c10 */ /* 0x000fe400087fe4ff */
[----:B------:R-:W-:Y:S01]  /*1c50*/  LOP3.LUT P0, RZ, R2, 0x2, RZ, 0xc0, !PT ;  /* 0x0000000202ff7812 */ /* 0x000fe2000780c0ff */
[----:B------:R1:W-:Y:S04]  /*1c60*/  LDGSTS.E.BYPASS.LTC128B.128 [R229+0x13000], [R10.64+0x80] ;  /* 0x130000800ae57fae */ /* 0x0003e8000b901d4a */
[----:B------:R1:W-:Y:S04]  /*1c70*/  LDGSTS.E.BYPASS.LTC128B.128 [R229+0xf800], [R8.64] ;  /* 0x0f80000008e57fae */ /* 0x0003e8000b901d4a */
[----:B------:R1:W-:Y:S04]  /*1c80*/  LDGSTS.E.BYPASS.LTC128B.128 [R229+0x13800], [R8.64+0x80] ;  /* 0x1380008008e57fae */ /* 0x0003e8000b901d4a */
[----:B------:R-:W-:Y:S01]  /*1c90*/  LDSM.16.M88.4 R64, [R222] ;  /* 0x00000000de40783b */ /* 0x000fe20000000200 */
[----:B------:R-:W-:-:S02]  /*1ca0*/  @P0 IADD3 R219, R221, -0x20, RZ ;  /* 0xffffffe0dddb0810 */ /* 0x000fc40007ffe0ff */
[----:B------:R-:W-:Y:S01]  /*1cb0*/  LOP3.LUT P0, RZ, R2, 0x4, RZ, 0xc0, !PT ;  /* 0x0000000402ff7812 */ /* 0x000fe2000780c0ff */
[----:B------:R-:W3:Y:S01]  /*1cc0*/  LDSM.16.M88.4 R24, [R124+0x5800] ;  /* 0x005800007c18783b */ /* 0x000ee20000000200 */
        /* <DEDUP_REMOVED lines=8> */
[----:B------:R-:W2:Y:S01]  /*1d50*/  LDSM.16.M88.4 R68, [R219+0x1800] ;  /* 0x00180000db44783b */ /* 0x000ea20000000200 */
[C---:B------:R-:W-:Y:S02]  /*1d60*/  IADD3 R205, R219.reuse, 0x3800, RZ ;  /* 0x00003800dbcd7810 */ /* 0x040fe40007ffe0ff */
[C---:B------:R-:W-:Y:S01]  /*1d70*/  IADD3 R203, R219.reuse, 0x4000, RZ ;  /* 0x00004000dbcb7810 */ /* 0x040fe20007ffe0ff */
[----:B----4-:R-:W5:Y:S01]  /*1d80*/  LDSM.16.M88.4 R16, [R124+0x6000] ;  /* 0x006000007c10783b */ /* 0x010f620000000200 */
[C---:B------:R-:W-:Y:S02]  /*1d90*/  IADD3 R202, R219.reuse, 0x4800, RZ ;  /* 0x00004800dbca7810 */ /* 0x040fe40007ffe0ff */
[C---:B------:R-:W-:Y:S01]  /*1da0*/  IADD3 R201, R219.reuse, 0x5000, RZ ;  /* 0x00005000dbc97810 */ /* 0x040fe20007ffe0ff */
[----:B------:R-:W4:Y:S01]  /*1db0*/  LDSM.16.M88.4 R52, [R124+0x4000] ;  /* 0x004000007c34783b */ /* 0x000f220000000200 */
[----:B------:R-:W-:-:S02]  /*1dc0*/  IADD3 R200, R219, 0x5800, RZ ;  /* 0x00005800dbc87810 */ /* 0x000fc40007ffe0ff */
[C---:B------:R-:W-:Y:S01]  /*1dd0*/  IADD3 R199, R219.reuse, 0x6000, RZ ;  /* 0x00006000dbc77810 */ /* 0x040fe20007ffe0ff */
[----:B------:R-:W4:Y:S01]  /*1de0*/  LDSM.16.M88.4 R44, [R124+0x4800] ;  /* 0x004800007c2c783b */ /* 0x000f220000000200 */
[C---:B------:R-:W-:Y:S02]  /*1df0*/  IADD3 R198, R219.reuse, 0x6800, RZ ;  /* 0x00006800dbc67810 */ /* 0x040fe40007ffe0ff */
[C---:B------:R-:W-:Y:S01]  /*1e00*/  IADD3 R197, R219.reuse, 0x7000, RZ ;  /* 0x00007000dbc57810 */ /* 0x040fe20007ffe0ff */
[----:B-1----:R-:W1:Y:S01]  /*1e10*/  LDSM.16.M88.4 R8, [R124+0x6800] ;  /* 0x006800007c08783b */ /* 0x002e620000000200 */
[----:B------:R-:W-:-:S03]  /*1e20*/  IADD3 R196, R219, 0x7800, RZ ;  /* 0x00007800dbc47810 */ /* 0x000fc60007ffe0ff */
[----:B------:R-:W1:Y:S04]  /*1e30*/  LDSM.16.M88.4 R104, [R124+0x7000] ;  /* 0x007000007c68783b */ /* 0x000e680000000200 */
[----:B------:R-:W1:Y:S01]  /*1e40*/  LDSM.16.M88.4 R76, [R219+0x1000] ;  /* 0x00100000db4c783b */ /* 0x000e620000000200 */
[C---:B---3--:R-:W-:Y:S03]  /*1e50*/  HMMA.16816.F32.BF16 R28, R64.reuse, R24, RZ ;  /* 0x00000018401c723c */ /* 0x048fe600000418ff */
[----:B------:R-:W3:Y:S04]  /*1e60*/  LDSM.16.M88.4 R72, [R219+0x2000] ;  /* 0x00200000db48783b */ /* 0x000ee80000000200 */
[----:B------:R-:W1:Y:S01]  /*1e70*/  LDSM.16.M88.4 R92, [R124+0x7800] ;  /* 0x007800007c5c783b */ /* 0x000e620000000200 */
[C---:B------:R-:W-:Y:S03]  /*1e80*/  HMMA.16816.F32.BF16 R24, R64.reuse, R26, RZ ;  /* 0x0000001a4018723c */ /* 0x040fe600000418ff */
[----:B------:R-:W1:Y:S04]  /*1e90*/  LDSM.16.M88.4 R88, [R219] ;  /* 0x00000000db58783b */ /* 0x000e680000000200 */
[----:B------:R-:W1:Y:S01]  /*1ea0*/  LDSM.16.M88.4 R84, [R219+0x800] ;  /* 0x00080000db54783b */ /* 0x000e620000000200 */
[C---:B--2---:R-:W-:Y:S03]  /*1eb0*/  HMMA.16816.F32.BF16 R40, R64.reuse, R32, RZ ;  /* 0x000000204028723c */ /* 0x044fe600000418ff */
[----:B------:R-:W2:Y:S04]  /*1ec0*/  LDSM.16.M88.4 R80, [R219+0x2800] ;  /* 0x00280000db50783b */ /* 0x000ea80000000200 */
[----:B------:R-:W-:Y:S01]  /*1ed0*/  LDSM.16.M88.4 R120, [R220+0x2000] ;  /* 0x00200000dc78783b */ /* 0x000fe20000000200 */
[----:B------:R-:W-:Y:S03]  /*1ee0*/  HMMA.16816.F32.BF16 R32, R64, R34, RZ ;  /* 0x000000224020723c */ /* 0x000fe600000418ff */
[----:B------:R-:W0:Y:S05]  /*1ef0*/  LDGDEPBAR ;  /* 0x00000000000079af */ /* 0x000e2a0000000000 */
[C---:B------:R-:W-:Y:S08]  /*1f00*/  HMMA.16816.F32.BF16 R28, R60.reuse, R68, R28 ;  /* 0x000000443c1c723c */ /* 0x040ff0000004181c */
[----:B------:R-:W-:Y:S01]  /*1f10*/  HMMA.16816.F32.BF16 R24, R60, R70, R24 ;  /* 0x000000463c18723c */ /* 0x000fe20000041818 */
[----:B------:R-:W2:Y:S07]  /*1f20*/  LDSM.16.M88.4 R68, [R219+0x3000] ;  /* 0x00300000db44783b */ /* 0x000eae0000000200 */
[C---:B-----5:R-:W-:Y:S08]  /*1f30*/  HMMA.16816.F32.BF16 R20, R64.reuse, R16, RZ ;  /* 0x000000104014723c */ /* 0x060ff000000418ff */
[C---:B----4-:R-:W-:Y:S08]  /*1f40*/  HMMA.16816.F32.BF16 R56, R64.reuse, R52, RZ ;  /* 0x000000344038723c */ /* 0x050ff000000418ff */
[C---:B------:R-:W-:Y:S08]  /*1f50*/  HMMA.16816.F32.BF16 R48, R64.reuse, R44, RZ ;  /* 0x0000002c4030723c */ /* 0x040ff000000418ff */
[C---:B-1----:R-:W-:Y:S08]  /*1f60*/  HMMA.16816.F32.BF16 R12, R64.reuse, R8, RZ ;  /* 0x00000008400c723c */ /* 0x042ff000000418ff */
        /* <DEDUP_REMOVED lines=8> */
[----:B------:R-:W1:Y:S07]  /*1ff0*/  LDSM.16.M88.4 R76, [R219+0x3800] ;  /* 0x00380000db4c783b */ /* 0x000e6e0000000200 */
[----:B---3--:R-:W-:Y:S07]  /*2000*/  HMMA.16816.F32.BF16 R20, R60, R72, R20 ;  /* 0x000000483c14723c */ /* 0x008fee0000041814 */
[----:B------:R-:W-:Y:S01]  /*2010*/  IMAD.MOV.U32 R72, RZ, RZ, 0x40 ;  /* 0x00000040ff487424 */ /* 0x000fe200078e00ff */
[----:B------:R-:W-:Y:S04]  /*2020*/  HMMA.16816.F32.BF16 R100, R64, R92, RZ ;  /* 0x0000005c4064723c */ /* 0x000fe800000418ff */
[----:B------:R-:W-:-:S02]  /*2030*/  SEL R5, R72, 0xffffffc0, !P1 ;  /* 0xffffffc048057807 */ /* 0x000fc40004800000 */
[----:B------:R-:W-:Y:S02]  /*2040*/  SEL R2, R72, 0xffffffc0, !P0 ;  /* 0xffffffc048027807 */ /* 0x000fe40004000000 */
[----:B------:R-:W-:Y:S01]  /*2050*/  HMMA.16816.F32.BF16 R64, R64, R94, RZ ;  /* 0x0000005e4040723c */ /* 0x000fe200000418ff */
[--C-:B------:R-:W-:Y:S02]  /*2060*/  IMAD.IADD R218, R222, 0x1, R5.reuse ;  /* 0x00000001deda7824 */ /* 0x100fe400078e0205 */
[----:B------:R-:W-:Y:S02]  /*2070*/  IMAD.IADD R217, R221, 0x1, R2 ;  /* 0x00000001ddd97824 */ /* 0x000fe400078e0202 */
[----:B------:R-:W-:Y:S01]  /*2080*/  IMAD.IADD R216, R220, 0x1, R5 ;  /* 0x00000001dcd87824 */ /* 0x000fe200078e0205 */
[----:B------:R-:W-:Y:S01]  /*2090*/  LDSM.16.M88.4 R96, [R218] ;  /* 0x00000000da60783b */ /* 0x000fe20000000200 */
[----:B------:R-:W-:Y:S01]  /*20a0*/  IMAD.IADD R204, R2, 0x1, R219 ;  /* 0x0000000102cc7824 */ /* 0x000fe200078e02db */
[C---:B------:R-:W-:Y:S02]  /*20b0*/  HMMA.16816.F32.BF16 R56, R60.reuse, R88, R56 ;  /* 0x000000583c38723c */ /* 0x040fe40000041838 */
[----:B------:R-:W3:Y:S04]  /*20c0*/  LDSM.16.M88.4 R116, [R217] ;  /* 0x00000000d974783b */ /* 0x000ee80000000200 */
[----:B------:R-:W4:Y:S02]  /*20d0*/  LDSM.16.M88.4 R112, [R217+0x800] ;  /* 0x00080000d970783b */ /* 0x000f240000000200 */
[C---:B------:R-:W-:Y:S02]  /*20e0*/  HMMA.16816.F32.BF16 R52, R60.reuse, R90, R52 ;  /* 0x0000005a3c34723c */ /* 0x040fe40000041834 */
[----:B------:R-:W5:Y:S04]  /*20f0*/  LDSM.16.M88.4 R92, [R217+0x1000] ;  /* 0x00100000d95c783b */ /* 0x000f680000000200 */
[----:B------:R-:W-:Y:S02]  /*2100*/  LDSM.16.M88.4 R88, [R217+0x2000] ;  /* 0x00200000d958783b */ /* 0x000fe40000000200 */
[C---:B------:R-:W-:Y:S08]  /*2110*/  HMMA.16816.F32.BF16 R48, R60.reuse, R84, R48 ;  /* 0x000000543c30723c */ /* 0x040ff00000041830 */
[C---:B------:R-:W-:Y:S01]  /*2120*/  HMMA.16816.F32.BF16 R44, R60.reuse, R86, R44 ;  /* 0x000000563c2c723c */ /* 0x040fe2000004182c */
[----:B------:R-:W-:Y:S07]  /*2130*/  LDSM.16.M88.4 R84, [R217+0x3000] ;  /* 0x00300000d954783b */ /* 0x000fee0000000200 */
[C---:B------:R-:W-:Y:S01]  /*2140*/  HMMA.16816.F32.BF16 R16, R60.reuse, R74, R16 ;  /* 0x0000004a3c10723c */ /* 0x040fe20000041810 */
[----:B------:R-:W3:Y:S07]  /*2150*/  LDSM.16.M88.4 R72, [R217+0x1800] ;  /* 0x00180000d948783b */ /* 0x000eee0000000200 */
[C---:B--2---:R-:W-:Y:S08]  /*2160*/  HMMA.16816.F32.BF16 R12, R60.reuse, R80, R12 ;  /* 0x000000503c0c723c */ /* 0x044ff0000004180c */
[C---:B------:R-:W-:Y:S01]  /*2170*/  HMMA.16816.F32.BF16 R8, R60.reuse, R82, R8 ;  /* 0x000000523c08723c */ /* 0x040fe20000041808 */
[----:B------:R-:W-:Y:S07]  /*2180*/  LDSM.16.M88.4 R80, [R217+0x3800] ;  /* 0x00380000d950783b */ /* 0x000fee0000000200 */
[C---:B------:R-:W-:Y:S08]  /*2190*/  HMMA.16816.F32.BF16 R108, R60.reuse, R68, R108 ;  /* 0x000000443c6c723c */ /* 0x040ff0000004186c */
[C---:B------:R-:W-:Y:S01]  /*21a0*/  HMMA.16816.F32.BF16 R104, R60.reuse, R70, R104 ;  /* 0x000000463c68723c */ /* 0x040fe20000041868 */
[----:B------:R-:W2:Y:S07]  /*21b0*/  LDSM.16.M88.4 R68, [R217+0x2800] ;  /* 0x00280000d944783b */ /* 0x000eae0000000200 */
[C---:B-1----:R-:W-:Y:S08]  /*21c0*/  HMMA.16816.F32.BF16 R100, R60.reuse, R76, R100 ;  /* 0x0000004c3c64723c */ /* 0x042ff00000041864 */
[----:B------:R-:W-:Y:S01]  /*21d0*/  HMMA.16816.F32.BF16 R64, R60, R78, R64 ;  /* 0x0000004e3c40723c */ /* 0x000fe20000041840 */
[----:B------:R-:W-:Y:S04]  /*21e0*/  LDSM.16.M88.4 R60, [R216] ;  /* 0x00000000d83c783b */ /* 0x000fe80000000200 */
[----:B------:R-:W1:Y:S03]  /*21f0*/  LDSM.16.M88.4 R76, [R204] ;  /* 0x00000000cc4c783b */ /* 0x000e660000000200 */
[C---:B---3--:R-:W-:Y:S08]  /*2200*/  HMMA.16816.F32.BF16 R56, R96.reuse, R116, R56 ;  /* 0x000000746038723c */ /* 0x048ff00000041838 */
[C---:B------:R-:W-:Y:S01]  /*2210*/  HMMA.16816.F32.BF16 R52, R96.reuse, R118, R52 ;  /* 0x000000766034723c */ /* 0x040fe20000041834 */
[----:B------:R-:W-:Y:S07]  /*2220*/  LDSM.16.M88.4 R116, [R204+0x1800] ;  /* 0x00180000cc74783b */ /* 0x000fee0000000200 */
[C---:B----4-:R-:W-:Y:S08]  /*2230*/  HMMA.16816.F32.BF16 R48, R96.reuse, R112, R48 ;  /* 0x000000706030723c */ /* 0x050ff00000041830 */
[C---:B------:R-:W-:Y:S01]  /*2240*/  HMMA.16816.F32.BF16 R44, R96.reuse, R114, R44 ;  /* 0x00000072602c723c */ /* 0x040fe2000004182c */
[----:B------:R-:W-:Y:S07]  /*2250*/  LDSM.16.M88.4 R112, [R204+0x2000] ;  /* 0x00200000cc70783b */ /* 0x000fee0000000200 */
[C---:B-----5:R-:W-:Y:S08]  /*2260*/  HMMA.16816.F32.BF16 R40, R96.reuse, R92, R40 ;  /* 0x0000005c6028723c */ /* 0x060ff00000041828 */
        /* <DEDUP_REMOVED lines=8> */
[C---:B--2---:R-:W-:Y:S08]  /*22f0*/  HMMA.16816.F32.BF16 R12, R96.reuse, R68, R12 ;  /* 0x00000044600c723c */ /* 0x044ff0000004180c */
[C---:B------:R-:W-:Y:S01]  /*2300*/  HMMA.16816.F32.BF16 R8, R96.reuse, R70, R8 ;  /* 0x000000466008723c */ /* 0x040fe20000041808 */
[----:B------:R-:W2:Y:S07]  /*2310*/  LDSM.16.M88.4 R68, [R204+0x1000] ;  /* 0x00100000cc44783b */ /* 0x000eae0000000200 */
[C---:B------:R-:W-:Y:S08]  /*2320*/  HMMA.16816.F32.BF16 R108, R96.reuse, R84, R108 ;  /* 0x00000054606c723c */ /* 0x040ff0000004186c */
[C---:B------:R-:W-:Y:S01]  /*2330*/  HMMA.16816.F32.BF16 R104, R96.reuse, R86, R104 ;  /* 0x000000566068723c */ /* 0x040fe20000041868 */
[----:B------:R-:W-:Y:S07]  /*2340*/  LDSM.16.M88.4 R84, [R222+0x2000] ;  /* 0x00200000de54783b */ /* 0x000fee0000000200 */
[C---:B------:R-:W-:Y:S08]  /*2350*/  HMMA.16816.F32.BF16 R100, R96.reuse, R80, R100 ;  /* 0x000000506064723c */ /* 0x040ff00000041864 */
[----:B------:R-:W-:Y:S01]  /*2360*/  HMMA.16816.F32.BF16 R96, R96, R82, R64 ;  /* 0x000000526060723c */ /* 0x000fe20000041840 */
[----:B------:R-:W4:Y:S04]  /*2370*/  LDSM.16.M88.4 R64, [R204+0x3000] ;  /* 0x00300000cc40783b */ /* 0x000f280000000200 */
[----:B------:R-:W5:Y:S03]  /*2380*/  LDSM.16.M88.4 R80, [R124+0x8000] ;  /* 0x008000007c50783b */ /* 0x000f660000000200 */
[C---:B-1----:R-:W-:Y:S08]  /*2390*/  HMMA.16816.F32.BF16 R56, R60.reuse, R76, R56 ;  /* 0x0000004c3c38723c */ /* 0x042ff00000041838 */
[C---:B------:R-:W-:Y:S01]  /*23a0*/  HMMA.16816.F32.BF16 R52, R60.reuse, R78, R52 ;  /* 0x0000004e3c34723c */ /* 0x040fe20000041834 */
[----:B------:R-:W-:Y:S07]  /*23b0*/  LDSM.16.M88.4 R76, [R124+0x8800] ;  /* 0x008800007c4c783b */ /* 0x000fee0000000200 */
[C---:B---3--:R-:W-:Y:S08]  /*23c0*/  HMMA.16816.F32.BF16 R48, R60.reuse, R72, R48 ;  /* 0x000000483c30723c */ /* 0x048ff00000041830 */
[C---:B------:R-:W-:Y:S01]  /*23d0*/  HMMA.16816.F32.BF16 R44, R60.reuse, R74, R44 ;  /* 0x0000004a3c2c723c */ /* 0x040fe2000004182c */
[----:B------:R-:W-:Y:S07]  /*23e0*/  LDSM.16.M88.4 R72, [R124+0x9000] ;  /* 0x009000007c48783b */ /* 0x000fee0000000200 */
[C---:B--2---:R-:W-:Y:S08]  /*23f0*/  HMMA.16816.F32.BF16 R40, R60.reuse, R68, R40 ;  /* 0x000000443c28723c */ /* 0x044ff00000041828 */
[C---:B----4-:R-:W-:Y:S08]  /*2400*/  HMMA.16816.F32.BF16 R108, R60.reuse, R64, R108 ;  /* 0x000000403c6c723c */ /* 0x050ff0000004186c */
[C---:B------:R-:W-:Y:S01]  /*2410*/  HMMA.16816.F32.BF16 R104, R60.reuse, R66, R104 ;  /* 0x000000423c68723c */ /* 0x040fe20000041868 */
[----:B------:R-:W1:Y:S07]  /*2420*/  LDSM.16.M88.4 R64, [R124+0xa000] ;  /* 0x00a000007c40783b */ /* 0x000e6e0000000200 */
        /* <DEDUP_REMOVED lines=17> */
[----:B------:R-:W4:Y:S07]  /*2540*/  LDSM.16.M88.4 R80, [R219+0x4000] ;  /* 0x00400000db50783b */ /* 0x000f2e0000000200 */
[C---:B-1----:R-:W-:Y:S08]  /*2550*/  HMMA.16816.F32.BF16 R20, R84.reuse, R64, R20 ;  /* 0x000000405414723c */ /* 0x042ff00000041814 */
[C---:B------:R-:W-:Y:S01]  /*2560*/  HMMA.16816.F32.BF16 R16, R84.reuse, R66, R16 ;  /* 0x000000425410723c */ /* 0x040fe20000041810 */
[----:B------:R-:W1:Y:S07]  /*2570*/  LDSM.16.M88.4 R64, [R219+0x6000] ;  /* 0x00600000db40783b */ /* 0x000e6e0000000200 */
[C---:B------:R-:W-:Y:S08]  /*2580*/  HMMA.16816.F32.BF16 R48, R84.reuse, R76, R48 ;  /* 0x0000004c5430723c */ /* 0x040ff00000041830 */
[C---:B------:R-:W-:Y:S01]  /*2590*/  HMMA.16816.F32.BF16 R44, R84.reuse, R78, R44 ;  /* 0x0000004e542c723c */ /* 0x040fe2000004182c */
[----:B------:R-:W5:Y:S07]  /*25a0*/  LDSM.16.M88.4 R76, [R219+0x4800] ;  /* 0x00480000db4c783b */ /* 0x000f6e0000000200 */
        /* <DEDUP_REMOVED lines=8> */
[----:B------:R-:W1:Y:S07]  /*2630*/  LDSM.16.M88.4 R68, [R219+0x5800] ;  /* 0x00580000db44783b */ /* 0x000e6e0000000200 */
[C---:B------:R-:W-:Y:S08]  /*2640*/  HMMA.16816.F32.BF16 R108, R84.reuse, R92, R108 ;  /* 0x0000005c546c723c */ /* 0x040ff0000004186c */
[C---:B------:R-:W-:Y:S01]  /*2650*/  HMMA.16816.F32.BF16 R104, R84.reuse, R94, R104 ;  /* 0x0000005e5468723c */ /* 0x040fe20000041868 */
[----:B------:R-:W-:Y:S07]  /*2660*/  LDSM.16.M88.4 R92, [R218+0x2000] ;  /* 0x00200000da5c783b */ /* 0x000fee0000000200 */
[C---:B---3--:R-:W-:Y:S08]  /*2670*/  HMMA.16816.F32.BF16 R100, R84.reuse, R88, R100 ;  /* 0x000000585464723c */ /* 0x048ff00000041864 */
[----:B------:R-:W-:Y:S01]  /*2680*/  HMMA.16816.F32.BF16 R96, R84, R90, R96 ;  /* 0x0000005a5460723c */ /* 0x000fe20000041860 */
[----:B------:R-:W3:Y:S04]  /*2690*/  LDSM.16.M88.4 R84, [R217+0x4800] ;  /* 0x00480000d954783b */ /* 0x000ee80000000200 */
[----:B------:R-:W2:Y:S03]  /*26a0*/  LDSM.16.M88.4 R88, [R217+0x4000] ;  /* 0x00400000d958783b */ /* 0x000ea60000000200 */
[C---:B----4-:R-:W-:Y:S08]  /*26b0*/  HMMA.16816.F32.BF16 R56, R120.reuse, R80, R56 ;  /* 0x000000507838723c */ /* 0x050ff00000041838 */
[C---:B------:R-:W-:Y:S01]  /*26c0*/  HMMA.16816.F32.BF16 R52, R120.reuse, R82, R52 ;  /* 0x000000527834723c */ /* 0x040fe20000041834 */
[----:B------:R-:W4:Y:S07]  /*26d0*/  LDSM.16.M88.4 R80, [R217+0x5000] ;  /* 0x00500000d950783b */ /* 0x000f2e0000000200 */
[C---:B-1----:R-:W-:Y:S08]  /*26e0*/  HMMA.16816.F32.BF16 R20, R120.reuse, R64, R20 ;  /* 0x000000407814723c */ /* 0x042ff00000041814 */
[C---:B------:R-:W-:Y:S01]  /*26f0*/  HMMA.16816.F32.BF16 R16, R120.reuse, R66, R16 ;  /* 0x000000427810723c */ /* 0x040fe20000041810 */
[----:B------:R-:W1:Y:S07]  /*2700*/  LDSM.16.M88.4 R64, [R217+0x7000] ;  /* 0x00700000d940783b */ /* 0x000e6e0000000200 */
[C---:B-----5:R-:W-:Y:S08]  /*2710*/  HMMA.16816.F32.BF16 R48, R120.reuse, R76, R48 ;  /* 0x0000004c7830723c */ /* 0x060ff00000041830 */
[C---:B------:R-:W-:Y:S01]  /*2720*/  HMMA.16816.F32.BF16 R44, R120.reuse, R78, R44 ;  /* 0x0000004e782c723c */ /* 0x040fe2000004182c */
[----:B------:R-:W-:Y:S07]  /*2730*/  LDSM.16.M88.4 R76, [R217+0x5800] ;  /* 0x00580000d94c783b */ /* 0x000fee0000000200 */
[C---:B------:R-:W-:Y:S08]  /*2740*/  HMMA.16816.F32.BF16 R40, R120.reuse, R72, R40 ;  /* 0x000000487828723c */ /* 0x040ff00000041828 */
[C---:B--2---:R-:W-:Y:S08]  /*2750*/  HMMA.16816.F32.BF16 R12, R120.reuse, R60, R12 ;  /* 0x0000003c780c723c */ /* 0x044ff0000004180c */
[C---:B------:R-:W-:Y:S01]  /*2760*/  HMMA.16816.F32.BF16 R8, R120.reuse, R62, R8 ;  /* 0x0000003e7808723c */ /* 0x040fe20000041808 */
[----:B------:R-:W2:Y:S07]  /*2770*/  LDSM.16.M88.4 R60, [R217+0x7800] ;  /* 0x00780000d93c783b */ /* 0x000eae0000000200 */
[C---:B------:R-:W-:Y:S08]  /*2780*/  HMMA.16816.F32.BF16 R108, R120.reuse, R116, R108 ;  /* 0x00000074786c723c */ /* 0x040ff0000004186c */
[C---:B------:R-:W-:Y:S08]  /*2790*/  HMMA.16816.F32.BF16 R28, R120.reuse, R68, R28 ;  /* 0x00000044781c723c */ /* 0x040ff0000004181c */
[C---:B------:R-:W-:Y:S01]  /*27a0*/  HMMA.16816.F32.BF16 R24, R120.reuse, R70, R24 ;  /* 0x000000467818723c */ /* 0x040fe20000041818 */
[----:B------:R-:W5:Y:S07]  /*27b0*/  LDSM.16.M88.4 R68, [R217+0x6800] ;  /* 0x00680000d944783b */ /* 0x000f6e0000000200 */
[----:B------:R-:W-:Y:S08]  /*27c0*/  HMMA.16816.F32.BF16 R100, R120, R112, R100 ;  /* 0x000000707864723c */ /* 0x000ff00000041864 */
[C---:B---3--:R-:W-:Y:S08]  /*27d0*/  HMMA.16816.F32.BF16 R48, R92.reuse, R84, R48 ;  /* 0x000000545c30723c */ /* 0x048ff00000041830 */
[C---:B------:R-:W-:Y:S08]  /*27e0*/  HMMA.16816.F32.BF16 R44, R92.reuse, R86, R44 ;  /* 0x000000565c2c723c */ /* 0x040ff0000004182c */
[C---:B------:R-:W-:Y:S08]  /*27f0*/  HMMA.16816.F32.BF16 R56, R92.reuse, R88, R56 ;  /* 0x000000585c38723c */ /* 0x040ff00000041838 */
[C---:B------:R-:W-:Y:S01]  /*2800*/  HMMA.16816.F32.BF16 R52, R92.reuse, R90, R52 ;  /* 0x0000005a5c34723c */ /* 0x040fe20000041834 */
[----:B------:R-:W-:Y:S07]  /*2810*/  LDSM.16.M88.4 R88, [R204+0x4000] ;  /* 0x00400000cc58783b */ /* 0x000fee0000000200 */
[----:B----4-:R-:W-:Y:S01]  /*2820*/  HMMA.16816.F32.BF16 R84, R92, R80, R40 ;  /* 0x000000505c54723c */ /* 0x010fe20000041828 */
[----:B------:R-:W3:Y:S07]  /*2830*/  LDSM.16.M88.4 R40, [R216+0x2000] ;  /* 0x00200000d828783b */ /* 0x000eee0000000200 */
[C---:B------:R-:W-:Y:S08]  /*2840*/  HMMA.16816.F32.BF16 R104, R120.reuse, R118, R104 ;  /* 0x000000767868723c */ /* 0x040ff00000041868 */
[----:B------:R-:W-:Y:S08]  /*2850*/  HMMA.16816.F32.BF16 R96, R120, R114, R96 ;  /* 0x000000727860723c */ /* 0x000ff00000041860 */
[C---:B-1----:R-:W-:Y:S07]  /*2860*/  HMMA.16816.F32.BF16 R108, R92.reuse, R64, R108 ;  /* 0x000000405c6c723c */ /* 0x042fee000004186c */
[----:B------:R-:W-:Y:S01]  /*2870*/  LOP3.LUT R65, R37, 0xffffffe0, RZ, 0xc0, !PT ;  /* 0xffffffe025417812 */ /* 0x000fe200078ec0ff */
[----:B--2---:R-:W-:Y:S04]  /*2880*/  HMMA.16816.F32.BF16 R100, R92, R60, R100 ;  /* 0x0000003c5c64723c */ /* 0x004fe80000041864 */
[----:B------:R-:W-:-:S04]  /*2890*/  IMAD.IADD R2, R6, 0x1, -R65 ;  /* 0x0000000106027824 */ /* 0x000fc800078e0a41 */
[----:B------:R-:W-:Y:S01]  /*28a0*/  HMMA.16816.F32.BF16 R32, R120, R74, R32 ;  /* 0x0000004a7820723c */ /* 0x000fe20000041820 */
[----:B------:R-:W-:Y:S01]  /*28b0*/  SHF.R.S32.HI R61, RZ, 0x1f, R2 ;  /* 0x0000001fff3d7819 */ /* 0x000fe20000011402 */
[----:B------:R-:W1:Y:S03]  /*28c0*/  LDSM.16.M88.4 R72, [R217+0x6000] ;  /* 0x00600000d948783b */ /* 0x000e660000000200 */
[----:B------:R-:W-:-:S03]  /*28d0*/  LEA.HI R228, R61, R2, RZ, 0x2 ;  /* 0x000000023de47211 */ /* 0x000fc600078f10ff */
[----:B------:R-:W-:Y:S01]  /*28e0*/  HMMA.16816.F32.BF16 R104, R92, R66, R104 ;  /* 0x000000425c68723c */ /* 0x000fe20000041868 */
[----:B------:R-:W2:Y:S01]  /*28f0*/  LDSM.16.M88.4 R64, [R204+0x4800] ;  /* 0x00480000cc40783b */ /* 0x000ea20000000200 */
[----:B------:R-:W-:-:S06]  /*2900*/  SHF.R.S32.HI R228, RZ, 0x2, R228 ;  /* 0x00000002ffe47819 */ /* 0x000fcc00000114e4 */
[C---:B------:R-:W-:Y:S01]  /*2910*/  HMMA.16816.F32.BF16 R96, R92.reuse, R62, R96 ;  /* 0x0000003e5c60723c */ /* 0x040fe20000041860 */
[----:B------:R-:W4:Y:S07]  /*2920*/  LDSM.16.M88.4 R60, [R204+0x5000] ;  /* 0x00500000cc3c783b */ /* 0x000f2e0000000200 */
[C---:B------:R-:W-:Y:S07]  /*2930*/  HMMA.16816.F32.BF16 R28, R92.reuse, R76, R28 ;  /* 0x0000004c5c1c723c */ /* 0x040fee000004181c */
[----:B------:R-:W-:Y:S01]  /*2940*/  IADD3 R76, R125, 0x1, R228 ;  /* 0x000000017d4c7810 */ /* 0x000fe20007ffe0e4 */
[----:B-----5:R-:W-:Y:S01]  /*2950*/  HMMA.16816.F32.BF16 R12, R92, R68, R12 ;  /* 0x000000445c0c723c */ /* 0x020fe2000004180c */
[----:B------:R-:W-:-:S02]  /*2960*/  IMAD.SHL.U32 R77, R6, 0x2, RZ ;  /* 0x00000002064d7824 */ /* 0x000fc400078e00ff */
[----:B------:R-:W-:Y:S01]  /*2970*/  IADD3 R76, R39, -c[0x0][0x214], R76 ;  /* 0x80008500274c7a10 */ /* 0x000fe20007ffe04c */
[----:B------:R-:W-:-:S03]  /*2980*/  IMAD.SHL.U32 R6, R36, 0x80, RZ ;  /* 0x0000008024067824 */ /* 0x000fc600078e00ff */
[----:B------:R-:W-:Y:S01]  /*2990*/  IADD3 R76, R76, c[0x0][0x2e8], RZ ;  /* 0x0000ba004c4c7a10 */ /* 0x000fe20007ffe0ff */
[----:B------:R-:W-:Y:S01]  /*29a0*/  HMMA.16816.F32.BF16 R8, R92, R70, R8 ;  /* 0x000000465c08723c */ /* 0x000fe20000041808 */
[----:B------:R-:W5:Y:S01]  /*29b0*/  LDSM.16.M88.4 R68, [R204+0x5800] ;  /* 0x00580000cc44783b */ /* 0x000f620000000200 */
[----:B------:R-:W-:Y:S02]  /*29c0*/  LOP3.LUT R77, R6, 0x6, R77, 0xf8, !PT ;  /* 0x00000006064d7812 */ /* 0x000fe400078ef84d */
[C---:B------:R-:W-:Y:S02]  /*29d0*/  IADD3 R2, R76.reuse, 0x8, RZ ;  /* 0x000000084c027810 */ /* 0x040fe40007ffe0ff */
[-C--:B------:R-:W-:Y:S02]  /*29e0*/  IMNMX R76, R76, R39.reuse, PT ;  /* 0x000000274c4c7217 */ /* 0x080fe40003800200 */
[----:B---3--:R-:W-:Y:S01]  /*29f0*/  HMMA.16816.F32.BF16 R56, R40, R88, R56 ;  /* 0x000000582838723c */ /* 0x008fe20000041838 */
[----:B------:R-:W-:-:S02]  /*2a00*/  IMNMX R2, R2, R39, PT ;  /* 0x0000002702027217 */ /* 0x000fc40003800200 */
[C---:B------:R-:W-:Y:S02]  /*2a10*/  IADD3 R37, R77.reuse, -0x80, RZ ;  /* 0xffffff804d257810 */ /* 0x040fe40007ffe0ff */
[----:B------:R-:W-:Y:S02]  /*2a20*/  IADD3 R39, R77, -0x7f, RZ ;  /* 0xffffff814d277810 */ /* 0x000fe40007ffe0ff */
[C---:B------:R-:W-:Y:S01]  /*2a30*/  ISETP.GE.AND P2, PT, R37.reuse, R76, PT ;  /* 0x0000004c2500720c */ /* 0x040fe20003f46270 */
[----:B------:R-:W-:Y:S01]  /*2a40*/  HMMA.16816.F32.BF16 R52, R40, R90, R52 ;  /* 0x0000005a2834723c */ /* 0x000fe20000041834 */
[----:B------:R-:W-:Y:S02]  /*2a50*/  ISETP.GE.AND P0, PT, R37, R2, PT ;  /* 0x000000022500720c */ /* 0x000fe40003f06270 */
[C---:B------:R-:W-:Y:S02]  /*2a60*/  ISETP.GE.AND P5, PT, R39.reuse, R76, PT ;  /* 0x0000004c2700720c */ /* 0x040fe40003fa6270 */
[----:B------:R-:W-:-:S02]  /*2a70*/  ISETP.GE.AND P1, PT, R39, R2, PT ;  /* 0x000000022700720c */ /* 0x000fc40003f26270 */
[C---:B------:R-:W-:Y:S01]  /*2a80*/  IADD3 R37, R77.reuse, -0x78, RZ ;  /* 0xffffff884d257810 */ /* 0x040fe20007ffe0ff */
[C---:B------:R-:W-:Y:S01]  /*2a90*/  HMMA.16816.F32.BF16 R32, R92.reuse, R82, R32 ;  /* 0x000000525c20723c */ /* 0x040fe20000041820 */
[----:B------:R-:W-:Y:S02]  /*2aa0*/  IADD3 R39, R77, -0x77, RZ ;  /* 0xffffff894d277810 */ /* 0x000fe40007ffe0ff */
[C---:B------:R-:W-:Y:S02]  /*2ab0*/  ISETP.GE.AND P4, PT, R37.reuse, R76, PT ;  /* 0x0000004c2500720c */ /* 0x040fe40003f86270 */
[-C--:B------:R-:W-:Y:S02]  /*2ac0*/  ISETP.GE.AND P3, PT, R37, R2.reuse, PT ;  /* 0x000000022500720c */ /* 0x080fe40003f66270 */
[----:B------:R-:W-:Y:S01]  /*2ad0*/  IADD3 R37, R77, -0x6f, RZ ;  /* 0xffffff914d257810 */ /* 0x000fe20007ffe0ff */
[C---:B-1----:R-:W-:Y:S07]  /*2ae0*/  HMMA.16816.F32.BF16 R20, R92.reuse, R72, R20 ;  /* 0x000000485c14723c */ /* 0x042fee0000041814 */
[----:B------:R-:W-:Y:S01]  /*2af0*/  FSEL R72, R58, -INF , !P0 ;  /* 0xff8000003a487808 */ /* 0x000fe20004000000 */
[----:B------:R-:W-:Y:S01]  /*2b00*/  HMMA.16816.F32.BF16 R16, R92, R74, R16 ;  /* 0x0000004a5c10723c */ /* 0x000fe20000041810 */
[----:B------:R-:W-:-:S02]  /*2b10*/  ISETP.GE.AND P0, PT, R39, R2, PT ;  /* 0x000000022700720c */ /* 0x000fc40003f06270 */
[----:B------:R-:W-:Y:S02]  /*2b20*/  FSEL R58, R54, -INF , !P3 ;  /* 0xff800000363a7808 */ /* 0x000fe40005800000 */
[----:B------:R-:W-:Y:S02]  /*2b30*/  FSEL R73, R59, -INF , !P1 ;  /* 0xff8000003b497808 */ /* 0x000fe40004800000 */
[----:B------:R-:W-:Y:S01]  /*2b40*/  FSEL R75, R56, -INF , !P2 ;  /* 0xff800000384b7808 */ /* 0x000fe20005000000 */
[----:B--2---:R-:W-:Y:S01]  /*2b50*/  HMMA.16816.F32.BF16 R48, R40, R64, R48 ;  /* 0x000000402830723c */ /* 0x004fe20000041830 */
[----:B------:R-:W-:Y:S02]  /*2b60*/  ISETP.GE.AND P2, PT, R39, R76, PT ;  /* 0x0000004c2700720c */ /* 0x000fe40003f46270 */
[----:B------:R-:W-:Y:S02]  /*2b70*/  FSEL R56, R57, -INF , !P5 ;  /* 0xff80000039387808 */ /* 0x000fe40006800000 */
[----:B------:R-:W-:-:S02]  /*2b80*/  FSEL R57, R52, -INF , !P4 ;  /* 0xff80000034397808 */ /* 0x000fc40006000000 */
[----:B------:R-:W-:Y:S01]  /*2b90*/  FSEL R74, R55, -INF , !P0 ;  /* 0xff800000374a7808 */ /* 0x000fe20004000000 */
[----:B----4-:R-:W-:Y:S01]  /*2ba0*/  HMMA.16816.F32.BF16 R84, R40, R60, R84 ;  /* 0x0000003c2854723c */ /* 0x010fe20000041854 */
[----:B------:R-:W-:Y:S02]  /*2bb0*/  IADD3 R39, R77, -0x70, RZ ;  /* 0xffffff904d277810 */ /* 0x000fe40007ffe0ff */
[-C--:B------:R-:W-:Y:S02]  /*2bc0*/  ISETP.GE.AND P4, PT, R37, R76.reuse, PT ;  /* 0x0000004c2500720c */ /* 0x080fe40003f86270 */
[----:B------:R-:W-:Y:S02]  /*2bd0*/  ISETP.GE.AND P5, PT, R39, R76, PT ;  /* 0x0000004c2700720c */ /* 0x000fe40003fa6270 */
[----:B------:R-:W-:Y:S01]  /*2be0*/  FSEL R61, R53, -INF , !P2 ;  /* 0xff800000353d7808 */ /* 0x000fe20005000000 */
[----:B------:R-:W-:Y:S01]  /*2bf0*/  HMMA.16816.F32.BF16 R24, R92, R78, R24 ;  /* 0x0000004e5c18723c */ /* 0x000fe20000041818 */
[----:B------:R-:W1:Y:S01]  /*2c00*/  LDSM.16.M88.4 R52, [R204+0x6000] ;  /* 0x00600000cc34783b */ /* 0x000e620000000200 */
[----:B------:R-:W-:-:S02]  /*2c10*/  ISETP.GE.AND P1, PT, R39, R2, PT ;  /* 0x000000022700720c */ /* 0x000fc40003f26270 */
[----:B------:R-:W-:Y:S02]  /*2c20*/  ISETP.GE.AND P3, PT, R37, R2, PT ;  /* 0x000000022500720c */ /* 0x000fe40003f66270 */
[C---:B------:R-:W-:Y:S02]  /*2c30*/  IADD3 R39, R77.reuse, -0x68, RZ ;  /* 0xffffff984d277810 */ /* 0x040fe40007ffe0ff */
[C---:B------:R-:W-:Y:S01]  /*2c40*/  HMMA.16816.F32.BF16 R44, R40.reuse, R66, R44 ;  /* 0x00000042282c723c */ /* 0x040fe2000004182c */
[----:B------:R-:W-:Y:S02]  /*2c50*/  IADD3 R37, R77, -0x67, RZ ;  /* 0xffffff994d257810 */ /* 0x000fe40007ffe0ff */
[C---:B------:R-:W-:Y:S02]  /*2c60*/  ISETP.GE.AND P2, PT, R39.reuse, R76, PT ;  /* 0x0000004c2700720c */ /* 0x040fe40003f46270 */
[----:B------:R-:W-:Y:S02]  /*2c70*/  ISETP.GE.AND P0, PT, R39, R2, PT ;  /* 0x000000022700720c */ /* 0x000fe40003f06270 */
[----:B------:R-:W-:Y:S01]  /*2c80*/  FSEL R81, R48, -INF , !P5 ;  /* 0xff80000030517808 */ /* 0x000fe20006800000 */
[----:B-----5:R-:W-:Y:S01]  /*2c90*/  HMMA.16816.F32.BF16 R136, R40, R68, R28 ;  /* 0x000000442888723c */ /* 0x020fe2000004181c */
[----:B------:R-:W2:Y:S01]  /*2ca0*/  LDSM.16.M88.4 R28, [R204+0x6800] ;  /* 0x00680000cc1c783b */ /* 0x000ea20000000200 */
[----:B------:R-:W-:-:S02]  /*2cb0*/  FSEL R120, R50, -INF , !P1 ;  /* 0xff80000032787808 */ /* 0x000fc40004800000 */
[C---:B------:R-:W-:Y:S02]  /*2cc0*/  ISETP.GE.AND P5, PT, R37.reuse, R76, PT ;  /* 0x0000004c2500720c */ /* 0x040fe40003fa6270 */
[----:B------:R-:W-:Y:S02]  /*2cd0*/  ISETP.GE.AND P1, PT, R37, R2, PT ;  /* 0x000000022500720c */ /* 0x000fe40003f26270 */
[C---:B------:R-:W-:Y:S01]  /*2ce0*/  HMMA.16816.F32.BF16 R32, R40.reuse, R62, R32 ;  /* 0x0000003e2820723c */ /* 0x040fe20000041820 */
[C---:B------:R-:W-:Y:S02]  /*2cf0*/  IADD3 R39, R77.reuse, -0x60, RZ ;  /* 0xffffffa04d277810 */ /* 0x040fe40007ffe0ff */
[----:B------:R-:W-:Y:S02]  /*2d00*/  IADD3 R37, R77, -0x5f, RZ ;  /* 0xffffffa14d257810 */ /* 0x000fe40007ffe0ff */
[----:B------:R-:W-:Y:S02]  /*2d10*/  FSEL R89, R49, -INF , !P4 ;  /* 0xff80000031597808 */ /* 0x000fe40006000000 */
[----:B------:R-:W-:Y:S01]  /*2d20*/  FSEL R122, R51, -INF , !P3 ;  /* 0xff800000337a7808 */ /* 0x000fe20005800000 */
[----:B------:R-:W-:Y:S01]  /*2d30*/  HMMA.16816.F32.BF16 R24, R40, R70, R24 ;  /* 0x000000462818723c */ /* 0x000fe20000041818 */
[----:B------:R-:W-:-:S02]  /*2d40*/  ISETP.GE.AND P4, PT, R39, R76, PT ;  /* 0x0000004c2700720c */ /* 0x000fc40003f86270 */
[----:B------:R-:W-:Y:S02]  /*2d50*/  ISETP.GE.AND P3, PT, R39, R2, PT ;  /* 0x000000022700720c */ /* 0x000fe40003f66270 */
[----:B------:R-:W-:Y:S02]  /*2d60*/  FSEL R51, R44, -INF , !P2 ;  /* 0xff8000002c337808 */ /* 0x000fe40005000000 */
[----:B------:R-:W-:Y:S02]  /*2d70*/  FSEL R48, R46, -INF , !P0 ;  /* 0xff8000002e307808 */ /* 0x000fe40004000000 */
[C---:B------:R-:W-:Y:S01]  /*2d80*/  ISETP.GE.AND P2, PT, R37.reuse, R76, PT ;  /* 0x0000004c2500720c */ /* 0x040fe20003f46270 */
[----:B-1----:R-:W-:Y:S01]  /*2d90*/  HMMA.16816.F32.BF16 R16, R40, R54, R16 ;  /* 0x000000362810723c */ /* 0x002fe20000041810 */
[----:B------:R-:W-:Y:S02]  /*2da0*/  ISETP.GE.AND P0, PT, R37, R2, PT ;  /* 0x000000022500720c */ /* 0x000fe40003f06270 */
[----:B------:R-:W-:-:S02]  /*2db0*/  IADD3 R39, R77, -0x58, RZ ;  /* 0xffffffa84d277810 */ /* 0x000fc40007ffe0ff */
[----:B------:R-:W-:Y:S02]  /*2dc0*/  IADD3 R37, R77, -0x57, RZ ;  /* 0xffffffa94d257810 */ /* 0x000fe40007ffe0ff */
[----:B------:R-:W-:Y:S02]  /*2dd0*/  FSEL R49, R45, -INF , !P5 ;  /* 0xff8000002d317808 */ /* 0x000fe40006800000 */
[----:B------:R-:W-:Y:S02]  /*2de0*/  FSEL R38, R47, -INF , !P1 ;  /* 0xff8000002f267808 */ /* 0x000fe40004800000 */
[C---:B------:R-:W-:Y:S01]  /*2df0*/  ISETP.GE.AND P5, PT, R39.reuse, R76, PT ;  /* 0x0000004c2700720c */ /* 0x040fe20003fa6270 */
[----:B------:R-:W-:Y:S01]  /*2e00*/  HMMA.16816.F32.BF16 R44, R40, R52, R20 ;  /* 0x00000034282c723c */ /* 0x000fe20000041814 */
[----:B------:R-:W-:Y:S01]  /*2e10*/  ISETP.GE.AND P1, PT, R39, R2, PT ;  /* 0x000000022700720c */ /* 0x000fe20003f26270 */
[----:B------:R-:W1:Y:S01]  /*2e20*/  LDSM.16.M88.4 R20, [R204+0x7000] ;  /* 0x00700000cc14783b */ /* 0x000e620000000200 */
[----:B------:R-:W-:-:S02]  /*2e30*/  FSEL R167, R84, -INF , !P4 ;  /* 0xff80000054a77808 */ /* 0x000fc40006000000 */
[----:B------:R-:W-:Y:S02]  /*2e40*/  FSEL R174, R86, -INF , !P3 ;  /* 0xff80000056ae7808 */ /* 0x000fe40005800000 */
[C---:B------:R-:W-:Y:S01]  /*2e50*/  ISETP.GE.AND P4, PT, R37.reuse, R76, PT ;  /* 0x0000004c2500720c */ /* 0x040fe20003f86270 */
[----:B--2---:R-:W-:Y:S01]  /*2e60*/  HMMA.16816.F32.BF16 R8, R40, R30, R8 ;  /* 0x0000001e2808723c */ /* 0x004fe20000041808 */
[----:B------:R-:W-:Y:S02]  /*2e70*/  ISETP.GE.AND P3, PT, R37, R2, PT ;  /* 0x000000022500720c */ /* 0x000fe40003f66270 */
[C---:B------:R-:W-:Y:S02]  /*2e80*/  IADD3 R39, R77.reuse, -0x50, RZ ;  /* 0xffffffb04d277810 */ /* 0x040fe40007ffe0ff */
[----:B------:R-:W-:Y:S02]  /*2e90*/  IADD3 R37, R77, -0x4f, RZ ;  /* 0xffffffb14d257810 */ /* 0x000fe40007ffe0ff */
[----:B------:R-:W-:-:S02]  /*2ea0*/  FSEL R169, R85, -INF , !P2 ;  /* 0xff80000055a97808 */ /* 0x000fc40005000000 */
[----:B------:R-:W-:Y:S02]  /*2eb0*/  FSEL R176, R87, -INF , !P0 ;  /* 0xff80000057b07808 */ /* 0x000fe40004000000 */
[C---:B------:R-:W-:Y:S02]  /*2ec0*/  ISETP.GE.AND P2, PT, R39.reuse, R76, PT ;  /* 0x0000004c2700720c */ /* 0x040fe40003f46270 */
[----:B------:R-:W-:Y:S02]  /*2ed0*/  ISETP.GE.AND P0, PT, R39, R2, PT ;  /* 0x000000022700720c */ /* 0x000fe40003f06270 */
[----:B------:R-:W-:Y:S02]  /*2ee0*/  FSEL R171, R32, -INF , !P5 ;  /* 0xff80000020ab7808 */ /* 0x000fe40006800000 */
[----:B------:R-:W-:Y:S02]  /*2ef0*/  FSEL R172, R34, -INF , !P1 ;  /* 0xff80000022ac7808 */ /* 0x000fe40004800000 */
[----:B------:R-:W-:-:S02]  /*2f00*/  ISETP.GE.AND P5, PT, R37, R76, PT ;  /* 0x0000004c2500720c */ /* 0x000fc40003fa6270 */
[----:B------:R-:W-:Y:S02]  /*2f10*/  ISETP.GE.AND P1, PT, R37, R2, PT ;  /* 0x000000022500720c */ /* 0x000fe40003f26270 */
[----:B------:R-:W-:Y:S02]  /*2f20*/  IADD3 R39, R77, -0x48, RZ ;  /* 0xffffffb84d277810 */ /* 0x000fe40007ffe0ff */
[----:B------:R-:W-:Y:S02]  /*2f30*/  FSEL R37, R33, -INF , !P4 ;  /* 0xff80000021257808 */ /* 0x000fe40006000000 */
[----:B------:R-:W-:Y:S02]  /*2f40*/  IADD3 R33, R77, -0x47, RZ ;  /* 0xffffffb94d217810 */ /* 0x000fe40007ffe0ff */
[----:B------:R-:W-:Y:S02]  /*2f50*/  FSEL R170, R35, -INF , !P3 ;  /* 0xff80000023aa7808 */ /* 0x000fe40005800000 */
[----:B------:R-:W-:-:S02]  /*2f60*/  ISETP.GE.AND P4, PT, R39, R76, PT ;  /* 0x0000004c2700720c */ /* 0x000fc40003f86270 */
[----:B------:R-:W-:Y:S01]  /*2f70*/  ISETP.GE.AND P3, PT, R39, R2, PT ;  /* 0x000000022700720c */ /* 0x000fe20003f66270 */
[C---:B-1----:R-:W-:Y:S01]  /*2f80*/  HMMA.16816.F32.BF16 R108, R40.reuse, R20, R108 ;  /* 0x00000014286c723c */ /* 0x042fe2000004186c */
[----:B------:R-:W-:Y:S02]  /*2f90*/  FSEL R39, R136, -INF , !P2 ;  /* 0xff80000088277808 */ /* 0x000fe40005000000 */
[----:B------:R-:W-:Y:S02]  /*2fa0*/  FSEL R138, R138, -INF , !P0 ;  /* 0xff8000008a8a7808 */ /* 0x000fe40004000000 */
[C---:B------:R-:W-:Y:S02]  /*2fb0*/  ISETP.GE.AND P2, PT, R33.reuse, R76, PT ;  /* 0x0000004c2100720c */ /* 0x040fe40003f46270 */
[----:B------:R-:W-:Y:S01]  /*2fc0*/  ISETP.GE.AND P0, PT, R33, R2, PT ;  /* 0x000000022100720c */ /* 0x000fe20003f06270 */
[----:B------:R-:W-:Y:S01]  /*2fd0*/  HMMA.16816.F32.BF16 R104, R40, R22, R104 ;  /* 0x000000162868723c */ /* 0x000fe20000041868 */
[----:B------:R-:W-:-:S02]  /*2fe0*/  IADD3 R35, R77, -0x40, RZ ;  /* 0xffffffc04d237810 */ /* 0x000fc40007ffe0ff */
[----:B------:R-:W-:Y:S02]  /*2ff0*/  IADD3 R33, R77, -0x3f, RZ ;  /* 0xffffffc14d217810 */ /* 0x000fe40007ffe0ff */
        /* <DEDUP_REMOVED lines=8> */
[----:B------:R-:W-:Y:S01]  /*3080*/  HMMA.16816.F32.BF16 R32, R40, R28, R12 ;  /* 0x0000001c2820723c */ /* 0x000fe2000004180c */
[----:B------:R-:W1:Y:S01]  /*3090*/  LDSM.16.M88.4 R12, [R204+0x7800] ;  /* 0x00780000cc0c783b */ /* 0x000e620000000200 */
[----:B------:R-:W-:Y:S01]  /*30a0*/  FSEL R137, R25, -INF , !P2 ;  /* 0xff80000019897808 */ /* 0x000fe20005000000 */
[----:B------:R-:W-:-:S04]  /*30b0*/  DEPBAR.LE SB0, 0x0 ;  /* 0x000080000000791a */ /* 0x000fc80000000000 */
[C---:B------:R-:W-:Y:S02]  /*30c0*/  IADD3 R25, R77.reuse, -0x37, RZ ;  /* 0xffffffc94d197810 */ /* 0x040fe40007ffe0ff */
[----:B------:R-:W-:Y:S02]  /*30d0*/  IADD3 R29, R77, -0x38, RZ ;  /* 0xffffffc84d1d7810 */ /* 0x000fe40007ffe0ff */
[----:B------:R-:W-:Y:S02]  /*30e0*/  FSEL R150, R27, -INF , !P0 ;  /* 0xff8000001b967808 */ /* 0x000fe40004000000 */
[----:B------:R-:W-:Y:S02]  /*30f0*/  FSEL R157, R44, -INF , !P5 ;  /* 0xff8000002c9d7808 */ /* 0x000fe40006800000 */
[----:B------:R-:W-:Y:S02]  /*3100*/  ISETP.GE.AND P5, PT, R25, R76, PT ;  /* 0x0000004c1900720c */ /* 0x000fe40003fa6270 */
[----:B------:R-:W-:-:S02]  /*3110*/  IADD3 R27, R77, -0x30, RZ ;  /* 0xffffffd04d1b7810 */ /* 0x000fc40007ffe0ff */
[----:B------:R-:W-:Y:S02]  /*3120*/  FSEL R154, R46, -INF , !P1 ;  /* 0xff8000002e9a7808 */ /* 0x000fe40004800000 */
[-C--:B------:R-:W-:Y:S02]  /*3130*/  ISETP.GE.AND P0, PT, R29, R2.reuse, PT ;  /* 0x000000021d00720c */ /* 0x080fe40003f06270 */
[----:B------:R-:W-:Y:S02]  /*3140*/  ISETP.GE.AND P1, PT, R25, R2, PT ;  /* 0x000000021900720c */ /* 0x000fe40003f26270 */
[----:B------:R-:W-:Y:S02]  /*3150*/  FSEL R151, R45, -INF , !P4 ;  /* 0xff8000002d977808 */ /* 0x000fe40006000000 */
[----:B------:R-:W-:Y:S02]  /*3160*/  IADD3 R25, R77, -0x2f, RZ ;  /* 0xffffffd14d197810 */ /* 0x000fe40007ffe0ff */
[----:B------:R-:W-:-:S02]  /*3170*/  ISETP.GE.AND P4, PT, R27, R76, PT ;  /* 0x0000004c1b00720c */ /* 0x000fc40003f86270 */
[----:B------:R-:W-:Y:S02]  /*3180*/  FSEL R155, R17, -INF , !P5 ;  /* 0xff800000119b7808 */ /* 0x000fe40006800000 */
[----:B------:R-:W-:Y:S02]  /*3190*/  IADD3 R17, R77, -0x27, RZ ;  /* 0xffffffd94d117810 */ /* 0x000fe40007ffe0ff */
[----:B------:R-:W-:Y:S02]  /*31a0*/  ISETP.GE.AND P2, PT, R29, R76, PT ;  /* 0x0000004c1d00720c */ /* 0x000fe40003f46270 */
[----:B------:R-:W-:Y:S02]  /*31b0*/  FSEL R168, R47, -INF , !P3 ;  /* 0xff8000002fa87808 */ /* 0x000fe40005800000 */
[----:B------:R-:W-:Y:S01]  /*31c0*/  FSEL R166, R18, -INF , !P0 ;  /* 0xff80000012a67808 */ /* 0x000fe20004000000 */
[----:B-1----:R-:W-:Y:S01]  /*31d0*/  HMMA.16816.F32.BF16 R100, R40, R12, R100 ;  /* 0x0000000c2864723c */ /* 0x002fe20000041864 */
[----:B------:R-:W-:-:S02]  /*31e0*/  ISETP.GE.AND P3, PT, R27, R2, PT ;  /* 0x000000021b00720c */ /* 0x000fc40003f66270 */
[----:B------:R-:W-:Y:S02]  /*31f0*/  ISETP.GE.AND P0, PT, R25, R2, PT ;  /* 0x000000021900720c */ /* 0x000fe40003f06270 */
[----:B------:R-:W-:Y:S02]  /*3200*/  FSEL R158, R19, -INF , !P1 ;  /* 0xff800000139e7808 */ /* 0x000fe40004800000 */
[----:B------:R-:W-:Y:S01]  /*3210*/  FSEL R165, R32, -INF , !P4 ;  /* 0xff80000020a57808 */ /* 0x000fe20006000000 */
[----:B------:R-:W-:Y:S01]  /*3220*/  HMMA.16816.F32.BF16 R96, R40, R14, R96 ;  /* 0x0000000e2860723c */ /* 0x000fe20000041860 */
[----:B------:R-:W-:Y:S01]  /*3230*/  BAR.SYNC.DEFER_BLOCKING 0x0 ;  /* 0x0000000000007b1d */ /* 0x000fe20000010000 */
[----:B------:R-:W-:Y:S02]  /*3240*/  ISETP.GE.AND P4, PT, R17, R76, PT ;  /* 0x0000004c1100720c */ /* 0x000fe40003f86270 */
[----:B------:R-:W-:Y:S02]  /*3250*/  IADD3 R19, R77, -0x20, RZ ;  /* 0xffffffe04d137810 */ /* 0x000fe40007ffe0ff */
[----:B------:R-:W-:-:S02]  /*3260*/  FSEL R153, R16, -INF , !P2 ;  /* 0xff80000010997808 */ /* 0x000fc40005000000 */
[----:B------:R-:W-:Y:S02]  /*3270*/  ISETP.GE.AND P2, PT, R25, R76, PT ;  /* 0x0000004c1900720c */ /* 0x000fe40003f46270 */
[----:B------:R-:W-:Y:S02]  /*3280*/  FSEL R164, R34, -INF , !P3 ;  /* 0xff80000022a47808 */ /* 0x000fe40005800000 */
[----:B------:R-:W-:Y:S02]  /*3290*/  FSEL R162, R35, -INF , !P0 ;  /* 0xff80000023a27808 */ /* 0x000fe40004000000 */
[----:B------:R-:W-:Y:S02]  /*32a0*/  ISETP.GE.AND P3, PT, R17, R2, PT ;  /* 0x000000021100720c */ /* 0x000fe40003f66270 */
[----:B------:R-:W-:Y:S02]  /*32b0*/  ISETP.GE.AND P0, PT, R19, R76, PT ;  /* 0x0000004c1300720c */ /* 0x000fe40003f06270 */
[----:B------:R-:W-:-:S02]  /*32c0*/  FSEL R159, R9, -INF , !P4 ;  /* 0xff800000099f7808 */ /* 0x000fc40006000000 */
[C---:B------:R-:W-:Y:S02]  /*32d0*/  IADD3 R13, R77.reuse, -0x18, RZ ;  /* 0xffffffe84d0d7810 */ /* 0x040fe40007ffe0ff */
[----:B------:R-:W-:Y:S02]  /*32e0*/  IADD3 R9, R77, -0x17, RZ ;  /* 0xffffffe94d097810 */ /* 0x000fe40007ffe0ff */
[----:B------:R-:W-:Y:S02]  /*32f0*/  FSEL R163, R33, -INF , !P2 ;  /* 0xff80000021a37808 */ /* 0x000fe40005000000 */
[----:B------:R-:W-:Y:S02]  /*3300*/  ISETP.GE.AND P2, PT, R19, R2, PT ;  /* 0x000000021300720c */ /* 0x000fe40003f46270 */
[----:B------:R-:W-:Y:S02]  /*3310*/  FSEL R156, R11, -INF , !P3 ;  /* 0xff8000000b9c7808 */ /* 0x000fe40005800000 */
[----:B------:R-:W-:-:S02]  /*3320*/  FSEL R149, R108, -INF , !P0 ;  /* 0xff8000006c957808 */ /* 0x000fc40004000000 */
[C---:B------:R-:W-:Y:S02]  /*3330*/  ISETP.GE.AND P4, PT, R13.reuse, R76, PT ;  /* 0x0000004c0d00720c */ /* 0x040fe40003f86270 */
[----:B------:R-:W-:Y:S02]  /*3340*/  ISETP.GE.AND P3, PT, R13, R2, PT ;  /* 0x000000020d00720c */ /* 0x000fe40003f66270 */
[----:B------:R-:W-:Y:S02]  /*3350*/  ISETP.GE.AND P0, PT, R9, R76, PT ;  /* 0x0000004c0900720c */ /* 0x000fe40003f06270 */
[----:B------:R-:W-:Y:S02]  /*3360*/  IADD3 R13, R77, -0x10, RZ ;  /* 0xfffffff04d0d7810 */ /* 0x000fe40007ffe0ff */
[----:B------:R-:W-:Y:S02]  /*3370*/  FSEL R148, R110, -INF , !P2 ;  /* 0xff8000006e947808 */ /* 0x000fe40005000000 */
[----:B------:R-:W-:-:S02]  /*3380*/  ISETP.GE.AND P2, PT, R9, R2, PT ;  /* 0x000000020900720c */ /* 0x000fc40003f46270 */
[----:B------:R-:W-:Y:S02]  /*3390*/  FSEL R143, R105, -INF , !P0 ;  /* 0xff800000698f7808 */ /* 0x000fe40004000000 */
[C---:B------:R-:W-:Y:S02]  /*33a0*/  IADD3 R21, R77.reuse, -0x28, RZ ;  /* 0xffffffd84d157810 */ /* 0x040fe40007ffe0ff */
[C---:B------:R-:W-:Y:S02]  /*33b0*/  IADD3 R17, R77.reuse, -0x1f, RZ ;  /* 0xffffffe14d117810 */ /* 0x040fe40007ffe0ff */
[C---:B------:R-:W-:Y:S02]  /*33c0*/  IADD3 R11, R77.reuse, -0xf, RZ ;  /* 0xfffffff14d0b7810 */ /* 0x040fe40007ffe0ff */
[----:B------:R-:W-:Y:S02]  /*33d0*/  IADD3 R9, R77, -0x8, RZ ;  /* 0xfffffff84d097810 */ /* 0x000fe40007ffe0ff */
[----:B------:R-:W-:-:S02]  /*33e0*/  ISETP.GE.AND P0, PT, R13, R2, PT ;  /* 0x000000020d00720c */ /* 0x000fc40003f06270 */
[----:B------:R-:W-:Y:S02]  /*33f0*/  IADD3 R77, R77, -0x7, RZ ;  /* 0xfffffff94d4d7810 */ /* 0x000fe40007ffe0ff */
[----:B------:R-:W-:Y:S02]  /*3400*/  FSEL R134, R102, -INF , !P0 ;  /* 0xff80000066867808 */ /* 0x000fe40004000000 */
[-C--:B------:R-:W-:Y:S02]  /*3410*/  ISETP.GE.AND P0, PT, R77, R2.reuse, PT ;  /* 0x000000024d00720c */ /* 0x080fe40003f06270 */
[----:B------:R-:W-:Y:S02]  /*3420*/  ISETP.GE.AND P1, PT, R21, R2, PT ;  /* 0x000000021500720c */ /* 0x000fe40003f26270 */
[----:B------:R-:W-:Y:S02]  /*3430*/  FSEL R62, R99, -INF , !P0 ;  /* 0xff800000633e7808 */ /* 0x000fe40004000000 */
[----:B------:R-:W-:-:S02]  /*3440*/  FSEL R160, R10, -INF , !P1 ;  /* 0xff8000000aa07808 */ /* 0x000fc40004800000 */
[----:B------:R-:W-:Y:S02]  /*3450*/  ISETP.GE.AND P0, PT, R36, 0x2, PT ;  /* 0x000000022400780c */ /* 0x000fe40003f06270 */
[----:B------:R-:W-:Y:S02]  /*3460*/  ISETP.GE.AND P5, PT, R21, R76, PT ;  /* 0x0000004c1500720c */ /* 0x000fe40003fa6270 */
[----:B------:R-:W-:Y:S02]  /*3470*/  ISETP.GE.AND P1, PT, R17, R2, PT ;  /* 0x000000021100720c */ /* 0x000fe40003f26270 */
[----:B------:R-:W-:Y:S02]  /*3480*/  FSEL R161, R8, -INF , !P5 ;  /* 0xff80000008a17808 */ /* 0x000fe40006800000 */
[----:B------:R-:W-:Y:S02]  /*3490*/  FSEL R146, R111, -INF , !P1 ;  /* 0xff8000006f927808 */ /* 0x000fe40004800000 */
[----:B------:R-:W-:-:S02]  /*34a0*/  ISETP.GE.AND P5, PT, R17, R76, PT ;  /* 0x0000004c1100720c */ /* 0x000fc40003fa6270 */
[----:B------:R-:W-:Y:S02]  /*34b0*/  ISETP.GE.AND P1, PT, R13, R76, PT ;  /* 0x0000004c0d00720c */ /* 0x000fe40003f26270 */
[----:B------:R-:W-:Y:S02]  /*34c0*/  FSEL R147, R109, -INF , !P5 ;  /* 0xff8000006d937808 */ /* 0x000fe40006800000 */
[----:B------:R-:W-:Y:S02]  /*34d0*/  FSEL R145, R104, -INF , !P4 ;  /* 0xff80000068917808 */ /* 0x000fe40006000000 */
[----:B------:R-:W-:Y:S02]  /*34e0*/  FSEL R144, R106, -INF , !P3 ;  /* 0xff8000006a907808 */ /* 0x000fe40005800000 */
[----:B------:R-:W-:Y:S02]  /*34f0*/  FSEL R142, R107, -INF , !P2 ;  /* 0xff8000006b8e7808 */ /* 0x000fe40005000000 */
[----:B------:R-:W-:-:S02]  /*3500*/  FSEL R139, R100, -INF , !P1 ;  /* 0xff800000648b7808 */ /* 0x000fc40004800000 */
[-C--:B------:R-:W-:Y:S02]  /*3510*/  ISETP.GE.AND P5, PT, R11, R76.reuse, PT ;  /* 0x0000004c0b00720c */ /* 0x080fe40003fa6270 */
[-C--:B------:R-:W-:Y:S02]  /*3520*/  ISETP.GE.AND P4, PT, R9, R76.reuse, PT ;  /* 0x0000004c0900720c */ /* 0x080fe40003f86270 */
[----:B------:R-:W-:Y:S02]  /*3530*/  ISETP.GE.AND P3, PT, R77, R76, PT ;  /* 0x0000004c4d00720c */ /* 0x000fe40003f66270 */
[-C--:B------:R-:W-:Y:S02]  /*3540*/  ISETP.GE.AND P2, PT, R11, R2.reuse, PT ;  /* 0x000000020b00720c */ /* 0x080fe40003f46270 */
[----:B------:R-:W-:Y:S02]  /*3550*/  ISETP.GE.AND P1, PT, R9, R2, PT ;  /* 0x000000020900720c */ /* 0x000fe40003f26270 */
[----:B------:R-:W-:-:S02]  /*3560*/  LOP3.LUT R2, R4, R7, RZ, 0xfc, !PT ;  /* 0x0000000704027212 */ /* 0x000fc400078efcff */
[----:B------:R-:W-:Y:S02]  /*3570*/  FSEL R135, R101, -INF , !P5 ;  /* 0xff80000065877808 */ /* 0x000fe40006800000 */
[----:B------:R-:W-:Y:S02]  /*3580*/  FSEL R66, R103, -INF , !P2 ;  /* 0xff80000067427808 */ /* 0x000fe40005000000 */
[----:B------:R-:W-:Y:S02]  /*3590*/  FSEL R67, R96, -INF , !P4 ;  /* 0xff80000060437808 */ /* 0x000fe40006000000 */
[----:B------:R-:W-:Y:S02]  /*35a0*/  FSEL R65, R97, -INF , !P3 ;  /* 0xff80000061417808 */ /* 0x000fe40005800000 */
[----:B------:R-:W-:Y:S01]  /*35b0*/  FSEL R64, R98, -INF , !P1 ;  /* 0xff80000062407808 */ /* 0x000fe20004800000 */
[----:B------:R-:W-:Y:S05]  /*35c0*/  @!P0 BRA `(.L_x_2264) ;  /* 0x0000063000008947 */ /* 0x000fea0003800000 */
[----:B------:R-:W-:Y:S05]  /*35d0*/  @P6 BRA `(.L_x_2265) ;  /* 0x000003a000006947 */ /* 0x000fea0003800000 */
[----:B------:R-:W1:Y:S01]  /*35e0*/  I2F.RP R8, R3 ;  /* 0x0000000300087306 */ /* 0x000e620000209400 */
[----:B------:R-:W-:-:S02]  /*35f0*/  IADD3 R4, R6, -0x80, RZ ;  /* 0xffffff8006047810 */ /* 0x000fc40007ffe0ff */
[----:B------:R-:W-:Y:S02]  /*3600*/  IADD3 R11, R6, -0x100, RZ ;  /* 0xffffff00060b7810 */ /* 0x000fe40007ffe0ff */
        /* <DEDUP_REMOVED lines=31> */
[----:B------:R-:W-:-:S03]  /*3800*/  @!P3 IADD3 R12, -R12, RZ, RZ ;  /* 0x000000ff0c0cb210 */ /* 0x000fc60007ffe1ff */
        /* <DEDUP_REMOVED lines=13> */
[----:B------:R-:W-:-:S04]  /*38e0*/  IMAD R3, R6, c[0x0][0x19c], R3 ;  /* 0x0000670006037a24 */ /* 0x000fc800078e0203 */
[----:B------:R-:W-:Y:S02]  /*38f0*/  IMAD.IADD R9, R9, 0x1, R3 ;  /* 0x0000000109097824 */ /* 0x000fe400078e0203 */
[----:B--2---:R-:W-:-:S04]  /*3900*/  IMAD.IADD R7, R7, 0x1, -R4 ;  /* 0x0000000107077824 */ /* 0x004fc800078e0a04 */
[----:B------:R-:W-:Y:S01]  /*3910*/  IMAD.WIDE.U32 R8, R7, c[0x0][0x180], R8 ;  /* 0x0000600007087a25 */ /* 0x000fe200078e0008 */
[----:B------:R-:W-:-:S03]  /*3920*/  SHF.R.S32.HI R4, RZ, 0x1f, R7 ;  /* 0x0000001fff047819 */ /* 0x000fc60000011407 */
[----:B------:R-:W-:Y:S02]  /*3930*/  IMAD.MOV.U32 R3, RZ, RZ, R8 ;  /* 0x000000ffff037224 */ /* 0x000fe400078e0008 */
[----:B------:R-:W-:-:S04]  /*3940*/  IMAD R4, R4, c[0x0][0x180], RZ ;  /* 0x0000600004047a24 */ /* 0x000fc800078e02ff */
[----:B------:R-:W-:-:S05]  /*3950*/  IMAD R4, R7, c[0x0][0x184], R4 ;  /* 0x0000610007047a24 */ /* 0x000fca00078e0204 */
[----:B------:R-:W-:Y:S01]  /*3960*/  IADD3 R4, R9, R4, RZ ;  /* 0x0000000409047210 */ /* 0x000fe20007ffe0ff */
[----:B------:R-:W-:Y:S05]  /*3970*/  BRA `(.L_x_2266) ;  /* 0x0000004000007947 */ /* 0x000fea0003800000 */
.L_x_2265:
[----:B------:R-:W-:-:S04]  /*3980*/  ULEA UR6, -UR6, URZ, 0x7 ;  /* 0x0000003f06067291 */ /* 0x000fc8000f8e393f */
[----:B------:R-:W-:Y:S02]  /*3990*/  USHF.R.S32.HI UR4, URZ, 0x1f, UR6 ;  /* 0x0000001f3f047899 */ /* 0x000fe40008011406 */
[----:B------:R-:W-:-:S04]  /*39a0*/  MOV R3, UR6 ;  /* 0x0000000600037c02 */ /* 0x000fc80008000f00 */
[----:B------:R-:W-:Y:S02]  /*39b0*/  MOV R4, UR4 ;  /* 0x0000000400047c02 */ /* 0x000fe40008000f00 */
.L_x_2266:
[----:B------:R-:W-:-:S04]  /*39c0*/  LEA R226, P1, R3, R226, 0x1 ;  /* 0x000000e203e27211 */ /* 0x000fc800078208ff */
[----:B------:R-:W-:Y:S02]  /*39d0*/  LEA.HI.X R227, R3, R227, R4, 0x1, P1 ;  /* 0x000000e303e37211 */ /* 0x000fe400008f0c04 */
[----:B------:R-:W-:-:S03]  /*39e0*/  IADD3 R16, P1, R226, UR12, RZ ;  /* 0x0000000ce2107c10 */ /* 0x000fc6000ff3e0ff */
[----:B------:R-:W-:Y:S01]  /*39f0*/  @!PT LDS RZ, [RZ] ;  /* 0x00000000fffff984 */ /* 0x000fe20000000800 */
[----:B------:R-:W-:Y:S01]  /*3a00*/  @!PT LDS RZ, [RZ] ;  /* 0x00000000fffff984 */ /* 0x000fe20000000800 */
[----:B------:R-:W-:Y:S01]  /*3a10*/  @!PT LDS RZ, [RZ] ;  /* 0x00000000fffff984 */ /* 0x000fe20000000800 */
[----:B------:R1:W-:Y:S01]  /*3a20*/  LDGSTS.E.BYPASS.LTC128B.128 [R229+0x4000], [R226.64] ;  /* 0x04000000e2e57fae */ /* 0x0003e2000b901d4a */
[----:B------:R-:W-:Y:S02]  /*3a30*/  IADD3.X R17, R227, UR7, RZ, P1, !PT ;  /* 0x00000007e3117c10 */ /* 0x000fe40008ffe4ff */
[----:B------:R-:W-:Y:S01]  /*3a40*/  IADD3 R14, P1, R16, UR12, RZ ;  /* 0x0000000c100e7c10 */ /* 0x000fe2000ff3e0ff */
[----:B------:R1:W-:Y:S03]  /*3a50*/  LDGSTS.E.BYPASS.LTC128B.128 [R229+0x8000], [R226.64+0x80] ;  /* 0x08000080e2e57fae */ /* 0x0003e6000b901d4a */
[----:B------:R-:W-:Y:S01]  /*3a60*/  IADD3.X R15, R17, UR7, RZ, P1, !PT ;  /* 0x00000007110f7c10 */ /* 0x000fe20008ffe4ff */
[----:B------:R1:W-:Y:S01]  /*3a70*/  LDGSTS.E.BYPASS.LTC128B.128 [R229+0x4800], [R16.64] ;  /* 0x0480000010e57fae */ /* 0x0003e2000b901d4a */
[----:B------:R-:W-:-:S03]  /*3a80*/  IADD3 R12, P1, R14, UR12, RZ ;  /* 0x0000000c0e0c7c10 */ /* 0x000fc6000ff3e0ff */
[----:B------:R1:W-:Y:S01]  /*3a90*/  LDGSTS.E.BYPASS.LTC128B.128 [R229+0x8800], [R16.64+0x80] ;  /* 0x0880008010e57fae */ /* 0x0003e2000b901d4a */
[----:B------:R-:W-:Y:S02]  /*3aa0*/  IADD3.X R13, R15, UR7, RZ, P1, !PT ;  /* 0x000000070f0d7c10 */ /* 0x000fe40008ffe4ff */
[----:B------:R-:W-:Y:S01]  /*3ab0*/  IADD3 R10, P1, R12, UR12, RZ ;  /* 0x0000000c0c0a7c10 */ /* 0x000fe2000ff3e0ff */
[----:B------:R1:W-:Y:S03]  /*3ac0*/  LDGSTS.E.BYPASS.LTC128B.128 [R229+0x5000], [R14.64] ;  /* 0x050000000ee57fae */ /* 0x0003e6000b901d4a */
[----:B------:R-:W-:Y:S01]  /*3ad0*/  IADD3.X R11, R13, UR7, RZ, P1, !PT ;  /* 0x000000070d0b7c10 */ /* 0x000fe20008ffe4ff */
[----:B------:R1:W-:Y:S01]  /*3ae0*/  LDGSTS.E.BYPASS.LTC128B.128 [R229+0x9000], [R14.64+0x80] ;  /* 0x090000800ee57fae */ /* 0x0003e2000b901d4a */
[----:B------:R-:W-:-:S03]  /*3af0*/  IADD3 R8, P1, R10, UR12, RZ ;  /* 0x0000000c0a087c10 */ /* 0x000fc6000ff3e0ff */
        /* <DEDUP_REMOVED lines=8> */
[----:B------:R-:W-:-:S03]  /*3b80*/  IADD3.X R19, R7, UR7, RZ, P1, !PT ;  /* 0x0000000707137c10 */ /* 0x000fc60008ffe4ff */
[----:B------:R1:W-:Y:S04]  /*3b90*/  LDGSTS.E.BYPASS.LTC128B.128 [R229+0x6800], [R8.64] ;  /* 0x0680000008e57fae */ /* 0x0003e8000b901d4a */
[----:B------:R1:W-:Y:S04]  /*3ba0*/  LDGSTS.E.BYPASS.LTC128B.128 [R229+0xa800], [R8.64+0x80] ;  /* 0x0a80008008e57fae */ /* 0x0003e8000b901d4a */
[----:B------:R1:W-:Y:S04]  /*3bb0*/  LDGSTS.E.BYPASS.LTC128B.128 [R229+0x7000], [R6.64] ;  /* 0x0700000006e57fae */ /* 0x0003e8000b901d4a */
[----:B------:R1:W-:Y:S04]  /*3bc0*/  LDGSTS.E.BYPASS.LTC128B.128 [R229+0xb000], [R6.64+0x80] ;  /* 0x0b00008006e57fae */ /* 0x0003e8000b901d4a */
[----:B------:R1:W-:Y:S04]  /*3bd0*/  LDGSTS.E.BYPASS.LTC128B.128 [R229+0x7800], [R18.64] ;  /* 0x0780000012e57fae */ /* 0x0003e8000b901d4a */
[----:B------:R1:W-:Y:S04]  /*3be0*/  LDGSTS.E.BYPASS.LTC128B.128 [R229+0xb800], [R18.64+0x80] ;  /* 0x0b80008012e57fae */ /* 0x0003e8000b901d4a */
[----:B------:R-:W0:Y:S02]  /*3bf0*/  LDGDEPBAR ;  /* 0x00000000000079af */ /* 0x000e240000000000 */
.L_x_2264:
[----:B-1----:R-:W-:Y:S02]  /*3c00*/  FMNMX.FTZ R6, R75, R56, !PT ;  /* 0x000000384b067209 */ /* 0x002fe40007810000 */
        /* <DEDUP_REMOVED lines=61> */
[----:B------:R-:W-:Y:S01]  /*3fe0*/  SHF.L.U32 R215, R2, 0x1, RZ ;  /* 0x0000000102d77819 */ /* 0x000fe200000006ff */
[----:B------:R-:W1:Y:S03]  /*3ff0*/  SHFL.BFLY PT, R7, R6, 0x2, 0x1f ;  /* 0x0c401f0006077f89 */ /* 0x000e6600000e0000 */
[-C--:B------:R-:W-:Y:S01]  /*4000*/  IADD3 R214, R0, R215.reuse, RZ ;  /* 0x000000d700d67210 */ /* 0x080fe20007ffe0ff */
[----:B------:R-:W2:Y:S01]  /*4010*/  SHFL.BFLY PT, R4, R9, 0x2, 0x1f ;  /* 0x0c401f0009047f89 */ /* 0x000ea200000e0000 */
[C---:B------:R-:W-:Y:S02]  /*4020*/  IADD3 R213, R5.reuse, R215, RZ ;  /* 0x000000d705d57210 */ /* 0x040fe40007ffe0ff */
[----:B------:R-:W-:Y:S01]  /*4030*/  IADD3 R212, R5, R214, RZ ;  /* 0x000000d605d47210 */ /* 0x000fe20007ffe0ff */
[----:B------:R-:W-:Y:S04]  /*4040*/  LDSM.16.MT88.4 R100, [R215+0x10000] ;  /* 0x01000000d764783b */ /* 0x000fe80000004200 */
[----:B------:R-:W-:Y:S04]  /*4050*/  LDSM.16.MT88.4 R92, [R212+0xc000] ;  /* 0x00c00000d45c783b */ /* 0x000fe80000004200 */
[----:B------:R-:W-:Y:S04]  /*4060*/  LDSM.16.MT88.4 R68, [R215+0xc000] ;  /* 0x00c00000d744783b */ /* 0x000fe80000004200 */
[----:B------:R-:W-:Y:S01]  /*4070*/  LDSM.16.MT88.4 R76, [R214+0xc000] ;  /* 0x00c00000d64c783b */ /* 0x000fe20000004200 */
[----:B-1----:R-:W-:-:S03]  /*4080*/  FMNMX.FTZ R7, R6, R7, !PT ;  /* 0x0000000706077209 */ /* 0x002fc60007810000 */
[----:B------:R-:W-:Y:S01]  /*4090*/  LDSM.16.MT88.4 R84, [R213+0xc000] ;  /* 0x00c00000d554783b */ /* 0x000fe20000004200 */
[----:B--2---:R-:W-:-:S03]  /*40a0*/  FMNMX.FTZ R4, R9, R4, !PT ;  /* 0x0000000409047209 */ /* 0x004fc60007810000 */
[----:B------:R-:W1:Y:S04]  /*40b0*/  SHFL.BFLY PT, R132, R7, 0x1, 0x1f ;  /* 0x0c201f0007847f89 */ /* 0x000e6800000e0000 */
[----:B------:R-:W2:Y:S04]  /*40c0*/  SHFL.BFLY PT, R3, R4, 0x1, 0x1f ;  /* 0x0c201f0004037f89 */ /* 0x000ea800000e0000 */
[----:B------:R-:W3:Y:S04]  /*40d0*/  LDSM.16.MT88.4 R124, [R214+0x10000] ;  /* 0x01000000d67c783b */ /* 0x000ee80000004200 */
[----:B------:R-:W4:Y:S04]  /*40e0*/  LDSM.16.MT88.4 R112, [R213+0x10000] ;  /* 0x01000000d570783b */ /* 0x000f280000004200 */
[----:B------:R-:W-:Y:S04]  /*40f0*/  LDSM.16.MT88.4 R12, [R212+0xc800] ;  /* 0x00c80000d40c783b */ /* 0x000fe80000004200 */
[----:B------:R-:W-:Y:S01]  /*4100*/  LDSM.16.MT88.4 R8, [R215+0x10800] ;  /* 0x01080000d708783b */ /* 0x000fe20000004200 */
[----:B-1----:R-:W-:-:S03]  /*4110*/  FMNMX.FTZ R132, R7, R132, !PT ;  /* 0x0000008407847209 */ /* 0x002fc60007810000 */
[----:B------:R-:W-:Y:S01]  /*4120*/  LDSM.16.MT88.4 R24, [R215+0xc800] ;  /* 0x00c80000d718783b */ /* 0x000fe20000004200 */
[----:B--2---:R-:W-:Y:S01]  /*4130*/  FMNMX.FTZ R3, R4, R3, !PT ;  /* 0x0000000304037209 */ /* 0x004fe20007810000 */
[C---:B------:R-:W-:Y:S01]  /*4140*/  FMUL.FTZ R136, R132.reuse, c[0x0][0x23c] ;  /* 0x00008f0084887a20 */ /* 0x040fe20000410000 */
[----:B------:R-:W-:Y:S01]  /*4150*/  FSETP.NEU.FTZ.AND P1, PT, R132, -INF , PT ;  /* 0xff8000008400780b */ /* 0x000fe20003f3d000 */
[----:B------:R-:W1:Y:S02]  /*4160*/  LDSM.16.MT88.4 R4, [R212+0x10000] ;  /* 0x01000000d404783b */ /* 0x000e640000004200 */
[C---:B------:R-:W-:Y:S01]  /*4170*/  FMUL.FTZ R63, R3.reuse, c[0x0][0x23c] ;  /* 0x00008f00033f7a20 */ /* 0x040fe20000410000 */
[----:B------:R-:W-:Y:S01]  /*4180*/  FSEL R136, R136, RZ, P1 ;  /* 0x000000ff88887208 */ /* 0x000fe20000800000 */
[----:B------:R-:W2:Y:S01]  /*4190*/  LDSM.16.MT88.4 R20, [R214+0xc800] ;  /* 0x00c80000d614783b */ /* 0x000ea20000004200 */
[----:B------:R-:W-:-:S03]  /*41a0*/  FSETP.NEU.FTZ.AND P1, PT, R3, -INF , PT ;  /* 0xff8000000300780b */ /* 0x000fc60003f3d000 */
[--C-:B------:R-:W-:Y:S01]  /*41b0*/  FFMA.FTZ R52, R61, c[0x0][0x23c], -R136.reuse ;  /* 0x00008f003d347a23 */ /* 0x100fe20000010888 */
[----:B------:R-:W-:Y:S01]  /*41c0*/  FSEL R63, R63, RZ, P1 ;  /* 0x000000ff3f3f7208 */ /* 0x000fe20000800000 */
[--C-:B------:R-:W-:Y:S01]  /*41d0*/  FFMA.FTZ R59, R75, c[0x0][0x23c], -R136.reuse ;  /* 0x00008f004b3b7a23 */ /* 0x100fe20000010888 */
[----:B------:R-:W5:Y:S01]  /*41e0*/  LDSM.16.MT88.4 R16, [R213+0xc800] ;  /* 0x00c80000d510783b */ /* 0x000f620000004200 */
[--C-:B------:R-:W-:Y:S02]  /*41f0*/  FFMA.FTZ R56, R56, c[0x0][0x23c], -R136.reuse ;  /* 0x00008f0038387a23 */ /* 0x100fe40000010888 */
[----:B------:R-:W-:Y:S01]  /*4200*/  FFMA.FTZ R57, R57, c[0x0][0x23c], -R136 ;  /* 0x00008f0039397a23 */ /* 0x000fe20000010888 */
[----:B------:R-:W-:Y:S01]  /*4210*/  MUFU.EX2 R52, R52 ;  /* 0x0000003400347308 */ /* 0x000fe20000000800 */
[--C-:B------:R-:W-:Y:S01]  /*4220*/  FFMA.FTZ R61, R72, c[0x0][0x23c], -R63.reuse ;  /* 0x00008f00483d7a23 */ /* 0x100fe2000001083f */
[----:B------:R-:W1:Y:S01]  /*4230*/  LDSM.16.MT88.4 R32, [R214+0x10800] ;  /* 0x01080000d620783b */ /* 0x000e620000004200 */
[----:B------:R-:W-:-:S02]  /*4240*/  FFMA.FTZ R60, R73, c[0x0][0x23c], -R63 ;  /* 0x00008f00493c7a23 */ /* 0x000fc4000001083f */
[--C-:B------:R-:W-:Y:S01]  /*4250*/  FFMA.FTZ R58, R58, c[0x0][0x23c], -R63.reuse ;  /* 0x00008f003a3a7a23 */ /* 0x100fe2000001083f */
[----:B------:R-:W1:Y:S01]  /*4260*/  LDSM.16.MT88.4 R28, [R213+0x10800] ;  /* 0x01080000d51c783b */ /* 0x000e620000004200 */
[--C-:B------:R-:W-:Y:S01]  /*4270*/  FFMA.FTZ R53, R74, c[0x0][0x23c], -R63.reuse ;  /* 0x00008f004a357a23 */ /* 0x100fe2000001083f */
[----:B------:R-:W-:Y:S01]  /*4280*/  MUFU.EX2 R59, R59 ;  /* 0x0000003b003b7308 */ /* 0x000fe20000000800 */
[--C-:B------:R-:W-:Y:S02]  /*4290*/  FFMA.FTZ R46, R49, c[0x0][0x23c], -R136.reuse ;  /* 0x00008f00312e7a23 */ /* 0x100fe40000010888 */
[--C-:B------:R-:W-:Y:S02]  /*42a0*/  FFMA.FTZ R55, R81, c[0x0][0x23c], -R136.reuse ;  /* 0x00008f0051377a23 */ /* 0x100fe40000010888 */
[--C-:B------:R-:W-:Y:S02]  /*42b0*/  FFMA.FTZ R50, R89, c[0x0][0x23c], -R136.reuse ;  /* 0x00008f0059327a23 */ /* 0x100fe40000010888 */
[----:B------:R-:W-:Y:S01]  /*42c0*/  FFMA.FTZ R51, R51, c[0x0][0x23c], -R136 ;  /* 0x00008f0033337a23 */ /* 0x000fe20000010888 */
[----:B------:R-:W2:Y:S01]  /*42d0*/  MUFU.EX2 R56, R56 ;  /* 0x0000003800387308 */ /* 0x000ea20000000800 */
[----:B------:R-:W-:-:S02]  /*42e0*/  FFMA.FTZ R54, R120, c[0x0][0x23c], -R63 ;  /* 0x00008f0078367a23 */ /* 0x000fc4000001083f */
[--C-:B------:R-:W-:Y:S02]  /*42f0*/  FFMA.FTZ R49, R122, c[0x0][0x23c], -R63.reuse ;  /* 0x00008f007a317a23 */ /* 0x100fe4000001083f */
[--C-:B------:R-:W-:Y:S02]  /*4300*/  FFMA.FTZ R48, R48, c[0x0][0x23c], -R63.reuse ;  /* 0x00008f0030307a23 */ /* 0x100fe4000001083f */
[----:B------:R-:W-:Y:S01]  /*4310*/  FFMA.FTZ R45, R38, c[0x0][0x23c], -R63 ;  /* 0x00008f00262d7a23 */ /* 0x000fe2000001083f */
[----:B------:R-:W3:Y:S01]  /*4320*/  MUFU.EX2 R57, R57 ;  /* 0x0000003900397308 */ /* 0x000ee20000000800 */
[--C-:B------:R-:W-:Y:S02]  /*4330*/  FFMA.FTZ R38, R37, c[0x0][0x23c], -R136.reuse ;  /* 0x00008f0025267a23 */ /* 0x100fe40000010888 */
[--C-:B------:R-:W-:Y:S02]  /*4340*/  FFMA.FTZ R47, R167, c[0x0][0x23c], -R136.reuse ;  /* 0x00008f00a72f7a23 */ /* 0x100fe40000010888 */
[----:B------:R-:W-:-:S02]  /*4350*/  FFMA.FTZ R42, R169, c[0x0][0x23c], -R136 ;  /* 0x00008f00a92a7a23 */ /* 0x000fc40000010888 */
[----:B------:R-:W-:Y:S01]  /*4360*/  FFMA.FTZ R43, R171, c[0x0][0x23c], -R136 ;  /* 0x00008f00ab2b7a23 */ /* 0x000fe20000010888 */
[----:B------:R-:W-:Y:S01]  /*4370*/  MUFU.EX2 R61, R61 ;  /* 0x0000003d003d7308 */ /* 0x000fe20000000800 */
[----:B--2---:R-:W-:Y:S01]  /*4380*/  F2FP.BF16.PACK_AB R116, R56, R59 ;  /* 0x0000003b3874723e */ /* 0x004fe200000010ff */
[--C-:B------:R-:W-:Y:S02]  /*4390*/  FFMA.FTZ R44, R174, c[0x0][0x23c], -R63.reuse ;  /* 0x00008f00ae2c7a23 */ /* 0x100fe4000001083f */
[--C-:B------:R-:W-:Y:S02]  /*43a0*/  FFMA.FTZ R41, R176, c[0x0][0x23c], -R63.reuse ;  /* 0x00008f00b0297a23 */ /* 0x100fe4000001083f */
[--C-:B------:R-:W-:Y:S02]  /*43b0*/  FFMA.FTZ R40, R172, c[0x0][0x23c], -R63.reuse ;  /* 0x00008f00ac287a23 */ /* 0x100fe4000001083f */
[----:B------:R-:W2:Y:S01]  /*43c0*/  MUFU.EX2 R60, R60 ;  /* 0x0000003c003c7308 */ /* 0x000ea20000000800 */
        /* <DEDUP_REMOVED lines=9> */
[----:B------:R-:W3:Y:S01]  /*4460*/  MUFU.EX2 R53, R53 ;  /* 0x0000003500357308 */ /* 0x000ee20000000800 */
[----:B--2---:R-:W-:Y:S01]  /*4470*/  F2FP.BF16.PACK_AB R117, R60, R61 ;  /* 0x0000003d3c75723e */ /* 0x004fe200000010ff */
        /* <DEDUP_REMOVED lines=16> */
[--C-:B------:R-:W-:Y:S02]  /*4580*/  FFMA.FTZ R168, R159, c[0x0][0x23c], -R136.reuse ;  /* 0x00008f009fa87a23 */ /* 0x100fe40000010888 */
[--C-:B------:R-:W-:Y:S02]  /*4590*/  FFMA.FTZ R163, R163, c[0x0][0x23c], -R136.reuse ;  /* 0x00008f00a3a37a23 */ /* 0x100fe40000010888 */
[----:B------:R-:W-:Y:S01]  /*45a0*/  FFMA.FTZ R161, R161, c[0x0][0x23c], -R136 ;  /* 0x00008f00a1a17a23 */ /* 0x000fe20000010888 */
        /* <DEDUP_REMOVED lines=14> */
[----:B------:R-:W3:Y:S01]  /*4690*/  MUFU.EX2 R49, R49 ;  /* 0x0000003100317308 */ /* 0x000ee20000000800 */
[----:B------:R-:W-:-:S02]  /*46a0*/  FFMA.FTZ R146, R146, c[0x0][0x23c], -R63 ;  /* 0x00008f0092927a23 */ /* 0x000fc4000001083f */
[--C-:B------:R-:W-:Y:S02]  /*46b0*/  FFMA.FTZ R144, R144, c[0x0][0x23c], -R63.reuse ;  /* 0x00008f0090907a23 */ /* 0x100fe4000001083f */
[----:B------:R-:W-:Y:S01]  /*46c0*/  FFMA.FTZ R142, R142, c[0x0][0x23c], -R63 ;  /* 0x00008f008e8e7a23 */ /* 0x000fe2000001083f */
[C---:B------:R-:W-:Y:S01]  /*46d0*/  HMMA.16816.F32.BF16 R128, R116.reuse, R68, RZ ;  /* 0x000000447480723c */ /* 0x040fe200000418ff */
[----:B------:R-:W-:Y:S01]  /*46e0*/  FADD.FTZ R56, R59, R56 ;  /* 0x000000383b387221 */ /* 0x000fe20000010000 */
[----:B------:R-:W-:Y:S01]  /*46f0*/  MUFU.EX2 R48, R48 ;  /* 0x0000003000307308 */ /* 0x000fe20000000800 */
[----:B------:R-:W-:Y:S02]  /*4700*/  FADD.FTZ R61, R61, R60 ;  /* 0x0000003c3d3d7221 */ /* 0x000fe40000010000 */
[----:B------:R-:W-:Y:S02]  /*4710*/  FADD.FTZ R57, R57, R56 ;  /* 0x0000003839397221 */ /* 0x000fe40000010000 */
[----:B------:R-:W-:Y:S01]  /*4720*/  FADD.FTZ R58, R58, R61 ;  /* 0x0000003d3a3a7221 */ /* 0x000fe20000010000 */
[----:B------:R-:W-:Y:S01]  /*4730*/  HMMA.16816.F32.BF16 R72, R116, R76, RZ ;  /* 0x0000004c7448723c */ /* 0x000fe200000418ff */
[----:B------:R-:W-:Y:S01]  /*4740*/  FFMA.FTZ R241, R65, c[0x0][0x23c], -R136 ;  /* 0x00008f0041f17a23 */ /* 0x000fe20000010888 */
[----:B------:R-:W1:Y:S01]  /*4750*/  MUFU.EX2 R45, R45 ;  /* 0x0000002d002d7308 */ /* 0x000e620000000800 */
[----:B------:R-:W-:-:S02]  /*4760*/  FADD.FTZ R52, R52, R57 ;  /* 0x0000003934347221 */ /* 0x000fc40000010000 */
[----:B------:R-:W-:-:S03]  /*4770*/  FADD.FTZ R53, R53, R58 ;  /* 0x0000003a35357221 */ /* 0x000fc60000010000 */
[C---:B------:R-:W-:Y:S02]  /*4780*/  HMMA.16816.F32.BF16 R80, R116.reuse, R84, RZ ;  /* 0x000000547450723c */ /* 0x040fe400000418ff */
[----:B------:R-:W-:Y:S06]  /*4790*/  MUFU.EX2 R47, R47 ;  /* 0x0000002f002f7308 */ /* 0x000fec0000000800 */
[C---:B------:R-:W-:Y:S02]  /*47a0*/  HMMA.16816.F32.BF16 R104, R116.reuse, R124, RZ ;  /* 0x0000007c7468723c */ /* 0x040fe400000418ff */
[----:B------:R-:W1:Y:S06]  /*47b0*/  MUFU.EX2 R42, R42 ;  /* 0x0000002a002a7308 */ /* 0x000e6c0000000800 */
[C---:B----4-:R-:W-:Y:S02]  /*47c0*/  HMMA.16816.F32.BF16 R108, R116.reuse, R112, RZ ;  /* 0x00000070746c723c */ /* 0x050fe400000418ff */
        /* <DEDUP_REMOVED lines=10> */
[----:B------:R-:W4:Y:S06]  /*4870*/  MUFU.EX2 R37, R37 ;  /* 0x0000002500257308 */ /* 0x000f2c0000000800 */
[C---:B-1----:R-:W-:Y:S02]  /*4880*/  HMMA.16816.F32.BF16 R120, R116.reuse, R4, RZ ;  /* 0x000000047478723c */ /* 0x042fe400000418ff */
[----:B------:R-:W-:Y:S05]  /*4890*/  MUFU.EX2 R39, R39 ;  /* 0x0000002700277308 */ /* 0x000fea0000000800 */
[----:B--2---:R-:W-:Y:S01]  /*48a0*/  F2FP.BF16.PACK_AB R4, R50, R55 ;  /* 0x000000373204723e */ /* 0x004fe200000010ff */
[----:B------:R-:W-:Y:S01]  /*48b0*/  HMMA.16816.F32.BF16 R116, R116, R6, RZ ;  /* 0x000000067474723c */ /* 0x000fe200000418ff */
[----:B---3--:R-:W-:Y:S01]  /*48c0*/  F2FP.BF16.PACK_AB R5, R49, R54 ;  /* 0x000000363105723e */ /* 0x008fe200000010ff */
[----:B------:R-:W1:Y:S01]  /*48d0*/  MUFU.EX2 R2, R2 ;  /* 0x0000000200027308 */ /* 0x000e620000000800 */
        /* <DEDUP_REMOVED lines=14> */
[----:B------:R-:W2:Y:S01]  /*49c0*/  LDSM.16.MT88.4 R12, [R212+0x10800] ;  /* 0x01080000d40c783b */ /* 0x000ea20000004200 */
[----:B------:R-:W-:Y:S06]  /*49d0*/  MUFU.EX2 R137, R137 ;  /* 0x0000008900897308 */ /* 0x000fec0000000800 */
[C---:B------:R-:W-:Y:S02]  /*49e0*/  HMMA.16816.F32.BF16 R96, R4.reuse, R8, R96 ;  /* 0x000000080460723c */ /* 0x040fe40000041860 */
[----:B------:R-:W3:Y:S06]  /*49f0*/  MUFU.EX2 R138, R138 ;  /* 0x0000008a008a7308 */ /* 0x000eec0000000800 */
        /* <DEDUP_REMOVED lines=9> */
[----:B------:R-:W1:Y:S06]  /*4a90*/  MUFU.EX2 R151, R151 ;  /* 0x0000009700977308 */ /* 0x000e6c0000000800 */
[C---:B------:R-:W-:Y:S01]  /*4aa0*/  HMMA.16816.F32.BF16 R76, R4.reuse, R22, R76 ;  /* 0x00000016044c723c */ /* 0x040fe2000004184c */
[----:B------:R-:W-:Y:S01]  /*4ab0*/  LDSM.16.MT88.4 R20, [R214+0xd000] ;  /* 0x00d00000d614783b */ /* 0x000fe20000004200 */
[----:B------:R-:W-:Y:S06]  /*4ac0*/  MUFU.EX2 R153, R153 ;  /* 0x0000009900997308 */ /* 0x000fec0000000800 */
[C---:B-----5:R-:W-:Y:S02]  /*4ad0*/  HMMA.16816.F32.BF16 R80, R4.reuse, R16, R80 ;  /* 0x000000100450723c */ /* 0x060fe40000041850 */
[----:B------:R-:W-:Y:S06]  /*4ae0*/  MUFU.EX2 R152, R152 ;  /* 0x0000009800987308 */ /* 0x000fec0000000800 */
[C---:B------:R-:W-:Y:S01]  /*4af0*/  HMMA.16816.F32.BF16 R84, R4.reuse, R18, R84 ;  /* 0x000000120454723c */ /* 0x040fe20000041854 */
[----:B------:R-:W5:Y:S01]  /*4b00*/  LDSM.16.MT88.4 R16, [R213+0xd000] ;  /* 0x00d00000d510783b */ /* 0x000f620000004200 */
        /* <DEDUP_REMOVED lines=11> */
[C---:B--2---:R-:W-:Y:S02]  /*4bc0*/  HMMA.16816.F32.BF16 R120, R4.reuse, R12, R120 ;  /* 0x0000000c0478723c */ /* 0x044fe40000041878 */
[----:B------:R-:W2:Y:S06]  /*4bd0*/  MUFU.EX2 R163, R163 ;  /* 0x000000a300a37308 */ /* 0x000eac0000000800 */
[----:B------:R-:W-:Y:S01]  /*4be0*/  HMMA.16816.F32.BF16 R116, R4, R14, R116 ;  /* 0x0000000e0474723c */ /* 0x000fe20000041874 */
[----:B------:R-:W2:Y:S01]  /*4bf0*/  LDSM.16.MT88.4 R12, [R215+0x11000] ;  /* 0x01100000d70c783b */ /* 0x000ea20000004200 */
[----:B------:R-:W-:Y:S05]  /*4c00*/  MUFU.EX2 R161, R161 ;  /* 0x000000a100a17308 */ /* 0x000fea0000000800 */
[----:B------:R-:W-:Y:S01]  /*4c10*/  F2FP.BF16.PACK_AB R4, R42, R47 ;  /* 0x0000002f2a04723e */ /* 0x000fe200000010ff */
[----:B------:R-:W-:Y:S01]  /*4c20*/  FADD.FTZ R47, R47, R46 ;  /* 0x0000002e2f2f7221 */ /* 0x000fe20000010000 */
[----:B----4-:R-:W-:Y:S01]  /*4c30*/  F2FP.BF16.PACK_AB R5, R41, R44 ;  /* 0x0000002c2905723e */ /* 0x010fe200000010ff */
        /* <DEDUP_REMOVED lines=14> */
[----:B------:R-:W4:Y:S05]  /*4d20*/  LDSM.16.MT88.4 R8, [R212+0x11000] ;  /* 0x01100000d408783b */ /* 0x000f2a0000004200 */
[----:B------:R-:W-:Y:S02]  /*4d30*/  MUFU.EX2 R160, R160 ;  /* 0x000000a000a07308 */ /* 0x000fe40000000800 */
[C---:B-----5:R-:W-:Y:S06]  /*4d40*/  HMMA.16816.F32.BF16 R80, R4.reuse, R16, R80 ;  /* 0x000000100450723c */ /* 0x060fec0000041850 */
[----:B------:R-:W5:Y:S02]  /*4d50*/  MUFU.EX2 R165, R165 ;  /* 0x000000a500a57308 */ /* 0x000f640000000800 */
[C---:B------:R-:W-:Y:S01]  /*4d60*/  HMMA.16816.F32.BF16 R84, R4.reuse, R18, R84 ;  /* 0x000000120454723c */ /* 0x040fe20000041854 */
[----:B------:R-:W-:Y:S05]  /*4d70*/  LDSM.16.MT88.4 R16, [R212+0xd800] ;  /* 0x00d80000d410783b */ /* 0x000fea0000004200 */
[----:B------:R-:W-:Y:S02]  /*4d80*/  MUFU.EX2 R149, R149 ;  /* 0x0000009500957308 */ /* 0x000fe40000000800 */
[C---:B--2---:R-:W-:Y:S06]  /*4d90*/  HMMA.16816.F32.BF16 R96, R4.reuse, R12, R96 ;  /* 0x0000000c0460723c */ /* 0x044fec0000041860 */
[----:B------:R-:W2:Y:S02]  /*4da0*/  MUFU.EX2 R156, R156 ;  /* 0x0000009c009c7308 */ /* 0x000ea40000000800 */
[C---:B------:R-:W-:Y:S01]  /*4db0*/  HMMA.16816.F32.BF16 R100, R4.reuse, R14, R100 ;  /* 0x0000000e0464723c */ /* 0x040fe20000041864 */
[----:B------:R-:W1:Y:S05]  /*4dc0*/  LDSM.16.MT88.4 R12, [R213+0xd800] ;  /* 0x00d80000d50c783b */ /* 0x000e6a0000004200 */
[----:B------:R-:W-:Y:S02]  /*4dd0*/  MUFU.EX2 R145, R145 ;  /* 0x0000009100917308 */ /* 0x000fe40000000800 */
[C---:B------:R-:W-:Y:S06]  /*4de0*/  HMMA.16816.F32.BF16 R128, R4.reuse, R24, R128 ;  /* 0x000000180480723c */ /* 0x040fec0000041880 */
[----:B------:R-:W-:Y:S02]  /*4df0*/  MUFU.EX2 R164, R164 ;  /* 0x000000a400a47308 */ /* 0x000fe40000000800 */
[C---:B----4-:R-:W-:Y:S06]  /*4e00*/  HMMA.16816.F32.BF16 R120, R4.reuse, R8, R120 ;  /* 0x000000080478723c */ /* 0x050fec0000041878 */
[----:B------:R-:W-:Y:S02]  /*4e10*/  MUFU.EX2 R143, R143 ;  /* 0x0000008f008f7308 */ /* 0x000fe40000000800 */
[C---:B------:R-:W-:Y:S01]  /*4e20*/  HMMA.16816.F32.BF16 R116, R4.reuse, R10, R116 ;  /* 0x0000000a0474723c */ /* 0x040fe20000041874 */
[----:B------:R-:W4:Y:S05]  /*4e30*/  LDSM.16.MT88.4 R8, [R215+0x11800] ;  /* 0x01180000d708783b */ /* 0x000f2a0000004200 */
        /* <DEDUP_REMOVED lines=16> */
[----:B---3--:R-:W-:Y:S01]  /*4f40*/  F2FP.BF16.PACK_AB R5, R138, R137 ;  /* 0x000000898a05723e */ /* 0x008fe200000010ff */
        /* <DEDUP_REMOVED lines=15> */
[C---:B----4-:R-:W-:Y:S08]  /*5040*/  HMMA.16816.F32.BF16 R96, R4.reuse, R8, R96 ;  /* 0x000000080460723c */ /* 0x050ff00000041860 */
[C---:B------:R-:W-:Y:S01]  /*5050*/  HMMA.16816.F32.BF16 R100, R4.reuse, R10, R100 ;  /* 0x0000000a0464723c */ /* 0x040fe20000041864 */
[----:B------:R-:W4:Y:S07]  /*5060*/  LDSM.16.MT88.4 R8, [R213+0xe000] ;  /* 0x00e00000d508783b */ /* 0x000f2e0000004200 */
        /* <DEDUP_REMOVED lines=69> */
[C---:B--2---:R-:W-:Y:S08]  /*54c0*/  HMMA.16816.F32.BF16 R80, R4.reuse, R20, R80 ;  /* 0x000000140450723c */ /* 0x044ff00000041850 */
[C---:B------:R-:W-:Y:S01]  /*54d0*/  HMMA.16816.F32.BF16 R84, R4.reuse, R22, R84 ;  /* 0x000000160454723c */ /* 0x040fe20000041854 */
[----:B------:R-:W-:Y:S07]  /*54e0*/  LDSM.16.MT88.4 R20, [R212+0xf000] ;  /* 0x00f00000d414783b */ /* 0x000fee0000004200 */
[C---:B-1----:R-:W-:Y:S08]  /*54f0*/  HMMA.16816.F32.BF16 R96, R4.reuse, R12, R96 ;  /* 0x0000000c0460723c */ /* 0x042ff00000041860 */
[C---:B------:R-:W-:Y:S01]  /*5500*/  HMMA.16816.F32.BF16 R100, R4.reuse, R14, R100 ;  /* 0x0000000e0464723c */ /* 0x040fe20000041864 */
[----:B------:R-:W1:Y:S07]  /*5510*/  LDSM.16.MT88.4 R12, [R213+0xf000] ;  /* 0x00f00000d50c783b */ /* 0x000e6e0000004200 */
[C---:B---3--:R-:W-:Y:S08]  /*5520*/  HMMA.16816.F32.BF16 R104, R4.reuse, R16, R104 ;  /* 0x000000100468723c */ /* 0x048ff00000041868 */
[C---:B------:R-:W-:Y:S01]  /*5530*/  HMMA.16816.F32.BF16 R124, R4.reuse, R18, R124 ;  /* 0x00000012047c723c */ /* 0x040fe2000004187c */
[----:B------:R-:W2:Y:S07]  /*5540*/  LDSM.16.MT88.4 R16, [R215+0x13000] ;  /* 0x01300000d710783b */ /* 0x000eae0000004200 */
[C---:B----4-:R-:W-:Y:S08]  /*5550*/  HMMA.16816.F32.BF16 R120, R4.reuse, R8, R120 ;  /* 0x000000080478723c */ /* 0x050ff00000041878 */
        /* <DEDUP_REMOVED lines=45> */
[----:B-1----:R-:W-:Y:S01]  /*5830*/  HMMA.16816.F32.BF16 R108, R4, R12, R108 ;  /* 0x0000000c046c723c */ /* 0x002fe2000004186c */
[----:B------:R-:W-:-:S04]  /*5840*/  FFMA.FTZ R27, R134, c[0x0][0x23c], -R63 ;  /* 0x00008f00861b7a23 */ /* 0x000fc8000001083f */
        /* <DEDUP_REMOVED lines=42> */
[----:B------:R-:W-:Y:S01]  /*5af0*/  ULDC UR4, c[0x0][0x1a0] ;  /* 0x0000680000047ab9 */ /* 0x000fe20000000800 */
[----:B------:R-:W-:Y:S01]  /*5b00*/  IADD3 R237, R36, -0x2, RZ ;  /* 0xfffffffe24ed7810 */ /* 0x000fe20007ffe0ff */
[----:B------:R-:W-:Y:S01]  /*5b10*/  ULEA UR4, -UR4, URZ, 0x7 ;  /* 0x0000003f04047291 */ /* 0x000fe2000f8e393f */
[----:B------:R-:W-:-:S02]  /*5b20*/  IMAD.MOV.U32 R0, RZ, RZ, R3 ;  /* 0x000000ffff007224 */ /* 0x000fc400078e0003 */
[----:B------:R-:W-:Y:S01]  /*5b30*/  IMAD.MOV.U32 R133, RZ, RZ, R132 ;  /* 0x000000ffff857224 */ /* 0x000fe200078e0084 */
[----:B------:R-:W-:Y:S02]  /*5b40*/  USHF.R.S32.HI UR6, URZ, 0x1f, UR4 ;  /* 0x0000001f3f067899 */ /* 0x000fe40008011404 */
[----:B------:R-:W-:-:S04]  /*5b50*/  MOV R236, UR4 ;  /* 0x0000000400ec7c02 */ /* 0x000fc80008000f00 */
[----:B------:R-:W-:-:S04]  /*5b60*/  MOV R234, UR6 ;  /* 0x0000000600ea7c02 */ /* 0x000fc80008000f00 */
.L_x_2271:
[----:B------:R-:W-:Y:S01]  /*5b70*/  MOV R6, R236 ;  /* 0x000000ec00067202 */ /* 0x000fe20000000f00 */
[----:B------:R-:W-:Y:S04]  /*5b80*/  DEPBAR.LE SB0, 0x0 ;  /* 0x000080000000791a */ /* 0x000fe80000000000 */
[----:B------:R-:W-:Y:S01]  /*5b90*/  BAR.SYNC.DEFER_BLOCKING 0x0 ;  /* 0x0000000000007b1d */ /* 0x000fe20000010000 */
[----:B------:R-:W-:Y:S05]  /*5ba0*/  MOV R3, R234 ;  /* 0x000000ea00037202 */ /* 0x000fea0000000f00 */
[----:B------:R-:W-:-:S05]  /*5bb0*/  @P6 BRA `(.L_x_2268) ;  /* 0x000003b000006947 */ /* 0x000fca0003800000 */
[----:B------:R-:W-:Y:S04]  /*5bc0*/  IABS R2, c[0x0][0x2d0] ;  /* 0x0000b40000027a13 */ /* 0x000fe80000000000 */
        /* <DEDUP_REMOVED lines=11> */
[----:B------:R-:W-:Y:S01]  /*5c80*/  ISETP.GE.AND P2, PT, R10, RZ, PT ;  /* 0x000000ff0a00720c */ /* 0x000fe20003f46270 */
        /* <DEDUP_REMOVED lines=29> */
[-C--:B------:R-:W-:Y:S01]  /*5e60*/  LEA.HI.X.SX32 R13, R3, R233.reuse, 0x2, P1 ;  /* 0x000000e9030d7211 */ /* 0x080fe200008f16ff */
[----:B------:R-:W-:Y:S01]  /*5e70*/  IMAD.MOV.U32 R3, RZ, RZ, c[0x0][0x2d0] ;  /* 0x0000b400ff037624 */ /* 0x000fe200078e00ff */
[----:B------:R-:W-:Y:S03]  /*5e80*/  LEA.HI.X.SX32 R11, R9, R233, 0x2, P0 ;  /* 0x000000e9090b7211 */ /* 0x000fe600000f16ff */
[----:B------:R-:W-:Y:S01]  /*5e90*/  IMAD R3, R2, R3, -0x80 ;  /* 0xffffff8002037424 */ /* 0x000fe200078e0203 */
[----:B------:R-:W2:Y:S03]  /*5ea0*/  LDG.E R4, [R12.64] ;  /* 0x0000000a0c047981 */ /* 0x000ea6000c1e1900 */
[C---:B------:R-:W-:Y:S01]  /*5eb0*/  IMAD.WIDE.U32 R6, R3.reuse, c[0x0][0x1a0], RZ ;  /* 0x0000680003067a25 */ /* 0x040fe200078e00ff */
[----:B------:R-:W2:Y:S01]  /*5ec0*/  LDG.E R5, [R10.64] ;  /* 0x0000000a0a057981 */ /* 0x000ea2000c1e1900 */
[----:B------:R-:W-:Y:S05]  /*5ed0*/  SHF.R.S32.HI R2, RZ, 0x1f, R3 ;  /* 0x0000001fff027819 */ /* 0x000fea0000011403 */
[----:B------:R-:W-:Y:S04]  /*5ee0*/  IMAD R2, R2, c[0x0][0x1a0], RZ ;  /* 0x0000680002027a24 */ /* 0x000fe800078e02ff */
[----:B------:R-:W-:Y:S04]  /*5ef0*/  IMAD R2, R3, c[0x0][0x1a4], R2 ;  /* 0x0000690003027a24 */ /* 0x000fe800078e0202 */
[----:B------:R-:W-:Y:S02]  /*5f00*/  IMAD.IADD R7, R7, 0x1, R2 ;  /* 0x0000000107077824 */ /* 0x000fe400078e0202 */
[----:B--2---:R-:W-:Y:S04]  /*5f10*/  IMAD.IADD R4, R4, 0x1, -R5 ;  /* 0x0000000104047824 */ /* 0x004fe800078e0a05 */
[C---:B------:R-:W-:Y:S01]  /*5f20*/  IMAD.WIDE.U32 R6, R4.reuse, c[0x0][0x188], R6 ;  /* 0x0000620004067a25 */ /* 0x040fe200078e0006 */
[----:B------:R-:W-:Y:S05]  /*5f30*/  SHF.R.S32.HI R3, RZ, 0x1f, R4 ;  /* 0x0000001fff037819 */ /* 0x000fea0000011404 */
[----:B------:R-:W-:Y:S04]  /*5f40*/  IMAD R3, R3, c[0x0][0x188], RZ ;  /* 0x0000620003037a24 */ /* 0x000fe800078e02ff */
[----:B------:R-:W-:Y:S04]  /*5f50*/  IMAD R3, R4, c[0x0][0x18c], R3 ;  /* 0x0000630004037a24 */ /* 0x000fe800078e0203 */
[----:B------:R-:W-:Y:S02]  /*5f60*/  IMAD.IADD R3, R7, 0x1, R3 ;  /* 0x0000000107037824 */ /* 0x000fe400078e0203 */
.L_x_2268:
[C---:B------:R-:W-:Y:S04]  /*5f70*/  LEA R224, P0, R6.reuse, R224, 0x1 ;  /* 0x000000e006e07211 */ /* 0x040fe800078008ff */
[----:B------:R-:W-:Y:S02]  /*5f80*/  LEA.HI.X R223, R6, R223, R3, 0x1, P0 ;  /* 0x000000df06df7211 */ /* 0x000fe400000f0c03 */
[----:B------:R-:W-:Y:S03]  /*5f90*/  IADD3 R134, P0, R224, UR9, RZ ;  /* 0x00000009e0867c10 */ /* 0x000fe6000ff1e0ff */
[----:B------:R-:W-:Y:S01]  /*5fa0*/  IMAD.MOV.U32 R225, RZ, RZ, R223 ;  /* 0x000000ffffe17224 */ /* 0x000fe200078e00df */
[----:B------:R-:W-:Y:S02]  /*5fb0*/  IADD3.X R135, R223, UR5, RZ, P0, !PT ;  /* 0x00000005df877c10 */ /* 0x000fe400087fe4ff */
[----:B------:R-:W-:Y:S02]  /*5fc0*/  IADD3 R66, P0, R134, UR9, RZ ;  /* 0x0000000986427c10 */ /* 0x000fe4000ff1e0ff */
[----:B------:R-:W-:Y:S01]  /*5fd0*/  @!PT LDS RZ, [RZ] ;  /* 0x00000000fffff984 */ /* 0x000fe20000000800 */
[----:B------:R-:W-:Y:S01]  /*5fe0*/  @!PT LDS RZ, [RZ] ;  /* 0x00000000fffff984 */ /* 0x000fe20000000800 */
[----:B------:R-:W-:Y:S01]  /*5ff0*/  @!PT LDS RZ, [RZ] ;  /* 0x00000000fffff984 */ /* 0x000fe20000000800 */
[----:B------:R1:W-:Y:S02]  /*6000*/  LDGSTS.E.BYPASS.LTC128B.128 [R229+0xc000], [R224.64] ;  /* 0x0c000000e0e57fae */ /* 0x0003e4000b901d4a */
[----:B------:R-:W-:Y:S02]  /*6010*/  IADD3.X R67, R135, UR5, RZ, P0, !PT ;  /* 0x0000000587437c10 */ /* 0x000fe400087fe4ff */
[----:B------:R-:W-:Y:S01]  /*6020*/  IADD3 R64, P0, R66, UR9, RZ ;  /* 0x0000000942407c10 */ /* 0x000fe2000ff1e0ff */
[----:B------:R1:W-:Y:S03]  /*6030*/  LDGSTS.E.BYPASS.LTC128B.128 [R229+0x10000], [R224.64+0x80] ;  /* 0x10000080e0e57fae */ /* 0x0003e6000b901d4a */
[----:B------:R-:W-:Y:S02]  /*6040*/  IADD3.X R65, R67, UR5, RZ, P0, !PT ;  /* 0x0000000543417c10 */ /* 0x000fe400087fe4ff */
[----:B------:R1:W-:Y:S01]  /*6050*/  LDGSTS.E.BYPASS.LTC128B.128 [R229+0xc800], [R134.64] ;  /* 0x0c80000086e57fae */ /* 0x0003e2000b901d4a */
[----:B------:R-:W-:Y:S04]  /*6060*/  IADD3 R62, P0, R64, UR9, RZ ;  /* 0x00000009403e7c10 */ /* 0x000fe8000ff1e0ff */
[----:B------:R1:W-:Y:S01]  /*6070*/  LDGSTS.E.BYPASS.LTC128B.128 [R229+0x10800], [R134.64+0x80] ;  /* 0x1080008086e57fae */ /* 0x0003e2000b901d4a */
[----:B------:R-:W-:Y:S02]  /*6080*/  IADD3.X R63, R65, UR5, RZ, P0, !PT ;  /* 0x00000005413f7c10 */ /* 0x000fe400087fe4ff */
[----:B------:R-:W-:Y:S02]  /*6090*/  IADD3 R60, P0, R62, UR9, RZ ;  /* 0x000000093e3c7c10 */ /* 0x000fe4000ff1e0ff */
        /* <DEDUP_REMOVED lines=9> */
[----:B------:R-:W-:Y:S02]  /*6130*/  ISETP.GE.AND P0, PT, R237, 0x1, PT ;  /* 0x00000001ed00780c */ /* 0x000fe40003f06270 */
[----:B------:R3:W-:Y:S05]  /*6140*/  LDGSTS.E.BYPASS.LTC128B.128 [R229+0xe000], [R62.64] ;  /* 0x0e0000003ee57fae */ /* 0x0007ea000b901d4a */
[----:B------:R3:W-:Y:S05]  /*6150*/  LDGSTS.E.BYPASS.LTC128B.128 [R229+0x12000], [R62.64+0x80] ;  /* 0x120000803ee57fae */ /* 0x0007ea000b901d4a */
[----:B------:R3:W-:Y:S05]  /*6160*/  LDGSTS.E.BYPASS.LTC128B.128 [R229+0xe800], [R60.64] ;  /* 0x0e8000003ce57fae */ /* 0x0007ea000b901d4a */
[----:B------:R3:W-:Y:S05]  /*6170*/  LDGSTS.E.BYPASS.LTC128B.128 [R229+0x12800], [R60.64+0x80] ;  /* 0x128000803ce57fae */ /* 0x0007ea000b901d4a */
[----:B------:R1:W-:Y:S05]  /*6180*/  LDGSTS.E.BYPASS.LTC128B.128 [R229+0xf000], [R2.64] ;  /* 0x0f00000002e57fae */ /* 0x0003ea000b901d4a */
[----:B------:R1:W-:Y:S05]  /*6190*/  LDGSTS.E.BYPASS.LTC128B.128 [R229+0x13000], [R2.64+0x80] ;  /* 0x1300008002e57fae */ /* 0x0003ea000b901d4a */
[----:B------:R4:W-:Y:S05]  /*61a0*/  LDGSTS.E.BYPASS.LTC128B.128 [R229+0xf800], [R172.64] ;  /* 0x0f800000ace57fae */ /* 0x0009ea000b901d4a */
[----:B------:R4:W-:Y:S05]  /*61b0*/  LDGSTS.E.BYPASS.LTC128B.128 [R229+0x13800], [R172.64+0x80] ;  /* 0x13800080ace57fae */ /* 0x0009ea000b901d4a */
[----:B------:R-:W-:Y:S05]  /*61c0*/  LDSM.16.M88.4 R136, [R222] ;  /* 0x00000000de88783b */ /* 0x000fea0000000200 */
[----:B------:R-:W5:Y:S05]  /*61d0*/  LDSM.16.M88.4 R140, [R221] ;  /* 0x00000000dd8c783b */ /* 0x000f6a0000000200 */
[----:B------:R-:W1:Y:S05]  /*61e0*/  LDSM.16.M88.4 R144, [R221+0x800] ;  /* 0x00080000dd90783b */ /* 0x000e6a0000000200 */
[----:B------:R-:W1:Y:S05]  /*61f0*/  LDSM.16.M88.4 R148, [R221+0x1000] ;  /* 0x00100000dd94783b */ /* 0x000e6a0000000200 */
[----:B------:R-:W0:Y:S05]  /*6200*/  LDGDEPBAR ;  /* 0x00000000000079af */ /* 0x000e2a0000000000 */
[----:B------:R-:W2:Y:S05]  /*6210*/  LDSM.16.M88.4 R152, [R221+0x1800] ;  /* 0x00180000dd98783b */ /* 0x000eaa0000000200 */
[----:B------:R-:W2:Y:S05]  /*6220*/  LDSM.16.M88.4 R156, [R221+0x2000] ;  /* 0x00200000dd9c783b */ /* 0x000eaa0000000200 */
[----:B------:R-:W2:Y:S05]  /*6230*/  LDSM.16.M88.4 R160, [R221+0x2800] ;  /* 0x00280000dda0783b */ /* 0x000eaa0000000200 */
[----:B------:R-:W-:Y:S01]  /*6240*/  LDSM.16.M88.4 R164, [R219] ;  /* 0x00000000dba4783b */ /* 0x000fe20000000200 */
[C---:B-----5:R-:W-:Y:S04]  /*6250*/  HMMA.16816.F32.BF16 R4, R136.reuse, R140, RZ ;  /* 0x0000008c8804723c */ /* 0x060fe800000418ff */
[----:B------:R-:W-:Y:S05]  /*6260*/  LDSM.16.M88.4 R168, [R211] ;  /* 0x00000000d3a8783b */ /* 0x000fea0000000200 */
[----:B----4-:R-:W-:Y:S01]  /*6270*/  LDSM.16.M88.4 R172, [R221+0x4800] ;  /* 0x00480000ddac783b */ /* 0x010fe20000000200 */
[C---:B------:R-:W-:Y:S04]  /*6280*/  HMMA.16816.F32.BF16 R8, R136.reuse, R142, RZ ;  /* 0x0000008e8808723c */ /* 0x040fe800000418ff */
[----:B------:R-:W4:Y:S04]  /*6290*/  LDSM.16.M88.4 R140, [R221+0x3000] ;  /* 0x00300000dd8c783b */ /* 0x000f280000000200 */
[C---:B-1----:R-:W-:Y:S01]  /*62a0*/  HMMA.16816.F32.BF16 R12, R136.reuse, R144, RZ ;  /* 0x00000090880c723c */ /* 0x042fe200000418ff */
[----:B------:R-:W-:Y:S05]  /*62b0*/  LDSM.16.M88.4 R176, [R221+0x6000] ;  /* 0x00600000ddb0783b */ /* 0x000fea0000000200 */
[----:B------:R-:W-:Y:S02]  /*62c0*/  LDSM.16.M88.4 R180, [R200] ;  /* 0x00000000c8b4783b */ /* 0x000fe40000000200 */
[C---:B------:R-:W-:Y:S03]  /*62d0*/  HMMA.16816.F32.BF16 R16, R136.reuse, R146, RZ ;  /* 0x000000928810723c */ /* 0x040fe600000418ff */
[----:B------:R-:W3:Y:S05]  /*62e0*/  LDSM.16.M88.4 R144, [R221+0x3800] ;  /* 0x00380000dd90783b */ /* 0x000eea0000000200 */
[C---:B------:R-:W-:Y:S01]  /*62f0*/  HMMA.16816.F32.BF16 R20, R136.reuse, R148, RZ ;  /* 0x000000948814723c */ /* 0x040fe200000418ff */
[----:B------:R-:W-:Y:S05]  /*6300*/  LDSM.16.M88.4 R184, [R218+0x2000] ;  /* 0x00200000dab8783b */ /* 0x000fea0000000200 */
[----:B------:R-:W-:Y:S02]  /*6310*/  LDSM.16.M88.4 R188, [R217+0x4000] ;  /* 0x00400000d9bc783b */ /* 0x000fe40000000200 */
[C---:B------:R-:W-:Y:S03]  /*6320*/  HMMA.16816.F32.BF16 R24, R136.reuse, R150, RZ ;  /* 0x000000968818723c */ /* 0x040fe600000418ff */
[----:B------:R-:W1:Y:S05]  /*6330*/  LDSM.16.M88.4 R148, [R220] ;  /* 0x00000000dc94783b */ /* 0x000e6a0000000200 */
[C---:B--2---:R-:W-:Y:S01]  /*6340*/  HMMA.16816.F32.BF16 R28, R136.reuse, R152, RZ ;  /* 0x00000098881c723c */ /* 0x044fe200000418ff */
[----:B------:R-:W-:Y:S07]  /*6350*/  LDSM.16.M88.4 R192, [R204+0x7000] ;  /* 0x00700000ccc0783b */ /* 0x000fee0000000200 */
[C---:B------:R-:W-:Y:S01]  /*6360*/  HMMA.16816.F32.BF16 R32, R136.reuse, R154, RZ ;  /* 0x0000009a8820723c */ /* 0x040fe200000418ff */
[----:B------:R-:W2:Y:S07]  /*6370*/  LDSM.16.M88.4 R152, [R210] ;  /* 0x00000000d298783b */ /* 0x000eae0000000200 */
[C---:B------:R-:W-:Y:S08]  /*6380*/  HMMA.16816.F32.BF16 R36, R136.reuse, R156, RZ ;  /* 0x0000009c8824723c */ /* 0x040ff000000418ff */
[C---:B------:R-:W-:Y:S01]  /*6390*/  HMMA.16816.F32.BF16 R40, R136.reuse, R158, RZ ;  /* 0x0000009e8828723c */ /* 0x040fe200000418ff */
[----:B------:R-:W5:Y:S07]  /*63a0*/  LDSM.16.M88.4 R156, [R209] ;  /* 0x00000000d19c783b */ /* 0x000f6e0000000200 */
[C---:B------:R-:W-:Y:S08]  /*63b0*/  HMMA.16816.F32.BF16 R44, R136.reuse, R160, RZ ;  /* 0x000000a0882c723c */ /* 0x040ff000000418ff */
[C---:B------:R-:W-:Y:S01]  /*63c0*/  HMMA.16816.F32.BF16 R48, R136.reuse, R162, RZ ;  /* 0x000000a28830723c */ /* 0x040fe200000418ff */
[----:B------:R-:W-:Y:S07]  /*63d0*/  LDSM.16.M88.4 R160, [R217] ;  /* 0x00000000d9a0783b */ /* 0x000fee0000000200 */
[C---:B----4-:R-:W-:Y:S08]  /*63e0*/  HMMA.16816.F32.BF16 R52, R136.reuse, R140, RZ ;  /* 0x0000008c8834723c */ /* 0x050ff000000418ff */
[C---:B------:R-:W-:Y:S01]  /*63f0*/  HMMA.16816.F32.BF16 R56, R136.reuse, R142, RZ ;  /* 0x0000008e8838723c */ /* 0x040fe200000418ff */
[----:B------:R-:W-:Y:S07]  /*6400*/  LDSM.16.M88.4 R140, [R207] ;  /* 0x00000000cf8c783b */ /* 0x000fee0000000200 */
[C---:B---3--:R-:W-:Y:S08]  /*6410*/  HMMA.16816.F32.BF16 R60, R136.reuse, R144, RZ ;  /* 0x00000090883c723c */ /* 0x048ff000000418ff */
[----:B------:R-:W-:Y:S01]  /*6420*/  HMMA.16816.F32.BF16 R64, R136, R146, RZ ;  /* 0x000000928840723c */ /* 0x000fe200000418ff */
[----:B------:R-:W3:Y:S05]  /*6430*/  LDSM.16.M88.4 R136, [R208] ;  /* 0x00000000d088783b */ /* 0x000eea0000000200 */
[----:B------:R-:W4:Y:S02]  /*6440*/  LDSM.16.M88.4 R144, [R206] ;  /* 0x00000000ce90783b */ /* 0x000f240000000200 */
[C---:B-1----:R-:W-:Y:S08]  /*6450*/  HMMA.16816.F32.BF16 R4, R148.reuse, R164, R4 ;  /* 0x000000a49404723c */ /* 0x042ff00000041804 */
[C---:B------:R-:W-:Y:S01]  /*6460*/  HMMA.16816.F32.BF16 R8, R148.reuse, R166, R8 ;  /* 0x000000a69408723c */ /* 0x040fe20000041808 */
[----:B------:R-:W-:Y:S07]  /*6470*/  LDSM.16.M88.4 R164, [R204+0x1000] ;  /* 0x00100000cca4783b */ /* 0x000fee0000000200 */
[C---:B------:R-:W-:Y:S08]  /*6480*/  HMMA.16816.F32.BF16 R12, R148.reuse, R168, R12 ;  /* 0x000000a8940c723c */ /* 0x040ff0000004180c */
[C---:B------:R-:W-:Y:S01]  /*6490*/  HMMA.16816.F32.BF16 R16, R148.reuse, R170, R16 ;  /* 0x000000aa9410723c */ /* 0x040fe20000041810 */
[----:B------:R-:W-:Y:S07]  /*64a0*/  LDSM.16.M88.4 R168, [R221+0x4000] ;  /* 0x00400000dda8783b */ /* 0x000fee0000000200 */
[C---:B--2---:R-:W-:Y:S08]  /*64b0*/  HMMA.16816.F32.BF16 R20, R148.reuse, R152, R20 ;  /* 0x000000989414723c */ /* 0x044ff00000041814 */
[C---:B------:R-:W-:Y:S01]  /*64c0*/  HMMA.16816.F32.BF16 R24, R148.reuse, R154, R24 ;  /* 0x0000009a9418723c */ /* 0x040fe20000041818 */
[----:B------:R-:W1:Y:S07]  /*64d0*/  LDSM.16.M88.4 R152, [R205] ;  /* 0x00000000cd98783b */ /* 0x000e6e0000000200 */
[C---:B-----5:R-:W-:Y:S08]  /*64e0*/  HMMA.16816.F32.BF16 R28, R148.reuse, R156, R28 ;  /* 0x0000009c941c723c */ /* 0x060ff0000004181c */
[C---:B------:R-:W-:Y:S01]  /*64f0*/  HMMA.16816.F32.BF16 R32, R148.reuse, R158, R32 ;  /* 0x0000009e9420723c */ /* 0x040fe20000041820 */
[----:B------:R-:W2:Y:S07]  /*6500*/  LDSM.16.M88.4 R156, [R218] ;  /* 0x00000000da9c783b */ /* 0x000eae0000000200 */
[C---:B---3--:R-:W-:Y:S08]  /*6510*/  HMMA.16816.F32.BF16 R36, R148.reuse, R136, R36 ;  /* 0x000000889424723c */ /* 0x048ff00000041824 */
[C---:B------:R-:W-:Y:S01]  /*6520*/  HMMA.16816.F32.BF16 R40, R148.reuse, R138, R40 ;  /* 0x0000008a9428723c */ /* 0x040fe20000041828 */
[----:B------:R-:W3:Y:S07]  /*6530*/  LDSM.16.M88.4 R136, [R217+0x800] ;  /* 0x00080000d988783b */ /* 0x000eee0000000200 */
[C---:B------:R-:W-:Y:S08]  /*6540*/  HMMA.16816.F32.BF16 R44, R148.reuse, R140, R44 ;  /* 0x0000008c942c723c */ /* 0x040ff0000004182c */
[C---:B------:R-:W-:Y:S01]  /*6550*/  HMMA.16816.F32.BF16 R48, R148.reuse, R142, R48 ;  /* 0x0000008e9430723c */ /* 0x040fe20000041830 */
[----:B------:R-:W5:Y:S07]  /*6560*/  LDSM.16.M88.4 R140, [R217+0x1000] ;  /* 0x00100000d98c783b */ /* 0x000f6e0000000200 */
[C---:B----4-:R-:W-:Y:S08]  /*6570*/  HMMA.16816.F32.BF16 R52, R148.reuse, R144, R52 ;  /* 0x000000909434723c */ /* 0x050ff00000041834 */
[C---:B------:R-:W-:Y:S01]  /*6580*/  HMMA.16816.F32.BF16 R56, R148.reuse, R146, R56 ;  /* 0x000000929438723c */ /* 0x040fe20000041838 */
[----:B------:R-:W4:Y:S07]  /*6590*/  LDSM.16.M88.4 R144, [R217+0x1800] ;  /* 0x00180000d990783b */ /* 0x000f2e0000000200 */
[C---:B-1----:R-:W-:Y:S08]  /*65a0*/  HMMA.16816.F32.BF16 R60, R148.reuse, R152, R60 ;  /* 0x00000098943c723c */ /* 0x042ff0000004183c */
[----:B------:R-:W-:Y:S01]  /*65b0*/  HMMA.16816.F32.BF16 R64, R148, R154, R64 ;  /* 0x0000009a9440723c */ /* 0x000fe20000041840 */
[----:B------:R-:W1:Y:S05]  /*65c0*/  LDSM.16.M88.4 R148, [R217+0x2000] ;  /* 0x00200000d994783b */ /* 0x000e6a0000000200 */
[----:B------:R-:W-:Y:S02]  /*65d0*/  LDSM.16.M88.4 R152, [R216] ;  /* 0x00000000d898783b */ /* 0x000fe40000000200 */
[C---:B--2---:R-:W-:Y:S08]  /*65e0*/  HMMA.16816.F32.BF16 R4, R156.reuse, R160, R4 ;  /* 0x000000a09c04723c */ /* 0x044ff00000041804 */
[C---:B------:R-:W-:Y:S01]  /*65f0*/  HMMA.16816.F32.BF16 R8, R156.reuse, R162, R8 ;  /* 0x000000a29c08723c */ /* 0x040fe20000041808 */
[----:B------:R-:W-:Y:S07]  /*6600*/  LDSM.16.M88.4 R160, [R204] ;  /* 0x00000000cca0783b */ /* 0x000fee0000000200 */
[C---:B---3--:R-:W-:Y:S08]  /*6610*/  HMMA.16816.F32.BF16 R12, R156.reuse, R136, R12 ;  /* 0x000000889c0c723c */ /* 0x048ff0000004180c */
[C---:B------:R-:W-:Y:S01]  /*6620*/  HMMA.16816.F32.BF16 R16, R156.reuse, R138, R16 ;  /* 0x0000008a9c10723c */ /* 0x040fe20000041810 */
[----:B------:R-:W2:Y:S07]  /*6630*/  LDSM.16.M88.4 R136, [R217+0x2800] ;  /* 0x00280000d988783b */ /* 0x000eae0000000200 */
[C---:B-----5:R-:W-:Y:S08]  /*6640*/  HMMA.16816.F32.BF16 R20, R156.reuse, R140, R20 ;  /* 0x0000008c9c14723c */ /* 0x060ff00000041814 */
        /* <DEDUP_REMOVED lines=16> */
[----:B------:R-:W4:Y:S05]  /*6750*/  LDSM.16.M88.4 R144, [R204+0x2800] ;  /* 0x00280000cc90783b */ /* 0x000f2a0000000200 */
[----:B------:R-:W-:Y:S02]  /*6760*/  LDSM.16.M88.4 R156, [R204+0x3800] ;  /* 0x00380000cc9c783b */ /* 0x000fe40000000200 */
        /* <DEDUP_REMOVED lines=21> */
[C---:B------:R-:W-:Y:S08]  /*68c0*/  HMMA.16816.F32.BF16 R60, R152.reuse, R156, R60 ;  /* 0x0000009c983c723c */ /* 0x040ff0000004183c */
[----:B------:R-:W-:Y:S01]  /*68d0*/  HMMA.16816.F32.BF16 R64, R152, R158, R64 ;  /* 0x0000009e9840723c */ /* 0x000fe20000041840 */
[----:B------:R-:W-:Y:S05]  /*68e0*/  LDSM.16.M88.4 R152, [R220+0x2000] ;  /* 0x00200000dc98783b */ /* 0x000fea0000000200 */
[----:B------:R-:W1:Y:S02]  /*68f0*/  LDSM.16.M88.4 R156, [R203] ;  /* 0x00000000cb9c783b */ /* 0x000e640000000200 */
[C---:B------:R-:W-:Y:S08]  /*6900*/  HMMA.16816.F32.BF16 R4, R160.reuse, R168, R4 ;  /* 0x000000a8a004723c */ /* 0x040ff00000041804 */
[C---:B------:R-:W-:Y:S01]  /*6910*/  HMMA.16816.F32.BF16 R8, R160.reuse, R170, R8 ;  /* 0x000000aaa008723c */ /* 0x040fe20000041808 */
[----:B------:R-:W1:Y:S07]  /*6920*/  LDSM.16.M88.4 R168, [R202] ;  /* 0x00000000caa8783b */ /* 0x000e6e0000000200 */
[C---:B------:R-:W-:Y:S08]  /*6930*/  HMMA.16816.F32.BF16 R12, R160.reuse, R172, R12 ;  /* 0x000000aca00c723c */ /* 0x040ff0000004180c */
[C---:B------:R-:W-:Y:S01]  /*6940*/  HMMA.16816.F32.BF16 R16, R160.reuse, R174, R16 ;  /* 0x000000aea010723c */ /* 0x040fe20000041810 */
[----:B------:R-:W1:Y:S07]  /*6950*/  LDSM.16.M88.4 R172, [R201] ;  /* 0x00000000c9ac783b */ /* 0x000e6e0000000200 */
[C---:B-----5:R-:W-:Y:S08]  /*6960*/  HMMA.16816.F32.BF16 R20, R160.reuse, R164, R20 ;  /* 0x000000a4a014723c */ /* 0x060ff00000041814 */
[C---:B------:R-:W-:Y:S01]  /*6970*/  HMMA.16816.F32.BF16 R24, R160.reuse, R166, R24 ;  /* 0x000000a6a018723c */ /* 0x040fe20000041818 */
[----:B------:R-:W-:Y:S07]  /*6980*/  LDSM.16.M88.4 R164, [R198] ;  /* 0x00000000c6a4783b */ /* 0x000fee0000000200 */
[C---:B--2---:R-:W-:Y:S08]  /*6990*/  HMMA.16816.F32.BF16 R28, R160.reuse, R136, R28 ;  /* 0x00000088a01c723c */ /* 0x044ff0000004181c */
[C---:B------:R-:W-:Y:S01]  /*69a0*/  HMMA.16816.F32.BF16 R32, R160.reuse, R138, R32 ;  /* 0x0000008aa020723c */ /* 0x040fe20000041820 */
[----:B------:R-:W2:Y:S07]  /*69b0*/  LDSM.16.M88.4 R136, [R199] ;  /* 0x00000000c788783b */ /* 0x000eae0000000200 */
[C---:B------:R-:W-:Y:S08]  /*69c0*/  HMMA.16816.F32.BF16 R36, R160.reuse, R176, R36 ;  /* 0x000000b0a024723c */ /* 0x040ff00000041824 */
[C---:B------:R-:W-:Y:S01]  /*69d0*/  HMMA.16816.F32.BF16 R40, R160.reuse, R178, R40 ;  /* 0x000000b2a028723c */ /* 0x040fe20000041828 */
[----:B------:R-:W5:Y:S07]  /*69e0*/  LDSM.16.M88.4 R176, [R197] ;  /* 0x00000000c5b0783b */ /* 0x000f6e0000000200 */
[C---:B---3--:R-:W-:Y:S08]  /*69f0*/  HMMA.16816.F32.BF16 R44, R160.reuse, R140, R44 ;  /* 0x0000008ca02c723c */ /* 0x048ff0000004182c */
[C---:B------:R-:W-:Y:S01]  /*6a00*/  HMMA.16816.F32.BF16 R48, R160.reuse, R142, R48 ;  /* 0x0000008ea030723c */ /* 0x040fe20000041830 */
[----:B------:R-:W3:Y:S07]  /*6a10*/  LDSM.16.M88.4 R140, [R196] ;  /* 0x00000000c48c783b */ /* 0x000eee0000000200 */
[C---:B----4-:R-:W-:Y:S08]  /*6a20*/  HMMA.16816.F32.BF16 R52, R160.reuse, R144, R52 ;  /* 0x00000090a034723c */ /* 0x050ff00000041834 */
[C---:B------:R-:W-:Y:S01]  /*6a30*/  HMMA.16816.F32.BF16 R56, R160.reuse, R146, R56 ;  /* 0x00000092a038723c */ /* 0x040fe20000041838 */
[----:B------:R-:W4:Y:S07]  /*6a40*/  LDSM.16.M88.4 R144, [R217+0x4800] ;  /* 0x00480000d990783b */ /* 0x000f2e0000000200 */
[C---:B-1----:R-:W-:Y:S08]  /*6a50*/  HMMA.16816.F32.BF16 R60, R160.reuse, R148, R60 ;  /* 0x00000094a03c723c */ /* 0x042ff0000004183c */
[----:B------:R-:W-:Y:S01]  /*6a60*/  HMMA.16816.F32.BF16 R64, R160, R150, R64 ;  /* 0x00000096a040723c */ /* 0x000fe20000041840 */
[----:B------:R-:W1:Y:S05]  /*6a70*/  LDSM.16.M88.4 R148, [R217+0x5000] ;  /* 0x00500000d994783b */ /* 0x000e6a0000000200 */
[----:B------:R-:W-:Y:S02]  /*6a80*/  LDSM.16.M88.4 R160, [R217+0x7800] ;  /* 0x00780000d9a0783b */ /* 0x000fe40000000200 */
        /* <DEDUP_REMOVED lines=18> */
[C---:B-----5:R-:W-:Y:S08]  /*6bb0*/  HMMA.16816.F32.BF16 R52, R152.reuse, R176, R52 ;  /* 0x000000b09834723c */ /* 0x060ff00000041834 */
[C---:B------:R-:W-:Y:S01]  /*6bc0*/  HMMA.16816.F32.BF16 R56, R152.reuse, R178, R56 ;  /* 0x000000b29838723c */ /* 0x040fe20000041838 */
[----:B------:R-:W-:Y:S07]  /*6bd0*/  LDSM.16.M88.4 R176, [R204+0x5800] ;  /* 0x00580000ccb0783b */ /* 0x000fee0000000200 */
[C---:B---3--:R-:W-:Y:S08]  /*6be0*/  HMMA.16816.F32.BF16 R60, R152.reuse, R140, R60 ;  /* 0x0000008c983c723c */ /* 0x048ff0000004183c */
[----:B------:R-:W-:Y:S01]  /*6bf0*/  HMMA.16816.F32.BF16 R64, R152, R142, R64 ;  /* 0x0000008e9840723c */ /* 0x000fe20000041840 */
[----:B------:R-:W3:Y:S05]  /*6c00*/  LDSM.16.M88.4 R140, [R217+0x6000] ;  /* 0x00600000d98c783b */ /* 0x000eea0000000200 */
[----:B------:R-:W5:Y:S02]  /*6c10*/  LDSM.16.M88.4 R152, [R217+0x6800] ;  /* 0x00680000d998783b */ /* 0x000f640000000200 */
[C---:B------:R-:W-:Y:S08]  /*6c20*/  HMMA.16816.F32.BF16 R4, R184.reuse, R188, R4 ;  /* 0x000000bcb804723c */ /* 0x040ff00000041804 */
[C---:B------:R-:W-:Y:S01]  /*6c30*/  HMMA.16816.F32.BF16 R8, R184.reuse, R190, R8 ;  /* 0x000000beb808723c */ /* 0x040fe20000041808 */
[----:B------:R-:W-:Y:S07]  /*6c40*/  LDSM.16.M88.4 R188, [R204+0x6800] ;  /* 0x00680000ccbc783b */ /* 0x000fee0000000200 */
[C---:B----4-:R-:W-:Y:S08]  /*6c50*/  HMMA.16816.F32.BF16 R12, R184.reuse, R144, R12 ;  /* 0x00000090b80c723c */ /* 0x050ff0000004180c */
[C---:B------:R-:W-:Y:S01]  /*6c60*/  HMMA.16816.F32.BF16 R16, R184.reuse, R146, R16 ;  /* 0x00000092b810723c */ /* 0x040fe20000041810 */
[----:B------:R-:W4:Y:S07]  /*6c70*/  LDSM.16.M88.4 R144, [R204+0x4800] ;  /* 0x00480000cc90783b */ /* 0x000f2e0000000200 */
[C---:B-1----:R-:W-:Y:S08]  /*6c80*/  HMMA.16816.F32.BF16 R20, R184.reuse, R148, R20 ;  /* 0x00000094b814723c */ /* 0x042ff00000041814 */
[C---:B------:R-:W-:Y:S01]  /*6c90*/  HMMA.16816.F32.BF16 R24, R184.reuse, R150, R24 ;  /* 0x00000096b818723c */ /* 0x040fe20000041818 */
[----:B------:R-:W1:Y:S01]  /*6ca0*/  LDSM.16.M88.4 R148, [R204+0x7800] ;  /* 0x00780000cc94783b */ /* 0x000e620000000200 */
[----:B------:R-:W-:Y:S04]  /*6cb0*/  DEPBAR.LE SB0, 0x0 ;  /* 0x000080000000791a */ /* 0x000fe80000000000 */
[----:B------:R-:W-:Y:S02]  /*6cc0*/  BAR.SYNC.DEFER_BLOCKING 0x0 ;  /* 0x0000000000007b1d */ /* 0x000fe40000010000 */
[C---:B--2---:R-:W-:Y:S08]  /*6cd0*/  HMMA.16816.F32.BF16 R28, R184.reuse, R136, R28 ;  /* 0x00000088b81c723c */ /* 0x044ff0000004181c */
[C---:B------:R-:W-:Y:S08]  /*6ce0*/  HMMA.16816.F32.BF16 R32, R184.reuse, R138, R32 ;  /* 0x0000008ab820723c */ /* 0x040ff00000041820 */
[C---:B---3--:R-:W-:Y:S08]  /*6cf0*/  HMMA.16816.F32.BF16 R36, R184.reuse, R140, R36 ;  /* 0x0000008cb824723c */ /* 0x048ff00000041824 */
        /* <DEDUP_REMOVED lines=9> */
[C---:B----4-:R-:W-:Y:S08]  /*6d90*/  HMMA.16816.F32.BF16 R12, R164.reuse, R144, R12 ;  /* 0x00000090a40c723c */ /* 0x050ff0000004180c */
        /* <DEDUP_REMOVED lines=12> */
[----:B------:R-:W-:Y:S01]  /*6e60*/  HMMA.16816.F32.BF16 R64, R164, R150, R64 ;  /* 0x00000096a440723c */ /* 0x000fe20000041840 */
[----:B------:R-:W-:-:S07]  /*6e70*/  @!P0 BRA `(.L_x_2269) ;  /* 0x0000065000008947 */ /* 0x000fce0003800000 */
[----:B------:R-:W-:Y:S02]  /*6e80*/  ULDC UR6, c[0x0][0x198] ;  /* 0x0000660000067ab9 */ /* 0x000fe40000000800 */
[----:B------:R-:W-:Y:S04]  /*6e90*/  ULEA UR6, -UR6, URZ, 0x7 ;  /* 0x0000003f06067291 */ /* 0x000fe8000f8e393f */
[----:B------:R-:W-:Y:S02]  /*6ea0*/  USHF.R.S32.HI UR4, URZ, 0x1f, UR6 ;  /* 0x0000001f3f047899 */ /* 0x000fe40008011406 */
[----:B------:R-:W-:Y:S04]  /*6eb0*/  MOV R136, UR6 ;  /* 0x0000000600887c02 */ /* 0x000fe80008000f00 */
[----:B------:R-:W-:Y:S01]  /*6ec0*/  MOV R3, UR4 ;  /* 0x0000000400037c02 */ /* 0x000fe20008000f00 */
[----:B------:R-:W-:-:S05]  /*6ed0*/  @P6 BRA `(.L_x_2270) ;  /* 0x000003b000006947 */ /* 0x000fca0003800000 */
[----:B------:R-:W-:Y:S04]  /*6ee0*/  IABS R2, c[0x0][0x2d0] ;  /* 0x0000b40000027a13 */ /* 0x000fe80000000000 */
        /* <DEDUP_REMOVED lines=39> */
[----:B------:R-:W-:Y:S01]  /*7160*/  LEA R140, P1, R3, R232, 0x2 ;  /* 0x000000e8038c7211 */ /* 0x000fe200078210ff */
[C---:B------:R-:W-:Y:S01]  /*7170*/  IMAD.IADD R2, R139.reuse, 0x1, -R3 ;  /* 0x000000018b027824 */ /* 0x040fe200078e0a03 */
[-C--:B------:R-:W-:Y:S02]  /*7180*/  LEA.HI.X.SX32 R135, R139, R233.reuse, 0x2, P0 ;  /* 0x000000e98b877211 */ /* 0x080fe400000f16ff */
[----:B------:R-:W-:Y:S01]  /*7190*/  LEA.HI.X.SX32 R141, R3, R233, 0x2, P1 ;  /* 0x000000e9038d7211 */ /* 0x000fe200008f16ff */
[----:B------:R-:W-:Y:S03]  /*71a0*/  IMAD.MOV.U32 R3, RZ, RZ, c[0x0][0x2d0] ;  /* 0x0000b400ff037624 */ /* 0x000fe600078e00ff */
[----:B------:R-:W2:Y:S01]  /*71b0*/  LDG.E R135, [R134.64] ;  /* 0x0000000a86877981 */ /* 0x000ea2000c1e1900 */
[----:B------:R-:W-:Y:S03]  /*71c0*/  IMAD R3, R2, R3, -0x80 ;  /* 0xffffff8002037424 */ /* 0x000fe600078e0203 */
[----:B------:R-:W2:Y:S01]  /*71d0*/  LDG.E R132, [R140.64] ;  /* 0x0000000a8c847981 */ /* 0x000ea2000c1e1900 */
[C---:B------:R-:W-:Y:S01]  /*71e0*/  IMAD.WIDE.U32 R136, R3.reuse, c[0x0][0x198], RZ ;  /* 0x0000660003887a25 */ /* 0x040fe200078e00ff */
        /* <DEDUP_REMOVED lines=10> */
.L_x_2270:
[C---:B------:R-:W-:Y:S04]  /*7290*/  LEA R226, P0, R136.reuse, R226, 0x1 ;  /* 0x000000e288e27211 */ /* 0x040fe800078008ff */
[----:B------:R-:W-:Y:S02]  /*72a0*/  LEA.HI.X R227, R136, R227, R3, 0x1, P0 ;  /* 0x000000e388e37211 */ /* 0x000fe400000f0c03 */
[----:B------:R-:W-:Y:S03]  /*72b0*/  IADD3 R142, P0, R226, UR12, RZ ;  /* 0x0000000ce28e7c10 */ /* 0x000fe6000ff1e0ff */
        /* <DEDUP_REMOVED lines=9> */
[----:B------:R-:W-:Y:S03]  /*7350*/  IADD3 R138, P0, R140, UR12, RZ ;  /* 0x0000000c8c8a7c10 */ /* 0x000fe6000ff1e0ff */
[----:B------:R1:W-:Y:S01]  /*7360*/  LDGSTS.E.BYPASS.LTC128B.128 [R229+0x8800], [R142.64+0x80] ;  /* 0x088000808ee57fae */ /* 0x0003e2000b901d4a */
[----:B------:R-:W-:Y:S02]  /*7370*/  IADD3.X R139, R141, UR7, RZ, P0, !PT ;  /* 0x000000078d8b7c10 */ /* 0x000fe400087fe4ff */
[----:B------:R-:W-:Y:S01]  /*7380*/  IADD3 R136, P0, R138, UR12, RZ ;  /* 0x0000000c8a887c10 */ /* 0x000fe2000ff1e0ff */
[----:B------:R1:W-:Y:S03]  /*7390*/  LDGSTS.E.BYPASS.LTC128B.128 [R229+0x5000], [R140.64] ;  /* 0x050000008ce57fae */ /* 0x0003e6000b901d4a */
[----:B------:R-:W-:Y:S01]  /*73a0*/  IADD3.X R137, R139, UR7, RZ, P0, !PT ;  /* 0x000000078b897c10 */ /* 0x000fe200087fe4ff */
[----:B------:R1:W-:Y:S01]  /*73b0*/  LDGSTS.E.BYPASS.LTC128B.128 [R229+0x9000], [R140.64+0x80] ;  /* 0x090000808ce57fae */ /* 0x0003e2000b901d4a */
[----:B------:R-:W-:Y:S03]  /*73c0*/  IADD3 R134, P0, R136, UR12, RZ ;  /* 0x0000000c88867c10 */ /* 0x000fe6000ff1e0ff */
        /* <DEDUP_REMOVED lines=8> */
[----:B------:R-:W-:Y:S03]  /*7450*/  IADD3.X R145, R3, UR7, RZ, P0, !PT ;  /* 0x0000000703917c10 */ /* 0x000fe600087fe4ff */
[----:B------:R1:W-:Y:S04]  /*7460*/  LDGSTS.E.BYPASS.LTC128B.128 [R229+0x6800], [R134.64] ;  /* 0x0680000086e57fae */ /* 0x0003e8000b901d4a */
[----:B------:R1:W-:Y:S04]  /*7470*/  LDGSTS.E.BYPASS.LTC128B.128 [R229+0xa800], [R134.64+0x80] ;  /* 0x0a80008086e57fae */ /* 0x0003e8000b901d4a */
[----:B------:R1:W-:Y:S04]  /*7480*/  LDGSTS.E.BYPASS.LTC128B.128 [R229+0x7000], [R2.64] ;  /* 0x0700000002e57fae */ /* 0x0003e8000b901d4a */
[----:B------:R1:W-:Y:S04]  /*7490*/  LDGSTS.E.BYPASS.LTC128B.128 [R229+0xb000], [R2.64+0x80] ;  /* 0x0b00008002e57fae */ /* 0x0003e8000b901d4a */
[----:B------:R1:W-:Y:S04]  /*74a0*/  LDGSTS.E.BYPASS.LTC128B.128 [R229+0x7800], [R144.64] ;  /* 0x0780000090e57fae */ /* 0x0003e8000b901d4a */
[----:B------:R1:W-:Y:S04]  /*74b0*/  LDGSTS.E.BYPASS.LTC128B.128 [R229+0xb800], [R144.64+0x80] ;  /* 0x0b80008090e57fae */ /* 0x0003e8000b901d4a */
[----:B------:R-:W0:Y:S02]  /*74c0*/  LDGDEPBAR ;  /* 0x00000000000079af */ /* 0x000e240000000000 */
.L_x_2269:
[----:B-1----:R-:W-:Y:S01]  /*74d0*/  FMNMX.FTZ R2, R4, R133, !PT ;  /* 0x0000008504027209 */ /* 0x002fe20007810000 */
        /* <DEDUP_REMOVED lines=88> */
[----:B------:R-:W-:Y:S01]  /*7a60*/  ISETP.GT.AND P0, PT, R237, RZ, PT ;  /* 0x000000ffed00720c */ /* 0x000fe20003f04270 */
        /* <DEDUP_REMOVED lines=362> */
[----:B------:R-:W-:Y:S03]  /*9110*/  IADD3 R0, R237, -0x1, RZ ;  /* 0xffffffffed007810 */ /* 0x000fe60007ffe0ff */
[C---:B------:R-:W-:Y:S01]  /*9120*/  HMMA.16816.F32.BF16 R84, R20.reuse, R34, R84 ;  /* 0x000000221454723c */ /* 0x040fe20000041854 */
[----:B------:R-:W1:Y:S03]  /*9130*/  LDSM.16.MT88.4 R32, [R213+0x12000] ;  /* 0x01200000d520783b */ /* 0x000e660000004200 */
[----:B------:R-:W-:Y:S01]  /*9140*/  FADD.FTZ R5, R176, R5 ;  /* 0x00000005b0057221 */ /* 0x000fe20000010000 */
[----:B------:R-:W-:Y:S02]  /*9150*/  MOV R237, R0 ;  /* 0x0000000000ed7202 */ /* 0x000fe40000000f00 */
[----:B------:R-:W-:Y:S01]  /*9160*/  MOV R0, R3 ;  /* 0x0000000300007202 */ /* 0x000fe20000000f00 */
        /* <DEDUP_REMOVED lines=112> */
.L_x_2267:
[----:B------:R-:W1:Y:S01]  /*9870*/  SHFL.BFLY PT, R0, R241, 0x2, 0x1f ;  /* 0x0c401f00f1007f89 */ /* 0x000e6200000e0000 */
[----:B------:R-:W-:Y:S01]  /*9880*/  MOV R10, 0x3f800000 ;  /* 0x3f800000000a7802 */ /* 0x000fe20000000f00 */
[----:B------:R-:W-:Y:S01]  /*9890*/  ULDC.U8 UR4, c[0x0][0x328] ;  /* 0x0000ca0000047ab9 */ /* 0x000fe20000000000 */
[----:B------:R-:W-:Y:S01]  /*98a0*/  MOV R11, 0x3f800000 ;  /* 0x3f800000000b7802 */ /* 0x000fe20000000f00 */
[----:B------:R-:W2:Y:S01]  /*98b0*/  SHFL.BFLY PT, R2, R239, 0x2, 0x1f ;  /* 0x0c401f00ef027f89 */ /* 0x000ea200000e0000 */
[----:B------:R-:W-:Y:S01]  /*98c0*/  BSSY B0, `(.L_x_2272) ;  /* 0x00000d7000007945 */ /* 0x000fe20003800000 */
[----:B------:R-:W-:-:S02]  /*98d0*/  MOV R42, 0x7f800000 ;  /* 0x7f800000002a7802 */ /* 0x000fc40000000f00 */
[----:B------:R-:W3:Y:S01]  /*98e0*/  S2R R5, SR_TID.X ;  /* 0x0000000000057919 */ /* 0x000ee20000002100 */
[----:B------:R-:W-:-:S03]  /*98f0*/  LEA R235, R235, R228, 0x4 ;  /* 0x000000e4ebeb7211 */ /* 0x000fc600078e20ff */
[----:B------:R-:W4:Y:S01]  /*9900*/  S2R R40, SR_CTAID.Z ;  /* 0x0000000000287919 */ /* 0x000f220000002700 */
[----:B-1----:R-:W-:Y:S02]  /*9910*/  FADD.FTZ R0, R0, R241 ;  /* 0x000000f100007221 */ /* 0x002fe40000010000 */
[----:B--2---:R-:W-:-:S03]  /*9920*/  FADD.FTZ R9, R2, R239 ;  /* 0x000000ef02097221 */ /* 0x004fc60000010000 */
[----:B------:R-:W1:Y:S01]  /*9930*/  SHFL.BFLY PT, R7, R0, 0x1, 0x1f ;  /* 0x0c201f0000077f89 */ /* 0x000e6200000e0000 */
[----:B---3--:R-:W-:-:S03]  /*9940*/  SHF.R.S32.HI R4, RZ, 0x1f, R5 ;  /* 0x0000001fff047819 */ /* 0x008fc60000011405 */
[----:B------:R-:W2:Y:S01]  /*9950*/  SHFL.BFLY PT, R6, R9, 0x1, 0x1f ;  /* 0x0c201f0009067f89 */ /* 0x000ea200000e0000 */
[CC--:B------:R-:W-:Y:S02]  /*9960*/  LEA.HI R8, R4.reuse, R5.reuse, RZ, 0x2 ;  /* 0x0000000504087211 */ /* 0x0c0fe400078f10ff */
[----:B------:R-:W-:Y:S02]  /*9970*/  LEA.HI R2, R4, R5, RZ, 0x5 ;  /* 0x0000000504027211 */ /* 0x000fe400078f28ff */
[----:B------:R-:W-:Y:S01]  /*9980*/  LOP3.LUT R12, R8, 0x3ffffffc, RZ, 0xc0, !PT ;  /* 0x3ffffffc080c7812 */ /* 0x000fe200078ec0ff */
[----:B-1----:R-:W-:Y:S01]  /*9990*/  FADD.FTZ R7, R0, R7 ;  /* 0x0000000700077221 */ /* 0x002fe20000010000 */
[----:B------:R-:W-:Y:S02]  /*99a0*/  SHF.R.S32.HI R0, RZ, 0x5, R2 ;  /* 0x00000005ff007819 */ /* 0x000fe40000011402 */
[----:B------:R-:W-:Y:S01]  /*99b0*/  LOP3.LUT R2, R2, 0xffffffe0, RZ, 0xc0, !PT ;  /* 0xffffffe002027812 */ /* 0x000fe200078ec0ff */
[----:B--2---:R-:W-:Y:S01]  /*99c0*/  FADD.FTZ R6, R9, R6 ;  /* 0x0000000609067221 */ /* 0x004fe20000010000 */
[----:B------:R-:W-:-:S02]  /*99d0*/  FSETP.NE.FTZ.AND P4, PT, R7, RZ, PT ;  /* 0x000000ff0700720b */ /* 0x000fc40003f95000 */
[----:B------:R-:W-:Y:S02]  /*99e0*/  IADD3 R9, -R12, R5, RZ ;  /* 0x000000050c097210 */ /* 0x000fe40007ffe1ff */
[----:B------:R-:W-:Y:S02]  /*99f0*/  FSETP.NE.FTZ.AND P3, PT, R6, RZ, PT ;  /* 0x000000ff0600720b */ /* 0x000fe40003f75000 */
[----:B------:R-:W-:Y:S02]  /*9a00*/  LEA R0, R0, R9, 0x9 ;  /* 0x0000000900007211 */ /* 0x000fe400078e48ff */
[--C-:B------:R-:W-:Y:S02]  /*9a10*/  SHF.R.S32.HI R9, RZ, 0x2, R8.reuse ;  /* 0x00000002ff097819 */ /* 0x100fe40000011408 */
[----:B------:R-:W-:Y:S02]  /*9a20*/  SHF.R.S32.HI R8, RZ, 0x1f, R8 ;  /* 0x0000001fff087819 */ /* 0x000fe40000011408 */
[----:B------:R-:W-:Y:S01]  /*9a30*/  IADD3 R2, -R2, R5, RZ ;  /* 0x0000000502027210 */ /* 0x000fe20007ffe1ff */
        /* <DEDUP_REMOVED lines=102> */
[----:B------:R-:W-:Y:S01]  /*a0a0*/  LOP3.LUT P1, RZ, R2, 0x3, RZ, 0xc0, !PT ;  /* 0x0000000302ff7812 */ /* 0x000fe2000782c0ff */
[----:B------:R-:W-:Y:S01]  /*a0b0*/  FMUL.FTZ R106, R11, R106 ;  /* 0x0000006a0b6a7220 */ /* 0x000fe20000410000 */
[----:B------:R-:W-:Y:S01]  /*a0c0*/  F2FP.BF16.PACK_AB R102, R103, R102 ;  /* 0x000000666766723e */ /* 0x000fe200000010ff */
[C---:B------:R-:W-:Y:S01]  /*a0d0*/  FMUL.FTZ R127, R11.reuse, R127 ;  /* 0x0000007f0b7f7220 */ /* 0x040fe20000410000 */
[----:B------:R-:W-:Y:S01]  /*a0e0*/  MOV R2, 0x7f800000 ;  /* 0x7f80000000027802 */ /* 0x000fe20000000f00 */
        /* <DEDUP_REMOVED lines=13> */
[C---:B------:R-:W-:Y:S01]  /*a1c0*/  IADD3 R11, R9.reuse, -0x10, RZ ;  /* 0xfffffff0090b7810 */ /* 0x040fe20007ffe0ff */
[----:B-1----:R-:W-:Y:S01]  /*a1d0*/  @P3 FMUL.FTZ R44, R6, 0.69314718246459960938 ;  /* 0x3f317218062c3820 */ /* 0x002fe20000410000 */
[----:B------:R-:W-:Y:S01]  /*a1e0*/  @P0 IADD3 R11, R9, 0x10, RZ ;  /* 0x00000010090b0810 */ /* 0x000fe20007ffe0ff */
[----:B-----5:R-:W-:Y:S01]  /*a1f0*/  @P4 FMUL.FTZ R7, R7, 0.69314718246459960938 ;  /* 0x3f31721807074820 */ /* 0x020fe20000410000 */
[----:B------:R-:W-:Y:S01]  /*a200*/  F2FP.BF16.PACK_AB R122, R123, R122 ;  /* 0x0000007a7b7a723e */ /* 0x000fe200000010ff */
[----:B------:R-:W-:Y:S01]  /*a210*/  @P3 FFMA.FTZ R42, R3, c[0x0][0x238], R44 ;  /* 0x00008e00032a3a23 */ /* 0x000fe2000001002c */
[-C--:B------:R-:W-:Y:S01]  /*a220*/  IADD3 R15, R0, R11.reuse, RZ ;  /* 0x0000000b000f7210 */ /* 0x080fe20007ffe0ff */
[----:B------:R3:W-:Y:S01]  /*a230*/  STS [R11], R68 ;  /* 0x000000440b007388 */ /* 0x0007e20000000800 */
[----:B------:R-:W-:Y:S01]  /*a240*/  IADD3 R19, R8, R11, RZ ;  /* 0x0000000b08137210 */ /* 0x000fe20007ffe0ff */
[----:B------:R-:W-:Y:S01]  /*a250*/  @P4 FFMA.FTZ R2, R132, c[0x0][0x238], R7 ;  /* 0x00008e0084024a23 */ /* 0x000fe20000010007 */
[----:B------:R-:W-:Y:S01]  /*a260*/  IADD3 R37, R15, R8, RZ ;  /* 0x000000080f257210 */ /* 0x000fe20007ffe0ff */
[----:B------:R3:W-:Y:S01]  /*a270*/  STS [R11+0x400], R70 ;  /* 0x000400460b007388 */ /* 0x0007e20000000800 */
[----:B------:R-:W-:-:S02]  /*a280*/  F2FP.BF16.PACK_AB R118, R119, R118 ;  /* 0x000000767776723e */ /* 0x000fc400000010ff */
[----:B------:R-:W-:Y:S01]  /*a290*/  ISETP.NE.AND P0, PT, RZ, UR4, PT ;  /* 0x00000004ff007c0c */ /* 0x000fe2000bf05270 */
[----:B------:R3:W-:Y:S04]  /*a2a0*/  STS [R13], R72 ;  /* 0x000000480d007388 */ /* 0x0007e80000000800 */
[----:B------:R3:W-:Y:S04]  /*a2b0*/  STS [R13+0x400], R74 ;  /* 0x0004004a0d007388 */ /* 0x0007e80000000800 */
[----:B------:R3:W-:Y:S04]  /*a2c0*/  STS [R15], R76 ;  /* 0x0000004c0f007388 */ /* 0x0007e80000000800 */
[----:B------:R3:W-:Y:S01]  /*a2d0*/  STS [R15+0x400], R78 ;  /* 0x0004004e0f007388 */ /* 0x0007e20000000800 */
[----:B----4-:R-:W-:-:S03]  /*a2e0*/  @P0 IMAD R41, R40, c[0x0][0x234], RZ ;  /* 0x00008d0028290a24 */ /* 0x010fc600078e02ff */
[----:B------:R3:W-:Y:S04]  /*a2f0*/  STS [R17], R80 ;  /* 0x0000005011007388 */ /* 0x0007e80000000800 */
[----:B------:R3:W-:Y:S04]  /*a300*/  STS [R17+0x400], R82 ;  /* 0x0004005211007388 */ /* 0x0007e80000000800 */
[----:B------:R3:W-:Y:S04]  /*a310*/  STS [R19], R84 ;  /* 0x0000005413007388 */ /* 0x0007e80000000800 */
[----:B------:R3:W-:Y:S04]  /*a320*/  STS [R19+0x400], R86 ;  /* 0x0004005613007388 */ /* 0x0007e80000000800 */
[----:B------:R3:W-:Y:S04]  /*a330*/  STS [R21], R88 ;  /* 0x0000005815007388 */ /* 0x0007e80000000800 */
[----:B------:R3:W-:Y:S04]  /*a340*/  STS [R21+0x400], R90 ;  /* 0x0004005a15007388 */ /* 0x0007e80000000800 */
[----:B------:R3:W-:Y:S04]  /*a350*/  STS [R37], R92 ;  /* 0x0000005c25007388 */ /* 0x0007e80000000800 */
        /* <DEDUP_REMOVED lines=18> */
[----:B------:R-:W1:Y:S04]  /*a480*/  S2R R0, SR_CTAID.Y ;  /* 0x0000000000007919 */ /* 0x000e680000002600 */
        /* <DEDUP_REMOVED lines=13> */
[----:B------:R-:W-:-:S02]  /*a560*/  IMAD.MOV.U32 R3, RZ, RZ, -0x40 ;  /* 0xffffffc0ff037424 */ /* 0x000fc400078e00ff */
[C---:B-----5:R-:W-:Y:S02]  /*a570*/  IMAD R44, R6.reuse, 0x40, R41 ;  /* 0x00000040062c7824 */ /* 0x060fe400078e0229 */
[----:B------:R-:W-:Y:S01]  /*a580*/  IMAD R46, R6, R3, c[0x0][0x214] ;  /* 0x00008500062e7624 */ /* 0x000fe200078e0203 */
[C---:B------:R-:W-:Y:S02]  /*a590*/  IADD3 R3, R235.reuse, 0x8, RZ ;  /* 0x00000008eb037810 */ /* 0x040fe40007ffe0ff */
[----:B------:R-:W-:Y:S02]  /*a5a0*/  SHF.R.S32.HI R6, RZ, 0x1f, R44 ;  /* 0x0000001fff067819 */ /* 0x000fe4000001142c */
[C---:B------:R-:W-:Y:S02]  /*a5b0*/  IADD3 R44, P0, R235.reuse, R44, RZ ;  /* 0x0000002ceb2c7210 */ /* 0x040fe40007f1e0ff */
[-C--:B------:R-:W-:Y:S02]  /*a5c0*/  ISETP.GE.AND P2, PT, R235, R46.reuse, PT ;  /* 0x0000002eeb00720c */ /* 0x080fe40003f46270 */
[----:B------:R-:W-:-:S02]  /*a5d0*/  ISETP.GE.AND P1, PT, R3, R46, PT ;  /* 0x0000002e0300720c */ /* 0x000fc40003f26270 */
[----:B------:R-:W-:Y:S02]  /*a5e0*/  LEA.HI.X.SX32 R235, R235, R6, 0x1, P0 ;  /* 0x00000006ebeb7211 */ /* 0x000fe400000f0eff */
[----:B------:R-:W-:-:S04]  /*a5f0*/  LEA R6, P0, R44, c[0x0][0x200], 0x2 ;  /* 0x000080002c067a11 */ /* 0x000fc800078010ff */
[----:B------:R-:W-:-:S05]  /*a600*/  LEA.HI.X R7, R44, c[0x0][0x204], R235, 0x2, P0 ;  /* 0x000081002c077a11 */ /* 0x000fca00000f14eb */
[----:B------:R3:W-:Y:S04]  /*a610*/  @!P2 STG.E [R6.64], R2 ;  /* 0x000000020600a986 */ /* 0x0007e8000c10190a */
[----:B------:R3:W-:Y:S02]  /*a620*/  @!P1 STG.E [R6.64+0x20], R42 ;  /* 0x0000202a06009986 */ /* 0x0007e4000c10190a */
.L_x_2273:
[----:B------:R-:W-:Y:S05]  /*a630*/  BSYNC B0 ;  /* 0x0000000000007941 */ /* 0x000fea0003800000 */
.L_x_2272:
[----:B------:R-:W5:Y:S01]  /*a640*/  S2R R3, SR_CTAID.X ;  /* 0x0000000000037919 */ /* 0x000f620000002500 */
[----:B---3--:R-:W-:Y:S01]  /*a650*/  MOV R6, R230 ;  /* 0x000000e600067202 */ /* 0x008fe20000000f00 */
[----:B------:R-:W-:Y:S01]  /*a660*/  IMAD.MOV.U32 R7, RZ, RZ, R231 ;  /* 0x000000ffff077224 */ /* 0x000fe200078e00e7 */
[----:B------:R-:W-:Y:S01]  /*a670*/  LEA.HI R4, R4, R5, RZ, 0x3 ;  /* 0x0000000504047211 */ /* 0x000fe200078f18ff */
[----:B------:R-:W-:Y:S02]  /*a680*/  ULDC.64 UR4, c[0x0][0x1e8] ;  /* 0x00007a0000047ab9 */ /* 0x000fe40000000a00 */
[----:B------:R-:W-:Y:S01]  /*a690*/  USHF.L.U32 UR7, UR4, 0x5, URZ ;  /* 0x0000000504077899 */ /* 0x000fe2000800063f */
[----:B------:R-:W-:Y:S01]  /*a6a0*/  SHF.R.S32.HI R4, RZ, 0x3, R4 ;  /* 0x00000003ff047819 */ /* 0x000fe20000011404 */
[----:B------:R-:W-:-:S02]  /*a6b0*/  UMOV UR6, 0x5 ;  /* 0x0000000500067882 */ /* 0x000fc40000000000 */
[----:B------:R-:W-:Y:S01]  /*a6c0*/  USHF.L.U64.HI UR5, UR4, UR6, UR5 ;  /* 0x0000000604057299 */ /* 0x000fe20008010205 */
[----:B-----5:R-:W-:-:S04]  /*a6d0*/  IMAD.SHL.U32 R3, R3, 0x40, RZ ;  /* 0x0000004003037824 */ /* 0x020fc800078e00ff */
[----:B------:R-:W-:Y:S01]  /*a6e0*/  IMAD.WIDE.U32 R6, R3, c[0x0][0x1e8], R6 ;  /* 0x00007a0003067a25 */ /* 0x000fe200078e0006 */
[----:B------:R-:W-:-:S05]  /*a6f0*/  SHF.R.S32.HI R2, RZ, 0x1f, R3 ;  /* 0x0000001fff027819 */ /* 0x000fca0000011403 */
[----:B------:R-:W-:-:S04]  /*a700*/  IMAD R2, R2, c[0x0][0x1e8], RZ ;  /* 0x00007a0002027a24 */ /* 0x000fc800078e02ff */
[----:B------:R-:W-:Y:S01]  /*a710*/  IMAD R3, R3, c[0x0][0x1ec], R2 ;  /* 0x00007b0003037a24 */ /* 0x000fe200078e0202 */
[----:B------:R-:W-:-:S04]  /*a720*/  SHF.R.S32.HI R2, RZ, 0x1f, R0 ;  /* 0x0000001fff027819 */ /* 0x000fc80000011400 */
[----:B------:R-:W-:Y:S01]  /*a730*/  IADD3 R7, R3, R7, RZ ;  /* 0x0000000703077210 */ /* 0x000fe20007ffe0ff */
[----:B------:R-:W-:Y:S01]  /*a740*/  IMAD R3, R2, c[0x0][0x1e0], RZ ;  /* 0x0000780002037a24 */ /* 0x000fe200078e02ff */
[----:B------:R-:W-:-:S03]  /*a750*/  SHF.R.S32.HI R2, RZ, 0x1f, R40 ;  /* 0x0000001fff027819 */ /* 0x000fc60000011428 */
[C---:B------:R-:W-:Y:S02]  /*a760*/  IMAD R3, R0.reuse, c[0x0][0x1e4], R3 ;  /* 0x0000790000037a24 */ /* 0x040fe400078e0203 */
[----:B------:R-:W-:Y:S01]  /*a770*/  IMAD.WIDE.U32 R6, R0, c[0x0][0x1e0], R6 ;  /* 0x0000780000067a25 */ /* 0x000fe200078e0006 */
[----:B------:R-:W-:-:S03]  /*a780*/  SHF.R.S32.HI R0, RZ, 0x1f, R4 ;  /* 0x0000001fff007819 */ /* 0x000fc60000011404 */
[----:B------:R-:W-:Y:S02]  /*a790*/  IMAD R5, R2, c[0x0][0x1f0], RZ ;  /* 0x00007c0002057a24 */ /* 0x000fe400078e02ff */
[----:B------:R-:W-:Y:S02]  /*a7a0*/  IMAD.IADD R7, R3, 0x1, R7 ;  /* 0x0000000103077824 */ /* 0x000fe400078e0207 */
[C---:B------:R-:W-:Y:S02]  /*a7b0*/  IMAD R5, R40.reuse, c[0x0][0x1f4], R5 ;  /* 0x00007d0028057a24 */ /* 0x040fe400078e0205 */
[----:B------:R-:W-:-:S04]  /*a7c0*/  IMAD.WIDE.U32 R6, R40, c[0x0][0x1f0], R6 ;  /* 0x00007c0028067a25 */ /* 0x000fc800078e0006 */
[----:B------:R-:W-:Y:S01]  /*a7d0*/  IMAD R3, R0, c[0x0][0x1e8], RZ ;  /* 0x00007a0000037a24 */ /* 0x000fe200078e02ff */
[----:B------:R-:W-:-:S03]  /*a7e0*/  IADD3 R7, R5, R7, RZ ;  /* 0x0000000705077210 */ /* 0x000fc60007ffe0ff */
[C---:B------:R-:W-:Y:S02]  /*a7f0*/  IMAD R3, R4.reuse, c[0x0][0x1ec], R3 ;  /* 0x00007b0004037a24 */ /* 0x040fe400078e0203 */
[----:B------:R-:W-:-:S04]  /*a800*/  IMAD.WIDE.U32 R4, R4, c[0x0][0x1e8], R6 ;  /* 0x00007a0004047a25 */ /* 0x000fc800078e0006 */
[----:B------:R-:W-:Y:S01]  /*a810*/  IMAD.IADD R3, R3, 0x1, R5 ;  /* 0x0000000103037824 */ /* 0x000fe200078e0205 */
[----:B------:R-:W-:-:S04]  /*a820*/  LEA R2, P0, R4, c[0x0][0x1d0], 0x1 ;  /* 0x0000740004027a11 */ /* 0x000fc800078008ff */
[----:B------:R-:W-:Y:S02]  /*a830*/  LEA.HI.X R3, R4, c[0x0][0x1d4], R3, 0x1, P0 ;  /* 0x0000750004037a11 */ /* 0x000fe400000f0c03 */
[----:B------:R-:W-:-:S03]  /*a840*/  IADD3 R6, P0, R2, UR7, RZ ;  /* 0x0000000702067c10 */ /* 0x000fc6000ff1e0ff */
[----:B--2---:R-:W-:Y:S01]  /*a850*/  STG.E.128 [R2.64], R32 ;  /* 0x0000002002007986 */ /* 0x004fe2000c101d0a */
[----:B------:R-:W-:Y:S02]  /*a860*/  IADD3.X R7, R3, UR5, RZ, P0, !PT ;  /* 0x0000000503077c10 */ /* 0x000fe400087fe4ff */
[----:B------:R-:W-:Y:S01]  /*a870*/  IADD3 R4, P0, R6, UR7, RZ ;  /* 0x0000000706047c10 */ /* 0x000fe2000ff1e0ff */
[----:B-1----:R-:W-:Y:S03]  /*a880*/  STG.E.128 [R2.64+0x80], R16 ;  /* 0x0000801002007986 */ /* 0x002fe6000c101d0a */
[----:B------:R-:W-:Y:S01]  /*a890*/  IADD3.X R5, R7, UR5, RZ, P0, !PT ;  /* 0x0000000507057c10 */ /* 0x000fe200087fe4ff */
[----:B----4-:R-:W-:Y:S01]  /*a8a0*/  STG.E.128 [R6.64], R28 ;  /* 0x0000001c06007986 */ /* 0x010fe2000c101d0a */
[----:B------:R-:W-:-:S03]  /*a8b0*/  IADD3 R40, P0, R4, UR7, RZ ;  /* 0x0000000704287c10 */ /* 0x000fc6000ff1e0ff */
[----:B------:R-:W-:Y:S01]  /*a8c0*/  STG.E.128 [R6.64+0x80], R12 ;  /* 0x0000800c06007986 */ /* 0x000fe2000c101d0a */
[----:B------:R-:W-:-:S03]  /*a8d0*/  IADD3.X R41, R5, UR5, RZ, P0, !PT ;  /* 0x0000000505297c10 */ /* 0x000fc600087fe4ff */
[----:B------:R-:W-:Y:S04]  /*a8e0*/  STG.E.128 [R4.64], R24 ;  /* 0x0000001804007986 */ /* 0x000fe8000c101d0a */
[----:B------:R-:W-:Y:S04]  /*a8f0*/  STG.E.128 [R4.64+0x80], R8 ;  /* 0x0000800804007986 */ /* 0x000fe8000c101d0a */
[----:B------:R-:W-:Y:S04]  /*a900*/  STG.E.128 [R40.64], R20 ;  /* 0x0000001428007986 */ /* 0x000fe8000c101d0a */
[----:B------:R-:W-:Y:S01]  /*a910*/  STG.E.128 [R40.64+0x80], R36 ;  /* 0x0000802428007986 */ /* 0x000fe2000c101d0a */
[----:B------:R-:W-:Y:S05]  /*a920*/  EXIT ;  /* 0x000000000000794d */ /* 0x000fea0003800000 */
.L_x_2274:
        /* <DEDUP_REMOVED lines=13> */
.L_x_8336:


//--------------------- .text._ZN5flash24flash_fwd_splitkv_kernelI23Flash_fwd_kernel_traitsILi128ELi64ELi128ELi4ELb0ELb0EN7cutlass10bfloat16_tE19Flash_kernel_traitsILi128ELi64ELi128ELi4ES3_EELb1ELb0ELb0ELb1ELb1ELb1ELb0ELb0EEEvNS_16Flash_fwd_paramsE --------------------------
	.section	.text._ZN5flash24flash_fwd_splitkv_kernelI23Flash_fwd_kernel_traitsILi128ELi64ELi128ELi4ELb0ELb0EN7cutlass10bfloat16_tE19Flash_kernel_traitsILi128ELi64ELi128ELi4ES3_EELb1ELb0ELb0ELb1ELb1ELb1ELb0ELb0EEEvNS_16Flash_fwd_paramsE,"ax",@progbits
	.sectioninfo	@"SHI_REGISTERS=255"
	.align	128
        .global         _ZN5flash24flash_fwd_splitkv_kernelI23Flash_fwd_kernel_traitsILi128ELi64ELi128ELi4ELb0ELb0EN7cutlass10bfloat16_tE19Flash_kernel_traitsILi128ELi64ELi128ELi4ES3_EELb1ELb0ELb0ELb1ELb1ELb1ELb0ELb0EEEvNS_16Flash_fwd_paramsE
        .type           _ZN5flash24flash_fwd_splitkv_kernelI23Flash_fwd_kernel_traitsILi128ELi64ELi128ELi4ELb0ELb0EN7cutlass10bfloat16_tE19Flash_kernel_traitsILi128ELi64ELi128ELi4ES3_EELb1ELb0ELb0ELb1ELb1ELb1ELb0ELb0EEEvNS_16Flash_fwd_paramsE,@function
        .size           _ZN5flash24flash_fwd_splitkv_kernelI23Flash_fwd_kernel_traitsILi128ELi64ELi128ELi4ELb0ELb0EN7cutlass10bfloat16_tE19Flash_kernel_traitsILi128ELi64ELi128ELi4ES3_EELb1ELb0ELb0ELb1ELb1ELb1ELb0ELb0EEEvNS_16Flash_fwd_paramsE,(.L_x_8337 - _ZN5flash24flash_fwd_splitkv_kernelI23Flash_fwd_kernel_traitsILi128ELi64ELi128ELi4ELb0ELb0EN7cutlass10bfloat16_tE19Flash_kernel_traitsILi128ELi64ELi128ELi4ES3_EELb1ELb0ELb0ELb1ELb1ELb1ELb0ELb0EEEvNS_16Flash_fwd_paramsE)
        .other          _ZN5flash24flash_fwd_splitkv_kernelI23Flash_fwd_kernel_traitsILi128ELi64ELi128ELi4ELb0ELb0EN7cutlass10bfloat16_tE19Flash_kernel_traitsILi128ELi64ELi128ELi4ES3_EELb1ELb0ELb0ELb1ELb1ELb1ELb0ELb0EEEvNS_16Flash_fwd_paramsE,@"STO_CUDA_ENTRY STV_DEFAULT"
_ZN5flash24flash_fwd_splitkv_kernelI23Flash_fwd_kernel_traitsILi128ELi64ELi128ELi4ELb0ELb0EN7cutlass10bfloat16_tE19Flash_kernel_traitsILi128ELi64ELi128ELi4ES3_EELb1ELb0ELb0ELb1ELb1ELb1ELb0ELb0EEEvNS_16Flash_fwd_paramsE:
.text._ZN5flash24flash_fwd_splitkv_kernelI23Flash_fwd_kernel_traitsILi128ELi64ELi128ELi4ELb0ELb0EN7cutlass10bfloat16_tE19Flash_kernel_traitsILi128ELi64ELi128ELi4ES3_EELb1ELb0ELb0ELb1ELb1ELb1ELb0ELb0EEEvNS_16Flash_fwd_paramsE:
        /* <DEDUP_REMOVED lines=11> */
[----:B------:R-:W-:Y:S01]  /*00b0*/  @P2 IMAD.WIDE R6, R25, R0, c[0x0][0x258] ;  /* 0x0000960019062625 */ /* 0x000fe200078e0200 */
[----:B------:R-:W2:Y:S04]  /*00c0*/  @P0 LDG.E R18, [R4.64] ;  /* 0x0000000a04120981 */ /* 0x000ea8000c1e1900 */
[----:B------:R-:W2:Y:S01]  /*00d0*/  @P2 LDG.E R37, [R6.64] ;  /* 0x0000000a06252981 */ /* 0x000ea2000c1e1900 */
[----:B------:R-:W-:-:S03]  /*00e0*/  @!P2 ISETP.NE.U32.AND P1, PT, RZ, c[0x0][0x268], PT ;  /* 0x00009a00ff00aa0c */ /* 0x000fc60003f25070 */
[----:B------:R-:W1:Y:S01]  /*00f0*/  S2R R20, SR_CTAID.X ;  /* 0x0000000000147919 */ /* 0x000e620000002500 */
[----:B------:R-:W-:-:S04]  /*0100*/  @!P2 ISETP.NE.AND.EX P1, PT, RZ, c[0x0][0x26c], PT, P1 ;  /* 0x00009b00ff00aa0c */ /* 0x000fc80003f25310 */
[----:B------:R-:W-:Y:S01]  /*0110*/  @!P2 SEL R3, RZ, c[0x0][0x21c], !P1 ;  /* 0x00008700ff03aa07 */ /* 0x000fe20004800000 */
[----:B-1----:R-:W-:-:S05]  /*0120*/  IMAD.SHL.U32 R129, R20, 0x40, RZ ;  /* 0x0000004014817824 */ /* 0x002fca00078e00ff */
[----:B------:R-:W-:Y:S01]  /*0130*/  ISETP.GE.AND P0, PT, R129, c[0x0][0x214], PT ;  /* 0x0000850081007a0c */ /* 0x000fe20003f06270 */
[--C-:B--2---:R-:W-:Y:S01]  /*0140*/  @P2 IMAD.IADD R37, R37, 0x1, -R18.reuse ;  /* 0x0000000125252824 */ /* 0x104fe200078e0a12 */
[----:B------:R-:W-:-:S11]  /*0150*/  @!P2 IADD3 R37, R3, c[0x0][0x218], -R18 ;  /* 0x000086000325aa10 */ /* 0x000fd60007ffe812 */
        /* <DEDUP_REMOVED lines=29> */
[----:B------:R-:W-:Y:S01]  /*0330*/  SHF.R.S32.HI R2, RZ, 0x1f, R25 ;  /* 0x0000001fff027819 */ /* 0x000fe20000011419 */
[----:B------:R-:W-:Y:S01]  /*0340*/  IMAD R10, R10, c[0x0][0x1e8], RZ ;  /* 0x00007a000a0a7a24 */ /* 0x000fe200078e02ff */
[----:B------:R-:W-:Y:S02]  /*0350*/  LOP3.LUT R3, R0, 0x1ffffff8, RZ, 0xc0, !PT ;  /* 0x1ffffff800037812 */ /* 0x000fe400078ec0ff */
[----:B------:R-:W-:Y:S01]  /*0360*/  SHF.R.S32.HI R0, RZ, 0x3, R0 ;  /* 0x00000003ff007819 */ /* 0x000fe20000011400 */
[----:B------:R-:W-:Y:S01]  /*0370*/  IMAD R2, R2, c[0x0][0x1e0], RZ ;  /* 0x0000780002027a24 */ /* 0x000fe200078e02ff */
[C---:B------:R-:W-:Y:S01]  /*0380*/  LOP3.LUT P5, RZ, R6.reuse, 0x7, RZ, 0xc0, !PT ;  /* 0x0000000706ff7812 */ /* 0x040fe200078ac0ff */
[----:B------:R-:W-:Y:S01]  /*0390*/  IMAD.IADD R4, R6, 0x1, -R3 ;  /* 0x0000000106047824 */ /* 0x000fe200078e0a03 */
[----:B------:R-:W-:Y:S01]  /*03a0*/  IADD3 R6, R0, 0x10, RZ ;  /* 0x0000001000067810 */ /* 0x000fe20007ffe0ff */
[----:B------:R-:W-:-:S02]  /*03b0*/  IMAD R3, R129, c[0x0][0x1ec], R10 ;  /* 0x00007b0081037a24 */ /* 0x000fc400078e020a */
[----:B------:R-:W-:Y:S02]  /*03c0*/  IMAD.SHL.U32 R4, R4, 0x8, RZ ;  /* 0x0000000804047824 */ /* 0x000fe400078e00ff */
[----:B------:R-:W-:-:S03]  /*03d0*/  IMAD R2, R25, c[0x0][0x1e4], R2 ;  /* 0x0000790019027a24 */ /* 0x000fc600078e0202 */
[----:B------:R-:W-:-:S05]  /*03e0*/  SHF.R.S32.HI R5, RZ, 0x1f, R4 ;  /* 0x0000001fff057819 */ /* 0x000fca0000011404 */
[----:B------:R-:W-:-:S04]  /*03f0*/  IMAD.WIDE.U32 R4, R129, c[0x0][0x1e8], R4 ;  /* 0x00007a0081047a25 */ /* 0x000fc800078e0004 */
[----:B------:R-:W-:Y:S01]  /*0400*/  IMAD.IADD R5, R5, 0x1, R3 ;  /* 0x0000000105057824 */ /* 0x000fe200078e0203 */
[----:B------:R-:W-:-:S03]  /*0410*/  SHF.R.S32.HI R3, RZ, 0x1f, R16 ;  /* 0x0000001fff037819 */ /* 0x000fc60000011410 */
[----:B------:R-:W-:-:S04]  /*0420*/  IMAD.WIDE.U32 R4, R25, c[0x0][0x1e0], R4 ;  /* 0x0000780019047a25 */ /* 0x000fc800078e0004 */
[----:B------:R-:W-:Y:S02]  /*0430*/  IMAD R3, R3, c[0x0][0x1f0], RZ ;  /* 0x00007c0003037a24 */ /* 0x000fe400078e02ff */
        /* <DEDUP_REMOVED lines=49> */
.L_x_2275:
        /* <DEDUP_REMOVED lines=11> */
[----:B------:R-:W-:Y:S01]  /*0800*/  SHF.R.S32.HI R0, RZ, 0x1f, R25 ;  /* 0x0000001fff007819 */ /* 0x000fe20000011419 */
[----:B-1----:R-:W-:Y:S01]  /*0810*/  IMAD.WIDE.U32 R4, R25, c[0x0][0x2c8], RZ ;  /* 0x0000b20019047a25 */ /* 0x002fe200078e00ff */
[----:B------:R-:W-:-:S03]  /*0820*/  PLOP3.LUT P6, PT, PT, PT, PT, 0x8, 0x0 ;  /* 0x000000000000781c */ /* 0x000fc60003fce170 */
[----:B------:R-:W-:Y:S01]  /*0830*/  IMAD R0, R0, c[0x0][0x2c8], RZ ;  /* 0x0000b20000007a24 */ /* 0x000fe200078e02ff */
[----:B------:R-:W-:-:S03]  /*0840*/  LEA R236, P0, R4, c[0x0][0x2c0], 0x2 ;  /* 0x0000b00004ec7a11 */ /* 0x000fc600078010ff */
[----:B------:R-:W-:-:S05]  /*0850*/  IMAD R0, R25, c[0x0][0x2cc], R0 ;  /* 0x0000b30019007a24 */ /* 0x000fca00078e0200 */
[----:B------:R-:W-:-:S04]  /*0860*/  IADD3 R3, R5, R0, RZ ;  /* 0x0000000005037210 */ /* 0x000fc80007ffe0ff */
[----:B------:R-:W-:Y:S02]  /*0870*/  LEA.HI.X R237, R4, c[0x0][0x2c4], R3, 0x2, P0 ;  /* 0x0000b10004ed7a11 */ /* 0x000fe400000f1403 */
.L_x_2276:
[----:B------:R-:W-:Y:S01]  /*0880*/  IABS R3, c[0x0][0x2d0] ;  /* 0x0000b40000037a13 */ /* 0x000fe20000000000 */
[----:B------:R-:W-:Y:S05]  /*0890*/  @P6 BRA `(.L_x_2277) ;  /* 0x0000049000006947 */ /* 0x000fea0003800000 */
[----:B------:R-:W2:Y:S01]  /*08a0*/  I2F.RP R7, R3 ;  /* 0x0000000300077306 */ /* 0x000ea20000209400 */
[----:B------:R-:W-:-:S04]  /*08b0*/  LEA R9, R36, 0xffffff80, 0x7 ;  /* 0xffffff8024097811 */ /* 0x000fc800078e38ff */
[----:B------:R-:W-:-:S03]  /*08c0*/  IABS R0, R9 ;  /* 0x0000000900007213 */ /* 0x000fc60000000000 */
[----:B-12---:R-:W1:Y:S02]  /*08d0*/  MUFU.RCP R4, R7 ;  /* 0x0000000700047308 */ /* 0x006e640000001000 */
[----:B-1----:R-:W-:-:S06]  /*08e0*/  IADD3 R4, R4, 0xffffffe, RZ ;  /* 0x0ffffffe04047810 */ /* 0x002fcc0007ffe0ff */
[----:B------:R-:W1:Y:S02]  /*08f0*/  F2I.FTZ.U32.TRUNC.NTZ R5, R4 ;  /* 0x0000000400057305 */ /* 0x000e64000021f000 */
[----:B-1---5:R-:W-:Y:S02]  /*0900*/  IMAD.MOV R2, RZ, RZ, -R5 ;  /* 0x000000ffff027224 */ /* 0x022fe400078e0a05 */
        /* <DEDUP_REMOVED lines=45> */
[----:B------:R-:W-:-:S04]  /*0be0*/  @!P1 LOP3.LUT R11, RZ, c[0x0][0x1c8], RZ, 0x33, !PT ;  /* 0x00007200ff0b9a12 */ /* 0x000fc800078e33ff */
[----:B------:R-:W-:Y:S02]  /*0bf0*/  SHF.R.S32.HI R10, RZ, 0x1f, R11 ;  /* 0x0000001fff0a7819 */ /* 0x000fe4000001140b */
[----:B--2---:R-:W-:Y:S01]  /*0c00*/  SHF.R.S32.HI R15, RZ, 0x1f, R18 ;  /* 0x0000001fff0f7819 */ /* 0x004fe20000011412 */
[----:B------:R-:W-:-:S04]  /*0c10*/  IMAD.WIDE.U32 R4, R18, c[0x0][0x180], RZ ;  /* 0x0000600012047a25 */ /* 0x000fc800078e00ff */
[C---:B------:R-:W-:Y:S02]  /*0c20*/  IMAD R13, R15.reuse, c[0x0][0x180], RZ ;  /* 0x000060000f0d7a24 */ /* 0x040fe400078e02ff */
[----:B------:R-:W-:Y:S02]  /*0c30*/  IMAD R15, R15, c[0x0][0x188], RZ ;  /* 0x000062000f0f7a24 */ /* 0x000fe400078e02ff */
[----:B------:R-:W-:Y:S02]  /*0c40*/  IMAD R2, R18, c[0x0][0x184], R13 ;  /* 0x0000610012027a24 */ /* 0x000fe400078e020d */
[----:B------:R-:W-:Y:S02]  /*0c50*/  IMAD R13, R9, c[0x0][0x19c], R0 ;  /* 0x00006700090d7a24 */ /* 0x000fe400078e0200 */
[----:B------:R-:W-:Y:S01]  /*0c60*/  IMAD R0, R10, c[0x0][0x1b0], RZ ;  /* 0x00006c000a007a24 */ /* 0x000fe200078e02ff */
[----:B------:R-:W-:Y:S01]  /*0c70*/  IADD3 R5, R5, R2, RZ ;  /* 0x0000000205057210 */ /* 0x000fe20007ffe0ff */
[----:B------:R-:W-:-:S02]  /*0c80*/  IMAD R15, R18, c[0x0][0x18c], R15 ;  /* 0x00006300120f7a24 */ /* 0x000fc400078e020f */
[----:B------:R-:W-:-:S04]  /*0c90*/  IMAD.WIDE.U32 R18, R18, c[0x0][0x188], RZ ;  /* 0x0000620012127a25 */ /* 0x000fc800078e00ff */
[----:B------:R-:W-:Y:S01]  /*0ca0*/  IMAD.WIDE.U32 R4, R9, c[0x0][0x198], R4 ;  /* 0x0000660009047a25 */ /* 0x000fe200078e0004 */
[----:B------:R-:W-:-:S03]  /*0cb0*/  MOV R14, R18 ;  /* 0x00000012000e7202 */ /* 0x000fc60000000f00 */
[----:B------:R-:W-:Y:S02]  /*0cc0*/  IMAD.IADD R5, R5, 0x1, R13 ;  /* 0x0000000105057824 */ /* 0x000fe400078e020d */
[C---:B------:R-:W-:Y:S02]  /*0cd0*/  IMAD R13, R11.reuse, c[0x0][0x1b4], R0 ;  /* 0x00006d000b0d7a24 */ /* 0x040fe400078e0200 */
[----:B------:R-:W-:-:S04]  /*0ce0*/  IMAD.WIDE.U32 R4, R11, c[0x0][0x1b0], R4 ;  /* 0x00006c000b047a25 */ /* 0x000fc800078e0004 */
[----:B------:R-:W-:Y:S01]  /*0cf0*/  IMAD.IADD R15, R19, 0x1, R15 ;  /* 0x00000001130f7824 */ /* 0x000fe200078e020f */
[----:B------:R-:W-:Y:S01]  /*0d00*/  IADD3 R13, R5, R13, RZ ;  /* 0x0000000d050d7210 */ /* 0x000fe20007ffe0ff */
[----:B------:R-:W-:Y:S01]  /*0d10*/  IMAD.MOV.U32 R12, RZ, RZ, R4 ;  /* 0x000000ffff0c7224 */ /* 0x000fe200078e0004 */
[----:B------:R-:W-:Y:S05]  /*0d20*/  BRA `(.L_x_2278) ;  /* 0x0000034000007947 */ /* 0x000fea0003800000 */
.L_x_2277:
[----:B-1----:R-:W-:Y:S02]  /*0d30*/  IABS R5, c[0x0][0x1c8] ;  /* 0x0000720000057a13 */ /* 0x002fe40000000000 */
[----:B------:R-:W-:Y:S02]  /*0d40*/  LEA R9, R36, 0xffffff80, 0x7 ;  /* 0xffffff8024097811 */ /* 0x000fe400078e38ff */
[----:B------:R-:W1:Y:S01]  /*0d50*/  I2F.RP R7, R5 ;  /* 0x0000000500077306 */ /* 0x000e620000209400 */
[----:B-----5:R-:W-:Y:S02]  /*0d60*/  SHF.R.S32.HI R15, RZ, 0x1f, R2 ;  /* 0x0000001fff0f7819 */ /* 0x020fe40000011402 */
[----:B------:R-:W-:-:S05]  /*0d70*/  IADD3 R12, P1, R18, R9, RZ ;  /* 0x00000009120c7210 */ /* 0x000fca0007f3e0ff */
[----:B-1----:R-:W1:Y:S02]  /*0d80*/  MUFU.RCP R10, R7 ;  /* 0x00000007000a7308 */ /* 0x002e640000001000 */
[----:B-1----:R-:W-:Y:S02]  /*0d90*/  IADD3 R10, R10, 0xffffffe, RZ ;  /* 0x0ffffffe0a0a7810 */ /* 0x002fe40007ffe0ff */
[----:B------:R-:W-:-:S04]  /*0da0*/  SHF.R.S32.HI R7, RZ, 0x1f, R9 ;  /* 0x0000001fff077819 */ /* 0x000fc80000011409 */
        /* <DEDUP_REMOVED lines=9> */
[----:B------:R-:W-:-:S04]  /*0e40*/  SHF.R.S32.HI R0, RZ, 0x1f, R18 ;  /* 0x0000001fff007819 */ /* 0x000fc80000011412 */
[----:B------:R-:W-:Y:S01]  /*0e50*/  ISETP.GT.U32.AND P0, PT, R5, R4, PT ;  /* 0x000000040500720c */ /* 0x000fe20003f04070 */
[----:B------:R-:W-:-:S12]  /*0e60*/  IMAD R17, R0, c[0x0][0x1a0], RZ ;  /* 0x0000680000117a24 */ /* 0x000fd800078e02ff */
[----:B------:R-:W-:Y:S01]  /*0e70*/  @!P0 IMAD.IADD R4, R4, 0x1, -R5 ;  /* 0x0000000104048824 */ /* 0x000fe200078e0a05 */
[----:B------:R-:W-:Y:S02]  /*0e80*/  @!P0 IADD3 R11, R11, 0x1, RZ ;  /* 0x000000010b0b8810 */ /* 0x000fe40007ffe0ff */
[----:B------:R-:W-:Y:S02]  /*0e90*/  ISETP.NE.AND P0, PT, RZ, c[0x0][0x1c8], PT ;  /* 0x00007200ff007a0c */ /* 0x000fe40003f05270 */
[----:B------:R-:W-:Y:S02]  /*0ea0*/  ISETP.GE.U32.AND P2, PT, R4, R5, PT ;  /* 0x000000050400720c */ /* 0x000fe40003f46070 */
[----:B------:R-:W-:Y:S02]  /*0eb0*/  LOP3.LUT R4, R16, c[0x0][0x1c8], RZ, 0x3c, !PT ;  /* 0x0000720010047a12 */ /* 0x000fe400078e3cff */
[----:B------:R-:W-:Y:S02]  /*0ec0*/  IADD3.X R5, R0, R7, RZ, P1, !PT ;  /* 0x0000000700057210 */ /* 0x000fe40000ffe4ff */
[----:B------:R-:W-:Y:S01]  /*0ed0*/  ISETP.GE.AND P1, PT, R4, RZ, PT ;  /* 0x000000ff0400720c */ /* 0x000fe20003f26270 */
[----:B------:R-:W-:-:S02]  /*0ee0*/  IMAD R4, R18, c[0x0][0x1a4], R17 ;  /* 0x0000690012047a24 */ /* 0x000fc400078e0211 */
[----:B------:R-:W-:Y:S02]  /*0ef0*/  IMAD R5, R5, c[0x0][0x198], RZ ;  /* 0x0000660005057a24 */ /* 0x000fe400078e02ff */
[----:B------:R-:W-:Y:S02]  /*0f00*/  IMAD.WIDE.U32 R18, R18, c[0x0][0x1a0], RZ ;  /* 0x0000680012127a25 */ /* 0x000fe400078e00ff */
[----:B------:R-:W-:Y:S02]  /*0f10*/  @P2 IADD3 R11, R11, 0x1, RZ ;  /* 0x000000010b0b2810 */ /* 0x000fe40007ffe0ff */
[C---:B------:R-:W-:Y:S02]  /*0f20*/  IMAD R5, R12.reuse, c[0x0][0x19c], R5 ;  /* 0x000067000c057a24 */ /* 0x040fe400078e0205 */
[----:B------:R-:W-:Y:S02]  /*0f30*/  IMAD.WIDE.U32 R12, R12, c[0x0][0x198], RZ ;  /* 0x000066000c0c7a25 */ /* 0x000fe400078e00ff */
[----:B------:R-:W-:-:S02]  /*0f40*/  @!P1 IADD3 R11, -R11, RZ, RZ ;  /* 0x000000ff0b0b9210 */ /* 0x000fc40007ffe1ff */
[----:B------:R-:W-:Y:S01]  /*0f50*/  IMAD.IADD R13, R13, 0x1, R5 ;  /* 0x000000010d0d7824 */ /* 0x000fe200078e0205 */
[----:B------:R-:W-:Y:S01]  /*0f60*/  @!P0 LOP3.LUT R11, RZ, c[0x0][0x1c8], RZ, 0x33, !PT ;  /* 0x00007200ff0b8a12 */ /* 0x000fe200078e33ff */
[----:B------:R-:W-:Y:S02]  /*0f70*/  IMAD R5, R15, c[0x0][0x180], RZ ;  /* 0x000060000f057a24 */ /* 0x000fe400078e02ff */
[----:B------:R-:W-:Y:S01]  /*0f80*/  IMAD.WIDE.U32 R12, R2, c[0x0][0x180], R12 ;  /* 0x00006000020c7a25 */ /* 0x000fe200078e000c */
[----:B------:R-:W-:-:S03]  /*0f90*/  SHF.R.S32.HI R10, RZ, 0x1f, R11 ;  /* 0x0000001fff0a7819 */ /* 0x000fc6000001140b */
[----:B------:R-:W-:Y:S02]  /*0fa0*/  IMAD R0, R2, c[0x0][0x184], R5 ;  /* 0x0000610002007a24 */ /* 0x000fe400078e0205 */
[----:B------:R-:W-:Y:S01]  /*0fb0*/  IMAD.IADD R5, R19, 0x1, R4 ;  /* 0x0000000113057824 */ /* 0x000fe200078e0204 */
[----:B------:R-:W-:Y:S01]  /*0fc0*/  MOV R4, R18 ;  /* 0x0000001200047202 */ /* 0x000fe20000000f00 */
[----:B------:R-:W-:Y:S01]  /*0fd0*/  IMAD R15, R15, c[0x0][0x188], RZ ;  /* 0x000062000f0f7a24 */ /* 0x000fe200078e02ff */
[----:B------:R-:W-:Y:S01]  /*0fe0*/  IADD3 R13, R13, R0, RZ ;  /* 0x000000000d0d7210 */ /* 0x000fe20007ffe0ff */
[----:B------:R-:W-:Y:S02]  /*0ff0*/  IMAD R0, R10, c[0x0][0x1b0], RZ ;  /* 0x00006c000a007a24 */ /* 0x000fe400078e02ff */
[----:B------:R-:W-:-:S04]  /*1000*/  IMAD.WIDE.U32 R4, R2, c[0x0][0x188], R4 ;  /* 0x0000620002047a25 */ /* 0x000fc800078e0004 */
[----:B------:R-:W-:Y:S01]  /*1010*/  IMAD.WIDE.U32 R12, R11, c[0x0][0x1b0], R12 ;  /* 0x00006c000b0c7a25 */ /* 0x000fe200078e000c */
[----:B------:R-:W-:-:S03]  /*1020*/  MOV R14, R4 ;  /* 0x00000004000e7202 */ /* 0x000fc60000000f00 */
[----:B------:R-:W-:Y:S02]  /*1030*/  IMAD R0, R11, c[0x0][0x1b4], R0 ;  /* 0x00006d000b007a24 */ /* 0x000fe400078e0200 */
[----:B------:R-:W-:-:S03]  /*1040*/  IMAD R15, R2, c[0x0][0x18c], R15 ;  /* 0x00006300020f7a24 */ /* 0x000fc600078e020f */
[----:B------:R-:W-:Y:S01]  /*1050*/  IADD3 R13, R13, R0, RZ ;  /* 0x000000000d0d7210 */ /* 0x000fe20007ffe0ff */
[----:B------:R-:W-:Y:S02]  /*1060*/  IMAD.IADD R15, R5, 0x1, R15 ;  /* 0x00000001050f7824 */ /* 0x000fe400078e020f */
.L_x_2278:
[----:B------:R-:W-:Y:S01]  /*1070*/  SHF.R.S32.HI R39, RZ, 0x1f, R6 ;  /* 0x0000001fff277819 */ /* 0x000fe20000011406 */
[----:B------:R-:W-:Y:S01]  /*1080*/  IMAD R10, R10, c[0x0][0x1b8], RZ ;  /* 0x00006e000a0a7a24 */ /* 0x000fe200078e02ff */
[----:B------:R-:W-:Y:S01]  /*1090*/  SHF.R.S32.HI R0, RZ, 0x1f, R25 ;  /* 0x0000001fff007819 */ /* 0x000fe20000011419 */
[----:B------:R-:W-:Y:S01]  /*10a0*/  ULDC.64 UR4, c[0x0][0x190] ;  /* 0x0000640000047ab9 */ /* 0x000fe20000000a00 */
[-C--:B------:R-:W-:Y:S01]  /*10b0*/  LEA.HI R4, R39, R6.reuse, RZ, 0x3 ;  /* 0x0000000627047211 */ /* 0x080fe200078f18ff */
[----:B------:R-:W-:Y:S01]  /*10c0*/  IMAD R10, R11, c[0x0][0x1bc], R10 ;  /* 0x00006f000b0a7a24 */ /* 0x000fe200078e020a */
[----:B------:R-:W-:Y:S01]  /*10d0*/  LEA.HI R17, R39, R6, RZ, 0x4 ;  /* 0x0000000627117211 */ /* 0x000fe200078f20ff */
[----:B------:R-:W-:Y:S01]  /*10e0*/  IMAD R0, R0, c[0x0][0x178], RZ ;  /* 0x00005e0000007a24 */ /* 0x000fe200078e02ff */
[----:B------:R-:W-:Y:S01]  /*10f0*/  SHF.R.S32.HI R26, RZ, 0x3, R4 ;  /* 0x00000003ff1a7819 */ /* 0x000fe20000011404 */
[----:B------:R-:W-:Y:S01]  /*1100*/  USHF.L.U32 UR9, UR4, 0x5, URZ ;  /* 0x0000000504097899 */ /* 0x000fe2000800063f */
[----:B------:R-:W-:Y:S01]  /*1110*/  LOP3.LUT R5, R4, 0xfffffff8, RZ, 0xc0, !PT ;  /* 0xfffffff804057812 */ /* 0x000fe200078ec0ff */
[----:B------:R-:W-:Y:S01]  /*1120*/  IMAD R0, R25, c[0x0][0x17c], R0 ;  /* 0x00005f0019007a24 */ /* 0x000fe200078e0200 */
[----:B------:R-:W-:Y:S01]  /*1130*/  SHF.R.S32.HI R22, RZ, 0x4, R17 ;  /* 0x00000004ff167819 */ /* 0x000fe20000011411 */
[----:B------:R-:W-:Y:S01]  /*1140*/  IMAD.SHL.U32 R21, R26, 0x40, RZ ;  /* 0x000000401a157824 */ /* 0x000fe200078e00ff */
[----:B------:R-:W-:Y:S01]  /*1150*/  SHF.R.S32.HI R2, RZ, 0x1f, R16 ;  /* 0x0000001fff027819 */ /* 0x000fe20000011410 */
[----:B------:R-:W-:Y:S01]  /*1160*/  IMAD.IADD R5, R6, 0x1, -R5 ;  /* 0x0000000106057824 */ /* 0x000fe200078e0a05 */
[--C-:B------:R-:W-:Y:S01]  /*1170*/  SHF.R.S32.HI R27, RZ, 0x1f, R26.reuse ;  /* 0x0000001fff1b7819 */ /* 0x100fe2000001141a */
[----:B------:R-:W-:Y:S01]  /*1180*/  UMOV UR8, 0x5 ;  /* 0x0000000500087882 */ /* 0x000fe20000000000 */
[----:B------:R-:W-:Y:S01]  /*1190*/  LOP3.LUT R21, R21, 0x1c0, RZ, 0xc0, !PT ;  /* 0x000001c015157812 */ /* 0x000fe200078ec0ff */
[----:B------:R-:W-:Y:S01]  /*11a0*/  IMAD.SHL.U32 R234, R5, 0x8, RZ ;  /* 0x0000000805ea7824 */ /* 0x000fe200078e00ff */
[----:B------:R-:W-:Y:S01]  /*11b0*/  IADD3 R9, P1, R26, R9, RZ ;  /* 0x000000091a097210 */ /* 0x000fe20007f3e0ff */
[----:B------:R-:W-:Y:S01]  /*11c0*/  IMAD.WIDE R28, R20, 0x40, R26 ;  /* 0x00000040141c7825 */ /* 0x000fe200078e021a */
[----:B------:R-:W-:Y:S01]  /*11d0*/  SHF.R.U32.HI R18, RZ, 0x3, R21 ;  /* 0x00000003ff127819 */ /* 0x000fe20000011615 */
[----:B------:R-:W-:Y:S01]  /*11e0*/  USHF.L.U64.HI UR5, UR4, UR8, UR5 ;  /* 0x0000000804057299 */ /* 0x000fe20008010205 */
[--C-:B------:R-:W-:Y:S01]  /*11f0*/  LOP3.LUT R19, R21, 0x38, R234.reuse, 0xf8, !PT ;  /* 0x0000003815137812 */ /* 0x100fe200078ef8ea */
[----:B------:R-:W-:Y:S01]  /*1200*/  ULDC.64 UR6, c[0x0][0x198] ;  /* 0x0000660000067ab9 */ /* 0x000fe20000000a00 */
[--C-:B------:R-:W-:Y:S01]  /*1210*/  SHF.R.S32.HI R235, RZ, 0x1f, R234.reuse ;  /* 0x0000001fffeb7819 */ /* 0x100fe200000114ea */
[----:B------:R-:W-:Y:S01]  /*1220*/  USHF.L.U32 UR12, UR6, 0x5, URZ ;  /* 0x00000005060c7899 */ /* 0x000fe2000800063f */
[----:B------:R-:W-:Y:S01]  /*1230*/  LEA.HI R21, R17, R22, RZ, 0x1 ;  /* 0x0000001611157211 */ /* 0x000fe200078f08ff */
[----:B------:R-:W-:Y:S01]  /*1240*/  USHF.L.U64.HI UR7, UR6, UR8, UR7 ;  /* 0x0000000806077299 */ /* 0x000fe20008010207 */
[----:B------:R-:W-:Y:S01]  /*1250*/  IADD3 R14, P0, R234, R14, RZ ;  /* 0x0000000eea0e7210 */ /* 0x000fe20007f1e0ff */
[----:B------:R-:W-:Y:S01]  /*1260*/  IMAD.WIDE.U32 R24, R25, c[0x0][0x178], R234 ;  /* 0x00005e0019187a25 */ /* 0x000fe200078e00ea */
[----:B------:R-:W-:-:S02]  /*1270*/  LOP3.LUT R21, R21, 0xfffffffe, RZ, 0xc0, !PT ;  /* 0xfffffffe15157812 */ /* 0x000fc400078ec0ff */
[----:B------:R-:W-:Y:S01]  /*1280*/  LOP3.LUT R18, R19, R18, RZ, 0x3c, !PT ;  /* 0x0000001213127212 */ /* 0x000fe200078e3cff */
[----:B------:R-:W-:Y:S01]  /*1290*/  IMAD.IADD R25, R25, 0x1, R0 ;  /* 0x0000000119197824 */ /* 0x000fe200078e0200 */
[----:B------:R-:W-:Y:S01]  /*12a0*/  LEA.HI R19, R39, R6, RZ, 0x6 ;  /* 0x0000000627137211 */ /* 0x000fe200078f30ff */
[----:B------:R-:W-:Y:S01]  /*12b0*/  IMAD.IADD R0, R22, 0x1, -R21 ;  /* 0x0000000116007824 */ /* 0x000fe200078e0a15 */
[----:B------:R-:W-:Y:S01]  /*12c0*/  IADD3 R22, P2, R234, R12, RZ ;  /* 0x0000000cea167210 */ /* 0x000fe20007f5e0ff */
[----:B------:R-:W-:Y:S01]  /*12d0*/  IMAD R21, R2, c[0x0][0x1a8], RZ ;  /* 0x00006a0002157a24 */ /* 0x000fe200078e02ff */
[----:B------:R-:W-:Y:S01]  /*12e0*/  LOP3.LUT R17, R17, 0xfffffff0, RZ, 0xc0, !PT ;  /* 0xfffffff011117812 */ /* 0x000fe200078ec0ff */
[----:B------:R-:W-:Y:S01]  /*12f0*/  IMAD.X R15, R235, 0x1, R15, P0 ;  /* 0x00000001eb0f7824 */ /* 0x000fe200000e060f */
[----:B------:R-:W-:Y:S01]  /*1300*/  LEA.HI R39, R39, R6, RZ, 0x5 ;  /* 0x0000000627277211 */ /* 0x000fe200078f28ff */
[C---:B------:R-:W-:Y:S02]  /*1310*/  IMAD.X R12, R27.reuse, 0x1, R7, P1 ;  /* 0x000000011b0c7824 */ /* 0x040fe400008e0607 */
[----:B------:R-:W-:Y:S01]  /*1320*/  IMAD R7, R27, c[0x0][0x198], RZ ;  /* 0x000066001b077a24 */ /* 0x000fe200078e02ff */
[----:B------:R-:W-:Y:S01]  /*1330*/  SHF.R.S32.HI R38, RZ, 0x5, R39 ;  /* 0x00000005ff267819 */ /* 0x000fe20000011427 */
[----:B------:R-:W-:-:S02]  /*1340*/  IMAD.X R23, R235, 0x1, R13, P2 ;  /* 0x00000001eb177824 */ /* 0x000fc400010e060d */
[C---:B------:R-:W-:Y:S02]  /*1350*/  IMAD R21, R16.reuse, c[0x0][0x1ac], R21 ;  /* 0x00006b0010157a24 */ /* 0x040fe400078e0215 */
[----:B------:R-:W-:-:S04]  /*1360*/  IMAD.WIDE.U32 R24, R16, c[0x0][0x1a8], R24 ;  /* 0x00006a0010187a25 */ /* 0x000fc800078e0018 */
[----:B------:R-:W-:-:S04]  /*1370*/  IMAD.WIDE.U32 R14, R11, c[0x0][0x1b8], R14 ;  /* 0x00006e000b0e7a25 */ /* 0x000fc800078e000e */
[C---:B------:R-:W-:Y:S02]  /*1380*/  IMAD R11, R26.reuse, c[0x0][0x19c], R7 ;  /* 0x000067001a0b7a24 */ /* 0x040fe400078e0207 */
[----:B------:R-:W-:-:S04]  /*1390*/  IMAD.WIDE.U32 R22, R26, c[0x0][0x198], R22 ;  /* 0x000066001a167a25 */ /* 0x000fc800078e0016 */
[----:B------:R-:W-:Y:S01]  /*13a0*/  IMAD.IADD R25, R25, 0x1, R21 ;  /* 0x0000000119197824 */ /* 0x000fe200078e0215 */
[----:B------:R-:W-:Y:S01]  /*13b0*/  LEA R230, P0, R22, c[0x0][0x168], 0x1 ;  /* 0x00005a0016e67a11 */ /* 0x000fe200078008ff */
[----:B------:R-:W-:Y:S02]  /*13c0*/  IMAD R13, R29, c[0x0][0x190], RZ ;  /* 0x000064001d0d7a24 */ /* 0x000fe400078e02ff */
[----:B------:R-:W-:Y:S02]  /*13d0*/  IMAD.IADD R11, R23, 0x1, R11 ;  /* 0x00000001170b7824 */ /* 0x000fe400078e020b */
[----:B------:R-:W-:Y:S02]  /*13e0*/  IMAD.IADD R15, R15, 0x1, R10 ;  /* 0x000000010f0f7824 */ /* 0x000fe400078e020a */
[----:B------:R-:W-:Y:S01]  /*13f0*/  IMAD R10, R28, c[0x0][0x194], R13 ;  /* 0x000065001c0a7a24 */ /* 0x000fe200078e020d */
[----:B------:R-:W-:Y:S01]  /*1400*/  LEA.HI.X R231, R22, c[0x0][0x16c], R11, 0x1, P0 ;  /* 0x00005b0016e77a11 */ /* 0x000fe200000f0c0b */
[----:B------:R-:W-:-:S04]  /*1410*/  IMAD.WIDE.U32 R24, R28, c[0x0][0x190], R24 ;  /* 0x000064001c187a25 */ /* 0x000fc800078e0018 */
[----:B------:R-:W-:Y:S02]  /*1420*/  IMAD.SHL.U32 R19, R19, 0x8, RZ ;  /* 0x0000000813137824 */ /* 0x000fe400078e00ff */
[----:B------:R-:W-:Y:S01]  /*1430*/  IMAD.IADD R11, R25, 0x1, R10 ;  /* 0x00000001190b7824 */ /* 0x000fe200078e020a */
[----:B------:R-:W-:Y:S01]  /*1440*/  LEA R10, P0, R24, c[0x0][0x160], 0x1 ;  /* 0x00005800180a7a11 */ /* 0x000fe200078008ff */
[----:B------:R-:W-:Y:S01]  /*1450*/  IMAD.IADD R17, R6, 0x1, -R17 ;  /* 0x0000000106117824 */ /* 0x000fe200078e0a11 */
[----:B------:R-:W-:Y:S01]  /*1460*/  LOP3.LUT R18, R18, 0x7ffffe00, R19, 0xf8, !PT ;  /* 0x7ffffe0012127812 */ /* 0x000fe200078ef813 */
[----:B------:R-:W-:Y:S01]  /*1470*/  IMAD R12, R12, c[0x0][0x1a0], RZ ;  /* 0x000068000c0c7a24 */ /* 0x000fe200078e02ff */
[----:B------:R-:W-:Y:S01]  /*1480*/  LEA.HI.X R11, R24, c[0x0][0x164], R11, 0x1, P0 ;  /* 0x00005900180b7a11 */ /* 0x000fe200000f0c0b */
[----:B------:R-:W-:Y:S01]  /*1490*/  IMAD.WIDE.U32 R14, R9, c[0x0][0x1a0], R14 ;  /* 0x00006800090e7a25 */ /* 0x000fe200078e000e */
[----:B------:R-:W-:Y:S02]  /*14a0*/  IADD3 R20, P0, R10, UR9, RZ ;  /* 0x000000090a147c10 */ /* 0x000fe4000ff1e0ff */
[----:B------:R-:W-:Y:S01]  /*14b0*/  SHF.R.S32.HI R2, RZ, 0x1f, R17 ;  /* 0x0000001fff027819 */ /* 0x000fe20000011411 */
[----:B------:R-:W-:Y:S01]  /*14c0*/  IMAD.SHL.U32 R233, R18, 0x2, RZ ;  /* 0x0000000212e97824 */ /* 0x000fe200078e00ff */
[----:B------:R-:W-:Y:S01]  /*14d0*/  IADD3.X R21, R11, UR5, RZ, P0, !PT ;  /* 0x000000050b157c10 */ /* 0x000fe200087fe4ff */
[----:B------:R-:W-:Y:S01]  /*14e0*/  IMAD R12, R9, c[0x0][0x1a4], R12 ;  /* 0x00006900090c7a24 */ /* 0x000fe200078e020c */
[----:B------:R-:W-:Y:S01]  /*14f0*/  IADD3 R18, P0, R20, UR9, RZ ;  /* 0x0000000914127c10 */ /* 0x000fe2000ff1e0ff */
[----:B------:R-:W-:Y:S01]  /*1500*/  IMAD R129, R38, 0x10, R129 ;  /* 0x0000001026817824 */ /* 0x000fe200078e0281 */
[----:B------:R-:W-:Y:S01]  /*1510*/  LEA.HI R7, R2, R17, RZ, 0x3 ;  /* 0x0000001102077211 */ /* 0x000fe200078f18ff */
[----:B------:R-:W-:Y:S01]  /*1520*/  @!PT LDS RZ, [RZ] ;  /* 0x00000000fffff984 */ /* 0x000fe20000000800 */
[----:B------:R-:W-:Y:S01]  /*1530*/  @!PT LDS RZ, [RZ] ;  /* 0x00000000fffff984 */ /* 0x000fe20000000800 */
[----:B------:R-:W-:Y:S01]  /*1540*/  @!PT LDS RZ, [RZ] ;  /* 0x00000000fffff984 */ /* 0x000fe20000000800 */
[----:B------:R1:W-:Y:S01]  /*1550*/  LDGSTS.E.BYPASS.LTC128B.128 [R233], [R10.64] ;  /* 0x000000000ae97fae */ /* 0x0003e2000b901d4a */
[----:B------:R-:W-:Y:S01]  /*1560*/  IADD3.X R19, R21, UR5, RZ, P0, !PT ;  /* 0x0000000515137c10 */ /* 0x000fe200087fe4ff */
[----:B------:R-:W-:Y:S01]  /*1570*/  IMAD.IADD R227, R15, 0x1, R12 ;  /* 0x000000010fe37824 */ /* 0x000fe200078e020c */
[----:B------:R-:W-:Y:S01]  /*1580*/  IADD3 R22, P0, R18, UR9, RZ ;  /* 0x0000000912167c10 */ /* 0x000fe2000ff1e0ff */
[----:B------:R1:W-:Y:S01]  /*1590*/  LDGSTS.E.BYPASS.LTC128B.128 [R233+0x2000], [R10.64+0x80] ;  /* 0x020000800ae97fae */ /* 0x0003e2000b901d4a */
[C---:B------:R-:W-:Y:S01]  /*15a0*/  LOP3.LUT R2, R7.reuse, 0xfffffff8, RZ, 0xc0, !PT ;  /* 0xfffffff807027812 */ /* 0x040fe200078ec0ff */
[----:B------:R-:W-:Y:S01]  /*15b0*/  IMAD.SHL.U32 R7, R7, 0x40, RZ ;  /* 0x0000004007077824 */ /* 0x000fe200078e00ff */
[----:B------:R-:W-:Y:S01]  /*15c0*/  IADD3.X R23, R19, UR5, RZ, P0, !PT ;  /* 0x0000000513177c10 */ /* 0x000fe200087fe4ff */
[----:B------:R2:W-:Y:S01]  /*15d0*/  LDGSTS.E.BYPASS.LTC128B.128 [R233+0x800], [R20.64] ;  /* 0x0080000014e97fae */ /* 0x0005e2000b901d4a */
[----:B------:R-:W-:Y:S01]  /*15e0*/  IADD3 R16, P0, R230, UR12, RZ ;  /* 0x0000000ce6107c10 */ /* 0x000fe2000ff1e0ff */
[----:B------:R-:W-:Y:S01]  /*15f0*/  IMAD.IADD R2, R17, 0x1, -R2 ;  /* 0x0000000111027824 */ /* 0x000fe200078e0a02 */
[----:B------:R-:W-:Y:S01]  /*1600*/  ULDC.64 UR4, c[0x0][0x1a0] ;  /* 0x0000680000047ab9 */ /* 0x000fe20000000a00 */
[----:B------:R2:W-:Y:S01]  /*1610*/  LDGSTS.E.BYPASS.LTC128B.128 [R233+0x2800], [R20.64+0x80] ;  /* 0x0280008014e97fae */ /* 0x0005e2000b901d4a */
[----:B------:R-:W-:Y:S01]  /*1620*/  IADD3.X R17, R231, UR7, RZ, P0, !PT ;  /* 0x00000007e7117c10 */ /* 0x000fe200087fe4ff */
[----:B------:R-:W-:Y:S01]  /*1630*/  USHF.L.U32 UR9, UR4, 0x5, URZ ;  /* 0x0000000504097899 */ /* 0x000fe2000800063f */
[----:B------:R-:W-:Y:S01]  /*1640*/  IADD3 R24, P0, R16, UR12, RZ ;  /* 0x0000000c10187c10 */ /* 0x000fe2000ff1e0ff */
[----:B------:R3:W-:Y:S01]  /*1650*/  LDGSTS.E.BYPASS.LTC128B.128 [R233+0x1000], [R18.64] ;  /* 0x0100000012e97fae */ /* 0x0007e2000b901d4a */
[----:B------:R-:W-:Y:S01]  /*1660*/  USHF.L.U64.HI UR5, UR4, UR8, UR5 ;  /* 0x0000000804057299 */ /* 0x000fe20008010205 */
[----:B------:R-:W-:-:S02]  /*1670*/  LOP3.LUT R7, R7, 0xfffffe00, RZ, 0xc0, !PT ;  /* 0xfffffe0007077812 */ /* 0x000fc400078ec0ff */
[----:B------:R-:W-:Y:S01]  /*1680*/  IADD3.X R25, R17, UR7, RZ, P0, !PT ;  /* 0x0000000711197c10 */ /* 0x000fe200087fe4ff */
[----:B------:R3:W-:Y:S01]  /*1690*/  LDGSTS.E.BYPASS.LTC128B.128 [R233+0x3000], [R18.64+0x80] ;  /* 0x0300008012e97fae */ /* 0x0007e2000b901d4a */
[----:B------:R-:W-:-:S03]  /*16a0*/  LOP3.LUT P1, RZ, R2, 0x2, RZ, 0xc0, !PT ;  /* 0x0000000202ff7812 */ /* 0x000fc6000782c0ff */
[----:B------:R4:W-:Y:S04]  /*16b0*/  LDGSTS.E.BYPASS.LTC128B.128 [R233+0x1800], [R22.64] ;  /* 0x0180000016e97fae */ /* 0x0009e8000b901d4a */
[----:B------:R4:W-:Y:S01]  /*16c0*/  LDGSTS.E.BYPASS.LTC128B.128 [R233+0x3800], [R22.64+0x80] ;  /* 0x0380008016e97fae */ /* 0x0009e2000b901d4a */
[----:B-1----:R-:W-:-:S03]  /*16d0*/  IADD3 R10, P0, R24, UR12, RZ ;  /* 0x0000000c180a7c10 */ /* 0x002fc6000ff1e0ff */
[----:B------:R1:W-:Y:S01]  /*16e0*/  LDGSTS.E.BYPASS.LTC128B.128 [R233+0x4000], [R230.64] ;  /* 0x04000000e6e97fae */ /* 0x0003e2000b901d4a */
[----:B------:R-:W-:-:S03]  /*16f0*/  IADD3.X R11, R25, UR7, RZ, P0, !PT ;  /* 0x00000007190b7c10 */ /* 0x000fc600087fe4ff */
[----:B------:R1:W-:Y:S04]  /*1700*/  LDGSTS.E.BYPASS.LTC128B.128 [R233+0x8000], [R230.64+0x80] ;  /* 0x08000080e6e97fae */ /* 0x0003e8000b901d4a */
[----:B------:R5:W-:Y:S04]  /*1710*/  LDGSTS.E.BYPASS.LTC128B.128 [R233+0x4800], [R16.64] ;  /* 0x0480000010e97fae */ /* 0x000be8000b901d4a */
[----:B------:R5:W-:Y:S04]  /*1720*/  LDGSTS.E.BYPASS.LTC128B.128 [R233+0x8800], [R16.64+0x80] ;  /* 0x0880008010e97fae */ /* 0x000be8000b901d4a */
[----:B------:R1:W-:Y:S04]  /*1730*/  LDGSTS.E.BYPASS.LTC128B.128 [R233+0x5000], [R24.64] ;  /* 0x0500000018e97fae */ /* 0x0003e8000b901d4a */
[----:B------:R1:W-:Y:S01]  /*1740*/  LDGSTS.E.BYPASS.LTC128B.128 [R233+0x9000], [R24.64+0x80] ;  /* 0x0900008018e97fae */ /* 0x0003e2000b901d4a */
[----:B----4-:R-:W-:-:S03]  /*1750*/  IADD3 R22, P0, R10, UR12, RZ ;  /* 0x0000000c0a167c10 */ /* 0x010fc6000ff1e0ff */
[----:B------:R4:W-:Y:S01]  /*1760*/  LDGSTS.E.BYPASS.LTC128B.128 [R233+0x5800], [R10.64] ;  /* 0x058000000ae97fae */ /* 0x0009e2000b901d4a */
[----:B------:R-:W-:-:S03]  /*1770*/  IADD3.X R23, R11, UR7, RZ, P0, !PT ;  /* 0x000000070b177c10 */ /* 0x000fc600087fe4ff */
[----:B------:R4:W-:Y:S01]  /*1780*/  LDGSTS.E.BYPASS.LTC128B.128 [R233+0x9800], [R10.64+0x80] ;  /* 0x098000800ae97fae */ /* 0x0009e2000b901d4a */
[----:B--2---:R-:W-:-:S03]  /*1790*/  IADD3 R20, P0, R22, UR12, RZ ;  /* 0x0000000c16147c10 */ /* 0x004fc6000ff1e0ff */
[----:B------:R2:W-:Y:S01]  /*17a0*/  LDGSTS.E.BYPASS.LTC128B.128 [R233+0x6000], [R22.64] ;  /* 0x0600000016e97fae */ /* 0x0005e2000b901d4a */
[----:B------:R-:W-:Y:S02]  /*17b0*/  IADD3.X R21, R23, UR7, RZ, P0, !PT ;  /* 0x0000000717157c10 */ /* 0x000fe400087fe4ff */
[----:B---3--:R-:W-:Y:S01]  /*17c0*/  IADD3 R18, P0, R20, UR12, RZ ;  /* 0x0000000c14127c10 */ /* 0x008fe2000ff1e0ff */
[----:B------:R2:W-:Y:S03]  /*17d0*/  LDGSTS.E.BYPASS.LTC128B.128 [R233+0xa000], [R22.64+0x80] ;  /* 0x0a00008016e97fae */ /* 0x0005e6000b901d4a */
[----:B------:R-:W-:Y:S01]  /*17e0*/  IADD3.X R19, R21, UR7, RZ, P0, !PT ;  /* 0x0000000715137c10 */ /* 0x000fe200087fe4ff */
[----:B------:R2:W-:Y:S01]  /*17f0*/  LDGSTS.E.BYPASS.LTC128B.128 [R233+0x6800], [R20.64] ;  /* 0x0680000014e97fae */ /* 0x0005e2000b901d4a */
[----:B-----5:R-:W-:-:S03]  /*1800*/  IADD3 R16, P0, R18, UR12, RZ ;  /* 0x0000000c12107c10 */ /* 0x020fc6000ff1e0ff */
[----:B------:R2:W-:Y:S01]  /*1810*/  LDGSTS.E.BYPASS.LTC128B.128 [R233+0xa800], [R20.64+0x80] ;  /* 0x0a80008014e97fae */ /* 0x0005e2000b901d4a */
[----:B------:R-:W-:Y:S02]  /*1820*/  IADD3.X R17, R19, UR7, RZ, P0, !PT ;  /* 0x0000000713117c10 */ /* 0x000fe400087fe4ff */
[C---:B------:R-:W-:Y:S01]  /*1830*/  LEA R228, P0, R14.reuse, c[0x0][0x170], 0x1 ;  /* 0x00005c000ee47a11 */ /* 0x040fe200078008ff */
[----:B------:R3:W-:Y:S03]  /*1840*/  LDGSTS.E.BYPASS.LTC128B.128 [R233+0x7000], [R18.64] ;  /* 0x0700000012e97fae */ /* 0x0007e6000b901d4a */
[----:B------:R-:W-:Y:S01]  /*1850*/  LEA.HI.X R227, R14, c[0x0][0x174], R227, 0x1, P0 ;  /* 0x00005d000ee37a11 */ /* 0x000fe200000f0ce3 */
[----:B------:R3:W-:Y:S01]  /*1860*/  LDGSTS.E.BYPASS.LTC128B.128 [R233+0xb000], [R18.64+0x80] ;  /* 0x0b00008012e97fae */ /* 0x0007e2000b901d4a */
[----:B------:R-:W-:Y:S02]  /*1870*/  IMAD.MOV.U32 R226, RZ, RZ, R228 ;  /* 0x000000ffffe27224 */ /* 0x000fe400078e00e4 */
[----:B----4-:R-:W-:Y:S01]  /*1880*/  IMAD.SHL.U32 R11, R5, 0x40, RZ ;  /* 0x00000040050b7824 */ /* 0x010fe200078e00ff */
[----:B------:R4:W-:Y:S01]  /*1890*/  LDGSTS.E.BYPASS.LTC128B.128 [R233+0x7800], [R16.64] ;  /* 0x0780000010e97fae */ /* 0x0009e2000b901d4a */
[----:B------:R-:W-:-:S03]  /*18a0*/  IMAD.SHL.U32 R10, R0, 0x8, RZ ;  /* 0x00000008000a7824 */ /* 0x000fc600078e00ff */
[----:B------:R4:W-:Y:S01]  /*18b0*/  LDGSTS.E.BYPASS.LTC128B.128 [R233+0xb800], [R16.64+0x80] ;  /* 0x0b80008010e97fae */ /* 0x0009e2000b901d4a */
[----:B------:R-:W-:-:S03]  /*18c0*/  LOP3.LUT R11, R11, 0x1c0, RZ, 0xc0, !PT ;  /* 0x000001c00b0b7812 */ /* 0x000fc600078ec0ff */
[----:B------:R-:W0:Y:S01]  /*18d0*/  LDGDEPBAR ;  /* 0x00000000000079af */ /* 0x000e220000000000 */
[----:B------:R-:W-:Y:S02]  /*18e0*/  LOP3.LUT R9, R11, 0x8, R4, 0xf8, !PT ;  /* 0x000000080b097812 */ /* 0x000fe400078ef804 */
[----:B------:R-:W-:Y:S01]  /*18f0*/  SHF.R.U32.HI R4, RZ, 0x3, R11 ;  /* 0x00000003ff047819 */ /* 0x000fe2000001160b */
[----:B------:R-:W-:-:S03]  /*1900*/  IMAD.SHL.U32 R11, R2, 0x40, RZ ;  /* 0x00000040020b7824 */ /* 0x000fc600078e00ff */
[----:B------:R-:W-:Y:S02]  /*1910*/  LOP3.LUT R9, R9, R4, RZ, 0x3c, !PT ;  /* 0x0000000409097212 */ /* 0x000fe400078e3cff */
[----:B------:R-:W-:-:S03]  /*1920*/  LOP3.LUT R11, R11, 0x1c0, RZ, 0xc0, !PT ;  /* 0x000001c00b0b7812 */ /* 0x000fc600078ec0ff */
[----:B------:R-:W-:Y:S01]  /*1930*/  IMAD R0, R0, 0x200, R9 ;  /* 0x0000020000007824 */ /* 0x000fe200078e0209 */
[----:B------:R-:W-:Y:S01]  /*1940*/  LOP3.LUT R4, R11, 0x8, R10, 0xf8, !PT ;  /* 0x000000080b047812 */ /* 0x000fe200078ef80a */
[----:B------:R-:W-:Y:S01]  /*1950*/  IMAD R9, R38, 0x400, R7 ;  /* 0x0000040026097824 */ /* 0x000fe200078e0207 */
[----:B------:R-:W-:Y:S01]  /*1960*/  SHF.R.U32.HI R11, RZ, 0x3, R11 ;  /* 0x00000003ff0b7819 */ /* 0x000fe2000001160b */
[----:B------:R-:W-:Y:S01]  /*1970*/  IMAD.SHL.U32 R128, R0, 0x2, RZ ;  /* 0x0000000200807824 */ /* 0x000fe200078e00ff */
[----:B------:R-:W-:Y:S02]  /*1980*/  IADD3 R10, P0, R228, UR9, RZ ;  /* 0x00000009e40a7c10 */ /* 0x000fe4000ff1e0ff */
[----:B------:R-:W-:Y:S02]  /*1990*/  LOP3.LUT R4, R4, R11, RZ, 0x3c, !PT ;  /* 0x0000000b04047212 */ /* 0x000fe400078e3cff */
[----:B------:R-:W-:Y:S02]  /*19a0*/  IADD3.X R11, R227, UR5, RZ, P0, !PT ;  /* 0x00000005e30b7c10 */ /* 0x000fe400087fe4ff */
[----:B----4-:R-:W-:Y:S01]  /*19b0*/  IADD3 R16, P0, R10, UR9, RZ ;  /* 0x000000090a107c10 */ /* 0x010fe2000ff1e0ff */
[----:B------:R-:W-:-:S04]  /*19c0*/  DEPBAR.LE SB0, 0x0 ;  /* 0x000080000000791a */ /* 0x000fc80000000000 */
[----:B------:R-:W-:Y:S01]  /*19d0*/  BAR.SYNC.DEFER_BLOCKING 0x0 ;  /* 0x0000000000007b1d */ /* 0x000fe20000010000 */
[----:B------:R-:W-:Y:S02]  /*19e0*/  IADD3.X R17, R11, UR5, RZ, P0, !PT ;  /* 0x000000050b117c10 */ /* 0x000fe400087fe4ff */
[----:B---3--:R-:W-:Y:S02]  /*19f0*/  IADD3 R18, P0, R16, UR9, RZ ;  /* 0x0000000910127c10 */ /* 0x008fe4000ff1e0ff */
[----:B------:R-:W-:Y:S02]  /*1a00*/  LEA R225, R0, 0x4000, 0x1 ;  /* 0x0000400000e17811 */ /* 0x000fe400078e08ff */
[----:B------:R-:W-:Y:S02]  /*1a10*/  IADD3.X R19, R17, UR5, RZ, P0, !PT ;  /* 0x0000000511137c10 */ /* 0x000fe400087fe4ff */
[----:B------:R-:W-:Y:S02]  /*1a20*/  IADD3 R14, P0, R18, UR9, RZ ;  /* 0x00000009120e7c10 */ /* 0x000fe4000ff1e0ff */
[----:B------:R-:W-:-:S02]  /*1a30*/  SEL R0, R8, 0xffffffe0, !P1 ;  /* 0xffffffe008007807 */ /* 0x000fc40004800000 */
[----:B------:R-:W-:Y:S02]  /*1a40*/  IADD3.X R15, R19, UR5, RZ, P0, !PT ;  /* 0x00000005130f7c10 */ /* 0x000fe400087fe4ff */
[----:B------:R-:W-:Y:S02]  /*1a50*/  IADD3 R12, P0, R14, UR9, RZ ;  /* 0x000000090e0c7c10 */ /* 0x000fe4000ff1e0ff */
[----:B------:R-:W-:Y:S02]  /*1a60*/  IADD3 R223, R225, 0x20, RZ ;  /* 0x00000020e1df7810 */ /* 0x000fe40007ffe0ff */
[----:B------:R-:W-:Y:S02]  /*1a70*/  IADD3.X R13, R15, UR5, RZ, P0, !PT ;  /* 0x000000050f0d7c10 */ /* 0x000fe400087fe4ff */
[----:B------:R-:W-:Y:S01]  /*1a80*/  LOP3.LUT P1, RZ, R2, 0x4, RZ, 0xc0, !PT ;  /* 0x0000000402ff7812 */ /* 0x000fe2000782c0ff */
[----:B------:R-:W-:Y:S01]  /*1a90*/  IMAD.MOV.U32 R2, RZ, RZ, 0x40 ;  /* 0x00000040ff027424 */ /* 0x000fe200078e00ff */
[----:B------:R-:W-:Y:S01]  /*1aa0*/  LOP3.LUT R219, R4, R7, RZ, 0xfc, !PT ;  /* 0x0000000704db7212 */ /* 0x000fe200078efcff */
[----:B------:R-:W-:Y:S01]  /*1ab0*/  @!PT LDS RZ, [RZ] ;  /* 0x00000000fffff984 */ /* 0x000fe20000000800 */
[----:B------:R-:W-:Y:S01]  /*1ac0*/  @!PT LDS RZ, [RZ] ;  /* 0x00000000fffff984 */ /* 0x000fe20000000800 */
[----:B------:R-:W-:Y:S01]  /*1ad0*/  @!PT LDS RZ, [RZ] ;  /* 0x00000000fffff984 */ /* 0x000fe20000000800 */
        /* <DEDUP_REMOVED lines=8> */
[----:B---3--:R-:W-:-:S03]  /*1b60*/  IMAD.IADD R226, R9, 0x1, R4 ;  /* 0x0000000109e27824 */ /* 0x008fc600078e0204 */
[----:B------:R3:W-:Y:S01]  /*1b70*/  LDGSTS.E.BYPASS.LTC128B.128 [R233+0xe000], [R14.64] ;  /* 0x0e0000000ee97fae */ /* 0x0007e2000b901d4a */
[----:B------:R-:W-:-:S03]  /*1b80*/  IMAD.SHL.U32 R226, R226, 0x2, RZ ;  /* 0x00000002e2e27824 */ /* 0x000fc600078e00ff */
[----:B------:R3:W-:Y:S01]  /*1b90*/  LDGSTS.E.BYPASS.LTC128B.128 [R233+0x12000], [R14.64+0x80] ;  /* 0x120000800ee97fae */ /* 0x0007e2000b901d4a */
[----:B------:R-:W-:-:S03]  /*1ba0*/  IMAD.IADD R224, R226, 0x1, R0 ;  /* 0x00000001e2e07824 */ /* 0x000fc600078e0200 */
[----:B------:R3:W-:Y:S04]  /*1bb0*/  LDGSTS.E.BYPASS.LTC128B.128 [R233+0xe800], [R12.64] ;  /* 0x0e8000000ce97fae */ /* 0x0007e8000b901d4a */
[----:B------:R3:W-:Y:S01]  /*1bc0*/  LDGSTS.E.BYPASS.LTC128B.128 [R233+0x12800], [R12.64+0x80] ;  /* 0x128000800ce97fae */ /* 0x0007e2000b901d4a */
[----:B-----5:R-:W-:-:S04]  /*1bd0*/  IADD3 R16, P0, R12, UR9, RZ ;  /* 0x000000090c107c10 */ /* 0x020fc8000ff1e0ff */
[----:B------:R-:W-:Y:S02]  /*1be0*/  IADD3.X R17, R13, UR5, RZ, P0, !PT ;  /* 0x000000050d117c10 */ /* 0x000fe400087fe4ff */
[----:B----4-:R-:W-:-:S03]  /*1bf0*/  IADD3 R10, P0, R16, UR9, RZ ;  /* 0x00000009100a7c10 */ /* 0x010fc6000ff1e0ff */
        /* <DEDUP_REMOVED lines=9> */
[----:B------:R-:W5:Y:S01]  /*1c90*/  LDSM.16.M88.4 R40, [R128+0x4000] ;  /* 0x004000008028783b */ /* 0x000f620000000200 */
[C---:B------:R-:W-:Y:S02]  /*1ca0*/  SEL R5, R2.reuse, 0xffffffc0, !P1 ;  /* 0xffffffc002057807 */ /* 0x040fe40004800000 */
[----:B------:R-:W-:Y:S01]  /*1cb0*/  SEL R2, R2, 0xffffffc0, !P0 ;  /* 0xffffffc002027807 */ /* 0x000fe20004000000 */
[----:B---3--:R-:W1:Y:S01]  /*1cc0*/  LDSM.16.M88.4 R12, [R128+0x5800] ;  /* 0x00580000800c783b */ /* 0x008e620000000200 */
[C---:B------:R-:W-:Y:S01]  /*1cd0*/  IADD3 R215, R223.reuse, 0x800, RZ ;  /* 0x00000800dfd77810 */ /* 0x040fe20007ffe0ff */
[--C-:B------:R-:W-:Y:S01]  /*1ce0*/  IMAD.IADD R222, R226, 0x1, R5.reuse ;  /* 0x00000001e2de7824 */ /* 0x100fe200078e0205 */
[----:B------:R-:W-:Y:S01]  /*1cf0*/  IADD3 R214, R223, 0x1000, RZ ;  /* 0x00001000dfd67810 */ /* 0x000fe20007ffe0ff */
[----:B------:R-:W3:Y:S01]  /*1d00*/  LDSM.16.M88.4 R28, [R128+0x4800] ;  /* 0x00480000801c783b */ /* 0x000ee20000000200 */
[----:B------:R-:W-:Y:S01]  /*1d10*/  IMAD.IADD R221, R225, 0x1, R2 ;  /* 0x00000001e1dd7824 */ /* 0x000fe200078e0202 */
[C---:B------:R-:W-:Y:S01]  /*1d20*/  IADD3 R213, R223.reuse, 0x1800, RZ ;  /* 0x00001800dfd57810 */ /* 0x040fe20007ffe0ff */
[----:B------:R-:W-:Y:S01]  /*1d30*/  IMAD.IADD R220, R224, 0x1, R5 ;  /* 0x00000001e0dc7824 */ /* 0x000fe200078e0205 */
[----:B--2---:R-:W2:Y:S01]  /*1d40*/  LDSM.16.M88.4 R20, [R128+0x5000] ;  /* 0x005000008014783b */ /* 0x004ea20000000200 */
[----:B------:R-:W-:Y:S01]  /*1d50*/  IMAD.IADD R208, R2, 0x1, R223 ;  /* 0x0000000102d07824 */ /* 0x000fe200078e02df */
[----:B------:R-:W-:-:S02]  /*1d60*/  IADD3 R212, R223, 0x2000, RZ ;  /* 0x00002000dfd47810 */ /* 0x000fc40007ffe0ff */
[----:B------:R-:W1:Y:S01]  /*1d70*/  LDSM.16.M88.4 R80, [R128+0x6000] ;  /* 0x006000008050783b */ /* 0x000e620000000200 */
[C---:B------:R-:W-:Y:S02]  /*1d80*/  IADD3 R211, R223.reuse, 0x2800, RZ ;  /* 0x00002800dfd37810 */ /* 0x040fe40007ffe0ff */
[C---:B------:R-:W-:Y:S01]  /*1d90*/  IADD3 R210, R223.reuse, 0x3000, RZ ;  /* 0x00003000dfd27810 */ /* 0x040fe20007ffe0ff */
[----:B------:R-:W2:Y:S01]  /*1da0*/  LDSM.16.M88.4 R72, [R128+0x6800] ;  /* 0x006800008048783b */ /* 0x000ea20000000200 */
[C---:B------:R-:W-:Y:S02]  /*1db0*/  IADD3 R209, R223.reuse, 0x3800, RZ ;  /* 0x00003800dfd17810 */ /* 0x040fe40007ffe0ff */
[C---:B------:R-:W-:Y:S01]  /*1dc0*/  IADD3 R207, R223.reuse, 0x4000, RZ ;  /* 0x00004000dfcf7810 */ /* 0x040fe20007ffe0ff */
[----:B------:R-:W2:Y:S01]  /*1dd0*/  LDSM.16.M88.4 R64, [R128+0x7000] ;  /* 0x007000008040783b */ /* 0x000ea20000000200 */
[C---:B------:R-:W-:Y:S02]  /*1de0*/  IADD3 R206, R223.reuse, 0x4800, RZ ;  /* 0x00004800dfce7810 */ /* 0x040fe40007ffe0ff */
[C---:B------:R-:W-:Y:S01]  /*1df0*/  IADD3 R205, R223.reuse, 0x5000, RZ ;  /* 0x00005000dfcd7810 */ /* 0x040fe20007ffe0ff */
[----:B------:R-:W2:Y:S01]  /*1e00*/  LDSM.16.M88.4 R124, [R128+0x7800] ;  /* 0x00780000807c783b */ /* 0x000ea20000000200 */
[----:B------:R-:W-:-:S02]  /*1e10*/  IADD3 R204, R223, 0x5800, RZ ;  /* 0x00005800dfcc7810 */ /* 0x000fc40007ffe0ff */
[C---:B------:R-:W-:Y:S01]  /*1e20*/  IADD3 R203, R223.reuse, 0x6000, RZ ;  /* 0x00006000dfcb7810 */ /* 0x040fe20007ffe0ff */
[----:B------:R-:W-:Y:S01]  /*1e30*/  LDSM.16.M88.4 R120, [R224] ;  /* 0x00000000e078783b */ /* 0x000fe20000000200 */
[C---:B------:R-:W-:Y:S02]  /*1e40*/  IADD3 R202, R223.reuse, 0x6800, RZ ;  /* 0x00006800dfca7810 */ /* 0x040fe40007ffe0ff */
[C---:B------:R-:W-:Y:S01]  /*1e50*/  IADD3 R201, R223.reuse, 0x7000, RZ ;  /* 0x00007000dfc97810 */ /* 0x040fe20007ffe0ff */
[----:B------:R-:W2:Y:S01]  /*1e60*/  LDSM.16.M88.4 R116, [R223] ;  /* 0x00000000df74783b */ /* 0x000ea20000000200 */
[----:B------:R-:W-:-:S03]  /*1e70*/  IADD3 R200, R223, 0x7800, RZ ;  /* 0x00007800dfc87810 */ /* 0x000fc60007ffe0ff */
[----:B------:R-:W2:Y:S01]  /*1e80*/  LDSM.16.M88.4 R104, [R223+0x1800] ;  /* 0x00180000df68783b */ /* 0x000ea20000000200 */
[C---:B-----5:R-:W-:Y:S03]  /*1e90*/  HMMA.16816.F32.BF16 R44, R48.reuse, R40, RZ ;  /* 0x00000028302c723c */ /* 0x060fe600000418ff */
[----:B------:R-:W5:Y:S04]  /*1ea0*/  LDSM.16.M88.4 R112, [R223+0x800] ;  /* 0x00080000df70783b */ /* 0x000f680000000200 */
[----:B------:R-:W2:Y:S01]  /*1eb0*/  LDSM.16.M88.4 R88, [R223+0x3800] ;  /* 0x00380000df58783b */ /* 0x000ea20000000200 */
[C---:B------:R-:W-:Y:S03]  /*1ec0*/  HMMA.16816.F32.BF16 R40, R48.reuse, R42, RZ ;  /* 0x0000002a3028723c */ /* 0x040fe600000418ff */
[----:B------:R-:W5:Y:S04]  /*1ed0*/  LDSM.16.M88.4 R108, [R223+0x1000] ;  /* 0x00100000df6c783b */ /* 0x000f680000000200 */
[----:B------:R-:W5:Y:S01]  /*1ee0*/  LDSM.16.M88.4 R96, [R223+0x2800] ;  /* 0x00280000df60783b */ /* 0x000f620000000200 */
[C---:B-1----:R-:W-:Y:S03]  /*1ef0*/  HMMA.16816.F32.BF16 R16, R48.reuse, R12, RZ ;  /* 0x0000000c3010723c */ /* 0x042fe600000418ff */
[----:B----4-:R-:W-:Y:S04]  /*1f00*/  LDSM.16.M88.4 R8, [R222] ;  /* 0x00000000de08783b */ /* 0x010fe80000000200 */
[----:B------:R-:W1:Y:S01]  /*1f10*/  LDSM.16.M88.4 R56, [R221] ;  /* 0x00000000dd38783b */ /* 0x000e620000000200 */
[C---:B------:R-:W-:Y:S03]  /*1f20*/  HMMA.16816.F32.BF16 R12, R48.reuse, R14, RZ ;  /* 0x0000000e300c723c */ /* 0x040fe600000418ff */
[----:B------:R-:W4:Y:S04]  /*1f30*/  LDSM.16.M88.4 R100, [R223+0x2000] ;  /* 0x00200000df64783b */ /* 0x000f280000000200 */
[----:B------:R-:W1:Y:S01]  /*1f40*/  LDSM.16.M88.4 R92, [R223+0x3000] ;  /* 0x00300000df5c783b */ /* 0x000e620000000200 */
[C---:B---3--:R-:W-:Y:S03]  /*1f50*/  HMMA.16816.F32.BF16 R32, R48.reuse, R28, RZ ;  /* 0x0000001c3020723c */ /* 0x048fe600000418ff */
[----:B------:R-:W3:Y:S04]  /*1f60*/  LDSM.16.M88.4 R52, [R221+0x800] ;  /* 0x00080000dd34783b */ /* 0x000ee80000000200 */
[----:B------:R-:W0:Y:S01]  /*1f70*/  LDGDEPBAR ;  /* 0x00000000000079af */ /* 0x000e220000000000 */
        /* <DEDUP_REMOVED lines=13> */
[----:B------:R-:W-:Y:S07]  /*2050*/  LDSM.16.M88.4 R116, [R208+0x1000] ;  /* 0x00100000d074783b */ /* 0x000fee0000000200 */
[C---:B------:R-:W-:Y:S08]  /*2060*/  HMMA.16816.F32.BF16 R16, R120.reuse, R104, R16 ;  /* 0x000000687810723c */ /* 0x040ff00000041810 */
[C---:B------:R-:W-:Y:S01]  /*2070*/  HMMA.16816.F32.BF16 R12, R120.reuse, R106, R12 ;  /* 0x0000006a780c723c */ /* 0x040fe2000004180c */
[----:B------:R-:W2:Y:S07]  /*2080*/  LDSM.16.M88.4 R104, [R221+0x1000] ;  /* 0x00100000dd68783b */ /* 0x000eae0000000200 */
[C---:B-----5:R-:W-:Y:S08]  /*2090*/  HMMA.16816.F32.BF16 R32, R120.reuse, R112, R32 ;  /* 0x000000707820723c */ /* 0x060ff00000041820 */
[C---:B------:R-:W-:Y:S01]  /*20a0*/  HMMA.16816.F32.BF16 R28, R120.reuse, R114, R28 ;  /* 0x00000072781c723c */ /* 0x040fe2000004181c */
[----:B------:R-:W-:Y:S07]  /*20b0*/  LDSM.16.M88.4 R112, [R208+0x1800] ;  /* 0x00180000d070783b */ /* 0x000fee0000000200 */
[C---:B------:R-:W-:Y:S08]  /*20c0*/  HMMA.16816.F32.BF16 R60, R120.reuse, R88, R60 ;  /* 0x00000058783c723c */ /* 0x040ff0000004183c */
[C---:B------:R-:W-:Y:S01]  /*20d0*/  HMMA.16816.F32.BF16 R48, R120.reuse, R90, R48 ;  /* 0x0000005a7830723c */ /* 0x040fe20000041830 */
[----:B------:R-:W5:Y:S07]  /*20e0*/  LDSM.16.M88.4 R88, [R221+0x2000] ;  /* 0x00200000dd58783b */ /* 0x000f6e0000000200 */
[C---:B------:R-:W-:Y:S08]  /*20f0*/  HMMA.16816.F32.BF16 R24, R120.reuse, R108, R24 ;  /* 0x0000006c7818723c */ /* 0x040ff00000041818 */
[C---:B------:R-:W-:Y:S01]  /*2100*/  HMMA.16816.F32.BF16 R20, R120.reuse, R110, R20 ;  /* 0x0000006e7814723c */ /* 0x040fe20000041814 */
[----:B------:R-:W-:Y:S07]  /*2110*/  LDSM.16.M88.4 R108, [R220] ;  /* 0x00000000dc6c783b */ /* 0x000fee0000000200 */
[C---:B------:R-:W-:Y:S08]  /*2120*/  HMMA.16816.F32.BF16 R76, R120.reuse, R96, R76 ;  /* 0x00000060784c723c */ /* 0x040ff0000004184c */
[----:B------:R-:W-:Y:S01]  /*2130*/  HMMA.16816.F32.BF16 R72, R120, R98, R72 ;  /* 0x000000627848723c */ /* 0x000fe20000041848 */
[----:B------:R-:W-:Y:S07]  /*2140*/  LDSM.16.M88.4 R96, [R221+0x3800] ;  /* 0x00380000dd60783b */ /* 0x000fee0000000200 */
[C---:B-1----:R-:W-:Y:S08]  /*2150*/  HMMA.16816.F32.BF16 R44, R8.reuse, R56, R44 ;  /* 0x00000038082c723c */ /* 0x042ff0000004182c */
[----:B------:R-:W-:Y:S01]  /*2160*/  HMMA.16816.F32.BF16 R40, R8, R58, R40 ;  /* 0x0000003a0828723c */ /* 0x000fe20000041828 */
[----:B------:R-:W1:Y:S07]  /*2170*/  LDSM.16.M88.4 R56, [R221+0x2800] ;  /* 0x00280000dd38783b */ /* 0x000e6e0000000200 */
[C---:B----4-:R-:W-:Y:S08]  /*2180*/  HMMA.16816.F32.BF16 R84, R120.reuse, R100, R84 ;  /* 0x000000647854723c */ /* 0x050ff00000041854 */
[C---:B------:R-:W-:Y:S01]  /*2190*/  HMMA.16816.F32.BF16 R80, R120.reuse, R102, R80 ;  /* 0x000000667850723c */ /* 0x040fe20000041850 */
[----:B------:R-:W-:Y:S07]  /*21a0*/  LDSM.16.M88.4 R100, [R221+0x3000] ;  /* 0x00300000dd64783b */ /* 0x000fee0000000200 */
[C---:B------:R-:W-:Y:S08]  /*21b0*/  HMMA.16816.F32.BF16 R68, R120.reuse, R92, R68 ;  /* 0x0000005c7844723c */ /* 0x040ff00000041844 */
[----:B------:R-:W-:Y:S01]  /*21c0*/  HMMA.16816.F32.BF16 R64, R120, R94, R64 ;  /* 0x0000005e7840723c */ /* 0x000fe20000041840 */
[----:B------:R-:W4:Y:S04]  /*21d0*/  LDSM.16.M88.4 R92, [R221+0x1800] ;  /* 0x00180000dd5c783b */ /* 0x000f280000000200 */
[----:B------:R-:W-:Y:S03]  /*21e0*/  LDSM.16.M88.4 R120, [R208+0x800] ;  /* 0x00080000d078783b */ /* 0x000fe60000000200 */
[C---:B---3--:R-:W-:Y:S08]  /*21f0*/  HMMA.16816.F32.BF16 R32, R8.reuse, R52, R32 ;  /* 0x000000340820723c */ /* 0x048ff00000041820 */
[C---:B------:R-:W-:Y:S01]  /*2200*/  HMMA.16816.F32.BF16 R28, R8.reuse, R54, R28 ;  /* 0x00000036081c723c */ /* 0x040fe2000004181c */
[----:B------:R-:W3:Y:S07]  /*2210*/  LDSM.16.M88.4 R52, [R208] ;  /* 0x00000000d034783b */ /* 0x000eee0000000200 */
[C---:B--2---:R-:W-:Y:S08]  /*2220*/  HMMA.16816.F32.BF16 R24, R8.reuse, R104, R24 ;  /* 0x000000680818723c */ /* 0x044ff00000041818 */
[C---:B------:R-:W-:Y:S01]  /*2230*/  HMMA.16816.F32.BF16 R20, R8.reuse, R106, R20 ;  /* 0x0000006a0814723c */ /* 0x040fe20000041814 */
[----:B------:R-:W2:Y:S07]  /*2240*/  LDSM.16.M88.4 R104, [R208+0x2000] ;  /* 0x00200000d068783b */ /* 0x000eae0000000200 */
[C---:B-----5:R-:W-:Y:S08]  /*2250*/  HMMA.16816.F32.BF16 R84, R8.reuse, R88, R84 ;  /* 0x000000580854723c */ /* 0x060ff00000041854 */
[C---:B------:R-:W-:Y:S08]  /*2260*/  HMMA.16816.F32.BF16 R80, R8.reuse, R90, R80 ;  /* 0x0000005a0850723c */ /* 0x040ff00000041850 */
[C---:B-1----:R-:W-:Y:S08]  /*2270*/  HMMA.16816.F32.BF16 R76, R8.reuse, R56, R76 ;  /* 0x00000038084c723c */ /* 0x042ff0000004184c */
[C---:B------:R-:W-:Y:S01]  /*2280*/  HMMA.16816.F32.BF16 R72, R8.reuse, R58, R72 ;  /* 0x0000003a0848723c */ /* 0x040fe20000041848 */
[----:B------:R-:W-:Y:S07]  /*2290*/  LDSM.16.M88.4 R56, [R128+0x8000] ;  /* 0x008000008038783b */ /* 0x000fee0000000200 */
[C---:B------:R-:W-:Y:S01]  /*22a0*/  HMMA.16816.F32.BF16 R88, R8.reuse, R96, R60 ;  /* 0x000000600858723c */ /* 0x040fe2000004183c */
[----:B------:R-:W1:Y:S07]  /*22b0*/  LDSM.16.M88.4 R60, [R226+0x2000] ;  /* 0x00200000e23c783b */ /* 0x000e6e0000000200 */
[C---:B----4-:R-:W-:Y:S08]  /*22c0*/  HMMA.16816.F32.BF16 R16, R8.reuse, R92, R16 ;  /* 0x0000005c0810723c */ /* 0x050ff00000041810 */
[C---:B------:R-:W-:Y:S01]  /*22d0*/  HMMA.16816.F32.BF16 R12, R8.reuse, R94, R12 ;  /* 0x0000005e080c723c */ /* 0x040fe2000004180c */
[----:B------:R-:W-:Y:S07]  /*22e0*/  LDSM.16.M88.4 R92, [R223+0x4000] ;  /* 0x00400000df5c783b */ /* 0x000fee0000000200 */
[C---:B------:R-:W-:Y:S08]  /*22f0*/  HMMA.16816.F32.BF16 R68, R8.reuse, R100, R68 ;  /* 0x000000640844723c */ /* 0x040ff00000041844 */
[C---:B------:R-:W-:Y:S01]  /*2300*/  HMMA.16816.F32.BF16 R64, R8.reuse, R102, R64 ;  /* 0x000000660840723c */ /* 0x040fe20000041840 */
[----:B------:R-:W-:Y:S07]  /*2310*/  LDSM.16.M88.4 R100, [R208+0x3800] ;  /* 0x00380000d064783b */ /* 0x000fee0000000200 */
[----:B------:R-:W-:Y:S01]  /*2320*/  HMMA.16816.F32.BF16 R48, R8, R98, R48 ;  /* 0x000000620830723c */ /* 0x000fe20000041830 */
[----:B------:R-:W4:Y:S07]  /*2330*/  LDSM.16.M88.4 R8, [R208+0x2800] ;  /* 0x00280000d008783b */ /* 0x000f2e0000000200 */
[C---:B---3--:R-:W-:Y:S08]  /*2340*/  HMMA.16816.F32.BF16 R44, R108.reuse, R52, R44 ;  /* 0x000000346c2c723c */ /* 0x048ff0000004182c */
[C---:B------:R-:W-:Y:S01]  /*2350*/  HMMA.16816.F32.BF16 R40, R108.reuse, R54, R40 ;  /* 0x000000366c28723c */ /* 0x040fe20000041828 */
[----:B------:R-:W3:Y:S07]  /*2360*/  LDSM.16.M88.4 R52, [R208+0x3000] ;  /* 0x00300000d034783b */ /* 0x000eee0000000200 */
[C---:B--2---:R-:W-:Y:S01]  /*2370*/  HMMA.16816.F32.BF16 R96, R108.reuse, R104, R84 ;  /* 0x000000686c60723c */ /* 0x044fe20000041854 */
[----:B------:R-:W2:Y:S07]  /*2380*/  LDSM.16.M88.4 R84, [R224+0x2000] ;  /* 0x00200000e054783b */ /* 0x000eae0000000200 */
[----:B------:R-:W-:Y:S01]  /*2390*/  HMMA.16816.F32.BF16 R80, R108, R106, R80 ;  /* 0x0000006a6c50723c */ /* 0x000fe20000041850 */
[----:B------:R-:W5:Y:S07]  /*23a0*/  LDSM.16.M88.4 R104, [R128+0x8800] ;  /* 0x008800008068783b */ /* 0x000f6e0000000200 */
[C---:B-1----:R-:W-:Y:S08]  /*23b0*/  HMMA.16816.F32.BF16 R44, R60.reuse, R56, R44 ;  /* 0x000000383c2c723c */ /* 0x042ff0000004182c */
[----:B------:R-:W-:Y:S01]  /*23c0*/  HMMA.16816.F32.BF16 R40, R60, R58, R40 ;  /* 0x0000003a3c28723c */ /* 0x000fe20000041828 */
[----:B------:R-:W-:Y:S07]  /*23d0*/  LDSM.16.M88.4 R56, [R223+0x4800] ;  /* 0x00480000df38783b */ /* 0x000fee0000000200 */
[C---:B------:R-:W-:Y:S08]  /*23e0*/  HMMA.16816.F32.BF16 R16, R108.reuse, R112, R16 ;  /* 0x000000706c10723c */ /* 0x040ff00000041810 */
[C---:B------:R-:W-:Y:S08]  /*23f0*/  HMMA.16816.F32.BF16 R12, R108.reuse, R114, R12 ;  /* 0x000000726c0c723c */ /* 0x040ff0000004180c */
[C---:B----4-:R-:W-:Y:S08]  /*2400*/  HMMA.16816.F32.BF16 R76, R108.reuse, R8, R76 ;  /* 0x000000086c4c723c */ /* 0x050ff0000004184c */
[C---:B------:R-:W-:Y:S01]  /*2410*/  HMMA.16816.F32.BF16 R112, R108.reuse, R10, R72 ;  /* 0x0000000a6c70723c */ /* 0x040fe20000041848 */
[----:B------:R-:W-:Y:S04]  /*2420*/  LDSM.16.M88.4 R8, [R222+0x2000] ;  /* 0x00200000de08783b */ /* 0x000fe80000000200 */
[----:B------:R-:W1:Y:S03]  /*2430*/  LDSM.16.M88.4 R72, [R221+0x4000] ;  /* 0x00400000dd48783b */ /* 0x000e660000000200 */
[C---:B------:R-:W-:Y:S08]  /*2440*/  HMMA.16816.F32.BF16 R32, R108.reuse, R120, R32 ;  /* 0x000000786c20723c */ /* 0x040ff00000041820 */
[C---:B------:R-:W-:Y:S01]  /*2450*/  HMMA.16816.F32.BF16 R28, R108.reuse, R122, R28 ;  /* 0x0000007a6c1c723c */ /* 0x040fe2000004181c */
[----:B------:R-:W-:Y:S07]  /*2460*/  LDSM.16.M88.4 R120, [R128+0x9000] ;  /* 0x009000008078783b */ /* 0x000fee0000000200 */
[C---:B------:R-:W-:Y:S08]  /*2470*/  HMMA.16816.F32.BF16 R24, R108.reuse, R116, R24 ;  /* 0x000000746c18723c */ /* 0x040ff00000041818 */
[C---:B------:R-:W-:Y:S01]  /*2480*/  HMMA.16816.F32.BF16 R20, R108.reuse, R118, R20 ;  /* 0x000000766c14723c */ /* 0x040fe20000041814 */
[----:B------:R-:W4:Y:S07]  /*2490*/  LDSM.16.M88.4 R116, [R128+0x9800] ;  /* 0x009800008074783b */ /* 0x000f2e0000000200 */
[C---:B---3--:R-:W-:Y:S08]  /*24a0*/  HMMA.16816.F32.BF16 R68, R108.reuse, R52, R68 ;  /* 0x000000346c44723c */ /* 0x048ff00000041844 */
[----:B------:R-:W-:Y:S08]  /*24b0*/  HMMA.16816.F32.BF16 R64, R108, R54, R64 ;  /* 0x000000366c40723c */ /* 0x000ff00000041840 */
[C---:B--2---:R-:W-:Y:S01]  /*24c0*/  HMMA.16816.F32.BF16 R52, R84.reuse, R92, R44 ;  /* 0x0000005c5434723c */ /* 0x044fe2000004182c */
[----:B------:R-:W-:Y:S07]  /*24d0*/  LDSM.16.M88.4 R44, [R220+0x2000] ;  /* 0x00200000dc2c783b */ /* 0x000fee0000000200 */
[----:B------:R-:W-:Y:S01]  /*24e0*/  HMMA.16816.F32.BF16 R40, R84, R94, R40 ;  /* 0x0000005e5428723c */ /* 0x000fe20000041828 */
[----:B------:R-:W-:Y:S07]  /*24f0*/  LDSM.16.M88.4 R92, [R128+0xa000] ;  /* 0x00a00000805c783b */ /* 0x000fee0000000200 */
[----:B------:R-:W-:Y:S01]  /*2500*/  HMMA.16816.F32.BF16 R124, R108, R100, R88 ;  /* 0x000000646c7c723c */ /* 0x000fe20000041858 */
[----:B------:R-:W2:Y:S07]  /*2510*/  LDSM.16.M88.4 R88, [R208+0x4000] ;  /* 0x00400000d058783b */ /* 0x000eae0000000200 */
[C---:B-----5:R-:W-:Y:S08]  /*2520*/  HMMA.16816.F32.BF16 R32, R60.reuse, R104, R32 ;  /* 0x000000683c20723c */ /* 0x060ff00000041820 */
[----:B------:R-:W-:Y:S01]  /*2530*/  HMMA.16816.F32.BF16 R104, R60, R106, R28 ;  /* 0x0000006a3c68723c */ /* 0x000fe2000004181c */
[----:B------:R-:W3:Y:S07]  /*2540*/  LDSM.16.M88.4 R28, [R221+0x4800] ;  /* 0x00480000dd1c783b */ /* 0x000eee0000000200 */
[C---:B-1----:R-:W-:Y:S08]  /*2550*/  HMMA.16816.F32.BF16 R52, R8.reuse, R72, R52 ;  /* 0x000000480834723c */ /* 0x042ff00000041834 */
[----:B------:R-:W-:Y:S01]  /*2560*/  HMMA.16816.F32.BF16 R40, R8, R74, R40 ;  /* 0x0000004a0828723c */ /* 0x000fe20000041828 */
[----:B------:R-:W1:Y:S07]  /*2570*/  LDSM.16.M88.4 R72, [R223+0x5000] ;  /* 0x00500000df48783b */ /* 0x000e6e0000000200 */
[----:B------:R-:W-:Y:S08]  /*2580*/  HMMA.16816.F32.BF16 R32, R84, R56, R32 ;  /* 0x000000385420723c */ /* 0x000ff00000041820 */
[C---:B----4-:R-:W-:Y:S08]  /*2590*/  HMMA.16816.F32.BF16 R16, R60.reuse, R116, R16 ;  /* 0x000000743c10723c */ /* 0x050ff00000041810 */
[C---:B------:R-:W-:Y:S01]  /*25a0*/  HMMA.16816.F32.BF16 R116, R60.reuse, R118, R12 ;  /* 0x000000763c74723c */ /* 0x040fe2000004180c */
[----:B------:R-:W4:Y:S07]  /*25b0*/  LDSM.16.M88.4 R12, [R208+0x4800] ;  /* 0x00480000d00c783b */ /* 0x000f2e0000000200 */
[C---:B------:R-:W-:Y:S08]  /*25c0*/  HMMA.16816.F32.BF16 R24, R60.reuse, R120, R24 ;  /* 0x000000783c18723c */ /* 0x040ff00000041818 */
[----:B------:R-:W-:Y:S08]  /*25d0*/  HMMA.16816.F32.BF16 R20, R60, R122, R20 ;  /* 0x0000007a3c14723c */ /* 0x000ff00000041814 */
[----:B------:R-:W-:Y:S01]  /*25e0*/  HMMA.16816.F32.BF16 R104, R84, R58, R104 ;  /* 0x0000003a5468723c */ /* 0x000fe20000041868 */
[----:B------:R-:W5:Y:S07]  /*25f0*/  LDSM.16.M88.4 R56, [R221+0x5000] ;  /* 0x00500000dd38783b */ /* 0x000f6e0000000200 */
[----:B--2---:R-:W-:Y:S08]  /*2600*/  HMMA.16816.F32.BF16 R52, R44, R88, R52 ;  /* 0x000000582c34723c */ /* 0x004ff00000041834 */
[----:B---3--:R-:W-:Y:S08]  /*2610*/  HMMA.16816.F32.BF16 R32, R8, R28, R32 ;  /* 0x0000001c0820723c */ /* 0x008ff00000041820 */
[----:B-1----:R-:W-:Y:S08]  /*2620*/  HMMA.16816.F32.BF16 R24, R84, R72, R24 ;  /* 0x000000485418723c */ /* 0x002ff00000041818 */
[----:B------:R-:W-:Y:S01]  /*2630*/  HMMA.16816.F32.BF16 R104, R8, R30, R104 ;  /* 0x0000001e0868723c */ /* 0x000fe20000041868 */
[----:B------:R-:W-:Y:S01]  /*2640*/  FMUL.FTZ R53, R53, c[0x0][0x2ec] ;  /* 0x0000bb0035357a20 */ /* 0x000fe20000410000 */
[----:B------:R-:W-:Y:S01]  /*2650*/  LDSM.16.M88.4 R28, [R128+0xb000] ;  /* 0x00b00000801c783b */ /* 0x000fe20000000200 */
[----:B------:R-:W-:-:S02]  /*2660*/  FMUL.FTZ R2, R52, c[0x0][0x2ec] ;  /* 0x0000bb0034027a20 */ /* 0x000fc40000410000 */
[----:B------:R1:W-:Y:S01]  /*2670*/  MUFU.TANH R88, R53 ;  /* 0x0000003500587308 */ /* 0x0003e20000002400 */
[----:B------:R-:W-:Y:S02]  /*2680*/  FMUL.FTZ R89, R54, c[0x0][0x2ec] ;  /* 0x0000bb0036597a20 */ /* 0x000fe40000410000 */
[----:B------:R-:W-:Y:S01]  /*2690*/  HMMA.16816.F32.BF16 R20, R84, R74, R20 ;  /* 0x0000004a5414723c */ /* 0x000fe20000041814 */
[----:B------:R-:W2:Y:S04]  /*26a0*/  LDSM.16.M88.4 R72, [R223+0x5800] ;  /* 0x00580000df48783b */ /* 0x000ea80000000200 */
[----:B------:R-:W3:Y:S03]  /*26b0*/  MUFU.TANH R2, R2 ;  /* 0x0000000200027308 */ /* 0x000ee60000002400 */
[C---:B------:R-:W-:Y:S05]  /*26c0*/  HMMA.16816.F32.BF16 R40, R44.reuse, R90, R40 ;  /* 0x0000005a2c28723c */ /* 0x040fea0000041828 */
[----:B------:R-:W2:Y:S02]  /*26d0*/  MUFU.TANH R89, R89 ;  /* 0x0000005900597308 */ /* 0x000ea40000002400 */
[----:B------:R-:W-:Y:S01]  /*26e0*/  FMUL.FTZ R90, R55, c[0x0][0x2ec] ;  /* 0x0000bb00375a7a20 */ /* 0x000fe20000410000 */
[C---:B----4-:R-:W-:Y:S01]  /*26f0*/  HMMA.16816.F32.BF16 R32, R44.reuse, R12, R32 ;  /* 0x0000000c2c20723c */ /* 0x050fe20000041820 */
[----:B-1----:R-:W1:Y:S04]  /*2700*/  LDSM.16.M88.4 R52, [R208+0x5000] ;  /* 0x00500000d034783b */ /* 0x002e680000000200 */
[----:B------:R-:W4:Y:S03]  /*2710*/  MUFU.TANH R90, R90 ;  /* 0x0000005a005a7308 */ /* 0x000f260000002400 */
[----:B------:R-:W-:Y:S01]  /*2720*/  HMMA.16816.F32.BF16 R104, R44, R14, R104 ;  /* 0x0000000e2c68723c */ /* 0x000fe20000041868 */
[----:B------:R-:W1:Y:S07]  /*2730*/  LDSM.16.M88.4 R12, [R221+0x5800] ;  /* 0x00580000dd0c783b */ /* 0x000e6e0000000200 */
[----:B-----5:R-:W-:Y:S01]  /*2740*/  HMMA.16816.F32.BF16 R20, R8, R58, R20 ;  /* 0x0000003a0814723c */ /* 0x020fe20000041814 */
[----:B------:R-:W-:-:S02]  /*2750*/  FMUL.FTZ R40, R40, c[0x0][0x2ec] ;  /* 0x0000bb0028287a20 */ /* 0x000fc40000410000 */
[----:B------:R-:W-:Y:S02]  /*2760*/  FMUL.FTZ R41, R41, c[0x0][0x2ec] ;  /* 0x0000bb0029297a20 */ /* 0x000fe40000410000 */
[----:B------:R-:W-:Y:S02]  /*2770*/  FMUL.FTZ R42, R42, c[0x0][0x2ec] ;  /* 0x0000bb002a2a7a20 */ /* 0x000fe40000410000 */
[----:B------:R-:W-:Y:S01]  /*2780*/  FMUL.FTZ R43, R43, c[0x0][0x2ec] ;  /* 0x0000bb002b2b7a20 */ /* 0x000fe20000410000 */
[----:B------:R-:W-:Y:S01]  /*2790*/  HMMA.16816.F32.BF16 R24, R8, R56, R24 ;  /* 0x000000380818723c */ /* 0x000fe20000041818 */
[----:B------:R-:W-:Y:S01]  /*27a0*/  MUFU.TANH R91, R41 ;  /* 0x00000029005b7308 */ /* 0x000fe20000002400 */
[----:B------:R-:W-:-:S05]  /*27b0*/  FMUL.FTZ R58, R35, c[0x0][0x2ec] ;  /* 0x0000bb00233a7a20 */ /* 0x000fca0000410000 */
[----:B------:R-:W-:Y:S01]  /*27c0*/  FMUL.FTZ R57, R33, c[0x0][0x2ec] ;  /* 0x0000bb0021397a20 */ /* 0x000fe20000410000 */
[----:B------:R-:W-:Y:S01]  /*27d0*/  HMMA.16816.F32.BF16 R96, R60, R92, R96 ;  /* 0x0000005c3c60723c */ /* 0x000fe20000041860 */
[----:B------:R-:W5:Y:S01]  /*27e0*/  MUFU.TANH R92, R40 ;  /* 0x00000028005c7308 */ /* 0x000f620000002400 */
[----:B------:R-:W-:-:S06]  /*27f0*/  FMUL.FTZ R59, R106, c[0x0][0x2ec] ;  /* 0x0000bb006a3b7a20 */ /* 0x000fcc0000410000 */
[----:B------:R-:W-:Y:S01]  /*2800*/  HMMA.16816.F32.BF16 R80, R60, R94, R80 ;  /* 0x0000005e3c50723c */ /* 0x000fe20000041850 */
[----:B------:R-:W1:Y:S06]  /*2810*/  MUFU.TANH R93, R42 ;  /* 0x0000002a005d7308 */ /* 0x000e6c0000002400 */
[----:B------:R-:W-:Y:S01]  /*2820*/  FMUL.FTZ R94, R32, c[0x0][0x2ec] ;  /* 0x0000bb00205e7a20 */ /* 0x000fe20000410000 */
[----:B------:R-:W-:Y:S01]  /*2830*/  HMMA.16816.F32.BF16 R48, R108, R102, R48 ;  /* 0x000000666c30723c */ /* 0x000fe20000041830 */
[----:B------:R1:W1:Y:S01]  /*2840*/  MUFU.TANH R56, R43 ;  /* 0x0000002b00387308 */ /* 0x0002620000002400 */
[----:B------:R-:W-:Y:S01]  /*2850*/  FMUL.FTZ R95, R34, c[0x0][0x2ec] ;  /* 0x0000bb00225f7a20 */ /* 0x000fe20000410000 */
[----:B------:R-:W3:Y:S04]  /*2860*/  LDSM.16.M88.4 R100, [R128+0xa800] ;  /* 0x00a800008064783b */ /* 0x000ee80000000200 */
[----:B------:R-:W3:Y:S01]  /*2870*/  LDSM.16.M88.4 R32, [R128+0xb800] ;  /* 0x00b800008020783b */ /* 0x000ee20000000200 */
[----:B--2---:R-:W-:Y:S01]  /*2880*/  HMMA.16816.F32.BF16 R16, R84, R72, R16 ;  /* 0x000000485410723c */ /* 0x004fe20000041810 */
[----:B------:R-:W2:Y:S06]  /*2890*/  MUFU.TANH R94, R94 ;  /* 0x0000005e005e7308 */ /* 0x000eac0000002400 */
[----:B------:R-:W-:Y:S01]  /*28a0*/  FMUL.FTZ R72, R107, c[0x0][0x2ec] ;  /* 0x0000bb006b487a20 */ /* 0x000fe20000410000 */
[C---:B------:R-:W-:Y:S01]  /*28b0*/  HMMA.16816.F32.BF16 R68, R60.reuse, R28, R68 ;  /* 0x0000001c3c44723c */ /* 0x040fe20000041844 */
[----:B-1----:R-:W1:Y:S01]  /*28c0*/  LDSM.16.M88.4 R40, [R223+0x6000] ;  /* 0x00600000df28783b */ /* 0x002e620000000200 */
[----:B------:R-:W1:Y:S06]  /*28d0*/  MUFU.TANH R95, R95 ;  /* 0x0000005f005f7308 */ /* 0x000e6c0000002400 */
[----:B------:R-:W-:Y:S01]  /*28e0*/  HMMA.16816.F32.BF16 R64, R60, R30, R64 ;  /* 0x0000001e3c40723c */ /* 0x000fe20000041840 */
[----:B------:R-:W1:Y:S01]  /*28f0*/  LDSM.16.M88.4 R28, [R208+0x5800] ;  /* 0x00580000d01c783b */ /* 0x000e620000000200 */
[----:B------:R-:W1:Y:S06]  /*2900*/  MUFU.TANH R57, R57 ;  /* 0x0000003900397308 */ /* 0x000e6c0000002400 */
[----:B------:R-:W-:Y:S02]  /*2910*/  HMMA.16816.F32.BF16 R116, R84, R74, R116 ;  /* 0x0000004a5474723c */ /* 0x000fe40000041874 */
[----:B------:R-:W1:Y:S06]  /*2920*/  MUFU.TANH R58, R58 ;  /* 0x0000003a003a7308 */ /* 0x000e6c0000002400 */
[C---:B------:R-:W-:Y:S02]  /*2930*/  HMMA.16816.F32.BF16 R20, R44.reuse, R54, R20 ;  /* 0x000000362c14723c */ /* 0x040fe40000041814 */
[----:B------:R-:W-:Y:S06]  /*2940*/  MUFU.TANH R72, R72 ;  /* 0x0000004800487308 */ /* 0x000fec0000002400 */
[----:B------:R-:W-:Y:S02]  /*2950*/  HMMA.16816.F32.BF16 R24, R44, R52, R24 ;  /* 0x000000342c18723c */ /* 0x000fe40000041818 */
[----:B------:R-:W-:Y:S05]  /*2960*/  MUFU.TANH R59, R59 ;  /* 0x0000003b003b7308 */ /* 0x000fea0000002400 */
[----:B------:R-:W-:Y:S01]  /*2970*/  FMUL.FTZ R53, R105, c[0x0][0x2ec] ;  /* 0x0000bb0069357a20 */ /* 0x000fe20000410000 */
[----:B------:R-:W-:Y:S01]  /*2980*/  HMMA.16816.F32.BF16 R16, R8, R12, R16 ;  /* 0x0000000c0810723c */ /* 0x000fe20000041810 */
[----:B------:R-:W-:-:S04]  /*2990*/  FMUL.FTZ R52, R104, c[0x0][0x2ec] ;  /* 0x0000bb0068347a20 */ /* 0x000fc80000410000 */
[----:B------:R-:W1:Y:S03]  /*29a0*/  MUFU.TANH R53, R53 ;  /* 0x0000003500357308 */ /* 0x000e660000002400 */
[----:B------:R-:W-:Y:S01]  /*29b0*/  HMMA.16816.F32.BF16 R116, R8, R14, R116 ;  /* 0x0000000e0874723c */ /* 0x000fe20000041874 */
[----:B------:R-:W-:Y:S01]  /*29c0*/  FMUL.FTZ R20, R20, c[0x0][0x2ec] ;  /* 0x0000bb0014147a20 */ /* 0x000fe20000410000 */
[----:B------:R-:W2:Y:S03]  /*29d0*/  LDSM.16.M88.4 R12, [R223+0x6800] ;  /* 0x00680000df0c783b */ /* 0x000ea60000000200 */
[----:B------:R-:W1:Y:S03]  /*29e0*/  MUFU.TANH R52, R52 ;  /* 0x0000003400347308 */ /* 0x000e660000002400 */
[----:B------:R-:W-:Y:S01]  /*29f0*/  FMUL.FTZ R54, R24, c[0x0][0x2ec] ;  /* 0x0000bb0018367a20 */ /* 0x000fe20000410000 */
[----:B---3--:R-:W-:Y:S01]  /*2a00*/  HMMA.16816.F32.BF16 R76, R60, R100, R76 ;  /* 0x000000643c4c723c */ /* 0x008fe2000004184c */
[----:B------:R-:W-:-:S02]  /*2a10*/  FMUL.FTZ R55, R25, c[0x0][0x2ec] ;  /* 0x0000bb0019377a20 */ /* 0x000fc40000410000 */
[----:B------:R-:W-:Y:S02]  /*2a20*/  FMUL.FTZ R172, R26, c[0x0][0x2ec] ;  /* 0x0000bb001aac7a20 */ /* 0x000fe40000410000 */
[----:B------:R-:W-:Y:S01]  /*2a30*/  FMUL.FTZ R170, R27, c[0x0][0x2ec] ;  /* 0x0000bb001baa7a20 */ /* 0x000fe20000410000 */
[----:B------:R-:W-:Y:S01]  /*2a40*/  MUFU.TANH R54, R54 ;  /* 0x0000003600367308 */ /* 0x000fe20000002400 */
[----:B------:R-:W3:Y:S01]  /*2a50*/  LDSM.16.M88.4 R24, [R221+0x6000] ;  /* 0x00600000dd18783b */ /* 0x000ee20000000200 */
[C---:B------:R-:W-:Y:S06]  /*2a60*/  HMMA.16816.F32.BF16 R112, R60.reuse, R102, R112 ;  /* 0x000000663c70723c */ /* 0x040fec0000041870 */
[----:B------:R-:W1:Y:S02]  /*2a70*/  MUFU.TANH R55, R55 ;  /* 0x0000003700377308 */ /* 0x000e640000002400 */
[C---:B------:R-:W-:Y:S06]  /*2a80*/  HMMA.16816.F32.BF16 R124, R60.reuse, R32, R124 ;  /* 0x000000203c7c723c */ /* 0x040fec000004187c */
[----:B------:R-:W2:Y:S02]  /*2a90*/  MUFU.TANH R170, R170 ;  /* 0x000000aa00aa7308 */ /* 0x000ea40000002400 */
[----:B------:R-:W-:Y:S01]  /*2aa0*/  HMMA.16816.F32.BF16 R48, R60, R34, R48 ;  /* 0x000000223c30723c */ /* 0x000fe20000041830 */
[----:B------:R-:W-:Y:S05]  /*2ab0*/  LDSM.16.M88.4 R32, [R208+0x6000] ;  /* 0x00600000d020783b */ /* 0x000fea0000000200 */
[----:B------:R2:W-:Y:S01]  /*2ac0*/  MUFU.TANH R61, R20 ;  /* 0x00000014003d7308 */ /* 0x0005e20000002400 */
[----:B------:R-:W-:Y:S01]  /*2ad0*/  FMUL.FTZ R60, R21, c[0x0][0x2ec] ;  /* 0x0000bb00153c7a20 */ /* 0x000fe20000410000 */
[C---:B-1----:R-:W-:Y:S06]  /*2ae0*/  HMMA.16816.F32.BF16 R96, R84.reuse, R40, R96 ;  /* 0x000000285460723c */ /* 0x042fec0000041860 */
[----:B------:R-:W1:Y:S01]  /*2af0*/  MUFU.TANH R172, R172 ;  /* 0x000000ac00ac7308 */ /* 0x000e620000002400 */
[----:B------:R-:W-:Y:S01]  /*2b00*/  FMUL.FTZ R40, R22, c[0x0][0x2ec] ;  /* 0x0000bb0016287a20 */ /* 0x000fe20000410000 */
[----:B------:R-:W-:Y:S06]  /*2b10*/  HMMA.16816.F32.BF16 R80, R84, R42, R80 ;  /* 0x0000002a5450723c */ /* 0x000fec0000041850 */
[----:B------:R-:W1:Y:S01]  /*2b20*/  MUFU.TANH R40, R40 ;  /* 0x0000002800287308 */ /* 0x000e620000002400 */
[----:B------:R-:W-:Y:S01]  /*2b30*/  FMUL.FTZ R42, R23, c[0x0][0x2ec] ;  /* 0x0000bb00172a7a20 */ /* 0x000fe20000410000 */
[C---:B------:R-:W-:Y:S01]  /*2b40*/  HMMA.16816.F32.BF16 R16, R44.reuse, R28, R16 ;  /* 0x0000001c2c10723c */ /* 0x040fe20000041810 */
[----:B--2---:R-:W2:Y:S05]  /*2b50*/  LDSM.16.M88.4 R20, [R223+0x7000] ;  /* 0x00700000df14783b */ /* 0x004eaa0000000200 */
[----:B------:R-:W1:Y:S02]  /*2b60*/  MUFU.TANH R60, R60 ;  /* 0x0000003c003c7308 */ /* 0x000e640000002400 */
[----:B------:R-:W-:Y:S01]  /*2b70*/  HMMA.16816.F32.BF16 R116, R44, R30, R116 ;  /* 0x0000001e2c74723c */ /* 0x000fe20000041874 */
[----:B------:R-:W1:Y:S05]  /*2b80*/  LDSM.16.M88.4 R28, [R221+0x6800] ;  /* 0x00680000dd1c783b */ /* 0x000e6a0000000200 */
[----:B------:R-:W1:Y:S02]  /*2b90*/  MUFU.TANH R42, R42 ;  /* 0x0000002a002a7308 */ /* 0x000e640000002400 */
[----:B------:R-:W-:Y:S08]  /*2ba0*/  HMMA.16816.F32.BF16 R76, R84, R12, R76 ;  /* 0x0000000c544c723c */ /* 0x000ff0000004184c */
[----:B------:R-:W-:Y:S01]  /*2bb0*/  FMUL.FTZ R17, R17, c[0x0][0x2ec] ;  /* 0x0000bb0011117a20 */ /* 0x000fe20000410000 */
[----:B---3--:R-:W-:Y:S01]  /*2bc0*/  HMMA.16816.F32.BF16 R96, R8, R24, R96 ;  /* 0x000000180860723c */ /* 0x008fe20000041860 */
[----:B------:R-:W-:-:S02]  /*2bd0*/  FMUL.FTZ R16, R16, c[0x0][0x2ec] ;  /* 0x0000bb0010107a20 */ /* 0x000fc40000410000 */
[----:B------:R3:W-:Y:S01]  /*2be0*/  MUFU.TANH R141, R17 ;  /* 0x00000011008d7308 */ /* 0x0007e20000002400 */
[----:B------:R-:W-:Y:S02]  /*2bf0*/  FMUL.FTZ R18, R18, c[0x0][0x2ec] ;  /* 0x0000bb0012127a20 */ /* 0x000fe40000410000 */
[----:B------:R-:W-:Y:S02]  /*2c00*/  FMUL.FTZ R19, R19, c[0x0][0x2ec] ;  /* 0x0000bb0013137a20 */ /* 0x000fe40000410000 */
[----:B------:R-:W-:Y:S01]  /*2c10*/  HMMA.16816.F32.BF16 R112, R84, R14, R112 ;  /* 0x0000000e5470723c */ /* 0x000fe20000041870 */
[----:B------:R-:W4:Y:S01]  /*2c20*/  LDSM.16.M88.4 R12, [R223+0x7800] ;  /* 0x00780000df0c783b */ /* 0x000f220000000200 */
[----:B------:R-:W-:Y:S01]  /*2c30*/  IMAD.SHL.U32 R25, R6, 0x2, RZ ;  /* 0x0000000206197824 */ /* 0x000fe200078e00ff */
[----:B------:R-:W1:Y:S01]  /*2c40*/  MUFU.TANH R62, R16 ;  /* 0x00000010003e7308 */ /* 0x000e620000002400 */
[----:B------:R-:W-:Y:S02]  /*2c50*/  FMUL.FTZ R116, R116, c[0x0][0x2ec] ;  /* 0x0000bb0074747a20 */ /* 0x000fe40000410000 */
[----:B------:R-:W-:-:S02]  /*2c60*/  FMUL.FTZ R117, R117, c[0x0][0x2ec] ;  /* 0x0000bb0075757a20 */ /* 0x000fc40000410000 */
[----:B--2---:R-:W-:Y:S01]  /*2c70*/  HMMA.16816.F32.BF16 R68, R84, R20, R68 ;  /* 0x000000145444723c */ /* 0x004fe20000041844 */
[----:B------:R-:W-:Y:S01]  /*2c80*/  FMUL.FTZ R118, R118, c[0x0][0x2ec] ;  /* 0x0000bb0076767a20 */ /* 0x000fe20000410000 */
[----:B---3--:R-:W-:Y:S01]  /*2c90*/  LOP3.LUT R17, R39, 0xffffffe0, RZ, 0xc0, !PT ;  /* 0xffffffe027117812 */ /* 0x008fe200078ec0ff */
[----:B------:R-:W2:Y:S01]  /*2ca0*/  MUFU.TANH R152, R18 ;  /* 0x0000001200987308 */ /* 0x000ea20000002400 */
[----:B------:R-:W-:Y:S01]  /*2cb0*/  SHF.R.S32.HI R39, RZ, 0x1f, R39 ;  /* 0x0000001fff277819 */ /* 0x000fe20000011427 */
[----:B------:R-:W-:Y:S02]  /*2cc0*/  FMUL.FTZ R119, R119, c[0x0][0x2ec] ;  /* 0x0000bb0077777a20 */ /* 0x000fe40000410000 */
[----:B------:R-:W-:Y:S01]  /*2cd0*/  IMAD.IADD R21, R6, 0x1, -R17 ;  /* 0x0000000106157824 */ /* 0x000fe200078e0a11 */
[----:B------:R-:W-:Y:S01]  /*2ce0*/  HMMA.16816.F32.BF16 R80, R8, R26, R80 ;  /* 0x0000001a0850723c */ /* 0x000fe20000041850 */
[----:B------:R-:W-:Y:S02]  /*2cf0*/  IMAD.SHL.U32 R6, R36, 0x80, RZ ;  /* 0x0000008024067824 */ /* 0x000fe400078e00ff */
[----:B------:R3:W2:Y:S01]  /*2d00*/  MUFU.TANH R138, R19 ;  /* 0x00000013008a7308 */ /* 0x0006a20000002400 */
[----:B------:R-:W-:-:S04]  /*2d10*/  SHF.R.S32.HI R20, RZ, 0x1f, R21 ;  /* 0x0000001fff147819 */ /* 0x000fc80000011415 */
[----:B-1----:R-:W-:Y:S01]  /*2d20*/  HMMA.16816.F32.BF16 R76, R8, R28, R76 ;  /* 0x0000001c084c723c */ /* 0x002fe2000004184c */
[----:B------:R-:W-:Y:S02]  /*2d30*/  LEA.HI R20, R20, R21, RZ, 0x2 ;  /* 0x0000001514147211 */ /* 0x000fe400078f10ff */
[----:B------:R-:W1:Y:S02]  /*2d40*/  MUFU.TANH R133, R116 ;  /* 0x0000007400857308 */ /* 0x000e640000002400 */
[----:B------:R-:W-:Y:S02]  /*2d50*/  SHF.R.S32.HI R232, RZ, 0x2, R20 ;  /* 0x00000002ffe87819 */ /* 0x000fe40000011414 */
[----:B------:R-:W-:Y:S01]  /*2d60*/  LEA.HI R20, R39, R38, RZ, 0x2 ;  /* 0x0000002627147211 */ /* 0x000fe200078f10ff */
[----:B------:R-:W-:Y:S01]  /*2d70*/  HMMA.16816.F32.BF16 R96, R44, R32, R96 ;  /* 0x000000202c60723c */ /* 0x000fe20000041860 */
[----:B------:R-:W-:Y:S01]  /*2d80*/  IADD3 R24, R129, 0x1, R232 ;  /* 0x0000000181187810 */ /* 0x000fe20007ffe0e8 */
[----:B---3--:R-:W3:Y:S01]  /*2d90*/  LDSM.16.M88.4 R16, [R208+0x6800] ;  /* 0x00680000d010783b */ /* 0x008ee20000000200 */
[----:B------:R-:W-:Y:S01]  /*2da0*/  LOP3.LUT R239, R20, 0xfffffffc, RZ, 0xc0, !PT ;  /* 0xfffffffc14ef7812 */ /* 0x000fe200078ec0ff */
[----:B------:R-:W-:Y:S01]  /*2db0*/  MUFU.TANH R137, R117 ;  /* 0x0000007500897308 */ /* 0x000fe20000002400 */
[----:B------:R-:W-:-:S03]  /*2dc0*/  IADD3 R24, R37, -c[0x0][0x214], R24 ;  /* 0x8000850025187a10 */ /* 0x000fc60007ffe018 */
[----:B------:R-:W-:Y:S01]  /*2dd0*/  HMMA.16816.F32.BF16 R64, R84, R22, R64 ;  /* 0x000000165440723c */ /* 0x000fe20000041840 */
[----:B------:R-:W1:Y:S01]  /*2de0*/  LDSM.16.M88.4 R20, [R221+0x7000] ;  /* 0x00700000dd14783b */ /* 0x000e620000000200 */
[----:B------:R-:W-:Y:S01]  /*2df0*/  IADD3 R24, R24, c[0x0][0x2e8], RZ ;  /* 0x0000ba0018187a10 */ /* 0x000fe20007ffe0ff */
[----:B------:R-:W-:Y:S01]  /*2e00*/  IMAD.IADD R239, R38, 0x1, -R239 ;  /* 0x0000000126ef7824 */ /* 0x000fe200078e0aef */
[----:B------:R-:W1:Y:S04]  /*2e10*/  MUFU.TANH R140, R118 ;  /* 0x00000076008c7308 */ /* 0x000e680000002400 */
[----:B------:R-:W-:Y:S04]  /*2e20*/  HMMA.16816.F32.BF16 R28, R8, R30, R112 ;  /* 0x0000001e081c723c */ /* 0x000fe80000041870 */
[----:B------:R-:W1:Y:S04]  /*2e30*/  MUFU.TANH R150, R119 ;  /* 0x0000007700967308 */ /* 0x000e680000002400 */
[----:B------:R-:W-:Y:S01]  /*2e40*/  HMMA.16816.F32.BF16 R80, R44, R34, R80 ;  /* 0x000000222c50723c */ /* 0x000fe20000041850 */
[----:B------:R-:W-:Y:S01]  /*2e50*/  FMUL.FTZ R157, R96, c[0x0][0x2ec] ;  /* 0x0000bb00609d7a20 */ /* 0x000fe20000410000 */
[----:B------:R-:W-:Y:S01]  /*2e60*/  IADD3 R96, R24, 0x8, RZ ;  /* 0x0000000818607810 */ /* 0x000fe20007ffe0ff */
[----:B------:R-:W-:Y:S01]  /*2e70*/  FMUL.FTZ R154, R98, c[0x0][0x2ec] ;  /* 0x0000bb00629a7a20 */ /* 0x000fe20000410000 */
[----:B------:R-:W-:Y:S01]  /*2e80*/  LOP3.LUT R98, R6, 0x6, R25, 0xf8, !PT ;  /* 0x0000000606627812 */ /* 0x000fe200078ef819 */
[----:B------:R-:W-:Y:S01]  /*2e90*/  FMUL.FTZ R151, R97, c[0x0][0x2ec] ;  /* 0x0000bb0061977a20 */ /* 0x000fe20000410000 */
[-C--:B------:R-:W-:Y:S01]  /*2ea0*/  IMNMX R97, R24, R37.reuse, PT ;  /* 0x0000002518617217 */ /* 0x080fe20003800200 */
[----:B------:R-:W-:Y:S01]  /*2eb0*/  FMUL.FTZ R99, R99, c[0x0][0x2ec] ;  /* 0x0000bb0063637a20 */ /* 0x000fe20000410000 */
[----:B----4-:R-:W-:Y:S01]  /*2ec0*/  HMMA.16816.F32.BF16 R124, R84, R12, R124 ;  /* 0x0000000c547c723c */ /* 0x010fe2000004187c */
[----:B------:R-:W-:Y:S01]  /*2ed0*/  IMNMX R96, R96, R37, PT ;  /* 0x0000002560607217 */ /* 0x000fe20003800200 */
[----:B------:R-:W4:Y:S01]  /*2ee0*/  MUFU.TANH R157, R157 ;  /* 0x0000009d009d7308 */ /* 0x000f220000002400 */
[----:B------:R-:W-:-:S04]  /*2ef0*/  IADD3 R24, R98, -0x80, RZ ;  /* 0xffffff8062187810 */ /* 0x000fc80007ffe0ff */
[----:B------:R-:W-:Y:S01]  /*2f00*/  IADD3 R12, R98, -0x7f, RZ ;  /* 0xffffff81620c7810 */ /* 0x000fe20007ffe0ff */
[----:B------:R-:W-:Y:S01]  /*2f10*/  HMMA.16816.F32.BF16 R48, R84, R14, R48 ;  /* 0x0000000e5430723c */ /* 0x000fe20000041830 */
[-C--:B------:R-:W-:Y:S01]  /*2f20*/  ISETP.GE.AND P1, PT, R24, R97.reuse, PT ;  /* 0x000000611800720c */ /* 0x080fe20003f26270 */
[----:B------:R-:W-:Y:S01]  /*2f30*/  MUFU.TANH R151, R151 ;  /* 0x0000009700977308 */ /* 0x000fe20000002400 */
[CC--:B------:R-:W-:Y:S02]  /*2f40*/  ISETP.GE.AND P0, PT, R12.reuse, R97.reuse, PT ;  /* 0x000000610c00720c */ /* 0x0c0fe40003f06270 */
[-C--:B------:R-:W-:Y:S02]  /*2f50*/  ISETP.GE.AND P5, PT, R12, R96.reuse, PT ;  /* 0x000000600c00720c */ /* 0x080fe40003fa6270 */
[----:B------:R-:W-:Y:S01]  /*2f60*/  IADD3 R12, R98, -0x78, RZ ;  /* 0xffffff88620c7810 */ /* 0x000fe20007ffe0ff */
[C---:B---3--:R-:W-:Y:S01]  /*2f70*/  HMMA.16816.F32.BF16 R76, R44.reuse, R16, R76 ;  /* 0x000000102c4c723c */ /* 0x048fe2000004184c */
[-C--:B------:R-:W-:Y:S01]  /*2f80*/  ISETP.GE.AND P2, PT, R24, R96.reuse, PT ;  /* 0x000000601800720c */ /* 0x080fe20003f46270 */
[----:B------:R-:W-:Y:S01]  /*2f90*/  FMUL.FTZ R80, R80, c[0x0][0x2ec] ;  /* 0x0000bb0050507a20 */ /* 0x000fe20000410000 */
[C---:B------:R-:W-:Y:S01]  /*2fa0*/  ISETP.GE.AND P4, PT, R12.reuse, R97, PT ;  /* 0x000000610c00720c */ /* 0x040fe20003f86270 */
[----:B------:R-:W3:Y:S01]  /*2fb0*/  LDSM.16.M88.4 R24, [R208+0x7000] ;  /* 0x00700000d018783b */ /* 0x000ee20000000200 */
[----:B------:R-:W-:Y:S01]  /*2fc0*/  ISETP.GE.AND P3, PT, R12, R96, PT ;  /* 0x000000600c00720c */ /* 0x000fe20003f66270 */
[----:B------:R2:W-:Y:S01]  /*2fd0*/  MUFU.TANH R153, R80 ;  /* 0x0000005000997308 */ /* 0x0005e20000002400 */
[----:B------:R-:W-:Y:S01]  /*2fe0*/  IADD3 R13, R98, -0x77, RZ ;  /* 0xffffff89620d7810 */ /* 0x000fe20007ffe0ff */
[----:B------:R-:W-:Y:S01]  /*2ff0*/  HMMA.16816.F32.BF16 R28, R44, R18, R28 ;  /* 0x000000122c1c723c */ /* 0x000fe2000004181c */
[----:B------:R-:W4:Y:S01]  /*3000*/  LDSM.16.M88.4 R16, [R221+0x7800] ;  /* 0x00780000dd10783b */ /* 0x000f220000000200 */
[----:B------:R-:W-:Y:S01]  /*3010*/  FSEL R63, R2, -INF , !P1 ;  /* 0xff800000023f7808 */ /* 0x000fe20004800000 */
[----:B------:R-:W-:Y:S01]  /*3020*/  FMUL.FTZ R81, R81, c[0x0][0x2ec] ;  /* 0x0000bb0051517a20 */ /* 0x000fe20000410000 */
[----:B------:R-:W-:Y:S01]  /*3030*/  IADD3 R12, R98, -0x70, RZ ;  /* 0xffffff90620c7810 */ /* 0x000fe20007ffe0ff */
[----:B------:R-:W-:Y:S01]  /*3040*/  FMUL.FTZ R82, R82, c[0x0][0x2ec] ;  /* 0x0000bb0052527a20 */ /* 0x000fe20000410000 */
[----:B------:R-:W-:Y:S01]  /*3050*/  IADD3 R2, R98, -0x6f, RZ ;  /* 0xffffff9162027810 */ /* 0x000fe20007ffe0ff */
[----:B------:R-:W2:Y:S01]  /*3060*/  MUFU.TANH R154, R154 ;  /* 0x0000009a009a7308 */ /* 0x000ea20000002400 */
[----:B------:R-:W-:Y:S01]  /*3070*/  FSEL R74, R89, -INF , !P2 ;  /* 0xff800000594a7808 */ /* 0x000fe20005000000 */
[----:B-1----:R-:W-:Y:S01]  /*3080*/  HMMA.16816.F32.BF16 R68, R8, R20, R68 ;  /* 0x000000140844723c */ /* 0x002fe20000041844 */
[----:B------:R-:W-:Y:S01]  /*3090*/  FSEL R88, R88, -INF , !P0 ;  /* 0xff80000058587808 */ /* 0x000fe20004000000 */
[----:B------:R-:W-:Y:S01]  /*30a0*/  FMUL.FTZ R83, R83, c[0x0][0x2ec] ;  /* 0x0000bb0053537a20 */ /* 0x000fe20000410000 */
[----:B------:R-:W-:-:S02]  /*30b0*/  FSEL R90, R90, -INF , !P5 ;  /* 0xff8000005a5a7808 */ /* 0x000fc40006800000 */
[CC--:B------:R-:W-:Y:S01]  /*30c0*/  ISETP.GE.AND P1, PT, R13.reuse, R97.reuse, PT ;  /* 0x000000610d00720c */ /* 0x0c0fe20003f26270 */
[----:B------:R-:W1:Y:S01]  /*30d0*/  MUFU.TANH R168, R99 ;  /* 0x0000006300a87308 */ /* 0x000e620000002400 */
[-C--:B------:R-:W-:Y:S01]  /*30e0*/  ISETP.GE.AND P2, PT, R13, R96.reuse, PT ;  /* 0x000000600d00720c */ /* 0x080fe20003f46270 */
[----:B------:R-:W-:Y:S01]  /*30f0*/  FMUL.FTZ R165, R76, c[0x0][0x2ec] ;  /* 0x0000bb004ca57a20 */ /* 0x000fe20000410000 */
[CC--:B------:R-:W-:Y:S01]  /*3100*/  ISETP.GE.AND P0, PT, R12.reuse, R97.reuse, PT ;  /* 0x000000610c00720c */ /* 0x0c0fe20003f06270 */
[----:B------:R-:W-:Y:S01]  /*3110*/  HMMA.16816.F32.BF16 R64, R8, R22, R64 ;  /* 0x000000160840723c */ /* 0x000fe20000041840 */
[-C--:B------:R-:W-:Y:S01]  /*3120*/  ISETP.GE.AND P5, PT, R12, R96.reuse, PT ;  /* 0x000000600c00720c */ /* 0x080fe20003fa6270 */
[----:B------:R-:W-:Y:S01]  /*3130*/  FMUL.FTZ R78, R78, c[0x0][0x2ec] ;  /* 0x0000bb004e4e7a20 */ /* 0x000fe20000410000 */
[----:B-----5:R-:W-:Y:S01]  /*3140*/  FSEL R75, R92, -INF , !P4 ;  /* 0xff8000005c4b7808 */ /* 0x020fe20006000000 */
[----:B------:R-:W-:Y:S01]  /*3150*/  MUFU.TANH R155, R81 ;  /* 0x00000051009b7308 */ /* 0x000fe20000002400 */
[----:B--2---:R-:W-:Y:S01]  /*3160*/  FSEL R80, R93, -INF , !P3 ;  /* 0xff8000005d507808 */ /* 0x004fe20005800000 */
[----:B------:R-:W-:Y:S01]  /*3170*/  FMUL.FTZ R159, R29, c[0x0][0x2ec] ;  /* 0x0000bb001d9f7a20 */ /* 0x000fe20000410000 */
[CC--:B------:R-:W-:Y:S01]  /*3180*/  ISETP.GE.AND P4, PT, R2.reuse, R97.reuse, PT ;  /* 0x000000610200720c */ /* 0x0c0fe20003f86270 */
[----:B------:R-:W-:Y:S01]  /*3190*/  FMUL.FTZ R77, R77, c[0x0][0x2ec] ;  /* 0x0000bb004d4d7a20 */ /* 0x000fe20000410000 */
[-C--:B------:R-:W-:Y:S01]  /*31a0*/  ISETP.GE.AND P3, PT, R2, R96.reuse, PT ;  /* 0x000000600200720c */ /* 0x080fe20003f66270 */
[----:B------:R-:W-:Y:S01]  /*31b0*/  FMUL.FTZ R79, R79, c[0x0][0x2ec] ;  /* 0x0000bb004f4f7a20 */ /* 0x000fe20000410000 */
[C---:B------:R-:W-:Y:S01]  /*31c0*/  IADD3 R12, R98.reuse, -0x68, RZ ;  /* 0xffffff98620c7810 */ /* 0x040fe20007ffe0ff */
[----:B------:R-:W2:Y:S01]  /*31d0*/  MUFU.TANH R158, R82 ;  /* 0x00000052009e7308 */ /* 0x000ea20000002400 */
[----:B------:R-:W-:Y:S01]  /*31e0*/  IADD3 R2, R98, -0x67, RZ ;  /* 0xffffff9962027810 */ /* 0x000fe20007ffe0ff */
[----:B------:R-:W-:Y:S01]  /*31f0*/  FMUL.FTZ R28, R28, c[0x0][0x2ec] ;  /* 0x0000bb001c1c7a20 */ /* 0x000fe20000410000 */
[----:B------:R-:W-:Y:S01]  /*3200*/  FSEL R91, R91, -INF , !P1 ;  /* 0xff8000005b5b7808 */ /* 0x000fe20004800000 */
[----:B------:R-:W-:Y:S01]  /*3210*/  FMUL.FTZ R30, R30, c[0x0][0x2ec] ;  /* 0x0000bb001e1e7a20 */ /* 0x000fe20000410000 */
[----:B------:R-:W-:Y:S01]  /*3220*/  FSEL R76, R56, -INF , !P2 ;  /* 0xff800000384c7808 */ /* 0x000fe20005000000 */
[----:B---3--:R-:W-:Y:S01]  /*3230*/  HMMA.16816.F32.BF16 R68, R44, R24, R68 ;  /* 0x000000182c44723c */ /* 0x008fe20000041844 */
[C---:B------:R-:W-:Y:S01]  /*3240*/  ISETP.GE.AND P1, PT, R12.reuse, R97, PT ;  /* 0x000000610c00720c */ /* 0x040fe20003f26270 */
[----:B------:R-:W3:Y:S01]  /*3250*/  MUFU.TANH R166, R83 ;  /* 0x0000005300a67308 */ /* 0x000ee20000002400 */
[----:B------:R-:W-:Y:S01]  /*3260*/  ISETP.GE.AND P2, PT, R12, R96, PT ;  /* 0x000000600c00720c */ /* 0x000fe20003f46270 */
[----:B------:R-:W-:Y:S01]  /*3270*/  FMUL.FTZ R31, R31, c[0x0][0x2ec] ;  /* 0x0000bb001f1f7a20 */ /* 0x000fe20000410000 */
[----:B------:R-:W-:-:S02]  /*3280*/  FSEL R35, R94, -INF , !P0 ;  /* 0xff8000005e237808 */ /* 0x000fc40004000000 */
[----:B------:R-:W-:Y:S01]  /*3290*/  FSEL R34, R95, -INF , !P5 ;  /* 0xff8000005f227808 */ /* 0x000fe20006800000 */
[C---:B----4-:R-:W-:Y:S01]  /*32a0*/  HMMA.16816.F32.BF16 R124, R8.reuse, R16, R124 ;  /* 0x00000010087c723c */ /* 0x050fe2000004187c */
[C---:B------:R-:W-:Y:S01]  /*32b0*/  ISETP.GE.AND P0, PT, R2.reuse, R97, PT ;  /* 0x000000610200720c */ /* 0x040fe20003f06270 */
[----:B------:R-:W4:Y:S01]  /*32c0*/  MUFU.TANH R165, R165 ;  /* 0x000000a500a57308 */ /* 0x000f220000002400 */
[----:B------:R-:W-:Y:S02]  /*32d0*/  ISETP.GE.AND P5, PT, R2, R96, PT ;  /* 0x000000600200720c */ /* 0x000fe40003fa6270 */
[C---:B------:R-:W-:Y:S02]  /*32e0*/  IADD3 R12, R98.reuse, -0x60, RZ ;  /* 0xffffffa0620c7810 */ /* 0x040fe40007ffe0ff */
[C---:B------:R-:W-:Y:S01]  /*32f0*/  IADD3 R20, R98.reuse, -0x58, RZ ;  /* 0xffffffa862147810 */ /* 0x040fe20007ffe0ff */
[----:B------:R-:W-:Y:S01]  /*3300*/  HMMA.16816.F32.BF16 R48, R8, R18, R48 ;  /* 0x000000120830723c */ /* 0x000fe20000041830 */
[----:B------:R-:W-:Y:S01]  /*3310*/  IADD3 R2, R98, -0x5f, RZ ;  /* 0xffffffa162027810 */ /* 0x000fe20007ffe0ff */
[----:B------:R-:W5:Y:S01]  /*3320*/  MUFU.TANH R164, R78 ;  /* 0x0000004e00a47308 */ /* 0x000f620000002400 */
[----:B------:R-:W-:-:S02]  /*3330*/  FSEL R33, R57, -INF , !P4 ;  /* 0xff80000039217808 */ /* 0x000fc40006000000 */
[----:B------:R-:W-:Y:S02]  /*3340*/  FSEL R38, R58, -INF , !P3 ;  /* 0xff8000003a267808 */ /* 0x000fe40005800000 */
[CC--:B------:R-:W-:Y:S01]  /*3350*/  ISETP.GE.AND P4, PT, R12.reuse, R97.reuse, PT ;  /* 0x000000610c00720c */ /* 0x0c0fe20003f86270 */
[----:B------:R-:W-:Y:S01]  /*3360*/  HMMA.16816.F32.BF16 R64, R44, R26, R64 ;  /* 0x0000001a2c40723c */ /* 0x000fe20000041840 */
[-C--:B------:R-:W-:Y:S01]  /*3370*/  ISETP.GE.AND P3, PT, R12, R96.reuse, PT ;  /* 0x000000600c00720c */ /* 0x080fe20003f66270 */
        /* <DEDUP_REMOVED lines=9> */
[C---:B------:R-:W-:Y:S01]  /*3410*/  ISETP.GE.AND P0, PT, R20.reuse, R97, PT ;  /* 0x000000611400720c */ /* 0x040fe20003f06270 */
[----:B------:R-:W-:Y:S01]  /*3420*/  FMUL.FTZ R71, R71, c[0x0][0x2ec] ;  /* 0x0000bb0047477a20 */ /* 0x000fe20000410000 */
[----:B------:R-:W-:-:S02]  /*3430*/  ISETP.GE.AND P5, PT, R20, R96, PT ;  /* 0x000000601400720c */ /* 0x000fc40003fa6270 */
[CC--:B------:R-:W-:Y:S02]  /*3440*/  ISETP.GE.AND P1, PT, R2.reuse, R97.reuse, PT ;  /* 0x000000610200720c */ /* 0x0c0fe40003f26270 */
[-C--:B------:R-:W-:Y:S01]  /*3450*/  ISETP.GE.AND P2, PT, R2, R96.reuse, PT ;  /* 0x000000600200720c */ /* 0x080fe20003f46270 */
[----:B------:R-:W1:Y:S01]  /*3460*/  MUFU.TANH R161, R28 ;  /* 0x0000001c00a17308 */ /* 0x000e620000002400 */
[----:B------:R-:W-:Y:S02]  /*3470*/  IADD3 R20, R98, -0x50, RZ ;  /* 0xffffffb062147810 */ /* 0x000fe40007ffe0ff */
[----:B------:R-:W-:Y:S02]  /*3480*/  FSEL R43, R55, -INF , !P1 ;  /* 0xff800000372b7808 */ /* 0x000fe40004800000 */
[----:B------:R-:W-:Y:S01]  /*3490*/  FSEL R170, R170, -INF , !P2 ;  /* 0xff800000aaaa7808 */ /* 0x000fe20005000000 */
[----:B------:R-:W-:Y:S01]  /*34a0*/  FMUL.FTZ R65, R65, c[0x0][0x2ec] ;  /* 0x0000bb0041417a20 */ /* 0x000fe20000410000 */
[CC--:B------:R-:W-:Y:S01]  /*34b0*/  ISETP.GE.AND P1, PT, R20.reuse, R97.reuse, PT ;  /* 0x000000611400720c */ /* 0x0c0fe20003f26270 */
[----:B------:R-:W1:Y:S01]  /*34c0*/  MUFU.TANH R147, R69 ;  /* 0x0000004500937308 */ /* 0x000e620000002400 */
[----:B------:R-:W-:Y:S01]  /*34d0*/  ISETP.GE.AND P2, PT, R20, R96, PT ;  /* 0x000000601400720c */ /* 0x000fe20003f46270 */
[----:B------:R-:W-:Y:S01]  /*34e0*/  FMUL.FTZ R66, R66, c[0x0][0x2ec] ;  /* 0x0000bb0042427a20 */ /* 0x000fe20000410000 */
[----:B------:R-:W1:Y:S01]  /*34f0*/  LDSM.16.M88.4 R20, [R208+0x7800] ;  /* 0x00780000d014783b */ /* 0x000e620000000200 */
[----:B------:R-:W-:Y:S01]  /*3500*/  IADD3 R2, R98, -0x57, RZ ;  /* 0xffffffa962027810 */ /* 0x000fe20007ffe0ff */
[----:B------:R-:W-:Y:S01]  /*3510*/  FMUL.FTZ R64, R64, c[0x0][0x2ec] ;  /* 0x0000bb0040407a20 */ /* 0x000fe20000410000 */
[----:B------:R-:W-:Y:S01]  /*3520*/  FSEL R41, R54, -INF , !P4 ;  /* 0xff80000036297808 */ /* 0x000fe20006000000 */
[----:B------:R-:W-:Y:S01]  /*3530*/  FMUL.FTZ R67, R67, c[0x0][0x2ec] ;  /* 0x0000bb0043437a20 */ /* 0x000fe20000410000 */
[----:B------:R-:W-:Y:S01]  /*3540*/  FSEL R172, R172, -INF , !P3 ;  /* 0xff800000acac7808 */ /* 0x000fe20005800000 */
[----:B------:R-:W1:Y:S01]  /*3550*/  MUFU.TANH R160, R30 ;  /* 0x0000001e00a07308 */ /* 0x000e620000002400 */
[----:B------:R-:W-:Y:S01]  /*3560*/  ISETP.GE.AND P4, PT, R2, R97, PT ;  /* 0x000000610200720c */ /* 0x000fe20003f86270 */
[----:B------:R-:W-:-:S04]  /*3570*/  DEPBAR.LE SB0, 0x0 ;  /* 0x000080000000791a */ /* 0x000fc80000000000 */
[----:B------:R-:W-:Y:S02]  /*3580*/  ISETP.GE.AND P3, PT, R2, R96, PT ;  /* 0x000000600200720c */ /* 0x000fe40003f66270 */
[C---:B------:R-:W-:Y:S01]  /*3590*/  IADD3 R2, R98.reuse, -0x4f, RZ ;  /* 0xffffffb162027810 */ /* 0x040fe20007ffe0ff */
[----:B------:R-:W-:Y:S01]  /*35a0*/  MUFU.TANH R156, R31 ;  /* 0x0000001f009c7308 */ /* 0x000fe20000002400 */
[C---:B------:R-:W-:Y:S02]  /*35b0*/  IADD3 R17, R98.reuse, -0x48, RZ ;  /* 0xffffffb862117810 */ /* 0x040fe40007ffe0ff */
[----:B------:R-:W-:Y:S02]  /*35c0*/  IADD3 R16, R98, -0x47, RZ ;  /* 0xffffffb962107810 */ /* 0x000fe40007ffe0ff */
[----:B------:R-:W-:Y:S02]  /*35d0*/  FSEL R29, R61, -INF , !P0 ;  /* 0xff8000003d1d7808 */ /* 0x000fe40004000000 */
[----:B------:R-:W-:Y:S01]  /*35e0*/  FSEL R40, R40, -INF , !P5 ;  /* 0xff80000028287808 */ /* 0x000fe20006800000 */
[----:B------:R-:W-:Y:S01]  /*35f0*/  MUFU.TANH R149, R68 ;  /* 0x0000004400957308 */ /* 0x000fe20000002400 */
[----:B------:R-:W-:-:S02]  /*3600*/  ISETP.GE.AND P0, PT, R2, R97, PT ;  /* 0x000000610200720c */ /* 0x000fc40003f06270 */
[----:B------:R-:W-:Y:S02]  /*3610*/  ISETP.GE.AND P5, PT, R2, R96, PT ;  /* 0x000000600200720c */ /* 0x000fe40003fa6270 */
[----:B------:R-:W-:Y:S02]  /*3620*/  FSEL R37, R60, -INF , !P4 ;  /* 0xff8000003c257808 */ /* 0x000fe40006000000 */
[----:B------:R-:W-:Y:S01]  /*3630*/  FSEL R2, R42, -INF , !P3 ;  /* 0xff8000002a027808 */ /* 0x000fe20005800000 */
[----:B------:R-:W-:Y:S01]  /*3640*/  MUFU.TANH R159, R159 ;  /* 0x0000009f009f7308 */ /* 0x000fe20000002400 */
[----:B------:R-:W-:Y:S02]  /*3650*/  FSEL R39, R62, -INF , !P1 ;  /* 0xff8000003e277808 */ /* 0x000fe40004800000 */
[----:B------:R-:W-:Y:S02]  /*3660*/  FSEL R152, R152, -INF , !P2 ;  /* 0xff80000098987808 */ /* 0x000fe40005000000 */
[----:B------:R-:W-:-:S02]  /*3670*/  ISETP.GE.AND P4, PT, R17, R97, PT ;  /* 0x000000611100720c */ /* 0x000fc40003f86270 */
[-C--:B------:R-:W-:Y:S01]  /*3680*/  ISETP.GE.AND P3, PT, R17, R96.reuse, PT ;  /* 0x000000601100720c */ /* 0x080fe20003f66270 */
[----:B------:R-:W-:Y:S01]  /*3690*/  MUFU.TANH R148, R70 ;  /* 0x0000004600947308 */ /* 0x000fe20000002400 */
[C---:B-1----:R-:W-:Y:S01]  /*36a0*/  HMMA.16816.F32.BF16 R124, R44.reuse, R20, R124 ;  /* 0x000000142c7c723c */ /* 0x042fe2000004187c */
[C---:B------:R-:W-:Y:S02]  /*36b0*/  ISETP.GE.AND P1, PT, R16.reuse, R97, PT ;  /* 0x000000611000720c */ /* 0x040fe40003f26270 */
[----:B------:R-:W-:Y:S02]  /*36c0*/  ISETP.GE.AND P2, PT, R16, R96, PT ;  /* 0x000000601000720c */ /* 0x000fe40003f46270 */
[C---:B------:R-:W-:Y:S02]  /*36d0*/  IADD3 R17, R98.reuse, -0x40, RZ ;  /* 0xffffffc062117810 */ /* 0x040fe40007ffe0ff */
[C---:B------:R-:W-:Y:S01]  /*36e0*/  IADD3 R16, R98.reuse, -0x3f, RZ ;  /* 0xffffffc162107810 */ /* 0x040fe20007ffe0ff */
[----:B------:R-:W-:Y:S01]  /*36f0*/  HMMA.16816.F32.BF16 R20, R44, R22, R48 ;  /* 0x000000162c14723c */ /* 0x000fe20000041830 */
[----:B------:R-:W-:Y:S01]  /*3700*/  IADD3 R15, R98, -0x38, RZ ;  /* 0xffffffc8620f7810 */ /* 0x000fe20007ffe0ff */
[----:B------:R-:W-:Y:S01]  /*3710*/  MUFU.TANH R143, R65 ;  /* 0x00000041008f7308 */ /* 0x000fe20000002400 */
[----:B------:R-:W-:-:S02]  /*3720*/  FSEL R141, R141, -INF , !P0 ;  /* 0xff8000008d8d7808 */ /* 0x000fc40004000000 */
[----:B------:R-:W-:Y:S02]  /*3730*/  FSEL R138, R138, -INF , !P5 ;  /* 0xff8000008a8a7808 */ /* 0x000fe40006800000 */
[----:B------:R-:W-:Y:S02]  /*3740*/  FSEL R133, R133, -INF , !P4 ;  /* 0xff80000085857808 */ /* 0x000fe40006000000 */
[----:B------:R-:W-:Y:S01]  /*3750*/  FSEL R140, R140, -INF , !P3 ;  /* 0xff8000008c8c7808 */ /* 0x000fe20005800000 */
[----:B------:R1:W-:Y:S01]  /*3760*/  MUFU.TANH R144, R66 ;  /* 0x0000004200907308 */ /* 0x0003e20000002400 */
[----:B------:R-:W-:Y:S02]  /*3770*/  FSEL R137, R137, -INF , !P1 ;  /* 0xff80000089897808 */ /* 0x000fe40004800000 */
[----:B------:R-:W-:Y:S02]  /*3780*/  FSEL R150, R150, -INF , !P2 ;  /* 0xff80000096967808 */ /* 0x000fe40005000000 */
[-C--:B------:R-:W-:Y:S01]  /*3790*/  ISETP.GE.AND P0, PT, R17, R97.reuse, PT ;  /* 0x000000611100720c */ /* 0x080fe20003f06270 */
[----:B------:R-:W-:Y:S01]  /*37a0*/  FMUL.FTZ R125, R125, c[0x0][0x2ec] ;  /* 0x0000bb007d7d7a20 */ /* 0x000fe20000410000 */
[-C--:B------:R-:W-:Y:S01]  /*37b0*/  ISETP.GE.AND P5, PT, R17, R96.reuse, PT ;  /* 0x000000601100720c */ /* 0x080fe20003fa6270 */
[----:B------:R-:W-:Y:S01]  /*37c0*/  FMUL.FTZ R124, R124, c[0x0][0x2ec] ;  /* 0x0000bb007c7c7a20 */ /* 0x000fe20000410000 */
[CC--:B------:R-:W-:Y:S01]  /*37d0*/  ISETP.GE.AND P4, PT, R16.reuse, R97.reuse, PT ;  /* 0x000000611000720c */ /* 0x0c0fe20003f86270 */
[----:B------:R-:W2:Y:S01]  /*37e0*/  MUFU.TANH R135, R125 ;  /* 0x0000007d00877308 */ /* 0x000ea20000002400 */
[-C--:B------:R-:W-:Y:S01]  /*37f0*/  ISETP.GE.AND P3, PT, R16, R96.reuse, PT ;  /* 0x000000601000720c */ /* 0x080fe20003f66270 */
[----:B------:R-:W-:Y:S01]  /*3800*/  FMUL.FTZ R126, R126, c[0x0][0x2ec] ;  /* 0x0000bb007e7e7a20 */ /* 0x000fe20000410000 */
[C---:B------:R-:W-:Y:S01]  /*3810*/  ISETP.GE.AND P1, PT, R15.reuse, R97, PT ;  /* 0x000000610f00720c */ /* 0x040fe20003f26270 */
[----:B------:R-:W-:Y:S01]  /*3820*/  FMUL.FTZ R20, R20, c[0x0][0x2ec] ;  /* 0x0000bb0014147a20 */ /* 0x000fe20000410000 */
[----:B------:R-:W-:Y:S01]  /*3830*/  ISETP.GE.AND P2, PT, R15, R96, PT ;  /* 0x000000600f00720c */ /* 0x000fe20003f46270 */
[----:B-1----:R-:W-:Y:S01]  /*3840*/  FMUL.FTZ R66, R127, c[0x0][0x2ec] ;  /* 0x0000bb007f427a20 */ /* 0x002fe20000410000 */
[C---:B------:R-:W-:Y:S01]  /*3850*/  IADD3 R14, R98.reuse, -0x37, RZ ;  /* 0xffffffc9620e7810 */ /* 0x040fe20007ffe0ff */
[----:B------:R-:W1:Y:S01]  /*3860*/  MUFU.TANH R146, R71 ;  /* 0x0000004700927308 */ /* 0x000e620000002400 */
[----:B------:R-:W-:Y:S01]  /*3870*/  IADD3 R15, R98, -0x30, RZ ;  /* 0xffffffd0620f7810 */ /* 0x000fe20007ffe0ff */
[----:B------:R-:W-:Y:S01]  /*3880*/  FMUL.FTZ R21, R21, c[0x0][0x2ec] ;  /* 0x0000bb0015157a20 */ /* 0x000fe20000410000 */
[----:B------:R-:W-:Y:S01]  /*3890*/  FSEL R157, R157, -INF , !P0 ;  /* 0xff8000009d9d7808 */ /* 0x000fe20004000000 */
[----:B------:R-:W-:Y:S01]  /*38a0*/  FMUL.FTZ R22, R22, c[0x0][0x2ec] ;  /* 0x0000bb0016167a20 */ /* 0x000fe20000410000 */
[----:B------:R-:W-:Y:S01]  /*38b0*/  FSEL R154, R154, -INF , !P5 ;  /* 0xff8000009a9a7808 */ /* 0x000fe20006800000 */
[----:B------:R-:W-:Y:S01]  /*38c0*/  FMUL.FTZ R23, R23, c[0x0][0x2ec] ;  /* 0x0000bb0017177a20 */ /* 0x000fe20000410000 */
[----:B------:R-:W-:Y:S01]  /*38d0*/  FSEL R151, R151, -INF , !P4 ;  /* 0xff80000097977808 */ /* 0x000fe20006000000 */
[----:B------:R-:W1:Y:S01]  /*38e0*/  MUFU.TANH R145, R64 ;  /* 0x0000004000917308 */ /* 0x000e620000002400 */
[----:B------:R-:W-:-:S02]  /*38f0*/  FSEL R168, R168, -INF , !P3 ;  /* 0xff800000a8a87808 */ /* 0x000fc40005800000 */
[CC--:B------:R-:W-:Y:S02]  /*3900*/  ISETP.GE.AND P0, PT, R14.reuse, R97.reuse, PT ;  /* 0x000000610e00720c */ /* 0x0c0fe40003f06270 */
[-C--:B------:R-:W-:Y:S02]  /*3910*/  ISETP.GE.AND P5, PT, R14, R96.reuse, PT ;  /* 0x000000600e00720c */ /* 0x080fe40003fa6270 */
[C---:B------:R-:W-:Y:S01]  /*3920*/  ISETP.GE.AND P4, PT, R15.reuse, R97, PT ;  /* 0x000000610f00720c */ /* 0x040fe20003f86270 */
[----:B------:R-:W1:Y:S01]  /*3930*/  MUFU.TANH R142, R67 ;  /* 0x00000043008e7308 */ /* 0x000e620000002400 */
[----:B------:R-:W-:Y:S02]  /*3940*/  ISETP.GE.AND P3, PT, R15, R96, PT ;  /* 0x000000600f00720c */ /* 0x000fe40003f66270 */
[C---:B------:R-:W-:Y:S02]  /*3950*/  IADD3 R14, R98.reuse, -0x2f, RZ ;  /* 0xffffffd1620e7810 */ /* 0x040fe40007ffe0ff */
[----:B------:R-:W-:-:S02]  /*3960*/  IADD3 R9, R98, -0x28, RZ ;  /* 0xffffffd862097810 */ /* 0x000fc40007ffe0ff */
[----:B------:R-:W-:Y:S01]  /*3970*/  IADD3 R8, R98, -0x27, RZ ;  /* 0xffffffd962087810 */ /* 0x000fe20007ffe0ff */
[----:B------:R-:W1:Y:S01]  /*3980*/  MUFU.TANH R139, R124 ;  /* 0x0000007c008b7308 */ /* 0x000e620000002400 */
[----:B------:R-:W-:Y:S02]  /*3990*/  FSEL R153, R153, -INF , !P1 ;  /* 0xff80000099997808 */ /* 0x000fe40004800000 */
[----:B--2---:R-:W-:Y:S02]  /*39a0*/  FSEL R158, R158, -INF , !P2 ;  /* 0xff8000009e9e7808 */ /* 0x004fe40005000000 */
[----:B------:R-:W-:Y:S02]  /*39b0*/  FSEL R155, R155, -INF , !P0 ;  /* 0xff8000009b9b7808 */ /* 0x000fe40004000000 */
[----:B---3--:R-:W-:Y:S01]  /*39c0*/  FSEL R166, R166, -INF , !P5 ;  /* 0xff800000a6a67808 */ /* 0x008fe20006800000 */
[----:B------:R-:W2:Y:S01]  /*39d0*/  MUFU.TANH R134, R126 ;  /* 0x0000007e00867308 */ /* 0x000ea20000002400 */
[----:B----4-:R-:W-:-:S02]  /*39e0*/  FSEL R165, R165, -INF , !P4 ;  /* 0xff800000a5a57808 */ /* 0x010fc40006000000 */
[----:B-----5:R-:W-:Y:S02]  /*39f0*/  FSEL R164, R164, -INF , !P3 ;  /* 0xff800000a4a47808 */ /* 0x020fe40005800000 */
[CC--:B------:R-:W-:Y:S02]  /*3a00*/  ISETP.GE.AND P1, PT, R14.reuse, R97.reuse, PT ;  /* 0x000000610e00720c */ /* 0x0c0fe40003f26270 */
[-C--:B------:R-:W-:Y:S01]  /*3a10*/  ISETP.GE.AND P2, PT, R14, R96.reuse, PT ;  /* 0x000000600e00720c */ /* 0x080fe20003f46270 */
[----:B------:R-:W3:Y:S01]  /*3a20*/  MUFU.TANH R66, R66 ;  /* 0x0000004200427308 */ /* 0x000ee20000002400 */
[CC--:B------:R-:W-:Y:S02]  /*3a30*/  ISETP.GE.AND P0, PT, R9.reuse, R97.reuse, PT ;  /* 0x000000610900720c */ /* 0x0c0fe40003f06270 */
[----:B------:R-:W-:Y:S02]  /*3a40*/  ISETP.GE.AND P5, PT, R9, R96, PT ;  /* 0x000000600900720c */ /* 0x000fe40003fa6270 */
[----:B------:R-:W-:-:S02]  /*3a50*/  ISETP.GE.AND P4, PT, R8, R97, PT ;  /* 0x000000610800720c */ /* 0x000fc40003f86270 */
[----:B------:R-:W-:Y:S01]  /*3a60*/  ISETP.GE.AND P3, PT, R8, R96, PT ;  /* 0x000000600800720c */ /* 0x000fe20003f66270 */
[----:B------:R-:W4:Y:S01]  /*3a70*/  MUFU.TANH R67, R20 ;  /* 0x0000001400437308 */ /* 0x000f220000002400 */
[C---:B------:R-:W-:Y:S02]  /*3a80*/  IADD3 R9, R98.reuse, -0x20, RZ ;  /* 0xffffffe062097810 */ /* 0x040fe40007ffe0ff */
[----:B------:R-:W-:Y:S02]  /*3a90*/  IADD3 R8, R98, -0x1f, RZ ;  /* 0xffffffe162087810 */ /* 0x000fe40007ffe0ff */
[----:B------:R-:W-:Y:S02]  /*3aa0*/  FSEL R163, R163, -INF , !P1 ;  /* 0xff800000a3a37808 */ /* 0x000fe40004800000 */
[----:B------:R-:W-:Y:S01]  /*3ab0*/  FSEL R162, R162, -INF , !P2 ;  /* 0xff800000a2a27808 */ /* 0x000fe20005000000 */
[----:B------:R-:W5:Y:S01]  /*3ac0*/  MUFU.TANH R65, R21 ;  /* 0x0000001500417308 */ /* 0x000f620000002400 */
[----:B------:R-:W-:-:S02]  /*3ad0*/  FSEL R161, R161, -INF , !P0 ;  /* 0xff800000a1a17808 */ /* 0x000fc40004000000 */
[CC--:B------:R-:W-:Y:S02]  /*3ae0*/  ISETP.GE.AND P1, PT, R9.reuse, R97.reuse, PT ;  /* 0x000000610900720c */ /* 0x0c0fe40003f26270 */
[----:B------:R-:W-:Y:S02]  /*3af0*/  ISETP.GE.AND P2, PT, R9, R96, PT ;  /* 0x000000600900720c */ /* 0x000fe40003f46270 */
[----:B------:R-:W-:Y:S01]  /*3b00*/  ISETP.GE.AND P0, PT, R8, R97, PT ;  /* 0x000000610800720c */ /* 0x000fe20003f06270 */
[----:B------:R-:W1:Y:S01]  /*3b10*/  MUFU.TANH R64, R22 ;  /* 0x0000001600407308 */ /* 0x000e620000002400 */
[----:B------:R-:W-:Y:S02]  /*3b20*/  IADD3 R9, R98, -0xf, RZ ;  /* 0xfffffff162097810 */ /* 0x000fe40007ffe0ff */
[----:B------:R-:W-:Y:S02]  /*3b30*/  FSEL R147, R147, -INF , !P0 ;  /* 0xff80000093937808 */ /* 0x000fe40004000000 */
[----:B------:R-:W-:-:S02]  /*3b40*/  FSEL R160, R160, -INF , !P5 ;  /* 0xff800000a0a07808 */ /* 0x000fc40006800000 */
[----:B------:R-:W-:Y:S01]  /*3b50*/  ISETP.GE.AND P0, PT, R9, R97, PT ;  /* 0x000000610900720c */ /* 0x000fe20003f06270 */
[----:B------:R-:W1:Y:S01]  /*3b60*/  MUFU.TANH R62, R23 ;  /* 0x00000017003e7308 */ /* 0x000e620000002400 */
[----:B------:R-:W-:Y:S02]  /*3b70*/  ISETP.GE.AND P5, PT, R8, R96, PT ;  /* 0x000000600800720c */ /* 0x000fe40003fa6270 */
[C---:B------:R-:W-:Y:S02]  /*3b80*/  IADD3 R8, R98.reuse, -0x18, RZ ;  /* 0xffffffe862087810 */ /* 0x040fe40007ffe0ff */
[----:B------:R-:W-:Y:S02]  /*3b90*/  IADD3 R11, R98, -0x17, RZ ;  /* 0xffffffe9620b7810 */ /* 0x000fe40007ffe0ff */
[----:B------:R-:W-:Y:S02]  /*3ba0*/  FSEL R135, R135, -INF , !P0 ;  /* 0xff80000087877808 */ /* 0x000fe40004000000 */
[----:B------:R-:W-:-:S02]  /*3bb0*/  FSEL R156, R156, -INF , !P3 ;  /* 0xff8000009c9c7808 */ /* 0x000fc40005800000 */
[----:B------:R-:W-:Y:S01]  /*3bc0*/  FSEL R149, R149, -INF , !P1 ;  /* 0xff80000095957808 */ /* 0x000fe20004800000 */
[----:B------:R-:W-:Y:S01]  /*3bd0*/  BAR.SYNC.DEFER_BLOCKING 0x0 ;  /* 0x0000000000007b1d */ /* 0x000fe20000010000 */
[----:B------:R-:W-:Y:S02]  /*3be0*/  ISETP.GE.AND P0, PT, R36, 0x2, PT ;  /* 0x000000022400780c */ /* 0x000fe40003f06270 */
[----:B------:R-:W-:Y:S02]  /*3bf0*/  ISETP.GE.AND P3, PT, R8, R96, PT ;  /* 0x000000600800720c */ /* 0x000fe40003f66270 */
[----:B------:R-:W-:Y:S02]  /*3c00*/  ISETP.GE.AND P1, PT, R11, R97, PT ;  /* 0x000000610b00720c */ /* 0x000fe40003f26270 */
[----:B------:R-:W-:Y:S02]  /*3c10*/  IADD3 R10, R98, -0x10, RZ ;  /* 0xfffffff0620a7810 */ /* 0x000fe40007ffe0ff */
[----:B------:R-:W-:-:S02]  /*3c20*/  FSEL R159, R159, -INF , !P4 ;  /* 0xff8000009f9f7808 */ /* 0x000fc40006000000 */
[-C--:B------:R-:W-:Y:S02]  /*3c30*/  ISETP.GE.AND P4, PT, R8, R97.reuse, PT ;  /* 0x000000610800720c */ /* 0x080fe40003f86270 */
[----:B------:R-:W-:Y:S02]  /*3c40*/  FSEL R148, R148, -INF , !P2 ;  /* 0xff80000094947808 */ /* 0x000fe40005000000 */
[----:B------:R-:W-:Y:S02]  /*3c50*/  FSEL R144, R144, -INF , !P3 ;  /* 0xff80000090907808 */ /* 0x000fe40005800000 */
[----:B------:R-:W-:Y:S02]  /*3c60*/  FSEL R143, R143, -INF , !P1 ;  /* 0xff8000008f8f7808 */ /* 0x000fe40004800000 */
[----:B------:R-:W-:Y:S02]  /*3c70*/  IADD3 R8, R98, -0x8, RZ ;  /* 0xfffffff862087810 */ /* 0x000fe40007ffe0ff */
[----:B------:R-:W-:-:S02]  /*3c80*/  ISETP.GE.AND P2, PT, R10, R97, PT ;  /* 0x000000610a00720c */ /* 0x000fc40003f46270 */
[-C--:B------:R-:W-:Y:S02]  /*3c90*/  ISETP.GE.AND P3, PT, R11, R96.reuse, PT ;  /* 0x000000600b00720c */ /* 0x080fe40003f66270 */
[----:B------:R-:W-:Y:S02]  /*3ca0*/  ISETP.GE.AND P1, PT, R10, R96, PT ;  /* 0x000000600a00720c */ /* 0x000fe40003f26270 */
[----:B------:R-:W-:Y:S02]  /*3cb0*/  IADD3 R98, R98, -0x7, RZ ;  /* 0xfffffff962627810 */ /* 0x000fe40007ffe0ff */
[----:B-1----:R-:W-:Y:S02]  /*3cc0*/  FSEL R146, R146, -INF , !P5 ;  /* 0xff80000092927808 */ /* 0x002fe40006800000 */
[----:B------:R-:W-:Y:S02]  /*3cd0*/  FSEL R145, R145, -INF , !P4 ;  /* 0xff80000091917808 */ /* 0x000fe40006000000 */
[----:B------:R-:W-:-:S02]  /*3ce0*/  FSEL R142, R142, -INF , !P3 ;  /* 0xff8000008e8e7808 */ /* 0x000fc40005800000 */
[----:B------:R-:W-:Y:S02]  /*3cf0*/  FSEL R139, R139, -INF , !P2 ;  /* 0xff8000008b8b7808 */ /* 0x000fe40005000000 */
[----:B--2---:R-:W-:Y:S02]  /*3d00*/  FSEL R134, R134, -INF , !P1 ;  /* 0xff80000086867808 */ /* 0x004fe40004800000 */
[-C--:B------:R-:W-:Y:S02]  /*3d10*/  ISETP.GE.AND P5, PT, R8, R97.reuse, PT ;  /* 0x000000610800720c */ /* 0x080fe40003fa6270 */
[----:B------:R-:W-:Y:S02]  /*3d20*/  ISETP.GE.AND P4, PT, R98, R97, PT ;  /* 0x000000616200720c */ /* 0x000fe40003f86270 */
[-C--:B------:R-:W-:Y:S02]  /*3d30*/  ISETP.GE.AND P3, PT, R9, R96.reuse, PT ;  /* 0x000000600900720c */ /* 0x080fe40003f66270 */
[----:B------:R-:W-:-:S02]  /*3d40*/  ISETP.GE.AND P2, PT, R8, R96, PT ;  /* 0x000000600800720c */ /* 0x000fc40003f46270 */
[----:B------:R-:W-:Y:S02]  /*3d50*/  ISETP.GE.AND P1, PT, R98, R96, PT ;  /* 0x000000606200720c */ /* 0x000fe40003f26270 */
[----:B---3--:R-:W-:Y:S02]  /*3d60*/  FSEL R66, R66, -INF , !P3 ;  /* 0xff80000042427808 */ /* 0x008fe40005800000 */
[----:B----4-:R-:W-:Y:S02]  /*3d70*/  FSEL R67, R67, -INF , !P5 ;  /* 0xff80000043437808 */ /* 0x010fe40006800000 */
[----:B-----5:R-:W-:Y:S02]  /*3d80*/  FSEL R65, R65, -INF , !P4 ;  /* 0xff80000041417808 */ /* 0x020fe40006000000 */
        /* <DEDUP_REMOVED lines=62> */
.L_x_2280:
[----:B------:R-:W-:-:S04]  /*4170*/  ULEA UR6, -UR6, URZ, 0x7 ;  /* 0x0000003f06067291 */ /* 0x000fc8000f8e393f */
[----:B------:R-:W-:Y:S02]  /*4180*/  USHF.R.S32.HI UR4, URZ, 0x1f, UR6 ;  /* 0x0000001f3f047899 */ /* 0x000fe40008011406 */
[----:B------:R-:W-:-:S04]  /*4190*/  MOV R3, UR6 ;  /* 0x0000000600037c02 */ /* 0x000fc80008000f00 */
[----:B------:R-:W-:Y:S02]  /*41a0*/  MOV R4, UR4 ;  /* 0x0000000400047c02 */ /* 0x000fe40008000f00 */
.L_x_2281:
        /* <DEDUP_REMOVED lines=36> */
.L_x_2279:
        /* <DEDUP_REMOVED lines=78> */
[----:B------:R-:W-:Y:S04]  /*48d0*/  LDSM.16.MT88.4 R8, [R219+0x10800] ;  /* 0x01080000db08783b */ /* 0x000fe80000004200 */
[----:B------:R-:W-:Y:S04]  /*48e0*/  LDSM.16.MT88.4 R24, [R219+0xc800] ;  /* 0x00c80000db18783b */ /* 0x000fe80000004200 */
[----:B------:R-:W-:Y:S01]  /*48f0*/  LDSM.16.MT88.4 R20, [R218+0xc800] ;  /* 0x00c80000da14783b */ /* 0x000fe20000004200 */
[----:B-1----:R-:W-:-:S03]  /*4900*/  FMNMX.FTZ R132, R7, R132, !PT ;  /* 0x0000008407847209 */ /* 0x002fc60007810000 */
[----:B------:R-:W-:Y:S01]  /*4910*/  LDSM.16.MT88.4 R16, [R217+0xc800] ;  /* 0x00c80000d910783b */ /* 0x000fe20000004200 */
[C---:B------:R-:W-:Y:S01]  /*4920*/  FSETP.NEU.FTZ.AND P1, PT, R132.reuse, -INF , PT ;  /* 0xff8000008400780b */ /* 0x040fe20003f3d000 */
[----:B------:R-:W-:Y:S01]  /*4930*/  FMUL.FTZ R136, R132, c[0x0][0x23c] ;  /* 0x00008f0084887a20 */ /* 0x000fe20000410000 */
[----:B--2---:R-:W-:Y:S02]  /*4940*/  FMNMX.FTZ R3, R4, R3, !PT ;  /* 0x0000000304037209 */ /* 0x004fe40007810000 */
[----:B------:R-:W-:Y:S02]  /*4950*/  LDSM.16.MT88.4 R4, [R216+0x10000] ;  /* 0x01000000d804783b */ /* 0x000fe40000004200 */
[----:B------:R-:W-:Y:S02]  /*4960*/  FSEL R136, R136, RZ, P1 ;  /* 0x000000ff88887208 */ /* 0x000fe40000800000 */
[----:B------:R-:W-:-:S03]  /*4970*/  FSETP.NEU.FTZ.AND P1, PT, R3, -INF , PT ;  /* 0xff8000000300780b */ /* 0x000fc60003f3d000 */
[--C-:B------:R-:W-:Y:S02]  /*4980*/  FFMA.FTZ R59, R63, c[0x0][0x23c], -R136.reuse ;  /* 0x00008f003f3b7a23 */ /* 0x100fe40000010888 */
[----:B------:R-:W-:Y:S02]  /*4990*/  FMUL.FTZ R63, R3, c[0x0][0x23c] ;  /* 0x00008f00033f7a20 */ /* 0x000fe40000410000 */
[--C-:B------:R-:W-:Y:S02]  /*49a0*/  FFMA.FTZ R56, R88, c[0x0][0x23c], -R136.reuse ;  /* 0x00008f0058387a23 */ /* 0x100fe40000010888 */
[--C-:B------:R-:W-:Y:S01]  /*49b0*/  FFMA.FTZ R57, R75, c[0x0][0x23c], -R136.reuse ;  /* 0x00008f004b397a23 */ /* 0x100fe20000010888 */
[----:B------:R-:W-:Y:S01]  /*49c0*/  FSEL R63, R63, RZ, P1 ;  /* 0x000000ff3f3f7208 */ /* 0x000fe20000800000 */
        /* <DEDUP_REMOVED lines=8> */
[----:B------:R-:W2:Y:S01]  /*4a50*/  LDSM.16.MT88.4 R76, [R217+0x10000] ;  /* 0x01000000d94c783b */ /* 0x000ea20000004200 */
[----:B------:R-:W-:Y:S02]  /*4a60*/  FFMA.FTZ R48, R12, c[0x0][0x23c], -R63 ;  /* 0x00008f000c307a23 */ /* 0x000fe4000001083f */
[--C-:B------:R-:W-:Y:S01]  /*4a70*/  FFMA.FTZ R55, R35, c[0x0][0x23c], -R136.reuse ;  /* 0x00008f0023377a23 */ /* 0x100fe20000010888 */
[----:B------:R-:W4:Y:S01]  /*4a80*/  LDSM.16.MT88.4 R12, [R216+0xc800] ;  /* 0x00c80000d80c783b */ /* 0x000f220000004200 */
[----:B------:R-:W-:Y:S01]  /*4a90*/  MUFU.EX2 R57, R57 ;  /* 0x0000003900397308 */ /* 0x000fe20000000800 */
[----:B------:R-:W-:-:S02]  /*4aa0*/  FFMA.FTZ R50, R33, c[0x0][0x23c], -R136 ;  /* 0x00008f0021327a23 */ /* 0x000fc40000010888 */
[--C-:B------:R-:W-:Y:S02]  /*4ab0*/  FFMA.FTZ R51, R73, c[0x0][0x23c], -R136.reuse ;  /* 0x00008f0049337a23 */ /* 0x100fe40000010888 */
[--C-:B------:R-:W-:Y:S02]  /*4ac0*/  FFMA.FTZ R54, R34, c[0x0][0x23c], -R63.reuse ;  /* 0x00008f0022367a23 */ /* 0x100fe4000001083f */
[--C-:B------:R-:W-:Y:S01]  /*4ad0*/  FFMA.FTZ R49, R38, c[0x0][0x23c], -R63.reuse ;  /* 0x00008f0026317a23 */ /* 0x100fe2000001083f */
[----:B------:R-:W5:Y:S01]  /*4ae0*/  MUFU.EX2 R52, R52 ;  /* 0x0000003400347308 */ /* 0x000f620000000800 */
[----:B-1----:R-:W-:Y:S01]  /*4af0*/  F2FP.BF16.PACK_AB R68, R56, R59 ;  /* 0x0000003b3844723e */ /* 0x002fe200000010ff */
[----:B------:R-:W-:Y:S02]  /*4b00*/  FFMA.FTZ R45, R32, c[0x0][0x23c], -R63 ;  /* 0x00008f00202d7a23 */ /* 0x000fe4000001083f */
[--C-:B------:R-:W-:Y:S01]  /*4b10*/  FFMA.FTZ R42, R43, c[0x0][0x23c], -R136.reuse ;  /* 0x00008f002b2a7a23 */ /* 0x100fe20000010888 */
[----:B------:R-:W1:Y:S01]  /*4b20*/  LDSM.16.MT88.4 R32, [R218+0x10800] ;  /* 0x01080000da20783b */ /* 0x000e620000004200 */
[----:B------:R-:W-:-:S02]  /*4b30*/  FFMA.FTZ R43, R29, c[0x0][0x23c], -R136 ;  /* 0x00008f001d2b7a23 */ /* 0x000fc40000010888 */
[----:B------:R-:W-:Y:S01]  /*4b40*/  MUFU.EX2 R61, R61 ;  /* 0x0000003d003d7308 */ /* 0x000fe20000000800 */
[----:B------:R-:W1:Y:S01]  /*4b50*/  LDSM.16.MT88.4 R28, [R217+0x10800] ;  /* 0x01080000d91c783b */ /* 0x000e620000004200 */
[--C-:B------:R-:W-:Y:S02]  /*4b60*/  FFMA.FTZ R47, R41, c[0x0][0x23c], -R136.reuse ;  /* 0x00008f00292f7a23 */ /* 0x100fe40000010888 */
[----:B------:R-:W-:Y:S02]  /*4b70*/  FFMA.FTZ R38, R37, c[0x0][0x23c], -R136 ;  /* 0x00008f0025267a23 */ /* 0x000fe40000010888 */
[--C-:B------:R-:W-:Y:S02]  /*4b80*/  FFMA.FTZ R44, R172, c[0x0][0x23c], -R63.reuse ;  /* 0x00008f00ac2c7a23 */ /* 0x100fe4000001083f */
[----:B------:R-:W2:Y:S01]  /*4b90*/  MUFU.EX2 R60, R60 ;  /* 0x0000003c003c7308 */ /* 0x000ea20000000800 */
[----:B-----5:R-:W-:Y:S01]  /*4ba0*/  F2FP.BF16.PACK_AB R70, R52, R57 ;  /* 0x000000393446723e */ /* 0x020fe200000010ff */
[----:B------:R-:W-:-:S02]  /*4bb0*/  FFMA.FTZ R41, R170, c[0x0][0x23c], -R63 ;  /* 0x00008f00aa297a23 */ /* 0x000fc4000001083f */
[--C-:B------:R-:W-:Y:S02]  /*4bc0*/  FFMA.FTZ R40, R40, c[0x0][0x23c], -R63.reuse ;  /* 0x00008f0028287a23 */ /* 0x100fe4000001083f */
[--C-:B------:R-:W-:Y:S02]  /*4bd0*/  FFMA.FTZ R37, R2, c[0x0][0x23c], -R63.reuse ;  /* 0x00008f0002257a23 */ /* 0x100fe4000001083f */
[----:B------:R-:W-:Y:S01]  /*4be0*/  MUFU.EX2 R58, R58 ;  /* 0x0000003a003a7308 */ /* 0x000fe20000000800 */
[--C-:B------:R-:W-:Y:S02]  /*4bf0*/  FFMA.FTZ R2, R141, c[0x0][0x23c], -R136.reuse ;  /* 0x00008f008d027a23 */ /* 0x100fe40000010888 */
[--C-:B------:R-:W-:Y:S02]  /*4c00*/  FFMA.FTZ R0, R137, c[0x0][0x23c], -R136.reuse ;  /* 0x00008f0089007a23 */ /* 0x100fe40000010888 */
[--C-:B------:R-:W-:Y:S02]  /*4c10*/  FFMA.FTZ R39, R39, c[0x0][0x23c], -R136.reuse ;  /* 0x00008f0027277a23 */ /* 0x100fe40000010888 */
[----:B------:R-:W-:Y:S01]  /*4c20*/  FFMA.FTZ R133, R133, c[0x0][0x23c], -R136 ;  /* 0x00008f0085857a23 */ /* 0x000fe20000010888 */
[----:B------:R-:W5:Y:S01]  /*4c30*/  MUFU.EX2 R53, R53 ;  /* 0x0000003500357308 */ /* 0x000f620000000800 */
[----:B--2---:R-:W-:Y:S01]  /*4c40*/  F2FP.BF16.PACK_AB R69, R60, R61 ;  /* 0x0000003d3c45723e */ /* 0x004fe200000010ff */
        /* <DEDUP_REMOVED lines=8> */
[----:B-----5:R-:W-:Y:S01]  /*4cd0*/  F2FP.BF16.PACK_AB R71, R53, R58 ;  /* 0x0000003a3547723e */ /* 0x020fe200000010ff */
        /* <DEDUP_REMOVED lines=36> */
[----:B------:R-:W1:Y:S01]  /*4f20*/  MUFU.EX2 R45, R45 ;  /* 0x0000002d002d7308 */ /* 0x000e620000000800 */
[----:B------:R-:W-:-:S02]  /*4f30*/  FADD.FTZ R58, R58, R61 ;  /* 0x0000003d3a3a7221 */ /* 0x000fc40000010000 */
[----:B------:R-:W-:Y:S02]  /*4f40*/  FFMA.FTZ R245, R65, c[0x0][0x23c], -R136 ;  /* 0x00008f0041f57a23 */ /* 0x000fe40000010888 */
[----:B------:R-:W-:Y:S01]  /*4f50*/  FADD.FTZ R52, R52, R57 ;  /* 0x0000003934347221 */ /* 0x000fe20000010000 */
[C---:B------:R-:W-:Y:S01]  /*4f60*/  HMMA.16816.F32.BF16 R112, R68.reuse, R108, RZ ;  /* 0x0000006c4470723c */ /* 0x040fe200000418ff */
[----:B------:R-:W-:Y:S01]  /*4f70*/  FADD.FTZ R53, R53, R58 ;  /* 0x0000003a35357221 */ /* 0x000fe20000010000 */
[----:B------:R-:W-:Y:S06]  /*4f80*/  MUFU.EX2 R47, R47 ;  /* 0x0000002f002f7308 */ /* 0x000fec0000000800 */
[C---:B---3--:R-:W-:Y:S02]  /*4f90*/  HMMA.16816.F32.BF16 R88, R68.reuse, R84, RZ ;  /* 0x000000544458723c */ /* 0x048fe400000418ff */
[----:B------:R-:W3:Y:S06]  /*4fa0*/  MUFU.EX2 R42, R42 ;  /* 0x0000002a002a7308 */ /* 0x000eec0000000800 */
        /* <DEDUP_REMOVED lines=27> */
[----:B----4-:R-:W-:Y:S01]  /*5160*/  HMMA.16816.F32.BF16 R104, R4, R12, R104 ;  /* 0x0000000c0468723c */ /* 0x010fe20000041868 */
[----:B------:R-:W-:Y:S01]  /*5170*/  FADD.FTZ R46, R46, R51 ;  /* 0x000000332e2e7221 */ /* 0x000fe20000010000 */
[----:B------:R-:W-:Y:S01]  /*5180*/  MUFU.EX2 R0, R0 ;  /* 0x0000000000007308 */ /* 0x000fe20000000800 */
[----:B------:R-:W-:-:S05]  /*5190*/  FADD.FTZ R45, R45, R48 ;  /* 0x000000302d2d7221 */ /* 0x000fca0000010000 */
[C---:B------:R-:W-:Y:S01]  /*51a0*/  HMMA.16816.F32.BF16 R100, R4.reuse, R14, R100 ;  /* 0x0000000e0464723c */ /* 0x040fe20000041864 */
[----:B------:R-:W1:Y:S01]  /*51b0*/  LDSM.16.MT88.4 R12, [R216+0x10800] ;  /* 0x01080000d80c783b */ /* 0x000e620000004200 */
[----:B------:R-:W-:Y:S06]  /*51c0*/  MUFU.EX2 R137, R137 ;  /* 0x0000008900897308 */ /* 0x000fec0000000800 */
[C---:B------:R-:W-:Y:S02]  /*51d0*/  HMMA.16816.F32.BF16 R96, R4.reuse, R8, R96 ;  /* 0x000000080460723c */ /* 0x040fe40000041860 */
        /* <DEDUP_REMOVED lines=34> */
[----:B---3--:R-:W-:Y:S01]  /*5400*/  F2FP.BF16.PACK_AB R4, R42, R47 ;  /* 0x0000002f2a04723e */ /* 0x008fe200000010ff */
        /* <DEDUP_REMOVED lines=14> */
[----:B------:R-:W3:Y:S02]  /*54f0*/  MUFU.EX2 R162, R162 ;  /* 0x000000a200a27308 */ /* 0x000ee40000000800 */
[C---:B------:R-:W-:Y:S01]  /*5500*/  HMMA.16816.F32.BF16 R100, R4.reuse, R10, R100 ;  /* 0x0000000a0464723c */ /* 0x040fe20000041864 */
[----:B------:R-:W5:Y:S05]  /*5510*/  LDSM.16.MT88.4 R8, [R216+0x11000] ;  /* 0x01100000d808783b */ /* 0x000f6a0000004200 */
[----:B------:R-:W-:Y:S02]  /*5520*/  MUFU.EX2 R160, R160 ;  /* 0x000000a000a07308 */ /* 0x000fe40000000800 */
[C---:B--2---:R-:W-:Y:S06]  /*5530*/  HMMA.16816.F32.BF16 R112, R4.reuse, R16, R112 ;  /* 0x000000100470723c */ /* 0x044fec0000041870 */
[----:B------:R-:W2:Y:S02]  /*5540*/  MUFU.EX2 R165, R165 ;  /* 0x000000a500a57308 */ /* 0x000ea40000000800 */
[C---:B------:R-:W-:Y:S01]  /*5550*/  HMMA.16816.F32.BF16 R108, R4.reuse, R18, R108 ;  /* 0x00000012046c723c */ /* 0x040fe2000004186c */
[----:B------:R-:W-:Y:S05]  /*5560*/  LDSM.16.MT88.4 R16, [R216+0xd800] ;  /* 0x00d80000d810783b */ /* 0x000fea0000004200 */
        /* <DEDUP_REMOVED lines=60> */
[----:B------:R-:W-:Y:S01]  /*5930*/  HMMA.16816.F32.BF16 R68, R4, R18, R68 ;  /* 0x000000120444723c */ /* 0x000fe20000041844 */
[----:B------:R-:W4:Y:S06]  /*5940*/  LDSM.16.MT88.4 R16, [R219+0x12000] ;  /* 0x01200000db10783b */ /* 0x000f2c0000004200 */
        /* <DEDUP_REMOVED lines=18> */
[C---:B-1----:R-:W-:Y:S08]  /*5a70*/  HMMA.16816.F32.BF16 R104, R4.reuse, R12, R104 ;  /* 0x0000000c0468723c */ /* 0x042ff00000041868 */
        /* <DEDUP_REMOVED lines=32> */
[C---:B-----5:R-:W-:Y:S08]  /*5c80*/  HMMA.16816.F32.BF16 R104, R4.reuse, R8, R104 ;  /* 0x000000080468723c */ /* 0x060ff00000041868 */
        /* <DEDUP_REMOVED lines=109> */
.L_x_2286:
        /* <DEDUP_REMOVED lines=64> */
.L_x_2283:
[C---:B------:R-:W-:Y:S04]  /*6760*/  LEA R228, P0, R6.reuse, R228, 0x1 ;  /* 0x000000e406e47211 */ /* 0x040fe800078008ff */
[----:B------:R-:W-:Y:S02]  /*6770*/  LEA.HI.X R227, R6, R227, R3, 0x1, P0 ;  /* 0x000000e306e37211 */ /* 0x000fe400000f0c03 */
[----:B------:R-:W-:Y:S02]  /*6780*/  IADD3 R40, P0, R228, UR9, RZ ;  /* 0x00000009e4287c10 */ /* 0x000fe4000ff1e0ff */
[----:B------:R-:W-:Y:S02]  /*6790*/  MOV R229, R227 ;  /* 0x000000e300e57202 */ /* 0x000fe40000000f00 */
[----:B------:R-:W-:Y:S02]  /*67a0*/  IADD3.X R41, R227, UR5, RZ, P0, !PT ;  /* 0x00000005e3297c10 */ /* 0x000fe400087fe4ff */
[----:B------:R-:W-:Y:S01]  /*67b0*/  IADD3 R38, P0, R40, UR9, RZ ;  /* 0x0000000928267c10 */ /* 0x000fe2000ff1e0ff */
[----:B------:R-:W-:Y:S01]  /*67c0*/  @!PT LDS RZ, [RZ] ;  /* 0x00000000fffff984 */ /* 0x000fe20000000800 */
[----:B------:R-:W-:Y:S01]  /*67d0*/  @!PT LDS RZ, [RZ] ;  /* 0x00000000fffff984 */ /* 0x000fe20000000800 */
[----:B------:R-:W-:Y:S01]  /*67e0*/  @!PT LDS RZ, [RZ] ;  /* 0x00000000fffff984 */ /* 0x000fe20000000800 */
[----:B------:R1:W-:Y:S03]  /*67f0*/  LDGSTS.E.BYPASS.LTC128B.128 [R233+0xc000], [R228.64] ;  /* 0x0c000000e4e97fae */ /* 0x0003e6000b901d4a */
[----:B------:R-:W-:Y:S02]  /*6800*/  IADD3.X R39, R41, UR5, RZ, P0, !PT ;  /* 0x0000000529277c10 */ /* 0x000fe400087fe4ff */
[----:B------:R-:W-:Y:S03]  /*6810*/  IADD3 R36, P0, R38, UR9, RZ ;  /* 0x0000000926247c10 */ /* 0x000fe6000ff1e0ff */
[----:B------:R1:W-:Y:S01]  /*6820*/  LDGSTS.E.BYPASS.LTC128B.128 [R233+0x10000], [R228.64+0x80] ;  /* 0x10000080e4e97fae */ /* 0x0003e2000b901d4a */
[----:B------:R-:W-:Y:S02]  /*6830*/  IADD3.X R37, R39, UR5, RZ, P0, !PT ;  /* 0x0000000527257c10 */ /* 0x000fe400087fe4ff */
[----:B------:R-:W-:Y:S04]  /*6840*/  IADD3 R34, P0, R36, UR9, RZ ;  /* 0x0000000924227c10 */ /* 0x000fe8000ff1e0ff */
[----:B------:R-:W-:Y:S01]  /*6850*/  IADD3.X R35, R37, UR5, RZ, P0, !PT ;  /* 0x0000000525237c10 */ /* 0x000fe200087fe4ff */
[----:B------:R2:W-:Y:S01]  /*6860*/  LDGSTS.E.BYPASS.LTC128B.128 [R233+0xc800], [R40.64] ;  /* 0x0c80000028e97fae */ /* 0x0005e2000b901d4a */
[----:B------:R-:W-:Y:S04]  /*6870*/  IADD3 R32, P0, R34, UR9, RZ ;  /* 0x0000000922207c10 */ /* 0x000fe8000ff1e0ff */
[----:B------:R-:W-:Y:S02]  /*6880*/  IADD3.X R33, R35, UR5, RZ, P0, !PT ;  /* 0x0000000523217c10 */ /* 0x000fe400087fe4ff */
[----:B------:R-:W-:Y:S01]  /*6890*/  IADD3 R2, P0, R32, UR9, RZ ;  /* 0x0000000920027c10 */ /* 0x000fe2000ff1e0ff */
[----:B------:R2:W-:Y:S03]  /*68a0*/  LDGSTS.E.BYPASS.LTC128B.128 [R233+0x10800], [R40.64+0x80] ;  /* 0x1080008028e97fae */ /* 0x0005e6000b901d4a */
[----:B------:R-:W-:Y:S02]  /*68b0*/  IADD3.X R3, R33, UR5, RZ, P0, !PT ;  /* 0x0000000521037c10 */ /* 0x000fe400087fe4ff */
[----:B------:R-:W-:Y:S03]  /*68c0*/  IADD3 R42, P0, R2, UR9, RZ ;  /* 0x00000009022a7c10 */ /* 0x000fe6000ff1e0ff */
[----:B------:R3:W-:Y:S01]  /*68d0*/  LDGSTS.E.BYPASS.LTC128B.128 [R233+0xd000], [R38.64] ;  /* 0x0d00000026e97fae */ /* 0x0007e2000b901d4a */
[----:B------:R-:W-:Y:S02]  /*68e0*/  IADD3.X R43, R3, UR5, RZ, P0, !PT ;  /* 0x00000005032b7c10 */ /* 0x000fe400087fe4ff */
[----:B------:R-:W-:Y:S05]  /*68f0*/  ISETP.GE.AND P0, PT, R241, 0x1, PT ;  /* 0x00000001f100780c */ /* 0x000fea0003f06270 */
[----:B------:R3:W-:Y:S08]  /*6900*/  LDGSTS.E.BYPASS.LTC128B.128 [R233+0x11000], [R38.64+0x80] ;  /* 0x1100008026e97fae */ /* 0x0007f0000b901d4a */
[----:B------:R3:W-:Y:S08]  /*6910*/  LDGSTS.E.BYPASS.LTC128B.128 [R233+0xd800], [R36.64] ;  /* 0x0d80000024e97fae */ /* 0x0007f0000b901d4a */
        /* <DEDUP_REMOVED lines=9> */
[----:B------:R-:W-:Y:S08]  /*69b0*/  LDSM.16.M88.4 R136, [R226] ;  /* 0x00000000e288783b */ /* 0x000ff00000000200 */
[----:B------:R-:W1:Y:S08]  /*69c0*/  LDSM.16.M88.4 R140, [R225] ;  /* 0x00000000e18c783b */ /* 0x000e700000000200 */
[----:B------:R-:W2:Y:S08]  /*69d0*/  LDSM.16.M88.4 R144, [R225+0x800] ;  /* 0x00080000e190783b */ /* 0x000eb00000000200 */
[----:B------:R-:W2:Y:S08]  /*69e0*/  LDSM.16.M88.4 R148, [R225+0x1000] ;  /* 0x00100000e194783b */ /* 0x000eb00000000200 */
[----:B------:R-:W0:Y:S08]  /*69f0*/  LDGDEPBAR ;  /* 0x00000000000079af */ /* 0x000e300000000000 */
[----:B------:R-:W3:Y:S01]  /*6a00*/  LDSM.16.M88.4 R152, [R225+0x1800] ;  /* 0x00180000e198783b */ /* 0x000ee20000000200 */
[C---:B-1----:R-:W-:Y:S07]  /*6a10*/  HMMA.16816.F32.BF16 R4, R136.reuse, R140, RZ ;  /* 0x0000008c8804723c */ /* 0x042fee00000418ff */
[----:B------:R-:W1:Y:S01]  /*6a20*/  LDSM.16.M88.4 R156, [R225+0x2000] ;  /* 0x00200000e19c783b */ /* 0x000e620000000200 */
[C---:B------:R-:W-:Y:S07]  /*6a30*/  HMMA.16816.F32.BF16 R8, R136.reuse, R142, RZ ;  /* 0x0000008e8808723c */ /* 0x040fee00000418ff */
[----:B------:R-:W1:Y:S01]  /*6a40*/  LDSM.16.M88.4 R160, [R225+0x2800] ;  /* 0x00280000e1a0783b */ /* 0x000e620000000200 */
[C---:B--2---:R-:W-:Y:S07]  /*6a50*/  HMMA.16816.F32.BF16 R12, R136.reuse, R144, RZ ;  /* 0x00000090880c723c */ /* 0x044fee00000418ff */
[----:B------:R-:W2:Y:S01]  /*6a60*/  LDSM.16.M88.4 R164, [R225+0x3000] ;  /* 0x00300000e1a4783b */ /* 0x000ea20000000200 */
[C---:B------:R-:W-:Y:S07]  /*6a70*/  HMMA.16816.F32.BF16 R16, R136.reuse, R146, RZ ;  /* 0x000000928810723c */ /* 0x040fee00000418ff */
[----:B------:R-:W2:Y:S01]  /*6a80*/  LDSM.16.M88.4 R140, [R225+0x3800] ;  /* 0x00380000e18c783b */ /* 0x000ea20000000200 */
[C---:B------:R-:W-:Y:S07]  /*6a90*/  HMMA.16816.F32.BF16 R20, R136.reuse, R148, RZ ;  /* 0x000000948814723c */ /* 0x040fee00000418ff */
[----:B------:R-:W-:Y:S01]  /*6aa0*/  LDSM.16.M88.4 R144, [R224] ;  /* 0x00000000e090783b */ /* 0x000fe20000000200 */
[C---:B------:R-:W-:Y:S07]  /*6ab0*/  HMMA.16816.F32.BF16 R24, R136.reuse, R150, RZ ;  /* 0x000000968818723c */ /* 0x040fee00000418ff */
[----:B------:R-:W2:Y:S01]  /*6ac0*/  LDSM.16.M88.4 R148, [R223] ;  /* 0x00000000df94783b */ /* 0x000ea20000000200 */
[C---:B---3--:R-:W-:Y:S07]  /*6ad0*/  HMMA.16816.F32.BF16 R28, R136.reuse, R152, RZ ;  /* 0x00000098881c723c */ /* 0x048fee00000418ff */
[----:B------:R-:W3:Y:S01]  /*6ae0*/  LDSM.16.M88.4 R168, [R215] ;  /* 0x00000000d7a8783b */ /* 0x000ee20000000200 */
[C---:B----4-:R-:W-:Y:S07]  /*6af0*/  HMMA.16816.F32.BF16 R32, R136.reuse, R154, RZ ;  /* 0x0000009a8820723c */ /* 0x050fee00000418ff */
[----:B------:R-:W4:Y:S01]  /*6b00*/  LDSM.16.M88.4 R172, [R214] ;  /* 0x00000000d6ac783b */ /* 0x000f220000000200 */
[C---:B-1----:R-:W-:Y:S07]  /*6b10*/  HMMA.16816.F32.BF16 R36, R136.reuse, R156, RZ ;  /* 0x0000009c8824723c */ /* 0x042fee00000418ff */
[----:B------:R-:W1:Y:S01]  /*6b20*/  LDSM.16.M88.4 R152, [R213] ;  /* 0x00000000d598783b */ /* 0x000e620000000200 */
[C---:B------:R-:W-:Y:S07]  /*6b30*/  HMMA.16816.F32.BF16 R40, R136.reuse, R158, RZ ;  /* 0x0000009e8828723c */ /* 0x040fee00000418ff */
[----:B------:R-:W1:Y:S01]  /*6b40*/  LDSM.16.M88.4 R156, [R212] ;  /* 0x00000000d49c783b */ /* 0x000e620000000200 */
[C---:B------:R-:W-:Y:S07]  /*6b50*/  HMMA.16816.F32.BF16 R44, R136.reuse, R160, RZ ;  /* 0x000000a0882c723c */ /* 0x040fee00000418ff */
[----:B------:R-:W-:Y:S01]  /*6b60*/  LDSM.16.M88.4 R176, [R210] ;  /* 0x00000000d2b0783b */ /* 0x000fe20000000200 */
[C---:B------:R-:W-:Y:S07]  /*6b70*/  HMMA.16816.F32.BF16 R48, R136.reuse, R162, RZ ;  /* 0x000000a28830723c */ /* 0x040fee00000418ff */
[----:B------:R-:W1:Y:S01]  /*6b80*/  LDSM.16.M88.4 R160, [R211] ;  /* 0x00000000d3a0783b */ /* 0x000e620000000200 */
[C---:B--2---:R-:W-:Y:S07]  /*6b90*/  HMMA.16816.F32.BF16 R52, R136.reuse, R164, RZ ;  /* 0x000000a48834723c */ /* 0x044fee00000418ff */
[----:B------:R-:W2:Y:S01]  /*6ba0*/  LDSM.16.M88.4 R180, [R209] ;  /* 0x00000000d1b4783b */ /* 0x000ea20000000200 */
[C---:B------:R-:W-:Y:S07]  /*6bb0*/  HMMA.16816.F32.BF16 R56, R136.reuse, R166, RZ ;  /* 0x000000a68838723c */ /* 0x040fee00000418ff */
[----:B------:R-:W-:Y:S01]  /*6bc0*/  LDSM.16.M88.4 R184, [R222] ;  /* 0x00000000deb8783b */ /* 0x000fe20000000200 */
[C---:B------:R-:W-:Y:S07]  /*6bd0*/  HMMA.16816.F32.BF16 R60, R136.reuse, R140, RZ ;  /* 0x0000008c883c723c */ /* 0x040fee00000418ff */
[----:B------:R-:W1:Y:S01]  /*6be0*/  LDSM.16.M88.4 R164, [R221] ;  /* 0x00000000dda4783b */ /* 0x000e620000000200 */
[----:B------:R-:W-:Y:S07]  /*6bf0*/  HMMA.16816.F32.BF16 R64, R136, R142, RZ ;  /* 0x0000008e8840723c */ /* 0x000fee00000418ff */
[----:B------:R-:W1:Y:S01]  /*6c00*/  LDSM.16.M88.4 R136, [R221+0x800] ;  /* 0x00080000dd88783b */ /* 0x000e620000000200 */
[C---:B------:R-:W-:Y:S07]  /*6c10*/  HMMA.16816.F32.BF16 R4, R144.reuse, R148, R4 ;  /* 0x000000949004723c */ /* 0x040fee0000041804 */
[----:B------:R-:W1:Y:S01]  /*6c20*/  LDSM.16.M88.4 R140, [R221+0x1000] ;  /* 0x00100000dd8c783b */ /* 0x000e620000000200 */
[C---:B------:R-:W-:Y:S07]  /*6c30*/  HMMA.16816.F32.BF16 R8, R144.reuse, R150, R8 ;  /* 0x000000969008723c */ /* 0x040fee0000041808 */
[----:B------:R-:W2:Y:S01]  /*6c40*/  LDSM.16.M88.4 R148, [R221+0x1800] ;  /* 0x00180000dd94783b */ /* 0x000ea20000000200 */
[C---:B---3--:R-:W-:Y:S07]  /*6c50*/  HMMA.16816.F32.BF16 R12, R144.reuse, R168, R12 ;  /* 0x000000a8900c723c */ /* 0x048fee000004180c */
[----:B------:R-:W-:Y:S01]  /*6c60*/  LDSM.16.M88.4 R188, [R207] ;  /* 0x00000000cfbc783b */ /* 0x000fe20000000200 */
[C---:B------:R-:W-:Y:S07]  /*6c70*/  HMMA.16816.F32.BF16 R16, R144.reuse, R170, R16 ;  /* 0x000000aa9010723c */ /* 0x040fee0000041810 */
[----:B------:R-:W-:Y:S01]  /*6c80*/  LDSM.16.M88.4 R168, [R221+0x2800] ;  /* 0x00280000dda8783b */ /* 0x000fe20000000200 */
[C---:B----4-:R-:W-:Y:S07]  /*6c90*/  HMMA.16816.F32.BF16 R20, R144.reuse, R172, R20 ;  /* 0x000000ac9014723c */ /* 0x050fee0000041814 */
[----:B------:R-:W-:Y:S01]  /*6ca0*/  LDSM.16.M88.4 R192, [R220+0x2000] ;  /* 0x00200000dcc0783b */ /* 0x000fe20000000200 */
[C---:B------:R-:W-:Y:S07]  /*6cb0*/  HMMA.16816.F32.BF16 R24, R144.reuse, R174, R24 ;  /* 0x000000ae9018723c */ /* 0x040fee0000041818 */
[----:B------:R-:W-:Y:S01]  /*6cc0*/  LDSM.16.M88.4 R172, [R208] ;  /* 0x00000000d0ac783b */ /* 0x000fe20000000200 */
[C---:B-1----:R-:W-:Y:S07]  /*6cd0*/  HMMA.16816.F32.BF16 R28, R144.reuse, R152, R28 ;  /* 0x00000098901c723c */ /* 0x042fee000004181c */
[----:B------:R-:W-:Y:S01]  /*6ce0*/  LDSM.16.M88.4 R196, [R208+0x4000] ;  /* 0x00400000d0c4783b */ /* 0x000fe20000000200 */
[C---:B------:R-:W-:Y:S07]  /*6cf0*/  HMMA.16816.F32.BF16 R32, R144.reuse, R154, R32 ;  /* 0x0000009a9020723c */ /* 0x040fee0000041820 */
[----:B------:R-:W1:Y:S01]  /*6d00*/  LDSM.16.M88.4 R152, [R221+0x2000] ;  /* 0x00200000dd98783b */ /* 0x000e620000000200 */
[C---:B------:R-:W-:Y:S08]  /*6d10*/  HMMA.16816.F32.BF16 R36, R144.reuse, R156, R36 ;  /* 0x0000009c9024723c */ /* 0x040ff00000041824 */
[C---:B------:R-:W-:Y:S01]  /*6d20*/  HMMA.16816.F32.BF16 R40, R144.reuse, R158, R40 ;  /* 0x0000009e9028723c */ /* 0x040fe20000041828 */
[----:B------:R-:W-:Y:S07]  /*6d30*/  LDSM.16.M88.4 R156, [R221+0x3800] ;  /* 0x00380000dd9c783b */ /* 0x000fee0000000200 */
[C---:B------:R-:W-:Y:S08]  /*6d40*/  HMMA.16816.F32.BF16 R44, R144.reuse, R160, R44 ;  /* 0x000000a0902c723c */ /* 0x040ff0000004182c */
[C---:B------:R-:W-:Y:S01]  /*6d50*/  HMMA.16816.F32.BF16 R48, R144.reuse, R162, R48 ;  /* 0x000000a29030723c */ /* 0x040fe20000041830 */
[----:B------:R-:W-:Y:S07]  /*6d60*/  LDSM.16.M88.4 R160, [R220] ;  /* 0x00000000dca0783b */ /* 0x000fee0000000200 */
[C---:B------:R-:W-:Y:S08]  /*6d70*/  HMMA.16816.F32.BF16 R52, R144.reuse, R176, R52 ;  /* 0x000000b09034723c */ /* 0x040ff00000041834 */
[C---:B------:R-:W-:Y:S01]  /*6d80*/  HMMA.16816.F32.BF16 R56, R144.reuse, R178, R56 ;  /* 0x000000b29038723c */ /* 0x040fe20000041838 */
[----:B------:R-:W-:Y:S07]  /*6d90*/  LDSM.16.M88.4 R176, [R208+0x800] ;  /* 0x00080000d0b0783b */ /* 0x000fee0000000200 */
[C---:B--2---:R-:W-:Y:S08]  /*6da0*/  HMMA.16816.F32.BF16 R60, R144.reuse, R180, R60 ;  /* 0x000000b4903c723c */ /* 0x044ff0000004183c */
[----:B------:R-:W-:Y:S01]  /*6db0*/  HMMA.16816.F32.BF16 R64, R144, R182, R64 ;  /* 0x000000b69040723c */ /* 0x000fe20000041840 */
[----:B------:R-:W2:Y:S07]  /*6dc0*/  LDSM.16.M88.4 R144, [R221+0x3000] ;  /* 0x00300000dd90783b */ /* 0x000eae0000000200 */
[C---:B------:R-:W-:Y:S01]  /*6dd0*/  HMMA.16816.F32.BF16 R4, R184.reuse, R164, R4 ;  /* 0x000000a4b804723c */ /* 0x040fe20000041804 */
[----:B------:R-:W-:Y:S07]  /*6de0*/  LDSM.16.M88.4 R180, [R225+0x7800] ;  /* 0x00780000e1b4783b */ /* 0x000fee0000000200 */
[C---:B------:R-:W-:Y:S01]  /*6df0*/  HMMA.16816.F32.BF16 R8, R184.reuse, R166, R8 ;  /* 0x000000a6b808723c */ /* 0x040fe20000041808 */
[----:B------:R-:W3:Y:S07]  /*6e00*/  LDSM.16.M88.4 R164, [R208+0x1000] ;  /* 0x00100000d0a4783b */ /* 0x000eee0000000200 */
[C---:B------:R-:W-:Y:S08]  /*6e10*/  HMMA.16816.F32.BF16 R12, R184.reuse, R136, R12 ;  /* 0x00000088b80c723c */ /* 0x040ff0000004180c */
[C---:B------:R-:W-:Y:S01]  /*6e20*/  HMMA.16816.F32.BF16 R16, R184.reuse, R138, R16 ;  /* 0x0000008ab810723c */ /* 0x040fe20000041810 */
[----:B------:R-:W4:Y:S07]  /*6e30*/  LDSM.16.M88.4 R136, [R208+0x1800] ;  /* 0x00180000d088783b */ /* 0x000f2e0000000200 */
[C---:B------:R-:W-:Y:S08]  /*6e40*/  HMMA.16816.F32.BF16 R20, R184.reuse, R140, R20 ;  /* 0x0000008cb814723c */ /* 0x040ff00000041814 */
        /* <DEDUP_REMOVED lines=27> */
[C---:B----4-:R-:W-:Y:S08]  /*7000*/  HMMA.16816.F32.BF16 R28, R160.reuse, R136, R28 ;  /* 0x00000088a01c723c */ /* 0x050ff0000004181c */
[C---:B------:R-:W-:Y:S01]  /*7010*/  HMMA.16816.F32.BF16 R32, R160.reuse, R138, R32 ;  /* 0x0000008aa020723c */ /* 0x040fe20000041820 */
[----:B------:R-:W4:Y:S07]  /*7020*/  LDSM.16.M88.4 R136, [R225+0x6000] ;  /* 0x00600000e188783b */ /* 0x000f2e0000000200 */
[C---:B------:R-:W-:Y:S08]  /*7030*/  HMMA.16816.F32.BF16 R36, R160.reuse, R140, R36 ;  /* 0x0000008ca024723c */ /* 0x040ff00000041824 */
[C---:B------:R-:W-:Y:S01]  /*7040*/  HMMA.16816.F32.BF16 R40, R160.reuse, R142, R40 ;  /* 0x0000008ea028723c */ /* 0x040fe20000041828 */
[----:B------:R-:W3:Y:S07]  /*7050*/  LDSM.16.M88.4 R140, [R225+0x6800] ;  /* 0x00680000e18c783b */ /* 0x000eee0000000200 */
        /* <DEDUP_REMOVED lines=10> */
[----:B------:R-:W1:Y:S07]  /*7100*/  LDSM.16.M88.4 R160, [R204] ;  /* 0x00000000cca0783b */ /* 0x000e6e0000000200 */
        /* <DEDUP_REMOVED lines=8> */
[C---:B---3--:R-:W-:Y:S08]  /*7190*/  HMMA.16816.F32.BF16 R28, R156.reuse, R164, R28 ;  /* 0x000000a49c1c723c */ /* 0x048ff0000004181c */
[C---:B------:R-:W-:Y:S01]  /*71a0*/  HMMA.16816.F32.BF16 R32, R156.reuse, R166, R32 ;  /* 0x000000a69c20723c */ /* 0x040fe20000041820 */
[----:B------:R-:W-:Y:S07]  /*71b0*/  LDSM.16.M88.4 R164, [R221+0x4000] ;  /* 0x00400000dda4783b */ /* 0x000fee0000000200 */
[C---:B----4-:R-:W-:Y:S08]  /*71c0*/  HMMA.16816.F32.BF16 R36, R156.reuse, R136, R36 ;  /* 0x000000889c24723c */ /* 0x050ff00000041824 */
[C---:B------:R-:W-:Y:S01]  /*71d0*/  HMMA.16816.F32.BF16 R40, R156.reuse, R138, R40 ;  /* 0x0000008a9c28723c */ /* 0x040fe20000041828 */
[----:B------:R-:W3:Y:S07]  /*71e0*/  LDSM.16.M88.4 R136, [R203] ;  /* 0x00000000cb88783b */ /* 0x000eee0000000200 */
[C---:B------:R-:W-:Y:S08]  /*71f0*/  HMMA.16816.F32.BF16 R44, R156.reuse, R140, R44 ;  /* 0x0000008c9c2c723c */ /* 0x040ff0000004182c */
[C---:B------:R-:W-:Y:S01]  /*7200*/  HMMA.16816.F32.BF16 R48, R156.reuse, R142, R48 ;  /* 0x0000008e9c30723c */ /* 0x040fe20000041830 */
[----:B------:R-:W4:Y:S07]  /*7210*/  LDSM.16.M88.4 R140, [R202] ;  /* 0x00000000ca8c783b */ /* 0x000f2e0000000200 */
[C---:B------:R-:W-:Y:S08]  /*7220*/  HMMA.16816.F32.BF16 R52, R156.reuse, R148, R52 ;  /* 0x000000949c34723c */ /* 0x040ff00000041834 */
[C---:B------:R-:W-:Y:S01]  /*7230*/  HMMA.16816.F32.BF16 R56, R156.reuse, R150, R56 ;  /* 0x000000969c38723c */ /* 0x040fe20000041838 */
[----:B------:R-:W2:Y:S07]  /*7240*/  LDSM.16.M88.4 R148, [R201] ;  /* 0x00000000c994783b */ /* 0x000eae0000000200 */
[C---:B------:R-:W-:Y:S08]  /*7250*/  HMMA.16816.F32.BF16 R60, R156.reuse, R180, R60 ;  /* 0x000000b49c3c723c */ /* 0x040ff0000004183c */
[----:B------:R-:W-:Y:S01]  /*7260*/  HMMA.16816.F32.BF16 R64, R156, R182, R64 ;  /* 0x000000b69c40723c */ /* 0x000fe20000041840 */
[----:B------:R-:W-:Y:S07]  /*7270*/  LDSM.16.M88.4 R156, [R222+0x2000] ;  /* 0x00200000de9c783b */ /* 0x000fee0000000200 */
[C---:B------:R-:W-:Y:S01]  /*7280*/  HMMA.16816.F32.BF16 R4, R184.reuse, R188, R4 ;  /* 0x000000bcb804723c */ /* 0x040fe20000041804 */
[----:B------:R-:W-:Y:S07]  /*7290*/  LDSM.16.M88.4 R180, [R221+0x6800] ;  /* 0x00680000ddb4783b */ /* 0x000fee0000000200 */
        /* <DEDUP_REMOVED lines=18> */
[C---:B------:R-:W-:Y:S08]  /*73c0*/  HMMA.16816.F32.BF16 R56, R184.reuse, R150, R56 ;  /* 0x00000096b838723c */ /* 0x040ff00000041838 */
[C---:B-1----:R-:W-:Y:S08]  /*73d0*/  HMMA.16816.F32.BF16 R60, R184.reuse, R152, R60 ;  /* 0x00000098b83c723c */ /* 0x042ff0000004183c */
[----:B------:R-:W-:Y:S08]  /*73e0*/  HMMA.16816.F32.BF16 R64, R184, R154, R64 ;  /* 0x0000009ab840723c */ /* 0x000ff00000041840 */
[C---:B------:R-:W-:Y:S08]  /*73f0*/  HMMA.16816.F32.BF16 R4, R156.reuse, R164, R4 ;  /* 0x000000a49c04723c */ /* 0x040ff00000041804 */
[C---:B------:R-:W-:Y:S08]  /*7400*/  HMMA.16816.F32.BF16 R8, R156.reuse, R166, R8 ;  /* 0x000000a69c08723c */ /* 0x040ff00000041808 */
[C---:B--2---:R-:W-:Y:S08]  /*7410*/  HMMA.16816.F32.BF16 R12, R156.reuse, R144, R12 ;  /* 0x000000909c0c723c */ /* 0x044ff0000004180c */
        /* <DEDUP_REMOVED lines=16> */
[C---:B------:R-:W-:Y:S01]  /*7520*/  HMMA.16816.F32.BF16 R16, R192.reuse, R138, R16 ;  /* 0x0000008ac010723c */ /* 0x040fe20000041810 */
[----:B------:R-:W1:Y:S03]  /*7530*/  LDSM.16.M88.4 R136, [R208+0x5800] ;  /* 0x00580000d088783b */ /* 0x000e660000000200 */
[----:B-----5:R-:W-:Y:S02]  /*7540*/  FMUL.FTZ R3, R5, c[0x0][0x2ec] ;  /* 0x0000bb0005037a20 */ /* 0x020fe40000410000 */
        /* <DEDUP_REMOVED lines=111> */
[----:B------:R2:W1:Y:S10]  /*7c40*/  MUFU.TANH R158, R176 ;  /* 0x000000b0009e7308 */ /* 0x0004740000002400 */
[----:B------:R2:W1:Y:S10]  /*7c50*/  MUFU.TANH R170, R134 ;  /* 0x0000008600aa7308 */ /* 0x0004740000002400 */
        /* <DEDUP_REMOVED lines=33> */
[----:B---34-:R-:W-:Y:S02]  /*7e70*/  ULDC UR6, c[0x0][0x198] ;  /* 0x0000660000067ab9 */ /* 0x018fe40000000800 */
[----:B------:R-:W-:Y:S04]  /*7e80*/  ULEA UR6, -UR6, URZ, 0x7 ;  /* 0x0000003f06067291 */ /* 0x000fe8000f8e393f */
[----:B------:R-:W-:Y:S02]  /*7e90*/  USHF.R.S32.HI UR4, URZ, 0x1f, UR6 ;  /* 0x0000001f3f047899 */ /* 0x000fe40008011406 */
[----:B------:R-:W-:Y:S04]  /*7ea0*/  MOV R6, UR6 ;  /* 0x0000000600067c02 */ /* 0x000fe80008000f00 */
[----:B--2---:R-:W-:Y:S01]  /*7eb0*/  MOV R3, UR4 ;  /* 0x0000000400037c02 */ /* 0x004fe20008000f00 */
[----:B------:R-:W-:-:S05]  /*7ec0*/  @P6 BRA `(.L_x_2285) ;  /* 0x000003b000006947 */ /* 0x000fca0003800000 */
[----:B-1----:R-:W-:Y:S04]  /*7ed0*/  IABS R2, c[0x0][0x2d0] ;  /* 0x0000b40000027a13 */ /* 0x002fe80000000000 */
        /* <DEDUP_REMOVED lines=12> */
[----:B------:R-:W-:Y:S02]  /*7fa0*/  IMAD.MOV.U32 R3, RZ, RZ, c[0x0][0x2d0] ;  /* 0x0000b400ff037624 */ /* 0x000fe400078e00ff */
        /* <DEDUP_REMOVED lines=32> */
[----:B------:R-:W2:Y:S02]  /*81b0*/  LDG.E R4, [R16.64] ;  /* 0x0000000a10047981 */ /* 0x000ea4000c1e1900 */
[C---:B------:R-:W-:Y:S01]  /*81c0*/  IMAD.WIDE.U32 R6, R3.reuse, c[0x0][0x198], RZ ;  /* 0x0000660003067a25 */ /* 0x040fe200078e00ff */
[----:B------:R-:W-:Y:S01]  /*81d0*/  SHF.R.S32.HI R2, RZ, 0x1f, R3 ;  /* 0x0000001fff027819 */ /* 0x000fe20000011403 */
[----:B------:R-:W2:Y:S04]  /*81e0*/  LDG.E R5, [R14.64] ;  /* 0x0000000a0e057981 */ /* 0x000ea8000c1e1900 */
        /* <DEDUP_REMOVED lines=9> */
.L_x_2285:
        /* <DEDUP_REMOVED lines=22> */
[----:B-1----:R-:W-:Y:S01]  /*83e0*/  IADD3 R2, P0, R4, UR12, RZ ;  /* 0x0000000c04027c10 */ /* 0x002fe2000ff1e0ff */
        /* <DEDUP_REMOVED lines=13> */
.L_x_2284:
[----:B--234-:R-:W-:Y:S01]  /*84c0*/  FMNMX.FTZ R3, R172, R135, !PT ;  /* 0x00000087ac037209 */ /* 0x01cfe20007810000 */
[----:B------:R-:W-:Y:S01]  /*84d0*/  LDSM.16.MT88.4 R20, [R218+0xc000] ;  /* 0x00c00000da14783b */ /* 0x000fe20000004200 */
[----:B------:R-:W-:Y:S02]  /*84e0*/  FMNMX.FTZ R5, R164, R0, !PT ;  /* 0x00000000a4057209 */ /* 0x000fe40007810000 */
[----:B------:R-:W-:Y:S02]  /*84f0*/  FMNMX.FTZ R3, R168, R3, !PT ;  /* 0x00000003a8037209 */ /* 0x000fe40007810000 */
[----:B------:R-:W-:Y:S02]  /*8500*/  FMNMX.FTZ R5, R160, R5, !PT ;  /* 0x00000005a0057209 */ /* 0x000fe40007810000 */
[----:B------:R-:W-:Y:S01]  /*8510*/  FMNMX.FTZ R3, R8, R3, !PT ;  /* 0x0000000308037209 */ /* 0x000fe20007810000 */
[----:B------:R-:W-:Y:S01]  /*8520*/  LDSM.16.MT88.4 R28, [R217+0xc000] ;  /* 0x00c00000d91c783b */ /* 0x000fe20000004200 */
[----:B-1----:R-:W-:Y:S02]  /*8530*/  FMNMX.FTZ R2, R10, R5, !PT ;  /* 0x000000050a027209 */ /* 0x002fe40007810000 */
        /* <DEDUP_REMOVED lines=85> */
[----:B------:R-:W-:Y:S01]  /*8a90*/  ISETP.GT.AND P0, PT, R241, RZ, PT ;  /* 0x000000fff100720c */ /* 0x000fe20003f04270 */
        /* <DEDUP_REMOVED lines=8> */
[----:B------:R-:W-:Y:S02]  /*8b20*/  FFMA.FTZ R146, R146, c[0x0][0x23c], -R145 ;  /* 0x00008f0092927a23 */ /* 0x000fe40000010891 */
        /* <DEDUP_REMOVED lines=49> */
[----:B------:R-:W-:Y:S01]  /*8e40*/  FMUL.FTZ R66, R0, R70 ;  /* 0x0000004600427220 */ /* 0x000fe20000410000 */
[----:B-1----:R-:W-:Y:S01]  /*8e50*/  F2FP.BF16.PACK_AB R130, R140, R141 ;  /* 0x0000008d8c82723e */ /* 0x002fe200000010ff */
[C---:B------:R-:W-:Y:S02]  /*8e60*/  FMUL.FTZ R67, R0.reuse, R71 ;  /* 0x0000004700437220 */ /* 0x040fe40000410000 */
[----:B------:R-:W-:Y:S01]  /*8e70*/  LDSM.16.MT88.4 R100, [R216+0xf800] ;  /* 0x00f80000d864783b */ /* 0x000fe20000004200 */
[----:B------:R-:W-:Y:S02]  /*8e80*/  FFMA.FTZ R139, R0, R243, R139 ;  /* 0x000000f3008b7223 */ /* 0x000fe4000001008b */
        /* <DEDUP_REMOVED lines=39> */
[----:B------:R-:W1:Y:S01]  /*9100*/  MUFU.EX2 R113, R113 ;  /* 0x0000007100717308 */ /* 0x000e620000000800 */
        /* <DEDUP_REMOVED lines=12> */
[----:B------:R-:W-:Y:S01]  /*91d0*/  FMUL.FTZ R31, R0, R107 ;  /* 0x0000006b001f7220 */ /* 0x000fe20000410000 */
[----:B-1----:R-:W-:Y:S01]  /*91e0*/  F2FP.BF16.PACK_AB R70, R146, R113 ;  /* 0x000000719246723e */ /* 0x002fe200000010ff */
        /* <DEDUP_REMOVED lines=14> */
[----:B------:R-:W-:Y:S01]  /*92d0*/  MUFU.EX2 R106, R106 ;  /* 0x0000006a006a7308 */ /* 0x000fe20000000800 */
[----:B------:R-:W-:Y:S01]  /*92e0*/  LDSM.16.MT88.4 R96, [R216+0x13000] ;  /* 0x01300000d860783b */ /* 0x000fe20000004200 */
[--C-:B------:R-:W-:Y:S02]  /*92f0*/  FFMA.FTZ R153, R174, c[0x0][0x23c], -R145.reuse ;  /* 0x00008f00ae997a23 */ /* 0x100fe40000010891 */
[--C-:B------:R-:W-:Y:S02]  /*9300*/  FFMA.FTZ R156, R157, c[0x0][0x23c], -R144.reuse ;  /* 0x00008f009d9c7a23 */ /* 0x100fe40000010890 */
[C---:B------:R-:W-:Y:S03]  /*9310*/  HMMA.16816.F32.BF16 R36, R128.reuse, R44, R36 ;  /* 0x0000002c8024723c */ /* 0x040fe60000041824 */
[--C-:B------:R-:W-:Y:S01]  /*9320*/  FFMA.FTZ R157, R170, c[0x0][0x23c], -R145.reuse ;  /* 0x00008f00aa9d7a23 */ /* 0x100fe20000010891 */
[----:B------:R-:W4:Y:S01]  /*9330*/  MUFU.EX2 R107, R107 ;  /* 0x0000006b006b7308 */ /* 0x000f220000000800 */
        /* <DEDUP_REMOVED lines=9> */
[--C-:B------:R-:W-:Y:S02]  /*93d0*/  FFMA.FTZ R170, R246, c[0x0][0x23c], -R145.reuse ;  /* 0x00008f00f6aa7a23 */ /* 0x100fe40000010891 */
[--C-:B------:R-:W-:Y:S02]  /*93e0*/  FFMA.FTZ R173, R244, c[0x0][0x23c], -R145.reuse ;  /* 0x00008f00f4ad7a23 */ /* 0x100fe40000010891 */
[C---:B------:R-:W-:Y:S01]  /*93f0*/  HMMA.16816.F32.BF16 R44, R128.reuse, R52, R44 ;  /* 0x00000034802c723c */ /* 0x040fe2000004182c */
[----:B------:R-:W5:Y:S02]  /*9400*/  MUFU.EX2 R149, R149 ;  /* 0x0000009500957308 */ /* 0x000f640000000800 */
[--C-:B------:R-:W-:Y:S01]  /*9410*/  FFMA.FTZ R174, R242, c[0x0][0x23c], -R145.reuse ;  /* 0x00008f00f2ae7a23 */ /* 0x100fe20000010891 */
[----:B----4-:R-:W-:Y:S01]  /*9420*/  F2FP.BF16.PACK_AB R69, R107, R106 ;  /* 0x0000006a6b45723e */ /* 0x010fe200000010ff */
[--C-:B------:R-:W-:Y:S02]  /*9430*/  FFMA.FTZ R191, R191, c[0x0][0x23c], -R144.reuse ;  /* 0x00008f00bfbf7a23 */ /* 0x100fe40000010890 */
[C---:B------:R-:W-:Y:S01]  /*9440*/  FMUL.FTZ R52, R2.reuse, R80 ;  /* 0x0000005002347220 */ /* 0x040fe20000410000 */
[C---:B------:R-:W-:Y:S03]  /*9450*/  HMMA.16816.F32.BF16 R48, R128.reuse, R54, R48 ;  /* 0x000000368030723c */ /* 0x040fe60000041830 */
[----:B------:R-:W4:Y:S01]  /*9460*/  MUFU.EX2 R151, R151 ;  /* 0x0000009700977308 */ /* 0x000f220000000800 */
        /* <DEDUP_REMOVED lines=9> */
[--C-:B------:R-:W-:Y:S02]  /*9500*/  FFMA.FTZ R189, R190, c[0x0][0x23c], -R145.reuse ;  /* 0x00008f00bebd7a23 */ /* 0x100fe40000010891 */
[--C-:B------:R-:W-:Y:S02]  /*9510*/  FFMA.FTZ R187, R187, c[0x0][0x23c], -R144.reuse ;  /* 0x00008f00bbbb7a23 */ /* 0x100fe40000010890 */
[C---:B------:R-:W-:Y:S01]  /*9520*/  FMUL.FTZ R60, R2.reuse, R72 ;  /* 0x00000048023c7220 */ /* 0x040fe20000410000 */
[C---:B------:R-:W-:Y:S01]  /*9530*/  HMMA.16816.F32.BF16 R56, R128.reuse, R62, R56 ;  /* 0x0000003e8038723c */ /* 0x040fe20000041838 */
[----:B------:R-:W1:Y:S03]  /*9540*/  MUFU.EX2 R156, R156 ;  /* 0x0000009c009c7308 */ /* 0x000e660000000800 */
[----:B------:R-:W-:Y:S02]  /*9550*/  FMUL.FTZ R61, R2, R73 ;  /* 0x00000049023d7220 */ /* 0x000fe40000410000 */
[--C-:B------:R-:W-:Y:S02]  /*9560*/  FFMA.FTZ R190, R185, c[0x0][0x23c], -R144.reuse ;  /* 0x00008f00b9be7a23 */ /* 0x100fe40000010890 */
[C---:B------:R-:W-:Y:S03]  /*9570*/  FMUL.FTZ R62, R0.reuse, R74 ;  /* 0x0000004a003e7220 */ /* 0x040fe60000410000 */
[----:B------:R-:W1:Y:S01]  /*9580*/  MUFU.EX2 R157, R157 ;  /* 0x0000009d009d7308 */ /* 0x000e620000000800 */
[----:B------:R-:W-:Y:S02]  /*9590*/  FMUL.FTZ R63, R0, R75 ;  /* 0x0000004b003f7220 */ /* 0x000fe40000410000 */
[----:B------:R-:W1:Y:S01]  /*95a0*/  LDSM.16.MT88.4 R72, [R218+0xc800] ;  /* 0x00c80000da48783b */ /* 0x000e620000004200 */
[--C-:B------:R-:W-:Y:S02]  /*95b0*/  FFMA.FTZ R185, R186, c[0x0][0x23c], -R145.reuse ;  /* 0x00008f00bab97a23 */ /* 0x100fe40000010891 */
[--C-:B------:R-:W-:Y:S02]  /*95c0*/  FFMA.FTZ R184, R184, c[0x0][0x23c], -R145.reuse ;  /* 0x00008f00b8b87a23 */ /* 0x100fe40000010891 */
[C---:B--2---:R-:W-:Y:S02]  /*95d0*/  HMMA.16816.F32.BF16 R60, R128.reuse, R84, R60 ;  /* 0x00000054803c723c */ /* 0x044fe4000004183c */
[----:B------:R-:W-:Y:S01]  /*95e0*/  MUFU.EX2 R161, R161 ;  /* 0x000000a100a17308 */ /* 0x000fe20000000800 */
[--C-:B------:R-:W-:Y:S02]  /*95f0*/  FFMA.FTZ R183, R183, c[0x0][0x23c], -R144.reuse ;  /* 0x00008f00b7b77a23 */ /* 0x100fe40000010890 */
[--C-:B------:R-:W-:Y:S02]  /*9600*/  FFMA.FTZ R186, R181, c[0x0][0x23c], -R144.reuse ;  /* 0x00008f00b5ba7a23 */ /* 0x100fe40000010890 */
[--C-:B------:R-:W-:Y:S01]  /*9610*/  FFMA.FTZ R180, R180, c[0x0][0x23c], -R145.reuse ;  /* 0x00008f00b4b47a23 */ /* 0x100fe20000010891 */
[----:B------:R-:W-:Y:S01]  /*9620*/  HMMA.16816.F32.BF16 R64, R128, R86, R64 ;  /* 0x000000568040723c */ /* 0x000fe20000041840 */
[----:B------:R-:W2:Y:S03]  /*9630*/  LDSM.16.MT88.4 R84, [R216+0xc800] ;  /* 0x00c80000d854783b */ /* 0x000ea60000004200 */
[----:B------:R-:W2:Y:S01]  /*9640*/  MUFU.EX2 R162, R162 ;  /* 0x000000a200a27308 */ /* 0x000ea20000000800 */
[--C-:B------:R-:W-:Y:S02]  /*9650*/  FFMA.FTZ R181, R182, c[0x0][0x23c], -R145.reuse ;  /* 0x00008f00b6b57a23 */ /* 0x100fe40000010891 */
[--C-:B------:R-:W-:Y:S01]  /*9660*/  FFMA.FTZ R179, R179, c[0x0][0x23c], -R144.reuse ;  /* 0x00008f00b3b37a23 */ /* 0x100fe20000010890 */
[C---:B---3--:R-:W-:Y:S05]  /*9670*/  HMMA.16816.F32.BF16 R4, R68.reuse, R76, R4 ;  /* 0x0000004c4404723c */ /* 0x048fea0000041804 */
[--C-:B------:R-:W-:Y:S01]  /*9680*/  FFMA.FTZ R182, R177, c[0x0][0x23c], -R144.reuse ;  /* 0x00008f00b1b67a23 */ /* 0x100fe20000010890 */
[----:B------:R-:W-:Y:S01]  /*9690*/  MUFU.EX2 R163, R163 ;  /* 0x000000a300a37308 */ /* 0x000fe20000000800 */
[--C-:B------:R-:W-:Y:S01]  /*96a0*/  FFMA.FTZ R177, R178, c[0x0][0x23c], -R145.reuse ;  /* 0x00008f00b2b17a23 */ /* 0x100fe20000010891 */
[C---:B------:R-:W-:Y:S01]  /*96b0*/  HMMA.16816.F32.BF16 R8, R68.reuse, R78, R8 ;  /* 0x0000004e4408723c */ /* 0x040fe20000041808 */
[----:B------:R-:W3:Y:S03]  /*96c0*/  LDSM.16.MT88.4 R76, [R219+0x10800] ;  /* 0x01080000db4c783b */ /* 0x000ee60000004200 */
[--C-:B------:R-:W-:Y:S02]  /*96d0*/  FFMA.FTZ R134, R134, c[0x0][0x23c], -R144.reuse ;  /* 0x00008f0086867a23 */ /* 0x100fe40000010890 */
[----:B------:R-:W-:Y:S02]  /*96e0*/  FFMA.FTZ R145, R176, c[0x0][0x23c], -R145 ;  /* 0x00008f00b0917a23 */ /* 0x000fe40000010891 */
[----:B------:R-:W2:Y:S01]  /*96f0*/  MUFU.EX2 R164, R164 ;  /* 0x000000a400a47308 */ /* 0x000ea20000000800 */
[----:B------:R-:W-:Y:S01]  /*9700*/  FFMA.FTZ R144, R133, c[0x0][0x23c], -R144 ;  /* 0x00008f0085907a23 */ /* 0x000fe20000010890 */
[C---:B-1----:R-:W-:Y:S03]  /*9710*/  HMMA.16816.F32.BF16 R12, R68.reuse, R72, R12 ;  /* 0x00000048440c723c */ /* 0x042fe6000004180c */
[----:B------:R-:W-:Y:S02]  /*9720*/  FADD.FTZ R138, R138, R139 ;  /* 0x0000008b8a8a7221 */ /* 0x000fe40000010000 */
[----:B------:R-:W-:Y:S03]  /*9730*/  FFMA.FTZ R143, R2, R245, R143 ;  /* 0x000000f5028f7223 */ /* 0x000fe6000001008f */
[----:B------:R-:W-:Y:S01]  /*9740*/  MUFU.EX2 R166, R166 ;  /* 0x000000a600a67308 */ /* 0x000fe20000000800 */
[C---:B------:R-:W-:Y:S01]  /*9750*/  HMMA.16816.F32.BF16 R16, R68.reuse, R74, R16 ;  /* 0x0000004a4410723c */ /* 0x040fe20000041810 */
[----:B------:R-:W1:Y:S02]  /*9760*/  LDSM.16.MT88.4 R72, [R218+0x10800] ;  /* 0x01080000da48783b */ /* 0x000e640000004200 */
[----:B------:R-:W-:Y:S05]  /*9770*/  FADD.FTZ R142, R142, R143 ;  /* 0x0000008f8e8e7221 */ /* 0x000fea0000010000 */
[C---:B------:R-:W-:Y:S01]  /*9780*/  HMMA.16816.F32.BF16 R20, R68.reuse, R80, R20 ;  /* 0x000000504414723c */ /* 0x040fe20000041814 */
[----:B------:R-:W1:Y:S03]  /*9790*/  MUFU.EX2 R165, R165 ;  /* 0x000000a500a57308 */ /* 0x000e660000000800 */
[----:B------:R-:W-:Y:S04]  /*97a0*/  FADD.FTZ R141, R141, R142 ;  /* 0x0000008e8d8d7221 */ /* 0x000fe80000010000 */
[C---:B------:R-:W-:Y:S01]  /*97b0*/  HMMA.16816.F32.BF16 R24, R68.reuse, R82, R24 ;  /* 0x000000524418723c */ /* 0x040fe20000041818 */
[----:B------:R-:W4:Y:S02]  /*97c0*/  LDSM.16.MT88.4 R80, [R217+0x10800] ;  /* 0x01080000d950783b */ /* 0x000f240000004200 */
[----:B------:R-:W-:Y:S01]  /*97d0*/  MUFU.EX2 R167, R167 ;  /* 0x000000a700a77308 */ /* 0x000fe20000000800 */
[----:B------:R-:W-:Y:S04]  /*97e0*/  FADD.FTZ R141, R140, R141 ;  /* 0x0000008d8c8d7221 */ /* 0x000fe80000010000 */
[C---:B--2---:R-:W-:Y:S04]  /*97f0*/  HMMA.16816.F32.BF16 R28, R68.reuse, R84, R28 ;  /* 0x00000054441c723c */ /* 0x044fe8000004181c */
[----:B------:R-:W-:Y:S01]  /*9800*/  FADD.FTZ R104, R104, R141 ;  /* 0x0000008d68687221 */ /* 0x000fe20000010000 */
[----:B------:R-:W2:Y:S03]  /*9810*/  MUFU.EX2 R168, R168 ;  /* 0x000000a800a87308 */ /* 0x000ea60000000800 */
[C---:B------:R-:W-:Y:S01]  /*9820*/  HMMA.16816.F32.BF16 R32, R68.reuse, R86, R32 ;  /* 0x000000564420723c */ /* 0x040fe20000041820 */
[----:B------:R-:W2:Y:S03]  /*9830*/  LDSM.16.MT88.4 R84, [R219+0xd000] ;  /* 0x00d00000db54783b */ /* 0x000ea60000004200 */
[----:B------:R-:W-:Y:S03]  /*9840*/  FADD.FTZ R104, R105, R104 ;  /* 0x0000006869687221 */ /* 0x000fe60000010000 */
[----:B------:R-:W-:Y:S01]  /*9850*/  MUFU.EX2 R169, R169 ;  /* 0x000000a900a97308 */ /* 0x000fe20000000800 */
[C---:B---3--:R-:W-:Y:S08]  /*9860*/  HMMA.16816.F32.BF16 R36, R68.reuse, R76, R36 ;  /* 0x0000004c4424723c */ /* 0x048ff00000041824 */
[C---:B------:R-:W-:Y:S01]  /*9870*/  HMMA.16816.F32.BF16 R40, R68.reuse, R78, R40 ;  /* 0x0000004e4428723c */ /* 0x040fe20000041828 */
[----:B------:R-:W3:Y:S01]  /*9880*/  LDSM.16.MT88.4 R76, [R218+0xd000] ;  /* 0x00d00000da4c783b */ /* 0x000ee20000004200 */
[----:B------:R-:W2:Y:S06]  /*9890*/  MUFU.EX2 R170, R170 ;  /* 0x000000aa00aa7308 */ /* 0x000eac0000000800 */
        /* <DEDUP_REMOVED lines=14> */
[----:B-----5:R-:W-:Y:S02]  /*9980*/  F2FP.BF16.PACK_AB R68, R150, R149 ;  /* 0x000000959644723e */ /* 0x020fe400000010ff */
[----:B------:R-:W-:Y:S03]  /*9990*/  F2FP.BF16.PACK_AB R69, R152, R151 ;  /* 0x000000979845723e */ /* 0x000fe600000010ff */
[----:B------:R-:W-:Y:S02]  /*99a0*/  F2FP.BF16.PACK_AB R70, R154, R153 ;  /* 0x000000999a46723e */ /* 0x000fe400000010ff */
[----:B------:R-:W-:Y:S02]  /*99b0*/  F2FP.BF16.PACK_AB R71, R156, R155 ;  /* 0x0000009b9c47723e */ /* 0x000fe400000010ff */
[----:B------:R-:W5:Y:S05]  /*99c0*/  MUFU.EX2 R192, R192 ;  /* 0x000000c000c07308 */ /* 0x000f6a0000000800 */
[C---:B--2---:R-:W-:Y:S05]  /*99d0*/  HMMA.16816.F32.BF16 R4, R68.reuse, R84, R4 ;  /* 0x000000544404723c */ /* 0x044fea0000041804 */
[----:B------:R-:W-:Y:S03]  /*99e0*/  MUFU.EX2 R193, R193 ;  /* 0x000000c100c17308 */ /* 0x000fe60000000800 */
        /* <DEDUP_REMOVED lines=35> */
[----:B------:R-:W-:Y:S03]  /*9c20*/  F2FP.BF16.PACK_AB R69, R160, R159 ;  /* 0x0000009fa045723e */ /* 0x000fe600000010ff */
[----:B------:R-:W-:Y:S01]  /*9c30*/  F2FP.BF16.PACK_AB R70, R162, R161 ;  /* 0x000000a1a246723e */ /* 0x000fe200000010ff */
[----:B------:R-:W-:Y:S01]  /*9c40*/  MUFU.EX2 R180, R180 ;  /* 0x000000b400b47308 */ /* 0x000fe20000000800 */
[----:B------:R-:W-:Y:S07]  /*9c50*/  F2FP.BF16.PACK_AB R71, R164, R163 ;  /* 0x000000a3a447723e */ /* 0x000fee00000010ff */
[C---:B-1----:R-:W-:Y:S02]  /*9c60*/  HMMA.16816.F32.BF16 R4, R68.reuse, R72, R4 ;  /* 0x000000484404723c */ /* 0x042fe40000041804 */
[----:B------:R-:W1:Y:S06]  /*9c70*/  MUFU.EX2 R181, R181 ;  /* 0x000000b500b57308 */ /* 0x000e6c0000000800 */
        /* <DEDUP_REMOVED lines=30> */
[----:B------:R-:W-:Y:S03]  /*9e60*/  F2FP.BF16.PACK_AB R69, R168, R167 ;  /* 0x000000a7a845723e */ /* 0x000fe600000010ff */
[----:B------:R-:W-:Y:S02]  /*9e70*/  F2FP.BF16.PACK_AB R70, R170, R169 ;  /* 0x000000a9aa46723e */ /* 0x000fe400000010ff */
[----:B------:R-:W-:Y:S07]  /*9e80*/  F2FP.BF16.PACK_AB R71, R172, R171 ;  /* 0x000000abac47723e */ /* 0x000fee00000010ff */
        /* <DEDUP_REMOVED lines=26> */
[----:B------:R-:W-:Y:S02]  /*a030*/  F2FP.BF16.PACK_AB R70, R194, R193 ;  /* 0x000000c1c246723e */ /* 0x000fe400000010ff */
[----:B------:R-:W-:Y:S07]  /*a040*/  F2FP.BF16.PACK_AB R71, R196, R191 ;  /* 0x000000bfc447723e */ /* 0x000fee00000010ff */
[C---:B--2---:R-:W-:Y:S08]  /*a050*/  HMMA.16816.F32.BF16 R4, R68.reuse, R76, R4 ;  /* 0x0000004c4404723c */ /* 0x044ff00000041804 */
        /* <DEDUP_REMOVED lines=25> */
[----:B------:R-:W-:Y:S02]  /*a1f0*/  F2FP.BF16.PACK_AB R70, R184, R185 ;  /* 0x000000b9b846723e */ /* 0x000fe400000010ff */
[----:B------:R-:W-:Y:S07]  /*a200*/  F2FP.BF16.PACK_AB R71, R186, R183 ;  /* 0x000000b7ba47723e */ /* 0x000fee00000010ff */
[C---:B--2---:R-:W-:Y:S08]  /*a210*/  HMMA.16816.F32.BF16 R4, R68.reuse, R76, R4 ;  /* 0x0000004c4404723c */ /* 0x044ff00000041804 */
        /* <DEDUP_REMOVED lines=21> */
[----:B------:R-:W-:Y:S02]  /*a370*/  F2FP.BF16.PACK_AB R70, R176, R177 ;  /* 0x000000b1b046723e */ /* 0x000fe400000010ff */
[----:B------:R-:W-:Y:S07]  /*a380*/  F2FP.BF16.PACK_AB R71, R133, R134 ;  /* 0x000000868547723e */ /* 0x000fee00000010ff */
[C---:B------:R-:W-:Y:S07]  /*a390*/  HMMA.16816.F32.BF16 R128, R68.reuse, R124, R4 ;  /* 0x0000007c4480723c */ /* 0x040fee0000041804 */
[----:B------:R-:W-:Y:S01]  /*a3a0*/  FADD.FTZ R5, R137, R138 ;  /* 0x0000008a89057221 */ /* 0x000fe20000010000 */
[C---:B------:R-:W-:Y:S04]  /*a3b0*/  HMMA.16816.F32.BF16 R124, R68.reuse, R126, R8 ;  /* 0x0000007e447c723c */ /* 0x040fe80000041808 */
[----:B------:R-:W-:Y:S04]  /*a3c0*/  FADD.FTZ R5, R136, R5 ;  /* 0x0000000588057221 */ /* 0x000fe80000010000 */
[C---:B------:R-:W-:Y:S04]  /*a3d0*/  HMMA.16816.F32.BF16 R120, R68.reuse, R116, R12 ;  /* 0x000000744478723c */ /* 0x040fe8000004180c */
[----:B------:R-:W-:Y:S02]  /*a3e0*/  FADD.FTZ R0, R106, R5 ;  /* 0x000000056a007221 */ /* 0x000fe40000010000 */
[----:B------:R-:W-:Y:S02]  /*a3f0*/  FADD.FTZ R5, R113, R104 ;  /* 0x0000006871057221 */ /* 0x000fe40000010000 */
[C---:B------:R-:W-:Y:S04]  /*a400*/  HMMA.16816.F32.BF16 R116, R68.reuse, R118, R16 ;  /* 0x000000764474723c */ /* 0x040fe80000041810 */
[----:B------:R-:W-:Y:S02]  /*a410*/  FADD.FTZ R146, R146, R5 ;  /* 0x0000000592927221 */ /* 0x000fe40000010000 */
[----:B------:R-:W-:Y:S01]  /*a420*/  FADD.FTZ R0, R107, R0 ;  /* 0x000000006b007221 */ /* 0x000fe20000010000 */
[----:B------:R-:W2:Y:S01]  /*a430*/  LDSM.16.MT88.4 R4, [R216+0x13800] ;  /* 0x01380000d804783b */ /* 0x000ea20000004200 */
[----:B------:R-:W-:Y:S01]  /*a440*/  FADD.FTZ R149, R149, R146 ;  /* 0x0000009295957221 */ /* 0x000fe20000010000 */
[C---:B------:R-:W-:Y:S03]  /*a450*/  HMMA.16816.F32.BF16 R112, R68.reuse, R108, R20 ;  /* 0x0000006c4470723c */ /* 0x040fe60000041814 */
[----:B------:R-:W-:Y:S01]  /*a460*/  FADD.FTZ R147, R147, R0 ;  /* 0x0000000093937221 */ /* 0x000fe20000010000 */
[----:B------:R-:W-:Y:S01]  /*a470*/  IADD3 R0, R241, -0x1, RZ ;  /* 0xfffffffff1007810 */ /* 0x000fe20007ffe0ff */
[----:B------:R-:W-:Y:S02]  /*a480*/  FADD.FTZ R150, R150, R149 ;  /* 0x0000009596967221 */ /* 0x000fe40000010000 */
[----:B------:R-:W-:Y:S01]  /*a490*/  FADD.FTZ R148, R148, R147 ;  /* 0x0000009394947221 */ /* 0x000fe20000010000 */
[C---:B------:R-:W-:Y:S04]  /*a4a0*/  HMMA.16816.F32.BF16 R108, R68.reuse, R110, R24 ;  /* 0x0000006e446c723c */ /* 0x040fe80000041818 */
[----:B------:R-:W-:Y:S01]  /*a4b0*/  FADD.FTZ R151, R151, R148 ;  /* 0x0000009497977221 */ /* 0x000fe20000010000 */
[----:B------:R-:W-:Y:S01]  /*a4c0*/  MOV R241, R0 ;  /* 0x0000000000f17202 */ /* 0x000fe20000000f00 */
[----:B------:R-:W-:Y:S01]  /*a4d0*/  FADD.FTZ R153, R153, R150 ;  /* 0x0000009699997221 */ /* 0x000fe20000010000 */
[----:B------:R-:W-:Y:S01]  /*a4e0*/  MOV R0, R3 ;  /* 0x0000000300007202 */ /* 0x000fe20000000f00 */
        /* <DEDUP_REMOVED lines=13> */
[C---:B------:R-:W-:Y:S04]  /*a5c0*/  HMMA.16816.F32.BF16 R92, R68.reuse, R94, R40 ;  /* 0x0000005e445c723c */ /* 0x040fe80000041828 */
        /* <DEDUP_REMOVED lines=23> */
[----:B------:R-:W-:Y:S04]  /*a740*/  HMMA.16816.F32.BF16 R68, R68, R6, R64 ;  /* 0x000000064444723c */ /* 0x000fe80000041840 */
[----:B------:R-:W-:Y:S02]  /*a750*/  FADD.FTZ R188, R188, R193 ;  /* 0x000000c1bcbc7221 */ /* 0x000fe40000010000 */
[----:B------:R-:W-:Y:S02]  /*a760*/  FADD.FTZ R187, R187, R196 ;  /* 0x000000c4bbbb7221 */ /* 0x000fe40000010000 */
[----:B------:R-:W-:Y:S04]  /*a770*/  FADD.FTZ R188, R189, R188 ;  /* 0x000000bcbdbc7221 */ /* 0x000fe80000010000 */
[----:B------:R-:W-:Y:S02]  /*a780*/  FADD.FTZ R190, R190, R187 ;  /* 0x000000bbbebe7221 */ /* 0x000fe40000010000 */
        /* <DEDUP_REMOVED lines=13> */
.L_x_2282:
        /* <DEDUP_REMOVED lines=220> */
.L_x_2288:
[----:B------:R-:W-:Y:S05]  /*b620*/  BSYNC B0 ;  /* 0x0000000000007941 */ /* 0x000fea0003800000 */
.L_x_2287:
        /* <DEDUP_REMOVED lines=47> */
.L_x_2289:
        /* <DEDUP_REMOVED lines=14> */
.L_x_8337:


//--------------------- .text._ZN5flash24flash_fwd_splitkv_kernelI23Flash_fwd_kernel_traitsILi128ELi64ELi128ELi4ELb0ELb0EN7cutlass10bfloat16_tE19Flash_kernel_traitsILi128ELi64ELi128ELi4ES3_EELb1ELb0ELb0ELb1ELb1ELb0ELb1ELb0EEEvNS_16Flash_fwd_paramsE --------------------------
	.section	.text._ZN5flash24flash_fwd_splitkv_kernelI23Flash_fwd_kernel_traitsILi128ELi64ELi128ELi4ELb0ELb0EN7cutlass10bfloat16_tE19Flash_kernel_traitsILi128ELi64ELi128ELi4ES3_EELb1ELb0ELb0ELb1ELb1ELb0ELb1ELb0EEEvNS_16Flash_fwd_paramsE,"ax",@progbits
	.sectioninfo	@"SHI_REGISTERS=242"
	.align	128
        .global         _ZN5flash24flash_fwd_splitkv_kernelI23Flash_fwd_kernel_traitsILi128ELi64ELi128ELi4ELb0ELb0EN7cutlass10bfloat16_tE19Flash_kernel_traitsILi128ELi64ELi128ELi4ES3_EELb1ELb0ELb0ELb1ELb1ELb0ELb1ELb0EEEvNS_16Flash_fwd_paramsE
        .type           _ZN5flash24flash_fwd_splitkv_kernelI23Flash_fwd_kernel_traitsILi128ELi64ELi128ELi4ELb0ELb0EN7cutlass10bfloat16_tE19Flash_kernel_traitsILi128ELi64ELi128ELi4ES3_EELb1ELb0ELb0ELb1ELb1ELb0ELb1ELb0EEEvNS_16Flash_fwd_paramsE,@function
        .size           _ZN5flash24flash_fwd_splitkv_kernelI23Flash_fwd_kernel_traitsILi128ELi64ELi128ELi4ELb0ELb0EN7cutlass10bfloat16_tE19Flash_kernel_traitsILi128ELi64ELi128ELi4ES3_EELb1ELb0ELb0ELb1ELb1ELb0ELb1ELb0EEEvNS_16Flash_fwd_paramsE,(.L_x_8338 - _ZN5flash24flash_fwd_splitkv_kernelI23Flash_fwd_kernel_traitsILi128ELi64ELi128ELi4ELb0ELb0EN7cutlass10bfloat16_tE19Flash_kernel_traitsILi128ELi64ELi128ELi4ES3_EELb1ELb0ELb0ELb1ELb1ELb0ELb1ELb0EEEvNS_16Flash_fwd_paramsE)
        .other          _ZN5flash24flash_fwd_splitkv_kernelI23Flash_fwd_kernel_traitsILi128ELi64ELi128ELi4ELb0ELb0EN7cutlass10bfloat16_tE19Flash_kernel_traitsILi128ELi64ELi128ELi4ES3_EELb1ELb0ELb0ELb1ELb1ELb0ELb1ELb0EEEvNS_16Flash_fwd_paramsE,@"STO_CUDA_ENTRY STV_DEFAULT"
_ZN5flash24flash_fwd_splitkv_kernelI23Flash_fwd_kernel_traitsILi128ELi64ELi128ELi4ELb0ELb0EN7cutlass10bfloat16_tE19Flash_kernel_traitsILi128ELi64ELi128ELi4ES3_EELb1ELb0ELb0ELb1ELb1ELb0ELb1ELb0EEEvNS_16Flash_fwd_paramsE:
.text._ZN5flash24flash_fwd_splitkv_kernelI23Flash_fwd_kernel_traitsILi128ELi64ELi128ELi4ELb0ELb0EN7cutlass10bfloat16_tE19Flash_kernel_traitsILi128ELi64ELi128ELi4ES3_EELb1ELb0ELb0ELb1ELb1ELb0ELb1ELb0EEEvNS_16Flash_fwd_paramsE:
[----:B------:R-:W-:Y:S02]  /*0000*/  MOV R1, c[0x0][0x28] ;  /* 0x00000a0000017a02 */ /* 0x000fe40000000f00 */
[----:B------:R-:W1:Y:S01]  /*0010*/  I2F.U32.RP R6, c[0x0][0x1c0] ;  /* 0x0000700000067b06 */ /* 0x000e620000209000 */
[----:B------:R-:W2:Y:S01]  /*0020*/  S2R R0, SR_CTAID.Z ;  /* 0x0000000000007919 */ /* 0x000ea20000002700 */
[----:B------:R-:W-:Y:S01]  /*0030*/  ISETP.NE.U32.AND P1, PT, RZ, c[0x0][0x250], PT ;  /* 0x00009400ff007a0c */ /* 0x000fe20003f25070 */
[----:B------:R-:W-:Y:S01]  /*0040*/  IMAD.MOV.U32 R20, RZ, RZ, RZ ;  /* 0x000000ffff147224 */ /* 0x000fe200078e00ff */
[----:B------:R-:W-:Y:S01]  /*0050*/  ISETP.NE.U32.AND P0, PT, RZ, c[0x0][0x258], PT ;  /* 0x00009600ff007a0c */ /* 0x000fe20003f05070 */
[----:B------:R-:W-:Y:S01]  /*0060*/  ULDC.64 UR10, c[0x0][0x118] ;  /* 0x00004600000a7ab9 */ /* 0x000fe20000000a00 */
[----:B------:R-:W-:Y:S02]  /*0070*/  ISETP.NE.U32.AND P2, PT, RZ, c[0x0][0x1c0], PT ;  /* 0x00007000ff007a0c */ /* 0x000fe40003f45070 */
[----:B------:R-:W-:Y:S02]  /*0080*/  ISETP.NE.AND.EX P1, PT, RZ, c[0x0][0x254], PT, P1 ;  /* 0x00009500ff007a0c */ /* 0x000fe40003f25310 */
[----:B------:R-:W-:Y:S01]  /*0090*/  ISETP.NE.AND.EX P0, PT, RZ, c[0x0][0x25c], PT, P0 ;  /* 0x00009700ff007a0c */ /* 0x000fe20003f05300 */
[----:B-1----:R-:W1:Y:S02]  /*00a0*/  MUFU.RCP R4, R6 ;  /* 0x0000000600047308 */ /* 0x002e640000001000 */
[----:B-1----:R-:W-:-:S06]  /*00b0*/  IADD3 R4, R4, 0xffffffe, RZ ;  /* 0x0ffffffe04047810 */ /* 0x002fcc0007ffe0ff */
[----:B------:R-:W1:Y:S02]  /*00c0*/  F2I.FTZ.U32.TRUNC.NTZ R3, R4 ;  /* 0x0000000400037305 */ /* 0x000e64000021f000 */
[----:B-1----:R-:W-:-:S04]  /*00d0*/  IMAD.MOV R2, RZ, RZ, -R3 ;  /* 0x000000ffff027224 */ /* 0x002fc800078e0a03 */
[----:B------:R-:W-:Y:S02]  /*00e0*/  IMAD R5, R2, c[0x0][0x1c0], RZ ;  /* 0x0000700002057a24 */ /* 0x000fe400078e02ff */
[----:B------:R-:W-:-:S04]  /*00f0*/  IMAD.MOV.U32 R2, RZ, RZ, RZ ;  /* 0x000000ffff027224 */ /* 0x000fc800078e00ff */
[----:B------:R-:W-:-:S06]  /*0100*/  IMAD.HI.U32 R5, R3, R5, R2 ;  /* 0x0000000503057227 */ /* 0x000fcc00078e0002 */
[----:B--2---:R-:W-:-:S04]  /*0110*/  IMAD.HI.U32 R230, R5, R0, RZ ;  /* 0x0000000005e67227 */ /* 0x004fc800078e00ff */
[----:B------:R-:W-:Y:S02]  /*0120*/  IMAD.MOV R3, RZ, RZ, -R230 ;  /* 0x000000ffff037224 */ /* 0x000fe400078e0ae6 */
[----:B------:R-:W-:Y:S02]  /*0130*/  @P1 IMAD.MOV.U32 R5, RZ, RZ, 0x4 ;  /* 0x00000004ff051424 */ /* 0x000fe400078e00ff */
[----:B------:R-:W-:-:S05]  /*0140*/  IMAD R3, R3, c[0x0][0x1c0], R0 ;  /* 0x0000700003037a24 */ /* 0x000fca00078e0200 */
[----:B------:R-:W-:-:S13]  /*0150*/  ISETP.GE.U32.AND P4, PT, R3, c[0x0][0x1c0], PT ;  /* 0x0000700003007a0c */ /* 0x000fda0003f86070 */
[----:B------:R-:W-:Y:S02]  /*0160*/  @P4 IADD3 R3, R3, -c[0x0][0x1c0], RZ ;  /* 0x8000700003034a10 */ /* 0x000fe40007ffe0ff */
[----:B------:R-:W-:Y:S02]  /*0170*/  @P4 IADD3 R230, R230, 0x1, RZ ;  /* 0x00000001e6e64810 */ /* 0x000fe40007ffe0ff */
[----:B------:R-:W-:Y:S01]  /*0180*/  ISETP.GE.U32.AND P3, PT, R3, c[0x0][0x1c0], PT ;  /* 0x0000700003007a0c */ /* 0x000fe20003f66070 */
[----:B------:R-:W-:-:S12]  /*0190*/  @P0 IMAD.MOV.U32 R3, RZ, RZ, 0x4 ;  /* 0x00000004ff030424 */ /* 0x000fd800078e00ff */
[----:B------:R-:W-:Y:S02]  /*01a0*/  @P3 IADD3 R230, R230, 0x1, RZ ;  /* 0x00000001e6e63810 */ /* 0x000fe40007ffe0ff */
[----:B------:R-:W-:-:S05]  /*01b0*/  @!P2 LOP3.LUT R230, RZ, c[0x0][0x1c0], RZ, 0x33, !PT ;  /* 0x00007000ffe6aa12 */ /* 0x000fca00078e33ff */
[----:B------:R-:W-:-:S04]  /*01c0*/  @P1 IMAD.WIDE R4, R230, R5, c[0x0][0x250] ;  /* 0x00009400e6041625 */ /* 0x000fc800078e0205 */
[----:B------:R-:W-:Y:S01]  /*01d0*/  @P0 IMAD.WIDE R6, R230, R3, c[0x0][0x258] ;  /* 0x00009600e6060625 */ /* 0x000fe200078e0203 */
[----:B------:R-:W2:Y:S04]  /*01e0*/  @P1 LDG.E R20, [R4.64] ;  /* 0x0000000a04141981 */ /* 0x000ea8000c1e1900 */
[----:B------:R-:W2:Y:S01]  /*01f0*/  @P0 LDG.E R39, [R6.64] ;  /* 0x0000000a06270981 */ /* 0x000ea2000c1e1900 */
[----:B------:R-:W-:Y:S01]  /*0200*/  @!P0 ISETP.NE.U32.AND P2, PT, RZ, c[0x0][0x268], PT ;  /* 0x00009a00ff008a0c */ /* 0x000fe20003f45070 */
[----:B------:R-:W-:Y:S02]  /*0210*/  IMAD.MOV R17, RZ, RZ, -R230 ;  /* 0x000000ffff117224 */ /* 0x000fe400078e0ae6 */
[----:B------:R-:W1:Y:S01]  /*0220*/  S2R R19, SR_CTAID.X ;  /* 0x0000000000137919 */ /* 0x000e620000002500 */
[----:B------:R-:W-:Y:S01]  /*0230*/  @!P0 ISETP.NE.AND.EX P2, PT, RZ, c[0x0][0x26c], PT, P2 ;  /* 0x00009b00ff008a0c */ /* 0x000fe20003f45320 */
[----:B------:R-:W-:-:S03]  /*0240*/  IMAD R17, R17, c[0x0][0x1c0], R0 ;  /* 0x0000700011117a24 */ /* 0x000fc600078e0200 */
[----:B------:R-:W-:Y:S01]  /*0250*/  @!P0 SEL R3, RZ, c[0x0][0x21c], !P2 ;  /* 0x00008700ff038a07 */ /* 0x000fe20005000000 */
[----:B-1----:R-:W-:-:S05]  /*0260*/  IMAD.SHL.U32 R129, R19, 0x40, RZ ;  /* 0x0000004013817824 */ /* 0x002fca00078e00ff */
[----:B------:R-:W-:Y:S01]  /*0270*/  ISETP.GE.AND P1, PT, R129, c[0x0][0x214], PT ;  /* 0x0000850081007a0c */ /* 0x000fe20003f26270 */
[--C-:B--2---:R-:W-:Y:S01]  /*0280*/  @P0 IMAD.IADD R39, R39, 0x1, -R20.reuse ;  /* 0x0000000127270824 */ /* 0x104fe200078e0a14 */
[----:B------:R-:W-:-:S11]  /*0290*/  @!P0 IADD3 R39, R3, c[0x0][0x218], -R20 ;  /* 0x0000860003278a10 */ /* 0x000fd60007ffe814 */
[----:B------:R-:W-:Y:S05]  /*02a0*/  @P1 EXIT ;  /* 0x000000000000194d */ /* 0x000fea0003800000 */
[----:B------:R-:W-:Y:S01]  /*02b0*/  IABS R3, c[0x0][0x10] ;  /* 0x0000040000037a13 */ /* 0x000fe20000000000 */
[----:B------:R-:W-:-:S03]  /*02c0*/  IMAD.MOV.U32 R5, RZ, RZ, c[0x0][0x218] ;  /* 0x00008600ff057624 */ /* 0x000fc600078e00ff */
[----:B------:R-:W1:Y:S02]  /*02d0*/  I2F.RP R0, R3 ;  /* 0x0000000300007306 */ /* 0x000e640000209400 */
[----:B------:R-:W-:-:S04]  /*02e0*/  IADD3 R5, R5, 0x7f, RZ ;  /* 0x0000007f05057810 */ /* 0x000fc80007ffe0ff */
[----:B------:R-:W-:-:S04]  /*02f0*/  SHF.R.S32.HI R4, RZ, 0x1f, R5 ;  /* 0x0000001fff047819 */ /* 0x000fc80000011405 */
[----:B------:R-:W-:-:S04]  /*0300*/  LEA.HI R4, R4, R5, RZ, 0x7 ;  /* 0x0000000504047211 */ /* 0x000fc800078f38ff */
[----:B------:R-:W-:Y:S01]  /*0310*/  LEA.HI.SX32 R4, R4, c[0x0][0x10], 0x19 ;  /* 0x0000040004047a11 */ /* 0x000fe200078fcaff */
[----:B-1----:R-:W1:Y:S03]  /*0320*/  MUFU.RCP R6, R0 ;  /* 0x0000000000067308 */ /* 0x002e660000001000 */
[----:B------:R-:W-:Y:S02]  /*0330*/  IADD3 R4, R4, -0x1, RZ ;  /* 0xffffffff04047810 */ /* 0x000fe40007ffe0ff */
[----:B-1----:R-:W-:Y:S02]  /*0340*/  IADD3 R6, R6, 0xffffffe, RZ ;  /* 0x0ffffffe06067810 */ /* 0x002fe40007ffe0ff */
[----:B------:R-:W-:Y:S02]  /*0350*/  IABS R0, R4 ;  /* 0x0000000400007213 */ /* 0x000fe40000000000 */
[----:B------:R-:W1:Y:S01]  /*0360*/  F2I.FTZ.U32.TRUNC.NTZ R7, R6 ;  /* 0x0000000600077305 */ /* 0x000e62000021f000 */
[----:B------:R-:W-:-:S02]  /*0370*/  LOP3.LUT R4, R4, c[0x0][0x10], RZ, 0x3c, !PT ;  /* 0x0000040004047a12 */ /* 0x000fc400078e3cff */
[----:B------:R-:W-:Y:S02]  /*0380*/  IMAD.MOV.U32 R5, RZ, RZ, R0 ;  /* 0x000000ffff057224 */ /* 0x000fe400078e0000 */
[----:B------:R-:W-:Y:S02]  /*0390*/  ISETP.GE.AND P0, PT, R4, RZ, PT ;  /* 0x000000ff0400720c */ /* 0x000fe40003f06270 */
[----:B------:R-:W-:Y:S01]  /*03a0*/  IADD3 R4, R129, 0xbf, RZ ;  /* 0x000000bf81047810 */ /* 0x000fe20007ffe0ff */
[----:B-1----:R-:W-:Y:S02]  /*03b0*/  IMAD.MOV R2, RZ, RZ, -R7 ;  /* 0x000000ffff027224 */ /* 0x002fe400078e0a07 */
[----:B------:R-:W-:Y:S02]  /*03c0*/  IMAD.MOV.U32 R6, RZ, RZ, RZ ;  /* 0x000000ffff067224 */ /* 0x000fe400078e00ff */
[----:B------:R-:W-:-:S04]  /*03d0*/  IMAD R2, R2, R3, RZ ;  /* 0x0000000302027224 */ /* 0x000fc800078e02ff */
[----:B------:R-:W-:Y:S01]  /*03e0*/  IMAD.HI.U32 R2, R7, R2, R6 ;  /* 0x0000000207027227 */ /* 0x000fe200078e0006 */
[----:B------:R-:W-:Y:S01]  /*03f0*/  IADD3 R7, R39, -c[0x0][0x214], R4 ;  /* 0x8000850027077a10 */ /* 0x000fe20007ffe004 */
[----:B------:R-:W1:Y:S03]  /*0400*/  S2R R6, SR_TID.X ;  /* 0x0000000000067919 */ /* 0x000e660000002100 */
[----:B------:R-:W-:Y:S01]  /*0410*/  IADD3 R7, R7, c[0x0][0x2e8], RZ ;  /* 0x0000ba0007077a10 */ /* 0x000fe20007ffe0ff */
[----:B------:R-:W-:-:S03]  /*0420*/  IMAD.HI.U32 R0, R2, R5, RZ ;  /* 0x0000000502007227 */ /* 0x000fc600078e00ff */
[----:B------:R-:W-:Y:S01]  /*0430*/  SHF.R.S32.HI R36, RZ, 0x1f, R7 ;  /* 0x0000001fff247819 */ /* 0x000fe20000011407 */
[----:B------:R-:W-:-:S03]  /*0440*/  IMAD.MOV R2, RZ, RZ, -R0 ;  /* 0x000000ffff027224 */ /* 0x000fc600078e0a00 */
[----:B------:R-:W-:Y:S01]  /*0450*/  LEA.HI R36, R36, R7, RZ, 0x7 ;  /* 0x0000000724247211 */ /* 0x000fe200078f38ff */
[----:B------:R-:W-:-:S03]  /*0460*/  IMAD R2, R3, R2, R5 ;  /* 0x0000000203027224 */ /* 0x000fc600078e0205 */
[----:B------:R-:W-:Y:S02]  /*0470*/  SHF.R.S32.HI R36, RZ, 0x7, R36 ;  /* 0x00000007ff247819 */ /* 0x000fe40000011424 */
[----:B------:R-:W-:-:S13]  /*0480*/  ISETP.GT.U32.AND P1, PT, R3, R2, PT ;  /* 0x000000020300720c */ /* 0x000fda0003f24070 */
[----:B------:R-:W-:Y:S01]  /*0490*/  @!P1 IMAD.IADD R2, R2, 0x1, -R3 ;  /* 0x0000000102029824 */ /* 0x000fe200078e0a03 */
[----:B------:R-:W-:Y:S02]  /*04a0*/  @!P1 IADD3 R0, R0, 0x1, RZ ;  /* 0x0000000100009810 */ /* 0x000fe40007ffe0ff */
[----:B------:R-:W-:Y:S02]  /*04b0*/  ISETP.NE.AND P1, PT, RZ, c[0x0][0x10], PT ;  /* 0x00000400ff007a0c */ /* 0x000fe40003f25270 */
[----:B------:R-:W-:Y:S02]  /*04c0*/  ISETP.GE.U32.AND P2, PT, R2, R3, PT ;  /* 0x000000030200720c */ /* 0x000fe40003f46070 */
[----:B------:R-:W2:Y:S01]  /*04d0*/  S2R R3, SR_CTAID.Y ;  /* 0x0000000000037919 */ /* 0x000ea20000002600 */
[----:B------:R-:W-:-:S04]  /*04e0*/  IADD3 R2, R39, 0x7f, RZ ;  /* 0x0000007f27027810 */ /* 0x000fc80007ffe0ff */
[----:B------:R-:W-:-:S04]  /*04f0*/  SHF.R.S32.HI R5, RZ, 0x1f, R2 ;  /* 0x0000001fff057819 */ /* 0x000fc80000011402 */
[----:B------:R-:W-:Y:S02]  /*0500*/  LEA.HI R5, R5, R2, RZ, 0x7 ;  /* 0x0000000205057211 */ /* 0x000fe400078f38ff */
[----:B------:R-:W-:Y:S02]  /*0510*/  @P2 IADD3 R0, R0, 0x1, RZ ;  /* 0x0000000100002810 */ /* 0x000fe40007ffe0ff */
[----:B------:R-:W-:-:S03]  /*0520*/  SHF.R.S32.HI R5, RZ, 0x7, R5 ;  /* 0x00000007ff057819 */ /* 0x000fc60000011405 */
[----:B------:R-:W-:Y:S01]  /*0530*/  @!P0 IMAD.MOV R0, RZ, RZ, -R0 ;  /* 0x000000ffff008224 */ /* 0x000fe200078e0a00 */
[----:B------:R-:W-:-:S05]  /*0540*/  @!P1 LOP3.LUT R0, RZ, c[0x0][0x10], RZ, 0x33, !PT ;  /* 0x00000400ff009a12 */ /* 0x000fca00078e33ff */
[----:B--2---:R-:W-:-:S04]  /*0550*/  IMAD R223, R0, R3, RZ ;  /* 0x0000000300df7224 */ /* 0x004fc800078e02ff */
[----:B------:R-:W-:-:S05]  /*0560*/  IMAD.IADD R0, R0, 0x1, R223 ;  /* 0x0000000100007824 */ /* 0x000fca00078e02df */
[----:B------:R-:W-:-:S04]  /*0570*/  IMNMX R5, R5, R0, PT ;  /* 0x0000000005057217 */ /* 0x000fc80003800200 */
[----:B------:R-:W-:-:S04]  /*0580*/  IMNMX R36, R5, R36, PT ;  /* 0x0000002405247217 */ /* 0x000fc80003800200 */
[----:B------:R-:W-:-:S13]  /*0590*/  ISETP.GE.AND P0, PT, R223, R36, PT ;  /* 0x00000024df00720c */ /* 0x000fda0003f06270 */
[----:B------:R-:W-:Y:S05]  /*05a0*/  @!P0 BRA `(.L_x_2290) ;  /* 0x0000048000008947 */ /* 0x000fea0003800000 */
[----:B-1----:R-:W-:Y:S01]  /*05b0*/  SHF.R.S32.HI R5, RZ, 0x1f, R6 ;  /* 0x0000001fff057819 */ /* 0x002fe20000011406 */
[----:B------:R-:W-:Y:S01]  /*05c0*/  IMAD R2, R3, c[0x0][0x210], R230 ;  /* 0x0000840003027a24 */ /* 0x000fe200078e02e6 */
[----:B------:R-:W-:Y:S02]  /*05d0*/  LOP3.LUT P6, RZ, R6, 0xf, RZ, 0xc0, !PT ;  /* 0x0000000f06ff7812 */ /* 0x000fe400078cc0ff */
[----:B------:R-:W-:Y:S01]  /*05e0*/  LEA.HI R0, R5, R6, RZ, 0x4 ;  /* 0x0000000605007211 */ /* 0x000fe200078f20ff */
[----:B------:R-:W-:-:S03]  /*05f0*/  IMAD R2, R2, c[0x0][0x1c0], R17 ;  /* 0x0000700002027a24 */ /* 0x000fc600078e0211 */
[----:B------:R-:W-:Y:S01]  /*0600*/  LOP3.LUT R5, R0, 0x3ffffff0, RZ, 0xc0, !PT ;  /* 0x3ffffff000057812 */ /* 0x000fe200078ec0ff */
[----:B------:R-:W-:Y:S01]  /*0610*/  IMAD R3, R2, c[0x0][0x214], R129 ;  /* 0x0000850002037a24 */ /* 0x000fe200078e0281 */
[----:B------:R-:W-:Y:S02]  /*0620*/  SHF.R.S32.HI R0, RZ, 0x4, R0 ;  /* 0x00000004ff007819 */ /* 0x000fe40000011400 */
[----:B------:R-:W-:Y:S01]  /*0630*/  IADD3 R129, -R129, c[0x0][0x214], RZ ;  /* 0x0000850081817a10 */ /* 0x000fe20007ffe1ff */
[----:B------:R-:W-:Y:S01]  /*0640*/  IMAD.IADD R5, R6, 0x1, -R5 ;  /* 0x0000000106057824 */ /* 0x000fe200078e0a05 */
[C---:B------:R-:W-:Y:S01]  /*0650*/  IADD3 R8, R0.reuse, 0x8, RZ ;  /* 0x0000000800087810 */ /* 0x040fe20007ffe0ff */
[----:B------:R-:W-:Y:S01]  /*0660*/  IMAD R2, R3, c[0x0][0x22c], RZ ;  /* 0x00008b0003027a24 */ /* 0x000fe200078e02ff */
[-C--:B------:R-:W-:Y:S01]  /*0670*/  ISETP.GE.OR P5, PT, R0, R129.reuse, P6 ;  /* 0x000000810000720c */ /* 0x080fe200037a6670 */
[----:B------:R-:W-:Y:S01]  /*0680*/  IMAD.SHL.U32 R4, R5, 0x4, RZ ;  /* 0x0000000405047824 */ /* 0x000fe200078e00ff */
[----:B------:R-:W-:-:S02]  /*0690*/  ISETP.GE.OR P4, PT, R8, R129, P6 ;  /* 0x000000810800720c */ /* 0x000fc40003786670 */
[----:B------:R-:W-:Y:S02]  /*06a0*/  IADD3 R6, R0, 0x10, RZ ;  /* 0x0000001000067810 */ /* 0x000fe40007ffe0ff */
[--C-:B------:R-:W-:Y:S02]  /*06b0*/  SHF.R.S32.HI R5, RZ, 0x1f, R4.reuse ;  /* 0x0000001fff057819 */ /* 0x100fe40000011404 */
[-C--:B------:R-:W-:Y:S02]  /*06c0*/  ISETP.GE.OR P3, PT, R6, R129.reuse, P6 ;  /* 0x000000810600720c */ /* 0x080fe40003766670 */
[C---:B------:R-:W-:Y:S01]  /*06d0*/  IADD3 R10, R0.reuse, 0x18, RZ ;  /* 0x00000018000a7810 */ /* 0x040fe20007ffe0ff */
[C---:B------:R-:W-:Y:S01]  /*06e0*/  IMAD.WIDE R4, R0.reuse, 0x80, R4 ;  /* 0x0000008000047825 */ /* 0x040fe200078e0204 */
[----:B------:R-:W-:Y:S02]  /*06f0*/  IADD3 R6, R0, 0x20, RZ ;  /* 0x0000002000067810 */ /* 0x000fe40007ffe0ff */
[----:B------:R-:W-:Y:S01]  /*0700*/  ISETP.GE.OR P2, PT, R10, R129, P6 ;  /* 0x000000810a00720c */ /* 0x000fe20003746670 */
[----:B------:R-:W-:Y:S01]  /*0710*/  @!P4 IMAD.MOV.U32 R11, RZ, RZ, -0x800000 ;  /* 0xff800000ff0bc424 */ /* 0x000fe200078e00ff */
[----:B------:R-:W-:-:S02]  /*0720*/  IADD3 R7, P0, R2, R4, RZ ;  /* 0x0000000402077210 */ /* 0x000fc40007f1e0ff */
[----:B------:R-:W-:Y:S02]  /*0730*/  IADD3 R4, R0, 0x28, RZ ;  /* 0x0000002800047810 */ /* 0x000fe40007ffe0ff */
[----:B------:R-:W-:Y:S02]  /*0740*/  LEA.HI.X.SX32 R2, R2, R5, 0x1, P0 ;  /* 0x0000000502027211 */ /* 0x000fe400000f0eff */
[----:B------:R-:W-:Y:S02]  /*0750*/  LEA R12, P1, R7, c[0x0][0x1d8], 0x2 ;  /* 0x00007600070c7a11 */ /* 0x000fe400078210ff */
[----:B------:R-:W-:Y:S02]  /*0760*/  SHF.R.S32.HI R5, RZ, 0x1f, R3 ;  /* 0x0000001fff057819 */ /* 0x000fe40000011403 */
[----:B------:R-:W-:Y:S02]  /*0770*/  IADD3 R3, P0, R3, R0, RZ ;  /* 0x0000000003037210 */ /* 0x000fe40007f1e0ff */
[----:B------:R-:W-:Y:S01]  /*0780*/  LEA.HI.X R13, R7, c[0x0][0x1dc], R2, 0x2, P1 ;  /* 0x00007700070d7a11 */ /* 0x000fe200008f1402 */
[----:B------:R-:W-:Y:S01]  /*0790*/  @!P5 IMAD.MOV.U32 R7, RZ, RZ, -0x800000 ;  /* 0xff800000ff07d424 */ /* 0x000fe200078e00ff */
[----:B------:R-:W-:Y:S01]  /*07a0*/  LEA.HI.X.SX32 R2, R0, R5, 0x1, P0 ;  /* 0x0000000500027211 */ /* 0x000fe200000f0eff */
[----:B------:R-:W-:Y:S01]  /*07b0*/  @!P2 IMAD.MOV.U32 R5, RZ, RZ, -0x800000 ;  /* 0xff800000ff05a424 */ /* 0x000fe200078e00ff */
[C---:B------:R-:W-:Y:S01]  /*07c0*/  LEA R8, P0, R3.reuse, c[0x0][0x208], 0x2 ;  /* 0x0000820003087a11 */ /* 0x040fe200078010ff */
[----:B------:R1:W-:Y:S01]  /*07d0*/  STG.E.128 [R12.64], RZ ;  /* 0x000000ff0c007986 */ /* 0x0003e2000c101d0a */
[----:B------:R-:W-:Y:S01]  /*07e0*/  ISETP.GE.OR P1, PT, R6, R129, P6 ;  /* 0x000000810600720c */ /* 0x000fe20003726670 */
[----:B------:R-:W-:Y:S01]  /*07f0*/  @!P3 IMAD.MOV.U32 R6, RZ, RZ, -0x800000 ;  /* 0xff800000ff06b424 */ /* 0x000fe200078e00ff */
[----:B------:R-:W-:Y:S01]  /*0800*/  LEA.HI.X R9, R3, c[0x0][0x20c], R2, 0x2, P0 ;  /* 0x0000830003097a11 */ /* 0x000fe200000f1402 */
[----:B------:R1:W-:Y:S01]  /*0810*/  STG.E.128 [R12.64+0x100], RZ ;  /* 0x000100ff0c007986 */ /* 0x0003e2000c101d0a */
[----:B------:R-:W-:-:S02]  /*0820*/  IADD3 R2, R0, 0x30, RZ ;  /* 0x0000003000027810 */ /* 0x000fc40007ffe0ff */
[----:B------:R-:W-:Y:S01]  /*0830*/  ISETP.GE.OR P0, PT, R4, R129, P6 ;  /* 0x000000810400720c */ /* 0x000fe20003706670 */
[----:B------:R1:W-:Y:S01]  /*0840*/  STG.E.128 [R12.64+0x1000], RZ ;  /* 0x001000ff0c007986 */ /* 0x0003e2000c101d0a */
[----:B------:R-:W-:-:S03]  /*0850*/  IADD3 R0, R0, 0x38, RZ ;  /* 0x0000003800007810 */ /* 0x000fc60007ffe0ff */
[----:B------:R1:W-:Y:S02]  /*0860*/  STG.E.128 [R12.64+0x1100], RZ ;  /* 0x001100ff0c007986 */ /* 0x0003e4000c101d0a */
[----:B------:R-:W-:Y:S02]  /*0870*/  @!P1 IMAD.MOV.U32 R4, RZ, RZ, -0x800000 ;  /* 0xff800000ff049424 */ /* 0x000fe400078e00ff */
[----:B------:R1:W-:Y:S04]  /*0880*/  STG.E.128 [R12.64+0x2000], RZ ;  /* 0x002000ff0c007986 */ /* 0x0003e8000c101d0a */
[----:B------:R1:W-:Y:S01]  /*0890*/  STG.E.128 [R12.64+0x2100], RZ ;  /* 0x002100ff0c007986 */ /* 0x0003e2000c101d0a */
[----:B------:R-:W-:-:S03]  /*08a0*/  @!P0 IMAD.MOV.U32 R3, RZ, RZ, -0x800000 ;  /* 0xff800000ff038424 */ /* 0x000fc600078e00ff */
[----:B------:R1:W-:Y:S04]  /*08b0*/  STG.E.128 [R12.64+0x3000], RZ ;  /* 0x003000ff0c007986 */ /* 0x0003e8000c101d0a */
        /* <DEDUP_REMOVED lines=9> */
[----:B------:R1:W-:Y:S01]  /*0950*/  @!P5 STG.E [R8.64], R7 ;  /* 0x000000070800d986 */ /* 0x0003e2000c10190a */
[----:B------:R-:W-:-:S02]  /*0960*/  ISETP.GE.OR P5, PT, R2, R129, P6 ;  /* 0x000000810200720c */ /* 0x000fc400037a6670 */
[----:B------:R-:W-:Y:S01]  /*0970*/  ISETP.GE.OR P6, PT, R0, R129, P6 ;  /* 0x000000810000720c */ /* 0x000fe200037c6670 */
[----:B------:R1:W-:Y:S04]  /*0980*/  @!P4 STG.E [R8.64+0x20], R11 ;  /* 0x0000200b0800c986 */ /* 0x0003e8000c10190a */
[----:B------:R1:W-:Y:S04]  /*0990*/  @!P3 STG.E [R8.64+0x40], R6 ;  /* 0x000040060800b986 */ /* 0x0003e8000c10190a */
[----:B------:R1:W-:Y:S02]  /*09a0*/  @!P2 STG.E [R8.64+0x60], R5 ;  /* 0x000060050800a986 */ /* 0x0003e4000c10190a */
[----:B------:R-:W-:-:S02]  /*09b0*/  @!P5 IMAD.MOV.U32 R2, RZ, RZ, -0x800000 ;  /* 0xff800000ff02d424 */ /* 0x000fc400078e00ff */
[----:B------:R1:W-:Y:S04]  /*09c0*/  @!P1 STG.E [R8.64+0x80], R4 ;  /* 0x0000800408009986 */ /* 0x0003e8000c10190a */
[----:B------:R1:W-:Y:S04]  /*09d0*/  @!P0 STG.E [R8.64+0xa0], R3 ;  /* 0x0000a00308008986 */ /* 0x0003e8000c10190a */
[----:B------:R1:W-:Y:S01]  /*09e0*/  @!P5 STG.E [R8.64+0xc0], R2 ;  /* 0x0000c0020800d986 */ /* 0x0003e2000c10190a */
[----:B------:R-:W-:Y:S05]  /*09f0*/  @P6 EXIT ;  /* 0x000000000000694d */ /* 0x000fea0003800000 */
[----:B-1----:R-:W-:-:S05]  /*0a00*/  MOV R3, 0xff800000 ;  /* 0xff80000000037802 */ /* 0x002fca0000000f00 */
[----:B------:R-:W-:Y:S01]  /*0a10*/  STG.E [R8.64+0xe0], R3 ;  /* 0x0000e00308007986 */ /* 0x000fe2000c10190a */
[----:B------:R-:W-:Y:S05]  /*0a20*/  EXIT ;  /* 0x000000000000794d */ /* 0x000fea0003800000 */
.L_x_2290:
[----:B-1----:R-:W-:Y:S01]  /*0a30*/  ISETP.NE.U32.AND P0, PT, RZ, c[0x0][0x2b8], PT ;  /* 0x0000ae00ff007a0c */ /* 0x002fe20003f05070 */
        /* <DEDUP_REMOVED lines=18> */
.L_x_2291:
        /* <DEDUP_REMOVED lines=55> */
[----:B------:R-:W-:-:S05]  /*0ed0*/  SHF.R.S32.HI R10, RZ, 0x1f, R11 ;  /* 0x0000001fff0a7819 */ /* 0x000fca000001140b */
[----:B------:R-:W-:-:S04]  /*0ee0*/  IMAD R12, R10, c[0x0][0x1b0], RZ ;  /* 0x00006c000a0c7a24 */ /* 0x000fc800078e02ff */
[----:B------:R-:W-:Y:S01]  /*0ef0*/  IMAD R12, R11, c[0x0][0x1b4], R12 ;  /* 0x00006d000b0c7a24 */ /* 0x000fe200078e020c */
[----:B--2---:R-:W-:Y:S01]  /*0f00*/  SHF.R.S32.HI R13, RZ, 0x1f, R28 ;  /* 0x0000001fff0d7819 */ /* 0x004fe2000001141c */
[----:B------:R-:W-:-:S04]  /*0f10*/  IMAD.WIDE.U32 R4, R28, c[0x0][0x180], RZ ;  /* 0x000060001c047a25 */ /* 0x000fc800078e00ff */
[C---:B------:R-:W-:Y:S02]  /*0f20*/  IMAD R7, R13.reuse, c[0x0][0x180], RZ ;  /* 0x000060000d077a24 */ /* 0x040fe400078e02ff */
[----:B------:R-:W-:Y:S02]  /*0f30*/  IMAD.MOV.U32 R20, RZ, RZ, R4 ;  /* 0x000000ffff147224 */ /* 0x000fe400078e0004 */
[----:B------:R-:W-:Y:S02]  /*0f40*/  IMAD R2, R28, c[0x0][0x184], R7 ;  /* 0x000061001c027a24 */ /* 0x000fe400078e0207 */
[----:B------:R-:W-:-:S03]  /*0f50*/  IMAD R13, R13, c[0x0][0x188], RZ ;  /* 0x000062000d0d7a24 */ /* 0x000fc600078e02ff */
[----:B------:R-:W-:Y:S01]  /*0f60*/  IADD3 R21, R5, R2, RZ ;  /* 0x0000000205157210 */ /* 0x000fe20007ffe0ff */
[C---:B------:R-:W-:Y:S02]  /*0f70*/  IMAD R5, R9.reuse, c[0x0][0x19c], R0 ;  /* 0x0000670009057a24 */ /* 0x040fe400078e0200 */
[----:B------:R-:W-:Y:S02]  /*0f80*/  IMAD R13, R28, c[0x0][0x18c], R13 ;  /* 0x000063001c0d7a24 */ /* 0x000fe400078e020d */
[----:B------:R-:W-:-:S04]  /*0f90*/  IMAD.WIDE.U32 R20, R9, c[0x0][0x198], R20 ;  /* 0x0000660009147a25 */ /* 0x000fc800078e0014 */
[----:B------:R-:W-:Y:S01]  /*0fa0*/  IMAD.WIDE.U32 R28, R28, c[0x0][0x188], RZ ;  /* 0x000062001c1c7a25 */ /* 0x000fe200078e00ff */
[----:B------:R-:W-:-:S03]  /*0fb0*/  IADD3 R21, R21, R5, RZ ;  /* 0x0000000515157210 */ /* 0x000fc60007ffe0ff */
[----:B------:R-:W-:Y:S02]  /*0fc0*/  IMAD.IADD R13, R29, 0x1, R13 ;  /* 0x000000011d0d7824 */ /* 0x000fe400078e020d */
[----:B------:R-:W-:-:S05]  /*0fd0*/  IMAD.WIDE.U32 R20, R11, c[0x0][0x1b0], R20 ;  /* 0x00006c000b147a25 */ /* 0x000fca00078e0014 */
[----:B------:R-:W-:Y:S01]  /*0fe0*/  IADD3 R12, R21, R12, RZ ;  /* 0x0000000c150c7210 */ /* 0x000fe20007ffe0ff */
[----:B------:R-:W-:Y:S05]  /*0ff0*/  BRA `(.L_x_2293) ;  /* 0x0000034000007947 */ /* 0x000fea0003800000 */
.L_x_2292:
[----:B-1----:R-:W-:Y:S02]  /*1000*/  IABS R5, c[0x0][0x1c8] ;  /* 0x0000720000057a13 */ /* 0x002fe40000000000 */
[----:B-----5:R-:W-:Y:S02]  /*1010*/  SHF.R.S32.HI R13, RZ, 0x1f, R2 ;  /* 0x0000001fff0d7819 */ /* 0x020fe40000011402 */
[----:B------:R-:W1:Y:S08]  /*1020*/  I2F.RP R7, R5 ;  /* 0x0000000500077306 */ /* 0x000e700000209400 */
[----:B-1----:R-:W1:Y:S02]  /*1030*/  MUFU.RCP R8, R7 ;  /* 0x0000000700087308 */ /* 0x002e640000001000 */
[----:B-1----:R-:W-:-:S02]  /*1040*/  IADD3 R8, R8, 0xffffffe, RZ ;  /* 0x0ffffffe08087810 */ /* 0x002fc40007ffe0ff */
[----:B------:R-:W-:-:S04]  /*1050*/  SHF.R.S32.HI R7, RZ, 0x1f, R20 ;  /* 0x0000001fff077819 */ /* 0x000fc80000011414 */
[----:B------:R-:W1:Y:S02]  /*1060*/  F2I.FTZ.U32.TRUNC.NTZ R9, R8 ;  /* 0x0000000800097305 */ /* 0x000e64000021f000 */
[----:B-1----:R-:W-:Y:S01]  /*1070*/  IADD3 R0, RZ, -R9, RZ ;  /* 0x80000009ff007210 */ /* 0x002fe20007ffe0ff */
[----:B------:R-:W-:-:S04]  /*1080*/  IMAD.MOV.U32 R8, RZ, RZ, RZ ;  /* 0x000000ffff087224 */ /* 0x000fc800078e00ff */
[----:B------:R-:W-:Y:S01]  /*1090*/  IMAD R4, R0, R5, RZ ;  /* 0x0000000500047224 */ /* 0x000fe200078e02ff */
[----:B------:R-:W-:-:S03]  /*10a0*/  IABS R0, R17 ;  /* 0x0000001100007213 */ /* 0x000fc60000000000 */
[----:B------:R-:W-:Y:S01]  /*10b0*/  IMAD.HI.U32 R9, R9, R4, R8 ;  /* 0x0000000409097227 */ /* 0x000fe200078e0008 */
[----:B------:R-:W-:-:S05]  /*10c0*/  MOV R4, R0 ;  /* 0x0000000000047202 */ /* 0x000fca0000000f00 */
[----:B------:R-:W-:Y:S01]  /*10d0*/  IMAD.HI.U32 R11, R9, R4, RZ ;  /* 0x00000004090b7227 */ /* 0x000fe200078e00ff */
[----:B------:R-:W-:-:S03]  /*10e0*/  LEA R9, R36, 0xffffff80, 0x7 ;  /* 0xffffff8024097811 */ /* 0x000fc600078e38ff */
[----:B------:R-:W-:Y:S01]  /*10f0*/  IMAD.MOV R0, RZ, RZ, -R11 ;  /* 0x000000ffff007224 */ /* 0x000fe200078e0a0b */
[----:B------:R-:W-:Y:S02]  /*1100*/  SHF.R.S32.HI R8, RZ, 0x1f, R9 ;  /* 0x0000001fff087819 */ /* 0x000fe40000011409 */
[----:B------:R-:W-:Y:S01]  /*1110*/  IADD3 R14, P1, R20, R9, RZ ;  /* 0x00000009140e7210 */ /* 0x000fe20007f3e0ff */
[----:B------:R-:W-:-:S05]  /*1120*/  IMAD R0, R5, R0, R4 ;  /* 0x0000000005007224 */ /* 0x000fca00078e0204 */
[----:B------:R-:W-:-:S13]  /*1130*/  ISETP.GT.U32.AND P0, PT, R5, R0, PT ;  /* 0x000000000500720c */ /* 0x000fda0003f04070 */
[-C--:B------:R-:W-:Y:S02]  /*1140*/  @!P0 IADD3 R0, R0, -R5.reuse, RZ ;  /* 0x8000000500008210 */ /* 0x080fe40007ffe0ff */
[----:B------:R-:W-:Y:S02]  /*1150*/  @!P0 IADD3 R11, R11, 0x1, RZ ;  /* 0x000000010b0b8810 */ /* 0x000fe40007ffe0ff */
[----:B------:R-:W-:Y:S01]  /*1160*/  ISETP.GE.U32.AND P2, PT, R0, R5, PT ;  /* 0x000000050000720c */ /* 0x000fe20003f46070 */
[----:B------:R-:W-:Y:S01]  /*1170*/  IMAD.X R5, R7, 0x1, R8, P1 ;  /* 0x0000000107057824 */ /* 0x000fe200008e0608 */
        /* <DEDUP_REMOVED lines=11> */
[----:B------:R-:W-:Y:S02]  /*1230*/  IMAD R5, R13, c[0x0][0x180], RZ ;  /* 0x000060000d057a24 */ /* 0x000fe400078e02ff */
[----:B------:R-:W-:Y:S01]  /*1240*/  @!P1 IMAD.MOV R11, RZ, RZ, -R11 ;  /* 0x000000ffff0b9224 */ /* 0x000fe200078e0a0b */
[----:B------:R-:W-:Y:S01]  /*1250*/  @!P0 LOP3.LUT R11, RZ, c[0x0][0x1c8], RZ, 0x33, !PT ;  /* 0x00007200ff0b8a12 */ /* 0x000fe200078e33ff */
[C---:B------:R-:W-:Y:S01]  /*1260*/  IMAD R0, R2.reuse, c[0x0][0x184], R5 ;  /* 0x0000610002007a24 */ /* 0x040fe200078e0205 */
[----:B------:R-:W-:Y:S01]  /*1270*/  IADD3 R5, R21, R4, RZ ;  /* 0x0000000415057210 */ /* 0x000fe20007ffe0ff */
[----:B------:R-:W-:Y:S01]  /*1280*/  IMAD.WIDE.U32 R14, R2, c[0x0][0x180], R14 ;  /* 0x00006000020e7a25 */ /* 0x000fe200078e000e */
[----:B------:R-:W-:-:S03]  /*1290*/  SHF.R.S32.HI R10, RZ, 0x1f, R11 ;  /* 0x0000001fff0a7819 */ /* 0x000fc6000001140b */
[----:B------:R-:W-:Y:S01]  /*12a0*/  IMAD R13, R13, c[0x0][0x188], RZ ;  /* 0x000062000d0d7a24 */ /* 0x000fe200078e02ff */
[----:B------:R-:W-:Y:S01]  /*12b0*/  IADD3 R15, R15, R0, RZ ;  /* 0x000000000f0f7210 */ /* 0x000fe20007ffe0ff */
[----:B------:R-:W-:Y:S02]  /*12c0*/  IMAD.MOV.U32 R4, RZ, RZ, R20 ;  /* 0x000000ffff047224 */ /* 0x000fe400078e0014 */
[----:B------:R-:W-:Y:S02]  /*12d0*/  IMAD R0, R10, c[0x0][0x1b0], RZ ;  /* 0x00006c000a007a24 */ /* 0x000fe400078e02ff */
[C---:B------:R-:W-:Y:S02]  /*12e0*/  IMAD R13, R2.reuse, c[0x0][0x18c], R13 ;  /* 0x00006300020d7a24 */ /* 0x040fe400078e020d */
[----:B------:R-:W-:-:S04]  /*12f0*/  IMAD.WIDE.U32 R28, R2, c[0x0][0x188], R4 ;  /* 0x00006200021c7a25 */ /* 0x000fc800078e0004 */
[----:B------:R-:W-:Y:S01]  /*1300*/  IMAD.WIDE.U32 R20, R11, c[0x0][0x1b0], R14 ;  /* 0x00006c000b147a25 */ /* 0x000fe200078e000e */
[----:B------:R-:W-:-:S03]  /*1310*/  IADD3 R13, R29, R13, RZ ;  /* 0x0000000d1d0d7210 */ /* 0x000fc60007ffe0ff */
[----:B------:R-:W-:-:S05]  /*1320*/  IMAD R0, R11, c[0x0][0x1b4], R0 ;  /* 0x00006d000b007a24 */ /* 0x000fca00078e0200 */
[----:B------:R-:W-:Y:S02]  /*1330*/  IADD3 R12, R21, R0, RZ ;  /* 0x00000000150c7210 */ /* 0x000fe40007ffe0ff */
.L_x_2293:
        /* <DEDUP_REMOVED lines=8> */
[----:B------:R-:W-:Y:S01]  /*13c0*/  LOP3.LUT R5, R4, 0xfffffff8, RZ, 0xc0, !PT ;  /* 0xfffffff804057812 */ /* 0x000fe200078ec0ff */
[----:B------:R-:W-:Y:S01]  /*13d0*/  USHF.L.U32 UR9, UR4, 0x5, URZ ;  /* 0x0000000504097899 */ /* 0x000fe2000800063f */
[----:B------:R-:W-:Y:S01]  /*13e0*/  SHF.R.S32.HI R21, RZ, 0x4, R2 ;  /* 0x00000004ff157819 */ /* 0x000fe20000011402 */
[----:B------:R-:W-:Y:S01]  /*13f0*/  IMAD R7, R230, c[0x0][0x17c], R7 ;  /* 0x00005f00e6077a24 */ /* 0x000fe200078e0207 */
[----:B------:R-:W-:Y:S01]  /*1400*/  SHF.R.S32.HI R26, RZ, 0x3, R4 ;  /* 0x00000003ff1a7819 */ /* 0x000fe20000011404 */
[----:B------:R-:W-:Y:S01]  /*1410*/  IMAD.IADD R5, R6, 0x1, -R5 ;  /* 0x0000000106057824 */ /* 0x000fe200078e0a05 */
[----:B------:R-:W-:Y:S01]  /*1420*/  LEA.HI R0, R2, R21, RZ, 0x1 ;  /* 0x0000001502007211 */ /* 0x000fe200078f08ff */
[----:B------:R-:W-:Y:S01]  /*1430*/  UMOV UR8, 0x5 ;  /* 0x0000000500087882 */ /* 0x000fe20000000000 */
[----:B------:R-:W-:Y:S01]  /*1440*/  SHF.R.S32.HI R14, RZ, 0x1f, R17 ;  /* 0x0000001fff0e7819 */ /* 0x000fe20000011411 */
[----:B------:R-:W-:Y:S01]  /*1450*/  IMAD.SHL.U32 R22, R5, 0x8, RZ ;  /* 0x0000000805167824 */ /* 0x000fe200078e00ff */
[----:B------:R-:W-:Y:S01]  /*1460*/  LOP3.LUT R0, R0, 0xfffffffe, RZ, 0xc0, !PT ;  /* 0xfffffffe00007812 */ /* 0x000fe200078ec0ff */
[----:B------:R-:W-:Y:S01]  /*1470*/  IMAD.SHL.U32 R15, R26, 0x40, RZ ;  /* 0x000000401a0f7824 */ /* 0x000fe200078e00ff */
[----:B------:R-:W-:Y:S01]  /*1480*/  SHF.R.S32.HI R27, RZ, 0x1f, R26 ;  /* 0x0000001fff1b7819 */ /* 0x000fe2000001141a */
[----:B------:R-:W-:Y:S01]  /*1490*/  IMAD R14, R14, c[0x0][0x1a8], RZ ;  /* 0x00006a000e0e7a24 */ /* 0x000fe200078e02ff */
[----:B------:R-:W-:Y:S01]  /*14a0*/  SHF.R.S32.HI R23, RZ, 0x1f, R22 ;  /* 0x0000001fff177819 */ /* 0x000fe20000011416 */
[----:B------:R-:W-:Y:S01]  /*14b0*/  IMAD.IADD R0, R21, 0x1, -R0 ;  /* 0x0000000115007824 */ /* 0x000fe200078e0a00 */
[C---:B------:R-:W-:Y:S01]  /*14c0*/  IADD3 R28, P0, R22.reuse, R28, RZ ;  /* 0x0000001c161c7210 */ /* 0x040fe20007f1e0ff */
[----:B------:R-:W-:Y:S01]  /*14d0*/  IMAD.WIDE R18, R19, 0x40, R26 ;  /* 0x0000004013127825 */ /* 0x000fe200078e021a */
[----:B------:R-:W-:Y:S01]  /*14e0*/  IADD3 R20, P1, R22, R20, RZ ;  /* 0x0000001416147210 */ /* 0x000fe20007f3e0ff */
[----:B------:R-:W-:Y:S01]  /*14f0*/  USHF.L.U64.HI UR5, UR4, UR8, UR5 ;  /* 0x0000000804057299 */ /* 0x000fe20008010205 */
[----:B------:R-:W-:Y:S01]  /*1500*/  LOP3.LUT R15, R15, 0x1c0, RZ, 0xc0, !PT ;  /* 0x000001c00f0f7812 */ /* 0x000fe200078ec0ff */
[----:B------:R-:W-:Y:S01]  /*1510*/  IMAD.WIDE.U32 R24, R230, c[0x0][0x178], R22 ;  /* 0x00005e00e6187a25 */ /* 0x000fe200078e0016 */
[----:B------:R-:W-:-:S02]  /*1520*/  ULDC.64 UR6, c[0x0][0x198] ;  /* 0x0000660000067ab9 */ /* 0x000fc40000000a00 */
[----:B------:R-:W-:Y:S01]  /*1530*/  LOP3.LUT R16, R15, 0x38, R22, 0xf8, !PT ;  /* 0x000000380f107812 */ /* 0x000fe200078ef816 */
[----:B------:R-:W-:Y:S01]  /*1540*/  IMAD.X R29, R23, 0x1, R13, P0 ;  /* 0x00000001171d7824 */ /* 0x000fe200000e060d */
[----:B------:R-:W-:Y:S01]  /*1550*/  IADD3 R9, P0, R26, R9, RZ ;  /* 0x000000091a097210 */ /* 0x000fe20007f1e0ff */
[----:B------:R-:W-:Y:S01]  /*1560*/  IMAD.IADD R25, R25, 0x1, R7 ;  /* 0x0000000119197824 */ /* 0x000fe200078e0207 */
[----:B------:R-:W-:Y:S01]  /*1570*/  SHF.R.U32.HI R15, RZ, 0x3, R15 ;  /* 0x00000003ff0f7819 */ /* 0x000fe2000001160f */
[----:B------:R-:W-:Y:S01]  /*1580*/  IMAD.WIDE.U32 R28, R11, c[0x0][0x1b8], R28 ;  /* 0x00006e000b1c7a25 */ /* 0x000fe200078e001c */
[-C--:B------:R-:W-:Y:S01]  /*1590*/  LEA.HI R11, R37, R6.reuse, RZ, 0x6 ;  /* 0x00000006250b7211 */ /* 0x080fe200078f30ff */
[----:B------:R-:W-:Y:S01]  /*15a0*/  USHF.L.U32 UR12, UR6, 0x5, URZ ;  /* 0x00000005060c7899 */ /* 0x000fe2000800063f */
[----:B------:R-:W-:Y:S01]  /*15b0*/  LOP3.LUT R15, R16, R15, RZ, 0x3c, !PT ;  /* 0x0000000f100f7212 */ /* 0x000fe200078e3cff */
[----:B------:R-:W-:Y:S01]  /*15c0*/  IMAD.X R21, R23, 0x1, R12, P1 ;  /* 0x0000000117157824 */ /* 0x000fe200008e060c */
[----:B------:R-:W-:Y:S01]  /*15d0*/  USHF.L.U64.HI UR7, UR6, UR8, UR7 ;  /* 0x0000000806077299 */ /* 0x000fe20008010207 */
[----:B------:R-:W-:Y:S01]  /*15e0*/  IMAD R7, R27, c[0x0][0x198], RZ ;  /* 0x000066001b077a24 */ /* 0x000fe200078e02ff */
[----:B------:R-:W-:Y:S01]  /*15f0*/  LEA.HI R37, R37, R6, RZ, 0x5 ;  /* 0x0000000625257211 */ /* 0x000fe200078f28ff */
[----:B------:R-:W-:-:S02]  /*1600*/  IMAD R14, R17, c[0x0][0x1ac], R14 ;  /* 0x00006b00110e7a24 */ /* 0x000fc400078e020e */
[----:B------:R-:W-:Y:S01]  /*1610*/  IMAD.WIDE.U32 R24, R17, c[0x0][0x1a8], R24 ;  /* 0x00006a0011187a25 */ /* 0x000fe200078e0018 */
[----:B------:R-:W-:-:S03]  /*1620*/  SHF.R.S32.HI R38, RZ, 0x5, R37 ;  /* 0x00000005ff267819 */ /* 0x000fc60000011425 */
[----:B------:R-:W-:Y:S02]  /*1630*/  IMAD.SHL.U32 R12, R11, 0x8, RZ ;  /* 0x000000080b0c7824 */ /* 0x000fe400078e00ff */
[C---:B------:R-:W-:Y:S02]  /*1640*/  IMAD R7, R26.reuse, c[0x0][0x19c], R7 ;  /* 0x000067001a077a24 */ /* 0x040fe400078e0207 */
[----:B------:R-:W-:Y:S01]  /*1650*/  IMAD.WIDE.U32 R20, R26, c[0x0][0x198], R20 ;  /* 0x000066001a147a25 */ /* 0x000fe200078e0014 */
[----:B------:R-:W-:-:S03]  /*1660*/  LOP3.LUT R12, R15, 0x7ffffe00, R12, 0xf8, !PT ;  /* 0x7ffffe000f0c7812 */ /* 0x000fc600078ef80c */
[----:B------:R-:W-:Y:S02]  /*1670*/  IMAD R11, R19, c[0x0][0x190], RZ ;  /* 0x00006400130b7a24 */ /* 0x000fe400078e02ff */
[----:B------:R-:W-:Y:S02]  /*1680*/  IMAD.IADD R25, R25, 0x1, R14 ;  /* 0x0000000119197824 */ /* 0x000fe400078e020e */
[----:B------:R-:W-:Y:S01]  /*1690*/  IMAD.X R8, R27, 0x1, R8, P0 ;  /* 0x000000011b087824 */ /* 0x000fe200000e0608 */
[----:B------:R-:W-:Y:S01]  /*16a0*/  LEA R226, P0, R20, c[0x0][0x168], 0x1 ;  /* 0x00005a0014e27a11 */ /* 0x000fe200078008ff */
[----:B------:R-:W-:Y:S02]  /*16b0*/  IMAD.IADD R7, R21, 0x1, R7 ;  /* 0x0000000115077824 */ /* 0x000fe400078e0207 */
[C---:B------:R-:W-:Y:S02]  /*16c0*/  IMAD R11, R18.reuse, c[0x0][0x194], R11 ;  /* 0x00006500120b7a24 */ /* 0x040fe400078e020b */
[----:B------:R-:W-:Y:S01]  /*16d0*/  IMAD.WIDE.U32 R18, R18, c[0x0][0x190], R24 ;  /* 0x0000640012127a25 */ /* 0x000fe200078e0018 */
[----:B------:R-:W-:-:S03]  /*16e0*/  LEA.HI.X R227, R20, c[0x0][0x16c], R7, 0x1, P0 ;  /* 0x00005b0014e37a11 */ /* 0x000fc600000f0c07 */
[----:B------:R-:W-:Y:S01]  /*16f0*/  IMAD.IADD R29, R29, 0x1, R10 ;  /* 0x000000011d1d7824 */ /* 0x000fe200078e020a */
[----:B------:R-:W-:Y:S01]  /*1700*/  LEA R10, P0, R18, c[0x0][0x160], 0x1 ;  /* 0x00005800120a7a11 */ /* 0x000fe200078008ff */
[----:B------:R-:W-:Y:S02]  /*1710*/  IMAD.IADD R11, R19, 0x1, R11 ;  /* 0x00000001130b7824 */ /* 0x000fe400078e020b */
[----:B------:R-:W-:Y:S02]  /*1720*/  IMAD R8, R8, c[0x0][0x1a0], RZ ;  /* 0x0000680008087a24 */ /* 0x000fe400078e02ff */
[----:B------:R-:W-:Y:S01]  /*1730*/  IMAD.WIDE.U32 R28, R9, c[0x0][0x1a0], R28 ;  /* 0x00006800091c7a25 */ /* 0x000fe200078e001c */
[----:B------:R-:W-:-:S03]  /*1740*/  LEA.HI.X R11, R18, c[0x0][0x164], R11, 0x1, P0 ;  /* 0x00005900120b7a11 */ /* 0x000fc600000f0c0b */
[----:B------:R-:W-:Y:S01]  /*1750*/  IMAD R7, R9, c[0x0][0x1a4], R8 ;  /* 0x0000690009077a24 */ /* 0x000fe200078e0208 */
[----:B------:R-:W-:Y:S01]  /*1760*/  IADD3 R8, P0, R10, UR9, RZ ;  /* 0x000000090a087c10 */ /* 0x000fe2000ff1e0ff */
[----:B------:R-:W-:Y:S02]  /*1770*/  IMAD.SHL.U32 R229, R12, 0x2, RZ ;  /* 0x000000020ce57824 */ /* 0x000fe400078e00ff */
[----:B------:R-:W-:Y:S01]  /*1780*/  IMAD.IADD R225, R29, 0x1, R7 ;  /* 0x000000011de17824 */ /* 0x000fe200078e0207 */
[----:B------:R-:W-:Y:S01]  /*1790*/  IADD3.X R9, R11, UR5, RZ, P0, !PT ;  /* 0x000000050b097c10 */ /* 0x000fe200087fe4ff */
[----:B------:R-:W-:Y:S01]  /*17a0*/  IMAD.SHL.U32 R7, R0, 0x8, RZ ;  /* 0x0000000800077824 */ /* 0x000fe200078e00ff */
[----:B------:R-:W-:Y:S01]  /*17b0*/  IADD3 R16, P0, R8, UR9, RZ ;  /* 0x0000000908107c10 */ /* 0x000fe2000ff1e0ff */
[----:B------:R-:W-:Y:S01]  /*17c0*/  @!PT LDS RZ, [RZ] ;  /* 0x00000000fffff984 */ /* 0x000fe20000000800 */
[----:B------:R-:W-:Y:S01]  /*17d0*/  @!PT LDS RZ, [RZ] ;  /* 0x00000000fffff984 */ /* 0x000fe20000000800 */
[----:B------:R-:W-:Y:S01]  /*17e0*/  @!PT LDS RZ, [RZ] ;  /* 0x00000000fffff984 */ /* 0x000fe20000000800 */
[----:B------:R1:W-:Y:S03]  /*17f0*/  LDGSTS.E.BYPASS.LTC128B.128 [R229], [R10.64] ;  /* 0x000000000ae57fae */ /* 0x0003e6000b901d4a */
[----:B------:R-:W-:Y:S01]  /*1800*/  IADD3.X R17, R9, UR5, RZ, P0, !PT ;  /* 0x0000000509117c10 */ /* 0x000fe200087fe4ff */
[----:B------:R1:W-:Y:S01]  /*1810*/  LDGSTS.E.BYPASS.LTC128B.128 [R229+0x2000], [R10.64+0x80] ;  /* 0x020000800ae57fae */ /* 0x0003e2000b901d4a */
[----:B------:R-:W-:-:S03]  /*1820*/  IADD3 R18, P0, R16, UR9, RZ ;  /* 0x0000000910127c10 */ /* 0x000fc6000ff1e0ff */
[----:B------:R2:W-:Y:S01]  /*1830*/  LDGSTS.E.BYPASS.LTC128B.128 [R229+0x800], [R8.64] ;  /* 0x0080000008e57fae */ /* 0x0005e2000b901d4a */
[----:B------:R-:W-:Y:S01]  /*1840*/  IADD3.X R19, R17, UR5, RZ, P0, !PT ;  /* 0x0000000511137c10 */ /* 0x000fe200087fe4ff */
[----:B------:R-:W-:Y:S01]  /*1850*/  ULDC.64 UR4, c[0x0][0x1a0] ;  /* 0x0000680000047ab9 */ /* 0x000fe20000000a00 */
[----:B------:R-:W-:Y:S01]  /*1860*/  IADD3 R14, P0, R226, UR12, RZ ;  /* 0x0000000ce20e7c10 */ /* 0x000fe2000ff1e0ff */
[----:B------:R2:W-:Y:S01]  /*1870*/  LDGSTS.E.BYPASS.LTC128B.128 [R229+0x2800], [R8.64+0x80] ;  /* 0x0280008008e57fae */ /* 0x0005e2000b901d4a */
[----:B------:R-:W-:Y:S02]  /*1880*/  USHF.L.U32 UR9, UR4, 0x5, URZ ;  /* 0x0000000504097899 */ /* 0x000fe4000800063f */
[----:B------:R-:W-:Y:S01]  /*1890*/  IADD3.X R15, R227, UR7, RZ, P0, !PT ;  /* 0x00000007e30f7c10 */ /* 0x000fe200087fe4ff */
[----:B------:R3:W-:Y:S01]  /*18a0*/  LDGSTS.E.BYPASS.LTC128B.128 [R229+0x1000], [R16.64] ;  /* 0x0100000010e57fae */ /* 0x0007e2000b901d4a */
[----:B------:R-:W-:Y:S01]  /*18b0*/  IADD3 R12, P0, R14, UR12, RZ ;  /* 0x0000000c0e0c7c10 */ /* 0x000fe2000ff1e0ff */
[----:B------:R-:W-:-:S02]  /*18c0*/  USHF.L.U64.HI UR5, UR4, UR8, UR5 ;  /* 0x0000000804057299 */ /* 0x000fc40008010205 */
[----:B------:R3:W-:Y:S01]  /*18d0*/  LDGSTS.E.BYPASS.LTC128B.128 [R229+0x3000], [R16.64+0x80] ;  /* 0x0300008010e57fae */ /* 0x0007e2000b901d4a */
[----:B------:R-:W-:-:S03]  /*18e0*/  IADD3.X R13, R15, UR7, RZ, P0, !PT ;  /* 0x000000070f0d7c10 */ /* 0x000fc600087fe4ff */
[----:B------:R4:W-:Y:S04]  /*18f0*/  LDGSTS.E.BYPASS.LTC128B.128 [R229+0x1800], [R18.64] ;  /* 0x0180000012e57fae */ /* 0x0009e8000b901d4a */
[----:B------:R4:W-:Y:S01]  /*1900*/  LDGSTS.E.BYPASS.LTC128B.128 [R229+0x3800], [R18.64+0x80] ;  /* 0x0380008012e57fae */ /* 0x0009e2000b901d4a */
[----:B-1----:R-:W-:-:S03]  /*1910*/  IADD3 R10, P0, R12, UR12, RZ ;  /* 0x0000000c0c0a7c10 */ /* 0x002fc6000ff1e0ff */
[----:B------:R1:W-:Y:S01]  /*1920*/  LDGSTS.E.BYPASS.LTC128B.128 [R229+0x4000], [R226.64] ;  /* 0x04000000e2e57fae */ /* 0x0003e2000b901d4a */
[----:B------:R-:W-:-:S03]  /*1930*/  IADD3.X R11, R13, UR7, RZ, P0, !PT ;  /* 0x000000070d0b7c10 */ /* 0x000fc600087fe4ff */
[----:B------:R1:W-:Y:S01]  /*1940*/  LDGSTS.E.BYPASS.LTC128B.128 [R229+0x8000], [R226.64+0x80] ;  /* 0x08000080e2e57fae */ /* 0x0003e2000b901d4a */
[----:B--2---:R-:W-:-:S03]  /*1950*/  LOP3.LUT R9, R2, 0xfffffff0, RZ, 0xc0, !PT ;  /* 0xfffffff002097812 */ /* 0x004fc600078ec0ff */
[----:B------:R2:W-:Y:S04]  /*1960*/  LDGSTS.E.BYPASS.LTC128B.128 [R229+0x4800], [R14.64] ;  /* 0x048000000ee57fae */ /* 0x0005e8000b901d4a */
[----:B------:R2:W-:Y:S01]  /*1970*/  LDGSTS.E.BYPASS.LTC128B.128 [R229+0x8800], [R14.64+0x80] ;  /* 0x088000800ee57fae */ /* 0x0005e2000b901d4a */
[----:B------:R-:W-:-:S03]  /*1980*/  IMAD.IADD R228, R6, 0x1, -R9 ;  /* 0x0000000106e47824 */ /* 0x000fc600078e0a09 */
[----:B------:R5:W-:Y:S02]  /*1990*/  LDGSTS.E.BYPASS.LTC128B.128 [R229+0x5000], [R12.64] ;  /* 0x050000000ce57fae */ /* 0x000be4000b901d4a */
[----:B------:R-:W-:Y:S02]  /*19a0*/  SHF.R.S32.HI R9, RZ, 0x1f, R228 ;  /* 0x0000001fff097819 */ /* 0x000fe400000114e4 */
[----:B------:R5:W-:Y:S02]  /*19b0*/  LDGSTS.E.BYPASS.LTC128B.128 [R229+0x9000], [R12.64+0x80] ;  /* 0x090000800ce57fae */ /* 0x000be4000b901d4a */
[----:B------:R-:W-:Y:S02]  /*19c0*/  LEA.HI R8, R9, R228, RZ, 0x3 ;  /* 0x000000e409087211 */ /* 0x000fe400078f18ff */
[----:B----4-:R-:W-:Y:S01]  /*19d0*/  IADD3 R18, P0, R10, UR12, RZ ;  /* 0x0000000c0a127c10 */ /* 0x010fe2000ff1e0ff */
[----:B------:R4:W-:Y:S01]  /*19e0*/  LDGSTS.E.BYPASS.LTC128B.128 [R229+0x5800], [R10.64] ;  /* 0x058000000ae57fae */ /* 0x0009e2000b901d4a */
[----:B------:R-:W-:-:S02]  /*19f0*/  LOP3.LUT R9, R8, 0xfffffff8, RZ, 0xc0, !PT ;  /* 0xfffffff808097812 */ /* 0x000fc400078ec0ff */
[----:B------:R-:W-:Y:S01]  /*1a00*/  IADD3.X R19, R11, UR7, RZ, P0, !PT ;  /* 0x000000070b137c10 */ /* 0x000fe200087fe4ff */
[----:B------:R4:W-:Y:S01]  /*1a10*/  LDGSTS.E.BYPASS.LTC128B.128 [R229+0x9800], [R10.64+0x80] ;  /* 0x098000800ae57fae */ /* 0x0009e2000b901d4a */
[----:B---3--:R-:W-:Y:S01]  /*1a20*/  IADD3 R16, P0, R18, UR12, RZ ;  /* 0x0000000c12107c10 */ /* 0x008fe2000ff1e0ff */
[----:B------:R-:W-:Y:S02]  /*1a30*/  IMAD.IADD R2, R228, 0x1, -R9 ;  /* 0x00000001e4027824 */ /* 0x000fe400078e0a09 */
[----:B------:R3:W-:Y:S01]  /*1a40*/  LDGSTS.E.BYPASS.LTC128B.128 [R229+0x6000], [R18.64] ;  /* 0x0600000012e57fae */ /* 0x0007e2000b901d4a */
[----:B------:R-:W-:Y:S02]  /*1a50*/  IADD3.X R17, R19, UR7, RZ, P0, !PT ;  /* 0x0000000713117c10 */ /* 0x000fe400087fe4ff */
[----:B------:R-:W-:Y:S01]  /*1a60*/  LOP3.LUT P1, RZ, R2, 0x2, RZ, 0xc0, !PT ;  /* 0x0000000202ff7812 */ /* 0x000fe2000782c0ff */
[----:B------:R3:W-:Y:S01]  /*1a70*/  LDGSTS.E.BYPASS.LTC128B.128 [R229+0xa000], [R18.64+0x80] ;  /* 0x0a00008012e57fae */ /* 0x0007e2000b901d4a */
[----:B--2---:R-:W-:-:S03]  /*1a80*/  IADD3 R14, P0, R16, UR12, RZ ;  /* 0x0000000c100e7c10 */ /* 0x004fc6000ff1e0ff */
[----:B------:R2:W-:Y:S01]  /*1a90*/  LDGSTS.E.BYPASS.LTC128B.128 [R229+0x6800], [R16.64] ;  /* 0x0680000010e57fae */ /* 0x0005e2000b901d4a */
[----:B------:R-:W-:-:S03]  /*1aa0*/  IADD3.X R15, R17, UR7, RZ, P0, !PT ;  /* 0x00000007110f7c10 */ /* 0x000fc600087fe4ff */
[----:B------:R2:W-:Y:S01]  /*1ab0*/  LDGSTS.E.BYPASS.LTC128B.128 [R229+0xa800], [R16.64+0x80] ;  /* 0x0a80008010e57fae */ /* 0x0005e2000b901d4a */
[----:B-----5:R-:W-:-:S03]  /*1ac0*/  IADD3 R12, P0, R14, UR12, RZ ;  /* 0x0000000c0e0c7c10 */ /* 0x020fc6000ff1e0ff */
[----:B------:R5:W-:Y:S01]  /*1ad0*/  LDGSTS.E.BYPASS.LTC128B.128 [R229+0x7000], [R14.64] ;  /* 0x070000000ee57fae */ /* 0x000be2000b901d4a */
[----:B------:R-:W-:-:S03]  /*1ae0*/  IADD3.X R13, R15, UR7, RZ, P0, !PT ;  /* 0x000000070f0d7c10 */ /* 0x000fc600087fe4ff */
[----:B------:R5:W-:Y:S01]  /*1af0*/  LDGSTS.E.BYPASS.LTC128B.128 [R229+0xb000], [R14.64+0x80] ;  /* 0x0b0000800ee57fae */ /* 0x000be2000b901d4a */
[----:B------:R-:W-:Y:S01]  /*1b00*/  LEA R224, P0, R28, c[0x0][0x170], 0x1 ;  /* 0x00005c001ce07a11 */ /* 0x000fe200078008ff */
[----:B----4-:R-:W-:Y:S02]  /*1b10*/  IMAD.SHL.U32 R11, R5, 0x40, RZ ;  /* 0x00000040050b7824 */ /* 0x010fe400078e00ff */
[----:B------:R4:W-:Y:S01]  /*1b20*/  LDGSTS.E.BYPASS.LTC128B.128 [R229+0x7800], [R12.64] ;  /* 0x078000000ce57fae */ /* 0x0009e2000b901d4a */
[----:B------:R-:W-:Y:S01]  /*1b30*/  IMAD.SHL.U32 R10, R2, 0x40, RZ ;  /* 0x00000040020a7824 */ /* 0x000fe200078e00ff */
[----:B------:R-:W-:Y:S02]  /*1b40*/  LEA.HI.X R225, R28, c[0x0][0x174], R225, 0x1, P0 ;  /* 0x00005d001ce17a11 */ /* 0x000fe400000f0ce1 */
[----:B------:R4:W-:Y:S01]  /*1b50*/  LDGSTS.E.BYPASS.LTC128B.128 [R229+0xb800], [R12.64+0x80] ;  /* 0x0b8000800ce57fae */ /* 0x0009e2000b901d4a */
[----:B------:R-:W-:Y:S02]  /*1b60*/  LOP3.LUT R11, R11, 0x1c0, RZ, 0xc0, !PT ;  /* 0x000001c00b0b7812 */ /* 0x000fe400078ec0ff */
[----:B------:R-:W-:Y:S01]  /*1b70*/  LOP3.LUT R10, R10, 0x1c0, RZ, 0xc0, !PT ;  /* 0x000001c00a0a7812 */ /* 0x000fe200078ec0ff */
[----:B------:R-:W0:Y:S01]  /*1b80*/  LDGDEPBAR ;  /* 0x00000000000079af */ /* 0x000e220000000000 */
[----:B------:R-:W-:-:S02]  /*1b90*/  LOP3.LUT R9, R11, 0x8, R4, 0xf8, !PT ;  /* 0x000000080b097812 */ /* 0x000fc400078ef804 */
[----:B------:R-:W-:-:S04]  /*1ba0*/  SHF.R.U32.HI R4, RZ, 0x3, R11 ;  /* 0x00000003ff047819 */ /* 0x000fc8000001160b */
[----:B------:R-:W-:Y:S02]  /*1bb0*/  LOP3.LUT R9, R9, R4, RZ, 0x3c, !PT ;  /* 0x0000000409097212 */ /* 0x000fe400078e3cff */
[----:B------:R-:W-:Y:S02]  /*1bc0*/  LOP3.LUT R4, R10, 0x8, R7, 0xf8, !PT ;  /* 0x000000080a047812 */ /* 0x000fe400078ef807 */
[----:B------:R-:W-:Y:S01]  /*1bd0*/  SHF.R.U32.HI R7, RZ, 0x3, R10 ;  /* 0x00000003ff077819 */ /* 0x000fe2000001160a */
[----:B------:R-:W-:Y:S01]  /*1be0*/  IMAD R0, R0, 0x200, R9 ;  /* 0x0000020000007824 */ /* 0x000fe200078e0209 */
[----:B------:R-:W-:Y:S02]  /*1bf0*/  IADD3 R10, P0, R224, UR9, RZ ;  /* 0x00000009e00a7c10 */ /* 0x000fe4000ff1e0ff */
[----:B------:R-:W-:Y:S01]  /*1c00*/  LOP3.LUT R4, R4, R7, RZ, 0x3c, !PT ;  /* 0x0000000704047212 */ /* 0x000fe200078e3cff */
[----:B------:R-:W-:Y:S01]  /*1c10*/  IMAD.SHL.U32 R7, R8, 0x40, RZ ;  /* 0x0000004008077824 */ /* 0x000fe200078e00ff */
[----:B------:R-:W-:Y:S01]  /*1c20*/  IADD3.X R11, R225, UR5, RZ, P0, !PT ;  /* 0x00000005e10b7c10 */ /* 0x000fe200087fe4ff */
[----:B------:R-:W-:Y:S01]  /*1c30*/  IMAD.SHL.U32 R128, R0, 0x2, RZ ;  /* 0x0000000200807824 */ /* 0x000fe200078e00ff */
[----:B---3--:R-:W-:-:S02]  /*1c40*/  IADD3 R18, P0, R10, UR9, RZ ;  /* 0x000000090a127c10 */ /* 0x008fc4000ff1e0ff */
[----:B------:R-:W-:Y:S02]  /*1c50*/  LOP3.LUT R7, R7, 0xfffffe00, RZ, 0xc0, !PT ;  /* 0xfffffe0007077812 */ /* 0x000fe400078ec0ff */
[----:B------:R-:W-:Y:S01]  /*1c60*/  IADD3.X R19, R11, UR5, RZ, P0, !PT ;  /* 0x000000050b137c10 */ /* 0x000fe200087fe4ff */
[----:B------:R-:W-:-:S04]  /*1c70*/  DEPBAR.LE SB0, 0x0 ;  /* 0x000080000000791a */ /* 0x000fc80000000000 */
[----:B------:R-:W-:Y:S01]  /*1c80*/  BAR.SYNC.DEFER_BLOCKING 0x0 ;  /* 0x0000000000007b1d */ /* 0x000fe20000010000 */
[----:B--2---:R-:W-:Y:S01]  /*1c90*/  IADD3 R16, P0, R18, UR9, RZ ;  /* 0x0000000912107c10 */ /* 0x004fe2000ff1e0ff */
[----:B------:R-:W-:Y:S01]  /*1ca0*/  IMAD R9, R38, 0x400, R7 ;  /* 0x0000040026097824 */ /* 0x000fe200078e0207 */
[----:B------:R-:W-:Y:S02]  /*1cb0*/  LEA R221, R0, 0x4000, 0x1 ;  /* 0x0000400000dd7811 */ /* 0x000fe400078e08ff */
[----:B------:R-:W-:Y:S01]  /*1cc0*/  IADD3.X R17, R19, UR5, RZ, P0, !PT ;  /* 0x0000000513117c10 */ /* 0x000fe200087fe4ff */
[----:B------:R-:W-:Y:S01]  /*1cd0*/  IMAD.IADD R222, R9, 0x1, R4 ;  /* 0x0000000109de7824 */ /* 0x000fe200078e0204 */
[----:B-----5:R-:W-:Y:S02]  /*1ce0*/  IADD3 R14, P0, R16, UR9, RZ ;  /* 0x00000009100e7c10 */ /* 0x020fe4000ff1e0ff */
[----:B------:R-:W-:Y:S01]  /*1cf0*/  IADD3 R219, R221, 0x20, RZ ;  /* 0x00000020dddb7810 */ /* 0x000fe20007ffe0ff */
[----:B------:R-:W-:Y:S01]  /*1d00*/  IMAD.SHL.U32 R222, R222, 0x2, RZ ;  /* 0x00000002dede7824 */ /* 0x000fe200078e00ff */
[----:B------:R-:W-:-:S02]  /*1d10*/  IADD3.X R15, R17, UR5, RZ, P0, !PT ;  /* 0x00000005110f7c10 */ /* 0x000fc400087fe4ff */
[----:B----4-:R-:W-:-:S04]  /*1d20*/  IADD3 R12, P0, R14, UR9, RZ ;  /* 0x000000090e0c7c10 */ /* 0x010fc8000ff1e0ff */
[----:B------:R-:W-:Y:S01]  /*1d30*/  IADD3.X R13, R15, UR5, RZ, P0, !PT ;  /* 0x000000050f0d7c10 */ /* 0x000fe200087fe4ff */
        /* <DEDUP_REMOVED lines=13> */
[----:B--2---:R-:W-:-:S03]  /*1e10*/  IADD3 R10, P0, R12, UR9, RZ ;  /* 0x000000090c0a7c10 */ /* 0x004fc6000ff1e0ff */
[----:B------:R4:W-:Y:S01]  /*1e20*/  LDGSTS.E.BYPASS.LTC128B.128 [R229+0xe800], [R12.64] ;  /* 0x0e8000000ce57fae */ /* 0x0009e2000b901d4a */
[----:B------:R-:W-:-:S03]  /*1e30*/  IADD3.X R11, R13, UR5, RZ, P0, !PT ;  /* 0x000000050d0b7c10 */ /* 0x000fc600087fe4ff */
[----:B------:R4:W-:Y:S01]  /*1e40*/  LDGSTS.E.BYPASS.LTC128B.128 [R229+0x12800], [R12.64+0x80] ;  /* 0x128000800ce57fae */ /* 0x0009e2000b901d4a */
        /* <DEDUP_REMOVED lines=10> */
[----:B------:R-:W1:Y:S01]  /*1ef0*/  LDSM.16.M88.4 R76, [R128+0x4000] ;  /* 0x00400000804c783b */ /* 0x000e620000000200 */
[----:B------:R-:W-:Y:S01]  /*1f00*/  IMAD.MOV.U32 R5, RZ, RZ, 0x40 ;  /* 0x00000040ff057424 */ /* 0x000fe200078e00ff */
[C---:B------:R-:W-:Y:S02]  /*1f10*/  IADD3 R211, R219.reuse, 0x800, RZ ;  /* 0x00000800dbd37810 */ /* 0x040fe40007ffe0ff */
        /* <DEDUP_REMOVED lines=9> */
[----:B------:R-:W2:Y:S01]  /*1fb0*/  LDSM.16.M88.4 R44, [R128+0x6000] ;  /* 0x00600000802c783b */ /* 0x000ea20000000200 */
[C---:B------:R-:W-:Y:S01]  /*1fc0*/  IADD3 R203, R219.reuse, 0x4000, RZ ;  /* 0x00004000dbcb7810 */ /* 0x040fe20007ffe0ff */
[----:B-----5:R-:W-:Y:S02]  /*1fd0*/  IMAD.MOV.U32 R8, RZ, RZ, 0x20 ;  /* 0x00000020ff087424 */ /* 0x020fe400078e00ff */
[----:B------:R-:W5:Y:S01]  /*1fe0*/  LDSM.16.M88.4 R32, [R128+0x6800] ;  /* 0x006800008020783b */ /* 0x000f620000000200 */
[----:B------:R-:W-:-:S02]  /*1ff0*/  IADD3 R202, R219, 0x4800, RZ ;  /* 0x00004800dbca7810 */ /* 0x000fc40007ffe0ff */
[----:B------:R-:W-:Y:S01]  /*2000*/  IADD3 R201, R219, 0x5000, RZ ;  /* 0x00005000dbc97810 */ /* 0x000fe20007ffe0ff */
[----:B------:R-:W5:Y:S01]  /*2010*/  LDSM.16.M88.4 R24, [R128+0x7000] ;  /* 0x007000008018783b */ /* 0x000f620000000200 */
[----:B------:R-:W-:Y:S02]  /*2020*/  SEL R0, R8, 0xffffffe0, !P1 ;  /* 0xffffffe008007807 */ /* 0x000fe40004800000 */
[----:B------:R-:W-:Y:S01]  /*2030*/  LOP3.LUT P1, RZ, R2, 0x4, RZ, 0xc0, !PT ;  /* 0x0000000402ff7812 */ /* 0x000fe2000782c0ff */
[----:B----4-:R-:W4:Y:S01]  /*2040*/  LDSM.16.M88.4 R12, [R128+0x7800] ;  /* 0x00780000800c783b */ /* 0x010f220000000200 */
[C---:B------:R-:W-:Y:S01]  /*2050*/  SEL R2, R5.reuse, 0xffffffc0, !P0 ;  /* 0xffffffc005027807 */ /* 0x040fe20004000000 */
[C---:B------:R-:W-:Y:S01]  /*2060*/  IMAD.IADD R220, R222.reuse, 0x1, R0 ;  /* 0x00000001dedc7824 */ /* 0x040fe200078e0200 */
[----:B------:R-:W-:Y:S01]  /*2070*/  SEL R5, R5, 0xffffffc0, !P1 ;  /* 0xffffffc005057807 */ /* 0x000fe20004800000 */
[----:B------:R-:W-:Y:S01]  /*2080*/  LDSM.16.M88.4 R104, [R219+0x800] ;  /* 0x00080000db68783b */ /* 0x000fe20000000200 */
[----:B------:R-:W-:Y:S01]  /*2090*/  IADD3 R200, R219, 0x5800, RZ ;  /* 0x00005800dbc87810 */ /* 0x000fe20007ffe0ff */
[----:B------:R-:W-:Y:S01]  /*20a0*/  IMAD.IADD R217, R221, 0x1, R2 ;  /* 0x00000001ddd97824 */ /* 0x000fe200078e0202 */
[C---:B------:R-:W-:Y:S01]  /*20b0*/  IADD3 R199, R219.reuse, 0x6000, RZ ;  /* 0x00006000dbc77810 */ /* 0x040fe20007ffe0ff */
[----:B------:R-:W4:Y:S01]  /*20c0*/  LDSM.16.M88.4 R84, [R220] ;  /* 0x00000000dc54783b */ /* 0x000f220000000200 */
[--C-:B------:R-:W-:Y:S01]  /*20d0*/  IMAD.IADD R218, R222, 0x1, R5.reuse ;  /* 0x00000001deda7824 */ /* 0x100fe200078e0205 */
[C---:B------:R-:W-:Y:S01]  /*20e0*/  IADD3 R198, R219.reuse, 0x6800, RZ ;  /* 0x00006800dbc67810 */ /* 0x040fe20007ffe0ff */
[----:B------:R-:W-:Y:S01]  /*20f0*/  IMAD.IADD R216, R220, 0x1, R5 ;  /* 0x00000001dcd87824 */ /* 0x000fe200078e0205 */
[----:B------:R-:W4:Y:S01]  /*2100*/  LDSM.16.M88.4 R100, [R219+0x1000] ;  /* 0x00100000db64783b */ /* 0x000f220000000200 */
[----:B-1----:R-:W-:Y:S01]  /*2110*/  HMMA.16816.F32.BF16 R80, R112, R76, RZ ;  /* 0x0000004c7050723c */ /* 0x002fe200000418ff */
[----:B------:R-:W-:Y:S01]  /*2120*/  IMAD.IADD R204, R2, 0x1, R219 ;  /* 0x0000000102cc7824 */ /* 0x000fe200078e02db */
[C---:B------:R-:W-:Y:S01]  /*2130*/  IADD3 R197, R219.reuse, 0x7000, RZ ;  /* 0x00007000dbc57810 */ /* 0x040fe20007ffe0ff */
[----:B------:R-:W1:Y:S01]  /*2140*/  LDSM.16.M88.4 R96, [R219+0x1800] ;  /* 0x00180000db60783b */ /* 0x000e620000000200 */
[----:B------:R-:W-:-:S03]  /*2150*/  IADD3 R196, R219, 0x7800, RZ ;  /* 0x00007800dbc47810 */ /* 0x000fc60007ffe0ff */
[----:B---3--:R-:W3:Y:S01]  /*2160*/  LDSM.16.M88.4 R16, [R219+0x2000] ;  /* 0x00200000db10783b */ /* 0x008ee20000000200 */
[C---:B--2---:R-:W-:Y:S03]  /*2170*/  HMMA.16816.F32.BF16 R72, R112.reuse, R68, RZ ;  /* 0x000000447048723c */ /* 0x044fe600000418ff */
[----:B------:R-:W2:Y:S04]  /*2180*/  LDSM.16.M88.4 R8, [R219+0x2800] ;  /* 0x00280000db08783b */ /* 0x000ea80000000200 */
[----:B------:R-:W1:Y:S01]  /*2190*/  LDSM.16.M88.4 R92, [R219+0x3000] ;  /* 0x00300000db5c783b */ /* 0x000e620000000200 */
[C---:B------:R-:W-:Y:S03]  /*21a0*/  HMMA.16816.F32.BF16 R64, R112.reuse, R60, RZ ;  /* 0x0000003c7040723c */ /* 0x040fe600000418ff */
[----:B------:R-:W1:Y:S04]  /*21b0*/  LDSM.16.M88.4 R88, [R219+0x3800] ;  /* 0x00380000db58783b */ /* 0x000e680000000200 */
[----:B------:R-:W1:Y:S01]  /*21c0*/  LDSM.16.M88.4 R108, [R219] ;  /* 0x00000000db6c783b */ /* 0x000e620000000200 */
[C---:B------:R-:W-:Y:S03]  /*21d0*/  HMMA.16816.F32.BF16 R56, R112.reuse, R52, RZ ;  /* 0x000000347038723c */ /* 0x040fe600000418ff */
[----:B------:R-:W-:Y:S04]  /*21e0*/  LDSM.16.M88.4 R20, [R217] ;  /* 0x00000000d914783b */ /* 0x000fe80000000200 */
[----:B------:R-:W-:Y:S01]  /*21f0*/  LDSM.16.M88.4 R120, [R128+0x9800] ;  /* 0x009800008078783b */ /* 0x000fe20000000200 */
[C---:B------:R-:W-:Y:S03]  /*2200*/  HMMA.16816.F32.BF16 R48, R112.reuse, R44, RZ ;  /* 0x0000002c7030723c */ /* 0x040fe600000418ff */
[----:B------:R-:W-:Y:S04]  /*2210*/  LDSM.16.M88.4 R124, [R220+0x2000] ;  /* 0x00200000dc7c783b */ /* 0x000fe80000000200 */
[----:B------:R-:W0:Y:S01]  /*2220*/  LDGDEPBAR ;  /* 0x00000000000079af */ /* 0x000e220000000000 */
[C---:B-----5:R-:W-:Y:S08]  /*2230*/  HMMA.16816.F32.BF16 R40, R112.reuse, R32, RZ ;  /* 0x000000207028723c */ /* 0x060ff000000418ff */
        /* <DEDUP_REMOVED lines=8> */
[C---:B----4-:R-:W-:Y:S08]  /*22c0*/  HMMA.16816.F32.BF16 R116, R112.reuse, R12, RZ ;  /* 0x0000000c7074723c */ /* 0x050ff000000418ff */
[----:B------:R-:W-:Y:S01]  /*22d0*/  HMMA.16816.F32.BF16 R112, R112, R14, RZ ;  /* 0x0000000e7070723c */ /* 0x000fe200000418ff */
[----:B------:R-:W-:Y:S07]  /*22e0*/  LDSM.16.M88.4 R12, [R218] ;  /* 0x00000000da0c783b */ /* 0x000fee0000000200 */
        /* <DEDUP_REMOVED lines=9> */
[C---:B---3--:R-:W-:Y:S08]  /*2380*/  HMMA.16816.F32.BF16 R48, R84.reuse, R16, R48 ;  /* 0x000000105430723c */ /* 0x048ff00000041830 */
[C---:B------:R-:W-:Y:S01]  /*2390*/  HMMA.16816.F32.BF16 R44, R84.reuse, R18, R44 ;  /* 0x00000012542c723c */ /* 0x040fe2000004182c */
[----:B------:R-:W1:Y:S07]  /*23a0*/  LDSM.16.M88.4 R16, [R217+0x800] ;  /* 0x00080000d910783b */ /* 0x000e6e0000000200 */
[C---:B--2---:R-:W-:Y:S08]  /*23b0*/  HMMA.16816.F32.BF16 R40, R84.reuse, R8, R40 ;  /* 0x000000085428723c */ /* 0x044ff00000041828 */
[C---:B------:R-:W-:Y:S01]  /*23c0*/  HMMA.16816.F32.BF16 R32, R84.reuse, R10, R32 ;  /* 0x0000000a5420723c */ /* 0x040fe20000041820 */
[----:B------:R-:W2:Y:S07]  /*23d0*/  LDSM.16.M88.4 R8, [R217+0x1000] ;  /* 0x00100000d908783b */ /* 0x000eae0000000200 */
[C---:B------:R-:W-:Y:S08]  /*23e0*/  HMMA.16816.F32.BF16 R28, R84.reuse, R92, R28 ;  /* 0x0000005c541c723c */ /* 0x040ff0000004181c */
[C---:B------:R-:W-:Y:S01]  /*23f0*/  HMMA.16816.F32.BF16 R24, R84.reuse, R94, R24 ;  /* 0x0000005e5418723c */ /* 0x040fe20000041818 */
[----:B------:R-:W3:Y:S07]  /*2400*/  LDSM.16.M88.4 R92, [R217+0x3000] ;  /* 0x00300000d95c783b */ /* 0x000eee0000000200 */
[C---:B------:R-:W-:Y:S08]  /*2410*/  HMMA.16816.F32.BF16 R116, R84.reuse, R88, R116 ;  /* 0x000000585474723c */ /* 0x040ff00000041874 */
[C---:B------:R-:W-:Y:S01]  /*2420*/  HMMA.16816.F32.BF16 R112, R84.reuse, R90, R112 ;  /* 0x0000005a5470723c */ /* 0x040fe20000041870 */
[----:B------:R-:W4:Y:S07]  /*2430*/  LDSM.16.M88.4 R88, [R217+0x3800] ;  /* 0x00380000d958783b */ /* 0x000f2e0000000200 */
[C---:B------:R-:W-:Y:S08]  /*2440*/  HMMA.16816.F32.BF16 R80, R84.reuse, R108, R80 ;  /* 0x0000006c5450723c */ /* 0x040ff00000041850 */
[----:B------:R-:W-:Y:S01]  /*2450*/  HMMA.16816.F32.BF16 R76, R84, R110, R76 ;  /* 0x0000006e544c723c */ /* 0x000fe2000004184c */
[----:B------:R-:W-:Y:S04]  /*2460*/  LDSM.16.M88.4 R84, [R216] ;  /* 0x00000000d854783b */ /* 0x000fe80000000200 */
[----:B------:R-:W-:Y:S03]  /*2470*/  LDSM.16.M88.4 R108, [R128+0xa000] ;  /* 0x00a00000806c783b */ /* 0x000fe60000000200 */
[C---:B-1----:R-:W-:Y:S08]  /*2480*/  HMMA.16816.F32.BF16 R72, R12.reuse, R16, R72 ;  /* 0x000000100c48723c */ /* 0x042ff00000041848 */
[C---:B------:R-:W-:Y:S08]  /*2490*/  HMMA.16816.F32.BF16 R80, R12.reuse, R20, R80 ;  /* 0x000000140c50723c */ /* 0x040ff00000041850 */
[C---:B------:R-:W-:Y:S01]  /*24a0*/  HMMA.16816.F32.BF16 R76, R12.reuse, R22, R76 ;  /* 0x000000160c4c723c */ /* 0x040fe2000004184c */
[----:B------:R-:W-:Y:S07]  /*24b0*/  LDSM.16.M88.4 R20, [R204] ;  /* 0x00000000cc14783b */ /* 0x000fee0000000200 */
[C---:B------:R-:W-:Y:S01]  /*24c0*/  HMMA.16816.F32.BF16 R68, R12.reuse, R18, R68 ;  /* 0x000000120c44723c */ /* 0x040fe20000041844 */
[----:B------:R-:W-:Y:S07]  /*24d0*/  LDSM.16.M88.4 R16, [R204+0x800] ;  /* 0x00080000cc10783b */ /* 0x000fee0000000200 */
[C---:B--2---:R-:W-:Y:S08]  /*24e0*/  HMMA.16816.F32.BF16 R64, R12.reuse, R8, R64 ;  /* 0x000000080c40723c */ /* 0x044ff00000041840 */
        /* <DEDUP_REMOVED lines=15> */
[----:B------:R-:W-:Y:S01]  /*25e0*/  HMMA.16816.F32.BF16 R112, R12, R90, R112 ;  /* 0x0000005a0c70723c */ /* 0x000fe20000041870 */
[----:B------:R-:W2:Y:S04]  /*25f0*/  LDSM.16.M88.4 R12, [R204+0x2000] ;  /* 0x00200000cc0c783b */ /* 0x000ea80000000200 */
[----:B------:R-:W3:Y:S03]  /*2600*/  LDSM.16.M88.4 R88, [R204+0x3800] ;  /* 0x00380000cc58783b */ /* 0x000ee60000000200 */
[C---:B-1----:R-:W-:Y:S08]  /*2610*/  HMMA.16816.F32.BF16 R64, R84.reuse, R8, R64 ;  /* 0x000000085440723c */ /* 0x042ff00000041840 */
[C---:B------:R-:W-:Y:S01]  /*2620*/  HMMA.16816.F32.BF16 R60, R84.reuse, R10, R60 ;  /* 0x0000000a543c723c */ /* 0x040fe2000004183c */
[----:B------:R-:W-:Y:S07]  /*2630*/  LDSM.16.M88.4 R8, [R222+0x2000] ;  /* 0x00200000de08783b */ /* 0x000fee0000000200 */
[C---:B------:R-:W-:Y:S08]  /*2640*/  HMMA.16816.F32.BF16 R80, R84.reuse, R20, R80 ;  /* 0x000000145450723c */ /* 0x040ff00000041850 */
[C---:B------:R-:W-:Y:S01]  /*2650*/  HMMA.16816.F32.BF16 R76, R84.reuse, R22, R76 ;  /* 0x00000016544c723c */ /* 0x040fe2000004184c */
[----:B------:R-:W-:Y:S07]  /*2660*/  LDSM.16.M88.4 R20, [R128+0x8000] ;  /* 0x008000008014783b */ /* 0x000fee0000000200 */
[C---:B------:R-:W-:Y:S08]  /*2670*/  HMMA.16816.F32.BF16 R72, R84.reuse, R16, R72 ;  /* 0x000000105448723c */ /* 0x040ff00000041848 */
[C---:B--2---:R-:W-:Y:S08]  /*2680*/  HMMA.16816.F32.BF16 R48, R84.reuse, R12, R48 ;  /* 0x0000000c5430723c */ /* 0x044ff00000041830 */
[C---:B------:R-:W-:Y:S01]  /*2690*/  HMMA.16816.F32.BF16 R44, R84.reuse, R14, R44 ;  /* 0x0000000e542c723c */ /* 0x040fe2000004182c */
[----:B------:R-:W1:Y:S07]  /*26a0*/  LDSM.16.M88.4 R12, [R128+0x9000] ;  /* 0x00900000800c783b */ /* 0x000e6e0000000200 */
[C---:B------:R-:W-:Y:S01]  /*26b0*/  HMMA.16816.F32.BF16 R68, R84.reuse, R18, R68 ;  /* 0x000000125444723c */ /* 0x040fe20000041844 */
[----:B------:R-:W2:Y:S07]  /*26c0*/  LDSM.16.M88.4 R16, [R128+0x8800] ;  /* 0x008800008010783b */ /* 0x000eae0000000200 */
[C---:B------:R-:W-:Y:S08]  /*26d0*/  HMMA.16816.F32.BF16 R56, R84.reuse, R100, R56 ;  /* 0x000000645438723c */ /* 0x040ff00000041838 */
[C---:B------:R-:W-:Y:S01]  /*26e0*/  HMMA.16816.F32.BF16 R52, R84.reuse, R102, R52 ;  /* 0x000000665434723c */ /* 0x040fe20000041834 */
[----:B------:R-:W4:Y:S07]  /*26f0*/  LDSM.16.M88.4 R100, [R128+0xb000] ;  /* 0x00b000008064783b */ /* 0x000f2e0000000200 */
[C---:B------:R-:W-:Y:S08]  /*2700*/  HMMA.16816.F32.BF16 R40, R84.reuse, R96, R40 ;  /* 0x000000605428723c */ /* 0x040ff00000041828 */
[C---:B------:R-:W-:Y:S01]  /*2710*/  HMMA.16816.F32.BF16 R32, R84.reuse, R98, R32 ;  /* 0x000000625420723c */ /* 0x040fe20000041820 */
[----:B------:R-:W5:Y:S07]  /*2720*/  LDSM.16.M88.4 R96, [R128+0xb800] ;  /* 0x00b800008060783b */ /* 0x000f6e0000000200 */
[C---:B------:R-:W-:Y:S08]  /*2730*/  HMMA.16816.F32.BF16 R28, R84.reuse, R92, R28 ;  /* 0x0000005c541c723c */ /* 0x040ff0000004181c */
[C---:B------:R-:W-:Y:S01]  /*2740*/  HMMA.16816.F32.BF16 R24, R84.reuse, R94, R24 ;  /* 0x0000005e5418723c */ /* 0x040fe20000041818 */
[----:B------:R-:W-:Y:S07]  /*2750*/  LDSM.16.M88.4 R92, [R219+0x4000] ;  /* 0x00400000db5c783b */ /* 0x000fee0000000200 */
[C---:B---3--:R-:W-:Y:S08]  /*2760*/  HMMA.16816.F32.BF16 R116, R84.reuse, R88, R116 ;  /* 0x000000585474723c */ /* 0x048ff00000041874 */
[----:B------:R-:W-:Y:S01]  /*2770*/  HMMA.16816.F32.BF16 R112, R84, R90, R112 ;  /* 0x0000005a5470723c */ /* 0x000fe20000041870 */
[----:B------:R-:W3:Y:S04]  /*2780*/  LDSM.16.M88.4 R88, [R219+0x4800] ;  /* 0x00480000db58783b */ /* 0x000ee80000000200 */
[----:B------:R-:W-:Y:S03]  /*2790*/  LDSM.16.M88.4 R84, [R219+0x5000] ;  /* 0x00500000db54783b */ /* 0x000fe60000000200 */
        /* <DEDUP_REMOVED lines=21> */
[C---:B-----5:R-:W-:Y:S08]  /*28f0*/  HMMA.16816.F32.BF16 R116, R8.reuse, R96, R116 ;  /* 0x000000600874723c */ /* 0x060ff00000041874 */
[----:B------:R-:W-:Y:S01]  /*2900*/  HMMA.16816.F32.BF16 R112, R8, R98, R112 ;  /* 0x000000620870723c */ /* 0x000fe20000041870 */
[----:B------:R-:W4:Y:S04]  /*2910*/  LDSM.16.M88.4 R8, [R219+0x7000] ;  /* 0x00700000db08783b */ /* 0x000f280000000200 */
[----:B------:R-:W-:Y:S03]  /*2920*/  LDSM.16.M88.4 R96, [R217+0x5800] ;  /* 0x00580000d960783b */ /* 0x000fe60000000200 */
[C---:B---3--:R-:W-:Y:S08]  /*2930*/  HMMA.16816.F32.BF16 R72, R124.reuse, R88, R72 ;  /* 0x000000587c48723c */ /* 0x048ff00000041848 */
[C---:B------:R-:W-:Y:S01]  /*2940*/  HMMA.16816.F32.BF16 R68, R124.reuse, R90, R68 ;  /* 0x0000005a7c44723c */ /* 0x040fe20000041844 */
[----:B------:R-:W-:Y:S07]  /*2950*/  LDSM.16.M88.4 R88, [R217+0x6800] ;  /* 0x00680000d958783b */ /* 0x000fee0000000200 */
[C---:B-1----:R-:W-:Y:S08]  /*2960*/  HMMA.16816.F32.BF16 R48, R124.reuse, R12, R48 ;  /* 0x0000000c7c30723c */ /* 0x042ff00000041830 */
[C---:B------:R-:W-:Y:S01]  /*2970*/  HMMA.16816.F32.BF16 R44, R124.reuse, R14, R44 ;  /* 0x0000000e7c2c723c */ /* 0x040fe2000004182c */
[----:B------:R-:W1:Y:S07]  /*2980*/  LDSM.16.M88.4 R12, [R218+0x2000] ;  /* 0x00200000da0c783b */ /* 0x000e6e0000000200 */
[C---:B------:R-:W-:Y:S08]  /*2990*/  HMMA.16816.F32.BF16 R64, R124.reuse, R84, R64 ;  /* 0x000000547c40723c */ /* 0x040ff00000041840 */
[C---:B------:R-:W-:Y:S01]  /*29a0*/  HMMA.16816.F32.BF16 R60, R124.reuse, R86, R60 ;  /* 0x000000567c3c723c */ /* 0x040fe2000004183c */
[----:B------:R-:W3:Y:S07]  /*29b0*/  LDSM.16.M88.4 R84, [R217+0x7000] ;  /* 0x00700000d954783b */ /* 0x000eee0000000200 */
[C---:B------:R-:W-:Y:S08]  /*29c0*/  HMMA.16816.F32.BF16 R56, R124.reuse, R20, R56 ;  /* 0x000000147c38723c */ /* 0x040ff00000041838 */
[C---:B------:R-:W-:Y:S01]  /*29d0*/  HMMA.16816.F32.BF16 R52, R124.reuse, R22, R52 ;  /* 0x000000167c34723c */ /* 0x040fe20000041834 */
[----:B------:R-:W5:Y:S07]  /*29e0*/  LDSM.16.M88.4 R20, [R217+0x7800] ;  /* 0x00780000d914783b */ /* 0x000f6e0000000200 */
[C---:B--2---:R-:W-:Y:S08]  /*29f0*/  HMMA.16816.F32.BF16 R40, R124.reuse, R16, R40 ;  /* 0x000000107c28723c */ /* 0x044ff00000041828 */
[C---:B----4-:R-:W-:Y:S08]  /*2a00*/  HMMA.16816.F32.BF16 R28, R124.reuse, R8, R28 ;  /* 0x000000087c1c723c */ /* 0x050ff0000004181c */
[C---:B------:R-:W-:Y:S01]  /*2a10*/  HMMA.16816.F32.BF16 R24, R124.reuse, R10, R24 ;  /* 0x0000000a7c18723c */ /* 0x040fe20000041818 */
[----:B------:R-:W-:Y:S07]  /*2a20*/  LDSM.16.M88.4 R8, [R216+0x2000] ;  /* 0x00200000d808783b */ /* 0x000fee0000000200 */
[C---:B------:R-:W-:Y:S08]  /*2a30*/  HMMA.16816.F32.BF16 R80, R124.reuse, R92, R80 ;  /* 0x0000005c7c50723c */ /* 0x040ff00000041850 */
[C---:B------:R-:W-:Y:S01]  /*2a40*/  HMMA.16816.F32.BF16 R76, R124.reuse, R94, R76 ;  /* 0x0000005e7c4c723c */ /* 0x040fe2000004184c */
[----:B------:R-:W-:Y:S07]  /*2a50*/  LDSM.16.M88.4 R92, [R217+0x6000] ;  /* 0x00600000d95c783b */ /* 0x000fee0000000200 */
[C---:B------:R-:W-:Y:S01]  /*2a60*/  HMMA.16816.F32.BF16 R32, R124.reuse, R18, R32 ;  /* 0x000000127c20723c */ /* 0x040fe20000041820 */
[----:B------:R-:W2:Y:S07]  /*2a70*/  LDSM.16.M88.4 R16, [R204+0x4000] ;  /* 0x00400000cc10783b */ /* 0x000eae0000000200 */
[----:B------:R-:W-:Y:S08]  /*2a80*/  HMMA.16816.F32.BF16 R116, R124, R120, R116 ;  /* 0x000000787c74723c */ /* 0x000ff00000041874 */
[C---:B-1----:R-:W-:Y:S07]  /*2a90*/  HMMA.16816.F32.BF16 R40, R12.reuse, R88, R40 ;  /* 0x000000580c28723c */ /* 0x042fee0000041828 */
[----:B------:R-:W-:Y:S01]  /*2aa0*/  LOP3.LUT R89, R37, 0xffffffe0, RZ, 0xc0, !PT ;  /* 0xffffffe025597812 */ /* 0x000fe200078ec0ff */
[----:B---3--:R-:W-:Y:S04]  /*2ab0*/  HMMA.16816.F32.BF16 R28, R12, R84, R28 ;  /* 0x000000540c1c723c */ /* 0x008fe8000004181c */
[----:B------:R-:W-:-:S04]  /*2ac0*/  IMAD.IADD R89, R6, 0x1, -R89 ;  /* 0x0000000106597824 */ /* 0x000fc800078e0a59 */
[----:B------:R-:W-:Y:S01]  /*2ad0*/  HMMA.16816.F32.BF16 R24, R12, R86, R24 ;  /* 0x000000560c18723c */ /* 0x000fe20000041818 */
[----:B------:R-:W1:Y:S01]  /*2ae0*/  LDSM.16.M88.4 R84, [R204+0x4800] ;  /* 0x00480000cc54783b */ /* 0x000e620000000200 */
[----:B------:R-:W-:-:S04]  /*2af0*/  SHF.R.S32.HI R2, RZ, 0x1f, R89 ;  /* 0x0000001fff027819 */ /* 0x000fc80000011459 */
[----:B------:R-:W-:Y:S01]  /*2b00*/  LEA.HI R2, R2, R89, RZ, 0x2 ;  /* 0x0000005902027211 */ /* 0x000fe200078f10ff */
[----:B------:R-:W-:Y:S01]  /*2b10*/  IMAD.SHL.U32 R89, R6, 0x2, RZ ;  /* 0x0000000206597824 */ /* 0x000fe200078e00ff */
[----:B------:R-:W-:Y:S02]  /*2b20*/  HMMA.16816.F32.BF16 R80, R12, R108, R80 ;  /* 0x0000006c0c50723c */ /* 0x000fe40000041850 */
[----:B------:R-:W-:Y:S02]  /*2b30*/  SHF.R.S32.HI R231, RZ, 0x2, R2 ;  /* 0x00000002ffe77819 */ /* 0x000fe40000011402 */
[----:B------:R-:W-:-:S04]  /*2b40*/  IADD3 R2, R36, -0x1, RZ ;  /* 0xffffffff24027810 */ /* 0x000fc80007ffe0ff */
[----:B------:R-:W-:Y:S01]  /*2b50*/  HMMA.16816.F32.BF16 R76, R12, R110, R76 ;  /* 0x0000006e0c4c723c */ /* 0x000fe2000004184c */
[C---:B------:R-:W-:Y:S01]  /*2b60*/  IMAD.SHL.U32 R6, R2.reuse, 0x80, RZ ;  /* 0x0000008002067824 */ /* 0x040fe200078e00ff */
[----:B------:R-:W-:-:S04]  /*2b70*/  ISETP.GT.AND P0, PT, R2, R223, PT ;  /* 0x000000df0200720c */ /* 0x000fc80003f04270 */
[----:B------:R-:W-:Y:S02]  /*2b80*/  LOP3.LUT R2, R6, 0x6, R89, 0xf8, !PT ;  /* 0x0000000606027812 */ /* 0x000fe400078ef859 */
[----:B------:R-:W-:Y:S08]  /*2b90*/  HMMA.16816.F32.BF16 R112, R124, R122, R112 ;  /* 0x0000007a7c70723c */ /* 0x000ff00000041870 */
[C---:B-----5:R-:W-:Y:S07]  /*2ba0*/  HMMA.16816.F32.BF16 R116, R12.reuse, R20, R116 ;  /* 0x000000140c74723c */ /* 0x060fee0000041874 */
[----:B------:R-:W-:Y:S01]  /*2bb0*/  IMAD R20, R38, 0x10, R129 ;  /* 0x0000001026147824 */ /* 0x000fe200078e0281 */
[----:B------:R-:W-:Y:S01]  /*2bc0*/  HMMA.16816.F32.BF16 R72, R12, R104, R72 ;  /* 0x000000680c48723c */ /* 0x000fe20000041848 */
[----:B------:R-:W-:-:S03]  /*2bd0*/  SHF.R.S32.HI R21, RZ, 0x1f, R37 ;  /* 0x0000001fff157819 */ /* 0x000fc60000011425 */
[----:B------:R-:W-:Y:S02]  /*2be0*/  IADD3 R20, R20, 0x1, R231 ;  /* 0x0000000114147810 */ /* 0x000fe40007ffe0e7 */
[----:B------:R-:W-:Y:S02]  /*2bf0*/  LEA.HI R21, R21, R38, RZ, 0x2 ;  /* 0x0000002615157211 */ /* 0x000fe400078f10ff */
[----:B------:R-:W-:Y:S01]  /*2c00*/  IADD3 R20, R39, -c[0x0][0x214], R20 ;  /* 0x8000850027147a10 */ /* 0x000fe20007ffe014 */
[----:B--2---:R-:W-:Y:S01]  /*2c10*/  HMMA.16816.F32.BF16 R80, R8, R16, R80 ;  /* 0x000000100850723c */ /* 0x004fe20000041850 */
[----:B------:R-:W-:Y:S02]  /*2c20*/  LOP3.LUT R21, R21, 0xfffffffc, RZ, 0xc0, !PT ;  /* 0xfffffffc15157812 */ /* 0x000fe400078ec0ff */
[----:B------:R-:W-:-:S03]  /*2c30*/  IADD3 R20, R20, c[0x0][0x2e8], RZ ;  /* 0x0000ba0014147a10 */ /* 0x000fc60007ffe0ff */
[----:B------:R-:W-:Y:S02]  /*2c40*/  IMAD.IADD R234, R38, 0x1, -R21 ;  /* 0x0000000126ea7824 */ /* 0x000fe400078e0a15 */
[----:B------:R-:W-:Y:S01]  /*2c50*/  HMMA.16816.F32.BF16 R76, R8, R18, R76 ;  /* 0x00000012084c723c */ /* 0x000fe2000004184c */
[----:B------:R-:W2:Y:S07]  /*2c60*/  LDSM.16.M88.4 R16, [R204+0x5000] ;  /* 0x00500000cc10783b */ /* 0x000eae0000000200 */
[C---:B------:R-:W-:Y:S08]  /*2c70*/  HMMA.16816.F32.BF16 R68, R12.reuse, R106, R68 ;  /* 0x0000006a0c44723c */ /* 0x040ff00000041844 */
[C---:B------:R-:W-:Y:S08]  /*2c80*/  HMMA.16816.F32.BF16 R64, R12.reuse, R100, R64 ;  /* 0x000000640c40723c */ /* 0x040ff00000041840 */
[C---:B------:R-:W-:Y:S08]  /*2c90*/  HMMA.16816.F32.BF16 R60, R12.reuse, R102, R60 ;  /* 0x000000660c3c723c */ /* 0x040ff0000004183c */
[C---:B------:R-:W-:Y:S08]  /*2ca0*/  HMMA.16816.F32.BF16 R56, R12.reuse, R96, R56 ;  /* 0x000000600c38723c */ /* 0x040ff00000041838 */
[C---:B------:R-:W-:Y:S08]  /*2cb0*/  HMMA.16816.F32.BF16 R52, R12.reuse, R98, R52 ;  /* 0x000000620c34723c */ /* 0x040ff00000041834 */
[C---:B------:R-:W-:Y:S08]  /*2cc0*/  HMMA.16816.F32.BF16 R48, R12.reuse, R92, R48 ;  /* 0x0000005c0c30723c */ /* 0x040ff00000041830 */
[C---:B------:R-:W-:Y:S07]  /*2cd0*/  HMMA.16816.F32.BF16 R44, R12.reuse, R94, R44 ;  /* 0x0000005e0c2c723c */ /* 0x040fee000004182c */
[C---:B------:R-:W-:Y:S01]  /*2ce0*/  IMNMX R95, R20.reuse, R39, PT ;  /* 0x00000027145f7217 */ /* 0x040fe20003800200 */
[C---:B------:R-:W-:Y:S08]  /*2cf0*/  HMMA.16816.F32.BF16 R32, R12.reuse, R90, R32 ;  /* 0x0000005a0c20723c */ /* 0x040ff00000041820 */
[----:B------:R-:W-:Y:S07]  /*2d00*/  HMMA.16816.F32.BF16 R112, R12, R22, R112 ;  /* 0x000000160c70723c */ /* 0x000fee0000041870 */
[----:B------:R-:W-:Y:S01]  /*2d10*/  IADD3 R14, R20, 0x8, RZ ;  /* 0x00000008140e7810 */ /* 0x000fe20007ffe0ff */
[----:B-1----:R-:W-:Y:S01]  /*2d20*/  HMMA.16816.F32.BF16 R72, R8, R84, R72 ;  /* 0x000000540848723c */ /* 0x002fe20000041848 */
[----:B------:R-:W-:-:S02]  /*2d30*/  LOP3.LUT R12, R2, 0x1, RZ, 0xfc, !PT ;  /* 0x00000001020c7812 */ /* 0x000fc400078efcff */
[----:B------:R-:W-:Y:S02]  /*2d40*/  IMNMX R93, R14, R39, PT ;  /* 0x000000270e5d7217 */ /* 0x000fe40003800200 */
[C---:B------:R-:W-:Y:S02]  /*2d50*/  ISETP.GE.AND P4, PT, R12.reuse, R95, PT ;  /* 0x0000005f0c00720c */ /* 0x040fe40003f86270 */
[----:B------:R-:W-:Y:S01]  /*2d60*/  ISETP.GE.AND P2, PT, R12, R93, PT ;  /* 0x0000005d0c00720c */ /* 0x000fe20003f46270 */
[----:B------:R-:W-:Y:S01]  /*2d70*/  HMMA.16816.F32.BF16 R68, R8, R86, R68 ;  /* 0x000000560844723c */ /* 0x000fe20000041844 */
[----:B------:R-:W1:Y:S01]  /*2d80*/  LDSM.16.M88.4 R12, [R204+0x5800] ;  /* 0x00580000cc0c783b */ /* 0x000e620000000200 */
[C---:B------:R-:W-:Y:S02]  /*2d90*/  LOP3.LUT R20, R2.reuse, 0x8, RZ, 0xfc, !PT ;  /* 0x0000000802147812 */ /* 0x040fe400078efcff */
[----:B------:R-:W-:Y:S02]  /*2da0*/  LOP3.LUT R22, R2, 0x9, RZ, 0xfc, !PT ;  /* 0x0000000902167812 */ /* 0x000fe400078efcff */
[----:B------:R-:W-:-:S02]  /*2db0*/  ISETP.GE.AND P3, PT, R20, R95, PT ;  /* 0x0000005f1400720c */ /* 0x000fc40003f66270 */
[----:B------:R-:W-:Y:S01]  /*2dc0*/  ISETP.GE.AND P5, PT, R20, R93, PT ;  /* 0x0000005d1400720c */ /* 0x000fe20003fa6270 */
[C---:B--2---:R-:W-:Y:S01]  /*2dd0*/  HMMA.16816.F32.BF16 R64, R8.reuse, R16, R64 ;  /* 0x000000100840723c */ /* 0x044fe20000041840 */
[----:B------:R-:W-:Y:S02]  /*2de0*/  LOP3.LUT R20, R2, 0x10, RZ, 0xfc, !PT ;  /* 0x0000001002147812 */ /* 0x000fe400078efcff */
        /* <DEDUP_REMOVED lines=8> */
[C---:B------:R-:W-:Y:S02]  /*2e70*/  LOP3.LUT R22, R2.reuse, 0x11, RZ, 0xfc, !PT ;  /* 0x0000001102167812 */ /* 0x040fe400078efcff */
[----:B------:R-:W-:Y:S02]  /*2e80*/  LOP3.LUT R20, R2, 0x18, RZ, 0xfc, !PT ;  /* 0x0000001802147812 */ /* 0x000fe400078efcff */
[----:B------:R-:W-:-:S02]  /*2e90*/  FSEL R84, R78, -INF , !P5 ;  /* 0xff8000004e547808 */ /* 0x000fc40006800000 */
[----:B------:R-:W-:Y:S02]  /*2ea0*/  FSEL R77, R77, -INF , !P1 ;  /* 0xff8000004d4d7808 */ /* 0x000fe40004800000 */
[----:B------:R-:W-:Y:S02]  /*2eb0*/  FSEL R88, R79, -INF , !P4 ;  /* 0xff8000004f587808 */ /* 0x000fe40006000000 */
[----:B------:R-:W-:Y:S02]  /*2ec0*/  FSEL R81, R72, -INF , !P2 ;  /* 0xff80000048517808 */ /* 0x000fe40005000000 */
[C---:B------:R-:W-:Y:S02]  /*2ed0*/  ISETP.GE.AND P5, PT, R22.reuse, R95, PT ;  /* 0x0000005f1600720c */ /* 0x040fe40003fa6270 */
[----:B------:R-:W-:Y:S01]  /*2ee0*/  ISETP.GE.AND P1, PT, R22, R93, PT ;  /* 0x0000005d1600720c */ /* 0x000fe20003f26270 */
[----:B-1----:R-:W-:Y:S01]  /*2ef0*/  HMMA.16816.F32.BF16 R56, R8, R12, R56 ;  /* 0x0000000c0838723c */ /* 0x002fe20000041838 */
[----:B------:R-:W-:-:S02]  /*2f00*/  ISETP.GE.AND P4, PT, R20, R95, PT ;  /* 0x0000005f1400720c */ /* 0x000fc40003f86270 */
[----:B------:R-:W-:Y:S02]  /*2f10*/  ISETP.GE.AND P2, PT, R20, R93, PT ;  /* 0x0000005d1400720c */ /* 0x000fe40003f46270 */
[----:B------:R-:W1:Y:S01]  /*2f20*/  LDSM.16.M88.4 R20, [R204+0x6000] ;  /* 0x00600000cc14783b */ /* 0x000e620000000200 */
[----:B------:R-:W-:Y:S02]  /*2f30*/  LOP3.LUT R16, R2, 0x19, RZ, 0xfc, !PT ;  /* 0x0000001902107812 */ /* 0x000fe400078efcff */
[----:B------:R-:W-:Y:S01]  /*2f40*/  FSEL R96, R74, -INF , !P3 ;  /* 0xff8000004a607808 */ /* 0x000fe20005800000 */
[----:B------:R-:W-:Y:S01]  /*2f50*/  HMMA.16816.F32.BF16 R52, R8, R14, R52 ;  /* 0x0000000e0834723c */ /* 0x000fe20000041834 */
[----:B------:R-:W-:Y:S02]  /*2f60*/  FSEL R91, R73, -INF , !P5 ;  /* 0xff800000495b7808 */ /* 0x000fe40006800000 */
[C---:B------:R-:W-:Y:S02]  /*2f70*/  ISETP.GE.AND P3, PT, R16.reuse, R95, PT ;  /* 0x0000005f1000720c */ /* 0x040fe40003f66270 */
[----:B------:R-:W-:-:S02]  /*2f80*/  ISETP.GE.AND P5, PT, R16, R93, PT ;  /* 0x0000005d1000720c */ /* 0x000fc40003fa6270 */
[C---:B------:R-:W-:Y:S02]  /*2f90*/  LOP3.LUT R16, R2.reuse, 0x20, RZ, 0xfc, !PT ;  /* 0x0000002002107812 */ /* 0x040fe400078efcff */
[----:B------:R-:W-:Y:S02]  /*2fa0*/  LOP3.LUT R18, R2, 0x21, RZ, 0xfc, !PT ;  /* 0x0000002102127812 */ /* 0x000fe400078efcff */
[----:B------:R-:W-:Y:S02]  /*2fb0*/  FSEL R98, R75, -INF , !P1 ;  /* 0xff8000004b627808 */ /* 0x000fe40004800000 */
[----:B------:R-:W-:Y:S02]  /*2fc0*/  FSEL R97, R68, -INF , !P4 ;  /* 0xff80000044617808 */ /* 0x000fe40006000000 */
[----:B------:R-:W-:Y:S02]  /*2fd0*/  FSEL R106, R70, -INF , !P2 ;  /* 0xff800000466a7808 */ /* 0x000fe40005000000 */
[----:B------:R-:W-:-:S02]  /*2fe0*/  ISETP.GE.AND P1, PT, R16, R95, PT ;  /* 0x0000005f1000720c */ /* 0x000fc40003f26270 */
[----:B------:R-:W-:Y:S02]  /*2ff0*/  ISETP.GE.AND P4, PT, R16, R93, PT ;  /* 0x0000005d1000720c */ /* 0x000fe40003f86270 */
[----:B------:R-:W-:Y:S02]  /*3000*/  ISETP.GE.AND P2, PT, R18, R95, PT ;  /* 0x0000005f1200720c */ /* 0x000fe40003f46270 */
[C---:B------:R-:W-:Y:S02]  /*3010*/  LOP3.LUT R16, R2.reuse, 0x28, RZ, 0xfc, !PT ;  /* 0x0000002802107812 */ /* 0x040fe400078efcff */
[----:B------:R-:W-:Y:S02]  /*3020*/  LOP3.LUT R12, R2, 0x29, RZ, 0xfc, !PT ;  /* 0x00000029020c7812 */ /* 0x000fe400078efcff */
[----:B------:R-:W-:Y:S02]  /*3030*/  FSEL R89, R69, -INF , !P3 ;  /* 0xff80000045597808 */ /* 0x000fe40005800000 */
[----:B------:R-:W-:-:S02]  /*3040*/  FSEL R104, R71, -INF , !P5 ;  /* 0xff80000047687808 */ /* 0x000fc40006800000 */
[----:B------:R-:W-:Y:S02]  /*3050*/  FSEL R38, R66, -INF , !P4 ;  /* 0xff80000042267808 */ /* 0x000fe40006000000 */
[----:B------:R-:W-:Y:S02]  /*3060*/  FSEL R39, R65, -INF , !P2 ;  /* 0xff80000041277808 */ /* 0x000fe40005000000 */
[----:B------:R-:W-:Y:S01]  /*3070*/  ISETP.GE.AND P3, PT, R18, R93, PT ;  /* 0x0000005d1200720c */ /* 0x000fe20003f66270 */
[----:B-1----:R-:W-:Y:S01]  /*3080*/  HMMA.16816.F32.BF16 R48, R8, R20, R48 ;  /* 0x000000140830723c */ /* 0x002fe20000041830 */
[-C--:B------:R-:W-:Y:S02]  /*3090*/  ISETP.GE.AND P5, PT, R16, R95.reuse, PT ;  /* 0x0000005f1000720c */ /* 0x080fe40003fa6270 */
[----:B------:R-:W-:Y:S02]  /*30a0*/  FSEL R167, R64, -INF , !P1 ;  /* 0xff80000040a77808 */ /* 0x000fe40004800000 */
[----:B------:R-:W-:-:S02]  /*30b0*/  ISETP.GE.AND P4, PT, R12, R95, PT ;  /* 0x0000005f0c00720c */ /* 0x000fc40003f86270 */
[-C--:B------:R-:W-:Y:S01]  /*30c0*/  ISETP.GE.AND P2, PT, R12, R93.reuse, PT ;  /* 0x0000005d0c00720c */ /* 0x080fe20003f46270 */
[----:B------:R-:W-:Y:S01]  /*30d0*/  HMMA.16816.F32.BF16 R44, R8, R22, R44 ;  /* 0x00000016082c723c */ /* 0x000fe2000004182c */
[----:B------:R-:W-:Y:S02]  /*30e0*/  ISETP.GE.AND P1, PT, R16, R93, PT ;  /* 0x0000005d1000720c */ /* 0x000fe40003f26270 */
[----:B------:R-:W-:Y:S01]  /*30f0*/  LOP3.LUT R12, R2, 0x30, RZ, 0xfc, !PT ;  /* 0x00000030020c7812 */ /* 0x000fe200078efcff */
[----:B------:R-:W1:Y:S01]  /*3100*/  LDSM.16.M88.4 R16, [R204+0x6800] ;  /* 0x00680000cc10783b */ /* 0x000e620000000200 */
[----:B------:R-:W-:Y:S02]  /*3110*/  FSEL R172, R67, -INF , !P3 ;  /* 0xff80000043ac7808 */ /* 0x000fe40005800000 */
[----:B------:R-:W-:Y:S02]  /*3120*/  FSEL R169, R60, -INF , !P5 ;  /* 0xff8000003ca97808 */ /* 0x000fe40006800000 */
[----:B------:R-:W-:-:S02]  /*3130*/  ISETP.GE.AND P3, PT, R12, R95, PT ;  /* 0x0000005f0c00720c */ /* 0x000fc40003f66270 */
[----:B------:R-:W-:Y:S02]  /*3140*/  ISETP.GE.AND P5, PT, R12, R93, PT ;  /* 0x0000005d0c00720c */ /* 0x000fe40003fa6270 */
[C---:B------:R-:W-:Y:S02]  /*3150*/  LOP3.LUT R14, R2.reuse, 0x31, RZ, 0xfc, !PT ;  /* 0x00000031020e7812 */ /* 0x040fe400078efcff */
[----:B------:R-:W-:Y:S02]  /*3160*/  LOP3.LUT R12, R2, 0x38, RZ, 0xfc, !PT ;  /* 0x00000038020c7812 */ /* 0x000fe400078efcff */
[----:B------:R-:W-:Y:S02]  /*3170*/  FSEL R170, R62, -INF , !P1 ;  /* 0xff8000003eaa7808 */ /* 0x000fe40004800000 */
[----:B------:R-:W-:Y:S02]  /*3180*/  ISETP.GE.AND P1, PT, R14, R95, PT ;  /* 0x0000005f0e00720c */ /* 0x000fe40003f26270 */
[----:B------:R-:W-:-:S02]  /*3190*/  FSEL R37, R61, -INF , !P4 ;  /* 0xff8000003d257808 */ /* 0x000fc40006000000 */
[----:B------:R-:W-:Y:S02]  /*31a0*/  FSEL R136, R63, -INF , !P2 ;  /* 0xff8000003f887808 */ /* 0x000fe40005000000 */
[----:B------:R-:W-:Y:S02]  /*31b0*/  FSEL R141, R56, -INF , !P3 ;  /* 0xff800000388d7808 */ /* 0x000fe40005800000 */
[----:B------:R-:W-:Y:S02]  /*31c0*/  ISETP.GE.AND P4, PT, R14, R93, PT ;  /* 0x0000005d0e00720c */ /* 0x000fe40003f86270 */
[----:B------:R-:W-:Y:S02]  /*31d0*/  LOP3.LUT R20, R2, 0x39, RZ, 0xfc, !PT ;  /* 0x0000003902147812 */ /* 0x000fe400078efcff */
[C---:B------:R-:W-:Y:S02]  /*31e0*/  ISETP.GE.AND P2, PT, R12.reuse, R95, PT ;  /* 0x0000005f0c00720c */ /* 0x040fe40003f46270 */
[----:B------:R-:W-:-:S02]  /*31f0*/  ISETP.GE.AND P3, PT, R12, R93, PT ;  /* 0x0000005d0c00720c */ /* 0x000fc40003f66270 */
[----:B------:R-:W2:Y:S01]  /*3200*/  LDSM.16.M88.4 R12, [R204+0x7000] ;  /* 0x00700000cc0c783b */ /* 0x000ea20000000200 */
[----:B------:R-:W-:Y:S02]  /*3210*/  FSEL R138, R58, -INF , !P5 ;  /* 0xff8000003a8a7808 */ /* 0x000fe40006800000 */
[----:B------:R-:W-:Y:S02]  /*3220*/  FSEL R65, R57, -INF , !P1 ;  /* 0xff80000039417808 */ /* 0x000fe40004800000 */
[C---:B------:R-:W-:Y:S02]  /*3230*/  ISETP.GE.AND P5, PT, R20.reuse, R95, PT ;  /* 0x0000005f1400720c */ /* 0x040fe40003fa6270 */
[----:B------:R-:W-:Y:S02]  /*3240*/  ISETP.GE.AND P1, PT, R20, R93, PT ;  /* 0x0000005d1400720c */ /* 0x000fe40003f26270 */
[C---:B------:R-:W-:Y:S01]  /*3250*/  LOP3.LUT R20, R2.reuse, 0x40, RZ, 0xfc, !PT ;  /* 0x0000004002147812 */ /* 0x040fe200078efcff */
[----:B-1----:R-:W-:Y:S01]  /*3260*/  HMMA.16816.F32.BF16 R40, R8, R16, R40 ;  /* 0x000000100828723c */ /* 0x002fe20000041828 */
[----:B------:R-:W-:-:S02]  /*3270*/  LOP3.LUT R22, R2, 0x41, RZ, 0xfc, !PT ;  /* 0x0000004102167812 */ /* 0x000fc400078efcff */
        /* <DEDUP_REMOVED lines=10> */
[----:B------:R-:W-:Y:S01]  /*3320*/  LOP3.LUT R52, R2, 0x48, RZ, 0xfc, !PT ;  /* 0x0000004802347812 */ /* 0x000fe200078efcff */
[----:B------:R-:W-:-:S04]  /*3330*/  DEPBAR.LE SB0, 0x0 ;  /* 0x000080000000791a */ /* 0x000fc80000000000 */
[----:B------:R-:W-:Y:S02]  /*3340*/  LOP3.LUT R16, R2, 0x49, RZ, 0xfc, !PT ;  /* 0x0000004902107812 */ /* 0x000fe400078efcff */
[----:B------:R-:W-:Y:S02]  /*3350*/  FSEL R150, R55, -INF , !P1 ;  /* 0xff80000037967808 */ /* 0x000fe40004800000 */
[----:B------:R-:W-:Y:S01]  /*3360*/  FSEL R157, R48, -INF , !P4 ;  /* 0xff800000309d7808 */ /* 0x000fe20006000000 */
[----:B--2---:R-:W-:Y:S01]  /*3370*/  HMMA.16816.F32.BF16 R28, R8, R12, R28 ;  /* 0x0000000c081c723c */ /* 0x004fe2000004181c */
[----:B------:R-:W-:Y:S02]  /*3380*/  FSEL R154, R50, -INF , !P2 ;  /* 0xff800000329a7808 */ /* 0x000fe40005000000 */
[----:B------:R-:W-:Y:S02]  /*3390*/  FSEL R151, R49, -INF , !P3 ;  /* 0xff80000031977808 */ /* 0x000fe40005800000 */
[----:B------:R-:W-:-:S02]  /*33a0*/  ISETP.GE.AND P1, PT, R52, R95, PT ;  /* 0x0000005f3400720c */ /* 0x000fc40003f26270 */
[----:B------:R-:W-:Y:S01]  /*33b0*/  ISETP.GE.AND P4, PT, R52, R93, PT ;  /* 0x0000005d3400720c */ /* 0x000fe20003f86270 */
[----:B------:R-:W-:Y:S01]  /*33c0*/  HMMA.16816.F32.BF16 R24, R8, R14, R24 ;  /* 0x0000000e0818723c */ /* 0x000fe20000041818 */
[C---:B------:R-:W-:Y:S02]  /*33d0*/  ISETP.GE.AND P2, PT, R16.reuse, R95, PT ;  /* 0x0000005f1000720c */ /* 0x040fe40003f46270 */
[----:B------:R-:W-:Y:S02]  /*33e0*/  ISETP.GE.AND P3, PT, R16, R93, PT ;  /* 0x0000005d1000720c */ /* 0x000fe40003f66270 */
[C---:B------:R-:W-:Y:S02]  /*33f0*/  LOP3.LUT R16, R2.reuse, 0x50, RZ, 0xfc, !PT ;  /* 0x0000005002107812 */ /* 0x040fe400078efcff */
[----:B------:R-:W-:Y:S02]  /*3400*/  LOP3.LUT R18, R2, 0x51, RZ, 0xfc, !PT ;  /* 0x0000005102127812 */ /* 0x000fe400078efcff */
[----:B------:R-:W-:-:S02]  /*3410*/  FSEL R168, R51, -INF , !P5 ;  /* 0xff80000033a87808 */ /* 0x000fc40006800000 */
[----:B------:R-:W-:Y:S02]  /*3420*/  FSEL R153, R44, -INF , !P1 ;  /* 0xff8000002c997808 */ /* 0x000fe40004800000 */
[----:B------:R-:W-:Y:S02]  /*3430*/  FSEL R166, R46, -INF , !P4 ;  /* 0xff8000002ea67808 */ /* 0x000fe40006000000 */
[C---:B------:R-:W-:Y:S02]  /*3440*/  ISETP.GE.AND P5, PT, R16.reuse, R95, PT ;  /* 0x0000005f1000720c */ /* 0x040fe40003fa6270 */
[----:B------:R-:W-:Y:S02]  /*3450*/  ISETP.GE.AND P1, PT, R16, R93, PT ;  /* 0x0000005d1000720c */ /* 0x000fe40003f26270 */
[----:B------:R-:W-:Y:S01]  /*3460*/  ISETP.GE.AND P4, PT, R18, R95, PT ;  /* 0x0000005f1200720c */ /* 0x000fe20003f86270 */
[----:B-1----:R-:W-:Y:S01]  /*3470*/  HMMA.16816.F32.BF16 R116, R8, R20, R116 ;  /* 0x000000140874723c */ /* 0x002fe20000041874 */
[----:B------:R-:W-:-:S02]  /*3480*/  LOP3.LUT R16, R2, 0x58, RZ, 0xfc, !PT ;  /* 0x0000005802107812 */ /* 0x000fc400078efcff */
[----:B------:R-:W-:Y:S02]  /*3490*/  LOP3.LUT R12, R2, 0x59, RZ, 0xfc, !PT ;  /* 0x00000059020c7812 */ /* 0x000fe400078efcff */
        /* <DEDUP_REMOVED lines=9> */
[----:B------:R-:W-:Y:S02]  /*3530*/  LOP3.LUT R12, R2, 0x60, RZ, 0xfc, !PT ;  /* 0x00000060020c7812 */ /* 0x000fe400078efcff */
[----:B------:R-:W-:Y:S02]  /*3540*/  FSEL R165, R40, -INF , !P5 ;  /* 0xff80000028a57808 */ /* 0x000fe40006800000 */
[----:B------:R-:W-:-:S02]  /*3550*/  FSEL R162, R43, -INF , !P2 ;  /* 0xff8000002ba27808 */ /* 0x000fc40005000000 */
[----:B------:R-:W-:Y:S02]  /*3560*/  FSEL R161, R32, -INF , !P3 ;  /* 0xff80000020a17808 */ /* 0x000fe40005800000 */
[----:B------:R-:W-:Y:S02]  /*3570*/  ISETP.GE.AND P5, PT, R16, R93, PT ;  /* 0x0000005d1000720c */ /* 0x000fe40003fa6270 */
[C---:B------:R-:W-:Y:S02]  /*3580*/  ISETP.GE.AND P2, PT, R12.reuse, R95, PT ;  /* 0x0000005f0c00720c */ /* 0x040fe40003f46270 */
[----:B------:R-:W-:Y:S02]  /*3590*/  ISETP.GE.AND P3, PT, R12, R93, PT ;  /* 0x0000005d0c00720c */ /* 0x000fe40003f66270 */
[C---:B------:R-:W-:Y:S02]  /*35a0*/  LOP3.LUT R14, R2.reuse, 0x61, RZ, 0xfc, !PT ;  /* 0x00000061020e7812 */ /* 0x040fe400078efcff */
[----:B------:R-:W-:-:S02]  /*35b0*/  LOP3.LUT R12, R2, 0x68, RZ, 0xfc, !PT ;  /* 0x00000068020c7812 */ /* 0x000fc400078efcff */
[----:B------:R-:W-:Y:S02]  /*35c0*/  FSEL R160, R34, -INF , !P5 ;  /* 0xff80000022a07808 */ /* 0x000fe40006800000 */
[----:B------:R-:W-:Y:S02]  /*35d0*/  FSEL R159, R33, -INF , !P1 ;  /* 0xff800000219f7808 */ /* 0x000fe40004800000 */
[----:B------:R-:W-:Y:S02]  /*35e0*/  FSEL R156, R35, -INF , !P4 ;  /* 0xff800000239c7808 */ /* 0x000fe40006000000 */
[----:B------:R-:W-:Y:S01]  /*35f0*/  FSEL R149, R28, -INF , !P2 ;  /* 0xff8000001c957808 */ /* 0x000fe20005000000 */
[----:B------:R-:W-:Y:S01]  /*3600*/  BAR.SYNC.DEFER_BLOCKING 0x0 ;  /* 0x0000000000007b1d */ /* 0x000fe20000010000 */
[C---:B------:R-:W-:Y:S02]  /*3610*/  ISETP.GE.AND P5, PT, R14.reuse, R95, PT ;  /* 0x0000005f0e00720c */ /* 0x040fe40003fa6270 */
[----:B------:R-:W-:-:S02]  /*3620*/  ISETP.GE.AND P1, PT, R14, R93, PT ;  /* 0x0000005d0e00720c */ /* 0x000fc40003f26270 */
[C---:B------:R-:W-:Y:S02]  /*3630*/  ISETP.GE.AND P4, PT, R12.reuse, R95, PT ;  /* 0x0000005f0c00720c */ /* 0x040fe40003f86270 */
[----:B------:R-:W-:Y:S02]  /*3640*/  ISETP.GE.AND P2, PT, R12, R93, PT ;  /* 0x0000005d0c00720c */ /* 0x000fe40003f46270 */
[C---:B------:R-:W-:Y:S02]  /*3650*/  LOP3.LUT R14, R2.reuse, 0x69, RZ, 0xfc, !PT ;  /* 0x00000069020e7812 */ /* 0x040fe400078efcff */
[----:B------:R-:W-:Y:S02]  /*3660*/  LOP3.LUT R12, R2, 0x70, RZ, 0xfc, !PT ;  /* 0x00000070020c7812 */ /* 0x000fe400078efcff */
[----:B------:R-:W-:Y:S02]  /*3670*/  FSEL R148, R30, -INF , !P3 ;  /* 0xff8000001e947808 */ /* 0x000fe40005800000 */
[----:B------:R-:W-:-:S02]  /*3680*/  FSEL R146, R31, -INF , !P1 ;  /* 0xff8000001f927808 */ /* 0x000fc40004800000 */
[-C--:B------:R-:W-:Y:S02]  /*3690*/  ISETP.GE.AND P3, PT, R14, R95.reuse, PT ;  /* 0x0000005f0e00720c */ /* 0x080fe40003f66270 */
[----:B------:R-:W-:Y:S02]  /*36a0*/  ISETP.GE.AND P1, PT, R12, R95, PT ;  /* 0x0000005f0c00720c */ /* 0x000fe40003f26270 */
[----:B------:R-:W-:Y:S02]  /*36b0*/  LOP3.LUT R10, R2, 0x71, RZ, 0xfc, !PT ;  /* 0x00000071020a7812 */ /* 0x000fe400078efcff */
[----:B------:R-:W-:Y:S02]  /*36c0*/  FSEL R147, R29, -INF , !P5 ;  /* 0xff8000001d937808 */ /* 0x000fe40006800000 */
[----:B------:R-:W-:Y:S02]  /*36d0*/  FSEL R145, R24, -INF , !P4 ;  /* 0xff80000018917808 */ /* 0x000fe40006000000 */
[----:B------:R-:W-:-:S02]  /*36e0*/  FSEL R144, R26, -INF , !P2 ;  /* 0xff8000001a907808 */ /* 0x000fc40005000000 */
[----:B------:R-:W-:Y:S02]  /*36f0*/  FSEL R143, R25, -INF , !P3 ;  /* 0xff800000198f7808 */ /* 0x000fe40005800000 */
[----:B------:R-:W-:Y:S02]  /*3700*/  FSEL R139, R116, -INF , !P1 ;  /* 0xff800000748b7808 */ /* 0x000fe40004800000 */
[-C--:B------:R-:W-:Y:S02]  /*3710*/  ISETP.GE.AND P5, PT, R14, R93.reuse, PT ;  /* 0x0000005d0e00720c */ /* 0x080fe40003fa6270 */
[----:B------:R-:W-:Y:S02]  /*3720*/  ISETP.GE.AND P4, PT, R12, R93, PT ;  /* 0x0000005d0c00720c */ /* 0x000fe40003f86270 */
[C---:B------:R-:W-:Y:S02]  /*3730*/  ISETP.GE.AND P2, PT, R10.reuse, R95, PT ;  /* 0x0000005f0a00720c */ /* 0x040fe40003f46270 */
[----:B------:R-:W-:-:S02]  /*3740*/  ISETP.GE.AND P3, PT, R10, R93, PT ;  /* 0x0000005d0a00720c */ /* 0x000fc40003f66270 */
[C---:B------:R-:W-:Y:S02]  /*3750*/  ISETP.GE.AND P1, PT, R2.reuse, R95, PT ;  /* 0x0000005f0200720c */ /* 0x040fe40003f26270 */
[C---:B------:R-:W-:Y:S02]  /*3760*/  LOP3.LUT R8, R2.reuse, 0x78, RZ, 0xfc, !PT ;  /* 0x0000007802087812 */ /* 0x040fe400078efcff */
        /* <DEDUP_REMOVED lines=8> */
[-C--:B------:R-:W-:Y:S02]  /*37f0*/  ISETP.GE.AND P2, PT, R8, R93.reuse, PT ;  /* 0x0000005d0800720c */ /* 0x080fe40003f46270 */
[----:B------:R-:W-:-:S02]  /*3800*/  ISETP.GE.AND P3, PT, R2, R93, PT ;  /* 0x0000005d0200720c */ /* 0x000fc40003f66270 */
[----:B------:R-:W-:Y:S02]  /*3810*/  ISETP.GE.AND P1, PT, R10, R93, PT ;  /* 0x0000005d0a00720c */ /* 0x000fe40003f26270 */
[----:B------:R-:W-:Y:S02]  /*3820*/  LOP3.LUT R2, R4, R7, RZ, 0xfc, !PT ;  /* 0x0000000704027212 */ /* 0x000fe400078efcff */
[----:B------:R-:W-:Y:S02]  /*3830*/  FSEL R82, R82, -INF , !P3 ;  /* 0xff80000052527808 */ /* 0x000fe40005800000 */
[----:B------:R-:W-:Y:S02]  /*3840*/  FSEL R133, R112, -INF , !P5 ;  /* 0xff80000070857808 */ /* 0x000fe40006800000 */
[----:B------:R-:W-:Y:S02]  /*3850*/  FSEL R62, R114, -INF , !P2 ;  /* 0xff800000723e7808 */ /* 0x000fe40005000000 */
[----:B------:R-:W-:-:S02]  /*3860*/  FSEL R63, R113, -INF , !P4 ;  /* 0xff800000713f7808 */ /* 0x000fc40006000000 */
[----:B------:R-:W-:Y:S01]  /*3870*/  FSEL R60, R115, -INF , !P1 ;  /* 0xff800000733c7808 */ /* 0x000fe20004800000 */
[----:B------:R-:W-:Y:S05]  /*3880*/  @!P0 BRA `(.L_x_2294) ;  /* 0x0000061000008947 */ /* 0x000fea0003800000 */
[----:B------:R-:W-:Y:S05]  /*3890*/  @P6 BRA `(.L_x_2295) ;  /* 0x0000038000006947 */ /* 0x000fea0003800000 */
[----:B------:R-:W1:Y:S01]  /*38a0*/  I2F.RP R4, R3 ;  /* 0x0000000300047306 */ /* 0x000e620000209400 */
[C---:B------:R-:W-:Y:S02]  /*38b0*/  IADD3 R11, R6.reuse, -0x80, RZ ;  /* 0xffffff80060b7810 */ /* 0x040fe40007ffe0ff */
[----:B------:R-:W-:Y:S02]  /*38c0*/  IABS R9, R6 ;  /* 0x0000000600097213 */ /* 0x000fe40000000000 */
[----:B------:R-:W-:Y:S02]  /*38d0*/  IABS R7, R11 ;  /* 0x0000000b00077213 */ /* 0x000fe40000000000 */
[----:B------:R-:W-:Y:S02]  /*38e0*/  LOP3.LUT R6, R6, c[0x0][0x2d0], RZ, 0x3c, !PT ;  /* 0x0000b40006067a12 */ /* 0x000fe400078e3cff */
[----:B------:R-:W-:-:S02]  /*38f0*/  LOP3.LUT R11, R11, c[0x0][0x2d0], RZ, 0x3c, !PT ;  /* 0x0000b4000b0b7a12 */ /* 0x000fc400078e3cff */
[----:B------:R-:W-:Y:S02]  /*3900*/  ISETP.GE.AND P3, PT, R6, RZ, PT ;  /* 0x000000ff0600720c */ /* 0x000fe40003f66270 */
[----:B------:R-:W-:Y:S01]  /*3910*/  LOP3.LUT R6, RZ, c[0x0][0x2d0], RZ, 0x33, !PT ;  /* 0x0000b400ff067a12 */ /* 0x000fe200078e33ff */
        /* <DEDUP_REMOVED lines=22> */
[----:B------:R-:W-:-:S07]  /*3a80*/  ISETP.NE.AND P2, PT, RZ, c[0x0][0x2d0], PT ;  /* 0x0000b400ff007a0c */ /* 0x000fce0003f45270 */
        /* <DEDUP_REMOVED lines=20> */
[----:B------:R-:W-:-:S05]  /*3bd0*/  SHF.R.S32.HI R4, RZ, 0x1f, R7 ;  /* 0x0000001fff047819 */ /* 0x000fca0000011407 */
[----:B------:R-:W-:-:S04]  /*3be0*/  IMAD R4, R4, c[0x0][0x180], RZ ;  /* 0x0000600004047a24 */ /* 0x000fc800078e02ff */
[----:B------:R-:W-:-:S05]  /*3bf0*/  IMAD R4, R7, c[0x0][0x184], R4 ;  /* 0x0000610007047a24 */ /* 0x000fca00078e0204 */
[----:B------:R-:W-:Y:S01]  /*3c00*/  IADD3 R4, R9, R4, RZ ;  /* 0x0000000409047210 */ /* 0x000fe20007ffe0ff */
[----:B------:R-:W-:Y:S05]  /*3c10*/  BRA `(.L_x_2296) ;  /* 0x0000004000007947 */ /* 0x000fea0003800000 */
.L_x_2295:
[----:B------:R-:W-:-:S04]  /*3c20*/  ULEA UR6, -UR6, URZ, 0x7 ;  /* 0x0000003f06067291 */ /* 0x000fc8000f8e393f */
[----:B------:R-:W-:Y:S02]  /*3c30*/  USHF.R.S32.HI UR4, URZ, 0x1f, UR6 ;  /* 0x0000001f3f047899 */ /* 0x000fe40008011406 */
[----:B------:R-:W-:-:S04]  /*3c40*/  MOV R8, UR6 ;  /* 0x0000000600087c02 */ /* 0x000fc80008000f00 */
[----:B------:R-:W-:Y:S02]  /*3c50*/  MOV R4, UR4 ;  /* 0x0000000400047c02 */ /* 0x000fe40008000f00 */
.L_x_2296:
        /* <DEDUP_REMOVED lines=36> */
.L_x_2294:
        /* <DEDUP_REMOVED lines=77> */
[----:B------:R-:W-:Y:S04]  /*4370*/  LDSM.16.MT88.4 R12, [R212+0xc800] ;  /* 0x00c80000d40c783b */ /* 0x000fe80000004200 */
[----:B------:R-:W-:Y:S04]  /*4380*/  LDSM.16.MT88.4 R8, [R215+0x10800] ;  /* 0x01080000d708783b */ /* 0x000fe80000004200 */
[----:B------:R-:W-:Y:S04]  /*4390*/  LDSM.16.MT88.4 R24, [R215+0xc800] ;  /* 0x00c80000d718783b */ /* 0x000fe80000004200 */
[----:B------:R-:W-:Y:S01]  /*43a0*/  LDSM.16.MT88.4 R20, [R214+0xc800] ;  /* 0x00c80000d614783b */ /* 0x000fe20000004200 */
[----:B-1----:R-:W-:-:S03]  /*43b0*/  FMNMX.FTZ R132, R7, R132, !PT ;  /* 0x0000008407847209 */ /* 0x002fc60007810000 */
[----:B------:R-:W-:Y:S01]  /*43c0*/  LDSM.16.MT88.4 R16, [R213+0xc800] ;  /* 0x00c80000d510783b */ /* 0x000fe20000004200 */
[----:B--2---:R-:W-:Y:S01]  /*43d0*/  FMNMX.FTZ R3, R4, R3, !PT ;  /* 0x0000000304037209 */ /* 0x004fe20007810000 */
        /* <DEDUP_REMOVED lines=10> */
[----:B------:R-:W-:Y:S01]  /*4480*/  LDSM.16.MT88.4 R28, [R213+0x10800] ;  /* 0x01080000d51c783b */ /* 0x000fe20000004200 */
[--C-:B------:R-:W-:Y:S02]  /*4490*/  FFMA.FTZ R55, R83, c[0x0][0x23c], -R134.reuse ;  /* 0x00008f0053377a23 */ /* 0x100fe40000010886 */
[----:B------:R-:W-:Y:S01]  /*44a0*/  FFMA.FTZ R50, R77, c[0x0][0x23c], -R134 ;  /* 0x00008f004d327a23 */ /* 0x000fe20000010886 */
[----:B------:R-:W-:Y:S01]  /*44b0*/  MUFU.EX2 R57, R57 ;  /* 0x0000003900397308 */ /* 0x000fe20000000800 */
[--C-:B------:R-:W-:Y:S01]  /*44c0*/  FFMA.FTZ R59, R82, c[0x0][0x23c], -R61.reuse ;  /* 0x00008f00523b7a23 */ /* 0x100fe2000001083d */
[----:B------:R-:W1:Y:S01]  /*44d0*/  LDSM.16.MT88.4 R76, [R214+0xc000] ;  /* 0x00c00000d64c783b */ /* 0x000e620000004200 */
[----:B------:R-:W-:-:S02]  /*44e0*/  FFMA.FTZ R58, R86, c[0x0][0x23c], -R61 ;  /* 0x00008f00563a7a23 */ /* 0x000fc4000001083d */
[--C-:B------:R-:W-:Y:S02]  /*44f0*/  FFMA.FTZ R56, R84, c[0x0][0x23c], -R61.reuse ;  /* 0x00008f0054387a23 */ /* 0x100fe4000001083d */
[--C-:B------:R-:W-:Y:S01]  /*4500*/  FFMA.FTZ R51, R88, c[0x0][0x23c], -R61.reuse ;  /* 0x00008f0058337a23 */ /* 0x100fe2000001083d */
[----:B------:R-:W2:Y:S01]  /*4510*/  LDSM.16.MT88.4 R84, [R213+0xc000] ;  /* 0x00c00000d554783b */ /* 0x000ea20000004200 */
[----:B------:R-:W3:Y:S01]  /*4520*/  MUFU.EX2 R54, R54 ;  /* 0x0000003600367308 */ /* 0x000ee20000000800 */
[--C-:B------:R-:W-:Y:S02]  /*4530*/  FFMA.FTZ R52, R81, c[0x0][0x23c], -R134.reuse ;  /* 0x00008f0051347a23 */ /* 0x100fe40000010886 */
[--C-:B------:R-:W-:Y:S02]  /*4540*/  FFMA.FTZ R49, R91, c[0x0][0x23c], -R134.reuse ;  /* 0x00008f005b317a23 */ /* 0x100fe40000010886 */
[--C-:B------:R-:W-:Y:S02]  /*4550*/  FFMA.FTZ R48, R97, c[0x0][0x23c], -R134.reuse ;  /* 0x00008f0061307a23 */ /* 0x100fe40000010886 */
[----:B------:R-:W-:Y:S01]  /*4560*/  FFMA.FTZ R45, R89, c[0x0][0x23c], -R134 ;  /* 0x00008f00592d7a23 */ /* 0x000fe20000010886 */
[----:B------:R-:W-:Y:S01]  /*4570*/  MUFU.EX2 R55, R55 ;  /* 0x0000003700377308 */ /* 0x000fe20000000800 */
[----:B------:R-:W-:-:S02]  /*4580*/  FFMA.FTZ R53, R96, c[0x0][0x23c], -R61 ;  /* 0x00008f0060357a23 */ /* 0x000fc4000001083d */
[--C-:B------:R-:W-:Y:S02]  /*4590*/  FFMA.FTZ R46, R98, c[0x0][0x23c], -R61.reuse ;  /* 0x00008f00622e7a23 */ /* 0x100fe4000001083d */
[--C-:B------:R-:W-:Y:S02]  /*45a0*/  FFMA.FTZ R47, R106, c[0x0][0x23c], -R61.reuse ;  /* 0x00008f006a2f7a23 */ /* 0x100fe4000001083d */
[--C-:B------:R-:W-:Y:S01]  /*45b0*/  FFMA.FTZ R42, R104, c[0x0][0x23c], -R61.reuse ;  /* 0x00008f00682a7a23 */ /* 0x100fe2000001083d */
[----:B------:R-:W4:Y:S01]  /*45c0*/  MUFU.EX2 R50, R50 ;  /* 0x0000003200327308 */ /* 0x000f220000000800 */
[----:B---3--:R-:W-:Y:S01]  /*45d0*/  F2FP.BF16.PACK_AB R116, R54, R57 ;  /* 0x000000393674723e */ /* 0x008fe200000010ff */
[--C-:B------:R-:W-:Y:S02]  /*45e0*/  FFMA.FTZ R41, R39, c[0x0][0x23c], -R134.reuse ;  /* 0x00008f0027297a23 */ /* 0x100fe40000010886 */
[----:B------:R-:W-:Y:S02]  /*45f0*/  FFMA.FTZ R43, R38, c[0x0][0x23c], -R61 ;  /* 0x00008f00262b7a23 */ /* 0x000fe4000001083d */
[----:B------:R-:W-:-:S02]  /*4600*/  FFMA.FTZ R44, R167, c[0x0][0x23c], -R134 ;  /* 0x00008f00a72c7a23 */ /* 0x000fc40000010886 */
[----:B------:R-:W-:Y:S01]  /*4610*/  MUFU.EX2 R59, R59 ;  /* 0x0000003b003b7308 */ /* 0x000fe20000000800 */
[--C-:B------:R-:W-:Y:S02]  /*4620*/  FFMA.FTZ R40, R169, c[0x0][0x23c], -R134.reuse ;  /* 0x00008f00a9287a23 */ /* 0x100fe40000010886 */
[----:B------:R-:W-:Y:S02]  /*4630*/  FFMA.FTZ R37, R37, c[0x0][0x23c], -R134 ;  /* 0x00008f0025257a23 */ /* 0x000fe40000010886 */
[--C-:B------:R-:W-:Y:S02]  /*4640*/  FFMA.FTZ R38, R172, c[0x0][0x23c], -R61.reuse ;  /* 0x00008f00ac267a23 */ /* 0x100fe4000001083d */
[--C-:B------:R-:W-:Y:S01]  /*4650*/  FFMA.FTZ R39, R170, c[0x0][0x23c], -R61.reuse ;  /* 0x00008f00aa277a23 */ /* 0x100fe2000001083d */
[----:B------:R-:W3:Y:S01]  /*4660*/  MUFU.EX2 R58, R58 ;  /* 0x0000003a003a7308 */ /* 0x000ee20000000800 */
[----:B----4-:R-:W-:Y:S01]  /*4670*/  F2FP.BF16.PACK_AB R118, R50, R55 ;  /* 0x000000373276723e */ /* 0x010fe200000010ff */
        /* <DEDUP_REMOVED lines=43> */
[----:B------:R-:W4:Y:S01]  /*4930*/  MUFU.EX2 R46, R46 ;  /* 0x0000002e002e7308 */ /* 0x000f220000000800 */
        /* <DEDUP_REMOVED lines=9> */
[----:B-1----:R-:W-:Y:S01]  /*49d0*/  HMMA.16816.F32.BF16 R72, R116, R76, RZ ;  /* 0x0000004c7448723c */ /* 0x002fe200000418ff */
[----:B------:R-:W-:Y:S01]  /*49e0*/  FFMA.FTZ R239, R63, c[0x0][0x23c], -R134 ;  /* 0x00008f003fef7a23 */ /* 0x000fe20000010886 */
[----:B------:R-:W1:Y:S01]  /*49f0*/  MUFU.EX2 R42, R42 ;  /* 0x0000002a002a7308 */ /* 0x000e620000000800 */
[----:B------:R-:W-:-:S02]  /*4a00*/  FADD.FTZ R55, R50, R55 ;  /* 0x0000003732377221 */ /* 0x000fc40000010000 */
[----:B------:R-:W-:-:S03]  /*4a10*/  FADD.FTZ R56, R51, R56 ;  /* 0x0000003833387221 */ /* 0x000fc60000010000 */
[C---:B--2---:R-:W-:Y:S02]  /*4a20*/  HMMA.16816.F32.BF16 R80, R116.reuse, R84, RZ ;  /* 0x000000547450723c */ /* 0x044fe400000418ff */
[----:B------:R-:W-:Y:S06]  /*4a30*/  MUFU.EX2 R44, R44 ;  /* 0x0000002c002c7308 */ /* 0x000fec0000000800 */
[C---:B------:R-:W-:Y:S02]  /*4a40*/  HMMA.16816.F32.BF16 R104, R116.reuse, R124, RZ ;  /* 0x0000007c7468723c */ /* 0x040fe400000418ff */
[----:B------:R-:W2:Y:S06]  /*4a50*/  MUFU.EX2 R41, R41 ;  /* 0x0000002900297308 */ /* 0x000eac0000000800 */
[C---:B------:R-:W-:Y:S02]  /*4a60*/  HMMA.16816.F32.BF16 R108, R116.reuse, R112, RZ ;  /* 0x00000070746c723c */ /* 0x040fe400000418ff */
[----:B------:R-:W-:Y:S06]  /*4a70*/  MUFU.EX2 R40, R40 ;  /* 0x0000002800287308 */ /* 0x000fec0000000800 */
[C---:B------:R-:W-:Y:S02]  /*4a80*/  HMMA.16816.F32.BF16 R68, R116.reuse, R70, RZ ;  /* 0x000000467444723c */ /* 0x040fe400000418ff */
[----:B------:R-:W-:Y:S06]  /*4a90*/  MUFU.EX2 R37, R37 ;  /* 0x0000002500257308 */ /* 0x000fec0000000800 */
[C---:B------:R-:W-:Y:S02]  /*4aa0*/  HMMA.16816.F32.BF16 R76, R116.reuse, R78, RZ ;  /* 0x0000004e744c723c */ /* 0x040fe400000418ff */
[----:B------:R-:W-:Y:S06]  /*4ab0*/  MUFU.EX2 R43, R43 ;  /* 0x0000002b002b7308 */ /* 0x000fec0000000800 */
[C---:B------:R-:W-:Y:S02]  /*4ac0*/  HMMA.16816.F32.BF16 R84, R116.reuse, R86, RZ ;  /* 0x000000567454723c */ /* 0x040fe400000418ff */
[----:B------:R-:W5:Y:S06]  /*4ad0*/  MUFU.EX2 R38, R38 ;  /* 0x0000002600267308 */ /* 0x000f6c0000000800 */
        /* <DEDUP_REMOVED lines=61> */
[----:B--2---:R-:W-:Y:S01]  /*4eb0*/  F2FP.BF16.PACK_AB R4, R41, R44 ;  /* 0x0000002c2904723e */ /* 0x004fe200000010ff */
[----:B------:R-:W-:Y:S01]  /*4ec0*/  FADD.FTZ R44, R44, R45 ;  /* 0x0000002d2c2c7221 */ /* 0x000fe20000010000 */
[----:B-----5:R-:W-:Y:S01]  /*4ed0*/  F2FP.BF16.PACK_AB R5, R38, R43 ;  /* 0x0000002b2605723e */ /* 0x020fe200000010ff */
        /* <DEDUP_REMOVED lines=12> */
[----:B------:R-:W2:Y:S02]  /*4fa0*/  MUFU.EX2 R162, R162 ;  /* 0x000000a200a27308 */ /* 0x000ea40000000800 */
[C---:B------:R-:W-:Y:S01]  /*4fb0*/  HMMA.16816.F32.BF16 R92, R4.reuse, R10, R92 ;  /* 0x0000000a045c723c */ /* 0x040fe2000004185c */
[----:B------:R-:W5:Y:S05]  /*4fc0*/  LDSM.16.MT88.4 R8, [R212+0x11000] ;  /* 0x01100000d408783b */ /* 0x000f6a0000004200 */
[----:B------:R-:W-:Y:S02]  /*4fd0*/  MUFU.EX2 R160, R160 ;  /* 0x000000a000a07308 */ /* 0x000fe40000000800 */
[C---:B------:R-:W-:Y:S06]  /*4fe0*/  HMMA.16816.F32.BF16 R80, R4.reuse, R16, R80 ;  /* 0x000000100450723c */ /* 0x040fec0000041850 */
        /* <DEDUP_REMOVED lines=31> */
[C---:B----4-:R-:W-:Y:S01]  /*51e0*/  F2FP.BF16.PACK_AB R5, R138.reuse, R137 ;  /* 0x000000898a05723e */ /* 0x050fe200000010ff */
        /* <DEDUP_REMOVED lines=15> */
[C---:B-----5:R-:W-:Y:S08]  /*52e0*/  HMMA.16816.F32.BF16 R96, R4.reuse, R8, R96 ;  /* 0x000000080460723c */ /* 0x060ff00000041860 */
[C---:B------:R-:W-:Y:S01]  /*52f0*/  HMMA.16816.F32.BF16 R100, R4.reuse, R10, R100 ;  /* 0x0000000a0464723c */ /* 0x040fe20000041864 */
[----:B------:R-:W4:Y:S07]  /*5300*/  LDSM.16.MT88.4 R8, [R213+0xe000] ;  /* 0x00e00000d508783b */ /* 0x000f2e0000004200 */
[C---:B------:R-:W-:Y:S08]  /*5310*/  HMMA.16816.F32.BF16 R128, R4.reuse, R24, R128 ;  /* 0x000000180480723c */ /* 0x040ff00000041880 */
[C---:B------:R-:W-:Y:S01]  /*5320*/  HMMA.16816.F32.BF16 R68, R4.reuse, R26, R68 ;  /* 0x0000001a0444723c */ /* 0x040fe20000041844 */
[----:B------:R-:W-:Y:S07]  /*5330*/  LDSM.16.MT88.4 R24, [R215+0xe000] ;  /* 0x00e00000d718783b */ /* 0x000fee0000004200 */
[C---:B------:R-:W-:Y:S08]  /*5340*/  HMMA.16816.F32.BF16 R72, R4.reuse, R20, R72 ;  /* 0x000000140448723c */ /* 0x040ff00000041848 */
        /* <DEDUP_REMOVED lines=41> */
[C---:B-----5:R-:W-:Y:S08]  /*55e0*/  HMMA.16816.F32.BF16 R104, R4.reuse, R20, R104 ;  /* 0x000000140468723c */ /* 0x060ff00000041868 */
[C---:B------:R-:W-:Y:S01]  /*55f0*/  HMMA.16816.F32.BF16 R124, R4.reuse, R22, R124 ;  /* 0x00000016047c723c */ /* 0x040fe2000004187c */
[----:B------:R-:W5:Y:S07]  /*5600*/  LDSM.16.MT88.4 R20, [R213+0xe800] ;  /* 0x00e80000d514783b */ /* 0x000f6e0000004200 */
        /* <DEDUP_REMOVED lines=17> */
[----:B------:R-:W2:Y:S07]  /*5720*/  LDSM.16.MT88.4 R16, [R214+0x12800] ;  /* 0x01280000d610783b */ /* 0x000eae0000004200 */
[C---:B----4-:R-:W-:Y:S08]  /*5730*/  HMMA.16816.F32.BF16 R88, R4.reuse, R8, R88 ;  /* 0x000000080458723c */ /* 0x050ff00000041858 */
[C---:B------:R-:W-:Y:S01]  /*5740*/  HMMA.16816.F32.BF16 R92, R4.reuse, R10, R92 ;  /* 0x0000000a045c723c */ /* 0x040fe2000004185c */
[----:B------:R-:W3:Y:S07]  /*5750*/  LDSM.16.MT88.4 R8, [R212+0x12800] ;  /* 0x01280000d408783b */ /* 0x000eee0000004200 */
[C---:B-----5:R-:W-:Y:S08]  /*5760*/  HMMA.16816.F32.BF16 R80, R4.reuse, R20, R80 ;  /* 0x000000140450723c */ /* 0x060ff00000041850 */
        /* <DEDUP_REMOVED lines=106> */
.L_x_2301:
        /* <DEDUP_REMOVED lines=59> */
[----:B------:R-:W-:Y:S01]  /*61c0*/  IMAD.WIDE.U32 R6, R5, c[0x0][0x188], R6 ;  /* 0x0000620005067a25 */ /* 0x000fe200078e0006 */
[----:B------:R-:W-:Y:S05]  /*61d0*/  SHF.R.S32.HI R3, RZ, 0x1f, R5 ;  /* 0x0000001fff037819 */ /* 0x000fea0000011405 */
[----:B------:R-:W-:Y:S04]  /*61e0*/  IMAD R2, R3, c[0x0][0x188], RZ ;  /* 0x0000620003027a24 */ /* 0x000fe800078e02ff */
[----:B------:R-:W-:Y:S04]  /*61f0*/  IMAD R2, R5, c[0x0][0x18c], R2 ;  /* 0x0000630005027a24 */ /* 0x000fe800078e0202 */
[----:B------:R-:W-:Y:S02]  /*6200*/  IMAD.IADD R2, R7, 0x1, R2 ;  /* 0x0000000107027824 */ /* 0x000fe400078e0202 */
.L_x_2298:
        /* <DEDUP_REMOVED lines=8> */
[----:B------:R-:W-:Y:S02]  /*6290*/  IADD3 R62, P0, R64, UR9, RZ ;  /* 0x00000009403e7c10 */ /* 0x000fe4000ff1e0ff */
[----:B------:R1:W-:Y:S02]  /*62a0*/  LDGSTS.E.BYPASS.LTC128B.128 [R229+0x10000], [R224.64+0x80] ;  /* 0x10000080e0e57fae */ /* 0x0003e4000b901d4a */
[----:B------:R-:W-:Y:S02]  /*62b0*/  IADD3.X R63, R65, UR5, RZ, P0, !PT ;  /* 0x00000005413f7c10 */ /* 0x000fe400087fe4ff */
[----:B------:R-:W-:Y:S01]  /*62c0*/  IADD3 R60, P0, R62, UR9, RZ ;  /* 0x000000093e3c7c10 */ /* 0x000fe2000ff1e0ff */
[----:B------:R2:W-:Y:S03]  /*62d0*/  LDGSTS.E.BYPASS.LTC128B.128 [R229+0xc800], [R64.64] ;  /* 0x0c80000040e57fae */ /* 0x0005e6000b901d4a */
[----:B------:R-:W-:Y:S02]  /*62e0*/  IADD3.X R61, R63, UR5, RZ, P0, !PT ;  /* 0x000000053f3d7c10 */ /* 0x000fe400087fe4ff */
[----:B------:R2:W-:Y:S01]  /*62f0*/  LDGSTS.E.BYPASS.LTC128B.128 [R229+0x10800], [R64.64+0x80] ;  /* 0x1080008040e57fae */ /* 0x0005e2000b901d4a */
[----:B------:R-:W-:Y:S04]  /*6300*/  IADD3 R58, P0, R60, UR9, RZ ;  /* 0x000000093c3a7c10 */ /* 0x000fe8000ff1e0ff */
        /* <DEDUP_REMOVED lines=12> */
[----:B------:R-:W-:Y:S02]  /*63d0*/  ISETP.GT.AND P0, PT, R238, R223, PT ;  /* 0x000000dfee00720c */ /* 0x000fe40003f04270 */
        /* <DEDUP_REMOVED lines=18> */
[----:B------:R-:W-:Y:S01]  /*6500*/  LDSM.16.M88.4 R172, [R221+0x4800] ;  /* 0x00480000ddac783b */ /* 0x000fe20000000200 */
[C---:B------:R-:W-:Y:S04]  /*6510*/  HMMA.16816.F32.BF16 R8, R136.reuse, R142, RZ ;  /* 0x0000008e8808723c */ /* 0x040fe800000418ff */
[----:B------:R-:W5:Y:S04]  /*6520*/  LDSM.16.M88.4 R140, [R221+0x3000] ;  /* 0x00300000dd8c783b */ /* 0x000f680000000200 */
        /* <DEDUP_REMOVED lines=16> */
[----:B------:R-:W1:Y:S07]  /*6630*/  LDSM.16.M88.4 R156, [R209] ;  /* 0x00000000d19c783b */ /* 0x000e6e0000000200 */
[C---:B------:R-:W-:Y:S08]  /*6640*/  HMMA.16816.F32.BF16 R44, R136.reuse, R160, RZ ;  /* 0x000000a0882c723c */ /* 0x040ff000000418ff */
[C---:B------:R-:W-:Y:S01]  /*6650*/  HMMA.16816.F32.BF16 R48, R136.reuse, R162, RZ ;  /* 0x000000a28830723c */ /* 0x040fe200000418ff */
[----:B------:R-:W-:Y:S07]  /*6660*/  LDSM.16.M88.4 R160, [R217] ;  /* 0x00000000d9a0783b */ /* 0x000fee0000000200 */
[C---:B-----5:R-:W-:Y:S08]  /*6670*/  HMMA.16816.F32.BF16 R52, R136.reuse, R140, RZ ;  /* 0x0000008c8834723c */ /* 0x060ff000000418ff */
[C---:B----4-:R-:W-:Y:S01]  /*6680*/  HMMA.16816.F32.BF16 R56, R136.reuse, R142, RZ ;  /* 0x0000008e8838723c */ /* 0x050fe200000418ff */
        /* <DEDUP_REMOVED lines=14> */
[C---:B------:R-:W-:Y:S08]  /*6770*/  HMMA.16816.F32.BF16 R28, R148.reuse, R156, R28 ;  /* 0x0000009c941c723c */ /* 0x040ff0000004181c */
        /* <DEDUP_REMOVED lines=218> */
.L_x_2300:
        /* <DEDUP_REMOVED lines=36> */
.L_x_2299:
        /* <DEDUP_REMOVED lines=570> */
.L_x_2297:
[----:B------:R-:W1:Y:S01]  /*9b00*/  SHFL.BFLY PT, R2, R237, 0x2, 0x1f ;  /* 0x0c401f00ed027f89 */ /* 0x000e6200000e0000 */
[----:B------:R-:W-:Y:S01]  /*9b10*/  MOV R8, 0x3f800000 ;  /* 0x3f80000000087802 */ /* 0x000fe20000000f00 */
[----:B------:R-:W-:Y:S01]  /*9b20*/  BSSY B0, `(.L_x_2302) ;  /* 0x00000ce000007945 */ /* 0x000fe20003800000 */
[----:B------:R-:W-:Y:S01]  /*9b30*/  MOV R7, 0x3f800000 ;  /* 0x3f80000000077802 */ /* 0x000fe20000000f00 */
[----:B------:R-:W2:Y:S01]  /*9b40*/  SHFL.BFLY PT, R0, R239, 0x2, 0x1f ;  /* 0x0c401f00ef007f89 */ /* 0x000ea200000e0000 */
[----:B------:R-:W-:-:S03]  /*9b50*/  LEA R234, R234, R231, 0x4 ;  /* 0x000000e7eaea7211 */ /* 0x000fc600078e20ff */
        /* <DEDUP_REMOVED lines=8> */
[----:B--2---:R-:W-:Y:S02]  /*9be0*/  FADD.FTZ R4, R9, R4 ;  /* 0x0000000409047221 */ /* 0x004fe40000010000 */
[----:B---3--:R-:W-:Y:S01]  /*9bf0*/  FADD.FTZ R5, R0, R5 ;  /* 0x0000000500057221 */ /* 0x008fe20000010000 */
[--C-:B------:R-:W-:Y:S02]  /*9c00*/  SHF.R.S32.HI R13, RZ, 0x2, R15.reuse ;  /* 0x00000002ff0d7819 */ /* 0x100fe4000001140f */
[----:B------:R-:W-:Y:S02]  /*9c10*/  SHF.R.S32.HI R6, RZ, 0x1f, R15 ;  /* 0x0000001fff067819 */ /* 0x000fe4000001140f */
[----:B------:R-:W-:Y:S02]  /*9c20*/  LEA.HI R0, R11, R2, RZ, 0x5 ;  /* 0x000000020b007211 */ /* 0x000fe400078f28ff */
[----:B------:R-:W-:-:S02]  /*9c30*/  LOP3.LUT R15, R15, 0x1ffffffc, RZ, 0xc0, !PT ;  /* 0x1ffffffc0f0f7812 */ /* 0x000fc400078ec0ff */
[----:B------:R-:W-:Y:S02]  /*9c40*/  FSETP.NE.FTZ.AND P4, PT, R5, RZ, PT ;  /* 0x000000ff0500720b */ /* 0x000fe40003f95000 */
[----:B------:R-:W-:Y:S02]  /*9c50*/  FSETP.NE.FTZ.AND P3, PT, R4, RZ, PT ;  /* 0x000000ff0400720b */ /* 0x000fe40003f75000 */
[----:B------:R-:W-:Y:S02]  /*9c60*/  LEA.HI R6, R6, R13, RZ, 0x3 ;  /* 0x0000000d06067211 */ /* 0x000fe400078f18ff */
[----:B------:R-:W-:Y:S02]  /*9c70*/  SHF.R.S32.HI R9, RZ, 0x5, R0 ;  /* 0x00000005ff097819 */ /* 0x000fe40000011400 */
[----:B------:R-:W-:Y:S02]  /*9c80*/  IADD3 R10, -R15, R2, RZ ;  /* 0x000000020f0a7210 */ /* 0x000fe40007ffe1ff */
[----:B------:R-:W-:-:S02]  /*9c90*/  LOP3.LUT R6, R6, 0xfffffff8, RZ, 0xc0, !PT ;  /* 0xfffffff806067812 */ /* 0x000fc400078ec0ff */
[----:B------:R-:W-:Y:S01]  /*9ca0*/  LEA R9, R9, R10, 0x9 ;  /* 0x0000000a09097211 */ /* 0x000fe200078e48ff */
[----:B------:R-:W1:Y:S01]  /*9cb0*/  @P4 MUFU.RCP R8, R5 ;  /* 0x0000000500084308 */ /* 0x000e620000001000 */
[----:B------:R-:W-:Y:S02]  /*9cc0*/  LEA.HI R10, R11, R2, RZ, 0x4 ;  /* 0x000000020b0a7211 */ /* 0x000fe400078f20ff */
[----:B------:R-:W-:Y:S02]  /*9cd0*/  IADD3 R6, R13, -R6, RZ ;  /* 0x800000060d067210 */ /* 0x000fe40007ffe0ff */
[----:B------:R-:W-:Y:S02]  /*9ce0*/  SHF.R.S32.HI R10, RZ, 0x4, R10 ;  /* 0x00000004ff0a7819 */ /* 0x000fe4000001140a */
[----:B------:R-:W-:Y:S01]  /*9cf0*/  LOP3.LUT R12, R6, 0x1, RZ, 0xc0, !PT ;  /* 0x00000001060c7812 */ /* 0x000fe200078ec0ff */
[----:B------:R-:W2:Y:S01]  /*9d00*/  @P3 MUFU.RCP R7, R4 ;  /* 0x0000000400073308 */ /* 0x000ea20000001000 */
[----:B------:R-:W-:-:S02]  /*9d10*/  LEA.HI R13, R228, R228, RZ, 0x1 ;  /* 0x000000e4e40d7211 */ /* 0x000fc400078f08ff */
[----:B------:R-:W-:Y:S02]  /*9d20*/  SHF.L.U32 R11, R10, 0x6, RZ ;  /* 0x000000060a0b7819 */ /* 0x000fe400000006ff */
[----:B------:R-:W-:Y:S02]  /*9d30*/  SHF.L.U32 R14, R6, 0x6, RZ ;  /* 0x00000006060e7819 */ /* 0x000fe400000006ff */
[----:B------:R-:W-:Y:S01]  /*9d40*/  ISETP.NE.U32.AND P0, PT, R12, 0x1, PT ;  /* 0x000000010c00780c */ /* 0x000fe20003f05070 */
[C---:B-1----:R-:W-:Y:S01]  /*9d50*/  FMUL.FTZ R128, R8.reuse, R128 ;  /* 0x0000008008807220 */ /* 0x042fe20000410000 */
[----:B------:R-:W-:Y:S01]  /*9d60*/  SHF.L.U32 R12, R13, 0x2, RZ ;  /* 0x000000020d0c7819 */ /* 0x000fe200000006ff */
[C---:B------:R-:W-:Y:S01]  /*9d70*/  FMUL.FTZ R129, R8.reuse, R129 ;  /* 0x0000008108817220 */ /* 0x040fe20000410000 */
[----:B------:R-:W-:Y:S01]  /*9d80*/  LOP3.LUT R11, R11, 0x1c0, RZ, 0xc0, !PT ;  /* 0x000001c00b0b7812 */ /* 0x000fe200078ec0ff */
[----:B------:R-:W-:Y:S01]  /*9d90*/  FMUL.FTZ R68, R8, R68 ;  /* 0x0000004408447220 */ /* 0x000fe20000410000 */
[----:B------:R-:W-:Y:S01]  /*9da0*/  LOP3.LUT R14, R14, 0x1c0, RZ, 0xc0, !PT ;  /* 0x000001c00e0e7812 */ /* 0x000fe200078ec0ff */
[----:B------:R-:W-:Y:S01]  /*9db0*/  FMUL.FTZ R69, R8, R69 ;  /* 0x0000004508457220 */ /* 0x000fe20000410000 */
[----:B------:R-:W-:Y:S01]  /*9dc0*/  LOP3.LUT R12, R11, 0x38, R12, 0xf8, !PT ;  /* 0x000000380b0c7812 */ /* 0x000fe200078ef80c */
[C---:B--2---:R-:W-:Y:S01]  /*9dd0*/  FMUL.FTZ R131, R7.reuse, R131 ;  /* 0x0000008307837220 */ /* 0x044fe20000410000 */
[----:B------:R-:W-:Y:S01]  /*9de0*/  LEA.HI R14, R14, R14, RZ, 0x1d ;  /* 0x0000000e0e0e7211 */ /* 0x000fe200078fe8ff */
[C---:B------:R-:W-:Y:S01]  /*9df0*/  FMUL.FTZ R130, R7.reuse, R130 ;  /* 0x0000008207827220 */ /* 0x040fe20000410000 */
[----:B------:R-:W-:Y:S01]  /*9e00*/  SHF.R.U32.HI R11, RZ, 0x3, R11 ;  /* 0x00000003ff0b7819 */ /* 0x000fe2000001160b */
[----:B------:R-:W-:Y:S01]  /*9e10*/  FMUL.FTZ R71, R7, R71 ;  /* 0x0000004707477220 */ /* 0x000fe20000410000 */
[----:B------:R-:W-:Y:S01]  /*9e20*/  LOP3.LUT R13, R13, 0xffffffe, RZ, 0xc0, !PT ;  /* 0x0ffffffe0d0d7812 */ /* 0x000fe200078ec0ff */
[----:B------:R-:W-:Y:S01]  /*9e30*/  FMUL.FTZ R70, R7, R70 ;  /* 0x0000004607467220 */ /* 0x000fe20000410000 */
[----:B------:R-:W-:Y:S01]  /*9e40*/  LEA R9, R9, R14, 0x1 ;  /* 0x0000000e09097211 */ /* 0x000fe200078e08ff */
[----:B------:R-:W-:Y:S01]  /*9e50*/  FMUL.FTZ R72, R8, R72 ;  /* 0x0000004808487220 */ /* 0x000fe20000410000 */
[----:B------:R-:W-:Y:S01]  /*9e60*/  LOP3.LUT R11, R12, R11, RZ, 0x3c, !PT ;  /* 0x0000000b0c0b7212 */ /* 0x000fe200078e3cff */
[----:B------:R-:W-:Y:S01]  /*9e70*/  FMUL.FTZ R73, R8, R73 ;  /* 0x0000004908497220 */ /* 0x000fe20000410000 */
[----:B------:R-:W-:Y:S01]  /*9e80*/  IADD3 R12, R228, -R13, RZ ;  /* 0x8000000de40c7210 */ /* 0x000fe20007ffe0ff */
[C---:B------:R-:W-:Y:S01]  /*9e90*/  FMUL.FTZ R75, R7.reuse, R75 ;  /* 0x0000004b074b7220 */ /* 0x040fe20000410000 */
[----:B------:R-:W-:Y:S01]  /*9ea0*/  R2P PR, R6, 0x6 ;  /* 0x0000000606007804 */ /* 0x000fe20000000000 */
[C---:B------:R-:W-:Y:S01]  /*9eb0*/  FMUL.FTZ R74, R7.reuse, R74 ;  /* 0x0000004a074a7220 */ /* 0x040fe20000410000 */
[----:B------:R-:W-:Y:S01]  /*9ec0*/  LEA R6, R12, R11, 0x2 ;  /* 0x0000000b0c067211 */ /* 0x000fe200078e10ff */
[C---:B------:R-:W-:Y:S01]  /*9ed0*/  FMUL.FTZ R76, R8.reuse, R76 ;  /* 0x0000004c084c7220 */ /* 0x040fe20000410000 */
[----:B------:R-:W-:Y:S01]  /*9ee0*/  MOV R11, 0x80 ;  /* 0x00000080000b7802 */ /* 0x000fe20000000f00 */
[C---:B------:R-:W-:Y:S01]  /*9ef0*/  FMUL.FTZ R77, R8.reuse, R77 ;  /* 0x0000004d084d7220 */ /* 0x040fe20000410000 */
[----:B------:R-:W-:Y:S01]  /*9f00*/  STS.64 [R9.X4], R128 ;  /* 0x0000008009007388 */ /* 0x000fe20000004a00 */
[----:B------:R-:W-:Y:S01]  /*9f10*/  FMUL.FTZ R79, R7, R79 ;  /* 0x0000004f074f7220 */ /* 0x000fe20000410000 */
[----:B------:R-:W-:Y:S01]  /*9f20*/  SEL R14, R11, 0xffffff80, !P2 ;  /* 0xffffff800b0e7807 */ /* 0x000fe20005000000 */
[----:B------:R-:W-:Y:S01]  /*9f30*/  FMUL.FTZ R78, R7, R78 ;  /* 0x0000004e074e7220 */ /* 0x000fe20000410000 */
[----:B------:R-:W-:Y:S01]  /*9f40*/  STS.64 [R9.X4+0x800], R130 ;  /* 0x0008008209007388 */ /* 0x000fe20000004a00 */
[C---:B------:R-:W-:Y:S01]  /*9f50*/  FMUL.FTZ R80, R8.reuse, R80 ;  /* 0x0000005008507220 */ /* 0x040fe20000410000 */
[----:B------:R-:W1:Y:S01]  /*9f60*/  @P4 MUFU.LG2 R5, R5 ;  /* 0x0000000500054308 */ /* 0x000e620000000c00 */
[----:B------:R-:W-:-:S02]  /*9f70*/  FMUL.FTZ R81, R8, R81 ;  /* 0x0000005108517220 */ /* 0x000fc40000410000 */
[C---:B------:R-:W-:Y:S02]  /*9f80*/  FMUL.FTZ R83, R7.reuse, R83 ;  /* 0x0000005307537220 */ /* 0x040fe40000410000 */
[C---:B------:R-:W-:Y:S02]  /*9f90*/  FMUL.FTZ R82, R7.reuse, R82 ;  /* 0x0000005207527220 */ /* 0x040fe40000410000 */
[C---:B------:R-:W-:Y:S01]  /*9fa0*/  FMUL.FTZ R84, R8.reuse, R84 ;  /* 0x0000005408547220 */ /* 0x040fe20000410000 */
[----:B------:R-:W2:Y:S01]  /*9fb0*/  @P3 MUFU.LG2 R4, R4 ;  /* 0x0000000400043308 */ /* 0x000ea20000000c00 */
        /* <DEDUP_REMOVED lines=40> */
[----:B------:R-:W-:Y:S01]  /*a240*/  FMUL.FTZ R117, R8, R117 ;  /* 0x0000007508757220 */ /* 0x000fe20000410000 */
[----:B------:R-:W-:Y:S01]  /*a250*/  MOV R8, 0x40 ;  /* 0x0000004000087802 */ /* 0x000fe20000000f00 */
[C---:B------:R-:W-:Y:S02]  /*a260*/  FMUL.FTZ R119, R7.reuse, R119 ;  /* 0x0000007707777220 */ /* 0x040fe40000410000 */
[----:B------:R-:W-:Y:S01]  /*a270*/  FMUL.FTZ R118, R7, R118 ;  /* 0x0000007607767220 */ /* 0x000fe20000410000 */
[----:B------:R-:W-:Y:S01]  /*a280*/  SHF.L.U32 R7, R9, 0x2, RZ ;  /* 0x0000000209077819 */ /* 0x000fe200000006ff */
[----:B-1----:R-:W-:Y:S01]  /*a290*/  @P4 FMUL.FTZ R5, R5, 0.69314718246459960938 ;  /* 0x3f31721805054820 */ /* 0x002fe20000410000 */
[----:B------:R-:W-:Y:S01]  /*a2a0*/  SEL R8, R8, 0xffffffc0, !P1 ;  /* 0xffffffc008087807 */ /* 0x000fe20004800000 */
[----:B--2---:R-:W-:Y:S01]  /*a2b0*/  @P3 FMUL.FTZ R4, R4, 0.69314718246459960938 ;  /* 0x3f31721804043820 */ /* 0x004fe20000410000 */
[----:B------:R-:W-:-:S02]  /*a2c0*/  IADD3 R13, R7, -0x20, RZ ;  /* 0xffffffe0070d7810 */ /* 0x000fc40007ffe0ff */
[C---:B------:R-:W-:Y:S02]  /*a2d0*/  @P0 IADD3 R13, R7.reuse, 0x20, RZ ;  /* 0x00000020070d0810 */ /* 0x040fe40007ffe0ff */
[C---:B------:R-:W-:Y:S02]  /*a2e0*/  IADD3 R12, R7.reuse, R8, RZ ;  /* 0x00000008070c7210 */ /* 0x040fe40007ffe0ff */
[-C--:B------:R-:W-:Y:S01]  /*a2f0*/  IADD3 R11, R8, R13.reuse, RZ ;  /* 0x0000000d080b7210 */ /* 0x080fe20007ffe0ff */
[----:B------:R-:W-:Y:S01]  /*a300*/  STS.64 [R13], R68 ;  /* 0x000000440d007388 */ /* 0x000fe20000000a00 */
[-C--:B------:R-:W-:Y:S02]  /*a310*/  IADD3 R15, R7, R14.reuse, RZ ;  /* 0x0000000e070f7210 */ /* 0x080fe40007ffe0ff */
[----:B------:R-:W-:Y:S01]  /*a320*/  IADD3 R16, R14, R13, RZ ;  /* 0x0000000d0e107210 */ /* 0x000fe20007ffe0ff */
[----:B------:R-:W-:Y:S01]  /*a330*/  STS.64 [R13+0x800], R70 ;  /* 0x000800460d007388 */ /* 0x000fe20000000a00 */
[----:B------:R-:W-:-:S02]  /*a340*/  IADD3 R17, R12, R14, RZ ;  /* 0x0000000e0c117210 */ /* 0x000fc40007ffe0ff */
[----:B------:R-:W-:Y:S01]  /*a350*/  IADD3 R14, R11, R14, RZ ;  /* 0x0000000e0b0e7210 */ /* 0x000fe20007ffe0ff */
[----:B------:R-:W-:Y:S04]  /*a360*/  STS.64 [R12], R72 ;  /* 0x000000480c007388 */ /* 0x000fe80000000a00 */
[----:B------:R-:W-:Y:S04]  /*a370*/  STS.64 [R12+0x800], R74 ;  /* 0x0008004a0c007388 */ /* 0x000fe80000000a00 */
[----:B------:R1:W-:Y:S04]  /*a380*/  STS.64 [R11], R76 ;  /* 0x0000004c0b007388 */ /* 0x0003e80000000a00 */
[----:B------:R-:W-:Y:S04]  /*a390*/  STS.64 [R11+0x800], R78 ;  /* 0x0008004e0b007388 */ /* 0x000fe80000000a00 */
[----:B------:R-:W-:Y:S04]  /*a3a0*/  STS.64 [R15], R80 ;  /* 0x000000500f007388 */ /* 0x000fe80000000a00 */
[----:B------:R-:W-:Y:S04]  /*a3b0*/  STS.64 [R15+0x800], R82 ;  /* 0x000800520f007388 */ /* 0x000fe80000000a00 */
[----:B------:R-:W-:Y:S04]  /*a3c0*/  STS.64 [R16], R84 ;  /* 0x0000005410007388 */ /* 0x000fe80000000a00 */
[----:B------:R-:W-:Y:S04]  /*a3d0*/  STS.64 [R16+0x800], R86 ;  /* 0x0008005610007388 */ /* 0x000fe80000000a00 */
[----:B------:R-:W-:Y:S01]  /*a3e0*/  STS.64 [R17], R88 ;  /* 0x0000005811007388 */ /* 0x000fe20000000a00 */
[----:B-1----:R-:W-:-:S03]  /*a3f0*/  LOP3.LUT R77, R0, 0xffffffe0, RZ, 0xc0, !PT ;  /* 0xffffffe0004d7812 */ /* 0x002fc600078ec0ff */
[----:B------:R-:W-:Y:S01]  /*a400*/  STS.64 [R17+0x800], R90 ;  /* 0x0008005a11007388 */ /* 0x000fe20000000a00 */
[----:B------:R-:W-:-:S03]  /*a410*/  IADD3 R77, -R77, R2, RZ ;  /* 0x000000024d4d7210 */ /* 0x000fc60007ffe1ff */
[----:B------:R-:W-:Y:S01]  /*a420*/  STS.64 [R14], R92 ;  /* 0x0000005c0e007388 */ /* 0x000fe20000000a00 */
[----:B------:R-:W-:Y:S01]  /*a430*/  MOV R2, 0xff800000 ;  /* 0xff80000000027802 */ /* 0x000fe20000000f00 */
[----:B------:R-:W-:Y:S01]  /*a440*/  @P4 FFMA.FTZ R2, R132, c[0x0][0x238], R5 ;  /* 0x00008e0084024a23 */ /* 0x000fe20000010005 */
[----:B------:R-:W-:Y:S01]  /*a450*/  LOP3.LUT P0, RZ, R77, 0x3, RZ, 0xc0, !PT ;  /* 0x000000034dff7812 */ /* 0x000fe2000780c0ff */
[----:B------:R-:W-:Y:S04]  /*a460*/  STS.64 [R14+0x800], R94 ;  /* 0x0008005e0e007388 */ /* 0x000fe80000000a00 */
[----:B------:R-:W-:Y:S04]  /*a470*/  STS.64 [R9.X4+0x4000], R96 ;  /* 0x0040006009007388 */ /* 0x000fe80000004a00 */
[----:B------:R1:W-:Y:S04]  /*a480*/  STS.64 [R9.X4+0x4800], R98 ;  /* 0x0048006209007388 */ /* 0x0003e80000004a00 */
[----:B------:R-:W-:Y:S04]  /*a490*/  STS.64 [R13+0x4000], R100 ;  /* 0x004000640d007388 */ /* 0x000fe80000000a00 */
[----:B------:R-:W-:Y:S04]  /*a4a0*/  STS.64 [R13+0x4800], R102 ;  /* 0x004800660d007388 */ /* 0x000fe80000000a00 */
[----:B------:R-:W-:Y:S04]  /*a4b0*/  STS.64 [R12+0x4000], R104 ;  /* 0x004000680c007388 */ /* 0x000fe80000000a00 */
[----:B------:R-:W-:Y:S04]  /*a4c0*/  STS.64 [R12+0x4800], R106 ;  /* 0x0048006a0c007388 */ /* 0x000fe80000000a00 */
[----:B------:R-:W2:Y:S04]  /*a4d0*/  S2R R8, SR_CTAID.Z ;  /* 0x0000000000087919 */ /* 0x000ea80000002700 */
[----:B------:R-:W3:Y:S04]  /*a4e0*/  S2R R7, SR_CTAID.Y ;  /* 0x0000000000077919 */ /* 0x000ee80000002600 */
[----:B------:R-:W-:Y:S04]  /*a4f0*/  STS.64 [R11+0x4000], R124 ;  /* 0x0040007c0b007388 */ /* 0x000fe80000000a00 */
[----:B------:R4:W-:Y:S04]  /*a500*/  STS.64 [R11+0x4800], R126 ;  /* 0x0048007e0b007388 */ /* 0x0009e80000000a00 */
[----:B------:R-:W-:Y:S04]  /*a510*/  STS.64 [R15+0x4000], R108 ;  /* 0x0040006c0f007388 */ /* 0x000fe80000000a00 */
[----:B------:R-:W-:Y:S04]  /*a520*/  STS.64 [R15+0x4800], R110 ;  /* 0x0048006e0f007388 */ /* 0x000fe80000000a00 */
[----:B------:R-:W-:Y:S04]  /*a530*/  STS.64 [R16+0x4000], R112 ;  /* 0x0040007010007388 */ /* 0x000fe80000000a00 */
[----:B------:R-:W-:Y:S01]  /*a540*/  STS.64 [R16+0x4800], R114 ;  /* 0x0048007210007388 */ /* 0x000fe20000000a00 */
[----:B---3--:R-:W-:-:S03]  /*a550*/  IMAD R7, R7, c[0x0][0x210], R230 ;  /* 0x0000840007077a24 */ /* 0x008fc600078e02e6 */
[----:B-1----:R-:W1:Y:S04]  /*a560*/  S2R R9, SR_CTAID.X ;  /* 0x0000000000097919 */ /* 0x002e680000002500 */
[----:B------:R-:W-:Y:S01]  /*a570*/  STS.64 [R17+0x4000], R120 ;  /* 0x0040007811007388 */ /* 0x000fe20000000a00 */
[----:B----4-:R-:W-:-:S03]  /*a580*/  IADD3 R11, -R230, RZ, RZ ;  /* 0x000000ffe60b7210 */ /* 0x010fc60007ffe1ff */
[----:B------:R-:W-:Y:S04]  /*a590*/  STS.64 [R17+0x4800], R122 ;  /* 0x0048007a11007388 */ /* 0x000fe80000000a00 */
[----:B------:R-:W-:Y:S01]  /*a5a0*/  STS.64 [R14+0x4000], R116 ;  /* 0x004000740e007388 */ /* 0x000fe20000000a00 */
[----:B--2---:R-:W-:-:S03]  /*a5b0*/  IMAD R8, R11, c[0x0][0x1c0], R8 ;  /* 0x000070000b087a24 */ /* 0x004fc600078e0208 */
[----:B------:R-:W-:Y:S01]  /*a5c0*/  STS.64 [R14+0x4800], R118 ;  /* 0x004800760e007388 */ /* 0x000fe20000000a00 */
[----:B------:R-:W-:-:S03]  /*a5d0*/  IMAD R7, R7, c[0x0][0x1c0], R8 ;  /* 0x0000700007077a24 */ /* 0x000fc600078e0208 */
[----:B------:R-:W-:Y:S01]  /*a5e0*/  BAR.SYNC.DEFER_BLOCKING 0x0 ;  /* 0x0000000000007b1d */ /* 0x000fe20000010000 */
[----:B-1----:R-:W-:-:S05]  /*a5f0*/  SHF.L.U32 R0, R9, 0x6, RZ ;  /* 0x0000000609007819 */ /* 0x002fca00000006ff */
[----:B------:R-:W-:Y:S01]  /*a600*/  IMAD R7, R7, c[0x0][0x214], R0 ;  /* 0x0000850007077a24 */ /* 0x000fe200078e0200 */
[----:B------:R-:W1:Y:S04]  /*a610*/  LDS.128 R68, [R6.X4] ;  /* 0x0000000006447984 */ /* 0x000e680000004c00 */
[----:B------:R-:W2:Y:S04]  /*a620*/  LDS.128 R64, [R6.X4+0x800] ;  /* 0x0008000006407984 */ /* 0x000ea80000004c00 */
[----:B------:R-:W3:Y:S04]  /*a630*/  LDS.128 R60, [R6.X4+0x1000] ;  /* 0x00100000063c7984 */ /* 0x000ee80000004c00 */
[----:B------:R-:W4:Y:S04]  /*a640*/  LDS.128 R56, [R6.X4+0x1800] ;  /* 0x0018000006387984 */ /* 0x000f280000004c00 */
        /* <DEDUP_REMOVED lines=15> */
[----:B--234-:R-:W-:Y:S01]  /*a740*/  IMAD.MOV.U32 R0, RZ, RZ, -0x40 ;  /* 0xffffffc0ff007424 */ /* 0x01cfe200078e00ff */
[----:B------:R-:W-:-:S02]  /*a750*/  IADD3 R3, R234, 0x8, RZ ;  /* 0x00000008ea037810 */ /* 0x000fc40007ffe0ff */
[----:B------:R-:W-:Y:S01]  /*a760*/  SHF.R.S32.HI R4, RZ, 0x1f, R234 ;  /* 0x0000001fff047819 */ /* 0x000fe200000114ea */
[----:B------:R-:W-:Y:S01]  /*a770*/  IMAD R9, R9, R0, c[0x0][0x214] ;  /* 0x0000850009097624 */ /* 0x000fe200078e0200 */
[----:B------:R-:W-:-:S04]  /*a780*/  IADD3 R0, P0, R7, R234, RZ ;  /* 0x000000ea07007210 */ /* 0x000fc80007f1e0ff */
[-C--:B------:R-:W-:Y:S02]  /*a790*/  ISETP.GE.AND P2, PT, R234, R9.reuse, PT ;  /* 0x00000009ea00720c */ /* 0x080fe40003f46270 */
[----:B------:R-:W-:Y:S02]  /*a7a0*/  ISETP.GE.AND P1, PT, R3, R9, PT ;  /* 0x000000090300720c */ /* 0x000fe40003f26270 */
[----:B------:R-:W-:Y:S02]  /*a7b0*/  LEA.HI.X.SX32 R3, R7, R4, 0x1, P0 ;  /* 0x0000000407037211 */ /* 0x000fe400000f0eff */
[----:B------:R-:W-:-:S04]  /*a7c0*/  LEA R4, P0, R0, c[0x0][0x208], 0x2 ;  /* 0x0000820000047a11 */ /* 0x000fc800078010ff */
[----:B------:R-:W-:-:S05]  /*a7d0*/  LEA.HI.X R5, R0, c[0x0][0x20c], R3, 0x2, P0 ;  /* 0x0000830000057a11 */ /* 0x000fca00000f1403 */
[----:B------:R2:W-:Y:S04]  /*a7e0*/  @!P2 STG.E [R4.64], R2 ;  /* 0x000000020400a986 */ /* 0x0005e8000c10190a */
[----:B------:R2:W-:Y:S02]  /*a7f0*/  @!P1 STG.E [R4.64+0x20], R6 ;  /* 0x0000200604009986 */ /* 0x0005e4000c10190a */
.L_x_2303:
[----:B--234-:R-:W-:Y:S05]  /*a800*/  BSYNC B0 ;  /* 0x0000000000007941 */ /* 0x01cfea0003800000 */
.L_x_2302:
[----:B------:R-:W-:Y:S02]  /*a810*/  IMAD.SHL.U32 R228, R228, 0x4, RZ ;  /* 0x00000004e4e47824 */ /* 0x000fe400078e00ff */
[----:B------:R-:W-:-:S03]  /*a820*/  IMAD R7, R7, c[0x0][0x22c], RZ ;  /* 0x00008b0007077a24 */ /* 0x000fc600078e02ff */
[----:B------:R-:W-:-:S05]  /*a830*/  SHF.R.S32.HI R229, RZ, 0x1f, R228 ;  /* 0x0000001fffe57819 */ /* 0x000fca00000114e4 */
[----:B------:R-:W-:-:S05]  /*a840*/  IMAD.WIDE R10, R10, 0x80, R228 ;  /* 0x000000800a0a7825 */ /* 0x000fca00078e02e4 */
[----:B------:R-:W-:-:S04]  /*a850*/  IADD3 R0, P0, R7, R10, RZ ;  /* 0x0000000a07007210 */ /* 0x000fc80007f1e0ff */
[----:B------:R-:W-:Y:S02]  /*a860*/  LEA.HI.X.SX32 R7, R7, R11, 0x1, P0 ;  /* 0x0000000b07077211 */ /* 0x000fe400000f0eff */
[----:B------:R-:W-:-:S04]  /*a870*/  LEA R2, P0, R0, c[0x0][0x1d8], 0x2 ;  /* 0x0000760000027a11 */ /* 0x000fc800078010ff */
[----:B------:R-:W-:-:S05]  /*a880*/  LEA.HI.X R3, R0, c[0x0][0x1dc], R7, 0x2, P0 ;  /* 0x0000770000037a11 */ /* 0x000fca00000f1407 */
[----:B-1----:R-:W-:Y:S04]  /*a890*/  STG.E.128 [R2.64], R68 ;  /* 0x0000004402007986 */ /* 0x002fe8000c101d0a */
[----:B------:R-:W-:Y:S04]  /*a8a0*/  STG.E.128 [R2.64+0x100], R36 ;  /* 0x0001002402007986 */ /* 0x000fe8000c101d0a */
        /* <DEDUP_REMOVED lines=13> */
[----:B------:R-:W-:Y:S01]  /*a980*/  STG.E.128 [R2.64+0x7100], R72 ;  /* 0x0071004802007986 */ /* 0x000fe2000c101d0a */
[----:B------:R-:W-:Y:S05]  /*a990*/  EXIT ;  /* 0x000000000000794d */ /* 0x000fea0003800000 */
.L_x_2304:
        /* <DEDUP_REMOVED lines=14> */
.L_x_8338:


//--------------------- .text._ZN5flash24flash_fwd_splitkv_kernelI23Flash_fwd_kernel_traitsILi128ELi64ELi128ELi4ELb0ELb0EN7cutlass10bfloat16_tE19Flash_kernel_traitsILi128ELi64ELi128ELi4ES3_EELb1ELb0ELb0ELb1ELb1ELb1ELb1ELb0EEEvNS_16Flash_fwd_paramsE --------------------------
	.section	.text._ZN5flash24flash_fwd_splitkv_kernelI23Flash_fwd_kernel_traitsILi128ELi64ELi128ELi4ELb0ELb0EN7cutlass10bfloat16_tE19Flash_kernel_traitsILi128ELi64ELi128ELi4ES3_EELb1ELb0ELb0ELb1ELb1ELb1ELb1ELb0EEEvNS_16Flash_fwd_paramsE,"ax",@progbits
	.sectioninfo	@"SHI_REGISTERS=255"
	.align	128
        .global         _ZN5flash24flash_fwd_splitkv_kernelI23Flash_fwd_kernel_traitsILi128ELi64ELi128ELi4ELb0ELb0EN7cutlass10bfloat16_tE19Flash_kernel_traitsILi128ELi64ELi128ELi4ES3_EELb1ELb0ELb0ELb1ELb1ELb1ELb1ELb0EEEvNS_16Flash_fwd_paramsE
        .type           _ZN5flash24flash_fwd_splitkv_kernelI23Flash_fwd_kernel_traitsILi128ELi64ELi128ELi4ELb0ELb0EN7cutlass10bfloat16_tE19Flash_kernel_traitsILi128ELi64ELi128ELi4ES3_EELb1ELb0ELb0ELb1ELb1ELb1ELb1ELb0EEEvNS_16Flash_fwd_paramsE,@function
        .size           _ZN5flash24flash_fwd_splitkv_kernelI23Flash_fwd_kernel_traitsILi128ELi64ELi128ELi4ELb0ELb0EN7cutlass10bfloat16_tE19Flash_kernel_traitsILi128ELi64ELi128ELi4ES3_EELb1ELb0ELb0ELb1ELb1ELb1ELb1ELb0EEEvNS_16Flash_fwd_paramsE,(.L_x_8339 - _ZN5flash24flash_fwd_splitkv_kernelI23Flash_fwd_kernel_traitsILi128ELi64ELi128ELi4ELb0ELb0EN7cutlass10bfloat16_tE19Flash_kernel_traitsILi128ELi64ELi128ELi4ES3_EELb1ELb0ELb0ELb1ELb1ELb1ELb1ELb0EEEvNS_16Flash_fwd_paramsE)
        .other          _ZN5flash24flash_fwd_splitkv_kernelI23Flash_fwd_kernel_traitsILi128ELi64ELi128ELi4ELb0ELb0EN7cutlass10bfloat16_tE19Flash_kernel_traitsILi128ELi64ELi128ELi4ES3_EELb1ELb0ELb0ELb1ELb1ELb1ELb1ELb0EEEvNS_16Flash_fwd_paramsE,@"STO_CUDA_ENTRY STV_DEFAULT"
_ZN5flash24flash_fwd_splitkv_kernelI23Flash_fwd_kernel_traitsILi128ELi64ELi128ELi4ELb0ELb0EN7cutlass10bfloat16_tE19Flash_kernel_traitsILi128ELi64ELi128ELi4ES3_EELb1ELb0ELb0ELb1ELb1ELb1ELb1ELb0EEEvNS_16Flash_fwd_paramsE:
.text._ZN5flash24flash_fwd_splitkv_kernelI23Flash_fwd_kernel_traitsILi128ELi64ELi128ELi4ELb0ELb0EN7cutlass10bfloat16_tE19Flash_kernel_traitsILi128ELi64ELi128ELi4ES3_EELb1ELb0ELb0ELb1ELb1ELb1ELb1ELb0EEEvNS_16Flash_fwd_paramsE:
        /* <DEDUP_REMOVED lines=163> */
.L_x_2305:
        /* <DEDUP_REMOVED lines=19> */
.L_x_2306:
        /* <DEDUP_REMOVED lines=74> */
.L_x_2307:
        /* <DEDUP_REMOVED lines=52> */
.L_x_2308:
        /* <DEDUP_REMOVED lines=30> */
[----:B------:R-:W-:Y:S01]  /*1520*/  ULDC.64 UR6, c[0x0][0x198] ;  /* 0x0000660000067ab9 */ /* 0x000fe20000000a00 */
[----:B------:R-:W-:Y:S01]  /*1530*/  LOP3.LUT R5, R5, 0xfffffff0, RZ, 0xc0, !PT ;  /* 0xfffffff005057812 */ /* 0x000fe200078ec0ff */
[----:B------:R-:W-:Y:S01]  /*1540*/  USHF.L.U32 UR12, UR6, 0x5, URZ ;  /* 0x00000005060c7899 */ /* 0x000fe2000800063f */
[----:B------:R-:W-:Y:S01]  /*1550*/  IMAD.X R29, R23, 0x1, R13, P0 ;  /* 0x00000001171d7824 */ /* 0x000fe200000e060d */
[----:B------:R-:W-:Y:S01]  /*1560*/  IADD3 R9, P0, R26, R9, RZ ;  /* 0x000000091a097210 */ /* 0x000fe20007f1e0ff */
[----:B------:R-:W-:Y:S01]  /*1570*/  IMAD.IADD R25, R25, 0x1, R7 ;  /* 0x0000000119197824 */ /* 0x000fe200078e0207 */
[----:B------:R-:W-:Y:S01]  /*1580*/  LOP3.LUT R16, R15, 0x38, R22, 0xf8, !PT ;  /* 0x000000380f107812 */ /* 0x000fe200078ef816 */
[----:B------:R-:W-:Y:S01]  /*1590*/  IMAD.WIDE.U32 R28, R11, c[0x0][0x1b8], R28 ;  /* 0x00006e000b1c7a25 */ /* 0x000fe200078e001c */
[-C--:B------:R-:W-:Y:S01]  /*15a0*/  LEA.HI R11, R39, R6.reuse, RZ, 0x6 ;  /* 0x00000006270b7211 */ /* 0x080fe200078f30ff */
[----:B------:R-:W-:Y:S01]  /*15b0*/  USHF.L.U64.HI UR7, UR6, UR8, UR7 ;  /* 0x0000000806077299 */ /* 0x000fe20008010207 */
[----:B------:R-:W-:Y:S01]  /*15c0*/  SHF.R.U32.HI R15, RZ, 0x3, R15 ;  /* 0x00000003ff0f7819 */ /* 0x000fe2000001160f */
[----:B------:R-:W-:Y:S01]  /*15d0*/  IMAD.X R21, R23, 0x1, R12, P1 ;  /* 0x0000000117157824 */ /* 0x000fe200008e060c */
[----:B------:R-:W-:Y:S01]  /*15e0*/  LEA.HI R39, R39, R6, RZ, 0x5 ;  /* 0x0000000627277211 */ /* 0x000fe200078f28ff */
[----:B------:R-:W-:Y:S01]  /*15f0*/  IMAD R7, R27, c[0x0][0x198], RZ ;  /* 0x000066001b077a24 */ /* 0x000fe200078e02ff */
[----:B------:R-:W-:Y:S01]  /*1600*/  LOP3.LUT R15, R16, R15, RZ, 0x3c, !PT ;  /* 0x0000000f100f7212 */ /* 0x000fe200078e3cff */
[C---:B------:R-:W-:Y:S01]  /*1610*/  IMAD R14, R17.reuse, c[0x0][0x1ac], R14 ;  /* 0x00006b00110e7a24 */ /* 0x040fe200078e020e */
[----:B------:R-:W-:Y:S01]  /*1620*/  SHF.R.S32.HI R38, RZ, 0x5, R39 ;  /* 0x00000005ff267819 */ /* 0x000fe20000011427 */
[----:B------:R-:W-:Y:S01]  /*1630*/  IMAD.WIDE.U32 R24, R17, c[0x0][0x1a8], R24 ;  /* 0x00006a0011187a25 */ /* 0x000fe200078e0018 */
[----:B------:R-:W-:-:S02]  /*1640*/  LOP3.LUT R235, R39, 0xffffffe0, RZ, 0xc0, !PT ;  /* 0xffffffe027eb7812 */ /* 0x000fc400078ec0ff */
[----:B------:R-:W-:Y:S01]  /*1650*/  SHF.R.S32.HI R39, RZ, 0x1f, R39 ;  /* 0x0000001fff277819 */ /* 0x000fe20000011427 */
[----:B------:R-:W-:Y:S02]  /*1660*/  IMAD.SHL.U32 R12, R11, 0x8, RZ ;  /* 0x000000080b0c7824 */ /* 0x000fe400078e00ff */
[C---:B------:R-:W-:Y:S01]  /*1670*/  IMAD R7, R26.reuse, c[0x0][0x19c], R7 ;  /* 0x000067001a077a24 */ /* 0x040fe200078e0207 */
[----:B------:R-:W-:Y:S01]  /*1680*/  LEA.HI R39, R39, R38, RZ, 0x2 ;  /* 0x0000002627277211 */ /* 0x000fe200078f10ff */
[----:B------:R-:W-:Y:S01]  /*1690*/  IMAD.WIDE.U32 R20, R26, c[0x0][0x198], R20 ;  /* 0x000066001a147a25 */ /* 0x000fe200078e0014 */
[----:B------:R-:W-:Y:S02]  /*16a0*/  LOP3.LUT R12, R15, 0x7ffffe00, R12, 0xf8, !PT ;  /* 0x7ffffe000f0c7812 */ /* 0x000fe400078ef80c */
[----:B------:R-:W-:Y:S01]  /*16b0*/  LOP3.LUT R39, R39, 0xfffffffc, RZ, 0xc0, !PT ;  /* 0xfffffffc27277812 */ /* 0x000fe200078ec0ff */
[----:B------:R-:W-:Y:S02]  /*16c0*/  IMAD R11, R19, c[0x0][0x190], RZ ;  /* 0x00006400130b7a24 */ /* 0x000fe400078e02ff */
[----:B------:R-:W-:-:S02]  /*16d0*/  IMAD.IADD R25, R25, 0x1, R14 ;  /* 0x0000000119197824 */ /* 0x000fc400078e020e */
        /* <DEDUP_REMOVED lines=15> */
[----:B------:R-:W-:Y:S01]  /*17d0*/  IMAD.IADD R232, R6, 0x1, -R5 ;  /* 0x0000000106e87824 */ /* 0x000fe200078e0a05 */
[----:B------:R-:W-:Y:S01]  /*17e0*/  IADD3.X R9, R11, UR5, RZ, P0, !PT ;  /* 0x000000050b097c10 */ /* 0x000fe200087fe4ff */
[----:B------:R-:W-:Y:S01]  /*17f0*/  IMAD.IADD R229, R29, 0x1, R7 ;  /* 0x000000011de57824 */ /* 0x000fe200078e0207 */
[----:B------:R-:W-:Y:S01]  /*1800*/  IADD3 R14, P0, R8, UR9, RZ ;  /* 0x00000009080e7c10 */ /* 0x000fe2000ff1e0ff */
[----:B------:R-:W-:Y:S01]  /*1810*/  @!PT LDS RZ, [RZ] ;  /* 0x00000000fffff984 */ /* 0x000fe20000000800 */
[----:B------:R-:W-:Y:S01]  /*1820*/  @!PT LDS RZ, [RZ] ;  /* 0x00000000fffff984 */ /* 0x000fe20000000800 */
[----:B------:R-:W-:Y:S01]  /*1830*/  @!PT LDS RZ, [RZ] ;  /* 0x00000000fffff984 */ /* 0x000fe20000000800 */
[----:B------:R1:W-:Y:S01]  /*1840*/  LDGSTS.E.BYPASS.LTC128B.128 [R233], [R10.64] ;  /* 0x000000000ae97fae */ /* 0x0003e2000b901d4a */
[----:B------:R-:W-:Y:S01]  /*1850*/  SHF.R.S32.HI R5, RZ, 0x1f, R232 ;  /* 0x0000001fff057819 */ /* 0x000fe200000114e8 */
[----:B------:R-:W-:Y:S01]  /*1860*/  IMAD.SHL.U32 R7, R0, 0x8, RZ ;  /* 0x0000000800077824 */ /* 0x000fe200078e00ff */
[----:B------:R-:W-:Y:S01]  /*1870*/  IADD3.X R15, R9, UR5, RZ, P0, !PT ;  /* 0x00000005090f7c10 */ /* 0x000fe200087fe4ff */
[----:B------:R1:W-:Y:S01]  /*1880*/  LDGSTS.E.BYPASS.LTC128B.128 [R233+0x2000], [R10.64+0x80] ;  /* 0x020000800ae97fae */ /* 0x0003e2000b901d4a */
[----:B------:R-:W-:Y:S01]  /*1890*/  IADD3 R16, P0, R14, UR9, RZ ;  /* 0x000000090e107c10 */ /* 0x000fe2000ff1e0ff */
[----:B------:R-:W-:-:S02]  /*18a0*/  IMAD.IADD R235, R6, 0x1, -R235 ;  /* 0x0000000106eb7824 */ /* 0x000fc400078e0aeb */
[----:B------:R2:W-:Y:S01]  /*18b0*/  LDGSTS.E.BYPASS.LTC128B.128 [R233+0x800], [R8.64] ;  /* 0x0080000008e97fae */ /* 0x0005e2000b901d4a */
[----:B------:R-:W-:Y:S01]  /*18c0*/  IADD3.X R17, R15, UR5, RZ, P0, !PT ;  /* 0x000000050f117c10 */ /* 0x000fe200087fe4ff */
[----:B------:R-:W-:Y:S01]  /*18d0*/  ULDC.64 UR4, c[0x0][0x1a0] ;  /* 0x0000680000047ab9 */ /* 0x000fe20000000a00 */
[----:B------:R-:W-:Y:S01]  /*18e0*/  IADD3 R12, P0, R230, UR12, RZ ;  /* 0x0000000ce60c7c10 */ /* 0x000fe2000ff1e0ff */
[----:B------:R2:W-:Y:S01]  /*18f0*/  LDGSTS.E.BYPASS.LTC128B.128 [R233+0x2800], [R8.64+0x80] ;  /* 0x0280008008e97fae */ /* 0x0005e2000b901d4a */
[----:B------:R-:W-:Y:S01]  /*1900*/  USHF.L.U32 UR9, UR4, 0x5, URZ ;  /* 0x0000000504097899 */ /* 0x000fe2000800063f */
[----:B------:R-:W-:Y:S01]  /*1910*/  IMAD.IADD R238, R38, 0x1, -R39 ;  /* 0x0000000126ee7824 */ /* 0x000fe200078e0a27 */
[----:B------:R-:W-:Y:S01]  /*1920*/  IADD3.X R13, R231, UR7, RZ, P0, !PT ;  /* 0x00000007e70d7c10 */ /* 0x000fe200087fe4ff */
[----:B------:R3:W-:Y:S01]  /*1930*/  LDGSTS.E.BYPASS.LTC128B.128 [R233+0x1000], [R14.64] ;  /* 0x010000000ee97fae */ /* 0x0007e2000b901d4a */
[----:B------:R-:W-:-:S03]  /*1940*/  USHF.L.U64.HI UR5, UR4, UR8, UR5 ;  /* 0x0000000804057299 */ /* 0x000fc60008010205 */
[----:B------:R3:W-:Y:S04]  /*1950*/  LDGSTS.E.BYPASS.LTC128B.128 [R233+0x3000], [R14.64+0x80] ;  /* 0x030000800ee97fae */ /* 0x0007e8000b901d4a */
[----:B------:R4:W-:Y:S04]  /*1960*/  LDGSTS.E.BYPASS.LTC128B.128 [R233+0x1800], [R16.64] ;  /* 0x0180000010e97fae */ /* 0x0009e8000b901d4a */
[----:B------:R4:W-:Y:S01]  /*1970*/  LDGSTS.E.BYPASS.LTC128B.128 [R233+0x3800], [R16.64+0x80] ;  /* 0x0380008010e97fae */ /* 0x0009e2000b901d4a */
[----:B-1----:R-:W-:-:S03]  /*1980*/  IADD3 R10, P0, R12, UR12, RZ ;  /* 0x0000000c0c0a7c10 */ /* 0x002fc6000ff1e0ff */
[----:B------:R1:W-:Y:S01]  /*1990*/  LDGSTS.E.BYPASS.LTC128B.128 [R233+0x4000], [R230.64] ;  /* 0x04000000e6e97fae */ /* 0x0003e2000b901d4a */
[----:B------:R-:W-:-:S03]  /*19a0*/  IADD3.X R11, R13, UR7, RZ, P0, !PT ;  /* 0x000000070d0b7c10 */ /* 0x000fc600087fe4ff */
[----:B------:R1:W-:Y:S01]  /*19b0*/  LDGSTS.E.BYPASS.LTC128B.128 [R233+0x8000], [R230.64+0x80] ;  /* 0x08000080e6e97fae */ /* 0x0003e2000b901d4a */
[----:B--2---:R-:W-:-:S03]  /*19c0*/  IADD3 R8, P0, R10, UR12, RZ ;  /* 0x0000000c0a087c10 */ /* 0x004fc6000ff1e0ff */
[----:B------:R2:W-:Y:S01]  /*19d0*/  LDGSTS.E.BYPASS.LTC128B.128 [R233+0x4800], [R12.64] ;  /* 0x048000000ce97fae */ /* 0x0005e2000b901d4a */
[----:B------:R-:W-:-:S03]  /*19e0*/  IADD3.X R9, R11, UR7, RZ, P0, !PT ;  /* 0x000000070b097c10 */ /* 0x000fc600087fe4ff */
[----:B------:R2:W-:Y:S01]  /*19f0*/  LDGSTS.E.BYPASS.LTC128B.128 [R233+0x8800], [R12.64+0x80] ;  /* 0x088000800ce97fae */ /* 0x0005e2000b901d4a */
[----:B------:R-:W-:-:S03]  /*1a00*/  IADD3 R18, P0, R8, UR12, RZ ;  /* 0x0000000c08127c10 */ /* 0x000fc6000ff1e0ff */
[----:B------:R5:W-:Y:S01]  /*1a10*/  LDGSTS.E.BYPASS.LTC128B.128 [R233+0x5000], [R10.64] ;  /* 0x050000000ae97fae */ /* 0x000be2000b901d4a */
[----:B------:R-:W-:-:S03]  /*1a20*/  IADD3.X R19, R9, UR7, RZ, P0, !PT ;  /* 0x0000000709137c10 */ /* 0x000fc600087fe4ff */
[----:B------:R5:W-:Y:S01]  /*1a30*/  LDGSTS.E.BYPASS.LTC128B.128 [R233+0x9000], [R10.64+0x80] ;  /* 0x090000800ae97fae */ /* 0x000be2000b901d4a */
[----:B----4-:R-:W-:-:S03]  /*1a40*/  IADD3 R16, P0, R18, UR12, RZ ;  /* 0x0000000c12107c10 */ /* 0x010fc6000ff1e0ff */
[----:B------:R4:W-:Y:S01]  /*1a50*/  LDGSTS.E.BYPASS.LTC128B.128 [R233+0x5800], [R8.64] ;  /* 0x0580000008e97fae */ /* 0x0009e2000b901d4a */
[----:B------:R-:W-:-:S03]  /*1a60*/  IADD3.X R17, R19, UR7, RZ, P0, !PT ;  /* 0x0000000713117c10 */ /* 0x000fc600087fe4ff */
[----:B------:R4:W-:Y:S01]  /*1a70*/  LDGSTS.E.BYPASS.LTC128B.128 [R233+0x9800], [R8.64+0x80] ;  /* 0x0980008008e97fae */ /* 0x0009e2000b901d4a */
[----:B---3--:R-:W-:-:S03]  /*1a80*/  IADD3 R14, P0, R16, UR12, RZ ;  /* 0x0000000c100e7c10 */ /* 0x008fc6000ff1e0ff */
[----:B------:R3:W-:Y:S01]  /*1a90*/  LDGSTS.E.BYPASS.LTC128B.128 [R233+0x6000], [R18.64] ;  /* 0x0600000012e97fae */ /* 0x0007e2000b901d4a */
[----:B------:R-:W-:-:S03]  /*1aa0*/  IADD3.X R15, R17, UR7, RZ, P0, !PT ;  /* 0x00000007110f7c10 */ /* 0x000fc600087fe4ff */
[----:B------:R3:W-:Y:S01]  /*1ab0*/  LDGSTS.E.BYPASS.LTC128B.128 [R233+0xa000], [R18.64+0x80] ;  /* 0x0a00008012e97fae */ /* 0x0007e2000b901d4a */
[----:B--2---:R-:W-:-:S03]  /*1ac0*/  IADD3 R12, P0, R14, UR12, RZ ;  /* 0x0000000c0e0c7c10 */ /* 0x004fc6000ff1e0ff */
[----:B------:R2:W-:Y:S01]  /*1ad0*/  LDGSTS.E.BYPASS.LTC128B.128 [R233+0x6800], [R16.64] ;  /* 0x0680000010e97fae */ /* 0x0005e2000b901d4a */
[----:B------:R-:W-:-:S03]  /*1ae0*/  IADD3.X R13, R15, UR7, RZ, P0, !PT ;  /* 0x000000070f0d7c10 */ /* 0x000fc600087fe4ff */
[----:B------:R2:W-:Y:S01]  /*1af0*/  LDGSTS.E.BYPASS.LTC128B.128 [R233+0xa800], [R16.64+0x80] ;  /* 0x0a80008010e97fae */ /* 0x0005e2000b901d4a */
[----:B------:R-:W-:Y:S01]  /*1b00*/  LEA R228, P0, R28, c[0x0][0x170], 0x1 ;  /* 0x00005c001ce47a11 */ /* 0x000fe200078008ff */
[----:B-----5:R-:W-:Y:S02]  /*1b10*/  IMAD.SHL.U32 R11, R2, 0x40, RZ ;  /* 0x00000040020b7824 */ /* 0x020fe400078e00ff */
[----:B------:R5:W-:Y:S01]  /*1b20*/  LDGSTS.E.BYPASS.LTC128B.128 [R233+0x7000], [R14.64] ;  /* 0x070000000ee97fae */ /* 0x000be2000b901d4a */
[----:B------:R-:W-:-:S03]  /*1b30*/  LEA.HI.X R229, R28, c[0x0][0x174], R229, 0x1, P0 ;  /* 0x00005d001ce57a11 */ /* 0x000fc600000f0ce5 */
[----:B------:R5:W-:Y:S01]  /*1b40*/  LDGSTS.E.BYPASS.LTC128B.128 [R233+0xb000], [R14.64+0x80] ;  /* 0x0b0000800ee97fae */ /* 0x000be2000b901d4a */
[----:B------:R-:W-:Y:S02]  /*1b50*/  LOP3.LUT R11, R11, 0x1c0, RZ, 0xc0, !PT ;  /* 0x000001c00b0b7812 */ /* 0x000fe400078ec0ff */
[----:B----4-:R-:W-:Y:S01]  /*1b60*/  LEA.HI R8, R5, R232, RZ, 0x3 ;  /* 0x000000e805087211 */ /* 0x010fe200078f18ff */
[----:B------:R4:W-:Y:S01]  /*1b70*/  LDGSTS.E.BYPASS.LTC128B.128 [R233+0x7800], [R12.64] ;  /* 0x078000000ce97fae */ /* 0x0009e2000b901d4a */
[----:B------:R-:W-:Y:S02]  /*1b80*/  LOP3.LUT R9, R11, 0x8, R4, 0xf8, !PT ;  /* 0x000000080b097812 */ /* 0x000fe400078ef804 */
[----:B------:R-:W-:Y:S01]  /*1b90*/  LOP3.LUT R5, R8, 0xfffffff8, RZ, 0xc0, !PT ;  /* 0xfffffff808057812 */ /* 0x000fe200078ec0ff */
[----:B------:R4:W-:Y:S01]  /*1ba0*/  LDGSTS.E.BYPASS.LTC128B.128 [R233+0xb800], [R12.64+0x80] ;  /* 0x0b8000800ce97fae */ /* 0x0009e2000b901d4a */
[----:B------:R-:W-:-:S03]  /*1bb0*/  SHF.R.U32.HI R4, RZ, 0x3, R11 ;  /* 0x00000003ff047819 */ /* 0x000fc6000001160b */
[----:B------:R-:W0:Y:S01]  /*1bc0*/  LDGDEPBAR ;  /* 0x00000000000079af */ /* 0x000e220000000000 */
[----:B------:R-:W-:Y:S01]  /*1bd0*/  IMAD.IADD R5, R232, 0x1, -R5 ;  /* 0x00000001e8057824 */ /* 0x000fe200078e0a05 */
[----:B------:R-:W-:-:S03]  /*1be0*/  LOP3.LUT R9, R9, R4, RZ, 0x3c, !PT ;  /* 0x0000000409097212 */ /* 0x000fc600078e3cff */
[C---:B------:R-:W-:Y:S01]  /*1bf0*/  IMAD.SHL.U32 R10, R5.reuse, 0x40, RZ ;  /* 0x00000040050a7824 */ /* 0x040fe200078e00ff */
[----:B------:R-:W-:Y:S01]  /*1c00*/  LOP3.LUT P1, RZ, R5, 0x2, RZ, 0xc0, !PT ;  /* 0x0000000205ff7812 */ /* 0x000fe2000782c0ff */
[----:B------:R-:W-:-:S03]  /*1c10*/  IMAD R0, R0, 0x200, R9 ;  /* 0x0000020000007824 */ /* 0x000fc600078e0209 */
[----:B------:R-:W-:Y:S01]  /*1c20*/  LOP3.LUT R10, R10, 0x1c0, RZ, 0xc0, !PT ;  /* 0x000001c00a0a7812 */ /* 0x000fe200078ec0ff */
[C---:B------:R-:W-:Y:S01]  /*1c30*/  IMAD.SHL.U32 R120, R0.reuse, 0x2, RZ ;  /* 0x0000000200787824 */ /* 0x040fe200078e00ff */
[----:B------:R-:W-:Y:S02]  /*1c40*/  LEA R225, R0, 0x4000, 0x1 ;  /* 0x0000400000e17811 */ /* 0x000fe400078e08ff */
[----:B------:R-:W-:Y:S02]  /*1c50*/  LOP3.LUT R4, R10, 0x8, R7, 0xf8, !PT ;  /* 0x000000080a047812 */ /* 0x000fe400078ef807 */
[----:B------:R-:W-:Y:S02]  /*1c60*/  SHF.R.U32.HI R7, RZ, 0x3, R10 ;  /* 0x00000003ff077819 */ /* 0x000fe4000001160a */
[----:B------:R-:W-:Y:S02]  /*1c70*/  IADD3 R10, P0, R228, UR9, RZ ;  /* 0x00000009e40a7c10 */ /* 0x000fe4000ff1e0ff */
[----:B------:R-:W-:Y:S01]  /*1c80*/  LOP3.LUT R4, R4, R7, RZ, 0x3c, !PT ;  /* 0x0000000704047212 */ /* 0x000fe200078e3cff */
[----:B------:R-:W-:Y:S01]  /*1c90*/  IMAD.SHL.U32 R7, R8, 0x40, RZ ;  /* 0x0000004008077824 */ /* 0x000fe200078e00ff */
[----:B------:R-:W-:Y:S01]  /*1ca0*/  IADD3.X R11, R229, UR5, RZ, P0, !PT ;  /* 0x00000005e50b7c10 */ /* 0x000fe200087fe4ff */
[----:B------:R-:W-:Y:S01]  /*1cb0*/  IMAD.MOV.U32 R8, RZ, RZ, 0x20 ;  /* 0x00000020ff087424 */ /* 0x000fe200078e00ff */
[----:B------:R-:W-:-:S04]  /*1cc0*/  DEPBAR.LE SB0, 0x0 ;  /* 0x000080000000791a */ /* 0x000fc80000000000 */
[----:B------:R-:W-:Y:S01]  /*1cd0*/  BAR.SYNC.DEFER_BLOCKING 0x0 ;  /* 0x0000000000007b1d */ /* 0x000fe20000010000 */
[----:B--2---:R-:W-:Y:S02]  /*1ce0*/  IADD3 R16, P0, R10, UR9, RZ ;  /* 0x000000090a107c10 */ /* 0x004fe4000ff1e0ff */
[----:B------:R-:W-:Y:S02]  /*1cf0*/  LOP3.LUT R7, R7, 0xfffffe00, RZ, 0xc0, !PT ;  /* 0xfffffe0007077812 */ /* 0x000fe400078ec0ff */
[----:B------:R-:W-:Y:S02]  /*1d00*/  IADD3.X R17, R11, UR5, RZ, P0, !PT ;  /* 0x000000050b117c10 */ /* 0x000fe400087fe4ff */
[----:B---3--:R-:W-:Y:S01]  /*1d10*/  IADD3 R18, P0, R16, UR9, RZ ;  /* 0x0000000910127c10 */ /* 0x008fe2000ff1e0ff */
[----:B------:R-:W-:Y:S01]  /*1d20*/  IMAD R9, R38, 0x400, R7 ;  /* 0x0000040026097824 */ /* 0x000fe200078e0207 */
[----:B------:R-:W-:Y:S02]  /*1d30*/  SEL R0, R8, 0xffffffe0, !P1 ;  /* 0xffffffe008007807 */ /* 0x000fe40004800000 */
[----:B------:R-:W-:Y:S01]  /*1d40*/  IADD3.X R19, R17, UR5, RZ, P0, !PT ;  /* 0x0000000511137c10 */ /* 0x000fe200087fe4ff */
[----:B------:R-:W-:Y:S01]  /*1d50*/  IMAD.IADD R226, R9, 0x1, R4 ;  /* 0x0000000109e27824 */ /* 0x000fe200078e0204 */
[----:B-----5:R-:W-:-:S02]  /*1d60*/  IADD3 R14, P0, R18, UR9, RZ ;  /* 0x00000009120e7c10 */ /* 0x020fc4000ff1e0ff */
[----:B------:R-:W-:Y:S01]  /*1d70*/  IADD3 R223, R225, 0x20, RZ ;  /* 0x00000020e1df7810 */ /* 0x000fe20007ffe0ff */
[----:B------:R-:W-:Y:S01]  /*1d80*/  IMAD.SHL.U32 R226, R226, 0x2, RZ ;  /* 0x00000002e2e27824 */ /* 0x000fe200078e00ff */
[----:B------:R-:W-:Y:S02]  /*1d90*/  IADD3.X R15, R19, UR5, RZ, P0, !PT ;  /* 0x00000005130f7c10 */ /* 0x000fe400087fe4ff */
[----:B----4-:R-:W-:Y:S01]  /*1da0*/  IADD3 R12, P0, R14, UR9, RZ ;  /* 0x000000090e0c7c10 */ /* 0x010fe2000ff1e0ff */
[----:B------:R-:W-:Y:S01]  /*1db0*/  IMAD.IADD R224, R226, 0x1, R0 ;  /* 0x00000001e2e07824 */ /* 0x000fe200078e0200 */
[----:B------:R-:W-:Y:S02]  /*1dc0*/  LOP3.LUT P1, RZ, R5, 0x4, RZ, 0xc0, !PT ;  /* 0x0000000405ff7812 */ /* 0x000fe4000782c0ff */
[----:B------:R-:W-:Y:S01]  /*1dd0*/  IADD3.X R13, R15, UR5, RZ, P0, !PT ;  /* 0x000000050f0d7c10 */ /* 0x000fe200087fe4ff */
[----:B------:R-:W-:Y:S01]  /*1de0*/  @!PT LDS RZ, [RZ] ;  /* 0x00000000fffff984 */ /* 0x000fe20000000800 */
[----:B------:R-:W-:Y:S01]  /*1df0*/  @!PT LDS RZ, [RZ] ;  /* 0x00000000fffff984 */ /* 0x000fe20000000800 */
[----:B------:R-:W-:Y:S01]  /*1e00*/  @!PT LDS RZ, [RZ] ;  /* 0x00000000fffff984 */ /* 0x000fe20000000800 */
[----:B------:R1:W-:Y:S01]  /*1e10*/  LDGSTS.E.BYPASS.LTC128B.128 [R233+0xc000], [R228.64] ;  /* 0x0c000000e4e97fae */ /* 0x0003e2000b901d4a */
[----:B------:R-:W-:-:S03]  /*1e20*/  LOP3.LUT R219, R4, R7, RZ, 0xfc, !PT ;  /* 0x0000000704db7212 */ /* 0x000fc600078efcff */
        /* <DEDUP_REMOVED lines=11> */
[----:B---3--:R-:W-:-:S04]  /*1ee0*/  IADD3 R16, P0, R12, UR9, RZ ;  /* 0x000000090c107c10 */ /* 0x008fc8000ff1e0ff */
[----:B------:R-:W-:Y:S02]  /*1ef0*/  IADD3.X R17, R13, UR5, RZ, P0, !PT ;  /* 0x000000050d117c10 */ /* 0x000fe400087fe4ff */
[----:B--2---:R-:W-:-:S03]  /*1f00*/  IADD3 R10, P0, R16, UR9, RZ ;  /* 0x00000009100a7c10 */ /* 0x004fc6000ff1e0ff */
        /* <DEDUP_REMOVED lines=12> */
[----:B-----5:R-:W4:Y:S01]  /*1fd0*/  LDSM.16.M88.4 R12, [R120+0x4800] ;  /* 0x00480000780c783b */ /* 0x020f220000000200 */
[C---:B------:R-:W-:Y:S02]  /*1fe0*/  IADD3 R213, R223.reuse, 0x1800, RZ ;  /* 0x00001800dfd57810 */ /* 0x040fe40007ffe0ff */
[C---:B------:R-:W-:Y:S01]  /*1ff0*/  IADD3 R212, R223.reuse, 0x2000, RZ ;  /* 0x00002000dfd47810 */ /* 0x040fe20007ffe0ff */
[----:B------:R-:W2:Y:S01]  /*2000*/  LDSM.16.M88.4 R76, [R120+0x5000] ;  /* 0x00500000784c783b */ /* 0x000ea20000000200 */
[----:B------:R-:W-:-:S02]  /*2010*/  IADD3 R211, R223, 0x2800, RZ ;  /* 0x00002800dfd37810 */ /* 0x000fc40007ffe0ff */
[C---:B------:R-:W-:Y:S01]  /*2020*/  IADD3 R210, R223.reuse, 0x3000, RZ ;  /* 0x00003000dfd27810 */ /* 0x040fe20007ffe0ff */
[----:B------:R-:W5:Y:S01]  /*2030*/  LDSM.16.M88.4 R68, [R120+0x5800] ;  /* 0x005800007844783b */ /* 0x000f620000000200 */
[C---:B------:R-:W-:Y:S02]  /*2040*/  IADD3 R209, R223.reuse, 0x3800, RZ ;  /* 0x00003800dfd17810 */ /* 0x040fe40007ffe0ff */
[C---:B------:R-:W-:Y:S01]  /*2050*/  IADD3 R207, R223.reuse, 0x4000, RZ ;  /* 0x00004000dfcf7810 */ /* 0x040fe20007ffe0ff */
[----:B------:R-:W1:Y:S01]  /*2060*/  LDSM.16.M88.4 R60, [R120+0x6000] ;  /* 0x00600000783c783b */ /* 0x000e620000000200 */
[C---:B------:R-:W-:Y:S02]  /*2070*/  IADD3 R206, R223.reuse, 0x4800, RZ ;  /* 0x00004800dfce7810 */ /* 0x040fe40007ffe0ff */
[C---:B------:R-:W-:Y:S01]  /*2080*/  IADD3 R205, R223.reuse, 0x5000, RZ ;  /* 0x00005000dfcd7810 */ /* 0x040fe20007ffe0ff */
[----:B------:R-:W1:Y:S01]  /*2090*/  LDSM.16.M88.4 R52, [R120+0x6800] ;  /* 0x006800007834783b */ /* 0x000e620000000200 */
[----:B------:R-:W-:-:S02]  /*20a0*/  IADD3 R204, R223, 0x5800, RZ ;  /* 0x00005800dfcc7810 */ /* 0x000fc40007ffe0ff */
[C---:B------:R-:W-:Y:S01]  /*20b0*/  IADD3 R203, R223.reuse, 0x6000, RZ ;  /* 0x00006000dfcb7810 */ /* 0x040fe20007ffe0ff */
[----:B------:R-:W1:Y:S01]  /*20c0*/  LDSM.16.M88.4 R40, [R120+0x7000] ;  /* 0x007000007828783b */ /* 0x000e620000000200 */
[C---:B------:R-:W-:Y:S02]  /*20d0*/  IADD3 R202, R223.reuse, 0x6800, RZ ;  /* 0x00006800dfca7810 */ /* 0x040fe40007ffe0ff */
[C---:B------:R-:W-:Y:S01]  /*20e0*/  IADD3 R201, R223.reuse, 0x7000, RZ ;  /* 0x00007000dfc97810 */ /* 0x040fe20007ffe0ff */
[----:B------:R-:W1:Y:S01]  /*20f0*/  LDSM.16.M88.4 R80, [R120+0x7800] ;  /* 0x007800007850783b */ /* 0x000e620000000200 */
[----:B------:R-:W-:-:S03]  /*2100*/  IADD3 R200, R223, 0x7800, RZ ;  /* 0x00007800dfc87810 */ /* 0x000fc60007ffe0ff */
[----:B------:R-:W-:Y:S04]  /*2110*/  LDSM.16.M88.4 R104, [R224] ;  /* 0x00000000e068783b */ /* 0x000fe80000000200 */
[----:B------:R-:W1:Y:S01]  /*2120*/  LDSM.16.M88.4 R48, [R223] ;  /* 0x00000000df30783b */ /* 0x000e620000000200 */
[C---:B---3--:R-:W-:Y:S03]  /*2130*/  HMMA.16816.F32.BF16 R24, R28.reuse, R20, RZ ;  /* 0x000000141c18723c */ /* 0x048fe600000418ff */
[----:B------:R-:W3:Y:S04]  /*2140*/  LDSM.16.M88.4 R84, [R223+0x2800] ;  /* 0x00280000df54783b */ /* 0x000ee80000000200 */
[----:B------:R-:W3:Y:S01]  /*2150*/  LDSM.16.M88.4 R88, [R223+0x2000] ;  /* 0x00200000df58783b */ /* 0x000ee20000000200 */
[C---:B------:R-:W-:Y:S03]  /*2160*/  HMMA.16816.F32.BF16 R20, R28.reuse, R22, RZ ;  /* 0x000000161c14723c */ /* 0x040fe600000418ff */
[----:B------:R-:W3:Y:S04]  /*2170*/  LDSM.16.M88.4 R92, [R223+0x800] ;  /* 0x00080000df5c783b */ /* 0x000ee80000000200 */
[----:B------:R-:W-:Y:S01]  /*2180*/  LDSM.16.M88.4 R116, [R223+0x1000] ;  /* 0x00100000df74783b */ /* 0x000fe20000000200 */
[C---:B----4-:R-:W-:Y:S03]  /*2190*/  HMMA.16816.F32.BF16 R16, R28.reuse, R12, RZ ;  /* 0x0000000c1c10723c */ /* 0x050fe600000418ff */
[----:B------:R-:W-:Y:S04]  /*21a0*/  LDSM.16.M88.4 R112, [R223+0x1800] ;  /* 0x00180000df70783b */ /* 0x000fe80000000200 */
[----:B------:R-:W-:Y:S01]  /*21b0*/  LDSM.16.M88.4 R108, [R223+0x3800] ;  /* 0x00380000df6c783b */ /* 0x000fe20000000200 */
[C---:B--2---:R-:W-:Y:S03]  /*21c0*/  HMMA.16816.F32.BF16 R8, R28.reuse, R76, RZ ;  /* 0x0000004c1c08723c */ /* 0x044fe600000418ff */
[----:B------:R-:W0:Y:S05]  /*21d0*/  LDGDEPBAR ;  /* 0x00000000000079af */ /* 0x000e2a0000000000 */
        /* <DEDUP_REMOVED lines=13> */
[C---:B------:R-:W-:Y:S07]  /*22b0*/  HMMA.16816.F32.BF16 R24, R104.reuse, R48, R24 ;  /* 0x000000306818723c */ /* 0x040fee0000041818 */
[----:B------:R-:W-:Y:S01]  /*22c0*/  IMAD.MOV.U32 R48, RZ, RZ, 0x40 ;  /* 0x00000040ff307424 */ /* 0x000fe200078e00ff */
[----:B------:R-:W-:Y:S04]  /*22d0*/  HMMA.16816.F32.BF16 R20, R104, R50, R20 ;  /* 0x000000326814723c */ /* 0x000fe80000041814 */
[----:B------:R-:W-:-:S02]  /*22e0*/  SEL R5, R48, 0xffffffc0, !P1 ;  /* 0xffffffc030057807 */ /* 0x000fc40004800000 */
[----:B------:R-:W-:Y:S02]  /*22f0*/  SEL R2, R48, 0xffffffc0, !P0 ;  /* 0xffffffc030027807 */ /* 0x000fe40004000000 */
[C---:B---3--:R-:W-:Y:S01]  /*2300*/  HMMA.16816.F32.BF16 R56, R104.reuse, R84, R56 ;  /* 0x000000546838723c */ /* 0x048fe20000041838 */
[--C-:B------:R-:W-:Y:S02]  /*2310*/  IMAD.IADD R222, R226, 0x1, R5.reuse ;  /* 0x00000001e2de7824 */ /* 0x100fe400078e0205 */
[----:B------:R-:W-:Y:S02]  /*2320*/  IMAD.IADD R221, R225, 0x1, R2 ;  /* 0x00000001e1dd7824 */ /* 0x000fe400078e0202 */
[----:B------:R-:W-:Y:S01]  /*2330*/  IMAD.IADD R220, R224, 0x1, R5 ;  /* 0x00000001e0dc7824 */ /* 0x000fe200078e0205 */
[----:B------:R-:W-:Y:S01]  /*2340*/  LDSM.16.M88.4 R48, [R222] ;  /* 0x00000000de30783b */ /* 0x000fe20000000200 */
[----:B------:R-:W-:Y:S01]  /*2350*/  IMAD.IADD R208, R2, 0x1, R223 ;  /* 0x0000000102d07824 */ /* 0x000fe200078e02df */
[C---:B------:R-:W-:Y:S02]  /*2360*/  HMMA.16816.F32.BF16 R52, R104.reuse, R86, R52 ;  /* 0x000000566834723c */ /* 0x040fe40000041834 */
[----:B------:R-:W2:Y:S04]  /*2370*/  LDSM.16.M88.4 R100, [R221] ;  /* 0x00000000dd64783b */ /* 0x000ea80000000200 */
[----:B------:R-:W3:Y:S02]  /*2380*/  LDSM.16.M88.4 R96, [R221+0x800] ;  /* 0x00080000dd60783b */ /* 0x000ee40000000200 */
[C---:B------:R-:W-:Y:S02]  /*2390*/  HMMA.16816.F32.BF16 R64, R104.reuse, R88, R64 ;  /* 0x000000586840723c */ /* 0x040fe40000041840 */
[----:B------:R-:W4:Y:S06]  /*23a0*/  LDSM.16.M88.4 R84, [R221+0x2000] ;  /* 0x00200000dd54783b */ /* 0x000f2c0000000200 */
[C---:B------:R-:W-:Y:S01]  /*23b0*/  HMMA.16816.F32.BF16 R60, R104.reuse, R90, R60 ;  /* 0x0000005a683c723c */ /* 0x040fe2000004183c */
[----:B------:R-:W5:Y:S07]  /*23c0*/  LDSM.16.M88.4 R88, [R221+0x1800] ;  /* 0x00180000dd58783b */ /* 0x000f6e0000000200 */
[C---:B------:R-:W-:Y:S08]  /*23d0*/  HMMA.16816.F32.BF16 R16, R104.reuse, R92, R16 ;  /* 0x0000005c6810723c */ /* 0x040ff00000041810 */
[C---:B------:R-:W-:Y:S01]  /*23e0*/  HMMA.16816.F32.BF16 R12, R104.reuse, R94, R12 ;  /* 0x0000005e680c723c */ /* 0x040fe2000004180c */
[----:B------:R-:W2:Y:S07]  /*23f0*/  LDSM.16.M88.4 R92, [R221+0x1000] ;  /* 0x00100000dd5c783b */ /* 0x000eae0000000200 */
[C---:B-1----:R-:W-:Y:S08]  /*2400*/  HMMA.16816.F32.BF16 R44, R104.reuse, R80, R44 ;  /* 0x00000050682c723c */ /* 0x042ff0000004182c */
        /* <DEDUP_REMOVED lines=11> */
[----:B------:R-:W1:Y:S03]  /*24c0*/  LDSM.16.M88.4 R104, [R208] ;  /* 0x00000000d068783b */ /* 0x000e660000000200 */
[C---:B--2---:R-:W-:Y:S08]  /*24d0*/  HMMA.16816.F32.BF16 R24, R48.reuse, R100, R24 ;  /* 0x000000643018723c */ /* 0x044ff00000041818 */
[C---:B------:R-:W-:Y:S01]  /*24e0*/  HMMA.16816.F32.BF16 R20, R48.reuse, R102, R20 ;  /* 0x000000663014723c */ /* 0x040fe20000041814 */
[----:B------:R-:W2:Y:S07]  /*24f0*/  LDSM.16.M88.4 R100, [R208+0x800] ;  /* 0x00080000d064783b */ /* 0x000eae0000000200 */
[C---:B---3--:R-:W-:Y:S08]  /*2500*/  HMMA.16816.F32.BF16 R16, R48.reuse, R96, R16 ;  /* 0x000000603010723c */ /* 0x048ff00000041810 */
[C---:B------:R-:W-:Y:S01]  /*2510*/  HMMA.16816.F32.BF16 R12, R48.reuse, R98, R12 ;  /* 0x00000062300c723c */ /* 0x040fe2000004180c */
[----:B------:R-:W-:Y:S07]  /*2520*/  LDSM.16.M88.4 R96, [R208+0x1000] ;  /* 0x00100000d060783b */ /* 0x000fee0000000200 */
[C---:B----4-:R-:W-:Y:S08]  /*2530*/  HMMA.16816.F32.BF16 R64, R48.reuse, R84, R64 ;  /* 0x000000543040723c */ /* 0x050ff00000041840 */
[C---:B------:R-:W-:Y:S01]  /*2540*/  HMMA.16816.F32.BF16 R60, R48.reuse, R86, R60 ;  /* 0x00000056303c723c */ /* 0x040fe2000004183c */
[----:B------:R-:W3:Y:S07]  /*2550*/  LDSM.16.M88.4 R84, [R208+0x2800] ;  /* 0x00280000d054783b */ /* 0x000eee0000000200 */
[C---:B-----5:R-:W-:Y:S08]  /*2560*/  HMMA.16816.F32.BF16 R72, R48.reuse, R88, R72 ;  /* 0x000000583048723c */ /* 0x060ff00000041848 */
[C---:B------:R-:W-:Y:S01]  /*2570*/  HMMA.16816.F32.BF16 R68, R48.reuse, R90, R68 ;  /* 0x0000005a3044723c */ /* 0x040fe20000041844 */
[----:B------:R-:W4:Y:S07]  /*2580*/  LDSM.16.M88.4 R88, [R208+0x2000] ;  /* 0x00200000d058783b */ /* 0x000f2e0000000200 */
[C---:B------:R-:W-:Y:S08]  /*2590*/  HMMA.16816.F32.BF16 R8, R48.reuse, R92, R8 ;  /* 0x0000005c3008723c */ /* 0x040ff00000041808 */
[C---:B------:R-:W-:Y:S01]  /*25a0*/  HMMA.16816.F32.BF16 R76, R48.reuse, R94, R76 ;  /* 0x0000005e304c723c */ /* 0x040fe2000004184c */
[----:B------:R-:W5:Y:S07]  /*25b0*/  LDSM.16.M88.4 R92, [R208+0x1800] ;  /* 0x00180000d05c783b */ /* 0x000f6e0000000200 */
[C---:B-1----:R-:W-:Y:S08]  /*25c0*/  HMMA.16816.F32.BF16 R56, R48.reuse, R80, R56 ;  /* 0x000000503038723c */ /* 0x042ff00000041838 */
[----:B------:R-:W-:Y:S01]  /*25d0*/  HMMA.16816.F32.BF16 R52, R48, R82, R52 ;  /* 0x000000523034723c */ /* 0x000fe20000041834 */
[----:B------:R-:W1:Y:S07]  /*25e0*/  LDSM.16.M88.4 R80, [R208+0x3000] ;  /* 0x00300000d050783b */ /* 0x000e6e0000000200 */
[C---:B------:R-:W-:Y:S08]  /*25f0*/  HMMA.16816.F32.BF16 R24, R108.reuse, R104, R24 ;  /* 0x000000686c18723c */ /* 0x040ff00000041818 */
[----:B------:R-:W-:Y:S01]  /*2600*/  HMMA.16816.F32.BF16 R20, R108, R106, R20 ;  /* 0x0000006a6c14723c */ /* 0x000fe20000041814 */
[----:B------:R-:W1:Y:S07]  /*2610*/  LDSM.16.M88.4 R104, [R208+0x3800] ;  /* 0x00380000d068783b */ /* 0x000e6e0000000200 */
[C---:B------:R-:W-:Y:S08]  /*2620*/  HMMA.16816.F32.BF16 R44, R48.reuse, R116, R44 ;  /* 0x00000074302c723c */ /* 0x040ff0000004182c */
[C---:B------:R-:W-:Y:S01]  /*2630*/  HMMA.16816.F32.BF16 R40, R48.reuse, R118, R40 ;  /* 0x000000763028723c */ /* 0x040fe20000041828 */
[----:B------:R-:W-:Y:S07]  /*2640*/  LDSM.16.M88.4 R116, [R223+0x5000] ;  /* 0x00500000df74783b */ /* 0x000fee0000000200 */
[C---:B------:R-:W-:Y:S08]  /*2650*/  HMMA.16816.F32.BF16 R32, R48.reuse, R112, R32 ;  /* 0x000000703020723c */ /* 0x040ff00000041820 */
[----:B------:R-:W-:Y:S01]  /*2660*/  HMMA.16816.F32.BF16 R28, R48, R114, R28 ;  /* 0x00000072301c723c */ /* 0x000fe2000004181c */
[----:B------:R-:W-:Y:S04]  /*2670*/  LDSM.16.M88.4 R48, [R120+0x8000] ;  /* 0x008000007830783b */ /* 0x000fe80000000200 */
[----:B------:R-:W-:Y:S03]  /*2680*/  LDSM.16.M88.4 R112, [R221+0x4800] ;  /* 0x00480000dd70783b */ /* 0x000fe60000000200 */
[C---:B--2---:R-:W-:Y:S08]  /*2690*/  HMMA.16816.F32.BF16 R16, R108.reuse, R100, R16 ;  /* 0x000000646c10723c */ /* 0x044ff00000041810 */
[C---:B------:R-:W-:Y:S01]  /*26a0*/  HMMA.16816.F32.BF16 R12, R108.reuse, R102, R12 ;  /* 0x000000666c0c723c */ /* 0x040fe2000004180c */
[----:B------:R-:W2:Y:S07]  /*26b0*/  LDSM.16.M88.4 R100, [R226+0x2000] ;  /* 0x00200000e264783b */ /* 0x000eae0000000200 */
[C---:B---3--:R-:W-:Y:S08]  /*26c0*/  HMMA.16816.F32.BF16 R56, R108.reuse, R84, R56 ;  /* 0x000000546c38723c */ /* 0x048ff00000041838 */
[C---:B------:R-:W-:Y:S01]  /*26d0*/  HMMA.16816.F32.BF16 R52, R108.reuse, R86, R52 ;  /* 0x000000566c34723c */ /* 0x040fe20000041834 */
[----:B------:R-:W3:Y:S07]  /*26e0*/  LDSM.16.M88.4 R84, [R120+0x9000] ;  /* 0x009000007854783b */ /* 0x000eee0000000200 */
[C---:B------:R-:W-:Y:S08]  /*26f0*/  HMMA.16816.F32.BF16 R8, R108.reuse, R96, R8 ;  /* 0x000000606c08723c */ /* 0x040ff00000041808 */
[C---:B------:R-:W-:Y:S08]  /*2700*/  HMMA.16816.F32.BF16 R76, R108.reuse, R98, R76 ;  /* 0x000000626c4c723c */ /* 0x040ff0000004184c */
[C---:B----4-:R-:W-:Y:S08]  /*2710*/  HMMA.16816.F32.BF16 R64, R108.reuse, R88, R64 ;  /* 0x000000586c40723c */ /* 0x050ff00000041840 */
[C---:B------:R-:W-:Y:S01]  /*2720*/  HMMA.16816.F32.BF16 R60, R108.reuse, R90, R60 ;  /* 0x0000005a6c3c723c */ /* 0x040fe2000004183c */
[----:B------:R-:W4:Y:S07]  /*2730*/  LDSM.16.M88.4 R88, [R120+0x8800] ;  /* 0x008800007858783b */ /* 0x000f2e0000000200 */
[C---:B-----5:R-:W-:Y:S08]  /*2740*/  HMMA.16816.F32.BF16 R72, R108.reuse, R92, R72 ;  /* 0x0000005c6c48723c */ /* 0x060ff00000041848 */
[C---:B------:R-:W-:Y:S01]  /*2750*/  HMMA.16816.F32.BF16 R68, R108.reuse, R94, R68 ;  /* 0x0000005e6c44723c */ /* 0x040fe20000041844 */
[----:B------:R-:W-:Y:S07]  /*2760*/  LDSM.16.M88.4 R92, [R223+0x4000] ;  /* 0x00400000df5c783b */ /* 0x000fee0000000200 */
[C---:B-1----:R-:W-:Y:S01]  /*2770*/  HMMA.16816.F32.BF16 R96, R108.reuse, R80, R44 ;  /* 0x000000506c60723c */ /* 0x042fe2000004182c */
[----:B------:R-:W1:Y:S07]  /*2780*/  LDSM.16.M88.4 R44, [R224+0x2000] ;  /* 0x00200000e02c783b */ /* 0x000e6e0000000200 */
[C---:B------:R-:W-:Y:S01]  /*2790*/  HMMA.16816.F32.BF16 R40, R108.reuse, R82, R40 ;  /* 0x000000526c28723c */ /* 0x040fe20000041828 */
[----:B------:R-:W5:Y:S07]  /*27a0*/  LDSM.16.M88.4 R80, [R120+0x9800] ;  /* 0x009800007850783b */ /* 0x000f6e0000000200 */
[C---:B------:R-:W-:Y:S08]  /*27b0*/  HMMA.16816.F32.BF16 R32, R108.reuse, R104, R32 ;  /* 0x000000686c20723c */ /* 0x040ff00000041820 */
[----:B------:R-:W-:Y:S08]  /*27c0*/  HMMA.16816.F32.BF16 R28, R108, R106, R28 ;  /* 0x0000006a6c1c723c */ /* 0x000ff0000004181c */
[C---:B--2---:R-:W-:Y:S08]  /*27d0*/  HMMA.16816.F32.BF16 R24, R100.reuse, R48, R24 ;  /* 0x000000306418723c */ /* 0x044ff00000041818 */
[C---:B------:R-:W-:Y:S01]  /*27e0*/  HMMA.16816.F32.BF16 R104, R100.reuse, R50, R20 ;  /* 0x000000326468723c */ /* 0x040fe20000041814 */
[----:B------:R-:W-:Y:S04]  /*27f0*/  LDSM.16.M88.4 R20, [R222+0x2000] ;  /* 0x00200000de14783b */ /* 0x000fe80000000200 */
[----:B------:R-:W2:Y:S03]  /*2800*/  LDSM.16.M88.4 R48, [R221+0x4000] ;  /* 0x00400000dd30783b */ /* 0x000ea60000000200 */
[C---:B---3--:R-:W-:Y:S08]  /*2810*/  HMMA.16816.F32.BF16 R8, R100.reuse, R84, R8 ;  /* 0x000000546408723c */ /* 0x048ff00000041808 */
[C---:B------:R-:W-:Y:S01]  /*2820*/  HMMA.16816.F32.BF16 R76, R100.reuse, R86, R76 ;  /* 0x00000056644c723c */ /* 0x040fe2000004184c */
[----:B------:R-:W3:Y:S07]  /*2830*/  LDSM.16.M88.4 R84, [R223+0x4800] ;  /* 0x00480000df54783b */ /* 0x000eee0000000200 */
[C---:B----4-:R-:W-:Y:S08]  /*2840*/  HMMA.16816.F32.BF16 R16, R100.reuse, R88, R16 ;  /* 0x000000586410723c */ /* 0x050ff00000041810 */
[----:B------:R-:W-:Y:S08]  /*2850*/  HMMA.16816.F32.BF16 R12, R100, R90, R12 ;  /* 0x0000005a640c723c */ /* 0x000ff0000004180c */
[C---:B-1----:R-:W-:Y:S01]  /*2860*/  HMMA.16816.F32.BF16 R88, R44.reuse, R92, R24 ;  /* 0x0000005c2c58723c */ /* 0x042fe20000041818 */
[----:B------:R-:W-:Y:S07]  /*2870*/  LDSM.16.M88.4 R24, [R220+0x2000] ;  /* 0x00200000dc18783b */ /* 0x000fee0000000200 */
[----:B------:R-:W-:Y:S01]  /*2880*/  HMMA.16816.F32.BF16 R104, R44, R94, R104 ;  /* 0x0000005e2c68723c */ /* 0x000fe20000041868 */
[----:B------:R-:W-:Y:S07]  /*2890*/  LDSM.16.M88.4 R92, [R120+0xa000] ;  /* 0x00a00000785c783b */ /* 0x000fee0000000200 */
[----:B-----5:R-:W-:Y:S01]  /*28a0*/  HMMA.16816.F32.BF16 R108, R100, R80, R72 ;  /* 0x00000050646c723c */ /* 0x020fe20000041848 */
[----:B------:R-:W1:Y:S07]  /*28b0*/  LDSM.16.M88.4 R72, [R208+0x4000] ;  /* 0x00400000d048783b */ /* 0x000e6e0000000200 */
[C---:B--2---:R-:W-:Y:S08]  /*28c0*/  HMMA.16816.F32.BF16 R88, R20.reuse, R48, R88 ;  /* 0x000000301458723c */ /* 0x044ff00000041858 */
[----:B------:R-:W-:Y:S01]  /*28d0*/  HMMA.16816.F32.BF16 R104, R20, R50, R104 ;  /* 0x000000321468723c */ /* 0x000fe20000041868 */
[----:B------:R-:W-:Y:S07]  /*28e0*/  LDSM.16.M88.4 R48, [R208+0x4800] ;  /* 0x00480000d030783b */ /* 0x000fee0000000200 */
[----:B------:R-:W-:Y:S01]  /*28f0*/  HMMA.16816.F32.BF16 R68, R100, R82, R68 ;  /* 0x000000526444723c */ /* 0x000fe20000041844 */
[----:B------:R-:W2:Y:S07]  /*2900*/  LDSM.16.M88.4 R80, [R120+0xa800] ;  /* 0x00a800007850783b */ /* 0x000eae0000000200 */
[C---:B---3--:R-:W-:Y:S08]  /*2910*/  HMMA.16816.F32.BF16 R16, R44.reuse, R84, R16 ;  /* 0x000000542c10723c */ /* 0x048ff00000041810 */
[----:B------:R-:W-:Y:S01]  /*2920*/  HMMA.16816.F32.BF16 R12, R44, R86, R12 ;  /* 0x000000562c0c723c */ /* 0x000fe2000004180c */
[----:B------:R-:W-:Y:S07]  /*2930*/  LDSM.16.M88.4 R84, [R120+0xb000] ;  /* 0x00b000007854783b */ /* 0x000fee0000000200 */
[C---:B-1----:R-:W-:Y:S08]  /*2940*/  HMMA.16816.F32.BF16 R88, R24.reuse, R72, R88 ;  /* 0x000000481858723c */ /* 0x042ff00000041858 */
[----:B------:R-:W-:Y:S01]  /*2950*/  HMMA.16816.F32.BF16 R104, R24, R74, R104 ;  /* 0x0000004a1868723c */ /* 0x000fe20000041868 */
[----:B------:R-:W1:Y:S07]  /*2960*/  LDSM.16.M88.4 R72, [R221+0x5000] ;  /* 0x00500000dd48783b */ /* 0x000e6e0000000200 */
[----:B------:R-:W-:Y:S08]  /*2970*/  HMMA.16816.F32.BF16 R16, R20, R112, R16 ;  /* 0x000000701410723c */ /* 0x000ff00000041810 */
[----:B------:R-:W-:Y:S01]  /*2980*/  HMMA.16816.F32.BF16 R8, R44, R116, R8 ;  /* 0x000000742c08723c */ /* 0x000fe20000041808 */
[----:B------:R-:W-:-:S02]  /*2990*/  FMUL.FTZ R2, R88, c[0x0][0x2ec] ;  /* 0x0000bb0058027a20 */ /* 0x000fc40000410000 */
[----:B------:R-:W-:Y:S02]  /*29a0*/  FMUL.FTZ R88, R89, c[0x0][0x2ec] ;  /* 0x0000bb0059587a20 */ /* 0x000fe40000410000 */
[----:B------:R-:W-:Y:S02]  /*29b0*/  FMUL.FTZ R89, R91, c[0x0][0x2ec] ;  /* 0x0000bb005b597a20 */ /* 0x000fe40000410000 */
[----:B------:R-:W-:Y:S01]  /*29c0*/  MUFU.TANH R2, R2 ;  /* 0x0000000200027308 */ /* 0x000fe20000002400 */
[----:B------:R-:W-:Y:S01]  /*29d0*/  HMMA.16816.F32.BF16 R64, R100, R92, R64 ;  /* 0x0000005c6440723c */ /* 0x000fe20000041840 */
[----:B------:R-:W-:Y:S02]  /*29e0*/  FMUL.FTZ R104, R104, c[0x0][0x2ec] ;  /* 0x0000bb0068687a20 */ /* 0x000fe40000410000 */
[----:B------:R-:W-:Y:S02]  /*29f0*/  FMUL.FTZ R106, R106, c[0x0][0x2ec] ;  /* 0x0000bb006a6a7a20 */ /* 0x000fe40000410000 */
[----:B------:R-:W-:-:S02]  /*2a00*/  FMUL.FTZ R91, R105, c[0x0][0x2ec] ;  /* 0x0000bb00695b7a20 */ /* 0x000fc40000410000 */
[----:B------:R-:W-:Y:S01]  /*2a10*/  MUFU.TANH R112, R104 ;  /* 0x0000006800707308 */ /* 0x000fe20000002400 */
[C---:B------:R-:W-:Y:S01]  /*2a20*/  HMMA.16816.F32.BF16 R60, R100.reuse, R94, R60 ;  /* 0x0000005e643c723c */ /* 0x040fe2000004183c */
[----:B------:R-:W3:Y:S06]  /*2a30*/  LDSM.16.M88.4 R92, [R223+0x5800] ;  /* 0x00580000df5c783b */ /* 0x000eec0000000200 */
[----:B------:R4:W-:Y:S01]  /*2a40*/  MUFU.TANH R113, R106 ;  /* 0x0000006a00717308 */ /* 0x0009e20000002400 */
[C---:B--2---:R-:W-:Y:S07]  /*2a50*/  HMMA.16816.F32.BF16 R56, R100.reuse, R80, R56 ;  /* 0x000000506438723c */ /* 0x044fee0000041838 */
[----:B------:R-:W2:Y:S01]  /*2a60*/  MUFU.TANH R88, R88 ;  /* 0x0000005800587308 */ /* 0x000ea20000002400 */
[----:B------:R-:W-:Y:S01]  /*2a70*/  HMMA.16816.F32.BF16 R52, R100, R82, R52 ;  /* 0x000000526434723c */ /* 0x000fe20000041834 */
[----:B------:R-:W5:Y:S06]  /*2a80*/  LDSM.16.M88.4 R80, [R208+0x5000] ;  /* 0x00500000d050783b */ /* 0x000f6c0000000200 */
[----:B------:R-:W1:Y:S01]  /*2a90*/  MUFU.TANH R89, R89 ;  /* 0x0000005900597308 */ /* 0x000e620000002400 */
[----:B------:R-:W-:Y:S07]  /*2aa0*/  HMMA.16816.F32.BF16 R12, R20, R114, R12 ;  /* 0x00000072140c723c */ /* 0x000fee000004180c */
[----:B------:R-:W-:Y:S01]  /*2ab0*/  FMUL.FTZ R114, R107, c[0x0][0x2ec] ;  /* 0x0000bb006b727a20 */ /* 0x000fe20000410000 */
[----:B------:R-:W-:Y:S01]  /*2ac0*/  HMMA.16816.F32.BF16 R16, R24, R48, R16 ;  /* 0x000000301810723c */ /* 0x000fe20000041810 */
[----:B----4-:R-:W-:Y:S01]  /*2ad0*/  LDSM.16.M88.4 R104, [R120+0xb800] ;  /* 0x00b800007868783b */ /* 0x010fe20000000200 */
[----:B------:R-:W4:Y:S06]  /*2ae0*/  MUFU.TANH R91, R91 ;  /* 0x0000005b005b7308 */ /* 0x000f2c0000002400 */
[----:B------:R-:W-:Y:S02]  /*2af0*/  HMMA.16816.F32.BF16 R76, R44, R118, R76 ;  /* 0x000000762c4c723c */ /* 0x000fe4000004184c */
[----:B------:R-:W2:Y:S06]  /*2b00*/  MUFU.TANH R114, R114 ;  /* 0x0000007200727308 */ /* 0x000eac0000002400 */
[----:B-1----:R-:W-:Y:S08]  /*2b10*/  HMMA.16816.F32.BF16 R8, R20, R72, R8 ;  /* 0x000000481408723c */ /* 0x002ff00000041808 */
[----:B------:R-:W-:Y:S01]  /*2b20*/  HMMA.16816.F32.BF16 R96, R100, R84, R96 ;  /* 0x000000546460723c */ /* 0x000fe20000041860 */
[----:B------:R-:W-:-:S06]  /*2b30*/  FMUL.FTZ R115, R16, c[0x0][0x2ec] ;  /* 0x0000bb0010737a20 */ /* 0x000fcc0000410000 */
[----:B------:R-:W-:Y:S01]  /*2b40*/  FMUL.FTZ R84, R17, c[0x0][0x2ec] ;  /* 0x0000bb0011547a20 */ /* 0x000fe20000410000 */
[----:B---3--:R-:W-:Y:S01]  /*2b50*/  HMMA.16816.F32.BF16 R108, R44, R92, R108 ;  /* 0x0000005c2c6c723c */ /* 0x008fe2000004186c */
[----:B------:R-:W-:Y:S01]  /*2b60*/  FMUL.FTZ R85, R18, c[0x0][0x2ec] ;  /* 0x0000bb0012557a20 */ /* 0x000fe20000410000 */
[----:B------:R-:W1:Y:S05]  /*2b70*/  MUFU.TANH R115, R115 ;  /* 0x0000007300737308 */ /* 0x000e6a0000002400 */
[----:B------:R-:W-:Y:S01]  /*2b80*/  FMUL.FTZ R92, R19, c[0x0][0x2ec] ;  /* 0x0000bb00135c7a20 */ /* 0x000fe20000410000 */
[----:B------:R-:W-:Y:S01]  /*2b90*/  HMMA.16816.F32.BF16 R12, R24, R50, R12 ;  /* 0x00000032180c723c */ /* 0x000fe2000004180c */
[----:B------:R-:W3:Y:S01]  /*2ba0*/  LDSM.16.M88.4 R16, [R223+0x6000] ;  /* 0x00600000df10783b */ /* 0x000ee20000000200 */
[----:B------:R-:W-:Y:S03]  /*2bb0*/  MUFU.TANH R84, R84 ;  /* 0x0000005400547308 */ /* 0x000fe60000002400 */
[----:B------:R-:W1:Y:S03]  /*2bc0*/  LDSM.16.M88.4 R48, [R221+0x5800] ;  /* 0x00580000dd30783b */ /* 0x000e660000000200 */
[----:B------:R-:W-:Y:S01]  /*2bd0*/  HMMA.16816.F32.BF16 R76, R20, R74, R76 ;  /* 0x0000004a144c723c */ /* 0x000fe2000004184c */
[----:B------:R-:W-:Y:S01]  /*2be0*/  LDSM.16.M88.4 R72, [R208+0x5800] ;  /* 0x00580000d048783b */ /* 0x000fe20000000200 */
[----:B------:R-:W1:Y:S06]  /*2bf0*/  MUFU.TANH R85, R85 ;  /* 0x0000005500557308 */ /* 0x000e6c0000002400 */
[----:B-----5:R-:W-:Y:S02]  /*2c00*/  HMMA.16816.F32.BF16 R8, R24, R80, R8 ;  /* 0x000000501808723c */ /* 0x020fe40000041808 */
[----:B------:R-:W5:Y:S06]  /*2c10*/  MUFU.TANH R92, R92 ;  /* 0x0000005c005c7308 */ /* 0x000f6c0000002400 */
[----:B------:R-:W-:Y:S01]  /*2c20*/  HMMA.16816.F32.BF16 R40, R100, R86, R40 ;  /* 0x000000566428723c */ /* 0x000fe20000041828 */
[----:B------:R-:W-:-:S02]  /*2c30*/  FMUL.FTZ R80, R12, c[0x0][0x2ec] ;  /* 0x0000bb000c507a20 */ /* 0x000fc40000410000 */
[----:B------:R-:W-:-:S04]  /*2c40*/  FMUL.FTZ R81, R13, c[0x0][0x2ec] ;  /* 0x0000bb000d517a20 */ /* 0x000fc80000410000 */
[----:B------:R-:W-:Y:S01]  /*2c50*/  FMUL.FTZ R86, R14, c[0x0][0x2ec] ;  /* 0x0000bb000e567a20 */ /* 0x000fe20000410000 */
[----:B------:R-:W-:Y:S01]  /*2c60*/  HMMA.16816.F32.BF16 R68, R44, R94, R68 ;  /* 0x0000005e2c44723c */ /* 0x000fe20000041844 */
[----:B------:R-:W-:Y:S01]  /*2c70*/  FMUL.FTZ R87, R15, c[0x0][0x2ec] ;  /* 0x0000bb000f577a20 */ /* 0x000fe20000410000 */
[----:B------:R-:W1:Y:S01]  /*2c80*/  MUFU.TANH R80, R80 ;  /* 0x0000005000507308 */ /* 0x000e620000002400 */
[----:B------:R-:W2:Y:S05]  /*2c90*/  LDSM.16.M88.4 R12, [R221+0x6000] ;  /* 0x00600000dd0c783b */ /* 0x000eaa0000000200 */
[----:B------:R-:W-:Y:S01]  /*2ca0*/  HMMA.16816.F32.BF16 R76, R24, R82, R76 ;  /* 0x00000052184c723c */ /* 0x000fe2000004184c */
[----:B------:R-:W-:Y:S01]  /*2cb0*/  FMUL.FTZ R169, R9, c[0x0][0x2ec] ;  /* 0x0000bb0009a97a20 */ /* 0x000fe20000410000 */
[----:B------:R-:W-:Y:S01]  /*2cc0*/  MUFU.TANH R81, R81 ;  /* 0x0000005100517308 */ /* 0x000fe20000002400 */
[----:B------:R-:W-:-:S02]  /*2cd0*/  FMUL.FTZ R172, R10, c[0x0][0x2ec] ;  /* 0x0000bb000aac7a20 */ /* 0x000fc40000410000 */
[----:B------:R-:W-:Y:S02]  /*2ce0*/  FMUL.FTZ R93, R11, c[0x0][0x2ec] ;  /* 0x0000bb000b5d7a20 */ /* 0x000fe40000410000 */
[----:B------:R-:W-:Y:S01]  /*2cf0*/  FMUL.FTZ R83, R8, c[0x0][0x2ec] ;  /* 0x0000bb0008537a20 */ /* 0x000fe20000410000 */
[----:B---3--:R-:W-:Y:S01]  /*2d00*/  HMMA.16816.F32.BF16 R64, R44, R16, R64 ;  /* 0x000000102c40723c */ /* 0x008fe20000041840 */
[----:B------:R-:W3:Y:S01]  /*2d10*/  LDSM.16.M88.4 R8, [R223+0x6800] ;  /* 0x00680000df08783b */ /* 0x000ee20000000200 */
[----:B------:R-:W2:Y:S05]  /*2d20*/  MUFU.TANH R86, R86 ;  /* 0x0000005600567308 */ /* 0x000eaa0000002400 */
[----:B------:R-:W-:Y:S01]  /*2d30*/  SHF.R.S32.HI R16, RZ, 0x1f, R235 ;  /* 0x0000001fff107819 */ /* 0x000fe200000114eb */
[----:B-1----:R-:W-:Y:S02]  /*2d40*/  HMMA.16816.F32.BF16 R108, R20, R48, R108 ;  /* 0x00000030146c723c */ /* 0x002fe4000004186c */
[----:B------:R-:W1:Y:S01]  /*2d50*/  MUFU.TANH R87, R87 ;  /* 0x0000005700577308 */ /* 0x000e620000002400 */
[----:B------:R-:W-:-:S04]  /*2d60*/  LEA.HI R235, R16, R235, RZ, 0x2 ;  /* 0x000000eb10eb7211 */ /* 0x000fc800078f10ff */
[----:B------:R-:W-:Y:S01]  /*2d70*/  SHF.R.S32.HI R235, RZ, 0x2, R235 ;  /* 0x00000002ffeb7819 */ /* 0x000fe200000114eb */
[----:B------:R-:W-:Y:S01]  /*2d80*/  HMMA.16816.F32.BF16 R68, R20, R50, R68 ;  /* 0x000000321444723c */ /* 0x000fe20000041844 */
[----:B------:R-:W1:Y:S01]  /*2d90*/  LDSM.16.M88.4 R48, [R208+0x6000] ;  /* 0x00600000d030783b */ /* 0x000e620000000200 */
[----:B------:R-:W-:Y:S01]  /*2da0*/  FMUL.FTZ R78, R78, c[0x0][0x2ec] ;  /* 0x0000bb004e4e7a20 */ /* 0x000fe20000410000 */
[----:B------:R-:W1:Y:S01]  /*2db0*/  MUFU.TANH R83, R83 ;  /* 0x0000005300537308 */ /* 0x000e620000002400 */
[----:B------:R-:W-:Y:S02]  /*2dc0*/  FMUL.FTZ R167, R76, c[0x0][0x2ec] ;  /* 0x0000bb004ca77a20 */ /* 0x000fe40000410000 */
[----:B------:R-:W-:Y:S02]  /*2dd0*/  FMUL.FTZ R79, R79, c[0x0][0x2ec] ;  /* 0x0000bb004f4f7a20 */ /* 0x000fe40000410000 */
[----:B------:R-:W-:Y:S01]  /*2de0*/  HMMA.16816.F32.BF16 R60, R44, R18, R60 ;  /* 0x000000122c3c723c */ /* 0x000fe2000004183c */
[----:B------:R-:W-:Y:S01]  /*2df0*/  LDSM.16.M88.4 R16, [R208+0x6800] ;  /* 0x00680000d010783b */ /* 0x000fe20000000200 */
[----:B------:R-:W-:Y:S01]  /*2e00*/  FMUL.FTZ R76, R77, c[0x0][0x2ec] ;  /* 0x0000bb004d4c7a20 */ /* 0x000fe20000410000 */
[----:B------:R-:W-:Y:S05]  /*2e10*/  MUFU.TANH R170, R78 ;  /* 0x0000004e00aa7308 */ /* 0x000fea0000002400 */
[----:B--2---:R-:W-:Y:S03]  /*2e20*/  HMMA.16816.F32.BF16 R64, R20, R12, R64 ;  /* 0x0000000c1440723c */ /* 0x004fe60000041840 */
[----:B------:R-:W2:Y:S05]  /*2e30*/  MUFU.TANH R93, R93 ;  /* 0x0000005d005d7308 */ /* 0x000eaa0000002400 */
[----:B------:R-:W-:Y:S03]  /*2e40*/  HMMA.16816.F32.BF16 R108, R24, R72, R108 ;  /* 0x00000048186c723c */ /* 0x000fe6000004186c */
[----:B------:R-:W1:Y:S05]  /*2e50*/  MUFU.TANH R167, R167 ;  /* 0x000000a700a77308 */ /* 0x000e6a0000002400 */
[C---:B---3--:R-:W-:Y:S03]  /*2e60*/  HMMA.16816.F32.BF16 R56, R44.reuse, R8, R56 ;  /* 0x000000082c38723c */ /* 0x048fe60000041838 */
[----:B------:R-:W3:Y:S05]  /*2e70*/  MUFU.TANH R169, R169 ;  /* 0x000000a900a97308 */ /* 0x000eea0000002400 */
[----:B------:R-:W-:Y:S01]  /*2e80*/  HMMA.16816.F32.BF16 R52, R44, R10, R52 ;  /* 0x0000000a2c34723c */ /* 0x000fe20000041834 */
[----:B------:R-:W2:Y:S02]  /*2e90*/  LDSM.16.M88.4 R8, [R221+0x6800] ;  /* 0x00680000dd08783b */ /* 0x000ea40000000200 */
[----:B------:R-:W1:Y:S05]  /*2ea0*/  MUFU.TANH R136, R79 ;  /* 0x0000004f00887308 */ /* 0x000e6a0000002400 */
[----:B------:R-:W-:Y:S01]  /*2eb0*/  HMMA.16816.F32.BF16 R68, R24, R74, R68 ;  /* 0x0000004a1844723c */ /* 0x000fe20000041844 */
[----:B------:R-:W3:Y:S01]  /*2ec0*/  LDSM.16.M88.4 R72, [R223+0x7000] ;  /* 0x00700000df48783b */ /* 0x000ee20000000200 */
[----:B------:R-:W-:Y:S01]  /*2ed0*/  FMUL.FTZ R108, R108, c[0x0][0x2ec] ;  /* 0x0000bb006c6c7a20 */ /* 0x000fe20000410000 */
[----:B------:R-:W-:Y:S01]  /*2ee0*/  MUFU.TANH R172, R172 ;  /* 0x000000ac00ac7308 */ /* 0x000fe20000002400 */
[----:B------:R-:W-:-:S02]  /*2ef0*/  FMUL.FTZ R77, R109, c[0x0][0x2ec] ;  /* 0x0000bb006d4d7a20 */ /* 0x000fc40000410000 */
[----:B------:R-:W-:Y:S02]  /*2f00*/  FMUL.FTZ R110, R110, c[0x0][0x2ec] ;  /* 0x0000bb006e6e7a20 */ /* 0x000fe40000410000 */
[----:B------:R-:W-:Y:S01]  /*2f10*/  HMMA.16816.F32.BF16 R60, R20, R14, R60 ;  /* 0x0000000e143c723c */ /* 0x000fe2000004183c */
[----:B------:R-:W3:Y:S01]  /*2f20*/  LDSM.16.M88.4 R12, [R223+0x7800] ;  /* 0x00780000df0c783b */ /* 0x000ee20000000200 */
[----:B------:R-:W-:Y:S01]  /*2f30*/  FMUL.FTZ R111, R111, c[0x0][0x2ec] ;  /* 0x0000bb006f6f7a20 */ /* 0x000fe20000410000 */
[----:B------:R-:W2:Y:S05]  /*2f40*/  MUFU.TANH R141, R108 ;  /* 0x0000006c008d7308 */ /* 0x000eaa0000002400 */
[----:B-1----:R-:W-:Y:S03]  /*2f50*/  HMMA.16816.F32.BF16 R64, R24, R48, R64 ;  /* 0x000000301840723c */ /* 0x002fe60000041840 */
[----:B------:R-:W1:Y:S04]  /*2f60*/  MUFU.TANH R76, R76 ;  /* 0x0000004c004c7308 */ /* 0x000e680000002400 */
[----:B------:R-:W-:Y:S01]  /*2f70*/  IMAD R48, R38, 0x10, R121 ;  /* 0x0000001026307824 */ /* 0x000fe200078e0279 */
[----:B------:R-:W-:Y:S01]  /*2f80*/  HMMA.16816.F32.BF16 R32, R100, R104, R32 ;  /* 0x000000686420723c */ /* 0x000fe20000041820 */
[----:B------:R-:W-:-:S02]  /*2f90*/  FMUL.FTZ R71, R71, c[0x0][0x2ec] ;  /* 0x0000bb0047477a20 */ /* 0x000fc40000410000 */
[----:B------:R-:W-:Y:S01]  /*2fa0*/  FMUL.FTZ R70, R70, c[0x0][0x2ec] ;  /* 0x0000bb0046467a20 */ /* 0x000fe20000410000 */
[----:B------:R-:W-:Y:S01]  /*2fb0*/  IADD3 R38, R48, 0x1, R235 ;  /* 0x0000000130267810 */ /* 0x000fe20007ffe0eb */
[----:B------:R1:W-:Y:S01]  /*2fc0*/  MUFU.TANH R150, R71 ;  /* 0x0000004700967308 */ /* 0x0003e20000002400 */
[----:B------:R-:W-:Y:S02]  /*2fd0*/  FMUL.FTZ R68, R68, c[0x0][0x2ec] ;  /* 0x0000bb0044447a20 */ /* 0x000fe40000410000 */
[----:B------:R-:W-:Y:S01]  /*2fe0*/  HMMA.16816.F32.BF16 R60, R24, R50, R60 ;  /* 0x00000032183c723c */ /* 0x000fe2000004183c */
[----:B------:R-:W4:Y:S01]  /*2ff0*/  LDSM.16.M88.4 R48, [R221+0x7000] ;  /* 0x00700000dd30783b */ /* 0x000f220000000200 */
[----:B------:R-:W-:Y:S01]  /*3000*/  IADD3 R38, R37, -c[0x0][0x214], R38 ;  /* 0x8000850025267a10 */ /* 0x000fe20007ffe026 */
[----:B------:R-:W-:Y:S02]  /*3010*/  FMUL.FTZ R69, R69, c[0x0][0x2ec] ;  /* 0x0000bb0045457a20 */ /* 0x000fe40000410000 */
[----:B------:R-:W-:Y:S03]  /*3020*/  MUFU.TANH R140, R70 ;  /* 0x00000046008c7308 */ /* 0x000fe60000002400 */
[----:B--2---:R-:W-:Y:S01]  /*3030*/  HMMA.16816.F32.BF16 R56, R20, R8, R56 ;  /* 0x000000081438723c */ /* 0x004fe20000041838 */
[----:B------:R-:W-:-:S02]  /*3040*/  FMUL.FTZ R64, R64, c[0x0][0x2ec] ;  /* 0x0000bb0040407a20 */ /* 0x000fc40000410000 */
[----:B------:R-:W-:Y:S02]  /*3050*/  FMUL.FTZ R65, R65, c[0x0][0x2ec] ;  /* 0x0000bb0041417a20 */ /* 0x000fe40000410000 */
[----:B-1----:R-:W-:Y:S01]  /*3060*/  IMAD.SHL.U32 R71, R6, 0x2, RZ ;  /* 0x0000000206477824 */ /* 0x002fe200078e00ff */
[----:B------:R1:W-:Y:S01]  /*3070*/  MUFU.TANH R157, R64 ;  /* 0x00000040009d7308 */ /* 0x0003e20000002400 */
[----:B------:R-:W-:Y:S01]  /*3080*/  IADD3 R8, R36, -0x1, RZ ;  /* 0xffffffff24087810 */ /* 0x000fe20007ffe0ff */
[----:B------:R-:W-:Y:S01]  /*3090*/  HMMA.16816.F32.BF16 R52, R20, R10, R52 ;  /* 0x0000000a1434723c */ /* 0x000fe20000041834 */
[----:B------:R-:W-:Y:S02]  /*30a0*/  FMUL.FTZ R66, R66, c[0x0][0x2ec] ;  /* 0x0000bb0042427a20 */ /* 0x000fe40000410000 */
[C---:B------:R-:W-:Y:S01]  /*30b0*/  ISETP.GT.AND P0, PT, R8.reuse, R227, PT ;  /* 0x000000e30800720c */ /* 0x040fe20003f04270 */
[----:B------:R-:W-:Y:S02]  /*30c0*/  IMAD.SHL.U32 R6, R8, 0x80, RZ ;  /* 0x0000008008067824 */ /* 0x000fe400078e00ff */
[----:B------:R2:W-:Y:S01]  /*30d0*/  MUFU.TANH R137, R68 ;  /* 0x0000004400897308 */ /* 0x0005e20000002400 */
[----:B------:R-:W-:Y:S01]  /*30e0*/  FMUL.FTZ R67, R67, c[0x0][0x2ec] ;  /* 0x0000bb0043437a20 */ /* 0x000fe20000410000 */
[----:B---3--:R-:W-:Y:S01]  /*30f0*/  HMMA.16816.F32.BF16 R96, R44, R72, R96 ;  /* 0x000000482c60723c */ /* 0x008fe20000041860 */
[----:B------:R-:W-:Y:S01]  /*3100*/  LOP3.LUT R71, R6, 0x6, R71, 0xf8, !PT ;  /* 0x0000000606477812 */ /* 0x000fe200078ef847 */
[----:B------:R-:W-:-:S02]  /*3110*/  FMUL.FTZ R155, R61, c[0x0][0x2ec] ;  /* 0x0000bb003d9b7a20 */ /* 0x000fc40000410000 */
[----:B------:R-:W-:Y:S01]  /*3120*/  FMUL.FTZ R60, R60, c[0x0][0x2ec] ;  /* 0x0000bb003c3c7a20 */ /* 0x000fe20000410000 */
[C---:B------:R-:W-:Y:S01]  /*3130*/  LOP3.LUT R9, R71.reuse, 0x1, RZ, 0xfc, !PT ;  /* 0x0000000147097812 */ /* 0x040fe200078efcff */
[----:B------:R3:W-:Y:S01]  /*3140*/  MUFU.TANH R78, R69 ;  /* 0x00000045004e7308 */ /* 0x0007e20000002400 */
[----:B-1----:R-:W-:Y:S01]  /*3150*/  IADD3 R64, R38, c[0x0][0x2e8], RZ ;  /* 0x0000ba0026407a10 */ /* 0x002fe20007ffe0ff */
[C---:B------:R-:W-:Y:S01]  /*3160*/  HMMA.16816.F32.BF16 R40, R44.reuse, R74, R40 ;  /* 0x0000004a2c28723c */ /* 0x040fe20000041828 */
[----:B------:R-:W-:Y:S01]  /*3170*/  LOP3.LUT R11, R71, 0x8, RZ, 0xfc, !PT ;  /* 0x00000008470b7812 */ /* 0x000fe200078efcff */
[----:B------:R-:W-:Y:S01]  /*3180*/  FMUL.FTZ R62, R62, c[0x0][0x2ec] ;  /* 0x0000bb003e3e7a20 */ /* 0x000fe20000410000 */
[C---:B------:R-:W-:Y:S01]  /*3190*/  IADD3 R70, R64.reuse, 0x8, RZ ;  /* 0x0000000840467810 */ /* 0x040fe20007ffe0ff */
[----:B------:R-:W-:Y:S01]  /*31a0*/  FMUL.FTZ R63, R63, c[0x0][0x2ec] ;  /* 0x0000bb003f3f7a20 */ /* 0x000fe20000410000 */
[-C--:B------:R-:W-:Y:S01]  /*31b0*/  IMNMX R64, R64, R37.reuse, PT ;  /* 0x0000002540407217 */ /* 0x080fe20003800200 */
[----:B------:R-:W-:Y:S01]  /*31c0*/  MUFU.TANH R77, R77 ;  /* 0x0000004d004d7308 */ /* 0x000fe20000002400 */
[----:B------:R-:W-:Y:S01]  /*31d0*/  IMNMX R70, R70, R37, PT ;  /* 0x0000002546467217 */ /* 0x000fe20003800200 */
[----:B------:R-:W-:Y:S01]  /*31e0*/  HMMA.16816.F32.BF16 R32, R44, R12, R32 ;  /* 0x0000000c2c20723c */ /* 0x000fe20000041820 */
[----:B------:R-:W-:-:S02]  /*31f0*/  ISETP.GE.AND P3, PT, R9, R64, PT ;  /* 0x000000400900720c */ /* 0x000fc40003f66270 */
[----:B------:R-:W-:Y:S02]  /*3200*/  ISETP.GE.AND P2, PT, R9, R70, PT ;  /* 0x000000460900720c */ /* 0x000fe40003f46270 */
[C---:B------:R-:W-:Y:S01]  /*3210*/  ISETP.GE.AND P1, PT, R11.reuse, R64, PT ;  /* 0x000000400b00720c */ /* 0x040fe20003f26270 */
[----:B------:R-:W1:Y:S01]  /*3220*/  MUFU.TANH R152, R110 ;  /* 0x0000006e00987308 */ /* 0x000e620000002400 */
[----:B------:R-:W-:Y:S01]  /*3230*/  ISETP.GE.AND P5, PT, R11, R70, PT ;  /* 0x000000460b00720c */ /* 0x000fe20003fa6270 */
[----:B------:R-:W-:Y:S01]  /*3240*/  HMMA.16816.F32.BF16 R56, R24, R16, R56 ;  /* 0x000000101838723c */ /* 0x000fe20000041838 */
[C---:B------:R-:W-:Y:S02]  /*3250*/  LOP3.LUT R9, R71.reuse, 0x9, RZ, 0xfc, !PT ;  /* 0x0000000947097812 */ /* 0x040fe400078efcff */
[----:B------:R-:W-:Y:S02]  /*3260*/  LOP3.LUT R11, R71, 0x10, RZ, 0xfc, !PT ;  /* 0x00000010470b7812 */ /* 0x000fe400078efcff */
[----:B------:R-:W-:Y:S01]  /*3270*/  FSEL R61, R88, -INF , !P3 ;  /* 0xff800000583d7808 */ /* 0x000fe20005800000 */
[----:B------:R-:W1:Y:S01]  /*3280*/  MUFU.TANH R138, R111 ;  /* 0x0000006f008a7308 */ /* 0x000e620000002400 */
[----:B--2---:R-:W-:Y:S01]  /*3290*/  FSEL R68, R89, -INF , !P2 ;  /* 0xff80000059447808 */ /* 0x004fe20005000000 */
[----:B----4-:R-:W-:Y:S01]  /*32a0*/  HMMA.16816.F32.BF16 R96, R20, R48, R96 ;  /* 0x000000301460723c */ /* 0x010fe20000041860 */
[----:B---3--:R-:W-:-:S02]  /*32b0*/  FSEL R69, R112, -INF , !P1 ;  /* 0xff80000070457808 */ /* 0x008fc40004800000 */
[C---:B------:R-:W-:Y:S02]  /*32c0*/  ISETP.GE.AND P4, PT, R9.reuse, R64, PT ;  /* 0x000000400900720c */ /* 0x040fe40003f86270 */
[----:B------:R-:W-:Y:S01]  /*32d0*/  ISETP.GE.AND P3, PT, R9, R70, PT ;  /* 0x000000460900720c */ /* 0x000fe20003f66270 */
[----:B------:R2:W-:Y:S01]  /*32e0*/  MUFU.TANH R151, R65 ;  /* 0x0000004100977308 */ /* 0x0005e20000002400 */
[C---:B------:R-:W-:Y:S01]  /*32f0*/  ISETP.GE.AND P2, PT, R11.reuse, R64, PT ;  /* 0x000000400b00720c */ /* 0x040fe20003f46270 */
[----:B------:R-:W-:Y:S01]  /*3300*/  HMMA.16816.F32.BF16 R52, R24, R18, R52 ;  /* 0x000000121834723c */ /* 0x000fe20000041834 */
[----:B------:R-:W-:Y:S02]  /*3310*/  ISETP.GE.AND P1, PT, R11, R70, PT ;  /* 0x000000460b00720c */ /* 0x000fe40003f26270 */
[----:B------:R-:W3:Y:S01]  /*3320*/  LDSM.16.M88.4 R8, [R208+0x7000] ;  /* 0x00700000d008783b */ /* 0x000ee20000000200 */
[C---:B------:R-:W-:Y:S02]  /*3330*/  LOP3.LUT R17, R71.reuse, 0x11, RZ, 0xfc, !PT ;  /* 0x0000001147117812 */ /* 0x040fe400078efcff */
[----:B------:R-:W-:Y:S01]  /*3340*/  LOP3.LUT R13, R71, 0x18, RZ, 0xfc, !PT ;  /* 0x00000018470d7812 */ /* 0x000fe200078efcff */
[----:B------:R-:W4:Y:S01]  /*3350*/  MUFU.TANH R154, R66 ;  /* 0x00000042009a7308 */ /* 0x000f220000002400 */
[----:B------:R-:W-:Y:S01]  /*3360*/  FSEL R48, R113, -INF , !P5 ;  /* 0xff80000071307808 */ /* 0x000fe20006800000 */
[----:B------:R-:W-:Y:S01]  /*3370*/  HMMA.16816.F32.BF16 R28, R100, R106, R28 ;  /* 0x0000006a641c723c */ /* 0x000fe2000004181c */
[----:B------:R-:W-:Y:S01]  /*3380*/  FSEL R91, R91, -INF , !P4 ;  /* 0xff8000005b5b7808 */ /* 0x000fe20006000000 */
[----:B------:R-:W-:Y:S01]  /*3390*/  FMUL.FTZ R56, R56, c[0x0][0x2ec] ;  /* 0x0000bb0038387a20 */ /* 0x000fe20000410000 */
[----:B------:R-:W-:Y:S01]  /*33a0*/  FSEL R114, R114, -INF , !P3 ;  /* 0xff80000072727808 */ /* 0x000fe20005800000 */
[----:B------:R-:W-:Y:S01]  /*33b0*/  FMUL.FTZ R57, R57, c[0x0][0x2ec] ;  /* 0x0000bb0039397a20 */ /* 0x000fe20000410000 */
[C---:B------:R-:W-:Y:S01]  /*33c0*/  ISETP.GE.AND P5, PT, R17.reuse, R64, PT ;  /* 0x000000401100720c */ /* 0x040fe20003fa6270 */
[----:B------:R1:W1:Y:S01]  /*33d0*/  MUFU.TANH R168, R67 ;  /* 0x0000004300a87308 */ /* 0x0002620000002400 */
[----:B------:R-:W-:Y:S01]  /*33e0*/  ISETP.GE.AND P4, PT, R17, R70, PT ;  /* 0x000000461100720c */ /* 0x000fe20003f86270 */
[----:B------:R-:W-:Y:S01]  /*33f0*/  HMMA.16816.F32.BF16 R40, R20, R50, R40 ;  /* 0x000000321428723c */ /* 0x000fe20000041828 */
[----:B------:R-:W-:Y:S01]  /*3400*/  ISETP.GE.AND P3, PT, R13, R64, PT ;  /* 0x000000400d00720c */ /* 0x000fe20003f66270 */
[----:B------:R-:W-:Y:S01]  /*3410*/  FMUL.FTZ R58, R58, c[0x0][0x2ec] ;  /* 0x0000bb003a3a7a20 */ /* 0x000fe20000410000 */
[----:B------:R-:W-:Y:S01]  /*3420*/  LOP3.LUT R19, R71, 0x19, RZ, 0xfc, !PT ;  /* 0x0000001947137812 */ /* 0x000fe200078efcff */
[----:B------:R-:W-:Y:S01]  /*3430*/  FMUL.FTZ R59, R59, c[0x0][0x2ec] ;  /* 0x0000bb003b3b7a20 */ /* 0x000fe20000410000 */
[----:B------:R-:W-:Y:S01]  /*3440*/  LOP3.LUT R17, R71, 0x20, RZ, 0xfc, !PT ;  /* 0x0000002047117812 */ /* 0x000fe200078efcff */
[----:B------:R-:W1:Y:S01]  /*3450*/  MUFU.TANH R153, R60 ;  /* 0x0000003c00997308 */ /* 0x000e620000002400 */
[----:B------:R-:W-:Y:S01]  /*3460*/  FSEL R115, R115, -INF , !P2 ;  /* 0xff80000073737808 */ /* 0x000fe20005000000 */
[----:B------:R-:W-:Y:S01]  /*3470*/  FMUL.FTZ R52, R52, c[0x0][0x2ec] ;  /* 0x0000bb0034347a20 */ /* 0x000fe20000410000 */
[----:B------:R-:W-:Y:S01]  /*3480*/  ISETP.GE.AND P2, PT, R13, R70, PT ;  /* 0x000000460d00720c */ /* 0x000fe20003f46270 */
[----:B------:R-:W-:Y:S01]  /*3490*/  FMUL.FTZ R53, R53, c[0x0][0x2ec] ;  /* 0x0000bb0035357a20 */ /* 0x000fe20000410000 */
[----:B------:R-:W-:Y:S01]  /*34a0*/  FSEL R82, R85, -INF , !P1 ;  /* 0xff80000055527808 */ /* 0x000fe20004800000 */
[----:B------:R-:W-:Y:S01]  /*34b0*/  FMUL.FTZ R54, R54, c[0x0][0x2ec] ;  /* 0x0000bb0036367a20 */ /* 0x000fe20000410000 */
[----:B------:R-:W-:Y:S01]  /*34c0*/  FSEL R13, R84, -INF , !P5 ;  /* 0xff800000540d7808 */ /* 0x000fe20006800000 */
[----:B------:R-:W-:Y:S01]  /*34d0*/  MUFU.TANH R155, R155 ;  /* 0x0000009b009b7308 */ /* 0x000fe20000002400 */
[----:B-----5:R-:W-:Y:S01]  /*34e0*/  FSEL R74, R92, -INF , !P4 ;  /* 0xff8000005c4a7808 */ /* 0x020fe20006000000 */
[----:B------:R-:W-:Y:S01]  /*34f0*/  HMMA.16816.F32.BF16 R28, R44, R14, R28 ;  /* 0x0000000e2c1c723c */ /* 0x000fe2000004181c */
[----:B------:R-:W-:Y:S01]  /*3500*/  FSEL R73, R80, -INF , !P3 ;  /* 0xff80000050497808 */ /* 0x000fe20005800000 */
[----:B------:R-:W-:Y:S01]  /*3510*/  FMUL.FTZ R55, R55, c[0x0][0x2ec] ;  /* 0x0000bb0037377a20 */ /* 0x000fe20000410000 */
[----:B------:R-:W-:-:S02]  /*3520*/  ISETP.GE.AND P1, PT, R19, R64, PT ;  /* 0x000000401300720c */ /* 0x000fc40003f26270 */
[----:B------:R-:W-:Y:S01]  /*3530*/  ISETP.GE.AND P5, PT, R19, R70, PT ;  /* 0x000000461300720c */ /* 0x000fe20003fa6270 */
[----:B------:R-:W5:Y:S01]  /*3540*/  MUFU.TANH R166, R62 ;  /* 0x0000003e00a67308 */ /* 0x000f620000002400 */
[C---:B------:R-:W-:Y:S02]  /*3550*/  ISETP.GE.AND P4, PT, R17.reuse, R64, PT ;  /* 0x000000401100720c */ /* 0x040fe40003f86270 */
[----:B------:R-:W-:Y:S01]  /*3560*/  ISETP.GE.AND P3, PT, R17, R70, PT ;  /* 0x000000461100720c */ /* 0x000fe20003f66270 */
[----:B---3--:R-:W-:Y:S01]  /*3570*/  HMMA.16816.F32.BF16 R96, R24, R8, R96 ;  /* 0x000000081860723c */ /* 0x008fe20000041860 */
[C---:B------:R-:W-:Y:S02]  /*3580*/  LOP3.LUT R19, R71.reuse, 0x21, RZ, 0xfc, !PT ;  /* 0x0000002147137812 */ /* 0x040fe400078efcff */
[----:B------:R-:W-:Y:S01]  /*3590*/  LOP3.LUT R17, R71, 0x28, RZ, 0xfc, !PT ;  /* 0x0000002847117812 */ /* 0x000fe200078efcff */
[----:B------:R-:W3:Y:S01]  /*35a0*/  MUFU.TANH R158, R63 ;  /* 0x0000003f009e7308 */ /* 0x000ee20000002400 */
[----:B------:R-:W-:-:S02]  /*35b0*/  FSEL R12, R86, -INF , !P2 ;  /* 0xff800000560c7808 */ /* 0x000fc40005000000 */
[----:B------:R-:W-:Y:S01]  /*35c0*/  FSEL R81, R81, -INF , !P1 ;  /* 0xff80000051517808 */ /* 0x000fe20004800000 */
[----:B------:R-:W-:Y:S01]  /*35d0*/  HMMA.16816.F32.BF16 R40, R24, R10, R40 ;  /* 0x0000000a1828723c */ /* 0x000fe20000041828 */
[----:B------:R-:W-:Y:S02]  /*35e0*/  FSEL R72, R87, -INF , !P5 ;  /* 0xff80000057487808 */ /* 0x000fe40006800000 */
[----:B------:R-:W-:Y:S01]  /*35f0*/  FSEL R39, R83, -INF , !P4 ;  /* 0xff80000053277808 */ /* 0x000fe20006000000 */
[----:B------:R-:W1:Y:S01]  /*3600*/  MUFU.TANH R165, R56 ;  /* 0x0000003800a57308 */ /* 0x000e620000002400 */
[C---:B------:R-:W-:Y:S02]  /*3610*/  ISETP.GE.AND P2, PT, R19.reuse, R64, PT ;  /* 0x000000401300720c */ /* 0x040fe40003f46270 */
[----:B------:R-:W-:Y:S02]  /*3620*/  ISETP.GE.AND P1, PT, R19, R70, PT ;  /* 0x000000461300720c */ /* 0x000fe40003f26270 */
[----:B------:R-:W-:-:S02]  /*3630*/  ISETP.GE.AND P5, PT, R17, R64, PT ;  /* 0x000000401100720c */ /* 0x000fc40003fa6270 */
[----:B------:R-:W-:Y:S01]  /*3640*/  ISETP.GE.AND P4, PT, R17, R70, PT ;  /* 0x000000461100720c */ /* 0x000fe20003f86270 */
[----:B------:R-:W-:Y:S01]  /*3650*/  MUFU.TANH R163, R57 ;  /* 0x0000003900a37308 */ /* 0x000fe20000002400 */
[----:B------:R-:W1:Y:S01]  /*3660*/  LDSM.16.M88.4 R16, [R221+0x7800] ;  /* 0x00780000dd10783b */ /* 0x000e620000000200 */
[C---:B------:R-:W-:Y:S02]  /*3670*/  LOP3.LUT R9, R71.reuse, 0x30, RZ, 0xfc, !PT ;  /* 0x0000003047097812 */ /* 0x040fe400078efcff */
[----:B------:R-:W-:Y:S01]  /*3680*/  LOP3.LUT R37, R71, 0x29, RZ, 0xfc, !PT ;  /* 0x0000002947257812 */ /* 0x000fe200078efcff */
[----:B------:R-:W-:Y:S01]  /*3690*/  FMUL.FTZ R96, R96, c[0x0][0x2ec] ;  /* 0x0000bb0060607a20 */ /* 0x000fe20000410000 */
[----:B------:R-:W-:Y:S01]  /*36a0*/  FSEL R38, R93, -INF , !P1 ;  /* 0xff8000005d267808 */ /* 0x000fe20004800000 */
[----:B------:R-:W-:Y:S01]  /*36b0*/  FMUL.FTZ R97, R97, c[0x0][0x2ec] ;  /* 0x0000bb0061617a20 */ /* 0x000fe20000410000 */
[----:B------:R-:W-:Y:S01]  /*36c0*/  FSEL R167, R167, -INF , !P5 ;  /* 0xff800000a7a77808 */ /* 0x000fe20006800000 */
[----:B------:R-:W1:Y:S01]  /*36d0*/  MUFU.TANH R164, R58 ;  /* 0x0000003a00a47308 */ /* 0x000e620000002400 */
[----:B------:R-:W-:Y:S01]  /*36e0*/  FSEL R169, R169, -INF , !P2 ;  /* 0xff800000a9a97808 */ /* 0x000fe20005000000 */
[----:B------:R-:W-:Y:S01]  /*36f0*/  FMUL.FTZ R98, R98, c[0x0][0x2ec] ;  /* 0x0000bb0062627a20 */ /* 0x000fe20000410000 */
[C---:B------:R-:W-:Y:S01]  /*3700*/  ISETP.GE.AND P1, PT, R9.reuse, R64, PT ;  /* 0x000000400900720c */ /* 0x040fe20003f26270 */
[----:B------:R-:W-:Y:S01]  /*3710*/  FMUL.FTZ R40, R40, c[0x0][0x2ec] ;  /* 0x0000bb0028287a20 */ /* 0x000fe20000410000 */
[-C--:B------:R-:W-:Y:S01]  /*3720*/  ISETP.GE.AND P5, PT, R9, R70.reuse, PT ;  /* 0x000000460900720c */ /* 0x080fe20003fa6270 */
[----:B------:R-:W-:Y:S01]  /*3730*/  FMUL.FTZ R99, R99, c[0x0][0x2ec] ;  /* 0x0000bb0063637a20 */ /* 0x000fe20000410000 */
[----:B------:R-:W-:Y:S01]  /*3740*/  ISETP.GE.AND P2, PT, R37, R70, PT ;  /* 0x000000462500720c */ /* 0x000fe20003f46270 */
[----:B------:R-:W1:Y:S01]  /*3750*/  MUFU.TANH R162, R59 ;  /* 0x0000003b00a27308 */ /* 0x000e620000002400 */
[----:B------:R-:W-:Y:S01]  /*3760*/  LOP3.LUT R9, R71, 0x38, RZ, 0xfc, !PT ;  /* 0x0000003847097812 */ /* 0x000fe200078efcff */
[----:B------:R-:W-:Y:S01]  /*3770*/  FMUL.FTZ R41, R41, c[0x0][0x2ec] ;  /* 0x0000bb0029297a20 */ /* 0x000fe20000410000 */
[----:B------:R-:W-:Y:S01]  /*3780*/  FSEL R136, R136, -INF , !P2 ;  /* 0xff80000088887808 */ /* 0x000fe20005000000 */
[----:B------:R-:W-:Y:S01]  /*3790*/  FMUL.FTZ R42, R42, c[0x0][0x2ec] ;  /* 0x0000bb002a2a7a20 */ /* 0x000fe20000410000 */
[----:B------:R-:W-:Y:S01]  /*37a0*/  FSEL R141, R141, -INF , !P1 ;  /* 0xff8000008d8d7808 */ /* 0x000fe20004800000 */
[----:B------:R-:W-:Y:S01]  /*37b0*/  FMUL.FTZ R43, R43, c[0x0][0x2ec] ;  /* 0x0000bb002b2b7a20 */ /* 0x000fe20000410000 */
[C---:B------:R-:W-:Y:S01]  /*37c0*/  ISETP.GE.AND P2, PT, R9.reuse, R64, PT ;  /* 0x000000400900720c */ /* 0x040fe20003f46270 */
[----:B------:R-:W1:Y:S01]  /*37d0*/  MUFU.TANH R161, R52 ;  /* 0x0000003400a17308 */ /* 0x000e620000002400 */
[----:B------:R-:W-:-:S02]  /*37e0*/  ISETP.GE.AND P1, PT, R9, R70, PT ;  /* 0x000000460900720c */ /* 0x000fc40003f26270 */
[----:B------:R-:W3:Y:S01]  /*37f0*/  LDSM.16.M88.4 R8, [R208+0x7800] ;  /* 0x00780000d008783b */ /* 0x000ee20000000200 */
[----:B------:R-:W-:Y:S01]  /*3800*/  FSEL R172, R172, -INF , !P3 ;  /* 0xff800000acac7808 */ /* 0x000fe20005800000 */
[----:B------:R-:W-:-:S04]  /*3810*/  DEPBAR.LE SB0, 0x0 ;  /* 0x000080000000791a */ /* 0x000fc80000000000 */
[-C--:B------:R-:W-:Y:S01]  /*3820*/  ISETP.GE.AND P3, PT, R37, R64.reuse, PT ;  /* 0x000000402500720c */ /* 0x080fe20003f66270 */
[----:B------:R-:W-:Y:S01]  /*3830*/  MUFU.TANH R159, R53 ;  /* 0x00000035009f7308 */ /* 0x000fe20000002400 */
[----:B------:R-:W-:Y:S02]  /*3840*/  LOP3.LUT R15, R71, 0x31, RZ, 0xfc, !PT ;  /* 0x00000031470f7812 */ /* 0x000fe400078efcff */
[----:B------:R-:W-:Y:S02]  /*3850*/  FSEL R170, R170, -INF , !P4 ;  /* 0xff800000aaaa7808 */ /* 0x000fe40006000000 */
[----:B------:R-:W-:Y:S01]  /*3860*/  FSEL R37, R76, -INF , !P3 ;  /* 0xff8000004c257808 */ /* 0x000fe20005800000 */
[----:B-1----:R-:W-:Y:S01]  /*3870*/  HMMA.16816.F32.BF16 R32, R20, R16, R32 ;  /* 0x000000101420723c */ /* 0x002fe20000041820 */
[C---:B------:R-:W-:Y:S01]  /*3880*/  ISETP.GE.AND P4, PT, R15.reuse, R64, PT ;  /* 0x000000400f00720c */ /* 0x040fe20003f86270 */
[----:B------:R-:W1:Y:S01]  /*3890*/  MUFU.TANH R160, R54 ;  /* 0x0000003600a07308 */ /* 0x000e620000002400 */
[----:B------:R-:W-:-:S02]  /*38a0*/  ISETP.GE.AND P3, PT, R15, R70, PT ;  /* 0x000000460f00720c */ /* 0x000fc40003f66270 */
[C---:B------:R-:W-:Y:S02]  /*38b0*/  LOP3.LUT R45, R71.reuse, 0x39, RZ, 0xfc, !PT ;  /* 0x00000039472d7812 */ /* 0x040fe400078efcff */
[----:B------:R-:W-:Y:S01]  /*38c0*/  LOP3.LUT R15, R71, 0x40, RZ, 0xfc, !PT ;  /* 0x00000040470f7812 */ /* 0x000fe200078efcff */
[----:B------:R-:W-:Y:S01]  /*38d0*/  HMMA.16816.F32.BF16 R28, R20, R18, R28 ;  /* 0x00000012141c723c */ /* 0x000fe2000004181c */
[----:B------:R-:W-:Y:S01]  /*38e0*/  FSEL R152, R152, -INF , !P5 ;  /* 0xff80000098987808 */ /* 0x000fe20006800000 */
[----:B------:R-:W1:Y:S01]  /*38f0*/  MUFU.TANH R156, R55 ;  /* 0x00000037009c7308 */ /* 0x000e620000002400 */
[----:B--2---:R-:W-:Y:S02]  /*3900*/  FSEL R65, R77, -INF , !P4 ;  /* 0xff8000004d417808 */ /* 0x004fe40006000000 */
[----:B------:R-:W-:Y:S02]  /*3910*/  FSEL R138, R138, -INF , !P3 ;  /* 0xff8000008a8a7808 */ /* 0x000fe40005800000 */
[----:B------:R-:W-:-:S02]  /*3920*/  FSEL R137, R137, -INF , !P2 ;  /* 0xff80000089897808 */ /* 0x000fc40005000000 */
[C---:B------:R-:W-:Y:S01]  /*3930*/  ISETP.GE.AND P5, PT, R45.reuse, R64, PT ;  /* 0x000000402d00720c */ /* 0x040fe20003fa6270 */
[----:B------:R-:W2:Y:S01]  /*3940*/  MUFU.TANH R149, R96 ;  /* 0x0000006000957308 */ /* 0x000ea20000002400 */
[----:B------:R-:W-:Y:S02]  /*3950*/  ISETP.GE.AND P4, PT, R45, R70, PT ;  /* 0x000000462d00720c */ /* 0x000fe40003f86270 */
[C---:B------:R-:W-:Y:S02]  /*3960*/  ISETP.GE.AND P3, PT, R15.reuse, R64, PT ;  /* 0x000000400f00720c */ /* 0x040fe40003f66270 */
[----:B------:R-:W-:Y:S02]  /*3970*/  ISETP.GE.AND P2, PT, R15, R70, PT ;  /* 0x000000460f00720c */ /* 0x000fe40003f46270 */
[C---:B------:R-:W-:Y:S01]  /*3980*/  LOP3.LUT R17, R71.reuse, 0x41, RZ, 0xfc, !PT ;  /* 0x0000004147117812 */ /* 0x040fe200078efcff */
[----:B------:R-:W-:Y:S01]  /*3990*/  MUFU.TANH R147, R97 ;  /* 0x0000006100937308 */ /* 0x000fe20000002400 */
[----:B---3--:R-:W-:Y:S01]  /*39a0*/  HMMA.16816.F32.BF16 R32, R24, R8, R32 ;  /* 0x000000081820723c */ /* 0x008fe20000041820 */
[----:B------:R-:W-:-:S02]  /*39b0*/  LOP3.LUT R15, R71, 0x48, RZ, 0xfc, !PT ;  /* 0x00000048470f7812 */ /* 0x000fc400078efcff */
[----:B------:R-:W-:Y:S02]  /*39c0*/  FSEL R140, R140, -INF , !P1 ;  /* 0xff8000008c8c7808 */ /* 0x000fe40004800000 */
[----:B------:R-:W-:Y:S02]  /*39d0*/  FSEL R67, R78, -INF , !P5 ;  /* 0xff8000004e437808 */ /* 0x000fe40006800000 */
[----:B------:R-:W-:Y:S01]  /*39e0*/  FSEL R150, R150, -INF , !P4 ;  /* 0xff80000096967808 */ /* 0x000fe20006000000 */
[----:B------:R-:W-:Y:S01]  /*39f0*/  HMMA.16816.F32.BF16 R28, R24, R10, R28 ;  /* 0x0000000a181c723c */ /* 0x000fe2000004181c */
[----:B------:R-:W-:Y:S01]  /*3a00*/  FSEL R157, R157, -INF , !P3 ;  /* 0xff8000009d9d7808 */ /* 0x000fe20005800000 */
[----:B------:R-:W3:Y:S01]  /*3a10*/  MUFU.TANH R148, R98 ;  /* 0x0000006200947308 */ /* 0x000ee20000002400 */
[C---:B------:R-:W-:Y:S01]  /*3a20*/  ISETP.GE.AND P1, PT, R17.reuse, R64, PT ;  /* 0x000000401100720c */ /* 0x040fe20003f26270 */
[----:B------:R-:W-:Y:S01]  /*3a30*/  FMUL.FTZ R8, R90, c[0x0][0x2ec] ;  /* 0x0000bb005a087a20 */ /* 0x000fe20000410000 */
[----:B------:R-:W-:-:S02]  /*3a40*/  ISETP.GE.AND P5, PT, R17, R70, PT ;  /* 0x000000461100720c */ /* 0x000fc40003fa6270 */
[C---:B------:R-:W-:Y:S02]  /*3a50*/  ISETP.GE.AND P4, PT, R15.reuse, R64, PT ;  /* 0x000000400f00720c */ /* 0x040fe40003f86270 */
[----:B------:R-:W-:Y:S01]  /*3a60*/  ISETP.GE.AND P3, PT, R15, R70, PT ;  /* 0x000000460f00720c */ /* 0x000fe20003f66270 */
[----:B------:R-:W1:Y:S01]  /*3a70*/  MUFU.TANH R145, R40 ;  /* 0x0000002800917308 */ /* 0x000e620000002400 */
[C---:B------:R-:W-:Y:S02]  /*3a80*/  LOP3.LUT R17, R71.reuse, 0x49, RZ, 0xfc, !PT ;  /* 0x0000004947117812 */ /* 0x040fe400078efcff */
[----:B------:R-:W-:Y:S02]  /*3a90*/  LOP3.LUT R15, R71, 0x50, RZ, 0xfc, !PT ;  /* 0x00000050470f7812 */ /* 0x000fe400078efcff */
[----:B----4-:R-:W-:Y:S01]  /*3aa0*/  FSEL R154, R154, -INF , !P2 ;  /* 0xff8000009a9a7808 */ /* 0x010fe20005000000 */
[----:B------:R-:W-:Y:S01]  /*3ab0*/  FMUL.FTZ R34, R34, c[0x0][0x2ec] ;  /* 0x0000bb0022227a20 */ /* 0x000fe20000410000 */
[----:B------:R-:W-:Y:S01]  /*3ac0*/  FSEL R151, R151, -INF , !P1 ;  /* 0xff80000097977808 */ /* 0x000fe20004800000 */
[----:B------:R-:W4:Y:S01]  /*3ad0*/  MUFU.TANH R146, R99 ;  /* 0x0000006300927308 */ /* 0x000f220000002400 */
[----:B------:R-:W-:Y:S01]  /*3ae0*/  FSEL R168, R168, -INF , !P5 ;  /* 0xff800000a8a87808 */ /* 0x000fe20006800000 */
[----:B------:R-:W-:Y:S01]  /*3af0*/  FMUL.FTZ R32, R32, c[0x0][0x2ec] ;  /* 0x0000bb0020207a20 */ /* 0x000fe20000410000 */
[----:B------:R-:W-:Y:S01]  /*3b00*/  FSEL R153, R153, -INF , !P4 ;  /* 0xff80000099997808 */ /* 0x000fe20006000000 */
[----:B------:R-:W-:Y:S01]  /*3b10*/  FMUL.FTZ R10, R35, c[0x0][0x2ec] ;  /* 0x0000bb00230a7a20 */ /* 0x000fe20000410000 */
[----:B------:R-:W-:Y:S01]  /*3b20*/  ISETP.GE.AND P2, PT, R17, R64, PT ;  /* 0x000000401100720c */ /* 0x000fe20003f46270 */
[----:B------:R-:W-:Y:S01]  /*3b30*/  FMUL.FTZ R33, R33, c[0x0][0x2ec] ;  /* 0x0000bb0021217a20 */ /* 0x000fe20000410000 */
[----:B------:R-:W-:Y:S01]  /*3b40*/  ISETP.GE.AND P1, PT, R17, R70, PT ;  /* 0x000000461100720c */ /* 0x000fe20003f26270 */
[----:B------:R-:W-:Y:S01]  /*3b50*/  MUFU.TANH R143, R41 ;  /* 0x00000029008f7308 */ /* 0x000fe20000002400 */
[C---:B------:R-:W-:Y:S01]  /*3b60*/  ISETP.GE.AND P5, PT, R15.reuse, R64, PT ;  /* 0x000000400f00720c */ /* 0x040fe20003fa6270 */
[----:B------:R-:W-:Y:S01]  /*3b70*/  FMUL.FTZ R28, R28, c[0x0][0x2ec] ;  /* 0x0000bb001c1c7a20 */ /* 0x000fe20000410000 */
[----:B------:R-:W-:Y:S01]  /*3b80*/  ISETP.GE.AND P4, PT, R15, R70, PT ;  /* 0x000000460f00720c */ /* 0x000fe20003f86270 */
[----:B------:R-:W-:Y:S01]  /*3b90*/  FMUL.FTZ R29, R29, c[0x0][0x2ec] ;  /* 0x0000bb001d1d7a20 */ /* 0x000fe20000410000 */
[C---:B------:R-:W-:Y:S01]  /*3ba0*/  LOP3.LUT R15, R71.reuse, 0x51, RZ, 0xfc, !PT ;  /* 0x00000051470f7812 */ /* 0x040fe200078efcff */
[----:B------:R-:W-:Y:S01]  /*3bb0*/  FMUL.FTZ R30, R30, c[0x0][0x2ec] ;  /* 0x0000bb001e1e7a20 */ /* 0x000fe20000410000 */
[----:B------:R-:W-:Y:S01]  /*3bc0*/  LOP3.LUT R9, R71, 0x58, RZ, 0xfc, !PT ;  /* 0x0000005847097812 */ /* 0x000fe200078efcff */
[----:B------:R-:W1:Y:S01]  /*3bd0*/  MUFU.TANH R144, R42 ;  /* 0x0000002a00907308 */ /* 0x000e620000002400 */
[----:B-----5:R-:W-:Y:S01]  /*3be0*/  FSEL R166, R166, -INF , !P3 ;  /* 0xff800000a6a67808 */ /* 0x020fe20005800000 */
[----:B------:R-:W-:Y:S01]  /*3bf0*/  FMUL.FTZ R31, R31, c[0x0][0x2ec] ;  /* 0x0000bb001f1f7a20 */ /* 0x000fe20000410000 */
[----:B------:R-:W-:-:S02]  /*3c00*/  FSEL R155, R155, -INF , !P2 ;  /* 0xff8000009b9b7808 */ /* 0x000fc40005000000 */
[----:B------:R-:W-:Y:S02]  /*3c10*/  FSEL R158, R158, -INF , !P1 ;  /* 0xff8000009e9e7808 */ /* 0x000fe40004800000 */
[----:B------:R-:W-:Y:S01]  /*3c20*/  FSEL R165, R165, -INF , !P5 ;  /* 0xff800000a5a57808 */ /* 0x000fe20006800000 */
[----:B------:R-:W5:Y:S01]  /*3c30*/  MUFU.TANH R66, R34 ;  /* 0x0000002200427308 */ /* 0x000f620000002400 */
[C---:B------:R-:W-:Y:S02]  /*3c40*/  ISETP.GE.AND P3, PT, R15.reuse, R64, PT ;  /* 0x000000400f00720c */ /* 0x040fe40003f66270 */
[----:B------:R-:W-:Y:S02]  /*3c50*/  ISETP.GE.AND P2, PT, R15, R70, PT ;  /* 0x000000460f00720c */ /* 0x000fe40003f46270 */
[C---:B------:R-:W-:Y:S02]  /*3c60*/  ISETP.GE.AND P1, PT, R9.reuse, R64, PT ;  /* 0x000000400900720c */ /* 0x040fe40003f26270 */
[----:B------:R-:W-:Y:S01]  /*3c70*/  ISETP.GE.AND P5, PT, R9, R70, PT ;  /* 0x000000460900720c */ /* 0x000fe20003fa6270 */
[----:B------:R-:W1:Y:S01]  /*3c80*/  MUFU.TANH R142, R43 ;  /* 0x0000002b008e7308 */ /* 0x000e620000002400 */
[----:B------:R-:W-:-:S02]  /*3c90*/  LOP3.LUT R15, R71, 0x59, RZ, 0xfc, !PT ;  /* 0x00000059470f7812 */ /* 0x000fc400078efcff */
[----:B------:R-:W-:Y:S02]  /*3ca0*/  LOP3.LUT R9, R71, 0x60, RZ, 0xfc, !PT ;  /* 0x0000006047097812 */ /* 0x000fe400078efcff */
[----:B------:R-:W-:Y:S02]  /*3cb0*/  FSEL R164, R164, -INF , !P4 ;  /* 0xff800000a4a47808 */ /* 0x000fe40006000000 */
[----:B------:R-:W-:Y:S01]  /*3cc0*/  FSEL R163, R163, -INF , !P3 ;  /* 0xff800000a3a37808 */ /* 0x000fe20005800000 */
[----:B------:R-:W1:Y:S01]  /*3cd0*/  MUFU.TANH R139, R32 ;  /* 0x00000020008b7308 */ /* 0x000e620000002400 */
[----:B------:R-:W-:Y:S02]  /*3ce0*/  FSEL R162, R162, -INF , !P2 ;  /* 0xff800000a2a27808 */ /* 0x000fe40005000000 */
[----:B------:R-:W-:Y:S02]  /*3cf0*/  FSEL R161, R161, -INF , !P1 ;  /* 0xff800000a1a17808 */ /* 0x000fe40004800000 */
[----:B------:R-:W-:-:S02]  /*3d00*/  ISETP.GE.AND P4, PT, R15, R64, PT ;  /* 0x000000400f00720c */ /* 0x000fc40003f86270 */
[----:B------:R-:W-:Y:S01]  /*3d10*/  ISETP.GE.AND P3, PT, R15, R70, PT ;  /* 0x000000460f00720c */ /* 0x000fe20003f66270 */
[----:B------:R-:W3:Y:S01]  /*3d20*/  MUFU.TANH R135, R33 ;  /* 0x0000002100877308 */ /* 0x000ee20000002400 */
[C---:B------:R-:W-:Y:S02]  /*3d30*/  ISETP.GE.AND P2, PT, R9.reuse, R64, PT ;  /* 0x000000400900720c */ /* 0x040fe40003f46270 */
[----:B------:R-:W-:Y:S02]  /*3d40*/  ISETP.GE.AND P1, PT, R9, R70, PT ;  /* 0x000000460900720c */ /* 0x000fe40003f26270 */
[C---:B------:R-:W-:Y:S02]  /*3d50*/  LOP3.LUT R11, R71.reuse, 0x61, RZ, 0xfc, !PT ;  /* 0x00000061470b7812 */ /* 0x040fe400078efcff */
[----:B------:R-:W-:Y:S01]  /*3d60*/  LOP3.LUT R9, R71, 0x68, RZ, 0xfc, !PT ;  /* 0x0000006847097812 */ /* 0x000fe200078efcff */
[----:B------:R-:W3:Y:S01]  /*3d70*/  MUFU.TANH R10, R10 ;  /* 0x0000000a000a7308 */ /* 0x000ee20000002400 */
[----:B-1----:R-:W-:-:S02]  /*3d80*/  FSEL R160, R160, -INF , !P5 ;  /* 0xff800000a0a07808 */ /* 0x002fc40006800000 */
[----:B------:R-:W-:Y:S02]  /*3d90*/  FSEL R159, R159, -INF , !P4 ;  /* 0xff8000009f9f7808 */ /* 0x000fe40006000000 */
[----:B------:R-:W-:Y:S02]  /*3da0*/  FSEL R156, R156, -INF , !P3 ;  /* 0xff8000009c9c7808 */ /* 0x000fe40005800000 */
[----:B--2---:R-:W-:Y:S01]  /*3db0*/  FSEL R149, R149, -INF , !P2 ;  /* 0xff80000095957808 */ /* 0x004fe20005000000 */
[----:B------:R-:W1:Y:S01]  /*3dc0*/  MUFU.TANH R133, R28 ;  /* 0x0000001c00857308 */ /* 0x000e620000002400 */
[C---:B------:R-:W-:Y:S02]  /*3dd0*/  ISETP.GE.AND P5, PT, R11.reuse, R64, PT ;  /* 0x000000400b00720c */ /* 0x040fe40003fa6270 */
[----:B------:R-:W-:Y:S02]  /*3de0*/  ISETP.GE.AND P4, PT, R11, R70, PT ;  /* 0x000000460b00720c */ /* 0x000fe40003f86270 */
[----:B------:R-:W-:-:S02]  /*3df0*/  ISETP.GE.AND P3, PT, R9, R64, PT ;  /* 0x000000400900720c */ /* 0x000fc40003f66270 */
[----:B------:R-:W-:Y:S01]  /*3e00*/  ISETP.GE.AND P2, PT, R9, R70, PT ;  /* 0x000000460900720c */ /* 0x000fe20003f46270 */
[----:B------:R-:W-:Y:S01]  /*3e10*/  MUFU.TANH R8, R8 ;  /* 0x0000000800087308 */ /* 0x000fe20000002400 */
[C---:B------:R-:W-:Y:S02]  /*3e20*/  LOP3.LUT R11, R71.reuse, 0x69, RZ, 0xfc, !PT ;  /* 0x00000069470b7812 */ /* 0x040fe400078efcff */
[----:B------:R-:W-:Y:S02]  /*3e30*/  LOP3.LUT R9, R71, 0x70, RZ, 0xfc, !PT ;  /* 0x0000007047097812 */ /* 0x000fe400078efcff */
[----:B---3--:R-:W-:Y:S02]  /*3e40*/  FSEL R148, R148, -INF , !P1 ;  /* 0xff80000094947808 */ /* 0x008fe40004800000 */
[----:B------:R-:W-:Y:S01]  /*3e50*/  FSEL R147, R147, -INF , !P5 ;  /* 0xff80000093937808 */ /* 0x000fe20006800000 */
[----:B------:R-:W-:Y:S01]  /*3e60*/  MUFU.TANH R63, R29 ;  /* 0x0000001d003f7308 */ /* 0x000fe20000002400 */
[----:B------:R-:W-:-:S02]  /*3e70*/  FSEL R145, R145, -INF , !P3 ;  /* 0xff80000091917808 */ /* 0x000fc40005800000 */
[C---:B------:R-:W-:Y:S02]  /*3e80*/  ISETP.GE.AND P1, PT, R11.reuse, R64, PT ;  /* 0x000000400b00720c */ /* 0x040fe40003f26270 */
[-C--:B------:R-:W-:Y:S02]  /*3e90*/  ISETP.GE.AND P5, PT, R11, R70.reuse, PT ;  /* 0x000000460b00720c */ /* 0x080fe40003fa6270 */
[----:B------:R-:W-:Y:S01]  /*3ea0*/  ISETP.GE.AND P3, PT, R9, R70, PT ;  /* 0x000000460900720c */ /* 0x000fe20003f66270 */
[----:B------:R-:W2:Y:S01]  /*3eb0*/  MUFU.TANH R62, R30 ;  /* 0x0000001e003e7308 */ /* 0x000ea20000002400 */
[C---:B------:R-:W-:Y:S02]  /*3ec0*/  LOP3.LUT R15, R71.reuse, 0x71, RZ, 0xfc, !PT ;  /* 0x00000071470f7812 */ /* 0x040fe400078efcff */
[----:B------:R-:W-:Y:S02]  /*3ed0*/  LOP3.LUT R11, R71, 0x78, RZ, 0xfc, !PT ;  /* 0x00000078470b7812 */ /* 0x000fe400078efcff */
[----:B----4-:R-:W-:Y:S01]  /*3ee0*/  FSEL R146, R146, -INF , !P4 ;  /* 0xff80000092927808 */ /* 0x010fe20006000000 */
[----:B------:R-:W-:Y:S01]  /*3ef0*/  BAR.SYNC.DEFER_BLOCKING 0x0 ;  /* 0x0000000000007b1d */ /* 0x000fe20000010000 */
[----:B------:R-:W-:-:S02]  /*3f00*/  ISETP.GE.AND P4, PT, R9, R64, PT ;  /* 0x000000400900720c */ /* 0x000fc40003f86270 */
[----:B------:R-:W-:Y:S02]  /*3f10*/  LOP3.LUT R9, R71, 0x79, RZ, 0xfc, !PT ;  /* 0x0000007947097812 */ /* 0x000fe400078efcff */
[----:B------:R-:W-:Y:S01]  /*3f20*/  FSEL R144, R144, -INF , !P2 ;  /* 0xff80000090907808 */ /* 0x000fe20005000000 */
[----:B------:R-:W3:Y:S01]  /*3f30*/  MUFU.TANH R60, R31 ;  /* 0x0000001f003c7308 */ /* 0x000ee20000002400 */
[----:B------:R-:W-:Y:S02]  /*3f40*/  FSEL R143, R143, -INF , !P1 ;  /* 0xff8000008f8f7808 */ /* 0x000fe40004800000 */
[----:B-----5:R-:W-:Y:S02]  /*3f50*/  FSEL R66, R66, -INF , !P3 ;  /* 0xff80000042427808 */ /* 0x020fe40005800000 */
[-C--:B------:R-:W-:Y:S02]  /*3f60*/  ISETP.GE.AND P2, PT, R15, R64.reuse, PT ;  /* 0x000000400f00720c */ /* 0x080fe40003f46270 */
[----:B------:R-:W-:-:S02]  /*3f70*/  ISETP.GE.AND P1, PT, R11, R64, PT ;  /* 0x000000400b00720c */ /* 0x000fc40003f26270 */
[----:B------:R-:W-:Y:S02]  /*3f80*/  ISETP.GE.AND P3, PT, R15, R70, PT ;  /* 0x000000460f00720c */ /* 0x000fe40003f66270 */
[----:B------:R-:W-:Y:S02]  /*3f90*/  FSEL R142, R142, -INF , !P5 ;  /* 0xff8000008e8e7808 */ /* 0x000fe40006800000 */
[----:B------:R-:W-:Y:S02]  /*3fa0*/  FSEL R139, R139, -INF , !P4 ;  /* 0xff8000008b8b7808 */ /* 0x000fe40006000000 */
[-C--:B------:R-:W-:Y:S02]  /*3fb0*/  ISETP.GE.AND P5, PT, R71, R64.reuse, PT ;  /* 0x000000404700720c */ /* 0x080fe40003fa6270 */
[----:B------:R-:W-:Y:S02]  /*3fc0*/  ISETP.GE.AND P4, PT, R9, R64, PT ;  /* 0x000000400900720c */ /* 0x000fe40003f86270 */
[----:B------:R-:W-:-:S02]  /*3fd0*/  FSEL R135, R135, -INF , !P2 ;  /* 0xff80000087877808 */ /* 0x000fc40005000000 */
[----:B------:R-:W-:Y:S02]  /*3fe0*/  FSEL R64, R10, -INF , !P3 ;  /* 0xff8000000a407808 */ /* 0x000fe40005800000 */
[----:B-1----:R-:W-:Y:S02]  /*3ff0*/  FSEL R133, R133, -INF , !P1 ;  /* 0xff80000085857808 */ /* 0x002fe40004800000 */
[-C--:B------:R-:W-:Y:S02]  /*4000*/  ISETP.GE.AND P2, PT, R11, R70.reuse, PT ;  /* 0x000000460b00720c */ /* 0x080fe40003f46270 */
[-C--:B------:R-:W-:Y:S02]  /*4010*/  ISETP.GE.AND P3, PT, R71, R70.reuse, PT ;  /* 0x000000464700720c */ /* 0x080fe40003f66270 */
[----:B------:R-:W-:Y:S02]  /*4020*/  ISETP.GE.AND P1, PT, R9, R70, PT ;  /* 0x000000460900720c */ /* 0x000fe40003f26270 */
[----:B------:R-:W-:-:S02]  /*4030*/  FSEL R4, R2, -INF , !P5 ;  /* 0xff80000002047808 */ /* 0x000fc40006800000 */
[----:B--2---:R-:W-:Y:S02]  /*4040*/  FSEL R62, R62, -INF , !P2 ;  /* 0xff8000003e3e7808 */ /* 0x004fe40005000000 */
[----:B------:R-:W-:Y:S02]  /*4050*/  FSEL R63, R63, -INF , !P4 ;  /* 0xff8000003f3f7808 */ /* 0x000fe40006000000 */
[----:B------:R-:W-:Y:S02]  /*4060*/  FSEL R2, R8, -INF , !P3 ;  /* 0xff80000008027808 */ /* 0x000fe40005800000 */
[----:B---3--:R-:W-:Y:S01]  /*4070*/  FSEL R60, R60, -INF , !P1 ;  /* 0xff8000003c3c7808 */ /* 0x008fe20004800000 */
[----:B------:R-:W-:Y:S05]  /*4080*/  @!P0 BRA `(.L_x_2309) ;  /* 0x0000061000008947 */ /* 0x000fea0003800000 */
[----:B------:R-:W-:Y:S05]  /*4090*/  @P6 BRA `(.L_x_2310) ;  /* 0x0000038000006947 */ /* 0x000fea0003800000 */
[----:B------:R-:W1:Y:S01]  /*40a0*/  I2F.RP R15, R3 ;  /* 0x00000003000f7306 */ /* 0x000e620000209400 */
[----:B------:R-:W-:Y:S02]  /*40b0*/  IADD3 R14, R6, -0x80, RZ ;  /* 0xffffff80060e7810 */ /* 0x000fe40007ffe0ff */
[----:B------:R-:W-:-:S02]  /*40c0*/  IABS R9, R6 ;  /* 0x0000000600097213 */ /* 0x000fc40000000000 */
        /* <DEDUP_REMOVED lines=26> */
[----:B------:R-:W-:-:S02]  /*4270*/  ISETP.NE.AND P2, PT, RZ, c[0x0][0x2d0], PT ;  /* 0x0000b400ff007a0c */ /* 0x000fc40003f45270 */
[----:B------:R-:W-:-:S05]  /*4280*/  LOP3.LUT R8, RZ, c[0x0][0x2d0], RZ, 0x33, !PT ;  /* 0x0000b400ff087a12 */ /* 0x000fca00078e33ff */
[----:B------:R-:W-:Y:S02]  /*4290*/  @P4 IADD3 R11, R11, 0x1, RZ ;  /* 0x000000010b0b4810 */ /* 0x000fe40007ffe0ff */
[----:B------:R-:W-:-:S03]  /*42a0*/  @P5 IADD3 R15, R15, 0x1, RZ ;  /* 0x000000010f0f5810 */ /* 0x000fc60007ffe0ff */
[----:B------:R-:W-:Y:S01]  /*42b0*/  @!P1 IMAD.MOV R11, RZ, RZ, -R11 ;  /* 0x000000ffff0b9224 */ /* 0x000fe200078e0a0b */
[----:B------:R-:W-:-:S04]  /*42c0*/  @!P3 IADD3 R15, -R15, RZ, RZ ;  /* 0x000000ff0f0fb210 */ /* 0x000fc80007ffe1ff */
[C---:B------:R-:W-:Y:S02]  /*42d0*/  SEL R3, R8.reuse, R15, !P2 ;  /* 0x0000000f08037207 */ /* 0x040fe40005000000 */
[----:B------:R-:W-:-:S03]  /*42e0*/  SEL R8, R8, R11, !P2 ;  /* 0x0000000b08087207 */ /* 0x000fc60005000000 */
        /* <DEDUP_REMOVED lines=19> */
.L_x_2310:
[----:B------:R-:W-:-:S04]  /*4420*/  ULEA UR6, -UR6, URZ, 0x7 ;  /* 0x0000003f06067291 */ /* 0x000fc8000f8e393f */
[----:B------:R-:W-:Y:S02]  /*4430*/  USHF.R.S32.HI UR4, URZ, 0x1f, UR6 ;  /* 0x0000001f3f047899 */ /* 0x000fe40008011406 */
[----:B------:R-:W-:-:S04]  /*4440*/  MOV R10, UR6 ;  /* 0x00000006000a7c02 */ /* 0x000fc80008000f00 */
[----:B------:R-:W-:Y:S02]  /*4450*/  MOV R6, UR4 ;  /* 0x0000000400067c02 */ /* 0x000fe40008000f00 */
.L_x_2311:
        /* <DEDUP_REMOVED lines=36> */
.L_x_2309:
        /* <DEDUP_REMOVED lines=83> */
[C---:B------:R-:W-:Y:S01]  /*4bd0*/  FSETP.NEU.FTZ.AND P1, PT, R132.reuse, -INF , PT ;  /* 0xff8000008400780b */ /* 0x040fe20003f3d000 */
[----:B------:R-:W-:Y:S01]  /*4be0*/  FMUL.FTZ R134, R132, c[0x0][0x23c] ;  /* 0x00008f0084867a20 */ /* 0x000fe20000410000 */
[----:B--2---:R-:W-:Y:S01]  /*4bf0*/  FMNMX.FTZ R3, R6, R3, !PT ;  /* 0x0000000306037209 */ /* 0x004fe20007810000 */
[----:B------:R-:W-:Y:S03]  /*4c00*/  LDSM.16.MT88.4 R16, [R217+0xc800] ;  /* 0x00c80000d910783b */ /* 0x000fe60000004200 */
[----:B------:R-:W-:Y:S01]  /*4c10*/  FSEL R134, R134, RZ, P1 ;  /* 0x000000ff86867208 */ /* 0x000fe20000800000 */
[----:B------:R-:W-:Y:S01]  /*4c20*/  LDSM.16.MT88.4 R32, [R218+0x10800] ;  /* 0x01080000da20783b */ /* 0x000fe20000004200 */
[----:B------:R-:W-:-:S03]  /*4c30*/  FSETP.NEU.FTZ.AND P1, PT, R3, -INF , PT ;  /* 0xff8000000300780b */ /* 0x000fc60003f3d000 */
[--C-:B------:R-:W-:Y:S01]  /*4c40*/  FFMA.FTZ R54, R61, c[0x0][0x23c], -R134.reuse ;  /* 0x00008f003d367a23 */ /* 0x100fe20000010886 */
[----:B------:R-:W-:Y:S01]  /*4c50*/  LDSM.16.MT88.4 R28, [R217+0x10800] ;  /* 0x01080000d91c783b */ /* 0x000fe20000004200 */
[----:B------:R-:W-:Y:S02]  /*4c60*/  FMUL.FTZ R61, R3, c[0x0][0x23c] ;  /* 0x00008f00033d7a20 */ /* 0x000fe40000410000 */
[--C-:B------:R-:W-:Y:S02]  /*4c70*/  FFMA.FTZ R57, R4, c[0x0][0x23c], -R134.reuse ;  /* 0x00008f0004397a23 */ /* 0x100fe40000010886 */
[--C-:B------:R-:W-:Y:S01]  /*4c80*/  FFMA.FTZ R55, R69, c[0x0][0x23c], -R134.reuse ;  /* 0x00008f0045377a23 */ /* 0x100fe20000010886 */
[----:B------:R-:W-:Y:S01]  /*4c90*/  FSEL R61, R61, RZ, P1 ;  /* 0x000000ff3d3d7208 */ /* 0x000fe20000800000 */
[--C-:B------:R-:W-:Y:S01]  /*4ca0*/  FFMA.FTZ R50, R91, c[0x0][0x23c], -R134.reuse ;  /* 0x00008f005b327a23 */ /* 0x100fe20000010886 */
[----:B------:R-:W1:Y:S01]  /*4cb0*/  LDSM.16.MT88.4 R4, [R216+0x10000] ;  /* 0x01000000d804783b */ /* 0x000e620000004200 */
[----:B------:R-:W-:Y:S01]  /*4cc0*/  MUFU.EX2 R57, R57 ;  /* 0x0000003900397308 */ /* 0x000fe20000000800 */
[----:B------:R-:W-:-:S02]  /*4cd0*/  FFMA.FTZ R49, R13, c[0x0][0x23c], -R134 ;  /* 0x00008f000d317a23 */ /* 0x000fc40000010886 */
[--C-:B------:R-:W-:Y:S02]  /*4ce0*/  FFMA.FTZ R59, R2, c[0x0][0x23c], -R61.reuse ;  /* 0x00008f00023b7a23 */ /* 0x100fe4000001083d */
[--C-:B------:R-:W-:Y:S02]  /*4cf0*/  FFMA.FTZ R58, R68, c[0x0][0x23c], -R61.reuse ;  /* 0x00008f00443a7a23 */ /* 0x100fe4000001083d */
[--C-:B------:R-:W-:Y:S01]  /*4d00*/  FFMA.FTZ R56, R48, c[0x0][0x23c], -R61.reuse ;  /* 0x00008f0030387a23 */ /* 0x100fe2000001083d */
[----:B------:R-:W2:Y:S01]  /*4d10*/  MUFU.EX2 R54, R54 ;  /* 0x0000003600367308 */ /* 0x000ea20000000800 */
[--C-:B------:R-:W-:Y:S02]  /*4d20*/  FFMA.FTZ R51, R114, c[0x0][0x23c], -R61.reuse ;  /* 0x00008f0072337a23 */ /* 0x100fe4000001083d */
[----:B------:R-:W-:Y:S02]  /*4d30*/  FFMA.FTZ R47, R12, c[0x0][0x23c], -R61 ;  /* 0x00008f000c2f7a23 */ /* 0x000fe4000001083d */
[----:B------:R-:W5:Y:S01]  /*4d40*/  LDSM.16.MT88.4 R12, [R216+0xc800] ;  /* 0x00c80000d80c783b */ /* 0x000f620000004200 */
[----:B------:R-:W-:-:S02]  /*4d50*/  FFMA.FTZ R52, R115, c[0x0][0x23c], -R134 ;  /* 0x00008f0073347a23 */ /* 0x000fc40000010886 */
[----:B------:R-:W-:Y:S01]  /*4d60*/  MUFU.EX2 R55, R55 ;  /* 0x0000003700377308 */ /* 0x000fe20000000800 */
[--C-:B------:R-:W-:Y:S02]  /*4d70*/  FFMA.FTZ R48, R73, c[0x0][0x23c], -R134.reuse ;  /* 0x00008f0049307a23 */ /* 0x100fe40000010886 */
[----:B------:R-:W-:Y:S02]  /*4d80*/  FFMA.FTZ R45, R81, c[0x0][0x23c], -R134 ;  /* 0x00008f00512d7a23 */ /* 0x000fe40000010886 */
[--C-:B------:R-:W-:Y:S02]  /*4d90*/  FFMA.FTZ R53, R82, c[0x0][0x23c], -R61.reuse ;  /* 0x00008f0052357a23 */ /* 0x100fe4000001083d */
[--C-:B------:R-:W-:Y:S01]  /*4da0*/  FFMA.FTZ R46, R74, c[0x0][0x23c], -R61.reuse ;  /* 0x00008f004a2e7a23 */ /* 0x100fe2000001083d */
[----:B------:R-:W1:Y:S01]  /*4db0*/  MUFU.EX2 R50, R50 ;  /* 0x0000003200327308 */ /* 0x000e620000000800 */
[----:B--2---:R-:W-:Y:S01]  /*4dc0*/  F2FP.BF16.PACK_AB R68, R54, R57 ;  /* 0x000000393644723e */ /* 0x004fe200000010ff */
        /* <DEDUP_REMOVED lines=8> */
[----:B------:R-:W2:Y:S01]  /*4e50*/  MUFU.EX2 R58, R58 ;  /* 0x0000003a003a7308 */ /* 0x000ea20000000800 */
[----:B-1----:R-:W-:Y:S01]  /*4e60*/  F2FP.BF16.PACK_AB R70, R50, R55 ;  /* 0x000000373246723e */ /* 0x002fe200000010ff */
        /* <DEDUP_REMOVED lines=18> */
[----:B-1----:R-:W-:Y:S01]  /*4f90*/  F2FP.BF16.PACK_AB R71, R51, R56 ;  /* 0x000000383347723e */ /* 0x002fe200000010ff */
[----:B------:R-:W1:Y:S01]  /*4fa0*/  MUFU.EX2 R49, R49 ;  /* 0x0000003100317308 */ /* 0x000e620000000800 */
        /* <DEDUP_REMOVED lines=8> */
[--C-:B------:R-:W-:Y:S01]  /*5030*/  FFMA.FTZ R163, R163, c[0x0][0x23c], -R134.reuse ;  /* 0x00008f00a3a37a23 */ /* 0x100fe20000010886 */
[----:B------:R-:W-:Y:S01]  /*5040*/  HMMA.16816.F32.BF16 R100, R68, R102, RZ ;  /* 0x000000664464723c */ /* 0x000fe200000418ff */
[----:B------:R-:W-:Y:S01]  /*5050*/  FFMA.FTZ R161, R161, c[0x0][0x23c], -R134 ;  /* 0x00008f00a1a17a23 */ /* 0x000fe20000010886 */
        /* <DEDUP_REMOVED lines=12> */
[----:B------:R-:W2:Y:S01]  /*5120*/  MUFU.EX2 R46, R46 ;  /* 0x0000002e002e7308 */ /* 0x000ea20000000800 */
[----:B------:R-:W-:-:S02]  /*5130*/  FFMA.FTZ R143, R148, c[0x0][0x23c], -R61 ;  /* 0x00008f00948f7a23 */ /* 0x000fc4000001083d */
[--C-:B------:R-:W-:Y:S02]  /*5140*/  FFMA.FTZ R146, R146, c[0x0][0x23c], -R61.reuse ;  /* 0x00008f0092927a23 */ /* 0x100fe4000001083d */
[--C-:B------:R-:W-:Y:S01]  /*5150*/  FFMA.FTZ R144, R144, c[0x0][0x23c], -R61.reuse ;  /* 0x00008f0090907a23 */ /* 0x100fe2000001083d */
[C---:B------:R-:W-:Y:S01]  /*5160*/  HMMA.16816.F32.BF16 R128, R68.reuse, R124, RZ ;  /* 0x0000007c4480723c */ /* 0x040fe200000418ff */
[----:B------:R-:W-:Y:S01]  /*5170*/  FFMA.FTZ R142, R142, c[0x0][0x23c], -R61 ;  /* 0x00008f008e8e7a23 */ /* 0x000fe2000001083d */
[----:B------:R-:W-:Y:S01]  /*5180*/  MUFU.EX2 R47, R47 ;  /* 0x0000002f002f7308 */ /* 0x000fe20000000800 */
[----:B------:R-:W-:Y:S02]  /*5190*/  FADD.FTZ R54, R57, R54 ;  /* 0x0000003639367221 */ /* 0x000fe40000010000 */
[----:B------:R-:W-:Y:S02]  /*51a0*/  FADD.FTZ R59, R59, R58 ;  /* 0x0000003a3b3b7221 */ /* 0x000fe40000010000 */
[----:B------:R-:W-:Y:S01]  /*51b0*/  FADD.FTZ R55, R55, R54 ;  /* 0x0000003637377221 */ /* 0x000fe20000010000 */
[----:B------:R-:W-:Y:S01]  /*51c0*/  HMMA.16816.F32.BF16 R120, R68, R116, RZ ;  /* 0x000000744478723c */ /* 0x000fe200000418ff */
[----:B------:R-:W-:Y:S01]  /*51d0*/  FADD.FTZ R56, R56, R59 ;  /* 0x0000003b38387221 */ /* 0x000fe20000010000 */
[----:B------:R-:W1:Y:S01]  /*51e0*/  MUFU.EX2 R42, R42 ;  /* 0x0000002a002a7308 */ /* 0x000e620000000800 */
[----:B------:R-:W-:-:S02]  /*51f0*/  FFMA.FTZ R243, R63, c[0x0][0x23c], -R134 ;  /* 0x00008f003ff37a23 */ /* 0x000fc40000010886 */
[----:B------:R-:W-:Y:S02]  /*5200*/  FADD.FTZ R55, R50, R55 ;  /* 0x0000003732377221 */ /* 0x000fe40000010000 */
[----:B------:R-:W-:Y:S01]  /*5210*/  FADD.FTZ R56, R51, R56 ;  /* 0x0000003833387221 */ /* 0x000fe20000010000 */
[C---:B------:R-:W-:Y:S02]  /*5220*/  HMMA.16816.F32.BF16 R112, R68.reuse, R108, RZ ;  /* 0x0000006c4470723c */ /* 0x040fe400000418ff */
[----:B------:R-:W-:Y:S06]  /*5230*/  MUFU.EX2 R44, R44 ;  /* 0x0000002c002c7308 */ /* 0x000fec0000000800 */
[C---:B---3--:R-:W-:Y:S02]  /*5240*/  HMMA.16816.F32.BF16 R88, R68.reuse, R84, RZ ;  /* 0x000000544458723c */ /* 0x048fe400000418ff */
[----:B------:R-:W3:Y:S06]  /*5250*/  MUFU.EX2 R41, R41 ;  /* 0x0000002900297308 */ /* 0x000eec0000000800 */
        /* <DEDUP_REMOVED lines=11> */
[----:B------:R-:W3:Y:S06]  /*5310*/  MUFU.EX2 R0, R0 ;  /* 0x0000000000007308 */ /* 0x000eec0000000800 */
[C---:B------:R-:W-:Y:S02]  /*5320*/  HMMA.16816.F32.BF16 R72, R68.reuse, R4, RZ ;  /* 0x000000044448723c */ /* 0x040fe400000418ff */
[----:B------:R-:W-:Y:S05]  /*5330*/  MUFU.EX2 R2, R2 ;  /* 0x0000000200027308 */ /* 0x000fea0000000800 */
[----:B-1----:R-:W-:Y:S01]  /*5340*/  F2FP.BF16.PACK_AB R4, R49, R52 ;  /* 0x000000343104723e */ /* 0x002fe200000010ff */
[----:B------:R-:W-:Y:S01]  /*5350*/  HMMA.16816.F32.BF16 R68, R68, R6, RZ ;  /* 0x000000064444723c */ /* 0x000fe200000418ff */
[----:B--2---:R-:W-:Y:S01]  /*5360*/  F2FP.BF16.PACK_AB R5, R46, R53 ;  /* 0x000000352e05723e */ /* 0x004fe200000010ff */
        /* <DEDUP_REMOVED lines=10> */
[----:B-----5:R-:W-:Y:S01]  /*5410*/  HMMA.16816.F32.BF16 R104, R4, R12, R104 ;  /* 0x0000000c0468723c */ /* 0x020fe20000041868 */
[----:B------:R-:W-:Y:S01]  /*5420*/  FADD.FTZ R45, R45, R48 ;  /* 0x000000302d2d7221 */ /* 0x000fe20000010000 */
[----:B------:R-:W-:Y:S01]  /*5430*/  MUFU.EX2 R67, R67 ;  /* 0x0000004300437308 */ /* 0x000fe20000000800 */
[----:B------:R-:W-:-:S05]  /*5440*/  FADD.FTZ R42, R42, R47 ;  /* 0x0000002f2a2a7221 */ /* 0x000fca0000010000 */
[C---:B------:R-:W-:Y:S01]  /*5450*/  HMMA.16816.F32.BF16 R100, R4.reuse, R14, R100 ;  /* 0x0000000e0464723c */ /* 0x040fe20000041864 */
[----:B------:R-:W2:Y:S01]  /*5460*/  LDSM.16.MT88.4 R12, [R216+0x10800] ;  /* 0x01080000d80c783b */ /* 0x000ea20000004200 */
[----:B------:R-:W-:Y:S06]  /*5470*/  MUFU.EX2 R137, R137 ;  /* 0x0000008900897308 */ /* 0x000fec0000000800 */
[C---:B------:R-:W-:Y:S02]  /*5480*/  HMMA.16816.F32.BF16 R96, R4.reuse, R8, R96 ;  /* 0x000000080460723c */ /* 0x040fe40000041860 */
[----:B------:R-:W5:Y:S06]  /*5490*/  MUFU.EX2 R138, R138 ;  /* 0x0000008a008a7308 */ /* 0x000f6c0000000800 */
        /* <DEDUP_REMOVED lines=33> */
[----:B---3--:R-:W-:Y:S01]  /*56b0*/  F2FP.BF16.PACK_AB R4, R41, R44 ;  /* 0x0000002c2904723e */ /* 0x008fe200000010ff */
        /* <DEDUP_REMOVED lines=16> */
[----:B------:R-:W3:Y:S05]  /*57c0*/  LDSM.16.MT88.4 R8, [R216+0x11000] ;  /* 0x01100000d808783b */ /* 0x000eea0000004200 */
[----:B------:R-:W-:Y:S02]  /*57d0*/  MUFU.EX2 R160, R160 ;  /* 0x000000a000a07308 */ /* 0x000fe40000000800 */
[C---:B------:R-:W-:Y:S06]  /*57e0*/  HMMA.16816.F32.BF16 R112, R4.reuse, R16, R112 ;  /* 0x000000100470723c */ /* 0x040fec0000041870 */
[----:B------:R-:W4:Y:S02]  /*57f0*/  MUFU.EX2 R165, R165 ;  /* 0x000000a500a57308 */ /* 0x000f240000000800 */
        /* <DEDUP_REMOVED lines=10> */
[C---:B---3--:R-:W-:Y:S06]  /*58a0*/  HMMA.16816.F32.BF16 R72, R4.reuse, R8, R72 ;  /* 0x000000080448723c */ /* 0x048fec0000041848 */
[----:B------:R-:W-:Y:S02]  /*58b0*/  MUFU.EX2 R143, R143 ;  /* 0x0000008f008f7308 */ /* 0x000fe40000000800 */
[C---:B------:R-:W-:Y:S01]  /*58c0*/  HMMA.16816.F32.BF16 R68, R4.reuse, R10, R68 ;  /* 0x0000000a0444723c */ /* 0x040fe20000041844 */
[----:B------:R-:W3:Y:S05]  /*58d0*/  LDSM.16.MT88.4 R8, [R219+0x11800] ;  /* 0x01180000db08783b */ /* 0x000eea0000004200 */
        /* <DEDUP_REMOVED lines=16> */
[C---:B-----5:R-:W-:Y:S01]  /*59e0*/  F2FP.BF16.PACK_AB R5, R138.reuse, R137 ;  /* 0x000000898a05723e */ /* 0x060fe200000010ff */
        /* <DEDUP_REMOVED lines=14> */
[----:B------:R-:W5:Y:S07]  /*5ad0*/  LDSM.16.MT88.4 R16, [R216+0x11800] ;  /* 0x01180000d810783b */ /* 0x000f6e0000004200 */
[C---:B---3--:R-:W-:Y:S08]  /*5ae0*/  HMMA.16816.F32.BF16 R96, R4.reuse, R8, R96 ;  /* 0x000000080460723c */ /* 0x048ff00000041860 */
[C---:B------:R-:W-:Y:S01]  /*5af0*/  HMMA.16816.F32.BF16 R92, R4.reuse, R10, R92 ;  /* 0x0000000a045c723c */ /* 0x040fe2000004185c */
[----:B------:R-:W3:Y:S07]  /*5b00*/  LDSM.16.MT88.4 R8, [R217+0xe000] ;  /* 0x00e00000d908783b */ /* 0x000eee0000004200 */
        /* <DEDUP_REMOVED lines=12> */
[C---:B-----5:R-:W-:Y:S08]  /*5bd0*/  HMMA.16816.F32.BF16 R72, R4.reuse, R16, R72 ;  /* 0x000000100448723c */ /* 0x060ff00000041848 */
[----:B------:R-:W-:Y:S01]  /*5be0*/  HMMA.16816.F32.BF16 R68, R4, R18, R68 ;  /* 0x000000120444723c */ /* 0x000fe20000041844 */
[----:B------:R-:W5:Y:S06]  /*5bf0*/  LDSM.16.MT88.4 R16, [R219+0x12000] ;  /* 0x01200000db10783b */ /* 0x000f6c0000004200 */
        /* <DEDUP_REMOVED lines=51> */
[C---:B---3--:R-:W-:Y:S08]  /*5f30*/  HMMA.16816.F32.BF16 R104, R4.reuse, R8, R104 ;  /* 0x000000080468723c */ /* 0x048ff00000041868 */
[C---:B------:R-:W-:Y:S01]  /*5f40*/  HMMA.16816.F32.BF16 R100, R4.reuse, R10, R100 ;  /* 0x0000000a0464723c */ /* 0x040fe20000041864 */
[----:B------:R-:W3:Y:S07]  /*5f50*/  LDSM.16.MT88.4 R8, [R216+0x12800] ;  /* 0x01280000d808783b */ /* 0x000eee0000004200 */
[C---:B--2---:R-:W-:Y:S08]  /*5f60*/  HMMA.16816.F32.BF16 R112, R4.reuse, R20, R112 ;  /* 0x000000140470723c */ /* 0x044ff00000041870 */
[C---:B------:R-:W-:Y:S01]  /*5f70*/  HMMA.16816.F32.BF16 R108, R4.reuse, R22, R108 ;  /* 0x00000016046c723c */ /* 0x040fe2000004186c */
[----:B------:R-:W-:Y:S07]  /*5f80*/  LDSM.16.MT88.4 R20, [R216+0xf000] ;  /* 0x00f00000d814783b */ /* 0x000fee0000004200 */
[C---:B-1----:R-:W-:Y:S08]  /*5f90*/  HMMA.16816.F32.BF16 R96, R4.reuse, R12, R96 ;  /* 0x0000000c0460723c */ /* 0x042ff00000041860 */
[C---:B------:R-:W-:Y:S01]  /*5fa0*/  HMMA.16816.F32.BF16 R92, R4.reuse, R14, R92 ;  /* 0x0000000e045c723c */ /* 0x040fe2000004185c */
[----:B------:R-:W1:Y:S07]  /*5fb0*/  LDSM.16.MT88.4 R12, [R217+0xf000] ;  /* 0x00f00000d90c783b */ /* 0x000e6e0000004200 */
[C---:B----4-:R-:W-:Y:S08]  /*5fc0*/  HMMA.16816.F32.BF16 R88, R4.reuse, R16, R88 ;  /* 0x000000100458723c */ /* 0x050ff00000041858 */
        /* <DEDUP_REMOVED lines=100> */
.L_x_2316:
        /* <DEDUP_REMOVED lines=64> */
.L_x_2313:
        /* <DEDUP_REMOVED lines=8> */
[----:B------:R-:W-:Y:S04]  /*6a90*/  IADD3 R38, P0, R40, UR9, RZ ;  /* 0x0000000928267c10 */ /* 0x000fe8000ff1e0ff */
[----:B------:R-:W-:Y:S01]  /*6aa0*/  IADD3.X R39, R41, UR5, RZ, P0, !PT ;  /* 0x0000000529277c10 */ /* 0x000fe200087fe4ff */
[----:B------:R1:W-:Y:S01]  /*6ab0*/  LDGSTS.E.BYPASS.LTC128B.128 [R233+0x10000], [R228.64+0x80] ;  /* 0x10000080e4e97fae */ /* 0x0003e2000b901d4a */
[----:B------:R-:W-:Y:S04]  /*6ac0*/  IADD3 R36, P0, R38, UR9, RZ ;  /* 0x0000000926247c10 */ /* 0x000fe8000ff1e0ff */
[----:B------:R-:W-:Y:S02]  /*6ad0*/  IADD3.X R37, R39, UR5, RZ, P0, !PT ;  /* 0x0000000527257c10 */ /* 0x000fe400087fe4ff */
[----:B------:R-:W-:Y:S01]  /*6ae0*/  IADD3 R34, P0, R36, UR9, RZ ;  /* 0x0000000924227c10 */ /* 0x000fe2000ff1e0ff */
        /* <DEDUP_REMOVED lines=10> */
[----:B------:R-:W-:Y:S01]  /*6b90*/  ISETP.GT.AND P0, PT, R242, R227, PT ;  /* 0x000000e3f200720c */ /* 0x000fe20003f04270 */
        /* <DEDUP_REMOVED lines=226> */
[----:B------:R1:W1:Y:S01]  /*79c0*/  MUFU.TANH R153, R2 ;  /* 0x0000000200997308 */ /* 0x0002620000002400 */
[----:B------:R-:W-:Y:S02]  /*79d0*/  FMUL.FTZ R35, R35, c[0x0][0x2ec] ;  /* 0x0000bb0023237a20 */ /* 0x000fe40000410000 */
[----:B---3--:R-:W-:Y:S02]  /*79e0*/  FMUL.FTZ R133, R15, c[0x0][0x2ec] ;  /* 0x0000bb000f857a20 */ /* 0x008fe40000410000 */
[----:B------:R-:W-:Y:S02]  /*79f0*/  FMUL.FTZ R37, R37, c[0x0][0x2ec] ;  /* 0x0000bb0025257a20 */ /* 0x000fe40000410000 */
[----:B------:R-:W-:Y:S03]  /*7a00*/  FMUL.FTZ R38, R38, c[0x0][0x2ec] ;  /* 0x0000bb0026267a20 */ /* 0x000fe60000410000 */
[----:B------:R-:W3:Y:S01]  /*7a10*/  MUFU.TANH R162, R33 ;  /* 0x0000002100a27308 */ /* 0x000ee20000002400 */
[----:B------:R-:W-:Y:S01]  /*7a20*/  FMUL.FTZ R39, R39, c[0x0][0x2ec] ;  /* 0x0000bb0027277a20 */ /* 0x000fe20000410000 */
[C---:B----4-:R-:W-:Y:S03]  /*7a30*/  HMMA.16816.F32.BF16 R44, R192.reuse, R136, R44 ;  /* 0x00000088c02c723c */ /* 0x050fe6000004182c */
[----:B--2---:R-:W-:Y:S02]  /*7a40*/  FMUL.FTZ R3, R26, c[0x0][0x2ec] ;  /* 0x0000bb001a037a20 */ /* 0x004fe40000410000 */
[----:B------:R-:W-:Y:S02]  /*7a50*/  FMUL.FTZ R250, R40, c[0x0][0x2ec] ;  /* 0x0000bb0028fa7a20 */ /* 0x000fe40000410000 */
[----:B------:R-:W-:Y:S01]  /*7a60*/  FMUL.FTZ R41, R41, c[0x0][0x2ec] ;  /* 0x0000bb0029297a20 */ /* 0x000fe20000410000 */
[----:B------:R2:W4:Y:S01]  /*7a70*/  MUFU.TANH R155, R3 ;  /* 0x00000003009b7308 */ /* 0x0005220000002400 */
[C---:B------:R-:W-:Y:S03]  /*7a80*/  HMMA.16816.F32.BF16 R48, R192.reuse, R138, R48 ;  /* 0x0000008ac030723c */ /* 0x040fe60000041830 */
[----:B-1----:R-:W-:Y:S02]  /*7a90*/  FMUL.FTZ R2, R27, c[0x0][0x2ec] ;  /* 0x0000bb001b027a20 */ /* 0x002fe40000410000 */
[----:B------:R-:W-:Y:S02]  /*7aa0*/  FMUL.FTZ R42, R42, c[0x0][0x2ec] ;  /* 0x0000bb002a2a7a20 */ /* 0x000fe40000410000 */
[----:B------:R-:W-:Y:S02]  /*7ab0*/  FMUL.FTZ R43, R43, c[0x0][0x2ec] ;  /* 0x0000bb002b2b7a20 */ /* 0x000fe40000410000 */
[----:B------:R-:W1:Y:S06]  /*7ac0*/  MUFU.TANH R163, R34 ;  /* 0x0000002200a37308 */ /* 0x000e6c0000002400 */
[----:B------:R-:W-:Y:S02]  /*7ad0*/  FMUL.FTZ R246, R44, c[0x0][0x2ec] ;  /* 0x0000bb002cf67a20 */ /* 0x000fe40000410000 */
[----:B------:R-:W-:Y:S02]  /*7ae0*/  FMUL.FTZ R45, R45, c[0x0][0x2ec] ;  /* 0x0000bb002d2d7a20 */ /* 0x000fe40000410000 */
[----:B------:R5:W1:Y:S01]  /*7af0*/  MUFU.TANH R165, R35 ;  /* 0x0000002300a57308 */ /* 0x000a620000002400 */
[----:B------:R-:W-:Y:S02]  /*7b00*/  FMUL.FTZ R46, R46, c[0x0][0x2ec] ;  /* 0x0000bb002e2e7a20 */ /* 0x000fe40000410000 */
[----:B------:R-:W-:Y:S02]  /*7b10*/  FMUL.FTZ R47, R47, c[0x0][0x2ec] ;  /* 0x0000bb002f2f7a20 */ /* 0x000fe40000410000 */
[----:B--2---:R-:W-:Y:S02]  /*7b20*/  FMUL.FTZ R3, R32, c[0x0][0x2ec] ;  /* 0x0000bb0020037a20 */ /* 0x004fe40000410000 */
[----:B------:R-:W-:Y:S02]  /*7b30*/  FMUL.FTZ R198, R48, c[0x0][0x2ec] ;  /* 0x0000bb0030c67a20 */ /* 0x000fe40000410000 */
[----:B------:R-:W-:Y:S01]  /*7b40*/  FMUL.FTZ R49, R49, c[0x0][0x2ec] ;  /* 0x0000bb0031317a20 */ /* 0x000fe20000410000 */
[----:B------:R2:W1:Y:S01]  /*7b50*/  MUFU.TANH R157, R2 ;  /* 0x00000002009d7308 */ /* 0x0004620000002400 */
[----:B------:R-:W-:Y:S02]  /*7b60*/  FMUL.FTZ R50, R50, c[0x0][0x2ec] ;  /* 0x0000bb0032327a20 */ /* 0x000fe40000410000 */
[----:B------:R-:W-:Y:S07]  /*7b70*/  FMUL.FTZ R51, R51, c[0x0][0x2ec] ;  /* 0x0000bb0033337a20 */ /* 0x000fee0000410000 */
[----:B------:R-:W1:Y:S01]  /*7b80*/  MUFU.TANH R252, R37 ;  /* 0x0000002500fc7308 */ /* 0x000e620000002400 */
[----:B-----5:R-:W5:Y:S09]  /*7b90*/  LDSM.16.M88.4 R32, [R208+0x7000] ;  /* 0x00700000d020783b */ /* 0x020f720000000200 */
[----:B------:R-:W1:Y:S01]  /*7ba0*/  MUFU.TANH R251, R38 ;  /* 0x0000002600fb7308 */ /* 0x000e620000002400 */
[----:B--2---:R-:W-:Y:S09]  /*7bb0*/  FMUL.FTZ R2, R36, c[0x0][0x2ec] ;  /* 0x0000bb0024027a20 */ /* 0x004ff20000410000 */
[----:B------:R2:W1:Y:S10]  /*7bc0*/  MUFU.TANH R249, R39 ;  /* 0x0000002700f97308 */ /* 0x0004740000002400 */
[----:B------:R1:W1:Y:S10]  /*7bd0*/  MUFU.TANH R148, R178 ;  /* 0x000000b200947308 */ /* 0x0002740000002400 */
[----:B------:R3:W3:Y:S01]  /*7be0*/  MUFU.TANH R8, R132 ;  /* 0x0000008400087308 */ /* 0x0006e20000002400 */
[----:B--2---:R-:W2:Y:S01]  /*7bf0*/  LDSM.16.M88.4 R36, [R208+0x7800] ;  /* 0x00780000d024783b */ /* 0x004ea20000000200 */
[----:B------:R-:W-:Y:S04]  /*7c00*/  DEPBAR.LE SB0, 0x0 ;  /* 0x000080000000791a */ /* 0x000fe80000000000 */
[C---:B-----5:R-:W-:Y:S04]  /*7c10*/  HMMA.16816.F32.BF16 R52, R192.reuse, R32, R52 ;  /* 0x00000020c034723c */ /* 0x060fe80000041834 */
[----:B------:R5:W2:Y:S01]  /*7c20*/  MUFU.TANH R156, R176 ;  /* 0x000000b0009c7308 */ /* 0x000aa20000002400 */
[----:B------:R-:W-:Y:S01]  /*7c30*/  BAR.SYNC.DEFER_BLOCKING 0x0 ;  /* 0x0000000000007b1d */ /* 0x000fe20000010000 */
[----:B-1----:R-:W-:Y:S02]  /*7c40*/  FMUL.FTZ R178, R17, c[0x0][0x2ec] ;  /* 0x0000bb0011b27a20 */ /* 0x002fe40000410000 */
[C---:B------:R-:W-:Y:S06]  /*7c50*/  HMMA.16816.F32.BF16 R56, R192.reuse, R34, R56 ;  /* 0x00000022c038723c */ /* 0x040fec0000041838 */
[----:B------:R1:W1:Y:S01]  /*7c60*/  MUFU.TANH R151, R134 ;  /* 0x0000008600977308 */ /* 0x0002620000002400 */
[----:B---3--:R-:W-:Y:S09]  /*7c70*/  FMUL.FTZ R132, R16, c[0x0][0x2ec] ;  /* 0x0000bb0010847a20 */ /* 0x008ff20000410000 */
[----:B------:R3:W3:Y:S01]  /*7c80*/  MUFU.TANH R149, R133 ;  /* 0x0000008500957308 */ /* 0x0006e20000002400 */
[----:B------:R-:W-:Y:S02]  /*7c90*/  FMUL.FTZ R188, R52, c[0x0][0x2ec] ;  /* 0x0000bb0034bc7a20 */ /* 0x000fe40000410000 */
[----:B-----5:R-:W-:Y:S02]  /*7ca0*/  FMUL.FTZ R176, R21, c[0x0][0x2ec] ;  /* 0x0000bb0015b07a20 */ /* 0x020fe40000410000 */
[----:B------:R-:W-:Y:S02]  /*7cb0*/  FMUL.FTZ R53, R53, c[0x0][0x2ec] ;  /* 0x0000bb0035357a20 */ /* 0x000fe40000410000 */
[----:B------:R-:W-:Y:S03]  /*7cc0*/  FMUL.FTZ R54, R54, c[0x0][0x2ec] ;  /* 0x0000bb0036367a20 */ /* 0x000fe60000410000 */
[----:B------:R5:W4:Y:S01]  /*7cd0*/  MUFU.TANH R146, R178 ;  /* 0x000000b200927308 */ /* 0x000b220000002400 */
[----:B------:R-:W-:Y:S02]  /*7ce0*/  FMUL.FTZ R186, R56, c[0x0][0x2ec] ;  /* 0x0000bb0038ba7a20 */ /* 0x000fe40000410000 */
[----:B------:R-:W-:Y:S01]  /*7cf0*/  FMUL.FTZ R55, R55, c[0x0][0x2ec] ;  /* 0x0000bb0037377a20 */ /* 0x000fe20000410000 */
[C---:B--2---:R-:W-:Y:S03]  /*7d00*/  HMMA.16816.F32.BF16 R60, R192.reuse, R36, R60 ;  /* 0x00000024c03c723c */ /* 0x044fe6000004183c */
[----:B-1----:R-:W-:Y:S02]  /*7d10*/  FMUL.FTZ R134, R22, c[0x0][0x2ec] ;  /* 0x0000bb0016867a20 */ /* 0x002fe40000410000 */
[----:B------:R-:W-:Y:S01]  /*7d20*/  FMUL.FTZ R57, R57, c[0x0][0x2ec] ;  /* 0x0000bb0039397a20 */ /* 0x000fe20000410000 */
[----:B------:R1:W2:Y:S01]  /*7d30*/  MUFU.TANH R150, R132 ;  /* 0x0000008400967308 */ /* 0x0002a20000002400 */
[----:B------:R-:W-:Y:S01]  /*7d40*/  FMUL.FTZ R58, R58, c[0x0][0x2ec] ;  /* 0x0000bb003a3a7a20 */ /* 0x000fe20000410000 */
[----:B------:R-:W-:Y:S04]  /*7d50*/  HMMA.16816.F32.BF16 R64, R192, R38, R64 ;  /* 0x00000026c040723c */ /* 0x000fe80000041840 */
[----:B---3--:R-:W-:Y:S02]  /*7d60*/  FMUL.FTZ R133, R23, c[0x0][0x2ec] ;  /* 0x0000bb0017857a20 */ /* 0x008fe40000410000 */
[----:B------:R-:W-:Y:S02]  /*7d70*/  FMUL.FTZ R59, R59, c[0x0][0x2ec] ;  /* 0x0000bb003b3b7a20 */ /* 0x000fe40000410000 */
[----:B------:R3:W2:Y:S01]  /*7d80*/  MUFU.TANH R160, R177 ;  /* 0x000000b100a07308 */ /* 0x0006a20000002400 */
[----:B-----5:R-:W-:Y:S07]  /*7d90*/  FMUL.FTZ R178, R25, c[0x0][0x2ec] ;  /* 0x0000bb0019b27a20 */ /* 0x020fee0000410000 */
[----:B------:R-:W-:Y:S02]  /*7da0*/  FMUL.FTZ R180, R60, c[0x0][0x2ec] ;  /* 0x0000bb003cb47a20 */ /* 0x000fe40000410000 */
[----:B------:R5:W2:Y:S01]  /*7db0*/  MUFU.TANH R173, R176 ;  /* 0x000000b000ad7308 */ /* 0x000aa20000002400 */
        /* <DEDUP_REMOVED lines=8> */
[----:B---3--:R-:W-:Y:S05]  /*7e40*/  FMUL.FTZ R177, R20, c[0x0][0x2ec] ;  /* 0x0000bb0014b17a20 */ /* 0x008fea0000410000 */
[----:B------:R3:W2:Y:S01]  /*7e50*/  MUFU.TANH R169, R133 ;  /* 0x0000008500a97308 */ /* 0x0006a20000002400 */
[----:B-----5:R-:W-:Y:S09]  /*7e60*/  FMUL.FTZ R176, R28, c[0x0][0x2ec] ;  /* 0x0000bb001cb07a20 */ /* 0x020ff20000410000 */
[----:B------:R5:W2:Y:S01]  /*7e70*/  MUFU.TANH R154, R178 ;  /* 0x000000b2009a7308 */ /* 0x000aa20000002400 */
[----:B-1----:R-:W-:Y:S09]  /*7e80*/  FMUL.FTZ R134, R29, c[0x0][0x2ec] ;  /* 0x0000bb001d867a20 */ /* 0x002ff20000410000 */
[----:B------:R1:W1:Y:S01]  /*7e90*/  MUFU.TANH R167, R132 ;  /* 0x0000008400a77308 */ /* 0x0002620000002400 */
[----:B---3--:R-:W-:Y:S09]  /*7ea0*/  FMUL.FTZ R133, R30, c[0x0][0x2ec] ;  /* 0x0000bb001e857a20 */ /* 0x008ff20000410000 */
[----:B------:R3:W2:Y:S01]  /*7eb0*/  MUFU.TANH R175, R177 ;  /* 0x000000b100af7308 */ /* 0x0006a20000002400 */
[----:B-----5:R-:W-:Y:S09]  /*7ec0*/  FMUL.FTZ R178, R64, c[0x0][0x2ec] ;  /* 0x0000bb0040b27a20 */ /* 0x020ff20000410000 */
[----:B------:R3:W2:Y:S01]  /*7ed0*/  MUFU.TANH R158, R176 ;  /* 0x000000b0009e7308 */ /* 0x0006a20000002400 */
[----:B-1----:R-:W-:Y:S09]  /*7ee0*/  FMUL.FTZ R132, R31, c[0x0][0x2ec] ;  /* 0x0000bb001f847a20 */ /* 0x002ff20000410000 */
[----:B------:R3:W1:Y:S10]  /*7ef0*/  MUFU.TANH R174, R134 ;  /* 0x0000008600ae7308 */ /* 0x0006740000002400 */
[----:B------:R3:W1:Y:S10]  /*7f00*/  MUFU.TANH R159, R133 ;  /* 0x00000085009f7308 */ /* 0x0006740000002400 */
        /* <DEDUP_REMOVED lines=32> */
[----:B--2-4-:R-:W-:Y:S02]  /*8110*/  ULDC UR6, c[0x0][0x198] ;  /* 0x0000660000067ab9 */ /* 0x014fe40000000800 */
[----:B------:R-:W-:Y:S04]  /*8120*/  ULEA UR6, -UR6, URZ, 0x7 ;  /* 0x0000003f06067291 */ /* 0x000fe8000f8e393f */
[----:B------:R-:W-:Y:S02]  /*8130*/  USHF.R.S32.HI UR4, URZ, 0x1f, UR6 ;  /* 0x0000001f3f047899 */ /* 0x000fe40008011406 */
[----:B------:R-:W-:Y:S04]  /*8140*/  MOV R6, UR6 ;  /* 0x0000000600067c02 */ /* 0x000fe80008000f00 */
[----:B---3--:R-:W-:Y:S01]  /*8150*/  MOV R2, UR4 ;  /* 0x0000000400027c02 */ /* 0x008fe20008000f00 */
[----:B------:R-:W-:-:S05]  /*8160*/  @P6 BRA `(.L_x_2315) ;  /* 0x000003b000006947 */ /* 0x000fca0003800000 */
[----:B------:R-:W-:Y:S04]  /*8170*/  IABS R2, c[0x0][0x2d0] ;  /* 0x0000b40000027a13 */ /* 0x000fe80000000000 */
[----:B------:R-:W2:Y:S10]  /*8180*/  I2F.RP R5, R2 ;  /* 0x0000000200057306 */ /* 0x000eb40000209400 */
[----:B--2---:R-:W2:Y:S02]  /*8190*/  MUFU.RCP R3, R5 ;  /* 0x0000000500037308 */ /* 0x004ea40000001000 */
[----:B--2---:R-:W-:Y:S01]  /*81a0*/  IADD3 R14, R3, 0xffffffe, RZ ;  /* 0x0ffffffe030e7810 */ /* 0x004fe20007ffe0ff */
[----:B------:R-:W-:Y:S07]  /*81b0*/  IMAD.SHL.U32 R3, R242, 0x80, RZ ;  /* 0x00000080f2037824 */ /* 0x000fee00078e00ff */
[----:B------:R-:W2:Y:S01]  /*81c0*/  F2I.FTZ.U32.TRUNC.NTZ R15, R14 ;  /* 0x0000000e000f7305 */ /* 0x000ea2000021f000 */
        /* <DEDUP_REMOVED lines=53> */
.L_x_2315:
        /* <DEDUP_REMOVED lines=36> */
.L_x_2314:
[----:B--234-:R-:W-:Y:S01]  /*8760*/  FMNMX.FTZ R3, R152, R135, !PT ;  /* 0x0000008798037209 */ /* 0x01cfe20007810000 */
        /* <DEDUP_REMOVED lines=169> */
[----:B------:R-:W1:Y:S01]  /*9200*/  MUFU.EX2 R148, R148 ;  /* 0x0000009400947308 */ /* 0x000e620000000800 */
        /* <DEDUP_REMOVED lines=10> */
[--C-:B------:R-:W-:Y:S01]  /*92b0*/  FFMA.FTZ R165, R252, c[0x0][0x23c], -R145.reuse ;  /* 0x00008f00fca57a23 */ /* 0x100fe20000010891 */
[----:B-1----:R-:W-:Y:S01]  /*92c0*/  F2FP.BF16.PACK_AB R71, R148, R147 ;  /* 0x000000939447723e */ /* 0x002fe200000010ff */
        /* <DEDUP_REMOVED lines=73> */
[----:B------:R-:W1:Y:S01]  /*9760*/  MUFU.EX2 R157, R157 ;  /* 0x0000009d009d7308 */ /* 0x000e620000000800 */
        /* <DEDUP_REMOVED lines=9> */
[----:B------:R-:W-:Y:S02]  /*9800*/  FMUL.FTZ R61, R2, R73 ;  /* 0x00000049023d7220 */ /* 0x000fe40000410000 */
[----:B------:R-:W1:Y:S01]  /*9810*/  MUFU.EX2 R160, R160 ;  /* 0x000000a000a07308 */ /* 0x000e620000000800 */
[C---:B------:R-:W-:Y:S02]  /*9820*/  FMUL.FTZ R62, R0.reuse, R74 ;  /* 0x0000004a003e7220 */ /* 0x040fe40000410000 */
        /* <DEDUP_REMOVED lines=25> */
[----:B------:R-:W-:Y:S03]  /*99c0*/  FADD.FTZ R138, R138, R139 ;  /* 0x0000008b8a8a7221 */ /* 0x000fe60000010000 */
[----:B------:R-:W-:Y:S01]  /*99d0*/  MUFU.EX2 R166, R166 ;  /* 0x000000a600a67308 */ /* 0x000fe20000000800 */
[----:B------:R-:W-:Y:S01]  /*99e0*/  FFMA.FTZ R143, R2, R243, R143 ;  /* 0x000000f3028f7223 */ /* 0x000fe2000001008f */
        /* <DEDUP_REMOVED lines=273> */
.L_x_2312:
        /* <DEDUP_REMOVED lines=162> */
[----:B------:R3:W-:Y:S01]  /*b520*/  STS.64 [R17+0x4000], R72 ;  /* 0x0040004811007388 */ /* 0x0007e20000000a00 */
[----:B----4-:R-:W-:-:S03]  /*b530*/  IADD3 R11, -R234, RZ, RZ ;  /* 0x000000ffea0b7210 */ /* 0x010fc60007ffe1ff */
[----:B------:R-:W-:Y:S04]  /*b540*/  STS.64 [R17+0x4800], R74 ;  /* 0x0048004a11007388 */ /* 0x000fe80000000a00 */
[----:B------:R-:W-:Y:S01]  /*b550*/  STS.64 [R14+0x4000], R68 ;  /* 0x004000440e007388 */ /* 0x000fe20000000a00 */
[----:B--2---:R-:W-:-:S03]  /*b560*/  IMAD R8, R11, c[0x0][0x1c0], R8 ;  /* 0x000070000b087a24 */ /* 0x004fc600078e0208 */
[----:B------:R-:W-:Y:S01]  /*b570*/  STS.64 [R14+0x4800], R70 ;  /* 0x004800460e007388 */ /* 0x000fe20000000a00 */
[----:B------:R-:W-:-:S03]  /*b580*/  IMAD R7, R7, c[0x0][0x1c0], R8 ;  /* 0x0000700007077a24 */ /* 0x000fc600078e0208 */
[----:B------:R-:W-:Y:S01]  /*b590*/  BAR.SYNC.DEFER_BLOCKING 0x0 ;  /* 0x0000000000007b1d */ /* 0x000fe20000010000 */
[----:B---3--:R-:W-:Y:S02]  /*b5a0*/  LOP3.LUT R73, R0, 0xffffffe0, RZ, 0xc0, !PT ;  /* 0xffffffe000497812 */ /* 0x008fe400078ec0ff */
[----:B-1----:R-:W-:Y:S02]  /*b5b0*/  SHF.L.U32 R0, R9, 0x6, RZ ;  /* 0x0000000609007819 */ /* 0x002fe400000006ff */
[----:B------:R-:W-:Y:S02]  /*b5c0*/  IADD3 R73, -R73, R2, RZ ;  /* 0x0000000249497210 */ /* 0x000fe40007ffe1ff */
[----:B------:R-:W-:Y:S01]  /*b5d0*/  MOV R2, 0xff800000 ;  /* 0xff80000000027802 */ /* 0x000fe20000000f00 */
[----:B------:R-:W-:Y:S01]  /*b5e0*/  IMAD R7, R7, c[0x0][0x214], R0 ;  /* 0x0000850007077a24 */ /* 0x000fe200078e0200 */
[----:B------:R-:W-:Y:S01]  /*b5f0*/  LOP3.LUT P0, RZ, R73, 0x3, RZ, 0xc0, !PT ;  /* 0x0000000349ff7812 */ /* 0x000fe2000780c0ff */
[----:B------:R-:W-:Y:S01]  /*b600*/  @P4 FFMA.FTZ R2, R132, c[0x0][0x238], R5 ;  /* 0x00008e0084024a23 */ /* 0x000fe20000010005 */
        /* <DEDUP_REMOVED lines=31> */
.L_x_2318:
[----:B--234-:R-:W-:Y:S05]  /*b800*/  BSYNC B0 ;  /* 0x0000000000007941 */ /* 0x01cfea0003800000 */
.L_x_2317:
        /* <DEDUP_REMOVED lines=25> */
.L_x_2319:
        /* <DEDUP_REMOVED lines=14> */
.L_x_8339:


//--------------------- .text._ZN5flash24flash_fwd_splitkv_kernelI23Flash_fwd_kernel_traitsILi128ELi64ELi128ELi4ELb0ELb0EN7cutlass10bfloat16_tE19Flash_kernel_traitsILi128ELi64ELi128ELi4ES3_EELb1ELb0ELb0ELb0ELb1ELb0ELb0ELb0EEEvNS_16Flash_fwd_paramsE --------------------------
	.section	.text._ZN5flash24flash_fwd_splitkv_kernelI23Flash_fwd_kernel_traitsILi128ELi64ELi128ELi4ELb0ELb0EN7cutlass10bfloat16_tE19Flash_kernel_traitsILi128ELi64ELi128ELi4ES3_EELb1ELb0ELb0ELb0ELb1ELb0ELb0ELb0EEEvNS_16Flash_fwd_paramsE,"ax",@progbits
	.sectioninfo	@"SHI_REGISTERS=254"
	.align	128
        .global         _ZN5flash24flash_fwd_splitkv_kernelI23Flash_fwd_kernel_traitsILi128ELi64ELi128ELi4ELb0ELb0EN7cutlass10bfloat16_tE19Flash_kernel_traitsILi128ELi64ELi128ELi4ES3_EELb1ELb0ELb0ELb0ELb1ELb0ELb0ELb0EEEvNS_16Flash_fwd_paramsE
        .type           _ZN5flash24flash_fwd_splitkv_kernelI23Flash_fwd_kernel_traitsILi128ELi64ELi128ELi4ELb0ELb0EN7cutlass10bfloat16_tE19Flash_kernel_traitsILi128ELi64ELi128ELi4ES3_EELb1ELb0ELb0ELb0ELb1ELb0ELb0ELb0EEEvNS_16Flash_fwd_paramsE,@function
        .size           _ZN5flash24flash_fwd_splitkv_kernelI23Flash_fwd_kernel_traitsILi128ELi64ELi128ELi4ELb0ELb0EN7cutlass10bfloat16_tE19Flash_kernel_traitsILi128ELi64ELi128ELi4ES3_EELb1ELb0ELb0ELb0ELb1ELb0ELb0ELb0EEEvNS_16Flash_fwd_paramsE,(.L_x_8340 - _ZN5flash24flash_fwd_splitkv_kernelI23Flash_fwd_kernel_traitsILi128ELi64ELi128ELi4ELb0ELb0EN7cutlass10bfloat16_tE19Flash_kernel_traitsILi128ELi64ELi128ELi4ES3_EELb1ELb0ELb0ELb0ELb1ELb0ELb0ELb0EEEvNS_16Flash_fwd_paramsE)
        .other          _ZN5flash24flash_fwd_splitkv_kernelI23Flash_fwd_kernel_traitsILi128ELi64ELi128ELi4ELb0ELb0EN7cutlass10bfloat16_tE19Flash_kernel_traitsILi128ELi64ELi128ELi4ES3_EELb1ELb0ELb0ELb0ELb1ELb0ELb0ELb0EEEvNS_16Flash_fwd_paramsE,@"STO_CUDA_ENTRY STV_DEFAULT"
_ZN5flash24flash_fwd_splitkv_kernelI23Flash_fwd_kernel_traitsILi128ELi64ELi128ELi4ELb0ELb0EN7cutlass10bfloat16_tE19Flash_kernel_traitsILi128ELi64ELi128ELi4ES3_EELb1ELb0ELb0ELb0ELb1ELb0ELb0ELb0EEEvNS_16Flash_fwd_paramsE:
.text._ZN5flash24flash_fwd_splitkv_kernelI23Flash_fwd_kernel_traitsILi128ELi64ELi128ELi4ELb0ELb0EN7cutlass10bfloat16_tE19Flash_kernel_traitsILi128ELi64ELi128ELi4ES3_EELb1ELb0ELb0ELb0ELb1ELb0ELb0ELb0EEEvNS_16Flash_fwd_paramsE:
        /* <DEDUP_REMOVED lines=33> */
.L_x_2320:
[----:B-1-34-:R-:W-:Y:S02]  /*0210*/  MOV R0, c[0x0][0x218] ;  /* 0x0000860000007a02 */ /* 0x01afe40000000f00 */
.L_x_2321:
[----:B------:R-:W-:-:S04]  /*0220*/  ISETP.NE.U32.AND P2, PT, RZ, c[0x0][0x258], PT ;  /* 0x00009600ff007a0c */ /* 0x000fc80003f45070 */
[----:B------:R-:W-:-:S13]  /*0230*/  ISETP.NE.AND.EX P2, PT, RZ, c[0x0][0x25c], PT, P2 ;  /* 0x00009700ff007a0c */ /* 0x000fda0003f45320 */
[----:B------:R-:W-:-:S06]  /*0240*/  @P2 IMAD.WIDE R6, R5, R8, c[0x0][0x258] ;  /* 0x0000960005062625 */ /* 0x000fcc00078e0208 */
[----:B------:R-:W2:Y:S01]  /*0250*/  @P2 LDG.E R7, [R6.64] ;  /* 0x0000000806072981 */ /* 0x000ea2000c1e1900 */
[----:B------:R-:W-:Y:S01]  /*0260*/  IMAD.SHL.U32 R130, R39, 0x40, RZ ;  /* 0x0000004027827824 */ /* 0x000fe200078e00ff */
[----:B------:R-:W-:-:S04]  /*0270*/  @!P2 ISETP.NE.U32.AND P1, PT, RZ, c[0x0][0x268], PT ;  /* 0x00009a00ff00aa0c */ /* 0x000fc80003f25070 */
[----:B------:R-:W-:Y:S02]  /*0280*/  ISETP.GT.AND P0, PT, R127, R130, PT ;  /* 0x000000827f00720c */ /* 0x000fe40003f04270 */
[----:B------:R-:W-:-:S04]  /*0290*/  @!P2 ISETP.NE.AND.EX P1, PT, RZ, c[0x0][0x26c], PT, P1 ;  /* 0x00009b00ff00aa0c */ /* 0x000fc80003f25310 */
[----:B-1----:R-:W-:Y:S01]  /*02a0*/  @!P2 SEL R3, RZ, c[0x0][0x21c], !P1 ;  /* 0x00008700ff03aa07 */ /* 0x002fe20004800000 */
[----:B--2--5:R-:W-:-:S03]  /*02b0*/  @P2 IMAD.IADD R126, R7, 0x1, -R4 ;  /* 0x00000001077e2824 */ /* 0x024fc600078e0a04 */
[----:B------:R-:W-:-:S03]  /*02c0*/  @!P2 IADD3 R126, R3, R0, -R4 ;  /* 0x00000000037ea210 */ /* 0x000fc60007ffe804 */
[----:B------:R-:W-:Y:S05]  /*02d0*/  @!P0 EXIT ;  /* 0x000000000000894d */ /* 0x000fea0003800000 */
[----:B------:R-:W-:Y:S01]  /*02e0*/  ULDC UR5, c[0x0][0x218] ;  /* 0x0000860000057ab9 */ /* 0x000fe20000000800 */
[----:B------:R-:W-:Y:S01]  /*02f0*/  IADD3 R3, -R127, 0xbf, R130 ;  /* 0x000000bf7f037810 */ /* 0x000fe20007ffe182 */
[----:B------:R-:W-:Y:S01]  /*0300*/  UIADD3 UR5, UR5, 0x7f, URZ ;  /* 0x0000007f05057890 */ /* 0x000fe2000fffe03f */
[----:B------:R-:W-:Y:S01]  /*0310*/  IADD3 R7, R126, 0x7f, RZ ;  /* 0x0000007f7e077810 */ /* 0x000fe20007ffe0ff */
[----:B------:R-:W1:Y:S01]  /*0320*/  S2R R6, SR_TID.X ;  /* 0x0000000000067919 */ /* 0x000e620000002100 */
[----:B------:R-:W-:Y:S01]  /*0330*/  IADD3 R3, R3, c[0x0][0x2e8], R126 ;  /* 0x0000ba0003037a10 */ /* 0x000fe20007ffe07e */
[----:B------:R-:W-:Y:S01]  /*0340*/  USHF.R.S32.HI UR4, URZ, 0x1f, UR5 ;  /* 0x0000001f3f047899 */ /* 0x000fe20008011405 */
[----:B------:R-:W-:Y:S02]  /*0350*/  SHF.R.S32.HI R2, RZ, 0x1f, R7 ;  /* 0x0000001fff027819 */ /* 0x000fe40000011407 */
[----:B------:R-:W-:Y:S01]  /*0360*/  SHF.R.S32.HI R0, RZ, 0x1f, R3 ;  /* 0x0000001fff007819 */ /* 0x000fe20000011403 */
[----:B------:R-:W-:Y:S01]  /*0370*/  ULEA.HI UR4, UR4, UR5, URZ, 0x7 ;  /* 0x0000000504047291 */ /* 0x000fe2000f8f383f */
[----:B------:R-:W-:-:S02]  /*0380*/  LEA.HI R2, R2, R7, RZ, 0x7 ;  /* 0x0000000702027211 */ /* 0x000fc400078f38ff */
[----:B------:R-:W-:Y:S01]  /*0390*/  LEA.HI R0, R0, R3, RZ, 0x7 ;  /* 0x0000000300007211 */ /* 0x000fe200078f38ff */
[----:B------:R-:W-:Y:S01]  /*03a0*/  USHF.R.S32.HI UR4, URZ, 0x7, UR4 ;  /* 0x000000073f047899 */ /* 0x000fe20008011404 */
[----:B------:R-:W-:Y:S02]  /*03b0*/  SHF.R.S32.HI R2, RZ, 0x7, R2 ;  /* 0x00000007ff027819 */ /* 0x000fe40000011402 */
[----:B------:R-:W-:-:S03]  /*03c0*/  SHF.R.S32.HI R0, RZ, 0x7, R0 ;  /* 0x00000007ff007819 */ /* 0x000fc60000011400 */
[----:B------:R-:W-:-:S04]  /*03d0*/  IMNMX R3, R2, UR4, PT ;  /* 0x0000000402037c17 */ /* 0x000fc8000b800200 */
[----:B------:R-:W-:-:S04]  /*03e0*/  IMNMX R2, R3, R0, PT ;  /* 0x0000000003027217 */ /* 0x000fc80003800200 */
[----:B------:R-:W-:-:S13]  /*03f0*/  ISETP.GT.AND P0, PT, R2, RZ, PT ;  /* 0x000000ff0200720c */ /* 0x000fda0003f04270 */
[----:B------:R-:W-:Y:S05]  /*0400*/  @P0 BRA `(.L_x_2322) ;  /* 0x0000072000000947 */ /* 0x000fea0003800000 */
[----:B-1----:R-:W-:Y:S01]  /*0410*/  SHF.R.S32.HI R3, RZ, 0x1f, R6 ;  /* 0x0000001fff037819 */ /* 0x002fe20000011406 */
[----:B------:R-:W-:Y:S01]  /*0420*/  BSSY B0, `(.L_x_2323) ;  /* 0x000002b000007945 */ /* 0x000fe20003800000 */
[----:B------:R-:W-:Y:S02]  /*0430*/  ISETP.NE.AND P0, PT, R226, -0x1, PT ;  /* 0xffffffffe200780c */ /* 0x000fe40003f05270 */
[-C--:B------:R-:W-:Y:S02]  /*0440*/  LEA.HI R2, R3, R6.reuse, RZ, 0x3 ;  /* 0x0000000603027211 */ /* 0x080fe400078f18ff */
[----:B------:R-:W-:Y:S02]  /*0450*/  SHF.R.S32.HI R0, RZ, 0x1f, R130 ;  /* 0x0000001fff007819 */ /* 0x000fe40000011482 */
[----:B------:R-:W-:Y:S02]  /*0460*/  LOP3.LUT R3, R2, 0x1ffffff8, RZ, 0xc0, !PT ;  /* 0x1ffffff802037812 */ /* 0x000fe400078ec0ff */
[----:B------:R-:W-:Y:S01]  /*0470*/  IADD3 R127, -R130, R127, RZ ;  /* 0x0000007f827f7210 */ /* 0x000fe20007ffe1ff */
[----:B------:R-:W-:Y:S01]  /*0480*/  IMAD R7, R0, c[0x0][0x1e8], RZ ;  /* 0x00007a0000077a24 */ /* 0x000fe200078e02ff */
[----:B------:R-:W-:-:S02]  /*0490*/  IADD3 R8, -R3, R6, RZ ;  /* 0x0000000603087210 */ /* 0x000fc40007ffe1ff */
[----:B------:R-:W-:Y:S01]  /*04a0*/  SHF.R.S32.HI R2, RZ, 0x3, R2 ;  /* 0x00000003ff027819 */ /* 0x000fe20000011402 */
[----:B------:R-:W-:Y:S01]  /*04b0*/  @P0 IMAD.WIDE.U32 R12, R226, c[0x0][0x1e8], RZ ;  /* 0x00007a00e20c0a25 */ /* 0x000fe200078e00ff */
[----:B------:R-:W-:Y:S02]  /*04c0*/  @!P0 SHF.R.S32.HI R10, RZ, 0x1f, R5 ;  /* 0x0000001fff0a8819 */ /* 0x000fe40000011405 */
[----:B------:R-:W-:Y:S01]  /*04d0*/  SHF.L.U32 R8, R8, 0x3, RZ ;  /* 0x0000000308087819 */ /* 0x000fe200000006ff */
[----:B------:R-:W-:Y:S01]  /*04e0*/  @P0 IMAD R226, R226, c[0x0][0x1ec], R13 ;  /* 0x00007b00e2e20a24 */ /* 0x000fe200078e020d */
[----:B------:R-:W-:Y:S01]  /*04f0*/  SHF.R.S32.HI R0, RZ, 0x1f, R32 ;  /* 0x0000001fff007819 */ /* 0x000fe20000011420 */
[----:B------:R-:W-:Y:S01]  /*0500*/  @P0 IMAD.MOV.U32 R4, RZ, RZ, R12 ;  /* 0x000000ffff040224 */ /* 0x000fe200078e000c */
[----:B------:R-:W-:Y:S01]  /*0510*/  SHF.R.S32.HI R9, RZ, 0x1f, R8 ;  /* 0x0000001fff097819 */ /* 0x000fe20000011408 */
[----:B------:R-:W-:Y:S02]  /*0520*/  @!P0 IMAD R10, R10, c[0x0][0x1e0], RZ ;  /* 0x000078000a0a8a24 */ /* 0x000fe400078e02ff */
[----:B------:R-:W-:-:S04]  /*0530*/  @!P0 IMAD.WIDE.U32 R12, R5, c[0x0][0x1e0], RZ ;  /* 0x00007800050c8a25 */ /* 0x000fc800078e00ff */
[----:B------:R-:W-:Y:S01]  /*0540*/  @!P0 IMAD R3, R5, c[0x0][0x1e4], R10 ;  /* 0x0000790005038a24 */ /* 0x000fe200078e020a */
[----:B------:R-:W-:Y:S01]  /*0550*/  @!P0 MOV R4, R12 ;  /* 0x0000000c00048202 */ /* 0x000fe20000000f00 */
[----:B------:R-:W-:-:S04]  /*0560*/  IMAD.WIDE.U32 R8, R130, c[0x0][0x1e8], R8 ;  /* 0x00007a0082087a25 */ /* 0x000fc800078e0008 */
[----:B------:R-:W-:Y:S01]  /*0570*/  @!P0 IMAD.IADD R226, R13, 0x1, R3 ;  /* 0x000000010de28824 */ /* 0x000fe200078e0203 */
[----:B------:R-:W-:Y:S01]  /*0580*/  IADD3 R8, P0, R4, R8, RZ ;  /* 0x0000000804087210 */ /* 0x000fe20007f1e0ff */
[----:B------:R-:W-:Y:S01]  /*0590*/  IMAD R7, R130, c[0x0][0x1ec], R7 ;  /* 0x00007b0082077a24 */ /* 0x000fe200078e0207 */
[----:B------:R-:W-:Y:S01]  /*05a0*/  SHF.R.S32.HI R4, RZ, 0x1f, R2 ;  /* 0x0000001fff047819 */ /* 0x000fe20000011402 */
[----:B------:R-:W-:Y:S02]  /*05b0*/  IMAD R3, R0, c[0x0][0x1f0], RZ ;  /* 0x00007c0000037a24 */ /* 0x000fe400078e02ff */
[----:B------:R-:W-:Y:S01]  /*05c0*/  IMAD R5, R5, c[0x0][0x1c0], R32 ;  /* 0x0000700005057a24 */ /* 0x000fe200078e0220 */
[----:B------:R-:W-:Y:S01]  /*05d0*/  IADD3.X R9, R226, R9, R7, P0, !PT ;  /* 0x00000009e2097210 */ /* 0x000fe200007fe407 */
[----:B------:R-:W-:Y:S01]  /*05e0*/  IMAD R3, R32, c[0x0][0x1f4], R3 ;  /* 0x00007d0020037a24 */ /* 0x000fe200078e0203 */
[----:B------:R-:W-:Y:S01]  /*05f0*/  ISETP.GE.AND P0, PT, R2, R127, PT ;  /* 0x0000007f0200720c */ /* 0x000fe20003f06270 */
[----:B------:R-:W-:-:S02]  /*0600*/  IMAD R5, R5, c[0x0][0x214], R130 ;  /* 0x0000850005057a24 */ /* 0x000fc400078e0282 */
[----:B------:R-:W-:-:S04]  /*0610*/  IMAD.WIDE.U32 R32, R32, c[0x0][0x1f0], R8 ;  /* 0x00007c0020207a25 */ /* 0x000fc800078e0008 */
[----:B------:R-:W-:-:S06]  /*0620*/  IMAD.IADD R15, R33, 0x1, R3 ;  /* 0x00000001210f7824 */ /* 0x000fcc00078e0203 */
[----:B------:R-:W-:Y:S05]  /*0630*/  @P0 BRA `(.L_x_2324) ;  /* 0x0000009000000947 */ /* 0x000fea0003800000 */
[----:B------:R-:W-:Y:S01]  /*0640*/  MOV R14, R32 ;  /* 0x00000020000e7202 */ /* 0x000fe20000000f00 */
[----:B------:R-:W-:-:S04]  /*0650*/  IMAD R3, R4, c[0x0][0x1e8], RZ ;  /* 0x00007a0004037a24 */ /* 0x000fc800078e02ff */
[----:B------:R-:W-:-:S04]  /*0660*/  IMAD.WIDE.U32 R8, R2, c[0x0][0x1e8], R14 ;  /* 0x00007a0002087a25 */ /* 0x000fc800078e000e */
[----:B------:R-:W-:Y:S01]  /*0670*/  IMAD R0, R2, c[0x0][0x1ec], R3 ;  /* 0x00007b0002007a24 */ /* 0x000fe200078e0203 */
[----:B------:R-:W-:-:S04]  /*0680*/  LEA R10, P0, R8, c[0x0][0x1d0], 0x1 ;  /* 0x00007400080a7a11 */ /* 0x000fc800078008ff */
[----:B------:R-:W-:-:S04]  /*0690*/  IADD3 R0, R9, R0, RZ ;  /* 0x0000000009007210 */ /* 0x000fc80007ffe0ff */
[----:B------:R-:W-:-:S05]  /*06a0*/  LEA.HI.X R11, R8, c[0x0][0x1d4], R0, 0x1, P0 ;  /* 0x00007500080b7a11 */ /* 0x000fca00000f0c00 */
[----:B------:R1:W-:Y:S04]  /*06b0*/  STG.E.128 [R10.64], RZ ;  /* 0x000000ff0a007986 */ /* 0x0003e8000c101d08 */
[----:B------:R1:W-:Y:S02]  /*06c0*/  STG.E.128 [R10.64+0x80], RZ ;  /* 0x000080ff0a007986 */ /* 0x0003e4000c101d08 */
.L_x_2324:
[----:B------:R-:W-:Y:S05]  /*06d0*/  BSYNC B0 ;  /* 0x0000000000007941 */ /* 0x000fea0003800000 */
.L_x_2323:
[----:B-1----:R-:W-:Y:S01]  /*06e0*/  IADD3 R10, R2, 0x10, RZ ;  /* 0x00000010020a7810 */ /* 0x002fe20007ffe0ff */
[----:B------:R-:W-:Y:S03]  /*06f0*/  BSSY B0, `(.L_x_2325) ;  /* 0x000000f000007945 */ /* 0x000fe60003800000 */
[----:B------:R-:W-:-:S13]  /*0700*/  ISETP.GE.AND P0, PT, R10, R127, PT ;  /* 0x0000007f0a00720c */ /* 0x000fda0003f06270 */
[----:B------:R-:W-:Y:S05]  /*0710*/  @P0 BRA `(.L_x_2326) ;  /* 0x000000c000000947 */ /* 0x000fea0003800000 */
[----:B------:R-:W-:Y:S01]  /*0720*/  IADD3 R3, P0, R2, 0x10, RZ ;  /* 0x0000001002037810 */ /* 0x000fe20007f1e0ff */
[----:B------:R-:W-:Y:S01]  /*0730*/  IMAD.MOV.U32 R8, RZ, RZ, R32 ;  /* 0x000000ffff087224 */ /* 0x000fe200078e0020 */
[----:B------:R-:W-:-:S03]  /*0740*/  MOV R9, R15 ;  /* 0x0000000f00097202 */ /* 0x000fc60000000f00 */
[----:B------:R-:W-:Y:S02]  /*0750*/  IMAD.X R0, RZ, RZ, R4, P0 ;  /* 0x000000ffff007224 */ /* 0x000fe400000e0604 */
[----:B------:R-:W-:-:S04]  /*0760*/  IMAD.WIDE.U32 R8, R3, c[0x0][0x1e8], R8 ;  /* 0x00007a0003087a25 */ /* 0x000fc800078e0008 */
[----:B------:R-:W-:Y:S01]  /*0770*/  IMAD R0, R0, c[0x0][0x1e8], RZ ;  /* 0x00007a0000007a24 */ /* 0x000fe200078e02ff */
[----:B------:R-:W-:-:S03]  /*0780*/  LEA R12, P0, R8, c[0x0][0x1d0], 0x1 ;  /* 0x00007400080c7a11 */ /* 0x000fc600078008ff */
[----:B------:R-:W-:-:S05]  /*0790*/  IMAD R0, R3, c[0x0][0x1ec], R0 ;  /* 0x00007b0003007a24 */ /* 0x000fca00078e0200 */
[----:B------:R-:W-:-:S04]  /*07a0*/  IADD3 R3, R9, R0, RZ ;  /* 0x0000000009037210 */ /* 0x000fc80007ffe0ff */
[----:B------:R-:W-:-:S05]  /*07b0*/  LEA.HI.X R13, R8, c[0x0][0x1d4], R3, 0x1, P0 ;  /* 0x00007500080d7a11 */ /* 0x000fca00000f0c03 */
[----:B------:R1:W-:Y:S04]  /*07c0*/  STG.E.128 [R12.64], RZ ;  /* 0x000000ff0c007986 */ /* 0x0003e8000c101d08 */
[----:B------:R1:W-:Y:S02]  /*07d0*/  STG.E.128 [R12.64+0x80], RZ ;  /* 0x000080ff0c007986 */ /* 0x0003e4000c101d08 */
.L_x_2326:
[----:B------:R-:W-:Y:S05]  /*07e0*/  BSYNC B0 ;  /* 0x0000000000007941 */ /* 0x000fea0003800000 */
.L_x_2325:
[----:B------:R-:W-:Y:S01]  /*07f0*/  IADD3 R8, R2, 0x20, RZ ;  /* 0x0000002002087810 */ /* 0x000fe20007ffe0ff */
[----:B------:R-:W-:Y:S03]  /*0800*/  BSSY B0, `(.L_x_2327) ;  /* 0x000000f000007945 */ /* 0x000fe60003800000 */
[----:B------:R-:W-:-:S13]  /*0810*/  ISETP.GE.AND P0, PT, R8, R127, PT ;  /* 0x0000007f0800720c */ /* 0x000fda0003f06270 */
[----:B------:R-:W-:Y:S05]  /*0820*/  @P0 BRA `(.L_x_2328) ;  /* 0x000000c000000947 */ /* 0x000fea0003800000 */
[----:B------:R-:W-:Y:S01]  /*0830*/  IADD3 R3, P0, R2, 0x20, RZ ;  /* 0x0000002002037810 */ /* 0x000fe20007f1e0ff */
[----:B-1----:R-:W-:Y:S01]  /*0840*/  IMAD.MOV.U32 R12, RZ, RZ, R32 ;  /* 0x000000ffff0c7224 */ /* 0x002fe200078e0020 */
        /* <DEDUP_REMOVED lines=10> */
.L_x_2328:
[----:B------:R-:W-:Y:S05]  /*08f0*/  BSYNC B0 ;  /* 0x0000000000007941 */ /* 0x000fea0003800000 */
.L_x_2327:
[----:B-1----:R-:W-:Y:S01]  /*0900*/  IADD3 R12, R2, 0x30, RZ ;  /* 0x00000030020c7810 */ /* 0x002fe20007ffe0ff */
[----:B------:R-:W-:Y:S03]  /*0910*/  BSSY B0, `(.L_x_2329) ;  /* 0x000000e000007945 */ /* 0x000fe60003800000 */
[----:B------:R-:W-:-:S13]  /*0920*/  ISETP.GE.AND P0, PT, R12, R127, PT ;  /* 0x0000007f0c00720c */ /* 0x000fda0003f06270 */
[----:B------:R-:W-:Y:S05]  /*0930*/  @P0 BRA `(.L_x_2330) ;  /* 0x000000b000000947 */ /* 0x000fea0003800000 */
[----:B------:R-:W-:Y:S02]  /*0940*/  IADD3 R3, P0, R2, 0x30, RZ ;  /* 0x0000003002037810 */ /* 0x000fe40007f1e0ff */
[----:B------:R-:W-:Y:S02]  /*0950*/  MOV R14, R32 ;  /* 0x00000020000e7202 */ /* 0x000fe40000000f00 */
[----:B------:R-:W-:-:S03]  /*0960*/  IADD3.X R0, RZ, R4, RZ, P0, !PT ;  /* 0x00000004ff007210 */ /* 0x000fc600007fe4ff */
        /* <DEDUP_REMOVED lines=8> */
.L_x_2330:
[----:B------:R-:W-:Y:S05]  /*09f0*/  BSYNC B0 ;  /* 0x0000000000007941 */ /* 0x000fea0003800000 */
.L_x_2329:
[----:B------:R-:W-:-:S04]  /*0a00*/  LOP3.LUT P4, RZ, R6, 0x7, RZ, 0xc0, !PT ;  /* 0x0000000706ff7812 */ /* 0x000fc8000788c0ff */
[-C--:B------:R-:W-:Y:S02]  /*0a10*/  ISETP.GE.OR P3, PT, R2, R127.reuse, P4 ;  /* 0x0000007f0200720c */ /* 0x080fe40002766670 */
[-C--:B------:R-:W-:Y:S02]  /*0a20*/  ISETP.GE.OR P2, PT, R10, R127.reuse, P4 ;  /* 0x0000007f0a00720c */ /* 0x080fe40002746670 */
[-C--:B------:R-:W-:Y:S02]  /*0a30*/  ISETP.GE.OR P1, PT, R8, R127.reuse, P4 ;  /* 0x0000007f0800720c */ /* 0x080fe40002726670 */
[C---:B------:R-:W-:Y:S02]  /*0a40*/  IADD3 R2, P0, R5.reuse, R2, RZ ;  /* 0x0000000205027210 */ /* 0x040fe40007f1e0ff */
[----:B------:R-:W-:Y:S02]  /*0a50*/  ISETP.GE.OR P4, PT, R12, R127, P4 ;  /* 0x0000007f0c00720c */ /* 0x000fe40002786670 */
[----:B------:R-:W-:-:S02]  /*0a60*/  LEA.HI.X.SX32 R5, R5, R4, 0x1, P0 ;  /* 0x0000000405057211 */ /* 0x000fc400000f0eff */
[----:B------:R-:W-:Y:S01]  /*0a70*/  LEA R4, P0, R2, c[0x0][0x200], 0x2 ;  /* 0x0000800002047a11 */ /* 0x000fe200078010ff */
[----:B------:R-:W-:-:S03]  /*0a80*/  @!P3 IMAD.MOV.U32 R3, RZ, RZ, 0x7f800000 ;  /* 0x7f800000ff03b424 */ /* 0x000fc600078e00ff */
[----:B------:R-:W-:Y:S01]  /*0a90*/  LEA.HI.X R5, R2, c[0x0][0x204], R5, 0x2, P0 ;  /* 0x0000810002057a11 */ /* 0x000fe200000f1405 */
[----:B------:R-:W-:Y:S02]  /*0aa0*/  @!P2 IMAD.MOV.U32 R2, RZ, RZ, 0x7f800000 ;  /* 0x7f800000ff02a424 */ /* 0x000fe400078e00ff */
[----:B------:R-:W-:Y:S02]  /*0ab0*/  @!P1 IMAD.MOV.U32 R0, RZ, RZ, 0x7f800000 ;  /* 0x7f800000ff009424 */ /* 0x000fe400078e00ff */
[----:B------:R2:W-:Y:S04]  /*0ac0*/  @!P3 STG.E [R4.64], R3 ;  /* 0x000000030400b986 */ /* 0x0005e8000c101908 */
[----:B------:R2:W-:Y:S04]  /*0ad0*/  @!P2 STG.E [R4.64+0x40], R2 ;  /* 0x000040020400a986 */ /* 0x0005e8000c101908 */
[----:B------:R2:W-:Y:S01]  /*0ae0*/  @!P1 STG.E [R4.64+0x80], R0 ;  /* 0x0000800004009986 */ /* 0x0005e2000c101908 */
[----:B------:R-:W-:Y:S05]  /*0af0*/  @P4 EXIT ;  /* 0x000000000000494d */ /* 0x000fea0003800000 */
[----:B--2---:R-:W-:-:S05]  /*0b00*/  MOV R3, 0x7f800000 ;  /* 0x7f80000000037802 */ /* 0x004fca0000000f00 */
[----:B------:R-:W-:Y:S01]  /*0b10*/  STG.E [R4.64+0xc0], R3 ;  /* 0x0000c00304007986 */ /* 0x000fe2000c101908 */
[----:B------:R-:W-:Y:S05]  /*0b20*/  EXIT ;  /* 0x000000000000794d */ /* 0x000fea0003800000 */
.L_x_2322:
[----:B-1----:R-:W-:Y:S01]  /*0b30*/  ISETP.NE.U32.AND P0, PT, RZ, c[0x0][0x2b8], PT ;  /* 0x0000ae00ff007a0c */ /* 0x002fe20003f05070 */
[----:B------:R-:W-:Y:S01]  /*0b40*/  IMAD.MOV.U32 R0, RZ, RZ, R5 ;  /* 0x000000ffff007224 */ /* 0x000fe200078e0005 */
[----:B------:R-:W-:Y:S02]  /*0b50*/  ISETP.NE.U32.AND P2, PT, RZ, c[0x0][0x2c0], PT ;  /* 0x0000b000ff007a0c */ /* 0x000fe40003f45070 */
[----:B------:R-:W-:Y:S02]  /*0b60*/  ISETP.NE.AND.EX P0, PT, RZ, c[0x0][0x2bc], PT, P0 ;  /* 0x0000af00ff007a0c */ /* 0x000fe40003f05300 */
[----:B------:R-:W-:-:S11]  /*0b70*/  ISETP.NE.AND.EX P2, PT, RZ, c[0x0][0x2c4], PT, P2 ;  /* 0x0000b100ff007a0c */ /* 0x000fd60003f45320 */
[C---:B------:R-:W-:Y:S02]  /*0b80*/  @P0 IMAD.WIDE R12, R5.reuse, R8, c[0x0][0x2b8] ;  /* 0x0000ae00050c0625 */ /* 0x040fe400078e0208 */
[----:B------:R-:W-:Y:S02]  /*0b90*/  @P2 SHF.R.S32.HI R8, RZ, 0x1f, R5 ;  /* 0x0000001fff082819 */ /* 0x000fe40000011405 */
[C---:B------:R-:W-:Y:S01]  /*0ba0*/  @P2 IMAD.WIDE.U32 R10, R5.reuse, c[0x0][0x2c8], RZ ;  /* 0x0000b200050a2a25 */ /* 0x040fe200078e00ff */
[----:B------:R-:W-:Y:S01]  /*0bb0*/  CS2R R234, SRZ ;  /* 0x0000000000ea7805 */ /* 0x000fe2000001ff00 */
[----:B------:R1:W5:Y:S01]  /*0bc0*/  @P0 LDG.E R0, [R12.64] ;  /* 0x000000080c000981 */ /* 0x000362000c1e1900 */
[----:B------:R-:W-:Y:S01]  /*0bd0*/  PLOP3.LUT P0, PT, PT, PT, PT, 0x8, 0x0 ;  /* 0x000000000000781c */ /* 0x000fe20003f0e170 */
[----:B------:R-:W-:Y:S01]  /*0be0*/  @P2 IMAD R8, R8, c[0x0][0x2c8], RZ ;  /* 0x0000b20008082a24 */ /* 0x000fe200078e02ff */
[----:B------:R-:W-:Y:S02]  /*0bf0*/  @P2 LEA R234, P1, R10, c[0x0][0x2c0], 0x2 ;  /* 0x0000b0000aea2a11 */ /* 0x000fe400078210ff */
[----:B------:R-:W-:Y:S01]  /*0c00*/  IABS R37, c[0x0][0x2d0] ;  /* 0x0000b40000257a13 */ /* 0x000fe20000000000 */
[----:B------:R-:W-:-:S04]  /*0c10*/  @P2 IMAD R3, R5, c[0x0][0x2cc], R8 ;  /* 0x0000b30005032a24 */ /* 0x000fc800078e0208 */
[----:B------:R-:W-:-:S05]  /*0c20*/  @P2 IMAD.IADD R3, R11, 0x1, R3 ;  /* 0x000000010b032824 */ /* 0x000fca00078e0203 */
[----:B------:R-:W-:-:S04]  /*0c30*/  @P2 SHF.L.U64.HI R3, R10, 0x2, R3 ;  /* 0x000000020a032819 */ /* 0x000fc80000010203 */
[----:B------:R-:W-:Y:S02]  /*0c40*/  @P2 IADD3.X R235, R3, c[0x0][0x2c4], RZ, P1, !PT ;  /* 0x0000b10003eb2a10 */ /* 0x000fe40000ffe4ff */
[----:B------:R-:W-:-:S04]  /*0c50*/  @P2 ISETP.NE.U32.AND P1, PT, R234, RZ, PT ;  /* 0x000000ffea00220c */ /* 0x000fc80003f25070 */
[----:B------:R-:W-:-:S13]  /*0c60*/  @P2 ISETP.NE.AND.EX P0, PT, R235, RZ, PT, P1 ;  /* 0x000000ffeb00220c */ /* 0x000fda0003f05310 */
[----:B------:R-:W-:Y:S05]  /*0c70*/  @!P0 BRA `(.L_x_2331) ;  /* 0x0000048000008947 */ /* 0x000fea0003800000 */
[----:B-1----:R-:W1:Y:S01]  /*0c80*/  I2F.RP R7, R37 ;  /* 0x0000002500077306 */ /* 0x002e620000209400 */
[----:B------:R-:W-:-:S07]  /*0c90*/  LEA R11, R2, 0xffffff80, 0x7 ;  /* 0xffffff80020b7811 */ /* 0x000fce00078e38ff */
[----:B-1----:R-:W1:Y:S02]  /*0ca0*/  MUFU.RCP R8, R7 ;  /* 0x0000000700087308 */ /* 0x002e640000001000 */
[----:B-1----:R-:W-:-:S06]  /*0cb0*/  IADD3 R8, R8, 0xffffffe, RZ ;  /* 0x0ffffffe08087810 */ /* 0x002fcc0007ffe0ff */
[----:B------:R-:W1:Y:S02]  /*0cc0*/  F2I.FTZ.U32.TRUNC.NTZ R9, R8 ;  /* 0x0000000800097305 */ /* 0x000e64000021f000 */
[----:B-1---5:R-:W-:Y:S02]  /*0cd0*/  IMAD.MOV R0, RZ, RZ, -R9 ;  /* 0x000000ffff007224 */ /* 0x022fe400078e0a09 */
        /* <DEDUP_REMOVED lines=47> */
[----:B------:R-:W-:-:S04]  /*0fd0*/  @!P2 LOP3.LUT R13, RZ, c[0x0][0x1c8], RZ, 0x33, !PT ;  /* 0x00007200ff0daa12 */ /* 0x000fc800078e33ff */
[----:B------:R-:W-:Y:S02]  /*0fe0*/  SHF.R.S32.HI R8, RZ, 0x1f, R13 ;  /* 0x0000001fff087819 */ /* 0x000fe4000001140d */
[----:B--2---:R-:W-:Y:S01]  /*0ff0*/  SHF.R.S32.HI R9, RZ, 0x1f, R20 ;  /* 0x0000001fff097819 */ /* 0x004fe20000011414 */
[----:B------:R-:W-:-:S04]  /*1000*/  IMAD.WIDE.U32 R14, R20, c[0x0][0x180], RZ ;  /* 0x00006000140e7a25 */ /* 0x000fc800078e00ff */
[C---:B------:R-:W-:Y:S02]  /*1010*/  IMAD R3, R9.reuse, c[0x0][0x180], RZ ;  /* 0x0000600009037a24 */ /* 0x040fe400078e02ff */
[----:B------:R-:W-:Y:S02]  /*1020*/  IMAD R9, R9, c[0x0][0x188], RZ ;  /* 0x0000620009097a24 */ /* 0x000fe400078e02ff */
[C---:B------:R-:W-:Y:S02]  /*1030*/  IMAD R3, R20.reuse, c[0x0][0x184], R3 ;  /* 0x0000610014037a24 */ /* 0x040fe400078e0203 */
[----:B------:R-:W-:Y:S02]  /*1040*/  IMAD R9, R20, c[0x0][0x18c], R9 ;  /* 0x0000630014097a24 */ /* 0x000fe400078e0209 */
[----:B------:R-:W-:Y:S02]  /*1050*/  IMAD.IADD R15, R15, 0x1, R3 ;  /* 0x000000010f0f7824 */ /* 0x000fe400078e0203 */
[----:B------:R-:W-:-:S02]  /*1060*/  IMAD R3, R11, c[0x0][0x19c], R0 ;  /* 0x000067000b037a24 */ /* 0x000fc400078e0200 */
[----:B------:R-:W-:-:S04]  /*1070*/  IMAD.WIDE.U32 R26, R11, c[0x0][0x198], R14 ;  /* 0x000066000b1a7a25 */ /* 0x000fc800078e000e */
[----:B------:R-:W-:Y:S01]  /*1080*/  IMAD R0, R8, c[0x0][0x1b0], RZ ;  /* 0x00006c0008007a24 */ /* 0x000fe200078e02ff */
[----:B------:R-:W-:Y:S01]  /*1090*/  IADD3 R27, R27, R3, RZ ;  /* 0x000000031b1b7210 */ /* 0x000fe20007ffe0ff */
[----:B------:R-:W-:-:S04]  /*10a0*/  IMAD.WIDE.U32 R20, R20, c[0x0][0x188], RZ ;  /* 0x0000620014147a25 */ /* 0x000fc800078e00ff */
[C---:B------:R-:W-:Y:S02]  /*10b0*/  IMAD R3, R13.reuse, c[0x0][0x1b4], R0 ;  /* 0x00006d000d037a24 */ /* 0x040fe400078e0200 */
[----:B------:R-:W-:-:S04]  /*10c0*/  IMAD.WIDE.U32 R26, R13, c[0x0][0x1b0], R26 ;  /* 0x00006c000d1a7a25 */ /* 0x000fc800078e001a */
[----:B------:R-:W-:Y:S01]  /*10d0*/  IMAD.IADD R9, R21, 0x1, R9 ;  /* 0x0000000115097824 */ /* 0x000fe200078e0209 */
[----:B------:R-:W-:Y:S01]  /*10e0*/  IADD3 R3, R27, R3, RZ ;  /* 0x000000031b037210 */ /* 0x000fe20007ffe0ff */
[----:B------:R-:W-:Y:S05]  /*10f0*/  BRA `(.L_x_2332) ;  /* 0x0000041000007947 */ /* 0x000fea0003800000 */
.L_x_2331:
[----:B-1----:R-:W-:-:S13]  /*1100*/  ISETP.NE.AND P4, PT, R9, -0x1, PT ;  /* 0xffffffff0900780c */ /* 0x002fda0003f85270 */
[----:B------:R-:W-:-:S05]  /*1110*/  @P4 IADD3 R3, R4, R9, RZ ;  /* 0x0000000904034210 */ /* 0x000fca0007ffe0ff */
[----:B------:R-:W-:-:S04]  /*1120*/  @P4 IMAD.WIDE.U32 R10, R3, c[0x0][0x198], RZ ;  /* 0x00006600030a4a25 */ /* 0x000fc800078e00ff */
[----:B------:R-:W-:Y:S01]  /*1130*/  @P4 IMAD R3, R3, c[0x0][0x19c], R11 ;  /* 0x0000670003034a24 */ /* 0x000fe200078e020b */
        /* <DEDUP_REMOVED lines=11> */
.L_x_2333:
[----:B------:R-:W-:Y:S01]  /*11f0*/  IABS R11, c[0x0][0x1c8] ;  /* 0x00007200000b7a13 */ /* 0x000fe20000000000 */
[----:B------:R-:W-:Y:S01]  /*1200*/  @P4 IMAD.IADD R9, R4, 0x1, R9 ;  /* 0x0000000104094824 */ /* 0x000fe200078e0209 */
[----:B------:R-:W-:Y:S02]  /*1210*/  MOV R15, R3 ;  /* 0x00000003000f7202 */ /* 0x000fe40000000f00 */
[----:B------:R-:W1:Y:S01]  /*1220*/  I2F.RP R14, R11 ;  /* 0x0000000b000e7306 */ /* 0x000e620000209400 */
[----:B------:R-:W-:-:S04]  /*1230*/  @P4 IMAD.WIDE.U32 R20, R9, c[0x0][0x1a0], RZ ;  /* 0x0000680009144a25 */ /* 0x000fc800078e00ff */
[----:B------:R-:W-:-:S03]  /*1240*/  @P4 IMAD R9, R9, c[0x0][0x1a4], R21 ;  /* 0x0000690009094a24 */ /* 0x000fc600078e0215 */
[----:B-1----:R-:W1:Y:S02]  /*1250*/  MUFU.RCP R12, R14 ;  /* 0x0000000e000c7308 */ /* 0x002e640000001000 */
[----:B-1----:R-:W-:Y:S01]  /*1260*/  IADD3 R12, R12, 0xffffffe, RZ ;  /* 0x0ffffffe0c0c7810 */ /* 0x002fe20007ffe0ff */
[----:B------:R-:W-:-:S05]  /*1270*/  IMAD.MOV.U32 R14, RZ, RZ, R10 ;  /* 0x000000ffff0e7224 */ /* 0x000fca00078e000a */
[----:B------:R-:W1:Y:S02]  /*1280*/  F2I.FTZ.U32.TRUNC.NTZ R13, R12 ;  /* 0x0000000c000d7305 */ /* 0x000e64000021f000 */
[----:B-1----:R-:W-:Y:S02]  /*1290*/  IMAD.MOV R7, RZ, RZ, -R13 ;  /* 0x000000ffff077224 */ /* 0x002fe400078e0a0d */
[----:B------:R-:W-:Y:S02]  /*12a0*/  IMAD.MOV.U32 R12, RZ, RZ, RZ ;  /* 0x000000ffff0c7224 */ /* 0x000fe400078e00ff */
[----:B------:R-:W-:Y:S01]  /*12b0*/  IMAD R8, R7, R11, RZ ;  /* 0x0000000b07087224 */ /* 0x000fe200078e02ff */
[----:B------:R-:W-:-:S03]  /*12c0*/  IABS R7, R32 ;  /* 0x0000002000077213 */ /* 0x000fc60000000000 */
[----:B------:R-:W-:-:S06]  /*12d0*/  IMAD.HI.U32 R8, R13, R8, R12 ;  /* 0x000000080d087227 */ /* 0x000fcc00078e000c */
[----:B------:R-:W-:-:S05]  /*12e0*/  IMAD.HI.U32 R13, R8, R7, RZ ;  /* 0x00000007080d7227 */ /* 0x000fca00078e00ff */
[----:B------:R-:W-:-:S05]  /*12f0*/  IADD3 R8, -R13, RZ, RZ ;  /* 0x000000ff0d087210 */ /* 0x000fca0007ffe1ff */
[----:B------:R-:W-:Y:S01]  /*1300*/  IMAD R8, R11, R8, R7 ;  /* 0x000000080b087224 */ /* 0x000fe200078e0207 */
[----:B------:R-:W-:-:S04]  /*1310*/  LOP3.LUT R7, R32, c[0x0][0x1c8], RZ, 0x3c, !PT ;  /* 0x0000720020077a12 */ /* 0x000fc800078e3cff */
[----:B------:R-:W-:Y:S02]  /*1320*/  ISETP.GT.U32.AND P1, PT, R11, R8, PT ;  /* 0x000000080b00720c */ /* 0x000fe40003f24070 */
[----:B------:R-:W-:-:S11]  /*1330*/  ISETP.GE.AND P2, PT, R7, RZ, PT ;  /* 0x000000ff0700720c */ /* 0x000fd60003f46270 */
[----:B------:R-:W-:Y:S01]  /*1340*/  @!P1 IMAD.IADD R8, R8, 0x1, -R11 ;  /* 0x0000000108089824 */ /* 0x000fe200078e0a0b */
[----:B------:R-:W-:Y:S02]  /*1350*/  @!P1 IADD3 R13, R13, 0x1, RZ ;  /* 0x000000010d0d9810 */ /* 0x000fe40007ffe0ff */
[----:B------:R-:W-:Y:S02]  /*1360*/  ISETP.NE.AND P1, PT, RZ, c[0x0][0x1c8], PT ;  /* 0x00007200ff007a0c */ /* 0x000fe40003f25270 */
[----:B------:R-:W-:Y:S02]  /*1370*/  ISETP.GE.U32.AND P3, PT, R8, R11, PT ;  /* 0x0000000b0800720c */ /* 0x000fe40003f66070 */
[----:B------:R-:W-:-:S04]  /*1380*/  LEA R11, R2, 0xffffff80, 0x7 ;  /* 0xffffff80020b7811 */ /* 0x000fc800078e38ff */
[----:B------:R-:W-:Y:S01]  /*1390*/  SHF.R.S32.HI R7, RZ, 0x1f, R11 ;  /* 0x0000001fff077819 */ /* 0x000fe2000001140b */
[----:B------:R-:W-:-:S04]  /*13a0*/  IMAD.WIDE.U32 R14, R11, c[0x0][0x198], R14 ;  /* 0x000066000b0e7a25 */ /* 0x000fc800078e000e */
[----:B------:R-:W-:Y:S02]  /*13b0*/  IMAD R8, R7, c[0x0][0x198], RZ ;  /* 0x0000660007087a24 */ /* 0x000fe400078e02ff */
[----:B------:R-:W-:Y:S02]  /*13c0*/  @P3 IADD3 R13, R13, 0x1, RZ ;  /* 0x000000010d0d3810 */ /* 0x000fe40007ffe0ff */
[----:B------:R-:W-:Y:S02]  /*13d0*/  IMAD R3, R11, c[0x0][0x19c], R8 ;  /* 0x000067000b037a24 */ /* 0x000fe400078e0208 */
[----:B------:R-:W-:Y:S02]  /*13e0*/  @!P2 IADD3 R13, -R13, RZ, RZ ;  /* 0x000000ff0d0da210 */ /* 0x000fe40007ffe1ff */
[----:B------:R-:W-:Y:S02]  /*13f0*/  @!P1 LOP3.LUT R13, RZ, c[0x0][0x1c8], RZ, 0x33, !PT ;  /* 0x00007200ff0d9a12 */ /* 0x000fe400078e33ff */
[----:B------:R-:W-:-:S02]  /*1400*/  IADD3 R15, R15, R3, RZ ;  /* 0x000000030f0f7210 */ /* 0x000fc40007ffe0ff */
[----:B------:R-:W-:-:S03]  /*1410*/  SHF.R.S32.HI R8, RZ, 0x1f, R13 ;  /* 0x0000001fff087819 */ /* 0x000fc6000001140d */
        /* <DEDUP_REMOVED lines=15> */
.L_x_2332:
[----:B------:R-:W-:Y:S01]  /*1510*/  ISETP.NE.AND P1, PT, R226, -0x1, PT ;  /* 0xffffffffe200780c */ /* 0x000fe20003f25270 */
[----:B------:R-:W-:Y:S01]  /*1520*/  IMAD.IADD R223, R127, 0x1, -R130 ;  /* 0x000000017fdf7824 */ /* 0x000fe200078e0a82 */
[----:B------:R-:W-:Y:S01]  /*1530*/  SHF.R.S32.HI R129, RZ, 0x1f, R6 ;  /* 0x0000001fff817819 */ /* 0x000fe20000011406 */
[----:B------:R-:W-:Y:S01]  /*1540*/  IMAD R8, R8, c[0x0][0x1b8], RZ ;  /* 0x00006e0008087a24 */ /* 0x000fe200078e02ff */
[----:B------:R-:W-:Y:S01]  /*1550*/  IADD3 R227, R2, -0x1, RZ ;  /* 0xffffffff02e37810 */ /* 0x000fe20007ffe0ff */
[----:B------:R-:W-:Y:S01]  /*1560*/  IMAD.SHL.U32 R194, R6, 0x2, RZ ;  /* 0x0000000206c27824 */ /* 0x000fe200078e00ff */
[----:B-----5:R-:W-:Y:S01]  /*1570*/  LEA.HI R0, R129, R6, RZ, 0x3 ;  /* 0x0000000681007211 */ /* 0x020fe200078f18ff */
[----:B------:R-:W-:-:S03]  /*1580*/  IMAD R8, R13, c[0x0][0x1bc], R8 ;  /* 0x00006f000d087a24 */ /* 0x000fc600078e0208 */
[----:B------:R-:W-:Y:S02]  /*1590*/  SHF.R.S32.HI R232, RZ, 0x3, R0 ;  /* 0x00000003ffe87819 */ /* 0x000fe40000011400 */
[----:B------:R-:W-:Y:S01]  /*15a0*/  LOP3.LUT R194, R194, 0x6, RZ, 0xc0, !PT ;  /* 0x00000006c2c27812 */ /* 0x000fe200078ec0ff */
[----:B------:R-:W-:Y:S01]  /*15b0*/  @!P1 IMAD.WIDE.U32 R14, R5, c[0x0][0x178], RZ ;  /* 0x00005e00050e9a25 */ /* 0x000fe200078e00ff */
[----:B------:R-:W-:Y:S02]  /*15c0*/  @!P1 SHF.R.S32.HI R4, RZ, 0x1f, R5 ;  /* 0x0000001fff049819 */ /* 0x000fe40000011405 */
[C---:B------:R-:W-:Y:S01]  /*15d0*/  IADD3 R10, R232.reuse, 0x20, RZ ;  /* 0x00000020e80a7810 */ /* 0x040fe20007ffe0ff */
[----:B------:R-:W-:Y:S01]  /*15e0*/  IMAD.SHL.U32 R229, R232, 0x40, RZ ;  /* 0x00000040e8e57824 */ /* 0x000fe200078e00ff */
[----:B------:R-:W-:Y:S01]  /*15f0*/  SHF.R.S32.HI R233, RZ, 0x1f, R232 ;  /* 0x0000001fffe97819 */ /* 0x000fe200000114e8 */
[----:B------:R-:W-:Y:S01]  /*1600*/  @!P1 IMAD R4, R4, c[0x0][0x178], RZ ;  /* 0x00005e0004049a24 */ /* 0x000fe200078e02ff */
[----:B------:R-:W-:Y:S01]  /*1610*/  ISETP.GE.AND P2, PT, R10, R223, PT ;  /* 0x000000df0a00720c */ /* 0x000fe20003f46270 */
[----:B------:R-:W-:Y:S01]  /*1620*/  @P1 IMAD.WIDE.U32 R16, R226, c[0x0][0x190], RZ ;  /* 0x00006400e2101a25 */ /* 0x000fe200078e00ff */
[----:B------:R-:W-:-:S03]  /*1630*/  LOP3.LUT R229, R229, 0x1c0, RZ, 0xc0, !PT ;  /* 0x000001c0e5e57812 */ /* 0x000fc600078ec0ff */
[----:B------:R-:W-:Y:S01]  /*1640*/  @!P1 IMAD R4, R5, c[0x0][0x17c], R4 ;  /* 0x00005f0005049a24 */ /* 0x000fe200078e0204 */
[----:B------:R-:W-:Y:S01]  /*1650*/  LOP3.LUT R5, R0, 0xfffffff8, RZ, 0xc0, !PT ;  /* 0xfffffff800057812 */ /* 0x000fe200078ec0ff */
[----:B------:R-:W-:Y:S01]  /*1660*/  @!P1 IMAD.MOV.U32 R16, RZ, RZ, R14 ;  /* 0x000000ffff109224 */ /* 0x000fe200078e000e */
[----:B------:R-:W-:Y:S01]  /*1670*/  IADD3 R14, R232, 0x10, RZ ;  /* 0x00000010e80e7810 */ /* 0x000fe20007ffe0ff */
[----:B------:R-:W-:Y:S02]  /*1680*/  @P1 IMAD R17, R226, c[0x0][0x194], R17 ;  /* 0x00006500e2111a24 */ /* 0x000fe400078e0211 */
[----:B------:R-:W-:Y:S01]  /*1690*/  IMAD.IADD R5, R6, 0x1, -R5 ;  /* 0x0000000106057824 */ /* 0x000fe200078e0a05 */
[----:B------:R-:W-:Y:S01]  /*16a0*/  ISETP.GE.AND P6, PT, R14, R223, PT ;  /* 0x000000df0e00720c */ /* 0x000fe20003fc6270 */
[----:B------:R-:W-:Y:S01]  /*16b0*/  @!P1 IMAD.IADD R17, R15, 0x1, R4 ;  /* 0x000000010f119824 */ /* 0x000fe200078e0204 */
[----:B------:R-:W-:Y:S01]  /*16c0*/  SHF.R.S32.HI R15, RZ, 0x1f, R32 ;  /* 0x0000001fff0f7819 */ /* 0x000fe20000011420 */
[----:B------:R-:W-:Y:S01]  /*16d0*/  IMAD.SHL.U32 R230, R5, 0x8, RZ ;  /* 0x0000000805e67824 */ /* 0x000fe200078e00ff */
[----:B------:R-:W-:Y:S01]  /*16e0*/  LEA.HI R4, R129, R6, RZ, 0x6 ;  /* 0x0000000681047211 */ /* 0x000fe200078f30ff */
[----:B------:R-:W-:-:S03]  /*16f0*/  IMAD.WIDE R38, R39, 0x40, R232 ;  /* 0x0000004027267825 */ /* 0x000fc600078e02e8 */
[--C-:B------:R-:W-:Y:S01]  /*1700*/  LOP3.LUT R0, R229, 0x38, R230.reuse, 0xf8, !PT ;  /* 0x00000038e5007812 */ /* 0x100fe200078ef8e6 */
[----:B------:R-:W-:Y:S01]  /*1710*/  IMAD R15, R15, c[0x0][0x1a8], RZ ;  /* 0x00006a000f0f7a24 */ /* 0x000fe200078e02ff */
[----:B------:R-:W-:Y:S01]  /*1720*/  IADD3 R16, P1, R230, R16, RZ ;  /* 0x00000010e6107210 */ /* 0x000fe20007f3e0ff */
[----:B------:R-:W-:Y:S01]  /*1730*/  IMAD.SHL.U32 R4, R4, 0x8, RZ ;  /* 0x0000000804047824 */ /* 0x000fe200078e00ff */
[----:B------:R-:W-:Y:S01]  /*1740*/  SHF.R.S32.HI R12, RZ, 0x1f, R230 ;  /* 0x0000001fff0c7819 */ /* 0x000fe200000114e6 */
[----:B------:R-:W-:Y:S01]  /*1750*/  IMAD R18, R32, c[0x0][0x1ac], R15 ;  /* 0x00006b0020127a24 */ /* 0x000fe200078e020f */
[----:B------:R-:W-:Y:S01]  /*1760*/  SHF.R.U32.HI R229, RZ, 0x3, R229 ;  /* 0x00000003ffe57819 */ /* 0x000fe200000116e5 */
[----:B------:R-:W-:Y:S01]  /*1770*/  IMAD R133, R233, c[0x0][0x198], RZ ;  /* 0x00006600e9857a24 */ /* 0x000fe200078e02ff */
[----:B------:R-:W-:Y:S01]  /*1780*/  IADD3 R20, P4, R230, R20, RZ ;  /* 0x00000014e6147210 */ /* 0x000fe20007f9e0ff */
[----:B------:R-:W-:Y:S01]  /*1790*/  IMAD.X R17, R12, 0x1, R17, P1 ;  /* 0x000000010c117824 */ /* 0x000fe200008e0611 */
[----:B------:R-:W-:Y:S01]  /*17a0*/  LOP3.LUT R229, R0, R229, RZ, 0x3c, !PT ;  /* 0x000000e500e57212 */ /* 0x000fe200078e3cff */
[C---:B------:R-:W-:Y:S01]  /*17b0*/  IMAD R133, R232.reuse, c[0x0][0x19c], R133 ;  /* 0x00006700e8857a24 */ /* 0x040fe200078e0285 */
[----:B------:R-:W-:Y:S01]  /*17c0*/  IADD3 R0, R232, 0x30, RZ ;  /* 0x00000030e8007810 */ /* 0x000fe20007ffe0ff */
[----:B------:R-:W-:Y:S01]  /*17d0*/  IMAD.X R21, R12, 0x1, R9, P4 ;  /* 0x000000010c157824 */ /* 0x000fe200020e0609 */
[-C--:B------:R-:W-:Y:S01]  /*17e0*/  ISETP.GE.AND P1, PT, R232, R223.reuse, PT ;  /* 0x000000dfe800720c */ /* 0x080fe20003f26270 */
[----:B------:R-:W-:Y:S01]  /*17f0*/  IMAD.WIDE.U32 R32, R32, c[0x0][0x1a8], R16 ;  /* 0x00006a0020207a25 */ /* 0x000fe200078e0010 */
[----:B------:R-:W-:-:S02]  /*1800*/  ISETP.GE.AND P3, PT, R0, R223, PT ;  /* 0x000000df0000720c */ /* 0x000fc40003f66270 */
[----:B------:R-:W-:Y:S01]  /*1810*/  IADD3 R26, P5, R230, R26, RZ ;  /* 0x0000001ae61a7210 */ /* 0x000fe20007fbe0ff */
[----:B------:R-:W-:Y:S01]  /*1820*/  IMAD.IADD R19, R33, 0x1, R18 ;  /* 0x0000000121137824 */ /* 0x000fe200078e0212 */
[----:B------:R-:W-:Y:S01]  /*1830*/  @!P6 IADD3 R30, P4, R38, 0x10, RZ ;  /* 0x00000010261ee810 */ /* 0x000fe20007f9e0ff */
[----:B------:R-:W-:Y:S01]  /*1840*/  @!P6 IMAD.MOV.U32 R24, RZ, RZ, R32 ;  /* 0x000000ffff18e224 */ /* 0x000fe200078e0020 */
[----:B------:R-:W-:Y:S01]  /*1850*/  LOP3.LUT R229, R229, 0xfffffe00, R4, 0xf8, !PT ;  /* 0xfffffe00e5e57812 */ /* 0x000fe200078ef804 */
[----:B------:R-:W-:Y:S01]  /*1860*/  IMAD.X R27, R12, 0x1, R3, P5 ;  /* 0x000000010c1b7824 */ /* 0x000fe200028e0603 */
[C---:B------:R-:W-:Y:S01]  /*1870*/  @!P2 IADD3 R28, P5, R38.reuse, 0x20, RZ ;  /* 0x00000020261ca810 */ /* 0x040fe20007fbe0ff */
[----:B------:R-:W-:Y:S02]  /*1880*/  @!P6 IMAD.X R9, RZ, RZ, R39, P4 ;  /* 0x000000ffff09e224 */ /* 0x000fe400020e0627 */
[----:B------:R-:W-:Y:S02]  /*1890*/  @!P1 IMAD R3, R39, c[0x0][0x190], RZ ;  /* 0x0000640027039a24 */ /* 0x000fe400078e02ff */
[----:B------:R-:W-:Y:S01]  /*18a0*/  @!P1 IMAD.MOV.U32 R18, RZ, RZ, R32 ;  /* 0x000000ffff129224 */ /* 0x000fe200078e0020 */
[----:B------:R-:W-:Y:S01]  /*18b0*/  @!P3 IADD3 R22, P4, R38, 0x30, RZ ;  /* 0x000000302616b810 */ /* 0x000fe20007f9e0ff */
[----:B------:R-:W-:-:S02]  /*18c0*/  @!P6 IMAD.MOV.U32 R25, RZ, RZ, R19 ;  /* 0x000000ffff19e224 */ /* 0x000fc400078e0013 */
[--C-:B------:R-:W-:Y:S02]  /*18d0*/  @!P2 IMAD.MOV.U32 R35, RZ, RZ, R19.reuse ;  /* 0x000000ffff23a224 */ /* 0x100fe400078e0013 */
[----:B------:R-:W-:Y:S02]  /*18e0*/  @!P3 IMAD.MOV.U32 R33, RZ, RZ, R19 ;  /* 0x000000ffff21b224 */ /* 0x000fe400078e0013 */
[----:B------:R-:W-:Y:S02]  /*18f0*/  @!P6 IMAD R9, R9, c[0x0][0x190], RZ ;  /* 0x000064000909ea24 */ /* 0x000fe400078e02ff */
[C---:B------:R-:W-:Y:S02]  /*1900*/  @!P1 IMAD R3, R38.reuse, c[0x0][0x194], R3 ;  /* 0x0000650026039a24 */ /* 0x040fe400078e0203 */
[----:B------:R-:W-:-:S04]  /*1910*/  @!P1 IMAD.WIDE.U32 R18, R38, c[0x0][0x190], R18 ;  /* 0x0000640026129a25 */ /* 0x000fc800078e0012 */
[----:B------:R-:W-:Y:S02]  /*1920*/  @!P2 IMAD.X R17, RZ, RZ, R39, P5 ;  /* 0x000000ffff11a224 */ /* 0x000fe400028e0627 */
[C---:B------:R-:W-:Y:S02]  /*1930*/  @!P6 IMAD R9, R30.reuse, c[0x0][0x194], R9 ;  /* 0x000065001e09ea24 */ /* 0x040fe400078e0209 */
[----:B------:R-:W-:Y:S02]  /*1940*/  @!P3 IMAD.X R15, RZ, RZ, R39, P4 ;  /* 0x000000ffff0fb224 */ /* 0x000fe400020e0627 */
[----:B------:R-:W-:Y:S01]  /*1950*/  @!P6 IMAD.WIDE.U32 R30, R30, c[0x0][0x190], R24 ;  /* 0x000064001e1eea25 */ /* 0x000fe200078e0018 */
[----:B------:R-:W-:-:S03]  /*1960*/  @!P1 LEA R24, P4, R18, c[0x0][0x160], 0x1 ;  /* 0x0000580012189a11 */ /* 0x000fc600078808ff */
[----:B------:R-:W-:Y:S02]  /*1970*/  @!P1 IMAD.IADD R3, R19, 0x1, R3 ;  /* 0x0000000113039824 */ /* 0x000fe400078e0203 */
[----:B------:R-:W-:Y:S02]  /*1980*/  @!P2 IMAD R17, R17, c[0x0][0x190], RZ ;  /* 0x000064001111aa24 */ /* 0x000fe400078e02ff */
[----:B------:R-:W-:Y:S01]  /*1990*/  @!P2 IMAD.MOV.U32 R34, RZ, RZ, R32 ;  /* 0x000000ffff22a224 */ /* 0x000fe200078e0020 */
[----:B------:R-:W-:Y:S01]  /*19a0*/  @!P1 LEA.HI.X R25, R18, c[0x0][0x164], R3, 0x1, P4 ;  /* 0x0000590012199a11 */ /* 0x000fe200020f0c03 */
[----:B------:R-:W-:Y:S01]  /*19b0*/  @!P2 IMAD R12, R28, c[0x0][0x194], R17 ;  /* 0x000065001c0caa24 */ /* 0x000fe200078e0211 */
[----:B------:R-:W-:Y:S01]  /*19c0*/  @!P6 LEA R18, P5, R30, c[0x0][0x160], 0x1 ;  /* 0x000058001e12ea11 */ /* 0x000fe200078a08ff */
[----:B------:R-:W-:Y:S02]  /*19d0*/  @!P6 IMAD.IADD R9, R31, 0x1, R9 ;  /* 0x000000011f09e824 */ /* 0x000fe400078e0209 */
[----:B------:R-:W-:-:S03]  /*19e0*/  @!P2 IMAD.WIDE.U32 R28, R28, c[0x0][0x190], R34 ;  /* 0x000064001c1caa25 */ /* 0x000fc600078e0022 */
[----:B------:R-:W-:Y:S01]  /*19f0*/  @!P6 LEA.HI.X R19, R30, c[0x0][0x164], R9, 0x1, P5 ;  /* 0x000059001e13ea11 */ /* 0x000fe200028f0c09 */
[----:B------:R-:W-:Y:S01]  /*1a00*/  IMAD.SHL.U32 R3, R227, 0x80, RZ ;  /* 0x00000080e3037824 */ /* 0x000fe200078e00ff */
[----:B------:R-:W-:Y:S01]  /*1a10*/  @!P2 LEA R16, P4, R28, c[0x0][0x160], 0x1 ;  /* 0x000058001c10aa11 */ /* 0x000fe200078808ff */
[----:B------:R-:W-:Y:S02]  /*1a20*/  @!P3 IMAD R15, R15, c[0x0][0x190], RZ ;  /* 0x000064000f0fba24 */ /* 0x000fe400078e02ff */
[----:B------:R-:W-:Y:S02]  /*1a30*/  @!P2 IMAD.IADD R12, R29, 0x1, R12 ;  /* 0x000000011d0ca824 */ /* 0x000fe400078e020c */
[----:B------:R-:W-:Y:S02]  /*1a40*/  IMAD.IADD R9, R126, 0x1, -R3 ;  /* 0x000000017e097824 */ /* 0x000fe400078e0a03 */
[----:B------:R-:W-:Y:S01]  /*1a50*/  @!P3 IMAD R4, R22, c[0x0][0x194], R15 ;  /* 0x000065001604ba24 */ /* 0x000fe200078e020f */
[----:B------:R-:W-:Y:S01]  /*1a60*/  @!P2 LEA.HI.X R17, R28, c[0x0][0x164], R12, 0x1, P4 ;  /* 0x000059001c11aa11 */ /* 0x000fe200020f0c0c */
[----:B------:R-:W-:Y:S01]  /*1a70*/  @!P3 IMAD.WIDE.U32 R22, R22, c[0x0][0x190], R32 ;  /* 0x000064001616ba25 */ /* 0x000fe200078e0020 */
[----:B------:R-:W-:-:S03]  /*1a80*/  ISETP.GE.AND P4, PT, R14, R9, PT ;  /* 0x000000090e00720c */ /* 0x000fc60003f86270 */
[----:B------:R-:W-:Y:S01]  /*1a90*/  IMAD.WIDE.U32 R134, R232, c[0x0][0x198], R26 ;  /* 0x00006600e8867a25 */ /* 0x000fe200078e001a */
[----:B------:R-:W-:-:S03]  /*1aa0*/  @!P3 LEA R26, P5, R22, c[0x0][0x160], 0x1 ;  /* 0x00005800161aba11 */ /* 0x000fc600078a08ff */
[----:B------:R-:W-:Y:S02]  /*1ab0*/  @!P3 IMAD.IADD R4, R23, 0x1, R4 ;  /* 0x000000011704b824 */ /* 0x000fe400078e0204 */
[----:B------:R-:W-:Y:S02]  /*1ac0*/  IMAD.SHL.U32 R229, R229, 0x2, RZ ;  /* 0x00000002e5e57824 */ /* 0x000fe400078e00ff */
[----:B------:R-:W-:Y:S01]  /*1ad0*/  IMAD.IADD R133, R135, 0x1, R133 ;  /* 0x0000000187857824 */ /* 0x000fe200078e0285 */
[----:B------:R-:W-:Y:S01]  /*1ae0*/  @!P3 LEA.HI.X R27, R22, c[0x0][0x164], R4, 0x1, P5 ;  /* 0x00005900161bba11 */ /* 0x000fe200028f0c04 */
[----:B------:R-:W-:Y:S01]  /*1af0*/  IMAD.MOV.U32 R4, RZ, RZ, c[0x0][0x198] ;  /* 0x00006600ff047624 */ /* 0x000fe200078e00ff */
[----:B------:R-:W-:Y:S01]  /*1b00*/  @!PT LDS RZ, [RZ] ;  /* 0x00000000fffff984 */ /* 0x000fe20000000800 */
[----:B------:R-:W-:Y:S01]  /*1b10*/  @!PT LDS RZ, [RZ] ;  /* 0x00000000fffff984 */ /* 0x000fe20000000800 */
[----:B------:R-:W-:Y:S01]  /*1b20*/  @!PT LDS RZ, [RZ] ;  /* 0x00000000fffff984 */ /* 0x000fe20000000800 */
[----:B------:R1:W-:Y:S01]  /*1b30*/  @!P1 LDGSTS.E.BYPASS.LTC128B.128 [R229], [R24.64] ;  /* 0x0000000018e59fae */ /* 0x0003e2000b901d48 */
[----:B------:R-:W-:Y:S02]  /*1b40*/  IMAD.MOV.U32 R15, RZ, RZ, c[0x0][0x19c] ;  /* 0x00006700ff0f7624 */ /* 0x000fe400078e00ff */
[----:B------:R-:W-:Y:S01]  /*1b50*/  IMAD.WIDE.U32 R20, R13, c[0x0][0x1b8], R20 ;  /* 0x00006e000d147a25 */ /* 0x000fe200078e0014 */
[----:B------:R1:W-:Y:S01]  /*1b60*/  @!P1 LDGSTS.E.BYPASS.LTC128B.128 [R229+0x2000], [R24.64+0x80] ;  /* 0x0200008018e59fae */ /* 0x0003e2000b901d48 */
[----:B------:R-:W-:-:S02]  /*1b70*/  ISETP.GE.AND P1, PT, R10, R9, PT ;  /* 0x000000090a00720c */ /* 0x000fc40003f26270 */
[C---:B------:R-:W-:Y:S01]  /*1b80*/  @!P4 LEA R12, P5, R4.reuse, R134, 0x4 ;  /* 0x00000086040cc211 */ /* 0x040fe200078a20ff */
[----:B------:R2:W-:Y:S01]  /*1b90*/  @!P6 LDGSTS.E.BYPASS.LTC128B.128 [R229+0x800], [R18.64] ;  /* 0x0080000012e5efae */ /* 0x0005e2000b901d48 */
[----:B------:R-:W-:Y:S02]  /*1ba0*/  IMAD.IADD R21, R21, 0x1, R8 ;  /* 0x0000000115157824 */ /* 0x000fe400078e0208 */
[----:B------:R-:W-:Y:S01]  /*1bb0*/  @!P4 LEA.HI.X R23, R4, R133, R15, 0x4, P5 ;  /* 0x000000850417c211 */ /* 0x000fe200028f240f */
[----:B------:R2:W-:Y:S01]  /*1bc0*/  @!P6 LDGSTS.E.BYPASS.LTC128B.128 [R229+0x2800], [R18.64+0x80] ;  /* 0x0280008012e5efae */ /* 0x0005e2000b901d48 */
[CC--:B------:R-:W-:Y:S01]  /*1bd0*/  ISETP.GE.AND P6, PT, R232.reuse, R9.reuse, PT ;  /* 0x00000009e800720c */ /* 0x0c0fe20003fc6270 */
[----:B------:R-:W-:Y:S01]  /*1be0*/  IMAD.SHL.U32 R13, R232, 0x8, RZ ;  /* 0x00000008e80d7824 */ /* 0x000fe200078e00ff */
[----:B------:R-:W-:Y:S01]  /*1bf0*/  ISETP.GE.AND P5, PT, R0, R9, PT ;  /* 0x000000090000720c */ /* 0x000fe20003fa6270 */
[----:B------:R3:W-:Y:S04]  /*1c00*/  @!P2 LDGSTS.E.BYPASS.LTC128B.128 [R229+0x1000], [R16.64] ;  /* 0x0100000010e5afae */ /* 0x0007e8000b901d48 */
[----:B------:R3:W-:Y:S01]  /*1c10*/  @!P2 LDGSTS.E.BYPASS.LTC128B.128 [R229+0x3000], [R16.64+0x80] ;  /* 0x0300008010e5afae */ /* 0x0007e2000b901d48 */
[----:B------:R-:W-:-:S03]  /*1c20*/  @!P4 LEA R22, P2, R12, c[0x0][0x168], 0x1 ;  /* 0x00005a000c16ca11 */ /* 0x000fc600078408ff */
[----:B------:R4:W-:Y:S01]  /*1c30*/  @!P3 LDGSTS.E.BYPASS.LTC128B.128 [R229+0x1800], [R26.64] ;  /* 0x018000001ae5bfae */ /* 0x0009e2000b901d48 */
[----:B------:R-:W-:Y:S01]  /*1c40*/  @!P4 LEA.HI.X R23, R12, c[0x0][0x16c], R23, 0x1, P2 ;  /* 0x00005b000c17ca11 */ /* 0x000fe200010f0c17 */
[----:B------:R-:W-:Y:S02]  /*1c50*/  IMAD.SHL.U32 R12, R15, 0x20, RZ ;  /* 0x000000200f0c7824 */ /* 0x000fe400078e00ff */
[----:B------:R4:W-:Y:S01]  /*1c60*/  @!P3 LDGSTS.E.BYPASS.LTC128B.128 [R229+0x3800], [R26.64+0x80] ;  /* 0x038000801ae5bfae */ /* 0x0009e2000b901d48 */
[----:B------:R-:W-:Y:S02]  /*1c70*/  @!P5 IMAD.MOV.U32 R132, RZ, RZ, R134 ;  /* 0x000000ffff84d224 */ /* 0x000fe400078e0086 */
[----:B-1----:R-:W-:-:S04]  /*1c80*/  IMAD.WIDE.U32 R24, R4, 0x20, RZ ;  /* 0x0000002004187825 */ /* 0x002fc800078e00ff */
[----:B------:R-:W-:Y:S01]  /*1c90*/  @!P5 IMAD.WIDE.U32 R28, R4, 0x30, R132 ;  /* 0x00000030041cd825 */ /* 0x000fe200078e0084 */
[----:B--2---:R-:W-:Y:S02]  /*1ca0*/  @!P1 IADD3 R19, P2, R134, R24, RZ ;  /* 0x0000001886139210 */ /* 0x004fe40007f5e0ff */
[----:B------:R-:W-:Y:S02]  /*1cb0*/  IADD3 R18, R232, 0x40, RZ ;  /* 0x00000040e8127810 */ /* 0x000fe40007ffe0ff */
[----:B------:R-:W-:Y:S02]  /*1cc0*/  @!P1 IADD3.X R12, R133, R25, R12, P2, !PT ;  /* 0x00000019850c9210 */ /* 0x000fe400017fe40c */
[----:B------:R-:W-:Y:S02]  /*1cd0*/  @!P6 LEA R30, P2, R134, c[0x0][0x168], 0x1 ;  /* 0x00005a00861eea11 */ /* 0x000fe400078408ff */
[----:B------:R-:W-:Y:S01]  /*1ce0*/  ISETP.GE.AND P3, PT, R18, R9, PT ;  /* 0x000000091200720c */ /* 0x000fe20003f66270 */
[----:B---3--:R-:W-:Y:S01]  /*1cf0*/  @!P5 IMAD R16, R15, 0x30, RZ ;  /* 0x000000300f10d824 */ /* 0x008fe200078e02ff */
[----:B------:R-:W-:-:S02]  /*1d00*/  @!P6 LEA.HI.X R31, R134, c[0x0][0x16c], R133, 0x1, P2 ;  /* 0x00005b00861fea11 */ /* 0x000fc400010f0c85 */
[----:B------:R-:W-:Y:S01]  /*1d10*/  @!P1 LEA R24, P2, R19, c[0x0][0x168], 0x1 ;  /* 0x00005a0013189a11 */ /* 0x000fe200078408ff */
[----:B------:R-:W-:Y:S02]  /*1d20*/  @!P5 IMAD.IADD R16, R29, 0x1, R16 ;  /* 0x000000011d10d824 */ /* 0x000fe400078e0210 */
[----:B------:R1:W-:Y:S01]  /*1d30*/  @!P6 LDGSTS.E.BYPASS.LTC128B.128 [R229+0x4000], [R30.64] ;  /* 0x040000001ee5efae */ /* 0x0003e2000b901d48 */
[----:B------:R-:W-:Y:S02]  /*1d40*/  @!P1 LEA.HI.X R25, R19, c[0x0][0x16c], R12, 0x1, P2 ;  /* 0x00005b0013199a11 */ /* 0x000fe400010f0c0c */
[----:B------:R-:W-:Y:S01]  /*1d50*/  IADD3 R12, R232, 0x50, RZ ;  /* 0x00000050e80c7810 */ /* 0x000fe20007ffe0ff */
[----:B------:R1:W-:Y:S01]  /*1d60*/  @!P6 LDGSTS.E.BYPASS.LTC128B.128 [R229+0x8000], [R30.64+0x80] ;  /* 0x080000801ee5efae */ /* 0x0003e2000b901d48 */
[----:B----4-:R-:W-:Y:S02]  /*1d70*/  @!P5 LEA R26, P2, R28, c[0x0][0x168], 0x1 ;  /* 0x00005a001c1ada11 */ /* 0x010fe400078408ff */
[----:B------:R-:W-:Y:S01]  /*1d80*/  ISETP.GE.AND P6, PT, R12, R9, PT ;  /* 0x000000090c00720c */ /* 0x000fe20003fc6270 */
[----:B------:R2:W-:Y:S01]  /*1d90*/  @!P4 LDGSTS.E.BYPASS.LTC128B.128 [R229+0x4800], [R22.64] ;  /* 0x0480000016e5cfae */ /* 0x0005e2000b901d48 */
[----:B------:R-:W-:-:S02]  /*1da0*/  @!P5 LEA.HI.X R27, R28, c[0x0][0x16c], R16, 0x1, P2 ;  /* 0x00005b001c1bda11 */ /* 0x000fc400010f0c10 */
[C---:B------:R-:W-:Y:S01]  /*1db0*/  @!P3 LEA R16, P2, R4.reuse, R134, 0x6 ;  /* 0x000000860410b211 */ /* 0x040fe200078430ff */
[----:B------:R2:W-:Y:S03]  /*1dc0*/  @!P4 LDGSTS.E.BYPASS.LTC128B.128 [R229+0x8800], [R22.64+0x80] ;  /* 0x0880008016e5cfae */ /* 0x0005e6000b901d48 */
[----:B------:R-:W-:Y:S01]  /*1dd0*/  @!P3 LEA.HI.X R17, R4, R133, R15, 0x6, P2 ;  /* 0x000000850411b211 */ /* 0x000fe200010f340f */
[----:B------:R3:W-:Y:S01]  /*1de0*/  @!P1 LDGSTS.E.BYPASS.LTC128B.128 [R229+0x5000], [R24.64] ;  /* 0x0500000018e59fae */ /* 0x0007e2000b901d48 */
[----:B------:R-:W-:Y:S02]  /*1df0*/  @!P3 LEA R28, P4, R16, c[0x0][0x168], 0x1 ;  /* 0x00005a00101cba11 */ /* 0x000fe400078808ff */
[-C--:B------:R-:W-:Y:S01]  /*1e00*/  ISETP.GE.AND P2, PT, R14, R9.reuse, PT ;  /* 0x000000090e00720c */ /* 0x080fe20003f46270 */
[----:B------:R3:W-:Y:S01]  /*1e10*/  @!P1 LDGSTS.E.BYPASS.LTC128B.128 [R229+0x9000], [R24.64+0x80] ;  /* 0x0900008018e59fae */ /* 0x0007e2000b901d48 */
[-C--:B------:R-:W-:Y:S01]  /*1e20*/  ISETP.GE.AND P1, PT, R10, R9.reuse, PT ;  /* 0x000000090a00720c */ /* 0x080fe20003f26270 */
[----:B------:R-:W-:Y:S01]  /*1e30*/  @!P6 IMAD.MOV.U32 R132, RZ, RZ, R134 ;  /* 0x000000ffff84e224 */ /* 0x000fe200078e0086 */
[----:B------:R-:W-:Y:S01]  /*1e40*/  IADD3 R10, R232, 0x60, RZ ;  /* 0x00000060e80a7810 */ /* 0x000fe20007ffe0ff */
[----:B------:R4:W-:Y:S01]  /*1e50*/  @!P5 LDGSTS.E.BYPASS.LTC128B.128 [R229+0x5800], [R26.64] ;  /* 0x058000001ae5dfae */ /* 0x0009e2000b901d48 */
[----:B------:R-:W-:Y:S01]  /*1e60*/  @!P3 LEA.HI.X R29, R16, c[0x0][0x16c], R17, 0x1, P4 ;  /* 0x00005b00101dba11 */ /* 0x000fe200020f0c11 */
[----:B------:R-:W-:Y:S01]  /*1e70*/  @!P6 IMAD R14, R15, 0x50, RZ ;  /* 0x000000500f0ee824 */ /* 0x000fe200078e02ff */
[----:B------:R-:W-:Y:S01]  /*1e80*/  IADD3 R16, R232, 0x70, RZ ;  /* 0x00000070e8107810 */ /* 0x000fe20007ffe0ff */
[----:B------:R4:W-:Y:S01]  /*1e90*/  @!P5 LDGSTS.E.BYPASS.LTC128B.128 [R229+0x9800], [R26.64+0x80] ;  /* 0x098000801ae5dfae */ /* 0x0009e2000b901d48 */
[----:B------:R-:W-:-:S02]  /*1ea0*/  ISETP.GE.AND P5, PT, R10, R9, PT ;  /* 0x000000090a00720c */ /* 0x000fc40003fa6270 */
[----:B------:R-:W-:Y:S01]  /*1eb0*/  ISETP.GE.AND P4, PT, R16, R9, PT ;  /* 0x000000091000720c */ /* 0x000fe20003f86270 */
[----:B------:R1:W-:Y:S04]  /*1ec0*/  @!P3 LDGSTS.E.BYPASS.LTC128B.128 [R229+0x6000], [R28.64] ;  /* 0x060000001ce5bfae */ /* 0x0003e8000b901d48 */
[----:B------:R1:W-:Y:S01]  /*1ed0*/  @!P3 LDGSTS.E.BYPASS.LTC128B.128 [R229+0xa000], [R28.64+0x80] ;  /* 0x0a0000801ce5bfae */ /* 0x0003e2000b901d48 */
[----:B--2---:R-:W-:-:S04]  /*1ee0*/  @!P6 IMAD.WIDE.U32 R22, R4, 0x50, R132 ;  /* 0x000000500416e825 */ /* 0x004fc800078e0084 */
[----:B------:R-:W-:Y:S02]  /*1ef0*/  @!P6 IMAD.IADD R14, R23, 0x1, R14 ;  /* 0x00000001170ee824 */ /* 0x000fe400078e020e */
[----:B------:R-:W-:Y:S01]  /*1f00*/  @!P5 IMAD.MOV.U32 R132, RZ, RZ, R134 ;  /* 0x000000ffff84d224 */ /* 0x000fe200078e0086 */
[----:B---3--:R-:W-:-:S04]  /*1f10*/  @!P6 LEA R24, P3, R22, c[0x0][0x168], 0x1 ;  /* 0x00005a001618ea11 */ /* 0x008fc800078608ff */
[----:B------:R-:W-:Y:S01]  /*1f20*/  @!P6 LEA.HI.X R25, R22, c[0x0][0x16c], R14, 0x1, P3 ;  /* 0x00005b001619ea11 */ /* 0x000fe200018f0c0e */
[----:B------:R-:W-:Y:S01]  /*1f30*/  @!P5 IMAD.WIDE.U32 R22, R4, 0x60, R132 ;  /* 0x000000600416d825 */ /* 0x000fe200078e0084 */
[----:B------:R-:W-:-:S03]  /*1f40*/  IADD3 R38, P3, R232, R11, RZ ;  /* 0x0000000be8267210 */ /* 0x000fc60007f7e0ff */
[----:B------:R-:W-:Y:S01]  /*1f50*/  @!P5 IMAD R11, R15, 0x60, RZ ;  /* 0x000000600f0bd824 */ /* 0x000fe200078e02ff */
[----:B------:R2:W-:Y:S01]  /*1f60*/  @!P6 LDGSTS.E.BYPASS.LTC128B.128 [R229+0x6800], [R24.64] ;  /* 0x0680000018e5efae */ /* 0x0005e2000b901d48 */
[----:B------:R-:W-:Y:S02]  /*1f70*/  @!P4 IMAD.MOV.U32 R132, RZ, RZ, R134 ;  /* 0x000000ffff84c224 */ /* 0x000fe400078e0086 */
[----:B------:R-:W-:Y:S01]  /*1f80*/  IMAD.X R7, R233, 0x1, R7, P3 ;  /* 0x00000001e9077824 */ /* 0x000fe200018e0607 */
[----:B----4-:R-:W-:Y:S01]  /*1f90*/  @!P5 LEA R26, P3, R22, c[0x0][0x168], 0x1 ;  /* 0x00005a00161ada11 */ /* 0x010fe200078608ff */
[----:B------:R-:W-:Y:S01]  /*1fa0*/  @!P5 IMAD.IADD R11, R23, 0x1, R11 ;  /* 0x00000001170bd824 */ /* 0x000fe200078e020b */
[----:B------:R2:W-:Y:S01]  /*1fb0*/  @!P6 LDGSTS.E.BYPASS.LTC128B.128 [R229+0xa800], [R24.64+0x80] ;  /* 0x0a80008018e5efae */ /* 0x0005e2000b901d48 */
[----:B------:R-:W-:Y:S01]  /*1fc0*/  @!P4 IMAD R15, R15, 0x70, RZ ;  /* 0x000000700f0fc824 */ /* 0x000fe200078e02ff */
[----:B------:R-:W-:Y:S01]  /*1fd0*/  ISETP.GE.AND P6, PT, R0, R9, PT ;  /* 0x000000090000720c */ /* 0x000fe20003fc6270 */
[----:B-1----:R-:W-:Y:S01]  /*1fe0*/  @!P4 IMAD.WIDE.U32 R28, R4, 0x70, R132 ;  /* 0x00000070041cc825 */ /* 0x002fe200078e0084 */
[----:B------:R-:W-:-:S02]  /*1ff0*/  @!P5 LEA.HI.X R27, R22, c[0x0][0x16c], R11, 0x1, P3 ;  /* 0x00005b00161bda11 */ /* 0x000fc400018f0c0b */
[-C--:B------:R-:W-:Y:S01]  /*2000*/  LEA.HI R22, R129, R6.reuse, RZ, 0x4 ;  /* 0x0000000681167211 */ /* 0x080fe200078f20ff */
[----:B------:R-:W-:Y:S01]  /*2010*/  @!P4 IMAD.IADD R15, R29, 0x1, R15 ;  /* 0x000000011d0fc824 */ /* 0x000fe200078e020f */
[----:B------:R-:W-:Y:S01]  /*2020*/  LEA.HI R129, R129, R6, RZ, 0x5 ;  /* 0x0000000681817211 */ /* 0x000fe200078f28ff */
[----:B------:R1:W-:Y:S01]  /*2030*/  @!P5 LDGSTS.E.BYPASS.LTC128B.128 [R229+0x7000], [R26.64] ;  /* 0x070000001ae5dfae */ /* 0x0003e2000b901d48 */
[----:B------:R-:W-:Y:S01]  /*2040*/  IMAD R7, R7, c[0x0][0x1a0], RZ ;  /* 0x0000680007077a24 */ /* 0x000fe200078e02ff */
[----:B------:R-:W-:Y:S01]  /*2050*/  SHF.R.S32.HI R221, RZ, 0x4, R22 ;  /* 0x00000004ffdd7819 */ /* 0x000fe20000011416 */
[----:B------:R-:W-:Y:S01]  /*2060*/  IMAD.MOV.U32 R0, RZ, RZ, 0x20 ;  /* 0x00000020ff007424 */ /* 0x000fe200078e00ff */
[----:B------:R1:W-:Y:S01]  /*2070*/  @!P5 LDGSTS.E.BYPASS.LTC128B.128 [R229+0xb000], [R26.64+0x80] ;  /* 0x0b0000801ae5dfae */ /* 0x0003e2000b901d48 */
[----:B------:R-:W-:Y:S01]  /*2080*/  IMAD R11, R38, c[0x0][0x1a4], R7 ;  /* 0x00006900260b7a24 */ /* 0x000fe200078e0207 */
[----:B------:R-:W-:Y:S01]  /*2090*/  LOP3.LUT R7, R22, 0xfffffff0, RZ, 0xc0, !PT ;  /* 0xfffffff016077812 */ /* 0x000fe200078ec0ff */
[----:B------:R-:W-:Y:S01]  /*20a0*/  IMAD.WIDE.U32 R38, R38, c[0x0][0x1a0], R20 ;  /* 0x0000680026267a25 */ /* 0x000fe200078e0014 */
[----:B------:R-:W-:-:S02]  /*20b0*/  ISETP.GE.AND P5, PT, R232, R9, PT ;  /* 0x00000009e800720c */ /* 0x000fc40003fa6270 */
[----:B------:R-:W-:Y:S01]  /*20c0*/  LEA.HI R22, R22, R221, RZ, 0x1 ;  /* 0x000000dd16167211 */ /* 0x000fe200078f08ff */
[----:B------:R-:W-:Y:S01]  /*20d0*/  IMAD.IADD R7, R6, 0x1, -R7 ;  /* 0x0000000106077824 */ /* 0x000fe200078e0a07 */
[----:B------:R-:W-:Y:S01]  /*20e0*/  SHF.R.S32.HI R128, RZ, 0x5, R129 ;  /* 0x00000005ff807819 */ /* 0x000fe20000011481 */
[----:B------:R-:W-:Y:S01]  /*20f0*/  IMAD.IADD R36, R39, 0x1, R11 ;  /* 0x0000000127247824 */ /* 0x000fe200078e020b */
[----:B------:R-:W-:Y:S01]  /*2100*/  LOP3.LUT R22, R22, 0xfffffffe, RZ, 0xc0, !PT ;  /* 0xfffffffe16167812 */ /* 0x000fe200078ec0ff */
[----:B------:R-:W-:Y:S01]  /*2110*/  IMAD.WIDE.U32 R20, R0, c[0x0][0x1a0], RZ ;  /* 0x0000680000147a25 */ /* 0x000fe200078e00ff */
[----:B------:R-:W-:Y:S02]  /*2120*/  SHF.R.S32.HI R8, RZ, 0x1f, R7 ;  /* 0x0000001fff087819 */ /* 0x000fe40000011407 */
[----:B--2---:R-:W-:Y:S01]  /*2130*/  @!P4 LEA R24, P3, R28, c[0x0][0x168], 0x1 ;  /* 0x00005a001c18ca11 */ /* 0x004fe200078608ff */
[----:B------:R-:W-:Y:S01]  /*2140*/  IMAD R14, R0, c[0x0][0x1a4], RZ ;  /* 0x00006900000e7a24 */ /* 0x000fe200078e02ff */
[----:B------:R-:W-:Y:S01]  /*2150*/  LEA.HI R8, R8, R7, RZ, 0x3 ;  /* 0x0000000708087211 */ /* 0x000fe200078f18ff */
[----:B------:R-:W-:Y:S01]  /*2160*/  @!P1 IMAD.MOV.U32 R11, RZ, RZ, c[0x0][0x1a0] ;  /* 0x00006800ff0b9624 */ /* 0x000fe200078e00ff */
[----:B------:R-:W-:Y:S01]  /*2170*/  @!P4 LEA.HI.X R25, R28, c[0x0][0x16c], R15, 0x1, P3 ;  /* 0x00005b001c19ca11 */ /* 0x000fe200018f0c0f */
[----:B------:R-:W-:Y:S01]  /*2180*/  IMAD.IADD R221, R221, 0x1, -R22 ;  /* 0x00000001dddd7824 */ /* 0x000fe200078e0a16 */
[C---:B------:R-:W-:Y:S01]  /*2190*/  LEA R224, P3, R38.reuse, c[0x0][0x170], 0x1 ;  /* 0x00005c0026e07a11 */ /* 0x040fe200078608ff */
[----:B------:R-:W-:Y:S01]  /*21a0*/  @!P6 IMAD.MOV.U32 R22, RZ, RZ, c[0x0][0x1a0] ;  /* 0x00006800ff16e624 */ /* 0x000fe200078e00ff */
[----:B------:R-:W-:Y:S01]  /*21b0*/  LOP3.LUT R129, R129, 0xffffffe0, RZ, 0xc0, !PT ;  /* 0xffffffe081817812 */ /* 0x000fe200078ec0ff */
[----:B------:R2:W-:Y:S01]  /*21c0*/  @!P4 LDGSTS.E.BYPASS.LTC128B.128 [R229+0x7800], [R24.64] ;  /* 0x0780000018e5cfae */ /* 0x0005e2000b901d48 */
[----:B------:R-:W-:Y:S01]  /*21d0*/  LEA.HI.X R225, R38, c[0x0][0x174], R36, 0x1, P3 ;  /* 0x00005d0026e17a11 */ /* 0x000fe200018f0c24 */
[----:B------:R-:W-:Y:S01]  /*21e0*/  IMAD.SHL.U32 R125, R8, 0x40, RZ ;  /* 0x00000040087d7824 */ /* 0x000fe200078e00ff */
[----:B------:R-:W-:Y:S01]  /*21f0*/  @!P2 IADD3 R20, P3, R224, R20, RZ ;  /* 0x00000014e014a210 */ /* 0x000fe20007f7e0ff */
[----:B------:R2:W-:Y:S01]  /*2200*/  @!P4 LDGSTS.E.BYPASS.LTC128B.128 [R229+0xb800], [R24.64+0x80] ;  /* 0x0b80008018e5cfae */ /* 0x0005e2000b901d48 */
[----:B------:R-:W-:Y:S01]  /*2210*/  ISETP.GE.AND P4, PT, R12, R9, PT ;  /* 0x000000090c00720c */ /* 0x000fe20003f86270 */
[----:B------:R-:W-:Y:S01]  /*2220*/  @!P6 IMAD.WIDE.U32 R22, R22, 0x60, R224 ;  /* 0x000000601616e825 */ /* 0x000fe200078e00e0 */
[----:B------:R-:W-:Y:S01]  /*2230*/  LOP3.LUT R12, R8, 0xfffffff8, RZ, 0xc0, !PT ;  /* 0xfffffff8080c7812 */ /* 0x000fe200078ec0ff */
[----:B------:R-:W0:Y:S01]  /*2240*/  LDGDEPBAR ;  /* 0x00000000000079af */ /* 0x000e220000000000 */
[----:B------:R-:W-:Y:S01]  /*2250*/  @!P2 IADD3.X R21, R225, R21, R14, P3, !PT ;  /* 0x00000015e115a210 */ /* 0x000fe20001ffe40e */
[----:B------:R-:W-:Y:S01]  /*2260*/  IMAD.SHL.U32 R14, R221, 0x8, RZ ;  /* 0x00000008dd0e7824 */ /* 0x000fe200078e00ff */
[----:B------:R-:W-:Y:S01]  /*2270*/  ISETP.GE.AND P3, PT, R10, R9, PT ;  /* 0x000000090a00720c */ /* 0x000fe20003f66270 */
[----:B------:R-:W-:Y:S01]  /*2280*/  IMAD.IADD R7, R7, 0x1, -R12 ;  /* 0x0000000107077824 */ /* 0x000fe200078e0a0c */
[----:B------:R-:W-:Y:S01]  /*2290*/  LOP3.LUT R125, R125, 0xfffffe00, RZ, 0xc0, !PT ;  /* 0xfffffe007d7d7812 */ /* 0x000fe200078ec0ff */
[----:B------:R-:W-:-:S02]  /*22a0*/  @!P1 IMAD.MOV.U32 R10, RZ, RZ, c[0x0][0x1a4] ;  /* 0x00006900ff0a9624 */ /* 0x000fc400078e00ff */
[----:B------:R-:W-:Y:S02]  /*22b0*/  IMAD.SHL.U32 R15, R7, 0x40, RZ ;  /* 0x00000040070f7824 */ /* 0x000fe400078e00ff */
[----:B------:R-:W-:-:S03]  /*22c0*/  IMAD.SHL.U32 R12, R5, 0x40, RZ ;  /* 0x00000040050c7824 */ /* 0x000fc600078e00ff */
[----:B------:R-:W-:Y:S02]  /*22d0*/  LOP3.LUT R15, R15, 0x1c0, RZ, 0xc0, !PT ;  /* 0x000001c00f0f7812 */ /* 0x000fe400078ec0ff */
[----:B------:R-:W-:Y:S02]  /*22e0*/  LOP3.LUT R12, R12, 0x1c0, RZ, 0xc0, !PT ;  /* 0x000001c00c0c7812 */ /* 0x000fe400078ec0ff */
[----:B------:R-:W-:Y:S02]  /*22f0*/  LOP3.LUT R14, R15, 0x8, R14, 0xf8, !PT ;  /* 0x000000080f0e7812 */ /* 0x000fe400078ef80e */
[----:B------:R-:W-:Y:S02]  /*2300*/  LOP3.LUT R13, R12, 0x8, R13, 0xf8, !PT ;  /* 0x000000080c0d7812 */ /* 0x000fe400078ef80d */
[----:B------:R-:W-:Y:S02]  /*2310*/  SHF.R.U32.HI R15, RZ, 0x3, R15 ;  /* 0x00000003ff0f7819 */ /* 0x000fe4000001160f */
[----:B------:R-:W-:Y:S01]  /*2320*/  SHF.R.U32.HI R12, RZ, 0x3, R12 ;  /* 0x00000003ff0c7819 */ /* 0x000fe2000001160c */
[----:B------:R-:W-:-:S04]  /*2330*/  DEPBAR.LE SB0, 0x0 ;  /* 0x000080000000791a */ /* 0x000fc80000000000 */
[----:B------:R-:W-:Y:S01]  /*2340*/  BAR.SYNC.DEFER_BLOCKING 0x0 ;  /* 0x0000000000007b1d */ /* 0x000fe20000010000 */
[----:B------:R-:W-:Y:S01]  /*2350*/  LOP3.LUT R124, R14, R15, RZ, 0x3c, !PT ;  /* 0x0000000f0e7c7212 */ /* 0x000fe200078e3cff */
[----:B------:R-:W-:Y:S01]  /*2360*/  @!P6 IMAD.MOV.U32 R14, RZ, RZ, c[0x0][0x1a4] ;  /* 0x00006900ff0ee624 */ /* 0x000fe200078e00ff */
[----:B------:R-:W-:-:S03]  /*2370*/  LOP3.LUT R12, R13, R12, RZ, 0x3c, !PT ;  /* 0x0000000c0d0c7212 */ /* 0x000fc600078e3cff */
[----:B------:R-:W-:Y:S02]  /*2380*/  @!P6 IMAD R14, R14, 0x60, RZ ;  /* 0x000000600e0ee824 */ /* 0x000fe400078e02ff */
[----:B------:R-:W-:Y:S02]  /*2390*/  IMAD R221, R221, 0x200, R12 ;  /* 0x00000200dddd7824 */ /* 0x000fe400078e020c */
[----:B------:R-:W-:Y:S02]  /*23a0*/  @!P6 IMAD.IADD R23, R23, 0x1, R14 ;  /* 0x000000011717e824 */ /* 0x000fe400078e020e */
[----:B------:R-:W-:-:S05]  /*23b0*/  IMAD.SHL.U32 R221, R221, 0x2, RZ ;  /* 0x00000002dddd7824 */ /* 0x000fca00078e00ff */
[C---:B------:R-:W-:Y:S02]  /*23c0*/  IADD3 R8, R221.reuse, 0x4000, RZ ;  /* 0x00004000dd087810 */ /* 0x040fe40007ffe0ff */
[----:B------:R-:W-:Y:S01]  /*23d0*/  IADD3 R219, R221, 0x4020, RZ ;  /* 0x00004020dddb7810 */ /* 0x000fe20007ffe0ff */
[----:B------:R-:W-:Y:S04]  /*23e0*/  @P5 STS.128 [R229+0xc000], RZ ;  /* 0x00c000ffe5005388 */ /* 0x000fe80000000c00 */
[----:B------:R-:W-:Y:S04]  /*23f0*/  @P5 STS.128 [R229+0x10000], RZ ;  /* 0x010000ffe5005388 */ /* 0x000fe80000000c00 */
[----:B------:R-:W-:Y:S01]  /*2400*/  @!PT LDS RZ, [RZ] ;  /* 0x00000000fffff984 */ /* 0x000fe20000000800 */
[----:B------:R-:W-:Y:S01]  /*2410*/  @!PT LDS RZ, [RZ] ;  /* 0x00000000fffff984 */ /* 0x000fe20000000800 */
[----:B------:R-:W-:Y:S01]  /*2420*/  @!PT LDS RZ, [RZ] ;  /* 0x00000000fffff984 */ /* 0x000fe20000000800 */
[----:B------:R3:W-:Y:S04]  /*2430*/  @!P5 LDGSTS.E.BYPASS.LTC128B.128 [R229+0xc000], [R224.64] ;  /* 0x0c000000e0e5dfae */ /* 0x0007e8000b901d48 */
[----:B------:R3:W-:Y:S01]  /*2440*/  @!P5 LDGSTS.E.BYPASS.LTC128B.128 [R229+0x10000], [R224.64+0x80] ;  /* 0x10000080e0e5dfae */ /* 0x0007e2000b901d48 */
[----:B--2---:R-:W-:-:S03]  /*2450*/  @!P1 LEA R24, P5, R11, R224, 0x6 ;  /* 0x000000e00b189211 */ /* 0x004fc600078a30ff */
[----:B------:R-:W-:Y:S01]  /*2460*/  @P2 STS.128 [R229+0xc800], RZ ;  /* 0x00c800ffe5002388 */ /* 0x000fe20000000c00 */
[----:B------:R-:W-:Y:S01]  /*2470*/  @!P1 LEA.HI.X R25, R11, R225, R10, 0x6, P5 ;  /* 0x000000e10b199211 */ /* 0x000fe200028f340a */
[----:B------:R-:W-:Y:S01]  /*2480*/  @!P4 IMAD.MOV.U32 R11, RZ, RZ, c[0x0][0x1a4] ;  /* 0x00006900ff0bc624 */ /* 0x000fe200078e00ff */
[-C--:B------:R-:W-:Y:S01]  /*2490*/  ISETP.GE.AND P5, PT, R18, R9.reuse, PT ;  /* 0x000000091200720c */ /* 0x080fe20003fa6270 */
[----:B------:R-:W-:Y:S01]  /*24a0*/  @P2 STS.128 [R229+0x10800], RZ ;  /* 0x010800ffe5002388 */ /* 0x000fe20000000c00 */
[----:B------:R-:W-:Y:S02]  /*24b0*/  @!P3 IMAD.MOV.U32 R18, RZ, RZ, c[0x0][0x1a0] ;  /* 0x00006800ff12b624 */ /* 0x000fe400078e00ff */
[----:B------:R-:W-:Y:S01]  /*24c0*/  @!P3 IMAD.MOV.U32 R10, RZ, RZ, c[0x0][0x1a4] ;  /* 0x00006900ff0ab624 */ /* 0x000fe200078e00ff */
[----:B------:R-:W-:Y:S01]  /*24d0*/  @!PT LDS RZ, [RZ] ;  /* 0x00000000fffff984 */ /* 0x000fe20000000800 */
[----:B------:R-:W-:Y:S01]  /*24e0*/  @!PT LDS RZ, [RZ] ;  /* 0x00000000fffff984 */ /* 0x000fe20000000800 */
[----:B------:R-:W-:Y:S01]  /*24f0*/  @!PT LDS RZ, [RZ] ;  /* 0x00000000fffff984 */ /* 0x000fe20000000800 */
[----:B------:R2:W-:Y:S01]  /*2500*/  @!P2 LDGSTS.E.BYPASS.LTC128B.128 [R229+0xc800], [R20.64] ;  /* 0x0c80000014e5afae */ /* 0x0005e2000b901d48 */
[----:B------:R-:W-:Y:S02]  /*2510*/  @!P4 IMAD R11, R11, 0xa0, RZ ;  /* 0x000000a00b0bc824 */ /* 0x000fe400078e02ff */
[----:B------:R-:W-:Y:S01]  /*2520*/  @!P3 IMAD.WIDE.U32 R18, R18, 0xc0, R224 ;  /* 0x000000c01212b825 */ /* 0x000fe200078e00e0 */
[----:B------:R2:W-:Y:S01]  /*2530*/  @!P2 LDGSTS.E.BYPASS.LTC128B.128 [R229+0x10800], [R20.64+0x80] ;  /* 0x1080008014e5afae */ /* 0x0005e2000b901d48 */
[----:B------:R-:W-:-:S02]  /*2540*/  ISETP.GE.AND P2, PT, R16, R9, PT ;  /* 0x000000091000720c */ /* 0x000fc40003f46270 */
[----:B------:R-:W-:Y:S01]  /*2550*/  @!P3 IMAD R10, R10, 0xc0, RZ ;  /* 0x000000c00a0ab824 */ /* 0x000fe200078e02ff */
[----:B------:R-:W-:Y:S01]  /*2560*/  @P1 STS.128 [R229+0xd000], RZ ;  /* 0x00d000ffe5001388 */ /* 0x000fe20000000c00 */
[----:B------:R-:W-:Y:S02]  /*2570*/  @!P5 IMAD.MOV.U32 R13, RZ, RZ, c[0x0][0x1a0] ;  /* 0x00006800ff0dd624 */ /* 0x000fe400078e00ff */
[----:B------:R-:W-:Y:S01]  /*2580*/  @!P5 IMAD.MOV.U32 R12, RZ, RZ, c[0x0][0x1a4] ;  /* 0x00006900ff0cd624 */ /* 0x000fe200078e00ff */
[----:B------:R-:W-:Y:S01]  /*2590*/  @P1 STS.128 [R229+0x11000], RZ ;  /* 0x011000ffe5001388 */ /* 0x000fe20000000c00 */
[----:B------:R-:W-:-:S03]  /*25a0*/  @!P3 IMAD.IADD R19, R19, 0x1, R10 ;  /* 0x000000011313b824 */ /* 0x000fc600078e020a */
[----:B------:R-:W-:Y:S01]  /*25b0*/  @!PT LDS RZ, [RZ] ;  /* 0x00000000fffff984 */ /* 0x000fe20000000800 */
[----:B------:R-:W-:Y:S01]  /*25c0*/  @!PT LDS RZ, [RZ] ;  /* 0x00000000fffff984 */ /* 0x000fe20000000800 */
[----:B------:R-:W-:Y:S01]  /*25d0*/  @!PT LDS RZ, [RZ] ;  /* 0x00000000fffff984 */ /* 0x000fe20000000800 */
[----:B------:R4:W-:Y:S02]  /*25e0*/  @!P1 LDGSTS.E.BYPASS.LTC128B.128 [R229+0xd000], [R24.64] ;  /* 0x0d00000018e59fae */ /* 0x0009e4000b901d48 */
[----:B------:R-:W-:Y:S02]  /*25f0*/  @!P2 IMAD.MOV.U32 R16, RZ, RZ, c[0x0][0x1a0] ;  /* 0x00006800ff10a624 */ /* 0x000fe400078e00ff */
[----:B------:R-:W-:Y:S01]  /*2600*/  @!P2 IMAD.MOV.U32 R9, RZ, RZ, c[0x0][0x1a4] ;  /* 0x00006900ff09a624 */ /* 0x000fe200078e00ff */
[----:B------:R4:W-:Y:S01]  /*2610*/  @!P1 LDGSTS.E.BYPASS.LTC128B.128 [R229+0x11000], [R24.64+0x80] ;  /* 0x1100008018e59fae */ /* 0x0009e2000b901d48 */
[----:B------:R-:W-:-:S03]  /*2620*/  @!P2 IMAD.WIDE.U32 R16, R16, 0xe0, R224 ;  /* 0x000000e01010a825 */ /* 0x000fc600078e00e0 */
[----:B------:R-:W-:Y:S01]  /*2630*/  @P6 STS.128 [R229+0xd800], RZ ;  /* 0x00d800ffe5006388 */ /* 0x000fe20000000c00 */
[----:B------:R-:W-:-:S03]  /*2640*/  @!P2 IMAD R9, R9, 0xe0, RZ ;  /* 0x000000e00909a824 */ /* 0x000fc600078e02ff */
[----:B------:R-:W-:Y:S01]  /*2650*/  @P6 STS.128 [R229+0x11800], RZ ;  /* 0x011800ffe5006388 */ /* 0x000fe20000000c00 */
[----:B------:R-:W-:Y:S02]  /*2660*/  @!P2 IMAD.IADD R17, R17, 0x1, R9 ;  /* 0x000000011111a824 */ /* 0x000fe400078e0209 */
[----:B--2---:R-:W-:Y:S01]  /*2670*/  @!P4 IMAD.MOV.U32 R20, RZ, RZ, c[0x0][0x1a0] ;  /* 0x00006800ff14c624 */ /* 0x004fe200078e00ff */
[----:B------:R-:W-:Y:S01]  /*2680*/  @!PT LDS RZ, [RZ] ;  /* 0x00000000fffff984 */ /* 0x000fe20000000800 */
[----:B------:R-:W-:Y:S01]  /*2690*/  @!PT LDS RZ, [RZ] ;  /* 0x00000000fffff984 */ /* 0x000fe20000000800 */
[----:B------:R-:W-:Y:S01]  /*26a0*/  @!PT LDS RZ, [RZ] ;  /* 0x00000000fffff984 */ /* 0x000fe20000000800 */
[----:B------:R2:W-:Y:S01]  /*26b0*/  @!P6 LDGSTS.E.BYPASS.LTC128B.128 [R229+0xd800], [R22.64] ;  /* 0x0d80000016e5efae */ /* 0x0005e2000b901d48 */
[----:B------:R-:W-:Y:S02]  /*26c0*/  IMAD R9, R128, 0x400, R125 ;  /* 0x0000040080097824 */ /* 0x000fe400078e027d */
[----:B------:R-:W-:Y:S01]  /*26d0*/  @!P4 IMAD.WIDE.U32 R20, R20, 0xa0, R224 ;  /* 0x000000a01414c825 */ /* 0x000fe200078e00e0 */
[----:B------:R2:W-:Y:S03]  /*26e0*/  @!P6 LDGSTS.E.BYPASS.LTC128B.128 [R229+0x11800], [R22.64+0x80] ;  /* 0x1180008016e5efae */ /* 0x0005e6000b901d48 */
[----:B------:R-:W-:Y:S01]  /*26f0*/  @!P4 IMAD.IADD R21, R21, 0x1, R11 ;  /* 0x000000011515c824 */ /* 0x000fe200078e020b */
[----:B------:R-:W-:Y:S01]  /*2700*/  @P5 STS.128 [R229+0xe000], RZ ;  /* 0x00e000ffe5005388 */ /* 0x000fe20000000c00 */
[----:B------:R-:W-:-:S03]  /*2710*/  IMAD.IADD R222, R124, 0x1, R9 ;  /* 0x000000017cde7824 */ /* 0x000fc600078e0209 */
[----:B------:R-:W-:Y:S01]  /*2720*/  @P5 STS.128 [R229+0x12000], RZ ;  /* 0x012000ffe5005388 */ /* 0x000fe20000000c00 */
[----:B------:R-:W-:Y:S01]  /*2730*/  IMAD.SHL.U32 R222, R222, 0x2, RZ ;  /* 0x00000002dede7824 */ /* 0x000fe200078e00ff */
[----:B----4-:R-:W-:-:S04]  /*2740*/  @!P5 LEA R24, P1, R13, R224, 0x7 ;  /* 0x000000e00d18d211 */ /* 0x010fc800078238ff */
[----:B------:R-:W-:-:S05]  /*2750*/  @!P5 LEA.HI.X R25, R13, R225, R12, 0x7, P1 ;  /* 0x000000e10d19d211 */ /* 0x000fca00008f3c0c */
[----:B------:R-:W-:Y:S01]  /*2760*/  @!PT LDS RZ, [RZ] ;  /* 0x00000000fffff984 */ /* 0x000fe20000000800 */
[----:B------:R-:W-:Y:S01]  /*2770*/  @!PT LDS RZ, [RZ] ;  /* 0x00000000fffff984 */ /* 0x000fe20000000800 */
[----:B------:R-:W-:Y:S01]  /*2780*/  @!PT LDS RZ, [RZ] ;  /* 0x00000000fffff984 */ /* 0x000fe20000000800 */
[----:B------:R1:W-:Y:S04]  /*2790*/  @!P5 LDGSTS.E.BYPASS.LTC128B.128 [R229+0xe000], [R24.64] ;  /* 0x0e00000018e5dfae */ /* 0x0003e8000b901d48 */
[----:B------:R1:W-:Y:S04]  /*27a0*/  @!P5 LDGSTS.E.BYPASS.LTC128B.128 [R229+0x12000], [R24.64+0x80] ;  /* 0x1200008018e5dfae */ /* 0x0003e8000b901d48 */
[----:B------:R-:W-:Y:S04]  /*27b0*/  @P4 STS.128 [R229+0xe800], RZ ;  /* 0x00e800ffe5004388 */ /* 0x000fe80000000c00 */
[----:B------:R-:W-:Y:S04]  /*27c0*/  @P4 STS.128 [R229+0x12800], RZ ;  /* 0x012800ffe5004388 */ /* 0x000fe80000000c00 */
        /* <DEDUP_REMOVED lines=11> */
[----:B------:R4:W-:Y:S01]  /*2880*/  @!P3 LDGSTS.E.BYPASS.LTC128B.128 [R229+0x13000], [R18.64+0x80] ;  /* 0x1300008012e5bfae */ /* 0x0009e2000b901d48 */
[----:B------:R-:W-:-:S03]  /*2890*/  LOP3.LUT P3, RZ, R5, 0x2, RZ, 0xc0, !PT ;  /* 0x0000000205ff7812 */ /* 0x000fc6000786c0ff */
[----:B------:R-:W-:Y:S04]  /*28a0*/  @P2 STS.128 [R229+0xf800], RZ ;  /* 0x00f800ffe5002388 */ /* 0x000fe80000000c00 */
[----:B------:R-:W-:Y:S04]  /*28b0*/  @P2 STS.128 [R229+0x13800], RZ ;  /* 0x013800ffe5002388 */ /* 0x000fe80000000c00 */
[----:B------:R-:W-:Y:S01]  /*28c0*/  @!PT LDS RZ, [RZ] ;  /* 0x00000000fffff984 */ /* 0x000fe20000000800 */
[----:B------:R-:W-:Y:S01]  /*28d0*/  @!PT LDS RZ, [RZ] ;  /* 0x00000000fffff984 */ /* 0x000fe20000000800 */
[----:B------:R-:W-:Y:S01]  /*28e0*/  @!PT LDS RZ, [RZ] ;  /* 0x00000000fffff984 */ /* 0x000fe20000000800 */
[----:B------:R4:W-:Y:S02]  /*28f0*/  @!P2 LDGSTS.E.BYPASS.LTC128B.128 [R229+0xf800], [R16.64] ;  /* 0x0f80000010e5afae */ /* 0x0009e4000b901d48 */
[----:B------:R-:W-:-:S02]  /*2900*/  @P3 IADD3 R219, R8, -0x20, RZ ;  /* 0xffffffe008db3810 */ /* 0x000fc40007ffe0ff */
[----:B------:R4:W-:Y:S01]  /*2910*/  @!P2 LDGSTS.E.BYPASS.LTC128B.128 [R229+0x13800], [R16.64+0x80] ;  /* 0x1380008010e5afae */ /* 0x0009e2000b901d48 */
[----:B------:R-:W-:Y:S01]  /*2920*/  R2P PR, R7, 0x6 ;  /* 0x0000000607007804 */ /* 0x000fe20000000000 */
[----:B------:R-:W-:Y:S01]  /*2930*/  IMAD.MOV.U32 R7, RZ, RZ, 0x10 ;  /* 0x00000010ff077424 */ /* 0x000fe200078e00ff */
[C---:B------:R-:W-:Y:S01]  /*2940*/  IADD3 R211, R219.reuse, 0x800, RZ ;  /* 0x00000800dbd37810 */ /* 0x040fe20007ffe0ff */
[----:B------:R-:W-:Y:S01]  /*2950*/  LDSM.16.M88.4 R28, [R222] ;  /* 0x00000000de1c783b */ /* 0x000fe20000000200 */
[----:B------:R-:W-:Y:S02]  /*2960*/  IADD3 R210, R219, 0x1000, RZ ;  /* 0x00001000dbd27810 */ /* 0x000fe40007ffe0ff */
[----:B------:R-:W-:Y:S01]  /*2970*/  SEL R7, R7, 0xfffffff0, !P1 ;  /* 0xfffffff007077807 */ /* 0x000fe20004800000 */
[----:B--2---:R-:W1:Y:S01]  /*2980*/  LDSM.16.M88.4 R20, [R221+0x4000] ;  /* 0x00400000dd14783b */ /* 0x004e620000000200 */
[----:B------:R-:W-:Y:S02]  /*2990*/  LOP3.LUT P1, RZ, R5, 0x4, RZ, 0xc0, !PT ;  /* 0x0000000405ff7812 */ /* 0x000fe4000782c0ff */
[C---:B------:R-:W-:Y:S01]  /*29a0*/  SEL R5, R0.reuse, 0xffffffe0, !P2 ;  /* 0xffffffe000057807 */ /* 0x040fe20005000000 */
[----:B------:R-:W4:Y:S01]  /*29b0*/  LDSM.16.M88.4 R12, [R221+0x4800] ;  /* 0x00480000dd0c783b */ /* 0x000f220000000200 */
[----:B------:R-:W-:Y:S01]  /*29c0*/  IMAD R220, R7, 0x2, R222 ;  /* 0x0000000207dc7824 */ /* 0x000fe200078e02de */
[----:B------:R-:W-:-:S02]  /*29d0*/  SEL R0, R0, 0xffffffe0, !P1 ;  /* 0xffffffe000007807 */ /* 0x000fc40004800000 */
[----:B------:R-:W2:Y:S01]  /*29e0*/  LDSM.16.M88.4 R80, [R221+0x5000] ;  /* 0x00500000dd50783b */ /* 0x000ea20000000200 */
[C---:B------:R-:W-:Y:S01]  /*29f0*/  IMAD R218, R5.reuse, 0x2, R222 ;  /* 0x0000000205da7824 */ /* 0x040fe200078e02de */
[----:B------:R-:W-:Y:S01]  /*2a00*/  ISETP.GT.AND P2, PT, R2, 0x1, PT ;  /* 0x000000010200780c */ /* 0x000fe20003f44270 */
[C---:B------:R-:W-:Y:S01]  /*2a10*/  IMAD R215, R0.reuse, 0x2, R221 ;  /* 0x0000000200d77824 */ /* 0x040fe200078e02dd */
[----:B------:R-:W2:Y:S01]  /*2a20*/  LDSM.16.M88.4 R72, [R221+0x5800] ;  /* 0x00580000dd48783b */ /* 0x000ea20000000200 */
[----:B------:R-:W-:Y:S01]  /*2a30*/  IMAD R217, R5, 0x2, R220 ;  /* 0x0000000205d97824 */ /* 0x000fe200078e02dc */
[C---:B------:R-:W-:Y:S01]  /*2a40*/  IADD3 R209, R219.reuse, 0x1800, RZ ;  /* 0x00001800dbd17810 */ /* 0x040fe20007ffe0ff */
[----:B------:R-:W-:Y:S01]  /*2a50*/  IMAD R204, R0, 0x2, R219 ;  /* 0x0000000200cc7824 */ /* 0x000fe200078e02db */
[----:B------:R-:W2:Y:S01]  /*2a60*/  LDSM.16.M88.4 R64, [R221+0x6000] ;  /* 0x00600000dd40783b */ /* 0x000ea20000000200 */
[----:B------:R-:W-:Y:S01]  /*2a70*/  IMAD.IADD R0, R6, 0x1, -R129 ;  /* 0x0000000106007824 */ /* 0x000fe200078e0a81 */
[----:B------:R-:W-:-:S02]  /*2a80*/  IADD3 R208, R219, 0x2000, RZ ;  /* 0x00002000dbd07810 */ /* 0x000fc40007ffe0ff */
[----:B------:R-:W3:Y:S01]  /*2a90*/  LDSM.16.M88.4 R56, [R221+0x6800] ;  /* 0x00680000dd38783b */ /* 0x000ee20000000200 */
[C---:B------:R-:W-:Y:S02]  /*2aa0*/  IADD3 R207, R219.reuse, 0x2800, RZ ;  /* 0x00002800dbcf7810 */ /* 0x040fe40007ffe0ff */
[C---:B------:R-:W-:Y:S01]  /*2ab0*/  @!P2 LEA R236, P1, R134.reuse, c[0x0][0x168], 0x1 ;  /* 0x00005a0086ecaa11 */ /* 0x040fe200078208ff */
[----:B------:R-:W3:Y:S01]  /*2ac0*/  LDSM.16.M88.4 R44, [R221+0x7000] ;  /* 0x00700000dd2c783b */ /* 0x000ee20000000200 */
[C---:B------:R-:W-:Y:S02]  /*2ad0*/  IADD3 R206, R219.reuse, 0x3000, RZ ;  /* 0x00003000dbce7810 */ /* 0x040fe40007ffe0ff */
[----:B------:R-:W-:Y:S01]  /*2ae0*/  @!P2 LEA.HI.X R237, R134, c[0x0][0x16c], R133, 0x1, P1 ;  /* 0x00005b0086edaa11 */ /* 0x000fe200008f0c85 */
        /* <DEDUP_REMOVED lines=13> */
[----:B------:R-:W-:-:S02]  /*2bc0*/  IADD3 R197, R219, 0x7000, RZ ;  /* 0x00007000dbc57810 */ /* 0x000fc40007ffe0ff */
[----:B------:R-:W-:Y:S01]  /*2bd0*/  IADD3 R196, R219, 0x7800, RZ ;  /* 0x00007800dbc47810 */ /* 0x000fe20007ffe0ff */
[----:B------:R-:W-:Y:S01]  /*2be0*/  LDSM.16.M88.4 R96, [R218] ;  /* 0x00000000da60783b */ /* 0x000fe20000000200 */
[C---:B----4-:R-:W-:Y:S03]  /*2bf0*/  HMMA.16816.F32.BF16 R16, R28.reuse, R12, RZ ;  /* 0x0000000c1c10723c */ /* 0x050fe600000418ff */
[----:B------:R-:W-:Y:S04]  /*2c00*/  LDSM.16.M88.4 R116, [R219+0x1800] ;  /* 0x00180000db74783b */ /* 0x000fe80000000200 */
[----:B------:R-:W-:Y:S01]  /*2c10*/  LDSM.16.M88.4 R108, [R219+0x3800] ;  /* 0x00380000db6c783b */ /* 0x000fe20000000200 */
[C---:B--2---:R-:W-:Y:S03]  /*2c20*/  HMMA.16816.F32.BF16 R8, R28.reuse, R80, RZ ;  /* 0x000000501c08723c */ /* 0x044fe600000418ff */
[----:B------:R-:W-:Y:S04]  /*2c30*/  LDSM.16.M88.4 R100, [R215+0x4000] ;  /* 0x00400000d764783b */ /* 0x000fe80000000200 */
[----:B------:R-:W-:Y:S01]  /*2c40*/  LDSM.16.M88.4 R92, [R215+0x4800] ;  /* 0x00480000d75c783b */ /* 0x000fe20000000200 */
[C---:B------:R-:W-:Y:S03]  /*2c50*/  HMMA.16816.F32.BF16 R76, R28.reuse, R72, RZ ;  /* 0x000000481c4c723c */ /* 0x040fe600000418ff */
[----:B------:R-:W-:Y:S04]  /*2c60*/  LDSM.16.M88.4 R112, [R219+0x3000] ;  /* 0x00300000db70783b */ /* 0x000fe80000000200 */
[----:B------:R-:W-:Y:S01]  /*2c70*/  LDSM.16.M88.4 R120, [R215+0xa000] ;  /* 0x00a00000d778783b */ /* 0x000fe20000000200 */
[C---:B------:R-:W-:Y:S03]  /*2c80*/  HMMA.16816.F32.BF16 R68, R28.reuse, R64, RZ ;  /* 0x000000401c44723c */ /* 0x040fe600000418ff */
[----:B------:R-:W0:Y:S05]  /*2c90*/  LDGDEPBAR ;  /* 0x00000000000079af */ /* 0x000e2a0000000000 */
[C---:B---3--:R-:W-:Y:S08]  /*2ca0*/  HMMA.16816.F32.BF16 R60, R28.reuse, R56, RZ ;  /* 0x000000381c3c723c */ /* 0x048ff000000418ff */
        /* <DEDUP_REMOVED lines=18> */
[C---:B--2---:R-:W-:Y:S08]  /*2dd0*/  HMMA.16816.F32.BF16 R68, R104.reuse, R84, R68 ;  /* 0x000000546844723c */ /* 0x044ff00000041844 */
[C---:B------:R-:W-:Y:S01]  /*2de0*/  HMMA.16816.F32.BF16 R64, R104.reuse, R86, R64 ;  /* 0x000000566840723c */ /* 0x040fe20000041840 */
[----:B------:R-:W1:Y:S07]  /*2df0*/  LDSM.16.M88.4 R84, [R215+0x6000] ;  /* 0x00600000d754783b */ /* 0x000e6e0000000200 */
        /* <DEDUP_REMOVED lines=13> */
[----:B------:R-:W-:Y:S07]  /*2ed0*/  LDSM.16.M88.4 R108, [R217] ;  /* 0x00000000d96c783b */ /* 0x000fee0000000200 */
[C---:B------:R-:W-:Y:S08]  /*2ee0*/  HMMA.16816.F32.BF16 R24, R96.reuse, R100, R24 ;  /* 0x000000646018723c */ /* 0x040ff00000041818 */
[C---:B------:R-:W-:Y:S01]  /*2ef0*/  HMMA.16816.F32.BF16 R20, R96.reuse, R102, R20 ;  /* 0x000000666014723c */ /* 0x040fe20000041814 */
[----:B------:R-:W2:Y:S07]  /*2f00*/  LDSM.16.M88.4 R100, [R215+0x7800] ;  /* 0x00780000d764783b */ /* 0x000eae0000000200 */
[C---:B------:R-:W-:Y:S08]  /*2f10*/  HMMA.16816.F32.BF16 R16, R96.reuse, R92, R16 ;  /* 0x0000005c6010723c */ /* 0x040ff00000041810 */
[C---:B------:R-:W-:Y:S01]  /*2f20*/  HMMA.16816.F32.BF16 R12, R96.reuse, R94, R12 ;  /* 0x0000005e600c723c */ /* 0x040fe2000004180c */
[----:B------:R-:W3:Y:S07]  /*2f30*/  LDSM.16.M88.4 R92, [R204] ;  /* 0x00000000cc5c783b */ /* 0x000eee0000000200 */
[C---:B-1----:R-:W-:Y:S08]  /*2f40*/  HMMA.16816.F32.BF16 R68, R96.reuse, R84, R68 ;  /* 0x000000546044723c */ /* 0x042ff00000041844 */
[----:B------:R-:W-:Y:S01]  /*2f50*/  HMMA.16816.F32.BF16 R64, R96, R86, R64 ;  /* 0x000000566040723c */ /* 0x000fe20000041840 */
[----:B------:R-:W1:Y:S07]  /*2f60*/  LDSM.16.M88.4 R84, [R204+0x1000] ;  /* 0x00100000cc54783b */ /* 0x000e6e0000000200 */
        /* <DEDUP_REMOVED lines=13> */
[C---:B------:R-:W-:Y:S08]  /*3040*/  HMMA.16816.F32.BF16 R40, R96.reuse, R100, R40 ;  /* 0x000000646028723c */ /* 0x040ff00000041828 */
[----:B------:R-:W-:Y:S01]  /*3050*/  HMMA.16816.F32.BF16 R28, R96, R102, R28 ;  /* 0x00000066601c723c */ /* 0x000fe2000004181c */
[----:B------:R-:W3:Y:S04]  /*3060*/  LDSM.16.M88.4 R100, [R204+0x3000] ;  /* 0x00300000cc64783b */ /* 0x000ee80000000200 */
[----:B------:R-:W-:Y:S03]  /*3070*/  LDSM.16.M88.4 R96, [R221+0x8000] ;  /* 0x00800000dd60783b */ /* 0x000fe60000000200 */
[C---:B------:R-:W-:Y:S08]  /*3080*/  HMMA.16816.F32.BF16 R24, R108.reuse, R92, R24 ;  /* 0x0000005c6c18723c */ /* 0x040ff00000041818 */
        /* <DEDUP_REMOVED lines=24> */
[----:B------:R-:W-:Y:S01]  /*3210*/  HMMA.16816.F32.BF16 R28, R108, R114, R28 ;  /* 0x000000726c1c723c */ /* 0x000fe2000004181c */
[----:B------:R-:W-:Y:S04]  /*3220*/  LDSM.16.M88.4 R112, [R219+0x5800] ;  /* 0x00580000db70783b */ /* 0x000fe80000000200 */
[----:B------:R-:W-:Y:S03]  /*3230*/  LDSM.16.M88.4 R108, [R219+0x6800] ;  /* 0x00680000db6c783b */ /* 0x000fe60000000200 */
        /* <DEDUP_REMOVED lines=14> */
[----:B------:R-:W-:Y:S07]  /*3320*/  LDSM.16.M88.4 R104, [R219+0x7000] ;  /* 0x00700000db68783b */ /* 0x000fee0000000200 */
[C---:B------:R-:W-:Y:S08]  /*3330*/  HMMA.16816.F32.BF16 R52, R84.reuse, R100, R52 ;  /* 0x000000645434723c */ /* 0x040ff00000041834 */
[C---:B------:R-:W-:Y:S01]  /*3340*/  HMMA.16816.F32.BF16 R44, R84.reuse, R102, R44 ;  /* 0x00000066542c723c */ /* 0x040fe2000004182c */
[----:B------:R-:W-:Y:S07]  /*3350*/  LDSM.16.M88.4 R100, [R219+0x7800] ;  /* 0x00780000db64783b */ /* 0x000fee0000000200 */
[C---:B-1----:R-:W-:Y:S08]  /*3360*/  HMMA.16816.F32.BF16 R40, R84.reuse, R92, R40 ;  /* 0x0000005c5428723c */ /* 0x042ff00000041828 */
[----:B------:R-:W-:Y:S01]  /*3370*/  HMMA.16816.F32.BF16 R28, R84, R94, R28 ;  /* 0x0000005e541c723c */ /* 0x000fe2000004181c */
[----:B------:R-:W1:Y:S04]  /*3380*/  LDSM.16.M88.4 R84, [R219+0x6000] ;  /* 0x00600000db54783b */ /* 0x000e680000000200 */
[----:B------:R-:W-:Y:S03]  /*3390*/  LDSM.16.M88.4 R92, [R215+0x8000] ;  /* 0x00800000d75c783b */ /* 0x000fe60000000200 */
        /* <DEDUP_REMOVED lines=15> */
[C---:B------:R-:W-:Y:S08]  /*3490*/  HMMA.16816.F32.BF16 R60, R96.reuse, R108, R60 ;  /* 0x0000006c603c723c */ /* 0x040ff0000004183c */
[----:B------:R-:W-:Y:S01]  /*34a0*/  HMMA.16816.F32.BF16 R56, R96, R110, R56 ;  /* 0x0000006e6038723c */ /* 0x000fe20000041838 */
[----:B------:R-:W4:Y:S07]  /*34b0*/  LDSM.16.M88.4 R108, [R215+0xb800] ;  /* 0x00b80000d76c783b */ /* 0x000f2e0000000200 */
[C---:B--2---:R-:W-:Y:S08]  /*34c0*/  HMMA.16816.F32.BF16 R16, R48.reuse, R32, R16 ;  /* 0x000000203010723c */ /* 0x044ff00000041810 */
[C---:B------:R-:W-:Y:S01]  /*34d0*/  HMMA.16816.F32.BF16 R12, R48.reuse, R34, R12 ;  /* 0x00000022300c723c */ /* 0x040fe2000004180c */
[----:B------:R-:W-:Y:S07]  /*34e0*/  LDSM.16.M88.4 R32, [R217+0x2000] ;  /* 0x00200000d920783b */ /* 0x000fee0000000200 */
[C---:B------:R-:W-:Y:S08]  /*34f0*/  HMMA.16816.F32.BF16 R8, R48.reuse, R88, R8 ;  /* 0x000000583008723c */ /* 0x040ff00000041808 */
[----:B------:R-:W-:Y:S01]  /*3500*/  HMMA.16816.F32.BF16 R80, R48, R90, R80 ;  /* 0x0000005a3050723c */ /* 0x000fe20000041850 */
[----:B------:R-:W2:Y:S07]  /*3510*/  LDSM.16.M88.4 R88, [R204+0x6000] ;  /* 0x00600000cc58783b */ /* 0x000eae0000000200 */
[C---:B------:R-:W-:Y:S08]  /*3520*/  HMMA.16816.F32.BF16 R52, R96.reuse, R104, R52 ;  /* 0x000000686034723c */ /* 0x040ff00000041834 */
[C---:B------:R-:W-:Y:S01]  /*3530*/  HMMA.16816.F32.BF16 R44, R96.reuse, R106, R44 ;  /* 0x0000006a602c723c */ /* 0x040fe2000004182c */
[----:B------:R-:W-:Y:S07]  /*3540*/  LDSM.16.M88.4 R104, [R204+0x4000] ;  /* 0x00400000cc68783b */ /* 0x000fee0000000200 */
[C---:B------:R-:W-:Y:S08]  /*3550*/  HMMA.16816.F32.BF16 R40, R96.reuse, R100, R40 ;  /* 0x000000646028723c */ /* 0x040ff00000041828 */
[----:B------:R-:W-:Y:S01]  /*3560*/  HMMA.16816.F32.BF16 R28, R96, R102, R28 ;  /* 0x00000066601c723c */ /* 0x000fe2000004181c */
[----:B------:R-:W-:Y:S04]  /*3570*/  LDSM.16.M88.4 R100, [R204+0x4800] ;  /* 0x00480000cc64783b */ /* 0x000fe80000000200 */
[----:B------:R-:W-:Y:S03]  /*3580*/  LDSM.16.M88.4 R96, [R204+0x5000] ;  /* 0x00500000cc60783b */ /* 0x000fe60000000200 */
[C---:B-1----:R-:W-:Y:S08]  /*3590*/  HMMA.16816.F32.BF16 R76, R48.reuse, R84, R76 ;  /* 0x00000054304c723c */ /* 0x042ff0000004184c */
[C---:B------:R-:W-:Y:S01]  /*35a0*/  HMMA.16816.F32.BF16 R72, R48.reuse, R86, R72 ;  /* 0x000000563048723c */ /* 0x040fe20000041848 */
[----:B------:R-:W1:Y:S07]  /*35b0*/  LDSM.16.M88.4 R84, [R204+0x6800] ;  /* 0x00680000cc54783b */ /* 0x000e6e0000000200 */
[C---:B------:R-:W-:Y:S08]  /*35c0*/  HMMA.16816.F32.BF16 R68, R48.reuse, R120, R68 ;  /* 0x000000783044723c */ /* 0x040ff00000041844 */
[C---:B------:R-:W-:Y:S08]  /*35d0*/  HMMA.16816.F32.BF16 R64, R48.reuse, R122, R64 ;  /* 0x0000007a3040723c */ /* 0x040ff00000041840 */
[C---:B------:R-:W-:Y:S08]  /*35e0*/  HMMA.16816.F32.BF16 R24, R48.reuse, R92, R24 ;  /* 0x0000005c3018723c */ /* 0x040ff00000041818 */
[C---:B------:R-:W-:Y:S01]  /*35f0*/  HMMA.16816.F32.BF16 R20, R48.reuse, R94, R20 ;  /* 0x0000005e3014723c */ /* 0x040fe20000041814 */
[----:B------:R-:W-:Y:S07]  /*3600*/  LDSM.16.M88.4 R92, [R204+0x5800] ;  /* 0x00580000cc5c783b */ /* 0x000fee0000000200 */
[C---:B------:R-:W-:Y:S08]  /*3610*/  HMMA.16816.F32.BF16 R60, R48.reuse, R116, R60 ;  /* 0x00000074303c723c */ /* 0x040ff0000004183c */
[C---:B------:R-:W-:Y:S08]  /*3620*/  HMMA.16816.F32.BF16 R56, R48.reuse, R118, R56 ;  /* 0x000000763038723c */ /* 0x040ff00000041838 */
[C---:B---3--:R-:W-:Y:S08]  /*3630*/  HMMA.16816.F32.BF16 R52, R48.reuse, R112, R52 ;  /* 0x000000703034723c */ /* 0x048ff00000041834 */
[C---:B------:R-:W-:Y:S08]  /*3640*/  HMMA.16816.F32.BF16 R44, R48.reuse, R114, R44 ;  /* 0x00000072302c723c */ /* 0x040ff0000004182c */
[C---:B----4-:R-:W-:Y:S08]  /*3650*/  HMMA.16816.F32.BF16 R40, R48.reuse, R108, R40 ;  /* 0x0000006c3028723c */ /* 0x050ff00000041828 */
[----:B------:R-:W-:Y:S01]  /*3660*/  HMMA.16816.F32.BF16 R28, R48, R110, R28 ;  /* 0x0000006e301c723c */ /* 0x000fe2000004181c */
[----:B------:R-:W3:Y:S07]  /*3670*/  LDSM.16.M88.4 R48, [R204+0x7000] ;  /* 0x00700000cc30783b */ /* 0x000eee0000000200 */
[C---:B--2---:R-:W-:Y:S08]  /*3680*/  HMMA.16816.F32.BF16 R68, R32.reuse, R88, R68 ;  /* 0x000000582044723c */ /* 0x044ff00000041844 */
[----:B------:R-:W-:Y:S01]  /*3690*/  HMMA.16816.F32.BF16 R64, R32, R90, R64 ;  /* 0x0000005a2040723c */ /* 0x000fe20000041840 */
[----:B------:R-:W2:Y:S01]  /*36a0*/  LDSM.16.M88.4 R88, [R204+0x7800] ;  /* 0x00780000cc58783b */ /* 0x000ea20000000200 */
[----:B------:R-:W-:-:S06]  /*36b0*/  DEPBAR.LE SB0, 0x0 ;  /* 0x000080000000791a */ /* 0x000fcc0000000000 */
[C---:B-1----:R-:W-:Y:S07]  /*36c0*/  HMMA.16816.F32.BF16 R60, R32.reuse, R84, R60 ;  /* 0x00000054203c723c */ /* 0x042fee000004183c */
[----:B------:R-:W-:Y:S01]  /*36d0*/  SHF.R.S32.HI R85, RZ, 0x1f, R0 ;  /* 0x0000001fff557819 */ /* 0x000fe20000011400 */
[----:B------:R-:W-:Y:S03]  /*36e0*/  HMMA.16816.F32.BF16 R24, R32, R104, R24 ;  /* 0x000000682018723c */ /* 0x000fe60000041818 */
[----:B------:R-:W-:Y:S01]  /*36f0*/  LEA.HI R228, R85, R0, RZ, 0x2 ;  /* 0x0000000055e47211 */ /* 0x000fe200078f10ff */
[----:B------:R-:W-:-:S02]  /*3700*/  IMAD R85, R128, 0x10, R130 ;  /* 0x0000001080557824 */ /* 0x000fc400078e0282 */
[----:B------:R-:W-:Y:S01]  /*3710*/  IMAD.IADD R0, R125, 0x1, R124 ;  /* 0x000000017d007824 */ /* 0x000fe200078e027c */
[----:B------:R-:W-:Y:S01]  /*3720*/  SHF.R.S32.HI R228, RZ, 0x2, R228 ;  /* 0x00000002ffe47819 */ /* 0x000fe200000114e4 */
[----:B------:R-:W-:Y:S03]  /*3730*/  HMMA.16816.F32.BF16 R20, R32, R106, R20 ;  /* 0x0000006a2014723c */ /* 0x000fe60000041814 */
[----:B------:R-:W-:-:S05]  /*3740*/  IADD3 R85, R85, 0x1, R228 ;  /* 0x0000000155557810 */ /* 0x000fca0007ffe0e4 */
[C---:B---3--:R-:W-:Y:S07]  /*3750*/  HMMA.16816.F32.BF16 R52, R32.reuse, R48, R52 ;  /* 0x000000302034723c */ /* 0x048fee0000041834 */
[----:B------:R-:W-:Y:S01]  /*3760*/  IADD3 R49, R126, R85, -R127 ;  /* 0x000000557e317210 */ /* 0x000fe20007ffe87f */
[----:B------:R-:W-:Y:S03]  /*3770*/  HMMA.16816.F32.BF16 R16, R32, R100, R16 ;  /* 0x000000642010723c */ /* 0x000fe60000041810 */
[----:B------:R-:W-:-:S04]  /*3780*/  IADD3 R49, R49, c[0x0][0x2e8], RZ ;  /* 0x0000ba0031317a10 */ /* 0x000fc80007ffe0ff */
[C---:B------:R-:W-:Y:S01]  /*3790*/  IADD3 R135, R49.reuse, 0x8, RZ ;  /* 0x0000000831877810 */ /* 0x040fe20007ffe0ff */
[----:B------:R-:W-:Y:S01]  /*37a0*/  HMMA.16816.F32.BF16 R12, R32, R102, R12 ;  /* 0x00000066200c723c */ /* 0x000fe2000004180c */
[-C--:B------:R-:W-:Y:S02]  /*37b0*/  IMNMX R192, R49, R126.reuse, PT ;  /* 0x0000007e31c07217 */ /* 0x080fe40003800200 */
[----:B------:R-:W-:-:S05]  /*37c0*/  IMNMX R135, R135, R126, PT ;  /* 0x0000007e87877217 */ /* 0x000fca0003800200 */
[C---:B------:R-:W-:Y:S08]  /*37d0*/  HMMA.16816.F32.BF16 R8, R32.reuse, R96, R8 ;  /* 0x000000602008723c */ /* 0x040ff00000041808 */
[C---:B------:R-:W-:Y:S08]  /*37e0*/  HMMA.16816.F32.BF16 R80, R32.reuse, R98, R80 ;  /* 0x000000622050723c */ /* 0x040ff00000041850 */
[C---:B------:R-:W-:Y:S08]  /*37f0*/  HMMA.16816.F32.BF16 R76, R32.reuse, R92, R76 ;  /* 0x0000005c204c723c */ /* 0x040ff0000004184c */
[C---:B------:R-:W-:Y:S08]  /*3800*/  HMMA.16816.F32.BF16 R72, R32.reuse, R94, R72 ;  /* 0x0000005e2048723c */ /* 0x040ff00000041848 */
[C---:B------:R-:W-:Y:S08]  /*3810*/  HMMA.16816.F32.BF16 R56, R32.reuse, R86, R56 ;  /* 0x000000562038723c */ /* 0x040ff00000041838 */
        /* <DEDUP_REMOVED lines=11> */
[----:B------:R-:W-:-:S04]  /*38d0*/  LOP3.LUT R48, R48, c[0x0][0x2d0], RZ, 0x3c, !PT ;  /* 0x0000b40030307a12 */ /* 0x000fc800078e3cff */
        /* <DEDUP_REMOVED lines=22> */
[----:B------:R-:W-:-:S02]  /*3a40*/  @!P2 IADD3 R35, R35, 0x1, RZ ;  /* 0x000000012323a810 */ /* 0x000fc40007ffe0ff */
[----:B------:R-:W-:Y:S02]  /*3a50*/  ISETP.GE.AND P3, PT, R6, RZ, PT ;  /* 0x000000ff0600720c */ /* 0x000fe40003f66270 */
[----:B------:R-:W-:Y:S02]  /*3a60*/  ISETP.NE.AND P2, PT, RZ, c[0x0][0x2d0], PT ;  /* 0x0000b400ff007a0c */ /* 0x000fe40003f45270 */
[----:B------:R-:W-:Y:S02]  /*3a70*/  LOP3.LUT R6, RZ, c[0x0][0x2d0], RZ, 0x33, !PT ;  /* 0x0000b400ff067a12 */ /* 0x000fe400078e33ff */
[----:B------:R-:W-:Y:S02]  /*3a80*/  @P6 IADD3 R49, R49, 0x1, RZ ;  /* 0x0000000131316810 */ /* 0x000fe40007ffe0ff */
[----:B------:R-:W-:-:S05]  /*3a90*/  @P5 IADD3 R35, R35, 0x1, RZ ;  /* 0x0000000123235810 */ /* 0x000fca0007ffe0ff */
        /* <DEDUP_REMOVED lines=24> */
.L_x_2335:
[----:B------:R-:W-:-:S04]  /*3c20*/  LEA R32, -R4, RZ, 0x7 ;  /* 0x000000ff04207211 */ /* 0x000fc800078e39ff */
[----:B------:R-:W-:Y:S02]  /*3c30*/  SHF.R.S32.HI R6, RZ, 0x1f, R32 ;  /* 0x0000001fff067819 */ /* 0x000fe40000011420 */
.L_x_2336:
[----:B------:R-:W-:Y:S01]  /*3c40*/  IADD3 R134, P1, R32, R134, RZ ;  /* 0x0000008620867210 */ /* 0x000fe20007f3e0ff */
[----:B------:R-:W-:Y:S02]  /*3c50*/  IMAD.MOV.U32 R35, RZ, RZ, 0x5 ;  /* 0x00000005ff237424 */ /* 0x000fe400078e00ff */
[----:B------:R-:W-:Y:S01]  /*3c60*/  IMAD.SHL.U32 R33, R4, 0x20, RZ ;  /* 0x0000002004217824 */ /* 0x000fe200078e00ff */
[----:B------:R-:W-:Y:S01]  /*3c70*/  LEA R236, P2, R134, c[0x0][0x168], 0x1 ;  /* 0x00005a0086ec7a11 */ /* 0x000fe200078408ff */
[----:B------:R-:W-:Y:S01]  /*3c80*/  IMAD.X R133, R6, 0x1, R133, P1 ;  /* 0x0000000106857824 */ /* 0x000fe200008e0685 */
[----:B------:R-:W-:Y:S02]  /*3c90*/  SHF.L.U64.HI R4, R4, R35, c[0x0][0x19c] ;  /* 0x0000670004047619 */ /* 0x000fe40000010223 */
[----:B------:R-:W-:Y:S02]  /*3ca0*/  IADD3 R86, P1, R33, R236, RZ ;  /* 0x000000ec21567210 */ /* 0x000fe40007f3e0ff */
[----:B------:R-:W-:-:S02]  /*3cb0*/  LEA.HI.X R237, R134, c[0x0][0x16c], R133, 0x1, P2 ;  /* 0x00005b0086ed7a11 */ /* 0x000fc400010f0c85 */
[----:B------:R-:W-:-:S03]  /*3cc0*/  IADD3 R84, P2, R86, R33, RZ ;  /* 0x0000002156547210 */ /* 0x000fc60007f5e0ff */
[----:B------:R-:W-:Y:S01]  /*3cd0*/  IMAD.X R87, R4, 0x1, R237, P1 ;  /* 0x0000000104577824 */ /* 0x000fe200008e06ed */
[-C--:B------:R-:W-:Y:S01]  /*3ce0*/  IADD3 R50, P1, R84, R33.reuse, RZ ;  /* 0x0000002154327210 */ /* 0x080fe20007f3e0ff */
[----:B------:R-:W-:Y:S01]  /*3cf0*/  @!PT LDS RZ, [RZ] ;  /* 0x00000000fffff984 */ /* 0x000fe20000000800 */
[----:B------:R-:W-:Y:S01]  /*3d00*/  @!PT LDS RZ, [RZ] ;  /* 0x00000000fffff984 */ /* 0x000fe20000000800 */
[----:B------:R-:W-:Y:S01]  /*3d10*/  @!PT LDS RZ, [RZ] ;  /* 0x00000000fffff984 */ /* 0x000fe20000000800 */
[----:B------:R1:W-:Y:S02]  /*3d20*/  LDGSTS.E.BYPASS.LTC128B.128 [R229+0x4000], [R236.64] ;  /* 0x04000000ece57fae */ /* 0x0003e4000b901d48 */
[--C-:B------:R-:W-:Y:S01]  /*3d30*/  IMAD.X R85, R87, 0x1, R4.reuse, P2 ;  /* 0x0000000157557824 */ /* 0x100fe200010e0604 */
[-C--:B------:R-:W-:Y:S01]  /*3d40*/  IADD3 R48, P2, R50, R33.reuse, RZ ;  /* 0x0000002132307210 */ /* 0x080fe20007f5e0ff */
[----:B------:R1:W-:Y:S02]  /*3d50*/  LDGSTS.E.BYPASS.LTC128B.128 [R229+0x8000], [R236.64+0x80] ;  /* 0x08000080ece57fae */ /* 0x0003e4000b901d48 */
[--C-:B------:R-:W-:Y:S01]  /*3d60*/  IMAD.X R51, R85, 0x1, R4.reuse, P1 ;  /* 0x0000000155337824 */ /* 0x100fe200008e0604 */
[-C--:B------:R-:W-:Y:S01]  /*3d70*/  IADD3 R34, P1, R48, R33.reuse, RZ ;  /* 0x0000002130227210 */ /* 0x080fe20007f3e0ff */
[----:B------:R1:W-:Y:S02]  /*3d80*/  LDGSTS.E.BYPASS.LTC128B.128 [R229+0x4800], [R86.64] ;  /* 0x0480000056e57fae */ /* 0x0003e4000b901d48 */
[--C-:B------:R-:W-:Y:S01]  /*3d90*/  IMAD.X R49, R51, 0x1, R4.reuse, P2 ;  /* 0x0000000133317824 */ /* 0x100fe200010e0604 */
[-C--:B------:R-:W-:Y:S01]  /*3da0*/  IADD3 R32, P2, R34, R33.reuse, RZ ;  /* 0x0000002122207210 */ /* 0x080fe20007f5e0ff */
[----:B------:R1:W-:Y:S02]  /*3db0*/  LDGSTS.E.BYPASS.LTC128B.128 [R229+0x8800], [R86.64+0x80] ;  /* 0x0880008056e57fae */ /* 0x0003e4000b901d48 */
[--C-:B------:R-:W-:Y:S01]  /*3dc0*/  IMAD.X R35, R49, 0x1, R4.reuse, P1 ;  /* 0x0000000131237824 */ /* 0x100fe200008e0604 */
[----:B------:R-:W-:Y:S01]  /*3dd0*/  IADD3 R88, P1, R32, R33, RZ ;  /* 0x0000002120587210 */ /* 0x000fe20007f3e0ff */
[----:B------:R1:W-:Y:S02]  /*3de0*/  LDGSTS.E.BYPASS.LTC128B.128 [R229+0x5000], [R84.64] ;  /* 0x0500000054e57fae */ /* 0x0003e4000b901d48 */
[----:B------:R-:W-:-:S02]  /*3df0*/  IMAD.X R33, R35, 0x1, R4, P2 ;  /* 0x0000000123217824 */ /* 0x000fc400010e0604 */
[----:B------:R1:W-:Y:S02]  /*3e00*/  LDGSTS.E.BYPASS.LTC128B.128 [R229+0x9000], [R84.64+0x80] ;  /* 0x0900008054e57fae */ /* 0x0003e4000b901d48 */
[----:B------:R-:W-:Y:S02]  /*3e10*/  IMAD.X R89, R33, 0x1, R4, P1 ;  /* 0x0000000121597824 */ /* 0x000fe400008e0604 */
        /* <DEDUP_REMOVED lines=10> */
[----:B------:R-:W0:Y:S02]  /*3ec0*/  LDGDEPBAR ;  /* 0x00000000000079af */ /* 0x000e240000000000 */
.L_x_2334:
[----:B------:R-:W-:Y:S02]  /*3ed0*/  IMAD.IADD R3, R3, 0x1, R194 ;  /* 0x0000000103037824 */ /* 0x000fe400078e02c2 */
[----:B------:R-:W-:-:S03]  /*3ee0*/  IMAD.SHL.U32 R216, R0, 0x2, RZ ;  /* 0x0000000200d87824 */ /* 0x000fc600078e00ff */
[----:B------:R-:W-:Y:S01]  /*3ef0*/  IADD3 R6, R3, 0x1, RZ ;  /* 0x0000000103067810 */ /* 0x000fe20007ffe0ff */
[----:B------:R-:W-:Y:S01]  /*3f00*/  IMAD R214, R7, 0x2, R216 ;  /* 0x0000000207d67824 */ /* 0x000fe200078e02d8 */
[----:B------:R-:W-:Y:S01]  /*3f10*/  IADD3 R4, R3, 0x8, RZ ;  /* 0x0000000803047810 */ /* 0x000fe20007ffe0ff */
[----:B------:R-:W-:Y:S01]  /*3f20*/  LDSM.16.MT88.4 R100, [R216+0x10000] ;  /* 0x01000000d864783b */ /* 0x000fe20000004200 */
[CC--:B------:R-:W-:Y:S01]  /*3f30*/  ISETP.GE.AND P3, PT, R6.reuse, R192.reuse, PT ;  /* 0x000000c00600720c */ /* 0x0c0fe20003f66270 */
[C---:B------:R-:W-:Y:S01]  /*3f40*/  IMAD R212, R5.reuse, 0x2, R214 ;  /* 0x0000000205d47824 */ /* 0x040fe200078e02d6 */
[----:B------:R-:W-:Y:S01]  /*3f50*/  ISETP.GE.AND P6, PT, R6, R135, PT ;  /* 0x000000870600720c */ /* 0x000fe20003fc6270 */
[----:B------:R-:W-:Y:S01]  /*3f60*/  IMAD R213, R5, 0x2, R216 ;  /* 0x0000000205d57824 */ /* 0x000fe200078e02d8 */
[----:B------:R-:W-:Y:S01]  /*3f70*/  IADD3 R6, R3, 0x9, RZ ;  /* 0x0000000903067810 */ /* 0x000fe20007ffe0ff */
[----:B------:R-:W-:Y:S01]  /*3f80*/  LDSM.16.MT88.4 R124, [R214+0x10000] ;  /* 0x01000000d67c783b */ /* 0x000fe20000004200 */
[----:B------:R-:W-:-:S02]  /*3f90*/  ISETP.GE.AND P2, PT, R4, R192, PT ;  /* 0x000000c00400720c */ /* 0x000fc40003f46270 */
[CC--:B------:R-:W-:Y:S01]  /*3fa0*/  ISETP.GE.AND P5, PT, R6.reuse, R192.reuse, PT ;  /* 0x000000c00600720c */ /* 0x0c0fe20003fa6270 */
[----:B------:R-:W-:Y:S01]  /*3fb0*/  LDSM.16.MT88.4 R92, [R212+0xc000] ;  /* 0x00c00000d45c783b */ /* 0x000fe20000004200 */
[----:B------:R-:W-:Y:S02]  /*3fc0*/  ISETP.GE.AND P1, PT, R6, R135, PT ;  /* 0x000000870600720c */ /* 0x000fe40003f26270 */
[----:B------:R-:W-:Y:S01]  /*3fd0*/  IADD3 R6, R3, 0x11, RZ ;  /* 0x0000001103067810 */ /* 0x000fe20007ffe0ff */
[----:B------:R-:W-:Y:S01]  /*3fe0*/  LDSM.16.MT88.4 R112, [R213+0x10000] ;  /* 0x01000000d570783b */ /* 0x000fe20000004200 */
[----:B-1----:R-:W-:Y:S02]  /*3ff0*/  FSEL R89, R21, -INF , !P5 ;  /* 0xff80000015597808 */ /* 0x002fe40006800000 */
[----:B------:R-:W-:Y:S02]  /*4000*/  FSEL R51, R23, -INF , !P1 ;  /* 0xff80000017337808 */ /* 0x000fe40004800000 */
[----:B------:R-:W-:-:S02]  /*4010*/  ISETP.GE.AND P5, PT, R6, R192, PT ;  /* 0x000000c00600720c */ /* 0x000fc40003fa6270 */
[-C--:B------:R-:W-:Y:S02]  /*4020*/  ISETP.GE.AND P1, PT, R6, R135.reuse, PT ;  /* 0x000000870600720c */ /* 0x080fe40003f26270 */
[----:B------:R-:W-:Y:S02]  /*4030*/  ISETP.GE.AND P4, PT, R4, R135, PT ;  /* 0x000000870400720c */ /* 0x000fe40003f86270 */
[C---:B------:R-:W-:Y:S02]  /*4040*/  IADD3 R6, R3.reuse, 0x19, RZ ;  /* 0x0000001903067810 */ /* 0x040fe40007ffe0ff */
[----:B------:R-:W-:Y:S02]  /*4050*/  IADD3 R4, R3, 0x10, RZ ;  /* 0x0000001003047810 */ /* 0x000fe40007ffe0ff */
[----:B------:R-:W-:Y:S02]  /*4060*/  FSEL R17, R17, -INF , !P5 ;  /* 0xff80000011117808 */ /* 0x000fe40006800000 */
[----:B------:R-:W-:-:S02]  /*4070*/  FSEL R19, R19, -INF , !P1 ;  /* 0xff80000013137808 */ /* 0x000fc40004800000 */
[----:B------:R-:W-:Y:S02]  /*4080*/  FSEL R87, R20, -INF , !P2 ;  /* 0xff80000014577808 */ /* 0x000fe40005000000 */
[----:B------:R-:W-:Y:S02]  /*4090*/  FSEL R85, R22, -INF , !P4 ;  /* 0xff80000016557808 */ /* 0x000fe40006000000 */
[CC--:B------:R-:W-:Y:S02]  /*40a0*/  ISETP.GE.AND P5, PT, R6.reuse, R192.reuse, PT ;  /* 0x000000c00600720c */ /* 0x0c0fe40003fa6270 */
[-C--:B------:R-:W-:Y:S02]  /*40b0*/  ISETP.GE.AND P1, PT, R6, R135.reuse, PT ;  /* 0x000000870600720c */ /* 0x080fe40003f26270 */
[C---:B------:R-:W-:Y:S02]  /*40c0*/  ISETP.GE.AND P2, PT, R4.reuse, R192, PT ;  /* 0x000000c00400720c */ /* 0x040fe40003f46270 */
[----:B------:R-:W-:-:S02]  /*40d0*/  ISETP.GE.AND P4, PT, R4, R135, PT ;  /* 0x000000870400720c */ /* 0x000fc40003f86270 */
[C---:B------:R-:W-:Y:S02]  /*40e0*/  IADD3 R6, R3.reuse, 0x21, RZ ;  /* 0x0000002103067810 */ /* 0x040fe40007ffe0ff */
[----:B------:R-:W-:Y:S02]  /*40f0*/  IADD3 R4, R3, 0x18, RZ ;  /* 0x0000001803047810 */ /* 0x000fe40007ffe0ff */
[----:B------:R-:W-:Y:S02]  /*4100*/  FSEL R13, R13, -INF , !P5 ;  /* 0xff8000000d0d7808 */ /* 0x000fe40006800000 */
[----:B------:R-:W-:Y:S02]  /*4110*/  FSEL R33, R15, -INF , !P1 ;  /* 0xff8000000f217808 */ /* 0x000fe40004800000 */
[----:B------:R-:W-:Y:S02]  /*4120*/  FSEL R49, R16, -INF , !P2 ;  /* 0xff80000010317808 */ /* 0x000fe40005000000 */
        /* <DEDUP_REMOVED lines=37> */
[CC--:B------:R-:W-:Y:S02]  /*4380*/  ISETP.GE.AND P5, PT, R3.reuse, R192.reuse, PT ;  /* 0x000000c00300720c */ /* 0x0c0fe40003fa6270 */
[C---:B------:R-:W-:Y:S02]  /*4390*/  ISETP.GE.AND P2, PT, R4.reuse, R192, PT ;  /* 0x000000c00400720c */ /* 0x040fe40003f46270 */
[----:B------:R-:W-:Y:S02]  /*43a0*/  ISETP.GE.AND P4, PT, R4, R135, PT ;  /* 0x000000870400720c */ /* 0x000fe40003f86270 */
[----:B------:R-:W-:Y:S02]  /*43b0*/  IADD3 R4, R3, 0x40, RZ ;  /* 0x0000004003047810 */ /* 0x000fe40007ffe0ff */
[----:B------:R-:W-:Y:S02]  /*43c0*/  FSEL R24, R24, -INF , !P5 ;  /* 0xff80000018187808 */ /* 0x000fe40006800000 */
[----:B------:R-:W-:-:S02]  /*43d0*/  FSEL R25, R25, -INF , !P3 ;  /* 0xff80000019197808 */ /* 0x000fc40005800000 */
[----:B------:R-:W-:Y:S02]  /*43e0*/  FSEL R249, R79, -INF , !P1 ;  /* 0xff8000004ff97808 */ /* 0x000fe40004800000 */
[----:B------:R-:W-:Y:S01]  /*43f0*/  FSEL R151, R72, -INF , !P2 ;  /* 0xff80000048977808 */ /* 0x000fe20005000000 */
[----:B------:R-:W-:Y:S01]  /*4400*/  LDSM.16.MT88.4 R76, [R214+0xc000] ;  /* 0x00c00000d64c783b */ /* 0x000fe20000004200 */
[----:B------:R-:W-:Y:S02]  /*4410*/  ISETP.GE.AND P1, PT, R6, R135, PT ;  /* 0x000000870600720c */ /* 0x000fe40003f26270 */
[----:B------:R-:W-:Y:S02]  /*4420*/  ISETP.GE.AND P2, PT, R4, R192, PT ;  /* 0x000000c00400720c */ /* 0x000fe40003f46270 */
[----:B------:R-:W-:Y:S02]  /*4430*/  IADD3 R6, R3, 0x48, RZ ;  /* 0x0000004803067810 */ /* 0x000fe40007ffe0ff */
[----:B------:R-:W-:-:S02]  /*4440*/  FMNMX.FTZ R8, R24, R25, !PT ;  /* 0x0000001918087209 */ /* 0x000fc40007810000 */
[----:B------:R-:W-:Y:S02]  /*4450*/  FSEL R247, R74, -INF , !P4 ;  /* 0xff8000004af77808 */ /* 0x000fe40006000000 */
[----:B------:R-:W-:Y:S02]  /*4460*/  FSEL R245, R68, -INF , !P2 ;  /* 0xff80000044f57808 */ /* 0x000fe40005000000 */
[-C--:B------:R-:W-:Y:S02]  /*4470*/  ISETP.GE.AND P4, PT, R4, R135.reuse, PT ;  /* 0x000000870400720c */ /* 0x080fe40003f86270 */
[C---:B------:R-:W-:Y:S02]  /*4480*/  ISETP.GE.AND P3, PT, R6.reuse, R192, PT ;  /* 0x000000c00600720c */ /* 0x040fe40003f66270 */
[----:B------:R-:W-:Y:S02]  /*4490*/  ISETP.GE.AND P2, PT, R6, R135, PT ;  /* 0x000000870600720c */ /* 0x000fe40003f46270 */
[----:B------:R-:W-:-:S02]  /*44a0*/  IADD3 R4, R3, 0x41, RZ ;  /* 0x0000004103047810 */ /* 0x000fc40007ffe0ff */
[----:B------:R-:W-:Y:S02]  /*44b0*/  FMNMX.FTZ R6, R87, R8, !PT ;  /* 0x0000000857067209 */ /* 0x000fe40007810000 */
[----:B------:R-:W-:Y:S02]  /*44c0*/  FSEL R159, R75, -INF , !P1 ;  /* 0xff8000004b9f7808 */ /* 0x000fe40004800000 */
[C---:B------:R-:W-:Y:S02]  /*44d0*/  ISETP.GE.AND P5, PT, R4.reuse, R135, PT ;  /* 0x000000870400720c */ /* 0x040fe40003fa6270 */
[----:B------:R-:W-:Y:S02]  /*44e0*/  FMNMX.FTZ R6, R89, R6, !PT ;  /* 0x0000000659067209 */ /* 0x000fe40007810000 */
[----:B------:R-:W-:Y:S02]  /*44f0*/  ISETP.GE.AND P1, PT, R4, R192, PT ;  /* 0x000000c00400720c */ /* 0x000fe40003f26270 */
[----:B------:R-:W-:-:S02]  /*4500*/  IADD3 R4, R3, 0x49, RZ ;  /* 0x0000004903047810 */ /* 0x000fc40007ffe0ff */
[----:B------:R-:W-:Y:S02]  /*4510*/  FSEL R179, R71, -INF , !P5 ;  /* 0xff80000047b37808 */ /* 0x000fe40006800000 */
[----:B------:R-:W-:Y:S02]  /*4520*/  FMNMX.FTZ R6, R49, R6, !PT ;  /* 0x0000000631067209 */ /* 0x000fe40007810000 */
[----:B------:R-:W-:Y:S02]  /*4530*/  FSEL R241, R70, -INF , !P4 ;  /* 0xff80000046f17808 */ /* 0x000fe40006000000 */
[----:B------:R-:W-:Y:S02]  /*4540*/  FSEL R173, R69, -INF , !P1 ;  /* 0xff80000045ad7808 */ /* 0x000fe40004800000 */
[----:B------:R-:W-:Y:S01]  /*4550*/  ISETP.GE.AND P5, PT, R3, R135, PT ;  /* 0x000000870300720c */ /* 0x000fe20003fa6270 */
[----:B------:R-:W-:Y:S01]  /*4560*/  LDSM.16.MT88.4 R68, [R216+0xc000] ;  /* 0x00c00000d844783b */ /* 0x000fe20000004200 */
[----:B------:R-:W-:-:S02]  /*4570*/  ISETP.GE.AND P4, PT, R4, R192, PT ;  /* 0x000000c00400720c */ /* 0x000fc40003f86270 */
[----:B------:R-:W-:Y:S02]  /*4580*/  ISETP.GE.AND P1, PT, R4, R135, PT ;  /* 0x000000870400720c */ /* 0x000fe40003f26270 */
[----:B------:R-:W-:Y:S02]  /*4590*/  IADD3 R4, R3, 0x50, RZ ;  /* 0x0000005003047810 */ /* 0x000fe40007ffe0ff */
[----:B------:R-:W-:Y:S02]  /*45a0*/  FMNMX.FTZ R6, R17, R6, !PT ;  /* 0x0000000611067209 */ /* 0x000fe40007810000 */
[----:B------:R-:W-:Y:S02]  /*45b0*/  FSEL R27, R27, -INF , !P6 ;  /* 0xff8000001b1b7808 */ /* 0x000fe40007000000 */
[----:B------:R-:W-:Y:S02]  /*45c0*/  FSEL R26, R26, -INF , !P5 ;  /* 0xff8000001a1a7808 */ /* 0x000fe40006800000 */
[----:B------:R-:W-:-:S02]  /*45d0*/  FSEL R175, R64, -INF , !P3 ;  /* 0xff80000040af7808 */ /* 0x000fc40005800000 */
[C---:B------:R-:W-:Y:S02]  /*45e0*/  ISETP.GE.AND P6, PT, R4.reuse, R192, PT ;  /* 0x000000c00400720c */ /* 0x040fe40003fc6270 */
[----:B------:R-:W-:Y:S02]  /*45f0*/  ISETP.GE.AND P3, PT, R4, R135, PT ;  /* 0x000000870400720c */ /* 0x000fe40003f66270 */
[----:B------:R-:W-:Y:S02]  /*4600*/  IADD3 R4, R3, 0x51, RZ ;  /* 0x0000005103047810 */ /* 0x000fe40007ffe0ff */
[----:B------:R-:W-:Y:S02]  /*4610*/  FMNMX.FTZ R6, R23, R6, !PT ;  /* 0x0000000617067209 */ /* 0x000fe40007810000 */
[----:B------:R-:W-:Y:S02]  /*4620*/  FMNMX.FTZ R8, R26, R27, !PT ;  /* 0x0000001b1a087209 */ /* 0x000fe40007810000 */
[----:B------:R-:W-:-:S02]  /*4630*/  FSEL R183, R66, -INF , !P2 ;  /* 0xff80000042b77808 */ /* 0x000fc40005000000 */
[C---:B------:R-:W-:Y:S02]  /*4640*/  ISETP.GE.AND P5, PT, R4.reuse, R192, PT ;  /* 0x000000c00400720c */ /* 0x040fe40003fa6270 */
[----:B------:R-:W-:Y:S02]  /*4650*/  FMNMX.FTZ R9, R13, R6, !PT ;  /* 0x000000060d097209 */ /* 0x000fe40007810000 */
[----:B------:R-:W-:Y:S02]  /*4660*/  ISETP.GE.AND P2, PT, R4, R135, PT ;  /* 0x000000870400720c */ /* 0x000fe40003f46270 */
        /* <DEDUP_REMOVED lines=9> */
[----:B------:R-:W-:Y:S02]  /*4700*/  IADD3 R6, R3, 0x58, RZ ;  /* 0x0000005803067810 */ /* 0x000fe40007ffe0ff */
[----:B------:R-:W-:Y:S02]  /*4710*/  FMNMX.FTZ R4, R136, R9, !PT ;  /* 0x0000000988047209 */ /* 0x000fe40007810000 */
[----:B------:R-:W-:Y:S02]  /*4720*/  FMNMX.FTZ R9, R33, R8, !PT ;  /* 0x0000000821097209 */ /* 0x000fe40007810000 */
[----:B------:R-:W-:Y:S02]  /*4730*/  FSEL R243, R65, -INF , !P4 ;  /* 0xff80000041f37808 */ /* 0x000fe40006000000 */
[----:B------:R-:W-:Y:S02]  /*4740*/  FSEL R239, R67, -INF , !P1 ;  /* 0xff80000043ef7808 */ /* 0x000fe40004800000 */
        /* <DEDUP_REMOVED lines=10> */
[----:B------:R-:W-:Y:S02]  /*47f0*/  IADD3 R6, R3, 0x60, RZ ;  /* 0x0000006003067810 */ /* 0x000fe40007ffe0ff */
[----:B------:R-:W-:Y:S02]  /*4800*/  FMNMX.FTZ R4, R151, R4, !PT ;  /* 0x0000000497047209 */ /* 0x000fe40007810000 */
[----:B------:R-:W-:-:S02]  /*4810*/  FSEL R193, R61, -INF , !P5 ;  /* 0xff8000003dc17808 */ /* 0x000fc40006800000 */
[----:B------:R-:W-:Y:S02]  /*4820*/  FSEL R185, R63, -INF , !P2 ;  /* 0xff8000003fb97808 */ /* 0x000fe40005000000 */
[----:B------:R-:W-:Y:S02]  /*4830*/  FMNMX.FTZ R9, R140, R9, !PT ;  /* 0x000000098c097209 */ /* 0x000fe40007810000 */
[C---:B------:R-:W-:Y:S02]  /*4840*/  ISETP.GE.AND P5, PT, R6.reuse, R192, PT ;  /* 0x000000c00600720c */ /* 0x040fe40003fa6270 */
[----:B------:R-:W-:Y:S02]  /*4850*/  ISETP.GE.AND P2, PT, R6, R135, PT ;  /* 0x000000870600720c */ /* 0x000fe40003f46270 */
[----:B------:R-:W-:Y:S02]  /*4860*/  FMNMX.FTZ R6, R251, R4, !PT ;  /* 0x00000004fb067209 */ /* 0x000fe40007810000 */
[----:B------:R-:W-:-:S02]  /*4870*/  IADD3 R4, R3, 0x61, RZ ;  /* 0x0000006103047810 */ /* 0x000fc40007ffe0ff */
[----:B------:R-:W-:Y:S02]  /*4880*/  FMNMX.FTZ R10, R138, R9, !PT ;  /* 0x000000098a0a7209 */ /* 0x000fe40007810000 */
[----:B------:R-:W-:Y:S02]  /*4890*/  FSEL R191, R56, -INF , !P4 ;  /* 0xff80000038bf7808 */ /* 0x000fe40006000000 */
[----:B------:R-:W-:Y:S02]  /*48a0*/  FSEL R181, R58, -INF , !P1 ;  /* 0xff8000003ab57808 */ /* 0x000fe40004800000 */
[C---:B------:R-:W-:Y:S02]  /*48b0*/  ISETP.GE.AND P4, PT, R4.reuse, R192, PT ;  /* 0x000000c00400720c */ /* 0x040fe40003f86270 */
[----:B------:R-:W-:Y:S02]  /*48c0*/  ISETP.GE.AND P1, PT, R4, R135, PT ;  /* 0x000000870400720c */ /* 0x000fe40003f26270 */
        /* <DEDUP_REMOVED lines=13> */
[----:B------:R-:W-:Y:S02]  /*49a0*/  FSEL R189, R57, -INF , !P6 ;  /* 0xff80000039bd7808 */ /* 0x000fe40007000000 */
[----:B------:R-:W-:Y:S02]  /*49b0*/  FMNMX.FTZ R10, R239, R10, !PT ;  /* 0x0000000aef0a7209 */ /* 0x000fe40007810000 */
[----:B------:R-:W-:Y:S02]  /*49c0*/  FMNMX.FTZ R12, R191, R12, !PT ;  /* 0x0000000cbf0c7209 */ /* 0x000fe40007810000 */
[----:B------:R-:W-:Y:S02]  /*49d0*/  FMNMX.FTZ R10, R187, R10, !PT ;  /* 0x0000000abb0a7209 */ /* 0x000fe40007810000 */
[----:B------:R-:W-:Y:S02]  /*49e0*/  IADD3 R8, R3, 0x68, RZ ;  /* 0x0000006803087810 */ /* 0x000fe40007ffe0ff */
[----:B------:R-:W-:-:S02]  /*49f0*/  FMNMX.FTZ R10, R185, R10, !PT ;  /* 0x0000000ab90a7209 */ /* 0x000fc40007810000 */
[----:B------:R-:W-:Y:S02]  /*4a00*/  FSEL R171, R52, -INF , !P5 ;  /* 0xff80000034ab7808 */ /* 0x000fe40006800000 */
[----:B------:R-:W-:Y:S02]  /*4a10*/  FMNMX.FTZ R12, R189, R12, !PT ;  /* 0x0000000cbd0c7209 */ /* 0x000fe40007810000 */
[----:B------:R-:W-:Y:S02]  /*4a20*/  FSEL R177, R59, -INF , !P3 ;  /* 0xff8000003bb17808 */ /* 0x000fe40005800000 */
[----:B------:R-:W-:Y:S02]  /*4a30*/  FMNMX.FTZ R10, R181, R10, !PT ;  /* 0x0000000ab50a7209 */ /* 0x000fe40007810000 */
[----:B------:R-:W-:Y:S02]  /*4a40*/  ISETP.GE.AND P6, PT, R8, R192, PT ;  /* 0x000000c00800720c */ /* 0x000fe40003fc6270 */
[----:B------:R-:W-:-:S02]  /*4a50*/  IADD3 R9, R3, 0x69, RZ ;  /* 0x0000006903097810 */ /* 0x000fc40007ffe0ff */
[----:B------:R-:W-:Y:S02]  /*4a60*/  FSEL R169, R53, -INF , !P4 ;  /* 0xff80000035a97808 */ /* 0x000fe40006000000 */
[----:B------:R-:W-:Y:S02]  /*4a70*/  FMNMX.FTZ R12, R171, R12, !PT ;  /* 0x0000000cab0c7209 */ /* 0x000fe40007810000 */
[----:B------:R-:W-:Y:S02]  /*4a80*/  FSEL R163, R54, -INF , !P2 ;  /* 0xff80000036a37808 */ /* 0x000fe40005000000 */
[----:B------:R-:W-:Y:S02]  /*4a90*/  FMNMX.FTZ R10, R177, R10, !PT ;  /* 0x0000000ab10a7209 */ /* 0x000fe40007810000 */
[----:B------:R-:W-:Y:S02]  /*4aa0*/  ISETP.GE.AND P3, PT, R8, R135, PT ;  /* 0x000000870800720c */ /* 0x000fe40003f66270 */
[----:B------:R-:W-:-:S02]  /*4ab0*/  IADD3 R8, R3, 0x70, RZ ;  /* 0x0000007003087810 */ /* 0x000fc40007ffe0ff */
[----:B------:R-:W-:Y:S02]  /*4ac0*/  ISETP.GE.AND P5, PT, R9, R192, PT ;  /* 0x000000c00900720c */ /* 0x000fe40003fa6270 */
[----:B------:R-:W-:Y:S02]  /*4ad0*/  FSEL R167, R44, -INF , !P6 ;  /* 0xff8000002ca77808 */ /* 0x000fe40007000000 */
[----:B------:R-:W-:Y:S02]  /*4ae0*/  FMNMX.FTZ R12, R169, R12, !PT ;  /* 0x0000000ca90c7209 */ /* 0x000fe40007810000 */
        /* <DEDUP_REMOVED lines=16> */
[----:B------:R-:W-:Y:S02]  /*4bf0*/  IADD3 R3, R3, 0x79, RZ ;  /* 0x0000007903037810 */ /* 0x000fe40007ffe0ff */
[----:B------:R-:W-:Y:S02]  /*4c00*/  ISETP.GE.AND P5, PT, R4, R192, PT ;  /* 0x000000c00400720c */ /* 0x000fe40003fa6270 */
[----:B------:R-:W-:Y:S02]  /*4c10*/  FSEL R145, R41, -INF , !P6 ;  /* 0xff80000029917808 */ /* 0x000fe40007000000 */
[----:B------:R-:W-:Y:S02]  /*4c20*/  FMNMX.FTZ R12, R147, R12, !PT ;  /* 0x0000000c930c7209 */ /* 0x000fe40007810000 */
[----:B------:R-:W-:-:S02]  /*4c30*/  ISETP.GE.AND P1, PT, R6, R135, PT ;  /* 0x000000870600720c */ /* 0x000fc40003f26270 */
[----:B------:R-:W-:Y:S02]  /*4c40*/  FSEL R139, R42, -INF , !P2 ;  /* 0xff8000002a8b7808 */ /* 0x000fe40005000000 */
[----:B------:R-:W-:Y:S02]  /*4c50*/  FMNMX.FTZ R10, R155, R10, !PT ;  /* 0x0000000a9b0a7209 */ /* 0x000fe40007810000 */
[----:B------:R-:W-:Y:S02]  /*4c60*/  ISETP.GE.AND P4, PT, R3, R192, PT ;  /* 0x000000c00300720c */ /* 0x000fe40003f86270 */
[----:B------:R-:W-:Y:S02]  /*4c70*/  FSEL R143, R28, -INF , !P5 ;  /* 0xff8000001c8f7808 */ /* 0x000fe40006800000 */
[----:B------:R-:W-:Y:S02]  /*4c80*/  FMNMX.FTZ R12, R145, R12, !PT ;  /* 0x0000000c910c7209 */ /* 0x000fe40007810000 */
        /* <DEDUP_REMOVED lines=24> */
[----:B------:R-:W-:Y:S01]  /*4e10*/  FSEL R66, R66, RZ, P1 ;  /* 0x000000ff42427208 */ /* 0x000fe20000800000 */
[----:B------:R-:W-:Y:S01]  /*4e20*/  LDSM.16.MT88.4 R4, [R212+0x10000] ;  /* 0x01000000d404783b */ /* 0x000fe20000004200 */
[C---:B------:R-:W-:Y:S01]  /*4e30*/  FSETP.NEU.FTZ.AND P1, PT, R3.reuse, -INF , PT ;  /* 0xff8000000300780b */ /* 0x040fe20003f3d000 */
[----:B------:R-:W-:Y:S02]  /*4e40*/  FMUL.FTZ R62, R3, c[0x0][0x23c] ;  /* 0x00008f00033e7a20 */ /* 0x000fe40000410000 */
[--C-:B------:R-:W-:Y:S02]  /*4e50*/  FFMA.FTZ R59, R24, c[0x0][0x23c], -R66.reuse ;  /* 0x00008f00183b7a23 */ /* 0x100fe40000010842 */
[--C-:B------:R-:W-:Y:S01]  /*4e60*/  FFMA.FTZ R58, R25, c[0x0][0x23c], -R66.reuse ;  /* 0x00008f00193a7a23 */ /* 0x100fe20000010842 */
[----:B------:R-:W-:Y:S01]  /*4e70*/  FSEL R62, R62, RZ, P1 ;  /* 0x000000ff3e3e7208 */ /* 0x000fe20000800000 */
[--C-:B------:R-:W-:Y:S01]  /*4e80*/  FFMA.FTZ R56, R87, c[0x0][0x23c], -R66.reuse ;  /* 0x00008f0057387a23 */ /* 0x100fe20000010842 */
[----:B------:R-:W-:Y:S01]  /*4e90*/  ISETP.GE.AND P1, PT, R2, 0x2, PT ;  /* 0x000000020200780c */ /* 0x000fe20003f26270 */
        /* <DEDUP_REMOVED lines=8> */
[--C-:B------:R-:W-:Y:S01]  /*4f20*/  FFMA.FTZ R48, R13, c[0x0][0x23c], -R66.reuse ;  /* 0x00008f000d307a23 */ /* 0x100fe20000010842 */
[----:B------:R-:W2:Y:S01]  /*4f30*/  LDSM.16.MT88.4 R84, [R213+0xc000] ;  /* 0x00c00000d554783b */ /* 0x000ea20000004200 */
[--C-:B------:R-:W-:Y:S02]  /*4f40*/  FFMA.FTZ R57, R49, c[0x0][0x23c], -R66.reuse ;  /* 0x00008f0031397a23 */ /* 0x100fe40000010842 */
[--C-:B------:R-:W-:Y:S01]  /*4f50*/  FFMA.FTZ R52, R17, c[0x0][0x23c], -R66.reuse ;  /* 0x00008f0011347a23 */ /* 0x100fe20000010842 */
[----:B------:R-:W3:Y:S01]  /*4f60*/  LDSM.16.MT88.4 R12, [R212+0xc800] ;  /* 0x00c80000d40c783b */ /* 0x000ee20000004200 */
[----:B------:R-:W-:Y:S01]  /*4f70*/  FFMA.FTZ R51, R23, c[0x0][0x23c], -R66 ;  /* 0x00008f0017337a23 */ /* 0x000fe20000010842 */
[----:B------:R-:W-:Y:S01]  /*4f80*/  MUFU.EX2 R56, R56 ;  /* 0x0000003800387308 */ /* 0x000fe20000000800 */
[----:B------:R-:W-:-:S02]  /*4f90*/  FFMA.FTZ R55, R21, c[0x0][0x23c], -R62 ;  /* 0x00008f0015377a23 */ /* 0x000fc4000001083e */
[--C-:B------:R-:W-:Y:S01]  /*4fa0*/  FFMA.FTZ R50, R19, c[0x0][0x23c], -R62.reuse ;  /* 0x00008f0013327a23 */ /* 0x100fe2000001083e */
[----:B------:R-:W4:Y:S01]  /*4fb0*/  LDSM.16.MT88.4 R20, [R214+0xc800] ;  /* 0x00c80000d614783b */ /* 0x000f220000004200 */
[--C-:B------:R-:W-:Y:S02]  /*4fc0*/  FFMA.FTZ R49, R35, c[0x0][0x23c], -R62.reuse ;  /* 0x00008f0023317a23 */ /* 0x100fe4000001083e */
[----:B------:R-:W-:Y:S01]  /*4fd0*/  FFMA.FTZ R46, R33, c[0x0][0x23c], -R62 ;  /* 0x00008f00212e7a23 */ /* 0x000fe2000001083e */
[----:B------:R-:W5:Y:S01]  /*4fe0*/  MUFU.EX2 R53, R53 ;  /* 0x0000003500357308 */ /* 0x000f620000000800 */
[----:B-1----:R-:W-:Y:S01]  /*4ff0*/  F2FP.BF16.PACK_AB R116, R58, R59 ;  /* 0x0000003b3a74723e */ /* 0x002fe200000010ff */
[----:B------:R-:W1:Y:S01]  /*5000*/  LDSM.16.MT88.4 R16, [R213+0xc800] ;  /* 0x00c80000d510783b */ /* 0x000e620000004200 */
[--C-:B------:R-:W-:Y:S02]  /*5010*/  FFMA.FTZ R47, R152, c[0x0][0x23c], -R66.reuse ;  /* 0x00008f00982f7a23 */ /* 0x100fe40000010842 */
[--C-:B------:R-:W-:Y:S01]  /*5020*/  FFMA.FTZ R44, R148, c[0x0][0x23c], -R66.reuse ;  /* 0x00008f00942c7a23 */ /* 0x100fe20000010842 */
[----:B------:R-:W1:Y:S01]  /*5030*/  LDSM.16.MT88.4 R32, [R214+0x10800] ;  /* 0x01080000d620783b */ /* 0x000e620000004200 */
[--C-:B------:R-:W-:Y:S01]  /*5040*/  FFMA.FTZ R43, R150, c[0x0][0x23c], -R66.reuse ;  /* 0x00008f00962b7a23 */ /* 0x100fe20000010842 */
[----:B------:R-:W-:Y:S01]  /*5050*/  MUFU.EX2 R63, R63 ;  /* 0x0000003f003f7308 */ /* 0x000fe20000000800 */
[----:B------:R-:W-:-:S02]  /*5060*/  FFMA.FTZ R40, R146, c[0x0][0x23c], -R66 ;  /* 0x00008f0092287a23 */ /* 0x000fc40000010842 */
[--C-:B------:R-:W-:Y:S02]  /*5070*/  FFMA.FTZ R45, R142, c[0x0][0x23c], -R62.reuse ;  /* 0x00008f008e2d7a23 */ /* 0x100fe4000001083e */
[--C-:B------:R-:W-:Y:S02]  /*5080*/  FFMA.FTZ R42, R144, c[0x0][0x23c], -R62.reuse ;  /* 0x00008f00902a7a23 */ /* 0x100fe4000001083e */
[--C-:B------:R-:W-:Y:S01]  /*5090*/  FFMA.FTZ R41, R140, c[0x0][0x23c], -R62.reuse ;  /* 0x00008f008c297a23 */ /* 0x100fe2000001083e */
[----:B------:R-:W2:Y:S01]  /*50a0*/  MUFU.EX2 R60, R60 ;  /* 0x0000003c003c7308 */ /* 0x000ea20000000800 */
[----:B-----5:R-:W-:Y:S01]  /*50b0*/  F2FP.BF16.PACK_AB R118, R53, R56 ;  /* 0x000000383576723e */ /* 0x020fe200000010ff */
[----:B------:R-:W-:Y:S02]  /*50c0*/  FFMA.FTZ R0, R138, c[0x0][0x23c], -R62 ;  /* 0x00008f008a007a23 */ /* 0x000fe4000001083e */
[----:B------:R-:W-:Y:S02]  /*50d0*/  FFMA.FTZ R64, R136, c[0x0][0x23c], -R66 ;  /* 0x00008f0088407a23 */ /* 0x000fe40000010842 */
[----:B------:R-:W-:-:S02]  /*50e0*/  FFMA.FTZ R138, R153, c[0x0][0x23c], -R62 ;  /* 0x00008f00998a7a23 */ /* 0x000fc4000001083e */
[----:B------:R-:W-:Y:S01]  /*50f0*/  MUFU.EX2 R61, R61 ;  /* 0x0000003d003d7308 */ /* 0x000fe20000000800 */
[--C-:B------:R-:W-:Y:S02]  /*5100*/  FFMA.FTZ R149, R149, c[0x0][0x23c], -R66.reuse ;  /* 0x00008f0095957a23 */ /* 0x100fe40000010842 */
[--C-:B------:R-:W-:Y:S02]  /*5110*/  FFMA.FTZ R151, R151, c[0x0][0x23c], -R66.reuse ;  /* 0x00008f0097977a23 */ /* 0x100fe40000010842 */
[----:B------:R-:W-:Y:S02]  /*5120*/  FFMA.FTZ R136, R251, c[0x0][0x23c], -R66 ;  /* 0x00008f00fb887a23 */ /* 0x000fe40000010842 */
[--C-:B------:R-:W-:Y:S01]  /*5130*/  FFMA.FTZ R153, R249, c[0x0][0x23c], -R62.reuse ;  /* 0x00008f00f9997a23 */ /* 0x100fe2000001083e */
[----:B------:R-:W5:Y:S01]  /*5140*/  MUFU.EX2 R54, R54 ;  /* 0x0000003600367308 */ /* 0x000f620000000800 */
[----:B--2---:R-:W-:Y:S01]  /*5150*/  F2FP.BF16.PACK_AB R117, R60, R63 ;  /* 0x0000003f3c75723e */ /* 0x004fe200000010ff */
        /* <DEDUP_REMOVED lines=12> */
[----:B------:R-:W-:Y:S01]  /*5220*/  FFMA.FTZ R183, R239, c[0x0][0x23c], -R62 ;  /* 0x00008f00efb77a23 */ /* 0x000fe2000001083e */
        /* <DEDUP_REMOVED lines=20> */
[----:B------:R-:W5:Y:S01]  /*5370*/  MUFU.EX2 R50, R50 ;  /* 0x0000003200327308 */ /* 0x000f620000000800 */
        /* <DEDUP_REMOVED lines=62> */
[C---:B----4-:R-:W-:Y:S02]  /*5760*/  HMMA.16816.F32.BF16 R72, R4.reuse, R20, R72 ;  /* 0x000000140448723c */ /* 0x050fe40000041848 */
[----:B------:R-:W4:Y:S06]  /*5770*/  MUFU.EX2 R173, R173 ;  /* 0x000000ad00ad7308 */ /* 0x000f2c0000000800 */
[C---:B------:R-:W-:Y:S01]  /*5780*/  HMMA.16816.F32.BF16 R76, R4.reuse, R22, R76 ;  /* 0x00000016044c723c */ /* 0x040fe2000004184c */
[----:B------:R-:W-:Y:S01]  /*5790*/  LDSM.16.MT88.4 R20, [R214+0xd000] ;  /* 0x00d00000d614783b */ /* 0x000fe20000004200 */
        /* <DEDUP_REMOVED lines=16> */
[C---:B---3--:R-:W-:Y:S02]  /*58a0*/  HMMA.16816.F32.BF16 R120, R4.reuse, R12, R120 ;  /* 0x0000000c0478723c */ /* 0x048fe40000041878 */
[----:B------:R-:W3:Y:S06]  /*58b0*/  MUFU.EX2 R150, R150 ;  /* 0x0000009600967308 */ /* 0x000eec0000000800 */
        /* <DEDUP_REMOVED lines=26> */
[----:B------:R-:W-:Y:S02]  /*5a60*/  MUFU.EX2 R158, R158 ;  /* 0x0000009e009e7308 */ /* 0x000fe40000000800 */
[C---:B--2---:R-:W-:Y:S06]  /*5a70*/  HMMA.16816.F32.BF16 R96, R4.reuse, R12, R96 ;  /* 0x0000000c0460723c */ /* 0x044fec0000041860 */
[----:B------:R-:W2:Y:S02]  /*5a80*/  MUFU.EX2 R169, R169 ;  /* 0x000000a900a97308 */ /* 0x000ea40000000800 */
[C---:B------:R-:W-:Y:S01]  /*5a90*/  HMMA.16816.F32.BF16 R100, R4.reuse, R14, R100 ;  /* 0x0000000e0464723c */ /* 0x040fe20000041864 */
[----:B------:R-:W2:Y:S05]  /*5aa0*/  LDSM.16.MT88.4 R12, [R212+0xd800] ;  /* 0x00d80000d40c783b */ /* 0x000eaa0000004200 */
[----:B------:R-:W-:Y:S02]  /*5ab0*/  MUFU.EX2 R160, R160 ;  /* 0x000000a000a07308 */ /* 0x000fe40000000800 */
[C---:B------:R-:W-:Y:S06]  /*5ac0*/  HMMA.16816.F32.BF16 R128, R4.reuse, R24, R128 ;  /* 0x000000180480723c */ /* 0x040fec0000041880 */
[----:B------:R-:W2:Y:S02]  /*5ad0*/  MUFU.EX2 R165, R165 ;  /* 0x000000a500a57308 */ /* 0x000ea40000000800 */
        /* <DEDUP_REMOVED lines=20> */
[----:B------:R-:W-:-:S02]  /*5c20*/  F2FP.BF16.PACK_AB R6, R136, R151 ;  /* 0x000000978806723e */ /* 0x000fc400000010ff */
[----:B-----5:R-:W-:Y:S01]  /*5c30*/  F2FP.BF16.PACK_AB R5, R153, R138 ;  /* 0x0000008a9905723e */ /* 0x020fe200000010ff */
[----:B------:R-:W-:Y:S01]  /*5c40*/  FADD.FTZ R138, R138, R41 ;  /* 0x000000298a8a7221 */ /* 0x000fe20000010000 */
[----:B------:R-:W-:Y:S01]  /*5c50*/  F2FP.BF16.PACK_AB R7, R159, R140 ;  /* 0x0000008c9f07723e */ /* 0x000fe200000010ff */
[----:B------:R-:W-:Y:S02]  /*5c60*/  FADD.FTZ R64, R149, R64 ;  /* 0x0000004095407221 */ /* 0x000fe40000010000 */
[----:B------:R-:W-:Y:S02]  /*5c70*/  FADD.FTZ R153, R153, R138 ;  /* 0x0000008a99997221 */ /* 0x000fe40000010000 */
[----:B------:R-:W-:Y:S02]  /*5c80*/  FADD.FTZ R151, R151, R64 ;  /* 0x0000004097977221 */ /* 0x000fe40000010000 */
[----:B---3--:R-:W-:Y:S01]  /*5c90*/  HMMA.16816.F32.BF16 R80, R4, R16, R80 ;  /* 0x000000100450723c */ /* 0x008fe20000041850 */
[----:B------:R-:W-:-:S02]  /*5ca0*/  FADD.FTZ R140, R140, R153 ;  /* 0x000000998c8c7221 */ /* 0x000fc40000010000 */
        /* <DEDUP_REMOVED lines=25> */
[----:B----4-:R-:W-:Y:S01]  /*5e40*/  F2FP.BF16.PACK_AB R4, R173, R142 ;  /* 0x0000008ead04723e */ /* 0x010fe200000010ff */
[----:B------:R-:W-:Y:S01]  /*5e50*/  FADD.FTZ R142, R142, R151 ;  /* 0x000000978e8e7221 */ /* 0x000fe20000010000 */
[----:B------:R-:W-:-:S02]  /*5e60*/  F2FP.BF16.PACK_AB R6, R144, R175 ;  /* 0x000000af9006723e */ /* 0x000fc400000010ff */
[----:B------:R-:W-:Y:S01]  /*5e70*/  F2FP.BF16.PACK_AB R5, R179, R146 ;  /* 0x00000092b305723e */ /* 0x000fe200000010ff */
[----:B------:R-:W-:Y:S01]  /*5e80*/  FADD.FTZ R146, R146, R159 ;  /* 0x0000009f92927221 */ /* 0x000fe20000010000 */
[----:B------:R-:W-:Y:S01]  /*5e90*/  F2FP.BF16.PACK_AB R7, R183, R148 ;  /* 0x00000094b707723e */ /* 0x000fe200000010ff */
[----:B------:R-:W-:Y:S02]  /*5ea0*/  FADD.FTZ R142, R173, R142 ;  /* 0x0000008ead8e7221 */ /* 0x000fe40000010000 */
[----:B------:R-:W-:Y:S02]  /*5eb0*/  FADD.FTZ R179, R179, R146 ;  /* 0x00000092b3b37221 */ /* 0x000fe40000010000 */
[----:B------:R-:W-:Y:S02]  /*5ec0*/  FADD.FTZ R175, R175, R142 ;  /* 0x0000008eafaf7221 */ /* 0x000fe40000010000 */
[----:B-1----:R-:W-:Y:S01]  /*5ed0*/  HMMA.16816.F32.BF16 R80, R4, R8, R80 ;  /* 0x000000080450723c */ /* 0x002fe20000041850 */
[----:B------:R-:W-:-:S02]  /*5ee0*/  FADD.FTZ R148, R148, R179 ;  /* 0x000000b394947221 */ /* 0x000fc40000010000 */
[----:B------:R-:W-:Y:S02]  /*5ef0*/  FADD.FTZ R144, R144, R175 ;  /* 0x000000af90907221 */ /* 0x000fe40000010000 */
[----:B------:R-:W-:-:S03]  /*5f00*/  FADD.FTZ R183, R183, R148 ;  /* 0x00000094b7b77221 */ /* 0x000fc60000010000 */
[C---:B------:R-:W-:Y:S01]  /*5f10*/  HMMA.16816.F32.BF16 R84, R4.reuse, R10, R84 ;  /* 0x0000000a0454723c */ /* 0x040fe20000041854 */
[----:B------:R-:W1:Y:S07]  /*5f20*/  LDSM.16.MT88.4 R8, [R213+0x12000] ;  /* 0x01200000d508783b */ /* 0x000e6e0000004200 */
[C---:B-----5:R-:W-:Y:S08]  /*5f30*/  HMMA.16816.F32.BF16 R72, R4.reuse, R20, R72 ;  /* 0x000000140448723c */ /* 0x060ff00000041848 */
        /* <DEDUP_REMOVED lines=20> */
[----:B------:R-:W-:Y:S01]  /*6080*/  F2FP.BF16.PACK_AB R4, R150, R195 ;  /* 0x000000c39604723e */ /* 0x000fe200000010ff */
        /* <DEDUP_REMOVED lines=8> */
[----:B--2---:R-:W-:Y:S01]  /*6110*/  HMMA.16816.F32.BF16 R72, R4, R12, R72 ;  /* 0x0000000c0448723c */ /* 0x004fe20000041848 */
[----:B------:R-:W-:-:S02]  /*6120*/  FADD.FTZ R156, R156, R185 ;  /* 0x000000b99c9c7221 */ /* 0x000fc40000010000 */
[----:B------:R-:W-:Y:S02]  /*6130*/  FADD.FTZ R189, R189, R152 ;  /* 0x00000098bdbd7221 */ /* 0x000fe40000010000 */
[----:B------:R-:W-:-:S03]  /*6140*/  FADD.FTZ R177, R177, R156 ;  /* 0x0000009cb1b17221 */ /* 0x000fc60000010000 */
        /* <DEDUP_REMOVED lines=25> */
[----:B------:R-:W-:-:S02]  /*62e0*/  F2FP.BF16.PACK_AB R6, R165, R160 ;  /* 0x000000a0a506723e */ /* 0x000fc400000010ff */
[----:B------:R-:W-:Y:S01]  /*62f0*/  F2FP.BF16.PACK_AB R5, R161, R162 ;  /* 0x000000a2a105723e */ /* 0x000fe200000010ff */
[----:B------:R-:W-:Y:S01]  /*6300*/  FADD.FTZ R162, R162, R177 ;  /* 0x000000b1a2a27221 */ /* 0x000fe20000010000 */
[----:B----4-:R-:W-:Y:S01]  /*6310*/  F2FP.BF16.PACK_AB R7, R32, R157 ;  /* 0x0000009d2007723e */ /* 0x010fe200000010ff */
        /* <DEDUP_REMOVED lines=36> */
[----:B------:R-:W1:Y:S03]  /*6560*/  MUFU.EX2 R26, R26 ;  /* 0x0000001a001a7308 */ /* 0x000e660000000800 */
[C---:B----4-:R-:W-:Y:S05]  /*6570*/  HMMA.16816.F32.BF16 R120, R4.reuse, R20, R120 ;  /* 0x000000140478723c */ /* 0x050fea0000041878 */
[----:B------:R-:W4:Y:S03]  /*6580*/  MUFU.EX2 R27, R27 ;  /* 0x0000001b001b7308 */ /* 0x000f260000000800 */
[----:B------:R-:W-:Y:S05]  /*6590*/  HMMA.16816.F32.BF16 R116, R4, R22, R116 ;  /* 0x000000160474723c */ /* 0x000fea0000041874 */
[----:B------:R-:W2:Y:S02]  /*65a0*/  MUFU.EX2 R30, R30 ;  /* 0x0000001e001e7308 */ /* 0x000ea40000000800 */
[----:B---3--:R-:W-:Y:S01]  /*65b0*/  F2FP.BF16.PACK_AB R4, R25, R24 ;  /* 0x000000181904723e */ /* 0x008fe200000010ff */
[----:B------:R-:W-:Y:S01]  /*65c0*/  FADD.FTZ R24, R24, R165 ;  /* 0x000000a518187221 */ /* 0x000fe20000010000 */
[----:B-1----:R-:W-:-:S03]  /*65d0*/  F2FP.BF16.PACK_AB R6, R243, R26 ;  /* 0x0000001af306723e */ /* 0x002fc600000010ff */
        /* <DEDUP_REMOVED lines=93> */
.L_x_2338:
[----:B------:R-:W-:-:S05]  /*6bb0*/  IMAD.MOV.U32 R0, RZ, RZ, c[0x0][0x1a0] ;  /* 0x00006800ff007624 */ /* 0x000fca00078e00ff */
[----:B------:R-:W-:-:S04]  /*6bc0*/  LEA R0, -R0, RZ, 0x7 ;  /* 0x000000ff00007211 */ /* 0x000fc800078e39ff */
[----:B------:R-:W-:Y:S02]  /*6bd0*/  SHF.R.S32.HI R5, RZ, 0x1f, R0 ;  /* 0x0000001fff057819 */ /* 0x000fe40000011400 */
.L_x_2339:
[----:B------:R-:W-:Y:S01]  /*6be0*/  ULDC.64 UR4, c[0x0][0x1a0] ;  /* 0x0000680000047ab9 */ /* 0x000fe20000000a00 */
[C---:B------:R-:W-:Y:S01]  /*6bf0*/  LEA R224, P1, R0.reuse, R224, 0x1 ;  /* 0x000000e000e07211 */ /* 0x040fe200078208ff */
[----:B------:R-:W-:Y:S02]  /*6c00*/  USHF.L.U32 UR7, UR4, 0x5, URZ ;  /* 0x0000000504077899 */ /* 0x000fe4000800063f */
[----:B------:R-:W-:Y:S01]  /*6c10*/  UMOV UR6, 0x5 ;  /* 0x0000000500067882 */ /* 0x000fe20000000000 */
[C---:B------:R-:W-:Y:S01]  /*6c20*/  LEA.HI.X R225, R0.reuse, R225, R5, 0x1, P1 ;  /* 0x000000e100e17211 */ /* 0x040fe200008f0c05 */
[----:B------:R-:W-:Y:S01]  /*6c30*/  USHF.L.U64.HI UR5, UR4, UR6, UR5 ;  /* 0x0000000604057299 */ /* 0x000fe20008010205 */
[----:B------:R-:W-:Y:S02]  /*6c40*/  IADD3 R0, P2, R0, R38, RZ ;  /* 0x0000002600007210 */ /* 0x000fe40007f5e0ff */
[----:B------:R-:W-:Y:S01]  /*6c50*/  IADD3 R6, P1, R224, UR7, RZ ;  /* 0x00000007e0067c10 */ /* 0x000fe2000ff3e0ff */
[----:B------:R-:W-:Y:S01]  /*6c60*/  @!PT LDS RZ, [RZ] ;  /* 0x00000000fffff984 */ /* 0x000fe20000000800 */
[----:B------:R-:W-:Y:S01]  /*6c70*/  @!PT LDS RZ, [RZ] ;  /* 0x00000000fffff984 */ /* 0x000fe20000000800 */
[----:B------:R-:W-:Y:S01]  /*6c80*/  @!PT LDS RZ, [RZ] ;  /* 0x00000000fffff984 */ /* 0x000fe20000000800 */
[----:B------:R1:W-:Y:S02]  /*6c90*/  LDGSTS.E.BYPASS.LTC128B.128 [R229+0xc000], [R224.64] ;  /* 0x0c000000e0e57fae */ /* 0x0003e4000b901d48 */
[----:B------:R-:W-:Y:S01]  /*6ca0*/  IMAD.X R5, R5, 0x1, R36, P2 ;  /* 0x0000000105057824 */ /* 0x000fe200010e0624 */
[----:B------:R-:W-:-:S02]  /*6cb0*/  IADD3.X R7, R225, UR5, RZ, P1, !PT ;  /* 0x00000005e1077c10 */ /* 0x000fc40008ffe4ff */
[----:B------:R-:W-:Y:S02]  /*6cc0*/  IADD3 R8, P1, R6, UR7, RZ ;  /* 0x0000000706087c10 */ /* 0x000fe4000ff3e0ff */
[----:B------:R-:W-:Y:S02]  /*6cd0*/  LEA R10, P2, R0, c[0x0][0x170], 0x1 ;  /* 0x00005c00000a7a11 */ /* 0x000fe400078408ff */
[----:B------:R-:W-:Y:S02]  /*6ce0*/  IADD3.X R9, R7, UR5, RZ, P1, !PT ;  /* 0x0000000507097c10 */ /* 0x000fe40008ffe4ff */
[----:B------:R-:W-:Y:S02]  /*6cf0*/  IADD3 R4, P1, R8, UR7, RZ ;  /* 0x0000000708047c10 */ /* 0x000fe4000ff3e0ff */
[----:B------:R-:W-:Y:S02]  /*6d00*/  LEA.HI.X R11, R0, c[0x0][0x174], R5, 0x1, P2 ;  /* 0x00005d00000b7a11 */ /* 0x000fe400010f0c05 */
[----:B------:R-:W-:-:S02]  /*6d10*/  IADD3.X R5, R9, UR5, RZ, P1, !PT ;  /* 0x0000000509057c10 */ /* 0x000fc40008ffe4ff */
        /* <DEDUP_REMOVED lines=14> */
[----:B------:R-:W-:Y:S01]  /*6e00*/  ISETP.GE.AND P1, PT, R2, 0x3, PT ;  /* 0x000000030200780c */ /* 0x000fe20003f26270 */
        /* <DEDUP_REMOVED lines=9> */
[----:B------:R-:W-:Y:S04]  /*6ea0*/  LDSM.16.M88.4 R44, [R222] ;  /* 0x00000000de2c783b */ /* 0x000fe80000000200 */
[----:B------:R-:W4:Y:S04]  /*6eb0*/  LDSM.16.M88.4 R12, [R221+0x4000] ;  /* 0x00400000dd0c783b */ /* 0x000f280000000200 */
[----:B---3--:R-:W2:Y:S04]  /*6ec0*/  LDSM.16.M88.4 R4, [R221+0x4800] ;  /* 0x00480000dd04783b */ /* 0x008ea80000000200 */
[----:B------:R-:W3:Y:S04]  /*6ed0*/  LDSM.16.M88.4 R152, [R221+0x5000] ;  /* 0x00500000dd98783b */ /* 0x000ee80000000200 */
[----:B------:R-:W1:Y:S04]  /*6ee0*/  LDSM.16.M88.4 R144, [R221+0x5800] ;  /* 0x00580000dd90783b */ /* 0x000e680000000200 */
[----:B------:R-:W1:Y:S04]  /*6ef0*/  LDSM.16.M88.4 R136, [R221+0x6000] ;  /* 0x00600000dd88783b */ /* 0x000e680000000200 */
[----:B------:R-:W1:Y:S04]  /*6f00*/  LDSM.16.M88.4 R60, [R221+0x6800] ;  /* 0x00680000dd3c783b */ /* 0x000e680000000200 */
[----:B------:R-:W1:Y:S04]  /*6f10*/  LDSM.16.M88.4 R52, [R221+0x7000] ;  /* 0x00700000dd34783b */ /* 0x000e680000000200 */
[----:B------:R-:W1:Y:S04]  /*6f20*/  LDSM.16.M88.4 R28, [R221+0x7800] ;  /* 0x00780000dd1c783b */ /* 0x000e680000000200 */
[----:B------:R-:W-:Y:S04]  /*6f30*/  LDSM.16.M88.4 R160, [R220] ;  /* 0x00000000dca0783b */ /* 0x000fe80000000200 */
[----:B------:R-:W1:Y:S04]  /*6f40*/  LDSM.16.M88.4 R24, [R219] ;  /* 0x00000000db18783b */ /* 0x000e680000000200 */
[----:B-----5:R-:W5:Y:S01]  /*6f50*/  LDSM.16.M88.4 R20, [R211] ;  /* 0x00000000d314783b */ /* 0x020f620000000200 */
[C---:B----4-:R-:W-:Y:S03]  /*6f60*/  HMMA.16816.F32.BF16 R16, R44.reuse, R12, RZ ;  /* 0x0000000c2c10723c */ /* 0x050fe600000418ff */
[----:B------:R-:W4:Y:S04]  /*6f70*/  LDSM.16.M88.4 R176, [R210] ;  /* 0x00000000d2b0783b */ /* 0x000f280000000200 */
[----:B------:R-:W4:Y:S01]  /*6f80*/  LDSM.16.M88.4 R40, [R208] ;  /* 0x00000000d028783b */ /* 0x000f220000000200 */
[C---:B------:R-:W-:Y:S03]  /*6f90*/  HMMA.16816.F32.BF16 R12, R44.reuse, R14, RZ ;  /* 0x0000000e2c0c723c */ /* 0x040fe600000418ff */
[----:B------:R-:W4:Y:S04]  /*6fa0*/  LDSM.16.M88.4 R32, [R207] ;  /* 0x00000000cf20783b */ /* 0x000f280000000200 */
[----:B------:R-:W-:Y:S01]  /*6fb0*/  LDSM.16.M88.4 R36, [R218] ;  /* 0x00000000da24783b */ /* 0x000fe20000000200 */
[C---:B--2---:R-:W-:Y:S03]  /*6fc0*/  HMMA.16816.F32.BF16 R8, R44.reuse, R4, RZ ;  /* 0x000000042c08723c */ /* 0x044fe600000418ff */
[----:B------:R-:W-:Y:S04]  /*6fd0*/  LDSM.16.M88.4 R172, [R209] ;  /* 0x00000000d1ac783b */ /* 0x000fe80000000200 */
[----:B------:R-:W-:Y:S01]  /*6fe0*/  LDSM.16.M88.4 R168, [R206] ;  /* 0x00000000cea8783b */ /* 0x000fe20000000200 */
[C---:B------:R-:W-:Y:S03]  /*6ff0*/  HMMA.16816.F32.BF16 R4, R44.reuse, R6, RZ ;  /* 0x000000062c04723c */ /* 0x040fe600000418ff */
[----:B------:R-:W-:Y:S04]  /*7000*/  LDSM.16.M88.4 R164, [R205] ;  /* 0x00000000cda4783b */ /* 0x000fe80000000200 */
[----:B------:R-:W-:Y:S01]  /*7010*/  LDSM.16.M88.4 R184, [R215+0x6800] ;  /* 0x00680000d7b8783b */ /* 0x000fe20000000200 */
[C---:B---3--:R-:W-:Y:S03]  /*7020*/  HMMA.16816.F32.BF16 R156, R44.reuse, R152, RZ ;  /* 0x000000982c9c723c */ /* 0x048fe600000418ff */
[----:B------:R-:W-:Y:S04]  /*7030*/  LDSM.16.M88.4 R180, [R215+0x7000] ;  /* 0x00700000d7b4783b */ /* 0x000fe80000000200 */
[----:B------:R-:W-:Y:S01]  /*7040*/  LDSM.16.M88.4 R188, [R215+0x8800] ;  /* 0x00880000d7bc783b */ /* 0x000fe20000000200 */
[C---:B-1----:R-:W-:Y:S03]  /*7050*/  HMMA.16816.F32.BF16 R148, R44.reuse, R144, RZ ;  /* 0x000000902c94723c */ /* 0x042fe600000418ff */
[----:B------:R-:W0:Y:S05]  /*7060*/  LDGDEPBAR ;  /* 0x00000000000079af */ /* 0x000e2a0000000000 */
        /* <DEDUP_REMOVED lines=17> */
[C---:B----4-:R-:W-:Y:S08]  /*7180*/  HMMA.16816.F32.BF16 R156, R160.reuse, R176, R156 ;  /* 0x000000b0a09c723c */ /* 0x050ff0000004189c */
[C---:B------:R-:W-:Y:S01]  /*7190*/  HMMA.16816.F32.BF16 R152, R160.reuse, R178, R152 ;  /* 0x000000b2a098723c */ /* 0x040fe20000041898 */
[----:B------:R-:W-:Y:S07]  /*71a0*/  LDSM.16.M88.4 R176, [R215+0x7800] ;  /* 0x00780000d7b0783b */ /* 0x000fee0000000200 */
[C---:B------:R-:W-:Y:S08]  /*71b0*/  HMMA.16816.F32.BF16 R140, R160.reuse, R40, R140 ;  /* 0x00000028a08c723c */ /* 0x040ff0000004188c */
[C---:B------:R-:W-:Y:S01]  /*71c0*/  HMMA.16816.F32.BF16 R136, R160.reuse, R42, R136 ;  /* 0x0000002aa088723c */ /* 0x040fe20000041888 */
[----:B------:R-:W4:Y:S07]  /*71d0*/  LDSM.16.M88.4 R40, [R215+0x5800] ;  /* 0x00580000d728783b */ /* 0x000f2e0000000200 */
[C---:B------:R-:W-:Y:S08]  /*71e0*/  HMMA.16816.F32.BF16 R64, R160.reuse, R32, R64 ;  /* 0x00000020a040723c */ /* 0x040ff00000041840 */
[----:B------:R-:W-:Y:S01]  /*71f0*/  HMMA.16816.F32.BF16 R60, R160, R34, R60 ;  /* 0x00000022a03c723c */ /* 0x000fe2000004183c */
[----:B------:R-:W5:Y:S07]  /*7200*/  LDSM.16.M88.4 R32, [R215+0x6000] ;  /* 0x00600000d720783b */ /* 0x000f6e0000000200 */
[C---:B-1----:R-:W-:Y:S08]  /*7210*/  HMMA.16816.F32.BF16 R16, R36.reuse, R28, R16 ;  /* 0x0000001c2410723c */ /* 0x042ff00000041810 */
[C---:B------:R-:W-:Y:S01]  /*7220*/  HMMA.16816.F32.BF16 R12, R36.reuse, R30, R12 ;  /* 0x0000001e240c723c */ /* 0x040fe2000004180c */
[----:B------:R-:W-:Y:S07]  /*7230*/  LDSM.16.M88.4 R28, [R204] ;  /* 0x00000000cc1c783b */ /* 0x000fee0000000200 */
[C---:B--2---:R-:W-:Y:S08]  /*7240*/  HMMA.16816.F32.BF16 R8, R36.reuse, R24, R8 ;  /* 0x000000182408723c */ /* 0x044ff00000041808 */
[C---:B------:R-:W-:Y:S01]  /*7250*/  HMMA.16816.F32.BF16 R4, R36.reuse, R26, R4 ;  /* 0x0000001a2404723c */ /* 0x040fe20000041804 */
[----:B------:R-:W1:Y:S07]  /*7260*/  LDSM.16.M88.4 R24, [R217] ;  /* 0x00000000d918783b */ /* 0x000e6e0000000200 */
[C---:B---3--:R-:W-:Y:S08]  /*7270*/  HMMA.16816.F32.BF16 R156, R36.reuse, R20, R156 ;  /* 0x00000014249c723c */ /* 0x048ff0000004189c */
[----:B------:R-:W-:Y:S01]  /*7280*/  HMMA.16816.F32.BF16 R152, R36, R22, R152 ;  /* 0x000000162498723c */ /* 0x000fe20000041898 */
[----:B------:R-:W2:Y:S07]  /*7290*/  LDSM.16.M88.4 R20, [R204+0x800] ;  /* 0x00080000cc14783b */ /* 0x000eae0000000200 */
        /* <DEDUP_REMOVED lines=8> */
[----:B------:R-:W1:Y:S04]  /*7320*/  LDSM.16.M88.4 R160, [R204+0x2800] ;  /* 0x00280000cca0783b */ /* 0x000e680000000200 */
[----:B------:R-:W1:Y:S03]  /*7330*/  LDSM.16.M88.4 R164, [R204+0x2000] ;  /* 0x00200000cca4783b */ /* 0x000e660000000200 */
[C---:B----4-:R-:W-:Y:S08]  /*7340*/  HMMA.16816.F32.BF16 R148, R36.reuse, R40, R148 ;  /* 0x000000282494723c */ /* 0x050ff00000041894 */
[C---:B------:R-:W-:Y:S01]  /*7350*/  HMMA.16816.F32.BF16 R144, R36.reuse, R42, R144 ;  /* 0x0000002a2490723c */ /* 0x040fe20000041890 */
[----:B------:R-:W4:Y:S07]  /*7360*/  LDSM.16.M88.4 R40, [R204+0x3000] ;  /* 0x00300000cc28783b */ /* 0x000f2e0000000200 */
[C---:B-----5:R-:W-:Y:S08]  /*7370*/  HMMA.16816.F32.BF16 R140, R36.reuse, R32, R140 ;  /* 0x00000020248c723c */ /* 0x060ff0000004188c */
[C---:B------:R-:W-:Y:S01]  /*7380*/  HMMA.16816.F32.BF16 R136, R36.reuse, R34, R136 ;  /* 0x000000222488723c */ /* 0x040fe20000041888 */
[----:B------:R-:W5:Y:S07]  /*7390*/  LDSM.16.M88.4 R32, [R204+0x3800] ;  /* 0x00380000cc20783b */ /* 0x000f6e0000000200 */
        /* <DEDUP_REMOVED lines=24> */
[----:B------:R-:W1:Y:S07]  /*7520*/  LDSM.16.M88.4 R168, [R221+0xa000] ;  /* 0x00a00000dda8783b */ /* 0x000e6e0000000200 */
[C---:B------:R-:W-:Y:S08]  /*7530*/  HMMA.16816.F32.BF16 R140, R24.reuse, R164, R140 ;  /* 0x000000a4188c723c */ /* 0x040ff0000004188c */
[C---:B------:R-:W-:Y:S01]  /*7540*/  HMMA.16816.F32.BF16 R136, R24.reuse, R166, R136 ;  /* 0x000000a61888723c */ /* 0x040fe20000041888 */
[----:B------:R-:W2:Y:S07]  /*7550*/  LDSM.16.M88.4 R164, [R221+0xa800] ;  /* 0x00a80000dda4783b */ /* 0x000eae0000000200 */
[C---:B----4-:R-:W-:Y:S08]  /*7560*/  HMMA.16816.F32.BF16 R56, R24.reuse, R40, R56 ;  /* 0x000000281838723c */ /* 0x050ff00000041838 */
[C---:B------:R-:W-:Y:S01]  /*7570*/  HMMA.16816.F32.BF16 R52, R24.reuse, R42, R52 ;  /* 0x0000002a1834723c */ /* 0x040fe20000041834 */
[----:B------:R-:W4:Y:S07]  /*7580*/  LDSM.16.M88.4 R40, [R221+0xb800] ;  /* 0x00b80000dd28783b */ /* 0x000f2e0000000200 */
[C---:B-----5:R-:W-:Y:S08]  /*7590*/  HMMA.16816.F32.BF16 R48, R24.reuse, R32, R48 ;  /* 0x000000201830723c */ /* 0x060ff00000041830 */
[----:B------:R-:W-:Y:S01]  /*75a0*/  HMMA.16816.F32.BF16 R44, R24, R34, R44 ;  /* 0x00000022182c723c */ /* 0x000fe2000004182c */
[----:B------:R-:W-:Y:S04]  /*75b0*/  LDSM.16.M88.4 R24, [R220+0x2000] ;  /* 0x00200000dc18783b */ /* 0x000fe80000000200 */
[----:B------:R-:W5:Y:S03]  /*75c0*/  LDSM.16.M88.4 R32, [R203] ;  /* 0x00000000cb20783b */ /* 0x000f660000000200 */
[C---:B-1----:R-:W-:Y:S08]  /*75d0*/  HMMA.16816.F32.BF16 R8, R36.reuse, R28, R8 ;  /* 0x0000001c2408723c */ /* 0x042ff00000041808 */
[C---:B------:R-:W-:Y:S01]  /*75e0*/  HMMA.16816.F32.BF16 R4, R36.reuse, R30, R4 ;  /* 0x0000001e2404723c */ /* 0x040fe20000041804 */
[----:B------:R-:W1:Y:S07]  /*75f0*/  LDSM.16.M88.4 R28, [R202] ;  /* 0x00000000ca1c783b */ /* 0x000e6e0000000200 */
[C---:B--2---:R-:W-:Y:S08]  /*7600*/  HMMA.16816.F32.BF16 R156, R36.reuse, R20, R156 ;  /* 0x00000014249c723c */ /* 0x044ff0000004189c */
[C---:B------:R-:W-:Y:S01]  /*7610*/  HMMA.16816.F32.BF16 R152, R36.reuse, R22, R152 ;  /* 0x000000162498723c */ /* 0x040fe20000041898 */
[----:B------:R-:W2:Y:S07]  /*7620*/  LDSM.16.M88.4 R20, [R201] ;  /* 0x00000000c914783b */ /* 0x000eae0000000200 */
[C---:B------:R-:W-:Y:S08]  /*7630*/  HMMA.16816.F32.BF16 R16, R36.reuse, R176, R16 ;  /* 0x000000b02410723c */ /* 0x040ff00000041810 */
[C---:B------:R-:W-:Y:S01]  /*7640*/  HMMA.16816.F32.BF16 R12, R36.reuse, R178, R12 ;  /* 0x000000b2240c723c */ /* 0x040fe2000004180c */
[----:B------:R-:W-:Y:S07]  /*7650*/  LDSM.16.M88.4 R176, [R215+0x9800] ;  /* 0x00980000d7b0783b */ /* 0x000fee0000000200 */
[C---:B---3--:R-:W-:Y:S08]  /*7660*/  HMMA.16816.F32.BF16 R56, R36.reuse, R160, R56 ;  /* 0x000000a02438723c */ /* 0x048ff00000041838 */
[C---:B------:R-:W-:Y:S01]  /*7670*/  HMMA.16816.F32.BF16 R52, R36.reuse, R162, R52 ;  /* 0x000000a22434723c */ /* 0x040fe20000041834 */
[----:B------:R-:W3:Y:S07]  /*7680*/  LDSM.16.M88.4 R160, [R200] ;  /* 0x00000000c8a0783b */ /* 0x000eee0000000200 */
        /* <DEDUP_REMOVED lines=10> */
[----:B------:R-:W-:Y:S01]  /*7730*/  HMMA.16816.F32.BF16 R44, R36, R42, R44 ;  /* 0x0000002a242c723c */ /* 0x000fe2000004182c */
[----:B------:R-:W4:Y:S04]  /*7740*/  LDSM.16.M88.4 R40, [R199] ;  /* 0x00000000c728783b */ /* 0x000f280000000200 */
[----:B------:R-:W3:Y:S03]  /*7750*/  LDSM.16.M88.4 R36, [R198] ;  /* 0x00000000c624783b */ /* 0x000ee60000000200 */
[C---:B-----5:R-:W-:Y:S08]  /*7760*/  HMMA.16816.F32.BF16 R16, R24.reuse, R32, R16 ;  /* 0x000000201810723c */ /* 0x060ff00000041810 */
[C---:B------:R-:W-:Y:S01]  /*7770*/  HMMA.16816.F32.BF16 R12, R24.reuse, R34, R12 ;  /* 0x00000022180c723c */ /* 0x040fe2000004180c */
[----:B------:R-:W5:Y:S07]  /*7780*/  LDSM.16.M88.4 R32, [R197] ;  /* 0x00000000c520783b */ /* 0x000f6e0000000200 */
[C---:B-1----:R-:W-:Y:S08]  /*7790*/  HMMA.16816.F32.BF16 R8, R24.reuse, R28, R8 ;  /* 0x0000001c1808723c */ /* 0x042ff00000041808 */
[C---:B------:R-:W-:Y:S01]  /*77a0*/  HMMA.16816.F32.BF16 R4, R24.reuse, R30, R4 ;  /* 0x0000001e1804723c */ /* 0x040fe20000041804 */
[----:B------:R-:W1:Y:S07]  /*77b0*/  LDSM.16.M88.4 R28, [R196] ;  /* 0x00000000c41c783b */ /* 0x000e6e0000000200 */
        /* <DEDUP_REMOVED lines=8> */
[----:B------:R-:W-:Y:S07]  /*7840*/  LDSM.16.M88.4 R40, [R217+0x2000] ;  /* 0x00200000d928783b */ /* 0x000fee0000000200 */
[C---:B------:R-:W-:Y:S08]  /*7850*/  HMMA.16816.F32.BF16 R64, R24.reuse, R36, R64 ;  /* 0x000000241840723c */ /* 0x040ff00000041840 */
[C---:B------:R-:W-:Y:S01]  /*7860*/  HMMA.16816.F32.BF16 R60, R24.reuse, R38, R60 ;  /* 0x00000026183c723c */ /* 0x040fe2000004183c */
[----:B------:R-:W3:Y:S07]  /*7870*/  LDSM.16.M88.4 R36, [R204+0x4000] ;  /* 0x00400000cc24783b */ /* 0x000eee0000000200 */
[C---:B-----5:R-:W-:Y:S08]  /*7880*/  HMMA.16816.F32.BF16 R56, R24.reuse, R32, R56 ;  /* 0x000000201838723c */ /* 0x060ff00000041838 */
        /* <DEDUP_REMOVED lines=8> */
[----:B------:R-:W2:Y:S07]  /*7910*/  LDSM.16.M88.4 R20, [R204+0x6000] ;  /* 0x00600000cc14783b */ /* 0x000eae0000000200 */
[C---:B------:R-:W-:Y:S08]  /*7920*/  HMMA.16816.F32.BF16 R148, R184.reuse, R176, R148 ;  /* 0x000000b0b894723c */ /* 0x040ff00000041894 */
[C---:B------:R-:W-:Y:S08]  /*7930*/  HMMA.16816.F32.BF16 R144, R184.reuse, R178, R144 ;  /* 0x000000b2b890723c */ /* 0x040ff00000041890 */
[C---:B------:R-:W-:Y:S08]  /*7940*/  HMMA.16816.F32.BF16 R140, R184.reuse, R172, R140 ;  /* 0x000000acb88c723c */ /* 0x040ff0000004188c */
[C---:B------:R-:W-:Y:S01]  /*7950*/  HMMA.16816.F32.BF16 R136, R184.reuse, R174, R136 ;  /* 0x000000aeb888723c */ /* 0x040fe20000041888 */
[----:B------:R-:W-:Y:S07]  /*7960*/  LDSM.16.M88.4 R172, [R204+0x6800] ;  /* 0x00680000ccac783b */ /* 0x000fee0000000200 */
[C---:B------:R-:W-:Y:S08]  /*7970*/  HMMA.16816.F32.BF16 R156, R184.reuse, R180, R156 ;  /* 0x000000b4b89c723c */ /* 0x040ff0000004189c */
[C---:B------:R-:W-:Y:S08]  /*7980*/  HMMA.16816.F32.BF16 R8, R184.reuse, R188, R8 ;  /* 0x000000bcb808723c */ /* 0x040ff00000041808 */
[----:B------:R-:W-:Y:S08]  /*7990*/  HMMA.16816.F32.BF16 R4, R184, R190, R4 ;  /* 0x000000beb804723c */ /* 0x000ff00000041804 */
[C---:B---3--:R-:W-:Y:S08]  /*79a0*/  HMMA.16816.F32.BF16 R16, R40.reuse, R36, R16 ;  /* 0x000000242810723c */ /* 0x048ff00000041810 */
[C---:B-1----:R-:W-:Y:S08]  /*79b0*/  HMMA.16816.F32.BF16 R148, R40.reuse, R24, R148 ;  /* 0x000000182894723c */ /* 0x042ff00000041894 */
[C---:B------:R-:W-:Y:S01]  /*79c0*/  HMMA.16816.F32.BF16 R144, R40.reuse, R26, R144 ;  /* 0x0000001a2890723c */ /* 0x040fe20000041890 */
[----:B------:R-:W1:Y:S07]  /*79d0*/  LDSM.16.M88.4 R24, [R204+0x7000] ;  /* 0x00700000cc18783b */ /* 0x000e6e0000000200 */
[----:B------:R-:W-:Y:S08]  /*79e0*/  HMMA.16816.F32.BF16 R12, R40, R38, R12 ;  /* 0x00000026280c723c */ /* 0x000ff0000004180c */
[----:B------:R-:W-:Y:S08]  /*79f0*/  HMMA.16816.F32.BF16 R152, R184, R182, R152 ;  /* 0x000000b6b898723c */ /* 0x000ff00000041898 */
[C---:B--2---:R-:W-:Y:S08]  /*7a00*/  HMMA.16816.F32.BF16 R140, R40.reuse, R20, R140 ;  /* 0x00000014288c723c */ /* 0x044ff0000004188c */
[----:B------:R-:W-:Y:S01]  /*7a10*/  HMMA.16816.F32.BF16 R136, R40, R22, R136 ;  /* 0x000000162888723c */ /* 0x000fe20000041888 */
[----:B------:R-:W2:Y:S01]  /*7a20*/  LDSM.16.M88.4 R20, [R204+0x7800] ;  /* 0x00780000cc14783b */ /* 0x000ea20000000200 */
[----:B------:R-:W-:-:S06]  /*7a30*/  DEPBAR.LE SB0, 0x0 ;  /* 0x000080000000791a */ /* 0x000fcc0000000000 */
[C---:B------:R-:W-:Y:S07]  /*7a40*/  HMMA.16816.F32.BF16 R156, R40.reuse, R28, R156 ;  /* 0x0000001c289c723c */ /* 0x040fee000004189c */
[----:B------:R-:W-:Y:S01]  /*7a50*/  IMAD R28, R227, 0x80, R194 ;  /* 0x00000080e31c7824 */ /* 0x000fe200078e02c2 */
[----:B------:R-:W-:Y:S04]  /*7a60*/  HMMA.16816.F32.BF16 R8, R40, R32, R8 ;  /* 0x000000202808723c */ /* 0x000fe80000041808 */
[----:B------:R-:W-:-:S02]  /*7a70*/  IADD3 R0, R28, 0x1, RZ ;  /* 0x000000011c007810 */ /* 0x000fc40007ffe0ff */
[-C--:B------:R-:W-:Y:S02]  /*7a80*/  ISETP.GE.AND P2, PT, R28, R192.reuse, PT ;  /* 0x000000c01c00720c */ /* 0x080fe40003f46270 */
[----:B------:R-:W-:Y:S01]  /*7a90*/  HMMA.16816.F32.BF16 R4, R40, R34, R4 ;  /* 0x000000222804723c */ /* 0x000fe20000041804 */
[C---:B------:R-:W-:Y:S02]  /*7aa0*/  ISETP.GE.AND P3, PT, R0.reuse, R192, PT ;  /* 0x000000c00000720c */ /* 0x040fe40003f66270 */
[----:B------:R-:W-:Y:S02]  /*7ab0*/  ISETP.GE.AND P6, PT, R0, R135, PT ;  /* 0x000000870000720c */ /* 0x000fe40003fc6270 */
[C---:B------:R-:W-:Y:S02]  /*7ac0*/  IADD3 R2, R28.reuse, 0x9, RZ ;  /* 0x000000091c027810 */ /* 0x040fe40007ffe0ff */
[----:B------:R-:W-:Y:S01]  /*7ad0*/  IADD3 R0, R28, 0x8, RZ ;  /* 0x000000081c007810 */ /* 0x000fe20007ffe0ff */
[----:B------:R-:W-:Y:S01]  /*7ae0*/  HMMA.16816.F32.BF16 R56, R184, R164, R56 ;  /* 0x000000a4b838723c */ /* 0x000fe20000041838 */
[----:B------:R-:W-:-:S02]  /*7af0*/  FSEL R16, R16, -INF , !P2 ;  /* 0xff80000010107808 */ /* 0x000fc40005000000 */
[-C--:B------:R-:W-:Y:S02]  /*7b00*/  ISETP.GE.AND P2, PT, R2, R192.reuse, PT ;  /* 0x000000c00200720c */ /* 0x080fe40003f46270 */
[C---:B------:R-:W-:Y:S02]  /*7b10*/  ISETP.GE.AND P4, PT, R0.reuse, R192, PT ;  /* 0x000000c00000720c */ /* 0x040fe40003f86270 */
[-C--:B------:R-:W-:Y:S01]  /*7b20*/  ISETP.GE.AND P5, PT, R0, R135.reuse, PT ;  /* 0x000000870000720c */ /* 0x080fe20003fa6270 */
[----:B------:R-:W-:Y:S01]  /*7b30*/  HMMA.16816.F32.BF16 R64, R184, R168, R64 ;  /* 0x000000a8b840723c */ /* 0x000fe20000041840 */
[----:B------:R-:W-:Y:S02]  /*7b40*/  FSEL R0, R17, -INF , !P3 ;  /* 0xff80000011007808 */ /* 0x000fe40005800000 */
[----:B------:R-:W-:Y:S02]  /*7b50*/  ISETP.GE.AND P3, PT, R2, R135, PT ;  /* 0x000000870200720c */ /* 0x000fe40003f66270 */
[----:B------:R-:W-:-:S02]  /*7b60*/  IADD3 R17, R28, 0x11, RZ ;  /* 0x000000111c117810 */ /* 0x000fc40007ffe0ff */
[----:B------:R-:W-:Y:S01]  /*7b70*/  FSEL R2, R13, -INF , !P2 ;  /* 0xff8000000d027808 */ /* 0x000fe20005000000 */
[----:B------:R-:W-:Y:S01]  /*7b80*/  HMMA.16816.F32.BF16 R48, R184, R160, R48 ;  /* 0x000000a0b830723c */ /* 0x000fe20000041830 */
[----:B------:R-:W-:Y:S02]  /*7b90*/  FSEL R13, R14, -INF , !P5 ;  /* 0xff8000000e0d7808 */ /* 0x000fe40006800000 */
[C---:B------:R-:W-:Y:S02]  /*7ba0*/  IADD3 R29, R28.reuse, 0x10, RZ ;  /* 0x000000101c1d7810 */ /* 0x040fe40007ffe0ff */
[----:B------:R-:W-:Y:S02]  /*7bb0*/  IADD3 R14, R28, 0x18, RZ ;  /* 0x000000181c0e7810 */ /* 0x000fe40007ffe0ff */
[----:B------:R-:W-:Y:S01]  /*7bc0*/  FSEL R19, R19, -INF , !P6 ;  /* 0xff80000013137808 */ /* 0x000fe20007000000 */
[----:B------:R-:W-:Y:S01]  /*7bd0*/  HMMA.16816.F32.BF16 R152, R40, R30, R152 ;  /* 0x0000001e2898723c */ /* 0x000fe20000041898 */
[----:B------:R-:W-:-:S02]  /*7be0*/  FSEL R12, R12, -INF , !P4 ;  /* 0xff8000000c0c7808 */ /* 0x000fc40006000000 */
[CC--:B------:R-:W-:Y:S02]  /*7bf0*/  ISETP.GE.AND P6, PT, R17.reuse, R192.reuse, PT ;  /* 0x000000c01100720c */ /* 0x0c0fe40003fc6270 */
[-C--:B------:R-:W-:Y:S02]  /*7c00*/  ISETP.GE.AND P5, PT, R17, R135.reuse, PT ;  /* 0x000000871100720c */ /* 0x080fe40003fa6270 */
[C---:B------:R-:W-:Y:S01]  /*7c10*/  ISETP.GE.AND P4, PT, R28.reuse, R135, PT ;  /* 0x000000871c00720c */ /* 0x040fe20003f86270 */
[----:B------:R-:W-:Y:S01]  /*7c20*/  HMMA.16816.F32.BF16 R52, R184, R166, R52 ;  /* 0x000000a6b834723c */ /* 0x000fe20000041834 */
[----:B------:R-:W-:Y:S02]  /*7c30*/  FSEL R17, R15, -INF , !P3 ;  /* 0xff8000000f117808 */ /* 0x000fe40005800000 */
[----:B------:R-:W-:Y:S02]  /*7c40*/  ISETP.GE.AND P2, PT, R29, R192, PT ;  /* 0x000000c01d00720c */ /* 0x000fe40003f46270 */
[----:B------:R-:W-:-:S02]  /*7c50*/  IADD3 R15, R28, 0x19, RZ ;  /* 0x000000191c0f7810 */ /* 0x000fc40007ffe0ff */
[-C--:B------:R-:W-:Y:S01]  /*7c60*/  ISETP.GE.AND P3, PT, R14, R192.reuse, PT ;  /* 0x000000c00e00720c */ /* 0x080fe20003f66270 */
[C---:B-1----:R-:W-:Y:S01]  /*7c70*/  HMMA.16816.F32.BF16 R56, R40.reuse, R24, R56 ;  /* 0x000000182838723c */ /* 0x042fe20000041838 */
[----:B------:R-:W-:Y:S02]  /*7c80*/  FSEL R18, R18, -INF , !P4 ;  /* 0xff80000012127808 */ /* 0x000fe40006000000 */
[----:B------:R-:W-:Y:S02]  /*7c90*/  FSEL R190, R9, -INF , !P6 ;  /* 0xff80000009be7808 */ /* 0x000fe40007000000 */
[----:B------:R-:W-:Y:S02]  /*7ca0*/  ISETP.GE.AND P4, PT, R29, R135, PT ;  /* 0x000000871d00720c */ /* 0x000fe40003f86270 */
[----:B------:R-:W-:Y:S01]  /*7cb0*/  FSEL R194, R8, -INF , !P2 ;  /* 0xff80000008c27808 */ /* 0x000fe20005000000 */
[----:B------:R-:W-:Y:S01]  /*7cc0*/  HMMA.16816.F32.BF16 R64, R40, R172, R64 ;  /* 0x000000ac2840723c */ /* 0x000fe20000041840 */
[----:B------:R-:W-:-:S02]  /*7cd0*/  ISETP.GE.AND P6, PT, R15, R192, PT ;  /* 0x000000c00f00720c */ /* 0x000fc40003fc6270 */
[----:B------:R-:W-:Y:S02]  /*7ce0*/  FSEL R188, R4, -INF , !P3 ;  /* 0xff80000004bc7808 */ /* 0x000fe40005800000 */
[C---:B------:R-:W-:Y:S02]  /*7cf0*/  IADD3 R4, R28.reuse, 0x20, RZ ;  /* 0x000000201c047810 */ /* 0x040fe40007ffe0ff */
[----:B------:R-:W-:Y:S01]  /*7d00*/  IADD3 R8, R28, 0x21, RZ ;  /* 0x000000211c087810 */ /* 0x000fe20007ffe0ff */
[----:B------:R-:W-:Y:S01]  /*7d10*/  HMMA.16816.F32.BF16 R60, R184, R170, R60 ;  /* 0x000000aab83c723c */ /* 0x000fe2000004183c */
[----:B------:R-:W-:Y:S02]  /*7d20*/  FSEL R24, R5, -INF , !P6 ;  /* 0xff80000005187808 */ /* 0x000fe40007000000 */
[----:B------:R-:W-:Y:S02]  /*7d30*/  FSEL R183, R10, -INF , !P4 ;  /* 0xff8000000ab77808 */ /* 0x000fe40006000000 */
[----:B------:R-:W-:-:S02]  /*7d40*/  FSEL R25, R11, -INF , !P5 ;  /* 0xff8000000b197808 */ /* 0x000fc40006800000 */
[-C--:B------:R-:W-:Y:S01]  /*7d50*/  ISETP.GE.AND P3, PT, R15, R135.reuse, PT ;  /* 0x000000870f00720c */ /* 0x080fe20003f66270 */
[----:B------:R-:W-:Y:S01]  /*7d60*/  HMMA.16816.F32.BF16 R52, R40, R26, R52 ;  /* 0x0000001a2834723c */ /* 0x000fe20000041834 */
[CC--:B------:R-:W-:Y:S02]  /*7d70*/  ISETP.GE.AND P6, PT, R4.reuse, R192.reuse, PT ;  /* 0x000000c00400720c */ /* 0x0c0fe40003fc6270 */
[-C--:B------:R-:W-:Y:S02]  /*7d80*/  ISETP.GE.AND P4, PT, R4, R135.reuse, PT ;  /* 0x000000870400720c */ /* 0x080fe40003f86270 */
[----:B------:R-:W-:Y:S02]  /*7d90*/  ISETP.GE.AND P5, PT, R8, R192, PT ;  /* 0x000000c00800720c */ /* 0x000fe40003fa6270 */
[----:B------:R-:W-:Y:S01]  /*7da0*/  ISETP.GE.AND P2, PT, R14, R135, PT ;  /* 0x000000870e00720c */ /* 0x000fe20003f46270 */
[----:B------:R-:W-:Y:S01]  /*7db0*/  HMMA.16816.F32.BF16 R184, R184, R162, R44 ;  /* 0x000000a2b8b8723c */ /* 0x000fe2000004182c */
[----:B------:R-:W-:-:S02]  /*7dc0*/  IADD3 R4, R28, 0x28, RZ ;  /* 0x000000281c047810 */ /* 0x000fc40007ffe0ff */
[----:B------:R-:W-:Y:S02]  /*7dd0*/  IADD3 R5, R28, 0x29, RZ ;  /* 0x000000291c057810 */ /* 0x000fe40007ffe0ff */
[----:B------:R-:W-:Y:S02]  /*7de0*/  FSEL R33, R7, -INF , !P3 ;  /* 0xff80000007217808 */ /* 0x000fe40005800000 */
[----:B------:R-:W-:Y:S01]  /*7df0*/  FSEL R34, R156, -INF , !P6 ;  /* 0xff8000009c227808 */ /* 0x000fe20007000000 */
[----:B------:R-:W-:Y:S01]  /*7e00*/  HMMA.16816.F32.BF16 R60, R40, R174, R60 ;  /* 0x000000ae283c723c */ /* 0x000fe2000004183c */
[----:B------:R-:W-:Y:S02]  /*7e10*/  FSEL R32, R157, -INF , !P5 ;  /* 0xff8000009d207808 */ /* 0x000fe40006800000 */
[----:B------:R-:W-:Y:S02]  /*7e20*/  FSEL R179, R158, -INF , !P4 ;  /* 0xff8000009eb37808 */ /* 0x000fe40006000000 */
[----:B------:R-:W-:-:S02]  /*7e30*/  FSEL R35, R6, -INF , !P2 ;  /* 0xff80000006237808 */ /* 0x000fc40005000000 */
[CC--:B------:R-:W-:Y:S02]  /*7e40*/  ISETP.GE.AND P3, PT, R4.reuse, R192.reuse, PT ;  /* 0x000000c00400720c */ /* 0x0c0fe40003f66270 */
[-C--:B------:R-:W-:Y:S02]  /*7e50*/  ISETP.GE.AND P6, PT, R4, R135.reuse, PT ;  /* 0x000000870400720c */ /* 0x080fe40003fc6270 */
[C---:B------:R-:W-:Y:S02]  /*7e60*/  ISETP.GE.AND P5, PT, R5.reuse, R192, PT ;  /* 0x000000c00500720c */ /* 0x040fe40003fa6270 */
[-C--:B------:R-:W-:Y:S02]  /*7e70*/  ISETP.GE.AND P4, PT, R5, R135.reuse, PT ;  /* 0x000000870500720c */ /* 0x080fe40003f86270 */
[----:B------:R-:W-:Y:S01]  /*7e80*/  ISETP.GE.AND P2, PT, R8, R135, PT ;  /* 0x000000870800720c */ /* 0x000fe20003f46270 */
[----:B--2---:R-:W-:Y:S01]  /*7e90*/  HMMA.16816.F32.BF16 R4, R40, R20, R48 ;  /* 0x000000142804723c */ /* 0x004fe20000041830 */
[----:B------:R-:W-:-:S02]  /*7ea0*/  FSEL R182, R152, -INF , !P3 ;  /* 0xff80000098b67808 */ /* 0x000fc40005800000 */
[----:B------:R-:W-:Y:S02]  /*7eb0*/  FSEL R181, R159, -INF , !P2 ;  /* 0xff8000009fb57808 */ /* 0x000fe40005000000 */
[C---:B------:R-:W-:Y:S02]  /*7ec0*/  IADD3 R37, R28.reuse, 0x40, RZ ;  /* 0x000000401c257810 */ /* 0x040fe40007ffe0ff */
[C---:B------:R-:W-:Y:S01]  /*7ed0*/  IADD3 R50, R28.reuse, 0x30, RZ ;  /* 0x000000301c327810 */ /* 0x040fe20007ffe0ff */
[----:B------:R-:W-:Y:S01]  /*7ee0*/  HMMA.16816.F32.BF16 R184, R40, R22, R184 ;  /* 0x0000001628b8723c */ /* 0x000fe200000418b8 */
[----:B------:R-:W-:Y:S02]  /*7ef0*/  IADD3 R49, R28, 0x31, RZ ;  /* 0x000000311c317810 */ /* 0x000fe40007ffe0ff */
[-C--:B------:R-:W-:Y:S02]  /*7f00*/  ISETP.GE.AND P3, PT, R50, R192.reuse, PT ;  /* 0x000000c03200720c */ /* 0x080fe40003f66270 */
[----:B------:R-:W-:-:S02]  /*7f10*/  ISETP.GE.AND P2, PT, R49, R192, PT ;  /* 0x000000c03100720c */ /* 0x000fc40003f46270 */
[----:B------:R-:W-:Y:S02]  /*7f20*/  IADD3 R36, R28, 0x41, RZ ;  /* 0x000000411c247810 */ /* 0x000fe40007ffe0ff */
[----:B------:R-:W-:Y:S02]  /*7f30*/  FSEL R178, R148, -INF , !P3 ;  /* 0xff80000094b27808 */ /* 0x000fe40005800000 */
[----:B------:R-:W-:Y:S02]  /*7f40*/  FSEL R176, R149, -INF , !P2 ;  /* 0xff80000095b07808 */ /* 0x000fe40005000000 */
[-C--:B------:R-:W-:Y:S02]  /*7f50*/  ISETP.GE.AND P3, PT, R37, R192.reuse, PT ;  /* 0x000000c02500720c */ /* 0x080fe40003f66270 */
[----:B------:R-:W-:Y:S02]  /*7f60*/  ISETP.GE.AND P2, PT, R36, R192, PT ;  /* 0x000000c02400720c */ /* 0x000fe40003f46270 */
[----:B------:R-:W-:-:S02]  /*7f70*/  IADD3 R29, R28, 0x50, RZ ;  /* 0x000000501c1d7810 */ /* 0x000fc40007ffe0ff */
        /* <DEDUP_REMOVED lines=17> */
[----:B------:R-:W-:-:S02]  /*8090*/  FSEL R48, R4, -INF , !P3 ;  /* 0xff80000004307808 */ /* 0x000fc40005800000 */
[----:B------:R-:W-:Y:S02]  /*80a0*/  FSEL R46, R5, -INF , !P2 ;  /* 0xff800000052e7808 */ /* 0x000fe40005000000 */
[-C--:B------:R-:W-:Y:S02]  /*80b0*/  ISETP.GE.AND P3, PT, R50, R135.reuse, PT ;  /* 0x000000873200720c */ /* 0x080fe40003f66270 */
[----:B------:R-:W-:Y:S02]  /*80c0*/  ISETP.GE.AND P2, PT, R49, R135, PT ;  /* 0x000000873100720c */ /* 0x000fe40003f46270 */
[C---:B------:R-:W-:Y:S02]  /*80d0*/  IADD3 R39, R28.reuse, 0x38, RZ ;  /* 0x000000381c277810 */ /* 0x040fe40007ffe0ff */
[----:B------:R-:W-:Y:S02]  /*80e0*/  IADD3 R38, R28, 0x39, RZ ;  /* 0x000000391c267810 */ /* 0x000fe40007ffe0ff */
[----:B------:R-:W-:-:S02]  /*80f0*/  FSEL R155, R155, -INF , !P4 ;  /* 0xff8000009b9b7808 */ /* 0x000fc40006000000 */
[----:B------:R-:W-:Y:S02]  /*8100*/  FSEL R175, R150, -INF , !P3 ;  /* 0xff80000096af7808 */ /* 0x000fe40005800000 */
[----:B------:R-:W-:Y:S02]  /*8110*/  FSEL R161, R151, -INF , !P2 ;  /* 0xff80000097a17808 */ /* 0x000fe40005000000 */
[-C--:B------:R-:W-:Y:S02]  /*8120*/  ISETP.GE.AND P4, PT, R39, R135.reuse, PT ;  /* 0x000000872700720c */ /* 0x080fe40003f86270 */
[-C--:B------:R-:W-:Y:S02]  /*8130*/  ISETP.GE.AND P3, PT, R38, R135.reuse, PT ;  /* 0x000000872600720c */ /* 0x080fe40003f66270 */
[----:B------:R-:W-:Y:S02]  /*8140*/  ISETP.GE.AND P2, PT, R37, R135, PT ;  /* 0x000000872500720c */ /* 0x000fe40003f46270 */
[----:B------:R-:W-:-:S02]  /*8150*/  IADD3 R31, R28, 0x48, RZ ;  /* 0x000000481c1f7810 */ /* 0x000fc40007ffe0ff */
[----:B------:R-:W-:Y:S02]  /*8160*/  IADD3 R30, R28, 0x49, RZ ;  /* 0x000000491c1e7810 */ /* 0x000fe40007ffe0ff */
[----:B------:R-:W-:Y:S02]  /*8170*/  FSEL R177, R154, -INF , !P6 ;  /* 0xff8000009ab17808 */ /* 0x000fe40007000000 */
[----:B------:R-:W-:Y:S02]  /*8180*/  FSEL R180, R153, -INF , !P5 ;  /* 0xff80000099b47808 */ /* 0x000fe40006800000 */
[----:B------:R-:W-:Y:S02]  /*8190*/  FSEL R173, R146, -INF , !P4 ;  /* 0xff80000092ad7808 */ /* 0x000fe40006000000 */
[----:B------:R-:W-:Y:S02]  /*81a0*/  FSEL R163, R147, -INF , !P3 ;  /* 0xff80000093a37808 */ /* 0x000fe40005800000 */
[----:B------:R-:W-:-:S02]  /*81b0*/  FSEL R171, R142, -INF , !P2 ;  /* 0xff8000008eab7808 */ /* 0x000fc40005000000 */
[-C--:B------:R-:W-:Y:S02]  /*81c0*/  ISETP.GE.AND P6, PT, R39, R192.reuse, PT ;  /* 0x000000c02700720c */ /* 0x080fe40003fc6270 */
[----:B------:R-:W-:Y:S02]  /*81d0*/  ISETP.GE.AND P5, PT, R38, R192, PT ;  /* 0x000000c02600720c */ /* 0x000fe40003fa6270 */
[-C--:B------:R-:W-:Y:S02]  /*81e0*/  ISETP.GE.AND P4, PT, R36, R135.reuse, PT ;  /* 0x000000872400720c */ /* 0x080fe40003f86270 */
[-C--:B------:R-:W-:Y:S02]  /*81f0*/  ISETP.GE.AND P3, PT, R31, R135.reuse, PT ;  /* 0x000000871f00720c */ /* 0x080fe40003f66270 */
[----:B------:R-:W-:Y:S02]  /*8200*/  ISETP.GE.AND P2, PT, R30, R135, PT ;  /* 0x000000871e00720c */ /* 0x000fe40003f46270 */
[----:B------:R-:W-:-:S02]  /*8210*/  IADD3 R26, R28, 0x58, RZ ;  /* 0x000000581c1a7810 */ /* 0x000fc40007ffe0ff */
[----:B------:R-:W-:Y:S02]  /*8220*/  FSEL R174, R144, -INF , !P6 ;  /* 0xff80000090ae7808 */ /* 0x000fe40007000000 */
[----:B------:R-:W-:Y:S02]  /*8230*/  FSEL R172, R145, -INF , !P5 ;  /* 0xff80000091ac7808 */ /* 0x000fe40006800000 */
[----:B------:R-:W-:Y:S02]  /*8240*/  FSEL R169, R143, -INF , !P4 ;  /* 0xff8000008fa97808 */ /* 0x000fe40006000000 */
[----:B------:R-:W-:Y:S02]  /*8250*/  FSEL R165, R138, -INF , !P3 ;  /* 0xff8000008aa57808 */ /* 0x000fe40005800000 */
[----:B------:R-:W-:Y:S02]  /*8260*/  FSEL R167, R139, -INF , !P2 ;  /* 0xff8000008ba77808 */ /* 0x000fe40005000000 */
[----:B------:R-:W-:-:S02]  /*8270*/  ISETP.GE.AND P6, PT, R31, R192, PT ;  /* 0x000000c01f00720c */ /* 0x000fc40003fc6270 */
[----:B------:R-:W-:Y:S02]  /*8280*/  ISETP.GE.AND P5, PT, R30, R192, PT ;  /* 0x000000c01e00720c */ /* 0x000fe40003fa6270 */
[-C--:B------:R-:W-:Y:S02]  /*8290*/  ISETP.GE.AND P4, PT, R29, R135.reuse, PT ;  /* 0x000000871d00720c */ /* 0x080fe40003f86270 */
[-C--:B------:R-:W-:Y:S02]  /*82a0*/  ISETP.GE.AND P3, PT, R27, R135.reuse, PT ;  /* 0x000000871b00720c */ /* 0x080fe40003f66270 */
[----:B------:R-:W-:Y:S02]  /*82b0*/  ISETP.GE.AND P2, PT, R26, R135, PT ;  /* 0x000000871a00720c */ /* 0x000fe40003f46270 */
[----:B------:R-:W-:Y:S02]  /*82c0*/  IADD3 R21, R28, 0x59, RZ ;  /* 0x000000591c157810 */ /* 0x000fe40007ffe0ff */
[----:B------:R-:W-:-:S02]  /*82d0*/  FSEL R168, R136, -INF , !P6 ;  /* 0xff80000088a87808 */ /* 0x000fc40007000000 */
[----:B------:R-:W-:Y:S02]  /*82e0*/  FSEL R164, R137, -INF , !P5 ;  /* 0xff80000089a47808 */ /* 0x000fe40006800000 */
[----:B------:R-:W-:Y:S02]  /*82f0*/  FSEL R159, R66, -INF , !P4 ;  /* 0xff800000429f7808 */ /* 0x000fe40006000000 */
[----:B------:R-:W-:Y:S02]  /*8300*/  FSEL R157, R67, -INF , !P3 ;  /* 0xff800000439d7808 */ /* 0x000fe40005800000 */
[----:B------:R-:W-:Y:S02]  /*8310*/  FSEL R151, R62, -INF , !P2 ;  /* 0xff8000003e977808 */ /* 0x000fe40005000000 */
[-C--:B------:R-:W-:Y:S02]  /*8320*/  ISETP.GE.AND P6, PT, R26, R192.reuse, PT ;  /* 0x000000c01a00720c */ /* 0x080fe40003fc6270 */
[----:B------:R-:W-:-:S02]  /*8330*/  ISETP.GE.AND P5, PT, R21, R192, PT ;  /* 0x000000c01500720c */ /* 0x000fc40003fa6270 */
[-C--:B------:R-:W-:Y:S02]  /*8340*/  ISETP.GE.AND P4, PT, R21, R135.reuse, PT ;  /* 0x000000871500720c */ /* 0x080fe40003f86270 */
[-C--:B------:R-:W-:Y:S02]  /*8350*/  ISETP.GE.AND P3, PT, R20, R135.reuse, PT ;  /* 0x000000871400720c */ /* 0x080fe40003f66270 */
[----:B------:R-:W-:Y:S02]  /*8360*/  ISETP.GE.AND P2, PT, R15, R135, PT ;  /* 0x000000870f00720c */ /* 0x000fe40003f46270 */
[C---:B------:R-:W-:Y:S02]  /*8370*/  IADD3 R14, R28.reuse, 0x68, RZ ;  /* 0x000000681c0e7810 */ /* 0x040fe40007ffe0ff */
[----:B------:R-:W-:Y:S02]  /*8380*/  IADD3 R11, R28, 0x69, RZ ;  /* 0x000000691c0b7810 */ /* 0x000fe40007ffe0ff */
[----:B------:R-:W-:-:S02]  /*8390*/  FSEL R156, R60, -INF , !P6 ;  /* 0xff8000003c9c7808 */ /* 0x000fc40007000000 */
[----:B------:R-:W-:Y:S02]  /*83a0*/  FSEL R154, R61, -INF , !P5 ;  /* 0xff8000003d9a7808 */ /* 0x000fe40006800000 */
[----:B------:R-:W-:Y:S02]  /*83b0*/  FSEL R149, R63, -INF , !P4 ;  /* 0xff8000003f957808 */ /* 0x000fe40006000000 */
[----:B------:R-:W-:Y:S02]  /*83c0*/  FSEL R147, R58, -INF , !P3 ;  /* 0xff8000003a937808 */ /* 0x000fe40005800000 */
[----:B------:R-:W-:Y:S02]  /*83d0*/  FSEL R145, R59, -INF , !P2 ;  /* 0xff8000003b917808 */ /* 0x000fe40005000000 */
[----:B------:R-:W-:Y:S01]  /*83e0*/  IADD3 R8, R28, 0x78, RZ ;  /* 0x000000781c087810 */ /* 0x000fe20007ffe0ff */
[----:B------:R-:W-:Y:S01]  /*83f0*/  BAR.SYNC.DEFER_BLOCKING 0x0 ;  /* 0x0000000000007b1d */ /* 0x000fe20000010000 */
[----:B------:R-:W-:-:S02]  /*8400*/  ISETP.GE.AND P6, PT, R14, R192, PT ;  /* 0x000000c00e00720c */ /* 0x000fc40003fc6270 */
[C---:B------:R-:W-:Y:S02]  /*8410*/  ISETP.GE.AND P5, PT, R11.reuse, R192, PT ;  /* 0x000000c00b00720c */ /* 0x040fe40003fa6270 */
        /* <DEDUP_REMOVED lines=14> */
[----:B------:R-:W-:Y:S02]  /*8500*/  FSEL R49, R7, -INF , !P4 ;  /* 0xff80000007317808 */ /* 0x000fe40006000000 */
[----:B------:R-:W-:Y:S02]  /*8510*/  FSEL R60, R184, -INF , !P6 ;  /* 0xff800000b83c7808 */ /* 0x000fe40007000000 */
[----:B------:R-:W-:-:S02]  /*8520*/  FSEL R57, R185, -INF , !P5 ;  /* 0xff800000b9397808 */ /* 0x000fc40006800000 */
[----:B------:R-:W-:Y:S02]  /*8530*/  FSEL R47, R186, -INF , !P3 ;  /* 0xff800000ba2f7808 */ /* 0x000fe40005800000 */
[----:B------:R-:W-:Y:S01]  /*8540*/  FSEL R45, R187, -INF , !P2 ;  /* 0xff800000bb2d7808 */ /* 0x000fe20005000000 */
[----:B------:R-:W-:Y:S05]  /*8550*/  @!P1 BRA `(.L_x_2340) ;  /* 0x000006c000009947 */ /* 0x000fea0003800000 */
[----:B------:R-:W-:Y:S02]  /*8560*/  ULDC.64 UR8, c[0x0][0x118] ;  /* 0x0000460000087ab9 */ /* 0x000fe40000000a00 */
[----:B------:R-:W-:Y:S01]  /*8570*/  ULDC UR6, c[0x0][0x198] ;  /* 0x0000660000067ab9 */ /* 0x000fe20000000800 */
[----:B------:R-:W-:Y:S05]  /*8580*/  @!P0 BRA `(.L_x_2341) ;  /* 0x000003b000008947 */ /* 0x000fea0003800000 */
[----:B------:R-:W-:Y:S01]  /*8590*/  IABS R4, c[0x0][0x2d0] ;  /* 0x0000b40000047a13 */ /* 0x000fe20000000000 */
[----:B------:R-:W-:-:S03]  /*85a0*/  IMAD.SHL.U32 R5, R227, 0x80, RZ ;  /* 0x00000080e3057824 */ /* 0x000fc600078e00ff */
[----:B------:R-:W1:Y:S02]  /*85b0*/  I2F.RP R9, R4 ;  /* 0x0000000400097306 */ /* 0x000e640000209400 */
[C---:B------:R-:W-:Y:S02]  /*85c0*/  IADD3 R11, R5.reuse, -0x80, RZ ;  /* 0xffffff80050b7810 */ /* 0x040fe40007ffe0ff */
[----:B------:R-:W-:Y:S02]  /*85d0*/  IABS R8, R5 ;  /* 0x0000000500087213 */ /* 0x000fe40000000000 */
[----:B------:R-:W-:Y:S02]  /*85e0*/  IABS R6, R11 ;  /* 0x0000000b00067213 */ /* 0x000fe40000000000 */
[----:B------:R-:W-:Y:S02]  /*85f0*/  LOP3.LUT R5, R5, c[0x0][0x2d0], RZ, 0x3c, !PT ;  /* 0x0000b40005057a12 */ /* 0x000fe400078e3cff */
[----:B------:R-:W-:-:S02]  /*8600*/  LOP3.LUT R11, R11, c[0x0][0x2d0], RZ, 0x3c, !PT ;  /* 0x0000b4000b0b7a12 */ /* 0x000fc400078e3cff */
        /* <DEDUP_REMOVED lines=23> */
[----:B------:R-:W-:-:S02]  /*8780*/  ISETP.NE.AND P2, PT, RZ, c[0x0][0x2d0], PT ;  /* 0x0000b400ff007a0c */ /* 0x000fc40003f45270 */
[----:B------:R-:W-:-:S05]  /*8790*/  LOP3.LUT R4, RZ, c[0x0][0x2d0], RZ, 0x33, !PT ;  /* 0x0000b400ff047a12 */ /* 0x000fca00078e33ff */
        /* <DEDUP_REMOVED lines=26> */
.L_x_2341:
[----:B------:R-:W-:-:S04]  /*8940*/  ULEA UR5, -UR6, URZ, 0x7 ;  /* 0x0000003f06057291 */ /* 0x000fc8000f8e393f */
[----:B------:R-:W-:Y:S02]  /*8950*/  USHF.R.S32.HI UR4, URZ, 0x1f, UR5 ;  /* 0x0000001f3f047899 */ /* 0x000fe40008011405 */
[----:B------:R-:W-:-:S04]  /*8960*/  MOV R5, UR5 ;  /* 0x0000000500057c02 */ /* 0x000fc80008000f00 */
[----:B------:R-:W-:Y:S02]  /*8970*/  MOV R4, UR4 ;  /* 0x0000000400047c02 */ /* 0x000fe40008000f00 */
.L_x_2342:
[----:B------:R-:W-:Y:S01]  /*8980*/  IADD3 R5, P1, R134, R5, RZ ;  /* 0x0000000586057210 */ /* 0x000fe20007f3e0ff */
[----:B------:R-:W-:Y:S02]  /*8990*/  USHF.L.U32 UR7, UR6, 0x5, URZ ;  /* 0x0000000506077899 */ /* 0x000fe4000800063f */
[----:B------:R-:W-:Y:S02]  /*89a0*/  ULDC UR4, c[0x0][0x19c] ;  /* 0x0000670000047ab9 */ /* 0x000fe40000000800 */
[----:B------:R-:W-:Y:S01]  /*89b0*/  IMAD.X R4, R133, 0x1, R4, P1 ;  /* 0x0000000185047824 */ /* 0x000fe200008e0604 */
[C---:B------:R-:W-:Y:S01]  /*89c0*/  LEA R236, P1, R5.reuse, c[0x0][0x168], 0x1 ;  /* 0x00005a0005ec7a11 */ /* 0x040fe200078208ff */
[----:B------:R-:W-:Y:S02]  /*89d0*/  UMOV UR5, 0x5 ;  /* 0x0000000500057882 */ /* 0x000fe40000000000 */
[----:B------:R-:W-:Y:S01]  /*89e0*/  USHF.L.U64.HI UR4, UR6, UR5, UR4 ;  /* 0x0000000506047299 */ /* 0x000fe20008010204 */
[----:B------:R-:W-:-:S02]  /*89f0*/  LEA.HI.X R237, R5, c[0x0][0x16c], R4, 0x1, P1 ;  /* 0x00005b0005ed7a11 */ /* 0x000fc400008f0c04 */
        /* <DEDUP_REMOVED lines=34> */
.L_x_2340:
[----:B-1----:R-:W-:Y:S01]  /*8c20*/  FMNMX.FTZ R5, R132, R16, !PT ;  /* 0x0000001084057209 */ /* 0x002fe20007810000 */
        /* <DEDUP_REMOVED lines=78> */
[----:B------:R-:W-:Y:S01]  /*9110*/  FMUL.FTZ R50, R37, c[0x0][0x23c] ;  /* 0x00008f0025327a20 */ /* 0x000fe20000410000 */
[----:B------:R-:W-:Y:S02]  /*9120*/  FSEL R61, R61, RZ, P2 ;  /* 0x000000ff3d3d7208 */ /* 0x000fe40001000000 */
[----:B------:R-:W-:Y:S02]  /*9130*/  FSEL R5, R38, RZ, P2 ;  /* 0x000000ff26057208 */ /* 0x000fe40001000000 */
[----:B------:R-:W-:Y:S01]  /*9140*/  FSEL R50, R50, RZ, P1 ;  /* 0x000000ff32327208 */ /* 0x000fe20000800000 */
[--C-:B------:R-:W-:Y:S01]  /*9150*/  FFMA.FTZ R31, R0, c[0x0][0x23c], -R61.reuse ;  /* 0x00008f00001f7a23 */ /* 0x100fe2000001083d */
[----:B------:R-:W-:Y:S01]  /*9160*/  FSEL R6, R37, RZ, P1 ;  /* 0x000000ff25067208 */ /* 0x000fe20000800000 */
[----:B------:R-:W-:-:S02]  /*9170*/  FFMA.FTZ R30, R12, c[0x0][0x23c], -R61 ;  /* 0x00008f000c1e7a23 */ /* 0x000fc4000001083d */
[----:B------:R-:W-:Y:S02]  /*9180*/  FFMA.FTZ R0, R13, c[0x0][0x23c], -R50 ;  /* 0x00008f000d007a23 */ /* 0x000fe40000010832 */
[----:B------:R-:W1:Y:S01]  /*9190*/  LDSM.16.MT88.4 R12, [R216+0xc000] ;  /* 0x00c00000d80c783b */ /* 0x000e620000004200 */
[----:B------:R-:W-:Y:S01]  /*91a0*/  FADD.FTZ R4, R132, -R5 ;  /* 0x8000000584047221 */ /* 0x000fe20000010000 */
[----:B------:R-:W-:Y:S01]  /*91b0*/  MUFU.EX2 R31, R31 ;  /* 0x0000001f001f7308 */ /* 0x000fe20000000800 */
[----:B------:R-:W-:Y:S02]  /*91c0*/  FADD.FTZ R6, R3, -R6 ;  /* 0x8000000603067221 */ /* 0x000fe40000010000 */
[--C-:B------:R-:W-:Y:S02]  /*91d0*/  FFMA.FTZ R29, R2, c[0x0][0x23c], -R61.reuse ;  /* 0x00008f00021d7a23 */ /* 0x100fe4000001083d */
[----:B------:R-:W-:Y:S02]  /*91e0*/  FFMA.FTZ R36, R16, c[0x0][0x23c], -R61 ;  /* 0x00008f0010247a23 */ /* 0x000fe4000001083d */
[--C-:B------:R-:W-:Y:S01]  /*91f0*/  FFMA.FTZ R28, R18, c[0x0][0x23c], -R50.reuse ;  /* 0x00008f00121c7a23 */ /* 0x100fe20000010832 */
[----:B------:R-:W-:Y:S01]  /*9200*/  MUFU.EX2 R30, R30 ;  /* 0x0000001e001e7308 */ /* 0x000fe20000000800 */
[----:B------:R-:W-:-:S02]  /*9210*/  FFMA.FTZ R2, R19, c[0x0][0x23c], -R50 ;  /* 0x00008f0013027a23 */ /* 0x000fc40000010832 */
[----:B------:R-:W-:Y:S02]  /*9220*/  FFMA.FTZ R39, R17, c[0x0][0x23c], -R50 ;  /* 0x00008f0011277a23 */ /* 0x000fe40000010832 */
[----:B------:R-:W-:Y:S01]  /*9230*/  FMUL.FTZ R44, R4, c[0x0][0x23c] ;  /* 0x00008f00042c7a20 */ /* 0x000fe20000410000 */
[----:B------:R-:W2:Y:S01]  /*9240*/  LDSM.16.MT88.4 R16, [R213+0xc000] ;  /* 0x00c00000d510783b */ /* 0x000ea20000004200 */
[----:B------:R-:W-:Y:S01]  /*9250*/  FMUL.FTZ R3, R6, c[0x0][0x23c] ;  /* 0x00008f0006037a20 */ /* 0x000fe20000410000 */
[----:B------:R-:W3:Y:S01]  /*9260*/  MUFU.EX2 R36, R36 ;  /* 0x0000002400247308 */ /* 0x000ee20000000800 */
[--C-:B------:R-:W-:Y:S02]  /*9270*/  FFMA.FTZ R56, R194, c[0x0][0x23c], -R61.reuse ;  /* 0x00008f00c2387a23 */ /* 0x100fe4000001083d */
[--C-:B------:R-:W-:Y:S02]  /*9280*/  FFMA.FTZ R59, R190, c[0x0][0x23c], -R61.reuse ;  /* 0x00008f00be3b7a23 */ /* 0x100fe4000001083d */
[----:B------:R-:W-:-:S02]  /*9290*/  FFMA.FTZ R58, R188, c[0x0][0x23c], -R61 ;  /* 0x00008f00bc3a7a23 */ /* 0x000fc4000001083d */
[--C-:B------:R-:W-:Y:S01]  /*92a0*/  FFMA.FTZ R63, R24, c[0x0][0x23c], -R61.reuse ;  /* 0x00008f00183f7a23 */ /* 0x100fe2000001083d */
[----:B------:R-:W4:Y:S01]  /*92b0*/  MUFU.EX2 R29, R29 ;  /* 0x0000001d001d7308 */ /* 0x000f220000000800 */
[--C-:B------:R-:W-:Y:S02]  /*92c0*/  FFMA.FTZ R64, R183, c[0x0][0x23c], -R50.reuse ;  /* 0x00008f00b7407a23 */ /* 0x100fe40000010832 */
[--C-:B------:R-:W-:Y:S02]  /*92d0*/  FFMA.FTZ R67, R25, c[0x0][0x23c], -R50.reuse ;  /* 0x00008f0019437a23 */ /* 0x100fe40000010832 */
[--C-:B------:R-:W-:Y:S01]  /*92e0*/  FFMA.FTZ R62, R35, c[0x0][0x23c], -R50.reuse ;  /* 0x00008f00233e7a23 */ /* 0x100fe20000010832 */
[----:B------:R-:W-:Y:S01]  /*92f0*/  LDSM.16.MT88.4 R24, [R216+0xc800] ;  /* 0x00c80000d818783b */ /* 0x000fe20000004200 */
[----:B------:R-:W-:Y:S01]  /*9300*/  FFMA.FTZ R65, R33, c[0x0][0x23c], -R50 ;  /* 0x00008f0021417a23 */ /* 0x000fe20000010832 */
[----:B------:R-:W-:Y:S01]  /*9310*/  MUFU.EX2 R28, R28 ;  /* 0x0000001c001c7308 */ /* 0x000fe20000000800 */
[----:B---3--:R-:W-:Y:S01]  /*9320*/  F2FP.BF16.PACK_AB R4, R31, R36 ;  /* 0x000000241f04723e */ /* 0x008fe200000010ff */
[----:B------:R-:W-:-:S02]  /*9330*/  FFMA.FTZ R66, R34, c[0x0][0x23c], -R61 ;  /* 0x00008f0022427a23 */ /* 0x000fc4000001083d */
[--C-:B------:R-:W-:Y:S02]  /*9340*/  FFMA.FTZ R133, R32, c[0x0][0x23c], -R61.reuse ;  /* 0x00008f0020857a23 */ /* 0x100fe4000001083d */
[----:B------:R-:W-:Y:S01]  /*9350*/  LDSM.16.MT88.4 R32, [R213+0x10800] ;  /* 0x01080000d520783b */ /* 0x000fe20000004200 */
[--C-:B------:R-:W-:Y:S01]  /*9360*/  FFMA.FTZ R135, R182, c[0x0][0x23c], -R61.reuse ;  /* 0x00008f00b6877a23 */ /* 0x100fe2000001083d */
[----:B------:R-:W3:Y:S01]  /*9370*/  MUFU.EX2 R2, R2 ;  /* 0x0000000200027308 */ /* 0x000ee20000000800 */
[----:B----4-:R-:W-:Y:S01]  /*9380*/  F2FP.BF16.PACK_AB R6, R29, R30 ;  /* 0x0000001e1d06723e */ /* 0x010fe200000010ff */
[----:B------:R-:W-:Y:S02]  /*9390*/  FFMA.FTZ R132, R180, c[0x0][0x23c], -R61 ;  /* 0x00008f00b4847a23 */ /* 0x000fe4000001083d */
[--C-:B------:R-:W-:Y:S02]  /*93a0*/  FFMA.FTZ R134, R179, c[0x0][0x23c], -R50.reuse ;  /* 0x00008f00b3867a23 */ /* 0x100fe40000010832 */
[----:B------:R-:W-:-:S02]  /*93b0*/  FFMA.FTZ R137, R181, c[0x0][0x23c], -R50 ;  /* 0x00008f00b5897a23 */ /* 0x000fc40000010832 */
[----:B------:R-:W-:Y:S01]  /*93c0*/  MUFU.EX2 R0, R0 ;  /* 0x0000000000007308 */ /* 0x000fe20000000800 */
[--C-:B------:R-:W-:Y:S02]  /*93d0*/  FFMA.FTZ R136, R177, c[0x0][0x23c], -R50.reuse ;  /* 0x00008f00b1887a23 */ /* 0x100fe40000010832 */
[----:B------:R-:W-:Y:S02]  /*93e0*/  FFMA.FTZ R139, R155, c[0x0][0x23c], -R50 ;  /* 0x00008f009b8b7a23 */ /* 0x000fe40000010832 */
[--C-:B------:R-:W-:Y:S02]  /*93f0*/  FFMA.FTZ R138, R178, c[0x0][0x23c], -R61.reuse ;  /* 0x00008f00b28a7a23 */ /* 0x100fe4000001083d */
[--C-:B------:R-:W-:Y:S01]  /*9400*/  FFMA.FTZ R153, R176, c[0x0][0x23c], -R61.reuse ;  /* 0x00008f00b0997a23 */ /* 0x100fe2000001083d */
[----:B------:R-:W4:Y:S01]  /*9410*/  MUFU.EX2 R39, R39 ;  /* 0x0000002700277308 */ /* 0x000f220000000800 */
[----:B---3--:R-:W-:Y:S01]  /*9420*/  F2FP.BF16.PACK_AB R5, R2, R28 ;  /* 0x0000001c0205723e */ /* 0x008fe200000010ff */
[----:B------:R-:W-:-:S02]  /*9430*/  FFMA.FTZ R155, R174, c[0x0][0x23c], -R61 ;  /* 0x00008f00ae9b7a23 */ /* 0x000fc4000001083d */
[--C-:B------:R-:W-:Y:S02]  /*9440*/  FFMA.FTZ R142, R172, c[0x0][0x23c], -R61.reuse ;  /* 0x00008f00ac8e7a23 */ /* 0x100fe4000001083d */
[--C-:B------:R-:W-:Y:S02]  /*9450*/  FFMA.FTZ R146, R175, c[0x0][0x23c], -R50.reuse ;  /* 0x00008f00af927a23 */ /* 0x100fe40000010832 */
[----:B------:R-:W3:Y:S01]  /*9460*/  MUFU.EX2 R44, R44 ;  /* 0x0000002c002c7308 */ /* 0x000ee20000000800 */
[--C-:B------:R-:W-:Y:S02]  /*9470*/  FFMA.FTZ R161, R161, c[0x0][0x23c], -R50.reuse ;  /* 0x00008f00a1a17a23 */ /* 0x100fe40000010832 */
[--C-:B------:R-:W-:Y:S02]  /*9480*/  FFMA.FTZ R150, R173, c[0x0][0x23c], -R50.reuse ;  /* 0x00008f00ad967a23 */ /* 0x100fe40000010832 */
[----:B------:R-:W-:Y:S02]  /*9490*/  FFMA.FTZ R163, R163, c[0x0][0x23c], -R50 ;  /* 0x00008f00a3a37a23 */ /* 0x000fe40000010832 */
[--C-:B------:R-:W-:Y:S01]  /*94a0*/  FFMA.FTZ R173, R166, c[0x0][0x23c], -R61.reuse ;  /* 0x00008f00a6ad7a23 */ /* 0x100fe2000001083d */
[----:B------:R-:W5:Y:S01]  /*94b0*/  MUFU.EX2 R3, R3 ;  /* 0x0000000300037308 */ /* 0x000f620000000800 */
[----:B----4-:R-:W-:Y:S01]  /*94c0*/  F2FP.BF16.PACK_AB R7, R39, R0 ;  /* 0x000000002707723e */ /* 0x010fe200000010ff */
[----:B------:R-:W-:-:S02]  /*94d0*/  FFMA.FTZ R175, R164, c[0x0][0x23c], -R61 ;  /* 0x00008f00a4af7a23 */ /* 0x000fc4000001083d */
[--C-:B------:R-:W-:Y:S02]  /*94e0*/  FFMA.FTZ R162, R170, c[0x0][0x23c], -R61.reuse ;  /* 0x00008f00aaa27a23 */ /* 0x100fe4000001083d */
[----:B------:R-:W-:Y:S02]  /*94f0*/  FFMA.FTZ R166, R168, c[0x0][0x23c], -R61 ;  /* 0x00008f00a8a67a23 */ /* 0x000fe4000001083d */
[-C--:B---3--:R-:W-:Y:S01]  /*9500*/  FMUL.FTZ R128, R128, R44.reuse ;  /* 0x0000002c80807220 */ /* 0x088fe20000410000 */
[----:B------:R-:W-:Y:S01]  /*9510*/  MUFU.EX2 R56, R56 ;  /* 0x0000003800387308 */ /* 0x000fe20000000800 */
[-C--:B------:R-:W-:Y:S02]  /*9520*/  FMUL.FTZ R129, R129, R44.reuse ;  /* 0x0000002c81817220 */ /* 0x080fe40000410000 */
[-C--:B------:R-:W-:Y:S02]  /*9530*/  FMUL.FTZ R68, R68, R44.reuse ;  /* 0x0000002c44447220 */ /* 0x080fe40000410000 */
[----:B------:R-:W-:-:S02]  /*9540*/  FMUL.FTZ R69, R69, R44 ;  /* 0x0000002c45457220 */ /* 0x000fc40000410000 */
[-C--:B-----5:R-:W-:Y:S01]  /*9550*/  FMUL.FTZ R130, R130, R3.reuse ;  /* 0x0000000382827220 */ /* 0x0a0fe20000410000 */
[----:B------:R-:W3:Y:S01]  /*9560*/  MUFU.EX2 R59, R59 ;  /* 0x0000003b003b7308 */ /* 0x000ee20000000800 */
[-C--:B------:R-:W-:Y:S02]  /*9570*/  FMUL.FTZ R131, R131, R3.reuse ;  /* 0x0000000383837220 */ /* 0x080fe40000410000 */
[-C--:B------:R-:W-:Y:S02]  /*9580*/  FMUL.FTZ R70, R70, R3.reuse ;  /* 0x0000000346467220 */ /* 0x080fe40000410000 */
[-C--:B------:R-:W-:Y:S02]  /*9590*/  FMUL.FTZ R71, R71, R3.reuse ;  /* 0x0000000347477220 */ /* 0x080fe40000410000 */
[-C--:B------:R-:W-:Y:S01]  /*95a0*/  FMUL.FTZ R72, R72, R44.reuse ;  /* 0x0000002c48487220 */ /* 0x080fe20000410000 */
[----:B-1----:R-:W-:Y:S01]  /*95b0*/  HMMA.16816.F32.BF16 R128, R4, R12, R128 ;  /* 0x0000000c0480723c */ /* 0x002fe20000041880 */
[----:B------:R-:W-:Y:S01]  /*95c0*/  FMUL.FTZ R73, R73, R44 ;  /* 0x0000002c49497220 */ /* 0x000fe20000410000 */
[----:B------:R-:W-:Y:S01]  /*95d0*/  MUFU.EX2 R58, R58 ;  /* 0x0000003a003a7308 */ /* 0x000fe20000000800 */
[----:B------:R-:W-:-:S02]  /*95e0*/  FMUL.FTZ R74, R74, R3 ;  /* 0x000000034a4a7220 */ /* 0x000fc40000410000 */
[-C--:B------:R-:W-:Y:S02]  /*95f0*/  FMUL.FTZ R75, R75, R3.reuse ;  /* 0x000000034b4b7220 */ /* 0x080fe40000410000 */
[-C--:B------:R-:W-:Y:S01]  /*9600*/  FMUL.FTZ R76, R76, R44.reuse ;  /* 0x0000002c4c4c7220 */ /* 0x080fe20000410000 */
[C---:B------:R-:W-:Y:S01]  /*9610*/  HMMA.16816.F32.BF16 R68, R4.reuse, R14, R68 ;  /* 0x0000000e0444723c */ /* 0x040fe20000041844 */
[-C--:B------:R-:W-:Y:S01]  /*9620*/  FMUL.FTZ R77, R77, R44.reuse ;  /* 0x0000002c4d4d7220 */ /* 0x080fe20000410000 */
[----:B------:R-:W1:Y:S01]  /*9630*/  LDSM.16.MT88.4 R12, [R212+0xc000] ;  /* 0x00c00000d40c783b */ /* 0x000e620000004200 */
        /* <DEDUP_REMOVED lines=27> */
[----:B------:R-:W2:Y:S01]  /*97f0*/  MUFU.EX2 R65, R65 ;  /* 0x0000004100417308 */ /* 0x000ea20000000800 */
[----:B------:R-:W-:-:S02]  /*9800*/  FMUL.FTZ R95, R95, R3 ;  /* 0x000000035f5f7220 */ /* 0x000fc40000410000 */
[-C--:B------:R-:W-:Y:S01]  /*9810*/  FMUL.FTZ R96, R96, R44.reuse ;  /* 0x0000002c60607220 */ /* 0x080fe20000410000 */
[C---:B-1----:R-:W-:Y:S01]  /*9820*/  HMMA.16816.F32.BF16 R88, R4.reuse, R12, R88 ;  /* 0x0000000c0458723c */ /* 0x042fe20000041858 */
[-C--:B------:R-:W-:Y:S02]  /*9830*/  FMUL.FTZ R97, R97, R44.reuse ;  /* 0x0000002c61617220 */ /* 0x080fe40000410000 */
[-C--:B------:R-:W-:Y:S01]  /*9840*/  FMUL.FTZ R98, R98, R3.reuse ;  /* 0x0000000362627220 */ /* 0x080fe20000410000 */
[----:B------:R-:W1:Y:S01]  /*9850*/  MUFU.EX2 R66, R66 ;  /* 0x0000004200427308 */ /* 0x000e620000000800 */
        /* <DEDUP_REMOVED lines=9> */
[C---:B----4-:R-:W-:Y:S01]  /*98f0*/  HMMA.16816.F32.BF16 R96, R4.reuse, R8, R96 ;  /* 0x000000080460723c */ /* 0x050fe20000041860 */
[-C--:B------:R-:W-:Y:S02]  /*9900*/  FMUL.FTZ R105, R105, R44.reuse ;  /* 0x0000002c69697220 */ /* 0x080fe40000410000 */
[-C--:B------:R-:W-:Y:S01]  /*9910*/  FMUL.FTZ R106, R106, R3.reuse ;  /* 0x000000036a6a7220 */ /* 0x080fe20000410000 */
[----:B------:R-:W4:Y:S01]  /*9920*/  MUFU.EX2 R135, R135 ;  /* 0x0000008700877308 */ /* 0x000f220000000800 */
[----:B------:R-:W-:Y:S02]  /*9930*/  FMUL.FTZ R107, R107, R3 ;  /* 0x000000036b6b7220 */ /* 0x000fe40000410000 */
[-C--:B------:R-:W-:Y:S01]  /*9940*/  FMUL.FTZ R124, R124, R44.reuse ;  /* 0x0000002c7c7c7220 */ /* 0x080fe20000410000 */
[----:B------:R-:W-:Y:S01]  /*9950*/  HMMA.16816.F32.BF16 R100, R4, R10, R100 ;  /* 0x0000000a0464723c */ /* 0x000fe20000041864 */
[----:B------:R-:W3:Y:S01]  /*9960*/  LDSM.16.MT88.4 R8, [R212+0x10000] ;  /* 0x01000000d408783b */ /* 0x000ee20000004200 */
[----:B------:R-:W-:-:S02]  /*9970*/  FMUL.FTZ R125, R125, R44 ;  /* 0x0000002c7d7d7220 */ /* 0x000fc40000410000 */
[-C--:B------:R-:W-:Y:S01]  /*9980*/  FMUL.FTZ R126, R126, R3.reuse ;  /* 0x000000037e7e7220 */ /* 0x080fe20000410000 */
[----:B------:R-:W1:Y:S01]  /*9990*/  MUFU.EX2 R132, R132 ;  /* 0x0000008400847308 */ /* 0x000e620000000800 */
[-C--:B------:R-:W-:Y:S02]  /*99a0*/  FMUL.FTZ R127, R127, R3.reuse ;  /* 0x000000037f7f7220 */ /* 0x080fe40000410000 */
[-C--:B------:R-:W-:Y:S01]  /*99b0*/  FMUL.FTZ R108, R108, R44.reuse ;  /* 0x0000002c6c6c7220 */ /* 0x080fe20000410000 */
[----:B--2---:R-:W-:Y:S01]  /*99c0*/  HMMA.16816.F32.BF16 R104, R4, R16, R104 ;  /* 0x000000100468723c */ /* 0x004fe20000041868 */
[----:B------:R-:W-:Y:S02]  /*99d0*/  FMUL.FTZ R109, R109, R44 ;  /* 0x0000002c6d6d7220 */ /* 0x000fe40000410000 */
[-C--:B------:R-:W-:Y:S01]  /*99e0*/  FMUL.FTZ R110, R110, R3.reuse ;  /* 0x000000036e6e7220 */ /* 0x080fe20000410000 */
[----:B------:R-:W-:Y:S01]  /*99f0*/  MUFU.EX2 R134, R134 ;  /* 0x0000008600867308 */ /* 0x000fe20000000800 */
        /* <DEDUP_REMOVED lines=21> */
[C---:B---3--:R-:W-:Y:S01]  /*9b50*/  HMMA.16816.F32.BF16 R120, R4.reuse, R8, R120 ;  /* 0x000000080478723c */ /* 0x048fe20000041878 */
[--C-:B------:R-:W-:Y:S02]  /*9b60*/  FFMA.FTZ R164, R171, c[0x0][0x23c], -R50.reuse ;  /* 0x00008f00aba47a23 */ /* 0x100fe40000010832 */
[--C-:B------:R-:W-:Y:S02]  /*9b70*/  FFMA.FTZ R169, R169, c[0x0][0x23c], -R50.reuse ;  /* 0x00008f00a9a97a23 */ /* 0x100fe40000010832 */
[----:B------:R-:W3:Y:S01]  /*9b80*/  MUFU.EX2 R138, R138 ;  /* 0x0000008a008a7308 */ /* 0x000ee20000000800 */
[----:B------:R-:W-:Y:S02]  /*9b90*/  FFMA.FTZ R156, R156, c[0x0][0x23c], -R61 ;  /* 0x00008f009c9c7a23 */ /* 0x000fe4000001083d */
[----:B------:R-:W-:Y:S01]  /*9ba0*/  HMMA.16816.F32.BF16 R116, R4, R10, R116 ;  /* 0x0000000a0474723c */ /* 0x000fe20000041874 */
[----:B------:R-:W1:Y:S01]  /*9bb0*/  LDSM.16.MT88.4 R8, [R216+0x10800] ;  /* 0x01080000d808783b */ /* 0x000e620000004200 */
[----:B------:R-:W-:-:S02]  /*9bc0*/  FFMA.FTZ R157, R157, c[0x0][0x23c], -R50 ;  /* 0x00008f009d9d7a23 */ /* 0x000fc40000010832 */
[--C-:B------:R-:W-:Y:S01]  /*9bd0*/  FFMA.FTZ R151, R151, c[0x0][0x23c], -R50.reuse ;  /* 0x00008f0097977a23 */ /* 0x100fe20000010832 */
[----:B------:R-:W1:Y:S01]  /*9be0*/  MUFU.EX2 R153, R153 ;  /* 0x0000009900997308 */ /* 0x000e620000000800 */
[--C-:B------:R-:W-:Y:S01]  /*9bf0*/  FFMA.FTZ R148, R148, c[0x0][0x23c], -R61.reuse ;  /* 0x00008f0094947a23 */ /* 0x100fe2000001083d */
[----:B------:R-:W-:Y:S01]  /*9c00*/  F2FP.BF16.PACK_AB R4, R59, R56 ;  /* 0x000000383b04723e */ /* 0x000fe200000010ff */
[----:B------:R-:W-:Y:S01]  /*9c10*/  FFMA.FTZ R144, R144, c[0x0][0x23c], -R61 ;  /* 0x00008f0090907a23 */ /* 0x000fe2000001083d */
[----:B-----5:R-:W-:Y:S01]  /*9c20*/  F2FP.BF16.PACK_AB R5, R67, R64 ;  /* 0x000000404305723e */ /* 0x020fe200000010ff */
[--C-:B------:R-:W-:Y:S01]  /*9c30*/  FFMA.FTZ R145, R145, c[0x0][0x23c], -R50.reuse ;  /* 0x00008f0091917a23 */ /* 0x100fe20000010832 */
[----:B------:R-:W-:Y:S01]  /*9c40*/  F2FP.BF16.PACK_AB R6, R63, R58 ;  /* 0x0000003a3f06723e */ /* 0x000fe200000010ff */
[--C-:B------:R-:W-:Y:S01]  /*9c50*/  FFMA.FTZ R143, R143, c[0x0][0x23c], -R50.reuse ;  /* 0x00008f008f8f7a23 */ /* 0x100fe20000010832 */
[----:B------:R-:W-:Y:S01]  /*9c60*/  F2FP.BF16.PACK_AB R7, R65, R62 ;  /* 0x0000003e4107723e */ /* 0x000fe200000010ff */
[----:B------:R-:W5:Y:S01]  /*9c70*/  MUFU.EX2 R155, R155 ;  /* 0x0000009b009b7308 */ /* 0x000f620000000800 */
[----:B------:R-:W-:-:S02]  /*9c80*/  FFMA.FTZ R141, R141, c[0x0][0x23c], -R50 ;  /* 0x00008f008d8d7a23 */ /* 0x000fc40000010832 */
[----:B------:R-:W-:Y:S02]  /*9c90*/  FFMA.FTZ R36, R243, R44, R36 ;  /* 0x0000002cf3247223 */ /* 0x000fe40000010024 */
[----:B------:R-:W-:Y:S01]  /*9ca0*/  FFMA.FTZ R3, R241, R3, R28 ;  /* 0x00000003f1037223 */ /* 0x000fe2000001001c */
[C---:B------:R-:W-:Y:S01]  /*9cb0*/  HMMA.16816.F32.BF16 R72, R4.reuse, R20, R72 ;  /* 0x000000140448723c */ /* 0x040fe20000041848 */
[----:B------:R-:W-:Y:S01]  /*9cc0*/  FADD.FTZ R31, R31, R36 ;  /* 0x000000241f1f7221 */ /* 0x000fe20000010000 */
[----:B------:R-:W1:Y:S01]  /*9cd0*/  MUFU.EX2 R142, R142 ;  /* 0x0000008e008e7308 */ /* 0x000e620000000800 */
[----:B------:R-:W-:Y:S02]  /*9ce0*/  FADD.FTZ R3, R2, R3 ;  /* 0x0000000302037221 */ /* 0x000fe40000010000 */
[----:B------:R-:W-:Y:S02]  /*9cf0*/  FADD.FTZ R30, R30, R31 ;  /* 0x0000001f1e1e7221 */ /* 0x000fe40000010000 */
[----:B------:R-:W-:Y:S01]  /*9d00*/  FADD.FTZ R0, R0, R3 ;  /* 0x0000000300007221 */ /* 0x000fe20000010000 */
[----:B------:R-:W-:Y:S01]  /*9d10*/  HMMA.16816.F32.BF16 R76, R4, R22, R76 ;  /* 0x00000016044c723c */ /* 0x000fe2000004184c */
[----:B------:R-:W3:Y:S01]  /*9d20*/  LDSM.16.MT88.4 R20, [R212+0x10800] ;  /* 0x01080000d414783b */ /* 0x000ee20000004200 */
[----:B------:R-:W-:Y:S01]  /*9d30*/  MUFU.EX2 R146, R146 ;  /* 0x0000009200927308 */ /* 0x000fe20000000800 */
[----:B------:R-:W-:-:S02]  /*9d40*/  FADD.FTZ R29, R29, R30 ;  /* 0x0000001e1d1d7221 */ /* 0x000fc40000010000 */
[----:B------:R-:W-:Y:S02]  /*9d50*/  FADD.FTZ R39, R39, R0 ;  /* 0x0000000027277221 */ /* 0x000fe40000010000 */
        /* <DEDUP_REMOVED lines=13> */
[----:B-1----:R-:W-:Y:S01]  /*9e30*/  HMMA.16816.F32.BF16 R88, R4, R12, R88 ;  /* 0x0000000c0458723c */ /* 0x002fe20000041858 */
[----:B------:R-:W-:Y:S01]  /*9e40*/  FADD.FTZ R0, R66, R63 ;  /* 0x0000003f42007221 */ /* 0x000fe20000010000 */
[----:B------:R-:W1:Y:S03]  /*9e50*/  MUFU.EX2 R163, R163 ;  /* 0x000000a300a37308 */ /* 0x000e660000000800 */
[----:B------:R-:W-:-:S03]  /*9e60*/  FADD.FTZ R0, R133, R0 ;  /* 0x0000000085007221 */ /* 0x000fc60000010000 */
[----:B------:R-:W-:Y:S01]  /*9e70*/  HMMA.16816.F32.BF16 R92, R4, R14, R92 ;  /* 0x0000000e045c723c */ /* 0x000fe2000004185c */
[----:B------:R-:W1:Y:S01]  /*9e80*/  LDSM.16.MT88.4 R12, [R213+0xd000] ;  /* 0x00d00000d50c783b */ /* 0x000e620000004200 */
[----:B------:R-:W-:Y:S01]  /*9e90*/  MUFU.EX2 R162, R162 ;  /* 0x000000a200a27308 */ /* 0x000fe20000000800 */
[----:B----4-:R-:W-:-:S04]  /*9ea0*/  FADD.FTZ R3, R135, R0 ;  /* 0x0000000087037221 */ /* 0x010fc80000010000 */
[----:B------:R-:W-:Y:S01]  /*9eb0*/  FADD.FTZ R3, R132, R3 ;  /* 0x0000000384037221 */ /* 0x000fe20000010000 */
[----:B------:R-:W-:Y:S02]  /*9ec0*/  HMMA.16816.F32.BF16 R96, R4, R8, R96 ;  /* 0x000000080460723c */ /* 0x000fe40000041860 */
[----:B------:R-:W4:Y:S01]  /*9ed0*/  MUFU.EX2 R173, R173 ;  /* 0x000000ad00ad7308 */ /* 0x000f220000000800 */
[----:B---3--:R-:W-:-:S04]  /*9ee0*/  FADD.FTZ R0, R138, R3 ;  /* 0x000000038a007221 */ /* 0x008fc80000010000 */
[----:B------:R-:W-:Y:S01]  /*9ef0*/  FADD.FTZ R0, R153, R0 ;  /* 0x0000000099007221 */ /* 0x000fe20000010000 */
[----:B------:R-:W-:Y:S01]  /*9f00*/  HMMA.16816.F32.BF16 R100, R4, R10, R100 ;  /* 0x0000000a0464723c */ /* 0x000fe20000041864 */
[----:B------:R-:W3:Y:S01]  /*9f10*/  LDSM.16.MT88.4 R8, [R212+0xd000] ;  /* 0x00d00000d408783b */ /* 0x000ee20000004200 */
[----:B------:R-:W-:Y:S01]  /*9f20*/  MUFU.EX2 R166, R166 ;  /* 0x000000a600a67308 */ /* 0x000fe20000000800 */
[----:B-----5:R-:W-:-:S04]  /*9f30*/  FADD.FTZ R3, R155, R0 ;  /* 0x000000009b037221 */ /* 0x020fc80000010000 */
[----:B------:R-:W-:Y:S01]  /*9f40*/  FADD.FTZ R3, R142, R3 ;  /* 0x000000038e037221 */ /* 0x000fe20000010000 */
[C---:B------:R-:W-:Y:S02]  /*9f50*/  HMMA.16816.F32.BF16 R104, R4.reuse, R40, R104 ;  /* 0x000000280468723c */ /* 0x040fe40000041868 */
        /* <DEDUP_REMOVED lines=17> */
[----:B------:R-:W3:Y:S01]  /*a070*/  LDSM.16.MT88.4 R20, [R216+0x11000] ;  /* 0x01100000d814783b */ /* 0x000ee20000004200 */
        /* <DEDUP_REMOVED lines=10> */
[----:B--2---:R-:W-:Y:S01]  /*a120*/  HMMA.16816.F32.BF16 R72, R4, R16, R72 ;  /* 0x000000100448723c */ /* 0x004fe20000041848 */
[----:B------:R-:W-:-:S04]  /*a130*/  FADD.FTZ R136, R136, R137 ;  /* 0x0000008988887221 */ /* 0x000fc80000010000 */
[----:B------:R-:W-:-:S03]  /*a140*/  FADD.FTZ R139, R139, R136 ;  /* 0x000000888b8b7221 */ /* 0x000fc60000010000 */
        /* <DEDUP_REMOVED lines=8> */
[C---:B------:R-:W-:Y:S08]  /*a1d0*/  HMMA.16816.F32.BF16 R108, R4.reuse, R52, R108 ;  /* 0x00000034046c723c */ /* 0x040ff0000004186c */
[C---:B------:R-:W-:Y:S01]  /*a1e0*/  HMMA.16816.F32.BF16 R112, R4.reuse, R54, R112 ;  /* 0x000000360470723c */ /* 0x040fe20000041870 */
[----:B------:R-:W1:Y:S07]  /*a1f0*/  LDSM.16.MT88.4 R52, [R214+0x11800] ;  /* 0x01180000d634783b */ /* 0x000e6e0000004200 */
[C---:B-----5:R-:W-:Y:S08]  /*a200*/  HMMA.16816.F32.BF16 R104, R4.reuse, R40, R104 ;  /* 0x000000280468723c */ /* 0x060ff00000041868 */
[C---:B------:R-:W-:Y:S08]  /*a210*/  HMMA.16816.F32.BF16 R128, R4.reuse, R24, R128 ;  /* 0x000000180480723c */ /* 0x040ff00000041880 */
[C---:B------:R-:W-:Y:S01]  /*a220*/  HMMA.16816.F32.BF16 R68, R4.reuse, R26, R68 ;  /* 0x0000001a0444723c */ /* 0x040fe20000041844 */
[----:B------:R-:W5:Y:S07]  /*a230*/  LDSM.16.MT88.4 R24, [R216+0xd800] ;  /* 0x00d80000d818783b */ /* 0x000f6e0000004200 */
[C---:B------:R-:W-:Y:S08]  /*a240*/  HMMA.16816.F32.BF16 R96, R4.reuse, R20, R96 ;  /* 0x000000140460723c */ /* 0x040ff00000041860 */
[C---:B------:R-:W-:Y:S01]  /*a250*/  HMMA.16816.F32.BF16 R100, R4.reuse, R22, R100 ;  /* 0x000000160464723c */ /* 0x040fe20000041864 */
[----:B------:R-:W1:Y:S07]  /*a260*/  LDSM.16.MT88.4 R20, [R216+0x11800] ;  /* 0x01180000d814783b */ /* 0x000e6e0000004200 */
[C---:B------:R-:W-:Y:S01]  /*a270*/  HMMA.16816.F32.BF16 R124, R4.reuse, R42, R124 ;  /* 0x0000002a047c723c */ /* 0x040fe2000004187c */
[----:B------:R-:W1:Y:S07]  /*a280*/  LDSM.16.MT88.4 R40, [R213+0x11800] ;  /* 0x01180000d528783b */ /* 0x000e6e0000004200 */
[C---:B------:R-:W-:Y:S08]  /*a290*/  HMMA.16816.F32.BF16 R120, R4.reuse, R32, R120 ;  /* 0x000000200478723c */ /* 0x040ff00000041878 */
[----:B------:R-:W-:Y:S01]  /*a2a0*/  HMMA.16816.F32.BF16 R116, R4, R34, R116 ;  /* 0x000000220474723c */ /* 0x000fe20000041874 */
[----:B------:R-:W3:Y:S06]  /*a2b0*/  LDSM.16.MT88.4 R32, [R212+0x11800] ;  /* 0x01180000d420783b */ /* 0x000eec0000004200 */
[----:B------:R-:W-:-:S02]  /*a2c0*/  F2FP.BF16.PACK_AB R4, R153, R138 ;  /* 0x0000008a9904723e */ /* 0x000fc400000010ff */
[----:B------:R-:W-:Y:S01]  /*a2d0*/  F2FP.BF16.PACK_AB R5, R161, R146 ;  /* 0x00000092a105723e */ /* 0x000fe200000010ff */
[----:B------:R-:W-:Y:S01]  /*a2e0*/  FADD.FTZ R146, R146, R139 ;  /* 0x0000008b92927221 */ /* 0x000fe20000010000 */
[----:B------:R-:W-:Y:S02]  /*a2f0*/  F2FP.BF16.PACK_AB R6, R142, R155 ;  /* 0x0000009b8e06723e */ /* 0x000fe400000010ff */
[----:B------:R-:W-:Y:S01]  /*a300*/  F2FP.BF16.PACK_AB R7, R163, R150 ;  /* 0x00000096a307723e */ /* 0x000fe200000010ff */
[----:B------:R-:W-:-:S04]  /*a310*/  FADD.FTZ R161, R161, R146 ;  /* 0x00000092a1a17221 */ /* 0x000fc80000010000 */
[----:B------:R-:W-:Y:S02]  /*a320*/  FADD.FTZ R150, R150, R161 ;  /* 0x000000a196967221 */ /* 0x000fe40000010000 */
[----:B--2---:R-:W-:Y:S02]  /*a330*/  HMMA.16816.F32.BF16 R72, R4, R16, R72 ;  /* 0x000000100448723c */ /* 0x004fe40000041848 */
[----:B------:R-:W-:-:S06]  /*a340*/  FADD.FTZ R163, R163, R150 ;  /* 0x00000096a3a37221 */ /* 0x000fcc0000010000 */
        /* <DEDUP_REMOVED lines=10> */
[----:B-----5:R-:W-:Y:S01]  /*a3f0*/  HMMA.16816.F32.BF16 R128, R4, R24, R128 ;  /* 0x000000180480723c */ /* 0x020fe20000041880 */
[----:B------:R-:W-:-:S02]  /*a400*/  FFMA.FTZ R53, R167, c[0x0][0x23c], -R50 ;  /* 0x00008f00a7357a23 */ /* 0x000fc40000010832 */
[--C-:B------:R-:W-:Y:S02]  /*a410*/  FFMA.FTZ R165, R154, c[0x0][0x23c], -R61.reuse ;  /* 0x00008f009aa57a23 */ /* 0x100fe4000001083d */
[----:B------:R-:W-:Y:S01]  /*a420*/  MUFU.EX2 R52, R52 ;  /* 0x0000003400347308 */ /* 0x000fe20000000800 */
[--C-:B------:R-:W-:Y:S02]  /*a430*/  FFMA.FTZ R154, R159, c[0x0][0x23c], -R50.reuse ;  /* 0x00008f009f9a7a23 */ /* 0x100fe40000010832 */
[C---:B------:R-:W-:Y:S01]  /*a440*/  HMMA.16816.F32.BF16 R68, R4.reuse, R26, R68 ;  /* 0x0000001a0444723c */ /* 0x040fe20000041844 */
[----:B------:R-:W5:Y:S01]  /*a450*/  LDSM.16.MT88.4 R24, [R216+0xe000] ;  /* 0x00e00000d818783b */ /* 0x000f620000004200 */
[--C-:B------:R-:W-:Y:S02]  /*a460*/  FFMA.FTZ R159, R140, c[0x0][0x23c], -R61.reuse ;  /* 0x00008f008c9f7a23 */ /* 0x100fe4000001083d */
[----:B------:R-:W-:Y:S01]  /*a470*/  FFMA.FTZ R140, R147, c[0x0][0x23c], -R50 ;  /* 0x00008f00938c7a23 */ /* 0x000fe20000010832 */
[----:B------:R-:W1:Y:S03]  /*a480*/  MUFU.EX2 R53, R53 ;  /* 0x0000003500357308 */ /* 0x000e660000000800 */
[C---:B------:R-:W-:Y:S05]  /*a490*/  HMMA.16816.F32.BF16 R96, R4.reuse, R20, R96 ;  /* 0x000000140460723c */ /* 0x040fea0000041860 */
[----:B------:R-:W-:Y:S03]  /*a4a0*/  MUFU.EX2 R165, R165 ;  /* 0x000000a500a57308 */ /* 0x000fe60000000800 */
[C---:B------:R-:W-:Y:S01]  /*a4b0*/  HMMA.16816.F32.BF16 R100, R4.reuse, R22, R100 ;  /* 0x000000160464723c */ /* 0x040fe20000041864 */
[----:B------:R-:W1:Y:S04]  /*a4c0*/  LDSM.16.MT88.4 R20, [R216+0x12000] ;  /* 0x01200000d814783b */ /* 0x000e680000004200 */
        /* <DEDUP_REMOVED lines=15> */
[----:B------:R-:W3:Y:S04]  /*a5c0*/  LDSM.16.MT88.4 R32, [R214+0x12000] ;  /* 0x01200000d620783b */ /* 0x000ee80000004200 */
[----:B------:R-:W3:Y:S02]  /*a5d0*/  MUFU.EX2 R149, R149 ;  /* 0x0000009500957308 */ /* 0x000ee40000000800 */
[----:B----4-:R-:W-:Y:S01]  /*a5e0*/  F2FP.BF16.PACK_AB R4, R173, R162 ;  /* 0x000000a2ad04723e */ /* 0x010fe200000010ff */
        /* <DEDUP_REMOVED lines=10> */
[----:B--2---:R-:W-:Y:S01]  /*a690*/  HMMA.16816.F32.BF16 R72, R4, R16, R72 ;  /* 0x000000100448723c */ /* 0x004fe20000041848 */
[----:B------:R-:W-:Y:S02]  /*a6a0*/  FADD.FTZ R175, R175, R166 ;  /* 0x000000a6afaf7221 */ /* 0x000fe40000010000 */
[----:B------:R-:W-:-:S04]  /*a6b0*/  FADD.FTZ R53, R53, R52 ;  /* 0x0000003435357221 */ /* 0x000fc80000010000 */
[----:B------:R-:W-:Y:S01]  /*a6c0*/  FADD.FTZ R0, R154, R53 ;  /* 0x000000359a007221 */ /* 0x000fe20000010000 */
[----:B------:R-:W-:Y:S01]  /*a6d0*/  HMMA.16816.F32.BF16 R76, R4, R18, R76 ;  /* 0x00000012044c723c */ /* 0x000fe2000004184c */
[----:B------:R-:W2:Y:S02]  /*a6e0*/  LDSM.16.MT88.4 R16, [R213+0x12000] ;  /* 0x01200000d510783b */ /* 0x000ea40000004200 */
[----:B------:R-:W-:-:S04]  /*a6f0*/  FADD.FTZ R0, R157, R0 ;  /* 0x000000009d007221 */ /* 0x000fc80000010000 */
[----:B------:R-:W-:Y:S01]  /*a700*/  FADD.FTZ R3, R151, R0 ;  /* 0x0000000097037221 */ /* 0x000fe20000010000 */
[----:B------:R-:W-:Y:S03]  /*a710*/  HMMA.16816.F32.BF16 R80, R4, R12, R80 ;  /* 0x0000000c0450723c */ /* 0x000fe60000041850 */
[----:B------:R-:W-:-:S05]  /*a720*/  FADD.FTZ R3, R158, R3 ;  /* 0x000000039e037221 */ /* 0x000fca0000010000 */
[C---:B------:R-:W-:Y:S01]  /*a730*/  HMMA.16816.F32.BF16 R84, R4.reuse, R14, R84 ;  /* 0x0000000e0454723c */ /* 0x040fe20000041854 */
[----:B------:R-:W4:Y:S07]  /*a740*/  LDSM.16.MT88.4 R12, [R212+0x12000] ;  /* 0x01200000d40c783b */ /* 0x000f2e0000004200 */
        /* <DEDUP_REMOVED lines=12> */
[C---:B--2---:R-:W-:Y:S08]  /*a810*/  HMMA.16816.F32.BF16 R108, R4.reuse, R16, R108 ;  /* 0x00000010046c723c */ /* 0x044ff0000004186c */
[C---:B------:R-:W-:Y:S01]  /*a820*/  HMMA.16816.F32.BF16 R112, R4.reuse, R18, R112 ;  /* 0x000000120470723c */ /* 0x040fe20000041870 */
[----:B------:R-:W2:Y:S07]  /*a830*/  LDSM.16.MT88.4 R16, [R212+0xe800] ;  /* 0x00e80000d410783b */ /* 0x000eae0000004200 */
[C---:B----4-:R-:W-:Y:S08]  /*a840*/  HMMA.16816.F32.BF16 R120, R4.reuse, R12, R120 ;  /* 0x0000000c0478723c */ /* 0x050ff00000041878 */
[----:B------:R-:W-:Y:S01]  /*a850*/  HMMA.16816.F32.BF16 R116, R4, R14, R116 ;  /* 0x0000000e0474723c */ /* 0x000fe20000041874 */
[----:B------:R-:W4:Y:S06]  /*a860*/  LDSM.16.MT88.4 R12, [R216+0x12800] ;  /* 0x01280000d80c783b */ /* 0x000f2c0000004200 */
[----:B------:R-:W-:Y:S01]  /*a870*/  F2FP.BF16.PACK_AB R4, R55, R54 ;  /* 0x000000363704723e */ /* 0x000fe200000010ff */
[----:B------:R-:W-:Y:S01]  /*a880*/  FADD.FTZ R54, R54, R175 ;  /* 0x000000af36367221 */ /* 0x000fe20000010000 */
[----:B------:R-:W-:-:S02]  /*a890*/  F2FP.BF16.PACK_AB R5, R157, R154 ;  /* 0x0000009a9d05723e */ /* 0x000fc400000010ff */
[----:B------:R-:W-:Y:S01]  /*a8a0*/  F2FP.BF16.PACK_AB R6, R165, R156 ;  /* 0x0000009ca506723e */ /* 0x000fe200000010ff */
[----:B------:R-:W-:Y:S01]  /*a8b0*/  FADD.FTZ R55, R55, R54 ;  /* 0x0000003637377221 */ /* 0x000fe20000010000 */
[----:B------:R-:W-:-:S03]  /*a8c0*/  F2FP.BF16.PACK_AB R7, R158, R151 ;  /* 0x000000979e07723e */ /* 0x000fc600000010ff */
[----:B------:R-:W-:-:S04]  /*a8d0*/  FADD.FTZ R156, R156, R55 ;  /* 0x000000379c9c7221 */ /* 0x000fc80000010000 */
[----:B---3--:R-:W-:Y:S01]  /*a8e0*/  HMMA.16816.F32.BF16 R72, R4, R8, R72 ;  /* 0x000000080448723c */ /* 0x008fe20000041848 */
        /* <DEDUP_REMOVED lines=8> */
[----:B------:R-:W5:Y:S07]  /*a970*/  LDSM.16.MT88.4 R20, [R213+0xf000] ;  /* 0x00f00000d514783b */ /* 0x000f6e0000004200 */
[C---:B----4-:R-:W-:Y:S08]  /*a980*/  HMMA.16816.F32.BF16 R96, R4.reuse, R12, R96 ;  /* 0x0000000c0460723c */ /* 0x050ff00000041860 */
[C---:B---3--:R-:W-:Y:S08]  /*a990*/  HMMA.16816.F32.BF16 R104, R4.reuse, R8, R104 ;  /* 0x000000080468723c */ /* 0x048ff00000041868 */
        /* <DEDUP_REMOVED lines=10> */
[C---:B--2---:R-:W-:Y:S08]  /*aa40*/  HMMA.16816.F32.BF16 R120, R4.reuse, R16, R120 ;  /* 0x000000100478723c */ /* 0x044ff00000041878 */
[----:B------:R-:W-:Y:S01]  /*aa50*/  HMMA.16816.F32.BF16 R116, R4, R18, R116 ;  /* 0x000000120474723c */ /* 0x000fe20000041874 */
[----:B------:R-:W2:Y:S06]  /*aa60*/  LDSM.16.MT88.4 R16, [R214+0x13000] ;  /* 0x01300000d610783b */ /* 0x000eac0000004200 */
[----:B------:R-:W-:Y:S01]  /*aa70*/  F2FP.BF16.PACK_AB R4, R148, R149 ;  /* 0x000000959404723e */ /* 0x000fe200000010ff */
[----:B------:R-:W-:Y:S01]  /*aa80*/  FADD.FTZ R149, R149, R0 ;  /* 0x0000000095957221 */ /* 0x000fe20000010000 */
[----:B-1----:R-:W-:Y:S01]  /*aa90*/  F2FP.BF16.PACK_AB R5, R145, R140 ;  /* 0x0000008c9105723e */ /* 0x002fe200000010ff */
        /* <DEDUP_REMOVED lines=38> */
[C---:B-1----:R-:W-:Y:S05]  /*ad00*/  HMMA.16816.F32.BF16 R108, R4.reuse, R20, R108 ;  /* 0x00000014046c723c */ /* 0x042fea000004186c */
[----:B------:R-:W1:Y:S03]  /*ad10*/  MUFU.EX2 R27, R27 ;  /* 0x0000001b001b7308 */ /* 0x000e660000000800 */
[C---:B------:R-:W-:Y:S01]  /*ad20*/  HMMA.16816.F32.BF16 R112, R4.reuse, R22, R112 ;  /* 0x000000160470723c */ /* 0x040fe20000041870 */
[----:B------:R-:W-:Y:S04]  /*ad30*/  LDSM.16.MT88.4 R20, [R213+0xf800] ;  /* 0x00f80000d514783b */ /* 0x000fe80000004200 */
[----:B------:R-:W-:Y:S03]  /*ad40*/  MUFU.EX2 R34, R34 ;  /* 0x0000002200227308 */ /* 0x000fe60000000800 */
[C---:B---3--:R-:W-:Y:S05]  /*ad50*/  HMMA.16816.F32.BF16 R120, R4.reuse, R8, R120 ;  /* 0x000000080478723c */ /* 0x048fea0000041878 */
[----:B------:R-:W3:Y:S03]  /*ad60*/  MUFU.EX2 R35, R35 ;  /* 0x0000002300237308 */ /* 0x000ee60000000800 */
[----:B------:R-:W-:Y:S01]  /*ad70*/  HMMA.16816.F32.BF16 R116, R4, R10, R116 ;  /* 0x0000000a0474723c */ /* 0x000fe20000041874 */
[----:B------:R-:W5:Y:S06]  /*ad80*/  LDSM.16.MT88.4 R8, [R212+0xf800] ;  /* 0x00f80000d408783b */ /* 0x000f6c0000004200 */
[----:B--2---:R-:W-:Y:S01]  /*ad90*/  F2FP.BF16.PACK_AB R4, R25, R24 ;  /* 0x000000181904723e */ /* 0x004fe200000010ff */
[----:B------:R-:W-:Y:S01]  /*ada0*/  FADD.FTZ R24, R24, R159 ;  /* 0x0000009f18187221 */ /* 0x000fe20000010000 */
[----:B------:R-:W-:Y:S01]  /*adb0*/  F2FP.BF16.PACK_AB R5, R33, R32 ;  /* 0x000000202105723e */ /* 0x000fe200000010ff */
[----:B------:R-:W-:Y:S01]  /*adc0*/  FADD.FTZ R32, R32, R3 ;  /* 0x0000000320207221 */ /* 0x000fe20000010000 */
[----:B-1----:R-:W-:Y:S01]  /*add0*/  F2FP.BF16.PACK_AB R6, R27, R26 ;  /* 0x0000001a1b06723e */ /* 0x002fe200000010ff */
        /* <DEDUP_REMOVED lines=28> */
.L_x_2337:
[----:B------:R-:W-:Y:S01]  /*afa0*/  ISETP.GE.AND P1, PT, R227, 0x1, PT ;  /* 0x00000001e300780c */ /* 0x000fe20003f26270 */
[----:B------:R-:W-:-:S12]  /*afb0*/  ULDC.64 UR12, c[0x0][0x118] ;  /* 0x00004600000c7ab9 */ /* 0x000fd80000000a00 */
[----:B------:R-:W-:Y:S05]  /*afc0*/  @!P1 BRA `(.L_x_2343) ;  /* 0x00003de000009947 */ /* 0x000fea0003800000 */
[----:B------:R-:W-:Y:S01]  /*afd0*/  ULDC UR8, c[0x0][0x1a0] ;  /* 0x0000680000087ab9 */ /* 0x000fe20000000800 */
[----:B------:R-:W-:Y:S01]  /*afe0*/  IMAD.MOV.U32 R0, RZ, RZ, R3 ;  /* 0x000000ffff007224 */ /* 0x000fe200078e0003 */
[----:B------:R-:W-:Y:S01]  /*aff0*/  ULEA UR5, -UR8, URZ, 0x7 ;  /* 0x0000003f08057291 */ /* 0x000fe2000f8e393f */
[----:B------:R-:W-:Y:S01]  /*b000*/  IMAD.MOV.U32 R133, RZ, RZ, R132 ;  /* 0x000000ffff857224 */ /* 0x000fe200078e0084 */
[----:B------:R-:W-:Y:S02]  /*b010*/  UMOV UR10, 0x5 ;  /* 0x00000005000a7882 */ /* 0x000fe40000000000 */
[----:B------:R-:W-:Y:S02]  /*b020*/  USHF.R.S32.HI UR4, URZ, 0x1f, UR5 ;  /* 0x0000001f3f047899 */ /* 0x000fe40008011405 */
[----:B------:R-:W-:Y:S01]  /*b030*/  ULDC UR9, c[0x0][0x1a4] ;  /* 0x0000690000097ab9 */ /* 0x000fe20000000800 */
[----:B------:R-:W-:Y:S01]  /*b040*/  MOV R239, UR5 ;  /* 0x0000000500ef7c02 */ /* 0x000fe20008000f00 */
[----:B------:R-:W-:-:S02]  /*b050*/  USHF.L.U64.HI UR9, UR8, UR10, UR9 ;  /* 0x0000000a08097299 */ /* 0x000fc40008010209 */
[----:B------:R-:W-:Y:S01]  /*b060*/  MOV R238, UR4 ;  /* 0x0000000400ee7c02 */ /* 0x000fe20008000f00 */
[----:B------:R-:W-:Y:S02]  /*b070*/  USHF.L.U32 UR8, UR8, 0x5, URZ ;  /* 0x0000000508087899 */ /* 0x000fe4000800063f */
[----:B------:R-:W-:Y:S02]  /*b080*/  ULDC UR4, c[0x0][0x19c] ;  /* 0x0000670000047ab9 */ /* 0x000fe40000000800 */
.L_x_2347:
[----:B------:R-:W-:Y:S01]  /*b090*/  MOV R6, R239 ;  /* 0x000000ef00067202 */ /* 0x000fe20000000f00 */
[----:B------:R-:W-:Y:S04]  /*b0a0*/  DEPBAR.LE SB0, 0x0 ;  /* 0x000080000000791a */ /* 0x000fe80000000000 */
[----:B------:R-:W-:Y:S01]  /*b0b0*/  BAR.SYNC.DEFER_BLOCKING 0x0 ;  /* 0x0000000000007b1d */ /* 0x000fe20000010000 */
[----:B------:R-:W-:Y:S05]  /*b0c0*/  MOV R3, R238 ;  /* 0x000000ee00037202 */ /* 0x000fea0000000f00 */
[----:B------:R-:W-:-:S05]  /*b0d0*/  @!P0 BRA `(.L_x_2344) ;  /* 0x000003b000008947 */ /* 0x000fca0003800000 */
[----:B------:R-:W-:Y:S01]  /*b0e0*/  IMAD.SHL.U32 R10, R227, 0x80, RZ ;  /* 0x00000080e30a7824 */ /* 0x000fe200078e00ff */
[----:B------:R-:W-:Y:S04]  /*b0f0*/  IABS R2, c[0x0][0x2d0] ;  /* 0x0000b40000027a13 */ /* 0x000fe80000000000 */
[----:B------:R-:W1:Y:S01]  /*b100*/  I2F.RP R7, R2 ;  /* 0x0000000200077306 */ /* 0x000e620000209400 */
[----:B------:R-:W-:Y:S09]  /*b110*/  IABS R6, R10 ;  /* 0x0000000a00067213 */ /* 0x000ff20000000000 */
        /* <DEDUP_REMOVED lines=55> */
.L_x_2344:
        /* <DEDUP_REMOVED lines=28> */
[----:B------:R-:W-:Y:S02]  /*b650*/  ISETP.GE.AND P1, PT, R227, 0x2, PT ;  /* 0x00000002e300780c */ /* 0x000fe40003f26270 */
        /* <DEDUP_REMOVED lines=8> */
[----:B------:R-:W5:Y:S05]  /*b6e0*/  LDSM.16.M88.4 R140, [R221+0x4000] ;  /* 0x00400000dd8c783b */ /* 0x000f6a0000000200 */
        /* <DEDUP_REMOVED lines=31> */
[----:B------:R-:W-:Y:S07]  /*b8e0*/  LDSM.16.M88.4 R160, [R215+0x4000] ;  /* 0x00400000d7a0783b */ /* 0x000fee0000000200 */
        /* <DEDUP_REMOVED lines=175> */
[----:B------:R-:W-:-:S05]  /*c3e0*/  @!P0 BRA `(.L_x_2346) ;  /* 0x000003c000008947 */ /* 0x000fca0003800000 */
[----:B------:R-:W-:Y:S01]  /*c3f0*/  IMAD.SHL.U32 R139, R227, 0x80, RZ ;  /* 0x00000080e38b7824 */ /* 0x000fe200078e00ff */
[----:B------:R-:W-:Y:S04]  /*c400*/  IABS R2, c[0x0][0x2d0] ;  /* 0x0000b40000027a13 */ /* 0x000fe80000000000 */
[----:B------:R-:W1:Y:S01]  /*c410*/  I2F.RP R135, R2 ;  /* 0x0000000200877306 */ /* 0x000e620000209400 */
[C---:B------:R-:W-:Y:S02]  /*c420*/  IADD3 R137, R139.reuse, -0x100, RZ ;  /* 0xffffff008b897810 */ /* 0x040fe40007ffe0ff */
[----:B------:R-:W-:Y:S02]  /*c430*/  IADD3 R139, R139, -0x80, RZ ;  /* 0xffffff808b8b7810 */ /* 0x000fe40007ffe0ff */
        /* <DEDUP_REMOVED lines=40> */
[----:B------:R-:W-:Y:S02]  /*c6c0*/  IMAD.MOV.U32 R3, RZ, RZ, c[0x0][0x2d0] ;  /* 0x0000b400ff037624 */ /* 0x000fe400078e00ff */
[----:B------:R-:W2:Y:S02]  /*c6d0*/  LDG.E R132, [R140.64] ;  /* 0x0000000c8c847981 */ /* 0x000ea4000c1e1900 */
[----:B------:R-:W-:Y:S02]  /*c6e0*/  IMAD R3, R2, R3, -0x80 ;  /* 0xffffff8002037424 */ /* 0x000fe400078e0203 */
[----:B------:R-:W2:Y:S02]  /*c6f0*/  LDG.E R135, [R134.64] ;  /* 0x0000000c86877981 */ /* 0x000ea4000c1e1900 */
        /* <DEDUP_REMOVED lines=11> */
.L_x_2346:
[C---:B------:R-:W-:Y:S01]  /*c7b0*/  LEA R236, P1, R136.reuse, R236, 0x1 ;  /* 0x000000ec88ec7211 */ /* 0x040fe200078208ff */
[----:B------:R-:W-:Y:S02]  /*c7c0*/  USHF.L.U32 UR5, UR7, 0x5, URZ ;  /* 0x0000000507057899 */ /* 0x000fe4000800063f */
[----:B------:R-:W-:Y:S01]  /*c7d0*/  USHF.L.U64.HI UR7, UR7, UR10, UR4 ;  /* 0x0000000a07077299 */ /* 0x000fe20008010204 */
[----:B------:R-:W-:Y:S03]  /*c7e0*/  LEA.HI.X R237, R136, R237, R3, 0x1, P1 ;  /* 0x000000ed88ed7211 */ /* 0x000fe600008f0c03 */
[----:B------:R-:W-:Y:S02]  /*c7f0*/  IADD3 R142, P1, R236, UR5, RZ ;  /* 0x00000005ec8e7c10 */ /* 0x000fe4000ff3e0ff */
[----:B------:R-:W-:Y:S01]  /*c800*/  @!PT LDS RZ, [RZ] ;  /* 0x00000000fffff984 */ /* 0x000fe20000000800 */
[----:B------:R-:W-:Y:S01]  /*c810*/  @!PT LDS RZ, [RZ] ;  /* 0x00000000fffff984 */ /* 0x000fe20000000800 */
[----:B------:R-:W-:Y:S01]  /*c820*/  @!PT LDS RZ, [RZ] ;  /* 0x00000000fffff984 */ /* 0x000fe20000000800 */
[----:B------:R1:W-:Y:S02]  /*c830*/  LDGSTS.E.BYPASS.LTC128B.128 [R229+0x4000], [R236.64] ;  /* 0x04000000ece57fae */ /* 0x0003e4000b901d4c */
[----:B------:R-:W-:Y:S02]  /*c840*/  IADD3.X R143, R237, UR7, RZ, P1, !PT ;  /* 0x00000007ed8f7c10 */ /* 0x000fe40008ffe4ff */
        /* <DEDUP_REMOVED lines=21> */
[----:B------:R1:W-:Y:S04]  /*c9a0*/  LDGSTS.E.BYPASS.LTC128B.128 [R229+0x6800], [R134.64] ;  /* 0x0680000086e57fae */ /* 0x0003e8000b901d4c */
[----:B------:R1:W-:Y:S04]  /*c9b0*/  LDGSTS.E.BYPASS.LTC128B.128 [R229+0xa800], [R134.64+0x80] ;  /* 0x0a80008086e57fae */ /* 0x0003e8000b901d4c */
[----:B------:R1:W-:Y:S04]  /*c9c0*/  LDGSTS.E.BYPASS.LTC128B.128 [R229+0x7000], [R2.64] ;  /* 0x0700000002e57fae */ /* 0x0003e8000b901d4c */
[----:B------:R1:W-:Y:S04]  /*c9d0*/  LDGSTS.E.BYPASS.LTC128B.128 [R229+0xb000], [R2.64+0x80] ;  /* 0x0b00008002e57fae */ /* 0x0003e8000b901d4c */
[----:B------:R1:W-:Y:S04]  /*c9e0*/  LDGSTS.E.BYPASS.LTC128B.128 [R229+0x7800], [R144.64] ;  /* 0x0780000090e57fae */ /* 0x0003e8000b901d4c */
[----:B------:R1:W-:Y:S04]  /*c9f0*/  LDGSTS.E.BYPASS.LTC128B.128 [R229+0xb800], [R144.64+0x80] ;  /* 0x0b80008090e57fae */ /* 0x0003e8000b901d4c */
[----:B------:R-:W0:Y:S02]  /*ca00*/  LDGDEPBAR ;  /* 0x00000000000079af */ /* 0x000e240000000000 */
.L_x_2345:
        /* <DEDUP_REMOVED lines=570> */
.L_x_2343:
[----:B------:R-:W1:Y:S01]  /*edb0*/  SHFL.BFLY PT, R0, R241, 0x2, 0x1f ;  /* 0x0c401f00f1007f89 */ /* 0x000e6200000e0000 */
[----:B------:R-:W-:Y:S01]  /*edc0*/  MOV R5, 0x3f800000 ;  /* 0x3f80000000057802 */ /* 0x000fe20000000f00 */
[----:B------:R-:W-:Y:S01]  /*edd0*/  BSSY B0, `(.L_x_2348) ;  /* 0x00000e6000007945 */ /* 0x000fe20003800000 */
[----:B------:R-:W-:Y:S01]  /*ede0*/  MOV R6, 0x3f800000 ;  /* 0x3f80000000067802 */ /* 0x000fe20000000f00 */
[----:B------:R-:W2:Y:S01]  /*edf0*/  SHFL.BFLY PT, R2, R243, 0x2, 0x1f ;  /* 0x0c401f00f3027f89 */ /* 0x000ea200000e0000 */
[----:B-1----:R-:W-:-:S03]  /*ee00*/  FADD.FTZ R7, R0, R241 ;  /* 0x000000f100077221 */ /* 0x002fc60000010000 */
[----:B------:R-:W1:Y:S01]  /*ee10*/  S2R R0, SR_TID.X ;  /* 0x0000000000007919 */ /* 0x000e620000002100 */
[----:B--2---:R-:W-:-:S03]  /*ee20*/  FADD.FTZ R9, R2, R243 ;  /* 0x000000f302097221 */ /* 0x004fc60000010000 */
[----:B------:R-:W2:Y:S04]  /*ee30*/  SHFL.BFLY PT, R2, R7, 0x1, 0x1f ;  /* 0x0c201f0007027f89 */ /* 0x000ea800000e0000 */
[----:B------:R-:W3:Y:S01]  /*ee40*/  SHFL.BFLY PT, R4, R9, 0x1, 0x1f ;  /* 0x0c201f0009047f89 */ /* 0x000ee200000e0000 */
[----:B--2---:R-:W-:Y:S01]  /*ee50*/  FADD.FTZ R2, R7, R2 ;  /* 0x0000000207027221 */ /* 0x004fe20000010000 */
[----:B-1----:R-:W-:Y:S01]  /*ee60*/  SHF.R.S32.HI R7, RZ, 0x1f, R0 ;  /* 0x0000001fff077819 */ /* 0x002fe20000011400 */
[----:B---3--:R-:W-:-:S03]  /*ee70*/  FADD.FTZ R4, R9, R4 ;  /* 0x0000000409047221 */ /* 0x008fc60000010000 */
[CC--:B------:R-:W-:Y:S02]  /*ee80*/  LEA.HI R8, R7.reuse, R0.reuse, RZ, 0x2 ;  /* 0x0000000007087211 */ /* 0x0c0fe400078f10ff */
[----:B------:R-:W-:Y:S02]  /*ee90*/  FSETP.NE.FTZ.AND P0, PT, R2, RZ, PT ;  /* 0x000000ff0200720b */ /* 0x000fe40003f15000 */
[----:B------:R-:W-:Y:S02]  /*eea0*/  FSETP.NE.FTZ.AND P3, PT, R4, RZ, PT ;  /* 0x000000ff0400720b */ /* 0x000fe40003f75000 */
[--C-:B------:R-:W-:Y:S02]  /*eeb0*/  SHF.R.S32.HI R10, RZ, 0x2, R8.reuse ;  /* 0x00000002ff0a7819 */ /* 0x100fe40000011408 */
[----:B------:R-:W-:Y:S02]  /*eec0*/  SHF.R.S32.HI R9, RZ, 0x1f, R8 ;  /* 0x0000001fff097819 */ /* 0x000fe40000011408 */
[----:B------:R-:W-:-:S02]  /*eed0*/  LEA.HI R7, R7, R0, RZ, 0x5 ;  /* 0x0000000007077211 */ /* 0x000fc400078f28ff */
[----:B------:R-:W-:Y:S02]  /*eee0*/  LEA.HI R9, R9, R10, RZ, 0x3 ;  /* 0x0000000a09097211 */ /* 0x000fe400078f18ff */
[----:B------:R-:W-:Y:S01]  /*eef0*/  LOP3.LUT R11, R8, 0x3ffffffc, RZ, 0xc0, !PT ;  /* 0x3ffffffc080b7812 */ /* 0x000fe200078ec0ff */
[----:B------:R-:W1:Y:S01]  /*ef00*/  @P0 MUFU.RCP R6, R2 ;  /* 0x0000000200060308 */ /* 0x000e620000001000 */
[----:B------:R-:W-:Y:S02]  /*ef10*/  LOP3.LUT R9, R9, 0xfffffff8, RZ, 0xc0, !PT ;  /* 0xfffffff809097812 */ /* 0x000fe400078ec0ff */
[----:B------:R-:W-:Y:S02]  /*ef20*/  SHF.R.S32.HI R8, RZ, 0x5, R7 ;  /* 0x00000005ff087819 */ /* 0x000fe40000011407 */
[----:B------:R-:W-:Y:S02]  /*ef30*/  IADD3 R9, R10, -R9, RZ ;  /* 0x800000090a097210 */ /* 0x000fe40007ffe0ff */
[----:B------:R-:W-:Y:S01]  /*ef40*/  IADD3 R11, -R11, R0, RZ ;  /* 0x000000000b0b7210 */ /* 0x000fe20007ffe1ff */
[----:B------:R-:W2:Y:S01]  /*ef50*/  @P3 MUFU.RCP R5, R4 ;  /* 0x0000000400053308 */ /* 0x000ea20000001000 */
[----:B------:R-:W-:-:S02]  /*ef60*/  SHF.L.U32 R10, R9, 0x6, RZ ;  /* 0x00000006090a7819 */ /* 0x000fc400000006ff */
[----:B------:R-:W-:Y:S02]  /*ef70*/  LOP3.LUT R12, R9, 0x1, RZ, 0xc0, !PT ;  /* 0x00000001090c7812 */ /* 0x000fe400078ec0ff */
[----:B------:R-:W-:Y:S02]  /*ef80*/  LOP3.LUT R10, R10, 0x1c0, RZ, 0xc0, !PT ;  /* 0x000001c00a0a7812 */ /* 0x000fe400078ec0ff */
[----:B------:R-:W-:Y:S01]  /*ef90*/  LEA R11, R8, R11, 0x9 ;  /* 0x0000000b080b7211 */ /* 0x000fe200078e48ff */
[----:B-1----:R-:W-:Y:S01]  /*efa0*/  FMUL.FTZ R131, R6, R131 ;  /* 0x0000008306837220 */ /* 0x002fe20000410000 */
[----:B------:R-:W-:Y:S01]  /*efb0*/  LEA.HI R10, R10, R10, RZ, 0x1d ;  /* 0x0000000a0a0a7211 */ /* 0x000fe200078fe8ff */
[----:B------:R-:W-:Y:S01]  /*efc0*/  FMUL.FTZ R130, R6, R130 ;  /* 0x0000008206827220 */ /* 0x000fe20000410000 */
[----:B------:R-:W-:Y:S01]  /*efd0*/  ISETP.NE.U32.AND P4, PT, R12, 0x1, PT ;  /* 0x000000010c00780c */ /* 0x000fe20003f85070 */
[C---:B------:R-:W-:Y:S01]  /*efe0*/  FMUL.FTZ R71, R6.reuse, R71 ;  /* 0x0000004706477220 */ /* 0x040fe20000410000 */
[----:B------:R-:W-:Y:S01]  /*eff0*/  LEA R10, R11, R10, 0x1 ;  /* 0x0000000a0b0a7211 */ /* 0x000fe200078e08ff */
[----:B------:R-:W-:Y:S01]  /*f000*/  FMUL.FTZ R70, R6, R70 ;  /* 0x0000004606467220 */ /* 0x000fe20000410000 */
[----:B------:R-:W-:Y:S01]  /*f010*/  R2P PR, R9, 0x6 ;  /* 0x0000000609007804 */ /* 0x000fe20000000000 */
[C---:B--2---:R-:W-:Y:S01]  /*f020*/  FMUL.FTZ R128, R5.reuse, R128 ;  /* 0x0000008005807220 */ /* 0x044fe20000410000 */
[----:B------:R-:W-:Y:S01]  /*f030*/  SHF.L.U32 R11, R10, 0x1, RZ ;  /* 0x000000010a0b7819 */ /* 0x000fe200000006ff */
[C---:B------:R-:W-:Y:S01]  /*f040*/  FMUL.FTZ R129, R5.reuse, R129 ;  /* 0x0000008105817220 */ /* 0x040fe20000410000 */
[----:B------:R-:W-:Y:S01]  /*f050*/  MOV R9, 0x20 ;  /* 0x0000002000097802 */ /* 0x000fe20000000f00 */
[----:B------:R-:W-:Y:S01]  /*f060*/  FMUL.FTZ R68, R5, R68 ;  /* 0x0000004405447220 */ /* 0x000fe20000410000 */
[----:B------:R-:W-:Y:S01]  /*f070*/  IADD3 R13, R11, -0x10, RZ ;  /* 0xfffffff00b0d7810 */ /* 0x000fe20007ffe0ff */
[----:B------:R-:W-:Y:S01]  /*f080*/  FMUL.FTZ R69, R5, R69 ;  /* 0x0000004505457220 */ /* 0x000fe20000410000 */
[----:B------:R-:W-:Y:S01]  /*f090*/  F2FP.BF16.PACK_AB R128, R129, R128 ;  /* 0x000000808180723e */ /* 0x000fe200000010ff */
[----:B------:R-:W-:Y:S01]  /*f0a0*/  FMUL.FTZ R72, R5, R72 ;  /* 0x0000004805487220 */ /* 0x000fe20000410000 */
[----:B------:R-:W-:Y:S01]  /*f0b0*/  @P4 IADD3 R13, R11, 0x10, RZ ;  /* 0x000000100b0d4810 */ /* 0x000fe20007ffe0ff */
[----:B------:R-:W-:Y:S01]  /*f0c0*/  FMUL.FTZ R73, R5, R73 ;  /* 0x0000004905497220 */ /* 0x000fe20000410000 */
[----:B------:R-:W-:Y:S01]  /*f0d0*/  F2FP.BF16.PACK_AB R130, R131, R130 ;  /* 0x000000828382723e */ /* 0x000fe200000010ff */
        /* <DEDUP_REMOVED lines=24> */
[----:B------:R-:W-:Y:S01]  /*f260*/  FMUL.FTZ R100, R5, R100 ;  /* 0x0000006405647220 */ /* 0x000fe20000410000 */
[----:B------:R-:W-:Y:S01]  /*f270*/  LOP3.LUT R7, R7, 0xffffffe0, RZ, 0xc0, !PT ;  /* 0xffffffe007077812 */ /* 0x000fe200078ec0ff */
[----:B------:R-:W-:Y:S01]  /*f280*/  FMUL.FTZ R101, R5, R101 ;  /* 0x0000006505657220 */ /* 0x000fe20000410000 */
[----:B------:R-:W-:Y:S01]  /*f290*/  F2FP.BF16.PACK_AB R96, R97, R96 ;  /* 0x000000606160723e */ /* 0x000fe200000010ff */
[C---:B------:R-:W-:Y:S01]  /*f2a0*/  FMUL.FTZ R104, R5.reuse, R104 ;  /* 0x0000006805687220 */ /* 0x040fe20000410000 */
[----:B------:R-:W-:Y:S01]  /*f2b0*/  @P3 MUFU.LG2 R4, R4 ;  /* 0x0000000400043308 */ /* 0x000fe20000000c00 */
[----:B------:R-:W-:Y:S01]  /*f2c0*/  FMUL.FTZ R105, R5, R105 ;  /* 0x0000006905697220 */ /* 0x000fe20000410000 */
[----:B------:R-:W-:Y:S01]  /*f2d0*/  F2FP.BF16.PACK_AB R100, R101, R100 ;  /* 0x000000646564723e */ /* 0x000fe200000010ff */
[----:B------:R-:W-:Y:S01]  /*f2e0*/  FMUL.FTZ R124, R5, R124 ;  /* 0x0000007c057c7220 */ /* 0x000fe20000410000 */
[----:B------:R-:W-:Y:S01]  /*f2f0*/  IADD3 R7, -R7, R0, RZ ;  /* 0x0000000007077210 */ /* 0x000fe20007ffe1ff */
[----:B------:R-:W-:Y:S01]  /*f300*/  FMUL.FTZ R125, R5, R125 ;  /* 0x0000007d057d7220 */ /* 0x000fe20000410000 */
[----:B------:R-:W-:Y:S01]  /*f310*/  F2FP.BF16.PACK_AB R104, R105, R104 ;  /* 0x000000686968723e */ /* 0x000fe200000010ff */
[C---:B------:R-:W-:Y:S01]  /*f320*/  FMUL.FTZ R108, R5.reuse, R108 ;  /* 0x0000006c056c7220 */ /* 0x040fe20000410000 */
[----:B------:R-:W1:Y:S01]  /*f330*/  @P0 MUFU.LG2 R2, R2 ;  /* 0x0000000200020308 */ /* 0x000e620000000c00 */
        /* <DEDUP_REMOVED lines=13> */
[C---:B------:R-:W-:Y:S01]  /*f410*/  FMUL.FTZ R74, R6.reuse, R74 ;  /* 0x0000004a064a7220 */ /* 0x040fe20000410000 */
[----:B------:R-:W-:Y:S01]  /*f420*/  F2FP.BF16.PACK_AB R116, R5, R116 ;  /* 0x000000740574723e */ /* 0x000fe200000010ff */
[C---:B------:R-:W-:Y:S01]  /*f430*/  FMUL.FTZ R79, R6.reuse, R79 ;  /* 0x0000004f064f7220 */ /* 0x040fe20000410000 */
[----:B------:R-:W-:Y:S01]  /*f440*/  MOV R5, 0x40 ;  /* 0x0000004000057802 */ /* 0x000fe20000000f00 */
[C---:B------:R-:W-:Y:S01]  /*f450*/  FMUL.FTZ R78, R6.reuse, R78 ;  /* 0x0000004e064e7220 */ /* 0x040fe20000410000 */
[----:B------:R-:W-:Y:S01]  /*f460*/  F2FP.BF16.PACK_AB R74, R75, R74 ;  /* 0x0000004a4b4a723e */ /* 0x000fe200000010ff */
[C---:B------:R-:W-:Y:S01]  /*f470*/  FMUL.FTZ R83, R6.reuse, R83 ;  /* 0x0000005306537220 */ /* 0x040fe20000410000 */
[----:B------:R-:W-:Y:S01]  /*f480*/  SEL R10, R5, 0xffffffc0, !P2 ;  /* 0xffffffc0050a7807 */ /* 0x000fe20005000000 */
[C---:B------:R-:W-:Y:S01]  /*f490*/  FMUL.FTZ R82, R6.reuse, R82 ;  /* 0x0000005206527220 */ /* 0x040fe20000410000 */
[----:B------:R-:W-:Y:S01]  /*f4a0*/  F2FP.BF16.PACK_AB R78, R79, R78 ;  /* 0x0000004e4f4e723e */ /* 0x000fe200000010ff */
[C---:B------:R-:W-:Y:S01]  /*f4b0*/  FMUL.FTZ R87, R6.reuse, R87 ;  /* 0x0000005706577220 */ /* 0x040fe20000410000 */
[----:B------:R-:W-:Y:S01]  /*f4c0*/  IADD3 R17, R11, R10, RZ ;  /* 0x0000000a0b117210 */ /* 0x000fe20007ffe0ff */
[C---:B------:R-:W-:Y:S01]  /*f4d0*/  FMUL.FTZ R86, R6.reuse, R86 ;  /* 0x0000005606567220 */ /* 0x040fe20000410000 */
[----:B------:R-:W-:Y:S01]  /*f4e0*/  F2FP.BF16.PACK_AB R82, R83, R82 ;  /* 0x000000525352723e */ /* 0x000fe200000010ff */
[----:B------:R-:W-:Y:S01]  /*f4f0*/  FMUL.FTZ R91, R6, R91 ;  /* 0x0000005b065b7220 */ /* 0x000fe20000410000 */
[----:B------:R-:W-:Y:S01]  /*f500*/  IADD3 R19, R10, R13, RZ ;  /* 0x0000000d0a137210 */ /* 0x000fe20007ffe0ff */
[C---:B------:R-:W-:Y:S01]  /*f510*/  FMUL.FTZ R90, R6.reuse, R90 ;  /* 0x0000005a065a7220 */ /* 0x040fe20000410000 */
[----:B------:R-:W-:Y:S01]  /*f520*/  F2FP.BF16.PACK_AB R86, R87, R86 ;  /* 0x000000565756723e */ /* 0x000fe200000010ff */
[C---:B------:R-:W-:Y:S01]  /*f530*/  FMUL.FTZ R95, R6.reuse, R95 ;  /* 0x0000005f065f7220 */ /* 0x040fe20000410000 */
[----:B------:R-:W2:Y:S01]  /*f540*/  S2R R5, SR_CTAID.Y ;  /* 0x0000000000057919 */ /* 0x000ea20000002600 */
[C---:B------:R-:W-:Y:S01]  /*f550*/  FMUL.FTZ R94, R6.reuse, R94 ;  /* 0x0000005e065e7220 */ /* 0x040fe20000410000 */
[----:B------:R-:W-:Y:S01]  /*f560*/  F2FP.BF16.PACK_AB R90, R91, R90 ;  /* 0x0000005a5b5a723e */ /* 0x000fe200000010ff */
[----:B------:R-:W-:Y:S01]  /*f570*/  FMUL.FTZ R99, R6, R99 ;  /* 0x0000006306637220 */ /* 0x000fe20000410000 */
[----:B------:R-:W-:Y:S01]  /*f580*/  ISETP.NE.AND P2, PT, R226, -0x1, PT ;  /* 0xffffffffe200780c */ /* 0x000fe20003f45270 */
        /* <DEDUP_REMOVED lines=21> */
[----:B------:R-:W-:Y:S01]  /*f6e0*/  FMUL.FTZ R6, R6, R118 ;  /* 0x0000007606067220 */ /* 0x000fe20000410000 */
[----:B------:R-:W-:Y:S01]  /*f6f0*/  F2FP.BF16.PACK_AB R122, R123, R122 ;  /* 0x0000007a7b7a723e */ /* 0x000fe200000010ff */
[----:B------:R-:W-:-:S03]  /*f700*/  @P2 IMAD.WIDE.U32 R44, R226, c[0x0][0x1e8], RZ ;  /* 0x00007a00e22c2a25 */ /* 0x000fc600078e00ff */
[----:B------:R-:W-:Y:S01]  /*f710*/  F2FP.BF16.PACK_AB R119, R119, R6 ;  /* 0x000000067777723e */ /* 0x000fe200000010ff */
[----:B--2---:R-:W-:Y:S01]  /*f720*/  @!P2 IMAD.WIDE.U32 R48, R5, c[0x0][0x1e0], RZ ;  /* 0x000078000530aa25 */ /* 0x004fe200078e00ff */
[----:B------:R-:W-:-:S03]  /*f730*/  SEL R6, R9, 0xffffffe0, !P1 ;  /* 0xffffffe009067807 */ /* 0x000fc60004800000 */
[----:B-1----:R-:W-:Y:S01]  /*f740*/  @P0 FMUL.FTZ R2, R2, 0.69314718246459960938 ;  /* 0x3f31721802020820 */ /* 0x002fe20000410000 */
[----:B------:R-:W-:Y:S02]  /*f750*/  IADD3 R9, R11, R6, RZ ;  /* 0x000000060b097210 */ /* 0x000fe40007ffe0ff */
[----:B------:R-:W-:Y:S02]  /*f760*/  IADD3 R15, R6, R13, RZ ;  /* 0x0000000d060f7210 */ /* 0x000fe40007ffe0ff */
[-C--:B------:R-:W-:Y:S01]  /*f770*/  IADD3 R21, R9, R10.reuse, RZ ;  /* 0x0000000a09157210 */ /* 0x080fe20007ffe0ff */
[----:B------:R-:W-:Y:S01]  /*f780*/  STS [R9], R72 ;  /* 0x0000004809007388 */ /* 0x000fe20000000800 */
[----:B------:R-:W-:Y:S02]  /*f790*/  IADD3 R41, R15, R10, RZ ;  /* 0x0000000a0f297210 */ /* 0x000fe40007ffe0ff */
[----:B------:R-:W1:Y:S01]  /*f7a0*/  LDC.U8 R10, c[0x0][0x328] ;  /* 0x0000ca00ff0a7b82 */ /* 0x000e620000000000 */
[----:B------:R-:W-:Y:S01]  /*f7b0*/  STS [R9+0x400], R74 ;  /* 0x0004004a09007388 */ /* 0x000fe20000000800 */
[----:B------:R-:W-:-:S03]  /*f7c0*/  @!P2 MOV R44, R48 ;  /* 0x00000030002ca202 */ /* 0x000fc60000000f00 */
[----:B------:R-:W-:Y:S04]  /*f7d0*/  STS [R15], R76 ;  /* 0x0000004c0f007388 */ /* 0x000fe80000000800 */
[----:B------:R-:W-:Y:S04]  /*f7e0*/  STS [R15+0x400], R78 ;  /* 0x0004004e0f007388 */ /* 0x000fe80000000800 */
[----:B------:R-:W-:Y:S04]  /*f7f0*/  STS [R17], R80 ;  /* 0x0000005011007388 */ /* 0x000fe80000000800 */
[----:B------:R-:W-:Y:S04]  /*f800*/  STS [R17+0x400], R82 ;  /* 0x0004005211007388 */ /* 0x000fe80000000800 */
[----:B------:R-:W-:Y:S01]  /*f810*/  STS [R19], R84 ;  /* 0x0000005413007388 */ /* 0x000fe20000000800 */
[----:B-1----:R-:W-:-:S03]  /*f820*/  ISETP.NE.AND P4, PT, R10, RZ, PT ;  /* 0x000000ff0a00720c */ /* 0x002fc60003f85270 */
[----:B------:R-:W-:Y:S01]  /*f830*/  STS [R19+0x400], R86 ;  /* 0x0004005613007388 */ /* 0x000fe20000000800 */
[C---:B------:R-:W-:Y:S01]  /*f840*/  @P2 IMAD R10, R226.reuse, c[0x0][0x1ec], R45 ;  /* 0x00007b00e20a2a24 */ /* 0x040fe200078e022d */
[----:B------:R-:W-:Y:S02]  /*f850*/  ISETP.NE.OR P1, PT, R226, -0x1, !P4 ;  /* 0xffffffffe200780c */ /* 0x000fe40006725670 */
[----:B------:R-:W-:Y:S04]  /*f860*/  STS [R21], R88 ;  /* 0x0000005815007388 */ /* 0x000fe80000000800 */
[----:B------:R-:W-:Y:S04]  /*f870*/  STS [R21+0x400], R90 ;  /* 0x0004005a15007388 */ /* 0x000fe80000000800 */
[----:B------:R-:W-:Y:S04]  /*f880*/  STS [R41], R92 ;  /* 0x0000005c29007388 */ /* 0x000fe80000000800 */
[----:B------:R-:W-:Y:S01]  /*f890*/  STS [R41+0x400], R94 ;  /* 0x0004005e29007388 */ /* 0x000fe20000000800 */
[----:B------:R-:W-:Y:S01]  /*f8a0*/  @!P1 IMAD R226, R5, c[0x0][0x214], RZ ;  /* 0x0000850005e29a24 */ /* 0x000fe200078e02ff */
[----:B------:R-:W-:-:S02]  /*f8b0*/  LOP3.LUT P1, RZ, R7, 0x3, RZ, 0xc0, !PT ;  /* 0x0000000307ff7812 */ /* 0x000fc4000782c0ff */
[----:B------:R-:W-:Y:S01]  /*f8c0*/  STS [R11+0x2000], R96 ;  /* 0x002000600b007388 */ /* 0x000fe20000000800 */
[----:B------:R-:W-:Y:S01]  /*f8d0*/  MOV R7, 0x7f800000 ;  /* 0x7f80000000077802 */ /* 0x000fe20000000f00 */
[----:B------:R-:W-:Y:S02]  /*f8e0*/  @P0 FFMA.FTZ R7, R3, c[0x0][0x238], R2 ;  /* 0x00008e0003070a23 */ /* 0x000fe40000010002 */
[----:B------:R1:W-:Y:S04]  /*f8f0*/  STS [R11+0x2400], R98 ;  /* 0x002400620b007388 */ /* 0x0003e80000000800 */
[----:B------:R-:W-:Y:S04]  /*f900*/  STS [R13+0x2000], R100 ;  /* 0x002000640d007388 */ /* 0x000fe80000000800 */
[----:B------:R-:W-:Y:S04]  /*f910*/  STS [R13+0x2400], R102 ;  /* 0x002400660d007388 */ /* 0x000fe80000000800 */
[----:B------:R-:W-:Y:S04]  /*f920*/  STS [R9+0x2000], R104 ;  /* 0x0020006809007388 */ /* 0x000fe80000000800 */
[----:B------:R2:W-:Y:S04]  /*f930*/  STS [R9+0x2400], R106 ;  /* 0x0024006a09007388 */ /* 0x0005e80000000800 */
[----:B------:R3:W-:Y:S04]  /*f940*/  STS [R15+0x2000], R124 ;  /* 0x0020007c0f007388 */ /* 0x0007e80000000800 */
[----:B------:R3:W-:Y:S01]  /*f950*/  STS [R15+0x2400], R126 ;  /* 0x0024007e0f007388 */ /* 0x0007e20000000800 */
[----:B-1----:R-:W-:-:S03]  /*f960*/  @P3 FMUL.FTZ R11, R4, 0.69314718246459960938 ;  /* 0x3f317218040b3820 */ /* 0x002fc60000410000 */
[----:B------:R3:W-:Y:S01]  /*f970*/  STS [R17+0x2000], R108 ;  /* 0x0020006c11007388 */ /* 0x0007e20000000800 */
[----:B------:R-:W-:-:S03]  /*f980*/  @P3 FFMA.FTZ R0, R132, c[0x0][0x238], R11 ;  /* 0x00008e0084003a23 */ /* 0x000fc6000001000b */
[----:B------:R3:W-:Y:S04]  /*f990*/  STS [R17+0x2400], R110 ;  /* 0x0024006e11007388 */ /* 0x0007e80000000800 */
[----:B------:R3:W-:Y:S04]  /*f9a0*/  STS [R19+0x2000], R112 ;  /* 0x0020007013007388 */ /* 0x0007e80000000800 */
[----:B------:R3:W-:Y:S01]  /*f9b0*/  STS [R19+0x2400], R114 ;  /* 0x0024007213007388 */ /* 0x0007e20000000800 */
[----:B--2---:R-:W-:-:S03]  /*f9c0*/  @!P2 SHF.R.S32.HI R9, RZ, 0x1f, R5 ;  /* 0x0000001fff09a819 */ /* 0x004fc60000011405 */
[----:B------:R3:W-:Y:S02]  /*f9d0*/  STS [R21+0x2000], R120 ;  /* 0x0020007815007388 */ /* 0x0007e40000000800 */
[----:B------:R-:W-:Y:S01]  /*f9e0*/  @!P2 IMAD R46, R9, c[0x0][0x1e0], RZ ;  /* 0x00007800092eaa24 */ /* 0x000fe200078e02ff */
[----:B------:R-:W-:Y:S01]  /*f9f0*/  SHF.R.S32.HI R9, RZ, 0x1f, R8 ;  /* 0x0000001fff097819 */ /* 0x000fe20000011408 */
[----:B------:R3:W-:Y:S02]  /*fa00*/  STS [R21+0x2400], R122 ;  /* 0x0024007a15007388 */ /* 0x0007e40000000800 */
[----:B------:R-:W-:Y:S01]  /*fa10*/  @!P2 IMAD R46, R5, c[0x0][0x1e4], R46 ;  /* 0x00007900052eaa24 */ /* 0x000fe200078e022e */
[----:B------:R-:W-:Y:S01]  /*fa20*/  LEA.HI R9, R9, R8, RZ, 0x2 ;  /* 0x0000000809097211 */ /* 0x000fe200078f10ff */
[----:B------:R3:W-:Y:S03]  /*fa30*/  STS [R41+0x2000], R116 ;  /* 0x0020007429007388 */ /* 0x0007e60000000800 */
[----:B------:R-:W-:Y:S01]  /*fa40*/  LOP3.LUT R9, R9, 0xffffffc, RZ, 0xc0, !PT ;  /* 0x0ffffffc09097812 */ /* 0x000fe200078ec0ff */
[----:B------:R3:W-:Y:S01]  /*fa50*/  STS [R41+0x2400], R119 ;  /* 0x0024007729007388 */ /* 0x0007e20000000800 */
[----:B------:R-:W-:-:S02]  /*fa60*/  @!P2 IADD3 R10, R49, R46, RZ ;  /* 0x0000002e310aa210 */ /* 0x000fc40007ffe0ff */
[----:B------:R-:W-:Y:S01]  /*fa70*/  IADD3 R9, R8, -R9, RZ ;  /* 0x8000000908097210 */ /* 0x000fe20007ffe0ff */
[----:B------:R-:W-:Y:S03]  /*fa80*/  BAR.SYNC.DEFER_BLOCKING 0x0 ;  /* 0x0000000000007b1d */ /* 0x000fe60000010000 */
[----:B------:R-:W-:-:S03]  /*fa90*/  LEA R228, R9, R228, 0x4 ;  /* 0x000000e409e47211 */ /* 0x000fc600078e20ff */
        /* <DEDUP_REMOVED lines=25> */
.L_x_2349:
[----:B------:R-:W-:Y:S05]  /*fc30*/  BSYNC B0 ;  /* 0x0000000000007941 */ /* 0x000fea0003800000 */
.L_x_2348:
[----:B------:R-:W5:Y:S01]  /*fc40*/  S2R R3, SR_CTAID.X ;  /* 0x0000000000037919 */ /* 0x000f620000002500 */
[----:B------:R-:W-:Y:S01]  /*fc50*/  SHF.R.S32.HI R231, RZ, 0x1f, R230 ;  /* 0x0000001fffe77819 */ /* 0x000fe200000114e6 */
[----:B------:R-:W-:Y:S01]  /*fc60*/  BSSY B0, `(.L_x_2350) ;  /* 0x0000018000007945 */ /* 0x000fe20003800000 */
[----:B------:R-:W-:-:S05]  /*fc70*/  SHF.R.S32.HI R2, RZ, 0x1f, R6 ;  /* 0x0000001fff027819 */ /* 0x000fca0000011406 */
[----:B---3--:R-:W-:-:S04]  /*fc80*/  IMAD R5, R2, c[0x0][0x1f0], RZ ;  /* 0x00007c0002057a24 */ /* 0x008fc800078e02ff */
[----:B------:R-:W-:Y:S01]  /*fc90*/  IMAD R5, R6, c[0x0][0x1f4], R5 ;  /* 0x00007d0006057a24 */ /* 0x000fe200078e0205 */
[----:B-----5:R-:W-:-:S04]  /*fca0*/  SHF.L.U32 R3, R3, 0x6, RZ ;  /* 0x0000000603037819 */ /* 0x020fc800000006ff */
[----:B------:R-:W-:Y:S01]  /*fcb0*/  SHF.R.S32.HI R0, RZ, 0x1f, R3 ;  /* 0x0000001fff007819 */ /* 0x000fe20000011403 */
[----:B------:R-:W-:-:S04]  /*fcc0*/  IMAD.WIDE.U32 R230, R3, c[0x0][0x1e8], R230 ;  /* 0x00007a0003e67a25 */ /* 0x000fc800078e00e6 */
[----:B------:R-:W-:Y:S01]  /*fcd0*/  IMAD R0, R0, c[0x0][0x1e8], RZ ;  /* 0x00007a0000007a24 */ /* 0x000fe200078e02ff */
[----:B------:R-:W-:-:S03]  /*fce0*/  IADD3 R44, P0, R44, R230, RZ ;  /* 0x000000e62c2c7210 */ /* 0x000fc60007f1e0ff */
[----:B------:R-:W-:-:S05]  /*fcf0*/  IMAD R3, R3, c[0x0][0x1ec], R0 ;  /* 0x00007b0003037a24 */ /* 0x000fca00078e0200 */
[----:B------:R-:W-:Y:S02]  /*fd00*/  IADD3.X R45, R10, R3, R231, P0, !PT ;  /* 0x000000030a2d7210 */ /* 0x000fe400007fe4e7 */
[----:B------:R-:W-:-:S03]  /*fd10*/  ISETP.GE.AND P0, PT, R232, R223, PT ;  /* 0x000000dfe800720c */ /* 0x000fc60003f06270 */
[----:B------:R-:W-:-:S05]  /*fd20*/  IMAD.WIDE.U32 R6, R6, c[0x0][0x1f0], R44 ;  /* 0x00007c0006067a25 */ /* 0x000fca00078e002c */
[----:B------:R-:W-:-:S05]  /*fd30*/  IADD3 R5, R5, R7, RZ ;  /* 0x0000000705057210 */ /* 0x000fca0007ffe0ff */
        /* <DEDUP_REMOVED lines=8> */
[----:B--2---:R2:W-:Y:S04]  /*fdc0*/  STG.E.128 [R2.64], R36 ;  /* 0x0000002402007986 */ /* 0x0045e8000c101d0c */
[----:B-1----:R2:W-:Y:S02]  /*fdd0*/  STG.E.128 [R2.64+0x80], R20 ;  /* 0x0000801402007986 */ /* 0x0025e4000c101d0c */
.L_x_2351:
[----:B------:R-:W-:Y:S05]  /*fde0*/  BSYNC B0 ;  /* 0x0000000000007941 */ /* 0x000fea0003800000 */
.L_x_2350:
[----:B------:R-:W-:Y:S01]  /*fdf0*/  IADD3 R0, R232, 0x10, RZ ;  /* 0x00000010e8007810 */ /* 0x000fe20007ffe0ff */
[----:B------:R-:W-:Y:S03]  /*fe00*/  BSSY B0, `(.L_x_2352) ;  /* 0x000000f000007945 */ /* 0x000fe60003800000 */
[----:B------:R-:W-:-:S13]  /*fe10*/  ISETP.GE.AND P0, PT, R0, R223, PT ;  /* 0x000000df0000720c */ /* 0x000fda0003f06270 */
[----:B------:R-:W-:Y:S05]  /*fe20*/  @P0 BRA `(.L_x_2353) ;  /* 0x000000c000000947 */ /* 0x000fea0003800000 */
[----:B--2---:R-:W-:Y:S01]  /*fe30*/  IADD3 R3, P0, R232, 0x10, RZ ;  /* 0x00000010e8037810 */ /* 0x004fe20007f1e0ff */
        /* <DEDUP_REMOVED lines=9> */
[----:B----4-:R2:W-:Y:S04]  /*fed0*/  STG.E.128 [R2.64], R32 ;  /* 0x0000002002007986 */ /* 0x0105e8000c101d0c */
[----:B-1----:R2:W-:Y:S02]  /*fee0*/  STG.E.128 [R2.64+0x80], R16 ;  /* 0x0000801002007986 */ /* 0x0025e4000c101d0c */
.L_x_2353:
[----:B------:R-:W-:Y:S05]  /*fef0*/  BSYNC B0 ;  /* 0x0000000000007941 */ /* 0x000fea0003800000 */
.L_x_2352:
        /* <DEDUP_REMOVED lines=14> */
[----:B-1----:R1:W-:Y:S04]  /*ffe0*/  STG.E.128 [R2.64], R28 ;  /* 0x0000001c02007986 */ /* 0x0023e8000c101d0c */
[----:B------:R1:W-:Y:S02]  /*fff0*/  STG.E.128 [R2.64+0x80], R12 ;  /* 0x0000800c02007986 */ /* 0x0003e4000c101d0c */
.L_x_2355:
[----:B------:R-:W-:Y:S05]  /*10000*/  BSYNC B0 ;  /* 0x0000000000007941 */ /* 0x000fea0003800000 */
.L_x_2354:
[----:B------:R-:W-:-:S04]  /*10010*/  IADD3 R0, R232, 0x30, RZ ;  /* 0x00000030e8007810 */ /* 0x000fc80007ffe0ff */
[----:B------:R-:W-:-:S13]  /*10020*/  ISETP.GE.AND P0, PT, R0, R223, PT ;  /* 0x000000df0000720c */ /* 0x000fda0003f06270 */
[----:B------:R-:W-:Y:S05]  /*10030*/  @P0 EXIT ;  /* 0x000000000000094d */ /* 0x000fea0003800000 */
[----:B------:R-:W-:Y:S02]  /*10040*/  IADD3 R0, P0, R232, 0x30, RZ ;  /* 0x00000030e8007810 */ /* 0x000fe40007f1e0ff */
[----:B------:R-:W-:Y:S02]  /*10050*/  MOV R4, R6 ;  /* 0x0000000600047202 */ /* 0x000fe40000000f00 */
[----:B-12---:R-:W-:-:S03]  /*10060*/  IADD3.X R3, RZ, R233, RZ, P0, !PT ;  /* 0x000000e9ff037210 */ /* 0x006fc600007fe4ff */
[----:B------:R-:W-:-:S04]  /*10070*/  IMAD.WIDE.U32 R4, R0, c[0x0][0x1e8], R4 ;  /* 0x00007a0000047a25 */ /* 0x000fc800078e0004 */
[----:B------:R-:W-:Y:S01]  /*10080*/  IMAD R3, R3, c[0x0][0x1e8], RZ ;  /* 0x00007a0003037a24 */ /* 0x000fe200078e02ff */
[----:B------:R-:W-:-:S03]  /*10090*/  LEA R2, P0, R4, c[0x0][0x1d0], 0x1 ;  /* 0x0000740004027a11 */ /* 0x000fc600078008ff */
[----:B------:R-:W-:-:S05]  /*100a0*/  IMAD R3, R0, c[0x0][0x1ec], R3 ;  /* 0x00007b0000037a24 */ /* 0x000fca00078e0203 */
[----:B------:R-:W-:-:S04]  /*100b0*/  IADD3 R3, R3, R5, RZ ;  /* 0x0000000503037210 */ /* 0x000fc80007ffe0ff */
[----:B------:R-:W-:-:S05]  /*100c0*/  LEA.HI.X R3, R4, c[0x0][0x1d4], R3, 0x1, P0 ;  /* 0x0000750004037a11 */ /* 0x000fca00000f0c03 */
[----:B------:R-:W-:Y:S04]  /*100d0*/  STG.E.128 [R2.64], R24 ;  /* 0x0000001802007986 */ /* 0x000fe8000c101d0c */
[----:B------:R-:W-:Y:S01]  /*100e0*/  STG.E.128 [R2.64+0x80], R40 ;  /* 0x0000802802007986 */ /* 0x000fe2000c101d0c */
[----:B------:R-:W-:Y:S05]  /*100f0*/  EXIT ;  /* 0x000000000000794d */ /* 0x000fea0003800000 */
.L_x_2356:
        /* <DEDUP_REMOVED lines=16> */
.L_x_8340:


//--------------------- .text._ZN5flash24flash_fwd_splitkv_kernelI23Flash_fwd_kernel_traitsILi128ELi64ELi128ELi4ELb0ELb0EN7cutlass10bfloat16_tE19Flash_kernel_traitsILi128ELi64ELi128ELi4ES3_EELb1ELb0ELb0ELb0ELb1ELb1ELb0ELb0EEEvNS_16Flash_fwd_paramsE --------------------------
	.section	.text._ZN5flash24flash_fwd_splitkv_kernelI23Flash_fwd_kernel_traitsILi128ELi64ELi128ELi4ELb0ELb0EN7cutlass10bfloat16_tE19Flash_kernel_traitsILi128ELi64ELi128ELi4ES3_EELb1ELb0ELb0ELb0ELb1ELb1ELb0ELb0EEEvNS_16Flash_fwd_paramsE,"ax",@progbits
	.sectioninfo	@"SHI_REGISTERS=255"
	.align	128
        .global         _ZN5flash24flash_fwd_splitkv_kernelI23Flash_fwd_kernel_traitsILi128ELi64ELi128ELi4ELb0ELb0EN7cutlass10bfloat16_tE19Flash_kernel_traitsILi128ELi64ELi128ELi4ES3_EELb1ELb0ELb0ELb0ELb1ELb1ELb0ELb0EEEvNS_16Flash_fwd_paramsE
        .type           _ZN5flash24flash_fwd_splitkv_kernelI23Flash_fwd_kernel_traitsILi128ELi64ELi128ELi4ELb0ELb0EN7cutlass10bfloat16_tE19Flash_kernel_traitsILi128ELi64ELi128ELi4ES3_EELb1ELb0ELb0ELb0ELb1ELb1ELb0ELb0EEEvNS_16Flash_fwd_paramsE,@function
        .size           _ZN5flash24flash_fwd_splitkv_kernelI23Flash_fwd_kernel_traitsILi128ELi64ELi128ELi4ELb0ELb0EN7cutlass10bfloat16_tE19Flash_kernel_traitsILi128ELi64ELi128ELi4ES3_EELb1ELb0ELb0ELb0ELb1ELb1ELb0ELb0EEEvNS_16Flash_fwd_paramsE,(.L_x_8341 - _ZN5flash24flash_fwd_splitkv_kernelI23Flash_fwd_kernel_traitsILi128ELi64ELi128ELi4ELb0ELb0EN7cutlass10bfloat16_tE19Flash_kernel_traitsILi128ELi64ELi128ELi4ES3_EELb1ELb0ELb0ELb0ELb1ELb1ELb0ELb0EEEvNS_16Flash_fwd_paramsE)
        .other          _ZN5flash24flash_fwd_splitkv_kernelI23Flash_fwd_kernel_traitsILi128ELi64ELi128ELi4ELb0ELb0EN7cutlass10bfloat16_tE19Flash_kernel_traitsILi128ELi64ELi128ELi4ES3_EELb1ELb0ELb0ELb0ELb1ELb1ELb0ELb0EEEvNS_16Flash_fwd_paramsE,@"STO_CUDA_ENTRY STV_DEFAULT"
_ZN5flash24flash_fwd_splitkv_kernelI23Flash_fwd_kernel_traitsILi128ELi64ELi128ELi4ELb0ELb0EN7cutlass10bfloat16_tE19Flash_kernel_traitsILi128ELi64ELi128ELi4ES3_EELb1ELb0ELb0ELb0ELb1ELb1ELb0ELb0EEEvNS_16Flash_fwd_paramsE:
.text._ZN5flash24flash_fwd_splitkv_kernelI23Flash_fwd_kernel_traitsILi128ELi64ELi128ELi4ELb0ELb0EN7cutlass10bfloat16_tE19Flash_kernel_traitsILi128ELi64ELi128ELi4ES3_EELb1ELb0ELb0ELb0ELb1ELb1ELb0ELb0EEEvNS_16Flash_fwd_paramsE:
        /* <DEDUP_REMOVED lines=15> */
[----:B------:R-:W-:Y:S01]  /*00f0*/  IMAD.WIDE R6, R5, R3, c[0x0][0x248] ;  /* 0x0000920005067625 */ /* 0x000fe200078e0203 */
[----:B------:R1:W2:Y:S11]  /*0100*/  @P2 LDG.E R226, [R130.64] ;  /* 0x0000000882e22981 */ /* 0x0002b6000c1e1900 */
[----:B------:R3:W5:Y:S04]  /*0110*/  @!P1 LDG.E R11, [R6.64] ;  /* 0x00000008060b9981 */ /* 0x000768000c1e1900 */
[----:B-1----:R-:W2:Y:S01]  /*0120*/  @P2 LDG.E R130, [R130.64+0x4] ;  /* 0x0000040882822981 */ /* 0x002ea2000c1e1900 */
[----:B------:R-:W-:-:S02]  /*0130*/  IMAD.MOV.U32 R2, RZ, RZ, RZ ;  /* 0x000000ffff027224 */ /* 0x000fc400078e00ff */
[----:B------:R-:W-:Y:S01]  /*0140*/  @P0 IMAD.WIDE R8, R5, R3, c[0x0][0x250] ;  /* 0x0000940005080625 */ /* 0x000fe200078e0203 */
[----:B------:R-:W1:Y:S04]  /*0150*/  S2R R32, SR_CTAID.X ;  /* 0x0000000000207919 */ /* 0x000e680000002500 */
[----:B------:R3:W5:Y:S01]  /*0160*/  @P0 LDG.E R2, [R8.64] ;  /* 0x0000000808020981 */ /* 0x000762000c1e1900 */
[----:B------:R-:W-:-:S03]  /*0170*/  ISETP.NE.U32.AND P0, PT, RZ, c[0x0][0x248], PT ;  /* 0x00009200ff007a0c */ /* 0x000fc60003f05070 */
        /* <DEDUP_REMOVED lines=9> */
.L_x_2357:
[----:B-1-34-:R-:W-:Y:S02]  /*0210*/  MOV R4, c[0x0][0x218] ;  /* 0x0000860000047a02 */ /* 0x01afe40000000f00 */
.L_x_2358:
        /* <DEDUP_REMOVED lines=44> */
[----:B------:R-:W-:Y:S02]  /*04e0*/  @P0 IMAD R226, R226, c[0x0][0x1ec], R9 ;  /* 0x00007b00e2e20a24 */ /* 0x000fe400078e0209 */
        /* <DEDUP_REMOVED lines=10> */
[--C-:B------:R-:W-:Y:S01]  /*0590*/  SHF.R.S32.HI R3, RZ, 0x1f, R28.reuse ;  /* 0x0000001fff037819 */ /* 0x100fe2000001141c */
[----:B------:R-:W-:Y:S01]  /*05a0*/  IMAD R5, R5, c[0x0][0x1c0], R28 ;  /* 0x0000700005057a24 */ /* 0x000fe200078e021c */
[----:B------:R-:W-:Y:S02]  /*05b0*/  SHF.R.S32.HI R4, RZ, 0x1f, R2 ;  /* 0x0000001fff047819 */ /* 0x000fe40000011402 */
[----:B------:R-:W-:Y:S01]  /*05c0*/  IADD3.X R7, R226, R7, R0, P0, !PT ;  /* 0x00000007e2077210 */ /* 0x000fe200007fe400 */
[----:B------:R-:W-:Y:S01]  /*05d0*/  IMAD R3, R3, c[0x0][0x1f0], RZ ;  /* 0x00007c0003037a24 */ /* 0x000fe200078e02ff */
[----:B------:R-:W-:Y:S01]  /*05e0*/  ISETP.GE.AND P0, PT, R2, R130, PT ;  /* 0x000000820200720c */ /* 0x000fe20003f06270 */
[----:B------:R-:W-:-:S02]  /*05f0*/  IMAD R136, R5, c[0x0][0x214], R136 ;  /* 0x0000850005887a24 */ /* 0x000fc400078e0288 */
[C---:B------:R-:W-:Y:S02]  /*0600*/  IMAD R3, R28.reuse, c[0x0][0x1f4], R3 ;  /* 0x00007d001c037a24 */ /* 0x040fe400078e0203 */
[----:B------:R-:W-:-:S04]  /*0610*/  IMAD.WIDE.U32 R28, R28, c[0x0][0x1f0], R6 ;  /* 0x00007c001c1c7a25 */ /* 0x000fc800078e0006 */
[----:B------:R-:W-:-:S04]  /*0620*/  IMAD.IADD R11, R29, 0x1, R3 ;  /* 0x000000011d0b7824 */ /* 0x000fc800078e0203 */
        /* <DEDUP_REMOVED lines=10> */
.L_x_2361:
[----:B------:R-:W-:Y:S05]  /*06d0*/  BSYNC B0 ;  /* 0x0000000000007941 */ /* 0x000fea0003800000 */
.L_x_2360:
        /* <DEDUP_REMOVED lines=16> */
.L_x_2363:
[----:B------:R-:W-:Y:S05]  /*07e0*/  BSYNC B0 ;  /* 0x0000000000007941 */ /* 0x000fea0003800000 */
.L_x_2362:
        /* <DEDUP_REMOVED lines=16> */
.L_x_2365:
[----:B------:R-:W-:Y:S05]  /*08f0*/  BSYNC B0 ;  /* 0x0000000000007941 */ /* 0x000fea0003800000 */
.L_x_2364:
        /* <DEDUP_REMOVED lines=16> */
.L_x_2367:
[----:B------:R-:W-:Y:S05]  /*0a00*/  BSYNC B0 ;  /* 0x0000000000007941 */ /* 0x000fea0003800000 */
.L_x_2366:
[----:B------:R-:W-:-:S04]  /*0a10*/  LOP3.LUT P4, RZ, R126, 0x7, RZ, 0xc0, !PT ;  /* 0x000000077eff7812 */ /* 0x000fc8000788c0ff */
[-C--:B------:R-:W-:Y:S02]  /*0a20*/  ISETP.GE.OR P3, PT, R2, R130.reuse, P4 ;  /* 0x000000820200720c */ /* 0x080fe40002766670 */
[-C--:B------:R-:W-:Y:S02]  /*0a30*/  ISETP.GE.OR P2, PT, R6, R130.reuse, P4 ;  /* 0x000000820600720c */ /* 0x080fe40002746670 */
[----:B------:R-:W-:Y:S02]  /*0a40*/  ISETP.GE.OR P1, PT, R5, R130, P4 ;  /* 0x000000820500720c */ /* 0x000fe40002726670 */
        /* <DEDUP_REMOVED lines=15> */
.L_x_2359:
[----:B-1----:R-:W-:Y:S01]  /*0b40*/  ISETP.NE.U32.AND P0, PT, RZ, c[0x0][0x2b8], PT ;  /* 0x0000ae00ff007a0c */ /* 0x002fe20003f05070 */
[----:B------:R-:W-:Y:S01]  /*0b50*/  IMAD.MOV.U32 R0, RZ, RZ, R5 ;  /* 0x000000ffff007224 */ /* 0x000fe200078e0005 */
[----:B------:R-:W-:Y:S02]  /*0b60*/  ISETP.NE.U32.AND P2, PT, RZ, c[0x0][0x2c0], PT ;  /* 0x0000b000ff007a0c */ /* 0x000fe40003f45070 */
[----:B------:R-:W-:Y:S02]  /*0b70*/  ISETP.NE.AND.EX P0, PT, RZ, c[0x0][0x2bc], PT, P0 ;  /* 0x0000af00ff007a0c */ /* 0x000fe40003f05300 */
[----:B------:R-:W-:-:S11]  /*0b80*/  ISETP.NE.AND.EX P2, PT, RZ, c[0x0][0x2c4], PT, P2 ;  /* 0x0000b100ff007a0c */ /* 0x000fd60003f45320 */
[----:B------:R-:W-:Y:S02]  /*0b90*/  @P0 IMAD.WIDE R6, R5, R3, c[0x0][0x2b8] ;  /* 0x0000ae0005060625 */ /* 0x000fe400078e0203 */
[----:B------:R-:W-:-:S03]  /*0ba0*/  @P2 SHF.R.S32.HI R3, RZ, 0x1f, R5 ;  /* 0x0000001fff032819 */ /* 0x000fc60000011405 */
[----:B------:R1:W5:Y:S01]  /*0bb0*/  @P0 LDG.E R0, [R6.64] ;  /* 0x0000000806000981 */ /* 0x000362000c1e1900 */
[----:B------:R-:W-:Y:S01]  /*0bc0*/  CS2R R234, SRZ ;  /* 0x0000000000ea7805 */ /* 0x000fe2000001ff00 */
[----:B------:R-:W-:Y:S01]  /*0bd0*/  @P2 IMAD R3, R3, c[0x0][0x2c8], RZ ;  /* 0x0000b20003032a24 */ /* 0x000fe200078e02ff */
[----:B------:R-:W-:Y:S02]  /*0be0*/  PLOP3.LUT P0, PT, PT, PT, PT, 0x8, 0x0 ;  /* 0x000000000000781c */ /* 0x000fe40003f0e170 */
[----:B------:R-:W-:Y:S01]  /*0bf0*/  IABS R37, c[0x0][0x2d0] ;  /* 0x0000b40000257a13 */ /* 0x000fe20000000000 */
[C---:B------:R-:W-:Y:S02]  /*0c00*/  @P2 IMAD R3, R5.reuse, c[0x0][0x2cc], R3 ;  /* 0x0000b30005032a24 */ /* 0x040fe400078e0203 */
        /* <DEDUP_REMOVED lines=32> */
[----:B------:R-:W-:-:S05]  /*0e10*/  IMAD.WIDE R8, R3, 0x4, R234 ;  /* 0x0000000403087825 */ /* 0x000fca00078e02ea */
[----:B------:R1:W2:Y:S01]  /*0e20*/  LDG.E R2, [R8.64] ;  /* 0x0000000808027981 */ /* 0x0002a2000c1e1900 */
[----:B------:R-:W-:Y:S01]  /*0e30*/  IABS R0, c[0x0][0x1c8] ;  /* 0x0000720000007a13 */ /* 0x000fe20000000000 */
[----:B------:R-:W-:-:S04]  /*0e40*/  IMAD.MOV R3, RZ, RZ, -R3 ;  /* 0x000000ffff037224 */ /* 0x000fc800078e0a03 */
[----:B------:R-:W-:Y:S01]  /*0e50*/  IMAD R7, R3, c[0x0][0x2d0], R7 ;  /* 0x0000b40003077a24 */ /* 0x000fe200078e0207 */
[----:B-1----:R-:W1:Y:S08]  /*0e60*/  I2F.RP R8, R0 ;  /* 0x0000000000087306 */ /* 0x002e700000209400 */
        /* <DEDUP_REMOVED lines=23> */
[----:B------:R-:W-:-:S09]  /*0fe0*/  @!P1 IADD3 R9, -R9, RZ, RZ ;  /* 0x000000ff09099210 */ /* 0x000fd20007ffe1ff */
[----:B------:R-:W-:-:S04]  /*0ff0*/  @!P2 LOP3.LUT R9, RZ, c[0x0][0x1c8], RZ, 0x33, !PT ;  /* 0x00007200ff09aa12 */ /* 0x000fc800078e33ff */
[----:B------:R-:W-:-:S05]  /*1000*/  SHF.R.S32.HI R8, RZ, 0x1f, R9 ;  /* 0x0000001fff087819 */ /* 0x000fca0000011409 */
[----:B------:R-:W-:-:S04]  /*1010*/  IMAD R6, R8, c[0x0][0x1b0], RZ ;  /* 0x00006c0008067a24 */ /* 0x000fc800078e02ff */
[----:B------:R-:W-:Y:S01]  /*1020*/  IMAD R6, R9, c[0x0][0x1b4], R6 ;  /* 0x00006d0009067a24 */ /* 0x000fe200078e0206 */
[----:B--2---:R-:W-:Y:S01]  /*1030*/  SHF.R.S32.HI R11, RZ, 0x1f, R2 ;  /* 0x0000001fff0b7819 */ /* 0x004fe20000011402 */
[----:B------:R-:W-:-:S04]  /*1040*/  IMAD.WIDE.U32 R12, R2, c[0x0][0x180], RZ ;  /* 0x00006000020c7a25 */ /* 0x000fc800078e00ff */
[C---:B------:R-:W-:Y:S02]  /*1050*/  IMAD R3, R11.reuse, c[0x0][0x180], RZ ;  /* 0x000060000b037a24 */ /* 0x040fe400078e02ff */
[----:B------:R-:W-:Y:S02]  /*1060*/  IMAD R11, R11, c[0x0][0x188], RZ ;  /* 0x000062000b0b7a24 */ /* 0x000fe400078e02ff */
[C---:B------:R-:W-:Y:S02]  /*1070*/  IMAD R3, R2.reuse, c[0x0][0x184], R3 ;  /* 0x0000610002037a24 */ /* 0x040fe400078e0203 */
[C---:B------:R-:W-:Y:S02]  /*1080*/  IMAD R11, R2.reuse, c[0x0][0x18c], R11 ;  /* 0x00006300020b7a24 */ /* 0x040fe400078e020b */
[----:B------:R-:W-:Y:S02]  /*1090*/  IMAD.IADD R13, R13, 0x1, R3 ;  /* 0x000000010d0d7824 */ /* 0x000fe400078e0203 */
[----:B------:R-:W-:-:S04]  /*10a0*/  IMAD.WIDE.U32 R2, R2, c[0x0][0x188], RZ ;  /* 0x0000620002027a25 */ /* 0x000fc800078e00ff */
[----:B------:R-:W-:Y:S01]  /*10b0*/  IMAD.WIDE.U32 R22, R7, c[0x0][0x198], R12 ;  /* 0x0000660007167a25 */ /* 0x000fe200078e000c */
[----:B------:R-:W-:-:S03]  /*10c0*/  IADD3 R11, R3, R11, RZ ;  /* 0x0000000b030b7210 */ /* 0x000fc60007ffe0ff */
[----:B------:R-:W-:Y:S01]  /*10d0*/  IMAD.MOV.U32 R14, RZ, RZ, R2 ;  /* 0x000000ffff0e7224 */ /* 0x000fe200078e0002 */
[----:B------:R-:W-:-:S05]  /*10e0*/  IADD3 R23, R23, R0, RZ ;  /* 0x0000000017177210 */ /* 0x000fca0007ffe0ff */
[----:B------:R-:W-:-:S04]  /*10f0*/  IMAD.WIDE.U32 R22, R9, c[0x0][0x1b0], R22 ;  /* 0x00006c0009167a25 */ /* 0x000fc800078e0016 */
[----:B------:R-:W-:Y:S01]  /*1100*/  IMAD.IADD R6, R23, 0x1, R6 ;  /* 0x0000000117067824 */ /* 0x000fe200078e0206 */
[----:B------:R-:W-:Y:S05]  /*1110*/  BRA `(.L_x_2369) ;  /* 0x0000045000007947 */ /* 0x000fea0003800000 */
.L_x_2368:
[----:B------:R-:W-:-:S13]  /*1120*/  ISETP.NE.AND P4, PT, R11, -0x1, PT ;  /* 0xffffffff0b00780c */ /* 0x000fda0003f85270 */
        /* <DEDUP_REMOVED lines=14> */
.L_x_2370:
[----:B------:R-:W-:Y:S02]  /*1210*/  IABS R7, c[0x0][0x1c8] ;  /* 0x0000720000077a13 */ /* 0x000fe40000000000 */
[----:B------:R-:W-:Y:S02]  /*1220*/  @P4 IADD3 R11, R2, R11, RZ ;  /* 0x0000000b020b4210 */ /* 0x000fe40007ffe0ff */
[----:B------:R-:W1:Y:S03]  /*1230*/  I2F.RP R12, R7 ;  /* 0x00000007000c7306 */ /* 0x000e660000209400 */
[----:B------:R-:W-:-:S04]  /*1240*/  @P4 IMAD.WIDE.U32 R14, R11, c[0x0][0x1a0], RZ ;  /* 0x000068000b0e4a25 */ /* 0x000fc800078e00ff */
[----:B------:R-:W-:Y:S01]  /*1250*/  @P4 IMAD R11, R11, c[0x0][0x1a4], R15 ;  /* 0x000069000b0b4a24 */ /* 0x000fe200078e020f */
[----:B-1----:R-:W1:Y:S02]  /*1260*/  MUFU.RCP R12, R12 ;  /* 0x0000000c000c7308 */ /* 0x002e640000001000 */
[----:B-1----:R-:W-:-:S06]  /*1270*/  IADD3 R12, R12, 0xffffffe, RZ ;  /* 0x0ffffffe0c0c7810 */ /* 0x002fcc0007ffe0ff */
[----:B------:R-:W1:Y:S02]  /*1280*/  F2I.FTZ.U32.TRUNC.NTZ R13, R12 ;  /* 0x0000000c000d7305 */ /* 0x000e64000021f000 */
[----:B-1----:R-:W-:Y:S02]  /*1290*/  IMAD.MOV R3, RZ, RZ, -R13 ;  /* 0x000000ffff037224 */ /* 0x002fe400078e0a0d */
[----:B------:R-:W-:Y:S02]  /*12a0*/  IMAD.MOV.U32 R12, RZ, RZ, RZ ;  /* 0x000000ffff0c7224 */ /* 0x000fe400078e00ff */
[----:B------:R-:W-:Y:S01]  /*12b0*/  IMAD R4, R3, R7, RZ ;  /* 0x0000000703047224 */ /* 0x000fe200078e02ff */
[----:B------:R-:W-:-:S03]  /*12c0*/  IABS R3, R28 ;  /* 0x0000001c00037213 */ /* 0x000fc60000000000 */
[----:B------:R-:W-:Y:S01]  /*12d0*/  IMAD.HI.U32 R9, R13, R4, R12 ;  /* 0x000000040d097227 */ /* 0x000fe200078e000c */
[----:B------:R-:W-:Y:S02]  /*12e0*/  MOV R4, R3 ;  /* 0x0000000300047202 */ /* 0x000fe40000000f00 */
[----:B------:R-:W-:Y:S01]  /*12f0*/  MOV R12, R8 ;  /* 0x00000008000c7202 */ /* 0x000fe20000000f00 */
[----:B------:R-:W-:Y:S02]  /*1300*/  IMAD.MOV.U32 R13, RZ, RZ, R6 ;  /* 0x000000ffff0d7224 */ /* 0x000fe400078e0006 */
        /* <DEDUP_REMOVED lines=9> */
[----:B------:R-:W-:-:S02]  /*13a0*/  ISETP.GE.AND P2, PT, R3, RZ, PT ;  /* 0x000000ff0300720c */ /* 0x000fc40003f46270 */
[----:B------:R-:W-:-:S04]  /*13b0*/  LEA R7, R133, 0xffffff80, 0x7 ;  /* 0xffffff8085077811 */ /* 0x000fc800078e38ff */
[----:B------:R-:W-:Y:S01]  /*13c0*/  SHF.R.S32.HI R4, RZ, 0x1f, R7 ;  /* 0x0000001fff047819 */ /* 0x000fe20000011407 */
[----:B------:R-:W-:Y:S01]  /*13d0*/  IMAD.WIDE.U32 R12, R7, c[0x0][0x198], R12 ;  /* 0x00006600070c7a25 */ /* 0x000fe200078e000c */
[----:B------:R-:W-:-:S03]  /*13e0*/  @P3 IADD3 R9, R9, 0x1, RZ ;  /* 0x0000000109093810 */ /* 0x000fc60007ffe0ff */
[----:B------:R-:W-:Y:S02]  /*13f0*/  IMAD R3, R4, c[0x0][0x198], RZ ;  /* 0x0000660004037a24 */ /* 0x000fe400078e02ff */
[----:B------:R-:W-:Y:S01]  /*1400*/  @!P2 IMAD.MOV R9, RZ, RZ, -R9 ;  /* 0x000000ffff09a224 */ /* 0x000fe200078e0a09 */
[----:B------:R-:W-:Y:S01]  /*1410*/  @!P1 LOP3.LUT R9, RZ, c[0x0][0x1c8], RZ, 0x33, !PT ;  /* 0x00007200ff099a12 */ /* 0x000fe200078e33ff */
[----:B------:R-:W-:-:S03]  /*1420*/  IMAD R3, R7, c[0x0][0x19c], R3 ;  /* 0x0000670007037a24 */ /* 0x000fc600078e0203 */
[----:B------:R-:W-:Y:S01]  /*1430*/  SHF.R.S32.HI R8, RZ, 0x1f, R9 ;  /* 0x0000001fff087819 */ /* 0x000fe20000011409 */
[----:B------:R-:W-:-:S04]  /*1440*/  IMAD.IADD R13, R13, 0x1, R3 ;  /* 0x000000010d0d7824 */ /* 0x000fc800078e0203 */
[----:B------:R-:W-:Y:S02]  /*1450*/  IMAD R6, R8, c[0x0][0x1b0], RZ ;  /* 0x00006c0008067a24 */ /* 0x000fe400078e02ff */
[----:B------:R-:W-:-:S04]  /*1460*/  IMAD.WIDE.U32 R12, R9, c[0x0][0x1b0], R12 ;  /* 0x00006c00090c7a25 */ /* 0x000fc800078e000c */
[----:B------:R-:W-:Y:S01]  /*1470*/  IMAD R6, R9, c[0x0][0x1b4], R6 ;  /* 0x00006d0009067a24 */ /* 0x000fe200078e0206 */
[----:B------:R-:W-:-:S03]  /*1480*/  MOV R22, R12 ;  /* 0x0000000c00167202 */ /* 0x000fc60000000f00 */
        /* <DEDUP_REMOVED lines=14> */
.L_x_2369:
[----:B------:R-:W-:Y:S01]  /*1570*/  ISETP.NE.AND P1, PT, R226, -0x1, PT ;  /* 0xffffffffe200780c */ /* 0x000fe20003f25270 */
[----:B------:R-:W-:Y:S01]  /*1580*/  IMAD R8, R8, c[0x0][0x1b8], RZ ;  /* 0x00006e0008087a24 */ /* 0x000fe200078e02ff */
[----:B------:R-:W-:Y:S02]  /*1590*/  SHF.R.S32.HI R132, RZ, 0x1f, R126 ;  /* 0x0000001fff847819 */ /* 0x000fe4000001147e */
[----:B------:R-:W-:Y:S01]  /*15a0*/  IADD3 R223, -R136, R130, RZ ;  /* 0x0000008288df7210 */ /* 0x000fe20007ffe1ff */
[----:B------:R-:W-:Y:S01]  /*15b0*/  IMAD R8, R9, c[0x0][0x1bc], R8 ;  /* 0x00006f0009087a24 */ /* 0x000fe200078e0208 */
[----:B-----5:R-:W-:Y:S02]  /*15c0*/  LEA.HI R0, R132, R126, RZ, 0x3 ;  /* 0x0000007e84007211 */ /* 0x020fe400078f18ff */
[----:B------:R-:W-:-:S02]  /*15d0*/  SHF.R.S32.HI R16, RZ, 0x1f, R28 ;  /* 0x0000001fff107819 */ /* 0x000fc4000001141c */
[----:B------:R-:W-:Y:S02]  /*15e0*/  SHF.R.S32.HI R232, RZ, 0x3, R0 ;  /* 0x00000003ffe87819 */ /* 0x000fe40000011400 */
[----:B------:R-:W-:Y:S01]  /*15f0*/  LOP3.LUT R0, R0, 0xfffffff8, RZ, 0xc0, !PT ;  /* 0xfffffff800007812 */ /* 0x000fe200078ec0ff */
[----:B------:R-:W-:Y:S01]  /*1600*/  @!P1 IMAD.WIDE.U32 R12, R5, c[0x0][0x178], RZ ;  /* 0x00005e00050c9a25 */ /* 0x000fe200078e00ff */
[----:B------:R-:W-:Y:S02]  /*1610*/  @!P1 SHF.R.S32.HI R3, RZ, 0x1f, R5 ;  /* 0x0000001fff039819 */ /* 0x000fe40000011405 */
[-C--:B------:R-:W-:Y:S01]  /*1620*/  IADD3 R0, -R0, R126.reuse, RZ ;  /* 0x0000007e00007210 */ /* 0x080fe20007ffe1ff */
[----:B------:R-:W-:Y:S01]  /*1630*/  @P1 IMAD.WIDE.U32 R18, R226, c[0x0][0x190], RZ ;  /* 0x00006400e2121a25 */ /* 0x000fe200078e00ff */
[----:B------:R-:W-:Y:S02]  /*1640*/  IADD3 R10, R232, 0x10, RZ ;  /* 0x00000010e80a7810 */ /* 0x000fe40007ffe0ff */
[----:B------:R-:W-:Y:S01]  /*1650*/  SHF.R.S32.HI R233, RZ, 0x1f, R232 ;  /* 0x0000001fffe97819 */ /* 0x000fe200000114e8 */
[----:B------:R-:W-:Y:S01]  /*1660*/  @!P1 IMAD R3, R3, c[0x0][0x178], RZ ;  /* 0x00005e0003039a24 */ /* 0x000fe200078e02ff */
[----:B------:R-:W-:Y:S01]  /*1670*/  ISETP.GE.AND P6, PT, R10, R223, PT ;  /* 0x000000df0a00720c */ /* 0x000fe20003fc6270 */
[----:B------:R-:W-:Y:S01]  /*1680*/  IMAD.SHL.U32 R228, R232, 0x40, RZ ;  /* 0x00000040e8e47824 */ /* 0x000fe200078e00ff */
[----:B------:R-:W-:Y:S01]  /*1690*/  IADD3 R227, R133, -0x1, RZ ;  /* 0xffffffff85e37810 */ /* 0x000fe20007ffe0ff */
[----:B------:R-:W-:Y:S01]  /*16a0*/  @!P1 IMAD R3, R5, c[0x0][0x17c], R3 ;  /* 0x00005f0005039a24 */ /* 0x000fe200078e0203 */
[----:B------:R-:W-:Y:S01]  /*16b0*/  LEA.HI R5, R132, R126, RZ, 0x6 ;  /* 0x0000007e84057211 */ /* 0x000fe200078f30ff */
[----:B------:R-:W-:Y:S01]  /*16c0*/  @!P1 IMAD.MOV.U32 R18, RZ, RZ, R12 ;  /* 0x000000ffff129224 */ /* 0x000fe200078e000c */
[----:B------:R-:W-:Y:S01]  /*16d0*/  LOP3.LUT R228, R228, 0x1c0, RZ, 0xc0, !PT ;  /* 0x000001c0e4e47812 */ /* 0x000fe200078ec0ff */
[----:B------:R-:W-:Y:S01]  /*16e0*/  IMAD.SHL.U32 R230, R0, 0x8, RZ ;  /* 0x0000000800e67824 */ /* 0x000fe200078e00ff */
[----:B------:R-:W-:Y:S01]  /*16f0*/  SHF.L.U32 R124, R227, 0x7, RZ ;  /* 0x00000007e37c7819 */ /* 0x000fe200000006ff */
[----:B------:R-:W-:Y:S01]  /*1700*/  @P1 IMAD R2, R226, c[0x0][0x194], R19 ;  /* 0x00006500e2021a24 */ /* 0x000fe200078e0213 */
[----:B------:R-:W-:Y:S01]  /*1710*/  MOV R125, c[0x0][0x198] ;  /* 0x00006600007d7a02 */ /* 0x000fe20000000f00 */
[----:B------:R-:W-:Y:S01]  /*1720*/  @!P1 IMAD.IADD R2, R13, 0x1, R3 ;  /* 0x000000010d029824 */ /* 0x000fe200078e0203 */
[----:B------:R-:W-:Y:S01]  /*1730*/  IADD3 R18, P1, R230, R18, RZ ;  /* 0x00000012e6127210 */ /* 0x000fe20007f3e0ff */
[----:B------:R-:W-:Y:S01]  /*1740*/  IMAD.WIDE R32, R32, 0x40, R232 ;  /* 0x0000004020207825 */ /* 0x000fe200078e02e8 */
[----:B------:R-:W-:-:S02]  /*1750*/  SHF.R.S32.HI R12, RZ, 0x1f, R230 ;  /* 0x0000001fff0c7819 */ /* 0x000fc400000114e6 */
[----:B------:R-:W-:Y:S01]  /*1760*/  LOP3.LUT R3, R228, 0x38, R230, 0xf8, !PT ;  /* 0x00000038e4037812 */ /* 0x000fe200078ef8e6 */
[----:B------:R-:W-:Y:S01]  /*1770*/  IMAD R16, R16, c[0x0][0x1a8], RZ ;  /* 0x00006a0010107a24 */ /* 0x000fe200078e02ff */
[----:B------:R-:W-:Y:S01]  /*1780*/  SHF.R.U32.HI R228, RZ, 0x3, R228 ;  /* 0x00000003ffe47819 */ /* 0x000fe200000116e4 */
[----:B------:R-:W-:Y:S01]  /*1790*/  IMAD.X R19, R12, 0x1, R2, P1 ;  /* 0x000000010c137824 */ /* 0x000fe200008e0602 */
[----:B------:R-:W-:Y:S01]  /*17a0*/  IADD3 R2, R232, 0x20, RZ ;  /* 0x00000020e8027810 */ /* 0x000fe20007ffe0ff */
[----:B------:R-:W-:Y:S01]  /*17b0*/  IMAD.SHL.U32 R5, R5, 0x8, RZ ;  /* 0x0000000805057824 */ /* 0x000fe200078e00ff */
[----:B------:R-:W-:Y:S01]  /*17c0*/  LOP3.LUT R228, R3, R228, RZ, 0x3c, !PT ;  /* 0x000000e403e47212 */ /* 0x000fe200078e3cff */
[----:B------:R-:W-:Y:S01]  /*17d0*/  IMAD R16, R28, c[0x0][0x1ac], R16 ;  /* 0x00006b001c107a24 */ /* 0x000fe200078e0210 */
[----:B------:R-:W-:Y:S01]  /*17e0*/  IADD3 R3, R232, 0x30, RZ ;  /* 0x00000030e8037810 */ /* 0x000fe20007ffe0ff */
[----:B------:R-:W-:Y:S01]  /*17f0*/  IMAD.WIDE.U32 R28, R28, c[0x0][0x1a8], R18 ;  /* 0x00006a001c1c7a25 */ /* 0x000fe200078e0012 */
[----:B------:R-:W-:-:S02]  /*1800*/  ISETP.GE.AND P1, PT, R232, R223, PT ;  /* 0x000000dfe800720c */ /* 0x000fc40003f26270 */
[-C--:B------:R-:W-:Y:S01]  /*1810*/  ISETP.GE.AND P2, PT, R2, R223.reuse, PT ;  /* 0x000000df0200720c */ /* 0x080fe20003f46270 */
[----:B------:R-:W-:Y:S01]  /*1820*/  IMAD.IADD R17, R29, 0x1, R16 ;  /* 0x000000011d117824 */ /* 0x000fe200078e0210 */
[----:B------:R-:W-:Y:S01]  /*1830*/  IADD3 R14, P4, R230, R14, RZ ;  /* 0x0000000ee60e7210 */ /* 0x000fe20007f9e0ff */
[----:B------:R-:W-:Y:S01]  /*1840*/  @!P6 IMAD.MOV.U32 R20, RZ, RZ, R28 ;  /* 0x000000ffff14e224 */ /* 0x000fe200078e001c */
[----:B------:R-:W-:Y:S01]  /*1850*/  ISETP.GE.AND P3, PT, R3, R223, PT ;  /* 0x000000df0300720c */ /* 0x000fe20003f66270 */
[----:B------:R-:W-:Y:S01]  /*1860*/  IMAD R134, R233, c[0x0][0x198], RZ ;  /* 0x00006600e9867a24 */ /* 0x000fe200078e02ff */
[----:B------:R-:W-:Y:S02]  /*1870*/  IADD3.X R15, R12, R11, RZ, P4, !PT ;  /* 0x0000000b0c0f7210 */ /* 0x000fe400027fe4ff */
[----:B------:R-:W-:Y:S01]  /*1880*/  IADD3 R22, P5, R230, R22, RZ ;  /* 0x00000016e6167210 */ /* 0x000fe20007fbe0ff */
[----:B------:R-:W-:Y:S01]  /*1890*/  IMAD R134, R232, c[0x0][0x19c], R134 ;  /* 0x00006700e8867a24 */ /* 0x000fe200078e0286 */
[----:B------:R-:W-:Y:S01]  /*18a0*/  @!P6 IADD3 R26, P4, R32, 0x10, RZ ;  /* 0x00000010201ae810 */ /* 0x000fe20007f9e0ff */
[----:B------:R-:W-:Y:S01]  /*18b0*/  @!P1 IMAD.MOV.U32 R16, RZ, RZ, R28 ;  /* 0x000000ffff109224 */ /* 0x000fe200078e001c */
[----:B------:R-:W-:Y:S01]  /*18c0*/  LOP3.LUT R228, R228, 0xfffffe00, R5, 0xf8, !PT ;  /* 0xfffffe00e4e47812 */ /* 0x000fe200078ef805 */
[----:B------:R-:W-:Y:S01]  /*18d0*/  IMAD.X R23, R12, 0x1, R6, P5 ;  /* 0x000000010c177824 */ /* 0x000fe200028e0606 */
[----:B------:R-:W-:Y:S01]  /*18e0*/  @!P6 IADD3.X R5, RZ, R33, RZ, P4, !PT ;  /* 0x00000021ff05e210 */ /* 0x000fe200027fe4ff */
[----:B------:R-:W-:Y:S01]  /*18f0*/  @!P1 IMAD R12, R33, c[0x0][0x190], RZ ;  /* 0x00006400210c9a24 */ /* 0x000fe200078e02ff */
[C---:B------:R-:W-:Y:S01]  /*1900*/  @!P2 IADD3 R24, P5, R32.reuse, 0x20, RZ ;  /* 0x000000202018a810 */ /* 0x040fe20007fbe0ff */
[--C-:B------:R-:W-:Y:S01]  /*1910*/  @!P2 IMAD.MOV.U32 R31, RZ, RZ, R17.reuse ;  /* 0x000000ffff1fa224 */ /* 0x100fe200078e0011 */
[-C--:B------:R-:W-:Y:S01]  /*1920*/  @!P6 MOV R21, R17.reuse ;  /* 0x000000110015e202 */ /* 0x080fe20000000f00 */
[----:B------:R-:W-:Y:S01]  /*1930*/  @!P6 IMAD R5, R5, c[0x0][0x190], RZ ;  /* 0x000064000505ea24 */ /* 0x000fe200078e02ff */
[----:B------:R-:W-:Y:S01]  /*1940*/  @!P3 MOV R29, R17 ;  /* 0x00000011001db202 */ /* 0x000fe20000000f00 */
[C---:B------:R-:W-:Y:S01]  /*1950*/  @!P1 IMAD R12, R32.reuse, c[0x0][0x194], R12 ;  /* 0x00006500200c9a24 */ /* 0x040fe200078e020c */
[C---:B------:R-:W-:Y:S01]  /*1960*/  @!P3 IADD3 R18, P4, R32.reuse, 0x30, RZ ;  /* 0x000000302012b810 */ /* 0x040fe20007f9e0ff */
[----:B------:R-:W-:Y:S01]  /*1970*/  @!P1 IMAD.WIDE.U32 R16, R32, c[0x0][0x190], R16 ;  /* 0x0000640020109a25 */ /* 0x000fe200078e0010 */
[----:B------:R-:W-:-:S02]  /*1980*/  SHF.L.U32 R228, R228, 0x1, RZ ;  /* 0x00000001e4e47819 */ /* 0x000fc400000006ff */
[----:B------:R-:W-:Y:S01]  /*1990*/  SHF.L.U32 R194, R126, 0x1, RZ ;  /* 0x000000017ec27819 */ /* 0x000fe200000006ff */
[----:B------:R-:W-:Y:S01]  /*19a0*/  @!P2 IMAD.X R11, RZ, RZ, R33, P5 ;  /* 0x000000ffff0ba224 */ /* 0x000fe200028e0621 */
[----:B------:R-:W-:Y:S01]  /*19b0*/  @!P1 IADD3 R12, R17, R12, RZ ;  /* 0x0000000c110c9210 */ /* 0x000fe20007ffe0ff */
[----:B------:R-:W-:Y:S01]  /*19c0*/  @!P6 IMAD R5, R26, c[0x0][0x194], R5 ;  /* 0x000065001a05ea24 */ /* 0x000fe200078e0205 */
[----:B------:R-:W-:Y:S01]  /*19d0*/  LOP3.LUT R194, R194, 0x6, RZ, 0xc0, !PT ;  /* 0x00000006c2c27812 */ /* 0x000fe200078ec0ff */
[----:B------:R-:W-:Y:S02]  /*19e0*/  @!P3 IMAD.X R6, RZ, RZ, R33, P4 ;  /* 0x000000ffff06b224 */ /* 0x000fe400020e0621 */
[----:B------:R-:W-:Y:S01]  /*19f0*/  @!P6 IMAD.WIDE.U32 R26, R26, c[0x0][0x190], R20 ;  /* 0x000064001a1aea25 */ /* 0x000fe200078e0014 */
[----:B------:R-:W-:-:S03]  /*1a00*/  @!P1 LEA R20, P4, R16, c[0x0][0x160], 0x1 ;  /* 0x0000580010149a11 */ /* 0x000fc600078808ff */
[----:B------:R-:W-:Y:S01]  /*1a10*/  @!P2 IMAD R11, R11, c[0x0][0x190], RZ ;  /* 0x000064000b0baa24 */ /* 0x000fe200078e02ff */
[----:B------:R-:W-:Y:S01]  /*1a20*/  @!P1 LEA.HI.X R21, R16, c[0x0][0x164], R12, 0x1, P4 ;  /* 0x0000590010159a11 */ /* 0x000fe200020f0c0c */
[----:B------:R-:W-:Y:S01]  /*1a30*/  @!P2 IMAD.MOV.U32 R30, RZ, RZ, R28 ;  /* 0x000000ffff1ea224 */ /* 0x000fe200078e001c */
[----:B------:R-:W-:Y:S01]  /*1a40*/  @!P6 LEA R16, P5, R26, c[0x0][0x160], 0x1 ;  /* 0x000058001a10ea11 */ /* 0x000fe200078a08ff */
[C---:B------:R-:W-:Y:S02]  /*1a50*/  @!P2 IMAD R11, R24.reuse, c[0x0][0x194], R11 ;  /* 0x00006500180baa24 */ /* 0x040fe400078e020b */
[----:B------:R-:W-:Y:S01]  /*1a60*/  @!P6 IMAD.IADD R5, R27, 0x1, R5 ;  /* 0x000000011b05e824 */ /* 0x000fe200078e0205 */
[----:B------:R-:W-:Y:S01]  /*1a70*/  @!PT LDS RZ, [RZ] ;  /* 0x00000000fffff984 */ /* 0x000fe20000000800 */
[----:B------:R-:W-:Y:S01]  /*1a80*/  @!PT LDS RZ, [RZ] ;  /* 0x00000000fffff984 */ /* 0x000fe20000000800 */
[----:B------:R-:W-:Y:S01]  /*1a90*/  @!PT LDS RZ, [RZ] ;  /* 0x00000000fffff984 */ /* 0x000fe20000000800 */
[----:B------:R1:W-:Y:S01]  /*1aa0*/  @!P1 LDGSTS.E.BYPASS.LTC128B.128 [R228], [R20.64] ;  /* 0x0000000014e49fae */ /* 0x0003e2000b901d48 */
[----:B------:R-:W-:-:S03]  /*1ab0*/  @!P2 IMAD.WIDE.U32 R24, R24, c[0x0][0x190], R30 ;  /* 0x000064001818aa25 */ /* 0x000fc600078e001e */
[----:B------:R-:W-:Y:S01]  /*1ac0*/  @!P6 LEA.HI.X R17, R26, c[0x0][0x164], R5, 0x1, P5 ;  /* 0x000059001a11ea11 */ /* 0x000fe200028f0c05 */
[----:B------:R-:W-:Y:S01]  /*1ad0*/  @!P2 IMAD.IADD R11, R25, 0x1, R11 ;  /* 0x00000001190ba824 */ /* 0x000fe200078e020b */
[----:B------:R-:W-:Y:S01]  /*1ae0*/  @!P2 LEA R12, P4, R24, c[0x0][0x160], 0x1 ;  /* 0x00005800180caa11 */ /* 0x000fe200078808ff */
[----:B------:R-:W-:Y:S01]  /*1af0*/  IMAD.IADD R5, R129, 0x1, -R124 ;  /* 0x0000000181057824 */ /* 0x000fe200078e0a7c */
[----:B------:R1:W-:Y:S01]  /*1b00*/  @!P1 LDGSTS.E.BYPASS.LTC128B.128 [R228+0x2000], [R20.64+0x80] ;  /* 0x0200008014e49fae */ /* 0x0003e2000b901d48 */
[----:B------:R-:W-:Y:S01]  /*1b10*/  @!P3 IMAD R6, R6, c[0x0][0x190], RZ ;  /* 0x000064000606ba24 */ /* 0x000fe200078e02ff */
[----:B------:R-:W-:Y:S01]  /*1b20*/  @!P2 LEA.HI.X R13, R24, c[0x0][0x164], R11, 0x1, P4 ;  /* 0x00005900180daa11 */ /* 0x000fe200020f0c0b */
[----:B------:R-:W-:Y:S01]  /*1b30*/  IMAD.WIDE.U32 R24, R232, c[0x0][0x198], R22 ;  /* 0x00006600e8187a25 */ /* 0x000fe200078e0016 */
[-C--:B------:R-:W-:Y:S01]  /*1b40*/  ISETP.GE.AND P4, PT, R10, R5.reuse, PT ;  /* 0x000000050a00720c */ /* 0x080fe20003f86270 */
[----:B------:R2:W-:Y:S01]  /*1b50*/  @!P6 LDGSTS.E.BYPASS.LTC128B.128 [R228+0x800], [R16.64] ;  /* 0x0080000010e4efae */ /* 0x0005e2000b901d48 */
[----:B------:R-:W-:Y:S01]  /*1b60*/  ISETP.GE.AND P1, PT, R2, R5, PT ;  /* 0x000000050200720c */ /* 0x000fe20003f26270 */
[----:B------:R-:W-:-:S02]  /*1b70*/  @!P3 IMAD R6, R18, c[0x0][0x194], R6 ;  /* 0x000065001206ba24 */ /* 0x000fc400078e0206 */
[----:B------:R-:W-:Y:S01]  /*1b80*/  @!P3 IMAD.WIDE.U32 R18, R18, c[0x0][0x190], R28 ;  /* 0x000064001212ba25 */ /* 0x000fe200078e001c */
[----:B------:R2:W-:Y:S01]  /*1b90*/  @!P6 LDGSTS.E.BYPASS.LTC128B.128 [R228+0x2800], [R16.64+0x80] ;  /* 0x0280008010e4efae */ /* 0x0005e2000b901d48 */
[----:B------:R-:W-:Y:S02]  /*1ba0*/  ISETP.GE.AND P6, PT, R232, R5, PT ;  /* 0x00000005e800720c */ /* 0x000fe40003fc6270 */
[----:B------:R-:W-:Y:S01]  /*1bb0*/  @!P3 IMAD.IADD R6, R19, 0x1, R6 ;  /* 0x000000011306b824 */ /* 0x000fe200078e0206 */
[C---:B------:R-:W-:Y:S01]  /*1bc0*/  @!P3 LEA R22, P5, R18.reuse, c[0x0][0x160], 0x1 ;  /* 0x000058001216ba11 */ /* 0x040fe200078a08ff */
[----:B------:R-:W-:Y:S01]  /*1bd0*/  IMAD.MOV.U32 R135, RZ, RZ, R24 ;  /* 0x000000ffff877224 */ /* 0x000fe200078e0018 */
[----:B------:R3:W-:Y:S01]  /*1be0*/  @!P2 LDGSTS.E.BYPASS.LTC128B.128 [R228+0x1000], [R12.64] ;  /* 0x010000000ce4afae */ /* 0x0007e2000b901d48 */
[----:B------:R-:W-:Y:S01]  /*1bf0*/  IMAD.IADD R134, R25, 0x1, R134 ;  /* 0x0000000119867824 */ /* 0x000fe200078e0286 */
[----:B------:R-:W-:Y:S01]  /*1c00*/  @!P3 LEA.HI.X R23, R18, c[0x0][0x164], R6, 0x1, P5 ;  /* 0x000059001217ba11 */ /* 0x000fe200028f0c06 */
[----:B------:R-:W-:Y:S01]  /*1c10*/  IMAD.MOV.U32 R11, RZ, RZ, c[0x0][0x19c] ;  /* 0x00006700ff0b7624 */ /* 0x000fe200078e00ff */
[----:B------:R-:W-:Y:S01]  /*1c20*/  @!P4 LEA R6, P5, R125, R135, 0x4 ;  /* 0x000000877d06c211 */ /* 0x000fe200078a20ff */
[----:B------:R3:W-:Y:S01]  /*1c30*/  @!P2 LDGSTS.E.BYPASS.LTC128B.128 [R228+0x3000], [R12.64+0x80] ;  /* 0x030000800ce4afae */ /* 0x0007e2000b901d48 */
[----:B------:R-:W-:-:S02]  /*1c40*/  IMAD.WIDE.U32 R14, R9, c[0x0][0x1b8], R14 ;  /* 0x00006e00090e7a25 */ /* 0x000fc400078e000e */
[C---:B------:R-:W-:Y:S01]  /*1c50*/  @!P4 LEA R18, P2, R6.reuse, c[0x0][0x168], 0x1 ;  /* 0x00005a000612ca11 */ /* 0x040fe200078408ff */
[----:B------:R4:W-:Y:S02]  /*1c60*/  @!P3 LDGSTS.E.BYPASS.LTC128B.128 [R228+0x1800], [R22.64] ;  /* 0x0180000016e4bfae */ /* 0x0009e4000b901d48 */
[----:B------:R-:W-:Y:S02]  /*1c70*/  IADD3 R15, R15, R8, RZ ;  /* 0x000000080f0f7210 */ /* 0x000fe40007ffe0ff */
[----:B------:R4:W-:Y:S01]  /*1c80*/  @!P3 LDGSTS.E.BYPASS.LTC128B.128 [R228+0x3800], [R22.64+0x80] ;  /* 0x0380008016e4bfae */ /* 0x0009e2000b901d48 */
[C---:B--2---:R-:W-:Y:S01]  /*1c90*/  IMAD.WIDE.U32 R16, R125.reuse, 0x20, RZ ;  /* 0x000000207d107825 */ /* 0x044fe200078e00ff */
[----:B---3--:R-:W-:Y:S02]  /*1ca0*/  @!P4 LEA.HI.X R12, R125, R134, R11, 0x4, P5 ;  /* 0x000000867d0cc211 */ /* 0x008fe400028f240b */
[----:B------:R-:W-:Y:S02]  /*1cb0*/  ISETP.GE.AND P5, PT, R3, R5, PT ;  /* 0x000000050300720c */ /* 0x000fe40003fa6270 */
[----:B------:R-:W-:Y:S01]  /*1cc0*/  @!P4 LEA.HI.X R19, R6, c[0x0][0x16c], R12, 0x1, P2 ;  /* 0x00005b000613ca11 */ /* 0x000fe200010f0c0c */
[----:B------:R-:W-:Y:S01]  /*1cd0*/  IMAD.SHL.U32 R6, R11, 0x20, RZ ;  /* 0x000000200b067824 */ /* 0x000fe200078e00ff */
[----:B------:R-:W-:-:S02]  /*1ce0*/  @!P1 IADD3 R12, P2, R135, R16, RZ ;  /* 0x00000010870c9210 */ /* 0x000fc40007f5e0ff */
[----:B------:R-:W-:Y:S02]  /*1cf0*/  IADD3 R13, R232, 0x40, RZ ;  /* 0x00000040e80d7810 */ /* 0x000fe40007ffe0ff */
[----:B------:R-:W-:Y:S02]  /*1d00*/  @!P1 IADD3.X R6, R134, R17, R6, P2, !PT ;  /* 0x0000001186069210 */ /* 0x000fe400017fe406 */
[----:B------:R-:W-:Y:S02]  /*1d10*/  @!P6 LEA R26, P2, R135, c[0x0][0x168], 0x1 ;  /* 0x00005a00871aea11 */ /* 0x000fe400078408ff */
[----:B------:R-:W-:Y:S01]  /*1d20*/  ISETP.GE.AND P3, PT, R13, R5, PT ;  /* 0x000000050d00720c */ /* 0x000fe20003f66270 */
[--C-:B-1----:R-:W-:Y:S01]  /*1d30*/  @!P5 IMAD.MOV.U32 R21, RZ, RZ, R134.reuse ;  /* 0x000000ffff15d224 */ /* 0x102fe200078e0086 */
[----:B------:R-:W-:Y:S01]  /*1d40*/  @!P5 MOV R20, R135 ;  /* 0x000000870014d202 */ /* 0x000fe20000000f00 */
[----:B------:R-:W-:Y:S01]  /*1d50*/  @!P5 IMAD R16, R11, 0x30, RZ ;  /* 0x000000300b10d824 */ /* 0x000fe200078e02ff */
[----:B------:R-:W-:-:S03]  /*1d60*/  @!P6 LEA.HI.X R27, R135, c[0x0][0x16c], R134, 0x1, P2 ;  /* 0x00005b00871bea11 */ /* 0x000fc600010f0c86 */
[----:B------:R-:W-:Y:S01]  /*1d70*/  @!P5 IMAD.WIDE.U32 R24, R125, 0x30, R20 ;  /* 0x000000307d18d825 */ /* 0x000fe200078e0014 */
[C---:B------:R-:W-:Y:S01]  /*1d80*/  @!P1 LEA R20, P2, R12.reuse, c[0x0][0x168], 0x1 ;  /* 0x00005a000c149a11 */ /* 0x040fe200078408ff */
[----:B------:R1:W-:Y:S02]  /*1d90*/  @!P6 LDGSTS.E.BYPASS.LTC128B.128 [R228+0x4000], [R26.64] ;  /* 0x040000001ae4efae */ /* 0x0003e4000b901d48 */
[----:B------:R-:W-:Y:S01]  /*1da0*/  @!P5 IMAD.IADD R16, R25, 0x1, R16 ;  /* 0x000000011910d824 */ /* 0x000fe200078e0210 */
[----:B------:R-:W-:Y:S01]  /*1db0*/  @!P1 LEA.HI.X R21, R12, c[0x0][0x16c], R6, 0x1, P2 ;  /* 0x00005b000c159a11 */ /* 0x000fe200010f0c06 */
[----:B------:R1:W-:Y:S01]  /*1dc0*/  @!P6 LDGSTS.E.BYPASS.LTC128B.128 [R228+0x8000], [R26.64+0x80] ;  /* 0x080000801ae4efae */ /* 0x0003e2000b901d48 */
[----:B------:R-:W-:Y:S02]  /*1dd0*/  IADD3 R6, R232, 0x50, RZ ;  /* 0x00000050e8067810 */ /* 0x000fe40007ffe0ff */
[----:B----4-:R-:W-:Y:S01]  /*1de0*/  @!P5 LEA R22, P2, R24, c[0x0][0x168], 0x1 ;  /* 0x00005a001816da11 */ /* 0x010fe200078408ff */
[----:B------:R2:W-:Y:S01]  /*1df0*/  @!P4 LDGSTS.E.BYPASS.LTC128B.128 [R228+0x4800], [R18.64] ;  /* 0x0480000012e4cfae */ /* 0x0005e2000b901d48 */
[----:B------:R-:W-:-:S02]  /*1e00*/  ISETP.GE.AND P6, PT, R6, R5, PT ;  /* 0x000000050600720c */ /* 0x000fc40003fc6270 */
[----:B------:R-:W-:Y:S01]  /*1e10*/  @!P5 LEA.HI.X R23, R24, c[0x0][0x16c], R16, 0x1, P2 ;  /* 0x00005b001817da11 */ /* 0x000fe200010f0c10 */
[----:B------:R2:W-:Y:S01]  /*1e20*/  @!P4 LDGSTS.E.BYPASS.LTC128B.128 [R228+0x8800], [R18.64+0x80] ;  /* 0x0880008012e4cfae */ /* 0x0005e2000b901d48 */
[----:B------:R-:W-:-:S03]  /*1e30*/  @!P3 LEA R12, P2, R125, R135, 0x6 ;  /* 0x000000877d0cb211 */ /* 0x000fc600078430ff */
[----:B------:R3:W-:Y:S01]  /*1e40*/  @!P1 LDGSTS.E.BYPASS.LTC128B.128 [R228+0x5000], [R20.64] ;  /* 0x0500000014e49fae */ /* 0x0007e2000b901d48 */
[----:B------:R-:W-:Y:S02]  /*1e50*/  @!P3 LEA.HI.X R16, R125, R134, R11, 0x6, P2 ;  /* 0x000000867d10b211 */ /* 0x000fe400010f340b */
[-C--:B------:R-:W-:Y:S01]  /*1e60*/  ISETP.GE.AND P2, PT, R10, R5.reuse, PT ;  /* 0x000000050a00720c */ /* 0x080fe20003f46270 */
[----:B------:R3:W-:Y:S01]  /*1e70*/  @!P1 LDGSTS.E.BYPASS.LTC128B.128 [R228+0x9000], [R20.64+0x80] ;  /* 0x0900008014e49fae */ /* 0x0007e2000b901d48 */
[----:B------:R-:W-:Y:S01]  /*1e80*/  ISETP.GE.AND P1, PT, R2, R5, PT ;  /* 0x000000050200720c */ /* 0x000fe20003f26270 */
[----:B------:R-:W-:Y:S01]  /*1e90*/  @!P6 IMAD.MOV.U32 R17, RZ, RZ, R134 ;  /* 0x000000ffff11e224 */ /* 0x000fe200078e0086 */
[----:B------:R-:W-:Y:S01]  /*1ea0*/  IADD3 R2, R232, 0x60, RZ ;  /* 0x00000060e8027810 */ /* 0x000fe20007ffe0ff */
[----:B------:R4:W-:Y:S01]  /*1eb0*/  @!P5 LDGSTS.E.BYPASS.LTC128B.128 [R228+0x5800], [R22.64] ;  /* 0x0580000016e4dfae */ /* 0x0009e2000b901d48 */
[----:B------:R-:W-:-:S03]  /*1ec0*/  @!P6 IMAD R10, R11, 0x50, RZ ;  /* 0x000000500b0ae824 */ /* 0x000fc600078e02ff */
[----:B------:R4:W-:Y:S01]  /*1ed0*/  @!P5 LDGSTS.E.BYPASS.LTC128B.128 [R228+0x9800], [R22.64+0x80] ;  /* 0x0980008016e4dfae */ /* 0x0009e2000b901d48 */
[----:B------:R-:W-:Y:S02]  /*1ee0*/  ISETP.GE.AND P5, PT, R2, R5, PT ;  /* 0x000000050200720c */ /* 0x000fe40003fa6270 */
[----:B--2---:R-:W-:-:S11]  /*1ef0*/  @!P3 LEA R18, P4, R12, c[0x0][0x168], 0x1 ;  /* 0x00005a000c12ba11 */ /* 0x004fd600078808ff */
[----:B------:R-:W-:Y:S01]  /*1f00*/  @!P5 IMAD R9, R11, 0x60, RZ ;  /* 0x000000600b09d824 */ /* 0x000fe200078e02ff */
[----:B------:R-:W-:Y:S02]  /*1f10*/  @!P3 LEA.HI.X R19, R12, c[0x0][0x16c], R16, 0x1, P4 ;  /* 0x00005b000c13ba11 */ /* 0x000fe400020f0c10 */
[----:B------:R-:W-:Y:S02]  /*1f20*/  @!P6 MOV R16, R135 ;  /* 0x000000870010e202 */ /* 0x000fe40000000f00 */
[----:B------:R-:W-:Y:S01]  /*1f30*/  IADD3 R12, R232, 0x70, RZ ;  /* 0x00000070e80c7810 */ /* 0x000fe20007ffe0ff */
[----:B------:R2:W-:Y:S02]  /*1f40*/  @!P3 LDGSTS.E.BYPASS.LTC128B.128 [R228+0x6000], [R18.64] ;  /* 0x0600000012e4bfae */ /* 0x0005e4000b901d48 */
[----:B------:R-:W-:Y:S01]  /*1f50*/  @!P6 IMAD.WIDE.U32 R16, R125, 0x50, R16 ;  /* 0x000000507d10e825 */ /* 0x000fe200078e0010 */
[----:B------:R-:W-:Y:S01]  /*1f60*/  ISETP.GE.AND P4, PT, R12, R5, PT ;  /* 0x000000050c00720c */ /* 0x000fe20003f86270 */
[----:B------:R2:W-:Y:S02]  /*1f70*/  @!P3 LDGSTS.E.BYPASS.LTC128B.128 [R228+0xa000], [R18.64+0x80] ;  /* 0x0a00008012e4bfae */ /* 0x0005e4000b901d48 */
[----:B------:R-:W-:-:S02]  /*1f80*/  @!P6 IMAD.IADD R10, R17, 0x1, R10 ;  /* 0x00000001110ae824 */ /* 0x000fc400078e020a */
[----:B------:R-:W-:-:S08]  /*1f90*/  @!P5 IMAD.MOV.U32 R17, RZ, RZ, R134 ;  /* 0x000000ffff11d224 */ /* 0x000fd000078e0086 */
[----:B---3--:R-:W-:Y:S01]  /*1fa0*/  @!P4 MOV R20, R135 ;  /* 0x000000870014c202 */ /* 0x008fe20000000f00 */
[----:B------:R-:W-:Y:S02]  /*1fb0*/  @!P4 IMAD.MOV.U32 R21, RZ, RZ, R134 ;  /* 0x000000ffff15c224 */ /* 0x000fe400078e0086 */
[----:B------:R-:W-:Y:S02]  /*1fc0*/  @!P4 IMAD R11, R11, 0x70, RZ ;  /* 0x000000700b0bc824 */ /* 0x000fe400078e02ff */
[----:B------:R-:W-:-:S04]  /*1fd0*/  @!P4 IMAD.WIDE.U32 R20, R125, 0x70, R20 ;  /* 0x000000707d14c825 */ /* 0x000fc800078e0014 */
[----:B------:R-:W-:Y:S01]  /*1fe0*/  @!P4 IMAD.IADD R11, R21, 0x1, R11 ;  /* 0x00000001150bc824 */ /* 0x000fe200078e020b */
[----:B--2---:R-:W-:-:S04]  /*1ff0*/  @!P6 LEA R18, P3, R16, c[0x0][0x168], 0x1 ;  /* 0x00005a001012ea11 */ /* 0x004fc800078608ff */
[----:B------:R-:W-:Y:S02]  /*2000*/  @!P6 LEA.HI.X R19, R16, c[0x0][0x16c], R10, 0x1, P3 ;  /* 0x00005b001013ea11 */ /* 0x000fe400018f0c0a */
[----:B------:R-:W-:Y:S02]  /*2010*/  @!P5 MOV R16, R135 ;  /* 0x000000870010d202 */ /* 0x000fe40000000f00 */
[----:B------:R-:W-:Y:S01]  /*2020*/  IADD3 R7, P3, R232, R7, RZ ;  /* 0x00000007e8077210 */ /* 0x000fe20007f7e0ff */
[----:B------:R2:W-:Y:S02]  /*2030*/  @!P6 LDGSTS.E.BYPASS.LTC128B.128 [R228+0x6800], [R18.64] ;  /* 0x0680000012e4efae */ /* 0x0005e4000b901d48 */
[----:B------:R-:W-:Y:S02]  /*2040*/  @!P5 IMAD.WIDE.U32 R16, R125, 0x60, R16 ;  /* 0x000000607d10d825 */ /* 0x000fe400078e0010 */
[----:B------:R2:W-:Y:S01]  /*2050*/  @!P6 LDGSTS.E.BYPASS.LTC128B.128 [R228+0xa800], [R18.64+0x80] ;  /* 0x0a80008012e4efae */ /* 0x0005e2000b901d48 */
[----:B------:R-:W-:Y:S01]  /*2060*/  ISETP.GE.AND P6, PT, R3, R5, PT ;  /* 0x000000050300720c */ /* 0x000fe20003fc6270 */
[----:B------:R-:W-:-:S02]  /*2070*/  IMAD.X R4, R233, 0x1, R4, P3 ;  /* 0x00000001e9047824 */ /* 0x000fc400018e0604 */
[----:B------:R-:W-:Y:S02]  /*2080*/  @!P5 IMAD.IADD R9, R17, 0x1, R9 ;  /* 0x000000011109d824 */ /* 0x000fe400078e0209 */
[----:B------:R-:W-:Y:S02]  /*2090*/  IMAD R4, R4, c[0x0][0x1a0], RZ ;  /* 0x0000680004047a24 */ /* 0x000fe400078e02ff */
[----:B------:R-:W-:-:S04]  /*20a0*/  IMAD.WIDE.U32 R38, R7, c[0x0][0x1a0], R14 ;  /* 0x0000680007267a25 */ /* 0x000fc800078e000e */
[----:B------:R-:W-:Y:S02]  /*20b0*/  IMAD R36, R7, c[0x0][0x1a4], R4 ;  /* 0x0000690007247a24 */ /* 0x000fe400078e0204 */
[----:B------:R-:W-:Y:S02]  /*20c0*/  IMAD.MOV.U32 R3, RZ, RZ, 0x20 ;  /* 0x00000020ff037424 */ /* 0x000fe400078e00ff */
[----:B------:R-:W-:Y:S02]  /*20d0*/  IMAD.IADD R36, R39, 0x1, R36 ;  /* 0x0000000127247824 */ /* 0x000fe400078e0224 */
[----:B------:R-:W-:Y:S01]  /*20e0*/  IMAD R8, R3, c[0x0][0x1a4], RZ ;  /* 0x0000690003087a24 */ /* 0x000fe200078e02ff */
[----:B--2---:R-:W-:-:S04]  /*20f0*/  @!P5 LEA R18, P3, R16, c[0x0][0x168], 0x1 ;  /* 0x00005a001012da11 */ /* 0x004fc800078608ff */
[----:B------:R-:W-:Y:S02]  /*2100*/  @!P5 LEA.HI.X R19, R16, c[0x0][0x16c], R9, 0x1, P3 ;  /* 0x00005b001013da11 */ /* 0x000fe400018f0c09 */
[----:B------:R-:W-:Y:S02]  /*2110*/  @!P4 LEA R10, P3, R20, c[0x0][0x168], 0x1 ;  /* 0x00005a00140aca11 */ /* 0x000fe400078608ff */
[----:B------:R-:W-:Y:S01]  /*2120*/  LEA.HI R9, R132, R126, RZ, 0x4 ;  /* 0x0000007e84097211 */ /* 0x000fe200078f20ff */
[----:B------:R2:W-:Y:S01]  /*2130*/  @!P5 LDGSTS.E.BYPASS.LTC128B.128 [R228+0x7000], [R18.64] ;  /* 0x0700000012e4dfae */ /* 0x0005e2000b901d48 */
[----:B------:R-:W-:Y:S02]  /*2140*/  @!P4 LEA.HI.X R11, R20, c[0x0][0x16c], R11, 0x1, P3 ;  /* 0x00005b00140bca11 */ /* 0x000fe400018f0c0b */
[----:B------:R-:W-:Y:S01]  /*2150*/  LOP3.LUT R7, R9, 0xfffffff0, RZ, 0xc0, !PT ;  /* 0xfffffff009077812 */ /* 0x000fe200078ec0ff */
[----:B------:R2:W-:Y:S01]  /*2160*/  @!P5 LDGSTS.E.BYPASS.LTC128B.128 [R228+0xb000], [R18.64+0x80] ;  /* 0x0b00008012e4dfae */ /* 0x0005e2000b901d48 */
[----:B------:R-:W-:-:S02]  /*2170*/  ISETP.GE.AND P5, PT, R232, R5, PT ;  /* 0x00000005e800720c */ /* 0x000fc40003fa6270 */
[----:B------:R-:W-:Y:S01]  /*2180*/  IADD3 R7, -R7, R126, RZ ;  /* 0x0000007e07077210 */ /* 0x000fe20007ffe1ff */
[----:B------:R3:W-:Y:S01]  /*2190*/  @!P4 LDGSTS.E.BYPASS.LTC128B.128 [R228+0x7800], [R10.64] ;  /* 0x078000000ae4cfae */ /* 0x0007e2000b901d48 */
[C---:B------:R-:W-:Y:S02]  /*21a0*/  LEA R225, P3, R38.reuse, c[0x0][0x170], 0x1 ;  /* 0x00005c0026e17a11 */ /* 0x040fe400078608ff */
[----:B------:R-:W-:Y:S01]  /*21b0*/  SHF.R.S32.HI R4, RZ, 0x1f, R7 ;  /* 0x0000001fff047819 */ /* 0x000fe20000011407 */
[----:B------:R3:W-:Y:S01]  /*21c0*/  @!P4 LDGSTS.E.BYPASS.LTC128B.128 [R228+0xb800], [R10.64+0x80] ;  /* 0x0b8000800ae4cfae */ /* 0x0007e2000b901d48 */
[----:B------:R-:W-:Y:S02]  /*21d0*/  LEA.HI.X R224, R38, c[0x0][0x174], R36, 0x1, P3 ;  /* 0x00005d0026e07a11 */ /* 0x000fe400018f0c24 */
[----:B------:R-:W-:Y:S01]  /*21e0*/  LEA.HI R4, R4, R7, RZ, 0x3 ;  /* 0x0000000704047211 */ /* 0x000fe200078f18ff */
[----:B------:R-:W0:Y:S01]  /*21f0*/  LDGDEPBAR ;  /* 0x00000000000079af */ /* 0x000e220000000000 */
[----:B------:R-:W-:-:S02]  /*2200*/  ISETP.GE.AND P4, PT, R6, R5, PT ;  /* 0x000000050600720c */ /* 0x000fc40003f86270 */
[C---:B------:R-:W-:Y:S01]  /*2210*/  LOP3.LUT R6, R4.reuse, 0xfffffff8, RZ, 0xc0, !PT ;  /* 0xfffffff804067812 */ /* 0x040fe200078ec0ff */
[----:B------:R-:W-:Y:S01]  /*2220*/  IMAD.SHL.U32 R128, R4, 0x40, RZ ;  /* 0x0000004004807824 */ /* 0x000fe200078e00ff */
[----:B------:R-:W-:Y:S02]  /*2230*/  SHF.R.S32.HI R221, RZ, 0x4, R9 ;  /* 0x00000004ffdd7819 */ /* 0x000fe40000011409 */
[----:B------:R-:W-:Y:S02]  /*2240*/  LEA.HI R132, R132, R126, RZ, 0x5 ;  /* 0x0000007e84847211 */ /* 0x000fe400078f28ff */
[----:B------:R-:W-:Y:S02]  /*2250*/  LEA.HI R9, R9, R221, RZ, 0x1 ;  /* 0x000000dd09097211 */ /* 0x000fe400078f08ff */
[----:B------:R-:W-:Y:S02]  /*2260*/  SHF.R.S32.HI R131, RZ, 0x5, R132 ;  /* 0x00000005ff837819 */ /* 0x000fe40000011484 */
[----:B------:R-:W-:Y:S01]  /*2270*/  LOP3.LUT R9, R9, 0xfffffffe, RZ, 0xc0, !PT ;  /* 0xfffffffe09097812 */ /* 0x000fe200078ec0ff */
[----:B------:R-:W-:Y:S01]  /*2280*/  @!P4 IMAD.MOV.U32 R16, RZ, RZ, c[0x0][0x1a0] ;  /* 0x00006800ff10c624 */ /* 0x000fe200078e00ff */
[----:B--2---:R-:W-:-:S02]  /*2290*/  @!P6 MOV R18, c[0x0][0x1a0] ;  /* 0x000068000012ea02 */ /* 0x004fc40000000f00 */
[----:B------:R-:W-:Y:S01]  /*22a0*/  LOP3.LUT R128, R128, 0xfffffe00, RZ, 0xc0, !PT ;  /* 0xfffffe0080807812 */ /* 0x000fe200078ec0ff */
[----:B------:R-:W-:Y:S02]  /*22b0*/  IMAD.IADD R221, R221, 0x1, -R9 ;  /* 0x00000001dddd7824 */ /* 0x000fe400078e0a09 */
[----:B------:R-:W-:Y:S02]  /*22c0*/  IMAD.SHL.U32 R9, R232, 0x8, RZ ;  /* 0x00000008e8097824 */ /* 0x000fe400078e00ff */
[C---:B------:R-:W-:Y:S01]  /*22d0*/  IMAD R222, R131.reuse, 0x400, R128 ;  /* 0x0000040083de7824 */ /* 0x040fe200078e0280 */
[----:B------:R-:W-:Y:S01]  /*22e0*/  LEA R131, R131, R136, 0x4 ;  /* 0x0000008883837211 */ /* 0x000fe200078e20ff */
[----:B------:R-:W-:-:S04]  /*22f0*/  DEPBAR.LE SB0, 0x0 ;  /* 0x000080000000791a */ /* 0x000fc80000000000 */
[----:B------:R-:W-:Y:S01]  /*2300*/  BAR.SYNC.DEFER_BLOCKING 0x0 ;  /* 0x0000000000007b1d */ /* 0x000fe20000010000 */
[----:B---3--:R-:W-:-:S05]  /*2310*/  IMAD.WIDE.U32 R10, R3, c[0x0][0x1a0], RZ ;  /* 0x00006800030a7a25 */ /* 0x008fca00078e00ff */
[----:B------:R-:W-:-:S04]  /*2320*/  @!P2 IADD3 R10, P3, R225, R10, RZ ;  /* 0x0000000ae10aa210 */ /* 0x000fc80007f7e0ff */
[----:B------:R-:W-:Y:S01]  /*2330*/  @!P2 IADD3.X R11, R224, R11, R8, P3, !PT ;  /* 0x0000000be00ba210 */ /* 0x000fe20001ffe408 */
[----:B------:R-:W-:Y:S01]  /*2340*/  IMAD.SHL.U32 R8, R0, 0x40, RZ ;  /* 0x0000004000087824 */ /* 0x000fe200078e00ff */
[----:B------:R-:W-:Y:S02]  /*2350*/  ISETP.GE.AND P3, PT, R2, R5, PT ;  /* 0x000000050200720c */ /* 0x000fe40003f66270 */
[----:B------:R-:W-:Y:S01]  /*2360*/  IADD3 R2, R7, -R6, RZ ;  /* 0x8000000607027210 */ /* 0x000fe20007ffe0ff */
[----:B------:R-:W-:Y:S01]  /*2370*/  @!P5 IMAD.MOV.U32 R6, RZ, RZ, R225 ;  /* 0x000000ffff06d224 */ /* 0x000fe200078e00e1 */
[----:B------:R-:W-:Y:S02]  /*2380*/  @!P5 MOV R7, R224 ;  /* 0x000000e00007d202 */ /* 0x000fe40000000f00 */
[----:B------:R-:W-:-:S04]  /*2390*/  LOP3.LUT R8, R8, 0x1c0, RZ, 0xc0, !PT ;  /* 0x000001c008087812 */ /* 0x000fc800078ec0ff */
[----:B------:R-:W-:Y:S01]  /*23a0*/  LOP3.LUT R9, R8, 0x8, R9, 0xf8, !PT ;  /* 0x0000000808097812 */ /* 0x000fe200078ef809 */
[----:B------:R-:W-:Y:S02]  /*23b0*/  @P5 STS.128 [R228+0xc000], RZ ;  /* 0x00c000ffe4005388 */ /* 0x000fe40000000c00 */
[----:B------:R-:W-:Y:S01]  /*23c0*/  @!P3 IMAD.MOV.U32 R14, RZ, RZ, c[0x0][0x1a0] ;  /* 0x00006800ff0eb624 */ /* 0x000fe200078e00ff */
[----:B------:R-:W-:Y:S01]  /*23d0*/  SHF.R.U32.HI R8, RZ, 0x3, R8 ;  /* 0x00000003ff087819 */ /* 0x000fe20000011608 */
[----:B------:R-:W-:Y:S03]  /*23e0*/  @P5 STS.128 [R228+0x10000], RZ ;  /* 0x010000ffe4005388 */ /* 0x000fe60000000c00 */
[----:B------:R-:W-:Y:S01]  /*23f0*/  LOP3.LUT R8, R9, R8, RZ, 0x3c, !PT ;  /* 0x0000000809087212 */ /* 0x000fe200078e3cff */
        /* <DEDUP_REMOVED lines=12> */
[----:B------:R-:W-:-:S03]  /*24c0*/  ISETP.GE.AND P2, PT, R12, R5, PT ;  /* 0x000000050c00720c */ /* 0x000fc60003f46270 */
[----:B------:R-:W-:Y:S04]  /*24d0*/  @P1 STS.128 [R228+0xd000], RZ ;  /* 0x00d000ffe4001388 */ /* 0x000fe80000000c00 */
[----:B------:R-:W-:Y:S01]  /*24e0*/  @P1 STS.128 [R228+0x11000], RZ ;  /* 0x011000ffe4001388 */ /* 0x000fe20000000c00 */
[----:B--2---:R-:W-:Y:S01]  /*24f0*/  @!P1 IMAD.MOV.U32 R7, RZ, RZ, c[0x0][0x1a0] ;  /* 0x00006800ff079624 */ /* 0x004fe200078e00ff */
[----:B------:R-:W-:-:S04]  /*2500*/  @!P1 MOV R6, c[0x0][0x1a4] ;  /* 0x0000690000069a02 */ /* 0x000fc80000000f00 */
[----:B------:R-:W-:Y:S02]  /*2510*/  @!P2 MOV R12, c[0x0][0x1a0] ;  /* 0x00006800000caa02 */ /* 0x000fe40000000f00 */
[----:B------:R-:W-:-:S04]  /*2520*/  @!P1 LEA R20, P5, R7, R225, 0x6 ;  /* 0x000000e107149211 */ /* 0x000fc800078a30ff */
[----:B------:R-:W-:Y:S01]  /*2530*/  @!P1 LEA.HI.X R21, R7, R224, R6, 0x6, P5 ;  /* 0x000000e007159211 */ /* 0x000fe200028f3406 */
[----:B------:R-:W-:Y:S01]  /*2540*/  @!P6 IMAD.MOV.U32 R7, RZ, RZ, R224 ;  /* 0x000000ffff07e224 */ /* 0x000fe200078e00e0 */
[----:B------:R-:W-:Y:S02]  /*2550*/  @!P6 MOV R6, R225 ;  /* 0x000000e10006e202 */ /* 0x000fe40000000f00 */
[----:B------:R-:W-:Y:S01]  /*2560*/  ISETP.GE.AND P5, PT, R13, R5, PT ;  /* 0x000000050d00720c */ /* 0x000fe20003fa6270 */
[----:B------:R-:W-:Y:S01]  /*2570*/  @!PT LDS RZ, [RZ] ;  /* 0x00000000fffff984 */ /* 0x000fe20000000800 */
[----:B------:R-:W-:Y:S01]  /*2580*/  @!PT LDS RZ, [RZ] ;  /* 0x00000000fffff984 */ /* 0x000fe20000000800 */
[----:B------:R-:W-:Y:S01]  /*2590*/  @!PT LDS RZ, [RZ] ;  /* 0x00000000fffff984 */ /* 0x000fe20000000800 */
[----:B------:R2:W-:Y:S01]  /*25a0*/  @!P1 LDGSTS.E.BYPASS.LTC128B.128 [R228+0xd000], [R20.64] ;  /* 0x0d00000014e49fae */ /* 0x0005e2000b901d48 */
[----:B------:R-:W-:Y:S02]  /*25b0*/  @!P2 IMAD.MOV.U32 R5, RZ, RZ, c[0x0][0x1a4] ;  /* 0x00006900ff05a624 */ /* 0x000fe400078e00ff */
[----:B---3--:R-:W-:Y:S01]  /*25c0*/  IMAD.SHL.U32 R11, R2, 0x40, RZ ;  /* 0x00000040020b7824 */ /* 0x008fe200078e00ff */
[----:B------:R2:W-:Y:S01]  /*25d0*/  @!P1 LDGSTS.E.BYPASS.LTC128B.128 [R228+0x11000], [R20.64+0x80] ;  /* 0x1100008014e49fae */ /* 0x0005e2000b901d48 */
[----:B------:R-:W-:-:S03]  /*25e0*/  @!P6 IMAD.WIDE.U32 R18, R18, 0x60, R6 ;  /* 0x000000601212e825 */ /* 0x000fc600078e0006 */
[----:B------:R-:W-:Y:S01]  /*25f0*/  LOP3.LUT R11, R11, 0x1c0, RZ, 0xc0, !PT ;  /* 0x000001c00b0b7812 */ /* 0x000fe200078ec0ff */
[----:B------:R-:W-:Y:S01]  /*2600*/  @!P4 IMAD.MOV.U32 R6, RZ, RZ, R225 ;  /* 0x000000ffff06c224 */ /* 0x000fe200078e00e1 */
[----:B------:R-:W-:Y:S01]  /*2610*/  @P6 STS.128 [R228+0xd800], RZ ;  /* 0x00d800ffe4006388 */ /* 0x000fe20000000c00 */
[----:B------:R-:W-:Y:S01]  /*2620*/  @!P4 IMAD.MOV.U32 R7, RZ, RZ, R224 ;  /* 0x000000ffff07c224 */ /* 0x000fe200078e00e0 */
[----:B------:R-:W-:Y:S01]  /*2630*/  SHF.R.U32.HI R127, RZ, 0x3, R11 ;  /* 0x00000003ff7f7819 */ /* 0x000fe2000001160b */
[----:B------:R-:W-:Y:S01]  /*2640*/  IMAD.SHL.U32 R10, R221, 0x8, RZ ;  /* 0x00000008dd0a7824 */ /* 0x000fe200078e00ff */
[----:B------:R-:W-:Y:S01]  /*2650*/  @P6 STS.128 [R228+0x11800], RZ ;  /* 0x011800ffe4006388 */ /* 0x000fe20000000c00 */
[----:B------:R-:W-:Y:S01]  /*2660*/  @!P4 IMAD.WIDE.U32 R16, R16, 0xa0, R6 ;  /* 0x000000a01010c825 */ /* 0x000fe200078e0006 */
[----:B------:R-:W-:Y:S02]  /*2670*/  @!P3 MOV R6, R225 ;  /* 0x000000e10006b202 */ /* 0x000fe40000000f00 */
[----:B------:R-:W-:Y:S01]  /*2680*/  LOP3.LUT R10, R11, 0x8, R10, 0xf8, !PT ;  /* 0x000000080b0a7812 */ /* 0x000fe200078ef80a */
[----:B------:R-:W-:-:S02]  /*2690*/  @!P3 IMAD.MOV.U32 R7, RZ, RZ, R224 ;  /* 0x000000ffff07b224 */ /* 0x000fc400078e00e0 */
[----:B------:R-:W-:Y:S01]  /*26a0*/  @!P5 IMAD.MOV.U32 R9, RZ, RZ, c[0x0][0x1a0] ;  /* 0x00006800ff09d624 */ /* 0x000fe200078e00ff */
[----:B------:R-:W-:Y:S01]  /*26b0*/  LOP3.LUT R127, R10, R127, RZ, 0x3c, !PT ;  /* 0x0000007f0a7f7212 */ /* 0x000fe200078e3cff */
[----:B------:R-:W-:Y:S01]  /*26c0*/  @!P3 IMAD.WIDE.U32 R14, R14, 0xc0, R6 ;  /* 0x000000c00e0eb825 */ /* 0x000fe200078e0006 */
[----:B------:R-:W-:Y:S02]  /*26d0*/  @!P2 MOV R7, R224 ;  /* 0x000000e00007a202 */ /* 0x000fe40000000f00 */
[----:B------:R-:W-:Y:S01]  /*26e0*/  IADD3 R222, R127, R222, RZ ;  /* 0x000000de7fde7210 */ /* 0x000fe20007ffe0ff */
[----:B------:R-:W-:Y:S02]  /*26f0*/  @!P6 IMAD.MOV.U32 R10, RZ, RZ, c[0x0][0x1a4] ;  /* 0x00006900ff0ae624 */ /* 0x000fe400078e00ff */
[----:B------:R-:W-:Y:S01]  /*2700*/  @!P2 IMAD.MOV.U32 R6, RZ, RZ, R225 ;  /* 0x000000ffff06a224 */ /* 0x000fe200078e00e1 */
[----:B------:R-:W-:Y:S01]  /*2710*/  SHF.L.U32 R222, R222, 0x1, RZ ;  /* 0x00000001dede7819 */ /* 0x000fe200000006ff */
[----:B------:R-:W-:Y:S01]  /*2720*/  @!P6 IMAD R10, R10, 0x60, RZ ;  /* 0x000000600a0ae824 */ /* 0x000fe200078e02ff */
[----:B--2---:R-:W-:Y:S01]  /*2730*/  @!P5 LEA R20, P1, R9, R225, 0x7 ;  /* 0x000000e10914d211 */ /* 0x004fe200078238ff */
[----:B------:R-:W-:Y:S01]  /*2740*/  @!P2 IMAD.WIDE.U32 R12, R12, 0xe0, R6 ;  /* 0x000000e00c0ca825 */ /* 0x000fe200078e0006 */
[----:B------:R-:W-:-:S03]  /*2750*/  @!P4 MOV R7, c[0x0][0x1a4] ;  /* 0x000069000007ca02 */ /* 0x000fc60000000f00 */
[----:B------:R-:W-:Y:S01]  /*2760*/  IMAD R221, R221, 0x200, R8 ;  /* 0x00000200dddd7824 */ /* 0x000fe200078e0208 */
[----:B------:R-:W-:Y:S01]  /*2770*/  @!P5 MOV R8, c[0x0][0x1a4] ;  /* 0x000069000008da02 */ /* 0x000fe20000000f00 */
[----:B------:R-:W-:Y:S02]  /*2780*/  @!P3 IMAD.MOV.U32 R6, RZ, RZ, c[0x0][0x1a4] ;  /* 0x00006900ff06b624 */ /* 0x000fe400078e00ff */
[----:B------:R-:W-:Y:S01]  /*2790*/  @!P6 IMAD.IADD R11, R19, 0x1, R10 ;  /* 0x00000001130be824 */ /* 0x000fe200078e020a */
[----:B------:R-:W-:Y:S01]  /*27a0*/  @!P5 LEA.HI.X R21, R9, R224, R8, 0x7, P1 ;  /* 0x000000e00915d211 */ /* 0x000fe200008f3c08 */
[----:B------:R-:W-:Y:S02]  /*27b0*/  @!P6 IMAD.MOV.U32 R10, RZ, RZ, R18 ;  /* 0x000000ffff0ae224 */ /* 0x000fe400078e0012 */
[----:B------:R-:W-:Y:S02]  /*27c0*/  @!P4 IMAD R7, R7, 0xa0, RZ ;  /* 0x000000a00707c824 */ /* 0x000fe400078e02ff */
[----:B------:R-:W-:Y:S01]  /*27d0*/  @!P3 IMAD R6, R6, 0xc0, RZ ;  /* 0x000000c00606b824 */ /* 0x000fe200078e02ff */
[----:B------:R-:W-:Y:S01]  /*27e0*/  @!PT LDS RZ, [RZ] ;  /* 0x00000000fffff984 */ /* 0x000fe20000000800 */
[----:B------:R-:W-:Y:S01]  /*27f0*/  @!PT LDS RZ, [RZ] ;  /* 0x00000000fffff984 */ /* 0x000fe20000000800 */
[----:B------:R-:W-:Y:S01]  /*2800*/  @!PT LDS RZ, [RZ] ;  /* 0x00000000fffff984 */ /* 0x000fe20000000800 */
[----:B------:R2:W-:Y:S01]  /*2810*/  @!P6 LDGSTS.E.BYPASS.LTC128B.128 [R228+0xd800], [R10.64] ;  /* 0x0d8000000ae4efae */ /* 0x0005e2000b901d48 */
[----:B------:R-:W-:-:S02]  /*2820*/  @!P4 IMAD.IADD R17, R17, 0x1, R7 ;  /* 0x000000011111c824 */ /* 0x000fc400078e0207 */
[----:B------:R-:W-:Y:S01]  /*2830*/  @!P2 IMAD R5, R5, 0xe0, RZ ;  /* 0x000000e00505a824 */ /* 0x000fe200078e02ff */
[----:B------:R2:W-:Y:S01]  /*2840*/  @!P6 LDGSTS.E.BYPASS.LTC128B.128 [R228+0x11800], [R10.64+0x80] ;  /* 0x118000800ae4efae */ /* 0x0005e2000b901d48 */
[----:B------:R-:W-:Y:S01]  /*2850*/  @!P3 IADD3 R7, R15, R6, RZ ;  /* 0x000000060f07b210 */ /* 0x000fe20007ffe0ff */
[----:B------:R-:W-:Y:S01]  /*2860*/  IMAD.SHL.U32 R221, R221, 0x2, RZ ;  /* 0x00000002dddd7824 */ /* 0x000fe200078e00ff */
[----:B------:R-:W-:Y:S01]  /*2870*/  @!P3 MOV R6, R14 ;  /* 0x0000000e0006b202 */ /* 0x000fe20000000f00 */
[----:B------:R-:W-:Y:S01]  /*2880*/  @P5 STS.128 [R228+0xe000], RZ ;  /* 0x00e000ffe4005388 */ /* 0x000fe20000000c00 */
[----:B------:R-:W-:Y:S02]  /*2890*/  @!P2 IMAD.IADD R13, R13, 0x1, R5 ;  /* 0x000000010d0da824 */ /* 0x000fe400078e0205 */
[C---:B------:R-:W-:Y:S01]  /*28a0*/  IADD3 R4, R221.reuse, 0x4000, RZ ;  /* 0x00004000dd047810 */ /* 0x040fe20007ffe0ff */
[----:B------:R-:W-:Y:S01]  /*28b0*/  @P5 STS.128 [R228+0x12000], RZ ;  /* 0x012000ffe4005388 */ /* 0x000fe20000000c00 */
[----:B------:R-:W-:Y:S01]  /*28c0*/  IADD3 R219, R221, 0x4020, RZ ;  /* 0x00004020dddb7810 */ /* 0x000fe20007ffe0ff */
[----:B------:R-:W-:-:S02]  /*28d0*/  IMAD.IADD R216, R128, 0x1, R127 ;  /* 0x0000000180d87824 */ /* 0x000fc400078e027f */
        /* <DEDUP_REMOVED lines=34> */
[----:B---3--:R-:W3:Y:S01]  /*2b00*/  LDSM.16.M88.4 R16, [R221+0x4000] ;  /* 0x00400000dd10783b */ /* 0x008ee20000000200 */
[----:B------:R-:W-:Y:S02]  /*2b10*/  LOP3.LUT P1, RZ, R0, 0x4, RZ, 0xc0, !PT ;  /* 0x0000000400ff7812 */ /* 0x000fe4000782c0ff */
[----:B------:R-:W-:Y:S01]  /*2b20*/  LEA R220, R2, R222, 0x1 ;  /* 0x000000de02dc7211 */ /* 0x000fe200078e08ff */
[----:B------:R-:W2:Y:S01]  /*2b30*/  LDSM.16.M88.4 R76, [R221+0x4800] ;  /* 0x00480000dd4c783b */ /* 0x000ea20000000200 */
[----:B------:R-:W-:-:S02]  /*2b40*/  SEL R0, R3, 0xffffffe0, !P2 ;  /* 0xffffffe003007807 */ /* 0x000fc40005000000 */
[----:B------:R-:W-:Y:S01]  /*2b50*/  SEL R3, R3, 0xffffffe0, !P1 ;  /* 0xffffffe003037807 */ /* 0x000fe20004800000 */
[----:B------:R-:W2:Y:S01]  /*2b60*/  LDSM.16.M88.4 R68, [R221+0x5000] ;  /* 0x00500000dd44783b */ /* 0x000ea20000000200 */
[----:B------:R-:W-:Y:S01]  /*2b70*/  ISETP.GT.AND P2, PT, R133, 0x1, PT ;  /* 0x000000018500780c */ /* 0x000fe20003f44270 */
[C---:B------:R-:W-:Y:S01]  /*2b80*/  IMAD R218, R0.reuse, 0x2, R222 ;  /* 0x0000000200da7824 */ /* 0x040fe200078e02de */
[C---:B------:R-:W-:Y:S01]  /*2b90*/  LEA R215, R3.reuse, R221, 0x1 ;  /* 0x000000dd03d77211 */ /* 0x040fe200078e08ff */
[----:B------:R-:W2:Y:S01]  /*2ba0*/  LDSM.16.M88.4 R60, [R221+0x5800] ;  /* 0x00580000dd3c783b */ /* 0x000ea20000000200 */
[----:B------:R-:W-:Y:S01]  /*2bb0*/  IMAD R217, R0, 0x2, R220 ;  /* 0x0000000200d97824 */ /* 0x000fe200078e02dc */
[----:B------:R-:W-:Y:S02]  /*2bc0*/  LEA R204, R3, R219, 0x1 ;  /* 0x000000db03cc7211 */ /* 0x000fe400078e08ff */
[----:B------:R-:W2:Y:S01]  /*2bd0*/  LDSM.16.M88.4 R52, [R221+0x6000] ;  /* 0x00600000dd34783b */ /* 0x000ea20000000200 */
[----:B------:R-:W-:-:S02]  /*2be0*/  IADD3 R209, R219, 0x1800, RZ ;  /* 0x00001800dbd17810 */ /* 0x000fc40007ffe0ff */
[C---:B------:R-:W-:Y:S01]  /*2bf0*/  IADD3 R208, R219.reuse, 0x2000, RZ ;  /* 0x00002000dbd07810 */ /* 0x040fe20007ffe0ff */
[----:B------:R-:W2:Y:S01]  /*2c00*/  LDSM.16.M88.4 R44, [R221+0x6800] ;  /* 0x00680000dd2c783b */ /* 0x000ea20000000200 */
[----:B------:R-:W-:Y:S02]  /*2c10*/  IADD3 R207, R219, 0x2800, RZ ;  /* 0x00002800dbcf7810 */ /* 0x000fe40007ffe0ff */
[----:B------:R-:W-:Y:S01]  /*2c20*/  @!P2 LEA R236, P1, R135, c[0x0][0x168], 0x1 ;  /* 0x00005a0087ecaa11 */ /* 0x000fe200078208ff */
[----:B------:R-:W2:Y:S01]  /*2c30*/  LDSM.16.M88.4 R96, [R221+0x7000] ;  /* 0x00700000dd60783b */ /* 0x000ea20000000200 */
[----:B------:R-:W-:Y:S02]  /*2c40*/  IADD3 R206, R219, 0x3000, RZ ;  /* 0x00003000dbce7810 */ /* 0x000fe40007ffe0ff */
[----:B------:R-:W-:Y:S01]  /*2c50*/  @!P2 LEA.HI.X R229, R135, c[0x0][0x16c], R134, 0x1, P1 ;  /* 0x00005b0087e5aa11 */ /* 0x000fe200008f0c86 */
[----:B----4-:R-:W4:Y:S01]  /*2c60*/  LDSM.16.M88.4 R20, [R221+0x7800] ;  /* 0x00780000dd14783b */ /* 0x010f220000000200 */
[----:B------:R-:W-:-:S02]  /*2c70*/  IADD3 R205, R219, 0x3800, RZ ;  /* 0x00003800dbcd7810 */ /* 0x000fc40007ffe0ff */
[C---:B------:R-:W-:Y:S01]  /*2c80*/  IADD3 R203, R219.reuse, 0x4000, RZ ;  /* 0x00004000dbcb7810 */ /* 0x040fe20007ffe0ff */
[----:B------:R-:W-:Y:S01]  /*2c90*/  LDSM.16.M88.4 R40, [R220] ;  /* 0x00000000dc28783b */ /* 0x000fe20000000200 */
[C---:B------:R-:W-:Y:S02]  /*2ca0*/  IADD3 R202, R219.reuse, 0x4800, RZ ;  /* 0x00004800dbca7810 */ /* 0x040fe40007ffe0ff */
[C---:B------:R-:W-:Y:S01]  /*2cb0*/  IADD3 R201, R219.reuse, 0x5000, RZ ;  /* 0x00005000dbc97810 */ /* 0x040fe20007ffe0ff */
[----:B-1----:R-:W1:Y:S01]  /*2cc0*/  LDSM.16.M88.4 R12, [R219] ;  /* 0x00000000db0c783b */ /* 0x002e620000000200 */
[C---:B------:R-:W-:Y:S02]  /*2cd0*/  IADD3 R200, R219.reuse, 0x5800, RZ ;  /* 0x00005800dbc87810 */ /* 0x040fe40007ffe0ff */
[C---:B------:R-:W-:Y:S01]  /*2ce0*/  IADD3 R199, R219.reuse, 0x6000, RZ ;  /* 0x00006000dbc77810 */ /* 0x040fe20007ffe0ff */
[----:B---3--:R-:W-:Y:S01]  /*2cf0*/  HMMA.16816.F32.BF16 R4, R88, R16, RZ ;  /* 0x000000105804723c */ /* 0x008fe200000418ff */
[----:B--2---:R-:W2:Y:S01]  /*2d00*/  LDSM.16.M88.4 R8, [R219+0x1800] ;  /* 0x00180000db08783b */ /* 0x004ea20000000200 */
[----:B------:R-:W-:-:S02]  /*2d10*/  IADD3 R198, R219, 0x6800, RZ ;  /* 0x00006800dbc67810 */ /* 0x000fc40007ffe0ff */
[C---:B------:R-:W-:Y:S01]  /*2d20*/  IADD3 R197, R219.reuse, 0x7000, RZ ;  /* 0x00007000dbc57810 */ /* 0x040fe20007ffe0ff */
[----:B------:R-:W3:Y:S01]  /*2d30*/  LDSM.16.M88.4 R112, [R219+0x800] ;  /* 0x00080000db70783b */ /* 0x000ee20000000200 */
[----:B------:R-:W-:Y:S02]  /*2d40*/  IADD3 R196, R219, 0x7800, RZ ;  /* 0x00007800dbc47810 */ /* 0x000fe40007ffe0ff */
[C---:B------:R-:W-:Y:S01]  /*2d50*/  HMMA.16816.F32.BF16 R16, R88.reuse, R18, RZ ;  /* 0x000000125810723c */ /* 0x040fe200000418ff */
[----:B------:R-:W1:Y:S04]  /*2d60*/  LDSM.16.M88.4 R108, [R219+0x1000] ;  /* 0x00100000db6c783b */ /* 0x000e680000000200 */
[----:B------:R-:W1:Y:S03]  /*2d70*/  LDSM.16.M88.4 R104, [R219+0x2000] ;  /* 0x00200000db68783b */ /* 0x000e660000000200 */
[C---:B------:R-:W-:Y:S01]  /*2d80*/  HMMA.16816.F32.BF16 R28, R88.reuse, R76, RZ ;  /* 0x0000004c581c723c */ /* 0x040fe200000418ff */
[----:B------:R-:W-:Y:S04]  /*2d90*/  LDSM.16.M88.4 R84, [R219+0x3000] ;  /* 0x00300000db54783b */ /* 0x000fe80000000200 */
[----:B------:R-:W-:Y:S03]  /*2da0*/  LDSM.16.M88.4 R80, [R219+0x3800] ;  /* 0x00380000db50783b */ /* 0x000fe60000000200 */
[C---:B------:R-:W-:Y:S01]  /*2db0*/  HMMA.16816.F32.BF16 R72, R88.reuse, R68, RZ ;  /* 0x000000445848723c */ /* 0x040fe200000418ff */
[----:B------:R-:W-:Y:S04]  /*2dc0*/  LDSM.16.M88.4 R24, [R215+0x4000] ;  /* 0x00400000d718783b */ /* 0x000fe80000000200 */
[----:B------:R-:W-:Y:S03]  /*2dd0*/  LDSM.16.M88.4 R32, [R215+0x4800] ;  /* 0x00480000d720783b */ /* 0x000fe60000000200 */
[C---:B------:R-:W-:Y:S01]  /*2de0*/  HMMA.16816.F32.BF16 R64, R88.reuse, R60, RZ ;  /* 0x0000003c5840723c */ /* 0x040fe200000418ff */
[----:B------:R-:W-:Y:S04]  /*2df0*/  LDSM.16.M88.4 R116, [R215+0x8000] ;  /* 0x00800000d774783b */ /* 0x000fe80000000200 */
[----:B------:R-:W-:Y:S03]  /*2e00*/  LDSM.16.M88.4 R120, [R221+0x8800] ;  /* 0x00880000dd78783b */ /* 0x000fe60000000200 */
[C---:B------:R-:W-:Y:S01]  /*2e10*/  HMMA.16816.F32.BF16 R56, R88.reuse, R52, RZ ;  /* 0x000000345838723c */ /* 0x040fe200000418ff */
[----:B------:R-:W0:Y:S07]  /*2e20*/  LDGDEPBAR ;  /* 0x00000000000079af */ /* 0x000e2e0000000000 */
        /* <DEDUP_REMOVED lines=10> */
[----:B------:R-:W4:Y:S07]  /*2ed0*/  LDSM.16.M88.4 R20, [R219+0x2800] ;  /* 0x00280000db14783b */ /* 0x000f2e0000000200 */
        /* <DEDUP_REMOVED lines=8> */
[----:B------:R-:W-:Y:S07]  /*2f60*/  LDSM.16.M88.4 R112, [R217] ;  /* 0x00000000d970783b */ /* 0x000fee0000000200 */
        /* <DEDUP_REMOVED lines=12> */
[C---:B------:R-:W-:Y:S08]  /*3030*/  HMMA.16816.F32.BF16 R92, R40.reuse, R80, R92 ;  /* 0x00000050285c723c */ /* 0x040ff0000004185c */
[----:B------:R-:W-:Y:S01]  /*3040*/  HMMA.16816.F32.BF16 R88, R40, R82, R88 ;  /* 0x000000522858723c */ /* 0x000fe20000041858 */
[----:B------:R-:W3:Y:S04]  /*3050*/  LDSM.16.M88.4 R80, [R215+0x6800] ;  /* 0x00680000d750783b */ /* 0x000ee80000000200 */
[----:B------:R-:W3:Y:S03]  /*3060*/  LDSM.16.M88.4 R40, [R215+0x7000] ;  /* 0x00700000d728783b */ /* 0x000ee60000000200 */
[C---:B-1----:R-:W-:Y:S08]  /*3070*/  HMMA.16816.F32.BF16 R4, R12.reuse, R24, R4 ;  /* 0x000000180c04723c */ /* 0x042ff00000041804 */
[C---:B------:R-:W-:Y:S01]  /*3080*/  HMMA.16816.F32.BF16 R16, R12.reuse, R26, R16 ;  /* 0x0000001a0c10723c */ /* 0x040fe20000041810 */
[----:B------:R-:W1:Y:S07]  /*3090*/  LDSM.16.M88.4 R24, [R215+0x7800] ;  /* 0x00780000d718783b */ /* 0x000e6e0000000200 */
[C---:B------:R-:W-:Y:S08]  /*30a0*/  HMMA.16816.F32.BF16 R28, R12.reuse, R32, R28 ;  /* 0x000000200c1c723c */ /* 0x040ff0000004181c */
[C---:B------:R-:W-:Y:S01]  /*30b0*/  HMMA.16816.F32.BF16 R76, R12.reuse, R34, R76 ;  /* 0x000000220c4c723c */ /* 0x040fe2000004184c */
[----:B------:R-:W1:Y:S07]  /*30c0*/  LDSM.16.M88.4 R32, [R204] ;  /* 0x00000000cc20783b */ /* 0x000e6e0000000200 */
        /* <DEDUP_REMOVED lines=18> */
[----:B------:R-:W4:Y:S03]  /*31f0*/  LDSM.16.M88.4 R24, [R204+0x1800] ;  /* 0x00180000cc18783b */ /* 0x000f260000000200 */
[C---:B------:R-:W-:Y:S08]  /*3200*/  HMMA.16816.F32.BF16 R4, R112.reuse, R32, R4 ;  /* 0x000000207004723c */ /* 0x040ff00000041804 */
[C---:B--2---:R-:W-:Y:S08]  /*3210*/  HMMA.16816.F32.BF16 R28, R112.reuse, R8, R28 ;  /* 0x00000008701c723c */ /* 0x044ff0000004181c */
[C---:B------:R-:W-:Y:S01]  /*3220*/  HMMA.16816.F32.BF16 R76, R112.reuse, R10, R76 ;  /* 0x0000000a704c723c */ /* 0x040fe2000004184c */
[----:B------:R-:W2:Y:S07]  /*3230*/  LDSM.16.M88.4 R8, [R204+0x2000] ;  /* 0x00200000cc08783b */ /* 0x000eae0000000200 */
[C---:B------:R-:W-:Y:S01]  /*3240*/  HMMA.16816.F32.BF16 R16, R112.reuse, R34, R16 ;  /* 0x000000227010723c */ /* 0x040fe20000041810 */
[----:B------:R-:W-:Y:S07]  /*3250*/  LDSM.16.M88.4 R32, [R219+0x4800] ;  /* 0x00480000db20783b */ /* 0x000fee0000000200 */
[----:B---3--:R-:W-:Y:S08]  /*3260*/  HMMA.16816.F32.BF16 R72, R112, R20, R72 ;  /* 0x000000147048723c */ /* 0x008ff00000041848 */
[----:B-1----:R-:W-:Y:S08]  /*3270*/  HMMA.16816.F32.BF16 R4, R84, R12, R4 ;  /* 0x0000000c5404723c */ /* 0x002ff00000041804 */
[C---:B----4-:R-:W-:Y:S08]  /*3280*/  HMMA.16816.F32.BF16 R64, R112.reuse, R24, R64 ;  /* 0x000000187040723c */ /* 0x050ff00000041840 */
[C---:B------:R-:W-:Y:S01]  /*3290*/  HMMA.16816.F32.BF16 R60, R112.reuse, R26, R60 ;  /* 0x0000001a703c723c */ /* 0x040fe2000004183c */
[----:B------:R-:W1:Y:S07]  /*32a0*/  LDSM.16.M88.4 R24, [R218+0x2000] ;  /* 0x00200000da18783b */ /* 0x000e6e0000000200 */
[----:B------:R-:W-:Y:S01]  /*32b0*/  HMMA.16816.F32.BF16 R68, R112, R22, R68 ;  /* 0x000000167044723c */ /* 0x000fe20000041844 */
[----:B------:R-:W3:Y:S07]  /*32c0*/  LDSM.16.M88.4 R20, [R204+0x2800] ;  /* 0x00280000cc14783b */ /* 0x000eee0000000200 */
[----:B------:R-:W-:Y:S01]  /*32d0*/  HMMA.16816.F32.BF16 R16, R84, R14, R16 ;  /* 0x0000000e5410723c */ /* 0x000fe20000041810 */
[----:B------:R-:W-:Y:S07]  /*32e0*/  LDSM.16.M88.4 R12, [R217+0x2000] ;  /* 0x00200000d90c783b */ /* 0x000fee0000000200 */
[----:B------:R-:W-:Y:S08]  /*32f0*/  HMMA.16816.F32.BF16 R4, R40, R80, R4 ;  /* 0x000000502804723c */ /* 0x000ff00000041804 */
[C---:B--2---:R-:W-:Y:S08]  /*3300*/  HMMA.16816.F32.BF16 R56, R112.reuse, R8, R56 ;  /* 0x000000087038723c */ /* 0x044ff00000041838 */
[----:B------:R-:W-:Y:S01]  /*3310*/  HMMA.16816.F32.BF16 R52, R112, R10, R52 ;  /* 0x0000000a7034723c */ /* 0x000fe20000041834 */
[----:B------:R-:W2:Y:S07]  /*3320*/  LDSM.16.M88.4 R8, [R204+0x4000] ;  /* 0x00400000cc08783b */ /* 0x000eae0000000200 */
[----:B------:R-:W-:Y:S01]  /*3330*/  HMMA.16816.F32.BF16 R16, R40, R82, R16 ;  /* 0x000000522810723c */ /* 0x000fe20000041810 */
[----:B------:R-:W4:Y:S07]  /*3340*/  LDSM.16.M88.4 R80, [R221+0x9000] ;  /* 0x00900000dd50783b */ /* 0x000f2e0000000200 */
[----:B-1----:R-:W-:Y:S08]  /*3350*/  HMMA.16816.F32.BF16 R4, R24, R116, R4 ;  /* 0x000000741804723c */ /* 0x002ff00000041804 */
[----:B------:R-:W-:Y:S08]  /*3360*/  HMMA.16816.F32.BF16 R28, R84, R120, R28 ;  /* 0x00000078541c723c */ /* 0x000ff0000004181c */
[C---:B---3--:R-:W-:Y:S08]  /*3370*/  HMMA.16816.F32.BF16 R48, R112.reuse, R20, R48 ;  /* 0x000000147030723c */ /* 0x048ff00000041830 */
[----:B------:R-:W-:Y:S01]  /*3380*/  HMMA.16816.F32.BF16 R44, R112, R22, R44 ;  /* 0x00000016702c723c */ /* 0x000fe2000004182c */
[----:B------:R-:W1:Y:S07]  /*3390*/  LDSM.16.M88.4 R20, [R215+0x8800] ;  /* 0x00880000d714783b */ /* 0x000e6e0000000200 */
[----:B------:R-:W-:Y:S08]  /*33a0*/  HMMA.16816.F32.BF16 R16, R24, R118, R16 ;  /* 0x000000761810723c */ /* 0x000ff00000041810 */
[----:B--2---:R-:W-:Y:S08]  /*33b0*/  HMMA.16816.F32.BF16 R4, R12, R8, R4 ;  /* 0x000000080c04723c */ /* 0x004ff00000041804 */
[----:B------:R-:W-:Y:S08]  /*33c0*/  HMMA.16816.F32.BF16 R28, R40, R32, R28 ;  /* 0x00000020281c723c */ /* 0x000ff0000004181c */
[----:B------:R-:W-:Y:S01]  /*33d0*/  HMMA.16816.F32.BF16 R76, R84, R122, R76 ;  /* 0x0000007a544c723c */ /* 0x000fe2000004184c */
[----:B------:R-:W2:Y:S07]  /*33e0*/  LDSM.16.M88.4 R120, [R221+0x9800] ;  /* 0x00980000dd78783b */ /* 0x000eae0000000200 */
[----:B------:R-:W-:Y:S01]  /*33f0*/  HMMA.16816.F32.BF16 R116, R112, R104, R92 ;  /* 0x000000687074723c */ /* 0x000fe2000004185c */
[----:B------:R-:W3:Y:S01]  /*3400*/  LDSM.16.M88.4 R92, [R204+0x4800] ;  /* 0x00480000cc5c783b */ /* 0x000ee20000000200 */
[----:B------:R-:W-:-:S02]  /*3410*/  FMUL.FTZ R5, R5, c[0x0][0x2ec] ;  /* 0x0000bb0005057a20 */ /* 0x000fc40000410000 */
[----:B------:R-:W-:Y:S02]  /*3420*/  FMUL.FTZ R6, R6, c[0x0][0x2ec] ;  /* 0x0000bb0006067a20 */ /* 0x000fe40000410000 */
[----:B------:R-:W-:Y:S02]  /*3430*/  FMUL.FTZ R3, R4, c[0x0][0x2ec] ;  /* 0x0000bb0004037a20 */ /* 0x000fe40000410000 */
[C---:B------:R-:W-:Y:S04]  /*3440*/  HMMA.16816.F32.BF16 R100, R112.reuse, R108, R100 ;  /* 0x0000006c7064723c */ /* 0x040fe80000041864 */
[----:B------:R-:W1:Y:S04]  /*3450*/  MUFU.TANH R3, R3 ;  /* 0x0000000300037308 */ /* 0x000e680000002400 */
[----:B------:R-:W-:Y:S01]  /*3460*/  HMMA.16816.F32.BF16 R96, R112, R110, R96 ;  /* 0x0000006e7060723c */ /* 0x000fe20000041860 */
[----:B------:R-:W3:Y:S07]  /*3470*/  LDSM.16.M88.4 R108, [R219+0x5000] ;  /* 0x00500000db6c783b */ /* 0x000eee0000000200 */
[----:B------:R-:W-:Y:S01]  /*3480*/  HMMA.16816.F32.BF16 R16, R12, R10, R16 ;  /* 0x0000000a0c10723c */ /* 0x000fe20000041810 */
[----:B------:R-:W-:Y:S07]  /*3490*/  LDSM.16.M88.4 R8, [R215+0x9000] ;  /* 0x00900000d708783b */ /* 0x000fee0000000200 */
[----:B----4-:R-:W-:Y:S01]  /*34a0*/  HMMA.16816.F32.BF16 R72, R84, R80, R72 ;  /* 0x000000505448723c */ /* 0x010fe20000041848 */
[----:B------:R-:W4:Y:S07]  /*34b0*/  MUFU.TANH R81, R5 ;  /* 0x0000000500517308 */ /* 0x000f2e0000002400 */
[----:B-1----:R-:W-:Y:S01]  /*34c0*/  HMMA.16816.F32.BF16 R28, R24, R20, R28 ;  /* 0x00000014181c723c */ /* 0x002fe2000004181c */
[----:B------:R1:W1:Y:S07]  /*34d0*/  MUFU.TANH R80, R6 ;  /* 0x0000000600507308 */ /* 0x00026e0000002400 */
[----:B------:R-:W-:Y:S01]  /*34e0*/  HMMA.16816.F32.BF16 R68, R84, R82, R68 ;  /* 0x000000525444723c */ /* 0x000fe20000041844 */
[----:B------:R-:W-:-:S02]  /*34f0*/  FMUL.FTZ R16, R16, c[0x0][0x2ec] ;  /* 0x0000bb0010107a20 */ /* 0x000fc40000410000 */
[----:B------:R-:W-:Y:S02]  /*3500*/  FMUL.FTZ R17, R17, c[0x0][0x2ec] ;  /* 0x0000bb0011117a20 */ /* 0x000fe40000410000 */
[----:B------:R-:W-:Y:S01]  /*3510*/  FMUL.FTZ R18, R18, c[0x0][0x2ec] ;  /* 0x0000bb0012127a20 */ /* 0x000fe20000410000 */
[----:B------:R-:W3:Y:S01]  /*3520*/  MUFU.TANH R83, R16 ;  /* 0x0000001000537308 */ /* 0x000ee20000002400 */
[----:B------:R-:W-:Y:S01]  /*3530*/  FMUL.FTZ R82, R7, c[0x0][0x2ec] ;  /* 0x0000bb0007527a20 */ /* 0x000fe20000410000 */
[----:B--2---:R-:W-:Y:S01]  /*3540*/  HMMA.16816.F32.BF16 R64, R84, R120, R64 ;  /* 0x000000785440723c */ /* 0x004fe20000041840 */
[----:B-1----:R-:W1:Y:S01]  /*3550*/  LDSM.16.M88.4 R4, [R219+0x5800] ;  /* 0x00580000db04783b */ /* 0x002e620000000200 */
[----:B------:R-:W-:-:S04]  /*3560*/  FMUL.FTZ R19, R19, c[0x0][0x2ec] ;  /* 0x0000bb0013137a20 */ /* 0x000fc80000410000 */
[----:B------:R-:W2:Y:S02]  /*3570*/  MUFU.TANH R104, R19 ;  /* 0x0000001300687308 */ /* 0x000ea40000002400 */
[----:B------:R-:W-:Y:S06]  /*3580*/  HMMA.16816.F32.BF16 R60, R84, R122, R60 ;  /* 0x0000007a543c723c */ /* 0x000fec000004183c */
[----:B------:R-:W1:Y:S02]  /*3590*/  MUFU.TANH R82, R82 ;  /* 0x0000005200527308 */ /* 0x000e640000002400 */
[----:B---3--:R-:W-:Y:S06]  /*35a0*/  HMMA.16816.F32.BF16 R28, R12, R92, R28 ;  /* 0x0000005c0c1c723c */ /* 0x008fec000004181c */
[----:B------:R-:W3:Y:S02]  /*35b0*/  MUFU.TANH R92, R17 ;  /* 0x00000011005c7308 */ /* 0x000ee40000002400 */
[C---:B------:R-:W-:Y:S01]  /*35c0*/  HMMA.16816.F32.BF16 R76, R40.reuse, R34, R76 ;  /* 0x00000022284c723c */ /* 0x040fe2000004184c */
[----:B------:R-:W2:Y:S05]  /*35d0*/  LDSM.16.M88.4 R32, [R221+0xa000] ;  /* 0x00a00000dd20783b */ /* 0x000eaa0000000200 */
[----:B------:R1:W1:Y:S02]  /*35e0*/  MUFU.TANH R93, R18 ;  /* 0x00000012005d7308 */ /* 0x0002640000002400 */
[C---:B------:R-:W-:Y:S08]  /*35f0*/  HMMA.16816.F32.BF16 R72, R40.reuse, R108, R72 ;  /* 0x0000006c2848723c */ /* 0x040ff00000041848 */
[----:B------:R-:W-:Y:S01]  /*3600*/  HMMA.16816.F32.BF16 R68, R40, R110, R68 ;  /* 0x0000006e2844723c */ /* 0x000fe20000041844 */
[----:B------:R-:W-:-:S02]  /*3610*/  FMUL.FTZ R28, R28, c[0x0][0x2ec] ;  /* 0x0000bb001c1c7a20 */ /* 0x000fc40000410000 */
[----:B------:R-:W-:Y:S02]  /*3620*/  FMUL.FTZ R29, R29, c[0x0][0x2ec] ;  /* 0x0000bb001d1d7a20 */ /* 0x000fe40000410000 */
[----:B------:R-:W-:Y:S01]  /*3630*/  FMUL.FTZ R30, R30, c[0x0][0x2ec] ;  /* 0x0000bb001e1e7a20 */ /* 0x000fe20000410000 */
[----:B-1----:R-:W1:Y:S01]  /*3640*/  LDSM.16.M88.4 R16, [R215+0x9800] ;  /* 0x00980000d710783b */ /* 0x002e620000000200 */
[----:B------:R-:W-:Y:S01]  /*3650*/  FMUL.FTZ R31, R31, c[0x0][0x2ec] ;  /* 0x0000bb001f1f7a20 */ /* 0x000fe20000410000 */
[C---:B------:R-:W-:Y:S01]  /*3660*/  HMMA.16816.F32.BF16 R64, R40.reuse, R4, R64 ;  /* 0x000000042840723c */ /* 0x040fe20000041840 */
[----:B------:R-:W1:Y:S07]  /*3670*/  MUFU.TANH R105, R30 ;  /* 0x0000001e00697308 */ /* 0x000e6e0000002400 */
[----:B------:R-:W-:Y:S01]  /*3680*/  HMMA.16816.F32.BF16 R60, R40, R6, R60 ;  /* 0x00000006283c723c */ /* 0x000fe2000004183c */
[----:B------:R-:W3:Y:S01]  /*3690*/  LDSM.16.M88.4 R4, [R221+0xa800] ;  /* 0x00a80000dd04783b */ /* 0x000ee20000000200 */
[----:B------:R-:W1:Y:S06]  /*36a0*/  MUFU.TANH R108, R31 ;  /* 0x0000001f006c7308 */ /* 0x000e6c0000002400 */
[C---:B------:R-:W-:Y:S08]  /*36b0*/  HMMA.16816.F32.BF16 R72, R24.reuse, R8, R72 ;  /* 0x000000081848723c */ /* 0x040ff00000041848 */
[C---:B------:R-:W-:Y:S01]  /*36c0*/  HMMA.16816.F32.BF16 R68, R24.reuse, R10, R68 ;  /* 0x0000000a1844723c */ /* 0x040fe20000041844 */
[----:B------:R-:W3:Y:S07]  /*36d0*/  LDSM.16.M88.4 R8, [R219+0x6000] ;  /* 0x00600000db08783b */ /* 0x000eee0000000200 */
[----:B------:R-:W-:Y:S01]  /*36e0*/  HMMA.16816.F32.BF16 R76, R24, R22, R76 ;  /* 0x00000016184c723c */ /* 0x000fe2000004184c */
[----:B------:R-:W4:Y:S07]  /*36f0*/  LDSM.16.M88.4 R20, [R204+0x5000] ;  /* 0x00500000cc14783b */ /* 0x000f2e0000000200 */
[----:B--2---:R-:W-:Y:S08]  /*3700*/  HMMA.16816.F32.BF16 R56, R84, R32, R56 ;  /* 0x000000205438723c */ /* 0x004ff00000041838 */
[----:B-1----:R-:W-:Y:S08]  /*3710*/  HMMA.16816.F32.BF16 R64, R24, R16, R64 ;  /* 0x000000101840723c */ /* 0x002ff00000041840 */
[----:B------:R-:W-:Y:S01]  /*3720*/  HMMA.16816.F32.BF16 R52, R84, R34, R52 ;  /* 0x000000225434723c */ /* 0x000fe20000041834 */
[----:B------:R-:W-:Y:S07]  /*3730*/  LDSM.16.M88.4 R32, [R204+0x6000] ;  /* 0x00600000cc20783b */ /* 0x000fee0000000200 */
[----:B------:R-:W-:Y:S01]  /*3740*/  HMMA.16816.F32.BF16 R60, R24, R18, R60 ;  /* 0x00000012183c723c */ /* 0x000fe2000004183c */
[----:B------:R-:W1:Y:S07]  /*3750*/  LDSM.16.M88.4 R16, [R219+0x6800] ;  /* 0x00680000db10783b */ /* 0x000e6e0000000200 */
[C---:B---3--:R-:W-:Y:S08]  /*3760*/  HMMA.16816.F32.BF16 R48, R84.reuse, R4, R48 ;  /* 0x000000045430723c */ /* 0x048ff00000041830 */
[----:B------:R-:W-:Y:S01]  /*3770*/  HMMA.16816.F32.BF16 R44, R84, R6, R44 ;  /* 0x00000006542c723c */ /* 0x000fe2000004182c */
[----:B------:R-:W-:Y:S07]  /*3780*/  LDSM.16.M88.4 R4, [R219+0x7000] ;  /* 0x00700000db04783b */ /* 0x000fee0000000200 */
[C---:B------:R-:W-:Y:S08]  /*3790*/  HMMA.16816.F32.BF16 R56, R40.reuse, R8, R56 ;  /* 0x000000082838723c */ /* 0x040ff00000041838 */
[----:B------:R-:W-:Y:S01]  /*37a0*/  HMMA.16816.F32.BF16 R52, R40, R10, R52 ;  /* 0x0000000a2834723c */ /* 0x000fe20000041834 */
[----:B------:R-:W2:Y:S07]  /*37b0*/  LDSM.16.M88.4 R8, [R221+0xb000] ;  /* 0x00b00000dd08783b */ /* 0x000eae0000000200 */
[C---:B----4-:R-:W-:Y:S08]  /*37c0*/  HMMA.16816.F32.BF16 R72, R12.reuse, R20, R72 ;  /* 0x000000140c48723c */ /* 0x050ff00000041848 */
[C---:B------:R-:W-:Y:S01]  /*37d0*/  HMMA.16816.F32.BF16 R68, R12.reuse, R22, R68 ;  /* 0x000000160c44723c */ /* 0x040fe20000041844 */
[----:B------:R-:W3:Y:S07]  /*37e0*/  LDSM.16.M88.4 R20, [R215+0xa000] ;  /* 0x00a00000d714783b */ /* 0x000eee0000000200 */
[----:B------:R-:W-:Y:S01]  /*37f0*/  HMMA.16816.F32.BF16 R76, R12, R94, R76 ;  /* 0x0000005e0c4c723c */ /* 0x000fe2000004184c */
[----:B------:R-:W4:Y:S07]  /*3800*/  MUFU.TANH R94, R28 ;  /* 0x0000001c005e7308 */ /* 0x000f2e0000002400 */
[----:B-1----:R-:W-:Y:S01]  /*3810*/  HMMA.16816.F32.BF16 R48, R40, R16, R48 ;  /* 0x000000102830723c */ /* 0x002fe20000041830 */
[----:B------:R1:W1:Y:S01]  /*3820*/  MUFU.TANH R95, R29 ;  /* 0x0000001d005f7308 */ /* 0x0002620000002400 */
[----:B------:R-:W-:-:S02]  /*3830*/  FMUL.FTZ R72, R72, c[0x0][0x2ec] ;  /* 0x0000bb0048487a20 */ /* 0x000fc40000410000 */
[----:B------:R-:W-:Y:S02]  /*3840*/  FMUL.FTZ R73, R73, c[0x0][0x2ec] ;  /* 0x0000bb0049497a20 */ /* 0x000fe40000410000 */
[----:B------:R-:W-:Y:S02]  /*3850*/  FMUL.FTZ R74, R74, c[0x0][0x2ec] ;  /* 0x0000bb004a4a7a20 */ /* 0x000fe40000410000 */
[----:B------:R-:W-:Y:S01]  /*3860*/  HMMA.16816.F32.BF16 R44, R40, R18, R44 ;  /* 0x00000012282c723c */ /* 0x000fe2000004182c */
[----:B------:R-:W4:Y:S01]  /*3870*/  LDSM.16.M88.4 R16, [R221+0xb800] ;  /* 0x00b80000dd10783b */ /* 0x000f220000000200 */
[----:B------:R-:W-:Y:S01]  /*3880*/  FMUL.FTZ R75, R75, c[0x0][0x2ec] ;  /* 0x0000bb004b4b7a20 */ /* 0x000fe20000410000 */
[----:B------:R-:W3:Y:S01]  /*3890*/  MUFU.TANH R72, R72 ;  /* 0x0000004800487308 */ /* 0x000ee20000002400 */
[----:B------:R-:W-:Y:S02]  /*38a0*/  FMUL.FTZ R68, R68, c[0x0][0x2ec] ;  /* 0x0000bb0044447a20 */ /* 0x000fe40000410000 */
[----:B------:R-:W-:-:S02]  /*38b0*/  FMUL.FTZ R69, R69, c[0x0][0x2ec] ;  /* 0x0000bb0045457a20 */ /* 0x000fc40000410000 */
[----:B------:R-:W-:Y:S01]  /*38c0*/  HMMA.16816.F32.BF16 R88, R112, R106, R88 ;  /* 0x0000006a7058723c */ /* 0x000fe20000041858 */
[----:B-1----:R-:W1:Y:S01]  /*38d0*/  LDSM.16.M88.4 R28, [R204+0x5800] ;  /* 0x00580000cc1c783b */ /* 0x002e620000000200 */
[----:B------:R-:W-:Y:S01]  /*38e0*/  FMUL.FTZ R76, R76, c[0x0][0x2ec] ;  /* 0x0000bb004c4c7a20 */ /* 0x000fe20000410000 */
[----:B------:R-:W1:Y:S01]  /*38f0*/  MUFU.TANH R73, R73 ;  /* 0x0000004900497308 */ /* 0x000e620000002400 */
[----:B------:R-:W-:Y:S02]  /*3900*/  FMUL.FTZ R77, R77, c[0x0][0x2ec] ;  /* 0x0000bb004d4d7a20 */ /* 0x000fe40000410000 */
[----:B------:R-:W-:Y:S02]  /*3910*/  FMUL.FTZ R78, R78, c[0x0][0x2ec] ;  /* 0x0000bb004e4e7a20 */ /* 0x000fe40000410000 */
[----:B--2---:R-:W-:Y:S01]  /*3920*/  HMMA.16816.F32.BF16 R100, R84, R8, R100 ;  /* 0x000000085464723c */ /* 0x004fe20000041864 */
[----:B------:R-:W-:Y:S02]  /*3930*/  FMUL.FTZ R79, R79, c[0x0][0x2ec] ;  /* 0x0000bb004f4f7a20 */ /* 0x000fe40000410000 */
[----:B------:R-:W-:Y:S01]  /*3940*/  FMUL.FTZ R70, R70, c[0x0][0x2ec] ;  /* 0x0000bb0046467a20 */ /* 0x000fe20000410000 */
[----:B------:R-:W2:Y:S01]  /*3950*/  MUFU.TANH R76, R76 ;  /* 0x0000004c004c7308 */ /* 0x000ea20000002400 */
[----:B------:R-:W-:-:S03]  /*3960*/  FMUL.FTZ R71, R71, c[0x0][0x2ec] ;  /* 0x0000bb0047477a20 */ /* 0x000fc60000410000 */
[----:B------:R-:W-:Y:S01]  /*3970*/  HMMA.16816.F32.BF16 R96, R84, R10, R96 ;  /* 0x0000000a5460723c */ /* 0x000fe20000041860 */
[----:B------:R-:W2:Y:S03]  /*3980*/  LDSM.16.M88.4 R8, [R219+0x7800] ;  /* 0x00780000db08783b */ /* 0x000ea60000000200 */
[----:B------:R-:W1:Y:S04]  /*3990*/  MUFU.TANH R77, R77 ;  /* 0x0000004d004d7308 */ /* 0x000e680000002400 */
[C---:B---3--:R-:W-:Y:S04]  /*39a0*/  HMMA.16816.F32.BF16 R56, R24.reuse, R20, R56 ;  /* 0x000000141838723c */ /* 0x048fe80000041838 */
[----:B------:R-:W3:Y:S04]  /*39b0*/  MUFU.TANH R78, R78 ;  /* 0x0000004e004e7308 */ /* 0x000ee80000002400 */
[----:B------:R-:W-:Y:S01]  /*39c0*/  HMMA.16816.F32.BF16 R52, R24, R22, R52 ;  /* 0x000000161834723c */ /* 0x000fe20000041834 */
[----:B------:R-:W-:Y:S03]  /*39d0*/  LDSM.16.M88.4 R20, [R204+0x6800] ;  /* 0x00680000cc14783b */ /* 0x000fe60000000200 */
[----:B------:R-:W2:Y:S04]  /*39e0*/  MUFU.TANH R79, R79 ;  /* 0x0000004f004f7308 */ /* 0x000ea80000002400 */
[----:B----4-:R-:W-:Y:S04]  /*39f0*/  HMMA.16816.F32.BF16 R116, R84, R16, R116 ;  /* 0x000000105474723c */ /* 0x010fe80000041874 */
[----:B------:R-:W4:Y:S04]  /*3a00*/  MUFU.TANH R74, R74 ;  /* 0x0000004a004a7308 */ /* 0x000f280000002400 */
[C---:B-1----:R-:W-:Y:S04]  /*3a10*/  HMMA.16816.F32.BF16 R64, R12.reuse, R28, R64 ;  /* 0x0000001c0c40723c */ /* 0x042fe80000041840 */
[----:B------:R-:W1:Y:S04]  /*3a20*/  MUFU.TANH R75, R75 ;  /* 0x0000004b004b7308 */ /* 0x000e680000002400 */
[----:B------:R-:W-:Y:S01]  /*3a30*/  HMMA.16816.F32.BF16 R60, R12, R30, R60 ;  /* 0x0000001e0c3c723c */ /* 0x000fe2000004183c */
[----:B------:R-:W1:Y:S03]  /*3a40*/  LDSM.16.M88.4 R28, [R215+0xa800] ;  /* 0x00a80000d71c783b */ /* 0x000e660000000200 */
[----:B------:R-:W1:Y:S04]  /*3a50*/  MUFU.TANH R68, R68 ;  /* 0x0000004400447308 */ /* 0x000e680000002400 */
[----:B------:R-:W-:Y:S01]  /*3a60*/  HMMA.16816.F32.BF16 R88, R84, R18, R88 ;  /* 0x000000125458723c */ /* 0x000fe20000041858 */
[----:B------:R-:W-:Y:S03]  /*3a70*/  LDSM.16.M88.4 R16, [R204+0x7800] ;  /* 0x00780000cc10783b */ /* 0x000fe60000000200 */
[----:B------:R-:W1:Y:S04]  /*3a80*/  MUFU.TANH R69, R69 ;  /* 0x0000004500457308 */ /* 0x000e680000002400 */
[----:B------:R-:W-:Y:S01]  /*3a90*/  HMMA.16816.F32.BF16 R100, R40, R4, R100 ;  /* 0x000000042864723c */ /* 0x000fe20000041864 */
[----:B------:R-:W-:-:S02]  /*3aa0*/  FMUL.FTZ R66, R66, c[0x0][0x2ec] ;  /* 0x0000bb0042427a20 */ /* 0x000fc40000410000 */
[----:B------:R-:W-:Y:S01]  /*3ab0*/  FMUL.FTZ R64, R64, c[0x0][0x2ec] ;  /* 0x0000bb0040407a20 */ /* 0x000fe20000410000 */
[----:B------:R-:W1:Y:S01]  /*3ac0*/  MUFU.TANH R70, R70 ;  /* 0x0000004600467308 */ /* 0x000e620000002400 */
[----:B------:R-:W-:Y:S02]  /*3ad0*/  FMUL.FTZ R65, R65, c[0x0][0x2ec] ;  /* 0x0000bb0041417a20 */ /* 0x000fe40000410000 */
[----:B------:R-:W-:Y:S01]  /*3ae0*/  FMUL.FTZ R67, R67, c[0x0][0x2ec] ;  /* 0x0000bb0043437a20 */ /* 0x000fe20000410000 */
[----:B------:R-:W-:Y:S01]  /*3af0*/  HMMA.16816.F32.BF16 R96, R40, R6, R96 ;  /* 0x000000062860723c */ /* 0x000fe20000041860 */
[----:B------:R-:W3:Y:S01]  /*3b00*/  LDSM.16.M88.4 R4, [R215+0xb800] ;  /* 0x00b80000d704783b */ /* 0x000ee20000000200 */
[----:B------:R-:W-:Y:S02]  /*3b10*/  FMUL.FTZ R63, R63, c[0x0][0x2ec] ;  /* 0x0000bb003f3f7a20 */ /* 0x000fe40000410000 */
[----:B------:R1:W1:Y:S01]  /*3b20*/  MUFU.TANH R144, R66 ;  /* 0x0000004200907308 */ /* 0x0002620000002400 */
[----:B------:R-:W-:-:S02]  /*3b30*/  FMUL.FTZ R60, R60, c[0x0][0x2ec] ;  /* 0x0000bb003c3c7a20 */ /* 0x000fc40000410000 */
[----:B------:R-:W-:Y:S01]  /*3b40*/  FMUL.FTZ R61, R61, c[0x0][0x2ec] ;  /* 0x0000bb003d3d7a20 */ /* 0x000fe20000410000 */
[----:B------:R-:W-:Y:S01]  /*3b50*/  HMMA.16816.F32.BF16 R56, R12, R32, R56 ;  /* 0x000000200c38723c */ /* 0x000fe20000041838 */
[----:B------:R-:W-:-:S03]  /*3b60*/  FMUL.FTZ R62, R62, c[0x0][0x2ec] ;  /* 0x0000bb003e3e7a20 */ /* 0x000fc60000410000 */
[----:B------:R1:W1:Y:S04]  /*3b70*/  MUFU.TANH R149, R63 ;  /* 0x0000003f00957308 */ /* 0x0002680000002400 */
[----:B------:R-:W-:Y:S01]  /*3b80*/  HMMA.16816.F32.BF16 R52, R12, R34, R52 ;  /* 0x000000220c34723c */ /* 0x000fe20000041834 */
[----:B------:R-:W4:Y:S03]  /*3b90*/  LDSM.16.M88.4 R32, [R215+0xb000] ;  /* 0x00b00000d720783b */ /* 0x000f260000000200 */
[----:B------:R-:W1:Y:S04]  /*3ba0*/  MUFU.TANH R71, R71 ;  /* 0x0000004700477308 */ /* 0x000e680000002400 */
[C---:B--2---:R-:W-:Y:S04]  /*3bb0*/  HMMA.16816.F32.BF16 R116, R40.reuse, R8, R116 ;  /* 0x000000082874723c */ /* 0x044fe80000041874 */
[----:B------:R-:W2:Y:S04]  /*3bc0*/  MUFU.TANH R64, R64 ;  /* 0x0000004000407308 */ /* 0x000ea80000002400 */
[----:B------:R-:W-:Y:S01]  /*3bd0*/  HMMA.16816.F32.BF16 R88, R40, R10, R88 ;  /* 0x0000000a2858723c */ /* 0x000fe20000041858 */
[----:B------:R-:W-:-:S02]  /*3be0*/  FMUL.FTZ R56, R56, c[0x0][0x2ec] ;  /* 0x0000bb0038387a20 */ /* 0x000fc40000410000 */
[----:B------:R-:W-:Y:S01]  /*3bf0*/  FMUL.FTZ R57, R57, c[0x0][0x2ec] ;  /* 0x0000bb0039397a20 */ /* 0x000fe20000410000 */
[----:B------:R-:W2:Y:S01]  /*3c00*/  MUFU.TANH R65, R65 ;  /* 0x0000004100417308 */ /* 0x000ea20000002400 */
[----:B------:R-:W-:Y:S02]  /*3c10*/  FMUL.FTZ R58, R58, c[0x0][0x2ec] ;  /* 0x0000bb003a3a7a20 */ /* 0x000fe40000410000 */
[----:B------:R-:W-:Y:S01]  /*3c20*/  FMUL.FTZ R59, R59, c[0x0][0x2ec] ;  /* 0x0000bb003b3b7a20 */ /* 0x000fe20000410000 */
[----:B-1----:R-:W-:Y:S01]  /*3c30*/  HMMA.16816.F32.BF16 R48, R24, R28, R48 ;  /* 0x0000001c1830723c */ /* 0x002fe20000041830 */
[----:B------:R-:W-:Y:S02]  /*3c40*/  FMUL.FTZ R52, R52, c[0x0][0x2ec] ;  /* 0x0000bb0034347a20 */ /* 0x000fe40000410000 */
[----:B------:R-:W-:Y:S01]  /*3c50*/  FMUL.FTZ R53, R53, c[0x0][0x2ec] ;  /* 0x0000bb0035357a20 */ /* 0x000fe20000410000 */
[----:B------:R1:W1:Y:S01]  /*3c60*/  MUFU.TANH R145, R67 ;  /* 0x0000004300917308 */ /* 0x0002620000002400 */
[----:B------:R-:W-:-:S02]  /*3c70*/  FMUL.FTZ R54, R54, c[0x0][0x2ec] ;  /* 0x0000bb0036367a20 */ /* 0x000fc40000410000 */
[----:B------:R-:W-:Y:S01]  /*3c80*/  FMUL.FTZ R55, R55, c[0x0][0x2ec] ;  /* 0x0000bb0037377a20 */ /* 0x000fe20000410000 */
[----:B------:R-:W-:Y:S01]  /*3c90*/  HMMA.16816.F32.BF16 R44, R24, R30, R44 ;  /* 0x0000001e182c723c */ /* 0x000fe2000004182c */
[----:B------:R-:W1:Y:S01]  /*3ca0*/  LDSM.16.M88.4 R28, [R204+0x7000] ;  /* 0x00700000cc1c783b */ /* 0x000e620000000200 */
[----:B------:R-:W-:-:S04]  /*3cb0*/  DEPBAR.LE SB0, 0x0 ;  /* 0x000080000000791a */ /* 0x000fc80000000000 */
[----:B------:R1:W1:Y:S02]  /*3cc0*/  MUFU.TANH R143, R60 ;  /* 0x0000003c008f7308 */ /* 0x0002640000002400 */
[C---:B---3--:R-:W-:Y:S06]  /*3cd0*/  HMMA.16816.F32.BF16 R116, R24.reuse, R4, R116 ;  /* 0x000000041874723c */ /* 0x048fec0000041874 */
[----:B------:R3:W1:Y:S01]  /*3ce0*/  MUFU.TANH R142, R61 ;  /* 0x0000003d008e7308 */ /* 0x0006620000002400 */
[----:B------:R-:W-:Y:S01]  /*3cf0*/  LOP3.LUT R4, R132, 0xffffffe0, RZ, 0xc0, !PT ;  /* 0xffffffe084047812 */ /* 0x000fe200078ec0ff */
[----:B------:R-:W-:Y:S04]  /*3d00*/  HMMA.16816.F32.BF16 R88, R24, R6, R88 ;  /* 0x000000061858723c */ /* 0x000fe80000041858 */
[----:B------:R-:W-:-:S02]  /*3d10*/  IMAD.IADD R4, R126, 0x1, -R4 ;  /* 0x000000017e047824 */ /* 0x000fc400078e0a04 */
[----:B------:R3:W1:Y:S02]  /*3d20*/  MUFU.TANH R148, R62 ;  /* 0x0000003e00947308 */ /* 0x0006640000002400 */
[----:B----4-:R-:W-:Y:S01]  /*3d30*/  HMMA.16816.F32.BF16 R100, R24, R32, R100 ;  /* 0x000000201864723c */ /* 0x010fe20000041864 */
[----:B------:R-:W-:-:S04]  /*3d40*/  SHF.R.S32.HI R5, RZ, 0x1f, R4 ;  /* 0x0000001fff057819 */ /* 0x000fc80000011404 */
[----:B------:R-:W-:Y:S01]  /*3d50*/  LEA.HI R5, R5, R4, RZ, 0x2 ;  /* 0x0000000405057211 */ /* 0x000fe200078f10ff */
[----:B------:R3:W4:Y:S02]  /*3d60*/  MUFU.TANH R156, R56 ;  /* 0x00000038009c7308 */ /* 0x0007240000002400 */
[----:B------:R-:W-:Y:S01]  /*3d70*/  HMMA.16816.F32.BF16 R96, R24, R34, R96 ;  /* 0x000000221860723c */ /* 0x000fe20000041860 */
[----:B------:R-:W-:-:S04]  /*3d80*/  SHF.R.S32.HI R238, RZ, 0x2, R5 ;  /* 0x00000002ffee7819 */ /* 0x000fc80000011405 */
[----:B------:R-:W-:Y:S01]  /*3d90*/  IADD3 R131, R131, 0x1, R238 ;  /* 0x0000000183837810 */ /* 0x000fe20007ffe0ee */
[----:B------:R3:W1:Y:S02]  /*3da0*/  MUFU.TANH R157, R57 ;  /* 0x00000039009d7308 */ /* 0x0006640000002400 */
[----:B------:R-:W-:Y:S01]  /*3db0*/  HMMA.16816.F32.BF16 R116, R12, R16, R116 ;  /* 0x000000100c74723c */ /* 0x000fe20000041874 */
[----:B------:R-:W-:-:S04]  /*3dc0*/  IADD3 R131, R129, R131, -R130 ;  /* 0x0000008381837210 */ /* 0x000fc80007ffe882 */
[----:B------:R-:W-:Y:S01]  /*3dd0*/  IADD3 R193, R131, c[0x0][0x2e8], RZ ;  /* 0x0000ba0083c17a10 */ /* 0x000fe20007ffe0ff */
[----:B------:R3:W1:Y:S02]  /*3de0*/  MUFU.TANH R161, R58 ;  /* 0x0000003a00a17308 */ /* 0x0006640000002400 */
[C---:B------:R-:W-:Y:S01]  /*3df0*/  HMMA.16816.F32.BF16 R88, R12.reuse, R18, R88 ;  /* 0x000000120c58723c */ /* 0x040fe20000041858 */
[C---:B------:R-:W-:Y:S02]  /*3e00*/  IADD3 R192, R193.reuse, 0x8, RZ ;  /* 0x00000008c1c07810 */ /* 0x040fe40007ffe0ff */
[-C--:B------:R-:W-:Y:S02]  /*3e10*/  IMNMX R193, R193, R129.reuse, PT ;  /* 0x00000081c1c17217 */ /* 0x080fe40003800200 */
[----:B------:R-:W-:Y:S01]  /*3e20*/  IMNMX R192, R192, R129, PT ;  /* 0x00000081c0c07217 */ /* 0x000fe20003800200 */
[----:B------:R3:W1:Y:S02]  /*3e30*/  MUFU.TANH R162, R59 ;  /* 0x0000003b00a27308 */ /* 0x0006640000002400 */
[C---:B------:R-:W-:Y:S06]  /*3e40*/  HMMA.16816.F32.BF16 R48, R12.reuse, R20, R48 ;  /* 0x000000140c30723c */ /* 0x040fec0000041830 */
[----:B------:R3:W2:Y:S02]  /*3e50*/  MUFU.TANH R159, R52 ;  /* 0x00000034009f7308 */ /* 0x0006a40000002400 */
[----:B------:R-:W-:Y:S01]  /*3e60*/  HMMA.16816.F32.BF16 R44, R12, R22, R44 ;  /* 0x000000160c2c723c */ /* 0x000fe2000004182c */
[----:B------:R-:W-:-:S02]  /*3e70*/  FMUL.FTZ R66, R118, c[0x0][0x2ec] ;  /* 0x0000bb0076427a20 */ /* 0x000fc40000410000 */
[----:B------:R-:W-:Y:S02]  /*3e80*/  FMUL.FTZ R6, R119, c[0x0][0x2ec] ;  /* 0x0000bb0077067a20 */ /* 0x000fe40000410000 */
[----:B------:R-:W-:Y:S01]  /*3e90*/  FMUL.FTZ R116, R116, c[0x0][0x2ec] ;  /* 0x0000bb0074747a20 */ /* 0x000fe20000410000 */
[----:B------:R3:W2:Y:S01]  /*3ea0*/  MUFU.TANH R158, R53 ;  /* 0x00000035009e7308 */ /* 0x0006a20000002400 */
[----:B------:R-:W-:Y:S01]  /*3eb0*/  FMUL.FTZ R117, R117, c[0x0][0x2ec] ;  /* 0x0000bb0075757a20 */ /* 0x000fe20000410000 */
[C---:B-1----:R-:W-:Y:S01]  /*3ec0*/  HMMA.16816.F32.BF16 R100, R12.reuse, R28, R100 ;  /* 0x0000001c0c64723c */ /* 0x042fe20000041864 */
[----:B------:R-:W-:Y:S02]  /*3ed0*/  FMUL.FTZ R7, R90, c[0x0][0x2ec] ;  /* 0x0000bb005a077a20 */ /* 0x000fe40000410000 */
[----:B------:R-:W-:Y:S02]  /*3ee0*/  FMUL.FTZ R63, R91, c[0x0][0x2ec] ;  /* 0x0000bb005b3f7a20 */ /* 0x000fe40000410000 */
[----:B------:R-:W-:Y:S01]  /*3ef0*/  FMUL.FTZ R88, R88, c[0x0][0x2ec] ;  /* 0x0000bb0058587a20 */ /* 0x000fe20000410000 */
[----:B------:R3:W1:Y:S01]  /*3f00*/  MUFU.TANH R164, R54 ;  /* 0x0000003600a47308 */ /* 0x0006620000002400 */
[----:B------:R-:W-:Y:S01]  /*3f10*/  FMUL.FTZ R89, R89, c[0x0][0x2ec] ;  /* 0x0000bb0059597a20 */ /* 0x000fe20000410000 */
[----:B------:R-:W-:Y:S01]  /*3f20*/  HMMA.16816.F32.BF16 R96, R12, R30, R96 ;  /* 0x0000001e0c60723c */ /* 0x000fe20000041860 */
[----:B------:R-:W-:-:S02]  /*3f30*/  FMUL.FTZ R48, R48, c[0x0][0x2ec] ;  /* 0x0000bb0030307a20 */ /* 0x000fc40000410000 */
[----:B------:R-:W-:Y:S02]  /*3f40*/  FMUL.FTZ R49, R49, c[0x0][0x2ec] ;  /* 0x0000bb0031317a20 */ /* 0x000fe40000410000 */
        /* <DEDUP_REMOVED lines=17> */
[----:B------:R-:W-:-:S07]  /*4060*/  FMUL.FTZ R99, R99, c[0x0][0x2ec] ;  /* 0x0000bb0063637a20 */ /* 0x000fce0000410000 */
        /* <DEDUP_REMOVED lines=16> */
[----:B------:R-:W1:Y:S08]  /*4170*/  MUFU.TANH R6, R6 ;  /* 0x0000000600067308 */ /* 0x000e700000002400 */
[----:B------:R3:W1:Y:S08]  /*4180*/  MUFU.TANH R138, R88 ;  /* 0x00000058008a7308 */ /* 0x0006700000002400 */
[----:B------:R3:W1:Y:S08]  /*4190*/  MUFU.TANH R137, R89 ;  /* 0x0000005900897308 */ /* 0x0006700000002400 */
[----:B------:R-:W1:Y:S08]  /*41a0*/  MUFU.TANH R7, R7 ;  /* 0x0000000700077308 */ /* 0x000e700000002400 */
[----:B------:R-:W1:Y:S01]  /*41b0*/  MUFU.TANH R63, R63 ;  /* 0x0000003f003f7308 */ /* 0x000e620000002400 */
[----:B------:R-:W-:Y:S06]  /*41c0*/  BAR.SYNC.DEFER_BLOCKING 0x0 ;  /* 0x0000000000007b1d */ /* 0x000fec0000010000 */
[----:B------:R-:W-:Y:S05]  /*41d0*/  @!P2 BRA `(.L_x_2371) ;  /* 0x000006800000a947 */ /* 0x000fea0003800000 */
[----:B--234-:R-:W-:Y:S05]  /*41e0*/  @!P0 BRA `(.L_x_2372) ;  /* 0x000003a000008947 */ /* 0x01cfea0003800000 */
[----:B------:R-:W2:Y:S01]  /*41f0*/  I2F.RP R12, R37 ;  /* 0x00000025000c7306 */ /* 0x000ea20000209400 */
[----:B------:R-:W-:-:S02]  /*4200*/  IADD3 R11, R124, -0x80, RZ ;  /* 0xffffff807c0b7810 */ /* 0x000fc40007ffe0ff */
[----:B------:R-:W-:Y:S02]  /*4210*/  IABS R9, R124 ;  /* 0x0000007c00097213 */ /* 0x000fe40000000000 */
[----:B------:R-:W-:Y:S02]  /*4220*/  IABS R5, R11 ;  /* 0x0000000b00057213 */ /* 0x000fe40000000000 */
[----:B------:R-:W-:-:S04]  /*4230*/  LOP3.LUT R11, R11, c[0x0][0x2d0], RZ, 0x3c, !PT ;  /* 0x0000b4000b0b7a12 */ /* 0x000fc800078e3cff */
[----:B------:R-:W-:Y:S01]  /*4240*/  ISETP.GE.AND P1, PT, R11, RZ, PT ;  /* 0x000000ff0b00720c */ /* 0x000fe20003f26270 */
        /* <DEDUP_REMOVED lines=21> */
[----:B------:R-:W-:Y:S02]  /*43a0*/  LOP3.LUT R4, R124, c[0x0][0x2d0], RZ, 0x3c, !PT ;  /* 0x0000b4007c047a12 */ /* 0x000fe400078e3cff */
[----:B------:R-:W-:-:S02]  /*43b0*/  ISETP.NE.AND P2, PT, RZ, c[0x0][0x2d0], PT ;  /* 0x0000b400ff007a0c */ /* 0x000fc40003f45270 */
[----:B------:R-:W-:Y:S02]  /*43c0*/  ISETP.GE.AND P3, PT, R4, RZ, PT ;  /* 0x000000ff0400720c */ /* 0x000fe40003f66270 */
[----:B------:R-:W-:-:S03]  /*43d0*/  LOP3.LUT R8, RZ, c[0x0][0x2d0], RZ, 0x33, !PT ;  /* 0x0000b400ff087a12 */ /* 0x000fc600078e33ff */
        /* <DEDUP_REMOVED lines=9> */
[----:B------:R-:W2:Y:S04]  /*4470*/  LDG.E R5, [R12.64] ;  /* 0x000000080c057981 */ /* 0x000ea8000c1e1900 */
[----:B------:R3:W2:Y:S01]  /*4480*/  LDG.E R9, [R10.64] ;  /* 0x000000080a097981 */ /* 0x0006a2000c1e1900 */
[----:B------:R-:W-:Y:S01]  /*4490*/  IADD3 R4, R4, -R8, RZ ;  /* 0x8000000804047210 */ /* 0x000fe20007ffe0ff */
[----:B------:R-:W-:-:S04]  /*44a0*/  IMAD.MOV.U32 R8, RZ, RZ, c[0x0][0x2d0] ;  /* 0x0000b400ff087624 */ /* 0x000fc800078e00ff */
[----:B------:R-:W-:-:S05]  /*44b0*/  IMAD R8, R4, R8, -0x80 ;  /* 0xffffff8004087424 */ /* 0x000fca00078e0208 */
[----:B------:R-:W-:-:S05]  /*44c0*/  SHF.R.S32.HI R4, RZ, 0x1f, R8 ;  /* 0x0000001fff047819 */ /* 0x000fca0000011408 */
[----:B------:R-:W-:-:S04]  /*44d0*/  IMAD R4, R4, c[0x0][0x198], RZ ;  /* 0x0000660004047a24 */ /* 0x000fc800078e02ff */
[C---:B------:R-:W-:Y:S02]  /*44e0*/  IMAD R4, R8.reuse, c[0x0][0x19c], R4 ;  /* 0x0000670008047a24 */ /* 0x040fe400078e0204 */
[----:B---3--:R-:W-:-:S05]  /*44f0*/  IMAD.WIDE.U32 R10, R8, c[0x0][0x198], RZ ;  /* 0x00006600080a7a25 */ /* 0x008fca00078e00ff */
        /* <DEDUP_REMOVED lines=9> */
.L_x_2372:
[----:B------:R-:W-:-:S04]  /*4590*/  LEA R4, -R125, RZ, 0x7 ;  /* 0x000000ff7d047211 */ /* 0x000fc800078e39ff */
[----:B------:R-:W-:Y:S02]  /*45a0*/  SHF.R.S32.HI R8, RZ, 0x1f, R4 ;  /* 0x0000001fff087819 */ /* 0x000fe40000011404 */
.L_x_2373:
[----:B------:R-:W-:Y:S01]  /*45b0*/  IADD3 R135, P1, R4, R135, RZ ;  /* 0x0000008704877210 */ /* 0x000fe20007f3e0ff */
[----:B------:R-:W-:Y:S02]  /*45c0*/  IMAD.MOV.U32 R5, RZ, RZ, 0x5 ;  /* 0x00000005ff057424 */ /* 0x000fe400078e00ff */
[----:B------:R-:W-:Y:S01]  /*45d0*/  IMAD.SHL.U32 R4, R125, 0x20, RZ ;  /* 0x000000207d047824 */ /* 0x000fe200078e00ff */
[----:B------:R-:W-:Y:S01]  /*45e0*/  LEA R236, P2, R135, c[0x0][0x168], 0x1 ;  /* 0x00005a0087ec7a11 */ /* 0x000fe200078408ff */
[----:B------:R-:W-:Y:S01]  /*45f0*/  IMAD.X R134, R8, 0x1, R134, P1 ;  /* 0x0000000108867824 */ /* 0x000fe200008e0686 */
[----:B------:R-:W-:Y:S02]  /*4600*/  SHF.L.U64.HI R125, R125, R5, c[0x0][0x19c] ;  /* 0x000067007d7d7619 */ /* 0x000fe40000010205 */
[----:B------:R-:W-:Y:S01]  /*4610*/  IADD3 R8, P1, R4, R236, RZ ;  /* 0x000000ec04087210 */ /* 0x000fe20007f3e0ff */
[----:B------:R-:W-:Y:S01]  /*4620*/  IMAD.MOV.U32 R10, RZ, RZ, R236 ;  /* 0x000000ffff0a7224 */ /* 0x000fe200078e00ec */
[----:B------:R-:W-:-:S02]  /*4630*/  LEA.HI.X R229, R135, c[0x0][0x16c], R134, 0x1, P2 ;  /* 0x00005b0087e57a11 */ /* 0x000fc400010f0c86 */
[-C--:B------:R-:W-:Y:S02]  /*4640*/  IADD3 R16, P2, R8, R4.reuse, RZ ;  /* 0x0000000408107210 */ /* 0x080fe40007f5e0ff */
[----:B------:R-:W-:Y:S01]  /*4650*/  MOV R11, R229 ;  /* 0x000000e5000b7202 */ /* 0x000fe20000000f00 */
[----:B------:R-:W-:Y:S01]  /*4660*/  IMAD.X R9, R125, 0x1, R229, P1 ;  /* 0x000000017d097824 */ /* 0x000fe200008e06e5 */
[----:B------:R-:W-:-:S03]  /*4670*/  IADD3 R14, P1, R16, R4, RZ ;  /* 0x00000004100e7210 */ /* 0x000fc60007f3e0ff */
[--C-:B------:R-:W-:Y:S01]  /*4680*/  IMAD.X R17, R9, 0x1, R125.reuse, P2 ;  /* 0x0000000109117824 */ /* 0x100fe200010e067d */
[-C--:B------:R-:W-:Y:S01]  /*4690*/  IADD3 R12, P2, R14, R4.reuse, RZ ;  /* 0x000000040e0c7210 */ /* 0x080fe20007f5e0ff */
[----:B------:R-:W-:Y:S01]  /*46a0*/  @!PT LDS RZ, [RZ] ;  /* 0x00000000fffff984 */ /* 0x000fe20000000800 */
[----:B------:R-:W-:Y:S01]  /*46b0*/  @!PT LDS RZ, [RZ] ;  /* 0x00000000fffff984 */ /* 0x000fe20000000800 */
[----:B------:R-:W-:Y:S01]  /*46c0*/  @!PT LDS RZ, [RZ] ;  /* 0x00000000fffff984 */ /* 0x000fe20000000800 */
[----:B------:R2:W-:Y:S02]  /*46d0*/  LDGSTS.E.BYPASS.LTC128B.128 [R228+0x4000], [R10.64] ;  /* 0x040000000ae47fae */ /* 0x0005e4000b901d48 */
[--C-:B------:R-:W-:Y:S02]  /*46e0*/  IMAD.X R15, R17, 0x1, R125.reuse, P1 ;  /* 0x00000001110f7824 */ /* 0x100fe400008e067d */
[----:B------:R2:W-:Y:S02]  /*46f0*/  LDGSTS.E.BYPASS.LTC128B.128 [R228+0x8000], [R10.64+0x80] ;  /* 0x080000800ae47fae */ /* 0x0005e4000b901d48 */
[----:B------:R-:W-:Y:S02]  /*4700*/  IMAD.X R13, R15, 0x1, R125, P2 ;  /* 0x000000010f0d7824 */ /* 0x000fe400010e067d */
[----:B------:R3:W-:Y:S04]  /*4710*/  LDGSTS.E.BYPASS.LTC128B.128 [R228+0x4800], [R8.64] ;  /* 0x0480000008e47fae */ /* 0x0007e8000b901d48 */
[----:B------:R3:W-:Y:S04]  /*4720*/  LDGSTS.E.BYPASS.LTC128B.128 [R228+0x8800], [R8.64+0x80] ;  /* 0x0880008008e47fae */ /* 0x0007e8000b901d48 */
[----:B------:R4:W-:Y:S04]  /*4730*/  LDGSTS.E.BYPASS.LTC128B.128 [R228+0x5000], [R16.64] ;  /* 0x0500000010e47fae */ /* 0x0009e8000b901d48 */
[----:B------:R4:W-:Y:S04]  /*4740*/  LDGSTS.E.BYPASS.LTC128B.128 [R228+0x9000], [R16.64+0x80] ;  /* 0x0900008010e47fae */ /* 0x0009e8000b901d48 */
[----:B------:R4:W-:Y:S04]  /*4750*/  LDGSTS.E.BYPASS.LTC128B.128 [R228+0x5800], [R14.64] ;  /* 0x058000000ee47fae */ /* 0x0009e8000b901d48 */
[----:B------:R4:W-:Y:S01]  /*4760*/  LDGSTS.E.BYPASS.LTC128B.128 [R228+0x9800], [R14.64+0x80] ;  /* 0x098000800ee47fae */ /* 0x0009e2000b901d48 */
[----:B--2---:R-:W-:-:S03]  /*4770*/  IADD3 R10, P1, R12, R4, RZ ;  /* 0x000000040c0a7210 */ /* 0x004fc60007f3e0ff */
[----:B------:R4:W-:Y:S02]  /*4780*/  LDGSTS.E.BYPASS.LTC128B.128 [R228+0x6000], [R12.64] ;  /* 0x060000000ce47fae */ /* 0x0009e4000b901d48 */
[----:B------:R-:W-:Y:S02]  /*4790*/  IMAD.X R11, R13, 0x1, R125, P1 ;  /* 0x000000010d0b7824 */ /* 0x000fe400008e067d */
[----:B------:R4:W-:Y:S01]  /*47a0*/  LDGSTS.E.BYPASS.LTC128B.128 [R228+0xa000], [R12.64+0x80] ;  /* 0x0a0000800ce47fae */ /* 0x0009e2000b901d48 */
[----:B---3--:R-:W-:-:S03]  /*47b0*/  IADD3 R8, P2, R10, R4, RZ ;  /* 0x000000040a087210 */ /* 0x008fc60007f5e0ff */
[----:B------:R4:W-:Y:S01]  /*47c0*/  LDGSTS.E.BYPASS.LTC128B.128 [R228+0x6800], [R10.64] ;  /* 0x068000000ae47fae */ /* 0x0009e2000b901d48 */
[----:B------:R-:W-:Y:S02]  /*47d0*/  IADD3 R4, P1, R8, R4, RZ ;  /* 0x0000000408047210 */ /* 0x000fe40007f3e0ff */
[----:B------:R-:W-:Y:S01]  /*47e0*/  IADD3.X R9, R11, R125, RZ, P2, !PT ;  /* 0x0000007d0b097210 */ /* 0x000fe200017fe4ff */
[----:B------:R4:W-:Y:S04]  /*47f0*/  LDGSTS.E.BYPASS.LTC128B.128 [R228+0xa800], [R10.64+0x80] ;  /* 0x0a8000800ae47fae */ /* 0x0009e8000b901d48 */
[----:B------:R-:W-:Y:S01]  /*4800*/  IMAD.X R5, R9, 0x1, R125, P1 ;  /* 0x0000000109057824 */ /* 0x000fe200008e067d */
[----:B------:R4:W-:Y:S04]  /*4810*/  LDGSTS.E.BYPASS.LTC128B.128 [R228+0x7000], [R8.64] ;  /* 0x0700000008e47fae */ /* 0x0009e8000b901d48 */
[----:B------:R4:W-:Y:S04]  /*4820*/  LDGSTS.E.BYPASS.LTC128B.128 [R228+0xb000], [R8.64+0x80] ;  /* 0x0b00008008e47fae */ /* 0x0009e8000b901d48 */
[----:B------:R4:W-:Y:S04]  /*4830*/  LDGSTS.E.BYPASS.LTC128B.128 [R228+0x7800], [R4.64] ;  /* 0x0780000004e47fae */ /* 0x0009e8000b901d48 */
[----:B------:R4:W-:Y:S04]  /*4840*/  LDGSTS.E.BYPASS.LTC128B.128 [R228+0xb800], [R4.64+0x80] ;  /* 0x0b80008004e47fae */ /* 0x0009e8000b901d48 */
[----:B------:R-:W0:Y:S02]  /*4850*/  LDGDEPBAR ;  /* 0x00000000000079af */ /* 0x000e240000000000 */
.L_x_2371:
[----:B--234-:R-:W-:Y:S02]  /*4860*/  IMAD.IADD R124, R124, 0x1, R194 ;  /* 0x000000017c7c7824 */ /* 0x01cfe400078e02c2 */
[----:B------:R-:W-:-:S03]  /*4870*/  IMAD.SHL.U32 R216, R216, 0x2, RZ ;  /* 0x00000002d8d87824 */ /* 0x000fc600078e00ff */
[----:B------:R-:W-:Y:S01]  /*4880*/  IADD3 R4, R124, 0x1, RZ ;  /* 0x000000017c047810 */ /* 0x000fe20007ffe0ff */
[--C-:B------:R-:W-:Y:S01]  /*4890*/  IMAD R214, R2, 0x2, R216.reuse ;  /* 0x0000000202d67824 */ /* 0x100fe200078e02d8 */
[----:B------:R-:W-:Y:S01]  /*48a0*/  IADD3 R5, R124, 0x8, RZ ;  /* 0x000000087c057810 */ /* 0x000fe20007ffe0ff */
[----:B------:R-:W-:Y:S01]  /*48b0*/  IMAD R213, R0, 0x2, R216 ;  /* 0x0000000200d57824 */ /* 0x000fe200078e02d8 */
[-C--:B------:R-:W-:Y:S01]  /*48c0*/  ISETP.GE.AND P5, PT, R4, R193.reuse, PT ;  /* 0x000000c10400720c */ /* 0x080fe20003fa6270 */
[----:B------:R-:W-:Y:S01]  /*48d0*/  IMAD R212, R0, 0x2, R214 ;  /* 0x0000000200d47824 */ /* 0x000fe200078e02d6 */
[-C--:B------:R-:W-:Y:S01]  /*48e0*/  ISETP.GE.AND P2, PT, R4, R192.reuse, PT ;  /* 0x000000c00400720c */ /* 0x080fe20003f46270 */
[----:B------:R-:W-:Y:S01]  /*48f0*/  LDSM.16.MT88.4 R116, [R214+0xc000] ;  /* 0x00c00000d674783b */ /* 0x000fe20000004200 */
[----:B------:R-:W-:Y:S02]  /*4900*/  IADD3 R4, R124, 0x9, RZ ;  /* 0x000000097c047810 */ /* 0x000fe40007ffe0ff */
[C---:B------:R-:W-:Y:S01]  /*4910*/  ISETP.GE.AND P4, PT, R5.reuse, R193, PT ;  /* 0x000000c10500720c */ /* 0x040fe20003f86270 */
[----:B------:R-:W-:Y:S01]  /*4920*/  LDSM.16.MT88.4 R100, [R212+0xc000] ;  /* 0x00c00000d464783b */ /* 0x000fe20000004200 */
[----:B------:R-:W-:-:S02]  /*4930*/  ISETP.GE.AND P6, PT, R5, R192, PT ;  /* 0x000000c00500720c */ /* 0x000fc40003fc6270 */
[----:B------:R-:W-:Y:S01]  /*4940*/  IADD3 R5, R124, 0x10, RZ ;  /* 0x000000107c057810 */ /* 0x000fe20007ffe0ff */
[----:B------:R-:W-:Y:S01]  /*4950*/  LDSM.16.MT88.4 R84, [R214+0x10000] ;  /* 0x01000000d654783b */ /* 0x000fe20000004200 */
[C---:B------:R-:W-:Y:S02]  /*4960*/  ISETP.GE.AND P1, PT, R4.reuse, R193, PT ;  /* 0x000000c10400720c */ /* 0x040fe40003f26270 */
[----:B------:R-:W-:Y:S01]  /*4970*/  ISETP.GE.AND P3, PT, R4, R192, PT ;  /* 0x000000c00400720c */ /* 0x000fe20003f66270 */
[----:B------:R-:W-:Y:S01]  /*4980*/  LDSM.16.MT88.4 R24, [R216+0xc800] ;  /* 0x00c80000d818783b */ /* 0x000fe20000004200 */
[----:B------:R-:W-:Y:S02]  /*4990*/  IADD3 R4, R124, 0x11, RZ ;  /* 0x000000117c047810 */ /* 0x000fe40007ffe0ff */
[----:B------:R-:W-:Y:S01]  /*49a0*/  FSEL R81, R81, -INF , !P5 ;  /* 0xff80000051517808 */ /* 0x000fe20006800000 */
[----:B------:R-:W-:Y:S01]  /*49b0*/  LDSM.16.MT88.4 R20, [R214+0xc800] ;  /* 0x00c80000d614783b */ /* 0x000fe20000004200 */
[----:B------:R-:W-:-:S02]  /*49c0*/  FSEL R82, R82, -INF , !P2 ;  /* 0xff80000052527808 */ /* 0x000fc40005000000 */
[CC--:B------:R-:W-:Y:S01]  /*49d0*/  ISETP.GE.AND P5, PT, R5.reuse, R193.reuse, PT ;  /* 0x000000c10500720c */ /* 0x0c0fe20003fa6270 */
[----:B------:R-:W-:Y:S01]  /*49e0*/  LDSM.16.MT88.4 R32, [R214+0x10800] ;  /* 0x01080000d620783b */ /* 0x000fe20000004200 */
        /* <DEDUP_REMOVED lines=18> */
[----:B------:R-:W-:Y:S02]  /*4b10*/  FSEL R10, R108, -INF , !P6 ;  /* 0xff8000006c0a7808 */ /* 0x000fe40007000000 */
[C---:B------:R-:W-:Y:S01]  /*4b20*/  ISETP.GE.AND P4, PT, R9.reuse, R193, PT ;  /* 0x000000c10900720c */ /* 0x040fe20003f86270 */
[----:B------:R-:W-:Y:S01]  /*4b30*/  LDSM.16.MT88.4 R108, [R213+0xc000] ;  /* 0x00c00000d56c783b */ /* 0x000fe20000004200 */
[----:B------:R-:W-:Y:S02]  /*4b40*/  ISETP.GE.AND P6, PT, R9, R192, PT ;  /* 0x000000c00900720c */ /* 0x000fe40003fc6270 */
[----:B------:R-:W-:Y:S02]  /*4b50*/  IADD3 R13, R124, 0x28, RZ ;  /* 0x000000287c0d7810 */ /* 0x000fe40007ffe0ff */
[----:B------:R-:W-:-:S02]  /*4b60*/  FSEL R76, R76, -INF , !P1 ;  /* 0xff8000004c4c7808 */ /* 0x000fc40004800000 */
[----:B------:R-:W-:Y:S02]  /*4b70*/  FSEL R9, R78, -INF , !P3 ;  /* 0xff8000004e097808 */ /* 0x000fe40005800000 */
[CC--:B------:R-:W-:Y:S02]  /*4b80*/  ISETP.GE.AND P1, PT, R8.reuse, R193.reuse, PT ;  /* 0x000000c10800720c */ /* 0x0c0fe40003f26270 */
[----:B------:R-:W-:Y:S02]  /*4b90*/  ISETP.GE.AND P3, PT, R8, R192, PT ;  /* 0x000000c00800720c */ /* 0x000fe40003f66270 */
[----:B------:R-:W-:Y:S02]  /*4ba0*/  FSEL R12, R77, -INF , !P5 ;  /* 0xff8000004d0c7808 */ /* 0x000fe40006800000 */
[----:B------:R-:W-:Y:S02]  /*4bb0*/  FSEL R8, R79, -INF , !P2 ;  /* 0xff8000004f087808 */ /* 0x000fe40005000000 */
[----:B------:R-:W-:-:S02]  /*4bc0*/  ISETP.GE.AND P5, PT, R13, R193, PT ;  /* 0x000000c10d00720c */ /* 0x000fc40003fa6270 */
[----:B------:R-:W-:Y:S02]  /*4bd0*/  ISETP.GE.AND P2, PT, R13, R192, PT ;  /* 0x000000c00d00720c */ /* 0x000fe40003f46270 */
[C---:B------:R-:W-:Y:S02]  /*4be0*/  IADD3 R14, R124.reuse, 0x29, RZ ;  /* 0x000000297c0e7810 */ /* 0x040fe40007ffe0ff */
[----:B------:R-:W-:Y:S02]  /*4bf0*/  IADD3 R13, R124, 0x30, RZ ;  /* 0x000000307c0d7810 */ /* 0x000fe40007ffe0ff */
[----:B------:R-:W-:Y:S02]  /*4c00*/  FSEL R30, R72, -INF , !P4 ;  /* 0xff800000481e7808 */ /* 0x000fe40006000000 */
[----:B------:R-:W-:Y:S02]  /*4c10*/  FSEL R28, R73, -INF , !P1 ;  /* 0xff800000491c7808 */ /* 0x000fe40004800000 */
[----:B------:R-:W-:-:S02]  /*4c20*/  FSEL R173, R75, -INF , !P3 ;  /* 0xff8000004bad7808 */ /* 0x000fc40005800000 */
[-C--:B------:R-:W-:Y:S02]  /*4c30*/  ISETP.GE.AND P4, PT, R14, R193.reuse, PT ;  /* 0x000000c10e00720c */ /* 0x080fe40003f86270 */
[C---:B------:R-:W-:Y:S02]  /*4c40*/  ISETP.GE.AND P1, PT, R13.reuse, R193, PT ;  /* 0x000000c10d00720c */ /* 0x040fe40003f26270 */
[----:B------:R-:W-:Y:S02]  /*4c50*/  ISETP.GE.AND P3, PT, R13, R192, PT ;  /* 0x000000c00d00720c */ /* 0x000fe40003f66270 */
[----:B------:R-:W-:Y:S02]  /*4c60*/  IADD3 R13, R124, 0x38, RZ ;  /* 0x000000387c0d7810 */ /* 0x000fe40007ffe0ff */
[----:B------:R-:W-:Y:S02]  /*4c70*/  FSEL R44, R69, -INF , !P4 ;  /* 0xff800000452c7808 */ /* 0x000fe40006000000 */
[----:B------:R-:W-:-:S02]  /*4c80*/  FSEL R41, R74, -INF , !P6 ;  /* 0xff8000004a297808 */ /* 0x000fc40007000000 */
[----:B------:R-:W-:Y:S02]  /*4c90*/  ISETP.GE.AND P4, PT, R13, R193, PT ;  /* 0x000000c10d00720c */ /* 0x000fe40003f86270 */
        /* <DEDUP_REMOVED lines=40> */
[----:B------:R-:W-:-:S02]  /*4f20*/  FSEL R141, R65, -INF , !P5 ;  /* 0xff800000418d7808 */ /* 0x000fc40006800000 */
[----:B------:R-:W-:Y:S02]  /*4f30*/  FMNMX.FTZ R18, R67, R18, !PT ;  /* 0x0000001243127209 */ /* 0x000fe40007810000 */
[----:B------:R-:W-:Y:S02]  /*4f40*/  FMNMX.FTZ R17, R41, R17, !PT ;  /* 0x0000001129117209 */ /* 0x000fe40007810000 */
[----:B------:R-:W-:Y:S02]  /*4f50*/  IADD3 R13, R124, 0x40, RZ ;  /* 0x000000407c0d7810 */ /* 0x000fe40007ffe0ff */
[----:B------:R-:W-:Y:S02]  /*4f60*/  FMNMX.FTZ R18, R141, R18, !PT ;  /* 0x000000128d127209 */ /* 0x000fe40007810000 */
[----:B------:R-:W-:Y:S02]  /*4f70*/  FMNMX.FTZ R17, R173, R17, !PT ;  /* 0x00000011ad117209 */ /* 0x000fe40007810000 */
[----:B------:R-:W-:-:S02]  /*4f80*/  FSEL R145, R145, -INF , !P2 ;  /* 0xff80000091917808 */ /* 0x000fc40005000000 */
[C---:B------:R-:W-:Y:S02]  /*4f90*/  ISETP.GE.AND P5, PT, R13.reuse, R193, PT ;  /* 0x000000c10d00720c */ /* 0x040fe40003fa6270 */
[----:B------:R-:W-:Y:S02]  /*4fa0*/  ISETP.GE.AND P2, PT, R13, R192, PT ;  /* 0x000000c00d00720c */ /* 0x000fe40003f46270 */
[----:B------:R-:W-:Y:S02]  /*4fb0*/  FSEL R142, R142, -INF , !P1 ;  /* 0xff8000008e8e7808 */ /* 0x000fe40004800000 */
[----:B------:R-:W-:Y:S02]  /*4fc0*/  FMNMX.FTZ R18, R143, R18, !PT ;  /* 0x000000128f127209 */ /* 0x000fe40007810000 */
[----:B------:R-:W-:Y:S02]  /*4fd0*/  FMNMX.FTZ R17, R40, R17, !PT ;  /* 0x0000001128117209 */ /* 0x000fe40007810000 */
[----:B------:R-:W-:-:S02]  /*4fe0*/  IADD3 R13, R124, 0x48, RZ ;  /* 0x000000487c0d7810 */ /* 0x000fc40007ffe0ff */
[----:B------:R-:W-:Y:S02]  /*4ff0*/  FSEL R149, R149, -INF , !P3 ;  /* 0xff80000095957808 */ /* 0x000fe40005800000 */
[----:B------:R-:W-:Y:S02]  /*5000*/  FSEL R156, R156, -INF , !P5 ;  /* 0xff8000009c9c7808 */ /* 0x000fe40006800000 */
[----:B------:R-:W-:Y:S02]  /*5010*/  FMNMX.FTZ R18, R142, R18, !PT ;  /* 0x000000128e127209 */ /* 0x000fe40007810000 */
[----:B------:R-:W-:Y:S02]  /*5020*/  FMNMX.FTZ R17, R172, R17, !PT ;  /* 0x00000011ac117209 */ /* 0x000fe40007810000 */
[----:B------:R-:W-:Y:S02]  /*5030*/  ISETP.GE.AND P4, PT, R14, R192, PT ;  /* 0x000000c00e00720c */ /* 0x000fe40003f86270 */
[----:B------:R-:W-:-:S02]  /*5040*/  ISETP.GE.AND P1, PT, R13, R193, PT ;  /* 0x000000c10d00720c */ /* 0x000fc40003f26270 */
[----:B------:R-:W-:Y:S02]  /*5050*/  ISETP.GE.AND P3, PT, R13, R192, PT ;  /* 0x000000c00d00720c */ /* 0x000fe40003f66270 */
[C---:B------:R-:W-:Y:S02]  /*5060*/  IADD3 R13, R124.reuse, 0x50, RZ ;  /* 0x000000507c0d7810 */ /* 0x040fe40007ffe0ff */
[----:B------:R-:W-:Y:S02]  /*5070*/  IADD3 R14, R124, 0x49, RZ ;  /* 0x000000497c0e7810 */ /* 0x000fe40007ffe0ff */
[----:B------:R-:W-:Y:S02]  /*5080*/  FMNMX.FTZ R18, R156, R18, !PT ;  /* 0x000000129c127209 */ /* 0x000fe40007810000 */
[----:B------:R-:W-:Y:S02]  /*5090*/  FMNMX.FTZ R17, R144, R17, !PT ;  /* 0x0000001190117209 */ /* 0x000fe40007810000 */
[----:B------:R-:W-:-:S02]  /*50a0*/  FSEL R162, R162, -INF , !P4 ;  /* 0xff800000a2a27808 */ /* 0x000fc40006000000 */
[----:B------:R-:W-:Y:S02]  /*50b0*/  FSEL R159, R159, -INF , !P1 ;  /* 0xff8000009f9f7808 */ /* 0x000fe40004800000 */
[CC--:B------:R-:W-:Y:S02]  /*50c0*/  ISETP.GE.AND P4, PT, R13.reuse, R193.reuse, PT ;  /* 0x000000c10d00720c */ /* 0x0c0fe40003f86270 */
[----:B------:R-:W-:Y:S02]  /*50d0*/  ISETP.GE.AND P1, PT, R13, R192, PT ;  /* 0x000000c00d00720c */ /* 0x000fe40003f26270 */
[----:B------:R-:W-:Y:S02]  /*50e0*/  IADD3 R13, R124, 0x51, RZ ;  /* 0x000000517c0d7810 */ /* 0x000fe40007ffe0ff */
[----:B------:R-:W-:Y:S02]  /*50f0*/  ISETP.GE.AND P5, PT, R14, R193, PT ;  /* 0x000000c10e00720c */ /* 0x000fe40003fa6270 */
[----:B------:R-:W-:-:S02]  /*5100*/  FMNMX.FTZ R18, R157, R18, !PT ;  /* 0x000000129d127209 */ /* 0x000fc40007810000 */
[----:B------:R-:W-:Y:S02]  /*5110*/  FMNMX.FTZ R17, R145, R17, !PT ;  /* 0x0000001191117209 */ /* 0x000fe40007810000 */
[----:B------:R-:W-:Y:S02]  /*5120*/  FSEL R161, R161, -INF , !P2 ;  /* 0xff800000a1a17808 */ /* 0x000fe40005000000 */
[----:B-1----:R-:W-:Y:S02]  /*5130*/  FSEL R164, R164, -INF , !P3 ;  /* 0xff800000a4a47808 */ /* 0x002fe40005800000 */
[-C--:B------:R-:W-:Y:S02]  /*5140*/  ISETP.GE.AND P2, PT, R14, R192.reuse, PT ;  /* 0x000000c00e00720c */ /* 0x080fe40003f46270 */
        /* <DEDUP_REMOVED lines=9> */
[----:B------:R-:W-:Y:S02]  /*51e0*/  FSEL R171, R171, -INF , !P4 ;  /* 0xff800000abab7808 */ /* 0x000fe40006000000 */
        /* <DEDUP_REMOVED lines=27> */
[----:B------:R-:W-:-:S02]  /*53a0*/  ISETP.GE.AND P4, PT, R13, R193, PT ;  /* 0x000000c10d00720c */ /* 0x000fc40003f86270 */
[----:B------:R-:W-:Y:S02]  /*53b0*/  IADD3 R16, R124, 0x69, RZ ;  /* 0x000000697c107810 */ /* 0x000fe40007ffe0ff */
[----:B------:R-:W-:Y:S02]  /*53c0*/  FSEL R154, R154, -INF , !P5 ;  /* 0xff8000009a9a7808 */ /* 0x000fe40006800000 */
[----:B------:R-:W-:Y:S02]  /*53d0*/  FMNMX.FTZ R18, R155, R18, !PT ;  /* 0x000000129b127209 */ /* 0x000fe40007810000 */
[----:B------:R-:W-:Y:S02]  /*53e0*/  FMNMX.FTZ R17, R167, R17, !PT ;  /* 0x00000011a7117209 */ /* 0x000fe40007810000 */
[----:B------:R-:W-:Y:S02]  /*53f0*/  IADD3 R15, R124, 0x70, RZ ;  /* 0x000000707c0f7810 */ /* 0x000fe40007ffe0ff */
[----:B------:R-:W-:-:S02]  /*5400*/  ISETP.GE.AND P6, PT, R16, R193, PT ;  /* 0x000000c11000720c */ /* 0x000fc40003fc6270 */
[----:B------:R-:W-:Y:S02]  /*5410*/  FSEL R153, R153, -INF , !P4 ;  /* 0xff80000099997808 */ /* 0x000fe40006000000 */
[----:B------:R-:W-:Y:S02]  /*5420*/  FMNMX.FTZ R18, R154, R18, !PT ;  /* 0x000000129a127209 */ /* 0x000fe40007810000 */
[----:B------:R-:W-:Y:S02]  /*5430*/  FMNMX.FTZ R17, R166, R17, !PT ;  /* 0x00000011a6117209 */ /* 0x000fe40007810000 */
[----:B------:R-:W-:Y:S02]  /*5440*/  FSEL R160, R160, -INF , !P1 ;  /* 0xff800000a0a07808 */ /* 0x000fe40004800000 */
[----:B------:R-:W-:Y:S02]  /*5450*/  IADD3 R14, R124, 0x71, RZ ;  /* 0x000000717c0e7810 */ /* 0x000fe40007ffe0ff */
[----:B------:R-:W-:-:S02]  /*5460*/  ISETP.GE.AND P5, PT, R15, R193, PT ;  /* 0x000000c10f00720c */ /* 0x000fc40003fa6270 */
[----:B------:R-:W-:Y:S02]  /*5470*/  FSEL R152, R152, -INF , !P6 ;  /* 0xff80000098987808 */ /* 0x000fe40007000000 */
[----:B------:R-:W-:Y:S02]  /*5480*/  FMNMX.FTZ R18, R153, R18, !PT ;  /* 0x0000001299127209 */ /* 0x000fe40007810000 */
[----:B------:R-:W-:Y:S02]  /*5490*/  FMNMX.FTZ R17, R163, R17, !PT ;  /* 0x00000011a3117209 */ /* 0x000fe40007810000 */
[----:B------:R-:W-:Y:S02]  /*54a0*/  ISETP.GE.AND P1, PT, R13, R192, PT ;  /* 0x000000c00d00720c */ /* 0x000fe40003f26270 */
[----:B------:R-:W-:Y:S02]  /*54b0*/  IADD3 R13, R124, 0x78, RZ ;  /* 0x000000787c0d7810 */ /* 0x000fe40007ffe0ff */
[----:B------:R-:W-:-:S02]  /*54c0*/  ISETP.GE.AND P4, PT, R14, R193, PT ;  /* 0x000000c10e00720c */ /* 0x000fc40003f86270 */
[----:B------:R-:W-:Y:S02]  /*54d0*/  FSEL R140, R140, -INF , !P5 ;  /* 0xff8000008c8c7808 */ /* 0x000fe40006800000 */
[----:B------:R-:W-:Y:S02]  /*54e0*/  FMNMX.FTZ R18, R152, R18, !PT ;  /* 0x0000001298127209 */ /* 0x000fe40007810000 */
[----:B------:R-:W-:Y:S02]  /*54f0*/  FSEL R151, R151, -INF , !P3 ;  /* 0xff80000097977808 */ /* 0x000fe40005800000 */
        /* <DEDUP_REMOVED lines=23> */
[-C--:B------:R-:W-:Y:S02]  /*5670*/  ISETP.GE.AND P1, PT, R13, R192.reuse, PT ;  /* 0x000000c00d00720c */ /* 0x080fe40003f26270 */
[----:B------:R-:W-:Y:S02]  /*5680*/  FSEL R65, R6, -INF , !P2 ;  /* 0xff80000006417808 */ /* 0x000fe40005000000 */
[----:B------:R-:W-:Y:S02]  /*5690*/  FMNMX.FTZ R17, R66, R17, !PT ;  /* 0x0000001142117209 */ /* 0x000fe40007810000 */
[----:B------:R-:W-:Y:S02]  /*56a0*/  ISETP.GE.AND P2, PT, R124, R192, PT ;  /* 0x000000c07c00720c */ /* 0x000fe40003f46270 */
[----:B------:R-:W-:Y:S01]  /*56b0*/  FSEL R64, R7, -INF , !P1 ;  /* 0xff80000007407808 */ /* 0x000fe20004800000 */
[----:B------:R-:W-:Y:S01]  /*56c0*/  LDSM.16.MT88.4 R124, [R216+0xc000] ;  /* 0x00c00000d87c783b */ /* 0x000fe20000004200 */
[----:B------:R-:W-:-:S02]  /*56d0*/  FMNMX.FTZ R17, R65, R17, !PT ;  /* 0x0000001141117209 */ /* 0x000fc40007810000 */
[----:B------:R-:W-:Y:S02]  /*56e0*/  FSEL R63, R63, -INF , !P2 ;  /* 0xff8000003f3f7808 */ /* 0x000fe40005000000 */
[----:B------:R-:W-:-:S04]  /*56f0*/  FMNMX.FTZ R7, R64, R17, !PT ;  /* 0x0000001140077209 */ /* 0x000fc80007810000 */
[----:B------:R-:W-:Y:S02]  /*5700*/  FMNMX.FTZ R7, R63, R7, !PT ;  /* 0x000000073f077209 */ /* 0x000fe40007810000 */
[----:B-1----:R-:W-:-:S03]  /*5710*/  FMNMX.FTZ R15, R16, R15, !PT ;  /* 0x0000000f100f7209 */ /* 0x002fc60007810000 */
[----:B------:R-:W1:Y:S04]  /*5720*/  SHFL.BFLY PT, R6, R7, 0x2, 0x1f ;  /* 0x0c401f0007067f89 */ /* 0x000e6800000e0000 */
[----:B------:R-:W2:Y:S04]  /*5730*/  SHFL.BFLY PT, R132, R15, 0x1, 0x1f ;  /* 0x0c201f000f847f89 */ /* 0x000ea800000e0000 */
[----:B------:R-:W-:Y:S01]  /*5740*/  LDSM.16.MT88.4 R16, [R213+0xc800] ;  /* 0x00c80000d510783b */ /* 0x000fe20000004200 */
        /* <DEDUP_REMOVED lines=18> */
[----:B------:R-:W-:Y:S01]  /*5870*/  LDSM.16.MT88.4 R4, [R212+0x10000] ;  /* 0x01000000d404783b */ /* 0x000fe20000004200 */
[----:B------:R-:W1:Y:S01]  /*5880*/  MUFU.EX2 R57, R57 ;  /* 0x0000003900397308 */ /* 0x000e620000000800 */
[----:B------:R-:W-:-:S02]  /*5890*/  FFMA.FTZ R47, R12, c[0x0][0x23c], -R136 ;  /* 0x00008f000c2f7a23 */ /* 0x000fc40000010888 */
[----:B------:R-:W-:Y:S01]  /*58a0*/  FSEL R62, R62, RZ, P1 ;  /* 0x000000ff3e3e7208 */ /* 0x000fe20000800000 */
[----:B------:R-:W-:Y:S01]  /*58b0*/  LDSM.16.MT88.4 R12, [R212+0xc800] ;  /* 0x00c80000d40c783b */ /* 0x000fe20000004200 */
[--C-:B------:R-:W-:Y:S01]  /*58c0*/  FFMA.FTZ R46, R30, c[0x0][0x23c], -R136.reuse ;  /* 0x00008f001e2e7a23 */ /* 0x100fe20000010888 */
[----:B------:R-:W-:Y:S01]  /*58d0*/  ISETP.GE.AND P1, PT, R133, 0x2, PT ;  /* 0x000000028500780c */ /* 0x000fe20003f26270 */
[----:B------:R-:W-:Y:S01]  /*58e0*/  FFMA.FTZ R43, R28, c[0x0][0x23c], -R136 ;  /* 0x00008f001c2b7a23 */ /* 0x000fe20000010888 */
[----:B------:R-:W-:Y:S01]  /*58f0*/  MUFU.EX2 R56, R56 ;  /* 0x0000003800387308 */ /* 0x000fe20000000800 */
[--C-:B------:R-:W-:Y:S02]  /*5900*/  FFMA.FTZ R59, R93, c[0x0][0x23c], -R62.reuse ;  /* 0x00008f005d3b7a23 */ /* 0x100fe4000001083e */
[----:B------:R-:W2:Y:S01]  /*5910*/  LDSM.16.MT88.4 R92, [R216+0x10000] ;  /* 0x01000000d85c783b */ /* 0x000ea20000004200 */
[--C-:B------:R-:W-:Y:S02]  /*5920*/  FFMA.FTZ R61, R80, c[0x0][0x23c], -R62.reuse ;  /* 0x00008f00503d7a23 */ /* 0x100fe4000001083e */
[----:B------:R-:W-:-:S02]  /*5930*/  FFMA.FTZ R60, R82, c[0x0][0x23c], -R62 ;  /* 0x00008f00523c7a23 */ /* 0x000fc4000001083e */
[--C-:B------:R-:W-:Y:S01]  /*5940*/  FFMA.FTZ R53, R104, c[0x0][0x23c], -R62.reuse ;  /* 0x00008f0068357a23 */ /* 0x100fe2000001083e */
[----:B------:R-:W3:Y:S01]  /*5950*/  MUFU.EX2 R52, R52 ;  /* 0x0000003400347308 */ /* 0x000ee20000000800 */
[--C-:B------:R-:W-:Y:S01]  /*5960*/  FFMA.FTZ R54, R11, c[0x0][0x23c], -R62.reuse ;  /* 0x00008f000b367a23 */ /* 0x100fe2000001083e */
[----:B-1----:R-:W-:Y:S01]  /*5970*/  F2FP.BF16.PACK_AB R68, R57, R58 ;  /* 0x0000003a3944723e */ /* 0x002fe200000010ff */
[--C-:B------:R-:W-:Y:S02]  /*5980*/  FFMA.FTZ R49, R10, c[0x0][0x23c], -R62.reuse ;  /* 0x00008f000a317a23 */ /* 0x100fe4000001083e */
[--C-:B------:R-:W-:Y:S02]  /*5990*/  FFMA.FTZ R48, R9, c[0x0][0x23c], -R62.reuse ;  /* 0x00008f0009307a23 */ /* 0x100fe4000001083e */
[----:B------:R-:W-:Y:S01]  /*59a0*/  FFMA.FTZ R45, R8, c[0x0][0x23c], -R62 ;  /* 0x00008f00082d7a23 */ /* 0x000fe2000001083e */
[----:B------:R-:W-:Y:S01]  /*59b0*/  MUFU.EX2 R61, R61 ;  /* 0x0000003d003d7308 */ /* 0x000fe20000000800 */
[----:B------:R-:W1:Y:S01]  /*59c0*/  LDSM.16.MT88.4 R8, [R216+0x10800] ;  /* 0x01080000d808783b */ /* 0x000e620000004200 */
[----:B------:R-:W-:-:S02]  /*59d0*/  FFMA.FTZ R42, R29, c[0x0][0x23c], -R136 ;  /* 0x00008f001d2a7a23 */ /* 0x000fc40000010888 */
[----:B------:R-:W-:Y:S01]  /*59e0*/  FFMA.FTZ R2, R44, c[0x0][0x23c], -R136 ;  /* 0x00008f002c027a23 */ /* 0x000fe20000010888 */
[----:B------:R-:W4:Y:S01]  /*59f0*/  LDSM.16.MT88.4 R28, [R213+0x10800] ;  /* 0x01080000d51c783b */ /* 0x000f220000004200 */
[--C-:B------:R-:W-:Y:S02]  /*5a00*/  FFMA.FTZ R44, R41, c[0x0][0x23c], -R62.reuse ;  /* 0x00008f00292c7a23 */ /* 0x100fe4000001083e */
[----:B------:R-:W5:Y:S01]  /*5a10*/  MUFU.EX2 R60, R60 ;  /* 0x0000003c003c7308 */ /* 0x000f620000000800 */
        /* <DEDUP_REMOVED lines=36> */
[C---:B--2---:R-:W-:Y:S01]  /*5c60*/  HMMA.16816.F32.BF16 R96, R68.reuse, R92, RZ ;  /* 0x0000005c4460723c */ /* 0x044fe200000418ff */
[--C-:B------:R-:W-:Y:S01]  /*5c70*/  FFMA.FTZ R163, R163, c[0x0][0x23c], -R62.reuse ;  /* 0x00008f00a3a37a23 */ /* 0x100fe2000001083e */
[----:B------:R-:W-:Y:S01]  /*5c80*/  MUFU.EX2 R54, R54 ;  /* 0x0000003600367308 */ /* 0x000fe20000000800 */
[----:B------:R-:W-:Y:S02]  /*5c90*/  FFMA.FTZ R160, R160, c[0x0][0x23c], -R62 ;  /* 0x00008f00a0a07a23 */ /* 0x000fe4000001083e */
[--C-:B------:R-:W-:Y:S02]  /*5ca0*/  FFMA.FTZ R155, R155, c[0x0][0x23c], -R136.reuse ;  /* 0x00008f009b9b7a23 */ /* 0x100fe40000010888 */
[--C-:B------:R-:W-:Y:S01]  /*5cb0*/  FFMA.FTZ R154, R154, c[0x0][0x23c], -R136.reuse ;  /* 0x00008f009a9a7a23 */ /* 0x100fe20000010888 */
[----:B------:R-:W-:Y:S01]  /*5cc0*/  HMMA.16816.F32.BF16 R92, R68, R94, RZ ;  /* 0x0000005e445c723c */ /* 0x000fe200000418ff */
[--C-:B------:R-:W-:Y:S01]  /*5cd0*/  FFMA.FTZ R153, R153, c[0x0][0x23c], -R136.reuse ;  /* 0x00008f0099997a23 */ /* 0x100fe20000010888 */
        /* <DEDUP_REMOVED lines=12> */
[----:B------:R-:W5:Y:S01]  /*5da0*/  MUFU.EX2 R45, R45 ;  /* 0x0000002d002d7308 */ /* 0x000f620000000800 */
[----:B------:R-:W-:-:S02]  /*5db0*/  FADD.FTZ R59, R59, R60 ;  /* 0x0000003c3b3b7221 */ /* 0x000fc40000010000 */
[----:B------:R-:W-:Y:S02]  /*5dc0*/  FFMA.FTZ R242, R137, c[0x0][0x23c], -R136 ;  /* 0x00008f0089f27a23 */ /* 0x000fe40000010888 */
[----:B------:R-:W-:Y:S01]  /*5dd0*/  FFMA.FTZ R241, R63, c[0x0][0x23c], -R62 ;  /* 0x00008f003ff17a23 */ /* 0x000fe2000001083e */
[----:B------:R-:W-:Y:S01]  /*5de0*/  HMMA.16816.F32.BF16 R112, R68, R108, RZ ;  /* 0x0000006c4470723c */ /* 0x000fe200000418ff */
[----:B------:R-:W-:Y:S01]  /*5df0*/  FADD.FTZ R56, R52, R56 ;  /* 0x0000003834387221 */ /* 0x000fe20000010000 */
[----:B------:R-:W-:Y:S01]  /*5e00*/  MUFU.EX2 R46, R46 ;  /* 0x0000002e002e7308 */ /* 0x000fe20000000800 */
[----:B------:R-:W-:-:S05]  /*5e10*/  FADD.FTZ R59, R53, R59 ;  /* 0x0000003b353b7221 */ /* 0x000fca0000010000 */
        /* <DEDUP_REMOVED lines=18> */
[----:B--2---:R-:W-:Y:S01]  /*5f40*/  F2FP.BF16.PACK_AB R5, R49, R54 ;  /* 0x000000363105723e */ /* 0x004fe200000010ff */
[----:B------:R-:W2:Y:S01]  /*5f50*/  MUFU.EX2 R141, R141 ;  /* 0x0000008d008d7308 */ /* 0x000ea20000000800 */
[----:B------:R-:W-:-:S02]  /*5f60*/  FADD.FTZ R55, R55, R56 ;  /* 0x0000003837377221 */ /* 0x000fc40000010000 */
[----:B------:R-:W-:Y:S02]  /*5f70*/  FADD.FTZ R54, R54, R59 ;  /* 0x0000003b36367221 */ /* 0x000fe40000010000 */
[----:B------:R-:W-:Y:S01]  /*5f80*/  F2FP.BF16.PACK_AB R6, R47, R50 ;  /* 0x000000322f06723e */ /* 0x000fe200000010ff */
[----:B------:R-:W-:Y:S01]  /*5f90*/  FADD.FTZ R55, R51, R55 ;  /* 0x0000003733377221 */ /* 0x000fe20000010000 */
[----:B-----5:R-:W-:Y:S01]  /*5fa0*/  F2FP.BF16.PACK_AB R7, R45, R48 ;  /* 0x000000302d07723e */ /* 0x020fe200000010ff */
[----:B------:R-:W-:Y:S01]  /*5fb0*/  MUFU.EX2 R143, R143 ;  /* 0x0000008f008f7308 */ /* 0x000fe20000000800 */
[----:B------:R-:W-:Y:S02]  /*5fc0*/  FADD.FTZ R54, R49, R54 ;  /* 0x0000003631367221 */ /* 0x000fe40000010000 */
[----:B------:R-:W-:Y:S02]  /*5fd0*/  FADD.FTZ R50, R50, R55 ;  /* 0x0000003732327221 */ /* 0x000fe40000010000 */
[----:B------:R-:W-:Y:S01]  /*5fe0*/  FADD.FTZ R48, R48, R54 ;  /* 0x0000003630307221 */ /* 0x000fe20000010000 */
[----:B------:R-:W-:Y:S01]  /*5ff0*/  HMMA.16816.F32.BF16 R104, R4, R12, R104 ;  /* 0x0000000c0468723c */ /* 0x000fe20000041868 */
[----:B------:R-:W-:Y:S01]  /*6000*/  FADD.FTZ R50, R47, R50 ;  /* 0x000000322f327221 */ /* 0x000fe20000010000 */
[----:B------:R-:W3:Y:S01]  /*6010*/  MUFU.EX2 R142, R142 ;  /* 0x0000008e008e7308 */ /* 0x000ee20000000800 */
[----:B------:R-:W-:-:S05]  /*6020*/  FADD.FTZ R48, R45, R48 ;  /* 0x000000302d307221 */ /* 0x000fca0000010000 */
[C---:B------:R-:W-:Y:S01]  /*6030*/  HMMA.16816.F32.BF16 R100, R4.reuse, R14, R100 ;  /* 0x0000000e0464723c */ /* 0x040fe20000041864 */
[----:B------:R-:W5:Y:S01]  /*6040*/  LDSM.16.MT88.4 R12, [R212+0x10800] ;  /* 0x01080000d40c783b */ /* 0x000f620000004200 */
[----:B------:R-:W-:Y:S06]  /*6050*/  MUFU.EX2 R144, R144 ;  /* 0x0000009000907308 */ /* 0x000fec0000000800 */
[C---:B-1----:R-:W-:Y:S02]  /*6060*/  HMMA.16816.F32.BF16 R96, R4.reuse, R8, R96 ;  /* 0x000000080460723c */ /* 0x042fe40000041860 */
        /* <DEDUP_REMOVED lines=29> */
[C---:B-----5:R-:W-:Y:S02]  /*6240*/  HMMA.16816.F32.BF16 R72, R4.reuse, R12, R72 ;  /* 0x0000000c0448723c */ /* 0x060fe40000041848 */
[----:B------:R-:W5:Y:S06]  /*6250*/  MUFU.EX2 R170, R170 ;  /* 0x000000aa00aa7308 */ /* 0x000f6c0000000800 */
        /* <DEDUP_REMOVED lines=55> */
[----:B---3--:R-:W-:-:S02]  /*65d0*/  F2FP.BF16.PACK_AB R6, R142, R143 ;  /* 0x0000008f8e06723e */ /* 0x008fc400000010ff */
[----:B------:R-:W-:Y:S01]  /*65e0*/  F2FP.BF16.PACK_AB R5, R145, R144 ;  /* 0x000000909105723e */ /* 0x000fe200000010ff */
        /* <DEDUP_REMOVED lines=22> */
[----:B------:R-:W1:Y:S07]  /*6750*/  LDSM.16.MT88.4 R20, [R214+0xe000] ;  /* 0x00e00000d614783b */ /* 0x000e6e0000004200 */
        /* <DEDUP_REMOVED lines=12> */
[C---:B------:R-:W-:Y:S01]  /*6820*/  F2FP.BF16.PACK_AB R5, R162.reuse, R161 ;  /* 0x000000a1a205723e */ /* 0x040fe200000010ff */
[----:B------:R-:W-:Y:S01]  /*6830*/  FADD.FTZ R161, R161, R148 ;  /* 0x00000094a1a17221 */ /* 0x000fe20000010000 */
[----:B----4-:R-:W-:Y:S01]  /*6840*/  F2FP.BF16.PACK_AB R7, R165, R164 ;  /* 0x000000a4a507723e */ /* 0x010fe200000010ff */
        /* <DEDUP_REMOVED lines=9> */
[C---:B------:R-:W-:Y:S08]  /*68e0*/  HMMA.16816.F32.BF16 R120, R4.reuse, R20, R120 ;  /* 0x000000140478723c */ /* 0x040ff00000041878 */
        /* <DEDUP_REMOVED lines=20> */
[----:B-----5:R-:W-:Y:S01]  /*6a30*/  F2FP.BF16.PACK_AB R4, R170, R171 ;  /* 0x000000abaa04723e */ /* 0x020fe200000010ff */
        /* <DEDUP_REMOVED lines=85> */
[----:B------:R-:W-:Y:S01]  /*6f90*/  F2FP.BF16.PACK_AB R6, R242, R26 ;  /* 0x0000001af206723e */ /* 0x000fe200000010ff */
[C---:B------:R-:W-:Y:S01]  /*6fa0*/  FADD.FTZ R147, R28.reuse, R147 ;  /* 0x000000931c937221 */ /* 0x040fe20000010000 */
[----:B------:R-:W-:Y:S01]  /*6fb0*/  F2FP.BF16.PACK_AB R5, R28, R27 ;  /* 0x0000001b1c05723e */ /* 0x000fe200000010ff */
        /* <DEDUP_REMOVED lines=42> */
[----:B-1----:R-:W-:Y:S01]  /*7260*/  IMAD.MOV R7, RZ, RZ, -R11 ;  /* 0x000000ffff077224 */ /* 0x002fe200078e0a0b */
[----:B------:R-:W-:-:S03]  /*7270*/  MOV R10, RZ ;  /* 0x000000ff000a7202 */ /* 0x000fc60000000f00 */
[----:B------:R-:W-:-:S04]  /*7280*/  IMAD R7, R7, R37, RZ ;  /* 0x0000002507077224 */ /* 0x000fc800078e02ff */
[----:B------:R-:W-:-:S06]  /*7290*/  IMAD.HI.U32 R7, R11, R7, R10 ;  /* 0x000000070b077227 */ /* 0x000fcc00078e000a */
[----:B------:R-:W-:-:S04]  /*72a0*/  IMAD.HI.U32 R8, R7, R6, RZ ;  /* 0x0000000607087227 */ /* 0x000fc800078e00ff */
[----:B------:R-:W-:-:S04]  /*72b0*/  IMAD.HI.U32 R7, R7, R4, RZ ;  /* 0x0000000407077227 */ /* 0x000fc800078e00ff */
[----:B------:R-:W-:Y:S02]  /*72c0*/  IMAD.MOV R5, RZ, RZ, -R8 ;  /* 0x000000ffff057224 */ /* 0x000fe400078e0a08 */
[----:B------:R-:W-:Y:S02]  /*72d0*/  IMAD.MOV R2, RZ, RZ, -R7 ;  /* 0x000000ffff027224 */ /* 0x000fe400078e0a07 */
[C---:B------:R-:W-:Y:S02]  /*72e0*/  IMAD R5, R37.reuse, R5, R6 ;  /* 0x0000000525057224 */ /* 0x040fe400078e0206 */
[C---:B------:R-:W-:Y:S01]  /*72f0*/  IMAD R2, R37.reuse, R2, R4 ;  /* 0x0000000225027224 */ /* 0x040fe200078e0204 */
[----:B------:R-:W-:Y:S02]  /*7300*/  LOP3.LUT R4, RZ, c[0x0][0x2d0], RZ, 0x33, !PT ;  /* 0x0000b400ff047a12 */ /* 0x000fe400078e33ff */
        /* <DEDUP_REMOVED lines=8> */
[----:B------:R-:W-:-:S07]  /*7390*/  ISETP.NE.AND P2, PT, RZ, c[0x0][0x2d0], PT ;  /* 0x0000b400ff007a0c */ /* 0x000fce0003f45270 */
[----:B------:R-:W-:Y:S02]  /*73a0*/  @P6 IADD3 R8, R8, 0x1, RZ ;  /* 0x0000000108086810 */ /* 0x000fe40007ffe0ff */
[----:B------:R-:W-:-:S03]  /*73b0*/  @P5 IADD3 R7, R7, 0x1, RZ ;  /* 0x0000000107075810 */ /* 0x000fc60007ffe0ff */
[----:B------:R-:W-:Y:S02]  /*73c0*/  IMAD.MOV.U32 R0, RZ, RZ, R8 ;  /* 0x000000ffff007224 */ /* 0x000fe400078e0008 */
[----:B------:R-:W-:-:S03]  /*73d0*/  @!P1 IMAD.MOV R7, RZ, RZ, -R7 ;  /* 0x000000ffff079224 */ /* 0x000fc600078e0a07 */
[----:B------:R-:W-:-:S04]  /*73e0*/  @!P3 IADD3 R0, -R0, RZ, RZ ;  /* 0x000000ff0000b210 */ /* 0x000fc80007ffe1ff */
[C---:B------:R-:W-:Y:S02]  /*73f0*/  SEL R0, R4.reuse, R0, !P2 ;  /* 0x0000000004007207 */ /* 0x040fe40005000000 */
[----:B------:R-:W-:-:S03]  /*7400*/  SEL R4, R4, R7, !P2 ;  /* 0x0000000704047207 */ /* 0x000fc60005000000 */
[----:B------:R-:W-:-:S04]  /*7410*/  IMAD.WIDE R8, R0, 0x4, R234 ;  /* 0x0000000400087825 */ /* 0x000fc800078e02ea */
[----:B------:R-:W-:Y:S01]  /*7420*/  IMAD.WIDE R6, R4, 0x4, R234 ;  /* 0x0000000404067825 */ /* 0x000fe200078e02ea */
[----:B------:R-:W2:Y:S04]  /*7430*/  LDG.E R2, [R8.64] ;  /* 0x0000000808027981 */ /* 0x000ea8000c1e1900 */
[----:B------:R1:W2:Y:S01]  /*7440*/  LDG.E R5, [R6.64] ;  /* 0x0000000806057981 */ /* 0x0002a2000c1e1900 */
[----:B------:R-:W-:Y:S01]  /*7450*/  IMAD.IADD R0, R0, 0x1, -R4 ;  /* 0x0000000100007824 */ /* 0x000fe200078e0a04 */
[----:B------:R-:W-:-:S05]  /*7460*/  MOV R4, c[0x0][0x2d0] ;  /* 0x0000b40000047a02 */ /* 0x000fca0000000f00 */
[----:B------:R-:W-:-:S05]  /*7470*/  IMAD R4, R0, R4, -0x80 ;  /* 0xffffff8000047424 */ /* 0x000fca00078e0204 */
[----:B------:R-:W-:-:S05]  /*7480*/  SHF.R.S32.HI R0, RZ, 0x1f, R4 ;  /* 0x0000001fff007819 */ /* 0x000fca0000011404 */
[----:B------:R-:W-:-:S04]  /*7490*/  IMAD R0, R0, c[0x0][0x1a0], RZ ;  /* 0x0000680000007a24 */ /* 0x000fc800078e02ff */
[C---:B------:R-:W-:Y:S02]  /*74a0*/  IMAD R0, R4.reuse, c[0x0][0x1a4], R0 ;  /* 0x0000690004007a24 */ /* 0x040fe400078e0200 */
[----:B-1----:R-:W-:-:S05]  /*74b0*/  IMAD.WIDE.U32 R6, R4, c[0x0][0x1a0], RZ ;  /* 0x0000680004067a25 */ /* 0x002fca00078e00ff */
        /* <DEDUP_REMOVED lines=9> */
.L_x_2375:
[----:B------:R-:W-:-:S05]  /*7550*/  IMAD.MOV.U32 R0, RZ, RZ, c[0x0][0x1a0] ;  /* 0x00006800ff007624 */ /* 0x000fca00078e00ff */
[----:B------:R-:W-:-:S04]  /*7560*/  LEA R0, -R0, RZ, 0x7 ;  /* 0x000000ff00007211 */ /* 0x000fc800078e39ff */
[----:B------:R-:W-:Y:S02]  /*7570*/  SHF.R.S32.HI R2, RZ, 0x1f, R0 ;  /* 0x0000001fff027819 */ /* 0x000fe40000011400 */
.L_x_2376:
[----:B------:R-:W-:Y:S01]  /*7580*/  ULDC.64 UR4, c[0x0][0x1a0] ;  /* 0x0000680000047ab9 */ /* 0x000fe20000000a00 */
[C---:B------:R-:W-:Y:S01]  /*7590*/  LEA R225, P1, R0.reuse, R225, 0x1 ;  /* 0x000000e100e17211 */ /* 0x040fe200078208ff */
[----:B------:R-:W-:Y:S01]  /*75a0*/  USHF.L.U32 UR7, UR4, 0x5, URZ ;  /* 0x0000000504077899 */ /* 0x000fe2000800063f */
[----:B------:R-:W-:Y:S01]  /*75b0*/  IMAD R194, R227, 0x80, R194 ;  /* 0x00000080e3c27824 */ /* 0x000fe200078e02c2 */
[----:B------:R-:W-:Y:S01]  /*75c0*/  UMOV UR6, 0x5 ;  /* 0x0000000500067882 */ /* 0x000fe20000000000 */
[C---:B------:R-:W-:Y:S01]  /*75d0*/  LEA.HI.X R224, R0.reuse, R224, R2, 0x1, P1 ;  /* 0x000000e000e07211 */ /* 0x040fe200008f0c02 */
[----:B------:R-:W-:Y:S01]  /*75e0*/  USHF.L.U64.HI UR5, UR4, UR6, UR5 ;  /* 0x0000000604057299 */ /* 0x000fe20008010205 */
[----:B------:R-:W-:Y:S01]  /*75f0*/  IADD3 R0, P2, R0, R38, RZ ;  /* 0x0000002600007210 */ /* 0x000fe20007f5e0ff */
[----:B------:R-:W-:Y:S01]  /*7600*/  IMAD.MOV.U32 R14, RZ, RZ, R225 ;  /* 0x000000ffff0e7224 */ /* 0x000fe200078e00e1 */
[----:B------:R-:W-:Y:S01]  /*7610*/  IADD3 R4, P1, R225, UR7, RZ ;  /* 0x00000007e1047c10 */ /* 0x000fe2000ff3e0ff */
[----:B------:R-:W-:Y:S01]  /*7620*/  IMAD.MOV.U32 R15, RZ, RZ, R224 ;  /* 0x000000ffff0f7224 */ /* 0x000fe200078e00e0 */
[----:B------:R-:W-:Y:S01]  /*7630*/  ISETP.GE.AND P5, PT, R194, R193, PT ;  /* 0x000000c1c200720c */ /* 0x000fe20003fa6270 */
[----:B------:R-:W-:Y:S01]  /*7640*/  IMAD.X R2, R2, 0x1, R36, P2 ;  /* 0x0000000102027824 */ /* 0x000fe200010e0624 */
[----:B------:R-:W-:-:S02]  /*7650*/  IADD3.X R5, R224, UR5, RZ, P1, !PT ;  /* 0x00000005e0057c10 */ /* 0x000fc40008ffe4ff */
[----:B------:R-:W-:Y:S01]  /*7660*/  IADD3 R6, P1, R4, UR7, RZ ;  /* 0x0000000704067c10 */ /* 0x000fe2000ff3e0ff */
[----:B------:R-:W-:Y:S01]  /*7670*/  @!PT LDS RZ, [RZ] ;  /* 0x00000000fffff984 */ /* 0x000fe20000000800 */
[----:B------:R-:W-:Y:S01]  /*7680*/  @!PT LDS RZ, [RZ] ;  /* 0x00000000fffff984 */ /* 0x000fe20000000800 */
[----:B------:R-:W-:Y:S01]  /*7690*/  @!PT LDS RZ, [RZ] ;  /* 0x00000000fffff984 */ /* 0x000fe20000000800 */
[----:B------:R1:W-:Y:S01]  /*76a0*/  LDGSTS.E.BYPASS.LTC128B.128 [R228+0xc000], [R14.64] ;  /* 0x0c0000000ee47fae */ /* 0x0003e2000b901d48 */
        /* <DEDUP_REMOVED lines=18> */
[----:B---3--:R-:W-:-:S03]  /*77d0*/  IADD3 R4, P1, R10, UR7, RZ ;  /* 0x000000070a047c10 */ /* 0x008fc6000ff3e0ff */
[----:B------:R5:W-:Y:S01]  /*77e0*/  LDGSTS.E.BYPASS.LTC128B.128 [R228+0xe800], [R10.64] ;  /* 0x0e8000000ae47fae */ /* 0x000be2000b901d48 */
[----:B------:R-:W-:-:S03]  /*77f0*/  IADD3.X R5, R11, UR5, RZ, P1, !PT ;  /* 0x000000050b057c10 */ /* 0x000fc60008ffe4ff */
[----:B------:R5:W-:Y:S01]  /*7800*/  LDGSTS.E.BYPASS.LTC128B.128 [R228+0x12800], [R10.64+0x80] ;  /* 0x128000800ae47fae */ /* 0x000be2000b901d48 */
[----:B----4-:R-:W-:-:S03]  /*7810*/  IADD3 R6, P1, R4, UR7, RZ ;  /* 0x0000000704067c10 */ /* 0x010fc6000ff3e0ff */
[----:B------:R2:W-:Y:S01]  /*7820*/  LDGSTS.E.BYPASS.LTC128B.128 [R228+0xf000], [R4.64] ;  /* 0x0f00000004e47fae */ /* 0x0005e2000b901d48 */
[----:B------:R-:W-:-:S03]  /*7830*/  IADD3.X R7, R5, UR5, RZ, P1, !PT ;  /* 0x0000000505077c10 */ /* 0x000fc60008ffe4ff */
[----:B------:R2:W-:Y:S01]  /*7840*/  LDGSTS.E.BYPASS.LTC128B.128 [R228+0x13000], [R4.64+0x80] ;  /* 0x1300008004e47fae */ /* 0x0005e2000b901d48 */
[----:B------:R-:W-:-:S03]  /*7850*/  ISETP.GE.AND P1, PT, R133, 0x3, PT ;  /* 0x000000038500780c */ /* 0x000fc60003f26270 */
[----:B------:R2:W-:Y:S04]  /*7860*/  LDGSTS.E.BYPASS.LTC128B.128 [R228+0xf800], [R6.64] ;  /* 0x0f80000006e47fae */ /* 0x0005e8000b901d48 */
[----:B------:R2:W-:Y:S04]  /*7870*/  LDGSTS.E.BYPASS.LTC128B.128 [R228+0x13800], [R6.64+0x80] ;  /* 0x1380008006e47fae */ /* 0x0005e8000b901d48 */
[----:B------:R-:W-:Y:S04]  /*7880*/  LDSM.16.M88.4 R160, [R222] ;  /* 0x00000000dea0783b */ /* 0x000fe80000000200 */
[----:B------:R-:W3:Y:S04]  /*7890*/  LDSM.16.M88.4 R52, [R221+0x4000] ;  /* 0x00400000dd34783b */ /* 0x000ee80000000200 */
[----:B------:R-:W4:Y:S04]  /*78a0*/  LDSM.16.M88.4 R36, [R221+0x5000] ;  /* 0x00500000dd24783b */ /* 0x000f280000000200 */
[----:B------:R-:W2:Y:S04]  /*78b0*/  LDSM.16.M88.4 R44, [R221+0x4800] ;  /* 0x00480000dd2c783b */ /* 0x000ea80000000200 */
[----:B------:R-:W2:Y:S04]  /*78c0*/  LDSM.16.M88.4 R28, [R221+0x5800] ;  /* 0x00580000dd1c783b */ /* 0x000ea80000000200 */
[----:B------:R-:W2:Y:S04]  /*78d0*/  LDSM.16.M88.4 R20, [R221+0x6000] ;  /* 0x00600000dd14783b */ /* 0x000ea80000000200 */
[----:B-1----:R-:W1:Y:S04]  /*78e0*/  LDSM.16.M88.4 R12, [R221+0x6800] ;  /* 0x00680000dd0c783b */ /* 0x002e680000000200 */
[----:B------:R-:W1:Y:S04]  /*78f0*/  LDSM.16.M88.4 R168, [R221+0x7000] ;  /* 0x00700000dda8783b */ /* 0x000e680000000200 */
[----:B------:R-:W-:Y:S04]  /*7900*/  LDSM.16.M88.4 R140, [R220] ;  /* 0x00000000dc8c783b */ /* 0x000fe80000000200 */
[----:B------:R-:W1:Y:S04]  /*7910*/  LDSM.16.M88.4 R144, [R219] ;  /* 0x00000000db90783b */ /* 0x000e680000000200 */
[----:B------:R-:W1:Y:S04]  /*7920*/  LDSM.16.M88.4 R64, [R210] ;  /* 0x00000000d240783b */ /* 0x000e680000000200 */
[----:B------:R-:W1:Y:S01]  /*7930*/  LDSM.16.M88.4 R136, [R211] ;  /* 0x00000000d388783b */ /* 0x000e620000000200 */
[C---:B---3--:R-:W-:Y:S03]  /*7940*/  HMMA.16816.F32.BF16 R56, R160.reuse, R52, RZ ;  /* 0x00000034a038723c */ /* 0x048fe600000418ff */
[----:B------:R-:W3:Y:S04]  /*7950*/  LDSM.16.M88.4 R152, [R221+0x7800] ;  /* 0x00780000dd98783b */ /* 0x000ee80000000200 */
[----:B------:R-:W1:Y:S01]  /*7960*/  LDSM.16.M88.4 R60, [R209] ;  /* 0x00000000d13c783b */ /* 0x000e620000000200 */
[C---:B----4-:R-:W-:Y:S03]  /*7970*/  HMMA.16816.F32.BF16 R40, R160.reuse, R36, RZ ;  /* 0x00000024a028723c */ /* 0x050fe600000418ff */
[----:B-----5:R-:W4:Y:S04]  /*7980*/  LDSM.16.M88.4 R8, [R208] ;  /* 0x00000000d008783b */ /* 0x020f280000000200 */
[----:B--2---:R-:W2:Y:S01]  /*7990*/  LDSM.16.M88.4 R4, [R207] ;  /* 0x00000000cf04783b */ /* 0x004ea20000000200 */
[C---:B------:R-:W-:Y:S03]  /*79a0*/  HMMA.16816.F32.BF16 R52, R160.reuse, R54, RZ ;  /* 0x00000036a034723c */ /* 0x040fe600000418ff */
[----:B------:R-:W5:Y:S04]  /*79b0*/  LDSM.16.M88.4 R148, [R206] ;  /* 0x00000000ce94783b */ /* 0x000f680000000200 */
[----:B------:R-:W-:Y:S01]  /*79c0*/  LDSM.16.M88.4 R184, [R218] ;  /* 0x00000000dab8783b */ /* 0x000fe20000000200 */
[C---:B------:R-:W-:Y:S03]  /*79d0*/  HMMA.16816.F32.BF16 R36, R160.reuse, R38, RZ ;  /* 0x00000026a024723c */ /* 0x040fe600000418ff */
[----:B------:R-:W-:Y:S04]  /*79e0*/  LDSM.16.M88.4 R188, [R215+0x6800] ;  /* 0x00680000d7bc783b */ /* 0x000fe80000000200 */
[----:B------:R-:W-:Y:S01]  /*79f0*/  LDSM.16.M88.4 R156, [R217] ;  /* 0x00000000d99c783b */ /* 0x000fe20000000200 */
[C---:B------:R-:W-:Y:S03]  /*7a00*/  HMMA.16816.F32.BF16 R48, R160.reuse, R44, RZ ;  /* 0x0000002ca030723c */ /* 0x040fe600000418ff */
[----:B------:R-:W-:Y:S04]  /*7a10*/  LDSM.16.M88.4 R180, [R215+0x7000] ;  /* 0x00700000d7b4783b */ /* 0x000fe80000000200 */
[----:B------:R-:W-:Y:S01]  /*7a20*/  LDSM.16.M88.4 R176, [R215+0x7800] ;  /* 0x00780000d7b0783b */ /* 0x000fe20000000200 */
[C---:B------:R-:W-:Y:S03]  /*7a30*/  HMMA.16816.F32.BF16 R44, R160.reuse, R46, RZ ;  /* 0x0000002ea02c723c */ /* 0x040fe600000418ff */
[----:B------:R-:W0:Y:S05]  /*7a40*/  LDGDEPBAR ;  /* 0x00000000000079af */ /* 0x000e2a0000000000 */
[C---:B------:R-:W-:Y:S08]  /*7a50*/  HMMA.16816.F32.BF16 R32, R160.reuse, R28, RZ ;  /* 0x0000001ca020723c */ /* 0x040ff000000418ff */
[C---:B------:R-:W-:Y:S08]  /*7a60*/  HMMA.16816.F32.BF16 R24, R160.reuse, R20, RZ ;  /* 0x00000014a018723c */ /* 0x040ff000000418ff */
[C---:B-1----:R-:W-:Y:S08]  /*7a70*/  HMMA.16816.F32.BF16 R16, R160.reuse, R12, RZ ;  /* 0x0000000ca010723c */ /* 0x042ff000000418ff */
[C---:B------:R-:W-:Y:S08]  /*7a80*/  HMMA.16816.F32.BF16 R28, R160.reuse, R30, RZ ;  /* 0x0000001ea01c723c */ /* 0x040ff000000418ff */
[C---:B------:R-:W-:Y:S08]  /*7a90*/  HMMA.16816.F32.BF16 R20, R160.reuse, R22, RZ ;  /* 0x00000016a014723c */ /* 0x040ff000000418ff */
[C---:B------:R-:W-:Y:S08]  /*7aa0*/  HMMA.16816.F32.BF16 R12, R160.reuse, R14, RZ ;  /* 0x0000000ea00c723c */ /* 0x040ff000000418ff */
[----:B------:R-:W-:Y:S08]  /*7ab0*/  HMMA.16816.F32.BF16 R172, R160, R168, RZ ;  /* 0x000000a8a0ac723c */ /* 0x000ff000000418ff */
[C---:B------:R-:W-:Y:S08]  /*7ac0*/  HMMA.16816.F32.BF16 R56, R140.reuse, R144, R56 ;  /* 0x000000908c38723c */ /* 0x040ff00000041838 */
[C---:B------:R-:W-:Y:S01]  /*7ad0*/  HMMA.16816.F32.BF16 R52, R140.reuse, R146, R52 ;  /* 0x000000928c34723c */ /* 0x040fe20000041834 */
[----:B------:R-:W1:Y:S07]  /*7ae0*/  LDSM.16.M88.4 R144, [R205] ;  /* 0x00000000cd90783b */ /* 0x000e6e0000000200 */
[C---:B------:R-:W-:Y:S08]  /*7af0*/  HMMA.16816.F32.BF16 R40, R140.reuse, R64, R40 ;  /* 0x000000408c28723c */ /* 0x040ff00000041828 */
[----:B------:R-:W-:Y:S01]  /*7b00*/  HMMA.16816.F32.BF16 R36, R140, R66, R36 ;  /* 0x000000428c24723c */ /* 0x000fe20000041824 */
[----:B------:R-:W1:Y:S07]  /*7b10*/  LDSM.16.M88.4 R64, [R215+0x4800] ;  /* 0x00480000d740783b */ /* 0x000e6e0000000200 */
[----:B------:R-:W-:Y:S08]  /*7b20*/  HMMA.16816.F32.BF16 R168, R160, R170, RZ ;  /* 0x000000aaa0a8723c */ /* 0x000ff000000418ff */
[C---:B------:R-:W-:Y:S08]  /*7b30*/  HMMA.16816.F32.BF16 R48, R140.reuse, R136, R48 ;  /* 0x000000888c30723c */ /* 0x040ff00000041830 */
[----:B------:R-:W-:Y:S01]  /*7b40*/  HMMA.16816.F32.BF16 R44, R140, R138, R44 ;  /* 0x0000008a8c2c723c */ /* 0x000fe2000004182c */
[----:B------:R-:W1:Y:S07]  /*7b50*/  LDSM.16.M88.4 R136, [R215+0x4000] ;  /* 0x00400000d788783b */ /* 0x000e6e0000000200 */
[C---:B---3--:R-:W-:Y:S08]  /*7b60*/  HMMA.16816.F32.BF16 R164, R160.reuse, R152, RZ ;  /* 0x00000098a0a4723c */ /* 0x048ff000000418ff */
[----:B------:R-:W-:Y:S01]  /*7b70*/  HMMA.16816.F32.BF16 R160, R160, R154, RZ ;  /* 0x0000009aa0a0723c */ /* 0x000fe200000418ff */
[----:B------:R-:W-:Y:S07]  /*7b80*/  LDSM.16.M88.4 R152, [R204] ;  /* 0x00000000cc98783b */ /* 0x000fee0000000200 */
[C---:B------:R-:W-:Y:S08]  /*7b90*/  HMMA.16816.F32.BF16 R32, R140.reuse, R60, R32 ;  /* 0x0000003c8c20723c */ /* 0x040ff00000041820 */
[C---:B------:R-:W-:Y:S01]  /*7ba0*/  HMMA.16816.F32.BF16 R28, R140.reuse, R62, R28 ;  /* 0x0000003e8c1c723c */ /* 0x040fe2000004181c */
[----:B------:R-:W3:Y:S07]  /*7bb0*/  LDSM.16.M88.4 R60, [R215+0x5000] ;  /* 0x00500000d73c783b */ /* 0x000eee0000000200 */
        /* <DEDUP_REMOVED lines=9> */
[C---:B-1----:R-:W-:Y:S08]  /*7c50*/  HMMA.16816.F32.BF16 R164, R140.reuse, R144, R164 ;  /* 0x000000908ca4723c */ /* 0x042ff000000418a4 */
[----:B------:R-:W-:Y:S01]  /*7c60*/  HMMA.16816.F32.BF16 R160, R140, R146, R160 ;  /* 0x000000928ca0723c */ /* 0x000fe200000418a0 */
[----:B------:R-:W1:Y:S04]  /*7c70*/  LDSM.16.M88.4 R144, [R204+0x1000] ;  /* 0x00100000cc90783b */ /* 0x000e680000000200 */
[----:B------:R-:W-:Y:S03]  /*7c80*/  LDSM.16.M88.4 R140, [R204+0x1800] ;  /* 0x00180000cc8c783b */ /* 0x000fe60000000200 */
[C---:B------:R-:W-:Y:S08]  /*7c90*/  HMMA.16816.F32.BF16 R48, R184.reuse, R64, R48 ;  /* 0x00000040b830723c */ /* 0x040ff00000041830 */
[C---:B------:R-:W-:Y:S01]  /*7ca0*/  HMMA.16816.F32.BF16 R44, R184.reuse, R66, R44 ;  /* 0x00000042b82c723c */ /* 0x040fe2000004182c */
[----:B------:R-:W1:Y:S07]  /*7cb0*/  LDSM.16.M88.4 R64, [R204+0x2800] ;  /* 0x00280000cc40783b */ /* 0x000e6e0000000200 */
        /* <DEDUP_REMOVED lines=12> */
[C---:B------:R-:W-:Y:S08]  /*7d80*/  HMMA.16816.F32.BF16 R16, R184.reuse, R188, R16 ;  /* 0x000000bcb810723c */ /* 0x040ff00000041810 */
[----:B------:R-:W-:Y:S08]  /*7d90*/  HMMA.16816.F32.BF16 R12, R184, R190, R12 ;  /* 0x000000beb80c723c */ /* 0x000ff0000004180c */
[C---:B-----5:R-:W-:Y:S08]  /*7da0*/  HMMA.16816.F32.BF16 R48, R156.reuse, R148, R48 ;  /* 0x000000949c30723c */ /* 0x060ff00000041830 */
[C---:B------:R-:W-:Y:S01]  /*7db0*/  HMMA.16816.F32.BF16 R44, R156.reuse, R150, R44 ;  /* 0x000000969c2c723c */ /* 0x040fe2000004182c */
[----:B------:R-:W3:Y:S07]  /*7dc0*/  LDSM.16.M88.4 R148, [R204+0x3800] ;  /* 0x00380000cc94783b */ /* 0x000eee0000000200 */
[C---:B------:R-:W-:Y:S08]  /*7dd0*/  HMMA.16816.F32.BF16 R56, R156.reuse, R152, R56 ;  /* 0x000000989c38723c */ /* 0x040ff00000041838 */
[----:B------:R-:W-:Y:S08]  /*7de0*/  HMMA.16816.F32.BF16 R52, R156, R154, R52 ;  /* 0x0000009a9c34723c */ /* 0x000ff00000041834 */
[C---:B------:R-:W-:Y:S08]  /*7df0*/  HMMA.16816.F32.BF16 R172, R184.reuse, R180, R172 ;  /* 0x000000b4b8ac723c */ /* 0x040ff000000418ac */
[----:B------:R-:W-:Y:S01]  /*7e00*/  HMMA.16816.F32.BF16 R168, R184, R182, R168 ;  /* 0x000000b6b8a8723c */ /* 0x000fe200000418a8 */
[----:B------:R-:W4:Y:S07]  /*7e10*/  LDSM.16.M88.4 R180, [R221+0x8800] ;  /* 0x00880000ddb4783b */ /* 0x000f2e0000000200 */
[C---:B-1----:R-:W-:Y:S08]  /*7e20*/  HMMA.16816.F32.BF16 R40, R156.reuse, R144, R40 ;  /* 0x000000909c28723c */ /* 0x042ff00000041828 */
[C---:B------:R-:W-:Y:S01]  /*7e30*/  HMMA.16816.F32.BF16 R152, R156.reuse, R146, R36 ;  /* 0x000000929c98723c */ /* 0x040fe20000041824 */
[----:B------:R-:W-:Y:S04]  /*7e40*/  LDSM.16.M88.4 R144, [R220+0x2000] ;  /* 0x00200000dc90783b */ /* 0x000fe80000000200 */
[----:B------:R-:W1:Y:S03]  /*7e50*/  LDSM.16.M88.4 R36, [R203] ;  /* 0x00000000cb24783b */ /* 0x000e660000000200 */
[C---:B------:R-:W-:Y:S08]  /*7e60*/  HMMA.16816.F32.BF16 R16, R156.reuse, R64, R16 ;  /* 0x000000409c10723c */ /* 0x040ff00000041810 */
[----:B------:R-:W-:Y:S01]  /*7e70*/  HMMA.16816.F32.BF16 R12, R156, R66, R12 ;  /* 0x000000429c0c723c */ /* 0x000fe2000004180c */
[----:B------:R-:W5:Y:S07]  /*7e80*/  LDSM.16.M88.4 R64, [R221+0x9800] ;  /* 0x00980000dd40783b */ /* 0x000f6e0000000200 */
[C---:B------:R-:W-:Y:S08]  /*7e90*/  HMMA.16816.F32.BF16 R164, R184.reuse, R176, R164 ;  /* 0x000000b0b8a4723c */ /* 0x040ff000000418a4 */
[----:B------:R-:W-:Y:S01]  /*7ea0*/  HMMA.16816.F32.BF16 R160, R184, R178, R160 ;  /* 0x000000b2b8a0723c */ /* 0x000fe200000418a0 */
[----:B------:R-:W-:Y:S07]  /*7eb0*/  LDSM.16.M88.4 R176, [R221+0x9000] ;  /* 0x00900000ddb0783b */ /* 0x000fee0000000200 */
[----:B------:R-:W-:Y:S08]  /*7ec0*/  HMMA.16816.F32.BF16 R32, R156, R140, R32 ;  /* 0x0000008c9c20723c */ /* 0x000ff00000041820 */
[C---:B--2---:R-:W-:Y:S08]  /*7ed0*/  HMMA.16816.F32.BF16 R56, R8.reuse, R4, R56 ;  /* 0x000000040838723c */ /* 0x044ff00000041838 */
[----:B------:R-:W-:Y:S01]  /*7ee0*/  HMMA.16816.F32.BF16 R52, R8, R6, R52 ;  /* 0x000000060834723c */ /* 0x000fe20000041834 */
[----:B------:R-:W2:Y:S07]  /*7ef0*/  LDSM.16.M88.4 R4, [R202] ;  /* 0x00000000ca04783b */ /* 0x000eae0000000200 */
[C---:B------:R-:W-:Y:S01]  /*7f00*/  HMMA.16816.F32.BF16 R28, R156.reuse, R142, R28 ;  /* 0x0000008e9c1c723c */ /* 0x040fe2000004181c */
[----:B------:R-:W-:Y:S07]  /*7f10*/  LDSM.16.M88.4 R140, [R221+0xa000] ;  /* 0x00a00000dd8c783b */ /* 0x000fee0000000200 */
        /* <DEDUP_REMOVED lines=10> */
[C---:B----4-:R-:W-:Y:S08]  /*7fc0*/  HMMA.16816.F32.BF16 R48, R8.reuse, R180, R48 ;  /* 0x000000b40830723c */ /* 0x050ff00000041830 */
[----:B------:R-:W-:Y:S08]  /*7fd0*/  HMMA.16816.F32.BF16 R44, R8, R182, R44 ;  /* 0x000000b6082c723c */ /* 0x000ff0000004182c */
[----:B-1----:R-:W-:Y:S08]  /*7fe0*/  HMMA.16816.F32.BF16 R56, R144, R36, R56 ;  /* 0x000000249038723c */ /* 0x002ff00000041838 */
[----:B-----5:R-:W-:Y:S08]  /*7ff0*/  HMMA.16816.F32.BF16 R32, R8, R64, R32 ;  /* 0x000000400820723c */ /* 0x020ff00000041820 */
[----:B------:R-:W-:Y:S01]  /*8000*/  HMMA.16816.F32.BF16 R52, R144, R38, R52 ;  /* 0x000000269034723c */ /* 0x000fe20000041834 */
[----:B------:R-:W-:Y:S07]  /*8010*/  LDSM.16.M88.4 R36, [R201] ;  /* 0x00000000c924783b */ /* 0x000fee0000000200 */
        /* <DEDUP_REMOVED lines=8> */
[C---:B------:R-:W-:Y:S01]  /*80a0*/  HMMA.16816.F32.BF16 R176, R8.reuse, R178, R152 ;  /* 0x000000b208b0723c */ /* 0x040fe20000041898 */
[----:B------:R-:W-:Y:S07]  /*80b0*/  LDSM.16.M88.4 R152, [R217+0x2000] ;  /* 0x00200000d998783b */ /* 0x000fee0000000200 */
[----:B---3--:R-:W-:Y:S01]  /*80c0*/  HMMA.16816.F32.BF16 R60, R8, R156, R16 ;  /* 0x0000009c083c723c */ /* 0x008fe20000041810 */
[----:B------:R-:W3:Y:S07]  /*80d0*/  LDSM.16.M88.4 R16, [R204+0x4800] ;  /* 0x00480000cc10783b */ /* 0x000eee0000000200 */
[C---:B-1----:R-:W-:Y:S08]  /*80e0*/  HMMA.16816.F32.BF16 R48, R136.reuse, R28, R48 ;  /* 0x0000001c8830723c */ /* 0x042ff00000041830 */
[----:B------:R-:W-:Y:S01]  /*80f0*/  HMMA.16816.F32.BF16 R44, R136, R30, R44 ;  /* 0x0000001e882c723c */ /* 0x000fe2000004182c */
[----:B------:R-:W1:Y:S07]  /*8100*/  LDSM.16.M88.4 R28, [R200] ;  /* 0x00000000c81c783b */ /* 0x000e6e0000000200 */
[C---:B------:R-:W-:Y:S08]  /*8110*/  HMMA.16816.F32.BF16 R24, R8.reuse, R140, R24 ;  /* 0x0000008c0818723c */ /* 0x040ff00000041818 */
[C---:B------:R-:W-:Y:S01]  /*8120*/  HMMA.16816.F32.BF16 R20, R8.reuse, R142, R20 ;  /* 0x0000008e0814723c */ /* 0x040fe20000041814 */
[----:B------:R-:W4:Y:S07]  /*8130*/  LDSM.16.M88.4 R140, [R215+0x9000] ;  /* 0x00900000d78c783b */ /* 0x000f2e0000000200 */
[----:B--2---:R-:W-:Y:S08]  /*8140*/  HMMA.16816.F32.BF16 R172, R8, R4, R172 ;  /* 0x0000000408ac723c */ /* 0x004ff000000418ac */
[----:B---3--:R-:W-:Y:S08]  /*8150*/  HMMA.16816.F32.BF16 R48, R152, R16, R48 ;  /* 0x000000109830723c */ /* 0x008ff00000041830 */
[----:B------:R-:W-:Y:S01]  /*8160*/  HMMA.16816.F32.BF16 R168, R8, R6, R168 ;  /* 0x0000000608a8723c */ /* 0x000fe200000418a8 */
[----:B------:R-:W2:Y:S07]  /*8170*/  LDSM.16.M88.4 R4, [R215+0x9800] ;  /* 0x00980000d704783b */ /* 0x000eae0000000200 */
[----:B------:R-:W-:Y:S07]  /*8180*/  HMMA.16816.F32.BF16 R52, R152, R150, R52 ;  /* 0x000000969834723c */ /* 0x000fee0000041834 */
[----:B------:R-:W-:Y:S01]  /*8190*/  IADD3 R150, R194, 0x40, RZ ;  /* 0x00000040c2967810 */ /* 0x000fe20007ffe0ff */
[----:B------:R-:W-:Y:S01]  /*81a0*/  HMMA.16816.F32.BF16 R40, R144, R36, R40 ;  /* 0x000000249028723c */ /* 0x000fe20000041828 */
[----:B------:R-:W-:-:S02]  /*81b0*/  FMUL.FTZ R48, R48, c[0x0][0x2ec] ;  /* 0x0000bb0030307a20 */ /* 0x000fc40000410000 */
[----:B------:R-:W-:Y:S02]  /*81c0*/  FMUL.FTZ R49, R49, c[0x0][0x2ec] ;  /* 0x0000bb0031317a20 */ /* 0x000fe40000410000 */
[----:B------:R-:W-:-:S03]  /*81d0*/  FMUL.FTZ R50, R50, c[0x0][0x2ec] ;  /* 0x0000bb0032327a20 */ /* 0x000fc60000410000 */
[----:B------:R-:W-:Y:S01]  /*81e0*/  HMMA.16816.F32.BF16 R176, R144, R38, R176 ;  /* 0x0000002690b0723c */ /* 0x000fe200000418b0 */
[----:B------:R-:W3:Y:S07]  /*81f0*/  LDSM.16.M88.4 R36, [R204+0x5000] ;  /* 0x00500000cc24783b */ /* 0x000eee0000000200 */
[----:B------:R-:W-:Y:S01]  /*8200*/  HMMA.16816.F32.BF16 R56, R152, R148, R56 ;  /* 0x000000949838723c */ /* 0x000fe20000041838 */
[----:B------:R-:W-:Y:S02]  /*8210*/  FMUL.FTZ R52, R52, c[0x0][0x2ec] ;  /* 0x0000bb0034347a20 */ /* 0x000fe40000410000 */
[----:B------:R-:W-:-:S02]  /*8220*/  FMUL.FTZ R53, R53, c[0x0][0x2ec] ;  /* 0x0000bb0035357a20 */ /* 0x000fc40000410000 */
[----:B------:R-:W-:Y:S02]  /*8230*/  FMUL.FTZ R54, R54, c[0x0][0x2ec] ;  /* 0x0000bb0036367a20 */ /* 0x000fe40000410000 */
[----:B------:R-:W-:Y:S01]  /*8240*/  FMUL.FTZ R55, R55, c[0x0][0x2ec] ;  /* 0x0000bb0037377a20 */ /* 0x000fe20000410000 */
[C---:B-1----:R-:W-:Y:S01]  /*8250*/  HMMA.16816.F32.BF16 R32, R144.reuse, R28, R32 ;  /* 0x0000001c9020723c */ /* 0x042fe20000041820 */
[----:B------:R-:W-:Y:S07]  /*8260*/  MUFU.TANH R148, R54 ;  /* 0x0000003600947308 */ /* 0x000fee0000002400 */
[----:B------:R-:W-:Y:S01]  /*8270*/  HMMA.16816.F32.BF16 R64, R144, R30, R64 ;  /* 0x0000001e9040723c */ /* 0x000fe20000041840 */
[----:B------:R-:W1:Y:S01]  /*8280*/  LDSM.16.M88.4 R28, [R198] ;  /* 0x00000000c61c783b */ /* 0x000e620000000200 */
[----:B------:R-:W-:Y:S06]  /*8290*/  MUFU.TANH R149, R55 ;  /* 0x0000003700957308 */ /* 0x000fec0000002400 */
[----:B------:R-:W-:Y:S01]  /*82a0*/  HMMA.16816.F32.BF16 R44, R152, R18, R44 ;  /* 0x00000012982c723c */ /* 0x000fe2000004182c */
[----:B------:R-:W5:Y:S01]  /*82b0*/  LDSM.16.M88.4 R16, [R221+0xb800] ;  /* 0x00b80000dd10783b */ /* 0x000f620000000200 */
[----:B------:R-:W-:-:S02]  /*82c0*/  FMUL.FTZ R0, R56, c[0x0][0x2ec] ;  /* 0x0000bb0038007a20 */ /* 0x000fc40000410000 */
[----:B------:R-:W-:Y:S02]  /*82d0*/  FMUL.FTZ R56, R57, c[0x0][0x2ec] ;  /* 0x0000bb0039387a20 */ /* 0x000fe40000410000 */
[----:B------:R-:W-:Y:S01]  /*82e0*/  FMUL.FTZ R2, R58, c[0x0][0x2ec] ;  /* 0x0000bb003a027a20 */ /* 0x000fe20000410000 */
[----:B------:R-:W-:Y:S01]  /*82f0*/  MUFU.TANH R57, R52 ;  /* 0x0000003400397308 */ /* 0x000fe20000002400 */
[----:B----4-:R-:W-:Y:S01]  /*8300*/  HMMA.16816.F32.BF16 R40, R136, R140, R40 ;  /* 0x0000008c8828723c */ /* 0x010fe20000041828 */
[----:B------:R-:W-:-:S06]  /*8310*/  FMUL.FTZ R59, R59, c[0x0][0x2ec] ;  /* 0x0000bb003b3b7a20 */ /* 0x000fcc0000410000 */
[----:B------:R-:W-:Y:S01]  /*8320*/  MUFU.TANH R140, R48 ;  /* 0x00000030008c7308 */ /* 0x000fe20000002400 */
[----:B------:R-:W-:Y:S07]  /*8330*/  HMMA.16816.F32.BF16 R176, R136, R142, R176 ;  /* 0x0000008e88b0723c */ /* 0x000fee00000418b0 */
[----:B------:R-:W-:Y:S01]  /*8340*/  MUFU.TANH R141, R49 ;  /* 0x00000031008d7308 */ /* 0x000fe20000002400 */
[----:B------:R-:W-:Y:S01]  /*8350*/  FMUL.FTZ R143, R51, c[0x0][0x2ec] ;  /* 0x0000bb00338f7a20 */ /* 0x000fe20000410000 */
[----:B------:R-:W-:Y:S01]  /*8360*/  HMMA.16816.F32.BF16 R12, R8, R158, R12 ;  /* 0x0000009e080c723c */ /* 0x000fe2000004180c */
[----:B------:R-:W-:-:S02]  /*8370*/  FMUL.FTZ R45, R45, c[0x0][0x2ec] ;  /* 0x0000bb002d2d7a20 */ /* 0x000fc40000410000 */
[----:B------:R-:W-:Y:S02]  /*8380*/  FMUL.FTZ R44, R44, c[0x0][0x2ec] ;  /* 0x0000bb002c2c7a20 */ /* 0x000fe40000410000 */
[----:B------:R-:W-:Y:S01]  /*8390*/  FMUL.FTZ R47, R47, c[0x0][0x2ec] ;  /* 0x0000bb002f2f7a20 */ /* 0x000fe20000410000 */
[----:B------:R4:W-:Y:S01]  /*83a0*/  MUFU.TANH R142, R50 ;  /* 0x00000032008e7308 */ /* 0x0009e20000002400 */
[----:B------:R-:W-:Y:S01]  /*83b0*/  FMUL.FTZ R46, R46, c[0x0][0x2ec] ;  /* 0x0000bb002e2e7a20 */ /* 0x000fe20000410000 */
[C---:B--2---:R-:W-:Y:S06]  /*83c0*/  HMMA.16816.F32.BF16 R32, R136.reuse, R4, R32 ;  /* 0x000000048820723c */ /* 0x044fec0000041820 */
[----:B------:R2:W-:Y:S02]  /*83d0*/  MUFU.TANH R58, R53 ;  /* 0x00000035003a7308 */ /* 0x0005e40000002400 */
[----:B------:R-:W-:Y:S01]  /*83e0*/  HMMA.16816.F32.BF16 R64, R136, R6, R64 ;  /* 0x000000068840723c */ /* 0x000fe20000041840 */
[----:B------:R-:W-:Y:S04]  /*83f0*/  LDSM.16.M88.4 R4, [R197] ;  /* 0x00000000c504783b */ /* 0x000fe80000000200 */
[----:B----4-:R-:W4:Y:S01]  /*8400*/  LDSM.16.M88.4 R48, [R204+0x5800] ;  /* 0x00580000cc30783b */ /* 0x010f220000000200 */
[----:B------:R-:W1:Y:S02]  /*8410*/  MUFU.TANH R0, R0 ;  /* 0x0000000000007308 */ /* 0x000e640000002400 */
[C---:B---3--:R-:W-:Y:S01]  /*8420*/  HMMA.16816.F32.BF16 R40, R152.reuse, R36, R40 ;  /* 0x000000249828723c */ /* 0x048fe20000041828 */
[----:B--2---:R-:W2:Y:S05]  /*8430*/  LDSM.16.M88.4 R52, [R199] ;  /* 0x00000000c734783b */ /* 0x004eaa0000000200 */
[----:B------:R-:W3:Y:S02]  /*8440*/  MUFU.TANH R56, R56 ;  /* 0x0000003800387308 */ /* 0x000ee40000002400 */
[----:B------:R-:W-:Y:S01]  /*8450*/  HMMA.16816.F32.BF16 R176, R152, R38, R176 ;  /* 0x0000002698b0723c */ /* 0x000fe200000418b0 */
[----:B------:R-:W2:Y:S01]  /*8460*/  LDSM.16.M88.4 R36, [R215+0xa000] ;  /* 0x00a00000d724783b */ /* 0x000ea20000000200 */
[----:B-1----:R-:W-:-:S06]  /*8470*/  FSEL R0, R0, -INF , !P5 ;  /* 0xff80000000007808 */ /* 0x002fcc0006800000 */
[C---:B------:R-:W-:Y:S01]  /*8480*/  HMMA.16816.F32.BF16 R60, R144.reuse, R28, R60 ;  /* 0x0000001c903c723c */ /* 0x040fe2000004183c */
[----:B------:R-:W1:Y:S07]  /*8490*/  MUFU.TANH R2, R2 ;  /* 0x0000000200027308 */ /* 0x000e6e0000002400 */
[----:B------:R-:W-:Y:S01]  /*84a0*/  HMMA.16816.F32.BF16 R12, R144, R30, R12 ;  /* 0x0000001e900c723c */ /* 0x000fe2000004180c */
[----:B------:R-:W1:Y:S01]  /*84b0*/  LDSM.16.M88.4 R28, [R215+0xa800] ;  /* 0x00a80000d71c783b */ /* 0x000e620000000200 */
[----:B------:R-:W1:Y:S01]  /*84c0*/  MUFU.TANH R59, R59 ;  /* 0x0000003b003b7308 */ /* 0x000e620000002400 */
[----:B------:R-:W-:-:S02]  /*84d0*/  FMUL.FTZ R40, R40, c[0x0][0x2ec] ;  /* 0x0000bb0028287a20 */ /* 0x000fc40000410000 */
[----:B------:R-:W-:Y:S02]  /*84e0*/  FMUL.FTZ R41, R41, c[0x0][0x2ec] ;  /* 0x0000bb0029297a20 */ /* 0x000fe40000410000 */
[----:B------:R-:W-:Y:S01]  /*84f0*/  FMUL.FTZ R43, R43, c[0x0][0x2ec] ;  /* 0x0000bb002b2b7a20 */ /* 0x000fe20000410000 */
[C---:B-----5:R-:W-:Y:S01]  /*8500*/  HMMA.16816.F32.BF16 R164, R8.reuse, R16, R164 ;  /* 0x0000001008a4723c */ /* 0x060fe200000418a4 */
[----:B------:R-:W-:Y:S01]  /*8510*/  FMUL.FTZ R42, R42, c[0x0][0x2ec] ;  /* 0x0000bb002a2a7a20 */ /* 0x000fe20000410000 */
[----:B------:R-:W5:Y:S06]  /*8520*/  MUFU.TANH R45, R45 ;  /* 0x0000002d002d7308 */ /* 0x000f6c0000002400 */
[----:B------:R-:W-:Y:S01]  /*8530*/  HMMA.16816.F32.BF16 R160, R8, R18, R160 ;  /* 0x0000001208a0723c */ /* 0x000fe200000418a0 */
[----:B------:R-:W1:Y:S01]  /*8540*/  LDSM.16.M88.4 R16, [R196] ;  /* 0x00000000c410783b */ /* 0x000e620000000200 */
[----:B------:R-:W1:Y:S03]  /*8550*/  MUFU.TANH R44, R44 ;  /* 0x0000002c002c7308 */ /* 0x000e660000002400 */
[----:B------:R-:W1:Y:S03]  /*8560*/  LDSM.16.M88.4 R8, [R204+0x6000] ;  /* 0x00600000cc08783b */ /* 0x000e660000000200 */
[----:B----4-:R-:W-:Y:S02]  /*8570*/  HMMA.16816.F32.BF16 R32, R152, R48, R32 ;  /* 0x000000309820723c */ /* 0x010fe40000041820 */
[----:B------:R-:W4:Y:S05]  /*8580*/  MUFU.TANH R143, R143 ;  /* 0x0000008f008f7308 */ /* 0x000f2a0000002400 */
[----:B------:R-:W-:Y:S01]  /*8590*/  FMUL.FTZ R48, R178, c[0x0][0x2ec] ;  /* 0x0000bb00b2307a20 */ /* 0x000fe20000410000 */
[C---:B--2---:R-:W-:Y:S01]  /*85a0*/  HMMA.16816.F32.BF16 R24, R144.reuse, R52, R24 ;  /* 0x000000349018723c */ /* 0x044fe20000041818 */
[----:B------:R-:W-:Y:S01]  /*85b0*/  FMUL.FTZ R49, R177, c[0x0][0x2ec] ;  /* 0x0000bb00b1317a20 */ /* 0x000fe20000410000 */
[----:B------:R-:W2:Y:S05]  /*85c0*/  MUFU.TANH R47, R47 ;  /* 0x0000002f002f7308 */ /* 0x000eaa0000002400 */
[----:B------:R-:W-:Y:S01]  /*85d0*/  FMUL.FTZ R52, R176, c[0x0][0x2ec] ;  /* 0x0000bb00b0347a20 */ /* 0x000fe20000410000 */
[C---:B------:R-:W-:Y:S02]  /*85e0*/  HMMA.16816.F32.BF16 R20, R144.reuse, R54, R20 ;  /* 0x000000369014723c */ /* 0x040fe40000041814 */
[----:B------:R-:W1:Y:S05]  /*85f0*/  MUFU.TANH R40, R40 ;  /* 0x0000002800287308 */ /* 0x000e6a0000002400 */
[----:B------:R-:W-:Y:S01]  /*8600*/  FMUL.FTZ R55, R179, c[0x0][0x2ec] ;  /* 0x0000bb00b3377a20 */ /* 0x000fe20000410000 */
[----:B------:R-:W-:Y:S01]  /*8610*/  HMMA.16816.F32.BF16 R172, R144, R4, R172 ;  /* 0x0000000490ac723c */ /* 0x000fe200000418ac */
[----:B------:R-:W-:Y:S01]  /*8620*/  FMUL.FTZ R32, R32, c[0x0][0x2ec] ;  /* 0x0000bb0020207a20 */ /* 0x000fe20000410000 */
[----:B------:R-:W-:Y:S01]  /*8630*/  MUFU.TANH R41, R41 ;  /* 0x0000002900297308 */ /* 0x000fe20000002400 */
[----:B------:R-:W-:-:S02]  /*8640*/  FMUL.FTZ R33, R33, c[0x0][0x2ec] ;  /* 0x0000bb0021217a20 */ /* 0x000fc40000410000 */
[----:B------:R-:W-:Y:S02]  /*8650*/  FMUL.FTZ R34, R34, c[0x0][0x2ec] ;  /* 0x0000bb0022227a20 */ /* 0x000fe40000410000 */
[----:B------:R-:W-:Y:S01]  /*8660*/  FMUL.FTZ R35, R35, c[0x0][0x2ec] ;  /* 0x0000bb0023237a20 */ /* 0x000fe20000410000 */
[----:B------:R-:W-:Y:S01]  /*8670*/  HMMA.16816.F32.BF16 R168, R144, R6, R168 ;  /* 0x0000000690a8723c */ /* 0x000fe200000418a8 */
[----:B------:R-:W2:Y:S01]  /*8680*/  LDSM.16.M88.4 R4, [R204+0x6800] ;  /* 0x00680000cc04783b */ /* 0x000ea20000000200 */
[----:B------:R-:W-:Y:S06]  /*8690*/  MUFU.TANH R54, R32 ;  /* 0x0000002000367308 */ /* 0x000fec0000002400 */
[C---:B------:R-:W-:Y:S02]  /*86a0*/  HMMA.16816.F32.BF16 R24, R136.reuse, R36, R24 ;  /* 0x000000248818723c */ /* 0x040fe40000041818 */
[----:B------:R-:W-:Y:S06]  /*86b0*/  MUFU.TANH R53, R33 ;  /* 0x0000002100357308 */ /* 0x000fec0000002400 */
[C---:B------:R-:W-:Y:S02]  /*86c0*/  HMMA.16816.F32.BF16 R20, R136.reuse, R38, R20 ;  /* 0x000000268814723c */ /* 0x040fe40000041814 */
[----:B------:R-:W-:Y:S06]  /*86d0*/  MUFU.TANH R36, R34 ;  /* 0x0000002200247308 */ /* 0x000fec0000002400 */
[----:B-1----:R-:W-:Y:S02]  /*86e0*/  HMMA.16816.F32.BF16 R60, R136, R28, R60 ;  /* 0x0000001c883c723c */ /* 0x002fe4000004183c */
[----:B------:R1:W-:Y:S06]  /*86f0*/  MUFU.TANH R37, R35 ;  /* 0x0000002300257308 */ /* 0x0003ec0000002400 */
[C---:B------:R-:W-:Y:S02]  /*8700*/  HMMA.16816.F32.BF16 R164, R144.reuse, R16, R164 ;  /* 0x0000001090a4723c */ /* 0x040fe400000418a4 */
[----:B------:R-:W2:Y:S06]  /*8710*/  MUFU.TANH R52, R52 ;  /* 0x0000003400347308 */ /* 0x000eac0000002400 */
[----:B------:R-:W-:Y:S01]  /*8720*/  HMMA.16816.F32.BF16 R160, R144, R18, R160 ;  /* 0x0000001290a0723c */ /* 0x000fe200000418a0 */
[----:B------:R-:W-:Y:S01]  /*8730*/  LDSM.16.M88.4 R16, [R215+0xb800] ;  /* 0x00b80000d710783b */ /* 0x000fe20000000200 */
[----:B------:R-:W2:Y:S03]  /*8740*/  MUFU.TANH R46, R46 ;  /* 0x0000002e002e7308 */ /* 0x000ea60000002400 */
[----:B-1----:R-:W1:Y:S02]  /*8750*/  LDSM.16.M88.4 R32, [R215+0xb000] ;  /* 0x00b00000d720783b */ /* 0x002e640000000200 */
[C---:B------:R-:W-:Y:S01]  /*8760*/  IADD3 R147, R194.reuse, 0x41, RZ ;  /* 0x00000041c2937810 */ /* 0x040fe20007ffe0ff */
[----:B------:R-:W-:Y:S02]  /*8770*/  HMMA.16816.F32.BF16 R12, R136, R30, R12 ;  /* 0x0000001e880c723c */ /* 0x000fe4000004180c */
[----:B------:R-:W1:Y:S06]  /*8780*/  MUFU.TANH R43, R43 ;  /* 0x0000002b002b7308 */ /* 0x000e6c0000002400 */
[C---:B------:R-:W-:Y:S02]  /*8790*/  HMMA.16816.F32.BF16 R24, R152.reuse, R8, R24 ;  /* 0x000000089818723c */ /* 0x040fe40000041818 */
[----:B------:R-:W1:Y:S06]  /*87a0*/  MUFU.TANH R42, R42 ;  /* 0x0000002a002a7308 */ /* 0x000e6c0000002400 */
[C---:B------:R-:W-:Y:S01]  /*87b0*/  HMMA.16816.F32.BF16 R20, R152.reuse, R10, R20 ;  /* 0x0000000a9814723c */ /* 0x040fe20000041814 */
[----:B------:R-:W4:Y:S01]  /*87c0*/  LDSM.16.M88.4 R8, [R204+0x7000] ;  /* 0x00700000cc08783b */ /* 0x000f220000000200 */
[----:B------:R-:W1:Y:S06]  /*87d0*/  MUFU.TANH R48, R48 ;  /* 0x0000003000307308 */ /* 0x000e6c0000002400 */
[C---:B--2---:R-:W-:Y:S02]  /*87e0*/  HMMA.16816.F32.BF16 R60, R152.reuse, R4, R60 ;  /* 0x00000004983c723c */ /* 0x044fe4000004183c */
[----:B------:R-:W-:Y:S05]  /*87f0*/  MUFU.TANH R49, R49 ;  /* 0x0000003100317308 */ /* 0x000fea0000002400 */
[C---:B------:R-:W-:Y:S01]  /*8800*/  IADD3 R4, R194.reuse, 0x1, RZ ;  /* 0x00000001c2047810 */ /* 0x040fe20007ffe0ff */
[C---:B------:R-:W-:Y:S01]  /*8810*/  HMMA.16816.F32.BF16 R64, R152.reuse, R50, R64 ;  /* 0x000000329840723c */ /* 0x040fe20000041840 */
[----:B------:R-:W-:Y:S01]  /*8820*/  IADD3 R5, R194, 0x8, RZ ;  /* 0x00000008c2057810 */ /* 0x000fe20007ffe0ff */
[----:B------:R-:W-:Y:S01]  /*8830*/  FMUL.FTZ R25, R25, c[0x0][0x2ec] ;  /* 0x0000bb0019197a20 */ /* 0x000fe20000410000 */
[-C--:B------:R-:W-:Y:S01]  /*8840*/  ISETP.GE.AND P2, PT, R4, R193.reuse, PT ;  /* 0x000000c10400720c */ /* 0x080fe20003f46270 */
[----:B------:R-:W-:Y:S01]  /*8850*/  FMUL.FTZ R24, R24, c[0x0][0x2ec] ;  /* 0x0000bb0018187a20 */ /* 0x000fe20000410000 */
[-C--:B------:R-:W-:Y:S01]  /*8860*/  ISETP.GE.AND P4, PT, R4, R192.reuse, PT ;  /* 0x000000c00400720c */ /* 0x080fe20003f86270 */
[----:B------:R-:W-:Y:S01]  /*8870*/  MUFU.TANH R29, R25 ;  /* 0x00000019001d7308 */ /* 0x000fe20000002400 */
[----:B------:R-:W-:Y:S01]  /*8880*/  IADD3 R4, R194, 0x9, RZ ;  /* 0x00000009c2047810 */ /* 0x000fe20007ffe0ff */
[----:B------:R-:W-:Y:S01]  /*8890*/  HMMA.16816.F32.BF16 R12, R152, R6, R12 ;  /* 0x00000006980c723c */ /* 0x000fe2000004180c */
[----:B---3--:R-:W-:Y:S01]  /*88a0*/  FSEL R56, R56, -INF , !P2 ;  /* 0xff80000038387808 */ /* 0x008fe20005000000 */
[----:B------:R-:W-:Y:S01]  /*88b0*/  FMUL.FTZ R22, R22, c[0x0][0x2ec] ;  /* 0x0000bb0016167a20 */ /* 0x000fe20000410000 */
[-C--:B------:R-:W-:Y:S01]  /*88c0*/  ISETP.GE.AND P6, PT, R5, R193.reuse, PT ;  /* 0x000000c10500720c */ /* 0x080fe20003fc6270 */
[----:B------:R-:W-:Y:S01]  /*88d0*/  FMUL.FTZ R23, R23, c[0x0][0x2ec] ;  /* 0x0000bb0017177a20 */ /* 0x000fe20000410000 */
[-C--:B------:R-:W-:Y:S01]  /*88e0*/  ISETP.GE.AND P3, PT, R5, R192.reuse, PT ;  /* 0x000000c00500720c */ /* 0x080fe20003f66270 */
[----:B------:R-:W-:Y:S01]  /*88f0*/  FMUL.FTZ R26, R26, c[0x0][0x2ec] ;  /* 0x0000bb001a1a7a20 */ /* 0x000fe20000410000 */
[C---:B------:R-:W-:Y:S01]  /*8900*/  ISETP.GE.AND P5, PT, R4.reuse, R193, PT ;  /* 0x000000c10400720c */ /* 0x040fe20003fa6270 */
[----:B-1----:R-:W-:Y:S01]  /*8910*/  HMMA.16816.F32.BF16 R172, R136, R32, R172 ;  /* 0x0000002088ac723c */ /* 0x002fe200000418ac */
[----:B------:R-:W-:Y:S01]  /*8920*/  ISETP.GE.AND P2, PT, R4, R192, PT ;  /* 0x000000c00400720c */ /* 0x000fe20003f46270 */
[----:B------:R-:W-:Y:S01]  /*8930*/  FMUL.FTZ R60, R60, c[0x0][0x2ec] ;  /* 0x0000bb003c3c7a20 */ /* 0x000fe20000410000 */
[----:B------:R-:W1:Y:S01]  /*8940*/  LDSM.16.M88.4 R4, [R204+0x7800] ;  /* 0x00780000cc04783b */ /* 0x000e620000000200 */
[----:B------:R-:W-:Y:S01]  /*8950*/  FSEL R148, R148, -INF , !P3 ;  /* 0xff80000094947808 */ /* 0x000fe20005800000 */
[----:B------:R-:W-:Y:S01]  /*8960*/  MUFU.TANH R30, R22 ;  /* 0x00000016001e7308 */ /* 0x000fe20000002400 */
[----:B------:R-:W-:Y:S01]  /*8970*/  FMUL.FTZ R21, R21, c[0x0][0x2ec] ;  /* 0x0000bb0015157a20 */ /* 0x000fe20000410000 */
[----:B------:R-:W-:-:S04]  /*8980*/  DEPBAR.LE SB0, 0x0 ;  /* 0x000080000000791a */ /* 0x000fc80000000000 */
[----:B------:R-:W-:Y:S01]  /*8990*/  FMUL.FTZ R66, R66, c[0x0][0x2ec] ;  /* 0x0000bb0042427a20 */ /* 0x000fe20000410000 */
[C---:B------:R-:W-:Y:S01]  /*89a0*/  HMMA.16816.F32.BF16 R164, R136.reuse, R16, R164 ;  /* 0x0000001088a4723c */ /* 0x040fe200000418a4 */
[----:B------:R-:W-:Y:S01]  /*89b0*/  FMUL.FTZ R38, R64, c[0x0][0x2ec] ;  /* 0x0000bb0040267a20 */ /* 0x000fe20000410000 */
[----:B------:R-:W-:Y:S01]  /*89c0*/  MUFU.TANH R50, R24 ;  /* 0x0000001800327308 */ /* 0x000fe20000002400 */
[----:B------:R-:W-:Y:S02]  /*89d0*/  FMUL.FTZ R39, R65, c[0x0][0x2ec] ;  /* 0x0000bb0041277a20 */ /* 0x000fe40000410000 */
[----:B------:R-:W-:Y:S02]  /*89e0*/  FMUL.FTZ R12, R12, c[0x0][0x2ec] ;  /* 0x0000bb000c0c7a20 */ /* 0x000fe40000410000 */
[C---:B------:R-:W-:Y:S01]  /*89f0*/  IADD3 R16, R194.reuse, 0x11, RZ ;  /* 0x00000011c2107810 */ /* 0x040fe20007ffe0ff */
[----:B------:R-:W-:Y:S01]  /*8a00*/  HMMA.16816.F32.BF16 R168, R136, R34, R168 ;  /* 0x0000002288a8723c */ /* 0x000fe200000418a8 */
[----:B------:R-:W-:Y:S01]  /*8a10*/  IADD3 R17, R194, 0x10, RZ ;  /* 0x00000010c2117810 */ /* 0x000fe20007ffe0ff */
[----:B------:R-:W-:Y:S01]  /*8a20*/  MUFU.TANH R156, R66 ;  /* 0x00000042009c7308 */ /* 0x000fe20000002400 */
[----:B------:R-:W-:Y:S01]  /*8a30*/  ISETP.GE.AND P3, PT, R16, R192, PT ;  /* 0x000000c01000720c */ /* 0x000fe20003f66270 */
[----:B------:R-:W-:-:S02]  /*8a40*/  FMUL.FTZ R20, R20, c[0x0][0x2ec] ;  /* 0x0000bb0014147a20 */ /* 0x000fc40000410000 */
[----:B------:R-:W-:Y:S02]  /*8a50*/  FMUL.FTZ R61, R61, c[0x0][0x2ec] ;  /* 0x0000bb003d3d7a20 */ /* 0x000fe40000410000 */
[----:B------:R-:W-:Y:S01]  /*8a60*/  HMMA.16816.F32.BF16 R160, R136, R18, R160 ;  /* 0x0000001288a0723c */ /* 0x000fe200000418a0 */
[----:B------:R-:W-:Y:S01]  /*8a70*/  FMUL.FTZ R67, R67, c[0x0][0x2ec] ;  /* 0x0000bb0043437a20 */ /* 0x000fe20000410000 */
[----:B------:R2:W-:Y:S01]  /*8a80*/  MUFU.TANH R66, R60 ;  /* 0x0000003c00427308 */ /* 0x0005e20000002400 */
[----:B------:R-:W-:Y:S02]  /*8a90*/  FMUL.FTZ R62, R62, c[0x0][0x2ec] ;  /* 0x0000bb003e3e7a20 */ /* 0x000fe40000410000 */
[----:B------:R-:W-:Y:S02]  /*8aa0*/  FMUL.FTZ R13, R13, c[0x0][0x2ec] ;  /* 0x0000bb000d0d7a20 */ /* 0x000fe40000410000 */
[----:B------:R-:W-:Y:S01]  /*8ab0*/  IADD3 R139, R194, 0x50, RZ ;  /* 0x00000050c28b7810 */ /* 0x000fe20007ffe0ff */
[----:B----4-:R-:W-:Y:S01]  /*8ac0*/  HMMA.16816.F32.BF16 R172, R152, R8, R172 ;  /* 0x0000000898ac723c */ /* 0x010fe200000418ac */
[----:B------:R-:W-:Y:S01]  /*8ad0*/  FMUL.FTZ R27, R27, c[0x0][0x2ec] ;  /* 0x0000bb001b1b7a20 */ /* 0x000fe20000410000 */
[----:B------:R5:W-:Y:S01]  /*8ae0*/  MUFU.TANH R65, R23 ;  /* 0x0000001700417308 */ /* 0x000be20000002400 */
[----:B------:R-:W-:-:S04]  /*8af0*/  FMUL.FTZ R15, R15, c[0x0][0x2ec] ;  /* 0x0000bb000f0f7a20 */ /* 0x000fc80000410000 */
[C---:B------:R-:W-:Y:S02]  /*8b00*/  IADD3 R8, R194.reuse, 0x19, RZ ;  /* 0x00000019c2087810 */ /* 0x040fe40007ffe0ff */
[C---:B------:R-:W-:Y:S01]  /*8b10*/  IADD3 R9, R194.reuse, 0x18, RZ ;  /* 0x00000018c2097810 */ /* 0x040fe20007ffe0ff */
[----:B------:R3:W-:Y:S01]  /*8b20*/  MUFU.TANH R28, R26 ;  /* 0x0000001a001c7308 */ /* 0x0007e20000002400 */
[----:B--2---:R-:W-:Y:S02]  /*8b30*/  FSEL R60, R57, -INF , !P6 ;  /* 0xff800000393c7808 */ /* 0x004fe40007000000 */
[----:B------:R-:W-:Y:S02]  /*8b40*/  ISETP.GE.AND P6, PT, R194, R192, PT ;  /* 0x000000c0c200720c */ /* 0x000fe40003fc6270 */
[----:B------:R-:W-:Y:S01]  /*8b50*/  FSEL R57, R58, -INF , !P5 ;  /* 0xff8000003a397808 */ /* 0x000fe20006800000 */
[----:B------:R-:W-:Y:S01]  /*8b60*/  FMUL.FTZ R58, R63, c[0x0][0x2ec] ;  /* 0x0000bb003f3a7a20 */ /* 0x000fe20000410000 */
[----:B------:R-:W-:Y:S01]  /*8b70*/  FSEL R64, R2, -INF , !P6 ;  /* 0xff80000002407808 */ /* 0x000fe20007000000 */
[----:B------:R2:W-:Y:S01]  /*8b80*/  MUFU.TANH R51, R21 ;  /* 0x0000001500337308 */ /* 0x0005e20000002400 */
[----:B------:R-:W-:-:S02]  /*8b90*/  FSEL R2, R59, -INF , !P4 ;  /* 0xff8000003b027808 */ /* 0x000fc40006000000 */
[-C--:B------:R-:W-:Y:S02]  /*8ba0*/  ISETP.GE.AND P4, PT, R16, R193.reuse, PT ;  /* 0x000000c11000720c */ /* 0x080fe40003f86270 */
[----:B------:R-:W-:Y:S01]  /*8bb0*/  ISETP.GE.AND P6, PT, R17, R192, PT ;  /* 0x000000c01100720c */ /* 0x000fe20003fc6270 */
[----:B------:R-:W-:Y:S01]  /*8bc0*/  FMUL.FTZ R145, R173, c[0x0][0x2ec] ;  /* 0x0000bb00ad917a20 */ /* 0x000fe20000410000 */
[----:B------:R-:W-:Y:S01]  /*8bd0*/  FSEL R25, R141, -INF , !P4 ;  /* 0xff8000008d197808 */ /* 0x000fe20006000000 */
[----:B------:R-:W4:Y:S01]  /*8be0*/  MUFU.TANH R38, R38 ;  /* 0x0000002600267308 */ /* 0x000f220000002400 */
[----:B------:R-:W-:Y:S01]  /*8bf0*/  FSEL R63, R149, -INF , !P2 ;  /* 0xff800000953f7808 */ /* 0x000fe20005000000 */
[----:B------:R-:W-:Y:S01]  /*8c00*/  FMUL.FTZ R146, R172, c[0x0][0x2ec] ;  /* 0x0000bb00ac927a20 */ /* 0x000fe20000410000 */
[-C--:B------:R-:W-:Y:S01]  /*8c10*/  ISETP.GE.AND P4, PT, R8, R193.reuse, PT ;  /* 0x000000c10800720c */ /* 0x080fe20003f86270 */
[----:B------:R-:W-:Y:S01]  /*8c20*/  FMUL.FTZ R175, R175, c[0x0][0x2ec] ;  /* 0x0000bb00afaf7a20 */ /* 0x000fe20000410000 */
[----:B------:R-:W-:-:S02]  /*8c30*/  ISETP.GE.AND P2, PT, R9, R193, PT ;  /* 0x000000c10900720c */ /* 0x000fc40003f46270 */
[----:B------:R-:W-:Y:S01]  /*8c40*/  IADD3 R16, R194, 0x20, RZ ;  /* 0x00000020c2107810 */ /* 0x000fe20007ffe0ff */
[----:B------:R-:W2:Y:S01]  /*8c50*/  MUFU.TANH R31, R20 ;  /* 0x00000014001f7308 */ /* 0x000ea20000002400 */
[-C--:B------:R-:W-:Y:S02]  /*8c60*/  ISETP.GE.AND P5, PT, R17, R193.reuse, PT ;  /* 0x000000c11100720c */ /* 0x080fe40003fa6270 */
[----:B-----5:R-:W-:Y:S02]  /*8c70*/  FSEL R23, R45, -INF , !P4 ;  /* 0xff8000002d177808 */ /* 0x020fe40006000000 */
[----:B------:R-:W-:Y:S01]  /*8c80*/  FSEL R22, R142, -INF , !P6 ;  /* 0xff8000008e167808 */ /* 0x000fe20007000000 */
[----:B------:R-:W-:Y:S01]  /*8c90*/  FMUL.FTZ R142, R174, c[0x0][0x2ec] ;  /* 0x0000bb00ae8e7a20 */ /* 0x000fe20000410000 */
[----:B------:R-:W-:Y:S01]  /*8ca0*/  FSEL R24, R44, -INF , !P2 ;  /* 0xff8000002c187808 */ /* 0x000fe20005000000 */
[----:B------:R-:W5:Y:S01]  /*8cb0*/  MUFU.TANH R39, R39 ;  /* 0x0000002700277308 */ /* 0x000f620000002400 */
[----:B------:R-:W-:-:S02]  /*8cc0*/  ISETP.GE.AND P4, PT, R16, R193, PT ;  /* 0x000000c11000720c */ /* 0x000fc40003f86270 */
[-C--:B------:R-:W-:Y:S02]  /*8cd0*/  ISETP.GE.AND P6, PT, R16, R192.reuse, PT ;  /* 0x000000c01000720c */ /* 0x080fe40003fc6270 */
[----:B---3--:R-:W-:Y:S01]  /*8ce0*/  FSEL R26, R140, -INF , !P5 ;  /* 0xff8000008c1a7808 */ /* 0x008fe20006800000 */
[C---:B-1----:R-:W-:Y:S01]  /*8cf0*/  HMMA.16816.F32.BF16 R16, R152.reuse, R4, R164 ;  /* 0x000000049810723c */ /* 0x042fe200000418a4 */
[-C--:B------:R-:W-:Y:S01]  /*8d00*/  ISETP.GE.AND P2, PT, R8, R192.reuse, PT ;  /* 0x000000c00800720c */ /* 0x080fe20003f46270 */
[----:B------:R1:W-:Y:S01]  /*8d10*/  MUFU.TANH R44, R12 ;  /* 0x0000000c002c7308 */ /* 0x0003e20000002400 */
[----:B------:R-:W-:Y:S02]  /*8d20*/  ISETP.GE.AND P5, PT, R9, R192, PT ;  /* 0x000000c00900720c */ /* 0x000fe40003fa6270 */
[----:B--2---:R-:W-:Y:S02]  /*8d30*/  FSEL R21, R143, -INF , !P3 ;  /* 0xff8000008f157808 */ /* 0x004fe40005800000 */
[----:B------:R-:W-:Y:S01]  /*8d40*/  IADD3 R5, R194, 0x28, RZ ;  /* 0x00000028c2057810 */ /* 0x000fe20007ffe0ff */
[----:B------:R-:W-:Y:S01]  /*8d50*/  HMMA.16816.F32.BF16 R8, R152, R10, R168 ;  /* 0x0000000a9808723c */ /* 0x000fe200000418a8 */
[----:B------:R-:W-:Y:S01]  /*8d60*/  FSEL R35, R47, -INF , !P2 ;  /* 0xff8000002f237808 */ /* 0x000fe20005000000 */
[----:B------:R-:W2:Y:S01]  /*8d70*/  MUFU.TANH R61, R61 ;  /* 0x0000003d003d7308 */ /* 0x000ea20000002400 */
[----:B------:R-:W-:-:S02]  /*8d80*/  ISETP.GE.AND P2, PT, R5, R193, PT ;  /* 0x000000c10500720c */ /* 0x000fc40003f46270 */
[----:B------:R-:W-:Y:S02]  /*8d90*/  IADD3 R4, R194, 0x29, RZ ;  /* 0x00000029c2047810 */ /* 0x000fe40007ffe0ff */
[----:B------:R-:W-:Y:S02]  /*8da0*/  FSEL R34, R40, -INF , !P4 ;  /* 0xff80000028227808 */ /* 0x000fe40006000000 */
[----:B------:R-:W-:Y:S01]  /*8db0*/  FSEL R32, R52, -INF , !P2 ;  /* 0xff80000034207808 */ /* 0x000fe20005000000 */
[----:B------:R-:W3:Y:S01]  /*8dc0*/  MUFU.TANH R145, R145 ;  /* 0x0000009100917308 */ /* 0x000ee20000002400 */
[----:B-1----:R-:W-:Y:S02]  /*8dd0*/  IADD3 R12, R194, 0x21, RZ ;  /* 0x00000021c20c7810 */ /* 0x002fe40007ffe0ff */
[-C--:B------:R-:W-:Y:S02]  /*8de0*/  ISETP.GE.AND P4, PT, R5, R192.reuse, PT ;  /* 0x000000c00500720c */ /* 0x080fe40003f86270 */
[-C--:B------:R-:W-:Y:S01]  /*8df0*/  ISETP.GE.AND P3, PT, R12, R193.reuse, PT ;  /* 0x000000c10c00720c */ /* 0x080fe20003f66270 */
[----:B------:R-:W-:Y:S01]  /*8e00*/  FMUL.FTZ R16, R16, c[0x0][0x2ec] ;  /* 0x0000bb0010107a20 */ /* 0x000fe20000410000 */
[-C--:B------:R-:W-:Y:S01]  /*8e10*/  ISETP.GE.AND P2, PT, R4, R192.reuse, PT ;  /* 0x000000c00400720c */ /* 0x080fe20003f46270 */
[----:B------:R-:W-:Y:S01]  /*8e20*/  MUFU.TANH R158, R67 ;  /* 0x00000043009e7308 */ /* 0x000fe20000002400 */
[----:B------:R-:W-:Y:S01]  /*8e30*/  FSEL R33, R41, -INF , !P3 ;  /* 0xff80000029217808 */ /* 0x000fe20005800000 */
[----:B------:R-:W-:Y:S01]  /*8e40*/  FMUL.FTZ R18, R18, c[0x0][0x2ec] ;  /* 0x0000bb0012127a20 */ /* 0x000fe20000410000 */
[----:B------:R-:W-:Y:S01]  /*8e50*/  ISETP.GE.AND P3, PT, R4, R193, PT ;  /* 0x000000c10400720c */ /* 0x000fe20003f66270 */
[----:B------:R-:W-:Y:S01]  /*8e60*/  FMUL.FTZ R19, R19, c[0x0][0x2ec] ;  /* 0x0000bb0013137a20 */ /* 0x000fe20000410000 */
[----:B------:R-:W-:Y:S01]  /*8e70*/  HMMA.16816.F32.BF16 R4, R152, R6, R160 ;  /* 0x000000069804723c */ /* 0x000fe200000418a0 */
[----:B------:R-:W-:Y:S01]  /*8e80*/  FSEL R20, R46, -INF , !P5 ;  /* 0xff8000002e147808 */ /* 0x000fe20006800000 */
[----:B------:R-:W-:Y:S01]  /*8e90*/  FMUL.FTZ R9, R9, c[0x0][0x2ec] ;  /* 0x0000bb0009097a20 */ /* 0x000fe20000410000 */
[----:B------:R-:W-:Y:S01]  /*8ea0*/  ISETP.GE.AND P5, PT, R12, R192, PT ;  /* 0x000000c00c00720c */ /* 0x000fe20003fa6270 */
[----:B------:R-:W-:Y:S01]  /*8eb0*/  FMUL.FTZ R144, R8, c[0x0][0x2ec] ;  /* 0x0000bb0008907a20 */ /* 0x000fe20000410000 */
[C---:B------:R-:W-:Y:S01]  /*8ec0*/  IADD3 R59, R194.reuse, 0x31, RZ ;  /* 0x00000031c23b7810 */ /* 0x040fe20007ffe0ff */
[----:B------:R1:W-:Y:S01]  /*8ed0*/  MUFU.TANH R143, R9 ;  /* 0x00000009008f7308 */ /* 0x0003e20000002400 */
[----:B------:R-:W-:Y:S01]  /*8ee0*/  IADD3 R154, R194, 0x30, RZ ;  /* 0x00000030c29a7810 */ /* 0x000fe20007ffe0ff */
[----:B------:R-:W-:Y:S01]  /*8ef0*/  FMUL.FTZ R12, R14, c[0x0][0x2ec] ;  /* 0x0000bb000e0c7a20 */ /* 0x000fe20000410000 */
[----:B------:R-:W-:-:S02]  /*8f00*/  IADD3 R153, R194, 0x38, RZ ;  /* 0x00000038c2997810 */ /* 0x000fc40007ffe0ff */
[----:B------:R-:W-:Y:S02]  /*8f10*/  FSEL R136, R43, -INF , !P5 ;  /* 0xff8000002b887808 */ /* 0x000fe40006800000 */
[-C--:B------:R-:W-:Y:S01]  /*8f20*/  ISETP.GE.AND P5, PT, R59, R193.reuse, PT ;  /* 0x000000c13b00720c */ /* 0x080fe20003fa6270 */
[----:B------:R-:W2:Y:S01]  /*8f30*/  MUFU.TANH R146, R146 ;  /* 0x0000009200927308 */ /* 0x000ea20000002400 */
[----:B------:R-:W-:Y:S02]  /*8f40*/  FSEL R138, R42, -INF , !P6 ;  /* 0xff8000002a8a7808 */ /* 0x000fe40007000000 */
[----:B------:R-:W-:Y:S02]  /*8f50*/  FSEL R137, R48, -INF , !P4 ;  /* 0xff80000030897808 */ /* 0x000fe40006000000 */
[-C--:B------:R-:W-:Y:S02]  /*8f60*/  ISETP.GE.AND P6, PT, R154, R193.reuse, PT ;  /* 0x000000c19a00720c */ /* 0x080fe40003fc6270 */
[-C--:B------:R-:W-:Y:S01]  /*8f70*/  ISETP.GE.AND P4, PT, R153, R193.reuse, PT ;  /* 0x000000c19900720c */ /* 0x080fe20003f86270 */
[----:B-1----:R-:W-:Y:S01]  /*8f80*/  FMUL.FTZ R9, R17, c[0x0][0x2ec] ;  /* 0x0000bb0011097a20 */ /* 0x002fe20000410000 */
[C---:B------:R-:W-:Y:S01]  /*8f90*/  IADD3 R141, R194.reuse, 0x48, RZ ;  /* 0x00000048c28d7810 */ /* 0x040fe20007ffe0ff */
[----:B------:R-:W1:Y:S01]  /*8fa0*/  MUFU.TANH R144, R144 ;  /* 0x0000009000907308 */ /* 0x000e620000002400 */
[----:B------:R-:W-:Y:S01]  /*8fb0*/  IADD3 R152, R194, 0x39, RZ ;  /* 0x00000039c2987810 */ /* 0x000fe20007ffe0ff */
[----:B------:R-:W-:Y:S01]  /*8fc0*/  FMUL.FTZ R4, R4, c[0x0][0x2ec] ;  /* 0x0000bb0004047a20 */ /* 0x000fe20000410000 */
[----:B------:R-:W-:Y:S01]  /*8fd0*/  FSEL R53, R53, -INF , !P5 ;  /* 0xff80000035357808 */ /* 0x000fe20006800000 */
[----:B------:R-:W-:Y:S01]  /*8fe0*/  FMUL.FTZ R5, R5, c[0x0][0x2ec] ;  /* 0x0000bb0005057a20 */ /* 0x000fe20000410000 */
[----:B------:R-:W-:Y:S01]  /*8ff0*/  ISETP.GE.AND P5, PT, R147, R193, PT ;  /* 0x000000c19300720c */ /* 0x000fe20003fa6270 */
[----:B------:R-:W-:Y:S01]  /*9000*/  FMUL.FTZ R6, R6, c[0x0][0x2ec] ;  /* 0x0000bb0006067a20 */ /* 0x000fe20000410000 */
[----:B------:R-:W-:Y:S01]  /*9010*/  IADD3 R67, R194, 0x51, RZ ;  /* 0x00000051c2437810 */ /* 0x000fe20007ffe0ff */
[----:B------:R-:W-:Y:S01]  /*9020*/  MUFU.TANH R157, R62 ;  /* 0x0000003e009d7308 */ /* 0x000fe20000002400 */
[----:B------:R-:W-:Y:S01]  /*9030*/  FSEL R54, R54, -INF , !P6 ;  /* 0xff80000036367808 */ /* 0x000fe20007000000 */
[----:B------:R-:W-:Y:S01]  /*9040*/  FMUL.FTZ R7, R7, c[0x0][0x2ec] ;  /* 0x0000bb0007077a20 */ /* 0x000fe20000410000 */
[----:B----4-:R-:W-:-:S02]  /*9050*/  FSEL R52, R38, -INF , !P4 ;  /* 0xff80000026347808 */ /* 0x010fc40006000000 */
[----:B------:R-:W-:Y:S02]  /*9060*/  FSEL R133, R49, -INF , !P3 ;  /* 0xff80000031857808 */ /* 0x000fe40005800000 */
[-C--:B------:R-:W-:Y:S01]  /*9070*/  ISETP.GE.AND P6, PT, R150, R193.reuse, PT ;  /* 0x000000c19600720c */ /* 0x080fe20003fc6270 */
[----:B------:R4:W1:Y:S01]  /*9080*/  MUFU.TANH R159, R13 ;  /* 0x0000000d009f7308 */ /* 0x0008620000002400 */
[-C--:B------:R-:W-:Y:S02]  /*9090*/  ISETP.GE.AND P4, PT, R141, R193.reuse, PT ;  /* 0x000000c18d00720c */ /* 0x080fe40003f86270 */
[----:B------:R-:W-:Y:S02]  /*90a0*/  IADD3 R47, R194, 0x58, RZ ;  /* 0x00000058c22f7810 */ /* 0x000fe40007ffe0ff */
[----:B------:R-:W-:Y:S02]  /*90b0*/  ISETP.GE.AND P3, PT, R152, R193, PT ;  /* 0x000000c19800720c */ /* 0x000fe40003f66270 */
[----:B------:R-:W-:Y:S01]  /*90c0*/  IADD3 R140, R194, 0x49, RZ ;  /* 0x00000049c28c7810 */ /* 0x000fe20007ffe0ff */
[----:B------:R-:W1:Y:S01]  /*90d0*/  MUFU.TANH R9, R9 ;  /* 0x0000000900097308 */ /* 0x000e620000002400 */
[----:B------:R-:W-:-:S02]  /*90e0*/  FSEL R169, R29, -INF , !P5 ;  /* 0xff8000001da97808 */ /* 0x000fc40006800000 */
[-C--:B------:R-:W-:Y:S02]  /*90f0*/  ISETP.GE.AND P5, PT, R67, R193.reuse, PT ;  /* 0x000000c14300720c */ /* 0x080fe40003fa6270 */
[----:B------:R-:W-:Y:S02]  /*9100*/  IADD3 R41, R194, 0x61, RZ ;  /* 0x00000061c2297810 */ /* 0x000fe40007ffe0ff */
[----:B------:R-:W-:Y:S01]  /*9110*/  FSEL R168, R50, -INF , !P6 ;  /* 0xff80000032a87808 */ /* 0x000fe20007000000 */
[----:B------:R-:W1:Y:S01]  /*9120*/  MUFU.TANH R62, R16 ;  /* 0x00000010003e7308 */ /* 0x000e620000002400 */
[----:B------:R-:W-:Y:S02]  /*9130*/  FSEL R170, R31, -INF , !P4 ;  /* 0xff8000001faa7808 */ /* 0x000fe40006000000 */
[----:B-----5:R-:W-:Y:S02]  /*9140*/  FSEL R149, R39, -INF , !P3 ;  /* 0xff80000027957808 */ /* 0x020fe40005800000 */
[----:B------:R-:W-:-:S02]  /*9150*/  ISETP.GE.AND P6, PT, R139, R193, PT ;  /* 0x000000c18b00720c */ /* 0x000fc40003fc6270 */
[-C--:B------:R-:W-:Y:S01]  /*9160*/  ISETP.GE.AND P4, PT, R47, R193.reuse, PT ;  /* 0x000000c12f00720c */ /* 0x080fe20003f86270 */
[----:B------:R5:W1:Y:S01]  /*9170*/  MUFU.TANH R16, R4 ;  /* 0x0000000400107308 */ /* 0x000a620000002400 */
[C---:B------:R-:W-:Y:S02]  /*9180*/  IADD3 R45, R194.reuse, 0x60, RZ ;  /* 0x00000060c22d7810 */ /* 0x040fe40007ffe0ff */
[----:B------:R-:W-:Y:S02]  /*9190*/  IADD3 R40, R194, 0x68, RZ ;  /* 0x00000068c2287810 */ /* 0x000fe40007ffe0ff */
[-C--:B------:R-:W-:Y:S02]  /*91a0*/  ISETP.GE.AND P3, PT, R140, R193.reuse, PT ;  /* 0x000000c18c00720c */ /* 0x080fe40003f66270 */
[----:B--2---:R-:W-:Y:S01]  /*91b0*/  FSEL R161, R61, -INF , !P5 ;  /* 0xff8000003da17808 */ /* 0x004fe20006800000 */
[----:B------:R-:W-:Y:S01]  /*91c0*/  MUFU.TANH R55, R55 ;  /* 0x0000003700377308 */ /* 0x000fe20000002400 */
[----:B------:R-:W-:-:S02]  /*91d0*/  ISETP.GE.AND P5, PT, R41, R193, PT ;  /* 0x000000c12900720c */ /* 0x000fc40003fa6270 */
[C---:B------:R-:W-:Y:S02]  /*91e0*/  IADD3 R46, R194.reuse, 0x59, RZ ;  /* 0x00000059c22e7810 */ /* 0x040fe40007ffe0ff */
[----:B----4-:R-:W-:Y:S02]  /*91f0*/  IADD3 R13, R194, 0x71, RZ ;  /* 0x00000071c20d7810 */ /* 0x010fe40007ffe0ff */
[----:B------:R-:W-:Y:S01]  /*9200*/  FSEL R162, R66, -INF , !P6 ;  /* 0xff80000042a27808 */ /* 0x000fe20007000000 */
[----:B------:R-:W-:Y:S01]  /*9210*/  MUFU.TANH R27, R27 ;  /* 0x0000001b001b7308 */ /* 0x000fe20000002400 */
[----:B------:R-:W-:Y:S01]  /*9220*/  FSEL R160, R44, -INF , !P4 ;  /* 0xff8000002ca07808 */ /* 0x000fe20006000000 */
[----:B-----5:R-:W-:Y:S01]  /*9230*/  FMUL.FTZ R4, R10, c[0x0][0x2ec] ;  /* 0x0000bb000a047a20 */ /* 0x020fe20000410000 */
[----:B------:R-:W-:Y:S02]  /*9240*/  FSEL R167, R51, -INF , !P3 ;  /* 0xff80000033a77808 */ /* 0x000fe40005800000 */
[----:B------:R-:W-:-:S02]  /*9250*/  ISETP.GE.AND P6, PT, R45, R193, PT ;  /* 0x000000c12d00720c */ /* 0x000fc40003fc6270 */
[-C--:B------:R-:W-:Y:S01]  /*9260*/  ISETP.GE.AND P4, PT, R40, R193.reuse, PT ;  /* 0x000000c12800720c */ /* 0x080fe20003f86270 */
[----:B------:R2:W4:Y:S01]  /*9270*/  MUFU.TANH R51, R5 ;  /* 0x0000000500337308 */ /* 0x0005220000002400 */
[C---:B------:R-:W-:Y:S02]  /*9280*/  IADD3 R14, R194.reuse, 0x70, RZ ;  /* 0x00000070c20e7810 */ /* 0x040fe40007ffe0ff */
[----:B------:R-:W-:Y:S02]  /*9290*/  IADD3 R8, R194, 0x78, RZ ;  /* 0x00000078c2087810 */ /* 0x000fe40007ffe0ff */
[----:B---3--:R-:W-:Y:S02]  /*92a0*/  FSEL R145, R145, -INF , !P5 ;  /* 0xff80000091917808 */ /* 0x008fe40006800000 */
[-C--:B------:R-:W-:Y:S01]  /*92b0*/  ISETP.GE.AND P3, PT, R46, R193.reuse, PT ;  /* 0x000000c12e00720c */ /* 0x080fe20003f66270 */
[----:B------:R3:W-:Y:S01]  /*92c0*/  MUFU.TANH R151, R15 ;  /* 0x0000000f00977308 */ /* 0x0007e20000002400 */
[----:B------:R-:W-:-:S02]  /*92d0*/  ISETP.GE.AND P5, PT, R13, R193, PT ;  /* 0x000000c10d00720c */ /* 0x000fc40003fa6270 */
[----:B------:R-:W-:Y:S02]  /*92e0*/  FSEL R146, R146, -INF , !P6 ;  /* 0xff80000092927808 */ /* 0x000fe40007000000 */
[----:B-1----:R-:W-:Y:S02]  /*92f0*/  FSEL R144, R144, -INF , !P4 ;  /* 0xff80000090907808 */ /* 0x002fe40006000000 */
[-C--:B------:R-:W-:Y:S01]  /*9300*/  ISETP.GE.AND P6, PT, R14, R193.reuse, PT ;  /* 0x000000c10e00720c */ /* 0x080fe20003fc6270 */
[----:B------:R-:W1:Y:S01]  /*9310*/  MUFU.TANH R58, R58 ;  /* 0x0000003a003a7308 */ /* 0x000e620000002400 */
[----:B------:R-:W-:Y:S01]  /*9320*/  ISETP.GE.AND P4, PT, R8, R193, PT ;  /* 0x000000c10800720c */ /* 0x000fe20003f86270 */
[----:B--2---:R-:W-:Y:S01]  /*9330*/  FMUL.FTZ R5, R11, c[0x0][0x2ec] ;  /* 0x0000bb000b057a20 */ /* 0x004fe20000410000 */
[----:B------:R-:W-:Y:S02]  /*9340*/  FSEL R159, R159, -INF , !P3 ;  /* 0xff8000009f9f7808 */ /* 0x000fe40005800000 */
[----:B------:R-:W-:-:S02]  /*9350*/  FSEL R61, R9, -INF , !P5 ;  /* 0xff800000093d7808 */ /* 0x000fc40006800000 */
[----:B------:R-:W-:Y:S01]  /*9360*/  ISETP.GE.AND P5, PT, R59, R192, PT ;  /* 0x000000c03b00720c */ /* 0x000fe20003fa6270 */
[----:B------:R-:W2:Y:S01]  /*9370*/  MUFU.TANH R12, R12 ;  /* 0x0000000c000c7308 */ /* 0x000ea20000002400 */
[C---:B---3--:R-:W-:Y:S02]  /*9380*/  IADD3 R15, R194.reuse, 0x69, RZ ;  /* 0x00000069c20f7810 */ /* 0x048fe40007ffe0ff */
[----:B------:R-:W-:Y:S02]  /*9390*/  IADD3 R194, R194, 0x79, RZ ;  /* 0x00000079c2c27810 */ /* 0x000fe40007ffe0ff */
[----:B------:R-:W-:Y:S02]  /*93a0*/  ISETP.GE.AND P3, PT, R15, R193, PT ;  /* 0x000000c10f00720c */ /* 0x000fe40003f66270 */
[----:B------:R-:W-:Y:S01]  /*93b0*/  FSEL R62, R62, -INF , !P6 ;  /* 0xff8000003e3e7808 */ /* 0x000fe20007000000 */
[----:B------:R-:W3:Y:S01]  /*93c0*/  MUFU.TANH R142, R142 ;  /* 0x0000008e008e7308 */ /* 0x000ee20000002400 */
[----:B------:R-:W-:-:S02]  /*93d0*/  FSEL R59, R16, -INF , !P4 ;  /* 0xff800000103b7808 */ /* 0x000fc40006000000 */
[-C--:B------:R-:W-:Y:S02]  /*93e0*/  ISETP.GE.AND P6, PT, R154, R192.reuse, PT ;  /* 0x000000c09a00720c */ /* 0x080fe40003fc6270 */
[----:B------:R-:W-:Y:S02]  /*93f0*/  ISETP.GE.AND P4, PT, R153, R192, PT ;  /* 0x000000c09900720c */ /* 0x000fe40003f86270 */
[----:B------:R-:W-:Y:S01]  /*9400*/  FSEL R143, R143, -INF , !P3 ;  /* 0xff8000008f8f7808 */ /* 0x000fe20005800000 */
[----:B------:R-:W5:Y:S01]  /*9410*/  MUFU.TANH R175, R175 ;  /* 0x000000af00af7308 */ /* 0x000f620000002400 */
[----:B------:R-:W-:Y:S02]  /*9420*/  ISETP.GE.AND P3, PT, R194, R193, PT ;  /* 0x000000c1c200720c */ /* 0x000fe40003f66270 */
[----:B------:R-:W-:Y:S02]  /*9430*/  FSEL R153, R36, -INF , !P6 ;  /* 0xff80000024997808 */ /* 0x000fe40007000000 */
[----:B------:R-:W-:-:S02]  /*9440*/  FSEL R156, R156, -INF , !P4 ;  /* 0xff8000009c9c7808 */ /* 0x000fc40006000000 */
[-C--:B------:R-:W-:Y:S01]  /*9450*/  ISETP.GE.AND P6, PT, R147, R192.reuse, PT ;  /* 0x000000c09300720c */ /* 0x080fe20003fc6270 */
[----:B------:R-:W1:Y:S01]  /*9460*/  MUFU.TANH R4, R4 ;  /* 0x0000000400047308 */ /* 0x000e620000002400 */
[-C--:B------:R-:W-:Y:S02]  /*9470*/  ISETP.GE.AND P4, PT, R140, R192.reuse, PT ;  /* 0x000000c08c00720c */ /* 0x080fe40003f86270 */
[----:B----4-:R-:W-:Y:S02]  /*9480*/  FSEL R51, R51, -INF , !P3 ;  /* 0xff80000033337808 */ /* 0x010fe40005800000 */
[----:B------:R-:W-:Y:S02]  /*9490*/  FSEL R55, R55, -INF , !P2 ;  /* 0xff80000037377808 */ /* 0x000fe40005000000 */
[-C--:B------:R-:W-:Y:S01]  /*94a0*/  ISETP.GE.AND P3, PT, R152, R192.reuse, PT ;  /* 0x000000c09800720c */ /* 0x080fe20003f66270 */
[----:B------:R-:W4:Y:S01]  /*94b0*/  MUFU.TANH R5, R5 ;  /* 0x0000000500057308 */ /* 0x000f220000002400 */
[----:B------:R-:W-:Y:S01]  /*94c0*/  BAR.SYNC.DEFER_BLOCKING 0x0 ;  /* 0x0000000000007b1d */ /* 0x000fe20000010000 */
[----:B------:R-:W-:-:S02]  /*94d0*/  ISETP.GE.AND P2, PT, R150, R192, PT ;  /* 0x000000c09600720c */ /* 0x000fc40003f46270 */
[----:B------:R-:W-:Y:S02]  /*94e0*/  FSEL R165, R27, -INF , !P6 ;  /* 0xff8000001ba57808 */ /* 0x000fe40007000000 */
[----:B------:R-:W-:Y:S02]  /*94f0*/  FSEL R163, R65, -INF , !P4 ;  /* 0xff80000041a37808 */ /* 0x000fe40006000000 */
[-C--:B------:R-:W-:Y:S01]  /*9500*/  ISETP.GE.AND P6, PT, R47, R192.reuse, PT ;  /* 0x000000c02f00720c */ /* 0x080fe20003fc6270 */
[----:B------:R-:W1:Y:S01]  /*9510*/  MUFU.TANH R49, R18 ;  /* 0x0000001200317308 */ /* 0x000e620000002400 */
[----:B------:R-:W-:Y:S02]  /*9520*/  ISETP.GE.AND P4, PT, R45, R192, PT ;  /* 0x000000c02d00720c */ /* 0x000fe40003f86270 */
[----:B------:R-:W-:Y:S02]  /*9530*/  FSEL R155, R37, -INF , !P5 ;  /* 0xff800000259b7808 */ /* 0x000fe40006800000 */
[----:B------:R-:W-:-:S02]  /*9540*/  FSEL R158, R158, -INF , !P3 ;  /* 0xff8000009e9e7808 */ /* 0x000fc40005800000 */
[----:B------:R-:W-:Y:S01]  /*9550*/  FSEL R166, R28, -INF , !P2 ;  /* 0xff8000001ca67808 */ /* 0x000fe20005000000 */
[----:B------:R-:W2:Y:S01]  /*9560*/  MUFU.TANH R48, R19 ;  /* 0x0000001300307308 */ /* 0x000ea20000002400 */
[-C--:B------:R-:W-:Y:S02]  /*9570*/  ISETP.GE.AND P5, PT, R141, R192.reuse, PT ;  /* 0x000000c08d00720c */ /* 0x080fe40003fa6270 */
[-C--:B------:R-:W-:Y:S02]  /*9580*/  ISETP.GE.AND P3, PT, R139, R192.reuse, PT ;  /* 0x000000c08b00720c */ /* 0x080fe40003f66270 */
[----:B------:R-:W-:Y:S02]  /*9590*/  ISETP.GE.AND P2, PT, R67, R192, PT ;  /* 0x000000c04300720c */ /* 0x000fe40003f46270 */
[----:B------:R-:W-:Y:S01]  /*95a0*/  FSEL R164, R30, -INF , !P5 ;  /* 0xff8000001ea47808 */ /* 0x000fe20006800000 */
[----:B------:R-:W4:Y:S01]  /*95b0*/  MUFU.TANH R47, R6 ;  /* 0x00000006002f7308 */ /* 0x000f220000002400 */
[----:B------:R-:W-:-:S02]  /*95c0*/  FSEL R157, R157, -INF , !P3 ;  /* 0xff8000009d9d7808 */ /* 0x000fc40005800000 */
[----:B-1----:R-:W-:Y:S02]  /*95d0*/  FSEL R154, R58, -INF , !P2 ;  /* 0xff8000003a9a7808 */ /* 0x002fe40005000000 */
[-C--:B------:R-:W-:Y:S02]  /*95e0*/  ISETP.GE.AND P5, PT, R46, R192.reuse, PT ;  /* 0x000000c02e00720c */ /* 0x080fe40003fa6270 */
[-C--:B------:R-:W-:Y:S01]  /*95f0*/  ISETP.GE.AND P3, PT, R41, R192.reuse, PT ;  /* 0x000000c02900720c */ /* 0x080fe20003f66270 */
[----:B------:R-:W1:Y:S01]  /*9600*/  MUFU.TANH R45, R7 ;  /* 0x00000007002d7308 */ /* 0x000e620000002400 */
[----:B------:R-:W-:Y:S02]  /*9610*/  ISETP.GE.AND P2, PT, R40, R192, PT ;  /* 0x000000c02800720c */ /* 0x000fe40003f46270 */
[----:B--2---:R-:W-:Y:S02]  /*9620*/  FSEL R152, R12, -INF , !P6 ;  /* 0xff8000000c987808 */ /* 0x004fe40007000000 */
[----:B------:R-:W-:-:S02]  /*9630*/  FSEL R151, R151, -INF , !P5 ;  /* 0xff80000097977808 */ /* 0x000fc40006800000 */
[----:B---3--:R-:W-:Y:S02]  /*9640*/  FSEL R142, R142, -INF , !P4 ;  /* 0xff8000008e8e7808 */ /* 0x008fe40006000000 */
[----:B-----5:R-:W-:Y:S02]  /*9650*/  FSEL R141, R175, -INF , !P3 ;  /* 0xff800000af8d7808 */ /* 0x020fe40005800000 */
[----:B------:R-:W-:Y:S02]  /*9660*/  FSEL R139, R4, -INF , !P2 ;  /* 0xff800000048b7808 */ /* 0x000fe40005000000 */
[-C--:B------:R-:W-:Y:S02]  /*9670*/  ISETP.GE.AND P6, PT, R15, R192.reuse, PT ;  /* 0x000000c00f00720c */ /* 0x080fe40003fc6270 */
[-C--:B------:R-:W-:Y:S02]  /*9680*/  ISETP.GE.AND P5, PT, R14, R192.reuse, PT ;  /* 0x000000c00e00720c */ /* 0x080fe40003fa6270 */
[----:B------:R-:W-:-:S02]  /*9690*/  ISETP.GE.AND P4, PT, R13, R192, PT ;  /* 0x000000c00d00720c */ /* 0x000fc40003f86270 */
[-C--:B------:R-:W-:Y:S02]  /*96a0*/  ISETP.GE.AND P3, PT, R8, R192.reuse, PT ;  /* 0x000000c00800720c */ /* 0x080fe40003f66270 */
[----:B------:R-:W-:Y:S02]  /*96b0*/  ISETP.GE.AND P2, PT, R194, R192, PT ;  /* 0x000000c0c200720c */ /* 0x000fe40003f46270 */
[----:B----4-:R-:W-:Y:S02]  /*96c0*/  FSEL R140, R5, -INF , !P6 ;  /* 0xff800000058c7808 */ /* 0x010fe40007000000 */
[----:B------:R-:W-:Y:S02]  /*96d0*/  FSEL R49, R49, -INF , !P5 ;  /* 0xff80000031317808 */ /* 0x000fe40006800000 */
[----:B------:R-:W-:Y:S02]  /*96e0*/  FSEL R48, R48, -INF , !P4 ;  /* 0xff80000030307808 */ /* 0x000fe40006000000 */
[----:B------:R-:W-:-:S02]  /*96f0*/  FSEL R47, R47, -INF , !P3 ;  /* 0xff8000002f2f7808 */ /* 0x000fc40005800000 */
[----:B-1----:R-:W-:Y:S01]  /*9700*/  FSEL R45, R45, -INF , !P2 ;  /* 0xff8000002d2d7808 */ /* 0x002fe20005000000 */
[----:B------:R-:W-:Y:S05]  /*9710*/  @!P1 BRA `(.L_x_2377) ;  /* 0x000006f000009947 */ /* 0x000fea0003800000 */
[----:B------:R-:W-:Y:S02]  /*9720*/  ULDC.64 UR8, c[0x0][0x118] ;  /* 0x0000460000087ab9 */ /* 0x000fe40000000a00 */
[----:B------:R-:W-:Y:S01]  /*9730*/  ULDC UR6, c[0x0][0x198] ;  /* 0x0000660000067ab9 */ /* 0x000fe20000000800 */
        /* <DEDUP_REMOVED lines=56> */
[----:B------:R-:W-:Y:S01]  /*9ac0*/  IMAD R5, R5, c[0x0][0x180], RZ ;  /* 0x0000600005057a24 */ /* 0x000fe200078e02ff */
[----:B------:R-:W-:-:S03]  /*9ad0*/  MOV R4, R8 ;  /* 0x0000000800047202 */ /* 0x000fc60000000f00 */
[----:B------:R-:W-:-:S04]  /*9ae0*/  IMAD R5, R7, c[0x0][0x184], R5 ;  /* 0x0000610007057a24 */ /* 0x000fc800078e0205 */
[----:B------:R-:W-:Y:S01]  /*9af0*/  IMAD.IADD R5, R9, 0x1, R5 ;  /* 0x0000000109057824 */ /* 0x000fe200078e0205 */
[----:B------:R-:W-:Y:S05]  /*9b00*/  BRA `(.L_x_2379) ;  /* 0x0000004000007947 */ /* 0x000fea0003800000 */
.L_x_2378:
[----:B------:R-:W-:-:S04]  /*9b10*/  ULEA UR5, -UR6, URZ, 0x7 ;  /* 0x0000003f06057291 */ /* 0x000fc8000f8e393f */
[----:B------:R-:W-:Y:S02]  /*9b20*/  USHF.R.S32.HI UR4, URZ, 0x1f, UR5 ;  /* 0x0000001f3f047899 */ /* 0x000fe40008011405 */
[----:B------:R-:W-:-:S04]  /*9b30*/  MOV R4, UR5 ;  /* 0x0000000500047c02 */ /* 0x000fc80008000f00 */
[----:B------:R-:W-:Y:S02]  /*9b40*/  MOV R5, UR4 ;  /* 0x0000000400057c02 */ /* 0x000fe40008000f00 */
.L_x_2379:
[----:B------:R-:W-:Y:S01]  /*9b50*/  IADD3 R4, P1, R135, R4, RZ ;  /* 0x0000000487047210 */ /* 0x000fe20007f3e0ff */
[----:B------:R-:W-:Y:S02]  /*9b60*/  USHF.L.U32 UR7, UR6, 0x5, URZ ;  /* 0x0000000506077899 */ /* 0x000fe4000800063f */
[----:B------:R-:W-:Y:S02]  /*9b70*/  ULDC UR4, c[0x0][0x19c] ;  /* 0x0000670000047ab9 */ /* 0x000fe40000000800 */
[----:B------:R-:W-:Y:S01]  /*9b80*/  IMAD.X R5, R134, 0x1, R5, P1 ;  /* 0x0000000186057824 */ /* 0x000fe200008e0605 */
[C---:B------:R-:W-:Y:S01]  /*9b90*/  LEA R236, P1, R4.reuse, c[0x0][0x168], 0x1 ;  /* 0x00005a0004ec7a11 */ /* 0x040fe200078208ff */
[----:B------:R-:W-:Y:S02]  /*9ba0*/  UMOV UR5, 0x5 ;  /* 0x0000000500057882 */ /* 0x000fe40000000000 */
[----:B------:R-:W-:Y:S01]  /*9bb0*/  USHF.L.U64.HI UR4, UR6, UR5, UR4 ;  /* 0x0000000506047299 */ /* 0x000fe20008010204 */
[----:B------:R-:W-:Y:S01]  /*9bc0*/  LEA.HI.X R229, R4, c[0x0][0x16c], R5, 0x1, P1 ;  /* 0x00005b0004e57a11 */ /* 0x000fe200008f0c05 */
[----:B------:R-:W-:Y:S01]  /*9bd0*/  IMAD.MOV.U32 R4, RZ, RZ, R236 ;  /* 0x000000ffff047224 */ /* 0x000fe200078e00ec */
[----:B------:R-:W-:-:S03]  /*9be0*/  IADD3 R14, P1, R236, UR7, RZ ;  /* 0x00000007ec0e7c10 */ /* 0x000fc6000ff3e0ff */
        /* <DEDUP_REMOVED lines=28> */
[----:B------:R3:W-:Y:S04]  /*9db0*/  LDGSTS.E.BYPASS.LTC128B.128 [R228+0xa800], [R6.64+0x80] ;  /* 0x0a80008006e47fae */ /* 0x0007e8000b901d48 */
[----:B------:R3:W-:Y:S04]  /*9dc0*/  LDGSTS.E.BYPASS.LTC128B.128 [R228+0x7000], [R4.64] ;  /* 0x0700000004e47fae */ /* 0x0007e8000b901d48 */
[----:B------:R3:W-:Y:S04]  /*9dd0*/  LDGSTS.E.BYPASS.LTC128B.128 [R228+0xb000], [R4.64+0x80] ;  /* 0x0b00008004e47fae */ /* 0x0007e8000b901d48 */
[----:B------:R3:W-:Y:S04]  /*9de0*/  LDGSTS.E.BYPASS.LTC128B.128 [R228+0x7800], [R14.64] ;  /* 0x078000000ee47fae */ /* 0x0007e8000b901d48 */
[----:B------:R3:W-:Y:S04]  /*9df0*/  LDGSTS.E.BYPASS.LTC128B.128 [R228+0xb800], [R14.64+0x80] ;  /* 0x0b8000800ee47fae */ /* 0x0007e8000b901d48 */
[----:B------:R-:W0:Y:S02]  /*9e00*/  LDGDEPBAR ;  /* 0x00000000000079af */ /* 0x000e240000000000 */
.L_x_2377:
[----:B---3--:R-:W-:Y:S01]  /*9e10*/  FMNMX.FTZ R6, R3, R64, !PT ;  /* 0x0000004003067209 */ /* 0x008fe20007810000 */
        /* <DEDUP_REMOVED lines=88> */
[----:B------:R-:W-:Y:S01]  /*a3a0*/  FFMA.FTZ R29, R57, c[0x0][0x23c], -R58 ;  /* 0x00008f00391d7a23 */ /* 0x000fe2000001083a */
[----:B------:R-:W-:Y:S01]  /*a3b0*/  MUFU.EX2 R36, R36 ;  /* 0x0000002400247308 */ /* 0x000fe20000000800 */
[--C-:B------:R-:W-:Y:S02]  /*a3c0*/  FFMA.FTZ R28, R64, c[0x0][0x23c], -R46.reuse ;  /* 0x00008f00401c7a23 */ /* 0x100fe4000001082e */
[----:B------:R-:W-:-:S02]  /*a3d0*/  FFMA.FTZ R2, R2, c[0x0][0x23c], -R46 ;  /* 0x00008f0002027a23 */ /* 0x000fc4000001082e */
[--C-:B------:R-:W-:Y:S02]  /*a3e0*/  FFMA.FTZ R0, R148, c[0x0][0x23c], -R46.reuse ;  /* 0x00008f0094007a23 */ /* 0x100fe4000001082e */
[----:B------:R-:W-:Y:S01]  /*a3f0*/  FFMA.FTZ R39, R63, c[0x0][0x23c], -R46 ;  /* 0x00008f003f277a23 */ /* 0x000fe2000001082e */
[----:B------:R-:W-:Y:S01]  /*a400*/  MUFU.EX2 R31, R31 ;  /* 0x0000001f001f7308 */ /* 0x000fe20000000800 */
[----:B------:R-:W-:Y:S02]  /*a410*/  FMUL.FTZ R3, R5, c[0x0][0x23c] ;  /* 0x00008f0005037a20 */ /* 0x000fe40000410000 */
[----:B------:R-:W-:Y:S02]  /*a420*/  FMUL.FTZ R4, R4, c[0x0][0x23c] ;  /* 0x00008f0004047a20 */ /* 0x000fe40000410000 */
[----:B------:R-:W-:Y:S02]  /*a430*/  FFMA.FTZ R60, R23, c[0x0][0x23c], -R58 ;  /* 0x00008f00173c7a23 */ /* 0x000fe4000001083a */
[--C-:B------:R-:W-:Y:S01]  /*a440*/  FFMA.FTZ R64, R22, c[0x0][0x23c], -R46.reuse ;  /* 0x00008f0016407a23 */ /* 0x100fe2000001082e */
[----:B------:R-:W-:Y:S01]  /*a450*/  MUFU.EX2 R30, R30 ;  /* 0x0000001e001e7308 */ /* 0x000fe20000000800 */
[----:B------:R-:W-:-:S02]  /*a460*/  FFMA.FTZ R66, R21, c[0x0][0x23c], -R46 ;  /* 0x00008f0015427a23 */ /* 0x000fc4000001082e */
[----:B------:R-:W-:Y:S02]  /*a470*/  FFMA.FTZ R63, R20, c[0x0][0x23c], -R46 ;  /* 0x00008f00143f7a23 */ /* 0x000fe4000001082e */
[----:B------:R-:W-:Y:S01]  /*a480*/  LDSM.16.MT88.4 R20, [R214+0xc800] ;  /* 0x00c80000d614783b */ /* 0x000fe20000004200 */
[--C-:B------:R-:W-:Y:S02]  /*a490*/  FFMA.FTZ R50, R26, c[0x0][0x23c], -R58.reuse ;  /* 0x00008f001a327a23 */ /* 0x100fe4000001083a */
[----:B------:R-:W1:Y:S01]  /*a4a0*/  MUFU.EX2 R29, R29 ;  /* 0x0000001d001d7308 */ /* 0x000e620000000800 */
[--C-:B------:R-:W-:Y:S02]  /*a4b0*/  FFMA.FTZ R57, R25, c[0x0][0x23c], -R58.reuse ;  /* 0x00008f0019397a23 */ /* 0x100fe4000001083a */
[----:B------:R-:W-:Y:S02]  /*a4c0*/  FFMA.FTZ R56, R24, c[0x0][0x23c], -R58 ;  /* 0x00008f0018387a23 */ /* 0x000fe4000001083a */
[----:B------:R-:W-:Y:S01]  /*a4d0*/  FFMA.FTZ R65, R35, c[0x0][0x23c], -R46 ;  /* 0x00008f0023417a23 */ /* 0x000fe2000001082e */
[----:B------:R-:W-:Y:S01]  /*a4e0*/  LDSM.16.MT88.4 R24, [R216+0xc800] ;  /* 0x00c80000d818783b */ /* 0x000fe20000004200 */
[--C-:B------:R-:W-:Y:S01]  /*a4f0*/  FFMA.FTZ R67, R34, c[0x0][0x23c], -R58.reuse ;  /* 0x00008f0022437a23 */ /* 0x100fe2000001083a */
[----:B------:R-:W-:Y:S01]  /*a500*/  MUFU.EX2 R28, R28 ;  /* 0x0000001c001c7308 */ /* 0x000fe20000000800 */
[----:B------:R-:W-:-:S02]  /*a510*/  FFMA.FTZ R132, R33, c[0x0][0x23c], -R58 ;  /* 0x00008f0021847a23 */ /* 0x000fc4000001083a */
[----:B------:R-:W-:Y:S02]  /*a520*/  FFMA.FTZ R134, R32, c[0x0][0x23c], -R58 ;  /* 0x00008f0020867a23 */ /* 0x000fe4000001083a */
[----:B------:R-:W-:Y:S01]  /*a530*/  LDSM.16.MT88.4 R32, [R213+0x10800] ;  /* 0x01080000d520783b */ /* 0x000fe20000004200 */
[--C-:B------:R-:W-:Y:S02]  /*a540*/  FFMA.FTZ R135, R138, c[0x0][0x23c], -R46.reuse ;  /* 0x00008f008a877a23 */ /* 0x100fe4000001082e */
[----:B------:R-:W2:Y:S01]  /*a550*/  MUFU.EX2 R2, R2 ;  /* 0x0000000200027308 */ /* 0x000ea20000000800 */
[----:B-1----:R-:W-:Y:S01]  /*a560*/  F2FP.BF16.PACK_AB R6, R29, R30 ;  /* 0x0000001e1d06723e */ /* 0x002fe200000010ff */
[----:B------:R-:W-:Y:S02]  /*a570*/  FFMA.FTZ R138, R55, c[0x0][0x23c], -R46 ;  /* 0x00008f00378a7a23 */ /* 0x000fe4000001082e */
[--C-:B------:R-:W-:Y:S02]  /*a580*/  FFMA.FTZ R147, R54, c[0x0][0x23c], -R58.reuse ;  /* 0x00008f0036937a23 */ /* 0x100fe4000001083a */
[----:B------:R-:W-:-:S02]  /*a590*/  FFMA.FTZ R148, R53, c[0x0][0x23c], -R58 ;  /* 0x00008f0035947a23 */ /* 0x000fc4000001083a */
[----:B------:R-:W-:Y:S01]  /*a5a0*/  MUFU.EX2 R0, R0 ;  /* 0x0000000000007308 */ /* 0x000fe20000000800 */
[--C-:B------:R-:W-:Y:S02]  /*a5b0*/  FFMA.FTZ R150, R52, c[0x0][0x23c], -R58.reuse ;  /* 0x00008f0034967a23 */ /* 0x100fe4000001083a */
[----:B------:R-:W-:Y:S01]  /*a5c0*/  FFMA.FTZ R133, R133, c[0x0][0x23c], -R58 ;  /* 0x00008f0085857a23 */ /* 0x000fe2000001083a */
[----:B------:R-:W-:Y:S01]  /*a5d0*/  LDSM.16.MT88.4 R52, [R213+0x11000] ;  /* 0x01100000d534783b */ /* 0x000fe20000004200 */
        /* <DEDUP_REMOVED lines=8> */
[--C-:B------:R-:W-:Y:S02]  /*a660*/  FFMA.FTZ R156, R156, c[0x0][0x23c], -R46.reuse ;  /* 0x00008f009c9c7a23 */ /* 0x100fe4000001082e */
[----:B------:R-:W-:Y:S02]  /*a670*/  FFMA.FTZ R158, R158, c[0x0][0x23c], -R46 ;  /* 0x00008f009e9e7a23 */ /* 0x000fe4000001082e */
[--C-:B------:R-:W-:Y:S02]  /*a680*/  FFMA.FTZ R168, R168, c[0x0][0x23c], -R58.reuse ;  /* 0x00008f00a8a87a23 */ /* 0x100fe4000001083a */
[--C-:B------:R-:W-:Y:S01]  /*a690*/  FFMA.FTZ R169, R169, c[0x0][0x23c], -R58.reuse ;  /* 0x00008f00a9a97a23 */ /* 0x100fe2000001083a */
[----:B------:R-:W4:Y:S01]  /*a6a0*/  MUFU.EX2 R3, R3 ;  /* 0x0000000300037308 */ /* 0x000f220000000800 */
[----:B-1----:R-:W-:Y:S01]  /*a6b0*/  F2FP.BF16.PACK_AB R7, R39, R0 ;  /* 0x000000002707723e */ /* 0x002fe200000010ff */
[----:B------:R-:W-:-:S02]  /*a6c0*/  FFMA.FTZ R170, R170, c[0x0][0x23c], -R58 ;  /* 0x00008f00aaaa7a23 */ /* 0x000fc4000001083a */
[----:B------:R-:W-:Y:S02]  /*a6d0*/  FFMA.FTZ R167, R167, c[0x0][0x23c], -R58 ;  /* 0x00008f00a7a77a23 */ /* 0x000fe4000001083a */
        /* <DEDUP_REMOVED lines=104> */
[----:B------:R-:W-:Y:S02]  /*ad60*/  FFMA.FTZ R165, R165, c[0x0][0x23c], -R46 ;  /* 0x00008f00a5a57a23 */ /* 0x000fe4000001082e */
[--C-:B------:R-:W-:Y:S02]  /*ad70*/  FFMA.FTZ R160, R160, c[0x0][0x23c], -R58.reuse ;  /* 0x00008f00a0a07a23 */ /* 0x100fe4000001083a */
[----:B------:R-:W3:Y:S01]  /*ad80*/  MUFU.EX2 R147, R147 ;  /* 0x0000009300937308 */ /* 0x000ee20000000800 */
[----:B------:R-:W-:Y:S02]  /*ad90*/  FFMA.FTZ R159, R159, c[0x0][0x23c], -R58 ;  /* 0x00008f009f9f7a23 */ /* 0x000fe4000001083a */
[----:B------:R-:W-:Y:S01]  /*ada0*/  HMMA.16816.F32.BF16 R68, R4, R10, R68 ;  /* 0x0000000a0444723c */ /* 0x000fe20000041844 */
[----:B------:R-:W1:Y:S01]  /*adb0*/  LDSM.16.MT88.4 R8, [R216+0x10800] ;  /* 0x01080000d808783b */ /* 0x000e620000004200 */
[----:B------:R-:W-:-:S02]  /*adc0*/  FFMA.FTZ R157, R157, c[0x0][0x23c], -R46 ;  /* 0x00008f009d9d7a23 */ /* 0x000fc4000001082e */
[--C-:B------:R-:W-:Y:S01]  /*add0*/  FFMA.FTZ R154, R154, c[0x0][0x23c], -R46.reuse ;  /* 0x00008f009a9a7a23 */ /* 0x100fe2000001082e */
[----:B------:R-:W-:Y:S01]  /*ade0*/  MUFU.EX2 R148, R148 ;  /* 0x0000009400947308 */ /* 0x000fe20000000800 */
[--C-:B------:R-:W-:Y:S01]  /*adf0*/  FFMA.FTZ R152, R152, c[0x0][0x23c], -R46.reuse ;  /* 0x00008f0098987a23 */ /* 0x100fe2000001082e */
[----:B------:R-:W-:Y:S01]  /*ae00*/  F2FP.BF16.PACK_AB R4, R57, R50 ;  /* 0x000000323904723e */ /* 0x000fe200000010ff */
[----:B------:R-:W-:Y:S01]  /*ae10*/  FFMA.FTZ R151, R151, c[0x0][0x23c], -R46 ;  /* 0x00008f0097977a23 */ /* 0x000fe2000001082e */
[----:B----4-:R-:W-:Y:S01]  /*ae20*/  F2FP.BF16.PACK_AB R5, R66, R64 ;  /* 0x000000404205723e */ /* 0x010fe200000010ff */
[--C-:B------:R-:W-:Y:S01]  /*ae30*/  FFMA.FTZ R146, R146, c[0x0][0x23c], -R58.reuse ;  /* 0x00008f0092927a23 */ /* 0x100fe2000001083a */
[----:B------:R-:W-:Y:S01]  /*ae40*/  F2FP.BF16.PACK_AB R6, R60, R56 ;  /* 0x000000383c06723e */ /* 0x000fe200000010ff */
[--C-:B------:R-:W-:Y:S01]  /*ae50*/  FFMA.FTZ R145, R145, c[0x0][0x23c], -R58.reuse ;  /* 0x00008f0091917a23 */ /* 0x100fe2000001083a */
[----:B------:R-:W-:Y:S01]  /*ae60*/  F2FP.BF16.PACK_AB R7, R65, R63 ;  /* 0x0000003f4107723e */ /* 0x000fe200000010ff */
[----:B------:R-:W-:Y:S01]  /*ae70*/  MUFU.EX2 R150, R150 ;  /* 0x0000009600967308 */ /* 0x000fe20000000800 */
[----:B------:R-:W-:-:S02]  /*ae80*/  FFMA.FTZ R144, R144, c[0x0][0x23c], -R58 ;  /* 0x00008f0090907a23 */ /* 0x000fc4000001083a */
[----:B------:R-:W-:Y:S02]  /*ae90*/  FFMA.FTZ R143, R143, c[0x0][0x23c], -R58 ;  /* 0x00008f008f8f7a23 */ /* 0x000fe4000001083a */
[--C-:B------:R-:W-:Y:S01]  /*aea0*/  FFMA.FTZ R142, R142, c[0x0][0x23c], -R46.reuse ;  /* 0x00008f008e8e7a23 */ /* 0x100fe2000001082e */
[C---:B------:R-:W-:Y:S01]  /*aeb0*/  HMMA.16816.F32.BF16 R120, R4.reuse, R20, R120 ;  /* 0x000000140478723c */ /* 0x040fe20000041878 */
[--C-:B------:R-:W-:Y:S01]  /*aec0*/  FFMA.FTZ R141, R141, c[0x0][0x23c], -R46.reuse ;  /* 0x00008f008d8d7a23 */ /* 0x100fe2000001082e */
[----:B------:R-:W-:Y:S01]  /*aed0*/  MUFU.EX2 R149, R149 ;  /* 0x0000009500957308 */ /* 0x000fe20000000800 */
[--C-:B------:R-:W-:Y:S02]  /*aee0*/  FFMA.FTZ R139, R139, c[0x0][0x23c], -R46.reuse ;  /* 0x00008f008b8b7a23 */ /* 0x100fe4000001082e */
[----:B------:R-:W-:Y:S02]  /*aef0*/  FFMA.FTZ R140, R140, c[0x0][0x23c], -R46 ;  /* 0x00008f008c8c7a23 */ /* 0x000fe4000001082e */
[----:B------:R-:W-:Y:S01]  /*af00*/  FFMA.FTZ R36, R242, R44, R36 ;  /* 0x0000002cf2247223 */ /* 0x000fe20000010024 */
[----:B------:R-:W-:Y:S01]  /*af10*/  HMMA.16816.F32.BF16 R116, R4, R22, R116 ;  /* 0x000000160474723c */ /* 0x000fe20000041874 */
[----:B------:R-:W4:Y:S01]  /*af20*/  LDSM.16.MT88.4 R20, [R212+0x10800] ;  /* 0x01080000d414783b */ /* 0x000f220000004200 */
[----:B------:R-:W1:Y:S01]  /*af30*/  MUFU.EX2 R153, R153 ;  /* 0x0000009900997308 */ /* 0x000e620000000800 */
[----:B------:R-:W-:-:S02]  /*af40*/  FFMA.FTZ R3, R241, R3, R28 ;  /* 0x00000003f1037223 */ /* 0x000fc4000001001c */
[----:B------:R-:W-:Y:S02]  /*af50*/  FADD.FTZ R31, R31, R36 ;  /* 0x000000241f1f7221 */ /* 0x000fe40000010000 */
[----:B------:R-:W-:Y:S01]  /*af60*/  FADD.FTZ R2, R2, R3 ;  /* 0x0000000302027221 */ /* 0x000fe20000010000 */
[C---:B--2---:R-:W-:Y:S01]  /*af70*/  HMMA.16816.F32.BF16 R112, R4.reuse, R16, R112 ;  /* 0x000000100470723c */ /* 0x044fe20000041870 */
[----:B------:R-:W-:Y:S01]  /*af80*/  FADD.FTZ R31, R30, R31 ;  /* 0x0000001f1e1f7221 */ /* 0x000fe20000010000 */
[----:B------:R-:W2:Y:S01]  /*af90*/  MUFU.EX2 R155, R155 ;  /* 0x0000009b009b7308 */ /* 0x000ea20000000800 */
[----:B------:R-:W-:Y:S01]  /*afa0*/  FADD.FTZ R2, R0, R2 ;  /* 0x0000000200027221 */ /* 0x000fe20000010000 */
[----:B------:R-:W-:Y:S01]  /*afb0*/  MOV R3, R37 ;  /* 0x0000002500037202 */ /* 0x000fe20000000f00 */
        /* <DEDUP_REMOVED lines=18> */
[----:B------:R-:W-:Y:S02]  /*b0e0*/  FADD.FTZ R60, R67, R60 ;  /* 0x0000003c433c7221 */ /* 0x000fe40000010000 */
[----:B-----5:R-:W-:Y:S01]  /*b0f0*/  FADD.FTZ R65, R135, R65 ;  /* 0x0000004187417221 */ /* 0x020fe20000010000 */
        /* <DEDUP_REMOVED lines=265> */
.L_x_2374:
        /* <DEDUP_REMOVED lines=15> */
.L_x_2384:
        /* <DEDUP_REMOVED lines=8> */
[C---:B------:R-:W-:Y:S02]  /*c300*/  IADD3 R4, R11.reuse, -0x80, RZ ;  /* 0xffffff800b047810 */ /* 0x040fe40007ffe0ff */
        /* <DEDUP_REMOVED lines=41> */
[----:B------:R-:W2:Y:S01]  /*c5a0*/  LDG.E R6, [R6.64] ;  /* 0x0000000c06067981 */ /* 0x000ea2000c1e1900 */
[----:B-1----:R-:W-:Y:S04]  /*c5b0*/  IMAD.MOV.U32 R4, RZ, RZ, c[0x0][0x2d0] ;  /* 0x0000b400ff047624 */ /* 0x002fe800078e00ff */
[----:B------:R-:W-:Y:S04]  /*c5c0*/  IMAD R4, R3, R4, -0x80 ;  /* 0xffffff8003047424 */ /* 0x000fe800078e0204 */
        /* <DEDUP_REMOVED lines=11> */
.L_x_2381:
[C---:B------:R-:W-:Y:S04]  /*c680*/  LEA R225, P1, R8.reuse, R225, 0x1 ;  /* 0x000000e108e17211 */ /* 0x040fe800078208ff */
[----:B------:R-:W-:Y:S02]  /*c690*/  LEA.HI.X R224, R8, R224, R4, 0x1, P1 ;  /* 0x000000e008e07211 */ /* 0x000fe400008f0c04 */
[----:B------:R-:W-:Y:S02]  /*c6a0*/  MOV R4, R225 ;  /* 0x000000e100047202 */ /* 0x000fe40000000f00 */
[----:B------:R-:W-:Y:S02]  /*c6b0*/  MOV R5, R224 ;  /* 0x000000e000057202 */ /* 0x000fe40000000f00 */
        /* <DEDUP_REMOVED lines=16> */
[----:B------:R-:W-:Y:S07]  /*c7c0*/  IADD3.X R7, R9, UR9, RZ, P1, !PT ;  /* 0x0000000909077c10 */ /* 0x000fee0008ffe4ff */
[----:B------:R3:W-:Y:S01]  /*c7d0*/  LDGSTS.E.BYPASS.LTC128B.128 [R228+0xd000], [R12.64] ;  /* 0x0d0000000ce47fae */ /* 0x0007e2000b901d4c */
[----:B-1----:R-:W-:Y:S04]  /*c7e0*/  IADD3 R4, P1, R6, UR8, RZ ;  /* 0x0000000806047c10 */ /* 0x002fe8000ff3e0ff */
[----:B------:R-:W-:Y:S03]  /*c7f0*/  IADD3.X R5, R7, UR9, RZ, P1, !PT ;  /* 0x0000000907057c10 */ /* 0x000fe60008ffe4ff */
[----:B------:R3:W-:Y:S08]  /*c800*/  LDGSTS.E.BYPASS.LTC128B.128 [R228+0x11000], [R12.64+0x80] ;  /* 0x110000800ce47fae */ /* 0x0007f0000b901d4c */
[----:B------:R1:W-:Y:S01]  /*c810*/  LDGSTS.E.BYPASS.LTC128B.128 [R228+0xd800], [R10.64] ;  /* 0x0d8000000ae47fae */ /* 0x0003e2000b901d4c */
[----:B--2---:R-:W-:Y:S04]  /*c820*/  IADD3 R14, P1, R4, UR8, RZ ;  /* 0x00000008040e7c10 */ /* 0x004fe8000ff3e0ff */
[----:B------:R-:W-:Y:S03]  /*c830*/  IADD3.X R15, R5, UR9, RZ, P1, !PT ;  /* 0x00000009050f7c10 */ /* 0x000fe60008ffe4ff */
[----:B------:R1:W-:Y:S01]  /*c840*/  LDGSTS.E.BYPASS.LTC128B.128 [R228+0x11800], [R10.64+0x80] ;  /* 0x118000800ae47fae */ /* 0x0003e2000b901d4c */
[----:B------:R-:W-:Y:S07]  /*c850*/  ISETP.GE.AND P1, PT, R227, 0x2, PT ;  /* 0x00000002e300780c */ /* 0x000fee0003f26270 */
        /* <DEDUP_REMOVED lines=9> */
[----:B-1----:R-:W2:Y:S08]  /*c8f0*/  LDSM.16.M88.4 R8, [R221+0x4000] ;  /* 0x00400000dd08783b */ /* 0x002eb00000000200 */
[----:B------:R-:W3:Y:S08]  /*c900*/  LDSM.16.M88.4 R16, [R221+0x4800] ;  /* 0x00480000dd10783b */ /* 0x000ef00000000200 */
[----:B------:R-:W1:Y:S08]  /*c910*/  LDSM.16.M88.4 R24, [R221+0x5000] ;  /* 0x00500000dd18783b */ /* 0x000e700000000200 */
[----:B------:R-:W0:Y:S08]  /*c920*/  LDGDEPBAR ;  /* 0x00000000000079af */ /* 0x000e300000000000 */
[----:B------:R-:W4:Y:S01]  /*c930*/  LDSM.16.M88.4 R32, [R221+0x5800] ;  /* 0x00580000dd20783b */ /* 0x000f220000000200 */
[C---:B--2---:R-:W-:Y:S07]  /*c940*/  HMMA.16816.F32.BF16 R4, R64.reuse, R8, RZ ;  /* 0x000000084004723c */ /* 0x044fee00000418ff */
[----:B------:R-:W2:Y:S01]  /*c950*/  LDSM.16.M88.4 R40, [R221+0x6000] ;  /* 0x00600000dd28783b */ /* 0x000ea20000000200 */
[C---:B------:R-:W-:Y:S07]  /*c960*/  HMMA.16816.F32.BF16 R8, R64.reuse, R10, RZ ;  /* 0x0000000a4008723c */ /* 0x040fee00000418ff */
[----:B------:R-:W5:Y:S01]  /*c970*/  LDSM.16.M88.4 R48, [R221+0x6800] ;  /* 0x00680000dd30783b */ /* 0x000f620000000200 */
[C---:B---3--:R-:W-:Y:S07]  /*c980*/  HMMA.16816.F32.BF16 R12, R64.reuse, R16, RZ ;  /* 0x00000010400c723c */ /* 0x048fee00000418ff */
[----:B------:R-:W3:Y:S01]  /*c990*/  LDSM.16.M88.4 R56, [R221+0x7000] ;  /* 0x00700000dd38783b */ /* 0x000ee20000000200 */
[C---:B------:R-:W-:Y:S07]  /*c9a0*/  HMMA.16816.F32.BF16 R16, R64.reuse, R18, RZ ;  /* 0x000000124010723c */ /* 0x040fee00000418ff */
[----:B------:R-:W3:Y:S01]  /*c9b0*/  LDSM.16.M88.4 R132, [R221+0x7800] ;  /* 0x00780000dd84783b */ /* 0x000ee20000000200 */
[C---:B-1----:R-:W-:Y:S07]  /*c9c0*/  HMMA.16816.F32.BF16 R20, R64.reuse, R24, RZ ;  /* 0x000000184014723c */ /* 0x042fee00000418ff */
[----:B------:R-:W-:Y:S01]  /*c9d0*/  LDSM.16.M88.4 R136, [R220] ;  /* 0x00000000dc88783b */ /* 0x000fe20000000200 */
[C---:B------:R-:W-:Y:S07]  /*c9e0*/  HMMA.16816.F32.BF16 R24, R64.reuse, R26, RZ ;  /* 0x0000001a4018723c */ /* 0x040fee00000418ff */
[----:B------:R-:W1:Y:S01]  /*c9f0*/  LDSM.16.M88.4 R140, [R219] ;  /* 0x00000000db8c783b */ /* 0x000e620000000200 */
[C---:B----4-:R-:W-:Y:S07]  /*ca00*/  HMMA.16816.F32.BF16 R28, R64.reuse, R32, RZ ;  /* 0x00000020401c723c */ /* 0x050fee00000418ff */
[----:B------:R-:W4:Y:S01]  /*ca10*/  LDSM.16.M88.4 R144, [R211] ;  /* 0x00000000d390783b */ /* 0x000f220000000200 */
[C---:B------:R-:W-:Y:S07]  /*ca20*/  HMMA.16816.F32.BF16 R32, R64.reuse, R34, RZ ;  /* 0x000000224020723c */ /* 0x040fee00000418ff */
[----:B------:R-:W1:Y:S01]  /*ca30*/  LDSM.16.M88.4 R148, [R210] ;  /* 0x00000000d294783b */ /* 0x000e620000000200 */
[C---:B--2---:R-:W-:Y:S07]  /*ca40*/  HMMA.16816.F32.BF16 R36, R64.reuse, R40, RZ ;  /* 0x000000284024723c */ /* 0x044fee00000418ff */
[----:B------:R-:W2:Y:S01]  /*ca50*/  LDSM.16.M88.4 R152, [R209] ;  /* 0x00000000d198783b */ /* 0x000ea20000000200 */
[C---:B------:R-:W-:Y:S07]  /*ca60*/  HMMA.16816.F32.BF16 R40, R64.reuse, R42, RZ ;  /* 0x0000002a4028723c */ /* 0x040fee00000418ff */
[----:B------:R-:W1:Y:S01]  /*ca70*/  LDSM.16.M88.4 R156, [R208] ;  /* 0x00000000d09c783b */ /* 0x000e620000000200 */
[C---:B-----5:R-:W-:Y:S07]  /*ca80*/  HMMA.16816.F32.BF16 R44, R64.reuse, R48, RZ ;  /* 0x00000030402c723c */ /* 0x060fee00000418ff */
[----:B------:R-:W5:Y:S01]  /*ca90*/  LDSM.16.M88.4 R160, [R207] ;  /* 0x00000000cfa0783b */ /* 0x000f620000000200 */
[C---:B------:R-:W-:Y:S07]  /*caa0*/  HMMA.16816.F32.BF16 R48, R64.reuse, R50, RZ ;  /* 0x000000324030723c */ /* 0x040fee00000418ff */
[----:B------:R-:W2:Y:S01]  /*cab0*/  LDSM.16.M88.4 R164, [R206] ;  /* 0x00000000cea4783b */ /* 0x000ea20000000200 */
[C---:B---3--:R-:W-:Y:S07]  /*cac0*/  HMMA.16816.F32.BF16 R52, R64.reuse, R56, RZ ;  /* 0x000000384034723c */ /* 0x048fee00000418ff */
[----:B------:R-:W3:Y:S01]  /*cad0*/  LDSM.16.M88.4 R168, [R205] ;  /* 0x00000000cda8783b */ /* 0x000ee20000000200 */
[C---:B------:R-:W-:Y:S07]  /*cae0*/  HMMA.16816.F32.BF16 R56, R64.reuse, R58, RZ ;  /* 0x0000003a4038723c */ /* 0x040fee00000418ff */
[----:B------:R-:W-:Y:S01]  /*caf0*/  LDSM.16.M88.4 R172, [R218] ;  /* 0x00000000daac783b */ /* 0x000fe20000000200 */
[C---:B------:R-:W-:Y:S07]  /*cb00*/  HMMA.16816.F32.BF16 R60, R64.reuse, R132, RZ ;  /* 0x00000084403c723c */ /* 0x040fee00000418ff */
[----:B------:R-:W2:Y:S01]  /*cb10*/  LDSM.16.M88.4 R176, [R215+0x4000] ;  /* 0x00400000d7b0783b */ /* 0x000ea20000000200 */
[----:B------:R-:W-:Y:S07]  /*cb20*/  HMMA.16816.F32.BF16 R64, R64, R134, RZ ;  /* 0x000000864040723c */ /* 0x000fee00000418ff */
[----:B------:R-:W2:Y:S01]  /*cb30*/  LDSM.16.M88.4 R132, [R215+0x4800] ;  /* 0x00480000d784783b */ /* 0x000ea20000000200 */
[C---:B-1----:R-:W-:Y:S07]  /*cb40*/  HMMA.16816.F32.BF16 R4, R136.reuse, R140, R4 ;  /* 0x0000008c8804723c */ /* 0x042fee0000041804 */
[----:B------:R-:W-:Y:S01]  /*cb50*/  LDSM.16.M88.4 R180, [R220+0x2000] ;  /* 0x00200000dcb4783b */ /* 0x000fe20000000200 */
[C---:B------:R-:W-:Y:S07]  /*cb60*/  HMMA.16816.F32.BF16 R8, R136.reuse, R142, R8 ;  /* 0x0000008e8808723c */ /* 0x040fee0000041808 */
[----:B------:R-:W1:Y:S01]  /*cb70*/  LDSM.16.M88.4 R140, [R215+0x5000] ;  /* 0x00500000d78c783b */ /* 0x000e620000000200 */
[C---:B----4-:R-:W-:Y:S07]  /*cb80*/  HMMA.16816.F32.BF16 R12, R136.reuse, R144, R12 ;  /* 0x00000090880c723c */ /* 0x050fee000004180c */
[----:B------:R-:W-:Y:S01]  /*cb90*/  LDSM.16.M88.4 R184, [R203] ;  /* 0x00000000cbb8783b */ /* 0x000fe20000000200 */
[C---:B------:R-:W-:Y:S07]  /*cba0*/  HMMA.16816.F32.BF16 R16, R136.reuse, R146, R16 ;  /* 0x000000928810723c */ /* 0x040fee0000041810 */
[----:B------:R-:W4:Y:S01]  /*cbb0*/  LDSM.16.M88.4 R144, [R215+0x5800] ;  /* 0x00580000d790783b */ /* 0x000f220000000200 */
[C---:B------:R-:W-:Y:S07]  /*cbc0*/  HMMA.16816.F32.BF16 R20, R136.reuse, R148, R20 ;  /* 0x000000948814723c */ /* 0x040fee0000041814 */
[----:B------:R-:W-:Y:S01]  /*cbd0*/  LDSM.16.M88.4 R188, [R217+0x2000] ;  /* 0x00200000d9bc783b */ /* 0x000fe20000000200 */
[C---:B------:R-:W-:Y:S07]  /*cbe0*/  HMMA.16816.F32.BF16 R24, R136.reuse, R150, R24 ;  /* 0x000000968818723c */ /* 0x040fee0000041818 */
[----:B------:R-:W1:Y:S01]  /*cbf0*/  LDSM.16.M88.4 R148, [R215+0x6000] ;  /* 0x00600000d794783b */ /* 0x000e620000000200 */
[C---:B--2---:R-:W-:Y:S07]  /*cc00*/  HMMA.16816.F32.BF16 R28, R136.reuse, R152, R28 ;  /* 0x00000098881c723c */ /* 0x044fee000004181c */
[----:B------:R-:W-:Y:S01]  /*cc10*/  LDSM.16.M88.4 R192, [R204+0x4000] ;  /* 0x00400000ccc0783b */ /* 0x000fe20000000200 */
[C---:B------:R-:W-:Y:S07]  /*cc20*/  HMMA.16816.F32.BF16 R32, R136.reuse, R154, R32 ;  /* 0x0000009a8820723c */ /* 0x040fee0000041820 */
[----:B------:R-:W2:Y:S01]  /*cc30*/  LDSM.16.M88.4 R152, [R215+0x6800] ;  /* 0x00680000d798783b */ /* 0x000ea20000000200 */
[C---:B------:R-:W-:Y:S08]  /*cc40*/  HMMA.16816.F32.BF16 R36, R136.reuse, R156, R36 ;  /* 0x0000009c8824723c */ /* 0x040ff00000041824 */
[C---:B------:R-:W-:Y:S01]  /*cc50*/  HMMA.16816.F32.BF16 R40, R136.reuse, R158, R40 ;  /* 0x0000009e8828723c */ /* 0x040fe20000041828 */
[----:B------:R-:W-:Y:S07]  /*cc60*/  LDSM.16.M88.4 R156, [R215+0x7800] ;  /* 0x00780000d79c783b */ /* 0x000fee0000000200 */
[C---:B-----5:R-:W-:Y:S08]  /*cc70*/  HMMA.16816.F32.BF16 R44, R136.reuse, R160, R44 ;  /* 0x000000a0882c723c */ /* 0x060ff0000004182c */
[C---:B------:R-:W-:Y:S01]  /*cc80*/  HMMA.16816.F32.BF16 R48, R136.reuse, R162, R48 ;  /* 0x000000a28830723c */ /* 0x040fe20000041830 */
[----:B------:R-:W-:Y:S07]  /*cc90*/  LDSM.16.M88.4 R160, [R217] ;  /* 0x00000000d9a0783b */ /* 0x000fee0000000200 */
[C---:B------:R-:W-:Y:S08]  /*cca0*/  HMMA.16816.F32.BF16 R52, R136.reuse, R164, R52 ;  /* 0x000000a48834723c */ /* 0x040ff00000041834 */
[C---:B------:R-:W-:Y:S01]  /*ccb0*/  HMMA.16816.F32.BF16 R56, R136.reuse, R166, R56 ;  /* 0x000000a68838723c */ /* 0x040fe20000041838 */
[----:B------:R-:W-:Y:S07]  /*ccc0*/  LDSM.16.M88.4 R164, [R204] ;  /* 0x00000000cca4783b */ /* 0x000fee0000000200 */
[C---:B---3--:R-:W-:Y:S08]  /*ccd0*/  HMMA.16816.F32.BF16 R60, R136.reuse, R168, R60 ;  /* 0x000000a8883c723c */ /* 0x048ff0000004183c */
[----:B------:R-:W-:Y:S01]  /*cce0*/  HMMA.16816.F32.BF16 R64, R136, R170, R64 ;  /* 0x000000aa8840723c */ /* 0x000fe20000041840 */
[----:B------:R-:W3:Y:S07]  /*ccf0*/  LDSM.16.M88.4 R136, [R215+0x7000] ;  /* 0x00700000d788783b */ /* 0x000eee0000000200 */
[C---:B------:R-:W-:Y:S01]  /*cd00*/  HMMA.16816.F32.BF16 R4, R172.reuse, R176, R4 ;  /* 0x000000b0ac04723c */ /* 0x040fe20000041804 */
[----:B------:R-:W5:Y:S07]  /*cd10*/  LDSM.16.M88.4 R168, [R204+0x800] ;  /* 0x00080000cca8783b */ /* 0x000f6e0000000200 */
        /* <DEDUP_REMOVED lines=16> */
[----:B------:R-:W-:Y:S07]  /*ce20*/  LDSM.16.M88.4 R152, [R222+0x2000] ;  /* 0x00200000de98783b */ /* 0x000fee0000000200 */
[C---:B---3--:R-:W-:Y:S08]  /*ce30*/  HMMA.16816.F32.BF16 R52, R172.reuse, R136, R52 ;  /* 0x00000088ac34723c */ /* 0x048ff00000041834 */
[C---:B------:R-:W-:Y:S01]  /*ce40*/  HMMA.16816.F32.BF16 R56, R172.reuse, R138, R56 ;  /* 0x0000008aac38723c */ /* 0x040fe20000041838 */
[----:B------:R-:W2:Y:S07]  /*ce50*/  LDSM.16.M88.4 R136, [R204+0x3800] ;  /* 0x00380000cc88783b */ /* 0x000eae0000000200 */
[C---:B------:R-:W-:Y:S08]  /*ce60*/  HMMA.16816.F32.BF16 R60, R172.reuse, R156, R60 ;  /* 0x0000009cac3c723c */ /* 0x040ff0000004183c */
[----:B------:R-:W-:Y:S01]  /*ce70*/  HMMA.16816.F32.BF16 R64, R172, R158, R64 ;  /* 0x0000009eac40723c */ /* 0x000fe20000041840 */
[----:B------:R-:W3:Y:S07]  /*ce80*/  LDSM.16.M88.4 R156, [R221+0x8000] ;  /* 0x00800000dd9c783b */ /* 0x000eee0000000200 */
[C---:B------:R-:W-:Y:S01]  /*ce90*/  HMMA.16816.F32.BF16 R4, R160.reuse, R164, R4 ;  /* 0x000000a4a004723c */ /* 0x040fe20000041804 */
[----:B------:R-:W-:Y:S07]  /*cea0*/  LDSM.16.M88.4 R172, [R221+0x9800] ;  /* 0x00980000ddac783b */ /* 0x000fee0000000200 */
[C---:B------:R-:W-:Y:S01]  /*ceb0*/  HMMA.16816.F32.BF16 R8, R160.reuse, R166, R8 ;  /* 0x000000a6a008723c */ /* 0x040fe20000041808 */
[----:B------:R-:W1:Y:S07]  /*cec0*/  LDSM.16.M88.4 R164, [R221+0x8800] ;  /* 0x00880000dda4783b */ /* 0x000e6e0000000200 */
        /* <DEDUP_REMOVED lines=17> */
[----:B------:R-:W1:Y:S07]  /*cfe0*/  LDSM.16.M88.4 R148, [R202] ;  /* 0x00000000ca94783b */ /* 0x000e6e0000000200 */
[C---:B--2---:R-:W-:Y:S08]  /*cff0*/  HMMA.16816.F32.BF16 R60, R160.reuse, R136, R60 ;  /* 0x00000088a03c723c */ /* 0x044ff0000004183c */
[----:B------:R-:W-:Y:S01]  /*d000*/  HMMA.16816.F32.BF16 R64, R160, R138, R64 ;  /* 0x0000008aa040723c */ /* 0x000fe20000041840 */
[----:B------:R-:W2:Y:S07]  /*d010*/  LDSM.16.M88.4 R136, [R201] ;  /* 0x00000000c988783b */ /* 0x000eae0000000200 */
[C---:B---3--:R-:W-:Y:S01]  /*d020*/  HMMA.16816.F32.BF16 R4, R152.reuse, R156, R4 ;  /* 0x0000009c9804723c */ /* 0x048fe20000041804 */
[----:B------:R-:W-:Y:S07]  /*d030*/  LDSM.16.M88.4 R160, [R215+0x8000] ;  /* 0x00800000d7a0783b */ /* 0x000fee0000000200 */
[C---:B------:R-:W-:Y:S01]  /*d040*/  HMMA.16816.F32.BF16 R8, R152.reuse, R158, R8 ;  /* 0x0000009e9808723c */ /* 0x040fe20000041808 */
[----:B------:R-:W3:Y:S07]  /*d050*/  LDSM.16.M88.4 R156, [R200] ;  /* 0x00000000c89c783b */ /* 0x000eee0000000200 */
        /* <DEDUP_REMOVED lines=9> */
[C---:B------:R-:W-:Y:S08]  /*d0f0*/  HMMA.16816.F32.BF16 R36, R152.reuse, R132, R36 ;  /* 0x000000849824723c */ /* 0x040ff00000041824 */
[C---:B------:R-:W-:Y:S01]  /*d100*/  HMMA.16816.F32.BF16 R40, R152.reuse, R134, R40 ;  /* 0x000000869828723c */ /* 0x040fe20000041828 */
[----:B------:R-:W5:Y:S07]  /*d110*/  LDSM.16.M88.4 R132, [R199] ;  /* 0x00000000c784783b */ /* 0x000f6e0000000200 */
[C---:B-1----:R-:W-:Y:S08]  /*d120*/  HMMA.16816.F32.BF16 R44, R152.reuse, R140, R44 ;  /* 0x0000008c982c723c */ /* 0x042ff0000004182c */
[C---:B------:R-:W-:Y:S01]  /*d130*/  HMMA.16816.F32.BF16 R48, R152.reuse, R142, R48 ;  /* 0x0000008e9830723c */ /* 0x040fe20000041830 */
[----:B------:R-:W1:Y:S07]  /*d140*/  LDSM.16.M88.4 R140, [R198] ;  /* 0x00000000c68c783b */ /* 0x000e6e0000000200 */
[C---:B----4-:R-:W-:Y:S08]  /*d150*/  HMMA.16816.F32.BF16 R52, R152.reuse, R144, R52 ;  /* 0x000000909834723c */ /* 0x050ff00000041834 */
[C---:B------:R-:W-:Y:S01]  /*d160*/  HMMA.16816.F32.BF16 R56, R152.reuse, R146, R56 ;  /* 0x000000929838723c */ /* 0x040fe20000041838 */
[----:B------:R-:W4:Y:S07]  /*d170*/  LDSM.16.M88.4 R144, [R197] ;  /* 0x00000000c590783b */ /* 0x000f2e0000000200 */
[C---:B------:R-:W-:Y:S08]  /*d180*/  HMMA.16816.F32.BF16 R60, R152.reuse, R176, R60 ;  /* 0x000000b0983c723c */ /* 0x040ff0000004183c */
[----:B------:R-:W-:Y:S01]  /*d190*/  HMMA.16816.F32.BF16 R64, R152, R178, R64 ;  /* 0x000000b29840723c */ /* 0x000fe20000041840 */
[----:B------:R-:W-:Y:S07]  /*d1a0*/  LDSM.16.M88.4 R152, [R218+0x2000] ;  /* 0x00200000da98783b */ /* 0x000fee0000000200 */
[C---:B------:R-:W-:Y:S01]  /*d1b0*/  HMMA.16816.F32.BF16 R4, R180.reuse, R184, R4 ;  /* 0x000000b8b404723c */ /* 0x040fe20000041804 */
[----:B------:R-:W-:Y:S07]  /*d1c0*/  LDSM.16.M88.4 R176, [R215+0xa800] ;  /* 0x00a80000d7b0783b */ /* 0x000fee0000000200 */
[C---:B------:R-:W-:Y:S01]  /*d1d0*/  HMMA.16816.F32.BF16 R8, R180.reuse, R186, R8 ;  /* 0x000000bab408723c */ /* 0x040fe20000041808 */
[----:B------:R-:W-:Y:S07]  /*d1e0*/  LDSM.16.M88.4 R184, [R215+0xb000] ;  /* 0x00b00000d7b8783b */ /* 0x000fee0000000200 */
        /* <DEDUP_REMOVED lines=9> */
[C---:B-----5:R-:W-:Y:S08]  /*d280*/  HMMA.16816.F32.BF16 R36, R180.reuse, R132, R36 ;  /* 0x00000084b424723c */ /* 0x060ff00000041824 */
[C---:B------:R-:W-:Y:S01]  /*d290*/  HMMA.16816.F32.BF16 R40, R180.reuse, R134, R40 ;  /* 0x00000086b428723c */ /* 0x040fe20000041828 */
[----:B------:R-:W5:Y:S07]  /*d2a0*/  LDSM.16.M88.4 R132, [R204+0x4800] ;  /* 0x00480000cc84783b */ /* 0x000f6e0000000200 */
[C---:B-1----:R-:W-:Y:S08]  /*d2b0*/  HMMA.16816.F32.BF16 R44, R180.reuse, R140, R44 ;  /* 0x0000008cb42c723c */ /* 0x042ff0000004182c */
[C---:B------:R-:W-:Y:S08]  /*d2c0*/  HMMA.16816.F32.BF16 R48, R180.reuse, R142, R48 ;  /* 0x0000008eb430723c */ /* 0x040ff00000041830 */
[C---:B----4-:R-:W-:Y:S08]  /*d2d0*/  HMMA.16816.F32.BF16 R52, R180.reuse, R144, R52 ;  /* 0x00000090b434723c */ /* 0x050ff00000041834 */
[C---:B------:R-:W-:Y:S08]  /*d2e0*/  HMMA.16816.F32.BF16 R56, R180.reuse, R146, R56 ;  /* 0x00000092b438723c */ /* 0x040ff00000041838 */
[C---:B------:R-:W-:Y:S08]  /*d2f0*/  HMMA.16816.F32.BF16 R60, R180.reuse, R148, R60 ;  /* 0x00000094b43c723c */ /* 0x040ff0000004183c */
        /* <DEDUP_REMOVED lines=16> */
[----:B------:R-:W-:Y:S08]  /*d400*/  HMMA.16816.F32.BF16 R64, R152, R158, R64 ;  /* 0x0000009e9840723c */ /* 0x000ff00000041840 */
[C---:B------:R-:W-:Y:S08]  /*d410*/  HMMA.16816.F32.BF16 R4, R188.reuse, R192, R4 ;  /* 0x000000c0bc04723c */ /* 0x040ff00000041804 */
[C---:B------:R-:W-:Y:S08]  /*d420*/  HMMA.16816.F32.BF16 R8, R188.reuse, R194, R8 ;  /* 0x000000c2bc08723c */ /* 0x040ff00000041808 */
[C---:B-----5:R-:W-:Y:S08]  /*d430*/  HMMA.16816.F32.BF16 R12, R188.reuse, R132, R12 ;  /* 0x00000084bc0c723c */ /* 0x060ff0000004180c */
[----:B------:R-:W-:Y:S01]  /*d440*/  FMUL.FTZ R4, R4, c[0x0][0x2ec] ;  /* 0x0000bb0004047a20 */ /* 0x000fe20000410000 */
[C---:B------:R-:W-:Y:S03]  /*d450*/  HMMA.16816.F32.BF16 R16, R188.reuse, R134, R16 ;  /* 0x00000086bc10723c */ /* 0x040fe60000041810 */
[----:B------:R-:W1:Y:S01]  /*d460*/  MUFU.TANH R140, R4 ;  /* 0x00000004008c7308 */ /* 0x000e620000002400 */
[----:B------:R-:W-:Y:S02]  /*d470*/  FMUL.FTZ R5, R5, c[0x0][0x2ec] ;  /* 0x0000bb0005057a20 */ /* 0x000fe40000410000 */
[----:B------:R-:W-:Y:S02]  /*d480*/  FMUL.FTZ R6, R6, c[0x0][0x2ec] ;  /* 0x0000bb0006067a20 */ /* 0x000fe40000410000 */
        /* <DEDUP_REMOVED lines=145> */
[----:B--23--:R-:W-:Y:S02]  /*dda0*/  ULDC UR7, c[0x0][0x198] ;  /* 0x0000660000077ab9 */ /* 0x00cfe40000000800 */
[----:B------:R-:W-:Y:S04]  /*ddb0*/  ULEA UR6, -UR7, URZ, 0x7 ;  /* 0x0000003f07067291 */ /* 0x000fe8000f8e393f */
[----:B------:R-:W-:Y:S02]  /*ddc0*/  USHF.R.S32.HI UR5, URZ, 0x1f, UR6 ;  /* 0x0000001f3f057899 */ /* 0x000fe40008011406 */
[----:B------:R-:W-:Y:S04]  /*ddd0*/  MOV R8, UR6 ;  /* 0x0000000600087c02 */ /* 0x000fe80008000f00 */
[----:B------:R-:W-:Y:S01]  /*dde0*/  MOV R4, UR5 ;  /* 0x0000000500047c02 */ /* 0x000fe20008000f00 */
[----:B------:R-:W-:-:S05]  /*ddf0*/  @!P0 BRA `(.L_x_2383) ;  /* 0x000003c000008947 */ /* 0x000fca0003800000 */
[----:B------:R-:W-:Y:S01]  /*de00*/  IMAD.SHL.U32 R11, R227, 0x80, RZ ;  /* 0x00000080e30b7824 */ /* 0x000fe200078e00ff */
[----:B------:R-:W-:Y:S04]  /*de10*/  IABS R3, c[0x0][0x2d0] ;  /* 0x0000b40000037a13 */ /* 0x000fe80000000000 */
[----:B------:R-:W2:Y:S01]  /*de20*/  I2F.RP R12, R3 ;  /* 0x00000003000c7306 */ /* 0x000ea20000209400 */
        /* <DEDUP_REMOVED lines=39> */
[-C--:B------:R-:W-:Y:S02]  /*e0a0*/  LEA.HI.X.SX32 R5, R8, R235.reuse, 0x2, P2 ;  /* 0x000000eb08057211 */ /* 0x080fe400010f16ff */
[C---:B------:R-:W-:Y:S01]  /*e0b0*/  LEA.HI.X.SX32 R7, R3.reuse, R235, 0x2, P1 ;  /* 0x000000eb03077211 */ /* 0x040fe200008f16ff */
[----:B------:R-:W-:Y:S03]  /*e0c0*/  IMAD.IADD R3, R3, 0x1, -R8 ;  /* 0x0000000103037824 */ /* 0x000fe600078e0a08 */
[----:B------:R2:W3:Y:S04]  /*e0d0*/  LDG.E R5, [R4.64] ;  /* 0x0000000c04057981 */ /* 0x0004e8000c1e1900 */
[----:B------:R-:W3:Y:S01]  /*e0e0*/  LDG.E R6, [R6.64] ;  /* 0x0000000c06067981 */ /* 0x000ee2000c1e1900 */
[----:B--2---:R-:W-:Y:S04]  /*e0f0*/  IMAD.MOV.U32 R4, RZ, RZ, c[0x0][0x2d0] ;  /* 0x0000b400ff047624 */ /* 0x004fe800078e00ff */
[----:B------:R-:W-:Y:S04]  /*e100*/  IMAD R4, R3, R4, -0x80 ;  /* 0xffffff8003047424 */ /* 0x000fe800078e0204 */
[C---:B------:R-:W-:Y:S01]  /*e110*/  IMAD.WIDE.U32 R8, R4.reuse, c[0x0][0x198], RZ ;  /* 0x0000660004087a25 */ /* 0x040fe200078e00ff */
[----:B------:R-:W-:Y:S05]  /*e120*/  SHF.R.S32.HI R3, RZ, 0x1f, R4 ;  /* 0x0000001fff037819 */ /* 0x000fea0000011404 */
[----:B------:R-:W-:Y:S04]  /*e130*/  IMAD R3, R3, c[0x0][0x198], RZ ;  /* 0x0000660003037a24 */ /* 0x000fe800078e02ff */
[----:B------:R-:W-:Y:S04]  /*e140*/  IMAD R3, R4, c[0x0][0x19c], R3 ;  /* 0x0000670004037a24 */ /* 0x000fe800078e0203 */
[----:B------:R-:W-:Y:S02]  /*e150*/  IMAD.IADD R9, R9, 0x1, R3 ;  /* 0x0000000109097824 */ /* 0x000fe400078e0203 */
[----:B---3--:R-:W-:Y:S04]  /*e160*/  IMAD.IADD R5, R5, 0x1, -R6 ;  /* 0x0000000105057824 */ /* 0x008fe800078e0a06 */
[C---:B------:R-:W-:Y:S01]  /*e170*/  IMAD.WIDE.U32 R8, R5.reuse, c[0x0][0x180], R8 ;  /* 0x0000600005087a25 */ /* 0x040fe200078e0008 */
[----:B------:R-:W-:Y:S05]  /*e180*/  SHF.R.S32.HI R4, RZ, 0x1f, R5 ;  /* 0x0000001fff047819 */ /* 0x000fea0000011405 */
[----:B------:R-:W-:Y:S04]  /*e190*/  IMAD R4, R4, c[0x0][0x180], RZ ;  /* 0x0000600004047a24 */ /* 0x000fe800078e02ff */
[----:B------:R-:W-:Y:S04]  /*e1a0*/  IMAD R4, R5, c[0x0][0x184], R4 ;  /* 0x0000610005047a24 */ /* 0x000fe800078e0204 */
[----:B------:R-:W-:Y:S02]  /*e1b0*/  IMAD.IADD R4, R9, 0x1, R4 ;  /* 0x0000000109047824 */ /* 0x000fe400078e0204 */
.L_x_2383:
[C---:B------:R-:W-:Y:S01]  /*e1c0*/  LEA R236, P1, R8.reuse, R236, 0x1 ;  /* 0x000000ec08ec7211 */ /* 0x040fe200078208ff */
[----:B------:R-:W-:Y:S02]  /*e1d0*/  USHF.L.U32 UR5, UR7, 0x5, URZ ;  /* 0x0000000507057899 */ /* 0x000fe4000800063f */
[----:B------:R-:W-:Y:S01]  /*e1e0*/  USHF.L.U64.HI UR7, UR7, UR10, UR4 ;  /* 0x0000000a07077299 */ /* 0x000fe20008010204 */
[----:B------:R-:W-:Y:S03]  /*e1f0*/  LEA.HI.X R229, R8, R229, R4, 0x1, P1 ;  /* 0x000000e508e57211 */ /* 0x000fe600008f0c04 */
[----:B----4-:R-:W-:Y:S02]  /*e200*/  IADD3 R14, P1, R236, UR5, RZ ;  /* 0x00000005ec0e7c10 */ /* 0x010fe4000ff3e0ff */
[----:B------:R-:W-:Y:S02]  /*e210*/  IMAD.MOV.U32 R237, RZ, RZ, R229 ;  /* 0x000000ffffed7224 */ /* 0x000fe400078e00e5 */
[----:B------:R-:W-:Y:S02]  /*e220*/  IADD3.X R15, R229, UR7, RZ, P1, !PT ;  /* 0x00000007e50f7c10 */ /* 0x000fe40008ffe4ff */
[----:B------:R-:W-:Y:S01]  /*e230*/  IADD3 R12, P1, R14, UR5, RZ ;  /* 0x000000050e0c7c10 */ /* 0x000fe2000ff3e0ff */
[----:B------:R-:W-:Y:S01]  /*e240*/  @!PT LDS RZ, [RZ] ;  /* 0x00000000fffff984 */ /* 0x000fe20000000800 */
[----:B------:R-:W-:Y:S01]  /*e250*/  @!PT LDS RZ, [RZ] ;  /* 0x00000000fffff984 */ /* 0x000fe20000000800 */
[----:B------:R-:W-:Y:S01]  /*e260*/  @!PT LDS RZ, [RZ] ;  /* 0x00000000fffff984 */ /* 0x000fe20000000800 */
        /* <DEDUP_REMOVED lines=19> */
[----:B---3--:R-:W-:Y:S03]  /*e3a0*/  IADD3 R14, P1, R4, UR5, RZ ;  /* 0x00000005040e7c10 */ /* 0x008fe6000ff3e0ff */
[----:B------:R2:W-:Y:S01]  /*e3b0*/  LDGSTS.E.BYPASS.LTC128B.128 [R228+0x6800], [R6.64] ;  /* 0x0680000006e47fae */ /* 0x0005e2000b901d4c */
[----:B------:R-:W-:Y:S03]  /*e3c0*/  IADD3.X R15, R5, UR7, RZ, P1, !PT ;  /* 0x00000007050f7c10 */ /* 0x000fe60008ffe4ff */
[----:B------:R2:W-:Y:S04]  /*e3d0*/  LDGSTS.E.BYPASS.LTC128B.128 [R228+0xa800], [R6.64+0x80] ;  /* 0x0a80008006e47fae */ /* 0x0005e8000b901d4c */
[----:B------:R2:W-:Y:S04]  /*e3e0*/  LDGSTS.E.BYPASS.LTC128B.128 [R228+0x7000], [R4.64] ;  /* 0x0700000004e47fae */ /* 0x0005e8000b901d4c */
[----:B------:R2:W-:Y:S04]  /*e3f0*/  LDGSTS.E.BYPASS.LTC128B.128 [R228+0xb000], [R4.64+0x80] ;  /* 0x0b00008004e47fae */ /* 0x0005e8000b901d4c */
[----:B------:R2:W-:Y:S04]  /*e400*/  LDGSTS.E.BYPASS.LTC128B.128 [R228+0x7800], [R14.64] ;  /* 0x078000000ee47fae */ /* 0x0005e8000b901d4c */
[----:B------:R2:W-:Y:S04]  /*e410*/  LDGSTS.E.BYPASS.LTC128B.128 [R228+0xb800], [R14.64+0x80] ;  /* 0x0b8000800ee47fae */ /* 0x0005e8000b901d4c */
[----:B------:R-:W0:Y:S02]  /*e420*/  LDGDEPBAR ;  /* 0x00000000000079af */ /* 0x000e240000000000 */
.L_x_2382:
[----:B--23--:R-:W-:Y:S01]  /*e430*/  FMNMX.FTZ R5, R140, R2, !PT ;  /* 0x000000028c057209 */ /* 0x00cfe20007810000 */
[----:B----4-:R-:W-:Y:S01]  /*e440*/  LDSM.16.MT88.4 R12, [R216+0xc000] ;  /* 0x00c00000d80c783b */ /* 0x010fe20000004200 */
        /* <DEDUP_REMOVED lines=90> */
[----:B------:R-:W-:Y:S01]  /*e9f0*/  ISETP.GT.AND P1, PT, R227, 0x1, PT ;  /* 0x00000001e300780c */ /* 0x000fe20003f24270 */
[----:B------:R-:W-:Y:S01]  /*ea00*/  FFMA.FTZ R140, R136, c[0x0][0x23c], -R145 ;  /* 0x00008f00888c7a23 */ /* 0x000fe20000010891 */
[----:B------:R-:W2:Y:S01]  /*ea10*/  MUFU.EX2 R2, R2 ;  /* 0x0000000200027308 */ /* 0x000ea20000000800 */
[--C-:B------:R-:W-:Y:S02]  /*ea20*/  FFMA.FTZ R138, R138, c[0x0][0x23c], -R143.reuse ;  /* 0x00008f008a8a7a23 */ /* 0x100fe4000001088f */
[----:B------:R-:W-:Y:S02]  /*ea30*/  FFMA.FTZ R137, R137, c[0x0][0x23c], -R143 ;  /* 0x00008f0089897a23 */ /* 0x000fe4000001088f */
[----:B------:R-:W-:Y:S02]  /*ea40*/  FFMA.FTZ R139, R252, c[0x0][0x23c], -R145 ;  /* 0x00008f00fc8b7a23 */ /* 0x000fe40000010891 */
[--C-:B------:R-:W-:Y:S02]  /*ea50*/  FFMA.FTZ R136, R251, c[0x0][0x23c], -R143.reuse ;  /* 0x00008f00fb887a23 */ /* 0x100fe4000001088f */
[----:B------:R-:W-:Y:S01]  /*ea60*/  FFMA.FTZ R135, R250, c[0x0][0x23c], -R143 ;  /* 0x00008f00fa877a23 */ /* 0x000fe2000001088f */
        /* <DEDUP_REMOVED lines=57> */
[----:B------:R-:W-:Y:S02]  /*ee00*/  FFMA.FTZ R159, R159, c[0x0][0x23c], -R143 ;  /* 0x00008f009f9f7a23 */ /* 0x000fe4000001088f */
[--C-:B------:R-:W-:Y:S02]  /*ee10*/  FFMA.FTZ R162, R162, c[0x0][0x23c], -R145.reuse ;  /* 0x00008f00a2a27a23 */ /* 0x100fe40000010891 */
[----:B------:R-:W-:Y:S02]  /*ee20*/  FFMA.FTZ R163, R163, c[0x0][0x23c], -R145 ;  /* 0x00008f00a3a37a23 */ /* 0x000fe40000010891 */
[--C-:B------:R-:W-:Y:S01]  /*ee30*/  FFMA.FTZ R164, R164, c[0x0][0x23c], -R143.reuse ;  /* 0x00008f00a4a47a23 */ /* 0x100fe2000001088f */
[----:B------:R-:W-:Y:S01]  /*ee40*/  MUFU.EX2 R154, R154 ;  /* 0x0000009a009a7308 */ /* 0x000fe20000000800 */
[----:B------:R-:W-:Y:S01]  /*ee50*/  FFMA.FTZ R165, R165, c[0x0][0x23c], -R143 ;  /* 0x00008f00a5a57a23 */ /* 0x000fe2000001088f */
[----:B---3--:R-:W-:Y:S01]  /*ee60*/  F2FP.BF16.PACK_AB R131, R135, R136 ;  /* 0x000000888783723e */ /* 0x008fe200000010ff */
[--C-:B------:R-:W-:Y:S02]  /*ee70*/  FFMA.FTZ R166, R166, c[0x0][0x23c], -R145.reuse ;  /* 0x00008f00a6a67a23 */ /* 0x100fe40000010891 */
[----:B------:R-:W-:Y:S02]  /*ee80*/  FFMA.FTZ R167, R167, c[0x0][0x23c], -R145 ;  /* 0x00008f00a7a77a23 */ /* 0x000fe40000010891 */
[--C-:B------:R-:W-:Y:S02]  /*ee90*/  FFMA.FTZ R168, R168, c[0x0][0x23c], -R143.reuse ;  /* 0x00008f00a8a87a23 */ /* 0x100fe4000001088f */
[C---:B------:R-:W-:Y:S01]  /*eea0*/  HMMA.16816.F32.BF16 R4, R128.reuse, R12, R4 ;  /* 0x0000000c8004723c */ /* 0x040fe20000041804 */
[----:B------:R-:W3:Y:S04]  /*eeb0*/  MUFU.EX2 R159, R159 ;  /* 0x0000009f009f7308 */ /* 0x000ee80000000800 */
[----:B------:R-:W-:Y:S02]  /*eec0*/  FFMA.FTZ R169, R169, c[0x0][0x23c], -R143 ;  /* 0x00008f00a9a97a23 */ /* 0x000fe4000001088f */
        /* <DEDUP_REMOVED lines=8> */
[----:B------:R-:W-:Y:S02]  /*ef50*/  FFMA.FTZ R177, R177, c[0x0][0x23c], -R145 ;  /* 0x00008f00b1b17a23 */ /* 0x000fe40000010891 */
[--C-:B------:R-:W-:Y:S01]  /*ef60*/  FFMA.FTZ R180, R180, c[0x0][0x23c], -R143.reuse ;  /* 0x00008f00b4b47a23 */ /* 0x100fe2000001088f */
[----:B---3--:R-:W-:Y:S01]  /*ef70*/  F2FP.BF16.PACK_AB R71, R159, R154 ;  /* 0x0000009a9f47723e */ /* 0x008fe200000010ff */
[----:B------:R-:W-:Y:S01]  /*ef80*/  FFMA.FTZ R181, R181, c[0x0][0x23c], -R143 ;  /* 0x00008f00b5b57a23 */ /* 0x000fe2000001088f */
        /* <DEDUP_REMOVED lines=10> */
[----:B------:R-:W-:Y:S02]  /*f030*/  FFMA.FTZ R112, R245, c[0x0][0x23c], -R145 ;  /* 0x00008f00f5707a23 */ /* 0x000fe40000010891 */
[--C-:B------:R-:W-:Y:S02]  /*f040*/  FFMA.FTZ R184, R184, c[0x0][0x23c], -R143.reuse ;  /* 0x00008f00b8b87a23 */ /* 0x100fe4000001088f */
[C---:B------:R-:W-:Y:S01]  /*f050*/  HMMA.16816.F32.BF16 R20, R128.reuse, R28, R20 ;  /* 0x0000001c8014723c */ /* 0x040fe20000041814 */
[----:B------:R-:W-:Y:S02]  /*f060*/  MUFU.EX2 R166, R166 ;  /* 0x000000a600a67308 */ /* 0x000fe40000000800 */
[----:B------:R-:W-:Y:S02]  /*f070*/  FFMA.FTZ R185, R185, c[0x0][0x23c], -R143 ;  /* 0x00008f00b9b97a23 */ /* 0x000fe4000001088f */
        /* <DEDUP_REMOVED lines=9> */
[----:B------:R-:W-:Y:S02]  /*f110*/  FFMA.FTZ R105, R248, c[0x0][0x23c], -R145 ;  /* 0x00008f00f8697a23 */ /* 0x000fe40000010891 */
[--C-:B------:R-:W-:Y:S02]  /*f120*/  FFMA.FTZ R106, R247, c[0x0][0x23c], -R143.reuse ;  /* 0x00008f00f76a7a23 */ /* 0x100fe4000001088f */
[----:B------:R-:W-:Y:S01]  /*f130*/  FFMA.FTZ R107, R246, c[0x0][0x23c], -R143 ;  /* 0x00008f00f66b7a23 */ /* 0x000fe2000001088f */
[C---:B------:R-:W-:Y:S03]  /*f140*/  HMMA.16816.F32.BF16 R28, R128.reuse, R36, R28 ;  /* 0x00000024801c723c */ /* 0x040fe6000004181c */
[----:B------:R-:W-:Y:S01]  /*f150*/  FFMA.FTZ R188, R243, c[0x0][0x23c], -R145 ;  /* 0x00008f00f3bc7a23 */ /* 0x000fe20000010891 */
        /* <DEDUP_REMOVED lines=10> */
[----:B------:R-:W-:Y:S02]  /*f200*/  FFMA.FTZ R191, R194, c[0x0][0x23c], -R143 ;  /* 0x00008f00c2bf7a23 */ /* 0x000fe4000001088f */
[--C-:B------:R-:W-:Y:S02]  /*f210*/  FFMA.FTZ R193, R193, c[0x0][0x23c], -R145.reuse ;  /* 0x00008f00c1c17a23 */ /* 0x100fe40000010891 */
[C---:B------:R-:W-:Y:S01]  /*f220*/  HMMA.16816.F32.BF16 R36, R128.reuse, R44, R36 ;  /* 0x0000002c8024723c */ /* 0x040fe20000041824 */
[----:B------:R-:W3:Y:S02]  /*f230*/  MUFU.EX2 R107, R107 ;  /* 0x0000006b006b7308 */ /* 0x000ee40000000800 */
[----:B------:R-:W-:Y:S01]  /*f240*/  FFMA.FTZ R192, R192, c[0x0][0x23c], -R145 ;  /* 0x00008f00c0c07a23 */ /* 0x000fe20000010891 */
[----:B----4-:R-:W-:Y:S01]  /*f250*/  F2FP.BF16.PACK_AB R68, R105, R104 ;  /* 0x000000686944723e */ /* 0x010fe200000010ff */
[--C-:B------:R-:W-:Y:S02]  /*f260*/  FFMA.FTZ R187, R187, c[0x0][0x23c], -R143.reuse ;  /* 0x00008f00bbbb7a23 */ /* 0x100fe4000001088f */
[C---:B------:R-:W-:Y:S01]  /*f270*/  FMUL.FTZ R44, R2.reuse, R88 ;  /* 0x00000058022c7220 */ /* 0x040fe20000410000 */
[C---:B------:R-:W-:Y:S03]  /*f280*/  HMMA.16816.F32.BF16 R40, R128.reuse, R46, R40 ;  /* 0x0000002e8028723c */ /* 0x040fe60000041828 */
[----:B------:R-:W4:Y:S01]  /*f290*/  MUFU.EX2 R167, R167 ;  /* 0x000000a700a77308 */ /* 0x000f220000000800 */
[----:B------:R-:W-:Y:S02]  /*f2a0*/  FMUL.FTZ R45, R2, R89 ;  /* 0x00000059022d7220 */ /* 0x000fe40000410000 */
[----:B------:R-:W-:Y:S02]  /*f2b0*/  FFMA.FTZ R186, R186, c[0x0][0x23c], -R143 ;  /* 0x00008f00baba7a23 */ /* 0x000fe4000001088f */
[C---:B------:R-:W-:Y:S04]  /*f2c0*/  FMUL.FTZ R46, R0.reuse, R90 ;  /* 0x0000005a002e7220 */ /* 0x040fe80000410000 */
[----:B------:R-:W-:Y:S01]  /*f2d0*/  FMUL.FTZ R47, R0, R91 ;  /* 0x0000005b002f7220 */ /* 0x000fe20000410000 */
[----:B------:R-:W-:Y:S01]  /*f2e0*/  MUFU.EX2 R168, R168 ;  /* 0x000000a800a87308 */ /* 0x000fe20000000800 */
[----:B------:R-:W-:Y:S01]  /*f2f0*/  LDSM.16.MT88.4 R88, [R212+0x10800] ;  /* 0x01080000d458783b */ /* 0x000fe20000004200 */
[--C-:B------:R-:W-:Y:S01]  /*f300*/  FFMA.FTZ R179, R179, c[0x0][0x23c], -R145.reuse ;  /* 0x00008f00b3b37a23 */ /* 0x100fe20000010891 */
[----:B---3--:R-:W-:Y:S01]  /*f310*/  F2FP.BF16.PACK_AB R69, R107, R106 ;  /* 0x0000006a6b45723e */ /* 0x008fe200000010ff */
[----:B------:R-:W-:Y:S02]  /*f320*/  FFMA.FTZ R176, R176, c[0x0][0x23c], -R145 ;  /* 0x00008f00b0b07a23 */ /* 0x000fe40000010891 */
[C---:B------:R-:W-:Y:S03]  /*f330*/  HMMA.16816.F32.BF16 R44, R128.reuse, R52, R44 ;  /* 0x00000034802c723c */ /* 0x040fe6000004182c */
[--C-:B------:R-:W-:Y:S01]  /*f340*/  FFMA.FTZ R175, R175, c[0x0][0x23c], -R143.reuse ;  /* 0x00008f00afaf7a23 */ /* 0x100fe2000001088f */
[----:B------:R-:W3:Y:S01]  /*f350*/  MUFU.EX2 R169, R169 ;  /* 0x000000a900a97308 */ /* 0x000ee20000000800 */
[----:B------:R-:W-:Y:S02]  /*f360*/  FFMA.FTZ R174, R174, c[0x0][0x23c], -R143 ;  /* 0x00008f00aeae7a23 */ /* 0x000fe4000001088f */
        /* <DEDUP_REMOVED lines=8> */
[----:B------:R-:W-:Y:S02]  /*f3f0*/  FFMA.FTZ R172, R172, c[0x0][0x23c], -R145 ;  /* 0x00008f00acac7a23 */ /* 0x000fe40000010891 */
[C---:B------:R-:W-:Y:S01]  /*f400*/  HMMA.16816.F32.BF16 R52, R128.reuse, R60, R52 ;  /* 0x0000003c8034723c */ /* 0x040fe20000041834 */
[----:B------:R-:W-:Y:S02]  /*f410*/  MUFU.EX2 R177, R177 ;  /* 0x000000b100b17308 */ /* 0x000fe40000000800 */
[--C-:B------:R-:W-:Y:S02]  /*f420*/  FFMA.FTZ R171, R171, c[0x0][0x23c], -R143.reuse ;  /* 0x00008f00abab7a23 */ /* 0x100fe4000001088f */
[----:B------:R-:W-:Y:S02]  /*f430*/  FFMA.FTZ R170, R170, c[0x0][0x23c], -R143 ;  /* 0x00008f00aaaa7a23 */ /* 0x000fe4000001088f */
        /* <DEDUP_REMOVED lines=9> */
[----:B------:R-:W-:Y:S02]  /*f4d0*/  FFMA.FTZ R161, R161, c[0x0][0x23c], -R145 ;  /* 0x00008f00a1a17a23 */ /* 0x000fe40000010891 */
[--C-:B------:R-:W-:Y:S02]  /*f4e0*/  FFMA.FTZ R158, R158, c[0x0][0x23c], -R143.reuse ;  /* 0x00008f009e9e7a23 */ /* 0x100fe4000001088f */
[C---:B--2---:R-:W-:Y:S03]  /*f4f0*/  HMMA.16816.F32.BF16 R60, R128.reuse, R84, R60 ;  /* 0x00000054803c723c */ /* 0x044fe6000004183c */
[----:B------:R-:W-:Y:S01]  /*f500*/  FFMA.FTZ R157, R157, c[0x0][0x23c], -R143 ;  /* 0x00008f009d9d7a23 */ /* 0x000fe2000001088f */
[----:B------:R-:W-:Y:S01]  /*f510*/  MUFU.EX2 R182, R182 ;  /* 0x000000b600b67308 */ /* 0x000fe20000000800 */
[--C-:B------:R-:W-:Y:S02]  /*f520*/  FFMA.FTZ R156, R156, c[0x0][0x23c], -R145.reuse ;  /* 0x00008f009c9c7a23 */ /* 0x100fe40000010891 */
[----:B------:R-:W-:Y:S01]  /*f530*/  FFMA.FTZ R155, R155, c[0x0][0x23c], -R145 ;  /* 0x00008f009b9b7a23 */ /* 0x000fe20000010891 */
[----:B------:R-:W-:Y:S01]  /*f540*/  HMMA.16816.F32.BF16 R64, R128, R86, R64 ;  /* 0x000000568040723c */ /* 0x000fe20000041840 */
[----:B------:R-:W2:Y:S03]  /*f550*/  LDSM.16.MT88.4 R84, [R212+0xc800] ;  /* 0x00c80000d454783b */ /* 0x000ea60000004200 */
[--C-:B------:R-:W-:Y:S02]  /*f560*/  FFMA.FTZ R153, R153, c[0x0][0x23c], -R143.reuse ;  /* 0x00008f0099997a23 */ /* 0x100fe4000001088f */
[----:B------:R-:W2:Y:S01]  /*f570*/  MUFU.EX2 R183, R183 ;  /* 0x000000b700b77308 */ /* 0x000ea20000000800 */
[----:B------:R-:W-:Y:S01]  /*f580*/  FFMA.FTZ R152, R152, c[0x0][0x23c], -R143 ;  /* 0x00008f0098987a23 */ /* 0x000fe2000001088f */
[C---:B-1----:R-:W-:Y:S05]  /*f590*/  HMMA.16816.F32.BF16 R4, R68.reuse, R76, R4 ;  /* 0x0000004c4404723c */ /* 0x042fea0000041804 */
[--C-:B------:R-:W-:Y:S02]  /*f5a0*/  FFMA.FTZ R149, R149, c[0x0][0x23c], -R145.reuse ;  /* 0x00008f0095957a23 */ /* 0x100fe40000010891 */
[----:B------:R-:W-:Y:S01]  /*f5b0*/  FFMA.FTZ R150, R150, c[0x0][0x23c], -R145 ;  /* 0x00008f0096967a23 */ /* 0x000fe20000010891 */
[C---:B------:R-:W-:Y:S01]  /*f5c0*/  HMMA.16816.F32.BF16 R8, R68.reuse, R78, R8 ;  /* 0x0000004e4408723c */ /* 0x040fe20000041808 */
[----:B------:R-:W1:Y:S01]  /*f5d0*/  LDSM.16.MT88.4 R76, [R216+0x10800] ;  /* 0x01080000d84c783b */ /* 0x000e620000004200 */
[----:B------:R-:W-:Y:S02]  /*f5e0*/  MUFU.EX2 R184, R184 ;  /* 0x000000b800b87308 */ /* 0x000fe40000000800 */
[--C-:B------:R-:W-:Y:S02]  /*f5f0*/  FFMA.FTZ R148, R148, c[0x0][0x23c], -R143.reuse ;  /* 0x00008f0094947a23 */ /* 0x100fe4000001088f */
[----:B------:R-:W-:Y:S02]  /*f600*/  FFMA.FTZ R147, R147, c[0x0][0x23c], -R143 ;  /* 0x00008f0093937a23 */ /* 0x000fe4000001088f */
        /* <DEDUP_REMOVED lines=61> */
[----:B------:R-:W-:Y:S01]  /*f9e0*/  IADD3 R0, R227, -0x1, RZ ;  /* 0xffffffffe3007810 */ /* 0x000fe20007ffe0ff */
[----:B------:R-:W-:Y:S02]  /*f9f0*/  FADD.FTZ R165, R165, R159 ;  /* 0x0000009fa5a57221 */ /* 0x000fe40000010000 */
[----:B------:R-:W-:Y:S01]  /*fa00*/  FADD.FTZ R166, R166, R162 ;  /* 0x000000a2a6a67221 */ /* 0x000fe20000010000 */
[----:B------:R-:W-:Y:S01]  /*fa10*/  MOV R227, R0 ;  /* 0x0000000000e37202 */ /* 0x000fe20000000f00 */
[C---:B--2---:R-:W-:Y:S02]  /*fa20*/  HMMA.16816.F32.BF16 R4, R68.reuse, R84, R4 ;  /* 0x000000544404723c */ /* 0x044fe40000041804 */
[----:B------:R-:W2:Y:S01]  /*fa30*/  MUFU.EX2 R174, R174 ;  /* 0x000000ae00ae7308 */ /* 0x000ea20000000800 */
[----:B------:R-:W-:Y:S01]  /*fa40*/  FADD.FTZ R165, R168, R165 ;  /* 0x000000a5a8a57221 */ /* 0x000fe20000010000 */
[----:B------:R-:W-:Y:S01]  /*fa50*/  MOV R0, R3 ;  /* 0x0000000300007202 */ /* 0x000fe20000000f00 */
        /* <DEDUP_REMOVED lines=192> */
[----:B------:R-:W-:Y:S01]  /*10660*/  F2FP.BF16.PACK_AB R70, R145, R146 ;  /* 0x000000929146723e */ /* 0x000fe200000010ff */
        /* <DEDUP_REMOVED lines=22> */
.L_x_2380:
[----:B------:R-:W1:Y:S01]  /*107d0*/  SHFL.BFLY PT, R2, R242, 0x2, 0x1f ;  /* 0x0c401f00f2027f89 */ /* 0x000e6200000e0000 */
[----:B------:R-:W-:Y:S01]  /*107e0*/  MOV R5, 0x3f800000 ;  /* 0x3f80000000057802 */ /* 0x000fe20000000f00 */
[----:B------:R-:W2:Y:S01]  /*107f0*/  LDC.U8 R16, c[0x0][0x328] ;  /* 0x0000ca00ff107b82 */ /* 0x000ea20000000000 */
[----:B------:R-:W-:Y:S01]  /*10800*/  MOV R6, 0x3f800000 ;  /* 0x3f80000000067802 */ /* 0x000fe20000000f00 */
[----:B------:R-:W3:Y:S01]  /*10810*/  SHFL.BFLY PT, R0, R241, 0x2, 0x1f ;  /* 0x0c401f00f1007f89 */ /* 0x000ee200000e0000 */
[----:B------:R-:W-:Y:S01]  /*10820*/  BSSY B0, `(.L_x_2385) ;  /* 0x00000e4000007945 */ /* 0x000fe20003800000 */
[----:B-1----:R-:W-:-:S02]  /*10830*/  FADD.FTZ R242, R2, R242 ;  /* 0x000000f202f27221 */ /* 0x002fc40000010000 */
[----:B---3--:R-:W-:-:S03]  /*10840*/  FADD.FTZ R241, R0, R241 ;  /* 0x000000f100f17221 */ /* 0x008fc60000010000 */
[----:B------:R-:W1:Y:S04]  /*10850*/  SHFL.BFLY PT, R4, R242, 0x1, 0x1f ;  /* 0x0c201f00f2047f89 */ /* 0x000e6800000e0000 */
[----:B------:R-:W3:Y:S04]  /*10860*/  S2R R0, SR_TID.X ;  /* 0x0000000000007919 */ /* 0x000ee80000002100 */
[----:B------:R-:W4:Y:S01]  /*10870*/  SHFL.BFLY PT, R2, R241, 0x1, 0x1f ;  /* 0x0c201f00f1027f89 */ /* 0x000f2200000e0000 */
[----:B-1----:R-:W-:Y:S01]  /*10880*/  FADD.FTZ R4, R242, R4 ;  /* 0x00000004f2047221 */ /* 0x002fe20000010000 */
[----:B---3--:R-:W-:-:S04]  /*10890*/  SHF.R.S32.HI R7, RZ, 0x1f, R0 ;  /* 0x0000001fff077819 */ /* 0x008fc80000011400 */
[----:B------:R-:W-:Y:S02]  /*108a0*/  FSETP.NE.FTZ.AND P3, PT, R4, RZ, PT ;  /* 0x000000ff0400720b */ /* 0x000fe40003f75000 */
[-C--:B------:R-:W-:Y:S01]  /*108b0*/  LEA.HI R8, R7, R0.reuse, RZ, 0x2 ;  /* 0x0000000007087211 */ /* 0x080fe200078f10ff */
[----:B----4-:R-:W-:Y:S01]  /*108c0*/  FADD.FTZ R2, R241, R2 ;  /* 0x00000002f1027221 */ /* 0x010fe20000010000 */
[----:B------:R-:W-:Y:S02]  /*108d0*/  LEA.HI R7, R7, R0, RZ, 0x5 ;  /* 0x0000000007077211 */ /* 0x000fe400078f28ff */
[--C-:B------:R-:W-:Y:S02]  /*108e0*/  SHF.R.S32.HI R10, RZ, 0x2, R8.reuse ;  /* 0x00000002ff0a7819 */ /* 0x100fe40000011408 */
[----:B------:R-:W-:Y:S02]  /*108f0*/  SHF.R.S32.HI R9, RZ, 0x1f, R8 ;  /* 0x0000001fff097819 */ /* 0x000fe40000011408 */
[----:B------:R-:W-:-:S02]  /*10900*/  FSETP.NE.FTZ.AND P0, PT, R2, RZ, PT ;  /* 0x000000ff0200720b */ /* 0x000fc40003f15000 */
[----:B------:R-:W-:Y:S01]  /*10910*/  LEA.HI R9, R9, R10, RZ, 0x3 ;  /* 0x0000000a09097211 */ /* 0x000fe200078f18ff */
[----:B------:R-:W1:Y:S01]  /*10920*/  @P3 MUFU.RCP R5, R4 ;  /* 0x0000000400053308 */ /* 0x000e620000001000 */
[----:B------:R-:W-:Y:S02]  /*10930*/  LOP3.LUT R8, R8, 0x3ffffffc, RZ, 0xc0, !PT ;  /* 0x3ffffffc08087812 */ /* 0x000fe400078ec0ff */
[----:B------:R-:W-:Y:S02]  /*10940*/  LOP3.LUT R9, R9, 0xfffffff8, RZ, 0xc0, !PT ;  /* 0xfffffff809097812 */ /* 0x000fe400078ec0ff */
[----:B------:R-:W-:Y:S02]  /*10950*/  IADD3 R8, -R8, R0, RZ ;  /* 0x0000000008087210 */ /* 0x000fe40007ffe1ff */
[----:B------:R-:W-:Y:S02]  /*10960*/  IADD3 R9, R10, -R9, RZ ;  /* 0x800000090a097210 */ /* 0x000fe40007ffe0ff */
[----:B------:R-:W-:Y:S01]  /*10970*/  SHF.R.S32.HI R10, RZ, 0x5, R7 ;  /* 0x00000005ff0a7819 */ /* 0x000fe20000011407 */
[----:B------:R-:W3:Y:S01]  /*10980*/  @P0 MUFU.RCP R6, R2 ;  /* 0x0000000200060308 */ /* 0x000ee20000001000 */
[----:B------:R-:W-:-:S02]  /*10990*/  SHF.L.U32 R11, R9, 0x6, RZ ;  /* 0x00000006090b7819 */ /* 0x000fc400000006ff */
[----:B------:R-:W-:Y:S02]  /*109a0*/  LOP3.LUT R12, R9, 0x1, RZ, 0xc0, !PT ;  /* 0x00000001090c7812 */ /* 0x000fe400078ec0ff */
[----:B------:R-:W-:Y:S01]  /*109b0*/  LOP3.LUT R11, R11, 0x1c0, RZ, 0xc0, !PT ;  /* 0x000001c00b0b7812 */ /* 0x000fe200078ec0ff */
[C---:B-1----:R-:W-:Y:S01]  /*109c0*/  FMUL.FTZ R128, R5.reuse, R128 ;  /* 0x0000008005807220 */ /* 0x042fe20000410000 */
[----:B------:R-:W-:Y:S01]  /*109d0*/  LEA R8, R10, R8, 0x9 ;  /* 0x000000080a087211 */ /* 0x000fe200078e48ff */
[----:B------:R-:W-:Y:S01]  /*109e0*/  FMUL.FTZ R129, R5, R129 ;  /* 0x0000008105817220 */ /* 0x000fe20000410000 */
[----:B------:R-:W-:Y:S01]  /*109f0*/  LEA.HI R11, R11, R11, RZ, 0x1d ;  /* 0x0000000b0b0b7211 */ /* 0x000fe200078fe8ff */
[C---:B------:R-:W-:Y:S01]  /*10a00*/  FMUL.FTZ R124, R5.reuse, R124 ;  /* 0x0000007c057c7220 */ /* 0x040fe20000410000 */
[----:B------:R-:W-:Y:S01]  /*10a10*/  ISETP.NE.U32.AND P4, PT, R12, 0x1, PT ;  /* 0x000000010c00780c */ /* 0x000fe20003f85070 */
[C---:B------:R-:W-:Y:S01]  /*10a20*/  FMUL.FTZ R125, R5.reuse, R125 ;  /* 0x0000007d057d7220 */ /* 0x040fe20000410000 */
[----:B------:R-:W-:Y:S01]  /*10a30*/  LEA R8, R8, R11, 0x1 ;  /* 0x0000000b08087211 */ /* 0x000fe200078e08ff */
[----:B------:R-:W-:Y:S01]  /*10a40*/  FMUL.FTZ R120, R5, R120 ;  /* 0x0000007805787220 */ /* 0x000fe20000410000 */
[----:B------:R-:W-:Y:S01]  /*10a50*/  R2P PR, R9, 0x6 ;  /* 0x0000000609007804 */ /* 0x000fe20000000000 */
[C---:B------:R-:W-:Y:S01]  /*10a60*/  FMUL.FTZ R121, R5.reuse, R121 ;  /* 0x0000007905797220 */ /* 0x040fe20000410000 */
[----:B------:R-:W-:Y:S01]  /*10a70*/  SHF.L.U32 R8, R8, 0x1, RZ ;  /* 0x0000000108087819 */ /* 0x000fe200000006ff */
[C---:B------:R-:W-:Y:S01]  /*10a80*/  FMUL.FTZ R116, R5.reuse, R116 ;  /* 0x0000007405747220 */ /* 0x040fe20000410000 */
[----:B------:R-:W-:Y:S01]  /*10a90*/  MOV R9, 0x20 ;  /* 0x0000002000097802 */ /* 0x000fe20000000f00 */
[C---:B------:R-:W-:Y:S01]  /*10aa0*/  FMUL.FTZ R117, R5.reuse, R117 ;  /* 0x0000007505757220 */ /* 0x040fe20000410000 */
[C---:B------:R-:W-:Y:S01]  /*10ab0*/  IADD3 R11, R8.reuse, -0x10, RZ ;  /* 0xfffffff0080b7810 */ /* 0x040fe20007ffe0ff */
[----:B------:R-:W-:Y:S01]  /*10ac0*/  FMUL.FTZ R112, R5, R112 ;  /* 0x0000007005707220 */ /* 0x000fe20000410000 */
[----:B------:R-:W-:Y:S01]  /*10ad0*/  SEL R9, R9, 0xffffffe0, !P1 ;  /* 0xffffffe009097807 */ /* 0x000fe20004800000 */
[C---:B------:R-:W-:Y:S01]  /*10ae0*/  FMUL.FTZ R113, R5.reuse, R113 ;  /* 0x0000007105717220 */ /* 0x040fe20000410000 */
[C---:B------:R-:W-:Y:S01]  /*10af0*/  @P4 IADD3 R11, R8.reuse, 0x10, RZ ;  /* 0x00000010080b4810 */ /* 0x040fe20007ffe0ff */
[----:B------:R-:W-:Y:S01]  /*10b00*/  FMUL.FTZ R108, R5, R108 ;  /* 0x0000006c056c7220 */ /* 0x000fe20000410000 */
[----:B------:R-:W-:Y:S01]  /*10b10*/  F2FP.BF16.PACK_AB R128, R129, R128 ;  /* 0x000000808180723e */ /* 0x000fe200000010ff */
[----:B------:R-:W-:Y:S01]  /*10b20*/  FMUL.FTZ R109, R5, R109 ;  /* 0x0000006d056d7220 */ /* 0x000fe20000410000 */
[----:B------:R-:W-:Y:S01]  /*10b30*/  F2FP.BF16.PACK_AB R124, R125, R124 ;  /* 0x0000007c7d7c723e */ /* 0x000fe200000010ff */
[C---:B------:R-:W-:Y:S01]  /*10b40*/  FMUL.FTZ R104, R5.reuse, R104 ;  /* 0x0000006805687220 */ /* 0x040fe20000410000 */
[----:B------:R-:W-:Y:S01]  /*10b50*/  IADD3 R12, R8, R9, RZ ;  /* 0x00000009080c7210 */ /* 0x000fe20007ffe0ff */
        /* <DEDUP_REMOVED lines=19> */
[----:B--2---:R-:W-:Y:S01]  /*10c90*/  ISETP.NE.AND P4, PT, R16, RZ, PT ;  /* 0x000000ff1000720c */ /* 0x004fe20003f85270 */
[----:B------:R-:W-:Y:S01]  /*10ca0*/  FMUL.FTZ R85, R5, R85 ;  /* 0x0000005505557220 */ /* 0x000fe20000410000 */
[----:B------:R-:W-:Y:S01]  /*10cb0*/  F2FP.BF16.PACK_AB R88, R89, R88 ;  /* 0x000000585958723e */ /* 0x000fe200000010ff */
[C---:B------:R-:W-:Y:S01]  /*10cc0*/  FMUL.FTZ R80, R5.reuse, R80 ;  /* 0x0000005005507220 */ /* 0x040fe20000410000 */
[----:B------:R-:W-:Y:S01]  /*10cd0*/  ISETP.NE.OR P1, PT, R226, -0x1, !P4 ;  /* 0xffffffffe200780c */ /* 0x000fe20006725670 */
[----:B------:R-:W-:Y:S01]  /*10ce0*/  FMUL.FTZ R81, R5, R81 ;  /* 0x0000005105517220 */ /* 0x000fe20000410000 */
[----:B------:R-:W-:Y:S01]  /*10cf0*/  F2FP.BF16.PACK_AB R84, R85, R84 ;  /* 0x000000545554723e */ /* 0x000fe200000010ff */
[----:B------:R-:W-:Y:S01]  /*10d00*/  FMUL.FTZ R76, R5, R76 ;  /* 0x0000004c054c7220 */ /* 0x000fe20000410000 */
[----:B------:R-:W-:Y:S01]  /*10d10*/  LOP3.LUT R7, R7, 0xffffffe0, RZ, 0xc0, !PT ;  /* 0xffffffe007077812 */ /* 0x000fe200078ec0ff */
[----:B------:R-:W-:Y:S01]  /*10d20*/  FMUL.FTZ R77, R5, R77 ;  /* 0x0000004d054d7220 */ /* 0x000fe20000410000 */
[----:B------:R-:W-:Y:S01]  /*10d30*/  F2FP.BF16.PACK_AB R80, R81, R80 ;  /* 0x000000505150723e */ /* 0x000fe200000010ff */
[C---:B------:R-:W-:Y:S01]  /*10d40*/  FMUL.FTZ R72, R5.reuse, R72 ;  /* 0x0000004805487220 */ /* 0x040fe20000410000 */
[----:B------:R-:W1:Y:S01]  /*10d50*/  @P0 MUFU.LG2 R2, R2 ;  /* 0x0000000200020308 */ /* 0x000e620000000c00 */
[----:B------:R-:W-:Y:S01]  /*10d60*/  FMUL.FTZ R73, R5, R73 ;  /* 0x0000004905497220 */ /* 0x000fe20000410000 */
[----:B------:R-:W-:Y:S01]  /*10d70*/  F2FP.BF16.PACK_AB R76, R77, R76 ;  /* 0x0000004c4d4c723e */ /* 0x000fe200000010ff */
[----:B------:R-:W-:-:S02]  /*10d80*/  FMUL.FTZ R68, R5, R68 ;  /* 0x0000004405447220 */ /* 0x000fc40000410000 */
[----:B------:R-:W-:Y:S01]  /*10d90*/  FMUL.FTZ R5, R5, R69 ;  /* 0x0000004505057220 */ /* 0x000fe20000410000 */
[----:B------:R-:W-:Y:S01]  /*10da0*/  F2FP.BF16.PACK_AB R72, R73, R72 ;  /* 0x000000484948723e */ /* 0x000fe200000010ff */
[C---:B---3--:R-:W-:Y:S02]  /*10db0*/  FMUL.FTZ R131, R6.reuse, R131 ;  /* 0x0000008306837220 */ /* 0x048fe40000410000 */
        /* <DEDUP_REMOVED lines=10> */
[----:B------:R-:W-:Y:S01]  /*10e60*/  FMUL.FTZ R119, R6, R119 ;  /* 0x0000007706777220 */ /* 0x000fe20000410000 */
[----:B------:R-:W-:Y:S01]  /*10e70*/  IADD3 R13, R8, R5, RZ ;  /* 0x00000005080d7210 */ /* 0x000fe20007ffe0ff */
[C---:B------:R-:W-:Y:S01]  /*10e80*/  FMUL.FTZ R118, R6.reuse, R118 ;  /* 0x0000007606767220 */ /* 0x040fe20000410000 */
[----:B------:R-:W-:Y:S01]  /*10e90*/  F2FP.BF16.PACK_AB R122, R123, R122 ;  /* 0x0000007a7b7a723e */ /* 0x000fe200000010ff */
[C---:B------:R-:W-:Y:S01]  /*10ea0*/  FMUL.FTZ R115, R6.reuse, R115 ;  /* 0x0000007306737220 */ /* 0x040fe20000410000 */
[----:B------:R-:W-:Y:S01]  /*10eb0*/  STS [R8+0x400], R130 ;  /* 0x0004008208007388 */ /* 0x000fe20000000800 */
[C---:B------:R-:W-:Y:S01]  /*10ec0*/  FMUL.FTZ R114, R6.reuse, R114 ;  /* 0x0000007206727220 */ /* 0x040fe20000410000 */
[----:B------:R-:W-:Y:S01]  /*10ed0*/  F2FP.BF16.PACK_AB R118, R119, R118 ;  /* 0x000000767776723e */ /* 0x000fe200000010ff */
[C---:B------:R-:W-:Y:S01]  /*10ee0*/  FMUL.FTZ R111, R6.reuse, R111 ;  /* 0x0000006f066f7220 */ /* 0x040fe20000410000 */
[----:B------:R-:W-:Y:S01]  /*10ef0*/  IADD3 R14, R5, R11, RZ ;  /* 0x0000000b050e7210 */ /* 0x000fe20007ffe0ff */
[C---:B------:R-:W-:Y:S01]  /*10f00*/  FMUL.FTZ R110, R6.reuse, R110 ;  /* 0x0000006e066e7220 */ /* 0x040fe20000410000 */
[----:B------:R-:W-:Y:S01]  /*10f10*/  F2FP.BF16.PACK_AB R114, R115, R114 ;  /* 0x000000727372723e */ /* 0x000fe200000010ff */
[C---:B------:R-:W-:Y:S01]  /*10f20*/  FMUL.FTZ R107, R6.reuse, R107 ;  /* 0x0000006b066b7220 */ /* 0x040fe20000410000 */
[----:B------:R-:W-:Y:S01]  /*10f30*/  STS [R11], R124 ;  /* 0x0000007c0b007388 */ /* 0x000fe20000000800 */
[C---:B------:R-:W-:Y:S01]  /*10f40*/  FMUL.FTZ R106, R6.reuse, R106 ;  /* 0x0000006a066a7220 */ /* 0x040fe20000410000 */
[----:B------:R-:W-:Y:S01]  /*10f50*/  F2FP.BF16.PACK_AB R110, R111, R110 ;  /* 0x0000006e6f6e723e */ /* 0x000fe200000010ff */
[C---:B------:R-:W-:Y:S01]  /*10f60*/  FMUL.FTZ R103, R6.reuse, R103 ;  /* 0x0000006706677220 */ /* 0x040fe20000410000 */
[----:B------:R-:W-:Y:S01]  /*10f70*/  STS [R11+0x400], R126 ;  /* 0x0004007e0b007388 */ /* 0x000fe20000000800 */
[----:B------:R-:W-:Y:S01]  /*10f80*/  FMUL.FTZ R102, R6, R102 ;  /* 0x0000006606667220 */ /* 0x000fe20000410000 */
[----:B------:R-:W-:Y:S01]  /*10f90*/  F2FP.BF16.PACK_AB R106, R107, R106 ;  /* 0x0000006a6b6a723e */ /* 0x000fe200000010ff */
[----:B------:R-:W-:Y:S01]  /*10fa0*/  IMAD.IADD R9, R9, 0x1, R11 ;  /* 0x0000000109097824 */ /* 0x000fe200078e020b */
[----:B------:R-:W-:Y:S01]  /*10fb0*/  IADD3 R15, R12, R5, RZ ;  /* 0x000000050c0f7210 */ /* 0x000fe20007ffe0ff */
[C---:B------:R-:W-:Y:S01]  /*10fc0*/  FMUL.FTZ R99, R6.reuse, R99 ;  /* 0x0000006306637220 */ /* 0x040fe20000410000 */
[----:B------:R-:W-:Y:S01]  /*10fd0*/  F2FP.BF16.PACK_AB R102, R103, R102 ;  /* 0x000000666766723e */ /* 0x000fe200000010ff */
[C---:B------:R-:W-:Y:S01]  /*10fe0*/  FMUL.FTZ R98, R6.reuse, R98 ;  /* 0x0000006206627220 */ /* 0x040fe20000410000 */
[----:B------:R-:W-:Y:S01]  /*10ff0*/  STS [R12], R120 ;  /* 0x000000780c007388 */ /* 0x000fe20000000800 */
[C---:B------:R-:W-:Y:S01]  /*11000*/  FMUL.FTZ R95, R6.reuse, R95 ;  /* 0x0000005f065f7220 */ /* 0x040fe20000410000 */
[----:B------:R-:W-:Y:S01]  /*11010*/  IADD3 R17, R9, R5, RZ ;  /* 0x0000000509117210 */ /* 0x000fe20007ffe0ff */
[C---:B------:R-:W-:Y:S01]  /*11020*/  FMUL.FTZ R94, R6.reuse, R94 ;  /* 0x0000005e065e7220 */ /* 0x040fe20000410000 */
[----:B------:R-:W-:Y:S01]  /*11030*/  STS [R12+0x400], R122 ;  /* 0x0004007a0c007388 */ /* 0x000fe20000000800 */
        /* <DEDUP_REMOVED lines=22> */
[----:B------:R-:W-:Y:S01]  /*111a0*/  FMUL.FTZ R6, R6, R70 ;  /* 0x0000004606067220 */ /* 0x000fe20000410000 */
[----:B------:R-:W-:Y:S01]  /*111b0*/  STS [R14+0x400], R110 ;  /* 0x0004006e0e007388 */ /* 0x000fe20000000800 */
[----:B------:R-:W-:Y:S01]  /*111c0*/  F2FP.BF16.PACK_AB R74, R75, R74 ;  /* 0x0000004a4b4a723e */ /* 0x000fe200000010ff */
[----:B------:R-:W-:Y:S01]  /*111d0*/  IMAD.IADD R7, R0, 0x1, -R7 ;  /* 0x0000000100077824 */ /* 0x000fe200078e0a07 */
[----:B------:R-:W-:Y:S01]  /*111e0*/  ISETP.NE.AND P2, PT, R226, -0x1, PT ;  /* 0xffffffffe200780c */ /* 0x000fe20003f45270 */
[----:B------:R-:W-:Y:S01]  /*111f0*/  STS [R15], R104 ;  /* 0x000000680f007388 */ /* 0x000fe20000000800 */
[----:B------:R-:W-:Y:S01]  /*11200*/  F2FP.BF16.PACK_AB R6, R71, R6 ;  /* 0x000000064706723e */ /* 0x000fe200000010ff */
[----:B-1----:R-:W-:Y:S01]  /*11210*/  @P0 FMUL.FTZ R2, R2, 0.69314718246459960938 ;  /* 0x3f31721802020820 */ /* 0x002fe20000410000 */
[----:B------:R-:W-:Y:S01]  /*11220*/  SHF.R.S32.HI R0, RZ, 0x1f, R10 ;  /* 0x0000001fff007819 */ /* 0x000fe2000001140a */
[----:B------:R-:W-:Y:S03]  /*11230*/  STS [R15+0x400], R106 ;  /* 0x0004006a0f007388 */ /* 0x000fe60000000800 */
[----:B------:R-:W-:Y:S01]  /*11240*/  LEA.HI R0, R0, R10, RZ, 0x2 ;  /* 0x0000000a00007211 */ /* 0x000fe200078f10ff */
[----:B------:R-:W-:Y:S03]  /*11250*/  STS [R17], R100 ;  /* 0x0000006411007388 */ /* 0x000fe60000000800 */
[----:B------:R-:W-:Y:S01]  /*11260*/  LOP3.LUT R0, R0, 0xffffffc, RZ, 0xc0, !PT ;  /* 0x0ffffffc00007812 */ /* 0x000fe200078ec0ff */
[----:B------:R-:W-:Y:S01]  /*11270*/  STS [R17+0x400], R102 ;  /* 0x0004006611007388 */ /* 0x000fe20000000800 */
[----:B------:R-:W-:-:S02]  /*11280*/  @P2 IMAD.WIDE.U32 R44, R226, c[0x0][0x1e8], RZ ;  /* 0x00007a00e22c2a25 */ /* 0x000fc400078e00ff */
[----:B------:R-:W-:Y:S01]  /*11290*/  IADD3 R0, R10, -R0, RZ ;  /* 0x800000000a007210 */ /* 0x000fe20007ffe0ff */
[----:B------:R-:W-:Y:S03]  /*112a0*/  STS [R8+0x2000], R96 ;  /* 0x0020006008007388 */ /* 0x000fe60000000800 */
[----:B------:R-:W-:Y:S01]  /*112b0*/  LEA R0, R0, R238, 0x4 ;  /* 0x000000ee00007211 */ /* 0x000fe200078e20ff */
[----:B------:R-:W-:Y:S04]  /*112c0*/  STS [R8+0x2400], R98 ;  /* 0x0024006208007388 */ /* 0x000fe80000000800 */
[----:B------:R-:W-:Y:S04]  /*112d0*/  STS [R11+0x2000], R92 ;  /* 0x0020005c0b007388 */ /* 0x000fe80000000800 */
[----:B------:R1:W-:Y:S04]  /*112e0*/  STS [R11+0x2400], R94 ;  /* 0x0024005e0b007388 */ /* 0x0003e80000000800 */
[----:B------:R-:W-:Y:S04]  /*112f0*/  STS [R12+0x2000], R88 ;  /* 0x002000580c007388 */ /* 0x000fe80000000800 */
[----:B------:R-:W-:Y:S04]  /*11300*/  STS [R12+0x2400], R90 ;  /* 0x0024005a0c007388 */ /* 0x000fe80000000800 */
[----:B------:R-:W-:Y:S04]  /*11310*/  STS [R9+0x2000], R84 ;  /* 0x0020005409007388 */ /* 0x000fe80000000800 */
[----:B------:R2:W-:Y:S04]  /*11320*/  STS [R9+0x2400], R86 ;  /* 0x0024005609007388 */ /* 0x0005e80000000800 */
[----:B------:R-:W-:Y:S04]  /*11330*/  STS [R13+0x2000], R80 ;  /* 0x002000500d007388 */ /* 0x000fe80000000800 */
[----:B------:R-:W-:Y:S01]  /*11340*/  STS [R13+0x2400], R82 ;  /* 0x002400520d007388 */ /* 0x000fe20000000800 */
[----:B-1----:R1:W3:Y:S03]  /*11350*/  @P3 MUFU.LG2 R11, R4 ;  /* 0x00000004000b3308 */ /* 0x0022e60000000c00 */
[----:B------:R-:W-:Y:S04]  /*11360*/  STS [R14+0x2000], R76 ;  /* 0x0020004c0e007388 */ /* 0x000fe80000000800 */
[----:B------:R-:W-:Y:S04]  /*11370*/  STS [R14+0x2400], R78 ;  /* 0x0024004e0e007388 */ /* 0x000fe80000000800 */
[----:B------:R-:W-:Y:S04]  /*11380*/  STS [R15+0x2000], R72 ;  /* 0x002000480f007388 */ /* 0x000fe80000000800 */
[----:B------:R-:W-:Y:S01]  /*11390*/  STS [R15+0x2400], R74 ;  /* 0x0024004a0f007388 */ /* 0x000fe20000000800 */
[----:B-1----:R-:W-:Y:S01]  /*113a0*/  @P2 IMAD R4, R226, c[0x0][0x1ec], R45 ;  /* 0x00007b00e2042a24 */ /* 0x002fe200078e022d */
[----:B--2---:R-:W-:Y:S01]  /*113b0*/  @P2 MOV R9, R44 ;  /* 0x0000002c00092202 */ /* 0x004fe20000000f00 */
[----:B---3--:R-:W-:Y:S01]  /*113c0*/  @P3 FMUL.FTZ R11, R11, 0.69314718246459960938 ;  /* 0x3f3172180b0b3820 */ /* 0x008fe20000410000 */
[----:B------:R-:W-:Y:S04]  /*113d0*/  STS [R17+0x2000], R68 ;  /* 0x0020004411007388 */ /* 0x000fe80000000800 */
[----:B------:R1:W-:Y:S04]  /*113e0*/  STS [R17+0x2400], R6 ;  /* 0x0024000611007388 */ /* 0x0003e80000000800 */
[----:B------:R-:W-:Y:S06]  /*113f0*/  BAR.SYNC.DEFER_BLOCKING 0x0 ;  /* 0x0000000000007b1d */ /* 0x000fec0000010000 */
[----:B------:R-:W2:Y:S04]  /*11400*/  S2R R5, SR_CTAID.Y ;  /* 0x0000000000057919 */ /* 0x000ea80000002600 */
[----:B-1----:R-:W1:Y:S04]  /*11410*/  S2R R6, SR_CTAID.Z ;  /* 0x0000000000067919 */ /* 0x002e680000002700 */
[----:B------:R3:W4:Y:S04]  /*11420*/  LDS.128 R36, [R228] ;  /* 0x00000000e4247984 */ /* 0x0007280000000c00 */
[----:B------:R3:W3:Y:S01]  /*11430*/  LDS.128 R32, [R228+0x800] ;  /* 0x00080000e4207984 */ /* 0x0006e20000000c00 */
[----:B--2---:R-:W-:Y:S01]  /*11440*/  @!P2 SHF.R.S32.HI R8, RZ, 0x1f, R5 ;  /* 0x0000001fff08a819 */ /* 0x004fe20000011405 */
[----:B------:R-:W-:Y:S01]  /*11450*/  @!P1 IMAD R226, R5, c[0x0][0x214], RZ ;  /* 0x0000850005e29a24 */ /* 0x000fe200078e02ff */
[----:B------:R-:W-:Y:S01]  /*11460*/  LOP3.LUT P1, RZ, R7, 0x3, RZ, 0xc0, !PT ;  /* 0x0000000307ff7812 */ /* 0x000fe2000782c0ff */
[----:B------:R2:W2:Y:S01]  /*11470*/  LDS.128 R28, [R228+0x1000] ;  /* 0x00100000e41c7984 */ /* 0x0004a20000000c00 */
[----:B------:R-:W-:Y:S01]  /*11480*/  @!P2 IMAD.WIDE.U32 R44, R5, c[0x0][0x1e0], RZ ;  /* 0x00007800052caa25 */ /* 0x000fe200078e00ff */
[----:B------:R-:W-:-:S02]  /*11490*/  MOV R7, 0x7f800000 ;  /* 0x7f80000000077802 */ /* 0x000fc40000000f00 */
[----:B------:R2:W2:Y:S01]  /*114a0*/  LDS.128 R24, [R228+0x1800] ;  /* 0x00180000e4187984 */ /* 0x0004a20000000c00 */
[----:B------:R-:W-:Y:S01]  /*114b0*/  @!P2 IMAD R8, R8, c[0x0][0x1e0], RZ ;  /* 0x000078000808aa24 */ /* 0x000fe200078e02ff */
[----:B------:R-:W-:Y:S01]  /*114c0*/  @!P2 MOV R9, R44 ;  /* 0x0000002c0009a202 */ /* 0x000fe20000000f00 */
[----:B------:R-:W-:Y:S01]  /*114d0*/  @P3 FFMA.FTZ R7, R132, c[0x0][0x238], R11 ;  /* 0x00008e0084073a23 */ /* 0x000fe2000001000b */
[----:B------:R2:W2:Y:S01]  /*114e0*/  LDS.128 R20, [R228+0x2000] ;  /* 0x00200000e4147984 */ /* 0x0004a20000000c00 */
[----:B------:R-:W-:-:S03]  /*114f0*/  @!P2 IMAD R8, R5, c[0x0][0x1e4], R8 ;  /* 0x000079000508aa24 */ /* 0x000fc600078e0208 */
[----:B------:R2:W2:Y:S01]  /*11500*/  LDS.128 R16, [R228+0x2800] ;  /* 0x00280000e4107984 */ /* 0x0004a20000000c00 */
[----:B-1----:R-:W-:Y:S01]  /*11510*/  @!P4 IMAD R5, R5, c[0x0][0x1c0], R6 ;  /* 0x000070000505ca24 */ /* 0x002fe200078e0206 */
[----:B------:R-:W-:Y:S01]  /*11520*/  @!P2 IADD3 R4, R45, R8, RZ ;  /* 0x000000082d04a210 */ /* 0x000fe20007ffe0ff */
[----:B------:R-:W-:Y:S01]  /*11530*/  @P4 IMAD R226, R6, c[0x0][0x234], R226 ;  /* 0x00008d0006e24a24 */ /* 0x000fe200078e02e2 */
[----:B------:R1:W1:Y:S01]  /*11540*/  LDS.128 R12, [R228+0x3000] ;  /* 0x00300000e40c7984 */ /* 0x0002620000000c00 */
[----:B------:R-:W-:Y:S01]  /*11550*/  MOV R8, 0x7f800000 ;  /* 0x7f80000000087802 */ /* 0x000fe20000000f00 */
[----:B------:R-:W-:Y:S02]  /*11560*/  @P0 FFMA.FTZ R8, R3, c[0x0][0x238], R2 ;  /* 0x00008e0003080a23 */ /* 0x000fe40000010002 */
[----:B------:R1:W1:Y:S01]  /*11570*/  LDS.128 R40, [R228+0x3800] ;  /* 0x00380000e4287984 */ /* 0x0002620000000c00 */
[----:B------:R-:W-:Y:S01]  /*11580*/  @!P4 IMAD R226, R5, c[0x0][0x214], RZ ;  /* 0x0000850005e2ca24 */ /* 0x000fe200078e02ff */
        /* <DEDUP_REMOVED lines=13> */
.L_x_2386:
[----:B------:R-:W-:Y:S05]  /*11660*/  BSYNC B0 ;  /* 0x0000000000007941 */ /* 0x000fea0003800000 */
.L_x_2385:
[----:B------:R-:W5:Y:S01]  /*11670*/  S2R R2, SR_CTAID.X ;  /* 0x0000000000027919 */ /* 0x000f620000002500 */
[----:B------:R-:W-:Y:S01]  /*11680*/  SHF.R.S32.HI R231, RZ, 0x1f, R230 ;  /* 0x0000001fffe77819 */ /* 0x000fe200000114e6 */
[----:B------:R-:W-:Y:S01]  /*11690*/  BSSY B0, `(.L_x_2387) ;  /* 0x0000018000007945 */ /* 0x000fe20003800000 */
[----:B------:R-:W-:-:S05]  /*116a0*/  SHF.R.S32.HI R3, RZ, 0x1f, R6 ;  /* 0x0000001fff037819 */ /* 0x000fca0000011406 */
[----:B------:R-:W-:-:S04]  /*116b0*/  IMAD R3, R3, c[0x0][0x1f0], RZ ;  /* 0x00007c0003037a24 */ /* 0x000fc800078e02ff */
[----:B------:R-:W-:Y:S01]  /*116c0*/  IMAD R3, R6, c[0x0][0x1f4], R3 ;  /* 0x00007d0006037a24 */ /* 0x000fe200078e0203 */
[----:B-----5:R-:W-:-:S04]  /*116d0*/  SHF.L.U32 R2, R2, 0x6, RZ ;  /* 0x0000000602027819 */ /* 0x020fc800000006ff */
[----:B------:R-:W-:Y:S01]  /*116e0*/  SHF.R.S32.HI R0, RZ, 0x1f, R2 ;  /* 0x0000001fff007819 */ /* 0x000fe20000011402 */
[----:B------:R-:W-:-:S04]  /*116f0*/  IMAD.WIDE.U32 R230, R2, c[0x0][0x1e8], R230 ;  /* 0x00007a0002e67a25 */ /* 0x000fc800078e00e6 */
[----:B------:R-:W-:Y:S01]  /*11700*/  IMAD R0, R0, c[0x0][0x1e8], RZ ;  /* 0x00007a0000007a24 */ /* 0x000fe200078e02ff */
[----:B----4-:R-:W-:-:S03]  /*11710*/  IADD3 R8, P0, R9, R230, RZ ;  /* 0x000000e609087210 */ /* 0x010fc60007f1e0ff */
        /* <DEDUP_REMOVED lines=13> */
[----:B------:R4:W-:Y:S04]  /*117f0*/  STG.E.128 [R8.64], R36 ;  /* 0x0000002408007986 */ /* 0x0009e8000c101d0c */
[----:B--2---:R4:W-:Y:S02]  /*11800*/  STG.E.128 [R8.64+0x80], R20 ;  /* 0x0000801408007986 */ /* 0x0049e4000c101d0c */
.L_x_2388:
[----:B------:R-:W-:Y:S05]  /*11810*/  BSYNC B0 ;  /* 0x0000000000007941 */ /* 0x000fea0003800000 */
.L_x_2387:
[----:B------:R-:W-:Y:S01]  /*11820*/  IADD3 R0, R232, 0x10, RZ ;  /* 0x00000010e8007810 */ /* 0x000fe20007ffe0ff */
[----:B------:R-:W-:Y:S03]  /*11830*/  BSSY B0, `(.L_x_2389) ;  /* 0x000000f000007945 */ /* 0x000fe60003800000 */
[----:B------:R-:W-:-:S13]  /*11840*/  ISETP.GE.AND P0, PT, R0, R223, PT ;  /* 0x000000df0000720c */ /* 0x000fda0003f06270 */
[----:B------:R-:W-:Y:S05]  /*11850*/  @P0 BRA `(.L_x_2390) ;  /* 0x000000c000000947 */ /* 0x000fea0003800000 */
[----:B------:R-:W-:Y:S01]  /*11860*/  IADD3 R2, P0, R232, 0x10, RZ ;  /* 0x00000010e8027810 */ /* 0x000fe20007f1e0ff */
[----:B----4-:R-:W-:Y:S01]  /*11870*/  IMAD.MOV.U32 R8, RZ, RZ, R6 ;  /* 0x000000ffff087224 */ /* 0x010fe200078e0006 */
[----:B------:R-:W-:-:S03]  /*11880*/  MOV R9, R5 ;  /* 0x0000000500097202 */ /* 0x000fc60000000f00 */
[----:B------:R-:W-:Y:S02]  /*11890*/  IMAD.X R0, RZ, RZ, R233, P0 ;  /* 0x000000ffff007224 */ /* 0x000fe400000e06e9 */
[----:B------:R-:W-:-:S04]  /*118a0*/  IMAD.WIDE.U32 R8, R2, c[0x0][0x1e8], R8 ;  /* 0x00007a0002087a25 */ /* 0x000fc800078e0008 */
[----:B------:R-:W-:-:S04]  /*118b0*/  IMAD R0, R0, c[0x0][0x1e8], RZ ;  /* 0x00007a0000007a24 */ /* 0x000fc800078e02ff */
[----:B------:R-:W-:Y:S01]  /*118c0*/  IMAD R0, R2, c[0x0][0x1ec], R0 ;  /* 0x00007b0002007a24 */ /* 0x000fe200078e0200 */
[----:B------:R-:W-:-:S04]  /*118d0*/  LEA R2, P0, R8, c[0x0][0x1d0], 0x1 ;  /* 0x0000740008027a11 */ /* 0x000fc800078008ff */
[----:B------:R-:W-:-:S04]  /*118e0*/  IADD3 R0, R0, R9, RZ ;  /* 0x0000000900007210 */ /* 0x000fc80007ffe0ff */
[----:B------:R-:W-:-:S05]  /*118f0*/  LEA.HI.X R3, R8, c[0x0][0x1d4], R0, 0x1, P0 ;  /* 0x0000750008037a11 */ /* 0x000fca00000f0c00 */
[----:B---3--:R3:W-:Y:S04]  /*11900*/  STG.E.128 [R2.64], R32 ;  /* 0x0000002002007986 */ /* 0x0087e8000c101d0c */
[----:B--2---:R3:W-:Y:S02]  /*11910*/  STG.E.128 [R2.64+0x80], R16 ;  /* 0x0000801002007986 */ /* 0x0047e4000c101d0c */
.L_x_2390:
[----:B------:R-:W-:Y:S05]  /*11920*/  BSYNC B0 ;  /* 0x0000000000007941 */ /* 0x000fea0003800000 */
.L_x_2389:
[----:B------:R-:W-:Y:S01]  /*11930*/  IADD3 R0, R232, 0x20, RZ ;  /* 0x00000020e8007810 */ /* 0x000fe20007ffe0ff */
[----:B------:R-:W-:Y:S03]  /*11940*/  BSSY B0, `(.L_x_2391) ;  /* 0x000000f000007945 */ /* 0x000fe60003800000 */
[----:B------:R-:W-:-:S13]  /*11950*/  ISETP.GE.AND P0, PT, R0, R223, PT ;  /* 0x000000df0000720c */ /* 0x000fda0003f06270 */
[----:B------:R-:W-:Y:S05]  /*11960*/  @P0 BRA `(.L_x_2392) ;  /* 0x000000c000000947 */ /* 0x000fea0003800000 */
[----:B---3--:R-:W-:Y:S01]  /*11970*/  IADD3 R2, P0, R232, 0x20, RZ ;  /* 0x00000020e8027810 */ /* 0x008fe20007f1e0ff */
        /* <DEDUP_REMOVED lines=9> */
[----:B--2---:R2:W-:Y:S04]  /*11a10*/  STG.E.128 [R2.64], R28 ;  /* 0x0000001c02007986 */ /* 0x0045e8000c101d0c */
[----:B-1----:R2:W-:Y:S02]  /*11a20*/  STG.E.128 [R2.64+0x80], R12 ;  /* 0x0000800c02007986 */ /* 0x0025e4000c101d0c */
.L_x_2392:
[----:B------:R-:W-:Y:S05]  /*11a30*/  BSYNC B0 ;  /* 0x0000000000007941 */ /* 0x000fea0003800000 */
.L_x_2391:
[----:B------:R-:W-:-:S04]  /*11a40*/  IADD3 R0, R232, 0x30, RZ ;  /* 0x00000030e8007810 */ /* 0x000fc80007ffe0ff */
[----:B------:R-:W-:-:S13]  /*11a50*/  ISETP.GE.AND P0, PT, R0, R223, PT ;  /* 0x000000df0000720c */ /* 0x000fda0003f06270 */
[----:B------:R-:W-:Y:S05]  /*11a60*/  @P0 EXIT ;  /* 0x000000000000094d */ /* 0x000fea0003800000 */
[----:B------:R-:W-:Y:S02]  /*11a70*/  IADD3 R0, P0, R232, 0x30, RZ ;  /* 0x00000030e8007810 */ /* 0x000fe40007f1e0ff */
[----:B------:R-:W-:Y:S02]  /*11a80*/  MOV R4, R6 ;  /* 0x0000000600047202 */ /* 0x000fe40000000f00 */
[----:B--23--:R-:W-:-:S03]  /*11a90*/  IADD3.X R2, RZ, R233, RZ, P0, !PT ;  /* 0x000000e9ff027210 */ /* 0x00cfc600007fe4ff */
[----:B------:R-:W-:-:S04]  /*11aa0*/  IMAD.WIDE.U32 R4, R0, c[0x0][0x1e8], R4 ;  /* 0x00007a0000047a25 */ /* 0x000fc800078e0004 */
[----:B------:R-:W-:Y:S01]  /*11ab0*/  IMAD R2, R2, c[0x0][0x1e8], RZ ;  /* 0x00007a0002027a24 */ /* 0x000fe200078e02ff */
[----:B------:R-:W-:-:S03]  /*11ac0*/  LEA R6, P0, R4, c[0x0][0x1d0], 0x1 ;  /* 0x0000740004067a11 */ /* 0x000fc600078008ff */
[----:B------:R-:W-:-:S05]  /*11ad0*/  IMAD R2, R0, c[0x0][0x1ec], R2 ;  /* 0x00007b0000027a24 */ /* 0x000fca00078e0202 */
[----:B------:R-:W-:-:S04]  /*11ae0*/  IADD3 R2, R2, R5, RZ ;  /* 0x0000000502027210 */ /* 0x000fc80007ffe0ff */
[----:B------:R-:W-:-:S05]  /*11af0*/  LEA.HI.X R7, R4, c[0x0][0x1d4], R2, 0x1, P0 ;  /* 0x0000750004077a11 */ /* 0x000fca00000f0c02 */
[----:B------:R-:W-:Y:S04]  /*11b00*/  STG.E.128 [R6.64], R24 ;  /* 0x0000001806007986 */ /* 0x000fe8000c101d0c */
[----:B-1----:R-:W-:Y:S01]  /*11b10*/  STG.E.128 [R6.64+0x80], R40 ;  /* 0x0000802806007986 */ /* 0x002fe2000c101d0c */
[----:B------:R-:W-:Y:S05]  /*11b20*/  EXIT ;  /* 0x000000000000794d */ /* 0x000fea0003800000 */
.L_x_2393:
        /* <DEDUP_REMOVED lines=13> */
.L_x_8341:


//--------------------- .text._ZN5flash24flash_fwd_splitkv_kernelI23Flash_fwd_kernel_traitsILi128ELi64ELi128ELi4ELb0ELb0EN7cutlass10bfloat16_tE19Flash_kernel_traitsILi128ELi64ELi128ELi4ES3_EELb1ELb0ELb1ELb0ELb0ELb0ELb0ELb0EEEvNS_16Flash_fwd_paramsE --------------------------
	.section	.text._ZN5flash24flash_fwd_splitkv_kernelI23Flash_fwd_kernel_traitsILi128ELi64ELi128ELi4ELb0ELb0EN7cutlass10bfloat16_tE19Flash_kernel_traitsILi128ELi64ELi128ELi4ES3_EELb1ELb0ELb1ELb0ELb0ELb0ELb0ELb0EEEvNS_16Flash_fwd_paramsE,"ax",@progbits
	.sectioninfo	@"SHI_REGISTERS=254"
	.align	128
        .global         _ZN5flash24flash_fwd_splitkv_kernelI23Flash_fwd_kernel_traitsILi128ELi64ELi128ELi4ELb0ELb0EN7cutlass10bfloat16_tE19Flash_kernel_traitsILi128ELi64ELi128ELi4ES3_EELb1ELb0ELb1ELb0ELb0ELb0ELb0ELb0EEEvNS_16Flash_fwd_paramsE
        .type           _ZN5flash24flash_fwd_splitkv_kernelI23Flash_fwd_kernel_traitsILi128ELi64ELi128ELi4ELb0ELb0EN7cutlass10bfloat16_tE19Flash_kernel_traitsILi128ELi64ELi128ELi4ES3_EELb1ELb0ELb1ELb0ELb0ELb0ELb0ELb0EEEvNS_16Flash_fwd_paramsE,@function
        .size           _ZN5flash24flash_fwd_splitkv_kernelI23Flash_fwd_kernel_traitsILi128ELi64ELi128ELi4ELb0ELb0EN7cutlass10bfloat16_tE19Flash_kernel_traitsILi128ELi64ELi128ELi4ES3_EELb1ELb0ELb1ELb0ELb0ELb0ELb0ELb0EEEvNS_16Flash_fwd_paramsE,(.L_x_8342 - _ZN5flash24flash_fwd_splitkv_kernelI23Flash_fwd_kernel_traitsILi128ELi64ELi128ELi4ELb0ELb0EN7cutlass10bfloat16_tE19Flash_kernel_traitsILi128ELi64ELi128ELi4ES3_EELb1ELb0ELb1ELb0ELb0ELb0ELb0ELb0EEEvNS_16Flash_fwd_paramsE)
        .other          _ZN5flash24flash_fwd_splitkv_kernelI23Flash_fwd_kernel_traitsILi128ELi64ELi128ELi4ELb0ELb0EN7cutlass10bfloat16_tE19Flash_kernel_traitsILi128ELi64ELi128ELi4ES3_EELb1ELb0ELb1ELb0ELb0ELb0ELb0ELb0EEEvNS_16Flash_fwd_paramsE,@"STO_CUDA_ENTRY STV_DEFAULT"
_ZN5flash24flash_fwd_splitkv_kernelI23Flash_fwd_kernel_traitsILi128ELi64ELi128ELi4ELb0ELb0EN7cutlass10bfloat16_tE19Flash_kernel_traitsILi128ELi64ELi128ELi4ES3_EELb1ELb0ELb1ELb0ELb0ELb0ELb0ELb0EEEvNS_16Flash_fwd_paramsE:
.text._ZN5flash24flash_fwd_splitkv_kernelI23Flash_fwd_kernel_traitsILi128ELi64ELi128ELi4ELb0ELb0EN7cutlass10bfloat16_tE19Flash_kernel_traitsILi128ELi64ELi128ELi4ES3_EELb1ELb0ELb1ELb0ELb0ELb0ELb0ELb0EEEvNS_16Flash_fwd_paramsE:
        /* <DEDUP_REMOVED lines=33> */
.L_x_2394:
[----:B-1-34-:R-:W-:Y:S02]  /*0210*/  MOV R0, c[0x0][0x218] ;  /* 0x0000860000007a02 */ /* 0x01afe40000000f00 */
.L_x_2395:
[----:B------:R-:W-:-:S04]  /*0220*/  ISETP.NE.U32.AND P2, PT, RZ, c[0x0][0x258], PT ;  /* 0x00009600ff007a0c */ /* 0x000fc80003f45070 */
[----:B------:R-:W-:-:S13]  /*0230*/  ISETP.NE.AND.EX P2, PT, RZ, c[0x0][0x25c], PT, P2 ;  /* 0x00009700ff007a0c */ /* 0x000fda0003f45320 */
[----:B-1----:R-:W-:-:S06]  /*0240*/  @P2 IMAD.WIDE R4, R20, R219, c[0x0][0x258] ;  /* 0x0000960014042625 */ /* 0x002fcc00078e02db */
        /* <DEDUP_REMOVED lines=37> */
[----:B------:R-:W-:-:S02]  /*04a0*/  IMAD.IADD R8, R8, 0x1, -R3 ;  /* 0x0000000108087824 */ /* 0x000fc400078e0a03 */
[----:B------:R-:W-:Y:S01]  /*04b0*/  @!P0 SHF.R.S32.HI R9, RZ, 0x1f, R20 ;  /* 0x0000001fff098819 */ /* 0x000fe20000011414 */
[----:B------:R-:W-:Y:S02]  /*04c0*/  @P0 IMAD.WIDE.U32 R4, R218, c[0x0][0x1e8], RZ ;  /* 0x00007a00da040a25 */ /* 0x000fe400078e00ff */
[----:B------:R-:W-:Y:S02]  /*04d0*/  SHF.L.U32 R2, R8, 0x3, RZ ;  /* 0x0000000308027819 */ /* 0x000fe400000006ff */
[----:B------:R-:W-:Y:S02]  /*04e0*/  @!P0 IMAD R9, R9, c[0x0][0x1e0], RZ ;  /* 0x0000780009098a24 */ /* 0x000fe400078e02ff */
[----:B------:R-:W-:Y:S01]  /*04f0*/  SHF.R.S32.HI R3, RZ, 0x1f, R2 ;  /* 0x0000001fff037819 */ /* 0x000fe20000011402 */
[----:B------:R-:W-:-:S04]  /*0500*/  @!P0 IMAD.WIDE.U32 R14, R20, c[0x0][0x1e0], RZ ;  /* 0x00007800140e8a25 */ /* 0x000fc800078e00ff */
[----:B------:R-:W-:Y:S01]  /*0510*/  @P0 IMAD.MOV.U32 R6, RZ, RZ, R4 ;  /* 0x000000ffff060224 */ /* 0x000fe200078e0004 */
[----:B------:R-:W-:Y:S01]  /*0520*/  @!P0 MOV R6, R14 ;  /* 0x0000000e00068202 */ /* 0x000fe20000000f00 */
[----:B------:R-:W-:Y:S02]  /*0530*/  @!P0 IMAD R4, R20, c[0x0][0x1e4], R9 ;  /* 0x0000790014048a24 */ /* 0x000fe400078e0209 */
[----:B------:R-:W-:-:S04]  /*0540*/  IMAD.WIDE.U32 R12, R10, c[0x0][0x1e8], R2 ;  /* 0x00007a000a0c7a25 */ /* 0x000fc800078e0002 */
[----:B------:R-:W-:Y:S02]  /*0550*/  @P0 IMAD R5, R218, c[0x0][0x1ec], R5 ;  /* 0x00007b00da050a24 */ /* 0x000fe400078e0205 */
[----:B------:R-:W-:Y:S01]  /*0560*/  @!P0 IMAD.IADD R5, R15, 0x1, R4 ;  /* 0x000000010f058824 */ /* 0x000fe200078e0204 */
[----:B------:R-:W-:Y:S01]  /*0570*/  IADD3 R6, P0, R6, R12, RZ ;  /* 0x0000000c06067210 */ /* 0x000fe20007f1e0ff */
[----:B------:R-:W-:Y:S01]  /*0580*/  IMAD R4, R10, c[0x0][0x1ec], R7 ;  /* 0x00007b000a047a24 */ /* 0x000fe200078e0207 */
[--C-:B------:R-:W-:Y:S01]  /*0590*/  SHF.R.S32.HI R15, RZ, 0x1f, R24.reuse ;  /* 0x0000001fff0f7819 */ /* 0x100fe20000011418 */
[----:B------:R-:W-:-:S03]  /*05a0*/  IMAD R9, R20, c[0x0][0x1c0], R24 ;  /* 0x0000700014097a24 */ /* 0x000fc600078e0218 */
[----:B------:R-:W-:Y:S01]  /*05b0*/  IADD3.X R7, R5, R13, R4, P0, !PT ;  /* 0x0000000d05077210 */ /* 0x000fe200007fe404 */
[----:B------:R-:W-:Y:S01]  /*05c0*/  IMAD R15, R15, c[0x0][0x1f0], RZ ;  /* 0x00007c000f0f7a24 */ /* 0x000fe200078e02ff */
[----:B------:R-:W-:Y:S01]  /*05d0*/  ISETP.GE.AND P0, PT, R0, R217, PT ;  /* 0x000000d90000720c */ /* 0x000fe20003f06270 */
[----:B------:R-:W-:Y:S01]  /*05e0*/  IMAD R9, R9, c[0x0][0x214], R10 ;  /* 0x0000850009097a24 */ /* 0x000fe200078e020a */
[----:B------:R-:W-:Y:S01]  /*05f0*/  SHF.R.S32.HI R5, RZ, 0x1f, R0 ;  /* 0x0000001fff057819 */ /* 0x000fe20000011400 */
[C---:B------:R-:W-:Y:S02]  /*0600*/  IMAD R15, R24.reuse, c[0x0][0x1f4], R15 ;  /* 0x00007d00180f7a24 */ /* 0x040fe400078e020f */
[----:B------:R-:W-:Y:S01]  /*0610*/  IMAD.WIDE.U32 R24, R24, c[0x0][0x1f0], R6 ;  /* 0x00007c0018187a25 */ /* 0x000fe200078e0006 */
[----:B------:R-:W-:-:S03]  /*0620*/  IADD3 R7, R2, 0x40, RZ ;  /* 0x0000004002077810 */ /* 0x000fc60007ffe0ff */
        /* <DEDUP_REMOVED lines=13> */
.L_x_2398:
[----:B------:R-:W-:Y:S05]  /*0700*/  BSYNC B0 ;  /* 0x0000000000007941 */ /* 0x000fea0003800000 */
.L_x_2397:
        /* <DEDUP_REMOVED lines=18> */
.L_x_2400:
[----:B------:R-:W-:Y:S05]  /*0830*/  BSYNC B0 ;  /* 0x0000000000007941 */ /* 0x000fea0003800000 */
.L_x_2399:
        /* <DEDUP_REMOVED lines=18> */
.L_x_2402:
[----:B------:R-:W-:Y:S05]  /*0960*/  BSYNC B0 ;  /* 0x0000000000007941 */ /* 0x000fea0003800000 */
.L_x_2401:
        /* <DEDUP_REMOVED lines=17> */
.L_x_2404:
[----:B------:R-:W-:Y:S05]  /*0a80*/  BSYNC B0 ;  /* 0x0000000000007941 */ /* 0x000fea0003800000 */
.L_x_2403:
[----:B------:R-:W-:-:S04]  /*0a90*/  ISETP.NE.AND P4, PT, R8, RZ, PT ;  /* 0x000000ff0800720c */ /* 0x000fc80003f85270 */
[-C--:B------:R-:W-:Y:S02]  /*0aa0*/  ISETP.GE.OR P3, PT, R0, R217.reuse, P4 ;  /* 0x000000d90000720c */ /* 0x080fe40002766670 */
[-C--:B------:R-:W-:Y:S02]  /*0ab0*/  ISETP.GE.OR P2, PT, R12, R217.reuse, P4 ;  /* 0x000000d90c00720c */ /* 0x080fe40002746670 */
[-C--:B------:R-:W-:Y:S02]  /*0ac0*/  ISETP.GE.OR P1, PT, R10, R217.reuse, P4 ;  /* 0x000000d90a00720c */ /* 0x080fe40002726670 */
[C---:B------:R-:W-:Y:S02]  /*0ad0*/  IADD3 R0, P0, R9.reuse, R0, RZ ;  /* 0x0000000009007210 */ /* 0x040fe40007f1e0ff */
        /* <DEDUP_REMOVED lines=14> */
.L_x_2396:
        /* <DEDUP_REMOVED lines=23> */
[----:B------:R-:W-:-:S03]  /*0d30*/  IABS R2, R13 ;  /* 0x0000000d00027213 */ /* 0x000fc60000000000 */
[----:B-1----:R-:W1:Y:S02]  /*0d40*/  MUFU.RCP R4, R6 ;  /* 0x0000000600047308 */ /* 0x002e640000001000 */
[----:B-1----:R-:W-:-:S06]  /*0d50*/  IADD3 R4, R4, 0xffffffe, RZ ;  /* 0x0ffffffe04047810 */ /* 0x002fcc0007ffe0ff */
[----:B------:R-:W1:Y:S02]  /*0d60*/  F2I.FTZ.U32.TRUNC.NTZ R5, R4 ;  /* 0x0000000400057305 */ /* 0x000e64000021f000 */
[----:B-1---5:R-:W-:Y:S02]  /*0d70*/  IMAD.MOV R0, RZ, RZ, -R5 ;  /* 0x000000ffff007224 */ /* 0x022fe400078e0a05 */
[----:B------:R-:W-:Y:S02]  /*0d80*/  IMAD.MOV.U32 R4, RZ, RZ, RZ ;  /* 0x000000ffff047224 */ /* 0x000fe400078e00ff */
[----:B------:R-:W-:-:S04]  /*0d90*/  IMAD R3, R0, R135, RZ ;  /* 0x0000008700037224 */ /* 0x000fc800078e02ff */
[----:B------:R-:W-:-:S06]  /*0da0*/  IMAD.HI.U32 R3, R5, R3, R4 ;  /* 0x0000000305037227 */ /* 0x000fcc00078e0004 */
[----:B------:R-:W-:-:S05]  /*0db0*/  IMAD.HI.U32 R3, R3, R2, RZ ;  /* 0x0000000203037227 */ /* 0x000fca00078e00ff */
[----:B------:R-:W-:-:S05]  /*0dc0*/  IADD3 R0, -R3, RZ, RZ ;  /* 0x000000ff03007210 */ /* 0x000fca0007ffe1ff */
[----:B------:R-:W-:-:S05]  /*0dd0*/  IMAD R0, R135, R0, R2 ;  /* 0x0000000087007224 */ /* 0x000fca00078e0202 */
[----:B------:R-:W-:-:S13]  /*0de0*/  ISETP.GT.U32.AND P2, PT, R135, R0, PT ;  /* 0x000000008700720c */ /* 0x000fda0003f44070 */
[----:B------:R-:W-:Y:S01]  /*0df0*/  @!P2 IMAD.IADD R0, R0, 0x1, -R135 ;  /* 0x000000010000a824 */ /* 0x000fe200078e0a87 */
[----:B------:R-:W-:Y:S02]  /*0e00*/  @!P2 IADD3 R3, R3, 0x1, RZ ;  /* 0x000000010303a810 */ /* 0x000fe40007ffe0ff */
[----:B------:R-:W-:Y:S02]  /*0e10*/  ISETP.NE.AND P2, PT, RZ, c[0x0][0x2d0], PT ;  /* 0x0000b400ff007a0c */ /* 0x000fe40003f45270 */
[----:B------:R-:W-:Y:S02]  /*0e20*/  ISETP.GE.U32.AND P3, PT, R0, R135, PT ;  /* 0x000000870000720c */ /* 0x000fe40003f66070 */
[----:B------:R-:W-:-:S04]  /*0e30*/  LOP3.LUT R0, R13, c[0x0][0x2d0], RZ, 0x3c, !PT ;  /* 0x0000b4000d007a12 */ /* 0x000fc800078e3cff */
[----:B------:R-:W-:-:S07]  /*0e40*/  ISETP.GE.AND P1, PT, R0, RZ, PT ;  /* 0x000000ff0000720c */ /* 0x000fce0003f26270 */
[----:B------:R-:W-:-:S06]  /*0e50*/  @P3 IADD3 R3, R3, 0x1, RZ ;  /* 0x0000000103033810 */ /* 0x000fcc0007ffe0ff */
[----:B------:R-:W-:Y:S02]  /*0e60*/  @!P1 IADD3 R3, -R3, RZ, RZ ;  /* 0x000000ff03039210 */ /* 0x000fe40007ffe1ff */
[----:B------:R-:W-:-:S05]  /*0e70*/  @!P2 LOP3.LUT R3, RZ, c[0x0][0x2d0], RZ, 0x33, !PT ;  /* 0x0000b400ff03aa12 */ /* 0x000fca00078e33ff */
[----:B------:R-:W-:-:S05]  /*0e80*/  IMAD.WIDE R14, R3, 0x4, R226 ;  /* 0x00000004030e7825 */ /* 0x000fca00078e02e2 */
[----:B------:R1:W2:Y:S01]  /*0e90*/  LDG.E R0, [R14.64] ;  /* 0x0000000c0e007981 */ /* 0x0002a2000c1e1900 */
[----:B------:R-:W-:-:S04]  /*0ea0*/  IABS R2, c[0x0][0x1c8] ;  /* 0x0000720000027a13 */ /* 0x000fc80000000000 */
[----:B------:R-:W3:Y:S08]  /*0eb0*/  I2F.RP R9, R2 ;  /* 0x0000000200097306 */ /* 0x000ef00000209400 */
[----:B---3--:R-:W3:Y:S02]  /*0ec0*/  MUFU.RCP R6, R9 ;  /* 0x0000000900067308 */ /* 0x008ee40000001000 */
[----:B---3--:R-:W-:-:S06]  /*0ed0*/  IADD3 R6, R6, 0xffffffe, RZ ;  /* 0x0ffffffe06067810 */ /* 0x008fcc0007ffe0ff */
[----:B------:R-:W3:Y:S02]  /*0ee0*/  F2I.FTZ.U32.TRUNC.NTZ R7, R6 ;  /* 0x0000000600077305 */ /* 0x000ee4000021f000 */
[----:B---3--:R-:W-:Y:S01]  /*0ef0*/  IMAD.MOV R4, RZ, RZ, -R7 ;  /* 0x000000ffff047224 */ /* 0x008fe200078e0a07 */
[----:B------:R-:W-:-:S03]  /*0f00*/  MOV R6, RZ ;  /* 0x000000ff00067202 */ /* 0x000fc60000000f00 */
[----:B------:R-:W-:Y:S01]  /*0f10*/  IMAD R5, R4, R2, RZ ;  /* 0x0000000204057224 */ /* 0x000fe200078e02ff */
[----:B------:R-:W-:-:S03]  /*0f20*/  IABS R4, R24 ;  /* 0x0000001800047213 */ /* 0x000fc60000000000 */
[----:B------:R-:W-:-:S06]  /*0f30*/  IMAD.HI.U32 R5, R7, R5, R6 ;  /* 0x0000000507057227 */ /* 0x000fcc00078e0006 */
[----:B-1----:R-:W-:-:S04]  /*0f40*/  IMAD.HI.U32 R14, R5, R4, RZ ;  /* 0x00000004050e7227 */ /* 0x002fc800078e00ff */
        /* <DEDUP_REMOVED lines=14> */
[----:B------:R-:W-:-:S03]  /*1030*/  @!P1 IADD3 R14, -R14, RZ, RZ ;  /* 0x000000ff0e0e9210 */ /* 0x000fc60007ffe1ff */
[----:B------:R-:W-:-:S08]  /*1040*/  IMAD R2, R13, c[0x0][0x19c], R2 ;  /* 0x000067000d027a24 */ /* 0x000fd000078e0202 */
        /* <DEDUP_REMOVED lines=9> */
[----:B------:R-:W-:-:S02]  /*10e0*/  IMAD R3, R15, c[0x0][0x1b0], RZ ;  /* 0x00006c000f037a24 */ /* 0x000fc400078e02ff */
[----:B------:R-:W-:-:S04]  /*10f0*/  IMAD.WIDE.U32 R6, R13, c[0x0][0x198], R6 ;  /* 0x000066000d067a25 */ /* 0x000fc800078e0006 */
[----:B------:R-:W-:Y:S01]  /*1100*/  IMAD R3, R14, c[0x0][0x1b4], R3 ;  /* 0x00006d000e037a24 */ /* 0x000fe200078e0203 */
[----:B------:R-:W-:Y:S01]  /*1110*/  IADD3 R7, R7, R2, RZ ;  /* 0x0000000207077210 */ /* 0x000fe20007ffe0ff */
[----:B------:R-:W-:-:S04]  /*1120*/  IMAD.WIDE.U32 R22, R0, c[0x0][0x188], RZ ;  /* 0x0000620000167a25 */ /* 0x000fc800078e00ff */
[----:B------:R-:W-:-:S04]  /*1130*/  IMAD.WIDE.U32 R6, R14, c[0x0][0x1b0], R6 ;  /* 0x00006c000e067a25 */ /* 0x000fc800078e0006 */
[----:B------:R-:W-:Y:S01]  /*1140*/  IMAD.IADD R19, R23, 0x1, R19 ;  /* 0x0000000117137824 */ /* 0x000fe200078e0213 */
[----:B------:R-:W-:Y:S01]  /*1150*/  IADD3 R9, R7, R3, RZ ;  /* 0x0000000307097210 */ /* 0x000fe20007ffe0ff */
[----:B------:R-:W-:Y:S01]  /*1160*/  IMAD.MOV.U32 R18, RZ, RZ, R6 ;  /* 0x000000ffff127224 */ /* 0x000fe200078e0006 */
[----:B------:R-:W-:Y:S05]  /*1170*/  BRA `(.L_x_2406) ;  /* 0x0000042000007947 */ /* 0x000fea0003800000 */
.L_x_2405:
        /* <DEDUP_REMOVED lines=15> */
.L_x_2407:
[----:B------:R-:W-:Y:S02]  /*1270*/  IABS R7, c[0x0][0x1c8] ;  /* 0x0000720000077a13 */ /* 0x000fe40000000000 */
[----:B------:R-:W-:Y:S02]  /*1280*/  MOV R12, RZ ;  /* 0x000000ff000c7202 */ /* 0x000fe40000000f00 */
[----:B------:R-:W1:Y:S01]  /*1290*/  I2F.RP R9, R7 ;  /* 0x0000000700097306 */ /* 0x000e620000209400 */
[----:B------:R-:W-:-:S05]  /*12a0*/  @P4 IADD3 R19, R2, R19, RZ ;  /* 0x0000001302134210 */ /* 0x000fca0007ffe0ff */
        /* <DEDUP_REMOVED lines=9> */
[----:B------:R-:W-:-:S03]  /*1340*/  LEA R13, R185, 0xffffff80, 0x7 ;  /* 0xffffff80b90d7811 */ /* 0x000fc600078e38ff */
[----:B------:R-:W-:-:S04]  /*1350*/  IMAD.MOV.U32 R5, RZ, RZ, R4 ;  /* 0x000000ffff057224 */ /* 0x000fc800078e0004 */
[----:B------:R-:W-:-:S05]  /*1360*/  IMAD.HI.U32 R14, R12, R5, RZ ;  /* 0x000000050c0e7227 */ /* 0x000fca00078e00ff */
[----:B------:R-:W-:-:S05]  /*1370*/  IADD3 R4, -R14, RZ, RZ ;  /* 0x000000ff0e047210 */ /* 0x000fca0007ffe1ff */
[----:B------:R-:W-:Y:S01]  /*1380*/  IMAD R4, R7, R4, R5 ;  /* 0x0000000407047224 */ /* 0x000fe200078e0205 */
[----:B------:R-:W-:-:S04]  /*1390*/  SHF.R.S32.HI R5, RZ, 0x1f, R13 ;  /* 0x0000001fff057819 */ /* 0x000fc8000001140d */
[----:B------:R-:W-:-:S13]  /*13a0*/  ISETP.GT.U32.AND P1, PT, R7, R4, PT ;  /* 0x000000040700720c */ /* 0x000fda0003f24070 */
[----:B------:R-:W-:Y:S01]  /*13b0*/  @!P1 IMAD.IADD R4, R4, 0x1, -R7 ;  /* 0x0000000104049824 */ /* 0x000fe200078e0a07 */
[----:B------:R-:W-:Y:S02]  /*13c0*/  @!P1 IADD3 R14, R14, 0x1, RZ ;  /* 0x000000010e0e9810 */ /* 0x000fe40007ffe0ff */
[----:B------:R-:W-:Y:S02]  /*13d0*/  ISETP.NE.AND P1, PT, RZ, c[0x0][0x1c8], PT ;  /* 0x00007200ff007a0c */ /* 0x000fe40003f25270 */
[----:B------:R-:W-:Y:S01]  /*13e0*/  ISETP.GE.U32.AND P3, PT, R4, R7, PT ;  /* 0x000000070400720c */ /* 0x000fe20003f66070 */
[----:B------:R-:W-:Y:S01]  /*13f0*/  IMAD.MOV.U32 R7, RZ, RZ, R3 ;  /* 0x000000ffff077224 */ /* 0x000fe200078e0003 */
[----:B------:R-:W-:-:S03]  /*1400*/  LOP3.LUT R4, R24, c[0x0][0x1c8], RZ, 0x3c, !PT ;  /* 0x0000720018047a12 */ /* 0x000fc600078e3cff */
[----:B------:R-:W-:Y:S01]  /*1410*/  IMAD.WIDE.U32 R6, R13, c[0x0][0x198], R6 ;  /* 0x000066000d067a25 */ /* 0x000fe200078e0006 */
[----:B------:R-:W-:-:S03]  /*1420*/  ISETP.GE.AND P2, PT, R4, RZ, PT ;  /* 0x000000ff0400720c */ /* 0x000fc60003f46270 */
[----:B------:R-:W-:-:S04]  /*1430*/  IMAD R4, R5, c[0x0][0x198], RZ ;  /* 0x0000660005047a24 */ /* 0x000fc800078e02ff */
[----:B------:R-:W-:Y:S01]  /*1440*/  @P3 IADD3 R14, R14, 0x1, RZ ;  /* 0x000000010e0e3810 */ /* 0x000fe20007ffe0ff */
[----:B------:R-:W-:-:S04]  /*1450*/  IMAD R3, R13, c[0x0][0x19c], R4 ;  /* 0x000067000d037a24 */ /* 0x000fc800078e0204 */
[----:B------:R-:W-:Y:S01]  /*1460*/  IMAD.IADD R7, R7, 0x1, R3 ;  /* 0x0000000107077824 */ /* 0x000fe200078e0203 */
[----:B------:R-:W-:Y:S02]  /*1470*/  @!P2 IADD3 R14, -R14, RZ, RZ ;  /* 0x000000ff0e0ea210 */ /* 0x000fe40007ffe1ff */
[----:B------:R-:W-:-:S04]  /*1480*/  @!P1 LOP3.LUT R14, RZ, c[0x0][0x1c8], RZ, 0x33, !PT ;  /* 0x00007200ff0e9a12 */ /* 0x000fc800078e33ff */
[----:B------:R-:W-:Y:S01]  /*1490*/  SHF.R.S32.HI R15, RZ, 0x1f, R14 ;  /* 0x0000001fff0f7819 */ /* 0x000fe2000001140e */
[----:B------:R-:W-:-:S04]  /*14a0*/  IMAD.WIDE.U32 R6, R14, c[0x0][0x1b0], R6 ;  /* 0x00006c000e067a25 */ /* 0x000fc800078e0006 */
[----:B------:R-:W-:Y:S01]  /*14b0*/  IMAD R9, R15, c[0x0][0x1b0], RZ ;  /* 0x00006c000f097a24 */ /* 0x000fe200078e02ff */
[----:B------:R-:W-:-:S03]  /*14c0*/  MOV R18, R6 ;  /* 0x0000000600127202 */ /* 0x000fc60000000f00 */
        /* <DEDUP_REMOVED lines=13> */
.L_x_2406:
[----:B------:R-:W-:Y:S01]  /*15a0*/  ISETP.NE.AND P1, PT, R218, -0x1, PT ;  /* 0xffffffffda00780c */ /* 0x000fe20003f25270 */
[----:B------:R-:W-:Y:S01]  /*15b0*/  IMAD R15, R15, c[0x0][0x1b8], RZ ;  /* 0x00006e000f0f7a24 */ /* 0x000fe200078e02ff */
[----:B------:R-:W-:Y:S01]  /*15c0*/  SHF.R.S32.HI R3, RZ, 0x1f, R8 ;  /* 0x0000001fff037819 */ /* 0x000fe20000011408 */
[----:B------:R-:W-:Y:S01]  /*15d0*/  BSSY B0, `(.L_x_2408) ;  /* 0x000005e000007945 */ /* 0x000fe20003800000 */
[----:B------:R-:W-:Y:S01]  /*15e0*/  IADD3 R208, -R10, R217, RZ ;  /* 0x000000d90ad07210 */ /* 0x000fe20007ffe1ff */
[----:B------:R-:W-:Y:S01]  /*15f0*/  IMAD R4, R14, c[0x0][0x1bc], R15 ;  /* 0x00006f000e047a24 */ /* 0x000fe200078e020f */
[CC--:B------:R-:W-:Y:S02]  /*1600*/  LEA.HI R224, R3.reuse, R8.reuse, RZ, 0x3 ;  /* 0x0000000803e07211 */ /* 0x0c0fe400078f18ff */
[----:B------:R-:W-:Y:S02]  /*1610*/  LEA.HI R6, R3, R8, RZ, 0x6 ;  /* 0x0000000803067211 */ /* 0x000fe400078f30ff */
[----:B------:R-:W-:-:S02]  /*1620*/  SHF.R.S32.HI R25, RZ, 0x1f, R24 ;  /* 0x0000001fff197819 */ /* 0x000fc40000011418 */
[----:B------:R-:W-:Y:S01]  /*1630*/  LEA.HI R212, R3, R8, RZ, 0x5 ;  /* 0x0000000803d47211 */ /* 0x000fe200078f28ff */
[----:B------:R-:W-:Y:S01]  /*1640*/  @P1 IMAD.WIDE.U32 R16, R218, c[0x0][0x190], RZ ;  /* 0x00006400da101a25 */ /* 0x000fe200078e00ff */
[----:B------:R-:W-:-:S03]  /*1650*/  @!P1 SHF.R.S32.HI R7, RZ, 0x1f, R20 ;  /* 0x0000001fff079819 */ /* 0x000fc60000011414 */
[----:B------:R-:W-:Y:S02]  /*1660*/  @P1 IMAD R11, R218, c[0x0][0x194], R17 ;  /* 0x00006500da0b1a24 */ /* 0x000fe400078e0211 */
[----:B------:R-:W-:Y:S02]  /*1670*/  @!P1 IMAD R7, R7, c[0x0][0x178], RZ ;  /* 0x00005e0007079a24 */ /* 0x000fe400078e02ff */
[----:B------:R-:W-:Y:S02]  /*1680*/  @P1 IMAD.MOV.U32 R2, RZ, RZ, R16 ;  /* 0x000000ffff021224 */ /* 0x000fe400078e0010 */
[----:B-----5:R-:W-:Y:S01]  /*1690*/  @!P1 IMAD R0, R20, c[0x0][0x17c], R7 ;  /* 0x00005f0014009a24 */ /* 0x020fe200078e0207 */
[----:B------:R-:W-:Y:S01]  /*16a0*/  LOP3.LUT R7, R224, 0xfffffff8, RZ, 0xc0, !PT ;  /* 0xfffffff8e0077812 */ /* 0x000fe200078ec0ff */
[----:B------:R-:W-:Y:S01]  /*16b0*/  @!P1 IMAD.WIDE.U32 R16, R20, c[0x0][0x178], RZ ;  /* 0x00005e0014109a25 */ /* 0x000fe200078e00ff */
[----:B------:R-:W-:Y:S02]  /*16c0*/  SHF.R.S32.HI R224, RZ, 0x3, R224 ;  /* 0x00000003ffe07819 */ /* 0x000fe400000114e0 */
[----:B------:R-:W-:Y:S01]  /*16d0*/  IADD3 R12, -R7, R8, RZ ;  /* 0x00000008070c7210 */ /* 0x000fe20007ffe1ff */
[----:B------:R-:W-:Y:S01]  /*16e0*/  @!P1 IMAD.MOV.U32 R2, RZ, RZ, R16 ;  /* 0x000000ffff029224 */ /* 0x000fe200078e0010 */
[----:B------:R-:W-:Y:S01]  /*16f0*/  LEA.HI R16, R3, R8, RZ, 0x4 ;  /* 0x0000000803107211 */ /* 0x000fe200078f20ff */
[----:B------:R-:W-:Y:S01]  /*1700*/  @!P1 IMAD.IADD R11, R17, 0x1, R0 ;  /* 0x00000001110b9824 */ /* 0x000fe200078e0200 */
[--C-:B------:R-:W-:Y:S01]  /*1710*/  SHF.R.S32.HI R225, RZ, 0x1f, R224.reuse ;  /* 0x0000001fffe17819 */ /* 0x100fe200000114e0 */
[----:B------:R-:W-:Y:S01]  /*1720*/  IMAD.SHL.U32 R220, R12, 0x8, RZ ;  /* 0x000000080cdc7824 */ /* 0x000fe200078e00ff */
[----:B------:R-:W-:Y:S01]  /*1730*/  LOP3.LUT R7, R16, 0xfffffff0, RZ, 0xc0, !PT ;  /* 0xfffffff010077812 */ /* 0x000fe200078ec0ff */
[----:B------:R-:W-:Y:S01]  /*1740*/  IMAD.SHL.U32 R21, R224, 0x40, RZ ;  /* 0x00000040e0157824 */ /* 0x000fe200078e00ff */
[----:B------:R-:W-:Y:S01]  /*1750*/  LOP3.LUT R3, R212, 0xffffffe0, RZ, 0xc0, !PT ;  /* 0xffffffe0d4037812 */ /* 0x000fe200078ec0ff */
[----:B------:R-:W-:Y:S01]  /*1760*/  IMAD R181, R225, c[0x0][0x198], RZ ;  /* 0x00006600e1b57a24 */ /* 0x000fe200078e02ff */
[----:B------:R-:W-:Y:S01]  /*1770*/  IADD3 R7, -R7, R8, RZ ;  /* 0x0000000807077210 */ /* 0x000fe20007ffe1ff */
[----:B------:R-:W-:Y:S01]  /*1780*/  IMAD.WIDE R26, R27, 0x40, R224 ;  /* 0x000000401b1a7825 */ /* 0x000fe200078e02e0 */
[----:B------:R-:W-:-:S02]  /*1790*/  IADD3 R22, P1, R220, R22, RZ ;  /* 0x00000016dc167210 */ /* 0x000fc40007f3e0ff */
[----:B------:R-:W-:Y:S01]  /*17a0*/  SHF.R.S32.HI R221, RZ, 0x1f, R220 ;  /* 0x0000001fffdd7819 */ /* 0x000fe200000114dc */
[----:B------:R-:W-:Y:S01]  /*17b0*/  IMAD R181, R224, c[0x0][0x19c], R181 ;  /* 0x00006700e0b57a24 */ /* 0x000fe200078e02b5 */
[----:B------:R-:W-:Y:S02]  /*17c0*/  IADD3 R18, P2, R220, R18, RZ ;  /* 0x00000012dc127210 */ /* 0x000fe40007f5e0ff */
[----:B------:R-:W-:Y:S01]  /*17d0*/  SHF.R.S32.HI R0, RZ, 0x1f, R7 ;  /* 0x0000001fff007819 */ /* 0x000fe20000011407 */
[C---:B------:R-:W-:Y:S01]  /*17e0*/  IMAD.X R23, R221.reuse, 0x1, R19, P1 ;  /* 0x00000001dd177824 */ /* 0x040fe200008e0613 */
[----:B------:R-:W-:Y:S01]  /*17f0*/  IADD3 R38, P1, R224, R13, RZ ;  /* 0x0000000de0267210 */ /* 0x000fe20007f3e0ff */
[----:B------:R-:W-:Y:S01]  /*1800*/  IMAD.X R19, R221, 0x1, R9, P2 ;  /* 0x00000001dd137824 */ /* 0x000fe200010e0609 */
[----:B------:R-:W-:Y:S01]  /*1810*/  LEA.HI R0, R0, R7, RZ, 0x3 ;  /* 0x0000000700007211 */ /* 0x000fe200078f18ff */
[----:B------:R-:W-:Y:S01]  /*1820*/  IMAD.WIDE.U32 R14, R14, c[0x0][0x1b8], R22 ;  /* 0x00006e000e0e7a25 */ /* 0x000fe200078e0016 */
[----:B------:R-:W-:-:S02]  /*1830*/  LOP3.LUT R21, R21, 0x1c0, RZ, 0xc0, !PT ;  /* 0x000001c015157812 */ /* 0x000fc400078ec0ff */
[----:B------:R-:W-:Y:S01]  /*1840*/  SHF.R.S32.HI R212, RZ, 0x5, R212 ;  /* 0x00000005ffd47819 */ /* 0x000fe200000114d4 */
[----:B------:R-:W-:Y:S01]  /*1850*/  IMAD.SHL.U32 R9, R6, 0x8, RZ ;  /* 0x0000000806097824 */ /* 0x000fe200078e00ff */
[----:B------:R-:W-:Y:S01]  /*1860*/  LOP3.LUT R6, R0, 0xfffffff8, RZ, 0xc0, !PT ;  /* 0xfffffff800067812 */ /* 0x000fe200078ec0ff */
[----:B------:R-:W-:Y:S01]  /*1870*/  IMAD.WIDE.U32 R18, R224, c[0x0][0x198], R18 ;  /* 0x00006600e0127a25 */ /* 0x000fe200078e0012 */
[----:B------:R-:W-:Y:S02]  /*1880*/  IADD3 R15, R15, R4, RZ ;  /* 0x000000040f0f7210 */ /* 0x000fe40007ffe0ff */
[----:B------:R-:W-:Y:S01]  /*1890*/  LOP3.LUT R17, R21, 0x38, R220, 0xf8, !PT ;  /* 0x0000003815117812 */ /* 0x000fe200078ef8dc */
[----:B------:R-:W-:Y:S01]  /*18a0*/  IMAD.X R5, R225, 0x1, R5, P1 ;  /* 0x00000001e1057824 */ /* 0x000fe200008e0605 */
[----:B------:R-:W-:Y:S01]  /*18b0*/  SHF.R.U32.HI R216, RZ, 0x3, R21 ;  /* 0x00000003ffd87819 */ /* 0x000fe20000011615 */
[----:B------:R-:W-:Y:S01]  /*18c0*/  IMAD.MOV.U32 R180, RZ, RZ, R18 ;  /* 0x000000ffffb47224 */ /* 0x000fe200078e0012 */
[----:B------:R-:W-:Y:S01]  /*18d0*/  IADD3 R18, P1, R220, R2, RZ ;  /* 0x00000002dc127210 */ /* 0x000fe20007f3e0ff */
[----:B------:R-:W-:Y:S01]  /*18e0*/  IMAD.IADD R4, R7, 0x1, -R6 ;  /* 0x0000000107047824 */ /* 0x000fe200078e0a06 */
[----:B------:R-:W-:Y:S01]  /*18f0*/  LOP3.LUT R216, R17, R216, RZ, 0x3c, !PT ;  /* 0x000000d811d87212 */ /* 0x000fe200078e3cff */
[----:B------:R-:W-:Y:S01]  /*1900*/  IMAD.IADD R181, R19, 0x1, R181 ;  /* 0x0000000113b57824 */ /* 0x000fe200078e02b5 */
[----:B------:R-:W-:Y:S01]  /*1910*/  MOV R7, 0x10 ;  /* 0x0000001000077802 */ /* 0x000fe20000000f00 */
[----:B------:R-:W-:Y:S01]  /*1920*/  IMAD.X R19, R221, 0x1, R11, P1 ;  /* 0x00000001dd137824 */ /* 0x000fe200008e060b */
[----:B------:R-:W-:Y:S01]  /*1930*/  R2P PR, R4, 0x6 ;  /* 0x0000000604007804 */ /* 0x000fe20000000000 */
[----:B------:R-:W-:Y:S01]  /*1940*/  IMAD R5, R5, c[0x0][0x1a0], RZ ;  /* 0x0000680005057a24 */ /* 0x000fe200078e02ff */
[----:B------:R-:W-:Y:S01]  /*1950*/  ISETP.GE.AND P3, PT, R224, R208, PT ;  /* 0x000000d0e000720c */ /* 0x000fe20003f66270 */
[----:B------:R-:W-:Y:S01]  /*1960*/  IMAD R23, R25, c[0x0][0x1a8], RZ ;  /* 0x00006a0019177a24 */ /* 0x000fe200078e02ff */
[----:B------:R-:W-:Y:S01]  /*1970*/  LOP3.LUT R216, R216, 0xfffffe00, R9, 0xf8, !PT ;  /* 0xfffffe00d8d87812 */ /* 0x000fe200078ef809 */
[----:B------:R-:W-:Y:S01]  /*1980*/  IMAD R9, R38, c[0x0][0x1a4], R5 ;  /* 0x0000690026097a24 */ /* 0x000fe200078e0205 */
[----:B------:R-:W-:Y:S01]  /*1990*/  IADD3 R209, R220, 0x40, RZ ;  /* 0x00000040dcd17810 */ /* 0x000fe20007ffe0ff */
[----:B------:R-:W-:-:S02]  /*19a0*/  IMAD.MOV.U32 R5, RZ, RZ, 0x20 ;  /* 0x00000020ff057424 */ /* 0x000fc400078e00ff */
[C---:B------:R-:W-:Y:S02]  /*19b0*/  IMAD R23, R24.reuse, c[0x0][0x1ac], R23 ;  /* 0x00006b0018177a24 */ /* 0x040fe400078e0217 */
[----:B------:R-:W-:Y:S01]  /*19c0*/  IMAD.WIDE.U32 R18, R24, c[0x0][0x1a8], R18 ;  /* 0x00006a0018127a25 */ /* 0x000fe200078e0012 */
[----:B------:R-:W-:-:S03]  /*19d0*/  SEL R2, R5, 0xffffffe0, !P2 ;  /* 0xffffffe005027807 */ /* 0x000fc60005000000 */
[----:B------:R-:W-:Y:S01]  /*19e0*/  IMAD.WIDE.U32 R38, R38, c[0x0][0x1a0], R14 ;  /* 0x0000680026267a25 */ /* 0x000fe200078e000e */
[----:B------:R-:W-:-:S03]  /*19f0*/  IADD3 R23, R19, R23, RZ ;  /* 0x0000001713177210 */ /* 0x000fc60007ffe0ff */
[----:B------:R-:W-:Y:S01]  /*1a00*/  IMAD.IADD R14, R8, 0x1, -R3 ;  /* 0x00000001080e7824 */ /* 0x000fe200078e0a03 */
[----:B------:R-:W-:Y:S01]  /*1a10*/  SEL R3, R7, 0xfffffff0, !P1 ;  /* 0xfffffff007037807 */ /* 0x000fe20004800000 */
[----:B------:R-:W-:Y:S02]  /*1a20*/  IMAD.SHL.U32 R216, R216, 0x2, RZ ;  /* 0x00000002d8d87824 */ /* 0x000fe400078e00ff */
        /* <DEDUP_REMOVED lines=24> */
.L_x_2409:
[----:B------:R-:W-:Y:S05]  /*1bb0*/  BSYNC B0 ;  /* 0x0000000000007941 */ /* 0x000fea0003800000 */
.L_x_2408:
        /* <DEDUP_REMOVED lines=29> */
.L_x_2411:
[----:B------:R-:W-:Y:S05]  /*1d90*/  BSYNC B0 ;  /* 0x0000000000007941 */ /* 0x000fea0003800000 */
.L_x_2410:
        /* <DEDUP_REMOVED lines=29> */
.L_x_2413:
[----:B------:R-:W-:Y:S05]  /*1f70*/  BSYNC B0 ;  /* 0x0000000000007941 */ /* 0x000fea0003800000 */
.L_x_2412:
        /* <DEDUP_REMOVED lines=28> */
.L_x_2415:
[----:B------:R-:W-:Y:S05]  /*2140*/  BSYNC B0 ;  /* 0x0000000000007941 */ /* 0x000fea0003800000 */
.L_x_2414:
        /* <DEDUP_REMOVED lines=23> */
.L_x_2417:
[----:B------:R-:W-:Y:S05]  /*22c0*/  BSYNC B0 ;  /* 0x0000000000007941 */ /* 0x000fea0003800000 */
.L_x_2416:
        /* <DEDUP_REMOVED lines=25> */
.L_x_2419:
[----:B------:R-:W-:Y:S05]  /*2460*/  BSYNC B0 ;  /* 0x0000000000007941 */ /* 0x000fea0003800000 */
.L_x_2418:
[----:B------:R-:W-:Y:S01]  /*2470*/  ISETP.GE.AND P1, PT, R11, R6, PT ;  /* 0x000000060b00720c */ /* 0x000fe20003f26270 */
[----:B------:R-:W-:-:S12]  /*2480*/  BSSY B0, `(.L_x_2420) ;  /* 0x0000016000007945 */ /* 0x000fd80003800000 */
[----:B------:R-:W-:Y:S05]  /*2490*/  @P1 BRA `(.L_x_2421) ;  /* 0x0000014000001947 */ /* 0x000fea0003800000 */
[----:B------:R-:W-:Y:S01]  /*24a0*/  ISETP.GE.AND P2, PT, R220, c[0x0][0x220], PT ;  /* 0x00008800dc007a0c */ /* 0x000fe20003f46270 */
[----:B------:R-:W-:Y:S01]  /*24b0*/  IMAD.MOV.U32 R13, RZ, RZ, c[0x0][0x19c] ;  /* 0x00006700ff0d7624 */ /* 0x000fe200078e00ff */
[C---:B---3--:R-:W-:Y:S02]  /*24c0*/  LEA R18, P3, R134.reuse, R180, 0x5 ;  /* 0x000000b486127211 */ /* 0x048fe400078628ff */
        /* <DEDUP_REMOVED lines=17> */
.L_x_2421:
[----:B------:R-:W-:Y:S05]  /*25e0*/  BSYNC B0 ;  /* 0x0000000000007941 */ /* 0x000fea0003800000 */
.L_x_2420:
        /* <DEDUP_REMOVED lines=24> */
.L_x_2423:
[----:B------:R-:W-:Y:S05]  /*2770*/  BSYNC B0 ;  /* 0x0000000000007941 */ /* 0x000fea0003800000 */
.L_x_2422:
[----:B--23--:R-:W-:Y:S01]  /*2780*/  IADD3 R19, R224, 0x40, RZ ;  /* 0x00000040e0137810 */ /* 0x00cfe20007ffe0ff */
[----:B------:R-:W-:Y:S03]  /*2790*/  BSSY B0, `(.L_x_2424) ;  /* 0x0000017000007945 */ /* 0x000fe60003800000 */
[----:B------:R-:W-:-:S13]  /*27a0*/  ISETP.GE.AND P1, PT, R19, R6, PT ;  /* 0x000000061300720c */ /* 0x000fda0003f26270 */
[----:B------:R-:W-:Y:S05]  /*27b0*/  @P1 BRA `(.L_x_2425) ;  /* 0x0000014000001947 */ /* 0x000fea0003800000 */
[----:B------:R-:W-:Y:S01]  /*27c0*/  ISETP.GE.AND P2, PT, R220, c[0x0][0x220], PT ;  /* 0x00008800dc007a0c */ /* 0x000fe20003f46270 */
[----:B------:R-:W-:Y:S01]  /*27d0*/  IMAD.MOV.U32 R13, RZ, RZ, c[0x0][0x19c] ;  /* 0x00006700ff0d7624 */ /* 0x000fe200078e00ff */
[C---:B------:R-:W-:Y:S02]  /*27e0*/  LEA R15, P3, R134.reuse, R180, 0x6 ;  /* 0x000000b4860f7211 */ /* 0x040fe400078630ff */
        /* <DEDUP_REMOVED lines=17> */
.L_x_2425:
[----:B------:R-:W-:Y:S05]  /*2900*/  BSYNC B0 ;  /* 0x0000000000007941 */ /* 0x000fea0003800000 */
.L_x_2424:
        /* <DEDUP_REMOVED lines=25> */
.L_x_2427:
[----:B------:R-:W-:Y:S05]  /*2aa0*/  BSYNC B0 ;  /* 0x0000000000007941 */ /* 0x000fea0003800000 */
.L_x_2426:
        /* <DEDUP_REMOVED lines=25> */
.L_x_2429:
[----:B------:R-:W-:Y:S05]  /*2c40*/  BSYNC B0 ;  /* 0x0000000000007941 */ /* 0x000fea0003800000 */
.L_x_2428:
        /* <DEDUP_REMOVED lines=25> */
.L_x_2431:
[----:B------:R-:W-:Y:S05]  /*2de0*/  BSYNC B0 ;  /* 0x0000000000007941 */ /* 0x000fea0003800000 */
.L_x_2430:
[----:B------:R-:W-:Y:S01]  /*2df0*/  SHF.R.S32.HI R18, RZ, 0x1f, R20 ;  /* 0x0000001fff127819 */ /* 0x000fe20000011414 */
[----:B------:R-:W-:Y:S01]  /*2e00*/  IMAD.WIDE.U32 R24, R20, c[0x0][0x320], R24 ;  /* 0x0000c80014187a25 */ /* 0x000fe200078e0018 */
[----:B------:R-:W0:Y:S03]  /*2e10*/  LDGDEPBAR ;  /* 0x00000000000079af */ /* 0x000e260000000000 */
[----:B--2---:R-:W-:Y:S01]  /*2e20*/  IMAD R23, R18, c[0x0][0x320], RZ ;  /* 0x0000c80012177a24 */ /* 0x004fe200078e02ff */
[----:B------:R-:W-:-:S03]  /*2e30*/  LEA R22, P1, R24, c[0x0][0x318], 0x2 ;  /* 0x0000c60018167a11 */ /* 0x000fc600078210ff */
[----:B------:R-:W-:-:S04]  /*2e40*/  IMAD R23, R20, c[0x0][0x324], R23 ;  /* 0x0000c90014177a24 */ /* 0x000fc800078e0217 */
[----:B------:R-:W-:-:S05]  /*2e50*/  IMAD.IADD R23, R25, 0x1, R23 ;  /* 0x0000000119177824 */ /* 0x000fca00078e0217 */
[----:B------:R-:W-:-:S06]  /*2e60*/  LEA.HI.X R23, R24, c[0x0][0x31c], R23, 0x2, P1 ;  /* 0x0000c70018177a11 */ /* 0x000fcc00008f1417 */
[----:B------:R-:W2:Y:S01]  /*2e70*/  LDG.E R23, [R22.64] ;  /* 0x0000000c16177981 */ /* 0x000ea2000c1e1900 */
[----:B------:R-:W-:Y:S01]  /*2e80*/  SHF.R.S32.HI R27, RZ, 0x4, R16 ;  /* 0x00000004ff1b7819 */ /* 0x000fe20000011410 */
[----:B------:R-:W-:-:S04]  /*2e90*/  DEPBAR.LE SB0, 0x0 ;  /* 0x000080000000791a */ /* 0x000fc80000000000 */
[----:B------:R-:W-:Y:S01]  /*2ea0*/  LEA.HI R16, R16, R27, RZ, 0x1 ;  /* 0x0000001b10107211 */ /* 0x000fe200078f08ff */
[----:B------:R-:W-:Y:S01]  /*2eb0*/  IMAD.SHL.U32 R4, R4, 0x40, RZ ;  /* 0x0000004004047824 */ /* 0x000fe200078e00ff */
[----:B------:R-:W-:Y:S01]  /*2ec0*/  ISETP.GE.AND P2, PT, R224, R6, PT ;  /* 0x00000006e000720c */ /* 0x000fe20003f46270 */
[----:B------:R-:W-:Y:S01]  /*2ed0*/  BAR.SYNC.DEFER_BLOCKING 0x0 ;  /* 0x0000000000007b1d */ /* 0x000fe20000010000 */
[----:B------:R-:W-:Y:S01]  /*2ee0*/  LOP3.LUT R16, R16, 0xfffffffe, RZ, 0xc0, !PT ;  /* 0xfffffffe10107812 */ /* 0x000fe200078ec0ff */
[----:B------:R-:W-:Y:S01]  /*2ef0*/  IMAD.SHL.U32 R206, R12, 0x40, RZ ;  /* 0x000000400cce7824 */ /* 0x000fe200078e00ff */
[----:B------:R-:W-:Y:S01]  /*2f00*/  LOP3.LUT R4, R4, 0x1c0, RZ, 0xc0, !PT ;  /* 0x000001c004047812 */ /* 0x000fe200078ec0ff */
[----:B------:R-:W-:Y:S01]  /*2f10*/  IMAD.SHL.U32 R29, R224, 0x8, RZ ;  /* 0x00000008e01d7824 */ /* 0x000fe200078e00ff */
[----:B------:R-:W-:Y:S01]  /*2f20*/  SHF.R.S32.HI R213, RZ, 0x1f, R14 ;  /* 0x0000001fffd57819 */ /* 0x000fe2000001140e */
[----:B------:R-:W-:Y:S01]  /*2f30*/  IMAD.IADD R27, R27, 0x1, -R16 ;  /* 0x000000011b1b7824 */ /* 0x000fe200078e0a10 */
[----:B------:R-:W-:Y:S01]  /*2f40*/  LOP3.LUT R206, R206, 0x1c0, RZ, 0xc0, !PT ;  /* 0x000001c0cece7812 */ /* 0x000fe200078ec0ff */
[----:B------:R-:W-:Y:S01]  /*2f50*/  IMAD R10, R212, 0x10, R10 ;  /* 0x00000010d40a7824 */ /* 0x000fe200078e020a */
[----:B------:R-:W-:Y:S01]  /*2f60*/  LEA.HI R213, R213, R14, RZ, 0x2 ;  /* 0x0000000ed5d57211 */ /* 0x000fe200078f10ff */
[----:B------:R-:W-:Y:S01]  /*2f70*/  IMAD.SHL.U32 R25, R27, 0x8, RZ ;  /* 0x000000081b197824 */ /* 0x000fe200078e00ff */
[----:B------:R-:W-:Y:S01]  /*2f80*/  LOP3.LUT R29, R206, 0x8, R29, 0xf8, !PT ;  /* 0x00000008ce1d7812 */ /* 0x000fe200078ef81d */
[----:B------:R-:W-:Y:S01]  /*2f90*/  IMAD.SHL.U32 R214, R8, 0x2, RZ ;  /* 0x0000000208d67824 */ /* 0x000fe200078e00ff */
[----:B------:R-:W-:Y:S01]  /*2fa0*/  SHF.R.U32.HI R206, RZ, 0x3, R206 ;  /* 0x00000003ffce7819 */ /* 0x000fe200000116ce */
[----:B------:R-:W-:Y:S01]  /*2fb0*/  BSSY B0, `(.L_x_2432) ;  /* 0x000002d000007945 */ /* 0x000fe20003800000 */
[----:B------:R-:W-:-:S02]  /*2fc0*/  LOP3.LUT R25, R4, 0x8, R25, 0xf8, !PT ;  /* 0x0000000804197812 */ /* 0x000fc400078ef819 */
[----:B------:R-:W-:Y:S02]  /*2fd0*/  SHF.R.U32.HI R4, RZ, 0x3, R4 ;  /* 0x00000003ff047819 */ /* 0x000fe40000011604 */
[----:B------:R-:W-:Y:S02]  /*2fe0*/  LOP3.LUT R206, R29, R206, RZ, 0x3c, !PT ;  /* 0x000000ce1dce7212 */ /* 0x000fe400078e3cff */
[----:B------:R-:W-:Y:S01]  /*2ff0*/  LOP3.LUT R4, R25, R4, RZ, 0x3c, !PT ;  /* 0x0000000419047212 */ /* 0x000fe200078e3cff */
[----:B------:R-:W-:Y:S01]  /*3000*/  IMAD.SHL.U32 R25, R0, 0x40, RZ ;  /* 0x0000004000197824 */ /* 0x000fe200078e00ff */
[----:B------:R-:W-:Y:S01]  /*3010*/  SHF.R.S32.HI R29, RZ, 0x1f, R212 ;  /* 0x0000001fff1d7819 */ /* 0x000fe200000114d4 */
[----:B------:R3:W-:Y:S01]  /*3020*/  @P2 STS.128 [R216+0xc000], RZ ;  /* 0x00c000ffd8002388 */ /* 0x0007e20000000c00 */
[----:B------:R-:W2:Y:S01]  /*3030*/  MUFU.RCP R0, c[0x0][0x238] ;  /* 0x00008e0000007b08 */ /* 0x000ea20000001000 */
[----:B------:R-:W-:Y:S01]  /*3040*/  SHF.R.S32.HI R213, RZ, 0x2, R213 ;  /* 0x00000002ffd57819 */ /* 0x000fe200000114d5 */
[----:B------:R-:W-:Y:S01]  /*3050*/  IMAD R206, R27, 0x200, R206 ;  /* 0x000002001bce7824 */ /* 0x000fe200078e02ce */
[----:B------:R3:W-:Y:S01]  /*3060*/  @P2 STS.128 [R216+0x10000], RZ ;  /* 0x010000ffd8002388 */ /* 0x0007e20000000c00 */
[----:B------:R-:W-:-:S02]  /*3070*/  LOP3.LUT R25, R25, 0xfffffe00, RZ, 0xc0, !PT ;  /* 0xfffffe0019197812 */ /* 0x000fc400078ec0ff */
[----:B------:R-:W-:Y:S02]  /*3080*/  LEA.HI R29, R29, R212, RZ, 0x2 ;  /* 0x000000d41d1d7211 */ /* 0x000fe400078f10ff */
[----:B------:R-:W-:Y:S01]  /*3090*/  IADD3 R10, R10, 0x1, R213 ;  /* 0x000000010a0a7810 */ /* 0x000fe20007ffe0d5 */
[----:B------:R-:W-:Y:S01]  /*30a0*/  IMAD R207, R212, 0x400, R25 ;  /* 0x00000400d4cf7824 */ /* 0x000fe200078e0219 */
[----:B------:R-:W-:Y:S02]  /*30b0*/  LOP3.LUT R29, R29, 0xfffffffc, RZ, 0xc0, !PT ;  /* 0xfffffffc1d1d7812 */ /* 0x000fe400078ec0ff */
[----:B------:R-:W-:Y:S01]  /*30c0*/  LOP3.LUT P4, RZ, R12, 0x4, RZ, 0xc0, !PT ;  /* 0x000000040cff7812 */ /* 0x000fe2000788c0ff */
[----:B------:R-:W-:Y:S01]  /*30d0*/  IMAD.IADD R207, R4, 0x1, R207 ;  /* 0x0000000104cf7824 */ /* 0x000fe200078e02cf */
[----:B------:R-:W-:Y:S01]  /*30e0*/  LOP3.LUT P3, RZ, R12, 0x2, RZ, 0xc0, !PT ;  /* 0x000000020cff7812 */ /* 0x000fe2000786c0ff */
[----:B------:R-:W-:Y:S01]  /*30f0*/  IMAD.IADD R212, R212, 0x1, -R29 ;  /* 0x00000001d4d47824 */ /* 0x000fe200078e0a1d */
[----:B------:R-:W-:Y:S01]  /*3100*/  LEA R172, P1, R38, c[0x0][0x170], 0x1 ;  /* 0x00005c0026ac7a11 */ /* 0x000fe200078208ff */
[----:B------:R-:W-:Y:S01]  /*3110*/  IMAD.SHL.U32 R207, R207, 0x2, RZ ;  /* 0x00000002cfcf7824 */ /* 0x000fe200078e00ff */
[----:B------:R-:W-:-:S02]  /*3120*/  IADD3 R121, R120, R10, -R217 ;  /* 0x0000000a78797210 */ /* 0x000fc40007ffe8d9 */
[----:B------:R-:W-:Y:S02]  /*3130*/  LOP3.LUT R4, R4, R25, RZ, 0xfc, !PT ;  /* 0x0000001904047212 */ /* 0x000fe400078efcff */
[----:B------:R-:W-:Y:S02]  /*3140*/  SEL R5, R5, 0xffffffe0, !P4 ;  /* 0xffffffe005057807 */ /* 0x000fe40006000000 */
[----:B------:R-:W-:Y:S02]  /*3150*/  LOP3.LUT R214, R214, 0x6, RZ, 0xc0, !PT ;  /* 0x00000006d6d67812 */ /* 0x000fe400078ec0ff */
[----:B------:R-:W-:Y:S02]  /*3160*/  SEL R7, R7, 0xfffffff0, !P3 ;  /* 0xfffffff007077807 */ /* 0x000fe40005800000 */
[----:B------:R-:W-:Y:S02]  /*3170*/  LEA.HI.X R173, R38, c[0x0][0x174], R36, 0x1, P1 ;  /* 0x00005d0026ad7a11 */ /* 0x000fe400008f0c24 */
[----:B------:R-:W-:Y:S01]  /*3180*/  IADD3 R121, R121, c[0x0][0x2e8], RZ ;  /* 0x0000ba0079797a10 */ /* 0x000fe20007ffe0ff */
[----:B--2---:R-:W-:Y:S01]  /*3190*/  FMUL.FTZ R0, R23, R0 ;  /* 0x0000000017007220 */ /* 0x004fe20000410000 */
[----:B------:R-:W-:Y:S05]  /*31a0*/  @P2 BRA `(.L_x_2433) ;  /* 0x000000d000002947 */ /* 0x000fea0003800000 */
[----:B---3--:R-:W-:Y:S02]  /*31b0*/  ISETP.GE.AND P2, PT, R220, c[0x0][0x220], PT ;  /* 0x00008800dc007a0c */ /* 0x008fe40003f46270 */
        /* <DEDUP_REMOVED lines=12> */
.L_x_2433:
[----:B---3--:R-:W-:Y:S05]  /*3280*/  BSYNC B0 ;  /* 0x0000000000007941 */ /* 0x008fea0003800000 */
.L_x_2432:
        /* <DEDUP_REMOVED lines=19> */
[----:B----4-:R-:W-:-:S04]  /*33c0*/  LEA R20, P1, R222, R172, 0x1 ;  /* 0x000000acde147211 */ /* 0x010fc800078208ff */
[----:B------:R-:W-:-:S05]  /*33d0*/  LEA.HI.X R21, R222, R173, R219, 0x1, P1 ;  /* 0x000000adde157211 */ /* 0x000fca00008f0cdb */
[----:B------:R-:W-:Y:S01]  /*33e0*/  @!PT LDS RZ, [RZ] ;  /* 0x00000000fffff984 */ /* 0x000fe20000000800 */
[----:B------:R-:W-:Y:S01]  /*33f0*/  @!PT LDS RZ, [RZ] ;  /* 0x00000000fffff984 */ /* 0x000fe20000000800 */
[----:B------:R-:W-:Y:S01]  /*3400*/  @!PT LDS RZ, [RZ] ;  /* 0x00000000fffff984 */ /* 0x000fe20000000800 */
[----:B------:R4:W-:Y:S04]  /*3410*/  LDGSTS.E.BYPASS.LTC128B.128 [R216+0x10800], [R20.64+0x80] ;  /* 0x1080008014d87fae */ /* 0x0009e8000b901d4c */
.L_x_2435:
[----:B------:R-:W-:Y:S05]  /*3420*/  BSYNC B0 ;  /* 0x0000000000007941 */ /* 0x000fea0003800000 */
.L_x_2434:
        /* <DEDUP_REMOVED lines=10> */
[C---:B----4-:R-:W-:Y:S01]  /*34d0*/  @!P2 LEA R20, P3, R8.reuse, R172, 0x1 ;  /* 0x000000ac0814a211 */ /* 0x050fe200078608ff */
        /* <DEDUP_REMOVED lines=14> */
.L_x_2437:
[----:B------:R-:W-:Y:S05]  /*35c0*/  BSYNC B0 ;  /* 0x0000000000007941 */ /* 0x000fea0003800000 */
.L_x_2436:
        /* <DEDUP_REMOVED lines=26> */
.L_x_2439:
[----:B------:R-:W-:Y:S05]  /*3770*/  BSYNC B0 ;  /* 0x0000000000007941 */ /* 0x000fea0003800000 */
.L_x_2438:
        /* <DEDUP_REMOVED lines=25> */
.L_x_2441:
[----:B------:R-:W-:Y:S05]  /*3910*/  BSYNC B0 ;  /* 0x0000000000007941 */ /* 0x000fea0003800000 */
.L_x_2440:
        /* <DEDUP_REMOVED lines=26> */
.L_x_2443:
[----:B------:R-:W-:Y:S05]  /*3ac0*/  BSYNC B0 ;  /* 0x0000000000007941 */ /* 0x000fea0003800000 */
.L_x_2442:
        /* <DEDUP_REMOVED lines=26> */
.L_x_2445:
[----:B------:R-:W-:Y:S05]  /*3c70*/  BSYNC B0 ;  /* 0x0000000000007941 */ /* 0x000fea0003800000 */
.L_x_2444:
        /* <DEDUP_REMOVED lines=26> */
.L_x_2447:
[----:B------:R-:W-:Y:S05]  /*3e20*/  BSYNC B0 ;  /* 0x0000000000007941 */ /* 0x000fea0003800000 */
.L_x_2446:
[----:B------:R-:W-:Y:S01]  /*3e30*/  IMAD.SHL.U32 R206, R206, 0x2, RZ ;  /* 0x00000002cece7824 */ /* 0x000fe200078e00ff */
[----:B------:R-:W-:Y:S01]  /*3e40*/  LDSM.16.M88.4 R72, [R207] ;  /* 0x00000000cf48783b */ /* 0x000fe20000000200 */
[--C-:B------:R-:W-:Y:S01]  /*3e50*/  IMAD R205, R3, 0x2, R207.reuse ;  /* 0x0000000203cd7824 */ /* 0x100fe200078e02cf */
[----:B------:R-:W-:Y:S01]  /*3e60*/  IADD3 R183, R121, 0x8, RZ ;  /* 0x0000000879b77810 */ /* 0x000fe20007ffe0ff */
[--C-:B------:R-:W-:Y:S01]  /*3e70*/  IMAD R122, R7, 0x2, R206.reuse ;  /* 0x00000002077a7824 */ /* 0x100fe200078e02ce */
[----:B------:R-:W5:Y:S01]  /*3e80*/  LDSM.16.M88.4 R52, [R206+0x4000] ;  /* 0x00400000ce34783b */ /* 0x000f620000000200 */
[----:B------:R-:W-:Y:S01]  /*3e90*/  IMAD R203, R2, 0x2, R207 ;  /* 0x0000000202cb7824 */ /* 0x000fe200078e02cf */
[----:B------:R-:W-:Y:S01]  /*3ea0*/  IADD3 R6, R206, 0x4000, RZ ;  /* 0x00004000ce067810 */ /* 0x000fe20007ffe0ff */
[----:B------:R-:W-:Y:S01]  /*3eb0*/  IMAD R199, R5, 0x2, R206 ;  /* 0x0000000205c77824 */ /* 0x000fe200078e02ce */
[----:B------:R-:W1:Y:S01]  /*3ec0*/  LDSM.16.M88.4 R44, [R206+0x4800] ;  /* 0x00480000ce2c783b */ /* 0x000e620000000200 */
[----:B------:R-:W-:Y:S01]  /*3ed0*/  IMAD R202, R2, 0x2, R205 ;  /* 0x0000000202ca7824 */ /* 0x000fe200078e02cd */
[-C--:B------:R-:W-:Y:S01]  /*3ee0*/  IMNMX R184, R121, R120.reuse, PT ;  /* 0x0000007879b87217 */ /* 0x080fe20003800200 */
[----:B------:R-:W-:Y:S01]  /*3ef0*/  IMAD R204, R7, 0x2, R6 ;  /* 0x0000000207cc7824 */ /* 0x000fe200078e0206 */
[----:B------:R-:W2:Y:S01]  /*3f00*/  LDSM.16.M88.4 R32, [R206+0x5000] ;  /* 0x00500000ce20783b */ /* 0x000ea20000000200 */
[----:B------:R-:W-:-:S02]  /*3f10*/  IMNMX R183, R183, R120, PT ;  /* 0x00000078b7b77217 */ /* 0x000fc40003800200 */
[----:B------:R-:W-:Y:S01]  /*3f20*/  IMAD R201, R5, 0x2, R204 ;  /* 0x0000000205c97824 */ /* 0x000fe200078e02cc */
[----:B------:R-:W3:Y:S01]  /*3f30*/  LDSM.16.M88.4 R16, [R206+0x5800] ;  /* 0x00580000ce10783b */ /* 0x000ee20000000200 */
[----:B------:R-:W-:-:S03]  /*3f40*/  IMAD.IADD R5, R37, 0x1, R214 ;  /* 0x0000000125057824 */ /* 0x000fc600078e02d6 */
[----:B------:R-:W4:Y:S02]  /*3f50*/  LDSM.16.M88.4 R96, [R206+0x6000] ;  /* 0x00600000ce60783b */ /* 0x000f240000000200 */
[----:B------:R-:W-:Y:S02]  /*3f60*/  IADD3 R7, R5, 0x9, RZ ;  /* 0x0000000905077810 */ /* 0x000fe40007ffe0ff */
[----:B------:R-:W2:Y:S02]  /*3f70*/  LDSM.16.M88.4 R88, [R206+0x6800] ;  /* 0x00680000ce58783b */ /* 0x000ea40000000200 */
[C---:B------:R-:W-:Y:S02]  /*3f80*/  ISETP.GE.AND P4, PT, R7.reuse, R184, PT ;  /* 0x000000b80700720c */ /* 0x040fe40003f86270 */
[----:B------:R-:W2:Y:S01]  /*3f90*/  LDSM.16.M88.4 R80, [R206+0x7000] ;  /* 0x00700000ce50783b */ /* 0x000ea20000000200 */
[----:B------:R-:W-:-:S03]  /*3fa0*/  ISETP.GE.AND P2, PT, R7, R183, PT ;  /* 0x000000b70700720c */ /* 0x000fc60003f46270 */
[----:B-1----:R-:W1:Y:S04]  /*3fb0*/  LDSM.16.M88.4 R8, [R206+0x7800] ;  /* 0x00780000ce08783b */ /* 0x002e680000000200 */
[----:B------:R-:W-:Y:S04]  /*3fc0*/  LDSM.16.M88.4 R28, [R205] ;  /* 0x00000000cd1c783b */ /* 0x000fe80000000200 */
[----:B------:R-:W1:Y:S01]  /*3fd0*/  LDSM.16.M88.4 R24, [R122+0x4000] ;  /* 0x004000007a18783b */ /* 0x000e620000000200 */
[C---:B-----5:R-:W-:Y:S03]  /*3fe0*/  HMMA.16816.F32.BF16 R56, R72.reuse, R52, RZ ;  /* 0x000000344838723c */ /* 0x060fe600000418ff */
[----:B------:R-:W5:Y:S04]  /*3ff0*/  LDSM.16.M88.4 R64, [R122+0x6800] ;  /* 0x006800007a40783b */ /* 0x000f680000000200 */
[----:B------:R-:W1:Y:S01]  /*4000*/  LDSM.16.M88.4 R112, [R122+0x4800] ;  /* 0x004800007a70783b */ /* 0x000e620000000200 */
[C---:B------:R-:W-:Y:S03]  /*4010*/  HMMA.16816.F32.BF16 R52, R72.reuse, R54, RZ ;  /* 0x000000364834723c */ /* 0x040fe600000418ff */
[----:B------:R-:W-:Y:S04]  /*4020*/  LDSM.16.M88.4 R108, [R122+0x5000] ;  /* 0x005000007a6c783b */ /* 0x000fe80000000200 */
[----:B------:R-:W-:Y:S01]  /*4030*/  LDSM.16.M88.4 R104, [R122+0x5800] ;  /* 0x005800007a68783b */ /* 0x000fe20000000200 */
[C---:B------:R-:W-:Y:S03]  /*4040*/  HMMA.16816.F32.BF16 R48, R72.reuse, R44, RZ ;  /* 0x0000002c4830723c */ /* 0x040fe600000418ff */
[----:B------:R-:W-:Y:S04]  /*4050*/  LDSM.16.M88.4 R100, [R122+0x6000] ;  /* 0x006000007a64783b */ /* 0x000fe80000000200 */
[----:B------:R-:W-:Y:S01]  /*4060*/  LDSM.16.M88.4 R68, [R122+0x7800] ;  /* 0x007800007a44783b */ /* 0x000fe20000000200 */
[C---:B--2---:R-:W-:Y:S03]  /*4070*/  HMMA.16816.F32.BF16 R40, R72.reuse, R32, RZ ;  /* 0x000000204828723c */ /* 0x044fe600000418ff */
[----:B------:R-:W-:Y:S04]  /*4080*/  LDSM.16.M88.4 R60, [R203] ;  /* 0x00000000cb3c783b */ /* 0x000fe80000000200 */
[----:B------:R-:W-:Y:S01]  /*4090*/  LDSM.16.M88.4 R116, [R199+0x5800] ;  /* 0x00580000c774783b */ /* 0x000fe20000000200 */
[C---:B---34-:R-:W-:Y:S03]  /*40a0*/  HMMA.16816.F32.BF16 R20, R72.reuse, R16, RZ ;  /* 0x000000104814723c */ /* 0x058fe600000418ff */
        /* <DEDUP_REMOVED lines=20> */
[C---:B-1----:R-:W-:Y:S08]  /*41f0*/  HMMA.16816.F32.BF16 R84, R28.reuse, R8, R84 ;  /* 0x000000081c54723c */ /* 0x042ff00000041854 */
        /* <DEDUP_REMOVED lines=20> */
[C---:B---3--:R-:W-:Y:S08]  /*4340*/  HMMA.16816.F32.BF16 R48, R60.reuse, R64, R48 ;  /* 0x000000403c30723c */ /* 0x048ff00000041830 */
        /* <DEDUP_REMOVED lines=23> */
[----:B------:R-:W5:Y:S03]  /*44c0*/  LDSM.16.M88.4 R100, [R201+0x3000] ;  /* 0x00300000c964783b */ /* 0x000f660000000200 */
[C---:B------:R-:W-:Y:S08]  /*44d0*/  HMMA.16816.F32.BF16 R48, R28.reuse, R68, R48 ;  /* 0x000000441c30723c */ /* 0x040ff00000041830 */
[C---:B------:R-:W-:Y:S01]  /*44e0*/  HMMA.16816.F32.BF16 R44, R28.reuse, R70, R44 ;  /* 0x000000461c2c723c */ /* 0x040fe2000004182c */
[----:B------:R-:W4:Y:S07]  /*44f0*/  LDSM.16.M88.4 R68, [R201+0x3800] ;  /* 0x00380000c944783b */ /* 0x000f2e0000000200 */
[C---:B---3--:R-:W-:Y:S08]  /*4500*/  HMMA.16816.F32.BF16 R40, R28.reuse, R64, R40 ;  /* 0x000000401c28723c */ /* 0x048ff00000041828 */
        /* <DEDUP_REMOVED lines=8> */
[C---:B----4-:R-:W-:Y:S08]  /*4590*/  HMMA.16816.F32.BF16 R12, R28.reuse, R60, R12 ;  /* 0x0000003c1c0c723c */ /* 0x050ff0000004180c */
[C---:B------:R-:W-:Y:S01]  /*45a0*/  HMMA.16816.F32.BF16 R96, R28.reuse, R62, R96 ;  /* 0x0000003e1c60723c */ /* 0x040fe20000041860 */
[----:B------:R-:W3:Y:S07]  /*45b0*/  LDSM.16.M88.4 R60, [R206+0x8800] ;  /* 0x00880000ce3c783b */ /* 0x000eee0000000200 */
[C---:B-----5:R-:W-:Y:S08]  /*45c0*/  HMMA.16816.F32.BF16 R84, R28.reuse, R100, R84 ;  /* 0x000000641c54723c */ /* 0x060ff00000041854 */
        /* <DEDUP_REMOVED lines=13> */
[C---:B----4-:R-:W-:Y:S08]  /*46a0*/  HMMA.16816.F32.BF16 R12, R64.reuse, R28, R12 ;  /* 0x0000001c400c723c */ /* 0x050ff0000004180c */
[C---:B------:R-:W-:Y:S01]  /*46b0*/  HMMA.16816.F32.BF16 R96, R64.reuse, R30, R96 ;  /* 0x0000001e4060723c */ /* 0x040fe20000041860 */
[----:B------:R-:W3:Y:S07]  /*46c0*/  LDSM.16.M88.4 R28, [R122+0x9000] ;  /* 0x009000007a1c783b */ /* 0x000eee0000000200 */
[C---:B-1----:R-:W-:Y:S08]  /*46d0*/  HMMA.16816.F32.BF16 R92, R64.reuse, R8, R92 ;  /* 0x00000008405c723c */ /* 0x042ff0000004185c */
[C---:B------:R-:W-:Y:S01]  /*46e0*/  HMMA.16816.F32.BF16 R88, R64.reuse, R10, R88 ;  /* 0x0000000a4058723c */ /* 0x040fe20000041858 */
[----:B------:R-:W1:Y:S07]  /*46f0*/  LDSM.16.M88.4 R8, [R122+0x9800] ;  /* 0x009800007a08783b */ /* 0x000e6e0000000200 */
[C---:B------:R-:W-:Y:S01]  /*4700*/  HMMA.16816.F32.BF16 R44, R64.reuse, R62, R44 ;  /* 0x0000003e402c723c */ /* 0x040fe2000004182c */
[----:B------:R-:W4:Y:S07]  /*4710*/  LDSM.16.M88.4 R60, [R122+0x8800] ;  /* 0x008800007a3c783b */ /* 0x000f2e0000000200 */
[C---:B------:R-:W-:Y:S08]  /*4720*/  HMMA.16816.F32.BF16 R76, R64.reuse, R68, R76 ;  /* 0x00000044404c723c */ /* 0x040ff0000004184c */
[----:B------:R-:W-:Y:S01]  /*4730*/  HMMA.16816.F32.BF16 R72, R64, R70, R72 ;  /* 0x000000464048723c */ /* 0x000fe20000041848 */
[----:B------:R-:W-:Y:S07]  /*4740*/  LDSM.16.M88.4 R68, [R199+0x8000] ;  /* 0x00800000c744783b */ /* 0x000fee0000000200 */
[C---:B--2---:R-:W-:Y:S08]  /*4750*/  HMMA.16816.F32.BF16 R56, R112.reuse, R24, R56 ;  /* 0x000000187038723c */ /* 0x044ff00000041838 */
[----:B------:R-:W-:Y:S01]  /*4760*/  HMMA.16816.F32.BF16 R52, R112, R26, R52 ;  /* 0x0000001a7034723c */ /* 0x000fe20000041834 */
[----:B------:R-:W2:Y:S07]  /*4770*/  LDSM.16.M88.4 R24, [R203+0x2000] ;  /* 0x00200000cb18783b */ /* 0x000eae0000000200 */
[C---:B------:R-:W-:Y:S08]  /*4780*/  HMMA.16816.F32.BF16 R20, R64.reuse, R104, R20 ;  /* 0x000000684014723c */ /* 0x040ff00000041814 */
[C---:B------:R-:W-:Y:S01]  /*4790*/  HMMA.16816.F32.BF16 R16, R64.reuse, R106, R16 ;  /* 0x0000006a4010723c */ /* 0x040fe20000041810 */
[----:B------:R-:W-:Y:S07]  /*47a0*/  LDSM.16.M88.4 R104, [R122+0xb000] ;  /* 0x00b000007a68783b */ /* 0x000fee0000000200 */
[C---:B------:R-:W-:Y:S08]  /*47b0*/  HMMA.16816.F32.BF16 R84, R64.reuse, R100, R84 ;  /* 0x000000644054723c */ /* 0x040ff00000041854 */
[----:B------:R-:W-:Y:S01]  /*47c0*/  HMMA.16816.F32.BF16 R80, R64, R102, R80 ;  /* 0x000000664050723c */ /* 0x000fe20000041850 */
[----:B------:R-:W5:Y:S04]  /*47d0*/  LDSM.16.M88.4 R100, [R122+0xb800] ;  /* 0x00b800007a64783b */ /* 0x000f680000000200 */
[----:B------:R-:W2:Y:S03]  /*47e0*/  LDSM.16.M88.4 R64, [R199+0x8800] ;  /* 0x00880000c740783b */ /* 0x000ea60000000200 */
[C---:B---3--:R-:W-:Y:S08]  /*47f0*/  HMMA.16816.F32.BF16 R40, R112.reuse, R28, R40 ;  /* 0x0000001c7028723c */ /* 0x048ff00000041828 */
[C---:B------:R-:W-:Y:S01]  /*4800*/  HMMA.16816.F32.BF16 R32, R112.reuse, R30, R32 ;  /* 0x0000001e7020723c */ /* 0x040fe20000041820 */
[----:B------:R-:W-:Y:S07]  /*4810*/  LDSM.16.M88.4 R28, [R201+0x4000] ;  /* 0x00400000c91c783b */ /* 0x000fee0000000200 */
[C---:B-1----:R-:W-:Y:S08]  /*4820*/  HMMA.16816.F32.BF16 R20, R112.reuse, R8, R20 ;  /* 0x000000087014723c */ /* 0x042ff00000041814 */
[C---:B------:R-:W-:Y:S01]  /*4830*/  HMMA.16816.F32.BF16 R16, R112.reuse, R10, R16 ;  /* 0x0000000a7010723c */ /* 0x040fe20000041810 */
[----:B------:R-:W1:Y:S07]  /*4840*/  LDSM.16.M88.4 R8, [R202+0x2000] ;  /* 0x00200000ca08783b */ /* 0x000e6e0000000200 */
[C---:B----4-:R-:W-:Y:S08]  /*4850*/  HMMA.16816.F32.BF16 R48, R112.reuse, R60, R48 ;  /* 0x0000003c7030723c */ /* 0x050ff00000041830 */
[----:B------:R-:W-:Y:S01]  /*4860*/  HMMA.16816.F32.BF16 R44, R112, R62, R44 ;  /* 0x0000003e702c723c */ /* 0x000fe2000004182c */
[----:B------:R-:W3:Y:S07]  /*4870*/  LDSM.16.M88.4 R60, [R199+0x9000] ;  /* 0x00900000c73c783b */ /* 0x000eee0000000200 */
[C---:B--2---:R-:W-:Y:S08]  /*4880*/  HMMA.16816.F32.BF16 R56, R24.reuse, R68, R56 ;  /* 0x000000441838723c */ /* 0x044ff00000041838 */
[----:B------:R-:W-:Y:S01]  /*4890*/  HMMA.16816.F32.BF16 R68, R24, R70, R52 ;  /* 0x000000461844723c */ /* 0x000fe20000041834 */
[----:B------:R-:W2:Y:S07]  /*48a0*/  LDSM.16.M88.4 R52, [R199+0x9800] ;  /* 0x00980000c734783b */ /* 0x000eae0000000200 */
[C---:B-----5:R-:W-:Y:S08]  /*48b0*/  HMMA.16816.F32.BF16 R76, R112.reuse, R100, R76 ;  /* 0x00000064704c723c */ /* 0x060ff0000004184c */
[----:B------:R-:W-:Y:S01]  /*48c0*/  HMMA.16816.F32.BF16 R72, R112, R102, R72 ;  /* 0x000000667048723c */ /* 0x000fe20000041848 */
[----:B------:R-:W4:Y:S07]  /*48d0*/  LDSM.16.M88.4 R100, [R201+0x4800] ;  /* 0x00480000c964783b */ /* 0x000f2e0000000200 */
[----:B------:R-:W-:Y:S07]  /*48e0*/  HMMA.16816.F32.BF16 R48, R24, R64, R48 ;  /* 0x000000401830723c */ /* 0x000fee0000041830 */
[----:B------:R-:W-:Y:S01]  /*48f0*/  IADD3 R64, R5, 0x8, RZ ;  /* 0x0000000805407810 */ /* 0x000fe20007ffe0ff */
[----:B-1----:R-:W-:Y:S03]  /*4900*/  HMMA.16816.F32.BF16 R56, R8, R28, R56 ;  /* 0x0000001c0838723c */ /* 0x002fe60000041838 */
[----:B------:R1:W-:Y:S01]  /*4910*/  I2F R65, R64 ;  /* 0x0000004000417306 */ /* 0x0003e20000201400 */
[----:B------:R-:W-:-:S02]  /*4920*/  ISETP.GE.AND P5, PT, R64, R184, PT ;  /* 0x000000b84000720c */ /* 0x000fc40003fa6270 */
[----:B------:R-:W-:Y:S02]  /*4930*/  ISETP.GE.AND P1, PT, R64, R183, PT ;  /* 0x000000b74000720c */ /* 0x000fe40003f26270 */
[C---:B---3--:R-:W-:Y:S07]  /*4940*/  HMMA.16816.F32.BF16 R40, R24.reuse, R60, R40 ;  /* 0x0000003c1828723c */ /* 0x048fee0000041828 */
[----:B------:R-:W-:Y:S01]  /*4950*/  IADD3 R60, R5, 0x1, RZ ;  /* 0x00000001053c7810 */ /* 0x000fe20007ffe0ff */
[----:B------:R-:W-:Y:S03]  /*4960*/  HMMA.16816.F32.BF16 R44, R24, R66, R44 ;  /* 0x00000042182c723c */ /* 0x000fe6000004182c */
[----:B------:R3:W5:Y:S01]  /*4970*/  I2F R6, R60 ;  /* 0x0000003c00067306 */ /* 0x0007620000201400 */
[----:B------:R-:W-:-:S02]  /*4980*/  ISETP.GE.AND P6, PT, R60, R184, PT ;  /* 0x000000b83c00720c */ /* 0x000fc40003fc6270 */
[----:B------:R-:W-:Y:S02]  /*4990*/  ISETP.GE.AND P3, PT, R60, R183, PT ;  /* 0x000000b73c00720c */ /* 0x000fe40003f66270 */
[----:B------:R-:W-:Y:S01]  /*49a0*/  HMMA.16816.F32.BF16 R68, R8, R30, R68 ;  /* 0x0000001e0844723c */ /* 0x000fe20000041844 */
[----:B------:R-:W-:Y:S01]  /*49b0*/  LDSM.16.M88.4 R28, [R199+0xa000] ;  /* 0x00a00000c71c783b */ /* 0x000fe20000000200 */
[C---:B------:R-:W-:Y:S02]  /*49c0*/  IADD3 R66, R5.reuse, 0x11, RZ ;  /* 0x0000001105427810 */ /* 0x040fe40007ffe0ff */
[----:B-1----:R-:W-:-:S04]  /*49d0*/  IADD3 R64, R5, 0x18, RZ ;  /* 0x0000001805407810 */ /* 0x002fc80007ffe0ff */
[----:B------:R-:W-:Y:S01]  /*49e0*/  HMMA.16816.F32.BF16 R32, R24, R62, R32 ;  /* 0x0000003e1820723c */ /* 0x000fe20000041820 */
[----:B---3--:R-:W1:Y:S01]  /*49f0*/  LDSM.16.M88.4 R60, [R201+0x5000] ;  /* 0x00500000c93c783b */ /* 0x008e620000000200 */
[CC--:B-----5:R-:W-:Y:S02]  /*4a00*/  FFMA.FTZ R57, R0.reuse, R6.reuse, R57 ;  /* 0x0000000600397223 */ /* 0x0e0fe40000010039 */
[----:B------:R-:W-:-:S04]  /*4a10*/  FFMA.FTZ R6, R0, R6, R59 ;  /* 0x0000000600067223 */ /* 0x000fc8000001003b */
[----:B--2---:R-:W-:Y:S01]  /*4a20*/  HMMA.16816.F32.BF16 R20, R24, R52, R20 ;  /* 0x000000341814723c */ /* 0x004fe20000041814 */
[----:B------:R2:W3:Y:S06]  /*4a30*/  I2F R52, R7 ;  /* 0x0000000700347306 */ /* 0x0004ec0000201400 */
[----:B------:R-:W-:Y:S01]  /*4a40*/  IADD3 R53, R5, 0x10, RZ ;  /* 0x0000001005357810 */ /* 0x000fe20007ffe0ff */
[----:B----4-:R-:W-:Y:S01]  /*4a50*/  HMMA.16816.F32.BF16 R48, R8, R100, R48 ;  /* 0x000000640830723c */ /* 0x010fe20000041830 */
[----:B------:R-:W-:Y:S02]  /*4a60*/  FFMA.FTZ R68, R0, R65, R68 ;  /* 0x0000004100447223 */ /* 0x000fe40000010044 */
[----:B------:R4:W5:Y:S03]  /*4a70*/  I2F R59, R53 ;  /* 0x00000035003b7306 */ /* 0x0009660000201400 */
[----:B------:R-:W-:-:S02]  /*4a80*/  FSEL R68, R68, -INF , !P5 ;  /* 0xff80000044447808 */ /* 0x000fc40006800000 */
[----:B------:R-:W-:Y:S01]  /*4a90*/  HMMA.16816.F32.BF16 R44, R8, R102, R44 ;  /* 0x00000066082c723c */ /* 0x000fe2000004182c */
[----:B--2---:R-:W-:Y:S01]  /*4aa0*/  FSEL R7, R6, -INF , !P3 ;  /* 0xff80000006077808 */ /* 0x004fe20005800000 */
[CC--:B---3--:R-:W-:Y:S01]  /*4ab0*/  FFMA.FTZ R69, R0.reuse, R52.reuse, R69 ;  /* 0x0000003400457223 */ /* 0x0c8fe20000010045 */
[----:B------:R-:W-:Y:S01]  /*4ac0*/  ISETP.GE.AND P3, PT, R53, R183, PT ;  /* 0x000000b73500720c */ /* 0x000fe20003f66270 */
[----:B------:R-:W-:Y:S01]  /*4ad0*/  FFMA.FTZ R71, R0, R52, R71 ;  /* 0x0000003400477223 */ /* 0x000fe20000010047 */
[----:B------:R-:W2:Y:S01]  /*4ae0*/  I2F R6, R66 ;  /* 0x0000004200067306 */ /* 0x000ea20000201400 */
[-C--:B------:R-:W-:Y:S02]  /*4af0*/  ISETP.GE.AND P5, PT, R66, R184.reuse, PT ;  /* 0x000000b84200720c */ /* 0x080fe40003fa6270 */
[----:B------:R-:W-:Y:S07]  /*4b00*/  HMMA.16816.F32.BF16 R84, R112, R104, R84 ;  /* 0x000000687054723c */ /* 0x000fee0000041854 */
[----:B------:R-:W-:Y:S01]  /*4b10*/  FSEL R104, R57, -INF , !P6 ;  /* 0xff80000039687808 */ /* 0x000fe20007000000 */
[----:B------:R-:W-:Y:S01]  /*4b20*/  HMMA.16816.F32.BF16 R16, R24, R54, R16 ;  /* 0x000000361810723c */ /* 0x000fe20000041810 */
[----:B------:R-:W-:Y:S01]  /*4b30*/  ISETP.GE.AND P6, PT, R53, R184, PT ;  /* 0x000000b83500720c */ /* 0x000fe20003fc6270 */
[C---:B------:R-:W-:Y:S01]  /*4b40*/  FFMA.FTZ R57, R0.reuse, R65, R70 ;  /* 0x0000004100397223 */ /* 0x040fe20000010046 */
[----:B----4-:R-:W3:Y:S01]  /*4b50*/  LDSM.16.M88.4 R52, [R201+0x5800] ;  /* 0x00580000c934783b */ /* 0x010ee20000000200 */
[----:B------:R-:W4:Y:S01]  /*4b60*/  I2F R65, R64 ;  /* 0x0000004000417306 */ /* 0x000f220000201400 */
[CC--:B-----5:R-:W-:Y:S01]  /*4b70*/  FFMA.FTZ R48, R0.reuse, R59.reuse, R48 ;  /* 0x0000003b00307223 */ /* 0x0e0fe20000010030 */
[----:B------:R-:W-:Y:S01]  /*4b80*/  FSEL R70, R69, -INF , !P4 ;  /* 0xff80000045467808 */ /* 0x000fe20006000000 */
[C---:B------:R-:W-:Y:S01]  /*4b90*/  FFMA.FTZ R50, R0.reuse, R59, R50 ;  /* 0x0000003b00327223 */ /* 0x040fe20000010032 */
[----:B------:R-:W-:Y:S01]  /*4ba0*/  HMMA.16816.F32.BF16 R12, R112, R116, R12 ;  /* 0x00000074700c723c */ /* 0x000fe2000004180c */
[----:B------:R-:W-:Y:S01]  /*4bb0*/  FSEL R57, R57, -INF , !P1 ;  /* 0xff80000039397808 */ /* 0x000fe20004800000 */
[-C--:B--2---:R-:W-:Y:S01]  /*4bc0*/  FFMA.FTZ R51, R0, R6.reuse, R51 ;  /* 0x0000000600337223 */ /* 0x084fe20000010033 */
[----:B------:R-:W-:Y:S01]  /*4bd0*/  ISETP.GE.AND P1, PT, R66, R183, PT ;  /* 0x000000b74200720c */ /* 0x000fe20003f26270 */
[----:B------:R-:W-:Y:S01]  /*4be0*/  FFMA.FTZ R49, R0, R6, R49 ;  /* 0x0000000600317223 */ /* 0x000fe20000010031 */
[----:B------:R-:W-:-:S02]  /*4bf0*/  IADD3 R66, R5, 0x19, RZ ;  /* 0x0000001905427810 */ /* 0x000fc40007ffe0ff */
[----:B------:R-:W-:Y:S01]  /*4c00*/  FSEL R69, R71, -INF , !P2 ;  /* 0xff80000047457808 */ /* 0x000fe20005000000 */
[----:B------:R-:W-:Y:S01]  /*4c10*/  HMMA.16816.F32.BF16 R96, R112, R118, R96 ;  /* 0x000000767060723c */ /* 0x000fe20000041860 */
[----:B------:R-:W2:Y:S01]  /*4c20*/  I2F R59, R66 ;  /* 0x00000042003b7306 */ /* 0x000ea20000201400 */
[-C--:B------:R-:W-:Y:S01]  /*4c30*/  ISETP.GE.AND P4, PT, R64, R184.reuse, PT ;  /* 0x000000b84000720c */ /* 0x080fe20003f86270 */
[----:B----4-:R-:W-:Y:S01]  /*4c40*/  FFMA.FTZ R46, R0, R65, R46 ;  /* 0x00000041002e7223 */ /* 0x010fe2000001002e */
[----:B------:R-:W-:Y:S02]  /*4c50*/  ISETP.GE.AND P2, PT, R64, R183, PT ;  /* 0x000000b74000720c */ /* 0x000fe40003f46270 */
[----:B------:R-:W-:Y:S02]  /*4c60*/  FSEL R48, R48, -INF , !P6 ;  /* 0xff80000030307808 */ /* 0x000fe40007000000 */
[----:B-1----:R-:W-:Y:S01]  /*4c70*/  HMMA.16816.F32.BF16 R40, R8, R60, R40 ;  /* 0x0000003c0828723c */ /* 0x002fe20000041828 */
[----:B------:R-:W-:-:S02]  /*4c80*/  ISETP.GE.AND P6, PT, R66, R184, PT ;  /* 0x000000b84200720c */ /* 0x000fc40003fc6270 */
[----:B------:R-:W-:Y:S02]  /*4c90*/  IADD3 R64, R5, 0x20, RZ ;  /* 0x0000002005407810 */ /* 0x000fe40007ffe0ff */
[----:B------:R-:W-:Y:S02]  /*4ca0*/  FSEL R103, R46, -INF , !P2 ;  /* 0xff8000002e677808 */ /* 0x000fe40005000000 */
[----:B------:R-:W-:Y:S01]  /*4cb0*/  FSEL R6, R49, -INF , !P5 ;  /* 0xff80000031067808 */ /* 0x000fe20006800000 */
[----:B------:R-:W-:Y:S01]  /*4cc0*/  HMMA.16816.F32.BF16 R92, R112, R108, R92 ;  /* 0x0000006c705c723c */ /* 0x000fe2000004185c */
[CC--:B--2---:R-:W-:Y:S01]  /*4cd0*/  FFMA.FTZ R45, R0.reuse, R59.reuse, R45 ;  /* 0x0000003b002d7223 */ /* 0x0c4fe2000001002d */
[----:B------:R-:W1:Y:S01]  /*4ce0*/  I2F R49, R64 ;  /* 0x0000004000317306 */ /* 0x000e620000201400 */
[----:B------:R-:W-:Y:S01]  /*4cf0*/  FFMA.FTZ R47, R0, R59, R47 ;  /* 0x0000003b002f7223 */ /* 0x000fe2000001002f */
[----:B------:R-:W-:Y:S02]  /*4d00*/  IADD3 R61, R5, 0x28, RZ ;  /* 0x00000028053d7810 */ /* 0x000fe40007ffe0ff */
[----:B------:R-:W-:-:S02]  /*4d10*/  FSEL R100, R45, -INF , !P6 ;  /* 0xff8000002d647808 */ /* 0x000fc40007000000 */
[----:B------:R-:W-:Y:S01]  /*4d20*/  FSEL R109, R50, -INF , !P3 ;  /* 0xff800000326d7808 */ /* 0x000fe20005800000 */
[----:B------:R-:W-:Y:S01]  /*4d30*/  FFMA.FTZ R50, R0, R65, R44 ;  /* 0x0000004100327223 */ /* 0x000fe2000001002c */
[----:B------:R-:W-:Y:S01]  /*4d40*/  IADD3 R44, R5, 0x21, RZ ;  /* 0x00000021052c7810 */ /* 0x000fe20007ffe0ff */
[----:B------:R-:W-:Y:S01]  /*4d50*/  HMMA.16816.F32.BF16 R88, R112, R110, R88 ;  /* 0x0000006e7058723c */ /* 0x000fe20000041858 */
[-C--:B------:R-:W-:Y:S01]  /*4d60*/  ISETP.GE.AND P3, PT, R66, R183.reuse, PT ;  /* 0x000000b74200720c */ /* 0x080fe20003f66270 */
[----:B------:R-:W-:Y:S01]  /*4d70*/  I2F R59, R61 ;  /* 0x0000003d003b7306 */ /* 0x000fe20000201400 */
[----:B------:R-:W-:Y:S02]  /*4d80*/  FSEL R50, R50, -INF , !P4 ;  /* 0xff80000032327808 */ /* 0x000fe40006000000 */
[C---:B------:R-:W-:Y:S02]  /*4d90*/  ISETP.GE.AND P4, PT, R44.reuse, R184, PT ;  /* 0x000000b82c00720c */ /* 0x040fe40003f86270 */
[----:B------:R-:W-:Y:S01]  /*4da0*/  FSEL R111, R51, -INF , !P1 ;  /* 0xff800000336f7808 */ /* 0x000fe20004800000 */
[C---:B------:R-:W-:Y:S01]  /*4db0*/  HMMA.16816.F32.BF16 R12, R24.reuse, R28, R12 ;  /* 0x0000001c180c723c */ /* 0x040fe2000004180c */
[----:B------:R-:W-:Y:S01]  /*4dc0*/  ISETP.GE.AND P2, PT, R44, R183, PT ;  /* 0x000000b72c00720c */ /* 0x000fe20003f46270 */
[----:B------:R2:W4:Y:S01]  /*4dd0*/  I2F R51, R44 ;  /* 0x0000002c00337306 */ /* 0x0005220000201400 */
[----:B------:R-:W-:Y:S01]  /*4de0*/  FSEL R101, R47, -INF , !P3 ;  /* 0xff8000002f657808 */ /* 0x000fe20005800000 */
[CC--:B-1----:R-:W-:Y:S01]  /*4df0*/  FFMA.FTZ R176, R0.reuse, R49.reuse, R40 ;  /* 0x0000003100b07223 */ /* 0x0c2fe20000010028 */
[----:B------:R-:W-:Y:S01]  /*4e00*/  IADD3 R60, R5, 0x29, RZ ;  /* 0x00000029053c7810 */ /* 0x000fe20007ffe0ff */
[----:B------:R-:W-:Y:S01]  /*4e10*/  FFMA.FTZ R42, R0, R49, R42 ;  /* 0x00000031002a7223 */ /* 0x000fe2000001002a */
[----:B------:R-:W-:Y:S01]  /*4e20*/  ISETP.GE.AND P1, PT, R64, R183, PT ;  /* 0x000000b74000720c */ /* 0x000fe20003f26270 */
[----:B------:R-:W-:Y:S01]  /*4e30*/  HMMA.16816.F32.BF16 R96, R24, R30, R96 ;  /* 0x0000001e1860723c */ /* 0x000fe20000041860 */
[----:B------:R-:W1:Y:S01]  /*4e40*/  LDSM.16.M88.4 R28, [R199+0xa800] ;  /* 0x00a80000c71c783b */ /* 0x000e620000000200 */
[----:B------:R-:W-:Y:S01]  /*4e50*/  I2F R40, R60 ;  /* 0x0000003c00287306 */ /* 0x000fe20000201400 */
[----:B------:R-:W-:-:S02]  /*4e60*/  FSEL R177, R42, -INF , !P1 ;  /* 0xff8000002ab17808 */ /* 0x000fc40004800000 */
[----:B------:R-:W-:Y:S02]  /*4e70*/  IADD3 R42, R5, 0x31, RZ ;  /* 0x00000031052a7810 */ /* 0x000fe40007ffe0ff */
[-C--:B------:R-:W-:Y:S01]  /*4e80*/  ISETP.GE.AND P5, PT, R64, R184.reuse, PT ;  /* 0x000000b84000720c */ /* 0x080fe20003fa6270 */
[C---:B---3--:R-:W-:Y:S01]  /*4e90*/  HMMA.16816.F32.BF16 R20, R8.reuse, R52, R20 ;  /* 0x000000340814723c */ /* 0x048fe20000041814 */
[----:B------:R-:W-:Y:S01]  /*4ea0*/  ISETP.GE.AND P6, PT, R61, R184, PT ;  /* 0x000000b83d00720c */ /* 0x000fe20003fc6270 */
[----:B--2---:R-:W2:Y:S01]  /*4eb0*/  LDSM.16.M88.4 R44, [R201+0x6000] ;  /* 0x00600000c92c783b */ /* 0x004ea20000000200 */
[CC--:B----4-:R-:W-:Y:S01]  /*4ec0*/  FFMA.FTZ R178, R0.reuse, R51.reuse, R41 ;  /* 0x0000003300b27223 */ /* 0x0d0fe20000010029 */
[C---:B------:R-:W-:Y:S01]  /*4ed0*/  IADD3 R41, R5.reuse, 0x30, RZ ;  /* 0x0000003005297810 */ /* 0x040fe20007ffe0ff */
[----:B------:R-:W-:Y:S01]  /*4ee0*/  FFMA.FTZ R43, R0, R51, R43 ;  /* 0x00000033002b7223 */ /* 0x000fe2000001002b */
[----:B------:R-:W3:Y:S01]  /*4ef0*/  I2F R49, R42 ;  /* 0x0000002a00317306 */ /* 0x000ee20000201400 */
[----:B------:R-:W-:Y:S01]  /*4f00*/  IADD3 R51, R5, 0x38, RZ ;  /* 0x0000003805337810 */ /* 0x000fe20007ffe0ff */
[----:B------:R-:W-:Y:S01]  /*4f10*/  HMMA.16816.F32.BF16 R32, R8, R62, R32 ;  /* 0x0000003e0820723c */ /* 0x000fe20000041820 */
[----:B------:R-:W-:-:S02]  /*4f20*/  FSEL R178, R178, -INF , !P4 ;  /* 0xff800000b2b27808 */ /* 0x000fc40006000000 */
[----:B------:R-:W-:Y:S02]  /*4f30*/  FSEL R179, R43, -INF , !P2 ;  /* 0xff8000002bb37808 */ /* 0x000fe40005000000 */
[CC--:B------:R-:W-:Y:S02]  /*4f40*/  ISETP.GE.AND P4, PT, R41.reuse, R184.reuse, PT ;  /* 0x000000b82900720c */ /* 0x0c0fe40003f86270 */
[-C--:B------:R-:W-:Y:S01]  /*4f50*/  ISETP.GE.AND P2, PT, R41, R183.reuse, PT ;  /* 0x000000b72900720c */ /* 0x080fe20003f46270 */
[----:B------:R-:W-:Y:S01]  /*4f60*/  HMMA.16816.F32.BF16 R16, R8, R54, R16 ;  /* 0x000000360810723c */ /* 0x000fe20000041810 */
[----:B------:R-:W4:Y:S01]  /*4f70*/  I2F R41, R41 ;  /* 0x0000002900297306 */ /* 0x000f220000201400 */
[----:B------:R-:W-:Y:S02]  /*4f80*/  ISETP.GE.AND P3, PT, R61, R183, PT ;  /* 0x000000b73d00720c */ /* 0x000fe40003f66270 */
[----:B------:R-:W-:Y:S02]  /*4f90*/  FSEL R176, R176, -INF , !P5 ;  /* 0xff800000b0b07808 */ /* 0x000fe40006800000 */
[----:B------:R-:W-:-:S02]  /*4fa0*/  ISETP.GE.AND P5, PT, R60, R184, PT ;  /* 0x000000b83c00720c */ /* 0x000fc40003fa6270 */
[----:B------:R-:W-:Y:S01]  /*4fb0*/  ISETP.GE.AND P1, PT, R60, R183, PT ;  /* 0x000000b73c00720c */ /* 0x000fe20003f26270 */
[CC--:B---3--:R-:W-:Y:S01]  /*4fc0*/  FFMA.FTZ R142, R0.reuse, R49.reuse, R21 ;  /* 0x00000031008e7223 */ /* 0x0c8fe20000010015 */
[----:B------:R-:W-:Y:S01]  /*4fd0*/  HMMA.16816.F32.BF16 R80, R112, R106, R80 ;  /* 0x0000006a7050723c */ /* 0x000fe20000041850 */
[----:B------:R-:W-:-:S05]  /*4fe0*/  FFMA.FTZ R23, R0, R49, R23 ;  /* 0x0000003100177223 */ /* 0x000fca0000010017 */
[C---:B------:R-:W-:Y:S02]  /*4ff0*/  FFMA.FTZ R32, R0.reuse, R59, R32 ;  /* 0x0000003b00207223 */ /* 0x040fe40000010020 */
[C---:B----4-:R-:W-:Y:S01]  /*5000*/  FFMA.FTZ R20, R0.reuse, R41, R20 ;  /* 0x0000002900147223 */ /* 0x050fe20000010014 */
[C---:B-1----:R-:W-:Y:S01]  /*5010*/  HMMA.16816.F32.BF16 R92, R24.reuse, R28, R92 ;  /* 0x0000001c185c723c */ /* 0x042fe2000004185c */
[C---:B------:R-:W-:Y:S01]  /*5020*/  FFMA.FTZ R34, R0.reuse, R59, R34 ;  /* 0x0000003b00227223 */ /* 0x040fe20000010022 */
[----:B------:R-:W1:Y:S01]  /*5030*/  I2F R29, R51 ;  /* 0x00000033001d7306 */ /* 0x000e620000201400 */
[-C--:B------:R-:W-:Y:S01]  /*5040*/  FFMA.FTZ R33, R0, R40.reuse, R33 ;  /* 0x0000002800217223 */ /* 0x080fe20000010021 */
[----:B------:R-:W-:Y:S01]  /*5050*/  FSEL R66, R20, -INF , !P4 ;  /* 0xff80000014427808 */ /* 0x000fe20006000000 */
[----:B------:R-:W-:Y:S01]  /*5060*/  FFMA.FTZ R35, R0, R40, R35 ;  /* 0x0000002800237223 */ /* 0x000fe20000010023 */
[----:B------:R-:W-:Y:S01]  /*5070*/  FSEL R186, R32, -INF , !P6 ;  /* 0xff80000020ba7808 */ /* 0x000fe20007000000 */
[----:B------:R-:W-:Y:S01]  /*5080*/  FFMA.FTZ R22, R0, R41, R22 ;  /* 0x0000002900167223 */ /* 0x000fe20000010016 */
[----:B------:R-:W-:Y:S01]  /*5090*/  IADD3 R28, R5, 0x39, RZ ;  /* 0x00000039051c7810 */ /* 0x000fe20007ffe0ff */
[----:B------:R-:W-:Y:S01]  /*50a0*/  HMMA.16816.F32.BF16 R88, R24, R30, R88 ;  /* 0x0000001e1858723c */ /* 0x000fe20000041858 */
[----:B------:R-:W-:-:S02]  /*50b0*/  FSEL R141, R34, -INF , !P3 ;  /* 0xff800000228d7808 */ /* 0x000fc40005800000 */
[----:B------:R-:W3:Y:S01]  /*50c0*/  I2F R20, R28 ;  /* 0x0000001c00147306 */ /* 0x000ee20000201400 */
[CC--:B------:R-:W-:Y:S02]  /*50d0*/  ISETP.GE.AND P6, PT, R42.reuse, R184.reuse, PT ;  /* 0x000000b82a00720c */ /* 0x0c0fe40003fc6270 */
[----:B------:R-:W-:Y:S02]  /*50e0*/  ISETP.GE.AND P3, PT, R42, R183, PT ;  /* 0x000000b72a00720c */ /* 0x000fe40003f66270 */
[----:B------:R-:W-:Y:S01]  /*50f0*/  FSEL R174, R33, -INF , !P5 ;  /* 0xff80000021ae7808 */ /* 0x000fe20006800000 */
[C---:B--2---:R-:W-:Y:S01]  /*5100*/  HMMA.16816.F32.BF16 R40, R8.reuse, R44, R12 ;  /* 0x0000002c0828723c */ /* 0x044fe2000004180c */
[----:B------:R-:W-:Y:S01]  /*5110*/  FSEL R139, R35, -INF , !P1 ;  /* 0xff800000238b7808 */ /* 0x000fe20004800000 */
[----:B------:R-:W2:Y:S01]  /*5120*/  LDSM.16.M88.4 R12, [R201+0x6800] ;  /* 0x00680000c90c783b */ /* 0x000ea20000000200 */
[----:B------:R-:W-:Y:S01]  /*5130*/  FSEL R143, R22, -INF , !P2 ;  /* 0xff800000168f7808 */ /* 0x000fe20005000000 */
[CC--:B-1----:R-:W-:Y:S01]  /*5140*/  FFMA.FTZ R16, R0.reuse, R29.reuse, R16 ;  /* 0x0000001d00107223 */ /* 0x0c2fe20000010010 */
[----:B------:R-:W-:Y:S01]  /*5150*/  IADD3 R22, R5, 0x40, RZ ;  /* 0x0000004005167810 */ /* 0x000fe20007ffe0ff */
[----:B------:R-:W1:Y:S01]  /*5160*/  LDSM.16.M88.4 R32, [R199+0xb000] ;  /* 0x00b00000c720783b */ /* 0x000e620000000200 */
[C---:B------:R-:W-:Y:S01]  /*5170*/  FFMA.FTZ R18, R0.reuse, R29, R18 ;  /* 0x0000001d00127223 */ /* 0x040fe20000010012 */
[C---:B------:R-:W-:Y:S01]  /*5180*/  ISETP.GE.AND P5, PT, R51.reuse, R184, PT ;  /* 0x000000b83300720c */ /* 0x040fe20003fa6270 */
[----:B------:R-:W4:Y:S01]  /*5190*/  I2F R21, R22 ;  /* 0x0000001600157306 */ /* 0x000f220000201400 */
[CC--:B---3--:R-:W-:Y:S01]  /*51a0*/  FFMA.FTZ R17, R0.reuse, R20.reuse, R17 ;  /* 0x0000001400117223 */ /* 0x0c8fe20000010011 */
[----:B------:R-:W-:Y:S01]  /*51b0*/  ISETP.GE.AND P1, PT, R51, R183, PT ;  /* 0x000000b73300720c */ /* 0x000fe20003f26270 */
[----:B------:R-:W-:Y:S01]  /*51c0*/  FFMA.FTZ R149, R0, R20, R19 ;  /* 0x0000001400957223 */ /* 0x000fe20000010013 */
[----:B------:R-:W-:Y:S01]  /*51d0*/  ISETP.GE.AND P4, PT, R28, R184, PT ;  /* 0x000000b81c00720c */ /* 0x000fe20003f86270 */
[----:B------:R-:W-:Y:S01]  /*51e0*/  HMMA.16816.F32.BF16 R96, R8, R46, R96 ;  /* 0x0000002e0860723c */ /* 0x000fe20000041860 */
[----:B------:R-:W-:-:S02]  /*51f0*/  FSEL R146, R16, -INF , !P5 ;  /* 0xff80000010927808 */ /* 0x000fc40006800000 */
[----:B------:R-:W-:Y:S02]  /*5200*/  FSEL R155, R18, -INF , !P1 ;  /* 0xff800000129b7808 */ /* 0x000fe40004800000 */
[----:B------:R-:W-:Y:S02]  /*5210*/  FSEL R136, R17, -INF , !P4 ;  /* 0xff80000011887808 */ /* 0x000fe40006000000 */
[----:B------:R-:W3:Y:S01]  /*5220*/  LDSM.16.M88.4 R16, [R199+0xb800] ;  /* 0x00b80000c710783b */ /* 0x000ee20000000200 */
[----:B------:R-:W-:Y:S02]  /*5230*/  ISETP.GE.AND P2, PT, R28, R183, PT ;  /* 0x000000b71c00720c */ /* 0x000fe40003f46270 */
[----:B------:R-:W-:Y:S01]  /*5240*/  IADD3 R20, R5, 0x48, RZ ;  /* 0x0000004805147810 */ /* 0x000fe20007ffe0ff */
[-C--:B----4-:R-:W-:Y:S01]  /*5250*/  FFMA.FTZ R40, R0, R21.reuse, R40 ;  /* 0x0000001500287223 */ /* 0x090fe20000010028 */
[----:B------:R-:W-:Y:S01]  /*5260*/  FSEL R142, R142, -INF , !P6 ;  /* 0xff8000008e8e7808 */ /* 0x000fe20007000000 */
[----:B------:R-:W-:Y:S01]  /*5270*/  FFMA.FTZ R42, R0, R21, R42 ;  /* 0x00000015002a7223 */ /* 0x000fe2000001002a */
[----:B------:R-:W-:Y:S01]  /*5280*/  FSEL R157, R23, -INF , !P3 ;  /* 0xff800000179d7808 */ /* 0x000fe20005800000 */
[----:B------:R4:W5:Y:S01]  /*5290*/  I2F R31, R20 ;  /* 0x00000014001f7306 */ /* 0x0009620000201400 */
[----:B------:R-:W-:-:S02]  /*52a0*/  FSEL R149, R149, -INF , !P2 ;  /* 0xff80000095957808 */ /* 0x000fc40005000000 */
[CC--:B------:R-:W-:Y:S02]  /*52b0*/  ISETP.GE.AND P6, PT, R22.reuse, R184.reuse, PT ;  /* 0x000000b81600720c */ /* 0x0c0fe40003fc6270 */
[-C--:B------:R-:W-:Y:S02]  /*52c0*/  ISETP.GE.AND P3, PT, R22, R183.reuse, PT ;  /* 0x000000b71600720c */ /* 0x080fe40003f66270 */
[CC--:B------:R-:W-:Y:S02]  /*52d0*/  ISETP.GE.AND P4, PT, R20.reuse, R184.reuse, PT ;  /* 0x000000b81400720c */ /* 0x0c0fe40003f86270 */
[----:B------:R-:W-:Y:S02]  /*52e0*/  ISETP.GE.AND P2, PT, R20, R183, PT ;  /* 0x000000b71400720c */ /* 0x000fe40003f46270 */
[C---:B------:R-:W-:Y:S01]  /*52f0*/  IADD3 R29, R5.reuse, 0x41, RZ ;  /* 0x00000041051d7810 */ /* 0x040fe20007ffe0ff */
[----:B--2---:R-:W-:Y:S01]  /*5300*/  HMMA.16816.F32.BF16 R92, R8, R12, R92 ;  /* 0x0000000c085c723c */ /* 0x004fe2000004185c */
[----:B------:R-:W-:Y:S01]  /*5310*/  IADD3 R28, R5, 0x49, RZ ;  /* 0x00000049051c7810 */ /* 0x000fe20007ffe0ff */
[----:B----4-:R-:W2:Y:S01]  /*5320*/  LDSM.16.M88.4 R20, [R201+0x7000] ;  /* 0x00700000c914783b */ /* 0x010ea20000000200 */
[C---:B------:R-:W-:Y:S01]  /*5330*/  ISETP.GE.AND P5, PT, R29.reuse, R184, PT ;  /* 0x000000b81d00720c */ /* 0x040fe20003fa6270 */
[C---:B-----5:R-:W-:Y:S01]  /*5340*/  FFMA.FTZ R96, R0.reuse, R31, R96 ;  /* 0x0000001f00607223 */ /* 0x060fe20000010060 */
[----:B------:R-:W-:Y:S01]  /*5350*/  ISETP.GE.AND P1, PT, R29, R183, PT ;  /* 0x000000b71d00720c */ /* 0x000fe20003f26270 */
[----:B------:R-:W-:Y:S01]  /*5360*/  FFMA.FTZ R98, R0, R31, R98 ;  /* 0x0000001f00627223 */ /* 0x000fe20000010062 */
[----:B------:R-:W4:Y:S01]  /*5370*/  I2F R29, R29 ;  /* 0x0000001d001d7306 */ /* 0x000f220000201400 */
[----:B-1----:R-:W-:Y:S01]  /*5380*/  HMMA.16816.F32.BF16 R84, R24, R32, R84 ;  /* 0x000000201854723c */ /* 0x002fe20000041854 */
[----:B------:R-:W-:-:S02]  /*5390*/  FSEL R162, R40, -INF , !P6 ;  /* 0xff80000028a27808 */ /* 0x000fc40007000000 */
[----:B------:R-:W-:Y:S02]  /*53a0*/  FSEL R175, R42, -INF , !P3 ;  /* 0xff8000002aaf7808 */ /* 0x000fe40005800000 */
[C---:B------:R-:W-:Y:S02]  /*53b0*/  ISETP.GE.AND P6, PT, R28.reuse, R184, PT ;  /* 0x000000b81c00720c */ /* 0x040fe40003fc6270 */
[----:B------:R-:W-:Y:S01]  /*53c0*/  IADD3 R32, R5, 0x50, RZ ;  /* 0x0000005005207810 */ /* 0x000fe20007ffe0ff */
[----:B------:R-:W-:Y:S01]  /*53d0*/  HMMA.16816.F32.BF16 R88, R8, R14, R88 ;  /* 0x0000000e0858723c */ /* 0x000fe20000041858 */
[----:B------:R-:W1:Y:S01]  /*53e0*/  LDSM.16.M88.4 R12, [R201+0x7800] ;  /* 0x00780000c90c783b */ /* 0x000e620000000200 */
[----:B------:R-:W-:Y:S01]  /*53f0*/  ISETP.GE.AND P3, PT, R28, R183, PT ;  /* 0x000000b71c00720c */ /* 0x000fe20003f66270 */
[----:B------:R-:W-:-:S04]  /*5400*/  DEPBAR.LE SB0, 0x0 ;  /* 0x000080000000791a */ /* 0x000fc80000000000 */
[----:B------:R-:W5:Y:S01]  /*5410*/  I2F R28, R28 ;  /* 0x0000001c001c7306 */ /* 0x000f620000201400 */
[CC--:B----4-:R-:W-:Y:S01]  /*5420*/  FFMA.FTZ R41, R0.reuse, R29.reuse, R41 ;  /* 0x0000001d00297223 */ /* 0x0d0fe20000010029 */
[C---:B---3--:R-:W-:Y:S01]  /*5430*/  HMMA.16816.F32.BF16 R76, R24.reuse, R16, R76 ;  /* 0x00000010184c723c */ /* 0x048fe2000004184c */
[----:B------:R-:W-:Y:S01]  /*5440*/  FFMA.FTZ R43, R0, R29, R43 ;  /* 0x0000001d002b7223 */ /* 0x000fe2000001002b */
[----:B------:R-:W-:Y:S02]  /*5450*/  IADD3 R33, R5, 0x51, RZ ;  /* 0x0000005105217810 */ /* 0x000fe40007ffe0ff */
[----:B------:R-:W-:Y:S02]  /*5460*/  FSEL R156, R41, -INF , !P5 ;  /* 0xff800000299c7808 */ /* 0x000fe40006800000 */
[----:B------:R-:W3:Y:S01]  /*5470*/  I2F R29, R32 ;  /* 0x00000020001d7306 */ /* 0x000ee20000201400 */
[----:B------:R-:W-:Y:S01]  /*5480*/  FSEL R161, R43, -INF , !P1 ;  /* 0xff8000002ba17808 */ /* 0x000fe20004800000 */
[----:B------:R-:W-:Y:S01]  /*5490*/  HMMA.16816.F32.BF16 R80, R24, R34, R80 ;  /* 0x000000221850723c */ /* 0x000fe20000041850 */
[----:B------:R-:W-:-:S02]  /*54a0*/  ISETP.GE.AND P5, PT, R32, R184, PT ;  /* 0x000000b82000720c */ /* 0x000fc40003fa6270 */
[----:B------:R-:W-:Y:S02]  /*54b0*/  ISETP.GE.AND P1, PT, R32, R183, PT ;  /* 0x000000b72000720c */ /* 0x000fe40003f26270 */
[----:B------:R-:W-:Y:S01]  /*54c0*/  FSEL R158, R96, -INF , !P4 ;  /* 0xff800000609e7808 */ /* 0x000fe20006000000 */
[CC--:B-----5:R-:W-:Y:S01]  /*54d0*/  FFMA.FTZ R97, R0.reuse, R28.reuse, R97 ;  /* 0x0000001c00617223 */ /* 0x0e0fe20000010061 */
[----:B------:R-:W4:Y:S01]  /*54e0*/  I2F R30, R33 ;  /* 0x00000021001e7306 */ /* 0x000f220000201400 */
[----:B------:R-:W-:Y:S01]  /*54f0*/  HMMA.16816.F32.BF16 R72, R24, R18, R72 ;  /* 0x000000121848723c */ /* 0x000fe20000041848 */
[----:B------:R-:W-:Y:S01]  /*5500*/  FFMA.FTZ R99, R0, R28, R99 ;  /* 0x0000001c00637223 */ /* 0x000fe20000010063 */
[----:B------:R-:W-:Y:S02]  /*5510*/  IADD3 R28, R5, 0x59, RZ ;  /* 0x00000059051c7810 */ /* 0x000fe40007ffe0ff */
[----:B------:R-:W-:Y:S01]  /*5520*/  FSEL R171, R98, -INF , !P2 ;  /* 0xff80000062ab7808 */ /* 0x000fe20005000000 */
[----:B---3--:R-:W-:-:S02]  /*5530*/  FFMA.FTZ R92, R0, R29, R92 ;  /* 0x0000001d005c7223 */ /* 0x008fc4000001005c */
[----:B------:R-:W3:Y:S01]  /*5540*/  I2F R16, R28 ;  /* 0x0000001c00107306 */ /* 0x000ee20000201400 */
[C---:B--2---:R-:W-:Y:S01]  /*5550*/  HMMA.16816.F32.BF16 R84, R8.reuse, R20, R84 ;  /* 0x000000140854723c */ /* 0x044fe20000041854 */
[C---:B------:R-:W-:Y:S01]  /*5560*/  FFMA.FTZ R94, R0.reuse, R29, R94 ;  /* 0x0000001d005e7223 */ /* 0x040fe2000001005e */
[C---:B------:R-:W-:Y:S02]  /*5570*/  IADD3 R29, R5.reuse, 0x60, RZ ;  /* 0x00000060051d7810 */ /* 0x040fe40007ffe0ff */
[C---:B------:R-:W-:Y:S02]  /*5580*/  IADD3 R32, R5.reuse, 0x58, RZ ;  /* 0x0000005805207810 */ /* 0x040fe40007ffe0ff */
[C---:B------:R-:W-:Y:S01]  /*5590*/  IADD3 R18, R5.reuse, 0x70, RZ ;  /* 0x0000007005127810 */ /* 0x040fe20007ffe0ff */
[----:B------:R-:W2:Y:S01]  /*55a0*/  I2F R17, R29 ;  /* 0x0000001d00117306 */ /* 0x000ea20000201400 */
[----:B------:R-:W-:Y:S01]  /*55b0*/  IADD3 R21, R5, 0x61, RZ ;  /* 0x0000006105157810 */ /* 0x000fe20007ffe0ff */
[----:B-1----:R-:W-:Y:S01]  /*55c0*/  HMMA.16816.F32.BF16 R76, R8, R12, R76 ;  /* 0x0000000c084c723c */ /* 0x002fe2000004184c */
[C---:B----4-:R-:W-:Y:S01]  /*55d0*/  FFMA.FTZ R93, R0.reuse, R30, R93 ;  /* 0x0000001e005d7223 */ /* 0x050fe2000001005d */
[C---:B------:R-:W-:Y:S01]  /*55e0*/  ISETP.GE.AND P4, PT, R33.reuse, R184, PT ;  /* 0x000000b82100720c */ /* 0x040fe20003f86270 */
[----:B------:R-:W-:Y:S01]  /*55f0*/  FFMA.FTZ R95, R0, R30, R95 ;  /* 0x0000001e005f7223 */ /* 0x000fe2000001005f */
[----:B------:R-:W-:-:S02]  /*5600*/  ISETP.GE.AND P2, PT, R33, R183, PT ;  /* 0x000000b72100720c */ /* 0x000fc40003f46270 */
[----:B------:R-:W1:Y:S01]  /*5610*/  I2F R31, R32 ;  /* 0x00000020001f7306 */ /* 0x000e620000201400 */
[CC--:B---3--:R-:W-:Y:S01]  /*5620*/  FFMA.FTZ R89, R0.reuse, R16.reuse, R89 ;  /* 0x0000001000597223 */ /* 0x0c8fe20000010059 */
[C---:B------:R-:W-:Y:S01]  /*5630*/  HMMA.16816.F32.BF16 R80, R8.reuse, R22, R80 ;  /* 0x000000160850723c */ /* 0x040fe20000041850 */
[C---:B------:R-:W-:Y:S01]  /*5640*/  FFMA.FTZ R91, R0.reuse, R16, R91 ;  /* 0x00000010005b7223 */ /* 0x040fe2000001005b */
[----:B------:R-:W-:Y:S02]  /*5650*/  IADD3 R16, R5, 0x69, RZ ;  /* 0x0000006905107810 */ /* 0x000fe40007ffe0ff */
[----:B------:R-:W-:Y:S02]  /*5660*/  FSEL R160, R97, -INF , !P6 ;  /* 0xff80000061a07808 */ /* 0x000fe40007000000 */
[----:B------:R-:W3:Y:S01]  /*5670*/  I2F R20, R21 ;  /* 0x0000001500147306 */ /* 0x000ee20000201400 */
[CC--:B--2---:R-:W-:Y:S01]  /*5680*/  FFMA.FTZ R84, R0.reuse, R17.reuse, R84 ;  /* 0x0000001100547223 */ /* 0x0c4fe20000010054 */
[----:B------:R-:W-:Y:S01]  /*5690*/  HMMA.16816.F32.BF16 R72, R8, R14, R72 ;  /* 0x0000000e0848723c */ /* 0x000fe20000041848 */
[----:B------:R-:W-:Y:S01]  /*56a0*/  FFMA.FTZ R86, R0, R17, R86 ;  /* 0x0000001100567223 */ /* 0x000fe20000010056 */
[----:B------:R-:W-:-:S02]  /*56b0*/  FSEL R165, R99, -INF , !P3 ;  /* 0xff80000063a57808 */ /* 0x000fc40005800000 */
[-C--:B------:R-:W-:Y:S02]  /*56c0*/  ISETP.GE.AND P6, PT, R32, R184.reuse, PT ;  /* 0x000000b82000720c */ /* 0x080fe40003fc6270 */
[----:B------:R-:W2:Y:S01]  /*56d0*/  I2F R17, R18 ;  /* 0x0000001200117306 */ /* 0x000ea20000201400 */
[----:B------:R-:W-:Y:S01]  /*56e0*/  IADD3 R8, R5, 0x78, RZ ;  /* 0x0000007805087810 */ /* 0x000fe20007ffe0ff */
[----:B-1----:R-:W-:Y:S01]  /*56f0*/  FFMA.FTZ R88, R0, R31, R88 ;  /* 0x0000001f00587223 */ /* 0x002fe20000010058 */
[----:B------:R-:W-:Y:S01]  /*5700*/  ISETP.GE.AND P3, PT, R32, R183, PT ;  /* 0x000000b72000720c */ /* 0x000fe20003f66270 */
[C---:B------:R-:W-:Y:S01]  /*5710*/  FFMA.FTZ R90, R0.reuse, R31, R90 ;  /* 0x0000001f005a7223 */ /* 0x040fe2000001005a */
[----:B------:R-:W-:Y:S02]  /*5720*/  FSEL R168, R93, -INF , !P4 ;  /* 0xff8000005da87808 */ /* 0x000fe40006000000 */
[----:B------:R-:W-:Y:S01]  /*5730*/  FSEL R167, R95, -INF , !P2 ;  /* 0xff8000005fa77808 */ /* 0x000fe20005000000 */
[----:B------:R-:W1:Y:S01]  /*5740*/  I2F R12, R16 ;  /* 0x00000010000c7306 */ /* 0x000e620000201400 */
[C---:B------:R-:W-:Y:S01]  /*5750*/  ISETP.GE.AND P4, PT, R29.reuse, R184, PT ;  /* 0x000000b81d00720c */ /* 0x040fe20003f86270 */
[CC--:B---3--:R-:W-:Y:S01]  /*5760*/  FFMA.FTZ R85, R0.reuse, R20.reuse, R85 ;  /* 0x0000001400557223 */ /* 0x0c8fe20000010055 */
[----:B------:R-:W-:Y:S01]  /*5770*/  ISETP.GE.AND P2, PT, R29, R183, PT ;  /* 0x000000b71d00720c */ /* 0x000fe20003f46270 */
[----:B------:R-:W-:Y:S01]  /*5780*/  FFMA.FTZ R87, R0, R20, R87 ;  /* 0x0000001400577223 */ /* 0x000fe20000010057 */
[----:B------:R-:W-:-:S02]  /*5790*/  IADD3 R22, R5, 0x68, RZ ;  /* 0x0000006805167810 */ /* 0x000fc40007ffe0ff */
[----:B------:R-:W-:Y:S01]  /*57a0*/  FSEL R166, R88, -INF , !P6 ;  /* 0xff80000058a67808 */ /* 0x000fe20007000000 */
[----:B------:R-:W3:Y:S01]  /*57b0*/  I2F R11, R8 ;  /* 0x00000008000b7306 */ /* 0x000ee20000201400 */
[----:B------:R-:W-:Y:S01]  /*57c0*/  FSEL R163, R90, -INF , !P3 ;  /* 0xff8000005aa37808 */ /* 0x000fe20005800000 */
[CC--:B--2---:R-:W-:Y:S01]  /*57d0*/  FFMA.FTZ R76, R0.reuse, R17.reuse, R76 ;  /* 0x00000011004c7223 */ /* 0x0c4fe2000001004c */
[C---:B------:R-:W-:Y:S01]  /*57e0*/  ISETP.GE.AND P6, PT, R21.reuse, R184, PT ;  /* 0x000000b81500720c */ /* 0x040fe20003fc6270 */
[----:B------:R-:W-:Y:S01]  /*57f0*/  FFMA.FTZ R67, R0, R17, R78 ;  /* 0x0000001100437223 */ /* 0x000fe2000001004e */
[-C--:B------:R-:W-:Y:S02]  /*5800*/  ISETP.GE.AND P3, PT, R21, R183.reuse, PT ;  /* 0x000000b71500720c */ /* 0x080fe40003f66270 */
[----:B------:R-:W-:Y:S01]  /*5810*/  FSEL R154, R84, -INF , !P4 ;  /* 0xff800000549a7808 */ /* 0x000fe20006000000 */
[----:B------:R-:W2:Y:S01]  /*5820*/  I2F R19, R22 ;  /* 0x0000001600137306 */ /* 0x000ea20000201400 */
[----:B------:R-:W-:Y:S01]  /*5830*/  FSEL R153, R86, -INF , !P2 ;  /* 0xff80000056997808 */ /* 0x000fe20005000000 */
[----:B-1----:R-:W-:Y:S01]  /*5840*/  FFMA.FTZ R81, R0, R12, R81 ;  /* 0x0000000c00517223 */ /* 0x002fe20000010051 */
[----:B------:R-:W-:Y:S01]  /*5850*/  ISETP.GE.AND P4, PT, R16, R184, PT ;  /* 0x000000b81000720c */ /* 0x000fe20003f86270 */
[----:B------:R-:W-:Y:S01]  /*5860*/  FFMA.FTZ R83, R0, R12, R83 ;  /* 0x0000000c00537223 */ /* 0x000fe20000010053 */
[----:B------:R-:W-:-:S02]  /*5870*/  ISETP.GE.AND P2, PT, R16, R183, PT ;  /* 0x000000b71000720c */ /* 0x000fc40003f46270 */
[----:B------:R-:W-:Y:S01]  /*5880*/  IADD3 R16, R5, 0x71, RZ ;  /* 0x0000007105107810 */ /* 0x000fe20007ffe0ff */
[----:B------:R-:W1:Y:S01]  /*5890*/  I2F R9, R5 ;  /* 0x0000000500097306 */ /* 0x000e620000201400 */
[----:B------:R-:W-:Y:S01]  /*58a0*/  FSEL R152, R85, -INF , !P6 ;  /* 0xff80000055987808 */ /* 0x000fe20007000000 */
[CC--:B---3--:R-:W-:Y:S01]  /*58b0*/  FFMA.FTZ R72, R0.reuse, R11.reuse, R72 ;  /* 0x0000000b00487223 */ /* 0x0c8fe20000010048 */
[----:B------:R-:W-:Y:S01]  /*58c0*/  FSEL R151, R87, -INF , !P3 ;  /* 0xff80000057977808 */ /* 0x000fe20005800000 */
[----:B------:R-:W-:Y:S01]  /*58d0*/  FFMA.FTZ R63, R0, R11, R74 ;  /* 0x0000000b003f7223 */ /* 0x000fe2000001004a */
[C---:B------:R-:W-:Y:S02]  /*58e0*/  ISETP.GE.AND P6, PT, R18.reuse, R184, PT ;  /* 0x000000b81200720c */ /* 0x040fe40003fc6270 */
[----:B------:R-:W-:Y:S01]  /*58f0*/  ISETP.GE.AND P3, PT, R18, R183, PT ;  /* 0x000000b71200720c */ /* 0x000fe20003f66270 */
[----:B------:R-:W3:Y:S01]  /*5900*/  I2F R13, R16 ;  /* 0x00000010000d7306 */ /* 0x000ee20000201400 */
[----:B------:R-:W-:Y:S01]  /*5910*/  IADD3 R10, R5, 0x79, RZ ;  /* 0x00000079050a7810 */ /* 0x000fe20007ffe0ff */
[-C--:B--2---:R-:W-:Y:S01]  /*5920*/  FFMA.FTZ R80, R0, R19.reuse, R80 ;  /* 0x0000001300507223 */ /* 0x084fe20000010050 */
[----:B------:R-:W-:Y:S01]  /*5930*/  FSEL R144, R76, -INF , !P6 ;  /* 0xff8000004c907808 */ /* 0x000fe20007000000 */
[----:B------:R-:W-:Y:S01]  /*5940*/  FFMA.FTZ R82, R0, R19, R82 ;  /* 0x0000001300527223 */ /* 0x000fe20000010052 */
[----:B------:R-:W-:-:S02]  /*5950*/  FSEL R67, R67, -INF , !P3 ;  /* 0xff80000043437808 */ /* 0x000fc40005800000 */
[CC--:B------:R-:W-:Y:S01]  /*5960*/  ISETP.GE.AND P6, PT, R5.reuse, R184.reuse, PT ;  /* 0x000000b80500720c */ /* 0x0c0fe20003fc6270 */
[----:B-1----:R-:W-:Y:S01]  /*5970*/  FFMA.FTZ R58, R0, R9, R58 ;  /* 0x00000009003a7223 */ /* 0x002fe2000001003a */
[----:B------:R-:W-:Y:S01]  /*5980*/  BAR.SYNC.DEFER_BLOCKING 0x0 ;  /* 0x0000000000007b1d */ /* 0x000fe20000010000 */
[----:B------:R-:W-:Y:S02]  /*5990*/  ISETP.GE.AND P3, PT, R5, R183, PT ;  /* 0x000000b70500720c */ /* 0x000fe40003f66270 */
[----:B------:R-:W-:Y:S02]  /*59a0*/  FSEL R148, R81, -INF , !P4 ;  /* 0xff80000051947808 */ /* 0x000fe40006000000 */
[----:B------:R-:W-:Y:S01]  /*59b0*/  FSEL R170, R92, -INF , !P5 ;  /* 0xff8000005caa7808 */ /* 0x000fe20006800000 */
[----:B------:R-:W1:Y:S01]  /*59c0*/  I2F R5, R10 ;  /* 0x0000000a00057306 */ /* 0x000e620000201400 */
[----:B------:R-:W-:Y:S01]  /*59d0*/  FSEL R169, R94, -INF , !P1 ;  /* 0xff8000005ea97808 */ /* 0x000fe20004800000 */
[-C--:B---3--:R-:W-:Y:S01]  /*59e0*/  FFMA.FTZ R77, R0, R13.reuse, R77 ;  /* 0x0000000d004d7223 */ /* 0x088fe2000001004d */
[-C--:B------:R-:W-:Y:S01]  /*59f0*/  ISETP.GE.AND P4, PT, R8, R184.reuse, PT ;  /* 0x000000b80800720c */ /* 0x080fe20003f86270 */
[----:B------:R-:W-:Y:S01]  /*5a00*/  FFMA.FTZ R65, R0, R13, R79 ;  /* 0x0000000d00417223 */ /* 0x000fe2000001004f */
[----:B------:R-:W-:-:S02]  /*5a10*/  ISETP.GE.AND P5, PT, R28, R184, PT ;  /* 0x000000b81c00720c */ /* 0x000fc40003fa6270 */
[----:B------:R-:W-:Y:S02]  /*5a20*/  ISETP.GE.AND P1, PT, R28, R183, PT ;  /* 0x000000b71c00720c */ /* 0x000fe40003f26270 */
[----:B------:R-:W-:Y:S02]  /*5a30*/  FSEL R138, R72, -INF , !P4 ;  /* 0xff800000488a7808 */ /* 0x000fe40006000000 */
[----:B------:R-:W-:Y:S02]  /*5a40*/  FSEL R164, R89, -INF , !P5 ;  /* 0xff80000059a47808 */ /* 0x000fe40006800000 */
[----:B------:R-:W-:Y:S02]  /*5a50*/  FSEL R159, R91, -INF , !P1 ;  /* 0xff8000005b9f7808 */ /* 0x000fe40004800000 */
[----:B------:R-:W-:Y:S01]  /*5a60*/  ISETP.GE.AND P4, PT, R185, 0x2, PT ;  /* 0x00000002b900780c */ /* 0x000fe20003f86270 */
[-C--:B-1----:R-:W-:Y:S01]  /*5a70*/  FFMA.FTZ R64, R0, R5.reuse, R73 ;  /* 0x0000000500407223 */ /* 0x082fe20000010049 */
[----:B------:R-:W-:Y:S01]  /*5a80*/  ISETP.GE.AND P5, PT, R22, R184, PT ;  /* 0x000000b81600720c */ /* 0x000fe20003fa6270 */
[----:B------:R-:W-:Y:S01]  /*5a90*/  FFMA.FTZ R61, R0, R5, R75 ;  /* 0x00000005003d7223 */ /* 0x000fe2000001004b */
[----:B------:R-:W-:-:S02]  /*5aa0*/  ISETP.GE.AND P1, PT, R22, R183, PT ;  /* 0x000000b71600720c */ /* 0x000fc40003f26270 */
[----:B------:R-:W-:Y:S02]  /*5ab0*/  FSEL R150, R80, -INF , !P5 ;  /* 0xff80000050967808 */ /* 0x000fe40006800000 */
[----:B------:R-:W-:Y:S02]  /*5ac0*/  FSEL R147, R82, -INF , !P1 ;  /* 0xff80000052937808 */ /* 0x000fe40004800000 */
[C---:B------:R-:W-:Y:S02]  /*5ad0*/  ISETP.GE.AND P5, PT, R16.reuse, R184, PT ;  /* 0x000000b81000720c */ /* 0x040fe40003fa6270 */
[-C--:B------:R-:W-:Y:S02]  /*5ae0*/  ISETP.GE.AND P1, PT, R16, R183.reuse, PT ;  /* 0x000000b71000720c */ /* 0x080fe40003f26270 */
[----:B------:R-:W-:Y:S02]  /*5af0*/  FSEL R145, R83, -INF , !P2 ;  /* 0xff80000053917808 */ /* 0x000fe40005000000 */
[----:B------:R-:W-:Y:S01]  /*5b00*/  ISETP.GE.AND P2, PT, R8, R183, PT ;  /* 0x000000b70800720c */ /* 0x000fe20003f46270 */
[----:B------:R-:W-:Y:S01]  /*5b10*/  FFMA.FTZ R8, R0, R9, R56 ;  /* 0x0000000900087223 */ /* 0x000fe20000010038 */
[----:B------:R-:W-:-:S02]  /*5b20*/  FSEL R140, R77, -INF , !P5 ;  /* 0xff8000004d8c7808 */ /* 0x000fc40006800000 */
[----:B------:R-:W-:Y:S02]  /*5b30*/  FSEL R65, R65, -INF , !P1 ;  /* 0xff80000041417808 */ /* 0x000fe40004800000 */
[C---:B------:R-:W-:Y:S02]  /*5b40*/  ISETP.GE.AND P5, PT, R10.reuse, R184, PT ;  /* 0x000000b80a00720c */ /* 0x040fe40003fa6270 */
[----:B------:R-:W-:Y:S02]  /*5b50*/  ISETP.GE.AND P1, PT, R10, R183, PT ;  /* 0x000000b70a00720c */ /* 0x000fe40003f26270 */
[----:B------:R-:W-:Y:S02]  /*5b60*/  FSEL R63, R63, -INF , !P2 ;  /* 0xff8000003f3f7808 */ /* 0x000fe40005000000 */
[----:B------:R-:W-:Y:S02]  /*5b70*/  FSEL R8, R8, -INF , !P6 ;  /* 0xff80000008087808 */ /* 0x000fe40007000000 */
[----:B------:R-:W-:-:S02]  /*5b80*/  FSEL R5, R58, -INF , !P3 ;  /* 0xff8000003a057808 */ /* 0x000fc40005800000 */
[----:B------:R-:W-:Y:S02]  /*5b90*/  FSEL R64, R64, -INF , !P5 ;  /* 0xff80000040407808 */ /* 0x000fe40006800000 */
[----:B------:R-:W-:Y:S01]  /*5ba0*/  FSEL R61, R61, -INF , !P1 ;  /* 0xff8000003d3d7808 */ /* 0x000fe20004800000 */
[----:B------:R-:W-:Y:S05]  /*5bb0*/  @!P4 BRA `(.L_x_2448) ;  /* 0x00000e200000c947 */ /* 0x000fea0003800000 */
[----:B------:R-:W-:Y:S05]  /*5bc0*/  @!P0 BRA `(.L_x_2449) ;  /* 0x0000039000008947 */ /* 0x000fea0003800000 */
[----:B------:R-:W1:Y:S01]  /*5bd0*/  I2F.RP R15, R135 ;  /* 0x00000087000f7306 */ /* 0x000e620000209400 */
[C---:B------:R-:W-:Y:S02]  /*5be0*/  IADD3 R14, R37.reuse, -0x80, RZ ;  /* 0xffffff80250e7810 */ /* 0x040fe40007ffe0ff */
[----:B------:R-:W-:Y:S02]  /*5bf0*/  IABS R11, R37 ;  /* 0x00000025000b7213 */ /* 0x000fe40000000000 */
[----:B------:R-:W-:Y:S02]  /*5c00*/  IABS R9, R14 ;  /* 0x0000000e00097213 */ /* 0x000fe40000000000 */
[----:B------:R-:W-:-:S02]  /*5c10*/  LOP3.LUT R37, R37, c[0x0][0x2d0], RZ, 0x3c, !PT ;  /* 0x0000b40025257a12 */ /* 0x000fc400078e3cff */
        /* <DEDUP_REMOVED lines=52> */
.L_x_2449:
[----:B------:R-:W-:-:S04]  /*5f60*/  LEA R13, -R134, RZ, 0x7 ;  /* 0x000000ff860d7211 */ /* 0x000fc800078e39ff */
[----:B------:R-:W-:Y:S02]  /*5f70*/  SHF.R.S32.HI R14, RZ, 0x1f, R13 ;  /* 0x0000001fff0e7819 */ /* 0x000fe4000001140d */
.L_x_2450:
        /* <DEDUP_REMOVED lines=162> */
.L_x_2452:
[----:B------:R-:W-:Y:S05]  /*69a0*/  BSYNC B0 ;  /* 0x0000000000007941 */ /* 0x000fea0003800000 */
.L_x_2451:
[----:B------:R-:W0:Y:S01]  /*69b0*/  LDGDEPBAR ;  /* 0x00000000000079af */ /* 0x000e220000000000 */
[----:B------:R-:W-:-:S04]  /*69c0*/  IADD3 R180, P1, R13, R180, RZ ;  /* 0x000000b40db47210 */ /* 0x000fc80007f3e0ff */
[----:B------:R-:W-:Y:S02]  /*69d0*/  IADD3.X R181, R14, R181, RZ, P1, !PT ;  /* 0x000000b50eb57210 */ /* 0x000fe40000ffe4ff */
.L_x_2448:
        /* <DEDUP_REMOVED lines=63> */
[----:B------:R-:W2:Y:S03]  /*6dd0*/  SHFL.BFLY PT, R10, R11, 0x2, 0x1f ;  /* 0x0c401f000b0a7f89 */ /* 0x000ea600000e0000 */
[-C--:B------:R-:W-:Y:S01]  /*6de0*/  LEA R198, R3, R200.reuse, 0x1 ;  /* 0x000000c803c67211 */ /* 0x080fe200078e08ff */
[----:B------:R-:W3:Y:S01]  /*6df0*/  SHFL.BFLY PT, R9, R12, 0x2, 0x1f ;  /* 0x0c401f000c097f89 */ /* 0x000ee200000e0000 */
[----:B------:R-:W-:-:S02]  /*6e00*/  LEA R197, R2, R200, 0x1 ;  /* 0x000000c802c57211 */ /* 0x000fc400078e08ff */
[----:B------:R-:W-:Y:S01]  /*6e10*/  LEA R196, R2, R198, 0x1 ;  /* 0x000000c602c47211 */ /* 0x000fe200078e08ff */
[----:B------:R-:W-:Y:S04]  /*6e20*/  LDSM.16.MT88.4 R96, [R200+0x10000] ;  /* 0x01000000c860783b */ /* 0x000fe80000004200 */
[----:B------:R-:W-:Y:S04]  /*6e30*/  LDSM.16.MT88.4 R88, [R196+0xc000] ;  /* 0x00c00000c458783b */ /* 0x000fe80000004200 */
[----:B------:R-:W-:Y:S04]  /*6e40*/  LDSM.16.MT88.4 R124, [R200+0xc000] ;  /* 0x00c00000c87c783b */ /* 0x000fe80000004200 */
[----:B------:R-:W-:Y:S01]  /*6e50*/  LDSM.16.MT88.4 R72, [R198+0xc000] ;  /* 0x00c00000c648783b */ /* 0x000fe20000004200 */
[----:B--2---:R-:W-:-:S03]  /*6e60*/  FMNMX.FTZ R10, R11, R10, !PT ;  /* 0x0000000a0b0a7209 */ /* 0x004fc60007810000 */
[----:B------:R-:W-:Y:S01]  /*6e70*/  LDSM.16.MT88.4 R80, [R197+0xc000] ;  /* 0x00c00000c550783b */ /* 0x000fe20000004200 */
[----:B---3--:R-:W-:-:S03]  /*6e80*/  FMNMX.FTZ R9, R12, R9, !PT ;  /* 0x000000090c097209 */ /* 0x008fc60007810000 */
[----:B------:R-:W2:Y:S04]  /*6e90*/  SHFL.BFLY PT, R133, R10, 0x1, 0x1f ;  /* 0x0c201f000a857f89 */ /* 0x000ea800000e0000 */
[----:B------:R-:W3:Y:S04]  /*6ea0*/  SHFL.BFLY PT, R132, R9, 0x1, 0x1f ;  /* 0x0c201f0009847f89 */ /* 0x000ee800000e0000 */
[----:B------:R-:W-:Y:S04]  /*6eb0*/  LDSM.16.MT88.4 R120, [R197+0x10000] ;  /* 0x01000000c578783b */ /* 0x000fe80000004200 */
[----:B------:R-:W-:Y:S04]  /*6ec0*/  LDSM.16.MT88.4 R12, [R196+0xc800] ;  /* 0x00c80000c40c783b */ /* 0x000fe80000004200 */
[----:B-1----:R-:W-:Y:S04]  /*6ed0*/  LDSM.16.MT88.4 R24, [R200+0xc800] ;  /* 0x00c80000c818783b */ /* 0x002fe80000004200 */
[----:B------:R-:W-:Y:S01]  /*6ee0*/  LDSM.16.MT88.4 R20, [R198+0xc800] ;  /* 0x00c80000c614783b */ /* 0x000fe20000004200 */
[----:B--2---:R-:W-:-:S03]  /*6ef0*/  FMNMX.FTZ R133, R10, R133, !PT ;  /* 0x000000850a857209 */ /* 0x004fc60007810000 */
[----:B------:R-:W-:Y:S01]  /*6f00*/  LDSM.16.MT88.4 R16, [R197+0xc800] ;  /* 0x00c80000c510783b */ /* 0x000fe20000004200 */
[----:B---3--:R-:W-:Y:S01]  /*6f10*/  FMNMX.FTZ R132, R9, R132, !PT ;  /* 0x0000008409847209 */ /* 0x008fe20007810000 */
        /* <DEDUP_REMOVED lines=11> */
[--C-:B------:R-:W-:Y:S01]  /*6fd0*/  FFMA.FTZ R56, R68, c[0x0][0x23c], -R137.reuse ;  /* 0x00008f0044387a23 */ /* 0x100fe20000010889 */
[----:B------:R-:W-:Y:S01]  /*6fe0*/  LEA R232, P1, R180, c[0x0][0x168], 0x1 ;  /* 0x00005a00b4e87a11 */ /* 0x000fe200078208ff */
[----:B------:R-:W-:Y:S01]  /*6ff0*/  FFMA.FTZ R51, R70, c[0x0][0x23c], -R137 ;  /* 0x00008f0046337a23 */ /* 0x000fe20000010889 */
[----:B------:R-:W1:Y:S01]  /*7000*/  LDSM.16.MT88.4 R104, [R198+0x10000] ;  /* 0x01000000c668783b */ /* 0x000e620000004200 */
[--C-:B------:R-:W-:Y:S01]  /*7010*/  FFMA.FTZ R60, R5, c[0x0][0x23c], -R62.reuse ;  /* 0x00008f00053c7a23 */ /* 0x100fe2000001083e */
[----:B------:R-:W-:Y:S01]  /*7020*/  MUFU.EX2 R58, R58 ;  /* 0x0000003a003a7308 */ /* 0x000fe20000000800 */
[--C-:B------:R-:W-:Y:S01]  /*7030*/  FFMA.FTZ R59, R7, c[0x0][0x23c], -R62.reuse ;  /* 0x00008f00073b7a23 */ /* 0x100fe2000001083e */
[----:B------:R-:W-:Y:S01]  /*7040*/  LEA.HI.X R231, R180, c[0x0][0x16c], R181, 0x1, P1 ;  /* 0x00005b00b4e77a11 */ /* 0x000fe200008f0cb5 */
[----:B------:R-:W-:-:S02]  /*7050*/  FFMA.FTZ R57, R57, c[0x0][0x23c], -R62 ;  /* 0x00008f0039397a23 */ /* 0x000fc4000001083e */
[--C-:B------:R-:W-:Y:S02]  /*7060*/  FFMA.FTZ R52, R69, c[0x0][0x23c], -R62.reuse ;  /* 0x00008f0045347a23 */ /* 0x100fe4000001083e */
[--C-:B------:R-:W-:Y:S01]  /*7070*/  FFMA.FTZ R49, R6, c[0x0][0x23c], -R137.reuse ;  /* 0x00008f0006317a23 */ /* 0x100fe20000010889 */
[----:B------:R-:W2:Y:S01]  /*7080*/  MUFU.EX2 R55, R55 ;  /* 0x0000003700377308 */ /* 0x000ea20000000800 */
[----:B------:R-:W3:Y:S01]  /*7090*/  LDSM.16.MT88.4 R4, [R196+0x10000] ;  /* 0x01000000c404783b */ /* 0x000ee20000004200 */
        /* <DEDUP_REMOVED lines=8> */
[----:B------:R-:W4:Y:S01]  /*7120*/  MUFU.EX2 R51, R51 ;  /* 0x0000003300337308 */ /* 0x000f220000000800 */
[----:B--2---:R-:W-:Y:S01]  /*7130*/  F2FP.BF16.PACK_AB R112, R55, R58 ;  /* 0x0000003a3770723e */ /* 0x004fe200000010ff */
        /* <DEDUP_REMOVED lines=8> */
[----:B------:R-:W2:Y:S01]  /*71c0*/  MUFU.EX2 R59, R59 ;  /* 0x0000003b003b7308 */ /* 0x000ea20000000800 */
        /* <DEDUP_REMOVED lines=56> */
[----:B------:R-:W5:Y:S01]  /*7550*/  MUFU.EX2 R44, R44 ;  /* 0x0000002c002c7308 */ /* 0x000f620000000800 */
[----:B------:R-:W-:-:S02]  /*7560*/  FADD.FTZ R51, R51, R56 ;  /* 0x0000003833337221 */ /* 0x000fc40000010000 */
[----:B------:R-:W-:-:S03]  /*7570*/  FADD.FTZ R52, R52, R57 ;  /* 0x0000003934347221 */ /* 0x000fc60000010000 */
[C---:B------:R-:W-:Y:S02]  /*7580*/  HMMA.16816.F32.BF16 R76, R112.reuse, R80, RZ ;  /* 0x00000050704c723c */ /* 0x040fe400000418ff */
[----:B------:R-:W-:Y:S06]  /*7590*/  MUFU.EX2 R46, R46 ;  /* 0x0000002e002e7308 */ /* 0x000fec0000000800 */
        /* <DEDUP_REMOVED lines=14> */
[C---:B---3--:R-:W-:Y:S02]  /*7680*/  HMMA.16816.F32.BF16 R116, R112.reuse, R4, RZ ;  /* 0x000000047074723c */ /* 0x048fe400000418ff */
[----:B------:R-:W-:Y:S05]  /*7690*/  MUFU.EX2 R66, R66 ;  /* 0x0000004200427308 */ /* 0x000fea0000000800 */
[----:B--2---:R-:W-:Y:S01]  /*76a0*/  F2FP.BF16.PACK_AB R4, R49, R54 ;  /* 0x000000363104723e */ /* 0x004fe200000010ff */
[----:B------:R-:W-:Y:S01]  /*76b0*/  HMMA.16816.F32.BF16 R112, R112, R6, RZ ;  /* 0x000000067070723c */ /* 0x000fe200000418ff */
[----:B----4-:R-:W-:Y:S01]  /*76c0*/  F2FP.BF16.PACK_AB R5, R48, R53 ;  /* 0x000000353005723e */ /* 0x010fe200000010ff */
        /* <DEDUP_REMOVED lines=67> */
[----:B------:R-:W1:Y:S02]  /*7b00*/  MUFU.EX2 R167, R167 ;  /* 0x000000a700a77308 */ /* 0x000e640000000800 */
[C---:B------:R-:W-:Y:S01]  /*7b10*/  HMMA.16816.F32.BF16 R88, R4.reuse, R10, R88 ;  /* 0x0000000a0458723c */ /* 0x040fe20000041858 */
[----:B------:R-:W5:Y:S05]  /*7b20*/  LDSM.16.MT88.4 R8, [R196+0x11000] ;  /* 0x01100000c408783b */ /* 0x000f6a0000004200 */
[----:B------:R-:W-:Y:S02]  /*7b30*/  MUFU.EX2 R163, R163 ;  /* 0x000000a300a37308 */ /* 0x000fe40000000800 */
[C---:B------:R-:W-:Y:S06]  /*7b40*/  HMMA.16816.F32.BF16 R76, R4.reuse, R16, R76 ;  /* 0x00000010044c723c */ /* 0x040fec000004184c */
[----:B------:R-:W1:Y:S02]  /*7b50*/  MUFU.EX2 R168, R168 ;  /* 0x000000a800a87308 */ /* 0x000e640000000800 */
        /* <DEDUP_REMOVED lines=40> */
[----:B------:R-:W-:Y:S02]  /*7de0*/  FADD.FTZ R149, R149, R146 ;  /* 0x0000009295957221 */ /* 0x000fe40000010000 */
[----:B------:R-:W-:-:S03]  /*7df0*/  FADD.FTZ R3, R155, R136 ;  /* 0x000000889b037221 */ /* 0x000fc60000010000 */
[----:B------:R-:W-:Y:S01]  /*7e00*/  HMMA.16816.F32.BF16 R80, R4, R14, R80 ;  /* 0x0000000e0450723c */ /* 0x000fe20000041850 */
[----:B------:R-:W1:Y:S01]  /*7e10*/  LDSM.16.MT88.4 R12, [R198+0x11800] ;  /* 0x01180000c60c783b */ /* 0x000e620000004200 */
[----:B------:R-:W-:-:S06]  /*7e20*/  FADD.FTZ R3, R156, R3 ;  /* 0x000000039c037221 */ /* 0x000fcc0000010000 */
        /* <DEDUP_REMOVED lines=30> */
[----:B-----5:R-:W-:Y:S02]  /*8010*/  HMMA.16816.F32.BF16 R76, R4, R8, R76 ;  /* 0x00000008044c723c */ /* 0x020fe4000004184c */
[----:B------:R-:W-:-:S06]  /*8020*/  FADD.FTZ R165, R165, R162 ;  /* 0x000000a2a5a57221 */ /* 0x000fcc0000010000 */
        /* <DEDUP_REMOVED lines=100> */
[----:B------:R-:W3:Y:S04]  /*8670*/  LDSM.16.MT88.4 R12, [R197+0xf800] ;  /* 0x00f80000c50c783b */ /* 0x000ee80000004200 */
[----:B------:R-:W-:Y:S03]  /*8680*/  MUFU.EX2 R26, R26 ;  /* 0x0000001a001a7308 */ /* 0x000fe60000000800 */
[C---:B----4-:R-:W-:Y:S05]  /*8690*/  HMMA.16816.F32.BF16 R116, R4.reuse, R20, R116 ;  /* 0x000000140474723c */ /* 0x050fea0000041874 */
[----:B------:R-:W4:Y:S03]  /*86a0*/  MUFU.EX2 R27, R27 ;  /* 0x0000001b001b7308 */ /* 0x000f260000000800 */
[----:B------:R-:W-:Y:S05]  /*86b0*/  HMMA.16816.F32.BF16 R112, R4, R22, R112 ;  /* 0x000000160470723c */ /* 0x000fea0000041870 */
[----:B------:R-:W5:Y:S02]  /*86c0*/  MUFU.EX2 R30, R30 ;  /* 0x0000001e001e7308 */ /* 0x000f640000000800 */
[----:B-1----:R-:W-:Y:S01]  /*86d0*/  F2FP.BF16.PACK_AB R4, R25, R24 ;  /* 0x000000181904723e */ /* 0x002fe200000010ff */
[----:B------:R-:W-:Y:S01]  /*86e0*/  FADD.FTZ R24, R24, R169 ;  /* 0x000000a918187221 */ /* 0x000fe20000010000 */
[----:B------:R-:W-:Y:S01]  /*86f0*/  F2FP.BF16.PACK_AB R5, R29, R28 ;  /* 0x0000001c1d05723e */ /* 0x000fe200000010ff */
[----:B------:R-:W-:-:S02]  /*8700*/  FADD.FTZ R28, R28, R147 ;  /* 0x000000931c1c7221 */ /* 0x000fc40000010000 */
[----:B------:R-:W-:Y:S01]  /*8710*/  FADD.FTZ R25, R25, R24 ;  /* 0x0000001819197221 */ /* 0x000fe20000010000 */
[----:B----4-:R-:W-:Y:S01]  /*8720*/  F2FP.BF16.PACK_AB R6, R27, R26 ;  /* 0x0000001a1b06723e */ /* 0x010fe200000010ff */
[----:B------:R-:W-:Y:S02]  /*8730*/  FADD.FTZ R29, R29, R28 ;  /* 0x0000001c1d1d7221 */ /* 0x000fe40000010000 */
[----:B------:R-:W-:-:S04]  /*8740*/  FADD.FTZ R26, R26, R25 ;  /* 0x000000191a1a7221 */ /* 0x000fc80000010000 */
[----:B------:R-:W-:Y:S01]  /*8750*/  FADD.FTZ R234, R27, R26 ;  /* 0x0000001a1bea7221 */ /* 0x000fe20000010000 */
[----:B-----5:R-:W-:Y:S01]  /*8760*/  F2FP.BF16.PACK_AB R7, R233, R30 ;  /* 0x0000001ee907723e */ /* 0x020fe200000010ff */
[----:B------:R-:W-:-:S04]  /*8770*/  FADD.FTZ R30, R30, R29 ;  /* 0x0000001d1e1e7221 */ /* 0x000fc80000010000 */
[----:B------:R-:W-:Y:S02]  /*8780*/  FADD.FTZ R233, R233, R30 ;  /* 0x0000001ee9e97221 */ /* 0x000fe40000010000 */
[C---:B--2---:R-:W-:Y:S08]  /*8790*/  HMMA.16816.F32.BF16 R128, R4.reuse, R8, R128 ;  /* 0x000000080480723c */ /* 0x044ff00000041880 */
        /* <DEDUP_REMOVED lines=83> */
.L_x_2454:
[----:B------:R-:W-:-:S04]  /*8cd0*/  LEA R9, -R182, RZ, 0x7 ;  /* 0x000000ffb6097211 */ /* 0x000fc800078e39ff */
[----:B------:R-:W-:Y:S02]  /*8ce0*/  SHF.R.S32.HI R4, RZ, 0x1f, R9 ;  /* 0x0000001fff047819 */ /* 0x000fe40000011409 */
.L_x_2455:
[----:B------:R-:W-:Y:S02]  /*8cf0*/  ISETP.GE.AND P1, PT, R209, c[0x0][0x220], PT ;  /* 0x00008800d1007a0c */ /* 0x000fe40003f26270 */
[C---:B------:R-:W-:Y:S02]  /*8d00*/  LEA R2, P3, R9.reuse, R172, 0x1 ;  /* 0x000000ac09027211 */ /* 0x040fe400078608ff */
[----:B------:R-:W-:Y:S02]  /*8d10*/  ISETP.GE.AND P2, PT, R220, c[0x0][0x220], PT ;  /* 0x00008800dc007a0c */ /* 0x000fe40003f46270 */
[----:B------:R-:W-:-:S07]  /*8d20*/  LEA.HI.X R3, R9, R173, R4, 0x1, P3 ;  /* 0x000000ad09037211 */ /* 0x000fce00018f0c04 */
[-C--:B------:R-:W-:Y:S02]  /*8d30*/  @!P1 IADD3 R8, P4, R9, R38.reuse, RZ ;  /* 0x0000002609089210 */ /* 0x080fe40007f9e0ff */
        /* <DEDUP_REMOVED lines=75> */
[----:B------:R-:W-:Y:S01]  /*91f0*/  @!P1 IADD3 R6, P5, R9, R38, RZ ;  /* 0x0000002609069210 */ /* 0x000fe20007fbe0ff */
[----:B------:R-:W-:Y:S01]  /*9200*/  @P2 STS.128 [R216+0xd800], RZ ;  /* 0x00d800ffd8002388 */ /* 0x000fe20000000c00 */
[----:B------:R-:W-:-:S02]  /*9210*/  IADD3 R5, P4, R222, R9, RZ ;  /* 0x00000009de057210 */ /* 0x000fc40007f9e0ff */
[----:B------:R-:W-:Y:S01]  /*9220*/  @!P2 LEA R8, P6, R9, R172, 0x1 ;  /* 0x000000ac0908a211 */ /* 0x000fe200078c08ff */
[----:B------:R-:W-:Y:S01]  /*9230*/  @!PT LDS RZ, [RZ] ;  /* 0x00000000fffff984 */ /* 0x000fe20000000800 */
[----:B------:R-:W-:Y:S01]  /*9240*/  @!PT LDS RZ, [RZ] ;  /* 0x00000000fffff984 */ /* 0x000fe20000000800 */
[----:B------:R-:W-:Y:S01]  /*9250*/  @!PT LDS RZ, [RZ] ;  /* 0x00000000fffff984 */ /* 0x000fe20000000800 */
[----:B------:R4:W-:Y:S01]  /*9260*/  @!P2 LDGSTS.E.BYPASS.LTC128B.128 [R216+0xd800], [R16.64] ;  /* 0x0d80000010d8afae */ /* 0x0009e2000b901d4c */
[----:B------:R-:W-:Y:S01]  /*9270*/  @!P1 IMAD.X R7, R4, 0x1, R36, P5 ;  /* 0x0000000104079824 */ /* 0x000fe200028e0624 */
[----:B------:R-:W-:Y:S02]  /*9280*/  @!P1 IADD3 R38, P3, R5, R38, RZ ;  /* 0x0000002605269210 */ /* 0x000fe40007f7e0ff */
[--C-:B------:R-:W-:Y:S01]  /*9290*/  @!P2 LEA.HI.X R9, R9, R173, R4.reuse, 0x1, P6 ;  /* 0x000000ad0909a211 */ /* 0x100fe200030f0c04 */
[----:B------:R-:W-:Y:S01]  /*92a0*/  @P1 STS.128 [R216+0x11800], RZ ;  /* 0x011800ffd8001388 */ /* 0x000fe20000000c00 */
[----:B------:R-:W-:Y:S01]  /*92b0*/  IMAD.X R4, R219, 0x1, R4, P4 ;  /* 0x00000001db047824 */ /* 0x000fe200020e0604 */
[----:B------:R-:W-:Y:S02]  /*92c0*/  @!P2 LEA R34, P4, R5, R172, 0x1 ;  /* 0x000000ac0522a211 */ /* 0x000fe400078808ff */
[----:B------:R-:W-:Y:S01]  /*92d0*/  @!PT LDS RZ, [RZ] ;  /* 0x00000000fffff984 */ /* 0x000fe20000000800 */
[----:B------:R-:W-:Y:S01]  /*92e0*/  @!PT LDS RZ, [RZ] ;  /* 0x00000000fffff984 */ /* 0x000fe20000000800 */
[----:B------:R-:W-:Y:S01]  /*92f0*/  @!PT LDS RZ, [RZ] ;  /* 0x00000000fffff984 */ /* 0x000fe20000000800 */
[----:B------:R5:W-:Y:S01]  /*9300*/  @!P1 LDGSTS.E.BYPASS.LTC128B.128 [R216+0x11800], [R14.64+0x80] ;  /* 0x118000800ed89fae */ /* 0x000be2000b901d4c */
[----:B------:R-:W-:-:S02]  /*9310*/  @!P1 LEA R32, P5, R6, c[0x0][0x170], 0x1 ;  /* 0x00005c0006209a11 */ /* 0x000fc400078a08ff */
[----:B------:R-:W-:Y:S01]  /*9320*/  @!P2 LEA.HI.X R35, R5, R173, R4, 0x1, P4 ;  /* 0x000000ad0523a211 */ /* 0x000fe200020f0c04 */
[----:B------:R-:W-:Y:S01]  /*9330*/  @P2 STS.128 [R216+0xe000], RZ ;  /* 0x00e000ffd8002388 */ /* 0x000fe20000000c00 */
[----:B------:R-:W-:Y:S01]  /*9340*/  @!P1 IMAD.X R5, R4, 0x1, R36, P3 ;  /* 0x0000000104059824 */ /* 0x000fe200018e0624 */
[----:B------:R-:W-:Y:S02]  /*9350*/  @!P1 LEA.HI.X R33, R6, c[0x0][0x174], R7, 0x1, P5 ;  /* 0x00005d0006219a11 */ /* 0x000fe400028f0c07 */
[----:B------:R-:W-:Y:S01]  /*9360*/  @!PT LDS RZ, [RZ] ;  /* 0x00000000fffff984 */ /* 0x000fe20000000800 */
[----:B------:R-:W-:Y:S01]  /*9370*/  @!PT LDS RZ, [RZ] ;  /* 0x00000000fffff984 */ /* 0x000fe20000000800 */
[----:B------:R-:W-:Y:S01]  /*9380*/  @!PT LDS RZ, [RZ] ;  /* 0x00000000fffff984 */ /* 0x000fe20000000800 */
[----:B------:R5:W-:Y:S01]  /*9390*/  @!P2 LDGSTS.E.BYPASS.LTC128B.128 [R216+0xe000], [R12.64] ;  /* 0x0e0000000cd8afae */ /* 0x000be2000b901d4c */
[----:B------:R-:W-:-:S03]  /*93a0*/  @!P1 LEA R36, P3, R38, c[0x0][0x170], 0x1 ;  /* 0x00005c0026249a11 */ /* 0x000fc600078608ff */
[----:B------:R-:W-:Y:S01]  /*93b0*/  @P1 STS.128 [R216+0x12000], RZ ;  /* 0x012000ffd8001388 */ /* 0x000fe20000000c00 */
[----:B------:R-:W-:Y:S02]  /*93c0*/  @!P1 LEA.HI.X R37, R38, c[0x0][0x174], R5, 0x1, P3 ;  /* 0x00005d0026259a11 */ /* 0x000fe400018f0c05 */
[----:B------:R-:W-:Y:S01]  /*93d0*/  ISETP.GE.AND P3, PT, R185, 0x3, PT ;  /* 0x00000003b900780c */ /* 0x000fe20003f66270 */
        /* <DEDUP_REMOVED lines=34> */
[----:B--2---:R-:W-:Y:S04]  /*9600*/  LDSM.16.M88.4 R24, [R207] ;  /* 0x00000000cf18783b */ /* 0x004fe80000000200 */
[----:B------:R-:W2:Y:S04]  /*9610*/  LDSM.16.M88.4 R64, [R206+0x5000] ;  /* 0x00500000ce40783b */ /* 0x000ea80000000200 */
[----:B------:R-:W3:Y:S04]  /*9620*/  LDSM.16.M88.4 R4, [R206+0x4000] ;  /* 0x00400000ce04783b */ /* 0x000ee80000000200 */
[----:B------:R-:W3:Y:S04]  /*9630*/  LDSM.16.M88.4 R140, [R206+0x4800] ;  /* 0x00480000ce8c783b */ /* 0x000ee80000000200 */
[----:B------:R-:W3:Y:S04]  /*9640*/  LDSM.16.M88.4 R56, [R206+0x5800] ;  /* 0x00580000ce38783b */ /* 0x000ee80000000200 */
[----:B------:R-:W3:Y:S04]  /*9650*/  LDSM.16.M88.4 R48, [R206+0x6000] ;  /* 0x00600000ce30783b */ /* 0x000ee80000000200 */
[----:B------:R-:W3:Y:S04]  /*9660*/  LDSM.16.M88.4 R40, [R206+0x6800] ;  /* 0x00680000ce28783b */ /* 0x000ee80000000200 */
[----:B-1----:R-:W1:Y:S04]  /*9670*/  LDSM.16.M88.4 R32, [R206+0x7000] ;  /* 0x00700000ce20783b */ /* 0x002e680000000200 */
[----:B------:R-:W1:Y:S04]  /*9680*/  LDSM.16.M88.4 R156, [R206+0x7800] ;  /* 0x00780000ce9c783b */ /* 0x000e680000000200 */
[----:B------:R-:W-:Y:S04]  /*9690*/  LDSM.16.M88.4 R148, [R205] ;  /* 0x00000000cd94783b */ /* 0x000fe80000000200 */
[----:B------:R-:W1:Y:S04]  /*96a0*/  LDSM.16.M88.4 R152, [R204+0x1000] ;  /* 0x00100000cc98783b */ /* 0x000e680000000200 */
[----:B----4-:R-:W4:Y:S01]  /*96b0*/  LDSM.16.M88.4 R16, [R204+0x1800] ;  /* 0x00180000cc10783b */ /* 0x010f220000000200 */
[C---:B--2---:R-:W-:Y:S03]  /*96c0*/  HMMA.16816.F32.BF16 R136, R24.reuse, R64, RZ ;  /* 0x000000401888723c */ /* 0x044fe600000418ff */
[----:B-----5:R-:W2:Y:S04]  /*96d0*/  LDSM.16.M88.4 R12, [R204+0x2000] ;  /* 0x00200000cc0c783b */ /* 0x020ea80000000200 */
[----:B------:R-:W5:Y:S01]  /*96e0*/  LDSM.16.M88.4 R164, [R204] ;  /* 0x00000000cca4783b */ /* 0x000f620000000200 */
[C---:B------:R-:W-:Y:S03]  /*96f0*/  HMMA.16816.F32.BF16 R64, R24.reuse, R66, RZ ;  /* 0x000000421840723c */ /* 0x040fe600000418ff */
[----:B------:R-:W1:Y:S04]  /*9700*/  LDSM.16.M88.4 R160, [R204+0x800] ;  /* 0x00080000cca0783b */ /* 0x000e680000000200 */
[----:B---3--:R-:W3:Y:S01]  /*9710*/  LDSM.16.M88.4 R20, [R204+0x2800] ;  /* 0x00280000cc14783b */ /* 0x008ee20000000200 */
[C---:B------:R-:W-:Y:S03]  /*9720*/  HMMA.16816.F32.BF16 R8, R24.reuse, R4, RZ ;  /* 0x000000041808723c */ /* 0x040fe600000418ff */
[----:B------:R-:W-:Y:S04]  /*9730*/  LDSM.16.M88.4 R176, [R199+0x4800] ;  /* 0x00480000c7b0783b */ /* 0x000fe80000000200 */
[----:B------:R-:W-:Y:S01]  /*9740*/  LDSM.16.M88.4 R172, [R199+0x5000] ;  /* 0x00500000c7ac783b */ /* 0x000fe20000000200 */
[C---:B------:R-:W-:Y:S03]  /*9750*/  HMMA.16816.F32.BF16 R144, R24.reuse, R140, RZ ;  /* 0x0000008c1890723c */ /* 0x040fe600000418ff */
[----:B------:R-:W-:Y:S04]  /*9760*/  LDSM.16.M88.4 R168, [R199+0x5800] ;  /* 0x00580000c7a8783b */ /* 0x000fe80000000200 */
[----:B------:R-:W0:Y:S01]  /*9770*/  LDGDEPBAR ;  /* 0x00000000000079af */ /* 0x000e220000000000 */
[C---:B------:R-:W-:Y:S08]  /*9780*/  HMMA.16816.F32.BF16 R60, R24.reuse, R56, RZ ;  /* 0x00000038183c723c */ /* 0x040ff000000418ff */
[C---:B------:R-:W-:Y:S08]  /*9790*/  HMMA.16816.F32.BF16 R52, R24.reuse, R48, RZ ;  /* 0x000000301834723c */ /* 0x040ff000000418ff */
[C---:B------:R-:W-:Y:S08]  /*97a0*/  HMMA.16816.F32.BF16 R44, R24.reuse, R40, RZ ;  /* 0x00000028182c723c */ /* 0x040ff000000418ff */
        /* <DEDUP_REMOVED lines=12> */
[----:B------:R-:W1:Y:S07]  /*9870*/  LDSM.16.M88.4 R152, [R204+0x3800] ;  /* 0x00380000cc98783b */ /* 0x000e6e0000000200 */
[C---:B----4-:R-:W-:Y:S08]  /*9880*/  HMMA.16816.F32.BF16 R60, R148.reuse, R16, R60 ;  /* 0x00000010943c723c */ /* 0x050ff0000004183c */
[C---:B------:R-:W-:Y:S01]  /*9890*/  HMMA.16816.F32.BF16 R56, R148.reuse, R18, R56 ;  /* 0x000000129438723c */ /* 0x040fe20000041838 */
[----:B------:R-:W-:Y:S07]  /*98a0*/  LDSM.16.M88.4 R16, [R199+0x4000] ;  /* 0x00400000c710783b */ /* 0x000fee0000000200 */
[C---:B--2---:R-:W-:Y:S08]  /*98b0*/  HMMA.16816.F32.BF16 R52, R148.reuse, R12, R52 ;  /* 0x0000000c9434723c */ /* 0x044ff00000041834 */
[C---:B------:R-:W-:Y:S01]  /*98c0*/  HMMA.16816.F32.BF16 R48, R148.reuse, R14, R48 ;  /* 0x0000000e9430723c */ /* 0x040fe20000041830 */
[----:B------:R-:W2:Y:S07]  /*98d0*/  LDSM.16.M88.4 R12, [R203] ;  /* 0x00000000cb0c783b */ /* 0x000eae0000000200 */
[C---:B-----5:R-:W-:Y:S08]  /*98e0*/  HMMA.16816.F32.BF16 R8, R148.reuse, R164, R8 ;  /* 0x000000a49408723c */ /* 0x060ff00000041808 */
        /* <DEDUP_REMOVED lines=12> */
[----:B------:R-:W-:Y:S01]  /*99b0*/  HMMA.16816.F32.BF16 R24, R148, R154, R24 ;  /* 0x0000009a9418723c */ /* 0x000fe20000041818 */
[----:B------:R-:W-:Y:S04]  /*99c0*/  LDSM.16.M88.4 R148, [R201+0x800] ;  /* 0x00080000c994783b */ /* 0x000fe80000000200 */
[----:B------:R-:W-:Y:S03]  /*99d0*/  LDSM.16.M88.4 R152, [R201] ;  /* 0x00000000c998783b */ /* 0x000fe60000000200 */
[C---:B--2---:R-:W-:Y:S08]  /*99e0*/  HMMA.16816.F32.BF16 R8, R12.reuse, R16, R8 ;  /* 0x000000100c08723c */ /* 0x044ff00000041808 */
[C---:B------:R-:W-:Y:S01]  /*99f0*/  HMMA.16816.F32.BF16 R4, R12.reuse, R18, R4 ;  /* 0x000000120c04723c */ /* 0x040fe20000041804 */
[----:B------:R-:W2:Y:S07]  /*9a00*/  LDSM.16.M88.4 R16, [R202] ;  /* 0x00000000ca10783b */ /* 0x000eae0000000200 */
        /* <DEDUP_REMOVED lines=12> */
[C---:B---3--:R-:W-:Y:S08]  /*9ad0*/  HMMA.16816.F32.BF16 R44, R12.reuse, R20, R44 ;  /* 0x000000140c2c723c */ /* 0x048ff0000004182c */
[C---:B------:R-:W-:Y:S01]  /*9ae0*/  HMMA.16816.F32.BF16 R40, R12.reuse, R22, R40 ;  /* 0x000000160c28723c */ /* 0x040fe20000041828 */
[----:B------:R-:W3:Y:S07]  /*9af0*/  LDSM.16.M88.4 R20, [R201+0x1000] ;  /* 0x00100000c914783b */ /* 0x000eee0000000200 */
        /* <DEDUP_REMOVED lines=12> */
[----:B------:R-:W4:Y:S07]  /*9bc0*/  LDSM.16.M88.4 R152, [R201+0x2800] ;  /* 0x00280000c998783b */ /* 0x000f2e0000000200 */
[C---:B---3--:R-:W-:Y:S08]  /*9bd0*/  HMMA.16816.F32.BF16 R136, R16.reuse, R20, R136 ;  /* 0x000000141088723c */ /* 0x048ff00000041888 */
[C---:B------:R-:W-:Y:S01]  /*9be0*/  HMMA.16816.F32.BF16 R64, R16.reuse, R22, R64 ;  /* 0x000000161040723c */ /* 0x040fe20000041840 */
[----:B------:R-:W3:Y:S07]  /*9bf0*/  LDSM.16.M88.4 R20, [R201+0x3800] ;  /* 0x00380000c914783b */ /* 0x000eee0000000200 */
        /* <DEDUP_REMOVED lines=8> */
[----:B------:R-:W5:Y:S07]  /*9c80*/  LDSM.16.M88.4 R156, [R206+0xa800] ;  /* 0x00a80000ce9c783b */ /* 0x000f6e0000000200 */
[C---:B----4-:R-:W-:Y:S08]  /*9c90*/  HMMA.16816.F32.BF16 R44, R16.reuse, R152, R44 ;  /* 0x00000098102c723c */ /* 0x050ff0000004182c */
[C---:B------:R-:W-:Y:S01]  /*9ca0*/  HMMA.16816.F32.BF16 R40, R16.reuse, R154, R40 ;  /* 0x0000009a1028723c */ /* 0x040fe20000041828 */
[----:B------:R-:W4:Y:S07]  /*9cb0*/  LDSM.16.M88.4 R152, [R206+0xb000] ;  /* 0x00b00000ce98783b */ /* 0x000f2e0000000200 */
[C---:B---3--:R-:W-:Y:S08]  /*9cc0*/  HMMA.16816.F32.BF16 R28, R16.reuse, R20, R28 ;  /* 0x00000014101c723c */ /* 0x048ff0000004181c */
[----:B------:R-:W-:Y:S01]  /*9cd0*/  HMMA.16816.F32.BF16 R24, R16, R22, R24 ;  /* 0x000000161018723c */ /* 0x000fe20000041818 */
[----:B------:R-:W-:Y:S04]  /*9ce0*/  LDSM.16.M88.4 R20, [R205+0x2000] ;  /* 0x00200000cd14783b */ /* 0x000fe80000000200 */
[----:B------:R-:W-:Y:S03]  /*9cf0*/  LDSM.16.M88.4 R16, [R204+0x4000] ;  /* 0x00400000cc10783b */ /* 0x000fe60000000200 */
        /* <DEDUP_REMOVED lines=9> */
[C---:B-----5:R-:W-:Y:S08]  /*9d90*/  HMMA.16816.F32.BF16 R44, R176.reuse, R156, R44 ;  /* 0x0000009cb02c723c */ /* 0x060ff0000004182c */
[C---:B------:R-:W-:Y:S01]  /*9da0*/  HMMA.16816.F32.BF16 R40, R176.reuse, R158, R40 ;  /* 0x0000009eb028723c */ /* 0x040fe20000041828 */
[----:B------:R-:W3:Y:S07]  /*9db0*/  LDSM.16.M88.4 R156, [R204+0x5000] ;  /* 0x00500000cc9c783b */ /* 0x000eee0000000200 */
[C---:B------:R-:W-:Y:S08]  /*9dc0*/  HMMA.16816.F32.BF16 R60, R176.reuse, R164, R60 ;  /* 0x000000a4b03c723c */ /* 0x040ff0000004183c */
[C---:B------:R-:W-:Y:S01]  /*9dd0*/  HMMA.16816.F32.BF16 R56, R176.reuse, R166, R56 ;  /* 0x000000a6b038723c */ /* 0x040fe20000041838 */
[----:B------:R-:W-:Y:S07]  /*9de0*/  LDSM.16.M88.4 R164, [R204+0x6800] ;  /* 0x00680000cca4783b */ /* 0x000fee0000000200 */
[C---:B----4-:R-:W-:Y:S08]  /*9df0*/  HMMA.16816.F32.BF16 R36, R176.reuse, R152, R36 ;  /* 0x00000098b024723c */ /* 0x050ff00000041824 */
[----:B------:R-:W-:Y:S01]  /*9e00*/  HMMA.16816.F32.BF16 R32, R176, R154, R32 ;  /* 0x0000009ab020723c */ /* 0x000fe20000041820 */
[----:B------:R-:W-:Y:S07]  /*9e10*/  LDSM.16.M88.4 R152, [R203+0x2000] ;  /* 0x00200000cb98783b */ /* 0x000fee0000000200 */
[C---:B-1----:R-:W-:Y:S08]  /*9e20*/  HMMA.16816.F32.BF16 R144, R20.reuse, R12, R144 ;  /* 0x0000000c1490723c */ /* 0x042ff00000041890 */
[----:B------:R-:W-:Y:S01]  /*9e30*/  HMMA.16816.F32.BF16 R140, R20, R14, R140 ;  /* 0x0000000e148c723c */ /* 0x000fe2000004188c */
[----:B------:R-:W1:Y:S07]  /*9e40*/  LDSM.16.M88.4 R12, [R199+0x8000] ;  /* 0x00800000c70c783b */ /* 0x000e6e0000000200 */
[C---:B------:R-:W-:Y:S08]  /*9e50*/  HMMA.16816.F32.BF16 R136, R176.reuse, R168, R136 ;  /* 0x000000a8b088723c */ /* 0x040ff00000041888 */
[----:B------:R-:W-:Y:S08]  /*9e60*/  HMMA.16816.F32.BF16 R64, R176, R170, R64 ;  /* 0x000000aab040723c */ /* 0x000ff00000041840 */
[C---:B------:R-:W-:Y:S08]  /*9e70*/  HMMA.16816.F32.BF16 R8, R20.reuse, R16, R8 ;  /* 0x000000101408723c */ /* 0x040ff00000041808 */
[C---:B------:R-:W-:Y:S01]  /*9e80*/  HMMA.16816.F32.BF16 R4, R20.reuse, R18, R4 ;  /* 0x000000121404723c */ /* 0x040fe20000041804 */
[----:B------:R-:W4:Y:S07]  /*9e90*/  LDSM.16.M88.4 R16, [R204+0x6000] ;  /* 0x00600000cc10783b */ /* 0x000f2e0000000200 */
[C---:B--2---:R-:W-:Y:S08]  /*9ea0*/  HMMA.16816.F32.BF16 R60, R20.reuse, R148, R60 ;  /* 0x00000094143c723c */ /* 0x044ff0000004183c */
[C---:B------:R-:W-:Y:S01]  /*9eb0*/  HMMA.16816.F32.BF16 R168, R20.reuse, R150, R56 ;  /* 0x0000009614a8723c */ /* 0x040fe20000041838 */
[----:B------:R-:W-:Y:S04]  /*9ec0*/  LDSM.16.M88.4 R148, [R202+0x2000] ;  /* 0x00200000ca94783b */ /* 0x000fe80000000200 */
[----:B------:R-:W2:Y:S03]  /*9ed0*/  LDSM.16.M88.4 R56, [R201+0x4000] ;  /* 0x00400000c938783b */ /* 0x000ea60000000200 */
[C---:B---3--:R-:W-:Y:S08]  /*9ee0*/  HMMA.16816.F32.BF16 R136, R20.reuse, R156, R136 ;  /* 0x0000009c1488723c */ /* 0x048ff00000041888 */
[----:B------:R-:W-:Y:S01]  /*9ef0*/  HMMA.16816.F32.BF16 R64, R20, R158, R64 ;  /* 0x0000009e1440723c */ /* 0x000fe20000041840 */
[----:B------:R-:W3:Y:S07]  /*9f00*/  LDSM.16.M88.4 R156, [R204+0x7800] ;  /* 0x00780000cc9c783b */ /* 0x000eee0000000200 */
[C---:B------:R-:W-:Y:S08]  /*9f10*/  HMMA.16816.F32.BF16 R52, R176.reuse, R160, R52 ;  /* 0x000000a0b034723c */ /* 0x040ff00000041834 */
[----:B------:R-:W-:Y:S01]  /*9f20*/  HMMA.16816.F32.BF16 R48, R176, R162, R48 ;  /* 0x000000a2b030723c */ /* 0x000fe20000041830 */
[----:B------:R-:W5:Y:S07]  /*9f30*/  LDSM.16.M88.4 R160, [R204+0x7000] ;  /* 0x00700000cca0783b */ /* 0x000f6e0000000200 */
[C---:B-1----:R-:W-:Y:S08]  /*9f40*/  HMMA.16816.F32.BF16 R8, R152.reuse, R12, R8 ;  /* 0x0000000c9808723c */ /* 0x042ff00000041808 */
[----:B------:R-:W-:Y:S01]  /*9f50*/  HMMA.16816.F32.BF16 R4, R152, R14, R4 ;  /* 0x0000000e9804723c */ /* 0x000fe20000041804 */
[----:B------:R-:W1:Y:S07]  /*9f60*/  LDSM.16.M88.4 R12, [R201+0x4800] ;  /* 0x00480000c90c783b */ /* 0x000e6e0000000200 */
[C---:B----4-:R-:W-:Y:S08]  /*9f70*/  HMMA.16816.F32.BF16 R52, R20.reuse, R16, R52 ;  /* 0x000000101434723c */ /* 0x050ff00000041834 */
[----:B------:R-:W-:Y:S01]  /*9f80*/  HMMA.16816.F32.BF16 R48, R20, R18, R48 ;  /* 0x000000121430723c */ /* 0x000fe20000041830 */
[----:B------:R-:W4:Y:S07]  /*9f90*/  LDSM.16.M88.4 R16, [R199+0x9000] ;  /* 0x00900000c710783b */ /* 0x000f2e0000000200 */
[----:B------:R-:W-:Y:S07]  /*9fa0*/  HMMA.16816.F32.BF16 R144, R152, R172, R144 ;  /* 0x000000ac9890723c */ /* 0x000fee0000041890 */
[----:B------:R-:W-:Y:S01]  /*9fb0*/  IMAD.MOV.U32 R173, RZ, RZ, R3 ;  /* 0x000000ffffad7224 */ /* 0x000fe200078e0003 */
[----:B------:R-:W-:Y:S01]  /*9fc0*/  HMMA.16816.F32.BF16 R40, R20, R166, R40 ;  /* 0x000000a61428723c */ /* 0x000fe20000041828 */
[----:B------:R-:W-:-:S06]  /*9fd0*/  IMAD.MOV.U32 R172, RZ, RZ, R2 ;  /* 0x000000ffffac7224 */ /* 0x000fcc00078e0002 */
[----:B------:R-:W-:Y:S01]  /*9fe0*/  IMAD R166, R215, 0x80, R214 ;  /* 0x00000080d7a67824 */ /* 0x000fe200078e02d6 */
[----:B--2---:R-:W-:Y:S07]  /*9ff0*/  HMMA.16816.F32.BF16 R8, R148, R56, R8 ;  /* 0x000000389408723c */ /* 0x004fee0000041808 */
[----:B------:R-:W-:Y:S01]  /*a000*/  IADD3 R57, R166, 0x8, RZ ;  /* 0x00000008a6397810 */ /* 0x000fe20007ffe0ff */
[----:B---3--:R-:W-:Y:S03]  /*a010*/  HMMA.16816.F32.BF16 R24, R20, R158, R24 ;  /* 0x0000009e1418723c */ /* 0x008fe60000041818 */
[----:B------:R-:W-:-:S04]  /*a020*/  ISETP.GE.AND P6, PT, R57, R184, PT ;  /* 0x000000b83900720c */ /* 0x000fc80003fc6270 */
[----:B------:R-:W-:Y:S01]  /*a030*/  IADD3 R158, R166, 0x1, RZ ;  /* 0x00000001a69e7810 */ /* 0x000fe20007ffe0ff */
[----:B------:R-:W-:Y:S03]  /*a040*/  HMMA.16816.F32.BF16 R4, R148, R58, R4 ;  /* 0x0000003a9404723c */ /* 0x000fe60000041804 */
[----:B------:R-:W2:Y:S01]  /*a050*/  I2F R56, R158 ;  /* 0x0000009e00387306 */ /* 0x000ea20000201400 */
[C---:B------:R-:W-:Y:S02]  /*a060*/  ISETP.GE.AND P4, PT, R158.reuse, R184, PT ;  /* 0x000000b89e00720c */ /* 0x040fe40003f86270 */
[----:B------:R-:W-:Y:S02]  /*a070*/  ISETP.GE.AND P5, PT, R158, R183, PT ;  /* 0x000000b79e00720c */ /* 0x000fe40003fa6270 */
[----:B------:R-:W-:Y:S03]  /*a080*/  HMMA.16816.F32.BF16 R28, R20, R156, R28 ;  /* 0x0000009c141c723c */ /* 0x000fe6000004181c */
[----:B------:R-:W3:Y:S04]  /*a090*/  I2F R157, R57 ;  /* 0x00000039009d7306 */ /* 0x000ee80000201400 */
[----:B------:R-:W-:Y:S01]  /*a0a0*/  IADD3 R156, R166, 0x9, RZ ;  /* 0x00000009a69c7810 */ /* 0x000fe20007ffe0ff */
[----:B------:R-:W-:Y:S01]  /*a0b0*/  HMMA.16816.F32.BF16 R140, R152, R174, R140 ;  /* 0x000000ae988c723c */ /* 0x000fe2000004188c */
[----:B--2---:R-:W-:-:S02]  /*a0c0*/  FFMA.FTZ R9, R0, R56, R9 ;  /* 0x0000003800097223 */ /* 0x004fc40000010009 */
[----:B------:R-:W-:-:S05]  /*a0d0*/  FFMA.FTZ R11, R0, R56, R11 ;  /* 0x00000038000b7223 */ /* 0x000fca000001000b */
[C---:B------:R-:W-:Y:S01]  /*a0e0*/  HMMA.16816.F32.BF16 R44, R20.reuse, R164, R44 ;  /* 0x000000a4142c723c */ /* 0x040fe2000004182c */
[----:B------:R-:W-:Y:S02]  /*a0f0*/  FSEL R9, R9, -INF , !P4 ;  /* 0xff80000009097808 */ /* 0x000fe40006000000 */
[----:B------:R-:W-:Y:S01]  /*a100*/  ISETP.GE.AND P4, PT, R57, R183, PT ;  /* 0x000000b73900720c */ /* 0x000fe20003f86270 */
[CC--:B---3--:R-:W-:Y:S01]  /*a110*/  FFMA.FTZ R4, R0.reuse, R157.reuse, R4 ;  /* 0x0000009d00047223 */ /* 0x0c8fe20000010004 */
[----:B------:R-:W-:Y:S01]  /*a120*/  LDSM.16.M88.4 R56, [R199+0x9800] ;  /* 0x00980000c738783b */ /* 0x000fe20000000200 */
[----:B------:R-:W-:Y:S01]  /*a130*/  FSEL R11, R11, -INF , !P5 ;  /* 0xff8000000b0b7808 */ /* 0x000fe20006800000 */
[----:B------:R-:W-:Y:S01]  /*a140*/  FFMA.FTZ R6, R0, R157, R6 ;  /* 0x0000009d00067223 */ /* 0x000fe20000010006 */
[----:B-----5:R-:W-:Y:S01]  /*a150*/  HMMA.16816.F32.BF16 R36, R20, R160, R36 ;  /* 0x000000a01424723c */ /* 0x020fe20000041824 */
[----:B------:R-:W-:Y:S02]  /*a160*/  FSEL R174, R4, -INF , !P6 ;  /* 0xff80000004ae7808 */ /* 0x000fe40007000000 */
[----:B------:R-:W-:-:S02]  /*a170*/  ISETP.GE.AND P5, PT, R156, R184, PT ;  /* 0x000000b89c00720c */ /* 0x000fc40003fa6270 */
[----:B------:R-:W-:Y:S02]  /*a180*/  IADD3 R4, R166, 0x11, RZ ;  /* 0x00000011a6047810 */ /* 0x000fe40007ffe0ff */
[----:B------:R-:W-:Y:S01]  /*a190*/  FSEL R176, R6, -INF , !P4 ;  /* 0xff80000006b07808 */ /* 0x000fe20006000000 */
[----:B------:R-:W-:Y:S01]  /*a1a0*/  HMMA.16816.F32.BF16 R32, R20, R162, R32 ;  /* 0x000000a21420723c */ /* 0x000fe20000041820 */
[----:B------:R-:W2:Y:S01]  /*a1b0*/  LDSM.16.M88.4 R20, [R201+0x5000] ;  /* 0x00500000c914783b */ /* 0x000ea20000000200 */
[----:B------:R-:W-:-:S06]  /*a1c0*/  ISETP.GE.AND P6, PT, R156, R183, PT ;  /* 0x000000b79c00720c */ /* 0x000fcc0003fc6270 */
[----:B-1----:R-:W-:Y:S01]  /*a1d0*/  HMMA.16816.F32.BF16 R144, R148, R12, R144 ;  /* 0x0000000c9490723c */ /* 0x002fe20000041890 */
[----:B------:R-:W1:Y:S06]  /*a1e0*/  I2F R13, R156 ;  /* 0x0000009c000d7306 */ /* 0x000e6c0000201400 */
[----:B------:R-:W-:Y:S01]  /*a1f0*/  IADD3 R12, R166, 0x10, RZ ;  /* 0x00000010a60c7810 */ /* 0x000fe20007ffe0ff */
[----:B----4-:R-:W-:Y:S03]  /*a200*/  HMMA.16816.F32.BF16 R136, R152, R16, R136 ;  /* 0x000000109888723c */ /* 0x010fe60000041888 */
[----:B------:R-:W3:Y:S01]  /*a210*/  I2F R159, R12 ;  /* 0x0000000c009f7306 */ /* 0x000ee20000201400 */
[----:B------:R-:W-:-:S03]  /*a220*/  ISETP.GE.AND P4, PT, R12, R184, PT ;  /* 0x000000b80c00720c */ /* 0x000fc60003f86270 */
[----:B------:R-:W-:Y:S01]  /*a230*/  IADD3 R16, R166, 0x19, RZ ;  /* 0x00000019a6107810 */ /* 0x000fe20007ffe0ff */
[----:B------:R-:W-:Y:S01]  /*a240*/  HMMA.16816.F32.BF16 R140, R148, R14, R140 ;  /* 0x0000000e948c723c */ /* 0x000fe2000004188c */
[CC--:B-1----:R-:W-:Y:S02]  /*a250*/  FFMA.FTZ R5, R0.reuse, R13.reuse, R5 ;  /* 0x0000000d00057223 */ /* 0x0c2fe40000010005 */
[----:B------:R-:W-:Y:S02]  /*a260*/  FFMA.FTZ R7, R0, R13, R7 ;  /* 0x0000000d00077223 */ /* 0x000fe40000010007 */
[----:B------:R1:W4:Y:S01]  /*a270*/  I2F R13, R4 ;  /* 0x00000004000d7306 */ /* 0x0003220000201400 */
[----:B------:R-:W-:Y:S02]  /*a280*/  FSEL R186, R5, -INF , !P5 ;  /* 0xff80000005ba7808 */ /* 0x000fe40006800000 */
[----:B------:R-:W-:Y:S01]  /*a290*/  ISETP.GE.AND P5, PT, R12, R183, PT ;  /* 0x000000b70c00720c */ /* 0x000fe20003fa6270 */
[----:B------:R-:W-:Y:S01]  /*a2a0*/  HMMA.16816.F32.BF16 R64, R152, R18, R64 ;  /* 0x000000129840723c */ /* 0x000fe20000041840 */
[----:B------:R-:W-:Y:S01]  /*a2b0*/  FSEL R178, R7, -INF , !P6 ;  /* 0xff80000007b27808 */ /* 0x000fe20007000000 */
[----:B---3--:R-:W-:Y:S01]  /*a2c0*/  FFMA.FTZ R144, R0, R159, R144 ;  /* 0x0000009f00907223 */ /* 0x008fe20000010090 */
[----:B------:R-:W-:-:S02]  /*a2d0*/  IADD3 R12, R166, 0x18, RZ ;  /* 0x00000018a60c7810 */ /* 0x000fc40007ffe0ff */
[-C--:B------:R-:W-:Y:S02]  /*a2e0*/  ISETP.GE.AND P6, PT, R4, R184.reuse, PT ;  /* 0x000000b80400720c */ /* 0x080fe40003fc6270 */
[----:B------:R-:W3:Y:S01]  /*a2f0*/  I2F R17, R12 ;  /* 0x0000000c00117306 */ /* 0x000ee20000201400 */
[----:B------:R-:W-:Y:S01]  /*a300*/  FSEL R164, R144, -INF , !P4 ;  /* 0xff80000090a47808 */ /* 0x000fe20006000000 */
[----:B------:R-:W-:Y:S01]  /*a310*/  FFMA.FTZ R144, R0, R159, R146 ;  /* 0x0000009f00907223 */ /* 0x000fe20000010092 */
[----:B------:R-:W-:Y:S01]  /*a320*/  ISETP.GE.AND P4, PT, R4, R183, PT ;  /* 0x000000b70400720c */ /* 0x000fe20003f86270 */
[----:B--2---:R-:W-:Y:S01]  /*a330*/  HMMA.16816.F32.BF16 R136, R148, R20, R136 ;  /* 0x000000149488723c */ /* 0x004fe20000041888 */
[----:B-1----:R-:W1:Y:S01]  /*a340*/  LDSM.16.M88.4 R4, [R201+0x5800] ;  /* 0x00580000c904783b */ /* 0x002e620000000200 */
[-C--:B----4-:R-:W-:Y:S01]  /*a350*/  FFMA.FTZ R145, R0, R13.reuse, R145 ;  /* 0x0000000d00917223 */ /* 0x090fe20000010091 */
[----:B------:R-:W-:Y:S01]  /*a360*/  IADD3 R18, R166, 0x20, RZ ;  /* 0x00000020a6127810 */ /* 0x000fe20007ffe0ff */
[----:B------:R-:W2:Y:S01]  /*a370*/  I2F R20, R16 ;  /* 0x0000001000147306 */ /* 0x000ea20000201400 */
[----:B------:R-:W-:Y:S01]  /*a380*/  FSEL R144, R144, -INF , !P5 ;  /* 0xff80000090907808 */ /* 0x000fe20006800000 */
[----:B------:R-:W-:Y:S01]  /*a390*/  FFMA.FTZ R147, R0, R13, R147 ;  /* 0x0000000d00937223 */ /* 0x000fe20000010093 */
[----:B------:R-:W-:Y:S01]  /*a3a0*/  FSEL R162, R145, -INF , !P6 ;  /* 0xff80000091a27808 */ /* 0x000fe20007000000 */
[----:B------:R-:W-:Y:S01]  /*a3b0*/  HMMA.16816.F32.BF16 R60, R152, R56, R60 ;  /* 0x00000038983c723c */ /* 0x000fe2000004183c */
[----:B------:R-:W-:-:S02]  /*a3c0*/  ISETP.GE.AND P5, PT, R12, R184, PT ;  /* 0x000000b80c00720c */ /* 0x000fc40003fa6270 */
[----:B------:R-:W-:Y:S01]  /*a3d0*/  ISETP.GE.AND P6, PT, R12, R183, PT ;  /* 0x000000b70c00720c */ /* 0x000fe20003fc6270 */
[CC--:B---3--:R-:W-:Y:S01]  /*a3e0*/  FFMA.FTZ R140, R0.reuse, R17.reuse, R140 ;  /* 0x00000011008c7223 */ /* 0x0c8fe2000001008c */
[----:B------:R-:W3:Y:S01]  /*a3f0*/  LDSM.16.M88.4 R12, [R199+0xa000] ;  /* 0x00a00000c70c783b */ /* 0x000ee20000000200 */
[----:B------:R-:W4:Y:S01]  /*a400*/  I2F R19, R18 ;  /* 0x0000001200137306 */ /* 0x000f220000201400 */
[----:B------:R-:W-:Y:S01]  /*a410*/  FSEL R156, R147, -INF , !P4 ;  /* 0xff800000939c7808 */ /* 0x000fe20006000000 */
[----:B------:R-:W-:Y:S01]  /*a420*/  FFMA.FTZ R142, R0, R17, R142 ;  /* 0x00000011008e7223 */ /* 0x000fe2000001008e */
[----:B------:R-:W-:Y:S01]  /*a430*/  FSEL R160, R140, -INF , !P5 ;  /* 0xff8000008ca07808 */ /* 0x000fe20006800000 */
[----:B------:R-:W-:Y:S01]  /*a440*/  HMMA.16816.F32.BF16 R64, R148, R22, R64 ;  /* 0x000000169440723c */ /* 0x000fe20000041840 */
[----:B------:R-:W-:Y:S01]  /*a450*/  ISETP.GE.AND P4, PT, R16, R184, PT ;  /* 0x000000b81000720c */ /* 0x000fe20003f86270 */
[-C--:B--2---:R-:W-:Y:S01]  /*a460*/  FFMA.FTZ R141, R0, R20.reuse, R141 ;  /* 0x00000014008d7223 */ /* 0x084fe2000001008d */
[----:B------:R-:W-:Y:S01]  /*a470*/  ISETP.GE.AND P5, PT, R16, R183, PT ;  /* 0x000000b71000720c */ /* 0x000fe20003fa6270 */
[----:B------:R-:W-:Y:S01]  /*a480*/  FFMA.FTZ R143, R0, R20, R143 ;  /* 0x00000014008f7223 */ /* 0x000fe2000001008f */
[----:B------:R-:W-:-:S02]  /*a490*/  IADD3 R16, R166, 0x21, RZ ;  /* 0x00000021a6107810 */ /* 0x000fc40007ffe0ff */
[----:B------:R-:W-:Y:S01]  /*a4a0*/  IADD3 R20, R166, 0x28, RZ ;  /* 0x00000028a6147810 */ /* 0x000fe20007ffe0ff */
[----:B------:R-:W-:Y:S01]  /*a4b0*/  HMMA.16816.F32.BF16 R168, R152, R58, R168 ;  /* 0x0000003a98a8723c */ /* 0x000fe200000418a8 */
[----:B------:R-:W2:Y:S01]  /*a4c0*/  I2F R21, R16 ;  /* 0x0000001000157306 */ /* 0x000ea20000201400 */
[----:B------:R-:W-:Y:S01]  /*a4d0*/  FSEL R146, R142, -INF , !P6 ;  /* 0xff8000008e927808 */ /* 0x000fe20007000000 */
[-C--:B----4-:R-:W-:Y:S01]  /*a4e0*/  FFMA.FTZ R136, R0, R19.reuse, R136 ;  /* 0x0000001300887223 */ /* 0x090fe20000010088 */
[----:B------:R-:W-:Y:S01]  /*a4f0*/  ISETP.GE.AND P6, PT, R18, R184, PT ;  /* 0x000000b81200720c */ /* 0x000fe20003fc6270 */
[----:B------:R-:W-:Y:S01]  /*a500*/  FFMA.FTZ R138, R0, R19, R138 ;  /* 0x00000013008a7223 */ /* 0x000fe2000001008a */
[----:B------:R-:W-:-:S03]  /*a510*/  FSEL R158, R141, -INF , !P4 ;  /* 0xff8000008d9e7808 */ /* 0x000fc60006000000 */
[----:B------:R-:W4:Y:S01]  /*a520*/  I2F R57, R20 ;  /* 0x0000001400397306 */ /* 0x000f220000201400 */
[----:B------:R-:W-:Y:S02]  /*a530*/  FSEL R142, R143, -INF , !P5 ;  /* 0xff8000008f8e7808 */ /* 0x000fe40006800000 */
[----:B------:R-:W-:Y:S02]  /*a540*/  FSEL R251, R136, -INF , !P6 ;  /* 0xff80000088fb7808 */ /* 0x000fe40007000000 */
[----:B------:R-:W-:Y:S01]  /*a550*/  ISETP.GE.AND P4, PT, R18, R183, PT ;  /* 0x000000b71200720c */ /* 0x000fe20003f86270 */
[----:B-1----:R-:W-:Y:S01]  /*a560*/  HMMA.16816.F32.BF16 R60, R148, R4, R60 ;  /* 0x00000004943c723c */ /* 0x002fe2000004183c */
[----:B------:R-:W-:Y:S01]  /*a570*/  ISETP.GE.AND P5, PT, R16, R184, PT ;  /* 0x000000b81000720c */ /* 0x000fe20003fa6270 */
[----:B--2---:R-:W-:Y:S01]  /*a580*/  FFMA.FTZ R136, R0, R21, R137 ;  /* 0x0000001500887223 */ /* 0x004fe20000010089 */
[----:B------:R-:W-:Y:S01]  /*a590*/  ISETP.GE.AND P6, PT, R16, R183, PT ;  /* 0x000000b71000720c */ /* 0x000fe20003fc6270 */
[----:B------:R-:W-:Y:S01]  /*a5a0*/  FFMA.FTZ R139, R0, R21, R139 ;  /* 0x00000015008b7223 */ /* 0x000fe2000001008b */
[----:B------:R-:W1:Y:S01]  /*a5b0*/  LDSM.16.M88.4 R16, [R201+0x6000] ;  /* 0x00600000c910783b */ /* 0x000e620000000200 */
[----:B------:R-:W-:-:S02]  /*a5c0*/  IADD3 R56, R166, 0x29, RZ ;  /* 0x00000029a6387810 */ /* 0x000fc40007ffe0ff */
[----:B------:R-:W-:Y:S01]  /*a5d0*/  FSEL R141, R138, -INF , !P4 ;  /* 0xff8000008a8d7808 */ /* 0x000fe20006000000 */
[----:B------:R-:W-:Y:S01]  /*a5e0*/  HMMA.16816.F32.BF16 R168, R148, R6, R168 ;  /* 0x0000000694a8723c */ /* 0x000fe200000418a8 */
[----:B------:R-:W-:Y:S01]  /*a5f0*/  FSEL R136, R136, -INF , !P5 ;  /* 0xff80000088887808 */ /* 0x000fe20006800000 */
[----:B------:R-:W2:Y:S01]  /*a600*/  I2F R58, R56 ;  /* 0x00000038003a7306 */ /* 0x000ea20000201400 */
[----:B------:R-:W-:Y:S01]  /*a610*/  ISETP.GE.AND P4, PT, R20, R184, PT ;  /* 0x000000b81400720c */ /* 0x000fe20003f86270 */
[----:B----4-:R-:W-:Y:S01]  /*a620*/  FFMA.FTZ R64, R0, R57, R64 ;  /* 0x0000003900407223 */ /* 0x010fe20000010040 */
[----:B------:R-:W-:Y:S01]  /*a630*/  ISETP.GE.AND P5, PT, R20, R183, PT ;  /* 0x000000b71400720c */ /* 0x000fe20003fa6270 */
[----:B------:R-:W-:Y:S01]  /*a640*/  FFMA.FTZ R66, R0, R57, R66 ;  /* 0x0000003900427223 */ /* 0x000fe20000010042 */
[----:B------:R-:W4:Y:S01]  /*a650*/  LDSM.16.M88.4 R20, [R199+0xa800] ;  /* 0x00a80000c714783b */ /* 0x000f220000000200 */
[----:B------:R-:W-:Y:S01]  /*a660*/  IADD3 R4, R166, 0x30, RZ ;  /* 0x00000030a6047810 */ /* 0x000fe20007ffe0ff */
[----:B---3--:R-:W-:Y:S01]  /*a670*/  HMMA.16816.F32.BF16 R52, R152, R12, R52 ;  /* 0x0000000c9834723c */ /* 0x008fe20000041834 */
[----:B------:R-:W-:-:S02]  /*a680*/  FSEL R249, R139, -INF , !P6 ;  /* 0xff8000008bf97808 */ /* 0x000fc40007000000 */
[----:B------:R-:W3:Y:S01]  /*a690*/  I2F R5, R4 ;  /* 0x0000000400057306 */ /* 0x000ee20000201400 */
[----:B------:R-:W-:Y:S02]  /*a6a0*/  FSEL R140, R64, -INF , !P4 ;  /* 0xff800000408c7808 */ /* 0x000fe40006000000 */
[C---:B------:R-:W-:Y:S02]  /*a6b0*/  ISETP.GE.AND P6, PT, R56.reuse, R184, PT ;  /* 0x000000b83800720c */ /* 0x040fe40003fc6270 */
[----:B------:R-:W-:Y:S01]  /*a6c0*/  ISETP.GE.AND P4, PT, R56, R183, PT ;  /* 0x000000b73800720c */ /* 0x000fe20003f86270 */
[-C--:B--2---:R-:W-:Y:S01]  /*a6d0*/  FFMA.FTZ R65, R0, R58.reuse, R65 ;  /* 0x0000003a00417223 */ /* 0x084fe20000010041 */
[----:B------:R-:W-:Y:S01]  /*a6e0*/  IADD3 R56, R166, 0x31, RZ ;  /* 0x00000031a6387810 */ /* 0x000fe20007ffe0ff */
[----:B------:R-:W-:Y:S01]  /*a6f0*/  FFMA.FTZ R67, R0, R58, R67 ;  /* 0x0000003a00437223 */ /* 0x000fe20000010043 */
[----:B------:R-:W-:Y:S01]  /*a700*/  IADD3 R12, R166, 0x38, RZ ;  /* 0x00000038a60c7810 */ /* 0x000fe20007ffe0ff */
[----:B------:R-:W-:Y:S01]  /*a710*/  HMMA.16816.F32.BF16 R48, R152, R14, R48 ;  /* 0x0000000e9830723c */ /* 0x000fe20000041830 */
[----:B------:R-:W2:Y:S01]  /*a720*/  I2F R13, R56 ;  /* 0x00000038000d7306 */ /* 0x000ea20000201400 */
[----:B------:R-:W-:-:S02]  /*a730*/  FSEL R247, R66, -INF , !P5 ;  /* 0xff80000042f77808 */ /* 0x000fc40006800000 */
[----:B------:R-:W-:Y:S02]  /*a740*/  FSEL R138, R65, -INF , !P6 ;  /* 0xff800000418a7808 */ /* 0x000fe40007000000 */
[-C--:B------:R-:W-:Y:S01]  /*a750*/  ISETP.GE.AND P5, PT, R4, R184.reuse, PT ;  /* 0x000000b80400720c */ /* 0x080fe20003fa6270 */
[----:B---3--:R-:W-:Y:S01]  /*a760*/  FFMA.FTZ R60, R0, R5, R60 ;  /* 0x00000005003c7223 */ /* 0x008fe2000001003c */
[----:B------:R-:W-:Y:S01]  /*a770*/  ISETP.GE.AND P6, PT, R4, R183, PT ;  /* 0x000000b70400720c */ /* 0x000fe20003fc6270 */
[----:B------:R-:W3:Y:S01]  /*a780*/  I2F R57, R12 ;  /* 0x0000000c00397306 */ /* 0x000ee20000201400 */
[----:B------:R-:W-:Y:S01]  /*a790*/  FFMA.FTZ R62, R0, R5, R62 ;  /* 0x00000005003e7223 */ /* 0x000fe2000001003e */
[----:B------:R-:W-:Y:S01]  /*a7a0*/  FSEL R143, R67, -INF , !P4 ;  /* 0xff800000438f7808 */ /* 0x000fe20006000000 */
[----:B------:R-:W5:Y:S01]  /*a7b0*/  LDSM.16.M88.4 R4, [R201+0x6800] ;  /* 0x00680000c904783b */ /* 0x000f620000000200 */
[----:B------:R-:W-:Y:S01]  /*a7c0*/  FSEL R241, R60, -INF , !P5 ;  /* 0xff8000003cf17808 */ /* 0x000fe20006800000 */
[----:B-1----:R-:W-:Y:S01]  /*a7d0*/  HMMA.16816.F32.BF16 R52, R148, R16, R52 ;  /* 0x000000109434723c */ /* 0x002fe20000041834 */
[----:B------:R-:W-:Y:S01]  /*a7e0*/  FSEL R179, R62, -INF , !P6 ;  /* 0xff8000003eb37808 */ /* 0x000fe20007000000 */
[-C--:B--2---:R-:W-:Y:S01]  /*a7f0*/  FFMA.FTZ R63, R0, R13.reuse, R63 ;  /* 0x0000000d003f7223 */ /* 0x084fe2000001003f */
[----:B------:R-:W-:Y:S01]  /*a800*/  ISETP.GE.AND P4, PT, R56, R184, PT ;  /* 0x000000b83800720c */ /* 0x000fe20003f86270 */
[----:B------:R-:W-:Y:S01]  /*a810*/  FFMA.FTZ R61, R0, R13, R61 ;  /* 0x0000000d003d7223 */ /* 0x000fe2000001003d */
[----:B------:R-:W-:-:S02]  /*a820*/  ISETP.GE.AND P5, PT, R56, R183, PT ;  /* 0x000000b73800720c */ /* 0x000fc40003fa6270 */
[-C--:B------:R-:W-:Y:S02]  /*a830*/  ISETP.GE.AND P6, PT, R12, R184.reuse, PT ;  /* 0x000000b80c00720c */ /* 0x080fe40003fc6270 */
[----:B------:R-:W-:Y:S01]  /*a840*/  IADD3 R56, R166, 0x39, RZ ;  /* 0x00000039a6387810 */ /* 0x000fe20007ffe0ff */
[-C--:B---3--:R-:W-:Y:S01]  /*a850*/  FFMA.FTZ R168, R0, R57.reuse, R168 ;  /* 0x0000003900a87223 */ /* 0x088fe200000100a8 */
[----:B------:R-:W-:Y:S01]  /*a860*/  IADD3 R16, R166, 0x40, RZ ;  /* 0x00000040a6107810 */ /* 0x000fe20007ffe0ff */
[----:B----4-:R-:W-:Y:S01]  /*a870*/  HMMA.16816.F32.BF16 R44, R152, R20, R44 ;  /* 0x00000014982c723c */ /* 0x010fe2000004182c */
[----:B------:R-:W-:Y:S01]  /*a880*/  FSEL R239, R63, -INF , !P5 ;  /* 0xff8000003fef7808 */ /* 0x000fe20006800000 */
[----:B------:R1:W2:Y:S01]  /*a890*/  I2F R58, R56 ;  /* 0x00000038003a7306 */ /* 0x0002a20000201400 */
[----:B------:R-:W-:Y:S01]  /*a8a0*/  FSEL R245, R168, -INF , !P6 ;  /* 0xff800000a8f57808 */ /* 0x000fe20007000000 */
[----:B------:R-:W-:Y:S01]  /*a8b0*/  FFMA.FTZ R170, R0, R57, R170 ;  /* 0x0000003900aa7223 */ /* 0x000fe200000100aa */
[----:B------:R-:W-:-:S02]  /*a8c0*/  ISETP.GE.AND P5, PT, R56, R184, PT ;  /* 0x000000b83800720c */ /* 0x000fc40003fa6270 */
[-C--:B------:R-:W-:Y:S01]  /*a8d0*/  ISETP.GE.AND P6, PT, R56, R183.reuse, PT ;  /* 0x000000b73800720c */ /* 0x080fe20003fc6270 */
[----:B------:R-:W-:Y:S01]  /*a8e0*/  HMMA.16816.F32.BF16 R48, R148, R18, R48 ;  /* 0x000000129430723c */ /* 0x000fe20000041830 */
[----:B------:R-:W-:Y:S01]  /*a8f0*/  FSEL R159, R61, -INF , !P4 ;  /* 0xff8000003d9f7808 */ /* 0x000fe20006000000 */
[----:B------:R-:W3:Y:S01]  /*a900*/  I2F R17, R16 ;  /* 0x0000001000117306 */ /* 0x000ee20000201400 */
[----:B------:R-:W-:Y:S02]  /*a910*/  ISETP.GE.AND P4, PT, R12, R183, PT ;  /* 0x000000b70c00720c */ /* 0x000fe40003f86270 */
[----:B------:R-:W4:Y:S01]  /*a920*/  LDSM.16.M88.4 R12, [R199+0xb000] ;  /* 0x00b00000c70c783b */ /* 0x000f220000000200 */
[----:B------:R-:W-:Y:S02]  /*a930*/  IADD3 R20, R166, 0x48, RZ ;  /* 0x00000048a6147810 */ /* 0x000fe40007ffe0ff */
[----:B------:R-:W-:Y:S01]  /*a940*/  FSEL R237, R170, -INF , !P4 ;  /* 0xff800000aaed7808 */ /* 0x000fe20006000000 */
[----:B------:R-:W-:Y:S01]  /*a950*/  HMMA.16816.F32.BF16 R40, R152, R22, R40 ;  /* 0x000000169828723c */ /* 0x000fe20000041828 */
[----:B-1----:R-:W-:Y:S01]  /*a960*/  IADD3 R56, R166, 0x41, RZ ;  /* 0x00000041a6387810 */ /* 0x002fe20007ffe0ff */
[----:B--2---:R-:W-:Y:S01]  /*a970*/  FFMA.FTZ R169, R0, R58, R169 ;  /* 0x0000003a00a97223 */ /* 0x004fe200000100a9 */
[----:B------:R-:W-:Y:S01]  /*a980*/  ISETP.GE.AND P4, PT, R16, R184, PT ;  /* 0x000000b81000720c */ /* 0x000fe20003f86270 */
[C---:B------:R-:W-:Y:S01]  /*a990*/  FFMA.FTZ R171, R0.reuse, R58, R171 ;  /* 0x0000003a00ab7223 */ /* 0x040fe200000100ab */
[----:B------:R-:W1:Y:S02]  /*a9a0*/  I2F R21, R56 ;  /* 0x0000003800157306 */ /* 0x000e640000201400 */
[----:B------:R-:W-:Y:S01]  /*a9b0*/  FSEL R243, R169, -INF , !P5 ;  /* 0xff800000a9f37808 */ /* 0x000fe20006800000 */
[----:B-----5:R-:W-:Y:S01]  /*a9c0*/  HMMA.16816.F32.BF16 R44, R148, R4, R44 ;  /* 0x00000004942c723c */ /* 0x020fe2000004182c */
[CC--:B---3--:R-:W-:Y:S01]  /*a9d0*/  FFMA.FTZ R52, R0.reuse, R17.reuse, R52 ;  /* 0x0000001100347223 */ /* 0x0c8fe20000010034 */
[----:B------:R-:W-:Y:S01]  /*a9e0*/  FSEL R235, R171, -INF , !P6 ;  /* 0xff800000abeb7808 */ /* 0x000fe20007000000 */
[----:B------:R-:W-:Y:S01]  /*a9f0*/  FFMA.FTZ R54, R0, R17, R54 ;  /* 0x0000001100367223 */ /* 0x000fe20000010036 */
[----:B------:R-:W-:Y:S01]  /*aa00*/  ISETP.GE.AND P5, PT, R16, R183, PT ;  /* 0x000000b71000720c */ /* 0x000fe20003fa6270 */
[----:B------:R-:W2:Y:S01]  /*aa10*/  I2F R57, R20 ;  /* 0x0000001400397306 */ /* 0x000ea20000201400 */
[----:B------:R-:W-:Y:S01]  /*aa20*/  ISETP.GE.AND P6, PT, R56, R184, PT ;  /* 0x000000b83800720c */ /* 0x000fe20003fc6270 */
[----:B------:R-:W3:Y:S01]  /*aa30*/  LDSM.16.M88.4 R16, [R201+0x7000] ;  /* 0x00700000c910783b */ /* 0x000ee20000000200 */
[----:B------:R-:W-:-:S02]  /*aa40*/  FSEL R193, R52, -INF , !P4 ;  /* 0xff80000034c17808 */ /* 0x000fc40006000000 */
[----:B------:R-:W-:Y:S02]  /*aa50*/  IADD3 R52, R166, 0x49, RZ ;  /* 0x00000049a6347810 */ /* 0x000fe40007ffe0ff */
[----:B------:R-:W-:Y:S01]  /*aa60*/  FSEL R189, R54, -INF , !P5 ;  /* 0xff80000036bd7808 */ /* 0x000fe20006800000 */
[-C--:B-1----:R-:W-:Y:S01]  /*aa70*/  FFMA.FTZ R53, R0, R21.reuse, R53 ;  /* 0x0000001500357223 */ /* 0x082fe20000010035 */
[-C--:B------:R-:W-:Y:S01]  /*aa80*/  ISETP.GE.AND P5, PT, R20, R184.reuse, PT ;  /* 0x000000b81400720c */ /* 0x080fe20003fa6270 */
[----:B------:R-:W-:Y:S01]  /*aa90*/  FFMA.FTZ R55, R0, R21, R55 ;  /* 0x0000001500377223 */ /* 0x000fe20000010037 */
[----:B------:R-:W1:Y:S01]  /*aaa0*/  I2F R4, R52 ;  /* 0x0000003400047306 */ /* 0x000e620000201400 */
[-C--:B------:R-:W-:Y:S01]  /*aab0*/  ISETP.GE.AND P4, PT, R56, R183.reuse, PT ;  /* 0x000000b73800720c */ /* 0x080fe20003f86270 */
[----:B------:R-:W-:Y:S01]  /*aac0*/  HMMA.16816.F32.BF16 R40, R148, R6, R40 ;  /* 0x000000069428723c */ /* 0x000fe20000041828 */
[----:B------:R-:W-:Y:S02]  /*aad0*/  FSEL R195, R53, -INF , !P6 ;  /* 0xff80000035c37808 */ /* 0x000fe40007000000 */
[----:B------:R-:W-:Y:S01]  /*aae0*/  ISETP.GE.AND P6, PT, R20, R183, PT ;  /* 0x000000b71400720c */ /* 0x000fe20003fc6270 */
[-C--:B--2---:R-:W-:Y:S01]  /*aaf0*/  FFMA.FTZ R50, R0, R57.reuse, R50 ;  /* 0x0000003900327223 */ /* 0x084fe20000010032 */
[----:B------:R-:W2:Y:S01]  /*ab00*/  LDSM.16.M88.4 R20, [R199+0xb800] ;  /* 0x00b80000c714783b */ /* 0x000ea20000000200 */
[----:B------:R-:W-:Y:S01]  /*ab10*/  IADD3 R5, R166, 0x50, RZ ;  /* 0x00000050a6057810 */ /* 0x000fe20007ffe0ff */
[----:B------:R-:W-:Y:S01]  /*ab20*/  FFMA.FTZ R48, R0, R57, R48 ;  /* 0x0000003900307223 */ /* 0x000fe20000010030 */
[----:B------:R-:W-:Y:S01]  /*ab30*/  FSEL R187, R55, -INF , !P4 ;  /* 0xff80000037bb7808 */ /* 0x000fe20006000000 */
[----:B----4-:R-:W-:Y:S01]  /*ab40*/  HMMA.16816.F32.BF16 R36, R152, R12, R36 ;  /* 0x0000000c9824723c */ /* 0x010fe20000041824 */
[----:B------:R4:W5:Y:S01]  /*ab50*/  I2F R13, R5 ;  /* 0x00000005000d7306 */ /* 0x0009620000201400 */
[----:B------:R-:W-:Y:S01]  /*ab60*/  ISETP.GE.AND P4, PT, R52, R184, PT ;  /* 0x000000b83400720c */ /* 0x000fe20003f86270 */
[-C--:B-1----:R-:W-:Y:S01]  /*ab70*/  FFMA.FTZ R223, R0, R4.reuse, R49 ;  /* 0x0000000400df7223 */ /* 0x082fe20000010031 */
[----:B------:R-:W-:Y:S01]  /*ab80*/  FSEL R185, R50, -INF , !P6 ;  /* 0xff80000032b97808 */ /* 0x000fe20007000000 */
[----:B------:R-:W-:Y:S01]  /*ab90*/  FFMA.FTZ R51, R0, R4, R51 ;  /* 0x0000000400337223 */ /* 0x000fe20000010033 */
[----:B------:R-:W-:-:S02]  /*aba0*/  ISETP.GE.AND P6, PT, R5, R184, PT ;  /* 0x000000b80500720c */ /* 0x000fc40003fc6270 */
[----:B------:R-:W-:Y:S01]  /*abb0*/  HMMA.16816.F32.BF16 R32, R152, R14, R32 ;  /* 0x0000000e9820723c */ /* 0x000fe20000041820 */
[----:B------:R-:W-:Y:S02]  /*abc0*/  FSEL R223, R223, -INF , !P4 ;  /* 0xff800000dfdf7808 */ /* 0x000fe40006000000 */
[----:B------:R-:W-:Y:S02]  /*abd0*/  ISETP.GE.AND P4, PT, R5, R183, PT ;  /* 0x000000b70500720c */ /* 0x000fe40003f86270 */
[----:B------:R-:W-:Y:S02]  /*abe0*/  IADD3 R12, R166, 0x51, RZ ;  /* 0x00000051a60c7810 */ /* 0x000fe40007ffe0ff */
[----:B------:R-:W-:Y:S01]  /*abf0*/  FSEL R229, R48, -INF , !P5 ;  /* 0xff80000030e57808 */ /* 0x000fe20006800000 */
[----:B----4-:R-:W1:Y:S01]  /*ac00*/  LDSM.16.M88.4 R4, [R201+0x7800] ;  /* 0x00780000c904783b */ /* 0x010e620000000200 */
[----:B-----5:R-:W-:Y:S01]  /*ac10*/  FFMA.FTZ R44, R0, R13, R44 ;  /* 0x0000000d002c7223 */ /* 0x020fe2000001002c */
[----:B------:R-:W-:Y:S01]  /*ac20*/  ISETP.GE.AND P5, PT, R52, R183, PT ;  /* 0x000000b73400720c */ /* 0x000fe20003fa6270 */
[----:B------:R-:W4:Y:S01]  /*ac30*/  I2F R49, R12 ;  /* 0x0000000c00317306 */ /* 0x000f220000201400 */
[----:B------:R-:W-:Y:S01]  /*ac40*/  IADD3 R48, R166, 0x58, RZ ;  /* 0x00000058a6307810 */ /* 0x000fe20007ffe0ff */
[----:B------:R-:W-:Y:S01]  /*ac50*/  FFMA.FTZ R46, R0, R13, R46 ;  /* 0x0000000d002e7223 */ /* 0x000fe2000001002e */
[----:B------:R-:W-:-:S02]  /*ac60*/  IADD3 R14, R166, 0x59, RZ ;  /* 0x00000059a60e7810 */ /* 0x000fc40007ffe0ff */
[----:B---3--:R-:W-:Y:S01]  /*ac70*/  HMMA.16816.F32.BF16 R36, R148, R16, R36 ;  /* 0x000000109424723c */ /* 0x008fe20000041824 */
[----:B------:R-:W-:Y:S01]  /*ac80*/  FSEL R191, R51, -INF , !P5 ;  /* 0xff80000033bf7808 */ /* 0x000fe20006800000 */
[----:B------:R-:W-:-:S04]  /*ac90*/  DEPBAR.LE SB0, 0x0 ;  /* 0x000080000000791a */ /* 0x000fc80000000000 */
[----:B------:R-:W3:Y:S01]  /*aca0*/  I2F R15, R48 ;  /* 0x00000030000f7306 */ /* 0x000ee20000201400 */
[----:B------:R-:W-:Y:S01]  /*acb0*/  FSEL R177, R44, -INF , !P6 ;  /* 0xff8000002cb17808 */ /* 0x000fe20007000000 */
[----:B------:R-:W-:Y:S01]  /*acc0*/  HMMA.16816.F32.BF16 R32, R148, R18, R32 ;  /* 0x000000129420723c */ /* 0x000fe20000041820 */
[C---:B------:R-:W-:Y:S02]  /*acd0*/  ISETP.GE.AND P5, PT, R12.reuse, R184, PT ;  /* 0x000000b80c00720c */ /* 0x040fe40003fa6270 */
[----:B------:R-:W-:Y:S01]  /*ace0*/  ISETP.GE.AND P6, PT, R12, R183, PT ;  /* 0x000000b70c00720c */ /* 0x000fe20003fc6270 */
[-C--:B----4-:R-:W-:Y:S01]  /*acf0*/  FFMA.FTZ R45, R0, R49.reuse, R45 ;  /* 0x00000031002d7223 */ /* 0x090fe2000001002d */
[----:B------:R-:W-:Y:S01]  /*ad00*/  IADD3 R16, R166, 0x60, RZ ;  /* 0x00000060a6107810 */ /* 0x000fe20007ffe0ff */
[----:B------:R-:W4:Y:S01]  /*ad10*/  I2F R12, R14 ;  /* 0x0000000e000c7306 */ /* 0x000f220000201400 */
[----:B------:R-:W-:Y:S01]  /*ad20*/  FFMA.FTZ R47, R0, R49, R47 ;  /* 0x00000031002f7223 */ /* 0x000fe2000001002f */
[----:B--2---:R-:W-:Y:S01]  /*ad30*/  HMMA.16816.F32.BF16 R28, R152, R20, R28 ;  /* 0x00000014981c723c */ /* 0x004fe2000004181c */
[----:B------:R-:W-:-:S02]  /*ad40*/  FSEL R167, R46, -INF , !P4 ;  /* 0xff8000002ea77808 */ /* 0x000fc40006000000 */
[----:B------:R-:W-:Y:S02]  /*ad50*/  ISETP.GE.AND P4, PT, R48, R184, PT ;  /* 0x000000b83000720c */ /* 0x000fe40003f86270 */
[----:B------:R-:W-:Y:S01]  /*ad60*/  FSEL R175, R45, -INF , !P5 ;  /* 0xff8000002daf7808 */ /* 0x000fe20006800000 */
[----:B------:R-:W2:Y:S01]  /*ad70*/  I2F R13, R16 ;  /* 0x00000010000d7306 */ /* 0x000ea20000201400 */
[CC--:B---3--:R-:W-:Y:S01]  /*ad80*/  FFMA.FTZ R40, R0.reuse, R15.reuse, R40 ;  /* 0x0000000f00287223 */ /* 0x0c8fe20000010028 */
[----:B------:R-:W-:Y:S01]  /*ad90*/  FSEL R165, R47, -INF , !P6 ;  /* 0xff8000002fa57808 */ /* 0x000fe20007000000 */
[----:B------:R-:W-:Y:S01]  /*ada0*/  FFMA.FTZ R42, R0, R15, R42 ;  /* 0x0000000f002a7223 */ /* 0x000fe2000001002a */
[----:B------:R-:W-:Y:S01]  /*adb0*/  ISETP.GE.AND P5, PT, R48, R183, PT ;  /* 0x000000b73000720c */ /* 0x000fe20003fa6270 */
[----:B------:R-:W-:Y:S01]  /*adc0*/  HMMA.16816.F32.BF16 R24, R152, R22, R24 ;  /* 0x000000169818723c */ /* 0x000fe20000041818 */
[----:B------:R-:W-:Y:S01]  /*add0*/  IADD3 R17, R166, 0x61, RZ ;  /* 0x00000061a6117810 */ /* 0x000fe20007ffe0ff */
[----:B----4-:R-:W-:Y:S01]  /*ade0*/  FFMA.FTZ R41, R0, R12, R41 ;  /* 0x0000000c00297223 */ /* 0x010fe20000010029 */
[----:B------:R-:W-:Y:S01]  /*adf0*/  ISETP.GE.AND P6, PT, R14, R184, PT ;  /* 0x000000b80e00720c */ /* 0x000fe20003fc6270 */
[----:B------:R-:W-:Y:S01]  /*ae00*/  FFMA.FTZ R43, R0, R12, R43 ;  /* 0x0000000c002b7223 */ /* 0x000fe2000001002b */
[----:B------:R-:W-:-:S02]  /*ae10*/  IADD3 R15, R166, 0x68, RZ ;  /* 0x00000068a60f7810 */ /* 0x000fc40007ffe0ff */
[----:B------:R-:W-:Y:S02]  /*ae20*/  FSEL R171, R40, -INF , !P4 ;  /* 0xff80000028ab7808 */ /* 0x000fe40006000000 */
[----:B------:R-:W-:Y:S01]  /*ae30*/  ISETP.GE.AND P4, PT, R14, R183, PT ;  /* 0x000000b70e00720c */ /* 0x000fe20003f86270 */
[----:B------:R-:W3:Y:S01]  /*ae40*/  I2F R19, R15 ;  /* 0x0000000f00137306 */ /* 0x000ee20000201400 */
[----:B------:R-:W-:Y:S02]  /*ae50*/  FSEL R163, R42, -INF , !P5 ;  /* 0xff8000002aa37808 */ /* 0x000fe40006800000 */
[----:B-1----:R-:W-:Y:S01]  /*ae60*/  HMMA.16816.F32.BF16 R28, R148, R4, R28 ;  /* 0x00000004941c723c */ /* 0x002fe2000004181c */
[----:B------:R-:W-:Y:S01]  /*ae70*/  FSEL R169, R41, -INF , !P6 ;  /* 0xff80000029a97808 */ /* 0x000fe20007000000 */
[-C--:B--2---:R-:W-:Y:S01]  /*ae80*/  FFMA.FTZ R36, R0, R13.reuse, R36 ;  /* 0x0000000d00247223 */ /* 0x084fe20000010024 */
[----:B------:R-:W-:Y:S01]  /*ae90*/  ISETP.GE.AND P5, PT, R16, R184, PT ;  /* 0x000000b81000720c */ /* 0x000fe20003fa6270 */
[----:B------:R-:W-:Y:S01]  /*aea0*/  FFMA.FTZ R38, R0, R13, R38 ;  /* 0x0000000d00267223 */ /* 0x000fe20000010026 */
[----:B------:R-:W-:Y:S01]  /*aeb0*/  ISETP.GE.AND P6, PT, R16, R183, PT ;  /* 0x000000b71000720c */ /* 0x000fe20003fc6270 */
[----:B------:R-:W1:Y:S01]  /*aec0*/  I2F R14, R17 ;  /* 0x00000011000e7306 */ /* 0x000e620000201400 */
[----:B------:R-:W-:-:S02]  /*aed0*/  IADD3 R16, R166, 0x69, RZ ;  /* 0x00000069a6107810 */ /* 0x000fc40007ffe0ff */
[C---:B------:R-:W-:Y:S02]  /*aee0*/  IADD3 R4, R166.reuse, 0x70, RZ ;  /* 0x00000070a6047810 */ /* 0x040fe40007ffe0ff */
[----:B------:R-:W-:Y:S01]  /*aef0*/  IADD3 R13, R166, 0x71, RZ ;  /* 0x00000071a60d7810 */ /* 0x000fe20007ffe0ff */
[----:B------:R-:W-:Y:S01]  /*af00*/  HMMA.16816.F32.BF16 R24, R148, R6, R24 ;  /* 0x000000069418723c */ /* 0x000fe20000041818 */
[----:B------:R-:W-:Y:S01]  /*af10*/  FSEL R161, R43, -INF , !P4 ;  /* 0xff8000002ba17808 */ /* 0x000fe20006000000 */
[----:B------:R-:W2:Y:S01]  /*af20*/  I2F R12, R16 ;  /* 0x00000010000c7306 */ /* 0x000ea20000201400 */
[----:B------:R-:W-:Y:S01]  /*af30*/  FSEL R157, R36, -INF , !P5 ;  /* 0xff800000249d7808 */ /* 0x000fe20006800000 */
[CC--:B---3--:R-:W-:Y:S01]  /*af40*/  FFMA.FTZ R32, R0.reuse, R19.reuse, R32 ;  /* 0x0000001300207223 */ /* 0x0c8fe20000010020 */
[C---:B------:R-:W-:Y:S01]  /*af50*/  ISETP.GE.AND P4, PT, R17.reuse, R184, PT ;  /* 0x000000b81100720c */ /* 0x040fe20003f86270 */
[----:B------:R-:W-:Y:S01]  /*af60*/  FFMA.FTZ R34, R0, R19, R34 ;  /* 0x0000001300227223 */ /* 0x000fe20000010022 */
[----:B------:R-:W-:-:S02]  /*af70*/  ISETP.GE.AND P5, PT, R17, R183, PT ;  /* 0x000000b71100720c */ /* 0x000fc40003fa6270 */
[----:B------:R-:W-:Y:S01]  /*af80*/  FSEL R147, R38, -INF , !P6 ;  /* 0xff80000026937808 */ /* 0x000fe20007000000 */
[----:B------:R-:W3:Y:S01]  /*af90*/  I2F R17, R4 ;  /* 0x0000000400117306 */ /* 0x000ee20000201400 */
[C---:B-1----:R-:W-:Y:S01]  /*afa0*/  FFMA.FTZ R37, R0.reuse, R14, R37 ;  /* 0x0000000e00257223 */ /* 0x042fe20000010025 */
[----:B------:R-:W-:Y:S01]  /*afb0*/  ISETP.GE.AND P6, PT, R15, R184, PT ;  /* 0x000000b80f00720c */ /* 0x000fe20003fc6270 */
[----:B------:R-:W-:Y:S01]  /*afc0*/  FFMA.FTZ R39, R0, R14, R39 ;  /* 0x0000000e00277223 */ /* 0x000fe20000010027 */
[----:B------:R-:W-:Y:S02]  /*afd0*/  IADD3 R6, R166, 0x78, RZ ;  /* 0x00000078a6067810 */ /* 0x000fe40007ffe0ff */
[----:B------:R-:W-:Y:S02]  /*afe0*/  FSEL R155, R37, -INF , !P4 ;  /* 0xff800000259b7808 */ /* 0x000fe40006000000 */
[----:B------:R-:W1:Y:S01]  /*aff0*/  I2F R5, R13 ;  /* 0x0000000d00057306 */ /* 0x000e620000201400 */
[----:B------:R-:W-:Y:S01]  /*b000*/  ISETP.GE.AND P4, PT, R15, R183, PT ;  /* 0x000000b70f00720c */ /* 0x000fe20003f86270 */
[CC--:B--2---:R-:W-:Y:S01]  /*b010*/  FFMA.FTZ R33, R0.reuse, R12.reuse, R33 ;  /* 0x0000000c00217223 */ /* 0x0c4fe20000010021 */
[----:B------:R-:W-:Y:S01]  /*b020*/  FSEL R145, R39, -INF , !P5 ;  /* 0xff80000027917808 */ /* 0x000fe20006800000 */
[----:B------:R-:W-:Y:S01]  /*b030*/  FFMA.FTZ R35, R0, R12, R35 ;  /* 0x0000000c00237223 */ /* 0x000fe20000010023 */
[----:B------:R-:W-:-:S02]  /*b040*/  FSEL R153, R32, -INF , !P6 ;  /* 0xff80000020997808 */ /* 0x000fc40007000000 */
[-C--:B------:R-:W-:Y:S01]  /*b050*/  ISETP.GE.AND P5, PT, R16, R184.reuse, PT ;  /* 0x000000b81000720c */ /* 0x080fe20003fa6270 */
[----:B---3--:R-:W-:Y:S01]  /*b060*/  FFMA.FTZ R28, R0, R17, R28 ;  /* 0x00000011001c7223 */ /* 0x008fe2000001001c */
[----:B------:R-:W-:Y:S01]  /*b070*/  BAR.SYNC.DEFER_BLOCKING 0x0 ;  /* 0x0000000000007b1d */ /* 0x000fe20000010000 */
[----:B------:R-:W-:Y:S01]  /*b080*/  ISETP.GE.AND P6, PT, R16, R183, PT ;  /* 0x000000b71000720c */ /* 0x000fe20003fc6270 */
[----:B------:R-:W-:Y:S01]  /*b090*/  FFMA.FTZ R30, R0, R17, R30 ;  /* 0x00000011001e7223 */ /* 0x000fe2000001001e */
[----:B------:R-:W-:Y:S02]  /*b0a0*/  FSEL R139, R34, -INF , !P4 ;  /* 0xff800000228b7808 */ /* 0x000fe40006000000 */
[----:B------:R-:W-:Y:S01]  /*b0b0*/  ISETP.GE.AND P4, PT, R4, R184, PT ;  /* 0x000000b80400720c */ /* 0x000fe20003f86270 */
[----:B------:R-:W2:Y:S01]  /*b0c0*/  I2F R7, R6 ;  /* 0x0000000600077306 */ /* 0x000ea20000201400 */
[----:B------:R-:W-:Y:S01]  /*b0d0*/  FSEL R149, R33, -INF , !P5 ;  /* 0xff80000021957808 */ /* 0x000fe20006800000 */
[CC--:B-1----:R-:W-:Y:S01]  /*b0e0*/  FFMA.FTZ R29, R0.reuse, R5.reuse, R29 ;  /* 0x00000005001d7223 */ /* 0x0c2fe2000001001d */
[----:B------:R-:W-:Y:S01]  /*b0f0*/  FSEL R137, R35, -INF , !P6 ;  /* 0xff80000023897808 */ /* 0x000fe20007000000 */
[----:B------:R-:W-:Y:S01]  /*b100*/  FFMA.FTZ R31, R0, R5, R31 ;  /* 0x00000005001f7223 */ /* 0x000fe2000001001f */
[----:B------:R-:W-:-:S02]  /*b110*/  ISETP.GE.AND P5, PT, R4, R183, PT ;  /* 0x000000b70400720c */ /* 0x000fc40003fa6270 */
[CC--:B------:R-:W-:Y:S02]  /*b120*/  ISETP.GE.AND P6, PT, R13.reuse, R184.reuse, PT ;  /* 0x000000b80d00720c */ /* 0x0c0fe40003fc6270 */
[----:B------:R-:W-:Y:S02]  /*b130*/  FSEL R63, R28, -INF , !P4 ;  /* 0xff8000001c3f7808 */ /* 0x000fe40006000000 */
[----:B------:R-:W-:Y:S02]  /*b140*/  ISETP.GE.AND P4, PT, R13, R183, PT ;  /* 0x000000b70d00720c */ /* 0x000fe40003f86270 */
[----:B------:R-:W-:Y:S01]  /*b150*/  FSEL R49, R30, -INF , !P5 ;  /* 0xff8000001e317808 */ /* 0x000fe20006800000 */
[----:B------:R-:W1:Y:S01]  /*b160*/  I2F R13, R166 ;  /* 0x000000a6000d7306 */ /* 0x000e620000201400 */
[----:B------:R-:W-:Y:S01]  /*b170*/  FSEL R59, R29, -INF , !P6 ;  /* 0xff8000001d3b7808 */ /* 0x000fe20007000000 */
[-C--:B--2---:R-:W-:Y:S01]  /*b180*/  FFMA.FTZ R24, R0, R7.reuse, R24 ;  /* 0x0000000700187223 */ /* 0x084fe20000010018 */
[----:B------:R-:W-:Y:S01]  /*b190*/  ISETP.GE.AND P5, PT, R6, R184, PT ;  /* 0x000000b80600720c */ /* 0x000fe20003fa6270 */
[----:B------:R-:W-:Y:S01]  /*b1a0*/  FFMA.FTZ R26, R0, R7, R26 ;  /* 0x00000007001a7223 */ /* 0x000fe2000001001a */
[----:B------:R-:W-:-:S02]  /*b1b0*/  ISETP.GE.AND P6, PT, R6, R183, PT ;  /* 0x000000b70600720c */ /* 0x000fc40003fc6270 */
[C---:B------:R-:W-:Y:S02]  /*b1c0*/  IADD3 R6, R166.reuse, 0x79, RZ ;  /* 0x00000079a6067810 */ /* 0x040fe40007ffe0ff */
[----:B------:R-:W-:Y:S02]  /*b1d0*/  FSEL R42, R31, -INF , !P4 ;  /* 0xff8000001f2a7808 */ /* 0x000fe40006000000 */
[----:B------:R-:W2:Y:S01]  /*b1e0*/  I2F R5, R6 ;  /* 0x0000000600057306 */ /* 0x000ea20000201400 */
[----:B------:R-:W-:Y:S02]  /*b1f0*/  ISETP.GE.AND P4, PT, R166, R184, PT ;  /* 0x000000b8a600720c */ /* 0x000fe40003f86270 */
[----:B------:R-:W-:Y:S01]  /*b200*/  FSEL R56, R24, -INF , !P5 ;  /* 0xff80000018387808 */ /* 0x000fe20006800000 */
[-C--:B-1----:R-:W-:Y:S01]  /*b210*/  FFMA.FTZ R4, R0, R13.reuse, R8 ;  /* 0x0000000d00047223 */ /* 0x082fe20000010008 */
[----:B------:R-:W-:Y:S01]  /*b220*/  FSEL R43, R26, -INF , !P6 ;  /* 0xff8000001a2b7808 */ /* 0x000fe20007000000 */
[----:B------:R-:W-:Y:S01]  /*b230*/  FFMA.FTZ R10, R0, R13, R10 ;  /* 0x0000000d000a7223 */ /* 0x000fe2000001000a */
[----:B------:R-:W-:-:S02]  /*b240*/  ISETP.GE.AND P5, PT, R166, R183, PT ;  /* 0x000000b7a600720c */ /* 0x000fc40003fa6270 */
[----:B------:R-:W-:Y:S02]  /*b250*/  FSEL R4, R4, -INF , !P4 ;  /* 0xff80000004047808 */ /* 0x000fe40006000000 */
[C---:B------:R-:W-:Y:S02]  /*b260*/  ISETP.GE.AND P6, PT, R6.reuse, R184, PT ;  /* 0x000000b80600720c */ /* 0x040fe40003fc6270 */
[----:B------:R-:W-:Y:S01]  /*b270*/  ISETP.GE.AND P4, PT, R6, R183, PT ;  /* 0x000000b70600720c */ /* 0x000fe20003f86270 */
[-C--:B--2---:R-:W-:Y:S01]  /*b280*/  FFMA.FTZ R25, R0, R5.reuse, R25 ;  /* 0x0000000500197223 */ /* 0x084fe20000010019 */
[----:B------:R-:W-:Y:S01]  /*b290*/  FSEL R3, R10, -INF , !P5 ;  /* 0xff8000000a037808 */ /* 0x000fe20006800000 */
[----:B------:R-:W-:-:S03]  /*b2a0*/  FFMA.FTZ R27, R0, R5, R27 ;  /* 0x00000005001b7223 */ /* 0x000fc6000001001b */
        /* <DEDUP_REMOVED lines=63> */
.L_x_2457:
[----:B------:R-:W-:-:S04]  /*b6a0*/  LEA R10, -R134, RZ, 0x7 ;  /* 0x000000ff860a7211 */ /* 0x000fc800078e39ff */
[----:B------:R-:W-:Y:S02]  /*b6b0*/  SHF.R.S32.HI R8, RZ, 0x1f, R10 ;  /* 0x0000001fff087819 */ /* 0x000fe4000001140a */
.L_x_2458:
        /* <DEDUP_REMOVED lines=144> */
.L_x_2460:
[----:B------:R-:W-:Y:S05]  /*bfc0*/  BSYNC B0 ;  /* 0x0000000000007941 */ /* 0x000fea0003800000 */
.L_x_2459:
[----:B------:R-:W0:Y:S01]  /*bfd0*/  LDGDEPBAR ;  /* 0x00000000000079af */ /* 0x000e220000000000 */
[----:B------:R-:W-:-:S04]  /*bfe0*/  LEA R232, P1, R10, R232, 0x1 ;  /* 0x000000e80ae87211 */ /* 0x000fc800078208ff */
[----:B------:R-:W-:Y:S02]  /*bff0*/  LEA.HI.X R231, R10, R231, R8, 0x1, P1 ;  /* 0x000000e70ae77211 */ /* 0x000fe400008f0c08 */
.L_x_2456:
[----:B------:R-:W-:Y:S01]  /*c000*/  FMNMX.FTZ R2, R133, R4, !PT ;  /* 0x0000000485027209 */ /* 0x000fe20007810000 */
[----:B-1----:R-:W-:Y:S03]  /*c010*/  LDSM.16.MT88.4 R12, [R200+0xc000] ;  /* 0x00c00000c80c783b */ /* 0x002fe60000004200 */
        /* <DEDUP_REMOVED lines=68> */
[----:B------:R-:W1:Y:S01]  /*c460*/  SHFL.BFLY PT, R5, R6, 0x2, 0x1f ;  /* 0x0c401f0006057f89 */ /* 0x000e6200000e0000 */
[----:B------:R-:W-:-:S05]  /*c470*/  FMNMX.FTZ R7, R48, R7, !PT ;  /* 0x0000000730077209 */ /* 0x000fca0007810000 */
[----:B------:R-:W2:Y:S01]  /*c480*/  SHFL.BFLY PT, R2, R7, 0x2, 0x1f ;  /* 0x0c401f0007027f89 */ /* 0x000ea200000e0000 */
[----:B-1----:R-:W-:-:S05]  /*c490*/  FMNMX.FTZ R5, R6, R5, !PT ;  /* 0x0000000506057209 */ /* 0x002fca0007810000 */
[----:B------:R-:W1:Y:S01]  /*c4a0*/  SHFL.BFLY PT, R34, R5, 0x1, 0x1f ;  /* 0x0c201f0005227f89 */ /* 0x000e6200000e0000 */
[----:B--2---:R-:W-:-:S05]  /*c4b0*/  FMNMX.FTZ R2, R7, R2, !PT ;  /* 0x0000000207027209 */ /* 0x004fca0007810000 */
[----:B------:R-:W2:Y:S01]  /*c4c0*/  SHFL.BFLY PT, R33, R2, 0x1, 0x1f ;  /* 0x0c201f0002217f89 */ /* 0x000ea200000e0000 */
[----:B-1----:R-:W-:-:S04]  /*c4d0*/  FMNMX.FTZ R34, R5, R34, !PT ;  /* 0x0000002205227209 */ /* 0x002fc80007810000 */
[C---:B------:R-:W-:Y:S01]  /*c4e0*/  FSETP.NEU.FTZ.AND P2, PT, R34.reuse, -INF , PT ;  /* 0xff8000002200780b */ /* 0x040fe20003f5d000 */
[----:B------:R-:W-:Y:S01]  /*c4f0*/  FMUL.FTZ R62, R34, c[0x0][0x23c] ;  /* 0x00008f00223e7a20 */ /* 0x000fe20000410000 */
[----:B--2---:R-:W-:-:S04]  /*c500*/  FMNMX.FTZ R33, R2, R33, !PT ;  /* 0x0000002102217209 */ /* 0x004fc80007810000 */
[C---:B------:R-:W-:Y:S01]  /*c510*/  FSETP.NEU.FTZ.AND P1, PT, R33.reuse, -INF , PT ;  /* 0xff8000002100780b */ /* 0x040fe20003f3d000 */
[C---:B------:R-:W-:Y:S01]  /*c520*/  FMUL.FTZ R50, R33.reuse, c[0x0][0x23c] ;  /* 0x00008f0021327a20 */ /* 0x040fe20000410000 */
[----:B------:R-:W-:Y:S02]  /*c530*/  FSEL R62, R62, RZ, P2 ;  /* 0x000000ff3e3e7208 */ /* 0x000fe40001000000 */
[----:B------:R-:W-:Y:S02]  /*c540*/  FSEL R5, R33, RZ, P1 ;  /* 0x000000ff21057208 */ /* 0x000fe40000800000 */
[----:B------:R-:W-:Y:S01]  /*c550*/  FSEL R50, R50, RZ, P1 ;  /* 0x000000ff32327208 */ /* 0x000fe20000800000 */
[--C-:B------:R-:W-:Y:S02]  /*c560*/  FFMA.FTZ R31, R9, c[0x0][0x23c], -R62.reuse ;  /* 0x00008f00091f7a23 */ /* 0x100fe4000001083e */
[----:B------:R-:W-:Y:S01]  /*c570*/  FFMA.FTZ R32, R4, c[0x0][0x23c], -R62 ;  /* 0x00008f0004207a23 */ /* 0x000fe2000001083e */
[----:B------:R-:W-:Y:S01]  /*c580*/  FSEL R4, R34, RZ, P2 ;  /* 0x000000ff22047208 */ /* 0x000fe20001000000 */
[----:B------:R-:W-:-:S02]  /*c590*/  FFMA.FTZ R28, R3, c[0x0][0x23c], -R50 ;  /* 0x00008f00031c7a23 */ /* 0x000fc40000010832 */
[----:B------:R-:W-:Y:S01]  /*c5a0*/  FFMA.FTZ R3, R11, c[0x0][0x23c], -R50 ;  /* 0x00008f000b037a23 */ /* 0x000fe20000010832 */
[----:B------:R-:W-:Y:S01]  /*c5b0*/  MUFU.EX2 R31, R31 ;  /* 0x0000001f001f7308 */ /* 0x000fe20000000800 */
[----:B------:R-:W1:Y:S01]  /*c5c0*/  LDSM.16.MT88.4 R8, [R198+0xc000] ;  /* 0x00c00000c608783b */ /* 0x000e620000004200 */
[----:B------:R-:W-:Y:S02]  /*c5d0*/  FADD.FTZ R4, R133, -R4 ;  /* 0x8000000485047221 */ /* 0x000fe40000010000 */
[----:B------:R-:W-:Y:S02]  /*c5e0*/  FADD.FTZ R5, R132, -R5 ;  /* 0x8000000584057221 */ /* 0x000fe40000010000 */
[--C-:B------:R-:W-:Y:S02]  /*c5f0*/  FFMA.FTZ R30, R174, c[0x0][0x23c], -R62.reuse ;  /* 0x00008f00ae1e7a23 */ /* 0x100fe4000001083e */
[----:B------:R-:W-:Y:S01]  /*c600*/  FFMA.FTZ R29, R186, c[0x0][0x23c], -R62 ;  /* 0x00008f00ba1d7a23 */ /* 0x000fe2000001083e */
[----:B------:R-:W2:Y:S01]  /*c610*/  MUFU.EX2 R32, R32 ;  /* 0x0000002000207308 */ /* 0x000ea20000000800 */
[----:B------:R-:W-:-:S02]  /*c620*/  FFMA.FTZ R2, R176, c[0x0][0x23c], -R50 ;  /* 0x00008f00b0027a23 */ /* 0x000fc40000010832 */
[----:B------:R-:W-:Y:S02]  /*c630*/  FFMA.FTZ R35, R178, c[0x0][0x23c], -R50 ;  /* 0x00008f00b2237a23 */ /* 0x000fe40000010832 */
[----:B------:R-:W-:Y:S02]  /*c640*/  FMUL.FTZ R41, R4, c[0x0][0x23c] ;  /* 0x00008f0004297a20 */ /* 0x000fe40000410000 */
[----:B------:R-:W-:Y:S01]  /*c650*/  FMUL.FTZ R40, R5, c[0x0][0x23c] ;  /* 0x00008f0005287a20 */ /* 0x000fe20000410000 */
[----:B------:R-:W-:Y:S01]  /*c660*/  MUFU.EX2 R30, R30 ;  /* 0x0000001e001e7308 */ /* 0x000fe20000000800 */
[--C-:B------:R-:W-:Y:S02]  /*c670*/  FFMA.FTZ R51, R164, c[0x0][0x23c], -R62.reuse ;  /* 0x00008f00a4337a23 */ /* 0x100fe4000001083e */
[--C-:B------:R-:W-:Y:S02]  /*c680*/  FFMA.FTZ R60, R162, c[0x0][0x23c], -R62.reuse ;  /* 0x00008f00a23c7a23 */ /* 0x100fe4000001083e */
[----:B------:R-:W-:-:S02]  /*c690*/  FFMA.FTZ R58, R160, c[0x0][0x23c], -R62 ;  /* 0x00008f00a03a7a23 */ /* 0x000fc4000001083e */
[----:B------:R-:W-:Y:S01]  /*c6a0*/  FFMA.FTZ R61, R158, c[0x0][0x23c], -R62 ;  /* 0x00008f009e3d7a23 */ /* 0x000fe2000001083e */
[----:B------:R-:W3:Y:S01]  /*c6b0*/  MUFU.EX2 R29, R29 ;  /* 0x0000001d001d7308 */ /* 0x000ee20000000800 */
[----:B--2---:R-:W-:Y:S01]  /*c6c0*/  F2FP.BF16.PACK_AB R4, R31, R32 ;  /* 0x000000201f04723e */ /* 0x004fe200000010ff */
[--C-:B------:R-:W-:Y:S02]  /*c6d0*/  FFMA.FTZ R65, R144, c[0x0][0x23c], -R50.reuse ;  /* 0x00008f0090417a23 */ /* 0x100fe40000010832 */
[--C-:B------:R-:W-:Y:S02]  /*c6e0*/  FFMA.FTZ R66, R156, c[0x0][0x23c], -R50.reuse ;  /* 0x00008f009c427a23 */ /* 0x100fe40000010832 */
[--C-:B------:R-:W-:Y:S02]  /*c6f0*/  FFMA.FTZ R64, R146, c[0x0][0x23c], -R50.reuse ;  /* 0x00008f0092407a23 */ /* 0x100fe40000010832 */
[----:B------:R-:W-:Y:S01]  /*c700*/  MUFU.EX2 R28, R28 ;  /* 0x0000001c001c7308 */ /* 0x000fe20000000800 */
[----:B------:R-:W-:-:S02]  /*c710*/  FFMA.FTZ R67, R142, c[0x0][0x23c], -R50 ;  /* 0x00008f008e437a23 */ /* 0x000fc40000010832 */
[--C-:B------:R-:W-:Y:S02]  /*c720*/  FFMA.FTZ R133, R136, c[0x0][0x23c], -R62.reuse ;  /* 0x00008f0088857a23 */ /* 0x100fe4000001083e */
[--C-:B------:R-:W-:Y:S02]  /*c730*/  FFMA.FTZ R135, R138, c[0x0][0x23c], -R62.reuse ;  /* 0x00008f008a877a23 */ /* 0x100fe4000001083e */
[----:B------:R-:W-:Y:S01]  /*c740*/  FFMA.FTZ R136, R140, c[0x0][0x23c], -R62 ;  /* 0x00008f008c887a23 */ /* 0x000fe2000001083e */
[----:B------:R-:W2:Y:S01]  /*c750*/  MUFU.EX2 R3, R3 ;  /* 0x0000000300037308 */ /* 0x000ea20000000800 */
[----:B---3--:R-:W-:Y:S01]  /*c760*/  F2FP.BF16.PACK_AB R6, R29, R30 ;  /* 0x0000001e1d06723e */ /* 0x008fe200000010ff */
[----:B------:R-:W-:Y:S02]  /*c770*/  FFMA.FTZ R138, R141, c[0x0][0x23c], -R50 ;  /* 0x00008f008d8a7a23 */ /* 0x000fe40000010832 */
[----:B------:R-:W-:Y:S02]  /*c780*/  FFMA.FTZ R132, R251, c[0x0][0x23c], -R62 ;  /* 0x00008f00fb847a23 */ /* 0x000fe4000001083e */
[----:B------:R-:W-:-:S02]  /*c790*/  FFMA.FTZ R141, R249, c[0x0][0x23c], -R50 ;  /* 0x00008f00f98d7a23 */ /* 0x000fc40000010832 */
[----:B------:R-:W-:Y:S01]  /*c7a0*/  MUFU.EX2 R2, R2 ;  /* 0x0000000200027308 */ /* 0x000fe20000000800 */
[--C-:B------:R-:W-:Y:S02]  /*c7b0*/  FFMA.FTZ R140, R247, c[0x0][0x23c], -R50.reuse ;  /* 0x00008f00f78c7a23 */ /* 0x100fe40000010832 */
[----:B------:R-:W-:Y:S02]  /*c7c0*/  FFMA.FTZ R143, R143, c[0x0][0x23c], -R50 ;  /* 0x00008f008f8f7a23 */ /* 0x000fe40000010832 */
[----:B------:R-:W-:Y:S02]  /*c7d0*/  FFMA.FTZ R151, R159, c[0x0][0x23c], -R62 ;  /* 0x00008f009f977a23 */ /* 0x000fe4000001083e */
[----:B------:R-:W-:Y:S01]  /*c7e0*/  FFMA.FTZ R146, R179, c[0x0][0x23c], -R50 ;  /* 0x00008f00b3927a23 */ /* 0x000fe20000010832 */
[----:B------:R-:W3:Y:S01]  /*c7f0*/  MUFU.EX2 R35, R35 ;  /* 0x0000002300237308 */ /* 0x000ee20000000800 */
[----:B--2---:R-:W-:Y:S01]  /*c800*/  F2FP.BF16.PACK_AB R5, R3, R28 ;  /* 0x0000001c0305723e */ /* 0x004fe200000010ff */
[----:B------:R-:W-:-:S02]  /*c810*/  FFMA.FTZ R142, R241, c[0x0][0x23c], -R62 ;  /* 0x00008f00f18e7a23 */ /* 0x000fc4000001083e */
[--C-:B------:R-:W-:Y:S02]  /*c820*/  FFMA.FTZ R159, R245, c[0x0][0x23c], -R62.reuse ;  /* 0x00008f00f59f7a23 */ /* 0x100fe4000001083e */
[----:B------:R-:W-:Y:S02]  /*c830*/  FFMA.FTZ R144, R243, c[0x0][0x23c], -R62 ;  /* 0x00008f00f3907a23 */ /* 0x000fe4000001083e */
[----:B------:R-:W2:Y:S01]  /*c840*/  MUFU.EX2 R41, R41 ;  /* 0x0000002900297308 */ /* 0x000ea20000000800 */
        /* <DEDUP_REMOVED lines=43> */
[----:B------:R-:W4:Y:S01]  /*cb00*/  MUFU.EX2 R66, R66 ;  /* 0x0000004200427308 */ /* 0x000f220000000800 */
[----:B------:R-:W-:-:S02]  /*cb10*/  FMUL.FTZ R83, R83, R40 ;  /* 0x0000002853537220 */ /* 0x000fc40000410000 */
[C---:B------:R-:W-:Y:S01]  /*cb20*/  HMMA.16816.F32.BF16 R76, R4.reuse, R16, R76 ;  /* 0x00000010044c723c */ /* 0x040fe2000004184c */
[-C--:B------:R-:W-:Y:S02]  /*cb30*/  FMUL.FTZ R84, R84, R41.reuse ;  /* 0x0000002954547220 */ /* 0x080fe40000410000 */
[-C--:B------:R-:W-:Y:S02]  /*cb40*/  FMUL.FTZ R85, R85, R41.reuse ;  /* 0x0000002955557220 */ /* 0x080fe40000410000 */
[-C--:B------:R-:W-:Y:S01]  /*cb50*/  FMUL.FTZ R86, R86, R40.reuse ;  /* 0x0000002856567220 */ /* 0x080fe20000410000 */
[----:B------:R-:W-:Y:S01]  /*cb60*/  MUFU.EX2 R64, R64 ;  /* 0x0000004000407308 */ /* 0x000fe20000000800 */
[----:B------:R-:W-:Y:S01]  /*cb70*/  FMUL.FTZ R87, R87, R40 ;  /* 0x0000002857577220 */ /* 0x000fe20000410000 */
[----:B------:R-:W-:Y:S01]  /*cb80*/  HMMA.16816.F32.BF16 R80, R4, R18, R80 ;  /* 0x000000120450723c */ /* 0x000fe20000041850 */
[----:B------:R-:W5:Y:S01]  /*cb90*/  LDSM.16.MT88.4 R16, [R198+0x10000] ;  /* 0x01000000c610783b */ /* 0x000f620000004200 */
[----:B------:R-:W-:-:S02]  /*cba0*/  FMUL.FTZ R88, R88, R41 ;  /* 0x0000002958587220 */ /* 0x000fc40000410000 */
[-C--:B------:R-:W-:Y:S02]  /*cbb0*/  FMUL.FTZ R89, R89, R41.reuse ;  /* 0x0000002959597220 */ /* 0x080fe40000410000 */
[-C--:B------:R-:W-:Y:S01]  /*cbc0*/  FMUL.FTZ R90, R90, R40.reuse ;  /* 0x000000285a5a7220 */ /* 0x080fe20000410000 */
[----:B------:R-:W1:Y:S01]  /*cbd0*/  MUFU.EX2 R67, R67 ;  /* 0x0000004300437308 */ /* 0x000e620000000800 */
[-C--:B------:R-:W-:Y:S02]  /*cbe0*/  FMUL.FTZ R91, R91, R40.reuse ;  /* 0x000000285b5b7220 */ /* 0x080fe40000410000 */
[-C--:B------:R-:W-:Y:S01]  /*cbf0*/  FMUL.FTZ R92, R92, R41.reuse ;  /* 0x000000295c5c7220 */ /* 0x080fe20000410000 */
[----:B---3--:R-:W-:Y:S01]  /*cc00*/  HMMA.16816.F32.BF16 R84, R4, R12, R84 ;  /* 0x0000000c0454723c */ /* 0x008fe20000041854 */
[----:B------:R-:W-:Y:S02]  /*cc10*/  FMUL.FTZ R93, R93, R41 ;  /* 0x000000295d5d7220 */ /* 0x000fe40000410000 */
[-C--:B------:R-:W-:Y:S01]  /*cc20*/  FMUL.FTZ R94, R94, R40.reuse ;  /* 0x000000285e5e7220 */ /* 0x080fe20000410000 */
[----:B------:R-:W-:Y:S01]  /*cc30*/  MUFU.EX2 R132, R132 ;  /* 0x0000008400847308 */ /* 0x000fe20000000800 */
[----:B------:R-:W-:-:S02]  /*cc40*/  FMUL.FTZ R95, R95, R40 ;  /* 0x000000285f5f7220 */ /* 0x000fc40000410000 */
[-C--:B------:R-:W-:Y:S01]  /*cc50*/  FMUL.FTZ R96, R96, R41.reuse ;  /* 0x0000002960607220 */ /* 0x080fe20000410000 */
[C---:B------:R-:W-:Y:S01]  /*cc60*/  HMMA.16816.F32.BF16 R88, R4.reuse, R14, R88 ;  /* 0x0000000e0458723c */ /* 0x040fe20000041858 */
[-C--:B------:R-:W-:Y:S01]  /*cc70*/  FMUL.FTZ R97, R97, R41.reuse ;  /* 0x0000002961617220 */ /* 0x080fe20000410000 */
[----:B------:R-:W3:Y:S01]  /*cc80*/  LDSM.16.MT88.4 R12, [R197+0x10000] ;  /* 0x01000000c50c783b */ /* 0x000ee20000004200 */
        /* <DEDUP_REMOVED lines=16> */
[C---:B-----5:R-:W-:Y:S01]  /*cd90*/  HMMA.16816.F32.BF16 R100, R4.reuse, R16, R100 ;  /* 0x000000100464723c */ /* 0x060fe20000041864 */
        /* <DEDUP_REMOVED lines=20> */
[----:B------:R-:W-:Y:S01]  /*cee0*/  FMUL.FTZ R113, R113, R41 ;  /* 0x0000002971717220 */ /* 0x000fe20000410000 */
[----:B------:R-:W3:Y:S01]  /*cef0*/  LDSM.16.MT88.4 R12, [R196+0xc800] ;  /* 0x00c80000c40c783b */ /* 0x000ee20000004200 */
[-C--:B------:R-:W-:Y:S01]  /*cf00*/  FMUL.FTZ R114, R114, R40.reuse ;  /* 0x0000002872727220 */ /* 0x080fe20000410000 */
[----:B------:R-:W2:Y:S01]  /*cf10*/  MUFU.EX2 R143, R143 ;  /* 0x0000008f008f7308 */ /* 0x000ea20000000800 */
[----:B------:R-:W-:Y:S02]  /*cf20*/  FMUL.FTZ R115, R115, R40 ;  /* 0x0000002873737220 */ /* 0x000fe40000410000 */
[--C-:B------:R-:W-:Y:S01]  /*cf30*/  FFMA.FTZ R154, R189, c[0x0][0x23c], -R50.reuse ;  /* 0x00008f00bd9a7a23 */ /* 0x100fe20000010832 */
[----:B-1----:R-:W-:Y:S01]  /*cf40*/  HMMA.16816.F32.BF16 R116, R4, R8, R116 ;  /* 0x000000080474723c */ /* 0x002fe20000041874 */
[----:B------:R-:W-:-:S02]  /*cf50*/  FFMA.FTZ R187, R187, c[0x0][0x23c], -R50 ;  /* 0x00008f00bbbb7a23 */ /* 0x000fc40000010832 */
[--C-:B------:R-:W-:Y:S01]  /*cf60*/  FFMA.FTZ R156, R171, c[0x0][0x23c], -R62.reuse ;  /* 0x00008f00ab9c7a23 */ /* 0x100fe2000001083e */
[----:B------:R-:W-:Y:S01]  /*cf70*/  MUFU.EX2 R142, R142 ;  /* 0x0000008e008e7308 */ /* 0x000fe20000000800 */
[----:B------:R-:W-:Y:S02]  /*cf80*/  FFMA.FTZ R169, R169, c[0x0][0x23c], -R62 ;  /* 0x00008f00a9a97a23 */ /* 0x000fe4000001083e */
[--C-:B------:R-:W-:Y:S01]  /*cf90*/  FFMA.FTZ R158, R167, c[0x0][0x23c], -R50.reuse ;  /* 0x00008f00a79e7a23 */ /* 0x100fe20000010832 */
[----:B------:R-:W-:Y:S01]  /*cfa0*/  HMMA.16816.F32.BF16 R112, R4, R10, R112 ;  /* 0x0000000a0470723c */ /* 0x000fe20000041870 */
[----:B------:R-:W1:Y:S01]  /*cfb0*/  LDSM.16.MT88.4 R8, [R200+0x10800] ;  /* 0x01080000c808783b */ /* 0x000e620000004200 */
[--C-:B------:R-:W-:Y:S02]  /*cfc0*/  FFMA.FTZ R165, R165, c[0x0][0x23c], -R50.reuse ;  /* 0x00008f00a5a57a23 */ /* 0x100fe40000010832 */
[----:B------:R-:W1:Y:S01]  /*cfd0*/  MUFU.EX2 R151, R151 ;  /* 0x0000009700977308 */ /* 0x000e620000000800 */
[----:B------:R-:W-:-:S02]  /*cfe0*/  FFMA.FTZ R160, R163, c[0x0][0x23c], -R50 ;  /* 0x00008f00a3a07a23 */ /* 0x000fc40000010832 */
[----:B--2---:R-:W-:Y:S01]  /*cff0*/  F2FP.BF16.PACK_AB R4, R60, R51 ;  /* 0x000000333c04723e */ /* 0x004fe200000010ff */
[----:B------:R-:W-:Y:S01]  /*d000*/  FFMA.FTZ R161, R161, c[0x0][0x23c], -R50 ;  /* 0x00008f00a1a17a23 */ /* 0x000fe20000010832 */
[----:B----4-:R-:W-:Y:S01]  /*d010*/  F2FP.BF16.PACK_AB R5, R66, R65 ;  /* 0x000000414205723e */ /* 0x010fe200000010ff */
[--C-:B------:R-:W-:Y:S01]  /*d020*/  FFMA.FTZ R157, R157, c[0x0][0x23c], -R62.reuse ;  /* 0x00008f009d9d7a23 */ /* 0x100fe2000001083e */
[----:B------:R-:W-:Y:S01]  /*d030*/  F2FP.BF16.PACK_AB R6, R61, R58 ;  /* 0x0000003a3d06723e */ /* 0x000fe200000010ff */
[----:B------:R-:W-:Y:S01]  /*d040*/  MUFU.EX2 R159, R159 ;  /* 0x0000009f009f7308 */ /* 0x000fe20000000800 */
[----:B------:R-:W-:Y:S01]  /*d050*/  F2FP.BF16.PACK_AB R7, R67, R64 ;  /* 0x000000404307723e */ /* 0x000fe200000010ff */
[--C-:B------:R-:W-:Y:S02]  /*d060*/  FFMA.FTZ R162, R155, c[0x0][0x23c], -R62.reuse ;  /* 0x00008f009ba27a23 */ /* 0x100fe4000001083e */
[--C-:B------:R-:W-:Y:S02]  /*d070*/  FFMA.FTZ R153, R153, c[0x0][0x23c], -R62.reuse ;  /* 0x00008f0099997a23 */ /* 0x100fe4000001083e */
[----:B------:R-:W-:-:S02]  /*d080*/  FFMA.FTZ R164, R149, c[0x0][0x23c], -R62 ;  /* 0x00008f0095a47a23 */ /* 0x000fc4000001083e */
[C---:B------:R-:W-:Y:S01]  /*d090*/  HMMA.16816.F32.BF16 R68, R4.reuse, R20, R68 ;  /* 0x000000140444723c */ /* 0x040fe20000041844 */
[----:B------:R-:W-:Y:S01]  /*d0a0*/  MUFU.EX2 R144, R144 ;  /* 0x0000009000907308 */ /* 0x000fe20000000800 */
[--C-:B------:R-:W-:Y:S02]  /*d0b0*/  FFMA.FTZ R147, R147, c[0x0][0x23c], -R50.reuse ;  /* 0x00008f0093937a23 */ /* 0x100fe40000010832 */
[--C-:B------:R-:W-:Y:S02]  /*d0c0*/  FFMA.FTZ R166, R145, c[0x0][0x23c], -R50.reuse ;  /* 0x00008f0091a67a23 */ /* 0x100fe40000010832 */
[--C-:B------:R-:W-:Y:S02]  /*d0d0*/  FFMA.FTZ R139, R139, c[0x0][0x23c], -R50.reuse ;  /* 0x00008f008b8b7a23 */ /* 0x100fe40000010832 */
[----:B------:R-:W-:Y:S01]  /*d0e0*/  HMMA.16816.F32.BF16 R72, R4, R22, R72 ;  /* 0x000000160448723c */ /* 0x000fe20000041848 */
[----:B------:R-:W2:Y:S01]  /*d0f0*/  LDSM.16.MT88.4 R20, [R196+0x10800] ;  /* 0x01080000c414783b */ /* 0x000ea20000004200 */
[----:B------:R-:W-:Y:S01]  /*d100*/  MUFU.EX2 R146, R146 ;  /* 0x0000009200927308 */ /* 0x000fe20000000800 */
[----:B------:R-:W-:-:S02]  /*d110*/  FFMA.FTZ R137, R137, c[0x0][0x23c], -R50 ;  /* 0x00008f0089897a23 */ /* 0x000fc40000010832 */
[----:B------:R-:W-:Y:S02]  /*d120*/  FFMA.FTZ R32, R234, R41, R32 ;  /* 0x00000029ea207223 */ /* 0x000fe40000010020 */
[----:B------:R-:W-:Y:S01]  /*d130*/  FFMA.FTZ R28, R233, R40, R28 ;  /* 0x00000028e91c7223 */ /* 0x000fe2000001001c */
[----:B-----5:R-:W-:Y:S01]  /*d140*/  HMMA.16816.F32.BF16 R76, R4, R16, R76 ;  /* 0x00000010044c723c */ /* 0x020fe2000004184c */
[----:B------:R-:W-:Y:S01]  /*d150*/  FADD.FTZ R31, R31, R32 ;  /* 0x000000201f1f7221 */ /* 0x000fe20000010000 */
[----:B------:R-:W4:Y:S01]  /*d160*/  MUFU.EX2 R179, R179 ;  /* 0x000000b300b37308 */ /* 0x000f220000000800 */
[----:B------:R-:W-:Y:S02]  /*d170*/  FADD.FTZ R3, R3, R28 ;  /* 0x0000001c03037221 */ /* 0x000fe40000010000 */
[----:B------:R-:W-:-:S03]  /*d180*/  FADD.FTZ R30, R30, R31 ;  /* 0x0000001f1e1e7221 */ /* 0x000fc60000010000 */
[C---:B------:R-:W-:Y:S01]  /*d190*/  HMMA.16816.F32.BF16 R80, R4.reuse, R18, R80 ;  /* 0x000000120450723c */ /* 0x040fe20000041850 */
[----:B------:R-:W5:Y:S01]  /*d1a0*/  LDSM.16.MT88.4 R16, [R198+0xd000] ;  /* 0x00d00000c610783b */ /* 0x000f620000004200 */
[----:B------:R-:W-:Y:S06]  /*d1b0*/  MUFU.EX2 R148, R148 ;  /* 0x0000009400947308 */ /* 0x000fec0000000800 */
        /* <DEDUP_REMOVED lines=11> */
[----:B------:R-:W-:Y:S06]  /*d270*/  MUFU.EX2 R193, R193 ;  /* 0x000000c100c17308 */ /* 0x000fec0000000800 */
[C---:B------:R-:W-:Y:S01]  /*d280*/  HMMA.16816.F32.BF16 R120, R4.reuse, R38, R120 ;  /* 0x000000260478723c */ /* 0x040fe20000041878 */
[----:B------:R-:W-:Y:S01]  /*d290*/  LDSM.16.MT88.4 R36, [R196+0x11000] ;  /* 0x01100000c424783b */ /* 0x000fe20000004200 */
[----:B------:R-:W-:Y:S06]  /*d2a0*/  MUFU.EX2 R154, R154 ;  /* 0x0000009a009a7308 */ /* 0x000fec0000000800 */
[C---:B------:R-:W-:Y:S02]  /*d2b0*/  HMMA.16816.F32.BF16 R128, R4.reuse, R24, R128 ;  /* 0x000000180480723c */ /* 0x040fe40000041880 */
[----:B------:R-:W2:Y:S06]  /*d2c0*/  MUFU.EX2 R187, R187 ;  /* 0x000000bb00bb7308 */ /* 0x000eac0000000800 */
[C---:B------:R-:W-:Y:S01]  /*d2d0*/  HMMA.16816.F32.BF16 R124, R4.reuse, R26, R124 ;  /* 0x0000001a047c723c */ /* 0x040fe2000004187c */
[----:B------:R-:W3:Y:S01]  /*d2e0*/  LDSM.16.MT88.4 R24, [R200+0xd000] ;  /* 0x00d00000c818783b */ /* 0x000ee20000004200 */
[----:B------:R-:W-:Y:S06]  /*d2f0*/  MUFU.EX2 R156, R156 ;  /* 0x0000009c009c7308 */ /* 0x000fec0000000800 */
[C---:B-1----:R-:W-:Y:S02]  /*d300*/  HMMA.16816.F32.BF16 R92, R4.reuse, R8, R92 ;  /* 0x00000008045c723c */ /* 0x042fe4000004185c */
[----:B------:R-:W-:Y:S06]  /*d310*/  MUFU.EX2 R169, R169 ;  /* 0x000000a900a97308 */ /* 0x000fec0000000800 */
[C---:B------:R-:W-:Y:S01]  /*d320*/  HMMA.16816.F32.BF16 R96, R4.reuse, R10, R96 ;  /* 0x0000000a0460723c */ /* 0x040fe20000041860 */
[----:B------:R-:W1:Y:S01]  /*d330*/  LDSM.16.MT88.4 R8, [R196+0xd000] ;  /* 0x00d00000c408783b */ /* 0x000e620000004200 */
[----:B------:R-:W-:Y:S06]  /*d340*/  MUFU.EX2 R158, R158 ;  /* 0x0000009e009e7308 */ /* 0x000fec0000000800 */
[C---:B--2---:R-:W-:Y:S02]  /*d350*/  HMMA.16816.F32.BF16 R116, R4.reuse, R20, R116 ;  /* 0x000000140474723c */ /* 0x044fe40000041874 */
[----:B------:R-:W-:Y:S06]  /*d360*/  MUFU.EX2 R165, R165 ;  /* 0x000000a500a57308 */ /* 0x000fec0000000800 */
[----:B------:R-:W-:Y:S01]  /*d370*/  HMMA.16816.F32.BF16 R112, R4, R22, R112 ;  /* 0x000000160470723c */ /* 0x000fe20000041870 */
[----:B------:R-:W2:Y:S01]  /*d380*/  LDSM.16.MT88.4 R20, [R200+0x11000] ;  /* 0x01100000c814783b */ /* 0x000ea20000004200 */
[----:B------:R-:W-:Y:S05]  /*d390*/  MUFU.EX2 R160, R160 ;  /* 0x000000a000a07308 */ /* 0x000fea0000000800 */
[----:B------:R-:W-:-:S02]  /*d3a0*/  F2FP.BF16.PACK_AB R4, R133, R132 ;  /* 0x000000848504723e */ /* 0x000fc400000010ff */
[----:B------:R-:W-:Y:S01]  /*d3b0*/  F2FP.BF16.PACK_AB R5, R141, R138 ;  /* 0x0000008a8d05723e */ /* 0x000fe200000010ff */
[----:B------:R-:W-:Y:S01]  /*d3c0*/  MUFU.EX2 R161, R161 ;  /* 0x000000a100a17308 */ /* 0x000fe20000000800 */
[----:B------:R-:W-:Y:S02]  /*d3d0*/  F2FP.BF16.PACK_AB R6, R135, R136 ;  /* 0x000000888706723e */ /* 0x000fe400000010ff */
[----:B------:R-:W-:-:S05]  /*d3e0*/  F2FP.BF16.PACK_AB R7, R143, R140 ;  /* 0x0000008c8f07723e */ /* 0x000fca00000010ff */
[----:B------:R-:W-:Y:S02]  /*d3f0*/  MUFU.EX2 R157, R157 ;  /* 0x0000009d009d7308 */ /* 0x000fe40000000800 */
[C---:B-----5:R-:W-:Y:S06]  /*d400*/  HMMA.16816.F32.BF16 R68, R4.reuse, R16, R68 ;  /* 0x000000100444723c */ /* 0x060fec0000041844 */
[----:B------:R-:W-:Y:S02]  /*d410*/  MUFU.EX2 R162, R162 ;  /* 0x000000a200a27308 */ /* 0x000fe40000000800 */
[C---:B------:R-:W-:Y:S01]  /*d420*/  HMMA.16816.F32.BF16 R72, R4.reuse, R18, R72 ;  /* 0x000000120448723c */ /* 0x040fe20000041848 */
[----:B------:R-:W5:Y:S05]  /*d430*/  LDSM.16.MT88.4 R16, [R198+0xd800] ;  /* 0x00d80000c610783b */ /* 0x000f6a0000004200 */
[----:B------:R-:W-:Y:S02]  /*d440*/  MUFU.EX2 R153, R153 ;  /* 0x0000009900997308 */ /* 0x000fe40000000800 */
[C---:B------:R-:W-:Y:S06]  /*d450*/  HMMA.16816.F32.BF16 R108, R4.reuse, R52, R108 ;  /* 0x00000034046c723c */ /* 0x040fec000004186c */
[----:B------:R-:W-:Y:S02]  /*d460*/  MUFU.EX2 R164, R164 ;  /* 0x000000a400a47308 */ /* 0x000fe40000000800 */
[C---:B------:R-:W-:Y:S01]  /*d470*/  HMMA.16816.F32.BF16 R120, R4.reuse, R54, R120 ;  /* 0x000000360478723c */ /* 0x040fe20000041878 */
[----:B------:R-:W1:Y:S05]  /*d480*/  LDSM.16.MT88.4 R52, [R198+0x11800] ;  /* 0x01180000c634783b */ /* 0x000e6a0000004200 */
[----:B------:R-:W-:Y:S02]  /*d490*/  MUFU.EX2 R147, R147 ;  /* 0x0000009300937308 */ /* 0x000fe40000000800 */
[C---:B------:R-:W-:Y:S06]  /*d4a0*/  HMMA.16816.F32.BF16 R76, R4.reuse, R12, R76 ;  /* 0x0000000c044c723c */ /* 0x040fec000004184c */
[----:B------:R-:W-:Y:S02]  /*d4b0*/  MUFU.EX2 R166, R166 ;  /* 0x000000a600a67308 */ /* 0x000fe40000000800 */
[C---:B------:R-:W-:Y:S01]  /*d4c0*/  HMMA.16816.F32.BF16 R80, R4.reuse, R14, R80 ;  /* 0x0000000e0450723c */ /* 0x040fe20000041850 */
[----:B------:R-:W2:Y:S05]  /*d4d0*/  LDSM.16.MT88.4 R12, [R197+0xd800] ;  /* 0x00d80000c50c783b */ /* 0x000eaa0000004200 */
[----:B------:R-:W-:Y:S02]  /*d4e0*/  MUFU.EX2 R139, R139 ;  /* 0x0000008b008b7308 */ /* 0x000fe40000000800 */
[C---:B------:R-:W-:Y:S08]  /*d4f0*/  HMMA.16816.F32.BF16 R100, R4.reuse, R44, R100 ;  /* 0x0000002c0464723c */ /* 0x040ff00000041864 */
        /* <DEDUP_REMOVED lines=9> */
[C---:B------:R-:W-:Y:S01]  /*d590*/  HMMA.16816.F32.BF16 R104, R4.reuse, R46, R104 ;  /* 0x0000002e0468723c */ /* 0x040fe20000041868 */
[----:B------:R-:W1:Y:S07]  /*d5a0*/  LDSM.16.MT88.4 R44, [R197+0x11800] ;  /* 0x01180000c52c783b */ /* 0x000e6e0000004200 */
[C---:B------:R-:W-:Y:S08]  /*d5b0*/  HMMA.16816.F32.BF16 R116, R4.reuse, R36, R116 ;  /* 0x000000240474723c */ /* 0x040ff00000041874 */
[----:B------:R-:W-:Y:S01]  /*d5c0*/  HMMA.16816.F32.BF16 R112, R4, R38, R112 ;  /* 0x000000260470723c */ /* 0x000fe20000041870 */
[----:B------:R-:W1:Y:S06]  /*d5d0*/  LDSM.16.MT88.4 R36, [R196+0x11800] ;  /* 0x01180000c424783b */ /* 0x000e6c0000004200 */
[----:B------:R-:W-:-:S02]  /*d5e0*/  F2FP.BF16.PACK_AB R4, R151, R142 ;  /* 0x0000008e9704723e */ /* 0x000fc400000010ff */
[----:B----4-:R-:W-:Y:S02]  /*d5f0*/  F2FP.BF16.PACK_AB R5, R179, R146 ;  /* 0x00000092b305723e */ /* 0x010fe400000010ff */
[----:B------:R-:W-:Y:S02]  /*d600*/  F2FP.BF16.PACK_AB R6, R144, R159 ;  /* 0x0000009f9006723e */ /* 0x000fe400000010ff */
[----:B------:R-:W-:-:S07]  /*d610*/  F2FP.BF16.PACK_AB R7, R181, R148 ;  /* 0x00000094b507723e */ /* 0x000fce00000010ff */
[C---:B-----5:R-:W-:Y:S08]  /*d620*/  HMMA.16816.F32.BF16 R68, R4.reuse, R16, R68 ;  /* 0x000000100444723c */ /* 0x060ff00000041844 */
[C---:B------:R-:W-:Y:S01]  /*d630*/  HMMA.16816.F32.BF16 R72, R4.reuse, R18, R72 ;  /* 0x000000120448723c */ /* 0x040fe20000041848 */
[----:B------:R-:W4:Y:S07]  /*d640*/  LDSM.16.MT88.4 R16, [R198+0xe000] ;  /* 0x00e00000c610783b */ /* 0x000f2e0000004200 */
[C---:B------:R-:W-:Y:S07]  /*d650*/  HMMA.16816.F32.BF16 R100, R4.reuse, R52, R100 ;  /* 0x000000340464723c */ /* 0x040fee0000041864 */
[--C-:B------:R-:W-:Y:S01]  /*d660*/  FFMA.FTZ R52, R185, c[0x0][0x23c], -R50.reuse ;  /* 0x00008f00b9347a23 */ /* 0x100fe20000010832 */
[----:B------:R-:W-:Y:S01]  /*d670*/  HMMA.16816.F32.BF16 R76, R4, R12, R76 ;  /* 0x0000000c044c723c */ /* 0x000fe2000004184c */
[----:B------:R-:W-:-:S04]  /*d680*/  FFMA.FTZ R53, R191, c[0x0][0x23c], -R50 ;  /* 0x00008f00bf357a23 */ /* 0x000fc80000010832 */
[----:B------:R-:W-:Y:S03]  /*d690*/  MUFU.EX2 R52, R52 ;  /* 0x0000003400347308 */ /* 0x000fe60000000800 */
[C---:B------:R-:W-:Y:S01]  /*d6a0*/  HMMA.16816.F32.BF16 R80, R4.reuse, R14, R80 ;  /* 0x0000000e0450723c */ /* 0x040fe20000041850 */
[----:B------:R-:W5:Y:S04]  /*d6b0*/  LDSM.16.MT88.4 R12, [R197+0xe000] ;  /* 0x00e00000c50c783b */ /* 0x000f680000004200 */
[----:B------:R-:W1:Y:S03]  /*d6c0*/  MUFU.EX2 R53, R53 ;  /* 0x0000003500357308 */ /* 0x000e660000000800 */
[C---:B---3--:R-:W-:Y:S08]  /*d6d0*/  HMMA.16816.F32.BF16 R128, R4.reuse, R24, R128 ;  /* 0x000000180480723c */ /* 0x048ff00000041880 */
[C---:B------:R-:W-:Y:S01]  /*d6e0*/  HMMA.16816.F32.BF16 R124, R4.reuse, R26, R124 ;  /* 0x0000001a047c723c */ /* 0x040fe2000004187c */
[----:B------:R-:W-:Y:S07]  /*d6f0*/  LDSM.16.MT88.4 R24, [R200+0xe000] ;  /* 0x00e00000c818783b */ /* 0x000fee0000004200 */
[C---:B-1----:R-:W-:Y:S08]  /*d700*/  HMMA.16816.F32.BF16 R84, R4.reuse, R8, R84 ;  /* 0x000000080454723c */ /* 0x042ff00000041854 */
[C---:B------:R-:W-:Y:S01]  /*d710*/  HMMA.16816.F32.BF16 R88, R4.reuse, R10, R88 ;  /* 0x0000000a0458723c */ /* 0x040fe20000041858 */
[----:B------:R-:W1:Y:S07]  /*d720*/  LDSM.16.MT88.4 R8, [R196+0xe000] ;  /* 0x00e00000c408783b */ /* 0x000e6e0000004200 */
[C---:B--2---:R-:W-:Y:S08]  /*d730*/  HMMA.16816.F32.BF16 R92, R4.reuse, R20, R92 ;  /* 0x00000014045c723c */ /* 0x044ff0000004185c */
[C---:B------:R-:W-:Y:S01]  /*d740*/  HMMA.16816.F32.BF16 R96, R4.reuse, R22, R96 ;  /* 0x000000160460723c */ /* 0x040fe20000041860 */
[----:B------:R-:W-:Y:S07]  /*d750*/  LDSM.16.MT88.4 R20, [R200+0x12000] ;  /* 0x01200000c814783b */ /* 0x000fee0000004200 */
[C---:B------:R-:W-:Y:S07]  /*d760*/  HMMA.16816.F32.BF16 R104, R4.reuse, R54, R104 ;  /* 0x000000360468723c */ /* 0x040fee0000041868 */
[--C-:B------:R-:W-:Y:S01]  /*d770*/  FFMA.FTZ R54, R177, c[0x0][0x23c], -R62.reuse ;  /* 0x00008f00b1367a23 */ /* 0x100fe2000001083e */
[----:B------:R-:W-:Y:S01]  /*d780*/  HMMA.16816.F32.BF16 R108, R4, R44, R108 ;  /* 0x0000002c046c723c */ /* 0x000fe2000004186c */
[----:B------:R-:W-:-:S04]  /*d790*/  FFMA.FTZ R55, R175, c[0x0][0x23c], -R62 ;  /* 0x00008f00af377a23 */ /* 0x000fc8000001083e */
[----:B------:R-:W-:Y:S03]  /*d7a0*/  MUFU.EX2 R54, R54 ;  /* 0x0000003600367308 */ /* 0x000fe60000000800 */
[C---:B------:R-:W-:Y:S01]  /*d7b0*/  HMMA.16816.F32.BF16 R120, R4.reuse, R46, R120 ;  /* 0x0000002e0478723c */ /* 0x040fe20000041878 */
[----:B------:R-:W-:Y:S04]  /*d7c0*/  LDSM.16.MT88.4 R44, [R197+0x12800] ;  /* 0x01280000c52c783b */ /* 0x000fe80000004200 */
[----:B------:R-:W2:Y:S03]  /*d7d0*/  MUFU.EX2 R55, R55 ;  /* 0x0000003700377308 */ /* 0x000ea60000000800 */
[C---:B------:R-:W-:Y:S08]  /*d7e0*/  HMMA.16816.F32.BF16 R116, R4.reuse, R36, R116 ;  /* 0x000000240474723c */ /* 0x040ff00000041874 */
[----:B------:R-:W-:Y:S01]  /*d7f0*/  HMMA.16816.F32.BF16 R112, R4, R38, R112 ;  /* 0x000000260470723c */ /* 0x000fe20000041870 */
[----:B------:R-:W-:Y:S06]  /*d800*/  LDSM.16.MT88.4 R36, [R198+0x12000] ;  /* 0x01200000c624783b */ /* 0x000fec0000004200 */
[----:B------:R-:W-:-:S02]  /*d810*/  F2FP.BF16.PACK_AB R4, R183, R150 ;  /* 0x00000096b704723e */ /* 0x000fc400000010ff */
[----:B------:R-:W-:Y:S02]  /*d820*/  F2FP.BF16.PACK_AB R5, R187, R154 ;  /* 0x0000009abb05723e */ /* 0x000fe400000010ff */
[----:B------:R-:W-:Y:S02]  /*d830*/  F2FP.BF16.PACK_AB R6, R193, R152 ;  /* 0x00000098c106723e */ /* 0x000fe400000010ff */
[----:B------:R-:W-:-:S07]  /*d840*/  F2FP.BF16.PACK_AB R7, R53, R52 ;  /* 0x000000343507723e */ /* 0x000fce00000010ff */
[C---:B----4-:R-:W-:Y:S08]  /*d850*/  HMMA.16816.F32.BF16 R68, R4.reuse, R16, R68 ;  /* 0x000000100444723c */ /* 0x050ff00000041844 */
        /* <DEDUP_REMOVED lines=8> */
[C---:B------:R-:W-:Y:S08]  /*d8e0*/  HMMA.16816.F32.BF16 R128, R4.reuse, R24, R128 ;  /* 0x000000180480723c */ /* 0x040ff00000041880 */
[C---:B---3--:R-:W-:Y:S08]  /*d8f0*/  HMMA.16816.F32.BF16 R108, R4.reuse, R16, R108 ;  /* 0x00000010046c723c */ /* 0x048ff0000004186c */
[C---:B------:R-:W-:Y:S01]  /*d900*/  HMMA.16816.F32.BF16 R120, R4.reuse, R18, R120 ;  /* 0x000000120478723c */ /* 0x040fe20000041878 */
[----:B------:R-:W3:Y:S07]  /*d910*/  LDSM.16.MT88.4 R16, [R196+0xe800] ;  /* 0x00e80000c410783b */ /* 0x000eee0000004200 */
[C---:B------:R-:W-:Y:S01]  /*d920*/  HMMA.16816.F32.BF16 R124, R4.reuse, R26, R124 ;  /* 0x0000001a047c723c */ /* 0x040fe2000004187c */
[----:B------:R-:W-:Y:S07]  /*d930*/  LDSM.16.MT88.4 R24, [R200+0xe800] ;  /* 0x00e80000c818783b */ /* 0x000fee0000004200 */
[C---:B------:R-:W-:Y:S08]  /*d940*/  HMMA.16816.F32.BF16 R92, R4.reuse, R20, R92 ;  /* 0x00000014045c723c */ /* 0x040ff0000004185c */
[C---:B------:R-:W-:Y:S01]  /*d950*/  HMMA.16816.F32.BF16 R96, R4.reuse, R22, R96 ;  /* 0x000000160460723c */ /* 0x040fe20000041860 */
[----:B------:R-:W5:Y:S07]  /*d960*/  LDSM.16.MT88.4 R20, [R197+0xe800] ;  /* 0x00e80000c514783b */ /* 0x000f6e0000004200 */
[C---:B------:R-:W-:Y:S08]  /*d970*/  HMMA.16816.F32.BF16 R100, R4.reuse, R36, R100 ;  /* 0x000000240464723c */ /* 0x040ff00000041864 */
[C---:B------:R-:W-:Y:S01]  /*d980*/  HMMA.16816.F32.BF16 R104, R4.reuse, R38, R104 ;  /* 0x000000260468723c */ /* 0x040fe20000041868 */
[----:B------:R-:W-:Y:S07]  /*d990*/  LDSM.16.MT88.4 R36, [R200+0xf000] ;  /* 0x00f00000c824783b */ /* 0x000fee0000004200 */
[C---:B----4-:R-:W-:Y:S08]  /*d9a0*/  HMMA.16816.F32.BF16 R116, R4.reuse, R12, R116 ;  /* 0x0000000c0474723c */ /* 0x050ff00000041874 */
[----:B------:R-:W-:Y:S01]  /*d9b0*/  HMMA.16816.F32.BF16 R112, R4, R14, R112 ;  /* 0x0000000e0470723c */ /* 0x000fe20000041870 */
[----:B------:R-:W4:Y:S06]  /*d9c0*/  LDSM.16.MT88.4 R12, [R200+0x12800] ;  /* 0x01280000c80c783b */ /* 0x000f2c0000004200 */
[----:B--2---:R-:W-:-:S02]  /*d9d0*/  F2FP.BF16.PACK_AB R4, R55, R54 ;  /* 0x000000363704723e */ /* 0x004fc400000010ff */
[----:B------:R-:W-:Y:S02]  /*d9e0*/  F2FP.BF16.PACK_AB R5, R165, R158 ;  /* 0x0000009ea505723e */ /* 0x000fe400000010ff */
[----:B------:R-:W-:Y:S02]  /*d9f0*/  F2FP.BF16.PACK_AB R6, R169, R156 ;  /* 0x0000009ca906723e */ /* 0x000fe400000010ff */
[----:B------:R-:W-:-:S07]  /*da00*/  F2FP.BF16.PACK_AB R7, R161, R160 ;  /* 0x000000a0a107723e */ /* 0x000fce00000010ff */
[C---:B-1----:R-:W-:Y:S08]  /*da10*/  HMMA.16816.F32.BF16 R68, R4.reuse, R8, R68 ;  /* 0x000000080444723c */ /* 0x042ff00000041844 */
[C---:B------:R-:W-:Y:S01]  /*da20*/  HMMA.16816.F32.BF16 R72, R4.reuse, R10, R72 ;  /* 0x0000000a0448723c */ /* 0x040fe20000041848 */
[----:B------:R-:W1:Y:S07]  /*da30*/  LDSM.16.MT88.4 R8, [R198+0x12800] ;  /* 0x01280000c608783b */ /* 0x000e6e0000004200 */
[C---:B---3--:R-:W-:Y:S08]  /*da40*/  HMMA.16816.F32.BF16 R84, R4.reuse, R16, R84 ;  /* 0x000000100454723c */ /* 0x048ff00000041854 */
[C---:B------:R-:W-:Y:S01]  /*da50*/  HMMA.16816.F32.BF16 R88, R4.reuse, R18, R88 ;  /* 0x000000120458723c */ /* 0x040fe20000041858 */
[----:B------:R-:W2:Y:S07]  /*da60*/  LDSM.16.MT88.4 R16, [R196+0x12800] ;  /* 0x01280000c410783b */ /* 0x000eae0000004200 */
[C---:B-----5:R-:W-:Y:S08]  /*da70*/  HMMA.16816.F32.BF16 R76, R4.reuse, R20, R76 ;  /* 0x00000014044c723c */ /* 0x060ff0000004184c */
[C---:B------:R-:W-:Y:S01]  /*da80*/  HMMA.16816.F32.BF16 R80, R4.reuse, R22, R80 ;  /* 0x000000160450723c */ /* 0x040fe20000041850 */
[----:B------:R-:W3:Y:S07]  /*da90*/  LDSM.16.MT88.4 R20, [R197+0xf000] ;  /* 0x00f00000c514783b */ /* 0x000eee0000004200 */
[C---:B----4-:R-:W-:Y:S08]  /*daa0*/  HMMA.16816.F32.BF16 R92, R4.reuse, R12, R92 ;  /* 0x0000000c045c723c */ /* 0x050ff0000004185c */
[C---:B-1----:R-:W-:Y:S08]  /*dab0*/  HMMA.16816.F32.BF16 R100, R4.reuse, R8, R100 ;  /* 0x000000080464723c */ /* 0x042ff00000041864 */
[C---:B------:R-:W-:Y:S01]  /*dac0*/  HMMA.16816.F32.BF16 R104, R4.reuse, R10, R104 ;  /* 0x0000000a0468723c */ /* 0x040fe20000041868 */
[----:B------:R-:W1:Y:S07]  /*dad0*/  LDSM.16.MT88.4 R8, [R200+0x13000] ;  /* 0x01300000c808783b */ /* 0x000e6e0000004200 */
[C---:B--2---:R-:W-:Y:S08]  /*dae0*/  HMMA.16816.F32.BF16 R116, R4.reuse, R16, R116 ;  /* 0x000000100474723c */ /* 0x044ff00000041874 */
[C---:B------:R-:W-:Y:S01]  /*daf0*/  HMMA.16816.F32.BF16 R112, R4.reuse, R18, R112 ;  /* 0x000000120470723c */ /* 0x040fe20000041870 */
[----:B------:R-:W2:Y:S07]  /*db00*/  LDSM.16.MT88.4 R16, [R198+0x13000] ;  /* 0x01300000c610783b */ /* 0x000eae0000004200 */
[C---:B------:R-:W-:Y:S01]  /*db10*/  HMMA.16816.F32.BF16 R96, R4.reuse, R14, R96 ;  /* 0x0000000e0460723c */ /* 0x040fe20000041860 */
[----:B------:R-:W-:Y:S07]  /*db20*/  LDSM.16.MT88.4 R12, [R196+0xf000] ;  /* 0x00f00000c40c783b */ /* 0x000fee0000004200 */
[C---:B------:R-:W-:Y:S01]  /*db30*/  HMMA.16816.F32.BF16 R108, R4.reuse, R44, R108 ;  /* 0x0000002c046c723c */ /* 0x040fe2000004186c */
[----:B------:R-:W4:Y:S07]  /*db40*/  MUFU.EX2 R44, R137 ;  /* 0x00000089002c7308 */ /* 0x000f2e0000000800 */
[C---:B------:R-:W-:Y:S08]  /*db50*/  HMMA.16816.F32.BF16 R128, R4.reuse, R24, R128 ;  /* 0x000000180480723c */ /* 0x040ff00000041880 */
[C---:B------:R-:W-:Y:S01]  /*db60*/  HMMA.16816.F32.BF16 R124, R4.reuse, R26, R124 ;  /* 0x0000001a047c723c */ /* 0x040fe2000004187c */
[----:B------:R-:W5:Y:S07]  /*db70*/  LDSM.16.MT88.4 R24, [R198+0xf000] ;  /* 0x00f00000c618783b */ /* 0x000f6e0000004200 */
[----:B------:R-:W-:Y:S07]  /*db80*/  HMMA.16816.F32.BF16 R120, R4, R46, R120 ;  /* 0x0000002e0478723c */ /* 0x000fee0000041878 */
[----:B------:R-:W-:-:S02]  /*db90*/  F2FP.BF16.PACK_AB R4, R162, R157 ;  /* 0x0000009da204723e */ /* 0x000fc400000010ff */
[----:B------:R-:W-:Y:S02]  /*dba0*/  F2FP.BF16.PACK_AB R5, R166, R147 ;  /* 0x00000093a605723e */ /* 0x000fe400000010ff */
[----:B------:R-:W-:Y:S02]  /*dbb0*/  F2FP.BF16.PACK_AB R6, R164, R153 ;  /* 0x00000099a406723e */ /* 0x000fe400000010ff */
[----:B----4-:R-:W-:-:S07]  /*dbc0*/  F2FP.BF16.PACK_AB R7, R44, R139 ;  /* 0x0000008b2c07723e */ /* 0x010fce00000010ff */
        /* <DEDUP_REMOVED lines=25> */
[----:B------:R-:W4:Y:S03]  /*dd60*/  MUFU.EX2 R25, R25 ;  /* 0x0000001900197308 */ /* 0x000f260000000800 */
[C---:B------:R-:W-:Y:S01]  /*dd70*/  HMMA.16816.F32.BF16 R88, R4.reuse, R14, R88 ;  /* 0x0000000e0458723c */ /* 0x040fe20000041858 */
[----:B------:R-:W5:Y:S04]  /*dd80*/  LDSM.16.MT88.4 R12, [R198+0xf800] ;  /* 0x00f80000c60c783b */ /* 0x000f680000004200 */
[----:B------:R-:W-:Y:S03]  /*dd90*/  MUFU.EX2 R26, R26 ;  /* 0x0000001a001a7308 */ /* 0x000fe60000000800 */
[C---:B---3--:R-:W-:Y:S05]  /*dda0*/  HMMA.16816.F32.BF16 R108, R4.reuse, R20, R108 ;  /* 0x00000014046c723c */ /* 0x048fea000004186c */
[----:B------:R-:W3:Y:S03]  /*ddb0*/  MUFU.EX2 R27, R27 ;  /* 0x0000001b001b7308 */ /* 0x000ee60000000800 */
[C---:B------:R-:W-:Y:S01]  /*ddc0*/  HMMA.16816.F32.BF16 R120, R4.reuse, R22, R120 ;  /* 0x000000160478723c */ /* 0x040fe20000041878 */
[----:B------:R-:W-:Y:S04]  /*ddd0*/  LDSM.16.MT88.4 R20, [R197+0xf800] ;  /* 0x00f80000c514783b */ /* 0x000fe80000004200 */
[----:B------:R-:W-:Y:S03]  /*dde0*/  MUFU.EX2 R38, R38 ;  /* 0x0000002600267308 */ /* 0x000fe60000000800 */
[C---:B-1----:R-:W-:Y:S05]  /*ddf0*/  HMMA.16816.F32.BF16 R116, R4.reuse, R8, R116 ;  /* 0x000000080474723c */ /* 0x042fea0000041874 */
[----:B------:R-:W1:Y:S03]  /*de00*/  MUFU.EX2 R39, R39 ;  /* 0x0000002700277308 */ /* 0x000e660000000800 */
[----:B------:R-:W-:Y:S01]  /*de10*/  HMMA.16816.F32.BF16 R112, R4, R10, R112 ;  /* 0x0000000a0470723c */ /* 0x000fe20000041870 */
[----:B------:R-:W5:Y:S06]  /*de20*/  LDSM.16.MT88.4 R8, [R196+0xf800] ;  /* 0x00f80000c408783b */ /* 0x000f6c0000004200 */
[----:B----4-:R-:W-:-:S02]  /*de30*/  F2FP.BF16.PACK_AB R4, R25, R24 ;  /* 0x000000181904723e */ /* 0x010fc400000010ff */
[----:B------:R-:W-:Y:S02]  /*de40*/  F2FP.BF16.PACK_AB R5, R37, R36 ;  /* 0x000000242505723e */ /* 0x000fe400000010ff */
[----:B---3--:R-:W-:Y:S02]  /*de50*/  F2FP.BF16.PACK_AB R6, R27, R26 ;  /* 0x0000001a1b06723e */ /* 0x008fe400000010ff */
[----:B-1----:R-:W-:-:S07]  /*de60*/  F2FP.BF16.PACK_AB R7, R39, R38 ;  /* 0x000000262707723e */ /* 0x002fce00000010ff */
[C---:B--2---:R-:W-:Y:S07]  /*de70*/  HMMA.16816.F32.BF16 R128, R4.reuse, R16, R128 ;  /* 0x000000100480723c */ /* 0x044fee0000041880 */
[----:B------:R-:W-:Y:S01]  /*de80*/  FADD.FTZ R16, R2, R3 ;  /* 0x0000000302107221 */ /* 0x000fe20000010000 */
[----:B-----5:R-:W-:Y:S01]  /*de90*/  HMMA.16816.F32.BF16 R68, R4, R12, R68 ;  /* 0x0000000c0444723c */ /* 0x020fe20000041844 */
[----:B------:R-:W-:Y:S02]  /*dea0*/  FADD.FTZ R2, R29, R30 ;  /* 0x0000001e1d027221 */ /* 0x000fe40000010000 */
[----:B------:R-:W-:-:S02]  /*deb0*/  FADD.FTZ R16, R35, R16 ;  /* 0x0000001023107221 */ /* 0x000fc40000010000 */
[----:B------:R-:W-:Y:S02]  /*dec0*/  FADD.FTZ R3, R51, R2 ;  /* 0x0000000233037221 */ /* 0x000fe40000010000 */
[----:B------:R-:W-:Y:S01]  /*ded0*/  FADD.FTZ R17, R65, R16 ;  /* 0x0000001041117221 */ /* 0x000fe20000010000 */
[C---:B------:R-:W-:Y:S01]  /*dee0*/  HMMA.16816.F32.BF16 R72, R4.reuse, R14, R72 ;  /* 0x0000000e0448723c */ /* 0x040fe20000041848 */
[----:B------:R-:W-:Y:S01]  /*def0*/  FADD.FTZ R3, R60, R3 ;  /* 0x000000033c037221 */ /* 0x000fe20000010000 */
[----:B------:R-:W1:Y:S01]  /*df00*/  LDSM.16.MT88.4 R12, [R200+0x13800] ;  /* 0x01380000c80c783b */ /* 0x000e620000004200 */
[----:B------:R-:W-:Y:S02]  /*df10*/  FADD.FTZ R17, R66, R17 ;  /* 0x0000001142117221 */ /* 0x000fe40000010000 */
[----:B------:R-:W-:Y:S02]  /*df20*/  FADD.FTZ R58, R58, R3 ;  /* 0x000000033a3a7221 */ /* 0x000fe40000010000 */
[----:B------:R-:W-:Y:S01]  /*df30*/  FADD.FTZ R64, R64, R17 ;  /* 0x0000001140407221 */ /* 0x000fe20000010000 */
[----:B------:R-:W-:Y:S01]  /*df40*/  HMMA.16816.F32.BF16 R84, R4, R8, R84 ;  /* 0x000000080454723c */ /* 0x000fe20000041854 */
[----:B------:R-:W-:-:S02]  /*df50*/  FADD.FTZ R61, R61, R58 ;  /* 0x0000003a3d3d7221 */ /* 0x000fc40000010000 */
[----:B------:R-:W-:Y:S02]  /*df60*/  FADD.FTZ R67, R67, R64 ;  /* 0x0000004043437221 */ /* 0x000fe40000010000 */
[----:B------:R-:W-:Y:S02]  /*df70*/  FADD.FTZ R132, R132, R61 ;  /* 0x0000003d84847221 */ /* 0x000fe40000010000 */
[----:B------:R-:W-:Y:S01]  /*df80*/  FADD.FTZ R138, R138, R67 ;  /* 0x000000438a8a7221 */ /* 0x000fe20000010000 */
[C---:B------:R-:W-:Y:S01]  /*df90*/  HMMA.16816.F32.BF16 R88, R4.reuse, R10, R88 ;  /* 0x0000000a0458723c */ /* 0x040fe20000041858 */
[----:B------:R-:W-:Y:S01]  /*dfa0*/  FADD.FTZ R133, R133, R132 ;  /* 0x0000008485857221 */ /* 0x000fe20000010000 */
[----:B------:R-:W2:Y:S01]  /*dfb0*/  LDSM.16.MT88.4 R8, [R197+0x13800] ;  /* 0x01380000c508783b */ /* 0x000ea20000004200 */
[----:B------:R-:W-:Y:S01]  /*dfc0*/  FADD.FTZ R141, R141, R138 ;  /* 0x0000008a8d8d7221 */ /* 0x000fe20000010000 */
[----:B------:R-:W-:Y:S01]  /*dfd0*/  MOV R132, R33 ;  /* 0x0000002100847202 */ /* 0x000fe20000000f00 */
[----:B------:R-:W-:Y:S01]  /*dfe0*/  FADD.FTZ R136, R136, R133 ;  /* 0x0000008588887221 */ /* 0x000fe20000010000 */
[----:B------:R-:W-:Y:S01]  /*dff0*/  MOV R133, R34 ;  /* 0x0000002200857202 */ /* 0x000fe20000000f00 */
[----:B------:R-:W-:Y:S01]  /*e000*/  FADD.FTZ R140, R140, R141 ;  /* 0x0000008d8c8c7221 */ /* 0x000fe20000010000 */
[----:B------:R-:W-:Y:S01]  /*e010*/  HMMA.16816.F32.BF16 R124, R4, R18, R124 ;  /* 0x00000012047c723c */ /* 0x000fe2000004187c */
[----:B------:R-:W-:Y:S01]  /*e020*/  FADD.FTZ R135, R135, R136 ;  /* 0x0000008887877221 */ /* 0x000fe20000010000 */
[----:B------:R-:W3:Y:S01]  /*e030*/  LDSM.16.MT88.4 R16, [R198+0x13800] ;  /* 0x01380000c610783b */ /* 0x000ee20000004200 */
[----:B------:R-:W-:-:S02]  /*e040*/  FADD.FTZ R143, R143, R140 ;  /* 0x0000008c8f8f7221 */ /* 0x000fc40000010000 */
[----:B------:R-:W-:Y:S02]  /*e050*/  FADD.FTZ R2, R142, R135 ;  /* 0x000000878e027221 */ /* 0x000fe40000010000 */
[----:B------:R-:W-:Y:S01]  /*e060*/  FADD.FTZ R146, R146, R143 ;  /* 0x0000008f92927221 */ /* 0x000fe20000010000 */
[C---:B------:R-:W-:Y:S01]  /*e070*/  HMMA.16816.F32.BF16 R76, R4.reuse, R20, R76 ;  /* 0x00000014044c723c */ /* 0x040fe2000004184c */
[----:B------:R-:W-:Y:S02]  /*e080*/  FADD.FTZ R2, R151, R2 ;  /* 0x0000000297027221 */ /* 0x000fe40000010000 */
        /* <DEDUP_REMOVED lines=8> */
[----:B-1----:R-:W-:Y:S01]  /*e110*/  HMMA.16816.F32.BF16 R92, R4, R12, R92 ;  /* 0x0000000c045c723c */ /* 0x002fe2000004185c */
[----:B------:R-:W-:Y:S02]  /*e120*/  FADD.FTZ R183, R183, R150 ;  /* 0x00000096b7b77221 */ /* 0x000fe40000010000 */
[----:B------:R-:W-:Y:S02]  /*e130*/  FADD.FTZ R187, R187, R154 ;  /* 0x0000009abbbb7221 */ /* 0x000fe40000010000 */
[----:B------:R-:W-:-:S02]  /*e140*/  FADD.FTZ R152, R152, R183 ;  /* 0x000000b798987221 */ /* 0x000fc40000010000 */
[----:B------:R-:W-:Y:S01]  /*e150*/  FADD.FTZ R52, R52, R187 ;  /* 0x000000bb34347221 */ /* 0x000fe20000010000 */
[C---:B------:R-:W-:Y:S01]  /*e160*/  HMMA.16816.F32.BF16 R96, R4.reuse, R14, R96 ;  /* 0x0000000e0460723c */ /* 0x040fe20000041860 */
[----:B------:R-:W1:Y:S01]  /*e170*/  LDSM.16.MT88.4 R12, [R196+0x13800] ;  /* 0x01380000c40c783b */ /* 0x000e620000004200 */
[----:B------:R-:W-:Y:S02]  /*e180*/  FADD.FTZ R193, R193, R152 ;  /* 0x00000098c1c17221 */ /* 0x000fe40000010000 */
[----:B------:R-:W-:Y:S02]  /*e190*/  FADD.FTZ R53, R53, R52 ;  /* 0x0000003435357221 */ /* 0x000fe40000010000 */
[----:B------:R-:W-:Y:S02]  /*e1a0*/  FADD.FTZ R54, R54, R193 ;  /* 0x000000c136367221 */ /* 0x000fe40000010000 */
[----:B------:R-:W-:Y:S01]  /*e1b0*/  FADD.FTZ R158, R158, R53 ;  /* 0x000000359e9e7221 */ /* 0x000fe20000010000 */
[----:B--2---:R-:W-:Y:S01]  /*e1c0*/  HMMA.16816.F32.BF16 R108, R4, R8, R108 ;  /* 0x00000008046c723c */ /* 0x004fe2000004186c */
[----:B------:R-:W-:-:S02]  /*e1d0*/  FADD.FTZ R55, R55, R54 ;  /* 0x0000003637377221 */ /* 0x000fc40000010000 */
[----:B------:R-:W-:Y:S02]  /*e1e0*/  FADD.FTZ R165, R165, R158 ;  /* 0x0000009ea5a57221 */ /* 0x000fe40000010000 */
[----:B------:R-:W-:Y:S02]  /*e1f0*/  FADD.FTZ R2, R156, R55 ;  /* 0x000000379c027221 */ /* 0x000fe40000010000 */
[----:B------:R-:W-:Y:S01]  /*e200*/  FADD.FTZ R8, R160, R165 ;  /* 0x000000a5a0087221 */ /* 0x000fe20000010000 */
[----:B---3--:R-:W-:Y:S01]  /*e210*/  HMMA.16816.F32.BF16 R100, R4, R16, R100 ;  /* 0x000000100464723c */ /* 0x008fe20000041864 */
[----:B------:R-:W-:Y:S02]  /*e220*/  FADD.FTZ R2, R169, R2 ;  /* 0x00000002a9027221 */ /* 0x000fe40000010000 */
[----:B------:R-:W-:Y:S02]  /*e230*/  FADD.FTZ R8, R161, R8 ;  /* 0x00000008a1087221 */ /* 0x000fe40000010000 */
[----:B------:R-:W-:-:S02]  /*e240*/  FADD.FTZ R157, R157, R2 ;  /* 0x000000029d9d7221 */ /* 0x000fc40000010000 */
        /* <DEDUP_REMOVED lines=16> */
[----:B------:R-:W-:Y:S01]  /*e350*/  HMMA.16816.F32.BF16 R112, R4, R14, R112 ;  /* 0x0000000e0470723c */ /* 0x000fe20000041870 */
[----:B------:R-:W-:Y:S02]  /*e360*/  FADD.FTZ R234, R27, R26 ;  /* 0x0000001a1bea7221 */ /* 0x000fe40000010000 */
[----:B------:R-:W-:-:S05]  /*e370*/  FADD.FTZ R233, R39, R38 ;  /* 0x0000002627e97221 */ /* 0x000fca0000010000 */
.L_x_2453:
        /* <DEDUP_REMOVED lines=11> */
.L_x_2465:
        /* <DEDUP_REMOVED lines=32> */
[C---:B------:R-:W-:Y:S01]  /*e630*/  IMAD R6, R2.reuse, R5, R6 ;  /* 0x0000000502067224 */ /* 0x040fe200078e0206 */
[----:B------:R-:W-:Y:S02]  /*e640*/  LOP3.LUT R5, RZ, c[0x0][0x2d0], RZ, 0x33, !PT ;  /* 0x0000b400ff057a12 */ /* 0x000fe400078e33ff */
[C---:B------:R-:W-:Y:S02]  /*e650*/  ISETP.GT.U32.AND P4, PT, R2.reuse, R8, PT ;  /* 0x000000080200720c */ /* 0x040fe40003f84070 */
[----:B------:R-:W-:Y:S11]  /*e660*/  ISETP.GT.U32.AND P2, PT, R2, R6, PT ;  /* 0x000000060200720c */ /* 0x000ff60003f44070 */
[----:B------:R-:W-:Y:S01]  /*e670*/  @!P4 IADD3 R10, R10, 0x1, RZ ;  /* 0x000000010a0ac810 */ /* 0x000fe20007ffe0ff */
[--C-:B------:R-:W-:Y:S01]  /*e680*/  @!P4 IMAD.IADD R8, R8, 0x1, -R2.reuse ;  /* 0x000000010808c824 */ /* 0x100fe200078e0a02 */
[----:B------:R-:W-:Y:S01]  /*e690*/  @!P2 IADD3 R9, R9, 0x1, RZ ;  /* 0x000000010909a810 */ /* 0x000fe20007ffe0ff */
[----:B------:R-:W-:Y:S01]  /*e6a0*/  @!P2 IMAD.IADD R6, R6, 0x1, -R2 ;  /* 0x000000010606a824 */ /* 0x000fe200078e0a02 */
[----:B------:R-:W-:Y:S02]  /*e6b0*/  ISETP.NE.AND P2, PT, RZ, c[0x0][0x2d0], PT ;  /* 0x0000b400ff007a0c */ /* 0x000fe40003f45270 */
[-C--:B------:R-:W-:Y:S02]  /*e6c0*/  ISETP.GE.U32.AND P6, PT, R8, R2.reuse, PT ;  /* 0x000000020800720c */ /* 0x080fe40003fc6070 */
        /* <DEDUP_REMOVED lines=21> */
[----:B------:R-:W-:Y:S01]  /*e820*/  IMAD.WIDE.U32 R8, R6, c[0x0][0x188], R8 ;  /* 0x0000620006087a25 */ /* 0x000fe200078e0008 */
[----:B------:R-:W-:Y:S03]  /*e830*/  SHF.R.S32.HI R4, RZ, 0x1f, R6 ;  /* 0x0000001fff047819 */ /* 0x000fe60000011406 */
[----:B------:R-:W-:Y:S02]  /*e840*/  IMAD.MOV.U32 R59, RZ, RZ, R8 ;  /* 0x000000ffff3b7224 */ /* 0x000fe400078e0008 */
[----:B------:R-:W-:Y:S04]  /*e850*/  IMAD R5, R4, c[0x0][0x188], RZ ;  /* 0x0000620004057a24 */ /* 0x000fe800078e02ff */
[----:B------:R-:W-:Y:S04]  /*e860*/  IMAD R5, R6, c[0x0][0x18c], R5 ;  /* 0x0000630006057a24 */ /* 0x000fe800078e0205 */
[----:B------:R-:W-:Y:S02]  /*e870*/  IMAD.IADD R2, R9, 0x1, R5 ;  /* 0x0000000109027824 */ /* 0x000fe400078e0205 */
.L_x_2462:
[----:B------:R-:W-:Y:S02]  /*e880*/  ISETP.GE.AND P4, PT, R220, c[0x0][0x220], PT ;  /* 0x00008800dc007a0c */ /* 0x000fe40003f86270 */
[----:B------:R-:W-:Y:S02]  /*e890*/  ISETP.GE.AND P3, PT, R209, c[0x0][0x220], PT ;  /* 0x00008800d1007a0c */ /* 0x000fe40003f66270 */
[CC--:B------:R-:W-:Y:S02]  /*e8a0*/  LEA R132, P2, R59.reuse, R172.reuse, 0x1 ;  /* 0x000000ac3b847211 */ /* 0x0c0fe400078408ff */
[C---:B------:R-:W-:Y:S02]  /*e8b0*/  IADD3 R57, P1, R222.reuse, R59, RZ ;  /* 0x0000003bde397210 */ /* 0x040fe40007f3e0ff */
[--C-:B------:R-:W-:Y:S02]  /*e8c0*/  LEA.HI.X R133, R59, R173, R2.reuse, 0x1, P2 ;  /* 0x000000ad3b857211 */ /* 0x100fe400010f0c02 */
[C---:B------:R-:W-:Y:S01]  /*e8d0*/  IADD3 R59, P2, R222.reuse, R57, RZ ;  /* 0x00000039de3b7210 */ /* 0x040fe20007f5e0ff */
[----:B------:R-:W-:Y:S02]  /*e8e0*/  IMAD.X R56, R219, 0x1, R2, P1 ;  /* 0x00000001db387824 */ /* 0x000fe400008e0602 */
        /* <DEDUP_REMOVED lines=10> */
[----:B------:R-:W-:Y:S01]  /*e990*/  IMAD.X R56, R219, 0x1, R56, P2 ;  /* 0x00000001db387824 */ /* 0x000fe200010e0638 */
[CC--:B------:R-:W-:Y:S02]  /*e9a0*/  @!P4 LEA R174, P5, R59.reuse, R172.reuse, 0x1 ;  /* 0x000000ac3baec211 */ /* 0x0c0fe400078a08ff */
[----:B------:R-:W-:Y:S01]  /*e9b0*/  @!PT LDS RZ, [RZ] ;  /* 0x00000000fffff984 */ /* 0x000fe20000000800 */
[----:B------:R-:W-:Y:S01]  /*e9c0*/  @!PT LDS RZ, [RZ] ;  /* 0x00000000fffff984 */ /* 0x000fe20000000800 */
[----:B------:R-:W-:Y:S01]  /*e9d0*/  @!PT LDS RZ, [RZ] ;  /* 0x00000000fffff984 */ /* 0x000fe20000000800 */
[----:B------:R1:W-:Y:S01]  /*e9e0*/  @!P3 LDGSTS.E.BYPASS.LTC128B.128 [R216+0x10000], [R132.64+0x80] ;  /* 0x1000008084d8bfae */ /* 0x0003e2000b901d4c */
        /* <DEDUP_REMOVED lines=8> */
[----:B------:R2:W-:Y:S01]  /*ea70*/  @!P4 LDGSTS.E.BYPASS.LTC128B.128 [R216+0xc800], [R176.64] ;  /* 0x0c800000b0d8cfae */ /* 0x0005e2000b901d4c */
        /* <DEDUP_REMOVED lines=9> */
[----:B------:R3:W-:Y:S01]  /*eb10*/  @!P3 LDGSTS.E.BYPASS.LTC128B.128 [R216+0x10800], [R64.64+0x80] ;  /* 0x1080008040d8bfae */ /* 0x0007e2000b901d4c */
        /* <DEDUP_REMOVED lines=9> */
[----:B------:R4:W-:Y:S01]  /*ebb0*/  @!P4 LDGSTS.E.BYPASS.LTC128B.128 [R216+0xd000], [R174.64] ;  /* 0x0d000000aed8cfae */ /* 0x0009e2000b901d4c */
[C---:B------:R-:W-:Y:S02]  /*ebc0*/  IADD3 R57, P2, R222.reuse, R59, RZ ;  /* 0x0000003bde397210 */ /* 0x040fe40007f5e0ff */
[--C-:B------:R-:W-:Y:S01]  /*ebd0*/  @!P3 LEA.HI.X R179, R59, R173, R56.reuse, 0x1, P1 ;  /* 0x000000ad3bb3b211 */ /* 0x100fe200008f0c38 */
[----:B------:R-:W-:Y:S01]  /*ebe0*/  @P3 STS.128 [R216+0x11000], RZ ;  /* 0x011000ffd8003388 */ /* 0x000fe20000000c00 */
[-C--:B------:R-:W-:Y:S01]  /*ebf0*/  @!P4 LEA R184, P5, R57, R172.reuse, 0x1 ;  /* 0x000000ac39b8c211 */ /* 0x080fe200078a08ff */
[----:B------:R-:W-:Y:S01]  /*ec00*/  IMAD.X R56, R219, 0x1, R56, P2 ;  /* 0x00000001db387824 */ /* 0x000fe200010e0638 */
[CC--:B------:R-:W-:Y:S01]  /*ec10*/  @!P3 LEA R182, P1, R57.reuse, R172.reuse, 0x1 ;  /* 0x000000ac39b6b211 */ /* 0x0c0fe200078208ff */
        /* <DEDUP_REMOVED lines=17> */
[----:B------:R-:W-:Y:S02]  /*ed30*/  IADD3 R57, P1, R222, R59, RZ ;  /* 0x0000003bde397210 */ /* 0x000fe40007f3e0ff */
[-CC-:B------:R-:W-:Y:S01]  /*ed40*/  @!P3 LEA.HI.X R59, R59, R173.reuse, R56.reuse, 0x1, P2 ;  /* 0x000000ad3b3bb211 */ /* 0x180fe200010f0c38 */
[----:B------:R-:W-:Y:S01]  /*ed50*/  @!PT LDS RZ, [RZ] ;  /* 0x00000000fffff984 */ /* 0x000fe20000000800 */
[----:B------:R-:W-:Y:S01]  /*ed60*/  @!PT LDS RZ, [RZ] ;  /* 0x00000000fffff984 */ /* 0x000fe20000000800 */
[----:B------:R-:W-:Y:S01]  /*ed70*/  @!PT LDS RZ, [RZ] ;  /* 0x00000000fffff984 */ /* 0x000fe20000000800 */
[----:B------:R5:W-:Y:S01]  /*ed80*/  @!P3 LDGSTS.E.BYPASS.LTC128B.128 [R216+0x11800], [R60.64+0x80] ;  /* 0x118000803cd8bfae */ /* 0x000be2000b901d4c */
[-C--:B------:R-:W-:Y:S01]  /*ed90*/  @!P4 LEA R186, P5, R57, R172.reuse, 0x1 ;  /* 0x000000ac39bac211 */ /* 0x080fe200078a08ff */
        /* <DEDUP_REMOVED lines=51> */
[----:B------:R-:W5:Y:S04]  /*f0d0*/  LDSM.16.M88.4 R156, [R206+0x6000] ;  /* 0x00600000ce9c783b */ /* 0x000f680000000200 */
[----:B------:R-:W5:Y:S04]  /*f0e0*/  LDSM.16.M88.4 R160, [R206+0x6800] ;  /* 0x00680000cea0783b */ /* 0x000f680000000200 */
[----:B------:R-:W-:Y:S04]  /*f0f0*/  LDSM.16.M88.4 R164, [R204] ;  /* 0x00000000cca4783b */ /* 0x000fe80000000200 */
[----:B------:R-:W-:Y:S04]  /*f100*/  LDSM.16.M88.4 R168, [R204+0x800] ;  /* 0x00080000cca8783b */ /* 0x000fe80000000200 */
[----:B----4-:R-:W-:Y:S01]  /*f110*/  LDSM.16.M88.4 R172, [R206+0x8800] ;  /* 0x00880000ceac783b */ /* 0x010fe20000000200 */
[C---:B-1----:R-:W-:Y:S03]  /*f120*/  HMMA.16816.F32.BF16 R4, R136.reuse, R140, RZ ;  /* 0x0000008c8804723c */ /* 0x042fe600000418ff */
[----:B--2---:R-:W-:Y:S04]  /*f130*/  LDSM.16.M88.4 R176, [R206+0xa000] ;  /* 0x00a00000ceb0783b */ /* 0x004fe80000000200 */
        /* <DEDUP_REMOVED lines=14> */
[----:B------:R-:W4:Y:S07]  /*f220*/  LDSM.16.M88.4 R152, [R204+0x1000] ;  /* 0x00100000cc98783b */ /* 0x000f2e0000000200 */
[C---:B-----5:R-:W-:Y:S08]  /*f230*/  HMMA.16816.F32.BF16 R36, R136.reuse, R156, RZ ;  /* 0x0000009c8824723c */ /* 0x060ff000000418ff */
[C---:B------:R-:W-:Y:S01]  /*f240*/  HMMA.16816.F32.BF16 R40, R136.reuse, R158, RZ ;  /* 0x0000009e8828723c */ /* 0x040fe200000418ff */
[----:B------:R-:W5:Y:S07]  /*f250*/  LDSM.16.M88.4 R156, [R204+0x1800] ;  /* 0x00180000cc9c783b */ /* 0x000f6e0000000200 */
        /* <DEDUP_REMOVED lines=19> */
[C---:B-----5:R-:W-:Y:S08]  /*f390*/  HMMA.16816.F32.BF16 R28, R148.reuse, R156, R28 ;  /* 0x0000009c941c723c */ /* 0x060ff0000004181c */
        /* <DEDUP_REMOVED lines=166> */
[----:B------:R-:W-:Y:S04]  /*fe00*/  IADD3 R140, R140, -0x80, RZ ;  /* 0xffffff808c8c7810 */ /* 0x000fe80007ffe0ff */
[----:B------:R-:W-:Y:S02]  /*fe10*/  IABS R134, R140 ;  /* 0x0000008c00867213 */ /* 0x000fe40000000000 */
[----:B------:R-:W-:Y:S01]  /*fe20*/  LOP3.LUT R140, R140, c[0x0][0x2d0], RZ, 0x3c, !PT ;  /* 0x0000b4008c8c7a12 */ /* 0x000fe200078e3cff */
[----:B-1----:R-:W1:Y:S02]  /*fe30*/  MUFU.RCP R132, R133 ;  /* 0x0000008500847308 */ /* 0x002e640000001000 */
[----:B-1----:R-:W-:Y:S02]  /*fe40*/  IADD3 R136, R132, 0xffffffe, RZ ;  /* 0x0ffffffe84887810 */ /* 0x002fe40007ffe0ff */
[----:B------:R-:W-:Y:S06]  /*fe50*/  IABS R132, R138 ;  /* 0x0000008a00847213 */ /* 0x000fec0000000000 */
[----:B------:R-:W1:Y:S01]  /*fe60*/  F2I.FTZ.U32.TRUNC.NTZ R137, R136 ;  /* 0x0000008800897305 */ /* 0x000e62000021f000 */
        /* <DEDUP_REMOVED lines=49> */
.L_x_2464:
        /* <DEDUP_REMOVED lines=129> */
.L_x_2463:
[----:B-1----:R-:W-:Y:S01]  /*10990*/  IADD3 R149, R215, -0x1, RZ ;  /* 0xffffffffd7957810 */ /* 0x002fe20007ffe0ff */
[----:B------:R-:W-:Y:S02]  /*109a0*/  UMOV UR8, UR11 ;  /* 0x0000000b00087c82 */ /* 0x000fe40008000000 */
[----:B------:R-:W-:Y:S01]  /*109b0*/  UMOV UR9, UR10 ;  /* 0x0000000a00097c82 */ /* 0x000fe20008000000 */
[----:B------:R-:W-:Y:S04]  /*109c0*/  LEA R2, R149, R214, 0x7 ;  /* 0x000000d695027211 */ /* 0x000fe800078e38ff */
[C---:B------:R-:W-:Y:S01]  /*109d0*/  IADD3 R150, R2.reuse, 0x1, RZ ;  /* 0x0000000102967810 */ /* 0x040fe20007ffe0ff */
[----:B------:R-:W-:Y:S01]  /*109e0*/  I2F R159, R2 ;  /* 0x00000002009f7306 */ /* 0x000fe20000201400 */
[C---:B------:R-:W-:Y:S02]  /*109f0*/  IADD3 R137, R2.reuse, 0x9, RZ ;  /* 0x0000000902897810 */ /* 0x040fe40007ffe0ff */
[C---:B------:R-:W-:Y:S02]  /*10a00*/  IADD3 R148, R2.reuse, 0x11, RZ ;  /* 0x0000001102947810 */ /* 0x040fe40007ffe0ff */
[C---:B------:R-:W-:Y:S02]  /*10a10*/  IADD3 R138, R2.reuse, 0x19, RZ ;  /* 0x00000019028a7810 */ /* 0x040fe40007ffe0ff */
[C---:B------:R-:W-:Y:S02]  /*10a20*/  IADD3 R151, R2.reuse, 0x20, RZ ;  /* 0x0000002002977810 */ /* 0x040fe40007ffe0ff */
        /* <DEDUP_REMOVED lines=18> */
[----:B------:R-:W-:Y:S01]  /*10b50*/  IADD3 R132, R2, 0x51, RZ ;  /* 0x0000005102847810 */ /* 0x000fe20007ffe0ff */
[----:B------:R-:W-:Y:S10]  /*10b60*/  I2F R138, R138 ;  /* 0x0000008a008a7306 */ /* 0x000ff40000201400 */
        /* <DEDUP_REMOVED lines=16> */
[----:B------:R-:W1:Y:S02]  /*10c70*/  I2F R132, R132 ;  /* 0x0000008400847306 */ /* 0x000e640000201400 */
[C---:B-1----:R-:W-:Y:S02]  /*10c80*/  FFMA.FTZ R47, R0.reuse, R132, R47 ;  /* 0x00000084002f7223 */ /* 0x042fe4000001002f */
[CC--:B------:R-:W-:Y:S02]  /*10c90*/  FFMA.FTZ R7, R0.reuse, R150.reuse, R7 ;  /* 0x0000009600077223 */ /* 0x0c0fe40000010007 */
[----:B------:R-:W-:Y:S01]  /*10ca0*/  FFMA.FTZ R5, R0, R150, R5 ;  /* 0x0000009600057223 */ /* 0x000fe20000010005 */
[----:B------:R-:W-:Y:S01]  /*10cb0*/  IADD3 R150, R2, 0x58, RZ ;  /* 0x0000005802967810 */ /* 0x000fe20007ffe0ff */
[CC--:B------:R-:W-:Y:S02]  /*10cc0*/  FFMA.FTZ R11, R0.reuse, R137.reuse, R11 ;  /* 0x00000089000b7223 */ /* 0x0c0fe4000001000b */
[C---:B------:R-:W-:Y:S02]  /*10cd0*/  FFMA.FTZ R9, R0.reuse, R137, R9 ;  /* 0x0000008900097223 */ /* 0x040fe40000010009 */
[----:B------:R1:W2:Y:S01]  /*10ce0*/  I2F R137, R150 ;  /* 0x0000009600897306 */ /* 0x0002a20000201400 */
[CC--:B------:R-:W-:Y:S02]  /*10cf0*/  FFMA.FTZ R15, R0.reuse, R148.reuse, R15 ;  /* 0x00000094000f7223 */ /* 0x0c0fe4000001000f */
[----:B------:R-:W-:Y:S01]  /*10d00*/  FFMA.FTZ R13, R0, R148, R13 ;  /* 0x00000094000d7223 */ /* 0x000fe2000001000d */
[----:B------:R-:W-:Y:S01]  /*10d10*/  IADD3 R148, R2, 0x59, RZ ;  /* 0x0000005902947810 */ /* 0x000fe20007ffe0ff */
[CC--:B------:R-:W-:Y:S02]  /*10d20*/  FFMA.FTZ R19, R0.reuse, R138.reuse, R19 ;  /* 0x0000008a00137223 */ /* 0x0c0fe40000010013 */
[C---:B------:R-:W-:Y:S02]  /*10d30*/  FFMA.FTZ R17, R0.reuse, R138, R17 ;  /* 0x0000008a00117223 */ /* 0x040fe40000010011 */
[CC--:B------:R-:W-:Y:S01]  /*10d40*/  FFMA.FTZ R6, R0.reuse, R159.reuse, R6 ;  /* 0x0000009f00067223 */ /* 0x0c0fe20000010006 */
[----:B------:R3:W4:Y:S01]  /*10d50*/  I2F R138, R148 ;  /* 0x00000094008a7306 */ /* 0x0007220000201400 */
[C---:B------:R-:W-:Y:S02]  /*10d60*/  FFMA.FTZ R4, R0.reuse, R159, R4 ;  /* 0x0000009f00047223 */ /* 0x040fe40000010004 */
[CC--:B------:R-:W-:Y:S02]  /*10d70*/  FFMA.FTZ R22, R0.reuse, R151.reuse, R22 ;  /* 0x0000009700167223 */ /* 0x0c0fe40000010016 */
[----:B------:R-:W-:Y:S01]  /*10d80*/  FFMA.FTZ R20, R0, R151, R20 ;  /* 0x0000009700147223 */ /* 0x000fe20000010014 */
[----:B------:R-:W-:Y:S01]  /*10d90*/  IADD3 R151, R2, 0x60, RZ ;  /* 0x0000006002977810 */ /* 0x000fe20007ffe0ff */
[CC--:B------:R-:W-:Y:S02]  /*10da0*/  FFMA.FTZ R26, R0.reuse, R143.reuse, R26 ;  /* 0x0000008f001a7223 */ /* 0x0c0fe4000001001a */
[C---:B------:R-:W-:Y:S02]  /*10db0*/  FFMA.FTZ R24, R0.reuse, R143, R24 ;  /* 0x0000008f00187223 */ /* 0x040fe40000010018 */
[C---:B------:R-:W-:Y:S01]  /*10dc0*/  FFMA.FTZ R10, R0.reuse, R157, R10 ;  /* 0x0000009d000a7223 */ /* 0x040fe2000001000a */
[----:B------:R5:W2:Y:S01]  /*10dd0*/  I2F R143, R151 ;  /* 0x00000097008f7306 */ /* 0x000aa20000201400 */
[----:B------:R-:W-:Y:S01]  /*10de0*/  FFMA.FTZ R18, R0, R153, R18 ;  /* 0x0000009900127223 */ /* 0x000fe20000010012 */
[----:B-1----:R-:W-:Y:S01]  /*10df0*/  FMNMX.FTZ R150, R6, R135, !PT ;  /* 0x0000008706967209 */ /* 0x002fe20007810000 */
[C---:B------:R-:W-:Y:S02]  /*10e00*/  FFMA.FTZ R16, R0.reuse, R153, R16 ;  /* 0x0000009900107223 */ /* 0x040fe40000010010 */
[C---:B------:R-:W-:Y:S01]  /*10e10*/  FFMA.FTZ R8, R0.reuse, R157, R8 ;  /* 0x0000009d00087223 */ /* 0x040fe20000010008 */
[----:B------:R-:W-:Y:S01]  /*10e20*/  FMNMX.FTZ R153, R7, R150, !PT ;  /* 0x0000009607997209 */ /* 0x000fe20007810000 */
[-C--:B------:R-:W-:Y:S01]  /*10e30*/  FFMA.FTZ R23, R0, R146.reuse, R23 ;  /* 0x0000009200177223 */ /* 0x080fe20000010017 */
[----:B------:R-:W-:Y:S01]  /*10e40*/  FMNMX.FTZ R150, R4, R3, !PT ;  /* 0x0000000304967209 */ /* 0x000fe20007810000 */
[----:B------:R-:W-:Y:S01]  /*10e50*/  FFMA.FTZ R21, R0, R146, R21 ;  /* 0x0000009200157223 */ /* 0x000fe20000010015 */
[----:B------:R-:W-:Y:S01]  /*10e60*/  FMNMX.FTZ R146, R10, R153, !PT ;  /* 0x000000990a927209 */ /* 0x000fe20007810000 */
[CC--:B------:R-:W-:Y:S01]  /*10e70*/  FFMA.FTZ R14, R0.reuse, R155.reuse, R14 ;  /* 0x0000009b000e7223 */ /* 0x0c0fe2000001000e */
[----:B------:R-:W-:Y:S01]  /*10e80*/  FMNMX.FTZ R153, R5, R150, !PT ;  /* 0x0000009605997209 */ /* 0x000fe20007810000 */
[C---:B------:R-:W-:Y:S01]  /*10e90*/  FFMA.FTZ R12, R0.reuse, R155, R12 ;  /* 0x0000009b000c7223 */ /* 0x040fe2000001000c */
[----:B------:R-:W-:Y:S01]  /*10ea0*/  FMNMX.FTZ R155, R11, R146, !PT ;  /* 0x000000920b9b7209 */ /* 0x000fe20007810000 */
[----:B------:R-:W-:Y:S01]  /*10eb0*/  FFMA.FTZ R30, R0, R147, R30 ;  /* 0x00000093001e7223 */ /* 0x000fe2000001001e */
[----:B---3--:R-:W-:Y:S01]  /*10ec0*/  FMNMX.FTZ R148, R8, R153, !PT ;  /* 0x0000009908947209 */ /* 0x008fe20007810000 */
[----:B------:R-:W-:Y:S01]  /*10ed0*/  FFMA.FTZ R28, R0, R147, R28 ;  /* 0x00000093001c7223 */ /* 0x000fe2000001001c */
[----:B------:R-:W-:Y:S01]  /*10ee0*/  FMNMX.FTZ R146, R14, R155, !PT ;  /* 0x0000009b0e927209 */ /* 0x000fe20007810000 */
[CC--:B------:R-:W-:Y:S01]  /*10ef0*/  FFMA.FTZ R34, R0.reuse, R145.reuse, R34 ;  /* 0x0000009100227223 */ /* 0x0c0fe20000010022 */
[----:B------:R-:W-:Y:S01]  /*10f00*/  FMNMX.FTZ R155, R9, R148, !PT ;  /* 0x00000094099b7209 */ /* 0x000fe20007810000 */
[C---:B------:R-:W-:Y:S01]  /*10f10*/  FFMA.FTZ R32, R0.reuse, R145, R32 ;  /* 0x0000009100207223 */ /* 0x040fe20000010020 */
[----:B------:R-:W-:Y:S01]  /*10f20*/  FMNMX.FTZ R153, R15, R146, !PT ;  /* 0x000000920f997209 */ /* 0x000fe20007810000 */
[-C--:B------:R-:W-:Y:S01]  /*10f30*/  FFMA.FTZ R31, R0, R144.reuse, R31 ;  /* 0x00000090001f7223 */ /* 0x080fe2000001001f */
[----:B------:R-:W-:Y:S01]  /*10f40*/  FMNMX.FTZ R146, R12, R155, !PT ;  /* 0x0000009b0c927209 */ /* 0x000fe20007810000 */
[----:B------:R-:W-:Y:S01]  /*10f50*/  FFMA.FTZ R29, R0, R144, R29 ;  /* 0x00000090001d7223 */ /* 0x000fe2000001001d */
[----:B------:R-:W-:Y:S01]  /*10f60*/  IADD3 R147, R2, 0x68, RZ ;  /* 0x0000006802937810 */ /* 0x000fe20007ffe0ff */
[-C--:B------:R-:W-:Y:S01]  /*10f70*/  FFMA.FTZ R27, R0, R142.reuse, R27 ;  /* 0x0000008e001b7223 */ /* 0x080fe2000001001b */
[----:B------:R-:W-:Y:S01]  /*10f80*/  FMNMX.FTZ R148, R18, R153, !PT ;  /* 0x0000009912947209 */ /* 0x000fe20007810000 */
[C---:B------:R-:W-:Y:S01]  /*10f90*/  FFMA.FTZ R25, R0.reuse, R142, R25 ;  /* 0x0000008e00197223 */ /* 0x040fe20000010019 */
[----:B------:R-:W-:Y:S01]  /*10fa0*/  FMNMX.FTZ R153, R13, R146, !PT ;  /* 0x000000920d997209 */ /* 0x000fe20007810000 */
[----:B------:R1:W3:Y:S01]  /*10fb0*/  I2F R145, R147 ;  /* 0x0000009300917306 */ /* 0x0002e20000201400 */
[----:B-----5:R-:W-:Y:S01]  /*10fc0*/  FMNMX.FTZ R151, R19, R148, !PT ;  /* 0x0000009413977209 */ /* 0x020fe20007810000 */
[----:B------:R-:W-:Y:S01]  /*10fd0*/  FFMA.FTZ R38, R0, R141, R38 ;  /* 0x0000008d00267223 */ /* 0x000fe20000010026 */
        /* <DEDUP_REMOVED lines=8> */
[----:B------:R-:W-:Y:S01]  /*11060*/  FMNMX.FTZ R146, R20, R151, !PT ;  /* 0x0000009714927209 */ /* 0x000fe20007810000 */
[-C--:B------:R-:W-:Y:S01]  /*11070*/  FFMA.FTZ R39, R0, R136.reuse, R39 ;  /* 0x0000008800277223 */ /* 0x080fe20000010027 */
[----:B------:R-:W-:Y:S01]  /*11080*/  FMNMX.FTZ R144, R26, R153, !PT ;  /* 0x000000991a907209 */ /* 0x000fe20007810000 */
[C---:B------:R-:W-:Y:S01]  /*11090*/  FFMA.FTZ R37, R0.reuse, R136, R37 ;  /* 0x0000008800257223 */ /* 0x040fe20000010025 */
[----:B------:R-:W-:Y:S01]  /*110a0*/  FMNMX.FTZ R153, R21, R146, !PT ;  /* 0x0000009215997209 */ /* 0x000fe20007810000 */
[C---:B------:R-:W-:Y:S01]  /*110b0*/  FFMA.FTZ R33, R0.reuse, R140, R33 ;  /* 0x0000008c00217223 */ /* 0x040fe20000010021 */
[----:B------:R-:W-:Y:S01]  /*110c0*/  FMNMX.FTZ R151, R27, R144, !PT ;  /* 0x000000901b977209 */ /* 0x000fe20007810000 */
[----:B------:R-:W-:Y:S01]  /*110d0*/  FFMA.FTZ R46, R0, R133, R46 ;  /* 0x00000085002e7223 */ /* 0x000fe2000001002e */
[----:B------:R-:W-:Y:S01]  /*110e0*/  FMNMX.FTZ R144, R24, R153, !PT ;  /* 0x0000009918907209 */ /* 0x000fe20007810000 */
[----:B------:R-:W-:Y:S01]  /*110f0*/  FFMA.FTZ R44, R0, R133, R44 ;  /* 0x00000085002c7223 */ /* 0x000fe2000001002c */
[----:B------:R-:W-:Y:S01]  /*11100*/  FMNMX.FTZ R146, R30, R151, !PT ;  /* 0x000000971e927209 */ /* 0x000fe20007810000 */
[CC--:B--2---:R-:W-:Y:S01]  /*11110*/  FFMA.FTZ R50, R0.reuse, R137.reuse, R50 ;  /* 0x0000008900327223 */ /* 0x0c4fe20000010032 */
[----:B------:R-:W-:Y:S01]  /*11120*/  FMNMX.FTZ R151, R25, R144, !PT ;  /* 0x0000009019977209 */ /* 0x000fe20007810000 */
[----:B------:R-:W-:Y:S01]  /*11130*/  FFMA.FTZ R48, R0, R137, R48 ;  /* 0x0000008900307223 */ /* 0x000fe20000010030 */
[----:B------:R-:W-:Y:S01]  /*11140*/  IADD3 R141, R2, 0x70, RZ ;  /* 0x00000070028d7810 */ /* 0x000fe20007ffe0ff */
[C---:B------:R-:W-:Y:S01]  /*11150*/  FFMA.FTZ R43, R0.reuse, R134, R43 ;  /* 0x00000086002b7223 */ /* 0x040fe2000001002b */
[----:B-1----:R-:W-:Y:S01]  /*11160*/  FMNMX.FTZ R147, R31, R146, !PT ;  /* 0x000000921f937209 */ /* 0x002fe20007810000 */
[----:B------:R-:W-:Y:S01]  /*11170*/  FFMA.FTZ R41, R0, R134, R41 ;  /* 0x0000008600297223 */ /* 0x000fe20000010029 */
[----:B------:R-:W-:Y:S01]  /*11180*/  FMNMX.FTZ R144, R28, R151, !PT ;  /* 0x000000971c907209 */ /* 0x000fe20007810000 */
[----:B------:R-:W1:Y:S01]  /*11190*/  I2F R139, R141 ;  /* 0x0000008d008b7306 */ /* 0x000e620000201400 */
[----:B------:R-:W-:Y:S01]  /*111a0*/  FMNMX.FTZ R136, R34, R147, !PT ;  /* 0x0000009322887209 */ /* 0x000fe20007810000 */
[C---:B------:R-:W-:Y:S01]  /*111b0*/  FFMA.FTZ R45, R0.reuse, R132, R45 ;  /* 0x00000084002d7223 */ /* 0x040fe2000001002d */
[----:B------:R-:W-:Y:S01]  /*111c0*/  FMNMX.FTZ R147, R29, R144, !PT ;  /* 0x000000901d937209 */ /* 0x000fe20007810000 */
[C---:B----4-:R-:W-:Y:S01]  /*111d0*/  FFMA.FTZ R51, R0.reuse, R138, R51 ;  /* 0x0000008a00337223 */ /* 0x050fe20000010033 */
[----:B------:R-:W-:Y:S01]  /*111e0*/  FMNMX.FTZ R151, R35, R136, !PT ;  /* 0x0000008823977209 */ /* 0x000fe20007810000 */
[----:B------:R-:W-:Y:S01]  /*111f0*/  FFMA.FTZ R49, R0, R138, R49 ;  /* 0x0000008a00317223 */ /* 0x000fe20000010031 */
[----:B------:R-:W-:Y:S01]  /*11200*/  FMNMX.FTZ R144, R32, R147, !PT ;  /* 0x0000009320907209 */ /* 0x000fe20007810000 */
[----:B------:R-:W-:Y:S01]  /*11210*/  FFMA.FTZ R54, R0, R143, R54 ;  /* 0x0000008f00367223 */ /* 0x000fe20000010036 */
[----:B------:R-:W-:Y:S01]  /*11220*/  FMNMX.FTZ R136, R38, R151, !PT ;  /* 0x0000009726887209 */ /* 0x000fe20007810000 */
[C---:B------:R-:W-:Y:S01]  /*11230*/  FFMA.FTZ R52, R0.reuse, R143, R52 ;  /* 0x0000008f00347223 */ /* 0x040fe20000010034 */
[----:B------:R-:W-:Y:S01]  /*11240*/  FMNMX.FTZ R151, R33, R144, !PT ;  /* 0x0000009021977209 */ /* 0x000fe20007810000 */
[-C--:B---3--:R-:W-:Y:S01]  /*11250*/  FFMA.FTZ R58, R0, R145.reuse, R58 ;  /* 0x00000091003a7223 */ /* 0x088fe2000001003a */
[----:B------:R-:W-:Y:S01]  /*11260*/  IADD3 R142, R2, 0x61, RZ ;  /* 0x00000061028e7810 */ /* 0x000fe20007ffe0ff */
[----:B------:R-:W-:Y:S01]  /*11270*/  FFMA.FTZ R56, R0, R145, R56 ;  /* 0x0000009100387223 */ /* 0x000fe20000010038 */
[----:B------:R-:W-:Y:S02]  /*11280*/  FMNMX.FTZ R147, R39, R136, !PT ;  /* 0x0000008827937209 */ /* 0x000fe40007810000 */
[----:B------:R-:W-:Y:S02]  /*11290*/  FMNMX.FTZ R136, R36, R151, !PT ;  /* 0x0000009724887209 */ /* 0x000fe40007810000 */
[----:B------:R-:W-:Y:S01]  /*112a0*/  IADD3 R133, R2, 0x78, RZ ;  /* 0x0000007802857810 */ /* 0x000fe20007ffe0ff */
[----:B------:R-:W2:Y:S01]  /*112b0*/  I2F R142, R142 ;  /* 0x0000008e008e7306 */ /* 0x000ea20000201400 */
[----:B------:R-:W-:Y:S02]  /*112c0*/  FMNMX.FTZ R144, R42, R147, !PT ;  /* 0x000000932a907209 */ /* 0x000fe40007810000 */
[----:B------:R-:W-:Y:S01]  /*112d0*/  FMNMX.FTZ R147, R37, R136, !PT ;  /* 0x0000008825937209 */ /* 0x000fe20007810000 */
[-C--:B-1----:R-:W-:Y:S01]  /*112e0*/  FFMA.FTZ R62, R0, R139.reuse, R62 ;  /* 0x0000008b003e7223 */ /* 0x082fe2000001003e */
[----:B------:R-:W-:Y:S01]  /*112f0*/  IADD3 R140, R2, 0x69, RZ ;  /* 0x00000069028c7810 */ /* 0x000fe20007ffe0ff */
[----:B------:R-:W-:Y:S01]  /*11300*/  FFMA.FTZ R60, R0, R139, R60 ;  /* 0x0000008b003c7223 */ /* 0x000fe2000001003c */
[----:B------:R-:W-:Y:S02]  /*11310*/  FMNMX.FTZ R141, R43, R144, !PT ;  /* 0x000000902b8d7209 */ /* 0x000fe40007810000 */
[----:B------:R-:W-:Y:S01]  /*11320*/  FMNMX.FTZ R136, R40, R147, !PT ;  /* 0x0000009328887209 */ /* 0x000fe20007810000 */
[----:B------:R1:W3:Y:S01]  /*11330*/  I2F R137, R133 ;  /* 0x0000008500897306 */ /* 0x0002e20000201400 */
[----:B------:R-:W-:Y:S02]  /*11340*/  FMNMX.FTZ R132, R46, R141, !PT ;  /* 0x0000008d2e847209 */ /* 0x000fe40007810000 */
[----:B------:R-:W-:Y:S02]  /*11350*/  FMNMX.FTZ R141, R41, R136, !PT ;  /* 0x00000088298d7209 */ /* 0x000fe40007810000 */
[----:B------:R-:W-:Y:S02]  /*11360*/  IADD3 R134, R2, 0x71, RZ ;  /* 0x0000007102867810 */ /* 0x000fe40007ffe0ff */
[----:B------:R-:W-:Y:S02]  /*11370*/  FMNMX.FTZ R147, R47, R132, !PT ;  /* 0x000000842f937209 */ /* 0x000fe40007810000 */
[----:B------:R-:W-:Y:S01]  /*11380*/  FMNMX.FTZ R132, R44, R141, !PT ;  /* 0x0000008d2c847209 */ /* 0x000fe20007810000 */
[----:B------:R-:W4:Y:S01]  /*11390*/  I2F R140, R140 ;  /* 0x0000008c008c7306 */ /* 0x000f220000201400 */
[----:B------:R-:W-:Y:S02]  /*113a0*/  FMNMX.FTZ R136, R50, R147, !PT ;  /* 0x0000009332887209 */ /* 0x000fe40007810000 */
[----:B------:R-:W-:Y:S01]  /*113b0*/  FMNMX.FTZ R141, R45, R132, !PT ;  /* 0x000000842d8d7209 */ /* 0x000fe20007810000 */
[-C--:B--2---:R-:W-:Y:S01]  /*113c0*/  FFMA.FTZ R55, R0, R142.reuse, R55 ;  /* 0x0000008e00377223 */ /* 0x084fe20000010037 */
[----:B------:R-:W-:Y:S01]  /*113d0*/  IADD3 R2, R2, 0x79, RZ ;  /* 0x0000007902027810 */ /* 0x000fe20007ffe0ff */
[----:B------:R-:W-:Y:S01]  /*113e0*/  FFMA.FTZ R53, R0, R142, R53 ;  /* 0x0000008e00357223 */ /* 0x000fe20000010035 */
[----:B------:R-:W-:Y:S02]  /*113f0*/  FMNMX.FTZ R147, R51, R136, !PT ;  /* 0x0000008833937209 */ /* 0x000fe40007810000 */
[----:B------:R-:W-:Y:S01]  /*11400*/  FMNMX.FTZ R132, R48, R141, !PT ;  /* 0x0000008d30847209 */ /* 0x000fe20007810000 */
[----:B------:R-:W2:Y:S01]  /*11410*/  I2F R134, R134 ;  /* 0x0000008600867306 */ /* 0x000ea20000201400 */
[----:B------:R-:W-:Y:S02]  /*11420*/  FMNMX.FTZ R136, R54, R147, !PT ;  /* 0x0000009336887209 */ /* 0x000fe40007810000 */
[----:B------:R-:W-:Y:S01]  /*11430*/  LDSM.16.MT88.4 R144, [R197+0xc000] ;  /* 0x00c00000c590783b */ /* 0x000fe20000004200 */
[----:B-1----:R-:W-:Y:S01]  /*11440*/  FMNMX.FTZ R133, R49, R132, !PT ;  /* 0x0000008431857209 */ /* 0x002fe20007810000 */
[CC--:B---3--:R-:W-:Y:S01]  /*11450*/  FFMA.FTZ R66, R0.reuse, R137.reuse, R66 ;  /* 0x0000008900427223 */ /* 0x0c8fe20000010042 */
[----:B------:R-:W-:Y:S01]  /*11460*/  FMNMX.FTZ R141, R55, R136, !PT ;  /* 0x00000088378d7209 */ /* 0x000fe20007810000 */
[----:B------:R-:W-:Y:S01]  /*11470*/  FFMA.FTZ R64, R0, R137, R64 ;  /* 0x0000008900407223 */ /* 0x000fe20000010040 */
[----:B------:R-:W-:Y:S02]  /*11480*/  FMNMX.FTZ R132, R52, R133, !PT ;  /* 0x0000008534847209 */ /* 0x000fe40007810000 */
[----:B------:R-:W1:Y:S01]  /*11490*/  I2F R2, R2 ;  /* 0x0000000200027306 */ /* 0x000e620000201400 */
[----:B------:R-:W-:Y:S02]  /*114a0*/  FMNMX.FTZ R136, R58, R141, !PT ;  /* 0x0000008d3a887209 */ /* 0x000fe40007810000 */
[----:B------:R-:W-:Y:S01]  /*114b0*/  FMNMX.FTZ R133, R53, R132, !PT ;  /* 0x0000008435857209 */ /* 0x000fe20007810000 */
[CC--:B----4-:R-:W-:Y:S02]  /*114c0*/  FFMA.FTZ R59, R0.reuse, R140.reuse, R59 ;  /* 0x0000008c003b7223 */ /* 0x0d0fe4000001003b */
[----:B------:R-:W-:Y:S01]  /*114d0*/  FFMA.FTZ R57, R0, R140, R57 ;  /* 0x0000008c00397223 */ /* 0x000fe20000010039 */
[----:B------:R-:W-:Y:S02]  /*114e0*/  FMNMX.FTZ R132, R56, R133, !PT ;  /* 0x0000008538847209 */ /* 0x000fe40007810000 */
[----:B------:R-:W-:Y:S02]  /*114f0*/  FMNMX.FTZ R141, R59, R136, !PT ;  /* 0x000000883b8d7209 */ /* 0x000fe40007810000 */
[----:B------:R-:W-:Y:S02]  /*11500*/  FMNMX.FTZ R139, R57, R132, !PT ;  /* 0x00000084398b7209 */ /* 0x000fe40007810000 */
[----:B------:R-:W-:Y:S01]  /*11510*/  FMNMX.FTZ R136, R62, R141, !PT ;  /* 0x0000008d3e887209 */ /* 0x000fe20007810000 */
[CC--:B--2---:R-:W-:Y:S01]  /*11520*/  FFMA.FTZ R63, R0.reuse, R134.reuse, R63 ;  /* 0x00000086003f7223 */ /* 0x0c4fe2000001003f */
[----:B------:R-:W-:Y:S01]  /*11530*/  LDSM.16.MT88.4 R140, [R198+0xc000] ;  /* 0x00c00000c68c783b */ /* 0x000fe20000004200 */
[----:B------:R-:W-:Y:S01]  /*11540*/  FFMA.FTZ R61, R0, R134, R61 ;  /* 0x00000086003d7223 */ /* 0x000fe2000001003d */
[----:B------:R-:W-:Y:S02]  /*11550*/  FMNMX.FTZ R134, R60, R139, !PT ;  /* 0x0000008b3c867209 */ /* 0x000fe40007810000 */
[----:B------:R-:W-:Y:S04]  /*11560*/  FMNMX.FTZ R133, R63, R136, !PT ;  /* 0x000000883f857209 */ /* 0x000fe80007810000 */
[----:B------:R-:W-:Y:S01]  /*11570*/  FMNMX.FTZ R132, R66, R133, !PT ;  /* 0x0000008542847209 */ /* 0x000fe20007810000 */
[C---:B-1----:R-:W-:Y:S01]  /*11580*/  FFMA.FTZ R67, R0.reuse, R2, R67 ;  /* 0x0000000200437223 */ /* 0x042fe20000010043 */
[----:B------:R-:W-:Y:S01]  /*11590*/  FMNMX.FTZ R133, R61, R134, !PT ;  /* 0x000000863d857209 */ /* 0x000fe20007810000 */
[----:B------:R-:W-:Y:S03]  /*115a0*/  FFMA.FTZ R65, R0, R2, R65 ;  /* 0x0000000200417223 */ /* 0x000fe60000010041 */
        /* <DEDUP_REMOVED lines=8> */
[----:B------:R-:W2:Y:S01]  /*11630*/  SHFL.BFLY PT, R133, R136, 0x1, 0x1f ;  /* 0x0c201f0088857f89 */ /* 0x000ea200000e0000 */
[----:B-1----:R-:W-:Y:S04]  /*11640*/  FMNMX.FTZ R132, R137, R132, !PT ;  /* 0x0000008489847209 */ /* 0x002fe80007810000 */
[C---:B------:R-:W-:Y:S01]  /*11650*/  FSETP.NEU.FTZ.AND P1, PT, R132.reuse, -INF , PT ;  /* 0xff8000008400780b */ /* 0x040fe20003f3d000 */
[C---:B------:R-:W-:Y:S02]  /*11660*/  FMUL.FTZ R156, R132.reuse, c[0x0][0x23c] ;  /* 0x00008f00849c7a20 */ /* 0x040fe40000410000 */
[----:B------:R-:W-:Y:S01]  /*11670*/  FADD.FTZ R134, -R132, R135 ;  /* 0x0000008784867221 */ /* 0x000fe20000010100 */
[----:B--2---:R-:W-:Y:S02]  /*11680*/  FMNMX.FTZ R133, R136, R133, !PT ;  /* 0x0000008588857209 */ /* 0x004fe40007810000 */
[----:B------:R-:W-:Y:S01]  /*11690*/  FSEL R156, R156, RZ, P1 ;  /* 0x000000ff9c9c7208 */ /* 0x000fe20000800000 */
[----:B------:R-:W-:Y:S01]  /*116a0*/  FMUL.FTZ R2, R134, c[0x0][0x23c] ;  /* 0x00008f0086027a20 */ /* 0x000fe20000410000 */
[C---:B------:R-:W-:Y:S01]  /*116b0*/  FSETP.NEU.FTZ.AND P1, PT, R133.reuse, -INF , PT ;  /* 0xff8000008500780b */ /* 0x040fe20003f3d000 */
[C---:B------:R-:W-:Y:S01]  /*116c0*/  FMUL.FTZ R154, R133.reuse, c[0x0][0x23c] ;  /* 0x00008f00859a7a20 */ /* 0x040fe20000410000 */
[----:B------:R-:W1:Y:S01]  /*116d0*/  LDSM.16.MT88.4 R136, [R200+0xc000] ;  /* 0x00c00000c888783b */ /* 0x000e620000004200 */
[----:B------:R-:W-:Y:S02]  /*116e0*/  FADD.FTZ R134, -R133, R3 ;  /* 0x0000000385867221 */ /* 0x000fe40000010100 */
[--C-:B------:R-:W-:Y:S01]  /*116f0*/  FFMA.FTZ R135, R10, c[0x0][0x23c], -R156.reuse ;  /* 0x00008f000a877a23 */ /* 0x100fe2000001089c */
[----:B------:R-:W-:Y:S01]  /*11700*/  FSEL R154, R154, RZ, P1 ;  /* 0x000000ff9a9a7208 */ /* 0x000fe20000800000 */
[----:B------:R-:W-:Y:S01]  /*11710*/  FMUL.FTZ R3, R134, c[0x0][0x23c] ;  /* 0x00008f0086037a20 */ /* 0x000fe20000410000 */
[----:B------:R-:W2:Y:S01]  /*11720*/  MUFU.EX2 R2, R2 ;  /* 0x0000000200027308 */ /* 0x000ea20000000800 */
[----:B------:R-:W-:Y:S01]  /*11730*/  FFMA.FTZ R134, R11, c[0x0][0x23c], -R156 ;  /* 0x00008f000b867a23 */ /* 0x000fe2000001089c */
[----:B------:R-:W-:Y:S01]  /*11740*/  ISETP.GT.AND P1, PT, R215, 0x1, PT ;  /* 0x00000001d700780c */ /* 0x000fe20003f24270 */
[--C-:B------:R-:W-:Y:S01]  /*11750*/  FFMA.FTZ R151, R8, c[0x0][0x23c], -R154.reuse ;  /* 0x00008f0008977a23 */ /* 0x100fe2000001089a */
[----:B------:R-:W-:Y:S01]  /*11760*/  MOV R215, R149 ;  /* 0x0000009500d77202 */ /* 0x000fe20000000f00 */
[----:B------:R-:W-:Y:S02]  /*11770*/  FFMA.FTZ R150, R9, c[0x0][0x23c], -R154 ;  /* 0x00008f0009967a23 */ /* 0x000fe4000001089a */
[--C-:B------:R-:W-:Y:S02]  /*11780*/  FFMA.FTZ R153, R6, c[0x0][0x23c], -R156.reuse ;  /* 0x00008f0006997a23 */ /* 0x100fe4000001089c */
[----:B------:R-:W-:Y:S01]  /*11790*/  FFMA.FTZ R148, R7, c[0x0][0x23c], -R156 ;  /* 0x00008f0007947a23 */ /* 0x000fe2000001089c */
[----:B------:R-:W3:Y:S01]  /*117a0*/  MUFU.EX2 R3, R3 ;  /* 0x0000000300037308 */ /* 0x000ee20000000800 */
[--C-:B------:R-:W-:Y:S02]  /*117b0*/  FFMA.FTZ R155, R4, c[0x0][0x23c], -R154.reuse ;  /* 0x00008f00049b7a23 */ /* 0x100fe4000001089a */
[----:B------:R-:W-:Y:S02]  /*117c0*/  FFMA.FTZ R152, R5, c[0x0][0x23c], -R154 ;  /* 0x00008f0005987a23 */ /* 0x000fe4000001089a */
[--C-:B------:R-:W-:Y:S02]  /*117d0*/  FFMA.FTZ R163, R26, c[0x0][0x23c], -R156.reuse ;  /* 0x00008f001aa37a23 */ /* 0x100fe4000001089c */
[----:B------:R-:W-:Y:S02]  /*117e0*/  FFMA.FTZ R164, R27, c[0x0][0x23c], -R156 ;  /* 0x00008f001ba47a23 */ /* 0x000fe4000001089c */
[--C-:B------:R-:W-:Y:S01]  /*117f0*/  FFMA.FTZ R167, R24, c[0x0][0x23c], -R154.reuse ;  /* 0x00008f0018a77a23 */ /* 0x100fe2000001089a */
[----:B------:R-:W-:Y:S01]  /*11800*/  MUFU.EX2 R153, R153 ;  /* 0x0000009900997308 */ /* 0x000fe20000000800 */
[--C-:B------:R-:W-:Y:S02]  /*11810*/  FFMA.FTZ R168, R25, c[0x0][0x23c], -R154.reuse ;  /* 0x00008f0019a87a23 */ /* 0x100fe4000001089a */
[----:B------:R-:W-:Y:S01]  /*11820*/  LDSM.16.MT88.4 R24, [R198+0xd000] ;  /* 0x00d00000c618783b */ /* 0x000fe20000004200 */
[C---:B--2---:R-:W-:Y:S02]  /*11830*/  FMUL.FTZ R6, R2.reuse, R130 ;  /* 0x0000008202067220 */ /* 0x044fe40000410000 */
[C---:B------:R-:W-:Y:S02]  /*11840*/  FMUL.FTZ R7, R2.reuse, R131 ;  /* 0x0000008302077220 */ /* 0x040fe40000410000 */
[C---:B------:R-:W-:Y:S02]  /*11850*/  FMUL.FTZ R10, R2.reuse, R126 ;  /* 0x0000007e020a7220 */ /* 0x040fe40000410000 */
[----:B------:R-:W2:Y:S01]  /*11860*/  MUFU.EX2 R148, R148 ;  /* 0x0000009400947308 */ /* 0x000ea20000000800 */
[C---:B------:R-:W-:Y:S02]  /*11870*/  FMUL.FTZ R11, R2.reuse, R127 ;  /* 0x0000007f020b7220 */ /* 0x040fe40000410000 */
[C---:B------:R-:W-:Y:S02]  /*11880*/  FMUL.FTZ R70, R2.reuse, R70 ;  /* 0x0000004602467220 */ /* 0x040fe40000410000 */
[C---:B---3--:R-:W-:Y:S02]  /*11890*/  FMUL.FTZ R4, R3.reuse, R128 ;  /* 0x0000008003047220 */ /* 0x048fe40000410000 */
[C---:B------:R-:W-:Y:S02]  /*118a0*/  FMUL.FTZ R5, R3.reuse, R129 ;  /* 0x0000008103057220 */ /* 0x040fe40000410000 */
[C---:B------:R-:W-:Y:S01]  /*118b0*/  FMUL.FTZ R8, R3.reuse, R124 ;  /* 0x0000007c03087220 */ /* 0x040fe20000410000 */
[----:B------:R-:W-:Y:S01]  /*118c0*/  MUFU.EX2 R135, R135 ;  /* 0x0000008700877308 */ /* 0x000fe20000000800 */
[C---:B------:R-:W-:Y:S02]  /*118d0*/  FMUL.FTZ R9, R3.reuse, R125 ;  /* 0x0000007d03097220 */ /* 0x040fe40000410000 */
[----:B------:R-:W3:Y:S01]  /*118e0*/  LDSM.16.MT88.4 R124, [R196+0xc000] ;  /* 0x00c00000c47c783b */ /* 0x000ee20000004200 */
[C---:B------:R-:W-:Y:S02]  /*118f0*/  FMUL.FTZ R71, R2.reuse, R71 ;  /* 0x0000004702477220 */ /* 0x040fe40000410000 */
[C---:B------:R-:W-:Y:S02]  /*11900*/  FMUL.FTZ R68, R3.reuse, R68 ;  /* 0x0000004403447220 */ /* 0x040fe40000410000 */
[C---:B------:R-:W-:Y:S02]  /*11910*/  FMUL.FTZ R69, R3.reuse, R69 ;  /* 0x0000004503457220 */ /* 0x040fe40000410000 */
[----:B------:R-:W4:Y:S01]  /*11920*/  MUFU.EX2 R134, R134 ;  /* 0x0000008600867308 */ /* 0x000f220000000800 */
[C---:B------:R-:W-:Y:S02]  /*11930*/  FMUL.FTZ R74, R2.reuse, R74 ;  /* 0x0000004a024a7220 */ /* 0x040fe40000410000 */
[----:B------:R-:W-:Y:S01]  /*11940*/  FMUL.FTZ R75, R2, R75 ;  /* 0x0000004b024b7220 */ /* 0x000fe20000410000 */
[----:B--2---:R-:W-:Y:S01]  /*11950*/  F2FP.BF16.PACK_AB R129, R148, R153 ;  /* 0x000000999481723e */ /* 0x004fe200000010ff */
[C---:B------:R-:W-:Y:S02]  /*11960*/  FMUL.FTZ R72, R3.reuse, R72 ;  /* 0x0000004803487220 */ /* 0x040fe40000410000 */
[C---:B------:R-:W-:Y:S02]  /*11970*/  FMUL.FTZ R73, R3.reuse, R73 ;  /* 0x0000004903497220 */ /* 0x040fe40000410000 */
[C---:B------:R-:W-:Y:S01]  /*11980*/  FMUL.FTZ R78, R2.reuse, R78 ;  /* 0x0000004e024e7220 */ /* 0x040fe20000410000 */
[----:B------:R-:W-:Y:S01]  /*11990*/  MUFU.EX2 R155, R155 ;  /* 0x0000009b009b7308 */ /* 0x000fe20000000800 */
[C---:B------:R-:W-:Y:S02]  /*119a0*/  FMUL.FTZ R79, R2.reuse, R79 ;  /* 0x0000004f024f7220 */ /* 0x040fe40000410000 */
[C---:B------:R-:W-:Y:S02]  /*119b0*/  FMUL.FTZ R76, R3.reuse, R76 ;  /* 0x0000004c034c7220 */ /* 0x040fe40000410000 */
[C---:B------:R-:W-:Y:S02]  /*119c0*/  FMUL.FTZ R77, R3.reuse, R77 ;  /* 0x0000004d034d7220 */ /* 0x040fe40000410000 */
[C---:B------:R-:W-:Y:S02]  /*119d0*/  FMUL.FTZ R82, R2.reuse, R82 ;  /* 0x0000005202527220 */ /* 0x040fe40000410000 */
[----:B------:R-:W-:Y:S01]  /*119e0*/  FMUL.FTZ R83, R2, R83 ;  /* 0x0000005302537220 */ /* 0x000fe20000410000 */
[----:B------:R-:W2:Y:S01]  /*119f0*/  MUFU.EX2 R152, R152 ;  /* 0x0000009800987308 */ /* 0x000ea20000000800 */
[C---:B------:R-:W-:Y:S02]  /*11a00*/  FMUL.FTZ R80, R3.reuse, R80 ;  /* 0x0000005003507220 */ /* 0x040fe40000410000 */
[C---:B------:R-:W-:Y:S01]  /*11a10*/  FMUL.FTZ R81, R3.reuse, R81 ;  /* 0x0000005103517220 */ /* 0x040fe20000410000 */
[----:B----4-:R-:W-:Y:S01]  /*11a20*/  F2FP.BF16.PACK_AB R131, R134, R135 ;  /* 0x000000878683723e */ /* 0x010fe200000010ff */
[C---:B------:R-:W-:Y:S02]  /*11a30*/  FMUL.FTZ R86, R2.reuse, R86 ;  /* 0x0000005602567220 */ /* 0x040fe40000410000 */
[----:B------:R-:W-:Y:S02]  /*11a40*/  FMUL.FTZ R87, R2, R87 ;  /* 0x0000005702577220 */ /* 0x000fe40000410000 */
[C---:B------:R-:W-:Y:S01]  /*11a50*/  FMUL.FTZ R84, R3.reuse, R84 ;  /* 0x0000005403547220 */ /* 0x040fe20000410000 */
[----:B------:R-:W-:Y:S01]  /*11a60*/  MUFU.EX2 R151, R151 ;  /* 0x0000009700977308 */ /* 0x000fe20000000800 */
[----:B------:R-:W-:Y:S02]  /*11a70*/  FMUL.FTZ R85, R3, R85 ;  /* 0x0000005503557220 */ /* 0x000fe40000410000 */
[--C-:B------:R-:W-:Y:S02]  /*11a80*/  FFMA.FTZ R170, R28, c[0x0][0x23c], -R154.reuse ;  /* 0x00008f001caa7a23 */ /* 0x100fe4000001089a */
[--C-:B------:R-:W-:Y:S02]  /*11a90*/  FFMA.FTZ R169, R29, c[0x0][0x23c], -R154.reuse ;  /* 0x00008f001da97a23 */ /* 0x100fe4000001089a */
[--C-:B------:R-:W-:Y:S02]  /*11aa0*/  FFMA.FTZ R171, R32, c[0x0][0x23c], -R154.reuse ;  /* 0x00008f0020ab7a23 */ /* 0x100fe4000001089a */
[--C-:B------:R-:W-:Y:S01]  /*11ab0*/  FFMA.FTZ R174, R33, c[0x0][0x23c], -R154.reuse ;  /* 0x00008f0021ae7a23 */ /* 0x100fe2000001089a */
[----:B------:R-:W4:Y:S01]  /*11ac0*/  MUFU.EX2 R150, R150 ;  /* 0x0000009600967308 */ /* 0x000f220000000800 */
[--C-:B------:R-:W-:Y:S02]  /*11ad0*/  FFMA.FTZ R176, R36, c[0x0][0x23c], -R154.reuse ;  /* 0x00008f0024b07a23 */ /* 0x100fe4000001089a */
[--C-:B------:R-:W-:Y:S01]  /*11ae0*/  FFMA.FTZ R175, R37, c[0x0][0x23c], -R154.reuse ;  /* 0x00008f0025af7a23 */ /* 0x100fe2000001089a */
[----:B--2---:R-:W-:Y:S01]  /*11af0*/  F2FP.BF16.PACK_AB R128, R152, R155 ;  /* 0x0000009b9880723e */ /* 0x004fe200000010ff */
[--C-:B------:R-:W-:Y:S02]  /*11b00*/  FFMA.FTZ R177, R40, c[0x0][0x23c], -R154.reuse ;  /* 0x00008f0028b17a23 */ /* 0x100fe4000001089a */
[----:B------:R-:W-:Y:S02]  /*11b10*/  FFMA.FTZ R178, R41, c[0x0][0x23c], -R154 ;  /* 0x00008f0029b27a23 */ /* 0x000fe4000001089a */
[--C-:B------:R-:W-:Y:S01]  /*11b20*/  FFMA.FTZ R179, R46, c[0x0][0x23c], -R156.reuse ;  /* 0x00008f002eb37a23 */ /* 0x100fe2000001089c */
[----:B------:R-:W-:Y:S01]  /*11b30*/  MUFU.EX2 R163, R163 ;  /* 0x000000a300a37308 */ /* 0x000fe20000000800 */
[--C-:B------:R-:W-:Y:S02]  /*11b40*/  FFMA.FTZ R180, R47, c[0x0][0x23c], -R156.reuse ;  /* 0x00008f002fb47a23 */ /* 0x100fe4000001089c */
[--C-:B------:R-:W-:Y:S02]  /*11b50*/  FFMA.FTZ R181, R50, c[0x0][0x23c], -R156.reuse ;  /* 0x00008f0032b57a23 */ /* 0x100fe4000001089c */
[----:B------:R-:W-:Y:S02]  /*11b60*/  FFMA.FTZ R182, R51, c[0x0][0x23c], -R156 ;  /* 0x00008f0033b67a23 */ /* 0x000fe4000001089c */
[--C-:B------:R-:W-:Y:S02]  /*11b70*/  FFMA.FTZ R183, R44, c[0x0][0x23c], -R154.reuse ;  /* 0x00008f002cb77a23 */ /* 0x100fe4000001089a */
[--C-:B------:R-:W-:Y:S01]  /*11b80*/  FFMA.FTZ R184, R45, c[0x0][0x23c], -R154.reuse ;  /* 0x00008f002db87a23 */ /* 0x100fe2000001089a */
[----:B------:R-:W-:Y:S01]  /*11b90*/  MUFU.EX2 R164, R164 ;  /* 0x000000a400a47308 */ /* 0x000fe20000000800 */
[----:B------:R-:W-:Y:S01]  /*11ba0*/  LDSM.16.MT88.4 R44, [R197+0x13000] ;  /* 0x01300000c52c783b */ /* 0x000fe20000004200 */
[--C-:B------:R-:W-:Y:S01]  /*11bb0*/  FFMA.FTZ R185, R48, c[0x0][0x23c], -R154.reuse ;  /* 0x00008f0030b97a23 */ /* 0x100fe2000001089a */
[----:B----4-:R-:W-:Y:S01]  /*11bc0*/  F2FP.BF16.PACK_AB R130, R150, R151 ;  /* 0x000000979682723e */ /* 0x010fe200000010ff */
[----:B------:R-:W-:Y:S02]  /*11bd0*/  FFMA.FTZ R186, R49, c[0x0][0x23c], -R154 ;  /* 0x00008f0031ba7a23 */ /* 0x000fe4000001089a */
[C---:B------:R-:W-:Y:S03]  /*11be0*/  FMUL.FTZ R90, R2.reuse, R90 ;  /* 0x0000005a025a7220 */ /* 0x040fe60000410000 */
[----:B------:R-:W-:Y:S01]  /*11bf0*/  LDSM.16.MT88.4 R48, [R196+0x13000] ;  /* 0x01300000c430783b */ /* 0x000fe20000004200 */
[C---:B------:R-:W-:Y:S01]  /*11c00*/  FMUL.FTZ R91, R2.reuse, R91 ;  /* 0x0000005b025b7220 */ /* 0x040fe20000410000 */
[C---:B-1----:R-:W-:Y:S01]  /*11c10*/  HMMA.16816.F32.BF16 R4, R128.reuse, R136, R4 ;  /* 0x000000888004723c */ /* 0x042fe20000041804 */
[----:B------:R-:W-:Y:S04]  /*11c20*/  MUFU.EX2 R167, R167 ;  /* 0x000000a700a77308 */ /* 0x000fe80000000800 */
[C---:B------:R-:W-:Y:S02]  /*11c30*/  FMUL.FTZ R88, R3.reuse, R88 ;  /* 0x0000005803587220 */ /* 0x040fe40000410000 */
[C---:B------:R-:W-:Y:S01]  /*11c40*/  FMUL.FTZ R89, R3.reuse, R89 ;  /* 0x0000005903597220 */ /* 0x040fe20000410000 */
[C---:B------:R-:W-:Y:S01]  /*11c50*/  HMMA.16816.F32.BF16 R8, R128.reuse, R138, R8 ;  /* 0x0000008a8008723c */ /* 0x040fe20000041808 */
[----:B------:R-:W1:Y:S02]  /*11c60*/  LDSM.16.MT88.4 R136, [R200+0x10000] ;  /* 0x01000000c888783b */ /* 0x000e640000004200 */
[----:B------:R-:W-:Y:S01]  /*11c70*/  MUFU.EX2 R168, R168 ;  /* 0x000000a800a87308 */ /* 0x000fe20000000800 */
[C---:B------:R-:W-:Y:S02]  /*11c80*/  FMUL.FTZ R94, R2.reuse, R94 ;  /* 0x0000005e025e7220 */ /* 0x040fe40000410000 */
[C---:B------:R-:W-:Y:S02]  /*11c90*/  FMUL.FTZ R95, R2.reuse, R95 ;  /* 0x0000005f025f7220 */ /* 0x040fe40000410000 */
[C---:B------:R-:W-:Y:S04]  /*11ca0*/  HMMA.16816.F32.BF16 R68, R128.reuse, R140, R68 ;  /* 0x0000008c8044723c */ /* 0x040fe80000041844 */
[C---:B------:R-:W-:Y:S01]  /*11cb0*/  FMUL.FTZ R92, R3.reuse, R92 ;  /* 0x0000005c035c7220 */ /* 0x040fe20000410000 */
[----:B------:R-:W-:Y:S01]  /*11cc0*/  MUFU.EX2 R170, R170 ;  /* 0x000000aa00aa7308 */ /* 0x000fe20000000800 */
[C---:B------:R-:W-:Y:S02]  /*11cd0*/  FMUL.FTZ R93, R3.reuse, R93 ;  /* 0x0000005d035d7220 */ /* 0x040fe40000410000 */
[C---:B------:R-:W-:Y:S01]  /*11ce0*/  HMMA.16816.F32.BF16 R72, R128.reuse, R142, R72 ;  /* 0x0000008e8048723c */ /* 0x040fe20000041848 */
[----:B------:R-:W2:Y:S03]  /*11cf0*/  LDSM.16.MT88.4 R140, [R198+0x10000] ;  /* 0x01000000c68c783b */ /* 0x000ea60000004200 */
[C---:B------:R-:W-:Y:S02]  /*11d00*/  FMUL.FTZ R98, R2.reuse, R98 ;  /* 0x0000006202627220 */ /* 0x040fe40000410000 */
[C---:B------:R-:W-:Y:S01]  /*11d10*/  FMUL.FTZ R99, R2.reuse, R99 ;  /* 0x0000006302637220 */ /* 0x040fe20000410000 */
[----:B------:R-:W-:Y:S01]  /*11d20*/  MUFU.EX2 R169, R169 ;  /* 0x000000a900a97308 */ /* 0x000fe20000000800 */
[C---:B------:R-:W-:Y:S04]  /*11d30*/  HMMA.16816.F32.BF16 R76, R128.reuse, R144, R76 ;  /* 0x00000090804c723c */ /* 0x040fe8000004184c */
[C---:B------:R-:W-:Y:S02]  /*11d40*/  FMUL.FTZ R96, R3.reuse, R96 ;  /* 0x0000006003607220 */ /* 0x040fe40000410000 */
[C---:B------:R-:W-:Y:S02]  /*11d50*/  FMUL.FTZ R97, R3.reuse, R97 ;  /* 0x0000006103617220 */ /* 0x040fe40000410000 */
[C---:B------:R-:W-:Y:S01]  /*11d60*/  HMMA.16816.F32.BF16 R80, R128.reuse, R146, R80 ;  /* 0x000000928050723c */ /* 0x040fe20000041850 */
[----:B------:R-:W-:Y:S03]  /*11d70*/  MUFU.EX2 R171, R171 ;  /* 0x000000ab00ab7308 */ /* 0x000fe60000000800 */
[C---:B------:R-:W-:Y:S02]  /*11d80*/  FMUL.FTZ R102, R2.reuse, R102 ;  /* 0x0000006602667220 */ /* 0x040fe40000410000 */
[C---:B------:R-:W-:Y:S02]  /*11d90*/  FMUL.FTZ R103, R2.reuse, R103 ;  /* 0x0000006702677220 */ /* 0x040fe40000410000 */
[C---:B---3--:R-:W-:Y:S03]  /*11da0*/  HMMA.16816.F32.BF16 R84, R128.reuse, R124, R84 ;  /* 0x0000007c8054723c */ /* 0x048fe60000041854 */
[----:B------:R-:W-:Y:S01]  /*11db0*/  MUFU.EX2 R174, R174 ;  /* 0x000000ae00ae7308 */ /* 0x000fe20000000800 */
[C---:B------:R-:W-:Y:S02]  /*11dc0*/  FMUL.FTZ R100, R3.reuse, R100 ;  /* 0x0000006403647220 */ /* 0x040fe40000410000 */
[C---:B------:R-:W-:Y:S02]  /*11dd0*/  FMUL.FTZ R101, R3.reuse, R101 ;  /* 0x0000006503657220 */ /* 0x040fe40000410000 */
[C---:B------:R-:W-:Y:S01]  /*11de0*/  HMMA.16816.F32.BF16 R88, R128.reuse, R126, R88 ;  /* 0x0000007e8058723c */ /* 0x040fe20000041858 */
[----:B------:R-:W3:Y:S03]  /*11df0*/  LDSM.16.MT88.4 R124, [R197+0x10000] ;  /* 0x01000000c57c783b */ /* 0x000ee60000004200 */
[C---:B------:R-:W-:Y:S01]  /*11e00*/  FMUL.FTZ R106, R2.reuse, R106 ;  /* 0x0000006a026a7220 */ /* 0x040fe20000410000 */
[----:B------:R-:W-:Y:S01]  /*11e10*/  MUFU.EX2 R176, R176 ;  /* 0x000000b000b07308 */ /* 0x000fe20000000800 */
[----:B------:R-:W-:Y:S02]  /*11e20*/  FMUL.FTZ R107, R2, R107 ;  /* 0x0000006b026b7220 */ /* 0x000fe40000410000 */
[C---:B-1----:R-:W-:Y:S04]  /*11e30*/  HMMA.16816.F32.BF16 R92, R128.reuse, R136, R92 ;  /* 0x00000088805c723c */ /* 0x042fe8000004185c */
[C---:B------:R-:W-:Y:S02]  /*11e40*/  FMUL.FTZ R104, R3.reuse, R104 ;  /* 0x0000006803687220 */ /* 0x040fe40000410000 */
[----:B------:R-:W-:Y:S01]  /*11e50*/  FMUL.FTZ R105, R3, R105 ;  /* 0x0000006903697220 */ /* 0x000fe20000410000 */
[----:B------:R-:W-:Y:S01]  /*11e60*/  MUFU.EX2 R175, R175 ;  /* 0x000000af00af7308 */ /* 0x000fe20000000800 */
[C---:B------:R-:W-:Y:S01]  /*11e70*/  HMMA.16816.F32.BF16 R96, R128.reuse, R138, R96 ;  /* 0x0000008a8060723c */ /* 0x040fe20000041860 */
[----:B------:R-:W1:Y:S03]  /*11e80*/  LDSM.16.MT88.4 R136, [R196+0x10000] ;  /* 0x01000000c488783b */ /* 0x000e660000004200 */
[--C-:B------:R-:W-:Y:S02]  /*11e90*/  FFMA.FTZ R144, R14, c[0x0][0x23c], -R156.reuse ;  /* 0x00008f000e907a23 */ /* 0x100fe4000001089c */
[C---:B------:R-:W-:Y:S02]  /*11ea0*/  FMUL.FTZ R14, R2.reuse, R122 ;  /* 0x0000007a020e7220 */ /* 0x040fe40000410000 */
[C---:B--2---:R-:W-:Y:S01]  /*11eb0*/  HMMA.16816.F32.BF16 R100, R128.reuse, R140, R100 ;  /* 0x0000008c8064723c */ /* 0x044fe20000041864 */
[----:B------:R-:W-:Y:S03]  /*11ec0*/  MUFU.EX2 R177, R177 ;  /* 0x000000b100b17308 */ /* 0x000fe60000000800 */
[----:B------:R-:W-:Y:S02]  /*11ed0*/  FFMA.FTZ R145, R15, c[0x0][0x23c], -R156 ;  /* 0x00008f000f917a23 */ /* 0x000fe4000001089c */
[----:B------:R-:W-:Y:S02]  /*11ee0*/  FMUL.FTZ R15, R2, R123 ;  /* 0x0000007b020f7220 */ /* 0x000fe40000410000 */
[C---:B------:R-:W-:Y:S01]  /*11ef0*/  HMMA.16816.F32.BF16 R104, R128.reuse, R142, R104 ;  /* 0x0000008e8068723c */ /* 0x040fe20000041868 */
[----:B------:R-:W-:Y:S02]  /*11f00*/  LDSM.16.MT88.4 R140, [R197+0xc800] ;  /* 0x00c80000c58c783b */ /* 0x000fe40000004200 */
[----:B------:R-:W-:Y:S01]  /*11f10*/  MUFU.EX2 R144, R144 ;  /* 0x0000009000907308 */ /* 0x000fe20000000800 */
[--C-:B------:R-:W-:Y:S02]  /*11f20*/  FFMA.FTZ R158, R12, c[0x0][0x23c], -R154.reuse ;  /* 0x00008f000c9e7a23 */ /* 0x100fe4000001089a */
[----:B------:R-:W-:Y:S02]  /*11f30*/  FMUL.FTZ R12, R3, R120 ;  /* 0x00000078030c7220 */ /* 0x000fe40000410000 */
[----:B------:R-:W-:Y:S04]  /*11f40*/  FFMA.FTZ R157, R13, c[0x0][0x23c], -R154 ;  /* 0x00008f000d9d7a23 */ /* 0x000fe8000001089a */
[C---:B------:R-:W-:Y:S01]  /*11f50*/  FMUL.FTZ R13, R3.reuse, R121 ;  /* 0x00000079030d7220 */ /* 0x040fe20000410000 */
[----:B------:R-:W2:Y:S01]  /*11f60*/  MUFU.EX2 R145, R145 ;  /* 0x0000009100917308 */ /* 0x000ea20000000800 */
[----:B------:R-:W4:Y:S01]  /*11f70*/  LDSM.16.MT88.4 R120, [R200+0xc800] ;  /* 0x00c80000c878783b */ /* 0x000f220000004200 */
[C---:B------:R-:W-:Y:S02]  /*11f80*/  FMUL.FTZ R110, R2.reuse, R110 ;  /* 0x0000006e026e7220 */ /* 0x040fe40000410000 */
[----:B------:R-:W-:Y:S02]  /*11f90*/  FMUL.FTZ R111, R2, R111 ;  /* 0x0000006f026f7220 */ /* 0x000fe40000410000 */
[C---:B------:R-:W-:Y:S02]  /*11fa0*/  FMUL.FTZ R108, R3.reuse, R108 ;  /* 0x0000006c036c7220 */ /* 0x040fe40000410000 */
[----:B------:R-:W-:Y:S02]  /*11fb0*/  FMUL.FTZ R109, R3, R109 ;  /* 0x0000006d036d7220 */ /* 0x000fe40000410000 */
[--C-:B------:R-:W-:Y:S01]  /*11fc0*/  FFMA.FTZ R146, R18, c[0x0][0x23c], -R156.reuse ;  /* 0x00008f0012927a23 */ /* 0x100fe2000001089c */
[----:B------:R-:W-:Y:S01]  /*11fd0*/  MUFU.EX2 R158, R158 ;  /* 0x0000009e009e7308 */ /* 0x000fe20000000800 */
[----:B------:R-:W-:Y:S02]  /*11fe0*/  FFMA.FTZ R147, R19, c[0x0][0x23c], -R156 ;  /* 0x00008f0013937a23 */ /* 0x000fe4000001089c */
[--C-:B------:R-:W-:Y:S01]  /*11ff0*/  FFMA.FTZ R159, R16, c[0x0][0x23c], -R154.reuse ;  /* 0x00008f00109f7a23 */ /* 0x100fe2000001089a */
[C---:B---3--:R-:W-:Y:S03]  /*12000*/  HMMA.16816.F32.BF16 R108, R128.reuse, R124, R108 ;  /* 0x0000007c806c723c */ /* 0x048fe6000004186c */
[----:B------:R-:W-:Y:S02]  /*12010*/  FFMA.FTZ R160, R17, c[0x0][0x23c], -R154 ;  /* 0x00008f0011a07a23 */ /* 0x000fe4000001089a */
[C---:B------:R-:W-:Y:S01]  /*12020*/  FMUL.FTZ R18, R2.reuse, R118 ;  /* 0x0000007602127220 */ /* 0x040fe20000410000 */
[----:B------:R-:W-:Y:S01]  /*12030*/  MUFU.EX2 R146, R146 ;  /* 0x0000009200927308 */ /* 0x000fe20000000800 */
[C---:B------:R-:W-:Y:S01]  /*12040*/  FMUL.FTZ R19, R2.reuse, R119 ;  /* 0x0000007702137220 */ /* 0x040fe20000410000 */
[C---:B------:R-:W-:Y:S01]  /*12050*/  HMMA.16816.F32.BF16 R12, R128.reuse, R126, R12 ;  /* 0x0000007e800c723c */ /* 0x040fe2000004180c */
[----:B------:R-:W3:Y:S03]  /*12060*/  LDSM.16.MT88.4 R124, [R198+0xc800] ;  /* 0x00c80000c67c783b */ /* 0x000ee60000004200 */
[C---:B------:R-:W-:Y:S02]  /*12070*/  FMUL.FTZ R16, R3.reuse, R116 ;  /* 0x0000007403107220 */ /* 0x040fe40000410000 */
[----:B------:R-:W-:Y:S01]  /*12080*/  FMUL.FTZ R17, R3, R117 ;  /* 0x0000007503117220 */ /* 0x000fe20000410000 */
[----:B--2---:R-:W-:Y:S01]  /*12090*/  F2FP.BF16.PACK_AB R117, R145, R144 ;  /* 0x000000909175723e */ /* 0x004fe200000010ff */
[----:B------:R-:W2:Y:S01]  /*120a0*/  MUFU.EX2 R147, R147 ;  /* 0x0000009300937308 */ /* 0x000ea20000000800 */
[C---:B------:R-:W-:Y:S03]  /*120b0*/  FMUL.FTZ R114, R2.reuse, R114 ;  /* 0x0000007202727220 */ /* 0x040fe60000410000 */
[----:B------:R-:W-:Y:S01]  /*120c0*/  FMUL.FTZ R115, R2, R115 ;  /* 0x0000007302737220 */ /* 0x000fe20000410000 */
[C---:B-1----:R-:W-:Y:S03]  /*120d0*/  HMMA.16816.F32.BF16 R16, R128.reuse, R136, R16 ;  /* 0x000000888010723c */ /* 0x042fe60000041810 */
[C---:B------:R-:W-:Y:S02]  /*120e0*/  FMUL.FTZ R112, R3.reuse, R112 ;  /* 0x0000007003707220 */ /* 0x040fe40000410000 */
[----:B------:R-:W1:Y:S01]  /*120f0*/  MUFU.EX2 R157, R157 ;  /* 0x0000009d009d7308 */ /* 0x000e620000000800 */
[----:B------:R-:W-:Y:S02]  /*12100*/  FMUL.FTZ R113, R3, R113 ;  /* 0x0000007103717220 */ /* 0x000fe40000410000 */
[--C-:B------:R-:W-:Y:S01]  /*12110*/  FFMA.FTZ R161, R22, c[0x0][0x23c], -R156.reuse ;  /* 0x00008f0016a17a23 */ /* 0x100fe2000001089c */
[----:B------:R-:W-:Y:S03]  /*12120*/  F2FP.BF16.PACK_AB R22, R168, R167 ;  /* 0x000000a7a816723e */ /* 0x000fe600000010ff */
[----:B------:R-:W-:Y:S01]  /*12130*/  FFMA.FTZ R162, R23, c[0x0][0x23c], -R156 ;  /* 0x00008f0017a27a23 */ /* 0x000fe2000001089c */
[----:B------:R-:W-:Y:S01]  /*12140*/  HMMA.16816.F32.BF16 R112, R128, R138, R112 ;  /* 0x0000008a8070723c */ /* 0x000fe20000041870 */
[----:B------:R-:W5:Y:S01]  /*12150*/  LDSM.16.MT88.4 R128, [R196+0xc800] ;  /* 0x00c80000c480783b */ /* 0x000f620000004200 */
[----:B------:R-:W-:Y:S01]  /*12160*/  MUFU.EX2 R159, R159 ;  /* 0x0000009f009f7308 */ /* 0x000fe20000000800 */
[----:B------:R-:W-:Y:S01]  /*12170*/  F2FP.BF16.PACK_AB R23, R164, R163 ;  /* 0x000000a3a417723e */ /* 0x000fe200000010ff */
[--C-:B------:R-:W-:Y:S01]  /*12180*/  FFMA.FTZ R166, R20, c[0x0][0x23c], -R154.reuse ;  /* 0x00008f0014a67a23 */ /* 0x100fe2000001089a */
[----:B--2---:R-:W-:Y:S01]  /*12190*/  F2FP.BF16.PACK_AB R119, R147, R146 ;  /* 0x000000929377723e */ /* 0x004fe200000010ff */
[----:B------:R-:W-:Y:S03]  /*121a0*/  FFMA.FTZ R165, R21, c[0x0][0x23c], -R154 ;  /* 0x00008f0015a57a23 */ /* 0x000fe6000001089a */
[----:B------:R-:W-:Y:S03]  /*121b0*/  LDSM.16.MT88.4 R136, [R197+0x10800] ;  /* 0x01080000c588783b */ /* 0x000fe60000004200 */
[----:B------:R-:W2:Y:S01]  /*121c0*/  MUFU.EX2 R160, R160 ;  /* 0x000000a000a07308 */ /* 0x000ea20000000800 */
[--C-:B------:R-:W-:Y:S02]  /*121d0*/  FFMA.FTZ R54, R54, c[0x0][0x23c], -R156.reuse ;  /* 0x00008f0036367a23 */ /* 0x100fe4000001089c */
[--C-:B------:R-:W-:Y:S01]  /*121e0*/  FFMA.FTZ R55, R55, c[0x0][0x23c], -R156.reuse ;  /* 0x00008f0037377a23 */ /* 0x100fe2000001089c */
[----:B-1----:R-:W-:Y:S01]  /*121f0*/  F2FP.BF16.PACK_AB R116, R157, R158 ;  /* 0x0000009e9d74723e */ /* 0x002fe200000010ff */
        /* <DEDUP_REMOVED lines=9> */
[----:B------:R-:W1:Y:S01]  /*12290*/  MUFU.EX2 R162, R162 ;  /* 0x000000a200a27308 */ /* 0x000e620000000800 */
[----:B------:R-:W-:Y:S02]  /*122a0*/  FFMA.FTZ R66, R66, c[0x0][0x23c], -R156 ;  /* 0x00008f0042427a23 */ /* 0x000fe4000001089c */
[----:B------:R-:W-:Y:S01]  /*122b0*/  FFMA.FTZ R60, R60, c[0x0][0x23c], -R154 ;  /* 0x00008f003c3c7a23 */ /* 0x000fe2000001089a */
[----:B--2---:R-:W-:Y:S01]  /*122c0*/  F2FP.BF16.PACK_AB R118, R160, R159 ;  /* 0x0000009fa076723e */ /* 0x004fe200000010ff */
[----:B------:R-:W-:Y:S02]  /*122d0*/  FFMA.FTZ R153, R2, R233, R153 ;  /* 0x000000e902997223 */ /* 0x000fe40000010099 */
[----:B------:R-:W-:Y:S01]  /*122e0*/  FFMA.FTZ R155, R3, R234, R155 ;  /* 0x000000ea039b7223 */ /* 0x000fe2000001009b */
[----:B------:R-:W-:Y:S01]  /*122f0*/  MOV R3, R133 ;  /* 0x0000008500037202 */ /* 0x000fe20000000f00 */
[----:B------:R-:W-:Y:S01]  /*12300*/  FADD.FTZ R148, R148, R153 ;  /* 0x0000009994947221 */ /* 0x000fe20000010000 */
[----:B------:R-:W-:Y:S01]  /*12310*/  MUFU.EX2 R166, R166 ;  /* 0x000000a600a67308 */ /* 0x000fe20000000800 */
[C---:B----4-:R-:W-:Y:S05]  /*12320*/  HMMA.16816.F32.BF16 R4, R116.reuse, R120, R4 ;  /* 0x000000787404723c */ /* 0x050fea0000041804 */
[----:B------:R-:W-:Y:S02]  /*12330*/  FADD.FTZ R152, R152, R155 ;  /* 0x0000009b98987221 */ /* 0x000fe40000010000 */
[----:B------:R-:W-:Y:S01]  /*12340*/  FADD.FTZ R135, R135, R148 ;  /* 0x0000009487877221 */ /* 0x000fe20000010000 */
[C---:B------:R-:W-:Y:S01]  /*12350*/  HMMA.16816.F32.BF16 R8, R116.reuse, R122, R8 ;  /* 0x0000007a7408723c */ /* 0x040fe20000041808 */
[----:B------:R-:W2:Y:S01]  /*12360*/  LDSM.16.MT88.4 R120, [R200+0x10800] ;  /* 0x01080000c878783b */ /* 0x000ea20000004200 */
[----:B------:R-:W4:Y:S02]  /*12370*/  MUFU.EX2 R165, R165 ;  /* 0x000000a500a57308 */ /* 0x000f240000000800 */
[----:B------:R-:W-:Y:S01]  /*12380*/  FADD.FTZ R151, R151, R152 ;  /* 0x0000009897977221 */ /* 0x000fe20000010000 */
[----:B-1----:R-:W-:Y:S01]  /*12390*/  F2FP.BF16.PACK_AB R21, R162, R161 ;  /* 0x000000a1a215723e */ /* 0x002fe200000010ff */
[----:B------:R-:W-:Y:S02]  /*123a0*/  FADD.FTZ R135, R134, R135 ;  /* 0x0000008786877221 */ /* 0x000fe40000010000 */
[C---:B---3--:R-:W-:Y:S04]  /*123b0*/  HMMA.16816.F32.BF16 R68, R116.reuse, R124, R68 ;  /* 0x0000007c7444723c */ /* 0x048fe80000041844 */
[----:B------:R-:W-:Y:S01]  /*123c0*/  MUFU.EX2 R178, R178 ;  /* 0x000000b200b27308 */ /* 0x000fe20000000800 */
[----:B------:R-:W-:Y:S02]  /*123d0*/  FADD.FTZ R151, R150, R151 ;  /* 0x0000009796977221 */ /* 0x000fe40000010000 */
[----:B------:R-:W-:Y:S01]  /*123e0*/  FADD.FTZ R144, R144, R135 ;  /* 0x0000008790907221 */ /* 0x000fe20000010000 */
[C---:B------:R-:W-:Y:S01]  /*123f0*/  HMMA.16816.F32.BF16 R72, R116.reuse, R126, R72 ;  /* 0x0000007e7448723c */ /* 0x040fe20000041848 */
[----:B------:R-:W1:Y:S03]  /*12400*/  LDSM.16.MT88.4 R124, [R198+0x10800] ;  /* 0x01080000c67c783b */ /* 0x000e660000004200 */
[----:B------:R-:W-:Y:S01]  /*12410*/  MOV R135, R132 ;  /* 0x0000008400877202 */ /* 0x000fe20000000f00 */
[----:B------:R-:W-:Y:S01]  /*12420*/  FADD.FTZ R158, R158, R151 ;  /* 0x000000979e9e7221 */ /* 0x000fe20000010000 */
[----:B------:R-:W-:Y:S01]  /*12430*/  MUFU.EX2 R179, R179 ;  /* 0x000000b300b37308 */ /* 0x000fe20000000800 */
[----:B------:R-:W-:Y:S01]  /*12440*/  FADD.FTZ R145, R145, R144 ;  /* 0x0000009091917221 */ /* 0x000fe20000010000 */
[C---:B------:R-:W-:Y:S04]  /*12450*/  HMMA.16816.F32.BF16 R76, R116.reuse, R140, R76 ;  /* 0x0000008c744c723c */ /* 0x040fe8000004184c */
[----:B----4-:R-:W-:Y:S01]  /*12460*/  F2FP.BF16.PACK_AB R20, R165, R166 ;  /* 0x000000a6a514723e */ /* 0x010fe200000010ff */
[----:B------:R-:W-:Y:S02]  /*12470*/  FADD.FTZ R158, R157, R158 ;  /* 0x0000009e9d9e7221 */ /* 0x000fe40000010000 */
[----:B------:R-:W-:Y:S01]  /*12480*/  FADD.FTZ R146, R146, R145 ;  /* 0x0000009192927221 */ /* 0x000fe20000010000 */
[C---:B------:R-:W-:Y:S01]  /*12490*/  HMMA.16816.F32.BF16 R80, R116.reuse, R142, R80 ;  /* 0x0000008e7450723c */ /* 0x040fe20000041850 */
[----:B------:R-:W3:Y:S01]  /*124a0*/  LDSM.16.MT88.4 R140, [R196+0x10800] ;  /* 0x01080000c48c783b */ /* 0x000ee20000004200 */
[----:B------:R-:W-:Y:S02]  /*124b0*/  MUFU.EX2 R180, R180 ;  /* 0x000000b400b47308 */ /* 0x000fe40000000800 */
[----:B------:R-:W-:Y:S02]  /*124c0*/  FADD.FTZ R159, R159, R158 ;  /* 0x0000009e9f9f7221 */ /* 0x000fe40000010000 */
[----:B------:R-:W-:Y:S02]  /*124d0*/  FADD.FTZ R146, R147, R146 ;  /* 0x0000009293927221 */ /* 0x000fe40000010000 */
[C---:B-----5:R-:W-:Y:S04]  /*124e0*/  HMMA.16816.F32.BF16 R84, R116.reuse, R128, R84 ;  /* 0x000000807454723c */ /* 0x060fe80000041854 */
[----:B------:R-:W-:Y:S01]  /*124f0*/  MUFU.EX2 R181, R181 ;  /* 0x000000b500b57308 */ /* 0x000fe20000000800 */
[----:B------:R-:W-:Y:S02]  /*12500*/  FADD.FTZ R159, R160, R159 ;  /* 0x0000009fa09f7221 */ /* 0x000fe40000010000 */
[----:B------:R-:W-:Y:S01]  /*12510*/  FADD.FTZ R161, R161, R146 ;  /* 0x00000092a1a17221 */ /* 0x000fe20000010000 */
[C---:B------:R-:W-:Y:S01]  /*12520*/  HMMA.16816.F32.BF16 R88, R116.reuse, R130, R88 ;  /* 0x000000827458723c */ /* 0x040fe20000041858 */
[----:B------:R-:W4:Y:S03]  /*12530*/  LDSM.16.MT88.4 R128, [R200+0xd000] ;  /* 0x00d00000c880783b */ /* 0x000f260000004200 */
[----:B------:R-:W-:Y:S02]  /*12540*/  FADD.FTZ R166, R166, R159 ;  /* 0x0000009fa6a67221 */ /* 0x000fe40000010000 */
[----:B------:R-:W-:Y:S01]  /*12550*/  MUFU.EX2 R182, R182 ;  /* 0x000000b600b67308 */ /* 0x000fe20000000800 */
[----:B------:R-:W-:Y:S01]  /*12560*/  FADD.FTZ R162, R162, R161 ;  /* 0x000000a1a2a27221 */ /* 0x000fe20000010000 */
[C---:B--2---:R-:W-:Y:S04]  /*12570*/  HMMA.16816.F32.BF16 R92, R116.reuse, R120, R92 ;  /* 0x00000078745c723c */ /* 0x044fe8000004185c */
[----:B------:R-:W-:Y:S02]  /*12580*/  FADD.FTZ R166, R165, R166 ;  /* 0x000000a6a5a67221 */ /* 0x000fe40000010000 */
[----:B------:R-:W-:Y:S02]  /*12590*/  FADD.FTZ R163, R163, R162 ;  /* 0x000000a2a3a37221 */ /* 0x000fe40000010000 */
[C---:B------:R-:W-:Y:S01]  /*125a0*/  HMMA.16816.F32.BF16 R96, R116.reuse, R122, R96 ;  /* 0x0000007a7460723c */ /* 0x040fe20000041860 */
[----:B------:R-:W2:Y:S01]  /*125b0*/  LDSM.16.MT88.4 R120, [R197+0xd000] ;  /* 0x00d00000c578783b */ /* 0x000ea20000004200 */
[----:B------:R-:W-:Y:S02]  /*125c0*/  MUFU.EX2 R183, R183 ;  /* 0x000000b700b77308 */ /* 0x000fe40000000800 */
[----:B------:R-:W-:Y:S02]  /*125d0*/  FADD.FTZ R167, R167, R166 ;  /* 0x000000a6a7a77221 */ /* 0x000fe40000010000 */
[----:B------:R-:W-:Y:S02]  /*125e0*/  FADD.FTZ R164, R164, R163 ;  /* 0x000000a3a4a47221 */ /* 0x000fe40000010000 */
[C---:B-1----:R-:W-:Y:S04]  /*125f0*/  HMMA.16816.F32.BF16 R100, R116.reuse, R124, R100 ;  /* 0x0000007c7464723c */ /* 0x042fe80000041864 */
[----:B------:R-:W-:Y:S01]  /*12600*/  MUFU.EX2 R184, R184 ;  /* 0x000000b800b87308 */ /* 0x000fe20000000800 */
[----:B------:R-:W-:Y:S03]  /*12610*/  FADD.FTZ R167, R168, R167 ;  /* 0x000000a7a8a77221 */ /* 0x000fe60000010000 */
[C---:B------:R-:W-:Y:S01]  /*12620*/  HMMA.16816.F32.BF16 R104, R116.reuse, R126, R104 ;  /* 0x0000007e7468723c */ /* 0x040fe20000041868 */
[----:B------:R-:W-:Y:S05]  /*12630*/  LDSM.16.MT88.4 R124, [R200+0x11000] ;  /* 0x01100000c87c783b */ /* 0x000fea0000004200 */
[----:B------:R-:W-:Y:S02]  /*12640*/  MUFU.EX2 R185, R185 ;  /* 0x000000b900b97308 */ /* 0x000fe40000000800 */
[C---:B------:R-:W-:Y:S08]  /*12650*/  HMMA.16816.F32.BF16 R108, R116.reuse, R136, R108 ;  /* 0x00000088746c723c */ /* 0x040ff0000004186c */
[C---:B------:R-:W-:Y:S01]  /*12660*/  HMMA.16816.F32.BF16 R12, R116.reuse, R138, R12 ;  /* 0x0000008a740c723c */ /* 0x040fe2000004180c */
[----:B------:R-:W-:Y:S01]  /*12670*/  LDSM.16.MT88.4 R136, [R196+0x11000] ;  /* 0x01100000c488783b */ /* 0x000fe20000004200 */
[----:B------:R-:W-:Y:S06]  /*12680*/  MUFU.EX2 R186, R186 ;  /* 0x000000ba00ba7308 */ /* 0x000fec0000000800 */
[C---:B---3--:R-:W-:Y:S04]  /*12690*/  HMMA.16816.F32.BF16 R16, R116.reuse, R140, R16 ;  /* 0x0000008c7410723c */ /* 0x048fe80000041810 */
[----:B------:R-:W-:Y:S03]  /*126a0*/  MUFU.EX2 R54, R54 ;  /* 0x0000003600367308 */ /* 0x000fe60000000800 */
[--C-:B------:R-:W-:Y:S01]  /*126b0*/  FFMA.FTZ R141, R30, c[0x0][0x23c], -R156.reuse ;  /* 0x00008f001e8d7a23 */ /* 0x100fe2000001089c */
[----:B------:R-:W-:Y:S01]  /*126c0*/  HMMA.16816.F32.BF16 R112, R116, R142, R112 ;  /* 0x0000008e7470723c */ /* 0x000fe20000041870 */
[----:B------:R-:W1:Y:S03]  /*126d0*/  LDSM.16.MT88.4 R116, [R196+0xd000] ;  /* 0x00d00000c474783b */ /* 0x000e660000004200 */
[--C-:B------:R-:W-:Y:S02]  /*126e0*/  FFMA.FTZ R140, R31, c[0x0][0x23c], -R156.reuse ;  /* 0x00008f001f8c7a23 */ /* 0x100fe4000001089c */
[----:B------:R-:W-:Y:S01]  /*126f0*/  MUFU.EX2 R141, R141 ;  /* 0x0000008d008d7308 */ /* 0x000fe20000000800 */
[--C-:B------:R-:W-:Y:S01]  /*12700*/  FFMA.FTZ R142, R34, c[0x0][0x23c], -R156.reuse ;  /* 0x00008f00228e7a23 */ /* 0x100fe2000001089c */
[C---:B----4-:R-:W-:Y:S01]  /*12710*/  HMMA.16816.F32.BF16 R4, R20.reuse, R128, R4 ;  /* 0x000000801404723c */ /* 0x050fe20000041804 */
[----:B------:R-:W-:Y:S04]  /*12720*/  LDSM.16.MT88.4 R28, [R200+0xd800] ;  /* 0x00d80000c81c783b */ /* 0x000fe80000004200 */
[--C-:B------:R-:W-:Y:S03]  /*12730*/  FFMA.FTZ R143, R35, c[0x0][0x23c], -R156.reuse ;  /* 0x00008f00238f7a23 */ /* 0x100fe6000001089c */
[C---:B------:R-:W-:Y:S01]  /*12740*/  HMMA.16816.F32.BF16 R8, R20.reuse, R130, R8 ;  /* 0x000000821408723c */ /* 0x040fe20000041808 */
[----:B------:R-:W-:Y:S01]  /*12750*/  LDSM.16.MT88.4 R128, [R197+0x11000] ;  /* 0x01100000c580783b */ /* 0x000fe20000004200 */
[----:B------:R-:W3:Y:S06]  /*12760*/  MUFU.EX2 R140, R140 ;  /* 0x0000008c008c7308 */ /* 0x000eec0000000800 */
[C---:B------:R-:W-:Y:S01]  /*12770*/  HMMA.16816.F32.BF16 R68, R20.reuse, R24, R68 ;  /* 0x000000181444723c */ /* 0x040fe20000041844 */
[----:B------:R-:W-:Y:S03]  /*12780*/  LDSM.16.MT88.4 R32, [R198+0xd800] ;  /* 0x00d80000c620783b */ /* 0x000fe60000004200 */
[----:B------:R-:W-:Y:S04]  /*12790*/  MUFU.EX2 R142, R142 ;  /* 0x0000008e008e7308 */ /* 0x000fe80000000800 */
[C---:B------:R-:W-:Y:S01]  /*127a0*/  HMMA.16816.F32.BF16 R72, R20.reuse, R26, R72 ;  /* 0x0000001a1448723c */ /* 0x040fe20000041848 */
[----:B------:R-:W4:Y:S05]  /*127b0*/  LDSM.16.MT88.4 R24, [R198+0x11000] ;  /* 0x01100000c618783b */ /* 0x000f2a0000004200 */
[----:B------:R-:W5:Y:S02]  /*127c0*/  MUFU.EX2 R143, R143 ;  /* 0x0000008f008f7308 */ /* 0x000f640000000800 */
[C---:B--2---:R-:W-:Y:S08]  /*127d0*/  HMMA.16816.F32.BF16 R76, R20.reuse, R120, R76 ;  /* 0x00000078144c723c */ /* 0x044ff0000004184c */
[C---:B------:R-:W-:Y:S01]  /*127e0*/  HMMA.16816.F32.BF16 R80, R20.reuse, R122, R80 ;  /* 0x0000007a1450723c */ /* 0x040fe20000041850 */
[----:B------:R-:W-:Y:S01]  /*127f0*/  LDSM.16.MT88.4 R120, [R197+0x11800] ;  /* 0x01180000c578783b */ /* 0x000fe20000004200 */
[----:B------:R-:W-:Y:S06]  /*12800*/  MUFU.EX2 R55, R55 ;  /* 0x0000003700377308 */ /* 0x000fec0000000800 */
[C---:B-1----:R-:W-:Y:S04]  /*12810*/  HMMA.16816.F32.BF16 R84, R20.reuse, R116, R84 ;  /* 0x000000741454723c */ /* 0x042fe80000041854 */
[----:B------:R-:W-:Y:S04]  /*12820*/  MUFU.EX2 R58, R58 ;  /* 0x0000003a003a7308 */ /* 0x000fe80000000800 */
[C---:B------:R-:W-:Y:S01]  /*12830*/  HMMA.16816.F32.BF16 R88, R20.reuse, R118, R88 ;  /* 0x000000761458723c */ /* 0x040fe20000041858 */
[----:B------:R-:W-:Y:S05]  /*12840*/  LDSM.16.MT88.4 R116, [R196+0xd800] ;  /* 0x00d80000c474783b */ /* 0x000fea0000004200 */
[----:B------:R-:W-:Y:S02]  /*12850*/  MUFU.EX2 R59, R59 ;  /* 0x0000003b003b7308 */ /* 0x000fe40000000800 */
[C---:B------:R-:W-:Y:S08]  /*12860*/  HMMA.16816.F32.BF16 R92, R20.reuse, R124, R92 ;  /* 0x0000007c145c723c */ /* 0x040ff0000004185c */
[C---:B------:R-:W-:Y:S01]  /*12870*/  HMMA.16816.F32.BF16 R96, R20.reuse, R126, R96 ;  /* 0x0000007e1460723c */ /* 0x040fe20000041860 */
[----:B------:R-:W-:Y:S01]  /*12880*/  LDSM.16.MT88.4 R124, [R200+0xf800] ;  /* 0x00f80000c87c783b */ /* 0x000fe20000004200 */
[----:B------:R-:W-:Y:S06]  /*12890*/  MUFU.EX2 R52, R52 ;  /* 0x0000003400347308 */ /* 0x000fec0000000800 */
[C---:B----4-:R-:W-:Y:S04]  /*128a0*/  HMMA.16816.F32.BF16 R100, R20.reuse, R24, R100 ;  /* 0x000000181464723c */ /* 0x050fe80000041864 */
[----:B------:R-:W-:Y:S04]  /*128b0*/  MUFU.EX2 R53, R53 ;  /* 0x0000003500357308 */ /* 0x000fe80000000800 */
[C---:B------:R-:W-:Y:S01]  /*128c0*/  HMMA.16816.F32.BF16 R104, R20.reuse, R26, R104 ;  /* 0x0000001a1468723c */ /* 0x040fe20000041868 */
[----:B------:R-:W1:Y:S05]  /*128d0*/  LDSM.16.MT88.4 R24, [R197+0xd800] ;  /* 0x00d80000c518783b */ /* 0x000e6a0000004200 */
[----:B------:R-:W-:Y:S02]  /*128e0*/  MUFU.EX2 R56, R56 ;  /* 0x0000003800387308 */ /* 0x000fe40000000800 */
[C---:B------:R-:W-:Y:S08]  /*128f0*/  HMMA.16816.F32.BF16 R108, R20.reuse, R128, R108 ;  /* 0x00000080146c723c */ /* 0x040ff0000004186c */
[C---:B------:R-:W-:Y:S01]  /*12900*/  HMMA.16816.F32.BF16 R12, R20.reuse, R130, R12 ;  /* 0x00000082140c723c */ /* 0x040fe2000004180c */
[----:B------:R-:W-:Y:S07]  /*12910*/  MUFU.EX2 R57, R57 ;  /* 0x0000003900397308 */ /* 0x000fee0000000800 */
[C---:B------:R-:W-:Y:S03]  /*12920*/  HMMA.16816.F32.BF16 R16, R20.reuse, R136, R16 ;  /* 0x000000881410723c */ /* 0x040fe60000041810 */
[----:B------:R-:W-:Y:S04]  /*12930*/  MUFU.EX2 R62, R62 ;  /* 0x0000003e003e7308 */ /* 0x000fe80000000800 */
[--C-:B------:R-:W-:Y:S01]  /*12940*/  FFMA.FTZ R137, R38, c[0x0][0x23c], -R156.reuse ;  /* 0x00008f0026897a23 */ /* 0x100fe2000001089c */
[----:B------:R-:W-:Y:S04]  /*12950*/  HMMA.16816.F32.BF16 R112, R20, R138, R112 ;  /* 0x0000008a1470723c */ /* 0x000fe80000041870 */
[--C-:B------:R-:W-:Y:S01]  /*12960*/  FFMA.FTZ R136, R39, c[0x0][0x23c], -R156.reuse ;  /* 0x00008f0027887a23 */ /* 0x100fe2000001089c */
[----:B------:R-:W-:Y:S01]  /*12970*/  MUFU.EX2 R137, R137 ;  /* 0x0000008900897308 */ /* 0x000fe20000000800 */
[----:B------:R-:W-:Y:S01]  /*12980*/  LDSM.16.MT88.4 R36, [R200+0xe000] ;  /* 0x00e00000c824783b */ /* 0x000fe20000004200 */
[----:B---3--:R-:W-:Y:S01]  /*12990*/  F2FP.BF16.PACK_AB R21, R140, R141 ;  /* 0x0000008d8c15723e */ /* 0x008fe200000010ff */
[--C-:B------:R-:W-:Y:S01]  /*129a0*/  FFMA.FTZ R138, R42, c[0x0][0x23c], -R156.reuse ;  /* 0x00008f002a8a7a23 */ /* 0x100fe2000001089c */
[----:B-----5:R-:W-:Y:S03]  /*129b0*/  F2FP.BF16.PACK_AB R23, R143, R142 ;  /* 0x0000008e8f17723e */ /* 0x020fe600000010ff */
[----:B------:R-:W-:Y:S01]  /*129c0*/  F2FP.BF16.PACK_AB R20, R169, R170 ;  /* 0x000000aaa914723e */ /* 0x000fe200000010ff */
[--C-:B------:R-:W-:Y:S01]  /*129d0*/  FFMA.FTZ R139, R43, c[0x0][0x23c], -R156.reuse ;  /* 0x00008f002b8b7a23 */ /* 0x100fe2000001089c */
[----:B------:R-:W-:Y:S01]  /*129e0*/  F2FP.BF16.PACK_AB R22, R174, R171 ;  /* 0x000000abae16723e */ /* 0x000fe200000010ff */
[----:B------:R-:W-:Y:S01]  /*129f0*/  LDSM.16.MT88.4 R40, [R197+0x12000] ;  /* 0x01200000c528783b */ /* 0x000fe20000004200 */
[----:B------:R-:W2:Y:S01]  /*12a00*/  MUFU.EX2 R136, R136 ;  /* 0x0000008800887308 */ /* 0x000ea20000000800 */
[----:B------:R-:W-:Y:S02]  /*12a10*/  FFMA.FTZ R156, R67, c[0x0][0x23c], -R156 ;  /* 0x00008f00439c7a23 */ /* 0x000fe4000001089c */
[----:B------:R-:W-:Y:S02]  /*12a20*/  FADD.FTZ R141, R141, R164 ;  /* 0x000000a48d8d7221 */ /* 0x000fe40000010000 */
[C---:B------:R-:W-:Y:S03]  /*12a30*/  HMMA.16816.F32.BF16 R4, R20.reuse, R28, R4 ;  /* 0x0000001c1404723c */ /* 0x040fe60000041804 */
[----:B------:R-:W-:Y:S02]  /*12a40*/  FADD.FTZ R170, R170, R167 ;  /* 0x000000a7aaaa7221 */ /* 0x000fe40000010000 */
[----:B------:R-:W-:Y:S01]  /*12a50*/  MUFU.EX2 R138, R138 ;  /* 0x0000008a008a7308 */ /* 0x000fe20000000800 */
[----:B------:R-:W-:Y:S02]  /*12a60*/  FADD.FTZ R141, R140, R141 ;  /* 0x0000008d8c8d7221 */ /* 0x000fe40000010000 */
[C---:B------:R-:W-:Y:S01]  /*12a70*/  HMMA.16816.F32.BF16 R8, R20.reuse, R30, R8 ;  /* 0x0000001e1408723c */ /* 0x040fe20000041808 */
[----:B------:R-:W3:Y:S03]  /*12a80*/  LDSM.16.MT88.4 R28, [R200+0x11800] ;  /* 0x01180000c81c783b */ /* 0x000ee60000004200 */
[----:B------:R-:W-:Y:S02]  /*12a90*/  FADD.FTZ R170, R169, R170 ;  /* 0x000000aaa9aa7221 */ /* 0x000fe40000010000 */
[----:B------:R-:W-:Y:S01]  /*12aa0*/  FADD.FTZ R142, R142, R141 ;  /* 0x0000008d8e8e7221 */ /* 0x000fe20000010000 */
[----:B------:R-:W4:Y:S01]  /*12ab0*/  MUFU.EX2 R139, R139 ;  /* 0x0000008b008b7308 */ /* 0x000f220000000800 */
[C---:B------:R-:W-:Y:S04]  /*12ac0*/  HMMA.16816.F32.BF16 R68, R20.reuse, R32, R68 ;  /* 0x000000201444723c */ /* 0x040fe80000041844 */
[----:B------:R-:W-:Y:S02]  /*12ad0*/  FADD.FTZ R171, R171, R170 ;  /* 0x000000aaabab7221 */ /* 0x000fe40000010000 */
[----:B------:R-:W-:Y:S02]  /*12ae0*/  FADD.FTZ R142, R143, R142 ;  /* 0x0000008e8f8e7221 */ /* 0x000fe40000010000 */
[C---:B------:R-:W-:Y:S01]  /*12af0*/  HMMA.16816.F32.BF16 R72, R20.reuse, R34, R72 ;  /* 0x000000221448723c */ /* 0x040fe20000041848 */
[----:B------:R-:W5:Y:S01]  /*12b00*/  LDSM.16.MT88.4 R32, [R198+0x11800] ;  /* 0x01180000c620783b */ /* 0x000f620000004200 */
[----:B------:R-:W2:Y:S02]  /*12b10*/  MUFU.EX2 R63, R63 ;  /* 0x0000003f003f7308 */ /* 0x000ea40000000800 */
[----:B------:R-:W-:Y:S04]  /*12b20*/  FADD.FTZ R171, R174, R171 ;  /* 0x000000abaeab7221 */ /* 0x000fe80000010000 */
[C---:B-1----:R-:W-:Y:S04]  /*12b30*/  HMMA.16816.F32.BF16 R76, R20.reuse, R24, R76 ;  /* 0x00000018144c723c */ /* 0x042fe8000004184c */
[----:B------:R-:W-:Y:S04]  /*12b40*/  MUFU.EX2 R66, R66 ;  /* 0x0000004200427308 */ /* 0x000fe80000000800 */
[C---:B------:R-:W-:Y:S01]  /*12b50*/  HMMA.16816.F32.BF16 R80, R20.reuse, R26, R80 ;  /* 0x0000001a1450723c */ /* 0x040fe20000041850 */
[----:B------:R-:W1:Y:S05]  /*12b60*/  LDSM.16.MT88.4 R24, [R196+0x11800] ;  /* 0x01180000c418783b */ /* 0x000e6a0000004200 */
[----:B------:R-:W1:Y:S02]  /*12b70*/  MUFU.EX2 R67, R156 ;  /* 0x0000009c00437308 */ /* 0x000e640000000800 */
[C---:B------:R-:W-:Y:S08]  /*12b80*/  HMMA.16816.F32.BF16 R84, R20.reuse, R116, R84 ;  /* 0x000000741454723c */ /* 0x040ff00000041854 */
[C---:B------:R-:W-:Y:S01]  /*12b90*/  HMMA.16816.F32.BF16 R88, R20.reuse, R118, R88 ;  /* 0x000000761458723c */ /* 0x040fe20000041858 */
[----:B------:R-:W-:Y:S01]  /*12ba0*/  LDSM.16.MT88.4 R116, [R196+0x12000] ;  /* 0x01200000c474783b */ /* 0x000fe20000004200 */
[----:B------:R-:W-:Y:S06]  /*12bb0*/  MUFU.EX2 R60, R60 ;  /* 0x0000003c003c7308 */ /* 0x000fec0000000800 */
        /* <DEDUP_REMOVED lines=12> */
[----:B--2---:R-:W-:Y:S01]  /*12c80*/  F2FP.BF16.PACK_AB R21, R136, R137 ;  /* 0x000000898815723e */ /* 0x004fe200000010ff */
[----:B------:R-:W-:Y:S01]  /*12c90*/  FADD.FTZ R137, R137, R142 ;  /* 0x0000008e89897221 */ /* 0x000fe20000010000 */
[----:B----4-:R-:W-:Y:S03]  /*12ca0*/  F2FP.BF16.PACK_AB R23, R139, R138 ;  /* 0x0000008a8b17723e */ /* 0x010fe600000010ff */
[C---:B------:R-:W-:Y:S01]  /*12cb0*/  F2FP.BF16.PACK_AB R20, R175.reuse, R176 ;  /* 0x000000b0af14723e */ /* 0x040fe200000010ff */
        /* <DEDUP_REMOVED lines=28> */
[----:B------:R-:W5:Y:S07]  /*12e80*/  LDSM.16.MT88.4 R40, [R200+0x12800] ;  /* 0x01280000c828783b */ /* 0x000f6e0000004200 */
[C---:B------:R-:W-:Y:S08]  /*12e90*/  HMMA.16816.F32.BF16 R16, R20.reuse, R116, R16 ;  /* 0x000000741410723c */ /* 0x040ff00000041810 */
[----:B------:R-:W-:Y:S07]  /*12ea0*/  HMMA.16816.F32.BF16 R112, R20, R118, R112 ;  /* 0x000000761470723c */ /* 0x000fee0000041870 */
        /* <DEDUP_REMOVED lines=24> */
[C---:B-----5:R-:W-:Y:S08]  /*13030*/  HMMA.16816.F32.BF16 R92, R20.reuse, R40, R92 ;  /* 0x00000028145c723c */ /* 0x060ff0000004185c */
        /* <DEDUP_REMOVED lines=26> */
[C---:B---3--:R-:W-:Y:S07]  /*131e0*/  HMMA.16816.F32.BF16 R68, R20.reuse, R32, R68 ;  /* 0x000000201444723c */ /* 0x048fee0000041844 */
[--C-:B------:R-:W-:Y:S01]  /*131f0*/  FFMA.FTZ R33, R61, c[0x0][0x23c], -R154.reuse ;  /* 0x00008f003d217a23 */ /* 0x100fe2000001089a */
[C---:B------:R-:W-:Y:S04]  /*13200*/  HMMA.16816.F32.BF16 R72, R20.reuse, R34, R72 ;  /* 0x000000221448723c */ /* 0x040fe80000041848 */
[--C-:B------:R-:W-:Y:S01]  /*13210*/  FFMA.FTZ R32, R64, c[0x0][0x23c], -R154.reuse ;  /* 0x00008f0040207a23 */ /* 0x100fe2000001089a */
[----:B------:R-:W3:Y:S01]  /*13220*/  MUFU.EX2 R33, R33 ;  /* 0x0000002100217308 */ /* 0x000ee20000000800 */
[----:B------:R-:W-:Y:S02]  /*13230*/  FFMA.FTZ R154, R65, c[0x0][0x23c], -R154 ;  /* 0x00008f00419a7a23 */ /* 0x000fe4000001089a */
[C---:B--2---:R-:W-:Y:S07]  /*13240*/  HMMA.16816.F32.BF16 R76, R20.reuse, R28, R76 ;  /* 0x0000001c144c723c */ /* 0x044fee000004184c */
[----:B------:R-:W-:Y:S01]  /*13250*/  MUFU.EX2 R32, R32 ;  /* 0x0000002000207308 */ /* 0x000fe20000000800 */
[C---:B------:R-:W-:Y:S01]  /*13260*/  HMMA.16816.F32.BF16 R80, R20.reuse, R30, R80 ;  /* 0x0000001e1450723c */ /* 0x040fe20000041850 */
[----:B------:R-:W2:Y:S07]  /*13270*/  LDSM.16.MT88.4 R28, [R198+0xf800] ;  /* 0x00f80000c61c783b */ /* 0x000eae0000004200 */
[C---:B------:R-:W-:Y:S01]  /*13280*/  HMMA.16816.F32.BF16 R84, R20.reuse, R36, R84 ;  /* 0x000000241454723c */ /* 0x040fe20000041854 */
[----:B------:R-:W4:Y:S07]  /*13290*/  MUFU.EX2 R35, R154 ;  /* 0x0000009a00237308 */ /* 0x000f2e0000000800 */
        /* <DEDUP_REMOVED lines=13> */
[----:B---3--:R-:W-:Y:S01]  /*13370*/  F2FP.BF16.PACK_AB R20, R33, R60 ;  /* 0x0000003c2114723e */ /* 0x008fe200000010ff */
[----:B------:R-:W-:Y:S01]  /*13380*/  FADD.FTZ R60, R60, R57 ;  /* 0x000000393c3c7221 */ /* 0x000fe20000010000 */
[----:B----4-:R-:W-:Y:S01]  /*13390*/  F2FP.BF16.PACK_AB R22, R35, R32 ;  /* 0x000000202316723e */ /* 0x010fe200000010ff */
[----:B------:R-:W-:Y:S02]  /*133a0*/  FADD.FTZ R63, R63, R62 ;  /* 0x0000003e3f3f7221 */ /* 0x000fe40000010000 */
[----:B------:R-:W-:Y:S02]  /*133b0*/  FADD.FTZ R33, R33, R60 ;  /* 0x0000003c21217221 */ /* 0x000fe40000010000 */
[----:B------:R-:W-:Y:S02]  /*133c0*/  FADD.FTZ R66, R66, R63 ;  /* 0x0000003f42427221 */ /* 0x000fe40000010000 */
[C---:B------:R-:W-:Y:S01]  /*133d0*/  HMMA.16816.F32.BF16 R128, R20.reuse, R124, R4 ;  /* 0x0000007c1480723c */ /* 0x040fe20000041804 */
[----:B------:R-:W3:Y:S02]  /*133e0*/  LDSM.16.MT88.4 R4, [R196+0xf800] ;  /* 0x00f80000c404783b */ /* 0x000ee40000004200 */
[----:B------:R-:W-:Y:S02]  /*133f0*/  FADD.FTZ R32, R32, R33 ;  /* 0x0000002120207221 */ /* 0x000fe40000010000 */
[----:B------:R-:W-:Y:S02]  /*13400*/  FADD.FTZ R233, R67, R66 ;  /* 0x0000004243e97221 */ /* 0x000fe40000010000 */
[----:B------:R-:W-:Y:S01]  /*13410*/  FADD.FTZ R234, R35, R32 ;  /* 0x0000002023ea7221 */ /* 0x000fe20000010000 */
[C---:B------:R-:W-:Y:S01]  /*13420*/  HMMA.16816.F32.BF16 R124, R20.reuse, R126, R8 ;  /* 0x0000007e147c723c */ /* 0x040fe20000041808 */
[----:B------:R-:W4:Y:S07]  /*13430*/  LDSM.16.MT88.4 R8, [R200+0x13800] ;  /* 0x01380000c808783b */ /* 0x000f2e0000004200 */
[C---:B--2---:R-:W-:Y:S08]  /*13440*/  HMMA.16816.F32.BF16 R68, R20.reuse, R28, R68 ;  /* 0x0000001c1444723c */ /* 0x044ff00000041844 */
[C---:B------:R-:W-:Y:S08]  /*13450*/  HMMA.16816.F32.BF16 R72, R20.reuse, R30, R72 ;  /* 0x0000001e1448723c */ /* 0x040ff00000041848 */
[C---:B-1----:R-:W-:Y:S08]  /*13460*/  HMMA.16816.F32.BF16 R76, R20.reuse, R24, R76 ;  /* 0x00000018144c723c */ /* 0x042ff0000004184c */
[C---:B------:R-:W-:Y:S01]  /*13470*/  HMMA.16816.F32.BF16 R80, R20.reuse, R26, R80 ;  /* 0x0000001a1450723c */ /* 0x040fe20000041850 */
[----:B------:R-:W1:Y:S07]  /*13480*/  LDSM.16.MT88.4 R24, [R198+0x13800] ;  /* 0x01380000c618783b */ /* 0x000e6e0000004200 */
[C---:B---3--:R-:W-:Y:S08]  /*13490*/  HMMA.16816.F32.BF16 R84, R20.reuse, R4, R84 ;  /* 0x000000041454723c */ /* 0x048ff00000041854 */
[C---:B------:R-:W-:Y:S01]  /*134a0*/  HMMA.16816.F32.BF16 R88, R20.reuse, R6, R88 ;  /* 0x000000061458723c */ /* 0x040fe20000041858 */
[----:B------:R-:W2:Y:S07]  /*134b0*/  LDSM.16.MT88.4 R4, [R196+0x13800] ;  /* 0x01380000c404783b */ /* 0x000eae0000004200 */
[C---:B----4-:R-:W-:Y:S08]  /*134c0*/  HMMA.16816.F32.BF16 R92, R20.reuse, R8, R92 ;  /* 0x00000008145c723c */ /* 0x050ff0000004185c */
[C---:B------:R-:W-:Y:S08]  /*134d0*/  HMMA.16816.F32.BF16 R96, R20.reuse, R10, R96 ;  /* 0x0000000a1460723c */ /* 0x040ff00000041860 */
[C---:B-1----:R-:W-:Y:S08]  /*134e0*/  HMMA.16816.F32.BF16 R100, R20.reuse, R24, R100 ;  /* 0x000000181464723c */ /* 0x042ff00000041864 */
[C---:B------:R-:W-:Y:S08]  /*134f0*/  HMMA.16816.F32.BF16 R104, R20.reuse, R26, R104 ;  /* 0x0000001a1468723c */ /* 0x040ff00000041868 */
[C---:B------:R-:W-:Y:S08]  /*13500*/  HMMA.16816.F32.BF16 R108, R20.reuse, R120, R108 ;  /* 0x00000078146c723c */ /* 0x040ff0000004186c */
[C---:B------:R-:W-:Y:S08]  /*13510*/  HMMA.16816.F32.BF16 R120, R20.reuse, R122, R12 ;  /* 0x0000007a1478723c */ /* 0x040ff0000004180c */
[C---:B--2---:R-:W-:Y:S08]  /*13520*/  HMMA.16816.F32.BF16 R116, R20.reuse, R4, R16 ;  /* 0x000000041474723c */ /* 0x044ff00000041810 */
[----:B------:R-:W-:Y:S01]  /*13530*/  HMMA.16816.F32.BF16 R112, R20, R6, R112 ;  /* 0x000000061470723c */ /* 0x000fe20000041870 */
[----:B------:R-:W-:-:S07]  /*13540*/  @P1 BRA `(.L_x_2465) ;  /* 0xffffaee000001947 */ /* 0x000fce000383ffff */
.L_x_2461:
[----:B------:R-:W1:Y:S01]  /*13550*/  SHFL.BFLY PT, R7, R234, 0x2, 0x1f ;  /* 0x0c401f00ea077f89 */ /* 0x000e6200000e0000 */
[----:B------:R-:W-:Y:S01]  /*13560*/  MOV R9, 0x3f800000 ;  /* 0x3f80000000097802 */ /* 0x000fe20000000f00 */
[----:B------:R-:W-:Y:S01]  /*13570*/  ULDC.U8 UR4, c[0x0][0x328] ;  /* 0x0000ca0000047ab9 */ /* 0x000fe20000000000 */
[----:B------:R-:W-:Y:S01]  /*13580*/  MOV R10, 0x3f800000 ;  /* 0x3f800000000a7802 */ /* 0x000fe20000000f00 */
[----:B------:R-:W2:Y:S04]  /*13590*/  SHFL.BFLY PT, R0, R233, 0x2, 0x1f ;  /* 0x0c401f00e9007f89 */ /* 0x000ea800000e0000 */
[----:B------:R-:W3:Y:S01]  /*135a0*/  S2R R4, SR_TID.X ;  /* 0x0000000000047919 */ /* 0x000ee20000002100 */
[----:B-1----:R-:W-:-:S02]  /*135b0*/  FADD.FTZ R7, R7, R234 ;  /* 0x000000ea07077221 */ /* 0x002fc40000010000 */
[----:B--2---:R-:W-:-:S03]  /*135c0*/  FADD.FTZ R0, R0, R233 ;  /* 0x000000e900007221 */ /* 0x004fc60000010000 */
[----:B------:R-:W1:Y:S01]  /*135d0*/  SHFL.BFLY PT, R6, R7, 0x1, 0x1f ;  /* 0x0c201f0007067f89 */ /* 0x000e6200000e0000 */
[----:B---3--:R-:W-:-:S03]  /*135e0*/  SHF.R.S32.HI R3, RZ, 0x1f, R4 ;  /* 0x0000001fff037819 */ /* 0x008fc60000011404 */
[----:B------:R-:W2:Y:S01]  /*135f0*/  SHFL.BFLY PT, R5, R0, 0x1, 0x1f ;  /* 0x0c201f0000057f89 */ /* 0x000ea200000e0000 */
[CC--:B------:R-:W-:Y:S02]  /*13600*/  LEA.HI R8, R3.reuse, R4.reuse, RZ, 0x2 ;  /* 0x0000000403087211 */ /* 0x0c0fe400078f10ff */
[-C--:B------:R-:W-:Y:S01]  /*13610*/  LEA.HI R2, R3, R4.reuse, RZ, 0x5 ;  /* 0x0000000403027211 */ /* 0x080fe200078f28ff */
[----:B-1----:R-:W-:Y:S01]  /*13620*/  FADD.FTZ R6, R7, R6 ;  /* 0x0000000607067221 */ /* 0x002fe20000010000 */
[----:B------:R-:W-:Y:S01]  /*13630*/  LOP3.LUT R7, R8, 0x3ffffffc, RZ, 0xc0, !PT ;  /* 0x3ffffffc08077812 */ /* 0x000fe200078ec0ff */
[----:B--2---:R-:W-:Y:S01]  /*13640*/  FADD.FTZ R5, R0, R5 ;  /* 0x0000000500057221 */ /* 0x004fe20000010000 */
[----:B------:R-:W-:Y:S02]  /*13650*/  SHF.R.S32.HI R0, RZ, 0x5, R2 ;  /* 0x00000005ff007819 */ /* 0x000fe40000011402 */
[----:B------:R-:W-:Y:S02]  /*13660*/  IADD3 R7, -R7, R4, RZ ;  /* 0x0000000407077210 */ /* 0x000fe40007ffe1ff */
[----:B------:R-:W-:-:S02]  /*13670*/  FSETP.NE.FTZ.AND P4, PT, R6, RZ, PT ;  /* 0x000000ff0600720b */ /* 0x000fc40003f95000 */
[----:B------:R-:W-:Y:S02]  /*13680*/  LEA R0, R0, R7, 0x9 ;  /* 0x0000000700007211 */ /* 0x000fe400078e48ff */
[--C-:B------:R-:W-:Y:S02]  /*13690*/  SHF.R.S32.HI R7, RZ, 0x2, R8.reuse ;  /* 0x00000002ff077819 */ /* 0x100fe40000011408 */
[----:B------:R-:W-:Y:S02]  /*136a0*/  SHF.R.S32.HI R8, RZ, 0x1f, R8 ;  /* 0x0000001fff087819 */ /* 0x000fe40000011408 */
[----:B------:R-:W-:Y:S02]  /*136b0*/  FSETP.NE.FTZ.AND P3, PT, R5, RZ, PT ;  /* 0x000000ff0500720b */ /* 0x000fe40003f75000 */
[----:B------:R-:W-:-:S03]  /*136c0*/  LEA.HI R8, R8, R7, RZ, 0x3 ;  /* 0x0000000708087211 */ /* 0x000fc600078f18ff */
[----:B------:R-:W1:Y:S01]  /*136d0*/  @P4 MUFU.RCP R9, R6 ;  /* 0x0000000600094308 */ /* 0x000e620000001000 */
[----:B------:R-:W-:-:S04]  /*136e0*/  LOP3.LUT R8, R8, 0xfffffff8, RZ, 0xc0, !PT ;  /* 0xfffffff808087812 */ /* 0x000fc800078ec0ff */
[----:B------:R-:W-:-:S03]  /*136f0*/  IADD3 R8, R7, -R8, RZ ;  /* 0x8000000807087210 */ /* 0x000fc60007ffe0ff */
[----:B------:R-:W2:Y:S01]  /*13700*/  @P3 MUFU.RCP R10, R5 ;  /* 0x00000005000a3308 */ /* 0x000ea20000001000 */
[C---:B------:R-:W-:Y:S02]  /*13710*/  SHF.L.U32 R7, R8.reuse, 0x6, RZ ;  /* 0x0000000608077819 */ /* 0x040fe400000006ff */
[C---:B------:R-:W-:Y:S02]  /*13720*/  LOP3.LUT R11, R8.reuse, 0x1, RZ, 0xc0, !PT ;  /* 0x00000001080b7812 */ /* 0x040fe400078ec0ff */
[----:B------:R-:W-:Y:S02]  /*13730*/  LOP3.LUT R7, R7, 0x1c0, RZ, 0xc0, !PT ;  /* 0x000001c007077812 */ /* 0x000fe400078ec0ff */
[----:B------:R-:W-:Y:S01]  /*13740*/  ISETP.NE.U32.AND P0, PT, R11, 0x1, PT ;  /* 0x000000010b00780c */ /* 0x000fe20003f05070 */
[----:B-1----:R-:W-:Y:S01]  /*13750*/  FMUL.FTZ R128, R9, R128 ;  /* 0x0000008009807220 */ /* 0x002fe20000410000 */
[----:B------:R-:W-:Y:S01]  /*13760*/  LEA.HI R7, R7, R7, RZ, 0x1d ;  /* 0x0000000707077211 */ /* 0x000fe200078fe8ff */
[C---:B------:R-:W-:Y:S01]  /*13770*/  FMUL.FTZ R129, R9.reuse, R129 ;  /* 0x0000008109817220 */ /* 0x040fe20000410000 */
[----:B------:R-:W-:Y:S01]  /*13780*/  R2P PR, R8, 0x6 ;  /* 0x0000000608007804 */ /* 0x000fe20000000000 */
[C---:B------:R-:W-:Y:S01]  /*13790*/  FMUL.FTZ R124, R9.reuse, R124 ;  /* 0x0000007c097c7220 */ /* 0x040fe20000410000 */
[----:B------:R-:W-:Y:S01]  /*137a0*/  LEA R0, R0, R7, 0x1 ;  /* 0x0000000700007211 */ /* 0x000fe200078e08ff */
[----:B------:R-:W-:Y:S01]  /*137b0*/  FMUL.FTZ R125, R9, R125 ;  /* 0x0000007d097d7220 */ /* 0x000fe20000410000 */
[----:B------:R-:W-:Y:S01]  /*137c0*/  MOV R8, 0x40 ;  /* 0x0000004000087802 */ /* 0x000fe20000000f00 */
[----:B--2---:R-:W-:Y:S01]  /*137d0*/  FMUL.FTZ R131, R10, R131 ;  /* 0x000000830a837220 */ /* 0x004fe20000410000 */
[----:B------:R-:W-:Y:S01]  /*137e0*/  SHF.L.U32 R7, R0, 0x1, RZ ;  /* 0x0000000100077819 */ /* 0x000fe200000006ff */
[C---:B------:R-:W-:Y:S01]  /*137f0*/  FMUL.FTZ R130, R10.reuse, R130 ;  /* 0x000000820a827220 */ /* 0x040fe20000410000 */
[----:B------:R-:W-:Y:S01]  /*13800*/  MOV R0, 0x20 ;  /* 0x0000002000007802 */ /* 0x000fe20000000f00 */
[C---:B------:R-:W-:Y:S01]  /*13810*/  FMUL.FTZ R127, R10.reuse, R127 ;  /* 0x0000007f0a7f7220 */ /* 0x040fe20000410000 */
[----:B------:R-:W-:Y:S01]  /*13820*/  IADD3 R11, R7, -0x10, RZ ;  /* 0xfffffff0070b7810 */ /* 0x000fe20007ffe0ff */
[----:B------:R-:W-:Y:S01]  /*13830*/  FMUL.FTZ R126, R10, R126 ;  /* 0x0000007e0a7e7220 */ /* 0x000fe20000410000 */
[----:B------:R-:W-:Y:S01]  /*13840*/  SEL R0, R0, 0xffffffe0, !P1 ;  /* 0xffffffe000007807 */ /* 0x000fe20004800000 */
[----:B------:R-:W-:Y:S01]  /*13850*/  FMUL.FTZ R68, R9, R68 ;  /* 0x0000004409447220 */ /* 0x000fe20000410000 */
[----:B------:R-:W-:Y:S01]  /*13860*/  @P0 IADD3 R11, R7, 0x10, RZ ;  /* 0x00000010070b0810 */ /* 0x000fe20007ffe0ff */
[----:B------:R-:W-:Y:S01]  /*13870*/  FMUL.FTZ R69, R9, R69 ;  /* 0x0000004509457220 */ /* 0x000fe20000410000 */
[----:B------:R-:W-:Y:S01]  /*13880*/  F2FP.BF16.PACK_AB R128, R129, R128 ;  /* 0x000000808180723e */ /* 0x000fe200000010ff */
[C---:B------:R-:W-:Y:S01]  /*13890*/  FMUL.FTZ R71, R10.reuse, R71 ;  /* 0x000000470a477220 */ /* 0x040fe20000410000 */
[----:B------:R-:W-:Y:S01]  /*138a0*/  F2FP.BF16.PACK_AB R130, R131, R130 ;  /* 0x000000828382723e */ /* 0x000fe200000010ff */
[----:B------:R-:W-:Y:S01]  /*138b0*/  FMUL.FTZ R70, R10, R70 ;  /* 0x000000460a467220 */ /* 0x000fe20000410000 */
[----:B------:R-:W-:Y:S01]  /*138c0*/  SEL R8, R8, 0xffffffc0, !P2 ;  /* 0xffffffc008087807 */ /* 0x000fe20005000000 */
[----:B------:R-:W-:Y:S01]  /*138d0*/  FMUL.FTZ R72, R9, R72 ;  /* 0x0000004809487220 */ /* 0x000fe20000410000 */
[----:B------:R-:W-:Y:S01]  /*138e0*/  F2FP.BF16.PACK_AB R124, R125, R124 ;  /* 0x0000007c7d7c723e */ /* 0x000fe200000010ff */
[----:B------:R-:W-:Y:S01]  /*138f0*/  FMUL.FTZ R73, R9, R73 ;  /* 0x0000004909497220 */ /* 0x000fe20000410000 */
[----:B------:R-:W-:Y:S01]  /*13900*/  F2FP.BF16.PACK_AB R126, R127, R126 ;  /* 0x0000007e7f7e723e */ /* 0x000fe200000010ff */
[C---:B------:R-:W-:Y:S01]  /*13910*/  FMUL.FTZ R75, R10.reuse, R75 ;  /* 0x0000004b0a4b7220 */ /* 0x040fe20000410000 */
[----:B------:R-:W-:Y:S01]  /*13920*/  F2FP.BF16.PACK_AB R68, R69, R68 ;  /* 0x000000444544723e */ /* 0x000fe200000010ff */
[C---:B------:R-:W-:Y:S01]  /*13930*/  FMUL.FTZ R74, R10.reuse, R74 ;  /* 0x0000004a0a4a7220 */ /* 0x040fe20000410000 */
        /* <DEDUP_REMOVED lines=14> */
[----:B------:R-:W-:Y:S01]  /*13a20*/  IADD3 R17, R7, R8, RZ ;  /* 0x0000000807117210 */ /* 0x000fe20007ffe0ff */
[C---:B------:R-:W-:Y:S01]  /*13a30*/  FMUL.FTZ R82, R10.reuse, R82 ;  /* 0x000000520a527220 */ /* 0x040fe20000410000 */
        /* <DEDUP_REMOVED lines=8> */
[----:B------:R-:W-:Y:S01]  /*13ac0*/  IADD3 R19, R8, R11, RZ ;  /* 0x0000000b08137210 */ /* 0x000fe20007ffe0ff */
[----:B------:R-:W-:Y:S01]  /*13ad0*/  FMUL.FTZ R88, R9, R88 ;  /* 0x0000005809587220 */ /* 0x000fe20000410000 */
[----:B------:R-:W-:Y:S01]  /*13ae0*/  F2FP.BF16.PACK_AB R84, R85, R84 ;  /* 0x000000545554723e */ /* 0x000fe200000010ff */
[----:B------:R-:W-:Y:S01]  /*13af0*/  FMUL.FTZ R89, R9, R89 ;  /* 0x0000005909597220 */ /* 0x000fe20000410000 */
[----:B------:R-:W-:Y:S01]  /*13b00*/  F2FP.BF16.PACK_AB R86, R87, R86 ;  /* 0x000000565756723e */ /* 0x000fe200000010ff */
[C---:B------:R-:W-:Y:S01]  /*13b10*/  FMUL.FTZ R91, R10.reuse, R91 ;  /* 0x0000005b0a5b7220 */ /* 0x040fe20000410000 */
[----:B------:R-:W-:Y:S01]  /*13b20*/  STS [R11], R124 ;  /* 0x0000007c0b007388 */ /* 0x000fe20000000800 */
[C---:B------:R-:W-:Y:S01]  /*13b30*/  FMUL.FTZ R90, R10.reuse, R90 ;  /* 0x0000005a0a5a7220 */ /* 0x040fe20000410000 */
[----:B------:R-:W-:Y:S01]  /*13b40*/  IADD3 R21, R13, R8, RZ ;  /* 0x000000080d157210 */ /* 0x000fe20007ffe0ff */
[C---:B------:R-:W-:Y:S01]  /*13b50*/  FMUL.FTZ R92, R9.reuse, R92 ;  /* 0x0000005c095c7220 */ /* 0x040fe20000410000 */
[----:B------:R-:W-:Y:S01]  /*13b60*/  STS [R11+0x400], R126 ;  /* 0x0004007e0b007388 */ /* 0x000fe20000000800 */
[----:B------:R-:W-:Y:S01]  /*13b70*/  FMUL.FTZ R93, R9, R93 ;  /* 0x0000005d095d7220 */ /* 0x000fe20000410000 */
[----:B------:R-:W-:Y:S01]  /*13b80*/  F2FP.BF16.PACK_AB R88, R89, R88 ;  /* 0x000000585958723e */ /* 0x000fe200000010ff */
[C---:B------:R-:W-:Y:S01]  /*13b90*/  FMUL.FTZ R95, R10.reuse, R95 ;  /* 0x0000005f0a5f7220 */ /* 0x040fe20000410000 */
[----:B------:R-:W-:Y:S01]  /*13ba0*/  F2FP.BF16.PACK_AB R90, R91, R90 ;  /* 0x0000005a5b5a723e */ /* 0x000fe200000010ff */
[C---:B------:R-:W-:Y:S01]  /*13bb0*/  FMUL.FTZ R94, R10.reuse, R94 ;  /* 0x0000005e0a5e7220 */ /* 0x040fe20000410000 */
[----:B------:R-:W-:Y:S01]  /*13bc0*/  STS [R13], R68 ;  /* 0x000000440d007388 */ /* 0x000fe20000000800 */
[----:B------:R-:W-:Y:S01]  /*13bd0*/  FMUL.FTZ R96, R9, R96 ;  /* 0x0000006009607220 */ /* 0x000fe20000410000 */
[----:B------:R-:W-:Y:S01]  /*13be0*/  IADD3 R23, R15, R8, RZ ;  /* 0x000000080f177210 */ /* 0x000fe20007ffe0ff */
[----:B------:R-:W-:Y:S01]  /*13bf0*/  FMUL.FTZ R97, R9, R97 ;  /* 0x0000006109617220 */ /* 0x000fe20000410000 */
[----:B------:R-:W-:Y:S01]  /*13c00*/  STS [R13+0x400], R70 ;  /* 0x000400460d007388 */ /* 0x000fe20000000800 */
[C---:B------:R-:W-:Y:S01]  /*13c10*/  FMUL.FTZ R99, R10.reuse, R99 ;  /* 0x000000630a637220 */ /* 0x040fe20000410000 */
[----:B------:R-:W-:Y:S01]  /*13c20*/  F2FP.BF16.PACK_AB R92, R93, R92 ;  /* 0x0000005c5d5c723e */ /* 0x000fe200000010ff */
        /* <DEDUP_REMOVED lines=38> */
[----:B------:R-:W-:Y:S01]  /*13e90*/  FMUL.FTZ R112, R9, R112 ;  /* 0x0000007009707220 */ /* 0x000fe20000410000 */
[----:B------:R-:W-:Y:S01]  /*13ea0*/  STS [R23+0x400], R90 ;  /* 0x0004005a17007388 */ /* 0x000fe20000000800 */
[C---:B------:R-:W-:Y:S01]  /*13eb0*/  FMUL.FTZ R119, R10.reuse, R119 ;  /* 0x000000770a777220 */ /* 0x040fe20000410000 */
[----:B------:R-:W-:Y:S01]  /*13ec0*/  F2FP.BF16.PACK_AB R122, R123, R122 ;  /* 0x0000007a7b7a723e */ /* 0x000fe200000010ff */
[C---:B------:R-:W-:Y:S01]  /*13ed0*/  FMUL.FTZ R118, R10.reuse, R118 ;  /* 0x000000760a767220 */ /* 0x040fe20000410000 */
[----:B------:R-:W-:Y:S01]  /*13ee0*/  STS [R7+0x2000], R92 ;  /* 0x0020005c07007388 */ /* 0x000fe20000000800 */
[C---:B------:R-:W-:Y:S01]  /*13ef0*/  FMUL.FTZ R115, R10.reuse, R115 ;  /* 0x000000730a737220 */ /* 0x040fe20000410000 */
[----:B------:R-:W-:Y:S01]  /*13f00*/  F2FP.BF16.PACK_AB R116, R117, R116 ;  /* 0x000000747574723e */ /* 0x000fe200000010ff */
[----:B------:R-:W-:Y:S01]  /*13f10*/  FMUL.FTZ R9, R9, R113 ;  /* 0x0000007109097220 */ /* 0x000fe20000410000 */
[----:B------:R1:W-:Y:S01]  /*13f20*/  STS [R7+0x2400], R94 ;  /* 0x0024005e07007388 */ /* 0x0003e20000000800 */
[----:B------:R-:W-:Y:S01]  /*13f30*/  FMUL.FTZ R10, R10, R114 ;  /* 0x000000720a0a7220 */ /* 0x000fe20000410000 */
[----:B------:R-:W-:Y:S01]  /*13f40*/  F2FP.BF16.PACK_AB R118, R119, R118 ;  /* 0x000000767776723e */ /* 0x000fe200000010ff */
[----:B------:R-:W2:Y:S01]  /*13f50*/  @P4 MUFU.LG2 R8, R6 ;  /* 0x0000000600084308 */ /* 0x000ea20000000c00 */
[----:B------:R3:W-:Y:S01]  /*13f60*/  STS [R11+0x2000], R96 ;  /* 0x002000600b007388 */ /* 0x0007e20000000800 */
[----:B------:R-:W-:-:S02]  /*13f70*/  F2FP.BF16.PACK_AB R9, R9, R112 ;  /* 0x000000700909723e */ /* 0x000fc400000010ff */
[----:B------:R-:W-:Y:S01]  /*13f80*/  F2FP.BF16.PACK_AB R10, R115, R10 ;  /* 0x0000000a730a723e */ /* 0x000fe200000010ff */
[----:B------:R3:W-:Y:S01]  /*13f90*/  STS [R11+0x2400], R98 ;  /* 0x002400620b007388 */ /* 0x0007e20000000800 */
[----:B------:R-:W-:Y:S02]  /*13fa0*/  ISETP.NE.AND P0, PT, RZ, UR4, PT ;  /* 0x00000004ff007c0c */ /* 0x000fe4000bf05270 */
[----:B------:R-:W1:Y:S01]  /*13fb0*/  @P3 MUFU.LG2 R5, R5 ;  /* 0x0000000500053308 */ /* 0x000e620000000c00 */
[----:B------:R3:W-:Y:S01]  /*13fc0*/  STS [R13+0x2000], R100 ;  /* 0x002000640d007388 */ /* 0x0007e20000000800 */
[----:B------:R-:W-:-:S03]  /*13fd0*/  MOV R0, 0x7f800000 ;  /* 0x7f80000000007802 */ /* 0x000fc60000000f00 */
[----:B------:R3:W-:Y:S01]  /*13fe0*/  STS [R13+0x2400], R102 ;  /* 0x002400660d007388 */ /* 0x0007e20000000800 */
[----:B--2---:R-:W-:-:S03]  /*13ff0*/  @P4 FMUL.FTZ R8, R8, 0.69314718246459960938 ;  /* 0x3f31721808084820 */ /* 0x004fc60000410000 */
[----:B------:R3:W-:Y:S01]  /*14000*/  STS [R15+0x2000], R104 ;  /* 0x002000680f007388 */ /* 0x0007e20000000800 */
[----:B------:R-:W-:Y:S01]  /*14010*/  MOV R6, 0x7f800000 ;  /* 0x7f80000000067802 */ /* 0x000fe20000000f00 */
[----:B------:R-:W-:Y:S02]  /*14020*/  @P4 FFMA.FTZ R0, R133, c[0x0][0x238], R8 ;  /* 0x00008e0085004a23 */ /* 0x000fe40000010008 */
[----:B------:R3:W-:Y:S01]  /*14030*/  STS [R15+0x2400], R106 ;  /* 0x0024006a0f007388 */ /* 0x0007e20000000800 */
[----:B-1----:R-:W-:-:S03]  /*14040*/  @P3 FMUL.FTZ R7, R5, 0.69314718246459960938 ;  /* 0x3f31721805073820 */ /* 0x002fc60000410000 */
[----:B------:R3:W-:Y:S01]  /*14050*/  STS [R17+0x2000], R108 ;  /* 0x0020006c11007388 */ /* 0x0007e20000000800 */
[----:B------:R-:W-:-:S03]  /*14060*/  @P3 FFMA.FTZ R6, R132, c[0x0][0x238], R7 ;  /* 0x00008e0084063a23 */ /* 0x000fc60000010007 */
[----:B------:R3:W-:Y:S04]  /*14070*/  STS [R17+0x2400], R110 ;  /* 0x0024006e11007388 */ /* 0x0007e80000000800 */
[----:B------:R3:W-:Y:S04]  /*14080*/  STS [R19+0x2000], R120 ;  /* 0x0020007813007388 */ /* 0x0007e80000000800 */
[----:B------:R3:W-:Y:S04]  /*14090*/  STS [R19+0x2400], R122 ;  /* 0x0024007a13007388 */ /* 0x0007e80000000800 */
[----:B------:R3:W-:Y:S04]  /*140a0*/  STS [R21+0x2000], R116 ;  /* 0x0020007415007388 */ /* 0x0007e80000000800 */
[----:B------:R3:W-:Y:S04]  /*140b0*/  STS [R21+0x2400], R118 ;  /* 0x0024007615007388 */ /* 0x0007e80000000800 */
[----:B------:R3:W-:Y:S04]  /*140c0*/  STS [R23+0x2000], R9 ;  /* 0x0020000917007388 */ /* 0x0007e80000000800 */
[----:B------:R3:W-:Y:S01]  /*140d0*/  STS [R23+0x2400], R10 ;  /* 0x0024000a17007388 */ /* 0x0007e20000000800 */
[----:B------:R-:W-:Y:S05]  /*140e0*/  @!P0 BRA `(.L_x_2466) ;  /* 0x0000007000008947 */ /* 0x000fea0003800000 */
[----:B------:R-:W1:Y:S01]  /*140f0*/  S2R R5, SR_CTAID.Y ;  /* 0x0000000000057919 */ /* 0x000e620000002600 */
[----:B------:R-:W-:-:S03]  /*14100*/  ISETP.NE.AND P0, PT, R218, -0x1, PT ;  /* 0xffffffffda00780c */ /* 0x000fc60003f05270 */
[----:B------:R-:W2:Y:S01]  /*14110*/  S2R R40, SR_CTAID.Z ;  /* 0x0000000000287919 */ /* 0x000ea20000002700 */
[----:B-1----:R-:W-:-:S05]  /*14120*/  IMAD R7, R5, c[0x0][0x214], RZ ;  /* 0x0000850005077a24 */ /* 0x002fca00078e02ff */
[----:B------:R-:W-:-:S05]  /*14130*/  SEL R7, R7, R218, !P0 ;  /* 0x000000da07077207 */ /* 0x000fca0004000000 */
[----:B--2---:R-:W-:Y:S01]  /*14140*/  IMAD R7, R40, c[0x0][0x234], R7 ;  /* 0x00008d0028077a24 */ /* 0x004fe200078e0207 */
[----:B------:R-:W-:Y:S05]  /*14150*/  BRA `(.L_x_2467) ;  /* 0x0000004000007947 */ /* 0x000fea0003800000 */
.L_x_2466:
[----:B------:R-:W1:Y:S04]  /*14160*/  S2R R40, SR_CTAID.Z ;  /* 0x0000000000287919 */ /* 0x000e680000002700 */
[----:B------:R-:W1:Y:S02]  /*14170*/  S2R R5, SR_CTAID.Y ;  /* 0x0000000000057919 */ /* 0x000e640000002600 */
[----:B-1----:R-:W-:-:S04]  /*14180*/  IMAD R7, R5, c[0x0][0x1c0], R40 ;  /* 0x0000700005077a24 */ /* 0x002fc800078e0228 */
[----:B------:R-:W-:Y:S02]  /*14190*/  IMAD R7, R7, c[0x0][0x214], RZ ;  /* 0x0000850007077a24 */ /* 0x000fe400078e02ff */
.L_x_2467:
[----:B------:R-:W-:Y:S01]  /*141a0*/  BAR.SYNC.DEFER_BLOCKING 0x0 ;  /* 0x0000000000007b1d */ /* 0x000fe20000010000 */
[----:B------:R-:W-:Y:S01]  /*141b0*/  LOP3.LUT R41, R2, 0xffffffe0, RZ, 0xc0, !PT ;  /* 0xffffffe002297812 */ /* 0x000fe200078ec0ff */
[C---:B------:R-:W-:Y:S01]  /*141c0*/  IMAD.WIDE.U32 R42, R218.reuse, c[0x0][0x1e8], RZ ;  /* 0x00007a00da2a7a25 */ /* 0x040fe200078e00ff */
[----:B------:R-:W-:Y:S02]  /*141d0*/  SHF.R.S32.HI R2, RZ, 0x1f, R5 ;  /* 0x0000001fff027819 */ /* 0x000fe40000011405 */
[----:B------:R-:W-:Y:S01]  /*141e0*/  IADD3 R41, -R41, R4, RZ ;  /* 0x0000000429297210 */ /* 0x000fe20007ffe1ff */
[----:B------:R-:W-:Y:S01]  /*141f0*/  IMAD.WIDE.U32 R44, R5, c[0x0][0x1e0], RZ ;  /* 0x00007800052c7a25 */ /* 0x000fe200078e00ff */
[----:B------:R-:W-:Y:S01]  /*14200*/  ISETP.NE.AND P0, PT, R218, -0x1, PT ;  /* 0xffffffffda00780c */ /* 0x000fe20003f05270 */
[----:B------:R-:W-:Y:S01]  /*14210*/  BSSY B0, `(.L_x_2468) ;  /* 0x000001d000007945 */ /* 0x000fe20003800000 */
[----:B------:R-:W-:Y:S01]  /*14220*/  LOP3.LUT P1, RZ, R41, 0x3, RZ, 0xc0, !PT ;  /* 0x0000000329ff7812 */ /* 0x000fe2000782c0ff */
[----:B------:R-:W-:Y:S01]  /*14230*/  IMAD R2, R2, c[0x0][0x1e0], RZ ;  /* 0x0000780002027a24 */ /* 0x000fe200078e02ff */
[----:B------:R-:W-:Y:S01]  /*14240*/  LEA R213, R212, R213, 0x4 ;  /* 0x000000d5d4d57211 */ /* 0x000fe200078e20ff */
[----:B------:R-:W-:-:S02]  /*14250*/  IMAD R218, R218, c[0x0][0x1ec], R43 ;  /* 0x00007b00dada7a24 */ /* 0x000fc400078e022b */
[----:B------:R-:W-:Y:S01]  /*14260*/  IMAD R2, R5, c[0x0][0x1e4], R2 ;  /* 0x0000790005027a24 */ /* 0x000fe200078e0202 */
[----:B------:R-:W-:-:S05]  /*14270*/  SEL R5, R44, R42, !P0 ;  /* 0x0000002a2c057207 */ /* 0x000fca0004000000 */
[----:B------:R-:W-:Y:S01]  /*14280*/  @!P0 IADD3 R218, R45, R2, RZ ;  /* 0x000000022dda8210 */ /* 0x000fe20007ffe0ff */
[----:B------:R1:W2:Y:S04]  /*14290*/  LDS.128 R32, [R216] ;  /* 0x00000000d8207984 */ /* 0x0002a80000000c00 */
[----:B------:R1:W4:Y:S04]  /*142a0*/  LDS.128 R28, [R216+0x800] ;  /* 0x00080000d81c7984 */ /* 0x0003280000000c00 */
[----:B------:R1:W3:Y:S04]  /*142b0*/  LDS.128 R24, [R216+0x1000] ;  /* 0x00100000d8187984 */ /* 0x0002e80000000c00 */
[----:B---3--:R1:W3:Y:S04]  /*142c0*/  LDS.128 R20, [R216+0x1800] ;  /* 0x00180000d8147984 */ /* 0x0082e80000000c00 */
[----:B------:R1:W1:Y:S04]  /*142d0*/  LDS.128 R16, [R216+0x2000] ;  /* 0x00200000d8107984 */ /* 0x0002680000000c00 */
[----:B------:R1:W1:Y:S04]  /*142e0*/  LDS.128 R12, [R216+0x2800] ;  /* 0x00280000d80c7984 */ /* 0x0002680000000c00 */
[----:B------:R1:W1:Y:S04]  /*142f0*/  LDS.128 R8, [R216+0x3000] ;  /* 0x00300000d8087984 */ /* 0x0002680000000c00 */
[----:B------:R1:W1:Y:S01]  /*14300*/  LDS.128 R36, [R216+0x3800] ;  /* 0x00380000d8247984 */ /* 0x0002620000000c00 */
[----:B------:R-:W-:Y:S05]  /*14310*/  @P1 BRA `(.L_x_2469) ;  /* 0x000000c000001947 */ /* 0x000fea0003800000 */
[----:B------:R-:W5:Y:S01]  /*14320*/  S2R R2, SR_CTAID.X ;  /* 0x0000000000027919 */ /* 0x000f620000002500 */
[C---:B------:R-:W-:Y:S01]  /*14330*/  ISETP.GE.AND P2, PT, R213.reuse, R208, PT ;  /* 0x000000d0d500720c */ /* 0x040fe20003f46270 */
[----:B-----5:R-:W-:Y:S01]  /*14340*/  IMAD R2, R2, 0x40, R7 ;  /* 0x0000004002027824 */ /* 0x020fe200078e0207 */
[----:B------:R-:W-:-:S04]  /*14350*/  IADD3 R7, R213, 0x8, RZ ;  /* 0x00000008d5077810 */ /* 0x000fc80007ffe0ff */
[----:B------:R-:W-:Y:S02]  /*14360*/  SHF.R.S32.HI R42, RZ, 0x1f, R2 ;  /* 0x0000001fff2a7819 */ /* 0x000fe40000011402 */
[----:B------:R-:W-:Y:S02]  /*14370*/  IADD3 R2, P0, R213, R2, RZ ;  /* 0x00000002d5027210 */ /* 0x000fe40007f1e0ff */
[----:B------:R-:W-:Y:S02]  /*14380*/  ISETP.GE.AND P1, PT, R7, R208, PT ;  /* 0x000000d00700720c */ /* 0x000fe40003f26270 */
[----:B------:R-:W-:Y:S02]  /*14390*/  LEA.HI.X.SX32 R213, R213, R42, 0x1, P0 ;  /* 0x0000002ad5d57211 */ /* 0x000fe400000f0eff */
[----:B------:R-:W-:-:S04]  /*143a0*/  LEA R42, P0, R2, c[0x0][0x200], 0x2 ;  /* 0x00008000022a7a11 */ /* 0x000fc800078010ff */
[----:B------:R-:W-:-:S05]  /*143b0*/  LEA.HI.X R43, R2, c[0x0][0x204], R213, 0x2, P0 ;  /* 0x00008100022b7a11 */ /* 0x000fca00000f14d5 */
[----:B------:R4:W-:Y:S04]  /*143c0*/  @!P2 STG.E [R42.64], R0 ;  /* 0x000000002a00a986 */ /* 0x0009e8000c10190c */
[----:B------:R4:W-:Y:S02]  /*143d0*/  @!P1 STG.E [R42.64+0x20], R6 ;  /* 0x000020062a009986 */ /* 0x0009e4000c10190c */
.L_x_2469:
[----:B------:R-:W-:Y:S05]  /*143e0*/  BSYNC B0 ;  /* 0x0000000000007941 */ /* 0x000fea0003800000 */
.L_x_2468:
[----:B------:R-:W5:Y:S01]  /*143f0*/  S2R R2, SR_CTAID.X ;  /* 0x0000000000027919 */ /* 0x000f620000002500 */
[----:B------:R-:W-:Y:S01]  /*14400*/  LEA.HI R3, R3, R4, RZ, 0x3 ;  /* 0x0000000403037211 */ /* 0x000fe200078f18ff */
[----:B------:R-:W-:Y:S01]  /*14410*/  BSSY B0, `(.L_x_2470) ;  /* 0x000001c000007945 */ /* 0x000fe20003800000 */
[----:B----4-:R-:W-:Y:S02]  /*14420*/  SHF.R.S32.HI R0, RZ, 0x1f, R40 ;  /* 0x0000001fff007819 */ /* 0x010fe40000011428 */
[----:B------:R-:W-:Y:S01]  /*14430*/  SHF.R.S32.HI R3, RZ, 0x3, R3 ;  /* 0x00000003ff037819 */ /* 0x000fe20000011403 */
[----:B-----5:R-:W-:-:S04]  /*14440*/  IMAD.SHL.U32 R2, R2, 0x40, RZ ;  /* 0x0000004002027824 */ /* 0x020fc800078e00ff */
[----:B------:R-:W-:Y:S01]  /*14450*/  IMAD.WIDE.U32 R42, R2, c[0x0][0x1e8], R220 ;  /* 0x00007a00022a7a25 */ /* 0x000fe200078e00dc */
[----:B------:R-:W-:-:S04]  /*14460*/  SHF.R.S32.HI R7, RZ, 0x1f, R2 ;  /* 0x0000001fff077819 */ /* 0x000fc80000011402 */
[----:B------:R-:W-:Y:S01]  /*14470*/  IADD3 R6, P0, R5, R42, RZ ;  /* 0x0000002a05067210 */ /* 0x000fe20007f1e0ff */
[----:B------:R-:W-:Y:S02]  /*14480*/  IMAD R7, R7, c[0x0][0x1e8], RZ ;  /* 0x00007a0007077a24 */ /* 0x000fe400078e02ff */
[----:B------:R-:W-:Y:S02]  /*14490*/  IMAD R5, R0, c[0x0][0x1f0], RZ ;  /* 0x00007c0000057a24 */ /* 0x000fe400078e02ff */
[C---:B------:R-:W-:Y:S01]  /*144a0*/  IMAD R7, R2.reuse, c[0x0][0x1ec], R7 ;  /* 0x00007b0002077a24 */ /* 0x040fe200078e0207 */
[----:B------:R-:W-:Y:S01]  /*144b0*/  IADD3 R2, -R2, R217, RZ ;  /* 0x000000d902027210 */ /* 0x000fe20007ffe1ff */
[----:B------:R-:W-:-:S03]  /*144c0*/  IMAD R5, R40, c[0x0][0x1f4], R5 ;  /* 0x00007d0028057a24 */ /* 0x000fc600078e0205 */
[----:B------:R-:W-:Y:S02]  /*144d0*/  IADD3.X R7, R218, R43, R7, P0, !PT ;  /* 0x0000002bda077210 */ /* 0x000fe400007fe407 */
[----:B------:R-:W-:-:S03]  /*144e0*/  ISETP.GE.AND P0, PT, R3, R2, PT ;  /* 0x000000020300720c */ /* 0x000fc60003f06270 */
[----:B------:R-:W-:-:S04]  /*144f0*/  IMAD.WIDE.U32 R6, R40, c[0x0][0x1f0], R6 ;  /* 0x00007c0028067a25 */ /* 0x000fc800078e0006 */
        /* <DEDUP_REMOVED lines=13> */
.L_x_2471:
[----:B------:R-:W-:Y:S05]  /*145d0*/  BSYNC B0 ;  /* 0x0000000000007941 */ /* 0x000fea0003800000 */
.L_x_2470:
[----:B------:R-:W-:Y:S01]  /*145e0*/  IADD3 R5, R3, 0x10, RZ ;  /* 0x0000001003057810 */ /* 0x000fe20007ffe0ff */
[----:B------:R-:W-:Y:S03]  /*145f0*/  BSSY B0, `(.L_x_2472) ;  /* 0x0000011000007945 */ /* 0x000fe60003800000 */
[----:B------:R-:W-:-:S13]  /*14600*/  ISETP.GE.AND P0, PT, R5, R208, PT ;  /* 0x000000d00500720c */ /* 0x000fda0003f06270 */
[----:B------:R-:W-:Y:S05]  /*14610*/  @P0 BRA `(.L_x_2473) ;  /* 0x000000e000000947 */ /* 0x000fea0003800000 */
[----:B------:R-:W-:Y:S01]  /*14620*/  IADD3 R5, P0, R3, 0x10, RZ ;  /* 0x0000001003057810 */ /* 0x000fe20007f1e0ff */
[----:B-12---:R-:W-:Y:S01]  /*14630*/  IMAD.MOV.U32 R16, RZ, RZ, R6 ;  /* 0x000000ffff107224 */ /* 0x006fe200078e0006 */
        /* <DEDUP_REMOVED lines=12> */
.L_x_2473:
[----:B------:R-:W-:Y:S05]  /*14700*/  BSYNC B0 ;  /* 0x0000000000007941 */ /* 0x000fea0003800000 */
.L_x_2472:
        /* <DEDUP_REMOVED lines=18> */
.L_x_2475:
[----:B------:R-:W-:Y:S05]  /*14830*/  BSYNC B0 ;  /* 0x0000000000007941 */ /* 0x000fea0003800000 */
.L_x_2474:
[----:B-1----:R-:W-:-:S04]  /*14840*/  IADD3 R5, R3, 0x30, RZ ;  /* 0x0000003003057810 */ /* 0x002fc80007ffe0ff */
[----:B------:R-:W-:-:S13]  /*14850*/  ISETP.GE.AND P0, PT, R5, R208, PT ;  /* 0x000000d00500720c */ /* 0x000fda0003f06270 */
[----:B------:R-:W-:Y:S05]  /*14860*/  @P0 EXIT ;  /* 0x000000000000094d */ /* 0x000fea0003800000 */
[----:B------:R-:W-:Y:S01]  /*14870*/  IADD3 R3, P0, R3, 0x30, RZ ;  /* 0x0000003003037810 */ /* 0x000fe20007f1e0ff */
[----:B------:R-:W-:Y:S01]  /*14880*/  IMAD.MOV.U32 R4, RZ, RZ, R6 ;  /* 0x000000ffff047224 */ /* 0x000fe200078e0006 */
        /* <DEDUP_REMOVED lines=9> */
[----:B---3--:R1:W-:Y:S01]  /*14920*/  @!P0 STG.E.128 [R2.64], R20 ;  /* 0x0000001402008986 */ /* 0x0083e2000c101d0c */
[----:B------:R-:W-:-:S13]  /*14930*/  ISETP.GE.AND P0, PT, R209, c[0x0][0x220], PT ;  /* 0x00008800d1007a0c */ /* 0x000fda0003f06270 */
[----:B------:R-:W-:Y:S05]  /*14940*/  @P0 EXIT ;  /* 0x000000000000094d */ /* 0x000fea0003800000 */
[----:B------:R-:W-:Y:S01]  /*14950*/  STG.E.128 [R2.64+0x80], R36 ;  /* 0x0000802402007986 */ /* 0x000fe2000c101d0c */
[----:B------:R-:W-:Y:S05]  /*14960*/  EXIT ;  /* 0x000000000000794d */ /* 0x000fea0003800000 */
.L_x_2476:
        /* <DEDUP_REMOVED lines=9> */
.L_x_8342:


//--------------------- .text._ZN5flash24flash_fwd_splitkv_kernelI23Flash_fwd_kernel_traitsILi128ELi64ELi128ELi4ELb0ELb0EN7cutlass10bfloat16_tE19Flash_kernel_traitsILi128ELi64ELi128ELi4ES3_EELb1ELb0ELb1ELb0ELb0ELb1ELb0ELb0EEEvNS_16Flash_fwd_paramsE --------------------------
	.section	.text._ZN5flash24flash_fwd_splitkv_kernelI23Flash_fwd_kernel_traitsILi128ELi64ELi128ELi4ELb0ELb0EN7cutlass10bfloat16_tE19Flash_kernel_traitsILi128ELi64ELi128ELi4ES3_EELb1ELb0ELb1ELb0ELb0ELb1ELb0ELb0EEEvNS_16Flash_fwd_paramsE,"ax",@progbits
	.sectioninfo	@"SHI_REGISTERS=255"
	.align	128
        .global         _ZN5flash24flash_fwd_splitkv_kernelI23Flash_fwd_kernel_traitsILi128ELi64ELi128ELi4ELb0ELb0EN7cutlass10bfloat16_tE19Flash_kernel_traitsILi128ELi64ELi128ELi4ES3_EELb1ELb0ELb1ELb0ELb0ELb1ELb0ELb0EEEvNS_16Flash_fwd_paramsE
        .type           _ZN5flash24flash_fwd_splitkv_kernelI23Flash_fwd_kernel_traitsILi128ELi64ELi128ELi4ELb0ELb0EN7cutlass10bfloat16_tE19Flash_kernel_traitsILi128ELi64ELi128ELi4ES3_EELb1ELb0ELb1ELb0ELb0ELb1ELb0ELb0EEEvNS_16Flash_fwd_paramsE,@function
        .size           _ZN5flash24flash_fwd_splitkv_kernelI23Flash_fwd_kernel_traitsILi128ELi64ELi128ELi4ELb0ELb0EN7cutlass10bfloat16_tE19Flash_kernel_traitsILi128ELi64ELi128ELi4ES3_EELb1ELb0ELb1ELb0ELb0ELb1ELb0ELb0EEEvNS_16Flash_fwd_paramsE,(.L_x_8343 - _ZN5flash24flash_fwd_splitkv_kernelI23Flash_fwd_kernel_traitsILi128ELi64ELi128ELi4ELb0ELb0EN7cutlass10bfloat16_tE19Flash_kernel_traitsILi128ELi64ELi128ELi4ES3_EELb1ELb0ELb1ELb0ELb0ELb1ELb0ELb0EEEvNS_16Flash_fwd_paramsE)
        .other          _ZN5flash24flash_fwd_splitkv_kernelI23Flash_fwd_kernel_traitsILi128ELi64ELi128ELi4ELb0ELb0EN7cutlass10bfloat16_tE19Flash_kernel_traitsILi128ELi64ELi128ELi4ES3_EELb1ELb0ELb1ELb0ELb0ELb1ELb0ELb0EEEvNS_16Flash_fwd_paramsE,@"STO_CUDA_ENTRY STV_DEFAULT"
_ZN5flash24flash_fwd_splitkv_kernelI23Flash_fwd_kernel_traitsILi128ELi64ELi128ELi4ELb0ELb0EN7cutlass10bfloat16_tE19Flash_kernel_traitsILi128ELi64ELi128ELi4ES3_EELb1ELb0ELb1ELb0ELb0ELb1ELb0ELb0EEEvNS_16Flash_fwd_paramsE:
.text._ZN5flash24flash_fwd_splitkv_kernelI23Flash_fwd_kernel_traitsILi128ELi64ELi128ELi4ELb0ELb0EN7cutlass10bfloat16_tE19Flash_kernel_traitsILi128ELi64ELi128ELi4ES3_EELb1ELb0ELb1ELb0ELb0ELb1ELb0ELb0EEEvNS_16Flash_fwd_paramsE:
        /* <DEDUP_REMOVED lines=33> */
.L_x_2477:
[----:B-1-34-:R-:W-:Y:S02]  /*0210*/  MOV R0, c[0x0][0x218] ;  /* 0x0000860000007a02 */ /* 0x01afe40000000f00 */
.L_x_2478:
        /* <DEDUP_REMOVED lines=13> */
[----:B------:R-:W-:Y:S02]  /*02f0*/  IADD3 R0, -R218, 0xbf, R13 ;  /* 0x000000bfda007810 */ /* 0x000fe40007ffe10d */
        /* <DEDUP_REMOVED lines=8> */
[----:B------:R-:W-:Y:S01]  /*0380*/  LEA.HI R0, R0, R3, RZ, 0x7 ;  /* 0x0000000300007211 */ /* 0x000fe200078f38ff */
[----:B------:R-:W1:Y:S01]  /*0390*/  S2R R11, SR_TID.X ;  /* 0x00000000000b7919 */ /* 0x000e620000002100 */
        /* <DEDUP_REMOVED lines=11> */
[----:B------:R-:W-:Y:S02]  /*0450*/  IADD3 R218, -R13, R218, RZ ;  /* 0x000000da0dda7210 */ /* 0x000fe40007ffe1ff */
[----:B------:R-:W-:Y:S02]  /*0460*/  LOP3.LUT R0, R5, 0xfffffff8, RZ, 0xc0, !PT ;  /* 0xfffffff805007812 */ /* 0x000fe400078ec0ff */
[----:B------:R-:W-:-:S03]  /*0470*/  SHF.R.S32.HI R5, RZ, 0x3, R5 ;  /* 0x00000003ff057819 */ /* 0x000fc60000011405 */
[----:B------:R-:W-:Y:S01]  /*0480*/  IMAD.IADD R11, R11, 0x1, -R0 ;  /* 0x000000010b0b7824 */ /* 0x000fe200078e0a00 */
[----:B------:R-:W-:Y:S01]  /*0490*/  SHF.R.S32.HI R0, RZ, 0x1f, R13 ;  /* 0x0000001fff007819 */ /* 0x000fe2000001140d */
[----:B------:R-:W-:Y:S01]  /*04a0*/  @P0 IMAD.WIDE.U32 R8, R219, c[0x0][0x1e8], RZ ;  /* 0x00007a00db080a25 */ /* 0x000fe200078e00ff */
[----:B------:R-:W-:Y:S02]  /*04b0*/  @!P0 SHF.R.S32.HI R7, RZ, 0x1f, R24 ;  /* 0x0000001fff078819 */ /* 0x000fe40000011418 */
        /* <DEDUP_REMOVED lines=8> */
[----:B------:R-:W-:Y:S02]  /*0540*/  IMAD R0, R0, c[0x0][0x1e8], RZ ;  /* 0x00007a0000007a24 */ /* 0x000fe400078e02ff */
        /* <DEDUP_REMOVED lines=27> */
.L_x_2481:
[----:B------:R-:W-:Y:S05]  /*0700*/  BSYNC B0 ;  /* 0x0000000000007941 */ /* 0x000fea0003800000 */
.L_x_2480:
[----:B------:R-:W-:Y:S01]  /*0710*/  IADD3 R13, R5, 0x10, RZ ;  /* 0x00000010050d7810 */ /* 0x000fe20007ffe0ff */
        /* <DEDUP_REMOVED lines=17> */
.L_x_2483:
[----:B------:R-:W-:Y:S05]  /*0830*/  BSYNC B0 ;  /* 0x0000000000007941 */ /* 0x000fea0003800000 */
.L_x_2482:
        /* <DEDUP_REMOVED lines=18> */
.L_x_2485:
[----:B------:R-:W-:Y:S05]  /*0960*/  BSYNC B0 ;  /* 0x0000000000007941 */ /* 0x000fea0003800000 */
.L_x_2484:
        /* <DEDUP_REMOVED lines=17> */
.L_x_2487:
[----:B------:R-:W-:Y:S05]  /*0a80*/  BSYNC B0 ;  /* 0x0000000000007941 */ /* 0x000fea0003800000 */
.L_x_2486:
        /* <DEDUP_REMOVED lines=19> */
.L_x_2479:
        /* <DEDUP_REMOVED lines=40> */
[----:B------:R-:W-:-:S13]  /*0e40*/  ISETP.GE.U32.AND P3, PT, R3, R136, PT ;  /* 0x000000880300720c */ /* 0x000fda0003f66070 */
[----:B------:R-:W-:-:S04]  /*0e50*/  @P3 IADD3 R2, R2, 0x1, RZ ;  /* 0x0000000102023810 */ /* 0x000fc80007ffe0ff */
[----:B------:R-:W-:-:S05]  /*0e60*/  MOV R3, R2 ;  /* 0x0000000200037202 */ /* 0x000fca0000000f00 */
[----:B------:R-:W-:Y:S01]  /*0e70*/  @!P1 IMAD.MOV R3, RZ, RZ, -R3 ;  /* 0x000000ffff039224 */ /* 0x000fe200078e0a03 */
[----:B------:R-:W-:-:S05]  /*0e80*/  @!P2 LOP3.LUT R3, RZ, c[0x0][0x2d0], RZ, 0x33, !PT ;  /* 0x0000b400ff03aa12 */ /* 0x000fca00078e33ff */
[----:B------:R-:W-:-:S05]  /*0e90*/  IMAD.WIDE R16, R3, 0x4, R226 ;  /* 0x0000000403107825 */ /* 0x000fca00078e02e2 */
        /* <DEDUP_REMOVED lines=26> */
[----:B------:R-:W-:Y:S02]  /*1040*/  @!P1 IMAD.MOV R20, RZ, RZ, -R20 ;  /* 0x000000ffff149224 */ /* 0x000fe400078e0a14 */
[----:B------:R-:W-:-:S08]  /*1050*/  IMAD R2, R25, c[0x0][0x19c], R2 ;  /* 0x0000670019027a24 */ /* 0x000fd000078e0202 */
[----:B------:R-:W-:Y:S02]  /*1060*/  @!P2 LOP3.LUT R20, RZ, c[0x0][0x1c8], RZ, 0x33, !PT ;  /* 0x00007200ff14aa12 */ /* 0x000fe400078e33ff */
[----:B--2---:R-:W-:Y:S01]  /*1070*/  SHF.R.S32.HI R21, RZ, 0x1f, R0 ;  /* 0x0000001fff157819 */ /* 0x004fe20000011400 */
[----:B------:R-:W-:-:S04]  /*1080*/  IMAD.WIDE.U32 R14, R0, c[0x0][0x180], RZ ;  /* 0x00006000000e7a25 */ /* 0x000fc800078e00ff */
[C---:B------:R-:W-:Y:S02]  /*1090*/  IMAD R3, R21.reuse, c[0x0][0x180], RZ ;  /* 0x0000600015037a24 */ /* 0x040fe400078e02ff */
[----:B------:R-:W-:Y:S02]  /*10a0*/  IMAD R21, R21, c[0x0][0x188], RZ ;  /* 0x0000620015157a24 */ /* 0x000fe400078e02ff */
[C---:B------:R-:W-:Y:S02]  /*10b0*/  IMAD R3, R0.reuse, c[0x0][0x184], R3 ;  /* 0x0000610000037a24 */ /* 0x040fe400078e0203 */
[C---:B------:R-:W-:Y:S02]  /*10c0*/  IMAD R21, R0.reuse, c[0x0][0x18c], R21 ;  /* 0x0000630000157a24 */ /* 0x040fe400078e0215 */
[----:B------:R-:W-:Y:S01]  /*10d0*/  IMAD.WIDE.U32 R30, R0, c[0x0][0x188], RZ ;  /* 0x00006200001e7a25 */ /* 0x000fe200078e00ff */
[----:B------:R-:W-:-:S04]  /*10e0*/  IADD3 R15, R15, R3, RZ ;  /* 0x000000030f0f7210 */ /* 0x000fc80007ffe0ff */
[----:B------:R-:W-:Y:S01]  /*10f0*/  IADD3 R21, R31, R21, RZ ;  /* 0x000000151f157210 */ /* 0x000fe20007ffe0ff */
[----:B------:R-:W-:Y:S01]  /*1100*/  IMAD.WIDE.U32 R16, R25, c[0x0][0x198], R14 ;  /* 0x0000660019107a25 */ /* 0x000fe200078e000e */
[----:B------:R-:W-:-:S03]  /*1110*/  SHF.R.S32.HI R15, RZ, 0x1f, R20 ;  /* 0x0000001fff0f7819 */ /* 0x000fc60000011414 */
[----:B------:R-:W-:Y:S02]  /*1120*/  IMAD.IADD R17, R17, 0x1, R2 ;  /* 0x0000000111117824 */ /* 0x000fe400078e0202 */
[----:B------:R-:W-:Y:S02]  /*1130*/  IMAD R3, R15, c[0x0][0x1b0], RZ ;  /* 0x00006c000f037a24 */ /* 0x000fe400078e02ff */
[----:B------:R-:W-:-:S04]  /*1140*/  IMAD.WIDE.U32 R22, R20, c[0x0][0x1b0], R16 ;  /* 0x00006c0014167a25 */ /* 0x000fc800078e0010 */
[----:B------:R-:W-:-:S04]  /*1150*/  IMAD R3, R20, c[0x0][0x1b4], R3 ;  /* 0x00006d0014037a24 */ /* 0x000fc800078e0203 */
[----:B------:R-:W-:Y:S01]  /*1160*/  IMAD.IADD R23, R23, 0x1, R3 ;  /* 0x0000000117177824 */ /* 0x000fe200078e0203 */
[----:B------:R-:W-:Y:S05]  /*1170*/  BRA `(.L_x_2489) ;  /* 0x0000044000007947 */ /* 0x000fea0003800000 */
.L_x_2488:
        /* <DEDUP_REMOVED lines=17> */
.L_x_2490:
[----:B------:R-:W-:Y:S01]  /*1290*/  IABS R8, c[0x0][0x1c8] ;  /* 0x0000720000087a13 */ /* 0x000fe20000000000 */
[----:B------:R-:W-:Y:S01]  /*12a0*/  IMAD.MOV.U32 R17, RZ, RZ, R3 ;  /* 0x000000ffff117224 */ /* 0x000fe200078e0003 */
[----:B------:R-:W-:Y:S02]  /*12b0*/  LEA R25, R135, 0xffffff80, 0x7 ;  /* 0xffffff8087197811 */ /* 0x000fe400078e38ff */
[----:B------:R-:W1:Y:S01]  /*12c0*/  I2F.RP R10, R8 ;  /* 0x00000008000a7306 */ /* 0x000e620000209400 */
[----:B------:R-:W-:Y:S02]  /*12d0*/  MOV R16, R6 ;  /* 0x0000000600107202 */ /* 0x000fe40000000f00 */
[----:B------:R-:W-:-:S03]  /*12e0*/  @P4 IADD3 R21, R2, R21, RZ ;  /* 0x0000001502154210 */ /* 0x000fc60007ffe0ff */
[----:B------:R-:W-:-:S04]  /*12f0*/  IMAD.WIDE.U32 R16, R25, c[0x0][0x198], R16 ;  /* 0x0000660019107a25 */ /* 0x000fc800078e0010 */
[----:B------:R-:W-:-:S04]  /*1300*/  @P4 IMAD.WIDE.U32 R30, R21, c[0x0][0x1a0], RZ ;  /* 0x00006800151e4a25 */ /* 0x000fc800078e00ff */
[----:B------:R-:W-:Y:S01]  /*1310*/  @P4 IMAD R21, R21, c[0x0][0x1a4], R31 ;  /* 0x0000690015154a24 */ /* 0x000fe200078e021f */
        /* <DEDUP_REMOVED lines=42> */
.L_x_2489:
[----:B------:R-:W-:Y:S01]  /*15c0*/  ISETP.NE.AND P1, PT, R219, -0x1, PT ;  /* 0xffffffffdb00780c */ /* 0x000fe20003f25270 */
[----:B------:R-:W-:Y:S01]  /*15d0*/  IMAD R15, R15, c[0x0][0x1b8], RZ ;  /* 0x00006e000f0f7a24 */ /* 0x000fe200078e02ff */
[----:B------:R-:W-:Y:S01]  /*15e0*/  SHF.R.S32.HI R26, RZ, 0x1f, R11 ;  /* 0x0000001fff1a7819 */ /* 0x000fe2000001140b */
[----:B------:R-:W-:Y:S01]  /*15f0*/  IMAD.IADD R209, R218, 0x1, -R13 ;  /* 0x00000001dad17824 */ /* 0x000fe200078e0a0d */
[----:B------:R-:W-:Y:S01]  /*1600*/  SHF.R.S32.HI R29, RZ, 0x1f, R28 ;  /* 0x0000001fff1d7819 */ /* 0x000fe2000001141c */
[----:B------:R-:W-:Y:S01]  /*1610*/  BSSY B0, `(.L_x_2491) ;  /* 0x000005b000007945 */ /* 0x000fe20003800000 */
[CC--:B------:R-:W-:Y:S02]  /*1620*/  LEA.HI R224, R26.reuse, R11.reuse, RZ, 0x3 ;  /* 0x0000000b1ae07211 */ /* 0x0c0fe400078f18ff */
[----:B------:R-:W-:Y:S02]  /*1630*/  LEA.HI R8, R26, R11, RZ, 0x6 ;  /* 0x0000000b1a087211 */ /* 0x000fe400078f30ff */
[----:B-----5:R-:W-:-:S02]  /*1640*/  LOP3.LUT R0, R224, 0xfffffff8, RZ, 0xc0, !PT ;  /* 0xfffffff8e0007812 */ /* 0x020fc400078ec0ff */
[----:B------:R-:W-:Y:S01]  /*1650*/  SHF.R.S32.HI R224, RZ, 0x3, R224 ;  /* 0x00000003ffe07819 */ /* 0x000fe200000114e0 */
[----:B------:R-:W-:Y:S01]  /*1660*/  @P1 IMAD.WIDE.U32 R2, R219, c[0x0][0x190], RZ ;  /* 0x00006400db021a25 */ /* 0x000fe200078e00ff */
[----:B------:R-:W-:Y:S02]  /*1670*/  @!P1 SHF.R.S32.HI R17, RZ, 0x1f, R24 ;  /* 0x0000001fff119819 */ /* 0x000fe40000011418 */
[----:B------:R-:W-:Y:S01]  /*1680*/  SHF.R.S32.HI R225, RZ, 0x1f, R224 ;  /* 0x0000001fffe17819 */ /* 0x000fe200000114e0 */
[----:B------:R-:W-:Y:S01]  /*1690*/  @!P1 IMAD.WIDE.U32 R18, R24, c[0x0][0x178], RZ ;  /* 0x00005e0018129a25 */ /* 0x000fe200078e00ff */
[----:B------:R-:W-:-:S03]  /*16a0*/  SHF.L.U32 R8, R8, 0x3, RZ ;  /* 0x0000000308087819 */ /* 0x000fc600000006ff */
[----:B------:R-:W-:Y:S02]  /*16b0*/  @!P1 IMAD R17, R17, c[0x0][0x178], RZ ;  /* 0x00005e0011119a24 */ /* 0x000fe400078e02ff */
[----:B------:R-:W-:Y:S02]  /*16c0*/  @P1 IMAD R3, R219, c[0x0][0x194], R3 ;  /* 0x00006500db031a24 */ /* 0x000fe400078e0203 */
[----:B------:R-:W-:Y:S01]  /*16d0*/  @!P1 IMAD R4, R24, c[0x0][0x17c], R17 ;  /* 0x00005f0018049a24 */ /* 0x000fe200078e0211 */
[-C--:B------:R-:W-:Y:S01]  /*16e0*/  LEA.HI R17, R26, R11.reuse, RZ, 0x4 ;  /* 0x0000000b1a117211 */ /* 0x080fe200078f20ff */
[----:B------:R-:W-:Y:S01]  /*16f0*/  IMAD.SHL.U32 R217, R224, 0x40, RZ ;  /* 0x00000040e0d97824 */ /* 0x000fe200078e00ff */
[----:B------:R-:W-:Y:S01]  /*1700*/  LEA.HI R26, R26, R11, RZ, 0x5 ;  /* 0x0000000b1a1a7211 */ /* 0x000fe200078f28ff */
[----:B------:R-:W-:Y:S02]  /*1710*/  @!P1 IMAD.IADD R3, R19, 0x1, R4 ;  /* 0x0000000113039824 */ /* 0x000fe400078e0204 */
[----:B------:R-:W-:Y:S01]  /*1720*/  IMAD.IADD R19, R11, 0x1, -R0 ;  /* 0x000000010b137824 */ /* 0x000fe200078e0a00 */
[----:B------:R-:W-:Y:S01]  /*1730*/  LOP3.LUT R217, R217, 0x1c0, RZ, 0xc0, !PT ;  /* 0x000001c0d9d97812 */ /* 0x000fe200078ec0ff */
[----:B------:R-:W-:Y:S01]  /*1740*/  @!P1 IMAD.MOV.U32 R2, RZ, RZ, R18 ;  /* 0x000000ffff029224 */ /* 0x000fe200078e0012 */
[----:B------:R-:W-:Y:S01]  /*1750*/  LOP3.LUT R0, R17, 0xfffffff0, RZ, 0xc0, !PT ;  /* 0xfffffff011007812 */ /* 0x000fe200078ec0ff */
[----:B------:R-:W-:Y:S01]  /*1760*/  IMAD R185, R225, c[0x0][0x198], RZ ;  /* 0x00006600e1b97a24 */ /* 0x000fe200078e02ff */
[----:B------:R-:W-:Y:S01]  /*1770*/  SHF.L.U32 R220, R19, 0x3, RZ ;  /* 0x0000000313dc7819 */ /* 0x000fe200000006ff */
[----:B------:R-:W-:-:S03]  /*1780*/  IMAD.WIDE R32, R33, 0x40, R224 ;  /* 0x0000004021207825 */ /* 0x000fc600078e02e0 */
[--C-:B------:R-:W-:Y:S01]  /*1790*/  LOP3.LUT R4, R217, 0x38, R220.reuse, 0xf8, !PT ;  /* 0x00000038d9047812 */ /* 0x100fe200078ef8dc */
[----:B------:R-:W-:Y:S01]  /*17a0*/  IMAD R185, R224, c[0x0][0x19c], R185 ;  /* 0x00006700e0b97a24 */ /* 0x000fe200078e02b9 */
[----:B------:R-:W-:Y:S02]  /*17b0*/  SHF.R.U32.HI R217, RZ, 0x3, R217 ;  /* 0x00000003ffd97819 */ /* 0x000fe400000116d9 */
[----:B------:R-:W-:Y:S02]  /*17c0*/  IADD3 R30, P1, R220, R30, RZ ;  /* 0x0000001edc1e7210 */ /* 0x000fe40007f3e0ff */
[----:B------:R-:W-:Y:S01]  /*17d0*/  LOP3.LUT R217, R4, R217, RZ, 0x3c, !PT ;  /* 0x000000d904d97212 */ /* 0x000fe200078e3cff */
[----:B------:R-:W-:Y:S01]  /*17e0*/  IMAD R4, R20, c[0x0][0x1bc], R15 ;  /* 0x00006f0014047a24 */ /* 0x000fe200078e020f */
[----:B------:R-:W-:Y:S01]  /*17f0*/  SHF.R.S32.HI R221, RZ, 0x1f, R220 ;  /* 0x0000001fffdd7819 */ /* 0x000fe200000114dc */
[----:B------:R-:W-:Y:S01]  /*1800*/  IMAD.IADD R15, R11, 0x1, -R0 ;  /* 0x000000010b0f7824 */ /* 0x000fe200078e0a00 */
[----:B------:R-:W-:-:S02]  /*1810*/  IADD3 R22, P2, R220, R22, RZ ;  /* 0x00000016dc167210 */ /* 0x000fc40007f5e0ff */
[----:B------:R-:W-:Y:S01]  /*1820*/  LOP3.LUT R217, R217, 0xfffffe00, R8, 0xf8, !PT ;  /* 0xfffffe00d9d97812 */ /* 0x000fe200078ef808 */
[C---:B------:R-:W-:Y:S01]  /*1830*/  IMAD.X R31, R221.reuse, 0x1, R21, P1 ;  /* 0x00000001dd1f7824 */ /* 0x040fe200008e0615 */
[----:B------:R-:W-:Y:S01]  /*1840*/  SHF.R.S32.HI R0, RZ, 0x1f, R15 ;  /* 0x0000001fff007819 */ /* 0x000fe2000001140f */
[----:B------:R-:W-:Y:S01]  /*1850*/  IMAD.X R23, R221, 0x1, R23, P2 ;  /* 0x00000001dd177824 */ /* 0x000fe200010e0617 */
[----:B------:R-:W-:Y:S01]  /*1860*/  IADD3 R38, P1, R224, R25, RZ ;  /* 0x00000019e0267210 */ /* 0x000fe20007f3e0ff */
[----:B------:R-:W-:Y:S01]  /*1870*/  IMAD.WIDE.U32 R20, R20, c[0x0][0x1b8], R30 ;  /* 0x00006e0014147a25 */ /* 0x000fe200078e001e */
[----:B------:R-:W-:Y:S02]  /*1880*/  LEA.HI R0, R0, R15, RZ, 0x3 ;  /* 0x0000000f00007211 */ /* 0x000fe400078f18ff */
[----:B------:R-:W-:Y:S01]  /*1890*/  IADD3 R210, R220, 0x40, RZ ;  /* 0x00000040dcd27810 */ /* 0x000fe20007ffe0ff */
[----:B------:R-:W-:Y:S01]  /*18a0*/  IMAD.X R5, R225, 0x1, R5, P1 ;  /* 0x00000001e1057824 */ /* 0x000fe200008e0605 */
[----:B------:R-:W-:Y:S01]  /*18b0*/  LOP3.LUT R6, R0, 0xfffffff8, RZ, 0xc0, !PT ;  /* 0xfffffff800067812 */ /* 0x000fe200078ec0ff */
[----:B------:R-:W-:Y:S01]  /*18c0*/  IMAD.IADD R21, R21, 0x1, R4 ;  /* 0x0000000115157824 */ /* 0x000fe200078e0204 */
[----:B------:R-:W-:Y:S01]  /*18d0*/  IADD3 R30, P1, R220, R2, RZ ;  /* 0x00000002dc1e7210 */ /* 0x000fe20007f3e0ff */
[----:B------:R-:W-:Y:S01]  /*18e0*/  IMAD R5, R5, c[0x0][0x1a0], RZ ;  /* 0x0000680005057a24 */ /* 0x000fe200078e02ff */
[----:B------:R-:W-:Y:S01]  /*18f0*/  LOP3.LUT R2, R26, 0xffffffe0, RZ, 0xc0, !PT ;  /* 0xffffffe01a027812 */ /* 0x000fe200078ec0ff */
[----:B------:R-:W-:Y:S01]  /*1900*/  IMAD.IADD R4, R15, 0x1, -R6 ;  /* 0x000000010f047824 */ /* 0x000fe200078e0a06 */
[----:B------:R-:W-:Y:S01]  /*1910*/  IADD3.X R31, R221, R3, RZ, P1, !PT ;  /* 0x00000003dd1f7210 */ /* 0x000fe20000ffe4ff */
[----:B------:R-:W-:Y:S01]  /*1920*/  IMAD R15, R29, c[0x0][0x1a8], RZ ;  /* 0x00006a001d0f7a24 */ /* 0x000fe200078e02ff */
[----:B------:R-:W-:Y:S01]  /*1930*/  SHF.R.S32.HI R26, RZ, 0x5, R26 ;  /* 0x00000005ff1a7819 */ /* 0x000fe2000001141a */
[----:B------:R-:W-:Y:S01]  /*1940*/  IMAD.WIDE.U32 R22, R224, c[0x0][0x198], R22 ;  /* 0x00006600e0167a25 */ /* 0x000fe200078e0016 */
[----:B------:R-:W-:-:S02]  /*1950*/  R2P PR, R4, 0x6 ;  /* 0x0000000604007804 */ /* 0x000fc40000000000 */
[----:B------:R-:W-:Y:S01]  /*1960*/  ISETP.GE.AND P3, PT, R224, R209, PT ;  /* 0x000000d1e000720c */ /* 0x000fe20003f66270 */
[----:B------:R-:W-:Y:S01]  /*1970*/  IMAD R5, R38, c[0x0][0x1a4], R5 ;  /* 0x0000690026057a24 */ /* 0x000fe200078e0205 */
[----:B------:R-:W-:Y:S01]  /*1980*/  IADD3 R185, R23, R185, RZ ;  /* 0x000000b917b97210 */ /* 0x000fe20007ffe0ff */
[----:B------:R-:W-:Y:S02]  /*1990*/  IMAD.MOV.U32 R8, RZ, RZ, 0x10 ;  /* 0x00000010ff087424 */ /* 0x000fe400078e00ff */
[----:B------:R-:W-:Y:S02]  /*19a0*/  IMAD.MOV.U32 R6, RZ, RZ, 0x20 ;  /* 0x00000020ff067424 */ /* 0x000fe400078e00ff */
[----:B------:R-:W-:Y:S01]  /*19b0*/  IMAD R15, R28, c[0x0][0x1ac], R15 ;  /* 0x00006b001c0f7a24 */ /* 0x000fe200078e020f */
[----:B------:R-:W-:Y:S01]  /*19c0*/  SEL R3, R8, 0xfffffff0, !P1 ;  /* 0xfffffff008037807 */ /* 0x000fe20004800000 */
[----:B------:R-:W-:-:S04]  /*19d0*/  IMAD.WIDE.U32 R30, R28, c[0x0][0x1a8], R30 ;  /* 0x00006a001c1e7a25 */ /* 0x000fc800078e001e */
[----:B------:R-:W-:Y:S01]  /*19e0*/  IMAD.WIDE.U32 R38, R38, c[0x0][0x1a0], R20 ;  /* 0x0000680026267a25 */ /* 0x000fe200078e0014 */
[----:B------:R-:W-:-:S03]  /*19f0*/  IADD3 R15, R31, R15, RZ ;  /* 0x0000000f1f0f7210 */ /* 0x000fc60007ffe0ff */
[----:B------:R-:W-:Y:S01]  /*1a00*/  IMAD.IADD R21, R11, 0x1, -R2 ;  /* 0x000000010b157824 */ /* 0x000fe200078e0a02 */
[----:B------:R-:W-:Y:S01]  /*1a10*/  SEL R2, R6, 0xffffffe0, !P2 ;  /* 0xffffffe006027807 */ /* 0x000fe20005000000 */
[----:B------:R-:W-:Y:S02]  /*1a20*/  IMAD.MOV.U32 R184, RZ, RZ, R22 ;  /* 0x000000ffffb87224 */ /* 0x000fe400078e0016 */
        /* <DEDUP_REMOVED lines=25> */
.L_x_2492:
[----:B------:R-:W-:Y:S05]  /*1bc0*/  BSYNC B0 ;  /* 0x0000000000007941 */ /* 0x000fea0003800000 */
.L_x_2491:
        /* <DEDUP_REMOVED lines=29> */
.L_x_2494:
[----:B------:R-:W-:Y:S05]  /*1da0*/  BSYNC B0 ;  /* 0x0000000000007941 */ /* 0x000fea0003800000 */
.L_x_2493:
        /* <DEDUP_REMOVED lines=29> */
.L_x_2496:
[----:B------:R-:W-:Y:S05]  /*1f80*/  BSYNC B0 ;  /* 0x0000000000007941 */ /* 0x000fea0003800000 */
.L_x_2495:
        /* <DEDUP_REMOVED lines=28> */
.L_x_2498:
[----:B------:R-:W-:Y:S05]  /*2150*/  BSYNC B0 ;  /* 0x0000000000007941 */ /* 0x000fea0003800000 */
.L_x_2497:
        /* <DEDUP_REMOVED lines=23> */
.L_x_2500:
[----:B------:R-:W-:Y:S05]  /*22d0*/  BSYNC B0 ;  /* 0x0000000000007941 */ /* 0x000fea0003800000 */
.L_x_2499:
        /* <DEDUP_REMOVED lines=25> */
.L_x_2502:
[----:B------:R-:W-:Y:S05]  /*2470*/  BSYNC B0 ;  /* 0x0000000000007941 */ /* 0x000fea0003800000 */
.L_x_2501:
        /* <DEDUP_REMOVED lines=23> */
.L_x_2504:
[----:B------:R-:W-:Y:S05]  /*25f0*/  BSYNC B0 ;  /* 0x0000000000007941 */ /* 0x000fea0003800000 */
.L_x_2503:
[----:B------:R-:W-:Y:S01]  /*2600*/  ISETP.GE.AND P1, PT, R10, R5, PT ;  /* 0x000000050a00720c */ /* 0x000fe20003f26270 */
[----:B------:R-:W-:-:S12]  /*2610*/  BSSY B0, `(.L_x_2505) ;  /* 0x0000017000007945 */ /* 0x000fd80003800000 */
[----:B------:R-:W-:Y:S05]  /*2620*/  @P1 BRA `(.L_x_2506) ;  /* 0x0000015000001947 */ /* 0x000fea0003800000 */
[----:B------:R-:W-:Y:S01]  /*2630*/  ISETP.GE.AND P2, PT, R220, c[0x0][0x220], PT ;  /* 0x00008800dc007a0c */ /* 0x000fe20003f46270 */
[----:B------:R-:W-:Y:S01]  /*2640*/  ULDC UR4, c[0x0][0x19c] ;  /* 0x0000670000047ab9 */ /* 0x000fe20000000800 */
[----:B------:R-:W-:Y:S01]  /*2650*/  IMAD.WIDE.U32 R32, R134, 0x30, R184 ;  /* 0x0000003086207825 */ /* 0x000fe200078e00b8 */
[----:B------:R-:W-:Y:S01]  /*2660*/  UIMAD UR4, UR4, 0x30, URZ ;  /* 0x00000030040478a4 */ /* 0x000fe2000f8e023f */
[----:B------:R-:W-:-:S05]  /*2670*/  ISETP.GE.AND P1, PT, R210, c[0x0][0x220], PT ;  /* 0x00008800d2007a0c */ /* 0x000fca0003f26270 */
[----:B--2---:R-:W-:-:S04]  /*2680*/  IADD3 R14, R33, UR4, RZ ;  /* 0x00000004210e7c10 */ /* 0x004fc8000fffe0ff */
        /* <DEDUP_REMOVED lines=15> */
.L_x_2506:
[----:B------:R-:W-:Y:S05]  /*2780*/  BSYNC B0 ;  /* 0x0000000000007941 */ /* 0x000fea0003800000 */
.L_x_2505:
[----:B------:R-:W-:Y:S01]  /*2790*/  IADD3 R20, R224, 0x40, RZ ;  /* 0x00000040e0147810 */ /* 0x000fe20007ffe0ff */
        /* <DEDUP_REMOVED lines=23> */
.L_x_2508:
[----:B------:R-:W-:Y:S05]  /*2910*/  BSYNC B0 ;  /* 0x0000000000007941 */ /* 0x000fea0003800000 */
.L_x_2507:
        /* <DEDUP_REMOVED lines=25> */
.L_x_2510:
[----:B------:R-:W-:Y:S05]  /*2ab0*/  BSYNC B0 ;  /* 0x0000000000007941 */ /* 0x000fea0003800000 */
.L_x_2509:
        /* <DEDUP_REMOVED lines=25> */
.L_x_2512:
[----:B------:R-:W-:Y:S05]  /*2c50*/  BSYNC B0 ;  /* 0x0000000000007941 */ /* 0x000fea0003800000 */
.L_x_2511:
[----:B--2---:R-:W-:Y:S01]  /*2c60*/  IADD3 R14, R224, 0x70, RZ ;  /* 0x00000070e00e7810 */ /* 0x004fe20007ffe0ff */
        /* <DEDUP_REMOVED lines=24> */
.L_x_2514:
[----:B------:R-:W-:Y:S05]  /*2df0*/  BSYNC B0 ;  /* 0x0000000000007941 */ /* 0x000fea0003800000 */
.L_x_2513:
[----:B------:R-:W-:Y:S01]  /*2e00*/  SHF.R.S32.HI R15, RZ, 0x1f, R24 ;  /* 0x0000001fff0f7819 */ /* 0x000fe20000011418 */
[----:B------:R-:W-:Y:S01]  /*2e10*/  IMAD.WIDE.U32 R28, R24, c[0x0][0x320], R28 ;  /* 0x0000c800181c7a25 */ /* 0x000fe200078e001c */
[----:B------:R-:W0:Y:S03]  /*2e20*/  LDGDEPBAR ;  /* 0x00000000000079af */ /* 0x000e260000000000 */
[----:B------:R-:W-:Y:S01]  /*2e30*/  IMAD R15, R15, c[0x0][0x320], RZ ;  /* 0x0000c8000f0f7a24 */ /* 0x000fe200078e02ff */
[----:B--2---:R-:W-:-:S03]  /*2e40*/  LEA R30, P1, R28, c[0x0][0x318], 0x2 ;  /* 0x0000c6001c1e7a11 */ /* 0x004fc600078210ff */
[----:B------:R-:W-:-:S04]  /*2e50*/  IMAD R15, R24, c[0x0][0x324], R15 ;  /* 0x0000c900180f7a24 */ /* 0x000fc800078e020f */
[----:B------:R-:W-:-:S05]  /*2e60*/  IMAD.IADD R15, R29, 0x1, R15 ;  /* 0x000000011d0f7824 */ /* 0x000fca00078e020f */
[----:B------:R-:W-:-:S05]  /*2e70*/  LEA.HI.X R31, R28, c[0x0][0x31c], R15, 0x2, P1 ;  /* 0x0000c7001c1f7a11 */ /* 0x000fca00008f140f */
[----:B------:R-:W2:Y:S01]  /*2e80*/  LDG.E R15, [R30.64] ;  /* 0x0000000c1e0f7981 */ /* 0x000ea2000c1e1900 */
[----:B------:R-:W-:Y:S01]  /*2e90*/  SHF.R.S32.HI R24, RZ, 0x4, R17 ;  /* 0x00000004ff187819 */ /* 0x000fe20000011411 */
[----:B------:R-:W-:Y:S01]  /*2ea0*/  IMAD.SHL.U32 R4, R4, 0x40, RZ ;  /* 0x0000004004047824 */ /* 0x000fe200078e00ff */
[----:B------:R-:W-:-:S04]  /*2eb0*/  DEPBAR.LE SB0, 0x0 ;  /* 0x000080000000791a */ /* 0x000fc80000000000 */
[----:B------:R-:W-:Y:S01]  /*2ec0*/  LEA.HI R17, R17, R24, RZ, 0x1 ;  /* 0x0000001811117211 */ /* 0x000fe200078f08ff */
[----:B------:R-:W-:Y:S01]  /*2ed0*/  IMAD.SHL.U32 R207, R19, 0x40, RZ ;  /* 0x0000004013cf7824 */ /* 0x000fe200078e00ff */
[C---:B------:R-:W-:Y:S01]  /*2ee0*/  ISETP.GE.AND P2, PT, R224.reuse, R5, PT ;  /* 0x00000005e000720c */ /* 0x040fe20003f46270 */
[----:B------:R-:W-:Y:S01]  /*2ef0*/  BAR.SYNC.DEFER_BLOCKING 0x0 ;  /* 0x0000000000007b1d */ /* 0x000fe20000010000 */
[----:B------:R-:W-:Y:S01]  /*2f00*/  LOP3.LUT R17, R17, 0xfffffffe, RZ, 0xc0, !PT ;  /* 0xfffffffe11117812 */ /* 0x000fe200078ec0ff */
[----:B------:R-:W-:Y:S01]  /*2f10*/  IMAD.SHL.U32 R28, R224, 0x8, RZ ;  /* 0x00000008e01c7824 */ /* 0x000fe200078e00ff */
[----:B------:R-:W-:Y:S01]  /*2f20*/  LOP3.LUT R4, R4, 0x1c0, RZ, 0xc0, !PT ;  /* 0x000001c004047812 */ /* 0x000fe200078ec0ff */
[----:B------:R-:W-:Y:S01]  /*2f30*/  IMAD R13, R26, 0x10, R13 ;  /* 0x000000101a0d7824 */ /* 0x000fe200078e020d */
[----:B------:R-:W-:Y:S01]  /*2f40*/  SHF.R.S32.HI R214, RZ, 0x1f, R21 ;  /* 0x0000001fffd67819 */ /* 0x000fe20000011415 */
[----:B------:R-:W-:Y:S01]  /*2f50*/  IMAD.IADD R24, R24, 0x1, -R17 ;  /* 0x0000000118187824 */ /* 0x000fe200078e0a11 */
[----:B------:R-:W-:Y:S01]  /*2f60*/  LOP3.LUT P4, RZ, R19, 0x4, RZ, 0xc0, !PT ;  /* 0x0000000413ff7812 */ /* 0x000fe2000788c0ff */
[----:B------:R-:W-:Y:S01]  /*2f70*/  IMAD.SHL.U32 R215, R11, 0x2, RZ ;  /* 0x000000020bd77824 */ /* 0x000fe200078e00ff */
[----:B------:R-:W-:Y:S01]  /*2f80*/  LOP3.LUT P3, RZ, R19, 0x2, RZ, 0xc0, !PT ;  /* 0x0000000213ff7812 */ /* 0x000fe2000786c0ff */
[----:B------:R-:W-:Y:S01]  /*2f90*/  IMAD.SHL.U32 R17, R24, 0x8, RZ ;  /* 0x0000000818117824 */ /* 0x000fe200078e00ff */
[----:B------:R-:W-:Y:S01]  /*2fa0*/  SHF.R.S32.HI R19, RZ, 0x1f, R26 ;  /* 0x0000001fff137819 */ /* 0x000fe2000001141a */
[----:B------:R-:W-:Y:S01]  /*2fb0*/  BSSY B0, `(.L_x_2515) ;  /* 0x000002e000007945 */ /* 0x000fe20003800000 */
[----:B------:R-:W-:-:S02]  /*2fc0*/  LEA.HI R214, R214, R21, RZ, 0x2 ;  /* 0x00000015d6d67211 */ /* 0x000fc400078f10ff */
[----:B------:R-:W-:Y:S02]  /*2fd0*/  LOP3.LUT R17, R4, 0x8, R17, 0xf8, !PT ;  /* 0x0000000804117812 */ /* 0x000fe400078ef811 */
[----:B------:R-:W-:Y:S02]  /*2fe0*/  SHF.R.U32.HI R4, RZ, 0x3, R4 ;  /* 0x00000003ff047819 */ /* 0x000fe40000011604 */
[----:B------:R-:W-:Y:S02]  /*2ff0*/  LOP3.LUT R207, R207, 0x1c0, RZ, 0xc0, !PT ;  /* 0x000001c0cfcf7812 */ /* 0x000fe400078ec0ff */
[----:B------:R-:W-:Y:S01]  /*3000*/  LOP3.LUT R4, R17, R4, RZ, 0x3c, !PT ;  /* 0x0000000411047212 */ /* 0x000fe200078e3cff */
[----:B------:R-:W-:Y:S01]  /*3010*/  IMAD.SHL.U32 R17, R0, 0x40, RZ ;  /* 0x0000004000117824 */ /* 0x000fe200078e00ff */
[----:B------:R-:W-:Y:S01]  /*3020*/  LEA.HI R19, R19, R26, RZ, 0x2 ;  /* 0x0000001a13137211 */ /* 0x000fe200078f10ff */
[----:B------:R3:W-:Y:S01]  /*3030*/  @P2 STS.128 [R217+0xc000], RZ ;  /* 0x00c000ffd9002388 */ /* 0x0007e20000000c00 */
[----:B------:R-:W2:Y:S01]  /*3040*/  MUFU.RCP R0, c[0x0][0x238] ;  /* 0x00008e0000007b08 */ /* 0x000ea20000001000 */
[----:B------:R-:W-:-:S02]  /*3050*/  SHF.R.S32.HI R214, RZ, 0x2, R214 ;  /* 0x00000002ffd67819 */ /* 0x000fc400000114d6 */
[----:B------:R3:W-:Y:S01]  /*3060*/  @P2 STS.128 [R217+0x10000], RZ ;  /* 0x010000ffd9002388 */ /* 0x0007e20000000c00 */
[----:B------:R-:W-:Y:S02]  /*3070*/  LOP3.LUT R17, R17, 0xfffffe00, RZ, 0xc0, !PT ;  /* 0xfffffe0011117812 */ /* 0x000fe400078ec0ff */
[----:B------:R-:W-:Y:S02]  /*3080*/  LOP3.LUT R28, R207, 0x8, R28, 0xf8, !PT ;  /* 0x00000008cf1c7812 */ /* 0x000fe400078ef81c */
[----:B------:R-:W-:Y:S02]  /*3090*/  SHF.R.U32.HI R207, RZ, 0x3, R207 ;  /* 0x00000003ffcf7819 */ /* 0x000fe400000116cf */
[----:B------:R-:W-:Y:S01]  /*30a0*/  LOP3.LUT R213, R19, 0xfffffffc, RZ, 0xc0, !PT ;  /* 0xfffffffc13d57812 */ /* 0x000fe200078ec0ff */
[----:B------:R-:W-:Y:S01]  /*30b0*/  IMAD R19, R26, 0x400, R17 ;  /* 0x000004001a137824 */ /* 0x000fe200078e0211 */
[----:B------:R-:W-:Y:S02]  /*30c0*/  IADD3 R13, R13, 0x1, R214 ;  /* 0x000000010d0d7810 */ /* 0x000fe40007ffe0d6 */
[----:B------:R-:W-:Y:S01]  /*30d0*/  LOP3.LUT R207, R28, R207, RZ, 0x3c, !PT ;  /* 0x000000cf1ccf7212 */ /* 0x000fe200078e3cff */
[----:B------:R-:W-:Y:S01]  /*30e0*/  IMAD.IADD R208, R4, 0x1, R19 ;  /* 0x0000000104d07824 */ /* 0x000fe200078e0213 */
[----:B------:R-:W-:Y:S01]  /*30f0*/  LEA R180, P1, R38, c[0x0][0x170], 0x1 ;  /* 0x00005c0026b47a11 */ /* 0x000fe200078208ff */
[----:B------:R-:W-:Y:S01]  /*3100*/  IMAD.IADD R213, R26, 0x1, -R213 ;  /* 0x000000011ad57824 */ /* 0x000fe200078e0ad5 */
[----:B------:R-:W-:Y:S01]  /*3110*/  IADD3 R122, R7, R13, -R218 ;  /* 0x0000000d077a7210 */ /* 0x000fe20007ffe8da */
[----:B------:R-:W-:Y:S01]  /*3120*/  IMAD R207, R24, 0x200, R207 ;  /* 0x0000020018cf7824 */ /* 0x000fe200078e02cf */
[----:B------:R-:W-:Y:S01]  /*3130*/  LOP3.LUT R4, R4, R17, RZ, 0xfc, !PT ;  /* 0x0000001104047212 */ /* 0x000fe200078efcff */
[----:B------:R-:W-:Y:S01]  /*3140*/  IMAD.SHL.U32 R208, R208, 0x2, RZ ;  /* 0x00000002d0d07824 */ /* 0x000fe200078e00ff */
[----:B------:R-:W-:-:S02]  /*3150*/  SEL R6, R6, 0xffffffe0, !P4 ;  /* 0xffffffe006067807 */ /* 0x000fc40006000000 */
        /* <DEDUP_REMOVED lines=19> */
.L_x_2516:
[----:B---3--:R-:W-:Y:S05]  /*3290*/  BSYNC B0 ;  /* 0x0000000000007941 */ /* 0x008fea0003800000 */
.L_x_2515:
        /* <DEDUP_REMOVED lines=25> */
.L_x_2518:
[----:B------:R-:W-:Y:S05]  /*3430*/  BSYNC B0 ;  /* 0x0000000000007941 */ /* 0x000fea0003800000 */
.L_x_2517:
        /* <DEDUP_REMOVED lines=25> */
.L_x_2520:
[----:B------:R-:W-:Y:S05]  /*35d0*/  BSYNC B0 ;  /* 0x0000000000007941 */ /* 0x000fea0003800000 */
.L_x_2519:
        /* <DEDUP_REMOVED lines=26> */
.L_x_2522:
[----:B------:R-:W-:Y:S05]  /*3780*/  BSYNC B0 ;  /* 0x0000000000007941 */ /* 0x000fea0003800000 */
.L_x_2521:
        /* <DEDUP_REMOVED lines=8> */
[----:B-1----:R-:W-:-:S03]  /*3810*/  IMAD.SHL.U32 R10, R186, 0x40, RZ ;  /* 0x00000040ba0a7824 */ /* 0x002fc600078e00ff */
        /* <DEDUP_REMOVED lines=16> */
.L_x_2524:
[----:B------:R-:W-:Y:S05]  /*3920*/  BSYNC B0 ;  /* 0x0000000000007941 */ /* 0x000fea0003800000 */
.L_x_2523:
        /* <DEDUP_REMOVED lines=26> */
.L_x_2526:
[----:B------:R-:W-:Y:S05]  /*3ad0*/  BSYNC B0 ;  /* 0x0000000000007941 */ /* 0x000fea0003800000 */
.L_x_2525:
        /* <DEDUP_REMOVED lines=26> */
.L_x_2528:
[----:B------:R-:W-:Y:S05]  /*3c80*/  BSYNC B0 ;  /* 0x0000000000007941 */ /* 0x000fea0003800000 */
.L_x_2527:
        /* <DEDUP_REMOVED lines=26> */
.L_x_2530:
[----:B------:R-:W-:Y:S05]  /*3e30*/  BSYNC B0 ;  /* 0x0000000000007941 */ /* 0x000fea0003800000 */
.L_x_2529:
[----:B------:R-:W-:Y:S01]  /*3e40*/  IMAD.SHL.U32 R207, R207, 0x2, RZ ;  /* 0x00000002cfcf7824 */ /* 0x000fe200078e00ff */
[----:B------:R-:W-:Y:S01]  /*3e50*/  LDSM.16.M88.4 R112, [R208] ;  /* 0x00000000d070783b */ /* 0x000fe20000000200 */
[--C-:B------:R-:W-:Y:S01]  /*3e60*/  IMAD R206, R3, 0x2, R208.reuse ;  /* 0x0000000203ce7824 */ /* 0x100fe200078e02d0 */
[----:B------:R-:W-:Y:S01]  /*3e70*/  IMNMX R188, R122, R7, PT ;  /* 0x000000077abc7217 */ /* 0x000fe20003800200 */
[--C-:B------:R-:W-:Y:S01]  /*3e80*/  IMAD R37, R8, 0x2, R207.reuse ;  /* 0x0000000208257824 */ /* 0x100fe200078e02cf */
[----:B------:R-:W5:Y:S01]  /*3e90*/  LDSM.16.M88.4 R68, [R207+0x4000] ;  /* 0x00400000cf44783b */ /* 0x000f620000000200 */
[----:B------:R-:W-:Y:S01]  /*3ea0*/  IMAD R204, R2, 0x2, R208 ;  /* 0x0000000202cc7824 */ /* 0x000fe200078e02d0 */
[----:B------:R-:W-:Y:S01]  /*3eb0*/  IADD3 R5, R207, 0x4000, RZ ;  /* 0x00004000cf057810 */ /* 0x000fe20007ffe0ff */
[----:B------:R-:W-:Y:S01]  /*3ec0*/  IMAD R200, R6, 0x2, R207 ;  /* 0x0000000206c87824 */ /* 0x000fe200078e02cf */
[----:B------:R-:W1:Y:S01]  /*3ed0*/  LDSM.16.M88.4 R24, [R207+0x6800] ;  /* 0x00680000cf18783b */ /* 0x000e620000000200 */
[----:B------:R-:W-:-:S02]  /*3ee0*/  IMAD R203, R2, 0x2, R206 ;  /* 0x0000000202cb7824 */ /* 0x000fc400078e02ce */
[----:B------:R-:W-:Y:S01]  /*3ef0*/  IMAD R205, R8, 0x2, R5 ;  /* 0x0000000208cd7824 */ /* 0x000fe200078e0205 */
[----:B------:R-:W2:Y:S03]  /*3f00*/  LDSM.16.M88.4 R60, [R207+0x4800] ;  /* 0x00480000cf3c783b */ /* 0x000ea60000000200 */
[----:B------:R-:W-:Y:S01]  /*3f10*/  IMAD R202, R6, 0x2, R205 ;  /* 0x0000000206ca7824 */ /* 0x000fe200078e02cd */
[----:B------:R-:W3:Y:S01]  /*3f20*/  LDSM.16.M88.4 R52, [R207+0x5000] ;  /* 0x00500000cf34783b */ /* 0x000ee20000000200 */
[----:B------:R-:W-:-:S03]  /*3f30*/  IMAD.IADD R6, R120, 0x1, R215 ;  /* 0x0000000178067824 */ /* 0x000fc600078e02d7 */
[----:B------:R-:W4:Y:S01]  /*3f40*/  LDSM.16.M88.4 R44, [R207+0x5800] ;  /* 0x00580000cf2c783b */ /* 0x000f220000000200 */
[----:B------:R-:W-:Y:S01]  /*3f50*/  I2F R5, R6 ;  /* 0x0000000600057306 */ /* 0x000fe20000201400 */
[C---:B------:R-:W-:Y:S02]  /*3f60*/  IADD3 R123, R6.reuse, 0x9, RZ ;  /* 0x00000009067b7810 */ /* 0x040fe40007ffe0ff */
[----:B-1----:R-:W1:Y:S01]  /*3f70*/  LDSM.16.M88.4 R32, [R207+0x6000] ;  /* 0x00600000cf20783b */ /* 0x002e620000000200 */
[C---:B------:R-:W-:Y:S02]  /*3f80*/  IADD3 R126, R6.reuse, 0x18, RZ ;  /* 0x00000018067e7810 */ /* 0x040fe40007ffe0ff */
[C---:B------:R-:W-:Y:S01]  /*3f90*/  IADD3 R128, R6.reuse, 0x11, RZ ;  /* 0x0000001106807810 */ /* 0x040fe20007ffe0ff */
[----:B------:R-:W1:Y:S01]  /*3fa0*/  LDSM.16.M88.4 R16, [R207+0x7000] ;  /* 0x00700000cf10783b */ /* 0x000e620000000200 */
[----:B------:R-:W-:Y:S01]  /*3fb0*/  I2F R121, R123 ;  /* 0x0000007b00797306 */ /* 0x000fe20000201400 */
[----:B------:R-:W-:-:S02]  /*3fc0*/  IADD3 R138, R6, 0x21, RZ ;  /* 0x00000021068a7810 */ /* 0x000fc40007ffe0ff */
[----:B------:R-:W1:Y:S01]  /*3fd0*/  LDSM.16.M88.4 R76, [R207+0x7800] ;  /* 0x00780000cf4c783b */ /* 0x000e620000000200 */
[C---:B------:R-:W-:Y:S02]  /*3fe0*/  IADD3 R124, R6.reuse, 0x10, RZ ;  /* 0x00000010067c7810 */ /* 0x040fe40007ffe0ff */
[C---:B------:R-:W-:Y:S01]  /*3ff0*/  IADD3 R132, R6.reuse, 0x20, RZ ;  /* 0x0000002006847810 */ /* 0x040fe20007ffe0ff */
[----:B------:R-:W-:Y:S01]  /*4000*/  LDSM.16.M88.4 R108, [R206] ;  /* 0x00000000ce6c783b */ /* 0x000fe20000000200 */
[----:B------:R-:W-:Y:S01]  /*4010*/  I2F R131, R126 ;  /* 0x0000007e00837306 */ /* 0x000fe20000201400 */
[C---:B------:R-:W-:Y:S02]  /*4020*/  IADD3 R137, R6.reuse, 0x28, RZ ;  /* 0x0000002806897810 */ /* 0x040fe40007ffe0ff */
[----:B------:R-:W1:Y:S01]  /*4030*/  LDSM.16.M88.4 R100, [R37+0x4000] ;  /* 0x004000002564783b */ /* 0x000e620000000200 */
[C---:B------:R-:W-:Y:S02]  /*4040*/  IADD3 R140, R6.reuse, 0x29, RZ ;  /* 0x00000029068c7810 */ /* 0x040fe40007ffe0ff */
[C---:B------:R-:W-:Y:S01]  /*4050*/  IADD3 R142, R6.reuse, 0x30, RZ ;  /* 0x00000030068e7810 */ /* 0x040fe20007ffe0ff */
[----:B------:R-:W1:Y:S01]  /*4060*/  LDSM.16.M88.4 R80, [R37+0x6800] ;  /* 0x006800002550783b */ /* 0x000e620000000200 */
[----:B-----5:R-:W-:Y:S01]  /*4070*/  HMMA.16816.F32.BF16 R72, R112, R68, RZ ;  /* 0x000000447048723c */ /* 0x020fe200000418ff */
[----:B------:R-:W-:Y:S01]  /*4080*/  I2F R127, R128 ;  /* 0x00000080007f7306 */ /* 0x000fe20000201400 */
[C---:B------:R-:W-:Y:S01]  /*4090*/  IADD3 R130, R6.reuse, 0x19, RZ ;  /* 0x0000001906827810 */ /* 0x040fe20007ffe0ff */
[----:B------:R-:W5:Y:S01]  /*40a0*/  LDSM.16.M88.4 R92, [R37+0x5000] ;  /* 0x00500000255c783b */ /* 0x000f620000000200 */
[----:B------:R-:W-:-:S02]  /*40b0*/  IADD3 R148, R6, 0x39, RZ ;  /* 0x0000003906947810 */ /* 0x000fc40007ffe0ff */
[----:B------:R-:W-:Y:S01]  /*40c0*/  ISETP.GE.AND P4, PT, R123, R188, PT ;  /* 0x000000bc7b00720c */ /* 0x000fe20003f86270 */
[----:B------:R-:W1:Y:S01]  /*40d0*/  LDSM.16.M88.4 R96, [R37+0x4800] ;  /* 0x004800002560783b */ /* 0x000e620000000200 */
[C---:B------:R-:W-:Y:S01]  /*40e0*/  HMMA.16816.F32.BF16 R28, R112.reuse, R24, RZ ;  /* 0x00000018701c723c */ /* 0x040fe200000418ff */
[----:B------:R-:W-:Y:S01]  /*40f0*/  I2F R139, R138 ;  /* 0x0000008a008b7306 */ /* 0x000fe20000201400 */
[C---:B------:R-:W-:Y:S01]  /*4100*/  IADD3 R144, R6.reuse, 0x31, RZ ;  /* 0x0000003106907810 */ /* 0x040fe20007ffe0ff */
[----:B------:R-:W1:Y:S01]  /*4110*/  LDSM.16.M88.4 R88, [R37+0x5800] ;  /* 0x005800002558783b */ /* 0x000e620000000200 */
[C---:B------:R-:W-:Y:S02]  /*4120*/  IADD3 R154, R6.reuse, 0x48, RZ ;  /* 0x00000048069a7810 */ /* 0x040fe40007ffe0ff */
[C---:B------:R-:W-:Y:S01]  /*4130*/  IADD3 R146, R6.reuse, 0x38, RZ ;  /* 0x0000003806927810 */ /* 0x040fe20007ffe0ff */
[----:B------:R-:W1:Y:S01]  /*4140*/  LDSM.16.M88.4 R84, [R37+0x6000] ;  /* 0x006000002554783b */ /* 0x000e620000000200 */
[----:B------:R-:W-:Y:S01]  /*4150*/  HMMA.16816.F32.BF16 R68, R112, R70, RZ ;  /* 0x000000467044723c */ /* 0x000fe200000418ff */
[----:B------:R-:W-:Y:S01]  /*4160*/  I2F R125, R124 ;  /* 0x0000007c007d7306 */ /* 0x000fe20000201400 */
[C---:B------:R-:W-:Y:S01]  /*4170*/  IADD3 R190, R6.reuse, 0x68, RZ ;  /* 0x0000006806be7810 */ /* 0x040fe20007ffe0ff */
[----:B------:R-:W-:Y:S01]  /*4180*/  LDSM.16.M88.4 R116, [R37+0x7800] ;  /* 0x007800002574783b */ /* 0x000fe20000000200 */
[----:B------:R-:W-:-:S02]  /*4190*/  IADD3 R162, R6, 0x51, RZ ;  /* 0x0000005106a27810 */ /* 0x000fc40007ffe0ff */
[C---:B------:R-:W-:Y:S01]  /*41a0*/  IADD3 R150, R6.reuse, 0x40, RZ ;  /* 0x0000004006967810 */ /* 0x040fe20007ffe0ff */
[----:B------:R-:W-:Y:S01]  /*41b0*/  LDSM.16.M88.4 R104, [R204] ;  /* 0x00000000cc68783b */ /* 0x000fe20000000200 */
[C---:B------:R-:W-:Y:S01]  /*41c0*/  HMMA.16816.F32.BF16 R24, R112.reuse, R26, RZ ;  /* 0x0000001a7018723c */ /* 0x040fe200000418ff */
[----:B------:R-:W-:Y:S01]  /*41d0*/  I2F R133, R132 ;  /* 0x0000008400857306 */ /* 0x000fe20000201400 */
[C---:B------:R-:W-:Y:S01]  /*41e0*/  IADD3 R152, R6.reuse, 0x41, RZ ;  /* 0x0000004106987810 */ /* 0x040fe20007ffe0ff */
[----:B------:R-:W-:Y:S01]  /*41f0*/  LDSM.16.M88.4 R8, [R202] ;  /* 0x00000000ca08783b */ /* 0x000fe20000000200 */
[C---:B------:R-:W-:Y:S02]  /*4200*/  IADD3 R170, R6.reuse, 0x60, RZ ;  /* 0x0000006006aa7810 */ /* 0x040fe40007ffe0ff */
[C---:B------:R-:W-:Y:S01]  /*4210*/  IADD3 R156, R6.reuse, 0x49, RZ ;  /* 0x00000049069c7810 */ /* 0x040fe20007ffe0ff */
[----:B------:R-:W0:Y:S01]  /*4220*/  LDGDEPBAR ;  /* 0x00000000000079af */ /* 0x000e220000000000 */
[----:B--2---:R-:W-:Y:S01]  /*4230*/  HMMA.16816.F32.BF16 R64, R112, R60, RZ ;  /* 0x0000003c7040723c */ /* 0x004fe200000418ff */
[----:B------:R-:W-:Y:S01]  /*4240*/  I2F R143, R137 ;  /* 0x00000089008f7306 */ /* 0x000fe20000201400 */
[----:B------:R-:W-:-:S02]  /*4250*/  IADD3 R182, R6, 0x61, RZ ;  /* 0x0000006106b67810 */ /* 0x000fc40007ffe0ff */
[C---:B------:R-:W-:Y:S02]  /*4260*/  IADD3 R192, R6.reuse, 0x69, RZ ;  /* 0x0000006906c07810 */ /* 0x040fe40007ffe0ff */
[C---:B------:R-:W-:Y:S02]  /*4270*/  IADD3 R158, R6.reuse, 0x50, RZ ;  /* 0x00000050069e7810 */ /* 0x040fe40007ffe0ff */
[----:B---3--:R-:W-:Y:S01]  /*4280*/  HMMA.16816.F32.BF16 R56, R112, R52, RZ ;  /* 0x000000347038723c */ /* 0x008fe200000418ff */
[----:B------:R-:W-:Y:S01]  /*4290*/  I2F R141, R140 ;  /* 0x0000008c008d7306 */ /* 0x000fe20000201400 */
[C---:B------:R-:W-:Y:S02]  /*42a0*/  IADD3 R166, R6.reuse, 0x58, RZ ;  /* 0x0000005806a67810 */ /* 0x040fe40007ffe0ff */
[C---:B------:R-:W-:Y:S02]  /*42b0*/  IADD3 R198, R6.reuse, 0x78, RZ ;  /* 0x0000007806c67810 */ /* 0x040fe40007ffe0ff */
[----:B------:R-:W-:-:S02]  /*42c0*/  IADD3 R168, R6, 0x59, RZ ;  /* 0x0000005906a87810 */ /* 0x000fc40007ffe0ff */
[C---:B----4-:R-:W-:Y:S01]  /*42d0*/  HMMA.16816.F32.BF16 R48, R112.reuse, R44, RZ ;  /* 0x0000002c7030723c */ /* 0x050fe200000418ff */
[----:B------:R-:W-:Y:S01]  /*42e0*/  I2F R145, R142 ;  /* 0x0000008e00917306 */ /* 0x000fe20000201400 */
[C---:B------:R-:W-:Y:S02]  /*42f0*/  IADD3 R194, R6.reuse, 0x70, RZ ;  /* 0x0000007006c27810 */ /* 0x040fe40007ffe0ff */
[C---:B------:R-:W-:Y:S02]  /*4300*/  IADD3 R196, R6.reuse, 0x71, RZ ;  /* 0x0000007106c47810 */ /* 0x040fe40007ffe0ff */
[C---:B------:R-:W-:Y:S02]  /*4310*/  IADD3 R228, R6.reuse, 0x79, RZ ;  /* 0x0000007906e47810 */ /* 0x040fe40007ffe0ff */
[C---:B-1----:R-:W-:Y:S01]  /*4320*/  HMMA.16816.F32.BF16 R40, R112.reuse, R32, RZ ;  /* 0x000000207028723c */ /* 0x042fe200000418ff */
[----:B------:R-:W-:Y:S07]  /*4330*/  I2F R129, R130 ;  /* 0x0000008200817306 */ /* 0x000fee0000201400 */
[C---:B------:R-:W-:Y:S01]  /*4340*/  HMMA.16816.F32.BF16 R20, R112.reuse, R16, RZ ;  /* 0x000000107014723c */ /* 0x040fe200000418ff */
        /* <DEDUP_REMOVED lines=13> */
[----:B------:R-:W-:Y:S01]  /*4420*/  HMMA.16816.F32.BF16 R112, R112, R78, RZ ;  /* 0x0000004e7070723c */ /* 0x000fe200000418ff */
[----:B------:R-:W1:Y:S01]  /*4430*/  LDSM.16.M88.4 R76, [R37+0x7000] ;  /* 0x00700000254c783b */ /* 0x000e620000000200 */
[----:B------:R-:W-:Y:S06]  /*4440*/  I2F R155, R152 ;  /* 0x00000098009b7306 */ /* 0x000fec0000201400 */
[C---:B------:R-:W-:Y:S02]  /*4450*/  HMMA.16816.F32.BF16 R72, R108.reuse, R100, R72 ;  /* 0x000000646c48723c */ /* 0x040fe40000041848 */
[----:B------:R-:W-:Y:S06]  /*4460*/  I2F R183, R170 ;  /* 0x000000aa00b77306 */ /* 0x000fec0000201400 */
[C---:B------:R-:W-:Y:S01]  /*4470*/  HMMA.16816.F32.BF16 R68, R108.reuse, R102, R68 ;  /* 0x000000666c44723c */ /* 0x040fe20000041844 */
[----:B------:R-:W2:Y:S01]  /*4480*/  LDSM.16.M88.4 R100, [R200+0x4000] ;  /* 0x00400000c864783b */ /* 0x000ea20000000200 */
[----:B------:R-:W-:Y:S06]  /*4490*/  I2F R159, R156 ;  /* 0x0000009c009f7306 */ /* 0x000fec0000201400 */
[C---:B------:R-:W-:Y:S02]  /*44a0*/  HMMA.16816.F32.BF16 R28, R108.reuse, R80, R28 ;  /* 0x000000506c1c723c */ /* 0x040fe4000004181c */
[----:B------:R-:W-:Y:S06]  /*44b0*/  I2F R189, R182 ;  /* 0x000000b600bd7306 */ /* 0x000fec0000201400 */
[C---:B------:R-:W-:Y:S01]  /*44c0*/  HMMA.16816.F32.BF16 R24, R108.reuse, R82, R24 ;  /* 0x000000526c18723c */ /* 0x040fe20000041818 */
[----:B------:R-:W3:Y:S01]  /*44d0*/  LDSM.16.M88.4 R80, [R200+0x6800] ;  /* 0x00680000c850783b */ /* 0x000ee20000000200 */
[----:B------:R-:W-:Y:S06]  /*44e0*/  I2F R193, R192 ;  /* 0x000000c000c17306 */ /* 0x000fec0000201400 */
[C---:B-----5:R-:W-:Y:S02]  /*44f0*/  HMMA.16816.F32.BF16 R56, R108.reuse, R92, R56 ;  /* 0x0000005c6c38723c */ /* 0x060fe40000041838 */
[----:B------:R-:W-:Y:S06]  /*4500*/  I2F R161, R158 ;  /* 0x0000009e00a17306 */ /* 0x000fec0000201400 */
[C---:B------:R-:W-:Y:S01]  /*4510*/  HMMA.16816.F32.BF16 R52, R108.reuse, R94, R52 ;  /* 0x0000005e6c34723c */ /* 0x040fe20000041834 */
[----:B------:R-:W4:Y:S01]  /*4520*/  LDSM.16.M88.4 R92, [R200+0x5000] ;  /* 0x00500000c85c783b */ /* 0x000f220000000200 */
[----:B------:R-:W-:Y:S06]  /*4530*/  I2F R169, R166 ;  /* 0x000000a600a97306 */ /* 0x000fec0000201400 */
[C---:B------:R-:W-:Y:S02]  /*4540*/  HMMA.16816.F32.BF16 R64, R108.reuse, R96, R64 ;  /* 0x000000606c40723c */ /* 0x040fe40000041840 */
[----:B------:R-:W-:Y:S06]  /*4550*/  I2F R199, R198 ;  /* 0x000000c600c77306 */ /* 0x000fec0000201400 */
[C---:B------:R-:W-:Y:S01]  /*4560*/  HMMA.16816.F32.BF16 R60, R108.reuse, R98, R60 ;  /* 0x000000626c3c723c */ /* 0x040fe2000004183c */
[----:B------:R-:W-:Y:S01]  /*4570*/  LDSM.16.M88.4 R96, [R200+0x4800] ;  /* 0x00480000c860783b */ /* 0x000fe20000000200 */
        /* <DEDUP_REMOVED lines=9> */
[----:B------:R-:W-:Y:S07]  /*4610*/  LDSM.16.M88.4 R84, [R200+0x6000] ;  /* 0x00600000c854783b */ /* 0x000fee0000000200 */
[C---:B-1----:R-:W-:Y:S08]  /*4620*/  HMMA.16816.F32.BF16 R20, R108.reuse, R76, R20 ;  /* 0x0000004c6c14723c */ /* 0x042ff00000041814 */
[C---:B------:R-:W-:Y:S01]  /*4630*/  HMMA.16816.F32.BF16 R16, R108.reuse, R78, R16 ;  /* 0x0000004e6c10723c */ /* 0x040fe20000041810 */
[----:B------:R-:W-:Y:S07]  /*4640*/  LDSM.16.M88.4 R76, [R200+0x7000] ;  /* 0x00700000c84c783b */ /* 0x000fee0000000200 */
[C---:B------:R-:W-:Y:S08]  /*4650*/  HMMA.16816.F32.BF16 R12, R108.reuse, R116, R12 ;  /* 0x000000746c0c723c */ /* 0x040ff0000004180c */
[----:B------:R-:W-:Y:S01]  /*4660*/  HMMA.16816.F32.BF16 R112, R108, R118, R112 ;  /* 0x000000766c70723c */ /* 0x000fe20000041870 */
[----:B------:R-:W1:Y:S04]  /*4670*/  LDSM.16.M88.4 R108, [R203] ;  /* 0x00000000cb6c783b */ /* 0x000e680000000200 */
[----:B------:R-:W-:Y:S03]  /*4680*/  LDSM.16.M88.4 R116, [R200+0x7800] ;  /* 0x00780000c874783b */ /* 0x000fe60000000200 */
[C---:B--2---:R-:W-:Y:S08]  /*4690*/  HMMA.16816.F32.BF16 R72, R104.reuse, R100, R72 ;  /* 0x000000646848723c */ /* 0x044ff00000041848 */
[C---:B------:R-:W-:Y:S01]  /*46a0*/  HMMA.16816.F32.BF16 R68, R104.reuse, R102, R68 ;  /* 0x000000666844723c */ /* 0x040fe20000041844 */
[----:B------:R-:W-:Y:S07]  /*46b0*/  LDSM.16.M88.4 R100, [R202+0x800] ;  /* 0x00080000ca64783b */ /* 0x000fee0000000200 */
[C---:B---3--:R-:W-:Y:S08]  /*46c0*/  HMMA.16816.F32.BF16 R28, R104.reuse, R80, R28 ;  /* 0x00000050681c723c */ /* 0x048ff0000004181c */
[C---:B------:R-:W-:Y:S01]  /*46d0*/  HMMA.16816.F32.BF16 R24, R104.reuse, R82, R24 ;  /* 0x000000526818723c */ /* 0x040fe20000041818 */
[----:B------:R-:W2:Y:S07]  /*46e0*/  LDSM.16.M88.4 R80, [R202+0x1000] ;  /* 0x00100000ca50783b */ /* 0x000eae0000000200 */
[C---:B----4-:R-:W-:Y:S08]  /*46f0*/  HMMA.16816.F32.BF16 R56, R104.reuse, R92, R56 ;  /* 0x0000005c6838723c */ /* 0x050ff00000041838 */
[----:B------:R-:W-:Y:S01]  /*4700*/  HMMA.16816.F32.BF16 R52, R104, R94, R52 ;  /* 0x0000005e6834723c */ /* 0x000fe20000041834 */
[----:B------:R-:W-:Y:S07]  /*4710*/  LDSM.16.M88.4 R92, [R37+0x8000] ;  /* 0x00800000255c783b */ /* 0x000fee0000000200 */
[C---:B-1----:R-:W-:Y:S08]  /*4720*/  HMMA.16816.F32.BF16 R72, R108.reuse, R8, R72 ;  /* 0x000000086c48723c */ /* 0x042ff00000041848 */
[----:B------:R-:W-:Y:S01]  /*4730*/  HMMA.16816.F32.BF16 R68, R108, R10, R68 ;  /* 0x0000000a6c44723c */ /* 0x000fe20000041844 */
[----:B------:R-:W1:Y:S07]  /*4740*/  LDSM.16.M88.4 R8, [R202+0x1800] ;  /* 0x00180000ca08783b */ /* 0x000e6e0000000200 */
[C---:B------:R-:W-:Y:S08]  /*4750*/  HMMA.16816.F32.BF16 R20, R104.reuse, R76, R20 ;  /* 0x0000004c6814723c */ /* 0x040ff00000041814 */
[C---:B------:R-:W-:Y:S01]  /*4760*/  HMMA.16816.F32.BF16 R16, R104.reuse, R78, R16 ;  /* 0x0000004e6810723c */ /* 0x040fe20000041810 */
[----:B------:R-:W3:Y:S07]  /*4770*/  LDSM.16.M88.4 R76, [R202+0x2000] ;  /* 0x00200000ca4c783b */ /* 0x000eee0000000200 */
        /* <DEDUP_REMOVED lines=8> */
[----:B------:R-:W-:Y:S07]  /*4800*/  LDSM.16.M88.4 R84, [R202+0x3800] ;  /* 0x00380000ca54783b */ /* 0x000fee0000000200 */
[C---:B-1----:R-:W-:Y:S08]  /*4810*/  HMMA.16816.F32.BF16 R48, R108.reuse, R8, R48 ;  /* 0x000000086c30723c */ /* 0x042ff00000041830 */
[C---:B------:R-:W-:Y:S01]  /*4820*/  HMMA.16816.F32.BF16 R44, R108.reuse, R10, R44 ;  /* 0x0000000a6c2c723c */ /* 0x040fe2000004182c */
[----:B------:R-:W1:Y:S07]  /*4830*/  LDSM.16.M88.4 R8, [R202+0x3000] ;  /* 0x00300000ca08783b */ /* 0x000e6e0000000200 */
[C---:B---3--:R-:W-:Y:S08]  /*4840*/  HMMA.16816.F32.BF16 R40, R108.reuse, R76, R40 ;  /* 0x0000004c6c28723c */ /* 0x048ff00000041828 */
[C---:B------:R-:W-:Y:S08]  /*4850*/  HMMA.16816.F32.BF16 R32, R108.reuse, R78, R32 ;  /* 0x0000004e6c20723c */ /* 0x040ff00000041820 */
[----:B--2---:R-:W-:Y:S01]  /*4860*/  HMMA.16816.F32.BF16 R76, R108, R80, R28 ;  /* 0x000000506c4c723c */ /* 0x004fe2000004181c */
[----:B------:R-:W2:Y:S07]  /*4870*/  LDSM.16.M88.4 R28, [R208+0x2000] ;  /* 0x00200000d01c783b */ /* 0x000eae0000000200 */
[C---:B------:R-:W-:Y:S08]  /*4880*/  HMMA.16816.F32.BF16 R64, R104.reuse, R96, R64 ;  /* 0x000000606840723c */ /* 0x040ff00000041840 */
[----:B------:R-:W-:Y:S08]  /*4890*/  HMMA.16816.F32.BF16 R60, R104, R98, R60 ;  /* 0x00000062683c723c */ /* 0x000ff0000004183c */
[----:B------:R-:W-:Y:S01]  /*48a0*/  HMMA.16816.F32.BF16 R24, R108, R82, R24 ;  /* 0x000000526c18723c */ /* 0x000fe20000041818 */
[----:B------:R-:W3:Y:S07]  /*48b0*/  LDSM.16.M88.4 R80, [R207+0x8800] ;  /* 0x00880000cf50783b */ /* 0x000eee0000000200 */
[C---:B------:R-:W-:Y:S07]  /*48c0*/  HMMA.16816.F32.BF16 R12, R104.reuse, R116, R12 ;  /* 0x00000074680c723c */ /* 0x040fee000004180c */
[----:B------:R-:W-:Y:S01]  /*48d0*/  IADD3 R116, R6, 0x1, RZ ;  /* 0x0000000106747810 */ /* 0x000fe20007ffe0ff */
[----:B------:R-:W-:Y:S03]  /*48e0*/  HMMA.16816.F32.BF16 R112, R104, R118, R112 ;  /* 0x000000766870723c */ /* 0x000fe60000041870 */
[----:B------:R-:W-:Y:S01]  /*48f0*/  I2F R119, R116 ;  /* 0x0000007400777306 */ /* 0x000fe20000201400 */
[----:B------:R-:W-:-:S03]  /*4900*/  ISETP.GE.AND P6, PT, R116, R188, PT ;  /* 0x000000bc7400720c */ /* 0x000fc60003fc6270 */
[----:B------:R-:W-:Y:S01]  /*4910*/  IADD3 R118, R6, 0x8, RZ ;  /* 0x0000000806767810 */ /* 0x000fe20007ffe0ff */
[----:B-1----:R-:W-:Y:S03]  /*4920*/  HMMA.16816.F32.BF16 R20, R108, R8, R20 ;  /* 0x000000086c14723c */ /* 0x002fe60000041814 */
[----:B------:R-:W-:Y:S01]  /*4930*/  I2F R117, R118 ;  /* 0x0000007600757306 */ /* 0x000fe20000201400 */
[----:B------:R-:W-:-:S04]  /*4940*/  ISETP.GE.AND P5, PT, R118, R188, PT ;  /* 0x000000bc7600720c */ /* 0x000fc80003fa6270 */
[C---:B------:R-:W-:Y:S01]  /*4950*/  HMMA.16816.F32.BF16 R16, R108.reuse, R10, R16 ;  /* 0x0000000a6c10723c */ /* 0x040fe20000041810 */
[----:B------:R-:W1:Y:S07]  /*4960*/  LDSM.16.M88.4 R8, [R206+0x2000] ;  /* 0x00200000ce08783b */ /* 0x000e6e0000000200 */
[----:B------:R-:W-:Y:S08]  /*4970*/  HMMA.16816.F32.BF16 R64, R108, R100, R64 ;  /* 0x000000646c40723c */ /* 0x000ff00000041840 */
[C---:B--2---:R-:W-:Y:S08]  /*4980*/  HMMA.16816.F32.BF16 R72, R28.reuse, R88, R72 ;  /* 0x000000581c48723c */ /* 0x044ff00000041848 */
[----:B------:R-:W-:Y:S01]  /*4990*/  HMMA.16816.F32.BF16 R96, R28, R90, R68 ;  /* 0x0000005a1c60723c */ /* 0x000fe20000041844 */
[----:B------:R-:W-:Y:S04]  /*49a0*/  LDSM.16.M88.4 R68, [R204+0x2000] ;  /* 0x00200000cc44783b */ /* 0x000fe80000000200 */
[----:B------:R-:W-:Y:S03]  /*49b0*/  LDSM.16.M88.4 R88, [R200+0x8000] ;  /* 0x00800000c858783b */ /* 0x000fe60000000200 */
[C---:B------:R-:W-:Y:S01]  /*49c0*/  HMMA.16816.F32.BF16 R60, R108.reuse, R102, R60 ;  /* 0x000000666c3c723c */ /* 0x040fe2000004183c */
[----:B------:R-:W2:Y:S07]  /*49d0*/  LDSM.16.M88.4 R100, [R37+0x8800] ;  /* 0x008800002564783b */ /* 0x000eae0000000200 */
[C---:B------:R-:W-:Y:S08]  /*49e0*/  HMMA.16816.F32.BF16 R12, R108.reuse, R84, R12 ;  /* 0x000000546c0c723c */ /* 0x040ff0000004180c */
[----:B------:R-:W-:Y:S01]  /*49f0*/  HMMA.16816.F32.BF16 R112, R108, R86, R112 ;  /* 0x000000566c70723c */ /* 0x000fe20000041870 */
[----:B------:R-:W4:Y:S04]  /*4a00*/  LDSM.16.M88.4 R84, [R207+0x9000] ;  /* 0x00900000cf54783b */ /* 0x000f280000000200 */
[----:B------:R-:W5:Y:S03]  /*4a10*/  LDSM.16.M88.4 R108, [R207+0x9800] ;  /* 0x00980000cf6c783b */ /* 0x000f660000000200 */
[----:B---3--:R-:W-:Y:S08]  /*4a20*/  HMMA.16816.F32.BF16 R64, R28, R80, R64 ;  /* 0x000000501c40723c */ /* 0x008ff00000041840 */
[C---:B-1----:R-:W-:Y:S08]  /*4a30*/  HMMA.16816.F32.BF16 R72, R8.reuse, R92, R72 ;  /* 0x0000005c0848723c */ /* 0x042ff00000041848 */
[----:B------:R-:W-:Y:S01]  /*4a40*/  HMMA.16816.F32.BF16 R96, R8, R94, R96 ;  /* 0x0000005e0860723c */ /* 0x000fe20000041860 */
[----:B------:R-:W1:Y:S07]  /*4a50*/  LDSM.16.M88.4 R92, [R200+0x8800] ;  /* 0x00880000c85c783b */ /* 0x000e6e0000000200 */
[----:B------:R-:W-:Y:S01]  /*4a60*/  HMMA.16816.F32.BF16 R104, R28, R82, R60 ;  /* 0x000000521c68723c */ /* 0x000fe2000004183c */
[----:B------:R-:W-:Y:S04]  /*4a70*/  LDSM.16.M88.4 R60, [R203+0x2000] ;  /* 0x00200000cb3c783b */ /* 0x000fe80000000200 */
[----:B------:R-:W3:Y:S03]  /*4a80*/  LDSM.16.M88.4 R80, [R202+0x4000] ;  /* 0x00400000ca50783b */ /* 0x000ee60000000200 */
[----:B--2---:R-:W-:Y:S08]  /*4a90*/  HMMA.16816.F32.BF16 R64, R8, R100, R64 ;  /* 0x000000640840723c */ /* 0x004ff00000041840 */
[----:B----4-:R-:W-:Y:S08]  /*4aa0*/  HMMA.16816.F32.BF16 R56, R28, R84, R56 ;  /* 0x000000541c38723c */ /* 0x010ff00000041838 */
[----:B------:R-:W-:Y:S08]  /*4ab0*/  HMMA.16816.F32.BF16 R72, R68, R88, R72 ;  /* 0x000000584448723c */ /* 0x000ff00000041848 */
[----:B------:R-:W-:Y:S01]  /*4ac0*/  HMMA.16816.F32.BF16 R52, R28, R86, R52 ;  /* 0x000000561c34723c */ /* 0x000fe20000041834 */
[----:B------:R-:W2:Y:S07]  /*4ad0*/  LDSM.16.M88.4 R84, [R37+0x9000] ;  /* 0x009000002554783b */ /* 0x000eae0000000200 */
[----:B------:R-:W-:Y:S08]  /*4ae0*/  HMMA.16816.F32.BF16 R96, R68, R90, R96 ;  /* 0x0000005a4460723c */ /* 0x000ff00000041860 */
[----:B-----5:R-:W-:Y:S01]  /*4af0*/  HMMA.16816.F32.BF16 R88, R28, R108, R48 ;  /* 0x0000006c1c58723c */ /* 0x020fe20000041830 */
[----:B------:R-:W4:Y:S07]  /*4b00*/  LDSM.16.M88.4 R48, [R202+0x4800] ;  /* 0x00480000ca30783b */ /* 0x000f2e0000000200 */
[----:B------:R-:W-:Y:S01]  /*4b10*/  HMMA.16816.F32.BF16 R104, R8, R102, R104 ;  /* 0x000000660868723c */ /* 0x000fe20000041868 */
[----:B------:R-:W-:Y:S07]  /*4b20*/  LDSM.16.M88.4 R100, [R207+0xa000] ;  /* 0x00a00000cf64783b */ /* 0x000fee0000000200 */
[----:B-1----:R-:W-:Y:S08]  /*4b30*/  HMMA.16816.F32.BF16 R64, R68, R92, R64 ;  /* 0x0000005c4440723c */ /* 0x002ff00000041840 */
[C---:B---3--:R-:W-:Y:S08]  /*4b40*/  HMMA.16816.F32.BF16 R72, R60.reuse, R80, R72 ;  /* 0x000000503c48723c */ /* 0x048ff00000041848 */
[----:B------:R-:W-:Y:S01]  /*4b50*/  HMMA.16816.F32.BF16 R96, R60, R82, R96 ;  /* 0x000000523c60723c */ /* 0x000fe20000041860 */
[----:B------:R-:W1:Y:S07]  /*4b60*/  LDSM.16.M88.4 R80, [R200+0x9000] ;  /* 0x00900000c850783b */ /* 0x000e6e0000000200 */
[----:B------:R-:W-:Y:S01]  /*4b70*/  HMMA.16816.F32.BF16 R104, R68, R94, R104 ;  /* 0x0000005e4468723c */ /* 0x000fe20000041868 */
[----:B------:R-:W3:Y:S07]  /*4b80*/  LDSM.16.M88.4 R92, [R37+0x9800] ;  /* 0x00980000255c783b */ /* 0x000eee0000000200 */
[----:B--2---:R-:W-:Y:S01]  /*4b90*/  HMMA.16816.F32.BF16 R56, R8, R84, R56 ;  /* 0x000000540838723c */ /* 0x004fe20000041838 */
[----:B------:R-:W-:-:S02]  /*4ba0*/  FMUL.FTZ R229, R72, c[0x0][0x2ec] ;  /* 0x0000bb0048e57a20 */ /* 0x000fc40000410000 */
[----:B------:R-:W-:-:S04]  /*4bb0*/  FMUL.FTZ R160, R73, c[0x0][0x2ec] ;  /* 0x0000bb0049a07a20 */ /* 0x000fc80000410000 */
[----:B------:R-:W-:Y:S01]  /*4bc0*/  FMUL.FTZ R84, R74, c[0x0][0x2ec] ;  /* 0x0000bb004a547a20 */ /* 0x000fe20000410000 */
[----:B----4-:R-:W-:Y:S01]  /*4bd0*/  HMMA.16816.F32.BF16 R64, R60, R48, R64 ;  /* 0x000000303c40723c */ /* 0x010fe20000041840 */
[----:B------:R-:W-:Y:S01]  /*4be0*/  FMUL.FTZ R85, R75, c[0x0][0x2ec] ;  /* 0x0000bb004b557a20 */ /* 0x000fe20000410000 */
[----:B------:R-:W-:Y:S01]  /*4bf0*/  MUFU.TANH R160, R160 ;  /* 0x000000a000a07308 */ /* 0x000fe20000002400 */
[----:B------:R-:W-:Y:S01]  /*4c00*/  LDSM.16.M88.4 R72, [R207+0xa800] ;  /* 0x00a80000cf48783b */ /* 0x000fe20000000200 */
[----:B------:R-:W-:Y:S02]  /*4c10*/  FMUL.FTZ R96, R96, c[0x0][0x2ec] ;  /* 0x0000bb0060607a20 */ /* 0x000fe40000410000 */
[----:B------:R-:W-:Y:S02]  /*4c20*/  FMUL.FTZ R97, R97, c[0x0][0x2ec] ;  /* 0x0000bb0061617a20 */ /* 0x000fe40000410000 */
[----:B------:R-:W-:Y:S01]  /*4c30*/  HMMA.16816.F32.BF16 R44, R28, R110, R44 ;  /* 0x0000006e1c2c723c */ /* 0x000fe2000004182c */
[----:B------:R-:W2:Y:S01]  /*4c40*/  LDSM.16.M88.4 R108, [R202+0x5000] ;  /* 0x00500000ca6c783b */ /* 0x000ea20000000200 */
[----:B------:R-:W-:Y:S01]  /*4c50*/  MUFU.TANH R96, R96 ;  /* 0x0000006000607308 */ /* 0x000fe20000002400 */
[----:B------:R-:W-:-:S02]  /*4c60*/  FMUL.FTZ R99, R99, c[0x0][0x2ec] ;  /* 0x0000bb0063637a20 */ /* 0x000fc40000410000 */
[----:B------:R-:W-:-:S03]  /*4c70*/  FMUL.FTZ R98, R98, c[0x0][0x2ec] ;  /* 0x0000bb0062627a20 */ /* 0x000fc60000410000 */
[----:B------:R-:W-:Y:S01]  /*4c80*/  HMMA.16816.F32.BF16 R104, R60, R50, R104 ;  /* 0x000000323c68723c */ /* 0x000fe20000041868 */
[----:B------:R-:W4:Y:S01]  /*4c90*/  LDSM.16.M88.4 R48, [R200+0x9800] ;  /* 0x00980000c830783b */ /* 0x000f220000000200 */
[----:B------:R-:W-:Y:S06]  /*4ca0*/  MUFU.TANH R85, R85 ;  /* 0x0000005500557308 */ /* 0x000fec0000002400 */
[----:B-1----:R-:W-:Y:S01]  /*4cb0*/  HMMA.16816.F32.BF16 R56, R68, R80, R56 ;  /* 0x000000504438723c */ /* 0x002fe20000041838 */
[----:B------:R-:W-:Y:S01]  /*4cc0*/  FMUL.FTZ R64, R64, c[0x0][0x2ec] ;  /* 0x0000bb0040407a20 */ /* 0x000fe20000410000 */
[----:B------:R-:W-:Y:S06]  /*4cd0*/  MUFU.TANH R97, R97 ;  /* 0x0000006100617308 */ /* 0x000fec0000002400 */
[C---:B------:R-:W-:Y:S02]  /*4ce0*/  HMMA.16816.F32.BF16 R40, R28.reuse, R100, R40 ;  /* 0x000000641c28723c */ /* 0x040fe40000041828 */
[----:B------:R1:W-:Y:S06]  /*4cf0*/  MUFU.TANH R100, R64 ;  /* 0x0000004000647308 */ /* 0x0003ec0000002400 */
[----:B------:R-:W-:Y:S01]  /*4d00*/  HMMA.16816.F32.BF16 R32, R28, R102, R32 ;  /* 0x000000661c20723c */ /* 0x000fe20000041820 */
[----:B------:R-:W-:Y:S01]  /*4d10*/  FMUL.FTZ R101, R104, c[0x0][0x2ec] ;  /* 0x0000bb0068657a20 */ /* 0x000fe20000410000 */
[----:B------:R-:W-:Y:S05]  /*4d20*/  MUFU.TANH R99, R99 ;  /* 0x0000006300637308 */ /* 0x000fea0000002400 */
[----:B------:R-:W-:Y:S01]  /*4d30*/  FMUL.FTZ R103, R66, c[0x0][0x2ec] ;  /* 0x0000bb0042677a20 */ /* 0x000fe20000410000 */
[----:B------:R-:W-:Y:S01]  /*4d40*/  HMMA.16816.F32.BF16 R52, R8, R86, R52 ;  /* 0x000000560834723c */ /* 0x000fe20000041834 */
[----:B------:R-:W-:Y:S01]  /*4d50*/  FMUL.FTZ R102, R105, c[0x0][0x2ec] ;  /* 0x0000bb0069667a20 */ /* 0x000fe20000410000 */
[----:B------:R-:W-:Y:S01]  /*4d60*/  MUFU.TANH R98, R98 ;  /* 0x0000006200627308 */ /* 0x000fe20000002400 */
[----:B------:R-:W-:-:S04]  /*4d70*/  FMUL.FTZ R105, R107, c[0x0][0x2ec] ;  /* 0x0000bb006b697a20 */ /* 0x000fc80000410000 */
[----:B------:R-:W-:Y:S01]  /*4d80*/  FMUL.FTZ R86, R65, c[0x0][0x2ec] ;  /* 0x0000bb0041567a20 */ /* 0x000fe20000410000 */
[C---:B---3--:R-:W-:Y:S01]  /*4d90*/  HMMA.16816.F32.BF16 R88, R8.reuse, R92, R88 ;  /* 0x0000005c0858723c */ /* 0x048fe20000041858 */
[----:B------:R-:W-:Y:S01]  /*4da0*/  FMUL.FTZ R87, R67, c[0x0][0x2ec] ;  /* 0x0000bb0043577a20 */ /* 0x000fe20000410000 */
[----:B------:R-:W-:Y:S01]  /*4db0*/  MUFU.TANH R101, R101 ;  /* 0x0000006500657308 */ /* 0x000fe20000002400 */
[----:B-1----:R-:W1:Y:S05]  /*4dc0*/  LDSM.16.M88.4 R64, [R37+0xa000] ;  /* 0x00a000002540783b */ /* 0x002e6a0000000200 */
[----:B------:R-:W-:Y:S01]  /*4dd0*/  HMMA.16816.F32.BF16 R92, R8, R94, R44 ;  /* 0x0000005e085c723c */ /* 0x000fe2000004182c */
[----:B------:R-:W3:Y:S01]  /*4de0*/  LDSM.16.M88.4 R44, [R202+0x5800] ;  /* 0x00580000ca2c783b */ /* 0x000ee20000000200 */
[----:B------:R-:W-:Y:S06]  /*4df0*/  MUFU.TANH R86, R86 ;  /* 0x0000005600567308 */ /* 0x000fec0000002400 */
[----:B--2---:R-:W-:Y:S02]  /*4e00*/  HMMA.16816.F32.BF16 R56, R60, R108, R56 ;  /* 0x0000006c3c38723c */ /* 0x004fe40000041838 */
[----:B------:R-:W2:Y:S05]  /*4e10*/  MUFU.TANH R87, R87 ;  /* 0x0000005700577308 */ /* 0x000eaa0000002400 */
[----:B------:R-:W-:Y:S01]  /*4e20*/  FMUL.FTZ R108, R106, c[0x0][0x2ec] ;  /* 0x0000bb006a6c7a20 */ /* 0x000fe20000410000 */
[C---:B----4-:R-:W-:Y:S02]  /*4e30*/  HMMA.16816.F32.BF16 R88, R68.reuse, R48, R88 ;  /* 0x000000304458723c */ /* 0x050fe40000041858 */
[----:B------:R-:W-:Y:S06]  /*4e40*/  MUFU.TANH R103, R103 ;  /* 0x0000006700677308 */ /* 0x000fec0000002400 */
[----:B------:R-:W-:Y:S01]  /*4e50*/  HMMA.16816.F32.BF16 R92, R68, R50, R92 ;  /* 0x00000032445c723c */ /* 0x000fe2000004185c */
[----:B------:R-:W4:Y:S01]  /*4e60*/  LDSM.16.M88.4 R48, [R207+0xb000] ;  /* 0x00b00000cf30783b */ /* 0x000f220000000200 */
[----:B------:R-:W-:Y:S01]  /*4e70*/  MUFU.TANH R108, R108 ;  /* 0x0000006c006c7308 */ /* 0x000fe20000002400 */
[----:B--2---:R-:W-:-:S05]  /*4e80*/  FFMA.FTZ R87, R0, R127, R87 ;  /* 0x0000007f00577223 */ /* 0x004fca0000010057 */
[----:B------:R-:W-:Y:S01]  /*4e90*/  HMMA.16816.F32.BF16 R52, R68, R82, R52 ;  /* 0x000000524434723c */ /* 0x000fe20000041834 */
[----:B------:R-:W2:Y:S01]  /*4ea0*/  LDSM.16.M88.4 R80, [R200+0xa000] ;  /* 0x00a00000c850783b */ /* 0x000ea20000000200 */
[----:B------:R-:W-:Y:S01]  /*4eb0*/  FMUL.FTZ R56, R56, c[0x0][0x2ec] ;  /* 0x0000bb0038387a20 */ /* 0x000fe20000410000 */
[----:B------:R-:W-:Y:S01]  /*4ec0*/  MUFU.TANH R102, R102 ;  /* 0x0000006600667308 */ /* 0x000fe20000002400 */
[----:B------:R-:W-:-:S04]  /*4ed0*/  FMUL.FTZ R104, R57, c[0x0][0x2ec] ;  /* 0x0000bb0039687a20 */ /* 0x000fc80000410000 */
[----:B-1----:R-:W-:Y:S03]  /*4ee0*/  HMMA.16816.F32.BF16 R40, R8, R64, R40 ;  /* 0x000000400828723c */ /* 0x002fe60000041828 */
[----:B------:R1:W5:Y:S04]  /*4ef0*/  MUFU.TANH R106, R56 ;  /* 0x00000038006a7308 */ /* 0x0003680000002400 */
[----:B------:R-:W-:Y:S01]  /*4f00*/  FMUL.FTZ R64, R58, c[0x0][0x2ec] ;  /* 0x0000bb003a407a20 */ /* 0x000fe20000410000 */
[----:B------:R-:W-:Y:S01]  /*4f10*/  HMMA.16816.F32.BF16 R76, R28, R72, R76 ;  /* 0x000000481c4c723c */ /* 0x000fe2000004184c */
[----:B------:R-:W-:Y:S02]  /*4f20*/  FMUL.FTZ R65, R59, c[0x0][0x2ec] ;  /* 0x0000bb003b417a20 */ /* 0x000fe40000410000 */
[----:B------:R-:W3:Y:S05]  /*4f30*/  MUFU.TANH R104, R104 ;  /* 0x0000006800687308 */ /* 0x000eea0000002400 */
[----:B------:R-:W-:Y:S01]  /*4f40*/  HMMA.16816.F32.BF16 R32, R8, R66, R32 ;  /* 0x000000420820723c */ /* 0x000fe20000041820 */
[----:B-1----:R-:W1:Y:S02]  /*4f50*/  LDSM.16.M88.4 R56, [R37+0xa800] ;  /* 0x00a800002538783b */ /* 0x002e640000000200 */
[----:B------:R-:W2:Y:S01]  /*4f60*/  MUFU.TANH R65, R65 ;  /* 0x0000004100417308 */ /* 0x000ea20000002400 */
[----:B-----5:R-:W-:-:S04]  /*4f70*/  FFMA.FTZ R106, R0, R133, R106 ;  /* 0x00000085006a7223 */ /* 0x020fc8000001006a */
[----:B------:R-:W-:Y:S01]  /*4f80*/  HMMA.16816.F32.BF16 R72, R28, R74, R24 ;  /* 0x0000004a1c48723c */ /* 0x000fe20000041818 */
[----:B------:R-:W5:Y:S01]  /*4f90*/  LDSM.16.M88.4 R24, [R202+0x6000] ;  /* 0x00600000ca18783b */ /* 0x000f620000000200 */
[CC--:B---3--:R-:W-:Y:S01]  /*4fa0*/  FFMA.FTZ R104, R0.reuse, R139.reuse, R104 ;  /* 0x0000008b00687223 */ /* 0x0c8fe20000010068 */
[----:B------:R-:W3:Y:S05]  /*4fb0*/  MUFU.TANH R64, R64 ;  /* 0x0000004000407308 */ /* 0x000eea0000002400 */
[----:B------:R-:W-:Y:S03]  /*4fc0*/  HMMA.16816.F32.BF16 R88, R60, R44, R88 ;  /* 0x0000002c3c58723c */ /* 0x000fe60000041858 */
[----:B------:R-:W1:Y:S01]  /*4fd0*/  MUFU.TANH R105, R105 ;  /* 0x0000006900697308 */ /* 0x000e620000002400 */
[----:B--2---:R-:W-:-:S04]  /*4fe0*/  FFMA.FTZ R65, R0, R139, R65 ;  /* 0x0000008b00417223 */ /* 0x004fc80000010041 */
[----:B------:R-:W-:Y:S01]  /*4ff0*/  HMMA.16816.F32.BF16 R92, R60, R46, R92 ;  /* 0x0000002e3c5c723c */ /* 0x000fe2000004185c */
[C---:B---3--:R-:W-:Y:S02]  /*5000*/  FFMA.FTZ R64, R0.reuse, R133, R64 ;  /* 0x0000008500407223 */ /* 0x048fe40000010040 */
[----:B------:R-:W-:Y:S05]  /*5010*/  MUFU.TANH R229, R229 ;  /* 0x000000e500e57308 */ /* 0x000fea0000002400 */
[----:B----4-:R-:W-:Y:S01]  /*5020*/  HMMA.16816.F32.BF16 R44, R28, R48, R20 ;  /* 0x000000301c2c723c */ /* 0x010fe20000041814 */
[----:B------:R-:W2:Y:S02]  /*5030*/  LDSM.16.M88.4 R20, [R200+0xa800] ;  /* 0x00a80000c814783b */ /* 0x000ea40000000200 */
[----:B------:R-:W-:Y:S04]  /*5040*/  MUFU.TANH R84, R84 ;  /* 0x0000005400547308 */ /* 0x000fe80000002400 */
[----:B------:R-:W-:Y:S01]  /*5050*/  FFMA.FTZ R49, R0, R117, R98 ;  /* 0x0000007500317223 */ /* 0x000fe20000010062 */
[----:B------:R-:W-:Y:S01]  /*5060*/  HMMA.16816.F32.BF16 R40, R68, R80, R40 ;  /* 0x000000504428723c */ /* 0x000fe20000041828 */
[----:B------:R-:W-:-:S02]  /*5070*/  FMUL.FTZ R90, R90, c[0x0][0x2ec] ;  /* 0x0000bb005a5a7a20 */ /* 0x000fc40000410000 */
[----:B------:R-:W-:Y:S02]  /*5080*/  FMUL.FTZ R67, R88, c[0x0][0x2ec] ;  /* 0x0000bb0058437a20 */ /* 0x000fe40000410000 */
[----:B------:R3:W4:Y:S01]  /*5090*/  MUFU.TANH R163, R90 ;  /* 0x0000005a00a37308 */ /* 0x0007220000002400 */
[----:B------:R-:W-:Y:S02]  /*50a0*/  FMUL.FTZ R91, R91, c[0x0][0x2ec] ;  /* 0x0000bb005b5b7a20 */ /* 0x000fe40000410000 */
[----:B------:R-:W-:Y:S01]  /*50b0*/  HMMA.16816.F32.BF16 R32, R68, R82, R32 ;  /* 0x000000524420723c */ /* 0x000fe20000041820 */
[----:B------:R-:W-:Y:S02]  /*50c0*/  FMUL.FTZ R92, R92, c[0x0][0x2ec] ;  /* 0x0000bb005c5c7a20 */ /* 0x000fe40000410000 */
[----:B------:R-:W-:Y:S02]  /*50d0*/  FMUL.FTZ R93, R93, c[0x0][0x2ec] ;  /* 0x0000bb005d5d7a20 */ /* 0x000fe40000410000 */
[----:B------:R-:W-:Y:S01]  /*50e0*/  MUFU.TANH R67, R67 ;  /* 0x0000004300437308 */ /* 0x000fe20000002400 */
[----:B------:R-:W-:-:S02]  /*50f0*/  FMUL.FTZ R95, R95, c[0x0][0x2ec] ;  /* 0x0000bb005f5f7a20 */ /* 0x000fc40000410000 */
[----:B------:R-:W-:Y:S01]  /*5100*/  HMMA.16816.F32.BF16 R52, R60, R110, R52 ;  /* 0x0000006e3c34723c */ /* 0x000fe20000041834 */
[----:B------:R-:W-:Y:S02]  /*5110*/  FMUL.FTZ R89, R89, c[0x0][0x2ec] ;  /* 0x0000bb0059597a20 */ /* 0x000fe40000410000 */
[C---:B------:R-:W-:Y:S02]  /*5120*/  FFMA.FTZ R82, R0.reuse, R131, R101 ;  /* 0x0000008300527223 */ /* 0x040fe40000010065 */
[----:B---3--:R-:W-:Y:S01]  /*5130*/  FFMA.FTZ R90, R0, R117, R96 ;  /* 0x00000075005a7223 */ /* 0x008fe20000010060 */
[----:B------:R3:W-:Y:S01]  /*5140*/  MUFU.TANH R164, R92 ;  /* 0x0000005c00a47308 */ /* 0x0007e20000002400 */
[----:B------:R-:W-:Y:S01]  /*5150*/  FMUL.FTZ R94, R94, c[0x0][0x2ec] ;  /* 0x0000bb005e5e7a20 */ /* 0x000fe20000410000 */
[C---:B-1----:R-:W-:Y:S01]  /*5160*/  HMMA.16816.F32.BF16 R76, R8.reuse, R56, R76 ;  /* 0x00000038084c723c */ /* 0x042fe2000004184c */
[----:B------:R-:W-:Y:S01]  /*5170*/  FFMA.FTZ R88, R0, R119, R160 ;  /* 0x0000007700587223 */ /* 0x000fe200000100a0 */
[----:B------:R-:W-:Y:S01]  /*5180*/  FSEL R90, R90, -INF , !P5 ;  /* 0xff8000005a5a7808 */ /* 0x000fe20006800000 */
[----:B------:R-:W-:Y:S01]  /*5190*/  FFMA.FTZ R81, R0, R131, R108 ;  /* 0x0000008300517223 */ /* 0x000fe2000001006c */
[-C--:B------:R-:W-:Y:S01]  /*51a0*/  ISETP.GE.AND P5, PT, R128, R188.reuse, PT ;  /* 0x000000bc8000720c */ /* 0x080fe20003fa6270 */
[----:B------:R-:W-:Y:S01]  /*51b0*/  FFMA.FTZ R48, R0, R125, R100 ;  /* 0x0000007d00307223 */ /* 0x000fe20000010064 */
[----:B------:R-:W1:Y:S01]  /*51c0*/  MUFU.TANH R93, R93 ;  /* 0x0000005d005d7308 */ /* 0x000e620000002400 */
[----:B------:R-:W-:Y:S01]  /*51d0*/  FSEL R88, R88, -INF , !P6 ;  /* 0xff80000058587808 */ /* 0x000fe20007000000 */
[----:B------:R-:W-:Y:S01]  /*51e0*/  HMMA.16816.F32.BF16 R72, R8, R58, R72 ;  /* 0x0000003a0848723c */ /* 0x000fe20000041848 */
[----:B------:R-:W2:Y:S01]  /*51f0*/  LDSM.16.M88.4 R56, [R37+0xb000] ;  /* 0x00b000002538783b */ /* 0x000ea20000000200 */
[----:B------:R-:W-:Y:S01]  /*5200*/  ISETP.GE.AND P6, PT, R124, R188, PT ;  /* 0x000000bc7c00720c */ /* 0x000fe20003fc6270 */
[----:B------:R-:W-:-:S02]  /*5210*/  FFMA.FTZ R80, R0, R129, R102 ;  /* 0x0000008100507223 */ /* 0x000fc40000010066 */
[C---:B------:R-:W-:Y:S01]  /*5220*/  FFMA.FTZ R83, R0.reuse, R129, R105 ;  /* 0x0000008100537223 */ /* 0x040fe20000010069 */
[----:B------:R-:W-:Y:S01]  /*5230*/  MUFU.TANH R95, R95 ;  /* 0x0000005f005f7308 */ /* 0x000fe20000002400 */
[----:B---3--:R-:W-:Y:S01]  /*5240*/  FFMA.FTZ R92, R0, R121, R97 ;  /* 0x00000079005c7223 */ /* 0x008fe20000010061 */
[C---:B-----5:R-:W-:Y:S01]  /*5250*/  HMMA.16816.F32.BF16 R40, R60.reuse, R24, R40 ;  /* 0x000000183c28723c */ /* 0x060fe20000041828 */
[----:B------:R-:W-:Y:S01]  /*5260*/  FMUL.FTZ R52, R52, c[0x0][0x2ec] ;  /* 0x0000bb0034347a20 */ /* 0x000fe20000410000 */
[----:B------:R-:W-:Y:S01]  /*5270*/  FSEL R48, R48, -INF , !P6 ;  /* 0xff80000030307808 */ /* 0x000fe20007000000 */
[----:B------:R-:W-:Y:S01]  /*5280*/  FMUL.FTZ R53, R53, c[0x0][0x2ec] ;  /* 0x0000bb0035357a20 */ /* 0x000fe20000410000 */
[----:B------:R-:W-:Y:S01]  /*5290*/  FSEL R92, R92, -INF , !P4 ;  /* 0xff8000005c5c7808 */ /* 0x000fe20006000000 */
[----:B------:R-:W-:Y:S01]  /*52a0*/  FMUL.FTZ R54, R54, c[0x0][0x2ec] ;  /* 0x0000bb0036367a20 */ /* 0x000fe20000410000 */
[----:B------:R-:W3:Y:S01]  /*52b0*/  MUFU.TANH R107, R52 ;  /* 0x00000034006b7308 */ /* 0x000ee20000002400 */
[----:B------:R-:W-:Y:S01]  /*52c0*/  IADD3 R24, R122, 0x8, RZ ;  /* 0x000000087a187810 */ /* 0x000fe20007ffe0ff */
[----:B------:R-:W-:Y:S01]  /*52d0*/  HMMA.16816.F32.BF16 R32, R60, R26, R32 ;  /* 0x0000001a3c20723c */ /* 0x000fe20000041820 */
[----:B------:R-:W-:Y:S01]  /*52e0*/  FMUL.FTZ R55, R55, c[0x0][0x2ec] ;  /* 0x0000bb0037377a20 */ /* 0x000fe20000410000 */
[-C--:B------:R-:W-:Y:S01]  /*52f0*/  ISETP.GE.AND P4, PT, R126, R188.reuse, PT ;  /* 0x000000bc7e00720c */ /* 0x080fe20003f86270 */
[----:B----4-:R-:W-:Y:S01]  /*5300*/  FFMA.FTZ R163, R0, R145, R163 ;  /* 0x0000009100a37223 */ /* 0x010fe200000100a3 */
[----:B------:R-:W-:Y:S01]  /*5310*/  IMNMX R187, R24, R7, PT ;  /* 0x0000000718bb7217 */ /* 0x000fe20003800200 */
[----:B------:R-:W-:Y:S01]  /*5320*/  FFMA.FTZ R7, R0, R119, R85 ;  /* 0x0000007700077223 */ /* 0x000fe20000010055 */
[----:B------:R-:W4:Y:S01]  /*5330*/  LDSM.16.M88.4 R24, [R207+0xb800] ;  /* 0x00b80000cf18783b */ /* 0x000f220000000200 */
[----:B------:R-:W5:Y:S01]  /*5340*/  MUFU.TANH R109, R53 ;  /* 0x00000035006d7308 */ /* 0x000f620000002400 */
[----:B------:R-:W-:Y:S01]  /*5350*/  HMMA.16816.F32.BF16 R16, R28, R50, R16 ;  /* 0x000000321c10723c */ /* 0x000fe20000041810 */
[----:B------:R-:W-:Y:S01]  /*5360*/  ISETP.GE.AND P3, PT, R116, R187, PT ;  /* 0x000000bb7400720c */ /* 0x000fe20003f66270 */
[----:B------:R-:W-:Y:S01]  /*5370*/  FFMA.FTZ R85, R0, R121, R99 ;  /* 0x0000007900557223 */ /* 0x000fe20000010063 */
[----:B------:R-:W-:Y:S01]  /*5380*/  ISETP.GE.AND P1, PT, R118, R187, PT ;  /* 0x000000bb7600720c */ /* 0x000fe20003f26270 */
[C---:B-1----:R-:W-:Y:S01]  /*5390*/  FFMA.FTZ R93, R0.reuse, R151, R93 ;  /* 0x00000097005d7223 */ /* 0x042fe2000001005d */
[----:B------:R-:W-:Y:S01]  /*53a0*/  ISETP.GE.AND P2, PT, R123, R187, PT ;  /* 0x000000bb7b00720c */ /* 0x000fe20003f46270 */
[----:B---3--:R-:W-:Y:S01]  /*53b0*/  FFMA.FTZ R107, R0, R143, R107 ;  /* 0x0000008f006b7223 */ /* 0x008fe2000001006b */
[----:B------:R-:W-:Y:S01]  /*53c0*/  MUFU.TANH R111, R54 ;  /* 0x00000036006f7308 */ /* 0x000fe20000002400 */
[C---:B--2---:R-:W-:Y:S01]  /*53d0*/  HMMA.16816.F32.BF16 R76, R68.reuse, R20, R76 ;  /* 0x00000014444c723c */ /* 0x044fe2000004184c */
[----:B------:R-:W-:Y:S01]  /*53e0*/  FMUL.FTZ R40, R40, c[0x0][0x2ec] ;  /* 0x0000bb0028287a20 */ /* 0x000fe20000410000 */
[----:B------:R-:W-:Y:S01]  /*53f0*/  FSEL R85, R85, -INF , !P2 ;  /* 0xff80000055557808 */ /* 0x000fe20005000000 */
[----:B------:R-:W-:Y:S01]  /*5400*/  FMUL.FTZ R41, R41, c[0x0][0x2ec] ;  /* 0x0000bb0029297a20 */ /* 0x000fe20000410000 */
[-C--:B------:R-:W-:Y:S01]  /*5410*/  ISETP.GE.AND P2, PT, R126, R187.reuse, PT ;  /* 0x000000bb7e00720c */ /* 0x080fe20003f46270 */
[----:B------:R-:W-:Y:S01]  /*5420*/  FMUL.FTZ R42, R42, c[0x0][0x2ec] ;  /* 0x0000bb002a2a7a20 */ /* 0x000fe20000410000 */
[----:B------:R-:W-:Y:S01]  /*5430*/  FSEL R49, R49, -INF , !P1 ;  /* 0xff80000031317808 */ /* 0x000fe20004800000 */
[----:B------:R1:W-:Y:S01]  /*5440*/  MUFU.TANH R66, R55 ;  /* 0x0000003700427308 */ /* 0x0003e20000002400 */
[----:B------:R-:W-:Y:S01]  /*5450*/  HMMA.16816.F32.BF16 R72, R68, R22, R72 ;  /* 0x000000164448723c */ /* 0x000fe20000041848 */
[----:B------:R-:W2:Y:S01]  /*5460*/  LDSM.16.M88.4 R20, [R200+0xb000] ;  /* 0x00b00000c814783b */ /* 0x000ea20000000200 */
[----:B------:R-:W-:Y:S01]  /*5470*/  FMUL.FTZ R43, R43, c[0x0][0x2ec] ;  /* 0x0000bb002b2b7a20 */ /* 0x000fe20000410000 */
[----:B------:R-:W-:Y:S01]  /*5480*/  ISETP.GE.AND P1, PT, R128, R187, PT ;  /* 0x000000bb8000720c */ /* 0x000fe20003f26270 */
[----:B------:R-:W-:Y:S01]  /*5490*/  FMUL.FTZ R32, R32, c[0x0][0x2ec] ;  /* 0x0000bb0020207a20 */ /* 0x000fe20000410000 */
[----:B------:R-:W-:Y:S01]  /*54a0*/  FSEL R82, R82, -INF , !P4 ;  /* 0xff80000052527808 */ /* 0x000fe20006000000 */
[----:B------:R-:W-:Y:S01]  /*54b0*/  FMUL.FTZ R33, R33, c[0x0][0x2ec] ;  /* 0x0000bb0021217a20 */ /* 0x000fe20000410000 */
[----:B------:R-:W3:Y:S01]  /*54c0*/  MUFU.TANH R116, R40 ;  /* 0x0000002800747308 */ /* 0x000ee20000002400 */
[C---:B------:R-:W-:Y:S01]  /*54d0*/  HMMA.16816.F32.BF16 R44, R8.reuse, R56, R44 ;  /* 0x00000038082c723c */ /* 0x040fe2000004182c */
[----:B------:R-:W-:Y:S01]  /*54e0*/  FMUL.FTZ R34, R34, c[0x0][0x2ec] ;  /* 0x0000bb0022227a20 */ /* 0x000fe20000410000 */
[----:B------:R-:W-:Y:S01]  /*54f0*/  FSEL R7, R7, -INF , !P3 ;  /* 0xff80000007077808 */ /* 0x000fe20005800000 */
[----:B------:R-:W-:Y:S01]  /*5500*/  FFMA.FTZ R50, R0, R127, R86 ;  /* 0x0000007f00327223 */ /* 0x000fe20000010056 */
[-C--:B------:R-:W-:Y:S01]  /*5510*/  ISETP.GE.AND P4, PT, R138, R188.reuse, PT ;  /* 0x000000bc8a00720c */ /* 0x080fe20003f86270 */
[----:B-----5:R-:W-:Y:S01]  /*5520*/  FFMA.FTZ R109, R0, R141, R109 ;  /* 0x0000008d006d7223 */ /* 0x020fe2000001006d */
[----:B------:R-:W-:Y:S01]  /*5530*/  FSEL R81, R81, -INF , !P2 ;  /* 0xff80000051517808 */ /* 0x000fe20005000000 */
[----:B-1----:R-:W1:Y:S01]  /*5540*/  LDSM.16.M88.4 R52, [R202+0x6800] ;  /* 0x00680000ca34783b */ /* 0x002e620000000200 */
[----:B------:R-:W5:Y:S01]  /*5550*/  MUFU.TANH R118, R41 ;  /* 0x0000002900767308 */ /* 0x000f620000002400 */
[----:B------:R-:W-:Y:S01]  /*5560*/  HMMA.16816.F32.BF16 R16, R8, R58, R16 ;  /* 0x0000003a0810723c */ /* 0x000fe20000041810 */
[----:B------:R-:W-:Y:S01]  /*5570*/  ISETP.GE.AND P3, PT, R124, R187, PT ;  /* 0x000000bb7c00720c */ /* 0x000fe20003f66270 */
[----:B------:R-:W-:Y:S01]  /*5580*/  FFMA.FTZ R95, R0, R151, R95 ;  /* 0x00000097005f7223 */ /* 0x000fe2000001005f */
[----:B------:R-:W-:Y:S01]  /*5590*/  ISETP.GE.AND P2, PT, R138, R187, PT ;  /* 0x000000bb8a00720c */ /* 0x000fe20003f46270 */
[----:B------:R-:W-:Y:S01]  /*55a0*/  FFMA.FTZ R164, R0, R149, R164 ;  /* 0x0000009500a47223 */ /* 0x000fe200000100a4 */
[----:B------:R-:W-:Y:S01]  /*55b0*/  FSEL R50, R50, -INF , !P5 ;  /* 0xff80000032327808 */ /* 0x000fe20006800000 */
[----:B---3--:R-:W-:Y:S01]  /*55c0*/  FFMA.FTZ R116, R0, R153, R116 ;  /* 0x0000009900747223 */ /* 0x008fe20000010074 */
[----:B------:R-:W3:Y:S01]  /*55d0*/  MUFU.TANH R51, R42 ;  /* 0x0000002a00337308 */ /* 0x000ee20000002400 */
[----:B----4-:R-:W-:Y:S01]  /*55e0*/  HMMA.16816.F32.BF16 R112, R28, R26, R112 ;  /* 0x0000001a1c70723c */ /* 0x010fe20000041870 */
[----:B------:R-:W-:Y:S01]  /*55f0*/  FMUL.FTZ R58, R35, c[0x0][0x2ec] ;  /* 0x0000bb00233a7a20 */ /* 0x000fe20000410000 */
[----:B------:R-:W-:-:S02]  /*5600*/  ISETP.GE.AND P5, PT, R132, R188, PT ;  /* 0x000000bc8400720c */ /* 0x000fc40003fa6270 */
[----:B------:R-:W-:Y:S02]  /*5610*/  FSEL R232, R104, -INF , !P4 ;  /* 0xff80000068e87808 */ /* 0x000fe40006000000 */
[-C--:B------:R-:W-:Y:S01]  /*5620*/  ISETP.GE.AND P4, PT, R142, R188.reuse, PT ;  /* 0x000000bc8e00720c */ /* 0x080fe20003f86270 */
[----:B------:R4:W4:Y:S01]  /*5630*/  MUFU.TANH R96, R43 ;  /* 0x0000002b00607308 */ /* 0x0009220000002400 */
[----:B------:R-:W-:Y:S01]  /*5640*/  HMMA.16816.F32.BF16 R12, R28, R24, R12 ;  /* 0x000000181c0c723c */ /* 0x000fe2000004180c */
[----:B------:R-:W-:Y:S01]  /*5650*/  LDSM.16.M88.4 R24, [R202+0x7800] ;  /* 0x00780000ca18783b */ /* 0x000fe20000000200 */
[----:B------:R-:W-:Y:S01]  /*5660*/  FSEL R239, R65, -INF , !P2 ;  /* 0xff80000041ef7808 */ /* 0x000fe20005000000 */
[----:B-----5:R-:W-:Y:S01]  /*5670*/  FFMA.FTZ R118, R0, R155, R118 ;  /* 0x0000009b00767223 */ /* 0x020fe20000010076 */
[-C--:B------:R-:W-:Y:S02]  /*5680*/  ISETP.GE.AND P6, PT, R130, R188.reuse, PT ;  /* 0x000000bc8200720c */ /* 0x080fe40003fc6270 */
[----:B------:R-:W-:Y:S01]  /*5690*/  ISETP.GE.AND P2, PT, R142, R187, PT ;  /* 0x000000bb8e00720c */ /* 0x000fe20003f46270 */
[----:B------:R-:W5:Y:S01]  /*56a0*/  MUFU.TANH R56, R33 ;  /* 0x0000002100387308 */ /* 0x000f620000002400 */
[----:B--2---:R-:W-:Y:S01]  /*56b0*/  HMMA.16816.F32.BF16 R44, R68, R20, R44 ;  /* 0x00000014442c723c */ /* 0x004fe2000004182c */
[----:B------:R-:W-:Y:S01]  /*56c0*/  FSEL R230, R106, -INF , !P5 ;  /* 0xff8000006ae67808 */ /* 0x000fe20006800000 */
[----:B---3--:R-:W-:Y:S01]  /*56d0*/  FFMA.FTZ R51, R0, R153, R51 ;  /* 0x0000009900337223 */ /* 0x008fe20000010033 */
[----:B------:R-:W-:-:S02]  /*56e0*/  ISETP.GE.AND P5, PT, R140, R188, PT ;  /* 0x000000bc8c00720c */ /* 0x000fc40003fa6270 */
[----:B------:R-:W-:Y:S01]  /*56f0*/  FSEL R80, R80, -INF , !P6 ;  /* 0xff80000050507808 */ /* 0x000fe20007000000 */
[----:B----4-:R2:W3:Y:S02]  /*5700*/  LDSM.16.M88.4 R40, [R37+0xb800] ;  /* 0x00b800002528783b */ /* 0x0104e40000000200 */
[----:B------:R-:W-:Y:S01]  /*5710*/  HMMA.16816.F32.BF16 R16, R68, R22, R16 ;  /* 0x000000164410723c */ /* 0x000fe20000041810 */
[----:B------:R-:W4:Y:S01]  /*5720*/  MUFU.TANH R57, R34 ;  /* 0x0000002200397308 */ /* 0x000f220000002400 */
[----:B------:R-:W-:Y:S01]  /*5730*/  FSEL R231, R163, -INF , !P2 ;  /* 0xff800000a3e77808 */ /* 0x000fe20005000000 */
[----:B------:R-:W3:Y:S01]  /*5740*/  LDSM.16.M88.4 R20, [R200+0xb800] ;  /* 0x00b80000c814783b */ /* 0x000ee20000000200 */
[----:B------:R-:W-:Y:S01]  /*5750*/  ISETP.GE.AND P6, PT, R137, R188, PT ;  /* 0x000000bc8900720c */ /* 0x000fe20003fc6270 */
[----:B------:R-:W-:Y:S01]  /*5760*/  FFMA.FTZ R96, R0, R155, R96 ;  /* 0x0000009b00607223 */ /* 0x000fe20000010060 */
[----:B------:R-:W-:Y:S01]  /*5770*/  ISETP.GE.AND P2, PT, R148, R187, PT ;  /* 0x000000bb9400720c */ /* 0x000fe20003f46270 */
[----:B-----5:R-:W-:Y:S01]  /*5780*/  FFMA.FTZ R56, R0, R159, R56 ;  /* 0x0000009f00387223 */ /* 0x020fe20000010038 */
[----:B-1----:R-:W-:Y:S01]  /*5790*/  HMMA.16816.F32.BF16 R76, R60, R52, R76 ;  /* 0x000000343c4c723c */ /* 0x002fe2000004184c */
[----:B------:R1:W5:Y:S01]  /*57a0*/  MUFU.TANH R52, R32 ;  /* 0x0000002000347308 */ /* 0x0003620000002400 */
[----:B------:R-:W-:-:S02]  /*57b0*/  FSEL R234, R109, -INF , !P5 ;  /* 0xff8000006dea7808 */ /* 0x000fc40006800000 */
[----:B------:R-:W-:Y:S02]  /*57c0*/  ISETP.GE.AND P5, PT, R146, R188, PT ;  /* 0x000000bc9200720c */ /* 0x000fe40003fa6270 */
[----:B------:R-:W-:Y:S01]  /*57d0*/  FSEL R236, R107, -INF , !P6 ;  /* 0xff8000006bec7808 */ /* 0x000fe20007000000 */
[C---:B------:R-:W-:Y:S01]  /*57e0*/  FFMA.FTZ R53, R0.reuse, R125, R103 ;  /* 0x0000007d00357223 */ /* 0x040fe20000010067 */
[----:B------:R-:W-:Y:S01]  /*57f0*/  HMMA.16816.F32.BF16 R72, R60, R54, R72 ;  /* 0x000000363c48723c */ /* 0x000fe20000041848 */
[----:B------:R3:W3:Y:S01]  /*5800*/  MUFU.TANH R110, R89 ;  /* 0x00000059006e7308 */ /* 0x0006e20000002400 */
[----:B------:R-:W-:Y:S01]  /*5810*/  FSEL R233, R95, -INF , !P2 ;  /* 0xff8000005fe97808 */ /* 0x000fe20005000000 */
[C---:B----4-:R-:W-:Y:S01]  /*5820*/  FFMA.FTZ R57, R0.reuse, R157, R57 ;  /* 0x0000009d00397223 */ /* 0x050fe20000010039 */
[----:B------:R-:W-:Y:S01]  /*5830*/  FSEL R53, R53, -INF , !P3 ;  /* 0xff80000035357808 */ /* 0x000fe20005800000 */
[----:B--2---:R-:W-:Y:S01]  /*5840*/  FFMA.FTZ R37, R0, R143, R111 ;  /* 0x0000008f00257223 */ /* 0x004fe2000001006f */
[----:B------:R-:W-:Y:S01]  /*5850*/  ISETP.GE.AND P3, PT, R130, R187, PT ;  /* 0x000000bb8200720c */ /* 0x000fe20003f66270 */
[C---:B------:R-:W-:Y:S01]  /*5860*/  FFMA.FTZ R143, R0.reuse, R141, R66 ;  /* 0x0000008d008f7223 */ /* 0x040fe20000010042 */
[----:B-1----:R-:W1:Y:S01]  /*5870*/  LDSM.16.M88.4 R32, [R202+0x7000] ;  /* 0x00700000ca20783b */ /* 0x002e620000000200 */
[----:B------:R-:W2:Y:S01]  /*5880*/  MUFU.TANH R91, R91 ;  /* 0x0000005b005b7308 */ /* 0x000ea20000002400 */
[C---:B------:R-:W-:Y:S01]  /*5890*/  FFMA.FTZ R66, R0.reuse, R145, R67 ;  /* 0x0000009100427223 */ /* 0x040fe20000010043 */
[----:B------:R-:W-:Y:S01]  /*58a0*/  FSEL R83, R83, -INF , !P3 ;  /* 0xff80000053537808 */ /* 0x000fe20005800000 */
[----:B-----5:R-:W-:Y:S01]  /*58b0*/  FFMA.FTZ R52, R0, R157, R52 ;  /* 0x0000009d00347223 */ /* 0x020fe20000010034 */
[----:B------:R-:W-:Y:S01]  /*58c0*/  ISETP.GE.AND P3, PT, R137, R187, PT ;  /* 0x000000bb8900720c */ /* 0x000fe20003f66270 */
[----:B------:R-:W-:-:S04]  /*58d0*/  DEPBAR.LE SB0, 0x0 ;  /* 0x000080000000791a */ /* 0x000fc80000000000 */
[----:B------:R-:W-:Y:S01]  /*58e0*/  FMUL.FTZ R55, R77, c[0x0][0x2ec] ;  /* 0x0000bb004d377a20 */ /* 0x000fe20000410000 */
[----:B------:R-:W4:Y:S01]  /*58f0*/  MUFU.TANH R94, R94 ;  /* 0x0000005e005e7308 */ /* 0x000f220000002400 */
[----:B---3--:R-:W-:Y:S01]  /*5900*/  FSEL R89, R87, -INF , !P1 ;  /* 0xff80000057597808 */ /* 0x008fe20004800000 */
[----:B------:R-:W-:Y:S01]  /*5910*/  FMUL.FTZ R54, R76, c[0x0][0x2ec] ;  /* 0x0000bb004c367a20 */ /* 0x000fe20000410000 */
[C---:B------:R-:W-:Y:S01]  /*5920*/  HMMA.16816.F32.BF16 R112, R8.reuse, R42, R112 ;  /* 0x0000002a0870723c */ /* 0x040fe20000041870 */
[-C--:B------:R-:W-:Y:S01]  /*5930*/  ISETP.GE.AND P1, PT, R132, R187.reuse, PT ;  /* 0x000000bb8400720c */ /* 0x080fe20003f26270 */
[----:B------:R-:W-:Y:S01]  /*5940*/  FMUL.FTZ R59, R78, c[0x0][0x2ec] ;  /* 0x0000bb004e3b7a20 */ /* 0x000fe20000410000 */
[----:B------:R-:W-:Y:S01]  /*5950*/  FSEL R66, R66, -INF , !P4 ;  /* 0xff80000042427808 */ /* 0x000fe20006000000 */
[----:B------:R-:W-:Y:S01]  /*5960*/  FMUL.FTZ R65, R72, c[0x0][0x2ec] ;  /* 0x0000bb0048417a20 */ /* 0x000fe20000410000 */
[----:B------:R-:W3:Y:S01]  /*5970*/  MUFU.TANH R55, R55 ;  /* 0x0000003700377308 */ /* 0x000ee20000002400 */
[----:B------:R-:W-:Y:S01]  /*5980*/  FSEL R237, R64, -INF , !P1 ;  /* 0xff80000040ed7808 */ /* 0x000fe20004800000 */
[----:B------:R-:W-:Y:S01]  /*5990*/  FMUL.FTZ R64, R79, c[0x0][0x2ec] ;  /* 0x0000bb004f407a20 */ /* 0x000fe20000410000 */
[----:B------:R-:W-:Y:S01]  /*59a0*/  HMMA.16816.F32.BF16 R12, R8, R40, R12 ;  /* 0x00000028080c723c */ /* 0x000fe2000004180c */
[----:B------:R-:W-:Y:S01]  /*59b0*/  ISETP.GE.AND P1, PT, R140, R187, PT ;  /* 0x000000bb8c00720c */ /* 0x000fe20003f26270 */
[----:B------:R-:W-:Y:S01]  /*59c0*/  FMUL.FTZ R28, R75, c[0x0][0x2ec] ;  /* 0x0000bb004b1c7a20 */ /* 0x000fe20000410000 */
[----:B------:R-:W-:Y:S01]  /*59d0*/  ISETP.GE.AND P4, PT, R148, R188, PT ;  /* 0x000000bc9400720c */ /* 0x000fe20003f86270 */
[CC--:B------:R-:W-:Y:S01]  /*59e0*/  FFMA.FTZ R110, R0.reuse, R147.reuse, R110 ;  /* 0x00000093006e7223 */ /* 0x0c0fe2000001006e */
[----:B------:R-:W5:Y:S01]  /*59f0*/  MUFU.TANH R58, R58 ;  /* 0x0000003a003a7308 */ /* 0x000f620000002400 */
[----:B------:R-:W-:Y:S01]  /*5a00*/  FSEL R143, R143, -INF , !P1 ;  /* 0xff8000008f8f7808 */ /* 0x000fe20004800000 */
[----:B--2---:R-:W-:Y:S01]  /*5a10*/  FFMA.FTZ R147, R0, R147, R91 ;  /* 0x0000009300937223 */ /* 0x004fe2000001005b */
[----:B------:R-:W-:Y:S01]  /*5a20*/  ISETP.GE.AND P1, PT, R146, R187, PT ;  /* 0x000000bb9200720c */ /* 0x000fe20003f26270 */
[----:B----4-:R-:W-:Y:S01]  /*5a30*/  FFMA.FTZ R94, R0, R149, R94 ;  /* 0x00000095005e7223 */ /* 0x010fe2000001005e */
[----:B------:R-:W-:-:S02]  /*5a40*/  FSEL R146, R93, -INF , !P4 ;  /* 0xff8000005d927808 */ /* 0x000fc40006000000 */
[----:B------:R-:W-:Y:S01]  /*5a50*/  FSEL R37, R37, -INF , !P3 ;  /* 0xff80000025257808 */ /* 0x000fe20005800000 */
[----:B------:R-:W2:Y:S01]  /*5a60*/  MUFU.TANH R54, R54 ;  /* 0x0000003600367308 */ /* 0x000ea20000002400 */
[-C--:B------:R-:W-:Y:S01]  /*5a70*/  ISETP.GE.AND P4, PT, R154, R188.reuse, PT ;  /* 0x000000bc9a00720c */ /* 0x080fe20003f86270 */
[----:B---3--:R-:W-:Y:S01]  /*5a80*/  FFMA.FTZ R55, R0, R165, R55 ;  /* 0x000000a500377223 */ /* 0x008fe20000010037 */
[----:B------:R-:W-:Y:S01]  /*5a90*/  HMMA.16816.F32.BF16 R112, R68, R22, R112 ;  /* 0x000000164470723c */ /* 0x000fe20000041870 */
[C---:B------:R-:W-:Y:S02]  /*5aa0*/  ISETP.GE.AND P6, PT, R144.reuse, R188, PT ;  /* 0x000000bc9000720c */ /* 0x040fe40003fc6270 */
[-C--:B------:R-:W-:Y:S02]  /*5ab0*/  ISETP.GE.AND P3, PT, R144, R187.reuse, PT ;  /* 0x000000bb9000720c */ /* 0x080fe40003f66270 */
[----:B------:R-:W3:Y:S01]  /*5ac0*/  MUFU.TANH R59, R59 ;  /* 0x0000003b003b7308 */ /* 0x000ee20000002400 */
[----:B------:R-:W-:Y:S01]  /*5ad0*/  ISETP.GE.AND P2, PT, R154, R187, PT ;  /* 0x000000bb9a00720c */ /* 0x000fe20003f46270 */
[----:B-----5:R-:W-:Y:S01]  /*5ae0*/  FFMA.FTZ R58, R0, R159, R58 ;  /* 0x0000009f003a7223 */ /* 0x020fe2000001003a */
[----:B-1----:R-:W-:Y:S01]  /*5af0*/  HMMA.16816.F32.BF16 R16, R60, R34, R16 ;  /* 0x000000223c10723c */ /* 0x002fe20000041810 */
[----:B------:R-:W-:-:S02]  /*5b00*/  FSEL R176, R52, -INF , !P4 ;  /* 0xff80000034b07808 */ /* 0x000fc40006000000 */
[----:B------:R-:W-:Y:S02]  /*5b10*/  FSEL R140, R110, -INF , !P6 ;  /* 0xff8000006e8c7808 */ /* 0x000fe40007000000 */
[----:B------:R-:W1:Y:S01]  /*5b20*/  MUFU.TANH R64, R64 ;  /* 0x0000004000407308 */ /* 0x000e620000002400 */
[----:B------:R-:W-:Y:S01]  /*5b30*/  FSEL R147, R147, -INF , !P3 ;  /* 0xff80000093937808 */ /* 0x000fe20005800000 */
[----:B--2---:R-:W-:Y:S01]  /*5b40*/  FFMA.FTZ R54, R0, R161, R54 ;  /* 0x000000a100367223 */ /* 0x004fe20000010036 */
[----:B------:R-:W-:Y:S01]  /*5b50*/  HMMA.16816.F32.BF16 R12, R68, R20, R12 ;  /* 0x00000014440c723c */ /* 0x000fe2000004180c */
[-C--:B------:R-:W-:Y:S02]  /*5b60*/  ISETP.GE.AND P4, PT, R162, R188.reuse, PT ;  /* 0x000000bca200720c */ /* 0x080fe40003f86270 */
[C---:B------:R-:W-:Y:S02]  /*5b70*/  ISETP.GE.AND P6, PT, R150.reuse, R188, PT ;  /* 0x000000bc9600720c */ /* 0x040fe40003fc6270 */
[----:B------:R-:W2:Y:S01]  /*5b80*/  MUFU.TANH R65, R65 ;  /* 0x0000004100417308 */ /* 0x000ea20000002400 */
[----:B------:R-:W-:Y:S01]  /*5b90*/  ISETP.GE.AND P3, PT, R150, R187, PT ;  /* 0x000000bb9600720c */ /* 0x000fe20003f66270 */
[----:B---3--:R-:W-:Y:S01]  /*5ba0*/  FFMA.FTZ R59, R0, R161, R59 ;  /* 0x000000a1003b7223 */ /* 0x008fe2000001003b */
[----:B------:R-:W-:Y:S01]  /*5bb0*/  HMMA.16816.F32.BF16 R44, R60, R32, R44 ;  /* 0x000000203c2c723c */ /* 0x000fe2000004182c */
[----:B------:R-:W-:-:S02]  /*5bc0*/  FSEL R150, R164, -INF , !P5 ;  /* 0xff800000a4967808 */ /* 0x000fc40006800000 */
[----:B------:R-:W-:Y:S02]  /*5bd0*/  FSEL R235, R94, -INF , !P1 ;  /* 0xff8000005eeb7808 */ /* 0x000fe40004800000 */
[----:B------:R-:W-:Y:S01]  /*5be0*/  MUFU.TANH R28, R28 ;  /* 0x0000001c001c7308 */ /* 0x000fe20000002400 */
[-C--:B------:R-:W-:Y:S01]  /*5bf0*/  ISETP.GE.AND P5, PT, R152, R188.reuse, PT ;  /* 0x000000bc9800720c */ /* 0x080fe20003fa6270 */
[----:B------:R-:W-:Y:S01]  /*5c00*/  FMUL.FTZ R33, R74, c[0x0][0x2ec] ;  /* 0x0000bb004a217a20 */ /* 0x000fe20000410000 */
[C---:B------:R-:W-:Y:S01]  /*5c10*/  HMMA.16816.F32.BF16 R112, R60.reuse, R26, R112 ;  /* 0x0000001a3c70723c */ /* 0x040fe20000041870 */
[----:B------:R-:W-:Y:S01]  /*5c20*/  FMUL.FTZ R10, R16, c[0x0][0x2ec] ;  /* 0x0000bb00100a7a20 */ /* 0x000fe20000410000 */
[----:B------:R-:W-:Y:S01]  /*5c30*/  ISETP.GE.AND P1, PT, R152, R187, PT ;  /* 0x000000bb9800720c */ /* 0x000fe20003f26270 */
[----:B------:R-:W-:Y:S01]  /*5c40*/  FMUL.FTZ R11, R17, c[0x0][0x2ec] ;  /* 0x0000bb00110b7a20 */ /* 0x000fe20000410000 */
[----:B------:R-:W-:Y:S01]  /*5c50*/  FSEL R172, R55, -INF , !P4 ;  /* 0xff80000037ac7808 */ /* 0x000fe20006000000 */
[----:B------:R-:W-:Y:S01]  /*5c60*/  FMUL.FTZ R32, R73, c[0x0][0x2ec] ;  /* 0x0000bb0049207a20 */ /* 0x000fe20000410000 */
[----:B------:R-:W-:Y:S01]  /*5c70*/  MUFU.TANH R33, R33 ;  /* 0x0000002100217308 */ /* 0x000fe20000002400 */
[----:B------:R-:W-:Y:S01]  /*5c80*/  FMUL.FTZ R16, R18, c[0x0][0x2ec] ;  /* 0x0000bb0012107a20 */ /* 0x000fe20000410000 */
[----:B------:R-:W-:Y:S01]  /*5c90*/  HMMA.16816.F32.BF16 R12, R60, R24, R12 ;  /* 0x000000183c0c723c */ /* 0x000fe2000004180c */
[----:B------:R-:W-:Y:S01]  /*5ca0*/  FMUL.FTZ R17, R19, c[0x0][0x2ec] ;  /* 0x0000bb0013117a20 */ /* 0x000fe20000410000 */
[-C--:B------:R-:W-:Y:S01]  /*5cb0*/  ISETP.GE.AND P4, PT, R170, R188.reuse, PT ;  /* 0x000000bcaa00720c */ /* 0x080fe20003f86270 */
[----:B-1----:R-:W-:Y:S01]  /*5cc0*/  FFMA.FTZ R64, R0, R165, R64 ;  /* 0x000000a500407223 */ /* 0x002fe20000010040 */
[----:B------:R-:W-:Y:S01]  /*5cd0*/  FSEL R178, R116, -INF , !P6 ;  /* 0xff80000074b27808 */ /* 0x000fe20007000000 */
[----:B--2---:R-:W-:Y:S01]  /*5ce0*/  FFMA.FTZ R65, R0, R169, R65 ;  /* 0x000000a900417223 */ /* 0x004fe20000010041 */
[----:B------:R-:W1:Y:S01]  /*5cf0*/  MUFU.TANH R10, R10 ;  /* 0x0000000a000a7308 */ /* 0x000e620000002400 */
[----:B------:R-:W-:Y:S01]  /*5d00*/  FSEL R163, R51, -INF , !P3 ;  /* 0xff80000033a37808 */ /* 0x000fe20005800000 */
[----:B------:R-:W-:Y:S01]  /*5d10*/  FMUL.FTZ R29, R44, c[0x0][0x2ec] ;  /* 0x0000bb002c1d7a20 */ /* 0x000fe20000410000 */
[----:B------:R-:W-:Y:S01]  /*5d20*/  FSEL R160, R118, -INF , !P5 ;  /* 0xff80000076a07808 */ /* 0x000fe20006800000 */
[----:B------:R-:W-:Y:S01]  /*5d30*/  FMUL.FTZ R46, R46, c[0x0][0x2ec] ;  /* 0x0000bb002e2e7a20 */ /* 0x000fe20000410000 */
[----:B------:R-:W-:Y:S01]  /*5d40*/  FSEL R177, R96, -INF , !P1 ;  /* 0xff80000060b17808 */ /* 0x000fe20004800000 */
[----:B------:R-:W-:Y:S01]  /*5d50*/  FMUL.FTZ R9, R47, c[0x0][0x2ec] ;  /* 0x0000bb002f097a20 */ /* 0x000fe20000410000 */
[CC--:B------:R-:W-:Y:S01]  /*5d60*/  ISETP.GE.AND P6, PT, R156.reuse, R188.reuse, PT ;  /* 0x000000bc9c00720c */ /* 0x0c0fe20003fc6270 */
[----:B------:R-:W2:Y:S01]  /*5d70*/  MUFU.TANH R29, R29 ;  /* 0x0000001d001d7308 */ /* 0x000ea20000002400 */
[----:B------:R-:W-:Y:S01]  /*5d80*/  FMUL.FTZ R45, R45, c[0x0][0x2ec] ;  /* 0x0000bb002d2d7a20 */ /* 0x000fe20000410000 */
[-C--:B------:R-:W-:Y:S01]  /*5d90*/  ISETP.GE.AND P3, PT, R156, R187.reuse, PT ;  /* 0x000000bb9c00720c */ /* 0x080fe20003f66270 */
[----:B------:R-:W-:Y:S01]  /*5da0*/  FMUL.FTZ R112, R112, c[0x0][0x2ec] ;  /* 0x0000bb0070707a20 */ /* 0x000fe20000410000 */
[-C--:B------:R-:W-:Y:S01]  /*5db0*/  ISETP.GE.AND P5, PT, R158, R188.reuse, PT ;  /* 0x000000bc9e00720c */ /* 0x080fe20003fa6270 */
[----:B------:R-:W-:Y:S01]  /*5dc0*/  FMUL.FTZ R114, R114, c[0x0][0x2ec] ;  /* 0x0000bb0072727a20 */ /* 0x000fe20000410000 */
[----:B------:R-:W-:Y:S01]  /*5dd0*/  ISETP.GE.AND P1, PT, R158, R187, PT ;  /* 0x000000bb9e00720c */ /* 0x000fe20003f26270 */
[----:B------:R-:W-:Y:S01]  /*5de0*/  FMUL.FTZ R115, R115, c[0x0][0x2ec] ;  /* 0x0000bb0073737a20 */ /* 0x000fe20000410000 */
[----:B------:R-:W3:Y:S01]  /*5df0*/  MUFU.TANH R8, R46 ;  /* 0x0000002e00087308 */ /* 0x000ee20000002400 */
[----:B-1----:R-:W-:Y:S01]  /*5e00*/  FFMA.FTZ R154, R0, R191, R10 ;  /* 0x000000bf009a7223 */ /* 0x002fe2000001000a */
[----:B------:R-:W-:Y:S01]  /*5e10*/  FSEL R167, R57, -INF , !P2 ;  /* 0xff80000039a77808 */ /* 0x000fe20005000000 */
[----:B------:R-:W-:Y:S01]  /*5e20*/  FMUL.FTZ R12, R12, c[0x0][0x2ec] ;  /* 0x0000bb000c0c7a20 */ /* 0x000fe20000410000 */
[----:B------:R-:W-:Y:S01]  /*5e30*/  ISETP.GE.AND P2, PT, R162, R187, PT ;  /* 0x000000bba200720c */ /* 0x000fe20003f46270 */
[----:B------:R-:W-:Y:S01]  /*5e40*/  FMUL.FTZ R14, R14, c[0x0][0x2ec] ;  /* 0x0000bb000e0e7a20 */ /* 0x000fe20000410000 */
[----:B------:R-:W-:Y:S01]  /*5e50*/  FSEL R164, R56, -INF , !P6 ;  /* 0xff80000038a47808 */ /* 0x000fe20007000000 */
[----:B------:R-:W-:Y:S01]  /*5e60*/  FMUL.FTZ R13, R13, c[0x0][0x2ec] ;  /* 0x0000bb000d0d7a20 */ /* 0x000fe20000410000 */
[----:B------:R-:W1:Y:S01]  /*5e70*/  MUFU.TANH R9, R9 ;  /* 0x0000000900097308 */ /* 0x000e620000002400 */
[----:B--2---:R-:W-:Y:S01]  /*5e80*/  FFMA.FTZ R29, R0, R183, R29 ;  /* 0x000000b7001d7223 */ /* 0x004fe2000001001d */
[----:B------:R-:W-:Y:S01]  /*5e90*/  FSEL R175, R58, -INF , !P3 ;  /* 0xff8000003aaf7808 */ /* 0x000fe20005800000 */
[----:B------:R-:W-:Y:S01]  /*5ea0*/  FMUL.FTZ R15, R15, c[0x0][0x2ec] ;  /* 0x0000bb000f0f7a20 */ /* 0x000fe20000410000 */
[-C--:B------:R-:W-:Y:S01]  /*5eb0*/  ISETP.GE.AND P6, PT, R166, R188.reuse, PT ;  /* 0x000000bca600720c */ /* 0x080fe20003fc6270 */
[----:B------:R-:W-:Y:S01]  /*5ec0*/  FMUL.FTZ R113, R113, c[0x0][0x2ec] ;  /* 0x0000bb0071717a20 */ /* 0x000fe20000410000 */
[----:B------:R-:W-:Y:S01]  /*5ed0*/  FSEL R158, R29, -INF , !P4 ;  /* 0xff8000001d9e7808 */ /* 0x000fe20006000000 */
[C---:B------:R-:W-:Y:S01]  /*5ee0*/  FFMA.FTZ R169, R0.reuse, R169, R33 ;  /* 0x000000a900a97223 */ /* 0x040fe20000010021 */
[----:B------:R-:W2:Y:S01]  /*5ef0*/  MUFU.TANH R11, R11 ;  /* 0x0000000b000b7308 */ /* 0x000ea20000002400 */
[----:B---3--:R-:W-:Y:S01]  /*5f00*/  FFMA.FTZ R157, R0, R183, R8 ;  /* 0x000000b7009d7223 */ /* 0x008fe20000010008 */
[----:B------:R-:W-:Y:S01]  /*5f10*/  ISETP.GE.AND P4, PT, R192, R188, PT ;  /* 0x000000bcc000720c */ /* 0x000fe20003f86270 */
[----:B------:R-:W-:Y:S01]  /*5f20*/  FFMA.FTZ R28, R0, R179, R28 ;  /* 0x000000b3001c7223 */ /* 0x000fe2000001001c */
[----:B------:R-:W-:-:S02]  /*5f30*/  ISETP.GE.AND P3, PT, R166, R187, PT ;  /* 0x000000bba600720c */ /* 0x000fc40003f66270 */
[----:B------:R-:W-:Y:S02]  /*5f40*/  FSEL R174, R54, -INF , !P5 ;  /* 0xff80000036ae7808 */ /* 0x000fe40006800000 */
[----:B------:R-:W3:Y:S01]  /*5f50*/  MUFU.TANH R10, R112 ;  /* 0x00000070000a7308 */ /* 0x000ee20000002400 */
[----:B-1----:R-:W-:Y:S01]  /*5f60*/  FFMA.FTZ R155, R0, R189, R9 ;  /* 0x000000bd009b7223 */ /* 0x002fe20000010009 */
[----:B------:R-:W-:Y:S02]  /*5f70*/  FSEL R173, R59, -INF , !P1 ;  /* 0xff8000003bad7808 */ /* 0x000fe40004800000 */
[----:B------:R-:W-:Y:S02]  /*5f80*/  FSEL R171, R64, -INF , !P2 ;  /* 0xff80000040ab7808 */ /* 0x000fe40005000000 */
[----:B------:R-:W-:Y:S02]  /*5f90*/  ISETP.GE.AND P5, PT, R168, R188, PT ;  /* 0x000000bca800720c */ /* 0x000fe40003fa6270 */
[----:B------:R-:W1:Y:S01]  /*5fa0*/  MUFU.TANH R32, R32 ;  /* 0x0000002000207308 */ /* 0x000e620000002400 */
[----:B--2---:R-:W-:Y:S01]  /*5fb0*/  FFMA.FTZ R152, R0, R193, R11 ;  /* 0x000000c100987223 */ /* 0x004fe2000001000b */
[----:B------:R-:W-:-:S02]  /*5fc0*/  ISETP.GE.AND P1, PT, R168, R187, PT ;  /* 0x000000bba800720c */ /* 0x000fc40003f26270 */
[----:B------:R-:W-:Y:S02]  /*5fd0*/  ISETP.GE.AND P2, PT, R170, R187, PT ;  /* 0x000000bbaa00720c */ /* 0x000fe40003f46270 */
[----:B------:R-:W-:Y:S02]  /*5fe0*/  FSEL R152, R152, -INF , !P4 ;  /* 0xff80000098987808 */ /* 0x000fe40006000000 */
[----:B------:R-:W2:Y:S01]  /*5ff0*/  MUFU.TANH R20, R45 ;  /* 0x0000002d00147308 */ /* 0x000ea20000002400 */
[----:B---3--:R-:W-:Y:S01]  /*6000*/  FFMA.FTZ R10, R0, R199, R10 ;  /* 0x000000c7000a7223 */ /* 0x008fe2000001000a */
[----:B------:R-:W-:Y:S02]  /*6010*/  ISETP.GE.AND P4, PT, R198, R188, PT ;  /* 0x000000bcc600720c */ /* 0x000fe40003f86270 */
[----:B------:R-:W-:Y:S02]  /*6020*/  FSEL R170, R65, -INF , !P6 ;  /* 0xff80000041aa7808 */ /* 0x000fe40007000000 */
[----:B------:R-:W-:-:S02]  /*6030*/  FSEL R169, R169, -INF , !P3 ;  /* 0xff800000a9a97808 */ /* 0x000fc40005800000 */
[----:B------:R-:W3:Y:S01]  /*6040*/  MUFU.TANH R16, R16 ;  /* 0x0000001000107308 */ /* 0x000ee20000002400 */
[----:B-1----:R-:W-:Y:S01]  /*6050*/  FFMA.FTZ R32, R0, R179, R32 ;  /* 0x000000b300207223 */ /* 0x002fe20000010020 */
[C---:B------:R-:W-:Y:S02]  /*6060*/  ISETP.GE.AND P6, PT, R182.reuse, R188, PT ;  /* 0x000000bcb600720c */ /* 0x040fe40003fc6270 */
[----:B------:R-:W-:Y:S02]  /*6070*/  ISETP.GE.AND P3, PT, R182, R187, PT ;  /* 0x000000bbb600720c */ /* 0x000fe40003f66270 */
[----:B------:R-:W-:Y:S02]  /*6080*/  FSEL R142, R10, -INF , !P4 ;  /* 0xff8000000a8e7808 */ /* 0x000fe40006000000 */
[----:B------:R-:W1:Y:S01]  /*6090*/  MUFU.TANH R12, R12 ;  /* 0x0000000c000c7308 */ /* 0x000e620000002400 */
[----:B--2---:R-:W-:Y:S01]  /*60a0*/  FFMA.FTZ R20, R0, R189, R20 ;  /* 0x000000bd00147223 */ /* 0x004fe20000010014 */
[----:B------:R-:W-:-:S02]  /*60b0*/  FSEL R168, R32, -INF , !P5 ;  /* 0xff80000020a87808 */ /* 0x000fc40006800000 */
[----:B------:R-:W-:Y:S02]  /*60c0*/  FSEL R165, R28, -INF , !P1 ;  /* 0xff8000001ca57808 */ /* 0x000fe40004800000 */
[----:B------:R-:W-:Y:S02]  /*60d0*/  ISETP.GE.AND P4, PT, R135, 0x2, PT ;  /* 0x000000028700780c */ /* 0x000fe40003f86270 */
[----:B------:R-:W2:Y:S01]  /*60e0*/  MUFU.TANH R8, R14 ;  /* 0x0000000e00087308 */ /* 0x000ea20000002400 */
[----:B---3--:R-:W-:Y:S01]  /*60f0*/  FFMA.FTZ R16, R0, R191, R16 ;  /* 0x000000bf00107223 */ /* 0x008fe20000010010 */
[C---:B------:R-:W-:Y:S02]  /*6100*/  ISETP.GE.AND P5, PT, R190.reuse, R188, PT ;  /* 0x000000bcbe00720c */ /* 0x040fe40003fa6270 */
[----:B------:R-:W-:Y:S02]  /*6110*/  ISETP.GE.AND P1, PT, R190, R187, PT ;  /* 0x000000bbbe00720c */ /* 0x000fe40003f26270 */
[----:B------:R-:W-:-:S02]  /*6120*/  FSEL R156, R20, -INF , !P6 ;  /* 0xff800000149c7808 */ /* 0x000fc40007000000 */
[----:B------:R-:W3:Y:S01]  /*6130*/  MUFU.TANH R17, R17 ;  /* 0x0000001100117308 */ /* 0x000ee20000002400 */
[----:B------:R-:W-:Y:S01]  /*6140*/  FSEL R155, R155, -INF , !P3 ;  /* 0xff8000009b9b7808 */ /* 0x000fe20005800000 */
[----:B-1----:R-:W-:Y:S01]  /*6150*/  FFMA.FTZ R12, R0, R195, R12 ;  /* 0x000000c3000c7223 */ /* 0x002fe2000001000c */
[C---:B------:R-:W-:Y:S02]  /*6160*/  ISETP.GE.AND P6, PT, R194.reuse, R188, PT ;  /* 0x000000bcc200720c */ /* 0x040fe40003fc6270 */
[----:B------:R-:W-:Y:S02]  /*6170*/  ISETP.GE.AND P3, PT, R194, R187, PT ;  /* 0x000000bbc200720c */ /* 0x000fe40003f66270 */
[----:B------:R-:W-:Y:S01]  /*6180*/  FSEL R157, R157, -INF , !P2 ;  /* 0xff8000009d9d7808 */ /* 0x000fe20005000000 */
[----:B------:R-:W1:Y:S01]  /*6190*/  MUFU.TANH R13, R13 ;  /* 0x0000000d000d7308 */ /* 0x000e620000002400 */
[----:B--2---:R-:W-:Y:S01]  /*61a0*/  FFMA.FTZ R8, R0, R195, R8 ;  /* 0x000000c300087223 */ /* 0x004fe20000010008 */
[----:B------:R-:W-:-:S02]  /*61b0*/  FSEL R154, R154, -INF , !P5 ;  /* 0xff8000009a9a7808 */ /* 0x000fc40006800000 */
[----:B------:R-:W-:Y:S02]  /*61c0*/  FSEL R151, R16, -INF , !P1 ;  /* 0xff80000010977808 */ /* 0x000fe40004800000 */
[----:B------:R-:W-:Y:S02]  /*61d0*/  ISETP.GE.AND P2, PT, R192, R187, PT ;  /* 0x000000bbc000720c */ /* 0x000fe40003f46270 */
[----:B------:R-:W2:Y:S01]  /*61e0*/  MUFU.TANH R9, R15 ;  /* 0x0000000f00097308 */ /* 0x000ea20000002400 */
[----:B---3--:R-:W-:Y:S01]  /*61f0*/  FFMA.FTZ R17, R0, R193, R17 ;  /* 0x000000c100117223 */ /* 0x008fe20000010011 */
[C---:B------:R-:W-:Y:S02]  /*6200*/  ISETP.GE.AND P5, PT, R196.reuse, R188, PT ;  /* 0x000000bcc400720c */ /* 0x040fe40003fa6270 */
[----:B------:R-:W-:Y:S02]  /*6210*/  ISETP.GE.AND P1, PT, R196, R187, PT ;  /* 0x000000bbc400720c */ /* 0x000fe40003f26270 */
[----:B------:R-:W-:-:S02]  /*6220*/  FSEL R148, R12, -INF , !P6 ;  /* 0xff8000000c947808 */ /* 0x000fc40007000000 */
[----:B------:R-:W3:Y:S01]  /*6230*/  MUFU.TANH R11, R113 ;  /* 0x00000071000b7308 */ /* 0x000ee20000002400 */
[----:B-1----:R-:W-:Y:S01]  /*6240*/  FFMA.FTZ R13, R0, R197, R13 ;  /* 0x000000c5000d7223 */ /* 0x002fe2000001000d */
[----:B------:R-:W-:Y:S02]  /*6250*/  FSEL R67, R8, -INF , !P3 ;  /* 0xff80000008437808 */ /* 0x000fe40005800000 */
[C---:B------:R-:W-:Y:S01]  /*6260*/  ISETP.GE.AND P6, PT, R6.reuse, R188, PT ;  /* 0x000000bc0600720c */ /* 0x040fe20003fc6270 */
[----:B------:R-:W-:Y:S01]  /*6270*/  BAR.SYNC.DEFER_BLOCKING 0x0 ;  /* 0x0000000000007b1d */ /* 0x000fe20000010000 */
[----:B------:R-:W-:Y:S01]  /*6280*/  ISETP.GE.AND P3, PT, R6, R187, PT ;  /* 0x000000bb0600720c */ /* 0x000fe20003f66270 */
[C---:B------:R-:W-:Y:S01]  /*6290*/  FFMA.FTZ R6, R0.reuse, R5, R229 ;  /* 0x0000000500067223 */ /* 0x040fe200000100e5 */
[----:B------:R-:W-:Y:S01]  /*62a0*/  FSEL R149, R17, -INF , !P2 ;  /* 0xff80000011957808 */ /* 0x000fe20005000000 */
[C---:B--2---:R-:W-:Y:S01]  /*62b0*/  FFMA.FTZ R9, R0.reuse, R197, R9 ;  /* 0x000000c500097223 */ /* 0x044fe20000010009 */
[----:B------:R-:W-:Y:S01]  /*62c0*/  FSEL R144, R13, -INF , !P5 ;  /* 0xff8000000d907808 */ /* 0x000fe20006800000 */
[----:B------:R-:W1:Y:S01]  /*62d0*/  MUFU.TANH R114, R114 ;  /* 0x0000007200727308 */ /* 0x000e620000002400 */
[----:B------:R-:W-:Y:S01]  /*62e0*/  FFMA.FTZ R5, R0, R5, R84 ;  /* 0x0000000500057223 */ /* 0x000fe20000010054 */
[----:B------:R-:W-:-:S02]  /*62f0*/  ISETP.GE.AND P2, PT, R198, R187, PT ;  /* 0x000000bbc600720c */ /* 0x000fc40003f46270 */
[----:B------:R-:W-:Y:S01]  /*6300*/  FSEL R65, R9, -INF , !P1 ;  /* 0xff80000009417808 */ /* 0x000fe20004800000 */
[----:B---3--:R-:W-:Y:S01]  /*6310*/  FFMA.FTZ R11, R0, R201, R11 ;  /* 0x000000c9000b7223 */ /* 0x008fe2000001000b */
[C---:B------:R-:W-:Y:S02]  /*6320*/  ISETP.GE.AND P5, PT, R228.reuse, R188, PT ;  /* 0x000000bce400720c */ /* 0x040fe40003fa6270 */
[----:B------:R-:W2:Y:S01]  /*6330*/  MUFU.TANH R115, R115 ;  /* 0x0000007300737308 */ /* 0x000ea20000002400 */
[----:B------:R-:W-:Y:S02]  /*6340*/  ISETP.GE.AND P1, PT, R228, R187, PT ;  /* 0x000000bbe400720c */ /* 0x000fe40003f26270 */
[----:B------:R-:W-:Y:S02]  /*6350*/  FSEL R6, R6, -INF , !P6 ;  /* 0xff80000006067808 */ /* 0x000fe40007000000 */
[----:B------:R-:W-:Y:S02]  /*6360*/  FSEL R5, R5, -INF , !P3 ;  /* 0xff80000005057808 */ /* 0x000fe40005800000 */
[----:B------:R-:W-:Y:S01]  /*6370*/  FSEL R64, R11, -INF , !P5 ;  /* 0xff8000000b407808 */ /* 0x000fe20006800000 */
[----:B-1----:R-:W-:-:S05]  /*6380*/  FFMA.FTZ R63, R0, R199, R114 ;  /* 0x000000c7003f7223 */ /* 0x002fca0000010072 */
[----:B------:R-:W-:Y:S01]  /*6390*/  FSEL R63, R63, -INF , !P2 ;  /* 0xff8000003f3f7808 */ /* 0x000fe20005000000 */
[----:B--2---:R-:W-:-:S05]  /*63a0*/  FFMA.FTZ R61, R0, R201, R115 ;  /* 0x000000c9003d7223 */ /* 0x004fca0000010073 */
[----:B------:R-:W-:Y:S01]  /*63b0*/  FSEL R61, R61, -INF , !P1 ;  /* 0xff8000003d3d7808 */ /* 0x000fe20004800000 */
[----:B------:R-:W-:Y:S05]  /*63c0*/  @!P4 BRA `(.L_x_2531) ;  /* 0x00000e200000c947 */ /* 0x000fea0003800000 */
[----:B------:R-:W-:Y:S05]  /*63d0*/  @!P0 BRA `(.L_x_2532) ;  /* 0x0000039000008947 */ /* 0x000fea0003800000 */
[----:B------:R-:W1:Y:S01]  /*63e0*/  I2F.RP R11, R136 ;  /* 0x00000088000b7306 */ /* 0x000e620000209400 */
[C---:B------:R-:W-:Y:S02]  /*63f0*/  IADD3 R13, R120.reuse, -0x80, RZ ;  /* 0xffffff80780d7810 */ /* 0x040fe40007ffe0ff */
[----:B------:R-:W-:Y:S02]  /*6400*/  IABS R10, R120 ;  /* 0x00000078000a7213 */ /* 0x000fe40000000000 */
[----:B------:R-:W-:Y:S02]  /*6410*/  IABS R8, R13 ;  /* 0x0000000d00087213 */ /* 0x000fe40000000000 */
[----:B------:R-:W-:Y:S02]  /*6420*/  LOP3.LUT R120, R120, c[0x0][0x2d0], RZ, 0x3c, !PT ;  /* 0x0000b40078787a12 */ /* 0x000fe400078e3cff */
[----:B------:R-:W-:-:S02]  /*6430*/  LOP3.LUT R13, R13, c[0x0][0x2d0], RZ, 0x3c, !PT ;  /* 0x0000b4000d0d7a12 */ /* 0x000fc400078e3cff */
        /* <DEDUP_REMOVED lines=51> */
.L_x_2532:
[----:B------:R-:W-:-:S04]  /*6770*/  LEA R13, -R134, RZ, 0x7 ;  /* 0x000000ff860d7211 */ /* 0x000fc800078e39ff */
[----:B------:R-:W-:Y:S02]  /*6780*/  SHF.R.S32.HI R12, RZ, 0x1f, R13 ;  /* 0x0000001fff0c7819 */ /* 0x000fe4000001140d */
.L_x_2533:
        /* <DEDUP_REMOVED lines=162> */
.L_x_2535:
[----:B------:R-:W-:Y:S05]  /*71b0*/  BSYNC B0 ;  /* 0x0000000000007941 */ /* 0x000fea0003800000 */
.L_x_2534:
[----:B------:R-:W0:Y:S01]  /*71c0*/  LDGDEPBAR ;  /* 0x00000000000079af */ /* 0x000e220000000000 */
[----:B------:R-:W-:-:S04]  /*71d0*/  IADD3 R184, P1, R13, R184, RZ ;  /* 0x000000b80db87210 */ /* 0x000fc80007f3e0ff */
[----:B------:R-:W-:Y:S02]  /*71e0*/  IADD3.X R185, R12, R185, RZ, P1, !PT ;  /* 0x000000b90cb97210 */ /* 0x000fe40000ffe4ff */
.L_x_2531:
        /* <DEDUP_REMOVED lines=63> */
[----:B------:R-:W1:Y:S03]  /*75e0*/  SHFL.BFLY PT, R8, R11, 0x2, 0x1f ;  /* 0x0c401f000b087f89 */ /* 0x000e6600000e0000 */
[-C--:B------:R-:W-:Y:S01]  /*75f0*/  LEA R139, R3, R201.reuse, 0x1 ;  /* 0x000000c9038b7211 */ /* 0x080fe200078e08ff */
[----:B------:R-:W2:Y:S01]  /*7600*/  SHFL.BFLY PT, R9, R10, 0x2, 0x1f ;  /* 0x0c401f000a097f89 */ /* 0x000ea200000e0000 */
[----:B------:R-:W-:-:S02]  /*7610*/  LEA R138, R2, R201, 0x1 ;  /* 0x000000c9028a7211 */ /* 0x000fc400078e08ff */
[----:B------:R-:W-:Y:S01]  /*7620*/  LEA R137, R2, R139, 0x1 ;  /* 0x0000008b02897211 */ /* 0x000fe200078e08ff */
        /* <DEDUP_REMOVED lines=25> */
[----:B------:R-:W1:Y:S01]  /*77c0*/  LDSM.16.MT88.4 R92, [R201+0x10000] ;  /* 0x01000000c95c783b */ /* 0x000e620000004200 */
[--C-:B------:R-:W-:Y:S02]  /*77d0*/  FFMA.FTZ R58, R6, c[0x0][0x23c], -R141.reuse ;  /* 0x00008f00063a7a23 */ /* 0x100fe4000001088d */
[--C-:B------:R-:W-:Y:S01]  /*77e0*/  FFMA.FTZ R55, R88, c[0x0][0x23c], -R141.reuse ;  /* 0x00008f0058377a23 */ /* 0x100fe2000001088d */
[----:B------:R-:W-:Y:S01]  /*77f0*/  MUFU.EX2 R51, R51 ;  /* 0x0000003300337308 */ /* 0x000fe20000000800 */
[----:B------:R-:W-:Y:S02]  /*7800*/  FFMA.FTZ R56, R90, c[0x0][0x23c], -R141 ;  /* 0x00008f005a387a23 */ /* 0x000fe4000001088d */
[--C-:B------:R-:W-:Y:S02]  /*7810*/  FFMA.FTZ R60, R5, c[0x0][0x23c], -R62.reuse ;  /* 0x00008f00053c7a23 */ /* 0x100fe4000001083e */
[----:B------:R-:W-:-:S02]  /*7820*/  FFMA.FTZ R59, R7, c[0x0][0x23c], -R62 ;  /* 0x00008f00073b7a23 */ /* 0x000fc4000001083e */
[--C-:B------:R-:W-:Y:S01]  /*7830*/  FFMA.FTZ R57, R49, c[0x0][0x23c], -R62.reuse ;  /* 0x00008f0031397a23 */ /* 0x100fe2000001083e */
[----:B------:R-:W-:Y:S01]  /*7840*/  LDSM.16.MT88.4 R4, [R137+0x10000] ;  /* 0x010000008904783b */ /* 0x000fe20000004200 */
[--C-:B------:R-:W-:Y:S01]  /*7850*/  FFMA.FTZ R52, R85, c[0x0][0x23c], -R62.reuse ;  /* 0x00008f0055347a23 */ /* 0x100fe2000001083e */
[----:B------:R-:W-:Y:S01]  /*7860*/  MUFU.EX2 R58, R58 ;  /* 0x0000003a003a7308 */ /* 0x000fe20000000800 */
[--C-:B------:R-:W-:Y:S01]  /*7870*/  FFMA.FTZ R54, R48, c[0x0][0x23c], -R141.reuse ;  /* 0x00008f0030367a23 */ /* 0x100fe2000001088d */
[----:B------:R-:W2:Y:S01]  /*7880*/  LDSM.16.MT88.4 R84, [R139+0x10000] ;  /* 0x010000008b54783b */ /* 0x000ea20000004200 */
[--C-:B------:R-:W-:Y:S02]  /*7890*/  FFMA.FTZ R49, R50, c[0x0][0x23c], -R141.reuse ;  /* 0x00008f0032317a23 */ /* 0x100fe4000001088d */
[--C-:B------:R-:W-:Y:S02]  /*78a0*/  FFMA.FTZ R50, R82, c[0x0][0x23c], -R141.reuse ;  /* 0x00008f0052327a23 */ /* 0x100fe4000001088d */
[----:B------:R-:W-:Y:S01]  /*78b0*/  FFMA.FTZ R45, R80, c[0x0][0x23c], -R141 ;  /* 0x00008f00502d7a23 */ /* 0x000fe2000001088d */
[----:B------:R-:W3:Y:S01]  /*78c0*/  MUFU.EX2 R55, R55 ;  /* 0x0000003700377308 */ /* 0x000ee20000000800 */
[----:B------:R-:W-:-:S02]  /*78d0*/  FFMA.FTZ R53, R53, c[0x0][0x23c], -R62 ;  /* 0x00008f0035357a23 */ /* 0x000fc4000001083e */
[--C-:B------:R-:W-:Y:S02]  /*78e0*/  FFMA.FTZ R48, R89, c[0x0][0x23c], -R62.reuse ;  /* 0x00008f0059307a23 */ /* 0x100fe4000001083e */
[--C-:B------:R-:W-:Y:S02]  /*78f0*/  FFMA.FTZ R47, R81, c[0x0][0x23c], -R62.reuse ;  /* 0x00008f00512f7a23 */ /* 0x100fe4000001083e */
[----:B------:R-:W-:Y:S01]  /*7900*/  FFMA.FTZ R44, R83, c[0x0][0x23c], -R62 ;  /* 0x00008f00532c7a23 */ /* 0x000fe2000001083e */
[----:B------:R-:W4:Y:S01]  /*7910*/  MUFU.EX2 R56, R56 ;  /* 0x0000003800387308 */ /* 0x000f220000000800 */
[--C-:B------:R-:W-:Y:S02]  /*7920*/  FFMA.FTZ R46, R230, c[0x0][0x23c], -R141.reuse ;  /* 0x00008f00e62e7a23 */ /* 0x100fe4000001088d */
[--C-:B------:R-:W-:Y:S01]  /*7930*/  FFMA.FTZ R41, R232, c[0x0][0x23c], -R141.reuse ;  /* 0x00008f00e8297a23 */ /* 0x100fe2000001088d */
[----:B------:R-:W-:Y:S01]  /*7940*/  LEA R232, P1, R184, c[0x0][0x168], 0x1 ;  /* 0x00005a00b8e87a11 */ /* 0x000fe200078208ff */
[----:B------:R-:W-:-:S02]  /*7950*/  FFMA.FTZ R42, R236, c[0x0][0x23c], -R141 ;  /* 0x00008f00ec2a7a23 */ /* 0x000fc4000001088d */
[----:B------:R-:W-:Y:S01]  /*7960*/  FFMA.FTZ R3, R234, c[0x0][0x23c], -R141 ;  /* 0x00008f00ea037a23 */ /* 0x000fe2000001088d */
[----:B------:R-:W-:Y:S01]  /*7970*/  MUFU.EX2 R60, R60 ;  /* 0x0000003c003c7308 */ /* 0x000fe20000000800 */
[----:B---3--:R-:W-:Y:S01]  /*7980*/  F2FP.BF16.PACK_AB R68, R55, R58 ;  /* 0x0000003a3744723e */ /* 0x008fe200000010ff */
[--C-:B------:R-:W-:Y:S02]  /*7990*/  FFMA.FTZ R43, R237, c[0x0][0x23c], -R62.reuse ;  /* 0x00008f00ed2b7a23 */ /* 0x100fe4000001083e */
[--C-:B------:R-:W-:Y:S02]  /*79a0*/  FFMA.FTZ R40, R239, c[0x0][0x23c], -R62.reuse ;  /* 0x00008f00ef287a23 */ /* 0x100fe4000001083e */
[--C-:B------:R-:W-:Y:S02]  /*79b0*/  FFMA.FTZ R37, R37, c[0x0][0x23c], -R62.reuse ;  /* 0x00008f0025257a23 */ /* 0x100fe4000001083e */
[----:B------:R-:W3:Y:S01]  /*79c0*/  MUFU.EX2 R59, R59 ;  /* 0x0000003b003b7308 */ /* 0x000ee20000000800 */
[----:B----4-:R-:W-:Y:S01]  /*79d0*/  F2FP.BF16.PACK_AB R70, R51, R56 ;  /* 0x000000383346723e */ /* 0x010fe200000010ff */
        /* <DEDUP_REMOVED lines=11> */
[--C-:B------:R-:W-:Y:S01]  /*7a90*/  FFMA.FTZ R153, R233, c[0x0][0x23c], -R62.reuse ;  /* 0x00008f00e9997a23 */ /* 0x100fe2000001083e */
[----:B------:R-:W-:Y:S01]  /*7aa0*/  LEA.HI.X R233, R184, c[0x0][0x16c], R185, 0x1, P1 ;  /* 0x00005b00b8e97a11 */ /* 0x000fe200008f0cb9 */
[--C-:B------:R-:W-:Y:S02]  /*7ab0*/  FFMA.FTZ R161, R164, c[0x0][0x23c], -R141.reuse ;  /* 0x00008f00a4a17a23 */ /* 0x100fe4000001088d */
[----:B------:R-:W-:Y:S01]  /*7ac0*/  MUFU.EX2 R54, R54 ;  /* 0x0000003600367308 */ /* 0x000fe20000000800 */
[--C-:B------:R-:W-:Y:S02]  /*7ad0*/  FFMA.FTZ R166, R167, c[0x0][0x23c], -R62.reuse ;  /* 0x00008f00a7a67a23 */ /* 0x100fe4000001083e */
[--C-:B------:R-:W-:Y:S02]  /*7ae0*/  FFMA.FTZ R159, R178, c[0x0][0x23c], -R141.reuse ;  /* 0x00008f00b29f7a23 */ /* 0x100fe4000001088d */
[--C-:B------:R-:W-:Y:S02]  /*7af0*/  FFMA.FTZ R160, R160, c[0x0][0x23c], -R141.reuse ;  /* 0x00008f00a0a07a23 */ /* 0x100fe4000001088d */
[----:B------:R-:W-:Y:S01]  /*7b00*/  FFMA.FTZ R162, R176, c[0x0][0x23c], -R141 ;  /* 0x00008f00b0a27a23 */ /* 0x000fe2000001088d */
        /* <DEDUP_REMOVED lines=17> */
[C---:B-1----:R-:W-:Y:S01]  /*7c20*/  HMMA.16816.F32.BF16 R96, R68.reuse, R92, RZ ;  /* 0x0000005c4460723c */ /* 0x042fe200000418ff */
[--C-:B------:R-:W-:Y:S01]  /*7c30*/  FFMA.FTZ R173, R152, c[0x0][0x23c], -R141.reuse ;  /* 0x00008f0098ad7a23 */ /* 0x100fe2000001088d */
[----:B------:R-:W-:Y:S01]  /*7c40*/  MUFU.EX2 R53, R53 ;  /* 0x0000003500357308 */ /* 0x000fe20000000800 */
[--C-:B------:R-:W-:Y:S02]  /*7c50*/  FFMA.FTZ R158, R158, c[0x0][0x23c], -R141.reuse ;  /* 0x00008f009e9e7a23 */ /* 0x100fe4000001088d */
[--C-:B------:R-:W-:Y:S02]  /*7c60*/  FFMA.FTZ R165, R156, c[0x0][0x23c], -R141.reuse ;  /* 0x00008f009ca57a23 */ /* 0x100fe4000001088d */
[----:B------:R-:W-:Y:S01]  /*7c70*/  FFMA.FTZ R154, R154, c[0x0][0x23c], -R141 ;  /* 0x00008f009a9a7a23 */ /* 0x000fe2000001088d */
[----:B------:R-:W-:Y:S01]  /*7c80*/  HMMA.16816.F32.BF16 R92, R68, R94, RZ ;  /* 0x0000005e445c723c */ /* 0x000fe200000418ff */
[--C-:B------:R-:W-:Y:S01]  /*7c90*/  FFMA.FTZ R152, R157, c[0x0][0x23c], -R62.reuse ;  /* 0x00008f009d987a23 */ /* 0x100fe2000001083e */
[----:B------:R-:W1:Y:S01]  /*7ca0*/  MUFU.EX2 R48, R48 ;  /* 0x0000003000307308 */ /* 0x000e620000000800 */
        /* <DEDUP_REMOVED lines=11> */
[----:B------:R-:W4:Y:S01]  /*7d60*/  MUFU.EX2 R44, R44 ;  /* 0x0000002c002c7308 */ /* 0x000f220000000800 */
[----:B------:R-:W-:-:S02]  /*7d70*/  FADD.FTZ R51, R51, R56 ;  /* 0x0000003833337221 */ /* 0x000fc40000010000 */
[----:B------:R-:W-:-:S03]  /*7d80*/  FADD.FTZ R52, R52, R57 ;  /* 0x0000003934347221 */ /* 0x000fc60000010000 */
[C---:B------:R-:W-:Y:S02]  /*7d90*/  HMMA.16816.F32.BF16 R112, R68.reuse, R108, RZ ;  /* 0x0000006c4470723c */ /* 0x040fe400000418ff */
[----:B------:R-:W-:Y:S06]  /*7da0*/  MUFU.EX2 R46, R46 ;  /* 0x0000002e002e7308 */ /* 0x000fec0000000800 */
[C---:B--2---:R-:W-:Y:S02]  /*7db0*/  HMMA.16816.F32.BF16 R88, R68.reuse, R84, RZ ;  /* 0x000000544458723c */ /* 0x044fe400000418ff */
        /* <DEDUP_REMOVED lines=12> */
[----:B------:R-:W2:Y:S06]  /*7e80*/  MUFU.EX2 R2, R2 ;  /* 0x0000000200027308 */ /* 0x000eac0000000800 */
[C---:B------:R-:W-:Y:S02]  /*7e90*/  HMMA.16816.F32.BF16 R72, R68.reuse, R4, RZ ;  /* 0x000000044448723c */ /* 0x040fe400000418ff */
[----:B------:R-:W-:Y:S05]  /*7ea0*/  MUFU.EX2 R66, R66 ;  /* 0x0000004200427308 */ /* 0x000fea0000000800 */
[----:B---3--:R-:W-:Y:S01]  /*7eb0*/  F2FP.BF16.PACK_AB R4, R49, R54 ;  /* 0x000000363104723e */ /* 0x008fe200000010ff */
[----:B------:R-:W-:Y:S01]  /*7ec0*/  HMMA.16816.F32.BF16 R68, R68, R6, RZ ;  /* 0x000000064444723c */ /* 0x000fe200000418ff */
[----:B-1----:R-:W-:Y:S01]  /*7ed0*/  F2FP.BF16.PACK_AB R5, R48, R53 ;  /* 0x000000353005723e */ /* 0x002fe200000010ff */
[----:B------:R-:W1:Y:S01]  /*7ee0*/  MUFU.EX2 R143, R143 ;  /* 0x0000008f008f7308 */ /* 0x000e620000000800 */
[----:B------:R-:W-:-:S02]  /*7ef0*/  FADD.FTZ R54, R54, R51 ;  /* 0x0000003336367221 */ /* 0x000fc40000010000 */
[----:B------:R-:W-:Y:S02]  /*7f00*/  FADD.FTZ R53, R53, R52 ;  /* 0x0000003435357221 */ /* 0x000fe40000010000 */
[----:B------:R-:W-:Y:S01]  /*7f10*/  F2FP.BF16.PACK_AB R6, R45, R50 ;  /* 0x000000322d06723e */ /* 0x000fe200000010ff */
        /* <DEDUP_REMOVED lines=46> */
[----:B------:R-:W3:Y:S01]  /*8200*/  LDSM.16.MT88.4 R12, [R201+0x11000] ;  /* 0x01100000c90c783b */ /* 0x000ee20000004200 */
        /* <DEDUP_REMOVED lines=18> */
[----:B------:R-:W2:Y:S05]  /*8330*/  LDSM.16.MT88.4 R8, [R137+0x11000] ;  /* 0x011000008908783b */ /* 0x000eaa0000004200 */
[----:B------:R-:W-:Y:S02]  /*8340*/  MUFU.EX2 R169, R169 ;  /* 0x000000a900a97308 */ /* 0x000fe40000000800 */
[C---:B------:R-:W-:Y:S06]  /*8350*/  HMMA.16816.F32.BF16 R112, R4.reuse, R16, R112 ;  /* 0x000000100470723c */ /* 0x040fec0000041870 */
[----:B------:R-:W5:Y:S02]  /*8360*/  MUFU.EX2 R172, R172 ;  /* 0x000000ac00ac7308 */ /* 0x000f640000000800 */
[C---:B------:R-:W-:Y:S01]  /*8370*/  HMMA.16816.F32.BF16 R108, R4.reuse, R18, R108 ;  /* 0x00000012046c723c */ /* 0x040fe2000004186c */
[----:B------:R-:W-:Y:S05]  /*8380*/  LDSM.16.MT88.4 R16, [R137+0xd800] ;  /* 0x00d800008910783b */ /* 0x000fea0000004200 */
[----:B------:R-:W-:Y:S02]  /*8390*/  MUFU.EX2 R158, R158 ;  /* 0x0000009e009e7308 */ /* 0x000fe40000000800 */
[C---:B---3--:R-:W-:Y:S06]  /*83a0*/  HMMA.16816.F32.BF16 R96, R4.reuse, R12, R96 ;  /* 0x0000000c0460723c */ /* 0x048fec0000041860 */
[----:B------:R-:W3:Y:S02]  /*83b0*/  MUFU.EX2 R165, R165 ;  /* 0x000000a500a57308 */ /* 0x000ee40000000800 */
[C---:B------:R-:W-:Y:S01]  /*83c0*/  HMMA.16816.F32.BF16 R92, R4.reuse, R14, R92 ;  /* 0x0000000e045c723c */ /* 0x040fe2000004185c */
[----:B------:R-:W1:Y:S05]  /*83d0*/  LDSM.16.MT88.4 R12, [R138+0xd800] ;  /* 0x00d800008a0c783b */ /* 0x000e6a0000004200 */
[----:B------:R-:W-:Y:S02]  /*83e0*/  MUFU.EX2 R154, R154 ;  /* 0x0000009a009a7308 */ /* 0x000fe40000000800 */
[C---:B------:R-:W-:Y:S06]  /*83f0*/  HMMA.16816.F32.BF16 R128, R4.reuse, R24, R128 ;  /* 0x000000180480723c */ /* 0x040fec0000041880 */
[----:B------:R-:W-:Y:S02]  /*8400*/  MUFU.EX2 R173, R173 ;  /* 0x000000ad00ad7308 */ /* 0x000fe40000000800 */
[C---:B--2---:R-:W-:Y:S06]  /*8410*/  HMMA.16816.F32.BF16 R72, R4.reuse, R8, R72 ;  /* 0x000000080448723c */ /* 0x044fec0000041848 */
[----:B------:R-:W-:Y:S02]  /*8420*/  MUFU.EX2 R152, R152 ;  /* 0x0000009800987308 */ /* 0x000fe40000000800 */
[C---:B------:R-:W-:Y:S01]  /*8430*/  HMMA.16816.F32.BF16 R68, R4.reuse, R10, R68 ;  /* 0x0000000a0444723c */ /* 0x040fe20000041844 */
[----:B------:R-:W2:Y:S05]  /*8440*/  LDSM.16.MT88.4 R8, [R201+0x11800] ;  /* 0x01180000c908783b */ /* 0x000eaa0000004200 */
        /* <DEDUP_REMOVED lines=61> */
[----:B--2---:R-:W-:Y:S02]  /*8820*/  HMMA.16816.F32.BF16 R112, R4, R8, R112 ;  /* 0x000000080470723c */ /* 0x004fe40000041870 */
[----:B------:R-:W-:-:S06]  /*8830*/  FADD.FTZ R167, R167, R166 ;  /* 0x000000a6a7a77221 */ /* 0x000fcc0000010000 */
        /* <DEDUP_REMOVED lines=166> */
[----:B------:R-:W-:-:S03]  /*92a0*/  IMAD R3, R136, R3, R4 ;  /* 0x0000000388037224 */ /* 0x000fc600078e0204 */
        /* <DEDUP_REMOVED lines=19> */
[----:B------:R-:W-:Y:S02]  /*93e0*/  IMAD.IADD R2, R5, 0x1, -R2 ;  /* 0x0000000105027824 */ /* 0x000fe400078e0a02 */
[----:B------:R-:W-:-:S04]  /*93f0*/  IMAD.MOV.U32 R5, RZ, RZ, c[0x0][0x2d0] ;  /* 0x0000b400ff057624 */ /* 0x000fc800078e00ff */
[----:B------:R-:W-:-:S04]  /*9400*/  IMAD R5, R2, R5, -0x80 ;  /* 0xffffff8002057424 */ /* 0x000fc800078e0205 */
[----:B------:R-:W-:Y:S01]  /*9410*/  IMAD.WIDE.U32 R6, R5, c[0x0][0x1a0], RZ ;  /* 0x0000680005067a25 */ /* 0x000fe200078e00ff */
[----:B------:R-:W-:-:S05]  /*9420*/  SHF.R.S32.HI R2, RZ, 0x1f, R5 ;  /* 0x0000001fff027819 */ /* 0x000fca0000011405 */
[----:B------:R-:W-:-:S04]  /*9430*/  IMAD R2, R2, c[0x0][0x1a0], RZ ;  /* 0x0000680002027a24 */ /* 0x000fc800078e02ff */
[----:B------:R-:W-:-:S04]  /*9440*/  IMAD R2, R5, c[0x0][0x1a4], R2 ;  /* 0x0000690005027a24 */ /* 0x000fc800078e0202 */
        /* <DEDUP_REMOVED lines=8> */
.L_x_2537:
[----:B------:R-:W-:-:S04]  /*94d0*/  LEA R8, -R186, RZ, 0x7 ;  /* 0x000000ffba087211 */ /* 0x000fc800078e39ff */
[----:B------:R-:W-:Y:S02]  /*94e0*/  SHF.R.S32.HI R5, RZ, 0x1f, R8 ;  /* 0x0000001fff057819 */ /* 0x000fe40000011408 */
.L_x_2538:
        /* <DEDUP_REMOVED lines=70> */
[C---:B------:R-:W-:Y:S01]  /*9950*/  IADD3 R7, P3, R223.reuse, R4, RZ ;  /* 0x00000004df077210 */ /* 0x040fe20007f7e0ff */
        /* <DEDUP_REMOVED lines=9> */
[----:B------:R-:W-:-:S02]  /*99f0*/  IADD3 R9, P4, R223, R7, RZ ;  /* 0x00000007df097210 */ /* 0x000fc40007f9e0ff */
[C---:B------:R-:W-:Y:S01]  /*9a00*/  @!P2 LEA R32, P6, R7.reuse, R180, 0x1 ;  /* 0x000000b40720a211 */ /* 0x040fe200078c08ff */
[----:B------:R-:W-:Y:S01]  /*9a10*/  @P2 STS.128 [R217+0xd800], RZ ;  /* 0x00d800ffd9002388 */ /* 0x000fe20000000c00 */
[-C--:B------:R-:W-:Y:S01]  /*9a20*/  @!P1 IADD3 R4, P5, R7, R38.reuse, RZ ;  /* 0x0000002607049210 */ /* 0x080fe20007fbe0ff */
[--C-:B------:R-:W-:Y:S01]  /*9a30*/  IMAD.X R6, R222, 0x1, R5.reuse, P4 ;  /* 0x00000001de067824 */ /* 0x100fe200020e0605 */
[----:B------:R-:W-:Y:S01]  /*9a40*/  @!P1 IADD3 R38, P3, R9, R38, RZ ;  /* 0x0000002609269210 */ /* 0x000fe20007f7e0ff */
[----:B------:R-:W-:Y:S01]  /*9a50*/  @!PT LDS RZ, [RZ] ;  /* 0x00000000fffff984 */ /* 0x000fe20000000800 */
[----:B------:R-:W-:Y:S01]  /*9a60*/  @!PT LDS RZ, [RZ] ;  /* 0x00000000fffff984 */ /* 0x000fe20000000800 */
[----:B------:R-:W-:Y:S01]  /*9a70*/  @!PT LDS RZ, [RZ] ;  /* 0x00000000fffff984 */ /* 0x000fe20000000800 */
[----:B------:R5:W-:Y:S01]  /*9a80*/  @!P2 LDGSTS.E.BYPASS.LTC128B.128 [R217+0xd800], [R16.64] ;  /* 0x0d80000010d9afae */ /* 0x000be2000b901d4c */
[----:B------:R-:W-:Y:S01]  /*9a90*/  @!P2 LEA.HI.X R33, R7, R181, R5, 0x1, P6 ;  /* 0x000000b50721a211 */ /* 0x000fe200030f0c05 */
[--C-:B------:R-:W-:Y:S01]  /*9aa0*/  @!P1 IMAD.X R7, R5, 0x1, R36.reuse, P5 ;  /* 0x0000000105079824 */ /* 0x100fe200028e0624 */
[----:B--2---:R-:W-:Y:S01]  /*9ab0*/  @!P1 LEA R26, P5, R4, c[0x0][0x170], 0x1 ;  /* 0x00005c00041a9a11 */ /* 0x004fe200078a08ff */
[----:B------:R-:W-:Y:S01]  /*9ac0*/  @P1 STS.128 [R217+0x11800], RZ ;  /* 0x011800ffd9001388 */ /* 0x000fe20000000c00 */
[----:B------:R-:W-:Y:S01]  /*9ad0*/  @!P2 LEA R8, P4, R9, R180, 0x1 ;  /* 0x000000b40908a211 */ /* 0x000fe200078808ff */
[----:B------:R-:W-:Y:S01]  /*9ae0*/  @!P1 IMAD.X R5, R6, 0x1, R36, P3 ;  /* 0x0000000106059824 */ /* 0x000fe200018e0624 */
[----:B------:R-:W-:Y:S01]  /*9af0*/  @!P1 LEA.HI.X R27, R4, c[0x0][0x174], R7, 0x1, P5 ;  /* 0x00005d00041b9a11 */ /* 0x000fe200028f0c07 */
[----:B------:R-:W-:Y:S01]  /*9b00*/  @!PT LDS RZ, [RZ] ;  /* 0x00000000fffff984 */ /* 0x000fe20000000800 */
[----:B------:R-:W-:Y:S01]  /*9b10*/  @!PT LDS RZ, [RZ] ;  /* 0x00000000fffff984 */ /* 0x000fe20000000800 */
[----:B------:R-:W-:Y:S01]  /*9b20*/  @!PT LDS RZ, [RZ] ;  /* 0x00000000fffff984 */ /* 0x000fe20000000800 */
[----:B------:R2:W-:Y:S01]  /*9b30*/  @!P1 LDGSTS.E.BYPASS.LTC128B.128 [R217+0x11800], [R14.64+0x80] ;  /* 0x118000800ed99fae */ /* 0x0005e2000b901d4c */
[----:B------:R-:W-:-:S02]  /*9b40*/  @!P1 LEA R34, P3, R38, c[0x0][0x170], 0x1 ;  /* 0x00005c0026229a11 */ /* 0x000fc400078608ff */
[----:B------:R-:W-:Y:S01]  /*9b50*/  @!P2 LEA.HI.X R9, R9, R181, R6, 0x1, P4 ;  /* 0x000000b50909a211 */ /* 0x000fe200020f0c06 */
[----:B------:R-:W-:Y:S01]  /*9b60*/  @P2 STS.128 [R217+0xe000], RZ ;  /* 0x00e000ffd9002388 */ /* 0x000fe20000000c00 */
[----:B------:R-:W-:Y:S02]  /*9b70*/  @!P1 LEA.HI.X R35, R38, c[0x0][0x174], R5, 0x1, P3 ;  /* 0x00005d0026239a11 */ /* 0x000fe400018f0c05 */
[----:B------:R-:W-:Y:S01]  /*9b80*/  ISETP.GE.AND P3, PT, R135, 0x3, PT ;  /* 0x000000038700780c */ /* 0x000fe20003f66270 */
        /* <DEDUP_REMOVED lines=41> */
[----:B-1----:R-:W1:Y:S04]  /*9e20*/  LDSM.16.M88.4 R28, [R207+0x5800] ;  /* 0x00580000cf1c783b */ /* 0x002e680000000200 */
[----:B------:R-:W1:Y:S04]  /*9e30*/  LDSM.16.M88.4 R44, [R207+0x4800] ;  /* 0x00480000cf2c783b */ /* 0x000e680000000200 */
[----:B------:R-:W1:Y:S04]  /*9e40*/  LDSM.16.M88.4 R36, [R207+0x5000] ;  /* 0x00500000cf24783b */ /* 0x000e680000000200 */
[----:B----4-:R-:W4:Y:S04]  /*9e50*/  LDSM.16.M88.4 R20, [R207+0x6000] ;  /* 0x00600000cf14783b */ /* 0x010f280000000200 */
[----:B--2---:R-:W5:Y:S04]  /*9e60*/  LDSM.16.M88.4 R12, [R207+0x6800] ;  /* 0x00680000cf0c783b */ /* 0x004f680000000200 */
[----:B------:R-:W2:Y:S04]  /*9e70*/  LDSM.16.M88.4 R4, [R207+0x7000] ;  /* 0x00700000cf04783b */ /* 0x000ea80000000200 */
[----:B------:R-:W2:Y:S04]  /*9e80*/  LDSM.16.M88.4 R144, [R207+0x7800] ;  /* 0x00780000cf90783b */ /* 0x000ea80000000200 */
[----:B------:R-:W-:Y:S04]  /*9e90*/  LDSM.16.M88.4 R140, [R206] ;  /* 0x00000000ce8c783b */ /* 0x000fe80000000200 */
[----:B------:R-:W2:Y:S01]  /*9ea0*/  LDSM.16.M88.4 R64, [R205] ;  /* 0x00000000cd40783b */ /* 0x000ea20000000200 */
[C---:B---3--:R-:W-:Y:S03]  /*9eb0*/  HMMA.16816.F32.BF16 R56, R164.reuse, R52, RZ ;  /* 0x00000034a438723c */ /* 0x048fe600000418ff */
[----:B------:R-:W3:Y:S04]  /*9ec0*/  LDSM.16.M88.4 R60, [R205+0x1800] ;  /* 0x00180000cd3c783b */ /* 0x000ee80000000200 */
[----:B------:R-:W2:Y:S01]  /*9ed0*/  LDSM.16.M88.4 R148, [R205+0x1000] ;  /* 0x00100000cd94783b */ /* 0x000ea20000000200 */
[C---:B------:R-:W-:Y:S03]  /*9ee0*/  HMMA.16816.F32.BF16 R52, R164.reuse, R54, RZ ;  /* 0x00000036a434723c */ /* 0x040fe600000418ff */
[----:B------:R-:W2:Y:S04]  /*9ef0*/  LDSM.16.M88.4 R160, [R205+0x800] ;  /* 0x00080000cda0783b */ /* 0x000ea80000000200 */
[----:B------:R-:W2:Y:S01]  /*9f00*/  LDSM.16.M88.4 R176, [R205+0x2000] ;  /* 0x00200000cdb0783b */ /* 0x000ea20000000200 */
[C---:B-1----:R-:W-:Y:S03]  /*9f10*/  HMMA.16816.F32.BF16 R32, R164.reuse, R28, RZ ;  /* 0x0000001ca420723c */ /* 0x042fe600000418ff */
[----:B------:R-:W1:Y:S04]  /*9f20*/  LDSM.16.M88.4 R172, [R205+0x2800] ;  /* 0x00280000cdac783b */ /* 0x000e680000000200 */
[----:B------:R-:W-:Y:S01]  /*9f30*/  LDSM.16.M88.4 R156, [R205+0x3800] ;  /* 0x00380000cd9c783b */ /* 0x000fe20000000200 */
[C---:B------:R-:W-:Y:S03]  /*9f40*/  HMMA.16816.F32.BF16 R28, R164.reuse, R30, RZ ;  /* 0x0000001ea41c723c */ /* 0x040fe600000418ff */
[----:B------:R-:W-:Y:S04]  /*9f50*/  LDSM.16.M88.4 R152, [R200+0x4000] ;  /* 0x00400000c898783b */ /* 0x000fe80000000200 */
[----:B------:R-:W-:Y:S01]  /*9f60*/  LDSM.16.M88.4 R180, [R202+0x3000] ;  /* 0x00300000cab4783b */ /* 0x000fe20000000200 */
[C---:B------:R-:W-:Y:S03]  /*9f70*/  HMMA.16816.F32.BF16 R48, R164.reuse, R44, RZ ;  /* 0x0000002ca430723c */ /* 0x040fe600000418ff */
[----:B------:R-:W0:Y:S05]  /*9f80*/  LDGDEPBAR ;  /* 0x00000000000079af */ /* 0x000e2a0000000000 */
[C---:B------:R-:W-:Y:S08]  /*9f90*/  HMMA.16816.F32.BF16 R40, R164.reuse, R36, RZ ;  /* 0x00000024a428723c */ /* 0x040ff000000418ff */
[C---:B----4-:R-:W-:Y:S08]  /*9fa0*/  HMMA.16816.F32.BF16 R24, R164.reuse, R20, RZ ;  /* 0x00000014a418723c */ /* 0x050ff000000418ff */
[C---:B-----5:R-:W-:Y:S08]  /*9fb0*/  HMMA.16816.F32.BF16 R16, R164.reuse, R12, RZ ;  /* 0x0000000ca410723c */ /* 0x060ff000000418ff */
        /* <DEDUP_REMOVED lines=11> */
[----:B------:R-:W4:Y:S07]  /*a070*/  LDSM.16.M88.4 R64, [R204] ;  /* 0x00000000cc40783b */ /* 0x000f2e0000000200 */
        /* <DEDUP_REMOVED lines=12> */
[C---:B-1----:R-:W-:Y:S08]  /*a140*/  HMMA.16816.F32.BF16 R16, R140.reuse, R172, R16 ;  /* 0x000000ac8c10723c */ /* 0x042ff00000041810 */
[C---:B------:R-:W-:Y:S01]  /*a150*/  HMMA.16816.F32.BF16 R12, R140.reuse, R174, R12 ;  /* 0x000000ae8c0c723c */ /* 0x040fe2000004180c */
[----:B------:R-:W-:Y:S07]  /*a160*/  LDSM.16.M88.4 R172, [R202+0x3800] ;  /* 0x00380000caac783b */ /* 0x000fee0000000200 */
[C---:B--2---:R-:W-:Y:S08]  /*a170*/  HMMA.16816.F32.BF16 R8, R140.reuse, R144, R8 ;  /* 0x000000908c08723c */ /* 0x044ff00000041808 */
[C---:B------:R-:W-:Y:S01]  /*a180*/  HMMA.16816.F32.BF16 R4, R140.reuse, R146, R4 ;  /* 0x000000928c04723c */ /* 0x040fe20000041804 */
[----:B------:R-:W1:Y:S07]  /*a190*/  LDSM.16.M88.4 R144, [R200+0x6000] ;  /* 0x00600000c890783b */ /* 0x000e6e0000000200 */
[C---:B------:R-:W-:Y:S08]  /*a1a0*/  HMMA.16816.F32.BF16 R168, R140.reuse, R156, R168 ;  /* 0x0000009c8ca8723c */ /* 0x040ff000000418a8 */
[----:B------:R-:W-:Y:S01]  /*a1b0*/  HMMA.16816.F32.BF16 R164, R140, R158, R164 ;  /* 0x0000009e8ca4723c */ /* 0x000fe200000418a4 */
[----:B------:R-:W2:Y:S04]  /*a1c0*/  LDSM.16.M88.4 R156, [R200+0x6800] ;  /* 0x00680000c89c783b */ /* 0x000ea80000000200 */
[----:B------:R-:W1:Y:S03]  /*a1d0*/  LDSM.16.M88.4 R140, [R200+0x7000] ;  /* 0x00700000c88c783b */ /* 0x000e660000000200 */
[C---:B----4-:R-:W-:Y:S08]  /*a1e0*/  HMMA.16816.F32.BF16 R56, R64.reuse, R152, R56 ;  /* 0x000000984038723c */ /* 0x050ff00000041838 */
[C---:B------:R-:W-:Y:S01]  /*a1f0*/  HMMA.16816.F32.BF16 R52, R64.reuse, R154, R52 ;  /* 0x0000009a4034723c */ /* 0x040fe20000041834 */
[----:B------:R-:W4:Y:S07]  /*a200*/  LDSM.16.M88.4 R152, [R200+0x7800] ;  /* 0x00780000c898783b */ /* 0x000f2e0000000200 */
[C---:B---3--:R-:W-:Y:S08]  /*a210*/  HMMA.16816.F32.BF16 R40, R64.reuse, R60, R40 ;  /* 0x0000003c4028723c */ /* 0x048ff00000041828 */
[C---:B------:R-:W-:Y:S01]  /*a220*/  HMMA.16816.F32.BF16 R36, R64.reuse, R62, R36 ;  /* 0x0000003e4024723c */ /* 0x040fe20000041824 */
[----:B------:R-:W3:Y:S07]  /*a230*/  LDSM.16.M88.4 R60, [R202] ;  /* 0x00000000ca3c783b */ /* 0x000eee0000000200 */
[C---:B-----5:R-:W-:Y:S08]  /*a240*/  HMMA.16816.F32.BF16 R48, R64.reuse, R160, R48 ;  /* 0x000000a04030723c */ /* 0x060ff00000041830 */
        /* <DEDUP_REMOVED lines=10> */
[----:B------:R-:W-:Y:S07]  /*a2f0*/  LDSM.16.M88.4 R156, [R207+0x8000] ;  /* 0x00800000cf9c783b */ /* 0x000fee0000000200 */
[C---:B------:R-:W-:Y:S08]  /*a300*/  HMMA.16816.F32.BF16 R8, R64.reuse, R140, R8 ;  /* 0x0000008c4008723c */ /* 0x040ff00000041808 */
[C---:B------:R-:W-:Y:S01]  /*a310*/  HMMA.16816.F32.BF16 R4, R64.reuse, R142, R4 ;  /* 0x0000008e4004723c */ /* 0x040fe20000041804 */
[----:B------:R-:W2:Y:S07]  /*a320*/  LDSM.16.M88.4 R140, [R202+0x1800] ;  /* 0x00180000ca8c783b */ /* 0x000eae0000000200 */
[C---:B----4-:R-:W-:Y:S08]  /*a330*/  HMMA.16816.F32.BF16 R168, R64.reuse, R152, R168 ;  /* 0x0000009840a8723c */ /* 0x050ff000000418a8 */
[----:B------:R-:W-:Y:S01]  /*a340*/  HMMA.16816.F32.BF16 R164, R64, R154, R164 ;  /* 0x0000009a40a4723c */ /* 0x000fe200000418a4 */
[----:B------:R-:W4:Y:S04]  /*a350*/  LDSM.16.M88.4 R64, [R202+0x2000] ;  /* 0x00200000ca40783b */ /* 0x000f280000000200 */
[----:B------:R-:W-:Y:S03]  /*a360*/  LDSM.16.M88.4 R152, [R207+0x8800] ;  /* 0x00880000cf98783b */ /* 0x000fe60000000200 */
[C---:B---3--:R-:W-:Y:S08]  /*a370*/  HMMA.16816.F32.BF16 R56, R176.reuse, R60, R56 ;  /* 0x0000003cb038723c */ /* 0x048ff00000041838 */
[C---:B------:R-:W-:Y:S01]  /*a380*/  HMMA.16816.F32.BF16 R52, R176.reuse, R62, R52 ;  /* 0x0000003eb034723c */ /* 0x040fe20000041834 */
[----:B------:R-:W3:Y:S07]  /*a390*/  LDSM.16.M88.4 R60, [R202+0x2800] ;  /* 0x00280000ca3c783b */ /* 0x000eee0000000200 */
[C---:B-1----:R-:W-:Y:S08]  /*a3a0*/  HMMA.16816.F32.BF16 R40, R176.reuse, R144, R40 ;  /* 0x00000090b028723c */ /* 0x042ff00000041828 */
[C---:B------:R-:W-:Y:S01]  /*a3b0*/  HMMA.16816.F32.BF16 R36, R176.reuse, R146, R36 ;  /* 0x00000092b024723c */ /* 0x040fe20000041824 */
[----:B------:R-:W1:Y:S07]  /*a3c0*/  LDSM.16.M88.4 R144, [R207+0x9800] ;  /* 0x00980000cf90783b */ /* 0x000e6e0000000200 */
[C---:B--2---:R-:W-:Y:S08]  /*a3d0*/  HMMA.16816.F32.BF16 R32, R176.reuse, R140, R32 ;  /* 0x0000008cb020723c */ /* 0x044ff00000041820 */
[C---:B----4-:R-:W-:Y:S08]  /*a3e0*/  HMMA.16816.F32.BF16 R24, R176.reuse, R64, R24 ;  /* 0x00000040b018723c */ /* 0x050ff00000041818 */
[C---:B------:R-:W-:Y:S01]  /*a3f0*/  HMMA.16816.F32.BF16 R20, R176.reuse, R66, R20 ;  /* 0x00000042b014723c */ /* 0x040fe20000041814 */
[----:B------:R-:W2:Y:S07]  /*a400*/  LDSM.16.M88.4 R64, [R207+0xa800] ;  /* 0x00a80000cf40783b */ /* 0x000eae0000000200 */
[C---:B------:R-:W-:Y:S01]  /*a410*/  HMMA.16816.F32.BF16 R28, R176.reuse, R142, R28 ;  /* 0x0000008eb01c723c */ /* 0x040fe2000004181c */
[----:B------:R-:W4:Y:S07]  /*a420*/  LDSM.16.M88.4 R140, [R207+0xa000] ;  /* 0x00a00000cf8c783b */ /* 0x000f2e0000000200 */
        /* <DEDUP_REMOVED lines=8> */
[----:B------:R-:W-:Y:S07]  /*a4b0*/  LDSM.16.M88.4 R144, [R206+0x2000] ;  /* 0x00200000ce90783b */ /* 0x000fee0000000200 */
[C---:B--2---:R-:W-:Y:S08]  /*a4c0*/  HMMA.16816.F32.BF16 R16, R160.reuse, R64, R16 ;  /* 0x00000040a010723c */ /* 0x044ff00000041810 */
[----:B------:R-:W-:Y:S01]  /*a4d0*/  HMMA.16816.F32.BF16 R12, R160, R66, R12 ;  /* 0x00000042a00c723c */ /* 0x000fe2000004180c */
[----:B------:R-:W1:Y:S07]  /*a4e0*/  LDSM.16.M88.4 R64, [R205+0x4800] ;  /* 0x00480000cd40783b */ /* 0x000e6e0000000200 */
[C---:B------:R-:W-:Y:S08]  /*a4f0*/  HMMA.16816.F32.BF16 R8, R176.reuse, R180, R8 ;  /* 0x000000b4b008723c */ /* 0x040ff00000041808 */
[----:B------:R-:W-:Y:S08]  /*a500*/  HMMA.16816.F32.BF16 R4, R176, R182, R4 ;  /* 0x000000b6b004723c */ /* 0x000ff00000041804 */
[C---:B----4-:R-:W-:Y:S08]  /*a510*/  HMMA.16816.F32.BF16 R24, R160.reuse, R140, R24 ;  /* 0x0000008ca018723c */ /* 0x050ff00000041818 */
[C---:B------:R-:W-:Y:S01]  /*a520*/  HMMA.16816.F32.BF16 R20, R160.reuse, R142, R20 ;  /* 0x0000008ea014723c */ /* 0x040fe20000041814 */
[----:B------:R-:W2:Y:S07]  /*a530*/  LDSM.16.M88.4 R140, [R205+0x4000] ;  /* 0x00400000cd8c783b */ /* 0x000eae0000000200 */
[C---:B------:R-:W-:Y:S08]  /*a540*/  HMMA.16816.F32.BF16 R48, R160.reuse, R152, R48 ;  /* 0x00000098a030723c */ /* 0x040ff00000041830 */
[C---:B------:R-:W-:Y:S01]  /*a550*/  HMMA.16816.F32.BF16 R44, R160.reuse, R154, R44 ;  /* 0x0000009aa02c723c */ /* 0x040fe2000004182c */
[----:B------:R-:W4:Y:S07]  /*a560*/  LDSM.16.M88.4 R152, [R207+0xb800] ;  /* 0x00b80000cf98783b */ /* 0x000f2e0000000200 */
[C---:B------:R-:W-:Y:S08]  /*a570*/  HMMA.16816.F32.BF16 R56, R160.reuse, R156, R56 ;  /* 0x0000009ca038723c */ /* 0x040ff00000041838 */
[C---:B------:R-:W-:Y:S08]  /*a580*/  HMMA.16816.F32.BF16 R52, R160.reuse, R158, R52 ;  /* 0x0000009ea034723c */ /* 0x040ff00000041834 */
[C---:B---3--:R-:W-:Y:S08]  /*a590*/  HMMA.16816.F32.BF16 R40, R160.reuse, R148, R40 ;  /* 0x00000094a028723c */ /* 0x048ff00000041828 */
[C---:B------:R-:W-:Y:S01]  /*a5a0*/  HMMA.16816.F32.BF16 R36, R160.reuse, R150, R36 ;  /* 0x00000096a024723c */ /* 0x040fe20000041824 */
[----:B------:R-:W-:Y:S07]  /*a5b0*/  LDSM.16.M88.4 R148, [R204+0x2000] ;  /* 0x00200000cc94783b */ /* 0x000fee0000000200 */
[C---:B------:R-:W-:Y:S08]  /*a5c0*/  HMMA.16816.F32.BF16 R8, R160.reuse, R60, R8 ;  /* 0x0000003ca008723c */ /* 0x040ff00000041808 */
[----:B------:R-:W-:Y:S01]  /*a5d0*/  HMMA.16816.F32.BF16 R4, R160, R62, R4 ;  /* 0x0000003ea004723c */ /* 0x000fe20000041804 */
[----:B------:R-:W3:Y:S07]  /*a5e0*/  LDSM.16.M88.4 R60, [R200+0x8000] ;  /* 0x00800000c83c783b */ /* 0x000eee0000000200 */
[C---:B-1----:R-:W-:Y:S01]  /*a5f0*/  HMMA.16816.F32.BF16 R156, R144.reuse, R64, R48 ;  /* 0x00000040909c723c */ /* 0x042fe20000041830 */
[----:B------:R-:W-:Y:S07]  /*a600*/  LDSM.16.M88.4 R48, [R202+0x4000] ;  /* 0x00400000ca30783b */ /* 0x000fee0000000200 */
[----:B------:R-:W-:Y:S01]  /*a610*/  HMMA.16816.F32.BF16 R44, R144, R66, R44 ;  /* 0x00000042902c723c */ /* 0x000fe2000004182c */
[----:B------:R-:W1:Y:S07]  /*a620*/  LDSM.16.M88.4 R64, [R205+0x5800] ;  /* 0x00580000cd40783b */ /* 0x000e6e0000000200 */
[C---:B------:R-:W-:Y:S08]  /*a630*/  HMMA.16816.F32.BF16 R168, R176.reuse, R172, R168 ;  /* 0x000000acb0a8723c */ /* 0x040ff000000418a8 */
[----:B------:R-:W-:Y:S07]  /*a640*/  HMMA.16816.F32.BF16 R164, R176, R174, R164 ;  /* 0x000000aeb0a4723c */ /* 0x000fee00000418a4 */
[----:B------:R-:W-:Y:S01]  /*a650*/  IMAD R175, R216, 0x80, R215 ;  /* 0x00000080d8af7824 */ /* 0x000fe200078e02d7 */
[----:B--2---:R-:W-:Y:S03]  /*a660*/  HMMA.16816.F32.BF16 R56, R144, R140, R56 ;  /* 0x0000008c9038723c */ /* 0x004fe60000041838 */
[----:B------:R-:W-:Y:S01]  /*a670*/  I2F R173, R175 ;  /* 0x000000af00ad7306 */ /* 0x000fe20000201400 */
[----:B------:R-:W-:-:S02]  /*a680*/  IADD3 R174, R175, 0x1, RZ ;  /* 0x00000001afae7810 */ /* 0x000fc40007ffe0ff */
[C---:B------:R-:W-:Y:S02]  /*a690*/  IADD3 R172, R175.reuse, 0x8, RZ ;  /* 0x00000008afac7810 */ /* 0x040fe40007ffe0ff */
[----:B------:R-:W-:Y:S01]  /*a6a0*/  HMMA.16816.F32.BF16 R52, R144, R142, R52 ;  /* 0x0000008e9034723c */ /* 0x000fe20000041834 */
[----:B------:R-:W2:Y:S01]  /*a6b0*/  LDSM.16.M88.4 R140, [R203+0x2000] ;  /* 0x00200000cb8c783b */ /* 0x000ea20000000200 */
[C---:B------:R-:W-:Y:S01]  /*a6c0*/  IADD3 R176, R175.reuse, 0x9, RZ ;  /* 0x00000009afb07810 */ /* 0x040fe20007ffe0ff */
[----:B------:R-:W-:Y:S01]  /*a6d0*/  I2F R177, R174 ;  /* 0x000000ae00b17306 */ /* 0x000fe20000201400 */
[----:B------:R-:W-:Y:S02]  /*a6e0*/  IADD3 R190, R175, 0x19, RZ ;  /* 0x00000019afbe7810 */ /* 0x000fe40007ffe0ff */
[C---:B------:R-:W-:Y:S02]  /*a6f0*/  ISETP.GE.AND P4, PT, R174.reuse, R188, PT ;  /* 0x000000bcae00720c */ /* 0x040fe40003f86270 */
[----:B----4-:R-:W-:Y:S01]  /*a700*/  HMMA.16816.F32.BF16 R168, R160, R152, R168 ;  /* 0x00000098a0a8723c */ /* 0x010fe200000418a8 */
[----:B------:R-:W-:-:S02]  /*a710*/  ISETP.GE.AND P5, PT, R174, R187, PT ;  /* 0x000000bbae00720c */ /* 0x000fc40003fa6270 */
[----:B------:R-:W-:Y:S01]  /*a720*/  I2F R179, R172 ;  /* 0x000000ac00b37306 */ /* 0x000fe20000201400 */
[C---:B------:R-:W-:Y:S02]  /*a730*/  IADD3 R178, R175.reuse, 0x10, RZ ;  /* 0x00000010afb27810 */ /* 0x040fe40007ffe0ff */
[----:B------:R-:W-:Y:S02]  /*a740*/  ISETP.GE.AND P6, PT, R172, R188, PT ;  /* 0x000000bcac00720c */ /* 0x000fe40003fc6270 */
[----:B------:R-:W-:Y:S01]  /*a750*/  HMMA.16816.F32.BF16 R164, R160, R154, R164 ;  /* 0x0000009aa0a4723c */ /* 0x000fe200000418a4 */
[----:B------:R-:W4:Y:S01]  /*a760*/  LDSM.16.M88.4 R160, [R200+0x8800] ;  /* 0x00880000c8a0783b */ /* 0x000f220000000200 */
[C---:B------:R-:W-:Y:S01]  /*a770*/  IADD3 R180, R175.reuse, 0x11, RZ ;  /* 0x00000011afb47810 */ /* 0x040fe20007ffe0ff */
[----:B------:R-:W-:Y:S01]  /*a780*/  I2F R181, R176 ;  /* 0x000000b000b57306 */ /* 0x000fe20000201400 */
[C---:B------:R-:W-:Y:S01]  /*a790*/  IADD3 R182, R175.reuse, 0x18, RZ ;  /* 0x00000018afb67810 */ /* 0x040fe20007ffe0ff */
[----:B------:R-:W-:Y:S01]  /*a7a0*/  LDSM.16.M88.4 R152, [R205+0x5000] ;  /* 0x00500000cd98783b */ /* 0x000fe20000000200 */
[----:B------:R-:W-:-:S02]  /*a7b0*/  IADD3 R192, R175, 0x20, RZ ;  /* 0x00000020afc07810 */ /* 0x000fc40007ffe0ff */
[C---:B---3--:R-:W-:Y:S01]  /*a7c0*/  HMMA.16816.F32.BF16 R56, R148.reuse, R60, R56 ;  /* 0x0000003c9438723c */ /* 0x048fe20000041838 */
[C---:B------:R-:W-:Y:S02]  /*a7d0*/  IADD3 R196, R175.reuse, 0x29, RZ ;  /* 0x00000029afc47810 */ /* 0x040fe40007ffe0ff */
[----:B------:R-:W-:Y:S01]  /*a7e0*/  I2F R195, R190 ;  /* 0x000000be00c37306 */ /* 0x000fe20000201400 */
[C---:B------:R-:W-:Y:S02]  /*a7f0*/  IADD3 R228, R175.reuse, 0x30, RZ ;  /* 0x00000030afe47810 */ /* 0x040fe40007ffe0ff */
[C---:B------:R-:W-:Y:S02]  /*a800*/  IADD3 R194, R175.reuse, 0x31, RZ ;  /* 0x00000031afc27810 */ /* 0x040fe40007ffe0ff */
[----:B------:R-:W-:Y:S01]  /*a810*/  HMMA.16816.F32.BF16 R52, R148, R62, R52 ;  /* 0x0000003e9434723c */ /* 0x000fe20000041834 */
[C---:B------:R-:W-:Y:S02]  /*a820*/  IADD3 R198, R175.reuse, 0x38, RZ ;  /* 0x00000038afc67810 */ /* 0x040fe40007ffe0ff */
[----:B------:R-:W-:Y:S01]  /*a830*/  I2F R183, R178 ;  /* 0x000000b200b77306 */ /* 0x000fe20000201400 */
[----:B------:R-:W-:-:S02]  /*a840*/  IADD3 R247, R175, 0x51, RZ ;  /* 0x00000051aff77810 */ /* 0x000fc40007ffe0ff */
[C---:B------:R-:W-:Y:S02]  /*a850*/  IADD3 R249, R175.reuse, 0x50, RZ ;  /* 0x00000050aff97810 */ /* 0x040fe40007ffe0ff */
[C---:B-1----:R-:W-:Y:S01]  /*a860*/  HMMA.16816.F32.BF16 R60, R144.reuse, R64, R32 ;  /* 0x00000040903c723c */ /* 0x042fe20000041820 */
[----:B------:R-:W1:Y:S02]  /*a870*/  LDSM.16.M88.4 R32, [R202+0x4800] ;  /* 0x00480000ca20783b */ /* 0x000e640000000200 */
[----:B------:R-:W-:Y:S05]  /*a880*/  I2F R189, R180 ;  /* 0x000000b400bd7306 */ /* 0x000fea0000201400 */
[----:B------:R-:W-:Y:S01]  /*a890*/  HMMA.16816.F32.BF16 R28, R144, R66, R28 ;  /* 0x00000042901c723c */ /* 0x000fe2000004181c */
[----:B------:R-:W3:Y:S02]  /*a8a0*/  LDSM.16.M88.4 R64, [R205+0x6000] ;  /* 0x00600000cd40783b */ /* 0x000ee40000000200 */
[----:B------:R-:W-:Y:S05]  /*a8b0*/  I2F R191, R182 ;  /* 0x000000b600bf7306 */ /* 0x000fea0000201400 */
[----:B--2---:R-:W-:Y:S03]  /*a8c0*/  HMMA.16816.F32.BF16 R56, R140, R48, R56 ;  /* 0x000000308c38723c */ /* 0x004fe60000041838 */
[----:B------:R-:W-:Y:S05]  /*a8d0*/  I2F R193, R192 ;  /* 0x000000c000c17306 */ /* 0x000fea0000201400 */
[C---:B----4-:R-:W-:Y:S03]  /*a8e0*/  HMMA.16816.F32.BF16 R44, R148.reuse, R162, R44 ;  /* 0x000000a2942c723c */ /* 0x050fe6000004182c */
[----:B------:R-:W-:Y:S05]  /*a8f0*/  I2F R229, R196 ;  /* 0x000000c400e57306 */ /* 0x000fea0000201400 */
[----:B------:R-:W-:Y:S03]  /*a900*/  HMMA.16816.F32.BF16 R156, R148, R160, R156 ;  /* 0x000000a0949c723c */ /* 0x000fe6000004189c */
[----:B------:R-:W-:Y:S04]  /*a910*/  I2F R199, R228 ;  /* 0x000000e400c77306 */ /* 0x000fe80000201400 */
[----:B------:R-:W-:Y:S01]  /*a920*/  IADD3 R160, R175, 0x39, RZ ;  /* 0x00000039afa07810 */ /* 0x000fe20007ffe0ff */
[----:B------:R-:W-:Y:S01]  /*a930*/  HMMA.16816.F32.BF16 R52, R140, R50, R52 ;  /* 0x000000328c34723c */ /* 0x000fe20000041834 */
[----:B------:R-:W2:Y:S01]  /*a940*/  LDSM.16.M88.4 R48, [R200+0x9000] ;  /* 0x00900000c830783b */ /* 0x000ea20000000200 */
[----:B------:R-:W-:Y:S01]  /*a950*/  FMUL.FTZ R230, R57, c[0x0][0x2ec] ;  /* 0x0000bb0039e67a20 */ /* 0x000fe20000410000 */
[----:B------:R-:W-:Y:S01]  /*a960*/  I2F R237, R194 ;  /* 0x000000c200ed7306 */ /* 0x000fe20000201400 */
[----:B------:R-:W-:-:S04]  /*a970*/  FMUL.FTZ R162, R59, c[0x0][0x2ec] ;  /* 0x0000bb003ba27a20 */ /* 0x000fc80000410000 */
[----:B-1----:R-:W-:Y:S03]  /*a980*/  HMMA.16816.F32.BF16 R44, R140, R34, R44 ;  /* 0x000000228c2c723c */ /* 0x002fe6000004182c */
[----:B------:R-:W-:Y:S05]  /*a990*/  MUFU.TANH R230, R230 ;  /* 0x000000e600e67308 */ /* 0x000fea0000002400 */
[C---:B---3--:R-:W-:Y:S03]  /*a9a0*/  HMMA.16816.F32.BF16 R24, R144.reuse, R64, R24 ;  /* 0x000000409018723c */ /* 0x048fe60000041818 */
[----:B------:R-:W-:Y:S05]  /*a9b0*/  MUFU.TANH R162, R162 ;  /* 0x000000a200a27308 */ /* 0x000fea0000002400 */
[----:B------:R-:W-:Y:S01]  /*a9c0*/  HMMA.16816.F32.BF16 R20, R144, R66, R20 ;  /* 0x000000429014723c */ /* 0x000fe20000041814 */
[----:B------:R-:W1:Y:S01]  /*a9d0*/  LDSM.16.M88.4 R64, [R205+0x6800] ;  /* 0x00680000cd40783b */ /* 0x000e620000000200 */
[----:B------:R-:W-:Y:S01]  /*a9e0*/  FMUL.FTZ R53, R53, c[0x0][0x2ec] ;  /* 0x0000bb0035357a20 */ /* 0x000fe20000410000 */
[----:B------:R-:W-:Y:S01]  /*a9f0*/  I2F R239, R198 ;  /* 0x000000c600ef7306 */ /* 0x000fe20000201400 */
[----:B------:R-:W-:-:S02]  /*aa00*/  FMUL.FTZ R54, R54, c[0x0][0x2ec] ;  /* 0x0000bb0036367a20 */ /* 0x000fc40000410000 */
[----:B------:R-:W-:Y:S02]  /*aa10*/  FMUL.FTZ R52, R52, c[0x0][0x2ec] ;  /* 0x0000bb0034347a20 */ /* 0x000fe40000410000 */
[----:B------:R-:W-:Y:S01]  /*aa20*/  HMMA.16816.F32.BF16 R156, R140, R32, R156 ;  /* 0x000000208c9c723c */ /* 0x000fe2000004189c */
[----:B------:R-:W3:Y:S01]  /*aa30*/  LDSM.16.M88.4 R32, [R200+0x9800] ;  /* 0x00980000c820783b */ /* 0x000ee20000000200 */
[----:B------:R-:W-:Y:S01]  /*aa40*/  FMUL.FTZ R44, R44, c[0x0][0x2ec] ;  /* 0x0000bb002c2c7a20 */ /* 0x000fe20000410000 */
[----:B------:R-:W-:Y:S01]  /*aa50*/  MUFU.TANH R53, R53 ;  /* 0x0000003500357308 */ /* 0x000fe20000002400 */
[----:B------:R-:W-:Y:S02]  /*aa60*/  FMUL.FTZ R236, R45, c[0x0][0x2ec] ;  /* 0x0000bb002dec7a20 */ /* 0x000fe40000410000 */
[----:B------:R-:W-:Y:S02]  /*aa70*/  FMUL.FTZ R238, R46, c[0x0][0x2ec] ;  /* 0x0000bb002eee7a20 */ /* 0x000fe40000410000 */
[----:B------:R-:W-:Y:S01]  /*aa80*/  HMMA.16816.F32.BF16 R40, R144, R152, R40 ;  /* 0x000000989028723c */ /* 0x000fe20000041828 */
[----:B------:R-:W-:-:S02]  /*aa90*/  FMUL.FTZ R240, R47, c[0x0][0x2ec] ;  /* 0x0000bb002ff07a20 */ /* 0x000fc40000410000 */
[----:B------:R-:W4:Y:S01]  /*aaa0*/  MUFU.TANH R54, R54 ;  /* 0x0000003600367308 */ /* 0x000f220000002400 */
[----:B------:R-:W-:-:S03]  /*aab0*/  FMUL.FTZ R55, R55, c[0x0][0x2ec] ;  /* 0x0000bb0037377a20 */ /* 0x000fc60000410000 */
[----:B------:R-:W-:Y:S01]  /*aac0*/  FMUL.FTZ R153, R58, c[0x0][0x2ec] ;  /* 0x0000bb003a997a20 */ /* 0x000fe20000410000 */
[----:B------:R-:W-:Y:S01]  /*aad0*/  HMMA.16816.F32.BF16 R36, R144, R154, R36 ;  /* 0x0000009a9024723c */ /* 0x000fe20000041824 */
[C---:B------:R-:W-:Y:S02]  /*aae0*/  IADD3 R152, R175.reuse, 0x21, RZ ;  /* 0x00000021af987810 */ /* 0x040fe40007ffe0ff */
[----:B------:R-:W-:Y:S04]  /*aaf0*/  MUFU.TANH R52, R52 ;  /* 0x0000003400347308 */ /* 0x000fe80000002400 */
[----:B------:R-:W-:Y:S01]  /*ab00*/  FMUL.FTZ R155, R56, c[0x0][0x2ec] ;  /* 0x0000bb00389b7a20 */ /* 0x000fe20000410000 */
[----:B------:R-:W-:Y:S01]  /*ab10*/  IADD3 R154, R175, 0x28, RZ ;  /* 0x00000028af9a7810 */ /* 0x000fe20007ffe0ff */
[----:B------:R-:W5:Y:S01]  /*ab20*/  LDSM.16.M88.4 R56, [R202+0x5000] ;  /* 0x00500000ca38783b */ /* 0x000f620000000200 */
[----:B------:R-:W-:Y:S01]  /*ab30*/  FMUL.FTZ R163, R156, c[0x0][0x2ec] ;  /* 0x0000bb009ca37a20 */ /* 0x000fe20000410000 */
[----:B------:R-:W-:Y:S01]  /*ab40*/  MUFU.TANH R240, R240 ;  /* 0x000000f000f07308 */ /* 0x000fe20000002400 */
[----:B------:R-:W-:-:S02]  /*ab50*/  FMUL.FTZ R156, R157, c[0x0][0x2ec] ;  /* 0x0000bb009d9c7a20 */ /* 0x000fc40000410000 */
[----:B------:R-:W-:Y:S02]  /*ab60*/  FMUL.FTZ R157, R158, c[0x0][0x2ec] ;  /* 0x0000bb009e9d7a20 */ /* 0x000fe40000410000 */
[----:B--2---:R-:W-:Y:S01]  /*ab70*/  HMMA.16816.F32.BF16 R40, R148, R48, R40 ;  /* 0x000000309428723c */ /* 0x004fe20000041828 */
[----:B----4-:R-:W-:Y:S02]  /*ab80*/  FFMA.FTZ R54, R0, R179, R54 ;  /* 0x000000b300367223 */ /* 0x010fe40000010036 */
[----:B------:R2:W-:Y:S01]  /*ab90*/  MUFU.TANH R158, R44 ;  /* 0x0000002c009e7308 */ /* 0x0005e20000002400 */
[----:B------:R-:W-:-:S04]  /*aba0*/  FMUL.FTZ R159, R159, c[0x0][0x2ec] ;  /* 0x0000bb009f9f7a20 */ /* 0x000fc80000410000 */
[C---:B-1----:R-:W-:Y:S03]  /*abb0*/  HMMA.16816.F32.BF16 R16, R144.reuse, R64, R16 ;  /* 0x000000409010723c */ /* 0x042fe60000041810 */
[----:B------:R-:W-:Y:S05]  /*abc0*/  MUFU.TANH R163, R163 ;  /* 0x000000a300a37308 */ /* 0x000fea0000002400 */
[----:B------:R-:W-:Y:S01]  /*abd0*/  HMMA.16816.F32.BF16 R64, R144, R66, R12 ;  /* 0x000000429040723c */ /* 0x000fe2000004180c */
[----:B------:R-:W-:Y:S02]  /*abe0*/  LDSM.16.M88.4 R12, [R202+0x5800] ;  /* 0x00580000ca0c783b */ /* 0x000fe40000000200 */
[----:B------:R-:W-:Y:S02]  /*abf0*/  MUFU.TANH R157, R157 ;  /* 0x0000009d009d7308 */ /* 0x000fe40000002400 */
[----:B--2---:R-:W1:Y:S03]  /*ac00*/  LDSM.16.M88.4 R44, [R200+0xa000] ;  /* 0x00a00000c82c783b */ /* 0x004e660000000200 */
[C---:B------:R-:W-:Y:S01]  /*ac10*/  HMMA.16816.F32.BF16 R36, R148.reuse, R50, R36 ;  /* 0x000000329424723c */ /* 0x040fe20000041824 */
[----:B------:R-:W2:Y:S02]  /*ac20*/  LDSM.16.M88.4 R48, [R205+0x7000] ;  /* 0x00700000cd30783b */ /* 0x000ea40000000200 */
[----:B------:R-:W-:Y:S05]  /*ac30*/  MUFU.TANH R159, R159 ;  /* 0x0000009f009f7308 */ /* 0x000fea0000002400 */
[C---:B---3--:R-:W-:Y:S03]  /*ac40*/  HMMA.16816.F32.BF16 R60, R148.reuse, R32, R60 ;  /* 0x00000020943c723c */ /* 0x048fe6000004183c */
[----:B------:R-:W3:Y:S05]  /*ac50*/  MUFU.TANH R55, R55 ;  /* 0x0000003700377308 */ /* 0x000eea0000002400 */
[----:B------:R-:W-:Y:S01]  /*ac60*/  HMMA.16816.F32.BF16 R28, R148, R34, R28 ;  /* 0x00000022941c723c */ /* 0x000fe2000004181c */
[----:B------:R-:W4:Y:S02]  /*ac70*/  LDSM.16.M88.4 R32, [R202+0x6000] ;  /* 0x00600000ca20783b */ /* 0x000f240000000200 */
[----:B------:R-:W-:Y:S05]  /*ac80*/  MUFU.TANH R156, R156 ;  /* 0x0000009c009c7308 */ /* 0x000fea0000002400 */
[----:B-----5:R-:W-:Y:S03]  /*ac90*/  HMMA.16816.F32.BF16 R40, R140, R56, R40 ;  /* 0x000000388c28723c */ /* 0x020fe60000041828 */
[----:B------:R-:W-:Y:S01]  /*aca0*/  MUFU.TANH R238, R238 ;  /* 0x000000ee00ee7308 */ /* 0x000fe20000002400 */
[----:B---3--:R-:W-:-:S03]  /*acb0*/  FFMA.FTZ R55, R0, R181, R55 ;  /* 0x000000b500377223 */ /* 0x008fc60000010037 */
[----:B------:R-:W-:Y:S01]  /*acc0*/  IADD3 R56, R175, 0x40, RZ ;  /* 0x00000040af387810 */ /* 0x000fe20007ffe0ff */
[----:B------:R-:W-:Y:S03]  /*acd0*/  HMMA.16816.F32.BF16 R36, R140, R58, R36 ;  /* 0x0000003a8c24723c */ /* 0x000fe60000041824 */
[----:B------:R-:W-:Y:S05]  /*ace0*/  MUFU.TANH R236, R236 ;  /* 0x000000ec00ec7308 */ /* 0x000fea0000002400 */
[----:B-1----:R-:W-:Y:S03]  /*acf0*/  HMMA.16816.F32.BF16 R24, R148, R44, R24 ;  /* 0x0000002c9418723c */ /* 0x002fe60000041818 */
[----:B------:R-:W-:Y:S05]  /*ad00*/  I2F R197, R152 ;  /* 0x0000009800c57306 */ /* 0x000fea0000201400 */
[----:B------:R-:W-:Y:S01]  /*ad10*/  HMMA.16816.F32.BF16 R60, R140, R12, R60 ;  /* 0x0000000c8c3c723c */ /* 0x000fe2000004183c */
[----:B------:R-:W-:-:S02]  /*ad20*/  FMUL.FTZ R40, R40, c[0x0][0x2ec] ;  /* 0x0000bb0028287a20 */ /* 0x000fc40000410000 */
[----:B------:R-:W-:Y:S05]  /*ad30*/  I2F R231, R154 ;  /* 0x0000009a00e77306 */ /* 0x000fea0000201400 */
[----:B------:R-:W-:Y:S01]  /*ad40*/  HMMA.16816.F32.BF16 R28, R140, R14, R28 ;  /* 0x0000000e8c1c723c */ /* 0x000fe2000004181c */
[----:B------:R-:W1:Y:S01]  /*ad50*/  LDSM.16.M88.4 R12, [R200+0xb000] ;  /* 0x00b00000c80c783b */ /* 0x000e620000000200 */
[----:B------:R-:W-:Y:S01]  /*ad60*/  FMUL.FTZ R36, R36, c[0x0][0x2ec] ;  /* 0x0000bb0024247a20 */ /* 0x000fe20000410000 */
[----:B------:R3:W5:Y:S01]  /*ad70*/  MUFU.TANH R59, R40 ;  /* 0x00000028003b7308 */ /* 0x0007620000002400 */
[----:B------:R-:W-:Y:S02]  /*ad80*/  FMUL.FTZ R37, R37, c[0x0][0x2ec] ;  /* 0x0000bb0025257a20 */ /* 0x000fe40000410000 */
[----:B------:R-:W-:-:S02]  /*ad90*/  FMUL.FTZ R38, R38, c[0x0][0x2ec] ;  /* 0x0000bb0026267a20 */ /* 0x000fc40000410000 */
[----:B------:R-:W-:Y:S01]  /*ada0*/  HMMA.16816.F32.BF16 R20, R148, R46, R20 ;  /* 0x0000002e9414723c */ /* 0x000fe20000041814 */
[----:B------:R-:W-:Y:S02]  /*adb0*/  FMUL.FTZ R39, R39, c[0x0][0x2ec] ;  /* 0x0000bb0027277a20 */ /* 0x000fe40000410000 */
[----:B------:R-:W-:Y:S04]  /*adc0*/  MUFU.TANH R241, R37 ;  /* 0x0000002500f17308 */ /* 0x000fe80000002400 */
[----:B------:R-:W-:Y:S01]  /*add0*/  IADD3 R47, R175, 0x41, RZ ;  /* 0x00000041af2f7810 */ /* 0x000fe20007ffe0ff */
[----:B--2---:R-:W-:Y:S01]  /*ade0*/  HMMA.16816.F32.BF16 R8, R144, R48, R8 ;  /* 0x000000309008723c */ /* 0x004fe20000041808 */
[----:B------:R-:W-:Y:S02]  /*adf0*/  FMUL.FTZ R63, R63, c[0x0][0x2ec] ;  /* 0x0000bb003f3f7a20 */ /* 0x000fe40000410000 */
[----:B------:R-:W2:Y:S01]  /*ae00*/  MUFU.TANH R244, R38 ;  /* 0x0000002600f47308 */ /* 0x000ea20000002400 */
[----:B------:R-:W-:-:S02]  /*ae10*/  FMUL.FTZ R60, R60, c[0x0][0x2ec] ;  /* 0x0000bb003c3c7a20 */ /* 0x000fc40000410000 */
[----:B------:R-:W-:Y:S02]  /*ae20*/  FMUL.FTZ R61, R61, c[0x0][0x2ec] ;  /* 0x0000bb003d3d7a20 */ /* 0x000fe40000410000 */
[----:B------:R-:W-:Y:S01]  /*ae30*/  HMMA.16816.F32.BF16 R4, R144, R50, R4 ;  /* 0x000000329004723c */ /* 0x000fe20000041804 */
[----:B------:R-:W-:Y:S02]  /*ae40*/  FMUL.FTZ R48, R41, c[0x0][0x2ec] ;  /* 0x0000bb0029307a20 */ /* 0x000fe40000410000 */
[----:B------:R-:W-:Y:S01]  /*ae50*/  FMUL.FTZ R49, R42, c[0x0][0x2ec] ;  /* 0x0000bb002a317a20 */ /* 0x000fe20000410000 */
[----:B------:R-:W-:Y:S01]  /*ae60*/  MUFU.TANH R51, R36 ;  /* 0x0000002400337308 */ /* 0x000fe20000002400 */
[----:B------:R-:W-:Y:S02]  /*ae70*/  FMUL.FTZ R28, R28, c[0x0][0x2ec] ;  /* 0x0000bb001c1c7a20 */ /* 0x000fe40000410000 */
[----:B------:R-:W-:Y:S01]  /*ae80*/  FMUL.FTZ R50, R43, c[0x0][0x2ec] ;  /* 0x0000bb002b327a20 */ /* 0x000fe20000410000 */
[----:B----4-:R-:W-:Y:S01]  /*ae90*/  HMMA.16816.F32.BF16 R24, R140, R32, R24 ;  /* 0x000000208c18723c */ /* 0x010fe20000041818 */
[----:B---3--:R-:W3:Y:S01]  /*aea0*/  LDSM.16.M88.4 R40, [R200+0xa800] ;  /* 0x00a80000c828783b */ /* 0x008ee20000000200 */
[----:B------:R-:W-:-:S02]  /*aeb0*/  FMUL.FTZ R29, R29, c[0x0][0x2ec] ;  /* 0x0000bb001d1d7a20 */ /* 0x000fc40000410000 */
[----:B------:R4:W4:Y:S01]  /*aec0*/  MUFU.TANH R242, R39 ;  /* 0x0000002700f27308 */ /* 0x0009220000002400 */
[----:B------:R-:W-:Y:S02]  /*aed0*/  FMUL.FTZ R30, R30, c[0x0][0x2ec] ;  /* 0x0000bb001e1e7a20 */ /* 0x000fe40000410000 */
[----:B------:R-:W-:Y:S01]  /*aee0*/  FMUL.FTZ R31, R31, c[0x0][0x2ec] ;  /* 0x0000bb001f1f7a20 */ /* 0x000fe20000410000 */
[----:B------:R-:W-:Y:S01]  /*aef0*/  HMMA.16816.F32.BF16 R20, R140, R34, R20 ;  /* 0x000000228c14723c */ /* 0x000fe20000041814 */
[----:B-----5:R-:W-:Y:S01]  /*af00*/  FFMA.FTZ R135, R0, R193, R59 ;  /* 0x000000c100877223 */ /* 0x020fe2000001003b */
[C---:B------:R-:W-:Y:S01]  /*af10*/  IADD3 R59, R175.reuse, 0x70, RZ ;  /* 0x00000070af3b7810 */ /* 0x040fe20007ffe0ff */
[----:B------:R-:W-:Y:S01]  /*af20*/  FMUL.FTZ R62, R62, c[0x0][0x2ec] ;  /* 0x0000bb003e3e7a20 */ /* 0x000fe20000410000 */
[----:B------:R5:W-:Y:S01]  /*af30*/  MUFU.TANH R32, R28 ;  /* 0x0000001c00207308 */ /* 0x000be20000002400 */
[C---:B--2---:R-:W-:Y:S02]  /*af40*/  FFMA.FTZ R244, R0.reuse, R231, R244 ;  /* 0x000000e700f47223 */ /* 0x044fe400000100f4 */
[C---:B------:R-:W-:Y:S01]  /*af50*/  FFMA.FTZ R35, R0.reuse, R177, R162 ;  /* 0x000000b100237223 */ /* 0x040fe200000100a2 */
[----:B-1----:R-:W-:Y:S01]  /*af60*/  HMMA.16816.F32.BF16 R8, R148, R12, R8 ;  /* 0x0000000c9408723c */ /* 0x002fe20000041808 */
[----:B------:R-:W-:Y:S01]  /*af70*/  IADD3 R34, R175, 0x49, RZ ;  /* 0x00000049af227810 */ /* 0x000fe20007ffe0ff */
[----:B----4-:R-:W1:Y:S02]  /*af80*/  LDSM.16.M88.4 R36, [R205+0x7800] ;  /* 0x00780000cd24783b */ /* 0x010e640000000200 */
[----:B------:R2:W-:Y:S01]  /*af90*/  MUFU.TANH R33, R29 ;  /* 0x0000001d00217308 */ /* 0x0005e20000002400 */
[----:B------:R-:W-:Y:S01]  /*afa0*/  FSEL R35, R35, -INF , !P5 ;  /* 0xff80000023237808 */ /* 0x000fe20006800000 */
[----:B------:R-:W-:-:S02]  /*afb0*/  FFMA.FTZ R242, R0, R229, R242 ;  /* 0x000000e500f27223 */ /* 0x000fc400000100f2 */
[C---:B------:R-:W-:Y:S01]  /*afc0*/  HMMA.16816.F32.BF16 R4, R148.reuse, R14, R4 ;  /* 0x0000000e9404723c */ /* 0x040fe20000041804 */
[----:B------:R-:W4:Y:S01]  /*afd0*/  LDSM.16.M88.4 R12, [R202+0x6800] ;  /* 0x00680000ca0c783b */ /* 0x000f220000000200 */
[----:B------:R-:W-:Y:S01]  /*afe0*/  FMUL.FTZ R26, R26, c[0x0][0x2ec] ;  /* 0x0000bb001a1a7a20 */ /* 0x000fe20000410000 */
[-C--:B------:R-:W-:Y:S01]  /*aff0*/  ISETP.GE.AND P5, PT, R176, R188.reuse, PT ;  /* 0x000000bcb000720c */ /* 0x080fe20003fa6270 */
[----:B------:R-:W-:Y:S01]  /*b000*/  FMUL.FTZ R24, R24, c[0x0][0x2ec] ;  /* 0x0000bb0018187a20 */ /* 0x000fe20000410000 */
[----:B------:R3:W3:Y:S01]  /*b010*/  MUFU.TANH R246, R63 ;  /* 0x0000003f00f67308 */ /* 0x0006e20000002400 */
[----:B-----5:R-:W-:Y:S01]  /*b020*/  FFMA.FTZ R28, R0, R177, R230 ;  /* 0x000000b1001c7223 */ /* 0x020fe200000100e6 */
[----:B------:R-:W-:Y:S01]  /*b030*/  IADD3 R177, R175, 0x60, RZ ;  /* 0x00000060afb17810 */ /* 0x000fe20007ffe0ff */
[----:B------:R-:W-:Y:S02]  /*b040*/  FMUL.FTZ R20, R20, c[0x0][0x2ec] ;  /* 0x0000bb0014147a20 */ /* 0x000fe40000410000 */
[----:B------:R-:W-:Y:S01]  /*b050*/  FMUL.FTZ R21, R21, c[0x0][0x2ec] ;  /* 0x0000bb0015157a20 */ /* 0x000fe20000410000 */
[----:B------:R-:W-:Y:S01]  /*b060*/  FSEL R28, R28, -INF , !P4 ;  /* 0xff8000001c1c7808 */ /* 0x000fe20006000000 */
[----:B------:R-:W-:Y:S01]  /*b070*/  FMUL.FTZ R22, R22, c[0x0][0x2ec] ;  /* 0x0000bb0016167a20 */ /* 0x000fe20000410000 */
[----:B------:R5:W-:Y:S01]  /*b080*/  MUFU.TANH R58, R26 ;  /* 0x0000001a003a7308 */ /* 0x000be20000002400 */
[----:B--2---:R-:W-:Y:S01]  /*b090*/  FFMA.FTZ R29, R0, R181, R53 ;  /* 0x000000b5001d7223 */ /* 0x004fe20000010035 */
[----:B------:R-:W-:Y:S01]  /*b0a0*/  ISETP.GE.AND P4, PT, R172, R187, PT ;  /* 0x000000bbac00720c */ /* 0x000fe20003f86270 */
[----:B------:R-:W-:Y:S01]  /*b0b0*/  FMUL.FTZ R23, R23, c[0x0][0x2ec] ;  /* 0x0000bb0017177a20 */ /* 0x000fe20000410000 */
[C---:B---3--:R-:W-:Y:S01]  /*b0c0*/  HMMA.16816.F32.BF16 R16, R148.reuse, R40, R16 ;  /* 0x000000289410723c */ /* 0x048fe20000041810 */
[----:B------:R-:W-:Y:S01]  /*b0d0*/  FMUL.FTZ R27, R27, c[0x0][0x2ec] ;  /* 0x0000bb001b1b7a20 */ /* 0x000fe20000410000 */
[----:B------:R-:W-:Y:S01]  /*b0e0*/  FSEL R29, R29, -INF , !P5 ;  /* 0xff8000001d1d7808 */ /* 0x000fe20006800000 */
[----:B------:R-:W-:Y:S01]  /*b0f0*/  FMUL.FTZ R25, R25, c[0x0][0x2ec] ;  /* 0x0000bb0019197a20 */ /* 0x000fe20000410000 */
[----:B------:R2:W3:Y:S01]  /*b100*/  MUFU.TANH R44, R24 ;  /* 0x00000018002c7308 */ /* 0x0004e20000002400 */
[----:B------:R-:W-:Y:S01]  /*b110*/  FSEL R63, R54, -INF , !P4 ;  /* 0xff800000363f7808 */ /* 0x000fe20006000000 */
[----:B------:R-:W-:Y:S01]  /*b120*/  FFMA.FTZ R174, R0, R237, R246 ;  /* 0x000000ed00ae7223 */ /* 0x000fe200000100f6 */
[C---:B------:R-:W-:Y:S01]  /*b130*/  ISETP.GE.AND P4, PT, R178.reuse, R188, PT ;  /* 0x000000bcb200720c */ /* 0x040fe20003f86270 */
[----:B------:R-:W-:Y:S01]  /*b140*/  HMMA.16816.F32.BF16 R64, R148, R42, R64 ;  /* 0x0000002a9440723c */ /* 0x000fe20000041840 */
[----:B------:R-:W-:Y:S01]  /*b150*/  ISETP.GE.AND P5, PT, R178, R187, PT ;  /* 0x000000bbb200720c */ /* 0x000fe20003fa6270 */
[C---:B------:R-:W-:Y:S01]  /*b160*/  FFMA.FTZ R32, R0.reuse, R239, R32 ;  /* 0x000000ef00207223 */ /* 0x040fe20000010020 */
[C---:B------:R-:W-:Y:S01]  /*b170*/  IADD3 R40, R175.reuse, 0x48, RZ ;  /* 0x00000048af287810 */ /* 0x040fe20007ffe0ff */
[----:B------:R-:W-:Y:S01]  /*b180*/  MUFU.TANH R20, R20 ;  /* 0x0000001400147308 */ /* 0x000fe20000002400 */
[----:B-----5:R-:W-:Y:S01]  /*b190*/  FFMA.FTZ R26, R0, R183, R157 ;  /* 0x000000b7001a7223 */ /* 0x020fe2000001009d */
[----:B------:R-:W-:-:S02]  /*b1a0*/  IADD3 R181, R175, 0x61, RZ ;  /* 0x00000061afb57810 */ /* 0x000fc40007ffe0ff */
[C---:B------:R-:W-:Y:S02]  /*b1b0*/  IADD3 R42, R175.reuse, 0x58, RZ ;  /* 0x00000058af2a7810 */ /* 0x040fe40007ffe0ff */
[----:B------:R-:W-:Y:S01]  /*b1c0*/  FSEL R26, R26, -INF , !P5 ;  /* 0xff8000001a1a7808 */ /* 0x000fe20006800000 */
[----:B-1----:R-:W-:Y:S01]  /*b1d0*/  HMMA.16816.F32.BF16 R168, R144, R36, R168 ;  /* 0x0000002490a8723c */ /* 0x002fe200000418a8 */
[----:B------:R1:W5:Y:S01]  /*b1e0*/  MUFU.TANH R252, R21 ;  /* 0x0000001500fc7308 */ /* 0x0003620000002400 */
[----:B--2---:R-:W-:Y:S01]  /*b1f0*/  FFMA.FTZ R24, R0, R189, R159 ;  /* 0x000000bd00187223 */ /* 0x004fe2000001009f */
[----:B------:R-:W-:Y:S02]  /*b200*/  ISETP.GE.AND P5, PT, R182, R188, PT ;  /* 0x000000bcb600720c */ /* 0x000fe40003fa6270 */
[----:B------:R-:W-:Y:S02]  /*b210*/  IADD3 R157, R175, 0x68, RZ ;  /* 0x00000068af9d7810 */ /* 0x000fe40007ffe0ff */
[----:B---3--:R-:W-:Y:S01]  /*b220*/  IMAD.MOV.U32 R36, RZ, RZ, R44 ;  /* 0x000000ffff247224 */ /* 0x008fe200078e002c */
[----:B----4-:R-:W-:Y:S01]  /*b230*/  HMMA.16816.F32.BF16 R16, R140, R12, R16 ;  /* 0x0000000c8c10723c */ /* 0x010fe20000041810 */
[----:B------:R2:W-:Y:S01]  /*b240*/  MUFU.TANH R248, R30 ;  /* 0x0000001e00f87308 */ /* 0x0005e20000002400 */
[----:B------:R-:W-:-:S05]  /*b250*/  FFMA.FTZ R44, R0, R195, R240 ;  /* 0x000000c3002c7223 */ /* 0x000fca00000100f0 */
[----:B------:R-:W-:Y:S01]  /*b260*/  IADD3 R12, R175, 0x59, RZ ;  /* 0x00000059af0c7810 */ /* 0x000fe20007ffe0ff */
[----:B------:R-:W-:Y:S01]  /*b270*/  HMMA.16816.F32.BF16 R64, R140, R14, R64 ;  /* 0x0000000e8c40723c */ /* 0x000fe20000041840 */
[----:B-1----:R-:W-:Y:S01]  /*b280*/  IMAD.MOV.U32 R21, RZ, RZ, R58 ;  /* 0x000000ffff157224 */ /* 0x002fe200078e003a */
[----:B------:R-:W-:Y:S01]  /*b290*/  MUFU.TANH R172, R22 ;  /* 0x0000001600ac7308 */ /* 0x000fe20000002400 */
[----:B------:R-:W-:Y:S02]  /*b2a0*/  FFMA.FTZ R58, R0, R191, R158 ;  /* 0x000000bf003a7223 */ /* 0x000fe4000001009e */
[----:B------:R-:W-:Y:S02]  /*b2b0*/  IMAD.MOV.U32 R240, RZ, RZ, R21 ;  /* 0x000000fffff07224 */ /* 0x000fe400078e0015 */
[----:B-----5:R-:W-:Y:S01]  /*b2c0*/  IMAD.MOV.U32 R230, RZ, RZ, R252 ;  /* 0x000000ffffe67224 */ /* 0x020fe200078e00fc */
[----:B------:R-:W-:Y:S01]  /*b2d0*/  FSEL R58, R58, -INF , !P5 ;  /* 0xff8000003a3a7808 */ /* 0x000fe20006800000 */
[----:B--2---:R-:W-:Y:S01]  /*b2e0*/  FFMA.FTZ R30, R0, R179, R52 ;  /* 0x000000b3001e7223 */ /* 0x004fe20000010034 */
[----:B------:R1:W-:Y:S01]  /*b2f0*/  MUFU.TANH R178, R23 ;  /* 0x0000001700b27308 */ /* 0x0003e20000002400 */
[----:B------:R-:W-:Y:S01]  /*b300*/  IMAD.MOV.U32 R52, RZ, RZ, R20 ;  /* 0x000000ffff347224 */ /* 0x000fe200078e0014 */
[----:B------:R-:W-:Y:S01]  /*b310*/  ISETP.GE.AND P5, PT, R190, R187, PT ;  /* 0x000000bbbe00720c */ /* 0x000fe20003fa6270 */
[----:B------:R-:W-:Y:S01]  /*b320*/  HMMA.16816.F32.BF16 R164, R144, R38, R164 ;  /* 0x0000002690a4723c */ /* 0x000fe200000418a4 */
[----:B------:R-:W-:-:S02]  /*b330*/  FSEL R30, R30, -INF , !P6 ;  /* 0xff8000001e1e7808 */ /* 0x000fc40007000000 */
[----:B------:R-:W-:Y:S01]  /*b340*/  ISETP.GE.AND P6, PT, R176, R187, PT ;  /* 0x000000bbb000720c */ /* 0x000fe20003fc6270 */
[----:B------:R-:W-:Y:S01]  /*b350*/  FMUL.FTZ R16, R16, c[0x0][0x2ec] ;  /* 0x0000bb0010107a20 */ /* 0x000fe20000410000 */
[----:B------:R2:W-:Y:S01]  /*b360*/  I2F R176, R12 ;  /* 0x0000000c00b07306 */ /* 0x0005e20000201400 */
[----:B------:R-:W-:Y:S01]  /*b370*/  FMUL.FTZ R17, R17, c[0x0][0x2ec] ;  /* 0x0000bb0011117a20 */ /* 0x000fe20000410000 */
[----:B------:R-:W-:Y:S01]  /*b380*/  FSEL R44, R44, -INF , !P5 ;  /* 0xff8000002c2c7808 */ /* 0x000fe20006800000 */
[----:B------:R-:W-:Y:S01]  /*b390*/  FMUL.FTZ R18, R18, c[0x0][0x2ec] ;  /* 0x0000bb0012127a20 */ /* 0x000fe20000410000 */
[----:B------:R-:W-:Y:S01]  /*b3a0*/  ISETP.GE.AND P5, PT, R152, R188, PT ;  /* 0x000000bc9800720c */ /* 0x000fe20003fa6270 */
[----:B------:R-:W-:Y:S02]  /*b3b0*/  FMUL.FTZ R19, R19, c[0x0][0x2ec] ;  /* 0x0000bb0013137a20 */ /* 0x000fe40000410000 */
[----:B------:R-:W-:Y:S01]  /*b3c0*/  FMUL.FTZ R64, R64, c[0x0][0x2ec] ;  /* 0x0000bb0040407a20 */ /* 0x000fe20000410000 */
[----:B-1----:R-:W1:Y:S01]  /*b3d0*/  LDSM.16.M88.4 R20, [R202+0x7000] ;  /* 0x00700000ca14783b */ /* 0x002e620000000200 */
[----:B------:R-:W3:Y:S01]  /*b3e0*/  MUFU.TANH R49, R49 ;  /* 0x0000003100317308 */ /* 0x000ee20000002400 */
[----:B------:R-:W-:-:S02]  /*b3f0*/  FMUL.FTZ R66, R66, c[0x0][0x2ec] ;  /* 0x0000bb0042427a20 */ /* 0x000fc40000410000 */
[----:B------:R-:W-:Y:S02]  /*b400*/  FMUL.FTZ R65, R65, c[0x0][0x2ec] ;  /* 0x0000bb0041417a20 */ /* 0x000fe40000410000 */
[----:B------:R-:W-:Y:S01]  /*b410*/  FMUL.FTZ R67, R67, c[0x0][0x2ec] ;  /* 0x0000bb0043437a20 */ /* 0x000fe20000410000 */
[----:B--2---:R-:W2:Y:S02]  /*b420*/  LDSM.16.M88.4 R12, [R200+0xb800] ;  /* 0x00b80000c80c783b */ /* 0x004ea40000000200 */
[----:B------:R4:W-:Y:S08]  /*b430*/  MUFU.TANH R250, R27 ;  /* 0x0000001b00fa7308 */ /* 0x0009f00000002400 */
[----:B------:R-:W5:Y:S01]  /*b440*/  MUFU.TANH R46, R31 ;  /* 0x0000001f002e7308 */ /* 0x000f620000002400 */
[C---:B---3--:R-:W-:Y:S01]  /*b450*/  FFMA.FTZ R53, R0.reuse, R193, R49 ;  /* 0x000000c100357223 */ /* 0x048fe20000010031 */
[----:B------:R-:W-:Y:S01]  /*b460*/  IADD3 R49, R175, 0x71, RZ ;  /* 0x00000071af317810 */ /* 0x000fe20007ffe0ff */
[----:B----4-:R-:W-:-:S05]  /*b470*/  FFMA.FTZ R27, R0, R183, R163 ;  /* 0x000000b7001b7223 */ /* 0x010fca00000100a3 */
[----:B------:R3:W4:Y:S01]  /*b480*/  MUFU.TANH R243, R60 ;  /* 0x0000003c00f37308 */ /* 0x0007220000002400 */
[----:B------:R-:W-:Y:S02]  /*b490*/  FSEL R27, R27, -INF , !P4 ;  /* 0xff8000001b1b7808 */ /* 0x000fe40006000000 */
[----:B------:R-:W-:Y:S01]  /*b4a0*/  ISETP.GE.AND P4, PT, R180, R187, PT ;  /* 0x000000bbb400720c */ /* 0x000fe20003f86270 */
[----:B-----5:R-:W-:-:S04]  /*b4b0*/  IMAD.MOV.U32 R37, RZ, RZ, R46 ;  /* 0x000000ffff257224 */ /* 0x020fc800078e002e */
[----:B------:R-:W-:Y:S01]  /*b4c0*/  MUFU.TANH R48, R48 ;  /* 0x0000003000307308 */ /* 0x000fe20000002400 */
[----:B------:R-:W-:Y:S01]  /*b4d0*/  FFMA.FTZ R46, R0, R191, R238 ;  /* 0x000000bf002e7223 */ /* 0x000fe200000100ee */
[----:B------:R-:W-:Y:S01]  /*b4e0*/  FSEL R24, R24, -INF , !P4 ;  /* 0xff80000018187808 */ /* 0x000fe20006000000 */
[----:B------:R-:W-:Y:S01]  /*b4f0*/  IMAD.MOV.U32 R238, RZ, RZ, R250 ;  /* 0x000000ffffee7224 */ /* 0x000fe200078e00fa */
[----:B------:R-:W-:Y:S01]  /*b500*/  ISETP.GE.AND P4, PT, R190, R188, PT ;  /* 0x000000bcbe00720c */ /* 0x000fe20003f86270 */
[----:B-1----:R-:W-:Y:S01]  /*b510*/  HMMA.16816.F32.BF16 R4, R140, R22, R4 ;  /* 0x000000168c04723c */ /* 0x002fe20000041804 */
[C---:B---3--:R-:W-:Y:S02]  /*b520*/  FFMA.FTZ R60, R0.reuse, R189, R156 ;  /* 0x000000bd003c7223 */ /* 0x048fe4000001009c */
[----:B------:R-:W-:Y:S01]  /*b530*/  MUFU.TANH R158, R17 ;  /* 0x00000011009e7308 */ /* 0x000fe20000002400 */
[----:B----4-:R-:W-:-:S04]  /*b540*/  FFMA.FTZ R162, R0, R199, R243 ;  /* 0x000000c700a27223 */ /* 0x010fc800000100f3 */
[C---:B--2---:R-:W-:Y:S03]  /*b550*/  HMMA.16816.F32.BF16 R168, R148.reuse, R12, R168 ;  /* 0x0000000c94a8723c */ /* 0x044fe600000418a8 */
[----:B------:R-:W-:Y:S05]  /*b560*/  MUFU.TANH R156, R16 ;  /* 0x00000010009c7308 */ /* 0x000fea0000002400 */
[----:B------:R-:W-:Y:S03]  /*b570*/  HMMA.16816.F32.BF16 R164, R148, R14, R164 ;  /* 0x0000000e94a4723c */ /* 0x000fe600000418a4 */
[----:B------:R-:W-:Y:S05]  /*b580*/  MUFU.TANH R190, R18 ;  /* 0x0000001200be7308 */ /* 0x000fea0000002400 */
[----:B------:R-:W-:-:S02]  /*b590*/  FMUL.FTZ R4, R4, c[0x0][0x2ec] ;  /* 0x0000bb0004047a20 */ /* 0x000fc40000410000 */
[----:B------:R-:W-:Y:S01]  /*b5a0*/  FMUL.FTZ R6, R6, c[0x0][0x2ec] ;  /* 0x0000bb0006067a20 */ /* 0x000fe20000410000 */
[----:B------:R1:W-:Y:S01]  /*b5b0*/  MUFU.TANH R193, R19 ;  /* 0x0000001300c17308 */ /* 0x0003e20000002400 */
[----:B------:R-:W-:Y:S02]  /*b5c0*/  FMUL.FTZ R5, R5, c[0x0][0x2ec] ;  /* 0x0000bb0005057a20 */ /* 0x000fe40000410000 */
[----:B------:R-:W-:-:S05]  /*b5d0*/  FMUL.FTZ R7, R7, c[0x0][0x2ec] ;  /* 0x0000bb0007077a20 */ /* 0x000fca0000410000 */
[----:B------:R-:W2:Y:S01]  /*b5e0*/  MUFU.TANH R50, R50 ;  /* 0x0000003200327308 */ /* 0x000ea20000002400 */
[----:B-1----:R-:W-:Y:S01]  /*b5f0*/  HMMA.16816.F32.BF16 R16, R140, R20, R8 ;  /* 0x000000148c10723c */ /* 0x002fe20000041808 */
[----:B------:R-:W1:Y:S06]  /*b600*/  LDSM.16.M88.4 R8, [R202+0x7800] ;  /* 0x00780000ca08783b */ /* 0x000e6c0000000200 */
[----:B------:R3:W4:Y:S01]  /*b610*/  MUFU.TANH R245, R61 ;  /* 0x0000003d00f57308 */ /* 0x0007220000002400 */
[----:B------:R-:W-:-:S04]  /*b620*/  DEPBAR.LE SB0, 0x0 ;  /* 0x000080000000791a */ /* 0x000fc80000000000 */
[----:B------:R-:W-:Y:S01]  /*b630*/  IADD3 R20, R175, 0x79, RZ ;  /* 0x00000079af147810 */ /* 0x000fe20007ffe0ff */
[----:B--2---:R-:W-:Y:S02]  /*b640*/  FFMA.FTZ R50, R0, R197, R50 ;  /* 0x000000c500327223 */ /* 0x004fe40000010032 */
[----:B------:R2:W-:Y:S01]  /*b650*/  MUFU.TANH R251, R25 ;  /* 0x0000001900fb7308 */ /* 0x0005e20000002400 */
[----:B---3--:R-:W-:-:S07]  /*b660*/  FSEL R61, R55, -INF , !P6 ;  /* 0xff800000373d7808 */ /* 0x008fce0007000000 */
[----:B------:R-:W3:Y:S01]  /*b670*/  MUFU.TANH R62, R62 ;  /* 0x0000003e003e7308 */ /* 0x000ee20000002400 */
[-C--:B------:R-:W-:Y:S01]  /*b680*/  ISETP.GE.AND P6, PT, R180, R188.reuse, PT ;  /* 0x000000bcb400720c */ /* 0x080fe20003fc6270 */
[C---:B------:R-:W-:Y:S01]  /*b690*/  FFMA.FTZ R55, R0.reuse, R229, R241 ;  /* 0x000000e500377223 */ /* 0x040fe200000100f1 */
[----:B------:R-:W-:Y:S01]  /*b6a0*/  IADD3 R180, R175, 0x69, RZ ;  /* 0x00000069afb47810 */ /* 0x000fe20007ffe0ff */
[----:B----4-:R-:W-:Y:S01]  /*b6b0*/  FFMA.FTZ R54, R0, R237, R245 ;  /* 0x000000ed00367223 */ /* 0x010fe200000100f5 */
[----:B------:R-:W-:Y:S01]  /*b6c0*/  FSEL R60, R60, -INF , !P6 ;  /* 0xff8000003c3c7808 */ /* 0x000fe20007000000 */
[----:B------:R-:W-:Y:S01]  /*b6d0*/  FMUL.FTZ R16, R16, c[0x0][0x2ec] ;  /* 0x0000bb0010107a20 */ /* 0x000fe20000410000 */
[----:B------:R-:W-:Y:S01]  /*b6e0*/  ISETP.GE.AND P6, PT, R182, R187, PT ;  /* 0x000000bbb600720c */ /* 0x000fe20003fc6270 */
[----:B--2---:R-:W-:Y:S01]  /*b6f0*/  FFMA.FTZ R25, R0, R195, R236 ;  /* 0x000000c300197223 */ /* 0x004fe200000100ec */
[----:B------:R-:W2:Y:S01]  /*b700*/  I2F R161, R160 ;  /* 0x000000a000a17306 */ /* 0x000ea20000201400 */
[----:B------:R-:W-:Y:S01]  /*b710*/  IMAD.MOV.U32 R182, RZ, RZ, R37 ;  /* 0x000000ffffb67224 */ /* 0x000fe200078e0025 */
[----:B------:R-:W-:Y:S01]  /*b720*/  FSEL R46, R46, -INF , !P6 ;  /* 0xff8000002e2e7808 */ /* 0x000fe20007000000 */
[----:B------:R-:W-:Y:S01]  /*b730*/  FFMA.FTZ R37, R0, R197, R48 ;  /* 0x000000c500257223 */ /* 0x000fe20000010030 */
[-C--:B------:R-:W-:Y:S01]  /*b740*/  ISETP.GE.AND P6, PT, R192, R188.reuse, PT ;  /* 0x000000bcc000720c */ /* 0x080fe20003fc6270 */
[----:B------:R-:W-:Y:S01]  /*b750*/  IMAD.MOV.U32 R236, RZ, RZ, R36 ;  /* 0x000000ffffec7224 */ /* 0x000fe200078e0024 */
[----:B------:R-:W-:Y:S01]  /*b760*/  FSEL R25, R25, -INF , !P4 ;  /* 0xff80000019197808 */ /* 0x000fe20006000000 */
[----:B------:R-:W-:Y:S01]  /*b770*/  FFMA.FTZ R36, R0, R231, R51 ;  /* 0x000000e700247223 */ /* 0x000fe20000010033 */
[-C--:B------:R-:W-:Y:S01]  /*b780*/  ISETP.GE.AND P4, PT, R192, R187.reuse, PT ;  /* 0x000000bbc000720c */ /* 0x080fe20003f86270 */
[----:B------:R-:W4:Y:S01]  /*b790*/  I2F R57, R56 ;  /* 0x0000003800397306 */ /* 0x000f220000201400 */
[----:B------:R-:W-:Y:S01]  /*b7a0*/  FSEL R135, R135, -INF , !P6 ;  /* 0xff80000087877808 */ /* 0x000fe20007000000 */
[----:B------:R-:W-:Y:S01]  /*b7b0*/  IMAD.MOV.U32 R192, RZ, RZ, R248 ;  /* 0x000000ffffc07224 */ /* 0x000fe200078e00f8 */
[----:B------:R-:W-:Y:S01]  /*b7c0*/  ISETP.GE.AND P6, PT, R152, R187, PT ;  /* 0x000000bb9800720c */ /* 0x000fe20003fc6270 */
[----:B---3--:R-:W-:Y:S01]  /*b7d0*/  FFMA.FTZ R62, R0, R199, R62 ;  /* 0x000000c7003e7223 */ /* 0x008fe2000001003e */
[----:B------:R-:W-:Y:S01]  /*b7e0*/  FSEL R53, R53, -INF , !P4 ;  /* 0xff80000035357808 */ /* 0x000fe20006000000 */
[----:B------:R-:W-:Y:S01]  /*b7f0*/  FMUL.FTZ R17, R17, c[0x0][0x2ec] ;  /* 0x0000bb0011117a20 */ /* 0x000fe20000410000 */
[-C--:B------:R-:W-:Y:S01]  /*b800*/  ISETP.GE.AND P4, PT, R154, R188.reuse, PT ;  /* 0x000000bc9a00720c */ /* 0x080fe20003f86270 */
[----:B------:R-:W3:Y:S01]  /*b810*/  I2F R152, R247 ;  /* 0x000000f700987306 */ /* 0x000ee20000201400 */
[----:B------:R-:W-:Y:S01]  /*b820*/  FSEL R37, R37, -INF , !P5 ;  /* 0xff80000025257808 */ /* 0x000fe20006800000 */
[----:B--2---:R-:W-:Y:S01]  /*b830*/  FFMA.FTZ R33, R0, R161, R33 ;  /* 0x000000a100217223 */ /* 0x004fe20000010021 */
[----:B------:R-:W-:Y:S01]  /*b840*/  ISETP.GE.AND P5, PT, R154, R187, PT ;  /* 0x000000bb9a00720c */ /* 0x000fe20003fa6270 */
[----:B------:R-:W-:Y:S01]  /*b850*/  FFMA.FTZ R182, R0, R161, R182 ;  /* 0x000000a100b67223 */ /* 0x000fe200000100b6 */
[----:B------:R-:W-:Y:S01]  /*b860*/  FSEL R252, R50, -INF , !P6 ;  /* 0xff80000032fc7808 */ /* 0x000fe20007000000 */
[----:B------:R-:W-:Y:S01]  /*b870*/  FMUL.FTZ R12, R18, c[0x0][0x2ec] ;  /* 0x0000bb00120c7a20 */ /* 0x000fe20000410000 */
[----:B------:R-:W-:Y:S01]  /*b880*/  ISETP.GE.AND P6, PT, R196, R188, PT ;  /* 0x000000bcc400720c */ /* 0x000fe20003fc6270 */
[----:B------:R-:W2:Y:S01]  /*b890*/  I2F R45, R47 ;  /* 0x0000002f002d7306 */ /* 0x000ea20000201400 */
[----:B------:R-:W-:Y:S01]  /*b8a0*/  FSEL R36, R36, -INF , !P4 ;  /* 0xff80000024247808 */ /* 0x000fe20006000000 */
[----:B----4-:R-:W-:Y:S01]  /*b8b0*/  FFMA.FTZ R236, R0, R57, R236 ;  /* 0x0000003900ec7223 */ /* 0x010fe200000100ec */
[----:B------:R-:W-:Y:S01]  /*b8c0*/  ISETP.GE.AND P4, PT, R196, R187, PT ;  /* 0x000000bbc400720c */ /* 0x000fe20003f86270 */
[----:B------:R-:W-:Y:S01]  /*b8d0*/  FMUL.FTZ R13, R19, c[0x0][0x2ec] ;  /* 0x0000bb00130d7a20 */ /* 0x000fe20000410000 */
[----:B------:R-:W-:-:S02]  /*b8e0*/  FSEL R250, R244, -INF , !P5 ;  /* 0xff800000f4fa7808 */ /* 0x000fc40006800000 */
[----:B------:R-:W-:Y:S01]  /*b8f0*/  ISETP.GE.AND P5, PT, R228, R188, PT ;  /* 0x000000bce400720c */ /* 0x000fe20003fa6270 */
[----:B------:R-:W4:Y:S01]  /*b900*/  I2F R41, R40 ;  /* 0x0000002800297306 */ /* 0x000f220000201400 */
[----:B------:R-:W-:Y:S01]  /*b910*/  FSEL R55, R55, -INF , !P6 ;  /* 0xff80000037377808 */ /* 0x000fe20007000000 */
[----:B---3--:R-:W-:Y:S01]  /*b920*/  FFMA.FTZ R158, R0, R152, R158 ;  /* 0x00000098009e7223 */ /* 0x008fe2000001009e */
[----:B------:R-:W-:Y:S01]  /*b930*/  ISETP.GE.AND P6, PT, R228, R187, PT ;  /* 0x000000bbe400720c */ /* 0x000fe20003fc6270 */
[----:B------:R-:W-:Y:S01]  /*b940*/  FFMA.FTZ R228, R0, R57, R240 ;  /* 0x0000003900e47223 */ /* 0x000fe200000100f0 */
[----:B------:R-:W-:Y:S01]  /*b950*/  FSEL R248, R242, -INF , !P4 ;  /* 0xff800000f2f87808 */ /* 0x000fe20006000000 */
[----:B------:R-:W-:Y:S01]  /*b960*/  FFMA.FTZ R242, R0, R239, R192 ;  /* 0x000000ef00f27223 */ /* 0x000fe200000100c0 */
[-C--:B------:R-:W-:Y:S01]  /*b970*/  ISETP.GE.AND P4, PT, R194, R188.reuse, PT ;  /* 0x000000bcc200720c */ /* 0x080fe20003f86270 */
[----:B------:R-:W3:Y:S01]  /*b980*/  I2F R31, R34 ;  /* 0x00000022001f7306 */ /* 0x000ee20000201400 */
[----:B------:R-:W-:Y:S01]  /*b990*/  FSEL R162, R162, -INF , !P5 ;  /* 0xff800000a2a27808 */ /* 0x000fe20006800000 */
[----:B------:R-:W-:Y:S01]  /*b9a0*/  IMAD.MOV.U32 R192, RZ, RZ, R238 ;  /* 0x000000ffffc07224 */ /* 0x000fe200078e00ee */
[----:B------:R-:W-:Y:S01]  /*b9b0*/  ISETP.GE.AND P5, PT, R194, R187, PT ;  /* 0x000000bbc200720c */ /* 0x000fe20003fa6270 */
[----:B------:R-:W-:Y:S01]  /*b9c0*/  IMAD.MOV.U32 R238, RZ, RZ, R52 ;  /* 0x000000ffffee7224 */ /* 0x000fe200078e0034 */
[----:B------:R-:W-:Y:S01]  /*b9d0*/  FSEL R244, R62, -INF , !P6 ;  /* 0xff8000003ef47808 */ /* 0x000fe20007000000 */
[----:B--2---:R-:W-:Y:S01]  /*b9e0*/  FFMA.FTZ R240, R0, R45, R251 ;  /* 0x0000002d00f07223 */ /* 0x004fe200000100fb */
[-C--:B------:R-:W-:Y:S01]  /*b9f0*/  ISETP.GE.AND P6, PT, R198, R188.reuse, PT ;  /* 0x000000bcc600720c */ /* 0x080fe20003fc6270 */
[----:B------:R-:W2:Y:S01]  /*ba00*/  I2F R43, R249 ;  /* 0x000000f9002b7306 */ /* 0x000ea20000201400 */
[----:B------:R-:W-:Y:S01]  /*ba10*/  FSEL R54, R54, -INF , !P4 ;  /* 0xff80000036367808 */ /* 0x000fe20006000000 */
[----:B----4-:R-:W-:Y:S01]  /*ba20*/  FFMA.FTZ R238, R0, R41, R238 ;  /* 0x0000002900ee7223 */ /* 0x010fe200000100ee */
[----:B------:R-:W-:Y:S01]  /*ba30*/  ISETP.GE.AND P4, PT, R198, R187, PT ;  /* 0x000000bbc600720c */ /* 0x000fe20003f86270 */
[----:B------:R-:W-:Y:S01]  /*ba40*/  FFMA.FTZ R198, R0, R45, R192 ;  /* 0x0000002d00c67223 */ /* 0x000fe200000100c0 */
[----:B------:R-:W-:Y:S01]  /*ba50*/  FSEL R174, R174, -INF , !P5 ;  /* 0xff800000aeae7808 */ /* 0x000fe20006800000 */
[----:B------:R-:W-:Y:S01]  /*ba60*/  FFMA.FTZ R172, R0, R41, R172 ;  /* 0x0000002900ac7223 */ /* 0x000fe200000100ac */
[----:B------:R-:W-:Y:S01]  /*ba70*/  ISETP.GE.AND P5, PT, R160, R188, PT ;  /* 0x000000bca000720c */ /* 0x000fe20003fa6270 */
[----:B------:R-:W-:Y:S01]  /*ba80*/  MUFU.TANH R22, R17 ;  /* 0x0000001100167308 */ /* 0x000fe20000002400 */
[----:B------:R-:W-:Y:S01]  /*ba90*/  FSEL R52, R32, -INF , !P6 ;  /* 0xff80000020347808 */ /* 0x000fe20007000000 */
[----:B---3--:R-:W-:Y:S01]  /*baa0*/  FFMA.FTZ R230, R0, R31, R230 ;  /* 0x0000001f00e67223 */ /* 0x008fe200000100e6 */
[----:B------:R-:W-:Y:S01]  /*bab0*/  ISETP.GE.AND P6, PT, R160, R187, PT ;  /* 0x000000bba000720c */ /* 0x000fe20003fc6270 */
[----:B------:R-:W-:Y:S01]  /*bac0*/  FFMA.FTZ R178, R0, R31, R178 ;  /* 0x0000001f00b27223 */ /* 0x000fe200000100b2 */
[----:B------:R-:W-:-:S02]  /*bad0*/  FSEL R242, R242, -INF , !P4 ;  /* 0xff800000f2f27808 */ /* 0x000fc40006000000 */
[-C--:B------:R-:W-:Y:S01]  /*bae0*/  ISETP.GE.AND P4, PT, R56, R188.reuse, PT ;  /* 0x000000bc3800720c */ /* 0x080fe20003f86270 */
[----:B------:R1:W-:Y:S01]  /*baf0*/  MUFU.TANH R32, R16 ;  /* 0x0000001000207308 */ /* 0x0003e20000002400 */
[----:B------:R-:W-:Y:S01]  /*bb00*/  FSEL R246, R33, -INF , !P5 ;  /* 0xff80000021f67808 */ /* 0x000fe20006800000 */
[----:B--2---:R-:W-:Y:S01]  /*bb10*/  FFMA.FTZ R156, R0, R43, R156 ;  /* 0x0000002b009c7223 */ /* 0x004fe2000001009c */
[----:B------:R-:W-:Y:S02]  /*bb20*/  ISETP.GE.AND P5, PT, R56, R187, PT ;  /* 0x000000bb3800720c */ /* 0x000fe40003fa6270 */
[----:B------:R-:W-:Y:S02]  /*bb30*/  FSEL R182, R182, -INF , !P6 ;  /* 0xff800000b6b67808 */ /* 0x000fe40007000000 */
[----:B------:R-:W-:Y:S01]  /*bb40*/  ISETP.GE.AND P6, PT, R47, R188, PT ;  /* 0x000000bc2f00720c */ /* 0x000fe20003fc6270 */
[----:B------:R-:W-:Y:S01]  /*bb50*/  MUFU.TANH R195, R64 ;  /* 0x0000004000c37308 */ /* 0x000fe20000002400 */
[----:B------:R-:W-:-:S02]  /*bb60*/  FSEL R236, R236, -INF , !P4 ;  /* 0xff800000ecec7808 */ /* 0x000fc40006000000 */
[-C--:B------:R-:W-:Y:S02]  /*bb70*/  ISETP.GE.AND P4, PT, R47, R187.reuse, PT ;  /* 0x000000bb2f00720c */ /* 0x080fe40003f86270 */
[----:B------:R-:W-:Y:S02]  /*bb80*/  FSEL R228, R228, -INF , !P5 ;  /* 0xff800000e4e47808 */ /* 0x000fe40006800000 */
[----:B------:R-:W-:Y:S01]  /*bb90*/  ISETP.GE.AND P5, PT, R40, R188, PT ;  /* 0x000000bc2800720c */ /* 0x000fe20003fa6270 */
[C---:B-1----:R-:W-:Y:S01]  /*bba0*/  HMMA.16816.F32.BF16 R16, R140.reuse, R8, R168 ;  /* 0x000000088c10723c */ /* 0x042fe200000418a8 */
[----:B------:R-:W-:Y:S01]  /*bbb0*/  MUFU.TANH R197, R66 ;  /* 0x0000004200c57308 */ /* 0x000fe20000002400 */
[----:B------:R-:W-:Y:S02]  /*bbc0*/  FSEL R240, R240, -INF , !P6 ;  /* 0xff800000f0f07808 */ /* 0x000fe40007000000 */
[-C--:B------:R-:W-:Y:S02]  /*bbd0*/  ISETP.GE.AND P6, PT, R40, R187.reuse, PT ;  /* 0x000000bb2800720c */ /* 0x080fe40003fc6270 */
[----:B------:R-:W-:Y:S01]  /*bbe0*/  FSEL R198, R198, -INF , !P4 ;  /* 0xff800000c6c67808 */ /* 0x000fe20006000000 */
[----:B------:R-:W-:Y:S01]  /*bbf0*/  FFMA.FTZ R170, R0, R152, R193 ;  /* 0x0000009800aa7223 */ /* 0x000fe200000100c1 */
[----:B------:R-:W-:Y:S01]  /*bc00*/  ISETP.GE.AND P4, PT, R34, R188, PT ;  /* 0x000000bc2200720c */ /* 0x000fe20003f86270 */
[----:B------:R-:W1:Y:S01]  /*bc10*/  I2F R152, R42 ;  /* 0x0000002a00987306 */ /* 0x000e620000201400 */
[----:B------:R-:W-:Y:S01]  /*bc20*/  FSEL R238, R238, -INF , !P5 ;  /* 0xff800000eeee7808 */ /* 0x000fe20006800000 */
[----:B------:R-:W-:Y:S01]  /*bc30*/  HMMA.16816.F32.BF16 R8, R140, R10, R164 ;  /* 0x0000000a8c08723c */ /* 0x000fe200000418a4 */
[----:B------:R-:W-:-:S02]  /*bc40*/  ISETP.GE.AND P5, PT, R34, R187, PT ;  /* 0x000000bb2200720c */ /* 0x000fc40003fa6270 */
[----:B------:R-:W-:Y:S01]  /*bc50*/  FSEL R194, R172, -INF , !P6 ;  /* 0xff800000acc27808 */ /* 0x000fe20007000000 */
[----:B------:R-:W-:Y:S01]  /*bc60*/  FFMA.FTZ R172, R0, R43, R190 ;  /* 0x0000002b00ac7223 */ /* 0x000fe200000100be */
[----:B------:R-:W-:Y:S01]  /*bc70*/  FSEL R230, R230, -INF , !P4 ;  /* 0xff800000e6e67808 */ /* 0x000fe20006000000 */
[----:B------:R-:W2:Y:S01]  /*bc80*/  MUFU.TANH R65, R65 ;  /* 0x0000004100417308 */ /* 0x000ea20000002400 */
[CC--:B------:R-:W-:Y:S02]  /*bc90*/  ISETP.GE.AND P6, PT, R249.reuse, R188.reuse, PT ;  /* 0x000000bcf900720c */ /* 0x0c0fe40003fc6270 */
[-C--:B------:R-:W-:Y:S02]  /*bca0*/  ISETP.GE.AND P4, PT, R249, R187.reuse, PT ;  /* 0x000000bbf900720c */ /* 0x080fe40003f86270 */
[----:B------:R-:W-:Y:S02]  /*bcb0*/  FSEL R196, R178, -INF , !P5 ;  /* 0xff800000b2c47808 */ /* 0x000fe40006800000 */
[C---:B------:R-:W-:Y:S01]  /*bcc0*/  ISETP.GE.AND P5, PT, R247.reuse, R188, PT ;  /* 0x000000bcf700720c */ /* 0x040fe20003fa6270 */
[----:B------:R-:W3:Y:S01]  /*bcd0*/  MUFU.TANH R67, R67 ;  /* 0x0000004300437308 */ /* 0x000ee20000002400 */
[----:B------:R-:W-:Y:S01]  /*bce0*/  FSEL R192, R156, -INF , !P6 ;  /* 0xff8000009cc07808 */ /* 0x000fe20007000000 */
[-C--:B-1----:R-:W-:Y:S01]  /*bcf0*/  FFMA.FTZ R178, R0, R152.reuse, R195 ;  /* 0x0000009800b27223 */ /* 0x082fe200000100c3 */
[----:B------:R-:W-:Y:S01]  /*bd00*/  FSEL R172, R172, -INF , !P4 ;  /* 0xff800000acac7808 */ /* 0x000fe20006000000 */
[----:B------:R-:W-:Y:S01]  /*bd10*/  FFMA.FTZ R168, R0, R152, R197 ;  /* 0x0000009800a87223 */ /* 0x000fe200000100c5 */
[-C--:B------:R-:W-:Y:S01]  /*bd20*/  ISETP.GE.AND P6, PT, R247, R187.reuse, PT ;  /* 0x000000bbf700720c */ /* 0x080fe20003fc6270 */
[----:B------:R-:W-:Y:S01]  /*bd30*/  FMUL.FTZ R14, R16, c[0x0][0x2ec] ;  /* 0x0000bb00100e7a20 */ /* 0x000fe20000410000 */
[----:B------:R-:W-:Y:S01]  /*bd40*/  ISETP.GE.AND P4, PT, R42, R188, PT ;  /* 0x000000bc2a00720c */ /* 0x000fe20003f86270 */
[----:B------:R-:W1:Y:S01]  /*bd50*/  I2F R179, R177 ;  /* 0x000000b100b37306 */ /* 0x000e620000201400 */
[----:B------:R-:W-:Y:S01]  /*bd60*/  FSEL R190, R158, -INF , !P5 ;  /* 0xff8000009ebe7808 */ /* 0x000fe20006800000 */
[-C--:B--2---:R-:W-:Y:S01]  /*bd70*/  FFMA.FTZ R65, R0, R176.reuse, R65 ;  /* 0x000000b000417223 */ /* 0x084fe20000010041 */
[----:B------:R-:W-:Y:S01]  /*bd80*/  IADD3 R154, R175, 0x59, RZ ;  /* 0x00000059af9a7810 */ /* 0x000fe20007ffe0ff */
[----:B------:R-:W-:Y:S01]  /*bd90*/  FMUL.FTZ R15, R17, c[0x0][0x2ec] ;  /* 0x0000bb00110f7a20 */ /* 0x000fe20000410000 */
[-C--:B------:R-:W-:Y:S01]  /*bda0*/  ISETP.GE.AND P5, PT, R42, R187.reuse, PT ;  /* 0x000000bb2a00720c */ /* 0x080fe20003fa6270 */
[----:B------:R-:W-:Y:S01]  /*bdb0*/  FMUL.FTZ R18, R18, c[0x0][0x2ec] ;  /* 0x0000bb0012127a20 */ /* 0x000fe20000410000 */
[----:B------:R-:W-:Y:S01]  /*bdc0*/  FSEL R170, R170, -INF , !P6 ;  /* 0xff800000aaaa7808 */ /* 0x000fe20007000000 */
[----:B------:R-:W2:Y:S01]  /*bdd0*/  I2F R163, R181 ;  /* 0x000000b500a37306 */ /* 0x000ea20000201400 */
[----:B------:R-:W-:Y:S01]  /*bde0*/  FSEL R178, R178, -INF , !P4 ;  /* 0xff800000b2b27808 */ /* 0x000fe20006000000 */
[----:B---3--:R-:W-:Y:S01]  /*bdf0*/  FFMA.FTZ R67, R0, R176, R67 ;  /* 0x000000b000437223 */ /* 0x008fe20000010043 */
[CC--:B------:R-:W-:Y:S01]  /*be00*/  ISETP.GE.AND P6, PT, R154.reuse, R188.reuse, PT ;  /* 0x000000bc9a00720c */ /* 0x0c0fe20003fc6270 */
[----:B------:R-:W-:Y:S01]  /*be10*/  FMUL.FTZ R19, R19, c[0x0][0x2ec] ;  /* 0x0000bb0013137a20 */ /* 0x000fe20000410000 */
[----:B------:R-:W-:Y:S01]  /*be20*/  ISETP.GE.AND P4, PT, R154, R187, PT ;  /* 0x000000bb9a00720c */ /* 0x000fe20003f86270 */
[----:B------:R-:W-:Y:S01]  /*be30*/  FMUL.FTZ R8, R8, c[0x0][0x2ec] ;  /* 0x0000bb0008087a20 */ /* 0x000fe20000410000 */
[----:B------:R-:W-:Y:S01]  /*be40*/  FSEL R168, R168, -INF , !P5 ;  /* 0xff800000a8a87808 */ /* 0x000fe20006800000 */
[----:B------:R-:W3:Y:S01]  /*be50*/  MUFU.TANH R12, R12 ;  /* 0x0000000c000c7308 */ /* 0x000ee20000002400 */
[----:B-1----:R-:W-:Y:S01]  /*be60*/  FFMA.FTZ R32, R0, R179, R32 ;  /* 0x000000b300207223 */ /* 0x002fe20000010020 */
[----:B------:R-:W-:Y:S01]  /*be70*/  ISETP.GE.AND P5, PT, R177, R188, PT ;  /* 0x000000bcb100720c */ /* 0x000fe20003fa6270 */
[----:B------:R-:W-:Y:S01]  /*be80*/  FMUL.FTZ R10, R10, c[0x0][0x2ec] ;  /* 0x0000bb000a0a7a20 */ /* 0x000fe20000410000 */
[----:B------:R-:W-:Y:S01]  /*be90*/  FSEL R176, R65, -INF , !P6 ;  /* 0xff80000041b07808 */ /* 0x000fe20007000000 */
[----:B------:R-:W-:Y:S01]  /*bea0*/  FMUL.FTZ R11, R11, c[0x0][0x2ec] ;  /* 0x0000bb000b0b7a20 */ /* 0x000fe20000410000 */
[----:B------:R-:W-:-:S02]  /*beb0*/  FSEL R166, R67, -INF , !P4 ;  /* 0xff80000043a67808 */ /* 0x000fc40006000000 */
[----:B------:R-:W1:Y:S01]  /*bec0*/  MUFU.TANH R13, R13 ;  /* 0x0000000d000d7308 */ /* 0x000e620000002400 */
[----:B--2---:R-:W-:Y:S01]  /*bed0*/  FFMA.FTZ R22, R0, R163, R22 ;  /* 0x000000a300167223 */ /* 0x004fe20000010016 */
[----:B------:R-:W-:Y:S02]  /*bee0*/  ISETP.GE.AND P6, PT, R177, R187, PT ;  /* 0x000000bbb100720c */ /* 0x000fe40003fc6270 */
[C---:B------:R-:W-:Y:S02]  /*bef0*/  ISETP.GE.AND P4, PT, R181.reuse, R188, PT ;  /* 0x000000bcb500720c */ /* 0x040fe40003f86270 */
[----:B------:R-:W-:Y:S02]  /*bf00*/  FSEL R160, R32, -INF , !P5 ;  /* 0xff80000020a07808 */ /* 0x000fe40006800000 */
[----:B------:R-:W-:Y:S01]  /*bf10*/  I2F R159, R157 ;  /* 0x0000009d009f7306 */ /* 0x000fe20000201400 */
[----:B---3--:R-:W-:Y:S01]  /*bf20*/  FFMA.FTZ R152, R0, R179, R12 ;  /* 0x000000b300987223 */ /* 0x008fe2000001000c */
[----:B------:R-:W-:Y:S01]  /*bf30*/  ISETP.GE.AND P5, PT, R181, R187, PT ;  /* 0x000000bbb500720c */ /* 0x000fe20003fa6270 */
[----:B------:R-:W-:Y:S01]  /*bf40*/  IMAD.MOV.U32 R181, RZ, RZ, R3 ;  /* 0x000000ffffb57224 */ /* 0x000fe200078e0003 */
[----:B------:R-:W-:-:S02]  /*bf50*/  FSEL R158, R22, -INF , !P4 ;  /* 0xff800000169e7808 */ /* 0x000fc40006000000 */
[----:B------:R-:W-:Y:S02]  /*bf60*/  FSEL R152, R152, -INF , !P6 ;  /* 0xff80000098987808 */ /* 0x000fe40007000000 */
[----:B------:R-:W2:Y:S01]  /*bf70*/  MUFU.TANH R4, R4 ;  /* 0x0000000400047308 */ /* 0x000ea20000002400 */
[----:B-1----:R-:W-:Y:S01]  /*bf80*/  FFMA.FTZ R150, R0, R163, R13 ;  /* 0x000000a300967223 */ /* 0x002fe2000001000d */
[C---:B------:R-:W-:Y:S02]  /*bf90*/  ISETP.GE.AND P6, PT, R157.reuse, R188, PT ;  /* 0x000000bc9d00720c */ /* 0x040fe40003fc6270 */
[----:B------:R-:W-:Y:S02]  /*bfa0*/  ISETP.GE.AND P4, PT, R157, R187, PT ;  /* 0x000000bb9d00720c */ /* 0x000fe40003f86270 */
[----:B------:R-:W-:Y:S02]  /*bfb0*/  FSEL R150, R150, -INF , !P5 ;  /* 0xff80000096967808 */ /* 0x000fe40006800000 */
[----:B------:R-:W1:Y:S01]  /*bfc0*/  MUFU.TANH R6, R6 ;  /* 0x0000000600067308 */ /* 0x000e620000002400 */
[----:B------:R-:W-:-:S02]  /*bfd0*/  IADD3 R48, R175, 0x78, RZ ;  /* 0x00000078af307810 */ /* 0x000fc40007ffe0ff */
[----:B------:R-:W-:-:S05]  /*bfe0*/  ISETP.GE.AND P5, PT, R180, R188, PT ;  /* 0x000000bcb400720c */ /* 0x000fca0003fa6270 */
[----:B------:R3:W-:Y:S01]  /*bff0*/  I2F R183, R180 ;  /* 0x000000b400b77306 */ /* 0x0007e20000201400 */
[----:B--2---:R-:W-:-:S05]  /*c000*/  FFMA.FTZ R4, R0, R159, R4 ;  /* 0x0000009f00047223 */ /* 0x004fca0000010004 */
[----:B------:R-:W-:Y:S02]  /*c010*/  FSEL R156, R4, -INF , !P6 ;  /* 0xff800000049c7808 */ /* 0x000fe40007000000 */
[----:B------:R-:W2:Y:S01]  /*c020*/  MUFU.TANH R5, R5 ;  /* 0x0000000500057308 */ /* 0x000ea20000002400 */
[----:B-1----:R-:W-:Y:S01]  /*c030*/  FFMA.FTZ R6, R0, R159, R6 ;  /* 0x0000009f00067223 */ /* 0x002fe20000010006 */
[----:B------:R-:W-:-:S04]  /*c040*/  ISETP.GE.AND P6, PT, R180, R187, PT ;  /* 0x000000bbb400720c */ /* 0x000fc80003fc6270 */
[----:B------:R-:W-:Y:S01]  /*c050*/  FSEL R144, R6, -INF , !P4 ;  /* 0xff80000006907808 */ /* 0x000fe20006000000 */
[----:B------:R-:W-:Y:S01]  /*c060*/  FMUL.FTZ R6, R9, c[0x0][0x2ec] ;  /* 0x0000bb0009067a20 */ /* 0x000fe20000410000 */
[----:B------:R-:W1:Y:S01]  /*c070*/  MUFU.TANH R7, R7 ;  /* 0x0000000700077308 */ /* 0x000e620000002400 */
[----:B------:R-:W-:Y:S01]  /*c080*/  ISETP.GE.AND P4, PT, R59, R188, PT ;  /* 0x000000bc3b00720c */ /* 0x000fe20003f86270 */
[----:B---3--:R-:W-:-:S06]  /*c090*/  IMAD.MOV.U32 R180, RZ, RZ, R2 ;  /* 0x000000ffffb47224 */ /* 0x008fcc00078e0002 */
[----:B------:R-:W-:Y:S01]  /*c0a0*/  I2F R189, R59 ;  /* 0x0000003b00bd7306 */ /* 0x000fe20000201400 */
[----:B--2---:R-:W-:-:S05]  /*c0b0*/  FFMA.FTZ R5, R0, R183, R5 ;  /* 0x000000b700057223 */ /* 0x004fca0000010005 */
[----:B------:R-:W-:Y:S02]  /*c0c0*/  FSEL R154, R5, -INF , !P5 ;  /* 0xff800000059a7808 */ /* 0x000fe40006800000 */
[----:B------:R-:W2:Y:S01]  /*c0d0*/  MUFU.TANH R14, R14 ;  /* 0x0000000e000e7308 */ /* 0x000ea20000002400 */
[----:B-1----:R-:W-:Y:S01]  /*c0e0*/  FFMA.FTZ R7, R0, R183, R7 ;  /* 0x000000b700077223 */ /* 0x002fe20000010007 */
[----:B------:R-:W-:-:S04]  /*c0f0*/  ISETP.GE.AND P5, PT, R59, R187, PT ;  /* 0x000000bb3b00720c */ /* 0x000fc80003fa6270 */
[----:B------:R-:W-:Y:S02]  /*c100*/  FSEL R142, R7, -INF , !P6 ;  /* 0xff800000078e7808 */ /* 0x000fe40007000000 */
[----:B------:R-:W-:Y:S01]  /*c110*/  I2F R191, R49 ;  /* 0x0000003100bf7306 */ /* 0x000fe20000201400 */
[----:B------:R-:W-:-:S07]  /*c120*/  ISETP.GE.AND P6, PT, R49, R188, PT ;  /* 0x000000bc3100720c */ /* 0x000fce0003fc6270 */
[----:B------:R-:W1:Y:S01]  /*c130*/  MUFU.TANH R15, R15 ;  /* 0x0000000f000f7308 */ /* 0x000e620000002400 */
[----:B--2---:R-:W-:-:S05]  /*c140*/  FFMA.FTZ R14, R0, R189, R14 ;  /* 0x000000bd000e7223 */ /* 0x004fca000001000e */
[----:B------:R-:W-:Y:S02]  /*c150*/  FSEL R64, R14, -INF , !P4 ;  /* 0xff8000000e407808 */ /* 0x000fe40006000000 */
[----:B------:R-:W2:Y:S01]  /*c160*/  MUFU.TANH R12, R18 ;  /* 0x00000012000c7308 */ /* 0x000ea20000002400 */
[----:B------:R-:W-:-:S07]  /*c170*/  ISETP.GE.AND P4, PT, R49, R187, PT ;  /* 0x000000bb3100720c */ /* 0x000fce0003f86270 */
[----:B------:R-:W3:Y:S01]  /*c180*/  MUFU.TANH R13, R19 ;  /* 0x00000013000d7308 */ /* 0x000ee20000002400 */
[----:B-1----:R-:W-:-:S05]  /*c190*/  FFMA.FTZ R15, R0, R191, R15 ;  /* 0x000000bf000f7223 */ /* 0x002fca000001000f */
[----:B------:R-:W-:Y:S02]  /*c1a0*/  FSEL R62, R15, -INF , !P6 ;  /* 0xff8000000f3e7808 */ /* 0x000fe40007000000 */
[----:B------:R1:W-:Y:S01]  /*c1b0*/  I2F R51, R48 ;  /* 0x0000003000337306 */ /* 0x0003e20000201400 */
[----:B--2---:R-:W-:Y:S01]  /*c1c0*/  FFMA.FTZ R12, R0, R189, R12 ;  /* 0x000000bd000c7223 */ /* 0x004fe2000001000c */
[----:B------:R-:W-:-:S04]  /*c1d0*/  ISETP.GE.AND P6, PT, R48, R187, PT ;  /* 0x000000bb3000720c */ /* 0x000fc80003fc6270 */
[----:B------:R-:W-:Y:S02]  /*c1e0*/  FSEL R50, R12, -INF , !P5 ;  /* 0xff8000000c327808 */ /* 0x000fe40006800000 */
[----:B------:R-:W2:Y:S01]  /*c1f0*/  MUFU.TANH R4, R8 ;  /* 0x0000000800047308 */ /* 0x000ea20000002400 */
[----:B---3--:R-:W-:Y:S01]  /*c200*/  FFMA.FTZ R13, R0, R191, R13 ;  /* 0x000000bf000d7223 */ /* 0x008fe2000001000d */
[----:B------:R-:W-:-:S06]  /*c210*/  ISETP.GE.AND P5, PT, R48, R188, PT ;  /* 0x000000bc3000720c */ /* 0x000fcc0003fa6270 */
[----:B------:R-:W3:Y:S01]  /*c220*/  MUFU.TANH R155, R155 ;  /* 0x0000009b009b7308 */ /* 0x000ee20000002400 */
[----:B-1----:R-:W-:Y:S02]  /*c230*/  FSEL R48, R13, -INF , !P4 ;  /* 0xff8000000d307808 */ /* 0x002fe40006000000 */
[----:B------:R-:W-:-:S05]  /*c240*/  ISETP.GE.AND P4, PT, R175, R188, PT ;  /* 0x000000bcaf00720c */ /* 0x000fca0003f86270 */
[----:B------:R-:W1:Y:S01]  /*c250*/  MUFU.TANH R5, R10 ;  /* 0x0000000a00057308 */ /* 0x000e620000002400 */
[----:B--2---:R-:W-:-:S05]  /*c260*/  FFMA.FTZ R4, R0, R51, R4 ;  /* 0x0000003300047223 */ /* 0x004fca0000010004 */
[----:B------:R-:W-:Y:S02]  /*c270*/  FSEL R57, R4, -INF , !P5 ;  /* 0xff80000004397808 */ /* 0x000fe40006800000 */
[----:B------:R-:W2:Y:S01]  /*c280*/  MUFU.TANH R153, R153 ;  /* 0x0000009900997308 */ /* 0x000ea20000002400 */
[----:B---3--:R-:W-:Y:S01]  /*c290*/  FFMA.FTZ R155, R0, R173, R155 ;  /* 0x000000ad009b7223 */ /* 0x008fe2000001009b */
[----:B------:R-:W-:Y:S01]  /*c2a0*/  BAR.SYNC.DEFER_BLOCKING 0x0 ;  /* 0x0000000000007b1d */ /* 0x000fe20000010000 */
[----:B------:R-:W-:-:S03]  /*c2b0*/  ISETP.GE.AND P5, PT, R175, R187, PT ;  /* 0x000000bbaf00720c */ /* 0x000fc60003fa6270 */
[----:B------:R-:W-:Y:S02]  /*c2c0*/  FSEL R4, R155, -INF , !P4 ;  /* 0xff8000009b047808 */ /* 0x000fe40006000000 */
[----:B------:R-:W-:Y:S01]  /*c2d0*/  I2F R21, R20 ;  /* 0x0000001400157306 */ /* 0x000fe20000201400 */
[----:B-1----:R-:W-:Y:S01]  /*c2e0*/  FFMA.FTZ R5, R0, R51, R5 ;  /* 0x0000003300057223 */ /* 0x002fe20000010005 */
[----:B------:R-:W-:-:S04]  /*c2f0*/  ISETP.GE.AND P4, PT, R20, R187, PT ;  /* 0x000000bb1400720c */ /* 0x000fc80003f86270 */
[----:B------:R-:W-:Y:S02]  /*c300*/  FSEL R43, R5, -INF , !P6 ;  /* 0xff800000052b7808 */ /* 0x000fe40007000000 */
[----:B------:R-:W1:Y:S01]  /*c310*/  MUFU.TANH R6, R6 ;  /* 0x0000000600067308 */ /* 0x000e620000002400 */
[----:B--2---:R-:W-:Y:S01]  /*c320*/  FFMA.FTZ R153, R0, R173, R153 ;  /* 0x000000ad00997223 */ /* 0x004fe20000010099 */
[----:B------:R-:W-:-:S04]  /*c330*/  ISETP.GE.AND P6, PT, R20, R188, PT ;  /* 0x000000bc1400720c */ /* 0x000fc80003fc6270 */
[----:B------:R-:W-:Y:S02]  /*c340*/  FSEL R2, R153, -INF , !P5 ;  /* 0xff80000099027808 */ /* 0x000fe40006800000 */
[----:B------:R-:W2:Y:S01]  /*c350*/  MUFU.TANH R11, R11 ;  /* 0x0000000b000b7308 */ /* 0x000ea20000002400 */
[----:B-1----:R-:W-:-:S05]  /*c360*/  FFMA.FTZ R6, R0, R21, R6 ;  /* 0x0000001500067223 */ /* 0x002fca0000010006 */
[----:B------:R-:W-:Y:S01]  /*c370*/  FSEL R56, R6, -INF , !P6 ;  /* 0xff80000006387808 */ /* 0x000fe20007000000 */
[----:B--2---:R-:W-:-:S05]  /*c380*/  FFMA.FTZ R11, R0, R21, R11 ;  /* 0x00000015000b7223 */ /* 0x004fca000001000b */
[----:B------:R-:W-:Y:S01]  /*c390*/  FSEL R42, R11, -INF , !P4 ;  /* 0xff8000000b2a7808 */ /* 0x000fe20006000000 */
[----:B------:R-:W-:Y:S05]  /*c3a0*/  @!P3 BRA `(.L_x_2539) ;  /* 0x00000d200000b947 */ /* 0x000fea0003800000 */
[----:B------:R-:W-:Y:S05]  /*c3b0*/  @!P0 BRA `(.L_x_2540) ;  /* 0x000003b000008947 */ /* 0x000fea0003800000 */
[----:B------:R-:W1:Y:S01]  /*c3c0*/  I2F.RP R10, R136 ;  /* 0x00000088000a7306 */ /* 0x000e620000209400 */
[----:B------:R-:W-:Y:S01]  /*c3d0*/  MOV R6, RZ ;  /* 0x000000ff00067202 */ /* 0x000fe20000000f00 */
[----:B------:R-:W-:-:S05]  /*c3e0*/  IMAD.SHL.U32 R5, R216, 0x80, RZ ;  /* 0x00000080d8057824 */ /* 0x000fca00078e00ff */
[----:B------:R-:W-:Y:S02]  /*c3f0*/  IABS R8, R5 ;  /* 0x0000000500087213 */ /* 0x000fe40000000000 */
[C---:B------:R-:W-:Y:S02]  /*c400*/  IADD3 R9, R5.reuse, -0x80, RZ ;  /* 0xffffff8005097810 */ /* 0x040fe40007ffe0ff */
[----:B------:R-:W-:Y:S01]  /*c410*/  LOP3.LUT R5, R5, c[0x0][0x2d0], RZ, 0x3c, !PT ;  /* 0x0000b40005057a12 */ /* 0x000fe200078e3cff */
[----:B-1----:R-:W1:Y:S02]  /*c420*/  MUFU.RCP R7, R10 ;  /* 0x0000000a00077308 */ /* 0x002e640000001000 */
[----:B-1----:R-:W-:-:S06]  /*c430*/  IADD3 R7, R7, 0xffffffe, RZ ;  /* 0x0ffffffe07077810 */ /* 0x002fcc0007ffe0ff */
[----:B------:R-:W1:Y:S02]  /*c440*/  F2I.FTZ.U32.TRUNC.NTZ R7, R7 ;  /* 0x0000000700077305 */ /* 0x000e64000021f000 */
[----:B-1----:R-:W-:-:S04]  /*c450*/  IMAD.MOV R3, RZ, RZ, -R7 ;  /* 0x000000ffff037224 */ /* 0x002fc800078e0a07 */
[----:B------:R-:W-:-:S04]  /*c460*/  IMAD R3, R3, R136, RZ ;  /* 0x0000008803037224 */ /* 0x000fc800078e02ff */
[----:B------:R-:W-:Y:S01]  /*c470*/  IMAD.HI.U32 R3, R7, R3, R6 ;  /* 0x0000000307037227 */ /* 0x000fe200078e0006 */
[----:B------:R-:W-:Y:S02]  /*c480*/  IABS R6, R9 ;  /* 0x0000000900067213 */ /* 0x000fe40000000000 */
[----:B------:R-:W-:-:S03]  /*c490*/  LOP3.LUT R9, R9, c[0x0][0x2d0], RZ, 0x3c, !PT ;  /* 0x0000b40009097a12 */ /* 0x000fc600078e3cff */
        /* <DEDUP_REMOVED lines=15> */
[----:B------:R-:W-:Y:S02]  /*c590*/  ISETP.NE.AND P4, PT, RZ, c[0x0][0x2d0], PT ;  /* 0x0000b400ff007a0c */ /* 0x000fe40003f85270 */
[----:B------:R-:W-:Y:S02]  /*c5a0*/  LOP3.LUT R5, RZ, c[0x0][0x2d0], RZ, 0x33, !PT ;  /* 0x0000b400ff057a12 */ /* 0x000fe400078e33ff */
[----:B------:R-:W-:Y:S02]  /*c5b0*/  @P3 IADD3 R10, R10, 0x1, RZ ;  /* 0x000000010a0a3810 */ /* 0x000fe40007ffe0ff */
[----:B------:R-:W-:Y:S02]  /*c5c0*/  ISETP.GE.AND P3, PT, R9, RZ, PT ;  /* 0x000000ff0900720c */ /* 0x000fe40003f66270 */
[----:B------:R-:W-:-:S03]  /*c5d0*/  @!P5 IADD3 R10, -R10, RZ, RZ ;  /* 0x000000ff0a0ad210 */ /* 0x000fc60007ffe1ff */
[----:B------:R-:W-:-:S05]  /*c5e0*/  @P6 IADD3 R3, R3, 0x1, RZ ;  /* 0x0000000103036810 */ /* 0x000fca0007ffe0ff */
[----:B------:R-:W-:Y:S01]  /*c5f0*/  IMAD.MOV.U32 R6, RZ, RZ, R3 ;  /* 0x000000ffff067224 */ /* 0x000fe200078e0003 */
[----:B------:R-:W-:-:S03]  /*c600*/  SEL R3, R5, R10, !P4 ;  /* 0x0000000a05037207 */ /* 0x000fc60006000000 */
[----:B------:R-:W-:Y:S02]  /*c610*/  @!P3 IMAD.MOV R6, RZ, RZ, -R6 ;  /* 0x000000ffff06b224 */ /* 0x000fe400078e0a06 */
[----:B------:R-:W-:-:S03]  /*c620*/  IMAD.WIDE R12, R3, 0x4, R226 ;  /* 0x00000004030c7825 */ /* 0x000fc600078e02e2 */
[----:B------:R-:W-:Y:S02]  /*c630*/  SEL R5, R5, R6, !P4 ;  /* 0x0000000605057207 */ /* 0x000fe40006000000 */
[----:B------:R-:W2:Y:S03]  /*c640*/  LDG.E R8, [R12.64] ;  /* 0x0000000c0c087981 */ /* 0x000ea6000c1e1900 */
[----:B------:R-:W-:-:S05]  /*c650*/  IMAD.WIDE R10, R5, 0x4, R226 ;  /* 0x00000004050a7825 */ /* 0x000fca00078e02e2 */
[----:B------:R-:W2:Y:S01]  /*c660*/  LDG.E R7, [R10.64] ;  /* 0x0000000c0a077981 */ /* 0x000ea2000c1e1900 */
[----:B------:R-:W-:Y:S01]  /*c670*/  MOV R6, c[0x0][0x2d0] ;  /* 0x0000b40000067a02 */ /* 0x000fe20000000f00 */
[----:B------:R-:W-:-:S04]  /*c680*/  IMAD.IADD R3, R3, 0x1, -R5 ;  /* 0x0000000103037824 */ /* 0x000fc800078e0a05 */
        /* <DEDUP_REMOVED lines=14> */
.L_x_2540:
[----:B------:R-:W-:-:S04]  /*c770*/  LEA R7, -R134, RZ, 0x7 ;  /* 0x000000ff86077211 */ /* 0x000fc800078e39ff */
[----:B------:R-:W-:Y:S02]  /*c780*/  SHF.R.S32.HI R10, RZ, 0x1f, R7 ;  /* 0x0000001fff0a7819 */ /* 0x000fe40000011407 */
.L_x_2541:
[CC--:B------:R-:W-:Y:S01]  /*c790*/  @!P1 IADD3 R6, P3, R184.reuse, R7.reuse, RZ ;  /* 0x00000007b8069210 */ /* 0x0c0fe20007f7e0ff */
[----:B------:R1:W-:Y:S01]  /*c7a0*/  @P2 STS.128 [R217+0x4000], RZ ;  /* 0x004000ffd9002388 */ /* 0x0003e20000000c00 */
[-C--:B------:R-:W-:Y:S01]  /*c7b0*/  @!P1 IADD3 R9, P5, P4, R184, R7.reuse, R212 ;  /* 0x00000007b8099210 */ /* 0x080fe20007cbe0d4 */
[----:B------:R-:W-:Y:S01]  /*c7c0*/  BSSY B0, `(.L_x_2542) ;  /* 0x000008d000007945 */ /* 0x000fe20003800000 */
[----:B------:R-:W-:Y:S01]  /*c7d0*/  @!P2 IADD3 R5, P6, R212, R7, RZ ;  /* 0x00000007d405a210 */ /* 0x000fe20007fde0ff */
[C-C-:B------:R-:W-:Y:S01]  /*c7e0*/  @!P1 IMAD.X R3, R185.reuse, 0x1, R10.reuse, P3 ;  /* 0x00000001b9039824 */ /* 0x140fe200018e060a */
[C---:B------:R-:W-:Y:S02]  /*c7f0*/  @!P1 LEA R38, P3, R6.reuse, c[0x0][0x168], 0x1 ;  /* 0x00005a0006269a11 */ /* 0x040fe400078608ff */
        /* <DEDUP_REMOVED lines=23> */
[C---:B------:R-:W-:Y:S01]  /*c970*/  IADD3 R5, P4, R212.reuse, R3, RZ ;  /* 0x00000003d4057210 */ /* 0x040fe20007f9e0ff */
        /* <DEDUP_REMOVED lines=10> */
[C---:B------:R-:W-:Y:S01]  /*ca20*/  @!P1 IADD3 R12, P3, R184.reuse, R5, RZ ;  /* 0x00000005b80c9210 */ /* 0x040fe20007f7e0ff */
[--C-:B------:R-:W-:Y:S01]  /*ca30*/  IMAD.X R6, R211, 0x1, R8.reuse, P4 ;  /* 0x00000001d3067824 */ /* 0x100fe200020e0608 */
[----:B------:R-:W-:Y:S01]  /*ca40*/  @!P2 LEA R16, P5, R5, R232, 0x1 ;  /* 0x000000e80510a211 */ /* 0x000fe200078a08ff */
[----:B------:R1:W-:Y:S01]  /*ca50*/  @P1 STS.128 [R217+0x8800], RZ ;  /* 0x008800ffd9001388 */ /* 0x0003e20000000c00 */
[----:B------:R-:W-:Y:S01]  /*ca60*/  @!P1 IADD3 R11, P4, R184, R3, RZ ;  /* 0x00000003b80b9210 */ /* 0x000fe20007f9e0ff */
[--C-:B------:R-:W-:Y:S01]  /*ca70*/  @!P1 IMAD.X R9, R185, 0x1, R8.reuse, P3 ;  /* 0x00000001b9099824 */ /* 0x100fe200018e0608 */
[C---:B--2---:R-:W-:Y:S01]  /*ca80*/  @!P1 LEA R14, P3, R12.reuse, c[0x0][0x168], 0x1 ;  /* 0x00005a000c0e9a11 */ /* 0x044fe200078608ff */
[----:B------:R-:W-:Y:S01]  /*ca90*/  @!PT LDS RZ, [RZ] ;  /* 0x00000000fffff984 */ /* 0x000fe20000000800 */
[----:B------:R-:W-:Y:S01]  /*caa0*/  @!PT LDS RZ, [RZ] ;  /* 0x00000000fffff984 */ /* 0x000fe20000000800 */
[----:B------:R-:W-:Y:S01]  /*cab0*/  @!PT LDS RZ, [RZ] ;  /* 0x00000000fffff984 */ /* 0x000fe20000000800 */
[----:B------:R1:W-:Y:S01]  /*cac0*/  @!P1 LDGSTS.E.BYPASS.LTC128B.128 [R217+0x8800], [R22.64+0x80] ;  /* 0x0880008016d99fae */ /* 0x0003e2000b901d4c */
[----:B------:R-:W-:Y:S01]  /*cad0*/  @!P2 LEA.HI.X R17, R5, R233, R8, 0x1, P5 ;  /* 0x000000e90511a211 */ /* 0x000fe200028f0c08 */
[----:B------:R-:W-:Y:S01]  /*cae0*/  @!P1 IMAD.X R8, R185, 0x1, R6, P4 ;  /* 0x00000001b9089824 */ /* 0x000fe200020e0606 */
[----:B------:R-:W-:Y:S01]  /*caf0*/  @!P1 LEA.HI.X R15, R12, c[0x0][0x16c], R9, 0x1, P3 ;  /* 0x00005b000c0f9a11 */ /* 0x000fe200018f0c09 */
[----:B------:R1:W-:Y:S01]  /*cb00*/  @P2 STS.128 [R217+0x5000], RZ ;  /* 0x005000ffd9002388 */ /* 0x0003e20000000c00 */
[----:B------:R-:W-:-:S02]  /*cb10*/  @!P1 LEA R40, P4, R11, c[0x0][0x168], 0x1 ;  /* 0x00005a000b289a11 */ /* 0x000fc400078808ff */
[C---:B------:R-:W-:Y:S01]  /*cb20*/  IADD3 R5, P3, R212.reuse, R3, RZ ;  /* 0x00000003d4057210 */ /* 0x040fe20007f7e0ff */
[----:B------:R-:W-:Y:S01]  /*cb30*/  @!PT LDS RZ, [RZ] ;  /* 0x00000000fffff984 */ /* 0x000fe20000000800 */
[----:B------:R-:W-:Y:S01]  /*cb40*/  @!PT LDS RZ, [RZ] ;  /* 0x00000000fffff984 */ /* 0x000fe20000000800 */
[----:B------:R-:W-:Y:S01]  /*cb50*/  @!PT LDS RZ, [RZ] ;  /* 0x00000000fffff984 */ /* 0x000fe20000000800 */
[----:B------:R1:W-:Y:S01]  /*cb60*/  @!P2 LDGSTS.E.BYPASS.LTC128B.128 [R217+0x5000], [R20.64] ;  /* 0x0500000014d9afae */ /* 0x0003e2000b901d4c */
[-C--:B------:R-:W-:Y:S02]  /*cb70*/  @!P2 LEA R66, P5, R3, R232.reuse, 0x1 ;  /* 0x000000e80342a211 */ /* 0x080fe400078a08ff */
[----:B------:R-:W-:Y:S01]  /*cb80*/  @!P1 LEA.HI.X R41, R11, c[0x0][0x16c], R8, 0x1, P4 ;  /* 0x00005b000b299a11 */ /* 0x000fe200020f0c08 */
[--C-:B------:R-:W-:Y:S01]  /*cb90*/  IMAD.X R8, R211, 0x1, R6.reuse, P3 ;  /* 0x00000001d3087824 */ /* 0x100fe200018e0606 */
[----:B------:R-:W-:Y:S01]  /*cba0*/  @!P2 LEA.HI.X R67, R3, R233, R6, 0x1, P5 ;  /* 0x000000e90343a211 */ /* 0x000fe200028f0c06 */
[----:B------:R1:W-:Y:S01]  /*cbb0*/  @P1 STS.128 [R217+0x9000], RZ ;  /* 0x009000ffd9001388 */ /* 0x0003e20000000c00 */
[-C--:B------:R-:W-:Y:S02]  /*cbc0*/  IADD3 R3, P3, R212, R5.reuse, RZ ;  /* 0x00000005d4037210 */ /* 0x080fe40007f7e0ff */
[C---:B------:R-:W-:Y:S01]  /*cbd0*/  @!P1 IADD3 R12, P4, R184.reuse, R5, RZ ;  /* 0x00000005b80c9210 */ /* 0x040fe20007f9e0ff */
        /* <DEDUP_REMOVED lines=8> */
[C---:B------:R-:W-:Y:S01]  /*cc60*/  @!P1 LEA R140, P4, R12.reuse, c[0x0][0x168], 0x1 ;  /* 0x00005a000c8c9a11 */ /* 0x040fe200078808ff */
[----:B------:R1:W-:Y:S01]  /*cc70*/  @P2 STS.128 [R217+0x5800], RZ ;  /* 0x005800ffd9002388 */ /* 0x0003e20000000c00 */
[----:B------:R-:W-:Y:S01]  /*cc80*/  @!P2 LEA.HI.X R147, R5, R233, R8, 0x1, P5 ;  /* 0x000000e90593a211 */ /* 0x000fe200028f0c08 */
[----:B------:R-:W-:Y:S01]  /*cc90*/  @!P1 IMAD.X R8, R185, 0x1, R6, P3 ;  /* 0x00000001b9089824 */ /* 0x000fe200018e0606 */
[----:B------:R-:W-:Y:S01]  /*cca0*/  @!P1 LEA.HI.X R141, R12, c[0x0][0x16c], R9, 0x1, P4 ;  /* 0x00005b000c8d9a11 */ /* 0x000fe200020f0c09 */
[----:B------:R-:W-:Y:S01]  /*ccb0*/  @!PT LDS RZ, [RZ] ;  /* 0x00000000fffff984 */ /* 0x000fe20000000800 */
[----:B------:R-:W-:Y:S01]  /*ccc0*/  @!PT LDS RZ, [RZ] ;  /* 0x00000000fffff984 */ /* 0x000fe20000000800 */
[----:B------:R-:W-:Y:S01]  /*ccd0*/  @!PT LDS RZ, [RZ] ;  /* 0x00000000fffff984 */ /* 0x000fe20000000800 */
[----:B------:R2:W-:Y:S01]  /*cce0*/  @!P2 LDGSTS.E.BYPASS.LTC128B.128 [R217+0x5800], [R16.64] ;  /* 0x0580000010d9afae */ /* 0x0005e2000b901d4c */
[----:B------:R-:W-:-:S03]  /*ccf0*/  @!P1 LEA R12, P3, R11, c[0x0][0x168], 0x1 ;  /* 0x00005a000b0c9a11 */ /* 0x000fc600078608ff */
[----:B------:R1:W-:Y:S01]  /*cd00*/  @P1 STS.128 [R217+0x9800], RZ ;  /* 0x009800ffd9001388 */ /* 0x0003e20000000c00 */
[----:B------:R-:W-:Y:S02]  /*cd10*/  @!P1 LEA.HI.X R13, R11, c[0x0][0x16c], R8, 0x1, P3 ;  /* 0x00005b000b0d9a11 */ /* 0x000fe400018f0c08 */
[C---:B------:R-:W-:Y:S01]  /*cd20*/  @!P2 LEA R8, P4, R3.reuse, R232, 0x1 ;  /* 0x000000e80308a211 */ /* 0x040fe200078808ff */
[----:B------:R-:W-:Y:S01]  /*cd30*/  @!PT LDS RZ, [RZ] ;  /* 0x00000000fffff984 */ /* 0x000fe20000000800 */
[----:B------:R-:W-:Y:S01]  /*cd40*/  @!PT LDS RZ, [RZ] ;  /* 0x00000000fffff984 */ /* 0x000fe20000000800 */
[----:B------:R-:W-:Y:S01]  /*cd50*/  @!PT LDS RZ, [RZ] ;  /* 0x00000000fffff984 */ /* 0x000fe20000000800 */
[----:B------:R1:W-:Y:S01]  /*cd60*/  @!P1 LDGSTS.E.BYPASS.LTC128B.128 [R217+0x9800], [R14.64+0x80] ;  /* 0x098000800ed99fae */ /* 0x0003e2000b901d4c */
[----:B------:R-:W-:Y:S02]  /*cd70*/  IADD3 R5, P3, R212, R3, RZ ;  /* 0x00000003d4057210 */ /* 0x000fe40007f7e0ff */
[--C-:B------:R-:W-:Y:S01]  /*cd80*/  @!P2 LEA.HI.X R9, R3, R233, R6.reuse, 0x1, P4 ;  /* 0x000000e90309a211 */ /* 0x100fe200020f0c06 */
[----:B------:R1:W-:Y:S02]  /*cd90*/  @P2 STS.128 [R217+0x6000], RZ ;  /* 0x006000ffd9002388 */ /* 0x0003e40000000c00 */
[----:B------:R-:W-:-:S02]  /*cda0*/  IMAD.X R6, R211, 0x1, R6, P3 ;  /* 0x00000001d3067824 */ /* 0x000fc400018e0606 */
        /* <DEDUP_REMOVED lines=46> */
.L_x_2543:
[----:B------:R-:W-:Y:S05]  /*d090*/  BSYNC B0 ;  /* 0x0000000000007941 */ /* 0x000fea0003800000 */
.L_x_2542:
[----:B------:R-:W0:Y:S01]  /*d0a0*/  LDGDEPBAR ;  /* 0x00000000000079af */ /* 0x000e220000000000 */
[----:B------:R-:W-:-:S04]  /*d0b0*/  LEA R232, P1, R7, R232, 0x1 ;  /* 0x000000e807e87211 */ /* 0x000fc800078208ff */
[----:B------:R-:W-:Y:S02]  /*d0c0*/  LEA.HI.X R233, R7, R233, R10, 0x1, P1 ;  /* 0x000000e907e97211 */ /* 0x000fe400008f0c0a */
.L_x_2539:
        /* <DEDUP_REMOVED lines=17> */
[----:B------:R-:W-:-:S04]  /*d1e0*/  FMNMX.FTZ R6, R25, R6, !PT ;  /* 0x0000000619067209 */ /* 0x000fc80007810000 */
[----:B------:R-:W-:-:S04]  /*d1f0*/  FMNMX.FTZ R6, R135, R6, !PT ;  /* 0x0000000687067209 */ /* 0x000fc80007810000 */
[----:B------:R-:W-:-:S04]  /*d200*/  FMNMX.FTZ R3, R37, R6, !PT ;  /* 0x0000000625037209 */ /* 0x000fc80007810000 */
        /* <DEDUP_REMOVED lines=55> */
[C---:B------:R-:W-:Y:S01]  /*d580*/  FSETP.NEU.FTZ.AND P2, PT, R34.reuse, -INF , PT ;  /* 0xff8000002200780b */ /* 0x040fe20003f5d000 */
[----:B------:R-:W-:-:S05]  /*d590*/  FMUL.FTZ R59, R34, c[0x0][0x23c] ;  /* 0x00008f00223b7a20 */ /* 0x000fca0000410000 */
[----:B------:R-:W-:-:S05]  /*d5a0*/  FSEL R59, R59, RZ, P2 ;  /* 0x000000ff3b3b7208 */ /* 0x000fca0001000000 */
[--C-:B------:R-:W-:Y:S01]  /*d5b0*/  FFMA.FTZ R32, R4, c[0x0][0x23c], -R59.reuse ;  /* 0x00008f0004207a23 */ /* 0x100fe2000001083b */
[----:B------:R-:W-:Y:S01]  /*d5c0*/  FSEL R4, R34, RZ, P2 ;  /* 0x000000ff22047208 */ /* 0x000fe20001000000 */
[--C-:B------:R-:W-:Y:S01]  /*d5d0*/  FFMA.FTZ R31, R28, c[0x0][0x23c], -R59.reuse ;  /* 0x00008f001c1f7a23 */ /* 0x100fe2000001083b */
[----:B--2---:R-:W-:Y:S01]  /*d5e0*/  FMNMX.FTZ R33, R6, R33, !PT ;  /* 0x0000002106217209 */ /* 0x004fe20007810000 */
[--C-:B------:R-:W-:Y:S02]  /*d5f0*/  FFMA.FTZ R30, R30, c[0x0][0x23c], -R59.reuse ;  /* 0x00008f001e1e7a23 */ /* 0x100fe4000001083b */
[----:B------:R-:W-:Y:S01]  /*d600*/  FADD.FTZ R4, R133, -R4 ;  /* 0x8000000485047221 */ /* 0x000fe20000010000 */
[C---:B------:R-:W-:Y:S01]  /*d610*/  FSETP.NEU.FTZ.AND P1, PT, R33.reuse, -INF , PT ;  /* 0xff8000002100780b */ /* 0x040fe20003f3d000 */
[----:B------:R-:W-:Y:S01]  /*d620*/  FMUL.FTZ R49, R33, c[0x0][0x23c] ;  /* 0x00008f0021317a20 */ /* 0x000fe20000410000 */
[----:B------:R-:W-:Y:S01]  /*d630*/  MUFU.EX2 R32, R32 ;  /* 0x0000002000207308 */ /* 0x000fe20000000800 */
[--C-:B------:R-:W-:Y:S01]  /*d640*/  FFMA.FTZ R29, R29, c[0x0][0x23c], -R59.reuse ;  /* 0x00008f001d1d7a23 */ /* 0x100fe2000001083b */
[----:B------:R-:W-:Y:S01]  /*d650*/  FSEL R5, R33, RZ, P1 ;  /* 0x000000ff21057208 */ /* 0x000fe20000800000 */
[----:B------:R-:W-:Y:S01]  /*d660*/  FMUL.FTZ R41, R4, c[0x0][0x23c] ;  /* 0x00008f0004297a20 */ /* 0x000fe20000410000 */
[----:B------:R-:W-:Y:S01]  /*d670*/  FSEL R49, R49, RZ, P1 ;  /* 0x000000ff31317208 */ /* 0x000fe20000800000 */
[----:B------:R-:W-:-:S02]  /*d680*/  FFMA.FTZ R51, R27, c[0x0][0x23c], -R59 ;  /* 0x00008f001b337a23 */ /* 0x000fc4000001083b */
[----:B------:R-:W-:Y:S01]  /*d690*/  FADD.FTZ R5, R132, -R5 ;  /* 0x8000000584057221 */ /* 0x000fe20000010000 */
[----:B------:R-:W1:Y:S01]  /*d6a0*/  MUFU.EX2 R31, R31 ;  /* 0x0000001f001f7308 */ /* 0x000e620000000800 */
[--C-:B------:R-:W-:Y:S02]  /*d6b0*/  FFMA.FTZ R28, R2, c[0x0][0x23c], -R49.reuse ;  /* 0x00008f00021c7a23 */ /* 0x100fe40000010831 */
[--C-:B------:R-:W-:Y:S02]  /*d6c0*/  FFMA.FTZ R3, R35, c[0x0][0x23c], -R49.reuse ;  /* 0x00008f0023037a23 */ /* 0x100fe40000010831 */
[--C-:B------:R-:W-:Y:S02]  /*d6d0*/  FFMA.FTZ R2, R63, c[0x0][0x23c], -R49.reuse ;  /* 0x00008f003f027a23 */ /* 0x100fe40000010831 */
[----:B------:R-:W-:Y:S01]  /*d6e0*/  FFMA.FTZ R35, R61, c[0x0][0x23c], -R49 ;  /* 0x00008f003d237a23 */ /* 0x000fe20000010831 */
[----:B------:R-:W-:Y:S01]  /*d6f0*/  MUFU.EX2 R30, R30 ;  /* 0x0000001e001e7308 */ /* 0x000fe20000000800 */
[----:B------:R-:W-:-:S02]  /*d700*/  FMUL.FTZ R40, R5, c[0x0][0x23c] ;  /* 0x00008f0005287a20 */ /* 0x000fc40000410000 */
[--C-:B------:R-:W-:Y:S02]  /*d710*/  FFMA.FTZ R60, R60, c[0x0][0x23c], -R59.reuse ;  /* 0x00008f003c3c7a23 */ /* 0x100fe4000001083b */
[--C-:B------:R-:W-:Y:S02]  /*d720*/  FFMA.FTZ R58, R58, c[0x0][0x23c], -R59.reuse ;  /* 0x00008f003a3a7a23 */ /* 0x100fe4000001083b */
[----:B------:R-:W-:Y:S01]  /*d730*/  FFMA.FTZ R61, R25, c[0x0][0x23c], -R59 ;  /* 0x00008f00193d7a23 */ /* 0x000fe2000001083b */
[----:B------:R-:W2:Y:S01]  /*d740*/  MUFU.EX2 R29, R29 ;  /* 0x0000001d001d7308 */ /* 0x000ea20000000800 */
[----:B-1----:R-:W-:Y:S01]  /*d750*/  F2FP.BF16.PACK_AB R4, R31, R32 ;  /* 0x000000201f04723e */ /* 0x002fe200000010ff */
[--C-:B------:R-:W-:Y:S02]  /*d760*/  FFMA.FTZ R65, R26, c[0x0][0x23c], -R49.reuse ;  /* 0x00008f001a417a23 */ /* 0x100fe40000010831 */
[--C-:B------:R-:W-:Y:S02]  /*d770*/  FFMA.FTZ R132, R24, c[0x0][0x23c], -R49.reuse ;  /* 0x00008f0018847a23 */ /* 0x100fe40000010831 */
[--C-:B------:R-:W-:Y:S01]  /*d780*/  FFMA.FTZ R63, R46, c[0x0][0x23c], -R49.reuse ;  /* 0x00008f002e3f7a23 */ /* 0x100fe20000010831 */
[----:B------:R-:W-:Y:S01]  /*d790*/  LDSM.16.MT88.4 R24, [R201+0xc800] ;  /* 0x00c80000c918783b */ /* 0x000fe20000004200 */
[----:B------:R-:W-:Y:S01]  /*d7a0*/  MUFU.EX2 R28, R28 ;  /* 0x0000001c001c7308 */ /* 0x000fe20000000800 */
[----:B------:R-:W-:-:S02]  /*d7b0*/  FFMA.FTZ R66, R44, c[0x0][0x23c], -R49 ;  /* 0x00008f002c427a23 */ /* 0x000fc40000010831 */
[--C-:B------:R-:W-:Y:S01]  /*d7c0*/  FFMA.FTZ R136, R37, c[0x0][0x23c], -R59.reuse ;  /* 0x00008f0025887a23 */ /* 0x100fe2000001083b */
[----:B------:R-:W-:Y:S01]  /*d7d0*/  LDSM.16.MT88.4 R44, [R139+0x10800] ;  /* 0x010800008b2c783b */ /* 0x000fe20000004200 */
[--C-:B------:R-:W-:Y:S02]  /*d7e0*/  FFMA.FTZ R140, R36, c[0x0][0x23c], -R59.reuse ;  /* 0x00008f00248c7a23 */ /* 0x100fe4000001083b */
[--C-:B------:R-:W-:Y:S01]  /*d7f0*/  FFMA.FTZ R67, R135, c[0x0][0x23c], -R59.reuse ;  /* 0x00008f0087437a23 */ /* 0x100fe2000001083b */
[----:B------:R-:W1:Y:S01]  /*d800*/  MUFU.EX2 R3, R3 ;  /* 0x0000000300037308 */ /* 0x000e620000000800 */
[----:B--2---:R-:W-:Y:S01]  /*d810*/  F2FP.BF16.PACK_AB R6, R29, R30 ;  /* 0x0000001e1d06723e */ /* 0x004fe200000010ff */
[----:B------:R-:W-:Y:S01]  /*d820*/  LDSM.16.MT88.4 R36, [R138+0x10800] ;  /* 0x010800008a24783b */ /* 0x000fe20000004200 */
[--C-:B------:R-:W-:Y:S02]  /*d830*/  FFMA.FTZ R143, R162, c[0x0][0x23c], -R59.reuse ;  /* 0x00008f00a28f7a23 */ /* 0x100fe4000001083b */
[----:B------:R-:W-:-:S02]  /*d840*/  FFMA.FTZ R133, R55, c[0x0][0x23c], -R59 ;  /* 0x00008f0037857a23 */ /* 0x000fc4000001083b */
[----:B------:R-:W-:Y:S01]  /*d850*/  FFMA.FTZ R135, R53, c[0x0][0x23c], -R49 ;  /* 0x00008f0035877a23 */ /* 0x000fe20000010831 */
[----:B------:R-:W-:Y:S01]  /*d860*/  MUFU.EX2 R2, R2 ;  /* 0x0000000200027308 */ /* 0x000fe20000000800 */
[--C-:B------:R-:W-:Y:S02]  /*d870*/  FFMA.FTZ R162, R54, c[0x0][0x23c], -R59.reuse ;  /* 0x00008f0036a27a23 */ /* 0x100fe4000001083b */
[----:B------:R-:W-:Y:S02]  /*d880*/  FFMA.FTZ R164, R52, c[0x0][0x23c], -R59 ;  /* 0x00008f0034a47a23 */ /* 0x000fe4000001083b */
[--C-:B------:R-:W-:Y:S01]  /*d890*/  FFMA.FTZ R146, R252, c[0x0][0x23c], -R49.reuse ;  /* 0x00008f00fc927a23 */ /* 0x100fe20000010831 */
[----:B------:R-:W-:Y:S01]  /*d8a0*/  LDSM.16.MT88.4 R52, [R138+0x11000] ;  /* 0x011000008a34783b */ /* 0x000fe20000004200 */
[--C-:B------:R-:W-:Y:S01]  /*d8b0*/  FFMA.FTZ R141, R250, c[0x0][0x23c], -R49.reuse ;  /* 0x00008f00fa8d7a23 */ /* 0x100fe20000010831 */
[----:B------:R-:W2:Y:S01]  /*d8c0*/  MUFU.EX2 R35, R35 ;  /* 0x0000002300237308 */ /* 0x000ea20000000800 */
[----:B-1----:R-:W-:Y:S01]  /*d8d0*/  F2FP.BF16.PACK_AB R5, R3, R28 ;  /* 0x0000001c0305723e */ /* 0x002fe200000010ff */
[----:B------:R-:W-:-:S02]  /*d8e0*/  FFMA.FTZ R148, R248, c[0x0][0x23c], -R49 ;  /* 0x00008f00f8947a23 */ /* 0x000fc40000010831 */
[----:B------:R-:W-:Y:S02]  /*d8f0*/  FFMA.FTZ R145, R246, c[0x0][0x23c], -R59 ;  /* 0x00008f00f6917a23 */ /* 0x000fe4000001083b */
[--C-:B------:R-:W-:Y:S02]  /*d900*/  FFMA.FTZ R147, R244, c[0x0][0x23c], -R49.reuse ;  /* 0x00008f00f4937a23 */ /* 0x100fe40000010831 */
[----:B------:R-:W1:Y:S01]  /*d910*/  MUFU.EX2 R41, R41 ;  /* 0x0000002900297308 */ /* 0x000e620000000800 */
        /* <DEDUP_REMOVED lines=105> */
[----:B------:R-:W-:Y:S01]  /*dfb0*/  FMUL.FTZ R69, R69, R41 ;  /* 0x0000002945457220 */ /* 0x000fe20000410000 */
[----:B------:R-:W2:Y:S01]  /*dfc0*/  LDSM.16.MT88.4 R12, [R137+0xc800] ;  /* 0x00c80000890c783b */ /* 0x000ea20000004200 */
[-C--:B------:R-:W-:Y:S01]  /*dfd0*/  FMUL.FTZ R70, R70, R40.reuse ;  /* 0x0000002846467220 */ /* 0x080fe20000410000 */
[----:B------:R-:W1:Y:S01]  /*dfe0*/  MUFU.EX2 R148, R148 ;  /* 0x0000009400947308 */ /* 0x000e620000000800 */
[----:B------:R-:W-:Y:S02]  /*dff0*/  FMUL.FTZ R71, R71, R40 ;  /* 0x0000002847477220 */ /* 0x000fe40000410000 */
[--C-:B------:R-:W-:Y:S01]  /*e000*/  FFMA.FTZ R155, R228, c[0x0][0x23c], -R49.reuse ;  /* 0x00008f00e49b7a23 */ /* 0x100fe20000010831 */
[----:B---3--:R-:W-:Y:S01]  /*e010*/  HMMA.16816.F32.BF16 R72, R4, R8, R72 ;  /* 0x000000080448723c */ /* 0x008fe20000041848 */
[----:B------:R-:W-:-:S02]  /*e020*/  FFMA.FTZ R198, R198, c[0x0][0x23c], -R49 ;  /* 0x00008f00c6c67a23 */ /* 0x000fc40000010831 */
[--C-:B------:R-:W-:Y:S01]  /*e030*/  FFMA.FTZ R157, R178, c[0x0][0x23c], -R59.reuse ;  /* 0x00008f00b29d7a23 */ /* 0x100fe2000001083b */
[----:B------:R-:W-:Y:S01]  /*e040*/  MUFU.EX2 R143, R143 ;  /* 0x0000008f008f7308 */ /* 0x000fe20000000800 */
[----:B------:R-:W-:Y:S02]  /*e050*/  FFMA.FTZ R176, R176, c[0x0][0x23c], -R59 ;  /* 0x00008f00b0b07a23 */ /* 0x000fe4000001083b */
[--C-:B------:R-:W-:Y:S01]  /*e060*/  FFMA.FTZ R159, R172, c[0x0][0x23c], -R49.reuse ;  /* 0x00008f00ac9f7a23 */ /* 0x100fe20000010831 */
[----:B------:R-:W-:Y:S01]  /*e070*/  HMMA.16816.F32.BF16 R68, R4, R10, R68 ;  /* 0x0000000a0444723c */ /* 0x000fe20000041844 */
[----:B------:R-:W3:Y:S01]  /*e080*/  LDSM.16.MT88.4 R8, [R201+0x10800] ;  /* 0x01080000c908783b */ /* 0x000ee20000004200 */
[--C-:B------:R-:W-:Y:S02]  /*e090*/  FFMA.FTZ R170, R170, c[0x0][0x23c], -R49.reuse ;  /* 0x00008f00aaaa7a23 */ /* 0x100fe40000010831 */
[----:B------:R-:W2:Y:S01]  /*e0a0*/  MUFU.EX2 R162, R162 ;  /* 0x000000a200a27308 */ /* 0x000ea20000000800 */
[----:B------:R-:W-:-:S02]  /*e0b0*/  FFMA.FTZ R161, R168, c[0x0][0x23c], -R49 ;  /* 0x00008f00a8a17a23 */ /* 0x000fc40000010831 */
[----:B-1----:R-:W-:Y:S01]  /*e0c0*/  F2FP.BF16.PACK_AB R4, R60, R51 ;  /* 0x000000333c04723e */ /* 0x002fe200000010ff */
        /* <DEDUP_REMOVED lines=15> */
[----:B------:R-:W1:Y:S01]  /*e1c0*/  LDSM.16.MT88.4 R20, [R137+0x10800] ;  /* 0x010800008914783b */ /* 0x000e620000004200 */
        /* <DEDUP_REMOVED lines=12> */
[C---:B--2---:R-:W-:Y:S02]  /*e290*/  HMMA.16816.F32.BF16 R104, R4.reuse, R12, R104 ;  /* 0x0000000c0468723c */ /* 0x044fe40000041868 */
[----:B------:R-:W2:Y:S06]  /*e2a0*/  MUFU.EX2 R182, R182 ;  /* 0x000000b600b67308 */ /* 0x000eac0000000800 */
        /* <DEDUP_REMOVED lines=11> */
[----:B------:R-:W-:Y:S01]  /*e360*/  LDSM.16.MT88.4 R36, [R137+0x11000] ;  /* 0x011000008924783b */ /* 0x000fe20000004200 */
[----:B------:R-:W-:Y:S06]  /*e370*/  MUFU.EX2 R155, R155 ;  /* 0x0000009b009b7308 */ /* 0x000fec0000000800 */
[C---:B------:R-:W-:Y:S02]  /*e380*/  HMMA.16816.F32.BF16 R128, R4.reuse, R24, R128 ;  /* 0x000000180480723c */ /* 0x040fe40000041880 */
[----:B------:R-:W1:Y:S06]  /*e390*/  MUFU.EX2 R198, R198 ;  /* 0x000000c600c67308 */ /* 0x000e6c0000000800 */
[C---:B------:R-:W-:Y:S01]  /*e3a0*/  HMMA.16816.F32.BF16 R124, R4.reuse, R26, R124 ;  /* 0x0000001a047c723c */ /* 0x040fe2000004187c */
[----:B------:R-:W2:Y:S01]  /*e3b0*/  LDSM.16.MT88.4 R24, [R201+0xd000] ;  /* 0x00d00000c918783b */ /* 0x000ea20000004200 */
[----:B------:R-:W-:Y:S06]  /*e3c0*/  MUFU.EX2 R157, R157 ;  /* 0x0000009d009d7308 */ /* 0x000fec0000000800 */
[C---:B---3--:R-:W-:Y:S02]  /*e3d0*/  HMMA.16816.F32.BF16 R96, R4.reuse, R8, R96 ;  /* 0x000000080460723c */ /* 0x048fe40000041860 */
[----:B------:R-:W-:Y:S06]  /*e3e0*/  MUFU.EX2 R176, R176 ;  /* 0x000000b000b07308 */ /* 0x000fec0000000800 */
[C---:B------:R-:W-:Y:S01]  /*e3f0*/  HMMA.16816.F32.BF16 R92, R4.reuse, R10, R92 ;  /* 0x0000000a045c723c */ /* 0x040fe2000004185c */
[----:B------:R-:W3:Y:S01]  /*e400*/  LDSM.16.MT88.4 R8, [R137+0xd000] ;  /* 0x00d000008908783b */ /* 0x000ee20000004200 */
[----:B------:R-:W-:Y:S06]  /*e410*/  MUFU.EX2 R159, R159 ;  /* 0x0000009f009f7308 */ /* 0x000fec0000000800 */
[C---:B-1----:R-:W-:Y:S02]  /*e420*/  HMMA.16816.F32.BF16 R72, R4.reuse, R20, R72 ;  /* 0x000000140448723c */ /* 0x042fe40000041848 */
[----:B------:R-:W-:Y:S06]  /*e430*/  MUFU.EX2 R170, R170 ;  /* 0x000000aa00aa7308 */ /* 0x000fec0000000800 */
[----:B------:R-:W-:Y:S01]  /*e440*/  HMMA.16816.F32.BF16 R68, R4, R22, R68 ;  /* 0x000000160444723c */ /* 0x000fe20000041844 */
[----:B------:R-:W1:Y:S01]  /*e450*/  LDSM.16.MT88.4 R20, [R201+0x11000] ;  /* 0x01100000c914783b */ /* 0x000e620000004200 */
        /* <DEDUP_REMOVED lines=82> */
[C---:B--2---:R-:W-:Y:S08]  /*e980*/  HMMA.16816.F32.BF16 R104, R4.reuse, R8, R104 ;  /* 0x000000080468723c */ /* 0x044ff00000041868 */
[C---:B------:R-:W-:Y:S01]  /*e990*/  HMMA.16816.F32.BF16 R100, R4.reuse, R10, R100 ;  /* 0x0000000a0464723c */ /* 0x040fe20000041864 */
[----:B------:R-:W2:Y:S07]  /*e9a0*/  LDSM.16.MT88.4 R8, [R139+0xe800] ;  /* 0x00e800008b08783b */ /* 0x000eae0000004200 */
        /* <DEDUP_REMOVED lines=15> */
[----:B-1----:R-:W-:-:S02]  /*eaa0*/  F2FP.BF16.PACK_AB R4, R55, R54 ;  /* 0x000000363704723e */ /* 0x002fc400000010ff */
[----:B------:R-:W-:Y:S02]  /*eab0*/  F2FP.BF16.PACK_AB R5, R170, R159 ;  /* 0x0000009faa05723e */ /* 0x000fe400000010ff */
[----:B------:R-:W-:Y:S02]  /*eac0*/  F2FP.BF16.PACK_AB R6, R176, R157 ;  /* 0x0000009db006723e */ /* 0x000fe400000010ff */
[----:B------:R-:W-:-:S07]  /*ead0*/  F2FP.BF16.PACK_AB R7, R166, R161 ;  /* 0x000000a1a607723e */ /* 0x000fce00000010ff */
[C---:B--2---:R-:W-:Y:S08]  /*eae0*/  HMMA.16816.F32.BF16 R120, R4.reuse, R8, R120 ;  /* 0x000000080478723c */ /* 0x044ff00000041878 */
        /* <DEDUP_REMOVED lines=83> */
[----:B------:R-:W-:Y:S01]  /*f020*/  FADD.FTZ R2, R61, R2 ;  /* 0x000000023d027221 */ /* 0x000fe20000010000 */
[----:B------:R-:W-:Y:S01]  /*f030*/  MOV R132, R33 ;  /* 0x0000002100847202 */ /* 0x000fe20000000f00 */
[----:B------:R-:W-:-:S02]  /*f040*/  FADD.FTZ R66, R66, R63 ;  /* 0x0000003f42427221 */ /* 0x000fc40000010000 */
[----:B------:R-:W-:Y:S02]  /*f050*/  FADD.FTZ R3, R67, R2 ;  /* 0x0000000243037221 */ /* 0x000fe40000010000 */
[----:B------:R-:W-:Y:S01]  /*f060*/  FADD.FTZ R135, R135, R66 ;  /* 0x0000004287877221 */ /* 0x000fe20000010000 */
[C---:B------:R-:W-:Y:S01]  /*f070*/  HMMA.16816.F32.BF16 R100, R4.reuse, R10, R100 ;  /* 0x0000000a0464723c */ /* 0x040fe20000041864 */
[----:B------:R-:W-:Y:S01]  /*f080*/  FADD.FTZ R3, R136, R3 ;  /* 0x0000000388037221 */ /* 0x000fe20000010000 */
[----:B------:R-:W2:Y:S01]  /*f090*/  LDSM.16.MT88.4 R8, [R138+0x13800] ;  /* 0x013800008a08783b */ /* 0x000ea20000004200 */
[----:B------:R-:W-:Y:S02]  /*f0a0*/  FADD.FTZ R146, R146, R135 ;  /* 0x0000008792927221 */ /* 0x000fe40000010000 */
[----:B------:R-:W-:Y:S02]  /*f0b0*/  FADD.FTZ R2, R140, R3 ;  /* 0x000000038c027221 */ /* 0x000fe40000010000 */
[----:B------:R-:W-:Y:S01]  /*f0c0*/  FADD.FTZ R141, R141, R146 ;  /* 0x000000928d8d7221 */ /* 0x000fe20000010000 */
[----:B------:R-:W-:Y:S01]  /*f0d0*/  HMMA.16816.F32.BF16 R124, R4, R18, R124 ;  /* 0x00000012047c723c */ /* 0x000fe2000004187c */
[----:B------:R-:W-:Y:S01]  /*f0e0*/  FADD.FTZ R2, R133, R2 ;  /* 0x0000000285027221 */ /* 0x000fe20000010000 */
[----:B------:R-:W3:Y:S01]  /*f0f0*/  LDSM.16.MT88.4 R16, [R139+0x13800] ;  /* 0x013800008b10783b */ /* 0x000ee20000004200 */
[----:B------:R-:W-:Y:S01]  /*f100*/  FADD.FTZ R148, R148, R141 ;  /* 0x0000008d94947221 */ /* 0x000fe20000010000 */
[----:B------:R-:W-:Y:S01]  /*f110*/  MOV R133, R34 ;  /* 0x0000002200857202 */ /* 0x000fe20000000f00 */
        /* <DEDUP_REMOVED lines=51> */
.L_x_2536:
        /* <DEDUP_REMOVED lines=11> */
.L_x_2548:
        /* <DEDUP_REMOVED lines=64> */
[----:B------:R-:W-:Y:S05]  /*f900*/  SHF.R.S32.HI R4, RZ, 0x1f, R7 ;  /* 0x0000001fff047819 */ /* 0x000fea0000011407 */
[----:B------:R-:W-:Y:S04]  /*f910*/  IMAD R4, R4, c[0x0][0x188], RZ ;  /* 0x0000620004047a24 */ /* 0x000fe800078e02ff */
[----:B------:R-:W-:Y:S04]  /*f920*/  IMAD R4, R7, c[0x0][0x18c], R4 ;  /* 0x0000630007047a24 */ /* 0x000fe800078e0204 */
[----:B------:R-:W-:Y:S02]  /*f930*/  IMAD.IADD R2, R33, 0x1, R4 ;  /* 0x0000000121027824 */ /* 0x000fe400078e0204 */
.L_x_2545:
[----:B------:R-:W-:Y:S02]  /*f940*/  ISETP.GE.AND P4, PT, R220, c[0x0][0x220], PT ;  /* 0x00008800dc007a0c */ /* 0x000fe40003f86270 */
[----:B------:R-:W-:Y:S02]  /*f950*/  LEA R236, P2, R32, R180, 0x1 ;  /* 0x000000b420ec7211 */ /* 0x000fe400078408ff */
        /* <DEDUP_REMOVED lines=66> */
[--C-:B------:R-:W-:Y:S02]  /*fd80*/  @!P4 LEA.HI.X R59, R35, R181, R32.reuse, 0x1, P6 ;  /* 0x000000b5233bc211 */ /* 0x100fe400030f0c20 */
[----:B------:R-:W-:Y:S02]  /*fd90*/  IADD3 R33, P1, R223, R35, RZ ;  /* 0x00000023df217210 */ /* 0x000fe40007f3e0ff */
[-C--:B------:R-:W-:Y:S02]  /*fda0*/  @!P3 LEA.HI.X R35, R35, R181.reuse, R32, 0x1, P2 ;  /* 0x000000b52323b211 */ /* 0x080fe400010f0c20 */
[----:B------:R-:W-:Y:S01]  /*fdb0*/  @P4 STS.128 [R217+0xd800], RZ ;  /* 0x00d800ffd9004388 */ /* 0x000fe20000000c00 */
[C---:B------:R-:W-:Y:S02]  /*fdc0*/  @!P4 LEA R56, P5, R33.reuse, R180, 0x1 ;  /* 0x000000b42138c211 */ /* 0x040fe400078a08ff */
[----:B------:R-:W-:Y:S02]  /*fdd0*/  IADD3.X R2, R222, R32, RZ, P1, !PT ;  /* 0x00000020de027210 */ /* 0x000fe40000ffe4ff */
[C---:B------:R-:W-:Y:S02]  /*fde0*/  @!P3 LEA R60, P1, R33.reuse, R180, 0x1 ;  /* 0x000000b4213cb211 */ /* 0x040fe400078208ff */
        /* <DEDUP_REMOVED lines=76> */
[----:B------:R-:W4:Y:S07]  /*102b0*/  LDSM.16.M88.4 R156, [R205+0x2000] ;  /* 0x00200000cd9c783b */ /* 0x000f2e0000000200 */
[C---:B------:R-:W-:Y:S01]  /*102c0*/  HMMA.16816.F32.BF16 R40, R140.reuse, R162, RZ ;  /* 0x000000a28c28723c */ /* 0x040fe200000418ff */
[----:B------:R-:W3:Y:S07]  /*102d0*/  LDSM.16.M88.4 R160, [R205+0x2800] ;  /* 0x00280000cda0783b */ /* 0x000eee0000000200 */
        /* <DEDUP_REMOVED lines=11> */
[----:B------:R-:W-:Y:S07]  /*10390*/  LDSM.16.M88.4 R140, [R200+0x5000] ;  /* 0x00500000c88c783b */ /* 0x000fee0000000200 */
[C---:B------:R-:W-:Y:S01]  /*103a0*/  HMMA.16816.F32.BF16 R4, R148.reuse, R152, R4 ;  /* 0x000000989404723c */ /* 0x040fe20000041804 */
[----:B------:R-:W-:Y:S07]  /*103b0*/  LDSM.16.M88.4 R144, [R200+0x5800] ;  /* 0x00580000c890783b */ /* 0x000fee0000000200 */
[C---:B------:R-:W-:Y:S01]  /*103c0*/  HMMA.16816.F32.BF16 R8, R148.reuse, R154, R8 ;  /* 0x0000009a9408723c */ /* 0x040fe20000041808 */
[----:B------:R-:W-:Y:S07]  /*103d0*/  LDSM.16.M88.4 R152, [R200+0x6000] ;  /* 0x00600000c898783b */ /* 0x000fee0000000200 */
[C---:B------:R-:W-:Y:S01]  /*103e0*/  HMMA.16816.F32.BF16 R12, R148.reuse, R172, R12 ;  /* 0x000000ac940c723c */ /* 0x040fe2000004180c */
[----:B------:R-:W-:Y:S07]  /*103f0*/  LDSM.16.M88.4 R192, [R203+0x2000] ;  /* 0x00200000cbc0783b */ /* 0x000fee0000000200 */
[C---:B------:R-:W-:Y:S01]  /*10400*/  HMMA.16816.F32.BF16 R16, R148.reuse, R174, R16 ;  /* 0x000000ae9410723c */ /* 0x040fe20000041810 */
[----:B------:R-:W-:Y:S07]  /*10410*/  LDSM.16.M88.4 R172, [R200+0x6800] ;  /* 0x00680000c8ac783b */ /* 0x000fee0000000200 */
[C---:B---3--:R-:W-:Y:S01]  /*10420*/  HMMA.16816.F32.BF16 R20, R148.reuse, R176, R20 ;  /* 0x000000b09414723c */ /* 0x048fe20000041814 */
[----:B------:R-:W-:Y:S07]  /*10430*/  LDSM.16.M88.4 R196, [R202+0x4000] ;  /* 0x00400000cac4783b */ /* 0x000fee0000000200 */
[C---:B------:R-:W-:Y:S01]  /*10440*/  HMMA.16816.F32.BF16 R24, R148.reuse, R178, R24 ;  /* 0x000000b29418723c */ /* 0x040fe20000041818 */
[----:B------:R-:W-:Y:S07]  /*10450*/  LDSM.16.M88.4 R176, [R202+0x800] ;  /* 0x00080000cab0783b */ /* 0x000fee0000000200 */
[C---:B------:R-:W-:Y:S08]  /*10460*/  HMMA.16816.F32.BF16 R28, R148.reuse, R132, R28 ;  /* 0x00000084941c723c */ /* 0x040ff0000004181c */
[C---:B------:R-:W-:Y:S01]  /*10470*/  HMMA.16816.F32.BF16 R32, R148.reuse, R134, R32 ;  /* 0x000000869420723c */ /* 0x040fe20000041820 */
[----:B------:R-:W2:Y:S07]  /*10480*/  LDSM.16.M88.4 R132, [R200+0x4800] ;  /* 0x00480000c884783b */ /* 0x000eae0000000200 */
[C---:B----4-:R-:W-:Y:S08]  /*10490*/  HMMA.16816.F32.BF16 R36, R148.reuse, R156, R36 ;  /* 0x0000009c9424723c */ /* 0x050ff00000041824 */
[C---:B------:R-:W-:Y:S01]  /*104a0*/  HMMA.16816.F32.BF16 R40, R148.reuse, R158, R40 ;  /* 0x0000009e9428723c */ /* 0x040fe20000041828 */
[----:B------:R-:W-:Y:S07]  /*104b0*/  LDSM.16.M88.4 R156, [R200+0x7800] ;  /* 0x00780000c89c783b */ /* 0x000fee0000000200 */
[C---:B------:R-:W-:Y:S08]  /*104c0*/  HMMA.16816.F32.BF16 R44, R148.reuse, R160, R44 ;  /* 0x000000a0942c723c */ /* 0x040ff0000004182c */
[C---:B------:R-:W-:Y:S01]  /*104d0*/  HMMA.16816.F32.BF16 R48, R148.reuse, R162, R48 ;  /* 0x000000a29430723c */ /* 0x040fe20000041830 */
[----:B------:R-:W-:Y:S07]  /*104e0*/  LDSM.16.M88.4 R160, [R203] ;  /* 0x00000000cba0783b */ /* 0x000fee0000000200 */
[C---:B-1----:R-:W-:Y:S08]  /*104f0*/  HMMA.16816.F32.BF16 R52, R148.reuse, R164, R52 ;  /* 0x000000a49434723c */ /* 0x042ff00000041834 */
[C---:B------:R-:W-:Y:S01]  /*10500*/  HMMA.16816.F32.BF16 R56, R148.reuse, R166, R56 ;  /* 0x000000a69438723c */ /* 0x040fe20000041838 */
[----:B------:R-:W-:Y:S07]  /*10510*/  LDSM.16.M88.4 R164, [R202] ;  /* 0x00000000caa4783b */ /* 0x000fee0000000200 */
[C---:B------:R-:W-:Y:S08]  /*10520*/  HMMA.16816.F32.BF16 R60, R148.reuse, R180, R60 ;  /* 0x000000b4943c723c */ /* 0x040ff0000004183c */
[----:B------:R-:W-:Y:S01]  /*10530*/  HMMA.16816.F32.BF16 R64, R148, R182, R64 ;  /* 0x000000b69440723c */ /* 0x000fe20000041840 */
[----:B------:R-:W1:Y:S07]  /*10540*/  LDSM.16.M88.4 R148, [R200+0x7000] ;  /* 0x00700000c894783b */ /* 0x000e6e0000000200 */
[C---:B-----5:R-:W-:Y:S01]  /*10550*/  HMMA.16816.F32.BF16 R4, R184.reuse, R168, R4 ;  /* 0x000000a8b804723c */ /* 0x060fe20000041804 */
[----:B------:R-:W-:Y:S07]  /*10560*/  LDSM.16.M88.4 R180, [R207+0xb800] ;  /* 0x00b80000cfb4783b */ /* 0x000fee0000000200 */
[C---:B------:R-:W-:Y:S01]  /*10570*/  HMMA.16816.F32.BF16 R8, R184.reuse, R170, R8 ;  /* 0x000000aab808723c */ /* 0x040fe20000041808 */
[----:B------:R-:W3:Y:S07]  /*10580*/  LDSM.16.M88.4 R168, [R202+0x1000] ;  /* 0x00100000caa8783b */ /* 0x000eee0000000200 */
[C---:B--2---:R-:W-:Y:S08]  /*10590*/  HMMA.16816.F32.BF16 R12, R184.reuse, R132, R12 ;  /* 0x00000084b80c723c */ /* 0x044ff0000004180c */
        /* <DEDUP_REMOVED lines=19> */
[----:B------:R-:W-:Y:S07]  /*106d0*/  LDSM.16.M88.4 R156, [R208+0x2000] ;  /* 0x00200000d09c783b */ /* 0x000fee0000000200 */
        /* <DEDUP_REMOVED lines=21> */
[----:B------:R-:W2:Y:S07]  /*10830*/  LDSM.16.M88.4 R152, [R205+0x4800] ;  /* 0x00480000cd98783b */ /* 0x000eae0000000200 */
[C---:B-1----:R-:W-:Y:S08]  /*10840*/  HMMA.16816.F32.BF16 R60, R160.reuse, R148, R60 ;  /* 0x00000094a03c723c */ /* 0x042ff0000004183c */
[----:B------:R-:W-:Y:S01]  /*10850*/  HMMA.16816.F32.BF16 R64, R160, R150, R64 ;  /* 0x00000096a040723c */ /* 0x000fe20000041840 */
[----:B------:R-:W1:Y:S07]  /*10860*/  LDSM.16.M88.4 R148, [R205+0x5000] ;  /* 0x00500000cd94783b */ /* 0x000e6e0000000200 */
        /* <DEDUP_REMOVED lines=21> */
[----:B------:R-:W4:Y:S07]  /*109c0*/  LDSM.16.M88.4 R144, [R205+0x7000] ;  /* 0x00700000cd90783b */ /* 0x000f2e0000000200 */
[C---:B------:R-:W-:Y:S08]  /*109d0*/  HMMA.16816.F32.BF16 R60, R156.reuse, R180, R60 ;  /* 0x000000b49c3c723c */ /* 0x040ff0000004183c */
[----:B------:R-:W-:Y:S01]  /*109e0*/  HMMA.16816.F32.BF16 R64, R156, R182, R64 ;  /* 0x000000b69c40723c */ /* 0x000fe20000041840 */
[----:B------:R-:W-:Y:S07]  /*109f0*/  LDSM.16.M88.4 R156, [R204+0x2000] ;  /* 0x00200000cc9c783b */ /* 0x000fee0000000200 */
[----:B------:R-:W-:Y:S01]  /*10a00*/  LDSM.16.M88.4 R180, [R200+0xa800] ;  /* 0x00a80000c8b4783b */ /* 0x000fe20000000200 */
[C---:B------:R-:W-:Y:S08]  /*10a10*/  HMMA.16816.F32.BF16 R4, R184.reuse, R188, R4 ;  /* 0x000000bcb804723c */ /* 0x040ff00000041804 */
[C---:B------:R-:W-:Y:S01]  /*10a20*/  HMMA.16816.F32.BF16 R8, R184.reuse, R190, R8 ;  /* 0x000000beb808723c */ /* 0x040fe20000041808 */
[----:B------:R-:W-:Y:S07]  /*10a30*/  LDSM.16.M88.4 R188, [R200+0xb000] ;  /* 0x00b00000c8bc783b */ /* 0x000fee0000000200 */
[C---:B------:R-:W-:Y:S08]  /*10a40*/  HMMA.16816.F32.BF16 R12, R184.reuse, R152, R12 ;  /* 0x00000098b80c723c */ /* 0x040ff0000004180c */
[C---:B------:R-:W-:Y:S01]  /*10a50*/  HMMA.16816.F32.BF16 R16, R184.reuse, R154, R16 ;  /* 0x0000009ab810723c */ /* 0x040fe20000041810 */
[----:B------:R-:W5:Y:S07]  /*10a60*/  LDSM.16.M88.4 R152, [R205+0x7800] ;  /* 0x00780000cd98783b */ /* 0x000f6e0000000200 */
        /* <DEDUP_REMOVED lines=13> */
[C---:B------:R-:W-:Y:S08]  /*10b40*/  HMMA.16816.F32.BF16 R56, R184.reuse, R146, R56 ;  /* 0x00000092b838723c */ /* 0x040ff00000041838 */
[C---:B-----5:R-:W-:Y:S08]  /*10b50*/  HMMA.16816.F32.BF16 R60, R184.reuse, R152, R60 ;  /* 0x00000098b83c723c */ /* 0x060ff0000004183c */
        /* <DEDUP_REMOVED lines=24> */
[C---:B---3--:R-:W-:Y:S02]  /*10ce0*/  HMMA.16816.F32.BF16 R20, R192.reuse, R140, R20 ;  /* 0x0000008cc014723c */ /* 0x048fe40000041814 */
[----:B------:R-:W2:Y:S02]  /*10cf0*/  MUFU.TANH R185, R185 ;  /* 0x000000b900b97308 */ /* 0x000ea40000002400 */
[----:B------:R-:W-:Y:S02]  /*10d00*/  FMUL.FTZ R187, R6, c[0x0][0x2ec] ;  /* 0x0000bb0006bb7a20 */ /* 0x000fe40000410000 */
[----:B------:R-:W-:Y:S02]  /*10d10*/  FMUL.FTZ R189, R7, c[0x0][0x2ec] ;  /* 0x0000bb0007bd7a20 */ /* 0x000fe40000410000 */
[C---:B------:R-:W-:Y:S01]  /*10d20*/  HMMA.16816.F32.BF16 R24, R192.reuse, R142, R24 ;  /* 0x0000008ec018723c */ /* 0x040fe20000041818 */
[----:B------:R-:W3:Y:S03]  /*10d30*/  LDSM.16.M88.4 R140, [R202+0x6000] ;  /* 0x00600000ca8c783b */ /* 0x000ee60000000200 */
[----:B------:R-:W4:Y:S01]  /*10d40*/  MUFU.TANH R183, R183 ;  /* 0x000000b700b77308 */ /* 0x000f220000002400 */
[----:B------:R-:W-:Y:S02]  /*10d50*/  FMUL.FTZ R191, R8, c[0x0][0x2ec] ;  /* 0x0000bb0008bf7a20 */ /* 0x000fe40000410000 */
[----:B------:R-:W-:Y:S02]  /*10d60*/  FMUL.FTZ R197, R9, c[0x0][0x2ec] ;  /* 0x0000bb0009c57a20 */ /* 0x000fe40000410000 */
[----:B------:R-:W-:Y:S03]  /*10d70*/  FMUL.FTZ R180, R18, c[0x0][0x2ec] ;  /* 0x0000bb0012b47a20 */ /* 0x000fe60000410000 */
[----:B------:R-:W-:Y:S02]  /*10d80*/  FMUL.FTZ R199, R10, c[0x0][0x2ec] ;  /* 0x0000bb000ac77a20 */ /* 0x000fe40000410000 */
[----:B------:R5:W2:Y:S01]  /*10d90*/  MUFU.TANH R5, R180 ;  /* 0x000000b400057308 */ /* 0x000aa20000002400 */
[----:B------:R-:W-:Y:S02]  /*10da0*/  FMUL.FTZ R239, R11, c[0x0][0x2ec] ;  /* 0x0000bb000bef7a20 */ /* 0x000fe40000410000 */
[----:B------:R-:W-:Y:S02]  /*10db0*/  FMUL.FTZ R181, R23, c[0x0][0x2ec] ;  /* 0x0000bb0017b57a20 */ /* 0x000fe40000410000 */
[----:B------:R-:W-:Y:S02]  /*10dc0*/  FMUL.FTZ R188, R21, c[0x0][0x2ec] ;  /* 0x0000bb0015bc7a20 */ /* 0x000fe40000410000 */
[----:B------:R-:W-:Y:S02]  /*10dd0*/  FMUL.FTZ R186, R22, c[0x0][0x2ec] ;  /* 0x0000bb0016ba7a20 */ /* 0x000fe40000410000 */
[----:B------:R-:W-:Y:S01]  /*10de0*/  FMUL.FTZ R245, R12, c[0x0][0x2ec] ;  /* 0x0000bb000cf57a20 */ /* 0x000fe20000410000 */
[----:B------:R2:W2:Y:S01]  /*10df0*/  MUFU.TANH R170, R181 ;  /* 0x000000b500aa7308 */ /* 0x0004a20000002400 */
[C---:B-1----:R-:W-:Y:S03]  /*10e00*/  HMMA.16816.F32.BF16 R28, R192.reuse, R132, R28 ;  /* 0x00000084c01c723c */ /* 0x042fe6000004181c */
[----:B------:R-:W-:Y:S02]  /*10e10*/  FMUL.FTZ R241, R13, c[0x0][0x2ec] ;  /* 0x0000bb000df17a20 */ /* 0x000fe40000410000 */
[----:B------:R-:W-:Y:S02]  /*10e20*/  FMUL.FTZ R249, R14, c[0x0][0x2ec] ;  /* 0x0000bb000ef97a20 */ /* 0x000fe40000410000 */
[----:B------:R-:W-:Y:S01]  /*10e30*/  FMUL.FTZ R133, R26, c[0x0][0x2ec] ;  /* 0x0000bb001a857a20 */ /* 0x000fe20000410000 */
[C---:B------:R-:W-:Y:S01]  /*10e40*/  HMMA.16816.F32.BF16 R32, R192.reuse, R134, R32 ;  /* 0x00000086c020723c */ /* 0x040fe20000041820 */
[----:B------:R-:W1:Y:S03]  /*10e50*/  MUFU.TANH R159, R188 ;  /* 0x000000bc009f7308 */ /* 0x000e660000002400 */
[----:B------:R-:W-:Y:S02]  /*10e60*/  FMUL.FTZ R132, R27, c[0x0][0x2ec] ;  /* 0x0000bb001b847a20 */ /* 0x000fe40000410000 */
[----:B-----5:R-:W-:Y:S02]  /*10e70*/  FMUL.FTZ R180, R24, c[0x0][0x2ec] ;  /* 0x0000bb0018b47a20 */ /* 0x020fe40000410000 */
[C---:B---3--:R-:W-:Y:S03]  /*10e80*/  HMMA.16816.F32.BF16 R36, R192.reuse, R140, R36 ;  /* 0x0000008cc024723c */ /* 0x048fe60000041824 */
[----:B------:R3:W1:Y:S01]  /*10e90*/  MUFU.TANH R161, R180 ;  /* 0x000000b400a17308 */ /* 0x0006620000002400 */
[----:B------:R-:W-:Y:S02]  /*10ea0*/  FMUL.FTZ R247, R15, c[0x0][0x2ec] ;  /* 0x0000bb000ff77a20 */ /* 0x000fe40000410000 */
[----:B------:R-:W-:Y:S02]  /*10eb0*/  FMUL.FTZ R243, R16, c[0x0][0x2ec] ;  /* 0x0000bb0010f37a20 */ /* 0x000fe40000410000 */
[C---:B------:R-:W-:Y:S04]  /*10ec0*/  HMMA.16816.F32.BF16 R40, R192.reuse, R142, R40 ;  /* 0x0000008ec028723c */ /* 0x040fe80000041828 */
[----:B--2---:R-:W-:Y:S01]  /*10ed0*/  FMUL.FTZ R181, R31, c[0x0][0x2ec] ;  /* 0x0000bb001fb57a20 */ /* 0x004fe20000410000 */
[----:B------:R-:W2:Y:S01]  /*10ee0*/  MUFU.TANH R157, R133 ;  /* 0x00000085009d7308 */ /* 0x000ea20000002400 */
[----:B------:R-:W-:Y:S02]  /*10ef0*/  FMUL.FTZ R251, R17, c[0x0][0x2ec] ;  /* 0x0000bb0011fb7a20 */ /* 0x000fe40000410000 */
[----:B------:R-:W-:Y:S04]  /*10f00*/  FMUL.FTZ R33, R33, c[0x0][0x2ec] ;  /* 0x0000bb0021217a20 */ /* 0x000fe80000410000 */
[----:B------:R-:W-:Y:S02]  /*10f10*/  FMUL.FTZ R34, R34, c[0x0][0x2ec] ;  /* 0x0000bb0022227a20 */ /* 0x000fe40000410000 */
[----:B------:R-:W-:Y:S01]  /*10f20*/  FMUL.FTZ R35, R35, c[0x0][0x2ec] ;  /* 0x0000bb0023237a20 */ /* 0x000fe20000410000 */
[----:B------:R5:W1:Y:S01]  /*10f30*/  MUFU.TANH R176, R132 ;  /* 0x0000008400b07308 */ /* 0x000a620000002400 */
[----:B------:R-:W-:Y:S02]  /*10f40*/  FMUL.FTZ R37, R37, c[0x0][0x2ec] ;  /* 0x0000bb0025257a20 */ /* 0x000fe40000410000 */
[----:B------:R-:W-:Y:S02]  /*10f50*/  FMUL.FTZ R38, R38, c[0x0][0x2ec] ;  /* 0x0000bb0026267a20 */ /* 0x000fe40000410000 */
[----:B------:R-:W-:Y:S02]  /*10f60*/  FMUL.FTZ R39, R39, c[0x0][0x2ec] ;  /* 0x0000bb0027277a20 */ /* 0x000fe40000410000 */
[----:B---3--:R-:W-:Y:S02]  /*10f70*/  FMUL.FTZ R180, R32, c[0x0][0x2ec] ;  /* 0x0000bb0020b47a20 */ /* 0x008fe40000410000 */
[----:B------:R-:W-:Y:S01]  /*10f80*/  FMUL.FTZ R32, R36, c[0x0][0x2ec] ;  /* 0x0000bb0024207a20 */ /* 0x000fe20000410000 */
[----:B------:R-:W3:Y:S01]  /*10f90*/  MUFU.TANH R238, R33 ;  /* 0x0000002100ee7308 */ /* 0x000ee20000002400 */
[----:B------:R-:W-:Y:S02]  /*10fa0*/  FMUL.FTZ R2, R19, c[0x0][0x2ec] ;  /* 0x0000bb0013027a20 */ /* 0x000fe40000410000 */
[----:B------:R-:W-:Y:S02]  /*10fb0*/  FMUL.FTZ R182, R20, c[0x0][0x2ec] ;  /* 0x0000bb0014b67a20 */ /* 0x000fe40000410000 */
[----:B------:R-:W-:Y:S02]  /*10fc0*/  FMUL.FTZ R184, R25, c[0x0][0x2ec] ;  /* 0x0000bb0019b87a20 */ /* 0x000fe40000410000 */
[----:B------:R-:W-:Y:S02]  /*10fd0*/  FMUL.FTZ R196, R28, c[0x0][0x2ec] ;  /* 0x0000bb001cc47a20 */ /* 0x000fe40000410000 */
[----:B------:R-:W-:Y:S01]  /*10fe0*/  FMUL.FTZ R188, R30, c[0x0][0x2ec] ;  /* 0x0000bb001ebc7a20 */ /* 0x000fe20000410000 */
[----:B------:R-:W1:Y:S01]  /*10ff0*/  MUFU.TANH R165, R34 ;  /* 0x0000002200a57308 */ /* 0x000e620000002400 */
[----:B------:R-:W-:Y:S02]  /*11000*/  FMUL.FTZ R252, R40, c[0x0][0x2ec] ;  /* 0x0000bb0028fc7a20 */ /* 0x000fe40000410000 */
[----:B------:R-:W-:Y:S01]  /*11010*/  FMUL.FTZ R250, R41, c[0x0][0x2ec] ;  /* 0x0000bb0029fa7a20 */ /* 0x000fe20000410000 */
[----:B-----5:R-:W5:Y:S01]  /*11020*/  LDSM.16.M88.4 R132, [R202+0x6800] ;  /* 0x00680000ca84783b */ /* 0x020f620000000200 */
[----:B------:R-:W-:Y:S02]  /*11030*/  FMUL.FTZ R43, R43, c[0x0][0x2ec] ;  /* 0x0000bb002b2b7a20 */ /* 0x000fe40000410000 */
[----:B------:R-:W-:Y:S03]  /*11040*/  FMUL.FTZ R42, R42, c[0x0][0x2ec] ;  /* 0x0000bb002a2a7a20 */ /* 0x000fe60000410000 */
[----:B------:R-:W1:Y:S10]  /*11050*/  MUFU.TANH R190, R35 ;  /* 0x0000002300be7308 */ /* 0x000e740000002400 */
[----:B------:R1:W1:Y:S10]  /*11060*/  MUFU.TANH R177, R32 ;  /* 0x0000002000b17308 */ /* 0x0002740000002400 */
[----:B------:R-:W2:Y:S10]  /*11070*/  MUFU.TANH R175, R37 ;  /* 0x0000002500af7308 */ /* 0x000eb40000002400 */
[----:B------:R-:W2:Y:S01]  /*11080*/  MUFU.TANH R246, R38 ;  /* 0x0000002600f67308 */ /* 0x000ea20000002400 */
[----:B-1----:R-:W1:Y:S01]  /*11090*/  LDSM.16.M88.4 R32, [R202+0x7000] ;  /* 0x00700000ca20783b */ /* 0x002e620000000200 */
[C---:B-----5:R-:W-:Y:S08]  /*110a0*/  HMMA.16816.F32.BF16 R44, R192.reuse, R132, R44 ;  /* 0x00000084c02c723c */ /* 0x060ff0000004182c */
[----:B------:R5:W1:Y:S01]  /*110b0*/  MUFU.TANH R171, R39 ;  /* 0x0000002700ab7308 */ /* 0x000a620000002400 */
[C---:B------:R-:W-:Y:S09]  /*110c0*/  HMMA.16816.F32.BF16 R48, R192.reuse, R134, R48 ;  /* 0x00000086c030723c */ /* 0x040ff20000041830 */
[----:B------:R1:W1:Y:S06]  /*110d0*/  MUFU.TANH R155, R186 ;  /* 0x000000ba009b7308 */ /* 0x00026c0000002400 */
[----:B------:R-:W-:Y:S04]  /*110e0*/  FMUL.FTZ R198, R44, c[0x0][0x2ec] ;  /* 0x0000bb002cc67a20 */ /* 0x000fe80000410000 */
[----:B------:R2:W2:Y:S01]  /*110f0*/  MUFU.TANH R163, R181 ;  /* 0x000000b500a37308 */ /* 0x0004a20000002400 */
[----:B------:R-:W-:Y:S02]  /*11100*/  FMUL.FTZ R41, R45, c[0x0][0x2ec] ;  /* 0x0000bb002d297a20 */ /* 0x000fe40000410000 */
[----:B------:R-:W-:Y:S01]  /*11110*/  FMUL.FTZ R46, R46, c[0x0][0x2ec] ;  /* 0x0000bb002e2e7a20 */ /* 0x000fe20000410000 */
[----:B-----5:R-:W5:Y:S01]  /*11120*/  LDSM.16.M88.4 R36, [R202+0x7800] ;  /* 0x00780000ca24783b */ /* 0x020f620000000200 */
[----:B------:R-:W-:Y:S04]  /*11130*/  DEPBAR.LE SB0, 0x0 ;  /* 0x000080000000791a */ /* 0x000fe80000000000 */
[----:B------:R-:W-:Y:S01]  /*11140*/  FMUL.FTZ R47, R47, c[0x0][0x2ec] ;  /* 0x0000bb002f2f7a20 */ /* 0x000fe20000410000 */
[----:B------:R3:W3:Y:S01]  /*11150*/  MUFU.TANH R169, R180 ;  /* 0x000000b400a97308 */ /* 0x0006e20000002400 */
[----:B------:R-:W-:Y:S01]  /*11160*/  BAR.SYNC.DEFER_BLOCKING 0x0 ;  /* 0x0000000000007b1d */ /* 0x000fe20000010000 */
[----:B------:R-:W-:Y:S01]  /*11170*/  FMUL.FTZ R40, R48, c[0x0][0x2ec] ;  /* 0x0000bb0030287a20 */ /* 0x000fe20000410000 */
[C---:B-1----:R-:W-:Y:S05]  /*11180*/  HMMA.16816.F32.BF16 R52, R192.reuse, R32, R52 ;  /* 0x00000020c034723c */ /* 0x042fea0000041834 */
[----:B------:R-:W-:Y:S02]  /*11190*/  FMUL.FTZ R186, R29, c[0x0][0x2ec] ;  /* 0x0000bb001dba7a20 */ /* 0x000fe40000410000 */
[----:B------:R-:W1:Y:S01]  /*111a0*/  MUFU.TANH R187, R187 ;  /* 0x000000bb00bb7308 */ /* 0x000e620000002400 */
[----:B------:R-:W-:Y:S01]  /*111b0*/  FMUL.FTZ R33, R51, c[0x0][0x2ec] ;  /* 0x0000bb0033217a20 */ /* 0x000fe20000410000 */
[C---:B------:R-:W-:Y:S03]  /*111c0*/  HMMA.16816.F32.BF16 R56, R192.reuse, R34, R56 ;  /* 0x00000022c038723c */ /* 0x040fe60000041838 */
[----:B------:R-:W-:Y:S01]  /*111d0*/  FMUL.FTZ R49, R49, c[0x0][0x2ec] ;  /* 0x0000bb0031317a20 */ /* 0x000fe20000410000 */
[----:B--2---:R-:W-:Y:S01]  /*111e0*/  MOV R181, R237 ;  /* 0x000000ed00b57202 */ /* 0x004fe20000000f00 */
[----:B------:R-:W-:Y:S03]  /*111f0*/  FMUL.FTZ R50, R50, c[0x0][0x2ec] ;  /* 0x0000bb0032327a20 */ /* 0x000fe60000410000 */
[----:B------:R-:W2:Y:S01]  /*11200*/  MUFU.TANH R189, R189 ;  /* 0x000000bd00bd7308 */ /* 0x000ea20000002400 */
[----:B---3--:R-:W-:Y:S06]  /*11210*/  MOV R180, R236 ;  /* 0x000000ec00b47202 */ /* 0x008fec0000000f00 */
[----:B------:R-:W-:Y:S03]  /*11220*/  FMUL.FTZ R32, R52, c[0x0][0x2ec] ;  /* 0x0000bb0034207a20 */ /* 0x000fe60000410000 */
[----:B------:R-:W3:Y:S01]  /*11230*/  MUFU.TANH R191, R191 ;  /* 0x000000bf00bf7308 */ /* 0x000ee20000002400 */
[----:B------:R-:W-:Y:S02]  /*11240*/  FMUL.FTZ R53, R53, c[0x0][0x2ec] ;  /* 0x0000bb0035357a20 */ /* 0x000fe40000410000 */
[----:B------:R-:W-:Y:S01]  /*11250*/  FMUL.FTZ R54, R54, c[0x0][0x2ec] ;  /* 0x0000bb0036367a20 */ /* 0x000fe20000410000 */
[C---:B-----5:R-:W-:Y:S03]  /*11260*/  HMMA.16816.F32.BF16 R60, R192.reuse, R36, R60 ;  /* 0x00000024c03c723c */ /* 0x060fe6000004183c */
[----:B------:R-:W-:Y:S02]  /*11270*/  FMUL.FTZ R34, R56, c[0x0][0x2ec] ;  /* 0x0000bb0038227a20 */ /* 0x000fe40000410000 */
[----:B------:R-:W-:Y:S01]  /*11280*/  FMUL.FTZ R55, R55, c[0x0][0x2ec] ;  /* 0x0000bb0037377a20 */ /* 0x000fe20000410000 */
[----:B------:R5:W1:Y:S01]  /*11290*/  MUFU.TANH R166, R32 ;  /* 0x0000002000a67308 */ /* 0x000a620000002400 */
[----:B------:R-:W-:Y:S01]  /*112a0*/  FMUL.FTZ R57, R57, c[0x0][0x2ec] ;  /* 0x0000bb0039397a20 */ /* 0x000fe20000410000 */
[----:B------:R-:W-:Y:S04]  /*112b0*/  HMMA.16816.F32.BF16 R64, R192, R38, R64 ;  /* 0x00000026c040723c */ /* 0x000fe80000041840 */
[----:B------:R-:W-:Y:S02]  /*112c0*/  FMUL.FTZ R58, R58, c[0x0][0x2ec] ;  /* 0x0000bb003a3a7a20 */ /* 0x000fe40000410000 */
[----:B------:R-:W-:Y:S02]  /*112d0*/  FMUL.FTZ R59, R59, c[0x0][0x2ec] ;  /* 0x0000bb003b3b7a20 */ /* 0x000fe40000410000 */
[----:B------:R1:W1:Y:S08]  /*112e0*/  MUFU.TANH R162, R34 ;  /* 0x0000002200a27308 */ /* 0x0002700000002400 */
[----:B------:R-:W-:Y:S02]  /*112f0*/  FMUL.FTZ R61, R61, c[0x0][0x2ec] ;  /* 0x0000bb003d3d7a20 */ /* 0x000fe40000410000 */
[----:B------:R-:W2:Y:S01]  /*11300*/  MUFU.TANH R197, R197 ;  /* 0x000000c500c57308 */ /* 0x000ea20000002400 */
[----:B------:R-:W-:Y:S02]  /*11310*/  FMUL.FTZ R62, R62, c[0x0][0x2ec] ;  /* 0x0000bb003e3e7a20 */ /* 0x000fe40000410000 */
[----:B------:R-:W-:Y:S02]  /*11320*/  FMUL.FTZ R63, R63, c[0x0][0x2ec] ;  /* 0x0000bb003f3f7a20 */ /* 0x000fe40000410000 */
[----:B-----5:R-:W-:Y:S02]  /*11330*/  FMUL.FTZ R32, R60, c[0x0][0x2ec] ;  /* 0x0000bb003c207a20 */ /* 0x020fe40000410000 */
[----:B------:R-:W-:Y:S02]  /*11340*/  FMUL.FTZ R65, R65, c[0x0][0x2ec] ;  /* 0x0000bb0041417a20 */ /* 0x000fe40000410000 */
[----:B------:R-:W-:Y:S01]  /*11350*/  FMUL.FTZ R66, R66, c[0x0][0x2ec] ;  /* 0x0000bb0042427a20 */ /* 0x000fe20000410000 */
[----:B------:R-:W2:Y:S01]  /*11360*/  MUFU.TANH R199, R199 ;  /* 0x000000c700c77308 */ /* 0x000ea20000002400 */
[----:B------:R-:W-:Y:S02]  /*11370*/  FMUL.FTZ R67, R67, c[0x0][0x2ec] ;  /* 0x0000bb0043437a20 */ /* 0x000fe40000410000 */
[----:B-1----:R-:W-:Y:S07]  /*11380*/  FMUL.FTZ R34, R64, c[0x0][0x2ec] ;  /* 0x0000bb0040227a20 */ /* 0x002fee0000410000 */
[----:B------:R-:W1:Y:S10]  /*11390*/  MUFU.TANH R239, R239 ;  /* 0x000000ef00ef7308 */ /* 0x000e740000002400 */
        /* <DEDUP_REMOVED lines=10> */
[----:B------:R1:W1:Y:S10]  /*11440*/  MUFU.TANH R167, R186 ;  /* 0x000000ba00a77308 */ /* 0x0002740000002400 */
[----:B------:R-:W1:Y:S10]  /*11450*/  MUFU.TANH R188, R188 ;  /* 0x000000bc00bc7308 */ /* 0x000e740000002400 */
[----:B------:R-:W1:Y:S10]  /*11460*/  MUFU.TANH R252, R252 ;  /* 0x000000fc00fc7308 */ /* 0x000e740000002400 */
[----:B------:R-:W1:Y:S10]  /*11470*/  MUFU.TANH R250, R250 ;  /* 0x000000fa00fa7308 */ /* 0x000e740000002400 */
[----:B------:R1:W1:Y:S10]  /*11480*/  MUFU.TANH R173, R42 ;  /* 0x0000002a00ad7308 */ /* 0x0002740000002400 */
[----:B------:R1:W1:Y:S10]  /*11490*/  MUFU.TANH R248, R43 ;  /* 0x0000002b00f87308 */ /* 0x0002740000002400 */
[----:B------:R-:W1:Y:S10]  /*114a0*/  MUFU.TANH R198, R198 ;  /* 0x000000c600c67308 */ /* 0x000e740000002400 */
[----:B------:R-:W1:Y:S10]  /*114b0*/  MUFU.TANH R41, R41 ;  /* 0x0000002900297308 */ /* 0x000e740000002400 */
        /* <DEDUP_REMOVED lines=21> */
[----:B--234-:R-:W-:Y:S01]  /*11610*/  ULDC.64 UR8, c[0x0][0x198] ;  /* 0x0000660000087ab9 */ /* 0x01cfe20000000a00 */
        /* <DEDUP_REMOVED lines=9> */
[----:B------:R-:W-:Y:S04]  /*116b0*/  IADD3 R13, R13, -0x80, RZ ;  /* 0xffffff800d0d7810 */ /* 0x000fe80007ffe0ff */
[----:B------:R-:W-:Y:S02]  /*116c0*/  IABS R8, R13 ;  /* 0x0000000d00087213 */ /* 0x000fe40000000000 */
[----:B------:R-:W-:Y:S01]  /*116d0*/  LOP3.LUT R13, R13, c[0x0][0x2d0], RZ, 0x3c, !PT ;  /* 0x0000b4000d0d7a12 */ /* 0x000fe200078e3cff */
[----:B--2---:R-:W2:Y:S02]  /*116e0*/  MUFU.RCP R6, R9 ;  /* 0x0000000900067308 */ /* 0x004ea40000001000 */
[----:B--2---:R-:W-:Y:S02]  /*116f0*/  IADD3 R14, R6, 0xffffffe, RZ ;  /* 0x0ffffffe060e7810 */ /* 0x004fe40007ffe0ff */
[----:B------:R-:W-:Y:S06]  /*11700*/  IABS R6, R11 ;  /* 0x0000000b00067213 */ /* 0x000fec0000000000 */
[----:B------:R-:W2:Y:S01]  /*11710*/  F2I.FTZ.U32.TRUNC.NTZ R15, R14 ;  /* 0x0000000e000f7305 */ /* 0x000ea2000021f000 */
[----:B------:R-:W-:Y:S01]  /*11720*/  LOP3.LUT R11, R11, c[0x0][0x2d0], RZ, 0x3c, !PT ;  /* 0x0000b4000b0b7a12 */ /* 0x000fe200078e3cff */
        /* <DEDUP_REMOVED lines=44> */
[----:B------:R-:W-:Y:S03]  /*119f0*/  SHF.R.S32.HI R6, RZ, 0x1f, R8 ;  /* 0x0000001fff067819 */ /* 0x000fe60000011408 */
[----:B------:R-:W-:Y:S02]  /*11a00*/  IMAD.MOV.U32 R9, RZ, RZ, R10 ;  /* 0x000000ffff097224 */ /* 0x000fe400078e000a */
[----:B------:R-:W-:Y:S04]  /*11a10*/  IMAD R7, R6, c[0x0][0x180], RZ ;  /* 0x0000600006077a24 */ /* 0x000fe800078e02ff */
[----:B------:R-:W-:Y:S04]  /*11a20*/  IMAD R7, R8, c[0x0][0x184], R7 ;  /* 0x0000610008077a24 */ /* 0x000fe800078e0207 */
[----:B------:R-:W-:Y:S02]  /*11a30*/  IMAD.IADD R4, R11, 0x1, R7 ;  /* 0x000000010b047824 */ /* 0x000fe400078e0207 */
.L_x_2547:
        /* <DEDUP_REMOVED lines=86> */
[-C--:B-1----:R-:W-:Y:S01]  /*11fa0*/  @!P4 LEA R34, P5, R7, R232.reuse, 0x1 ;  /* 0x000000e80722c211 */ /* 0x082fe200078a08ff */
        /* <DEDUP_REMOVED lines=42> */
.L_x_2546:
[----:B--234-:R-:W-:Y:S01]  /*12250*/  IADD3 R140, R216, -0x1, RZ ;  /* 0xffffffffd88c7810 */ /* 0x01cfe20007ffe0ff */
[----:B------:R-:W-:Y:S01]  /*12260*/  LDSM.16.MT88.4 R36, [R137+0xc000] ;  /* 0x00c000008924783b */ /* 0x000fe20000004200 */
[----:B------:R-:W-:Y:S02]  /*12270*/  UMOV UR8, UR11 ;  /* 0x0000000b00087c82 */ /* 0x000fe40008000000 */
[----:B------:R-:W-:Y:S01]  /*12280*/  LEA R4, R140, R215, 0x7 ;  /* 0x000000d78c047211 */ /* 0x000fe200078e38ff */
[----:B------:R-:W-:Y:S03]  /*12290*/  UMOV UR9, UR10 ;  /* 0x0000000a00097c82 */ /* 0x000fe60008000000 */
[C---:B------:R-:W-:Y:S01]  /*122a0*/  IADD3 R16, R4.reuse, 0x1, RZ ;  /* 0x0000000104107810 */ /* 0x040fe20007ffe0ff */
[----:B------:R-:W-:Y:S01]  /*122b0*/  I2F R18, R4 ;  /* 0x0000000400127306 */ /* 0x000fe20000201400 */
[C---:B------:R-:W-:Y:S01]  /*122c0*/  IADD3 R13, R4.reuse, 0x9, RZ ;  /* 0x00000009040d7810 */ /* 0x040fe20007ffe0ff */
[----:B-1----:R-:W-:Y:S01]  /*122d0*/  LDSM.16.MT88.4 R44, [R201+0x10000] ;  /* 0x01000000c92c783b */ /* 0x002fe20000004200 */
[C---:B------:R-:W-:Y:S02]  /*122e0*/  IADD3 R29, R4.reuse, 0x19, RZ ;  /* 0x00000019041d7810 */ /* 0x040fe40007ffe0ff */
[C---:B------:R-:W-:Y:S02]  /*122f0*/  IADD3 R14, R4.reuse, 0x8, RZ ;  /* 0x00000008040e7810 */ /* 0x040fe40007ffe0ff */
[C---:B------:R-:W-:Y:S02]  /*12300*/  IADD3 R27, R4.reuse, 0x20, RZ ;  /* 0x00000020041b7810 */ /* 0x040fe40007ffe0ff */
[C---:B------:R-:W-:Y:S01]  /*12310*/  IADD3 R66, R4.reuse, 0x10, RZ ;  /* 0x0000001004427810 */ /* 0x040fe20007ffe0ff */
[----:B------:R-:W-:Y:S01]  /*12320*/  I2F R16, R16 ;  /* 0x0000001000107306 */ /* 0x000fe20000201400 */
[C---:B------:R-:W-:Y:S01]  /*12330*/  IADD3 R23, R4.reuse, 0x30, RZ ;  /* 0x0000003004177810 */ /* 0x040fe20007ffe0ff */
[----:B------:R-:W-:Y:S01]  /*12340*/  LDSM.16.MT88.4 R52, [R139+0x10000] ;  /* 0x010000008b34783b */ /* 0x000fe20000004200 */
        /* <DEDUP_REMOVED lines=43> */
[C---:B------:R-:W-:Y:S02]  /*12600*/  FFMA.FTZ R48, R0.reuse, R29, R2 ;  /* 0x0000001d00307223 */ /* 0x040fe40000010002 */
[C---:B------:R-:W-:Y:S01]  /*12610*/  FFMA.FTZ R183, R0.reuse, R18, R183 ;  /* 0x0000001200b77223 */ /* 0x040fe200000100b7 */
[----:B------:R-:W-:Y:S01]  /*12620*/  FMNMX.FTZ R2, R187, R3, !PT ;  /* 0x00000003bb027209 */ /* 0x000fe20007810000 */
[CC--:B------:R-:W-:Y:S02]  /*12630*/  FFMA.FTZ R199, R0.reuse, R14.reuse, R199 ;  /* 0x0000000e00c77223 */ /* 0x0c0fe400000100c7 */
[C---:B------:R-:W-:Y:S01]  /*12640*/  FFMA.FTZ R191, R0.reuse, R14, R191 ;  /* 0x0000000e00bf7223 */ /* 0x040fe200000100bf */
[----:B------:R-:W-:Y:S01]  /*12650*/  FMNMX.FTZ R2, R189, R2, !PT ;  /* 0x00000002bd027209 */ /* 0x000fe20007810000 */
[-C--:B------:R-:W-:Y:S01]  /*12660*/  FFMA.FTZ R182, R0, R27.reuse, R182 ;  /* 0x0000001b00b67223 */ /* 0x080fe200000100b6 */
[----:B------:R-:W-:Y:S01]  /*12670*/  IADD3 R14, R4, 0x59, RZ ;  /* 0x00000059040e7810 */ /* 0x000fe20007ffe0ff */
[C---:B------:R-:W-:Y:S01]  /*12680*/  FFMA.FTZ R155, R0.reuse, R27, R155 ;  /* 0x0000001b009b7223 */ /* 0x040fe2000001009b */
[----:B------:R-:W-:Y:S01]  /*12690*/  FMNMX.FTZ R2, R199, R2, !PT ;  /* 0x00000002c7027209 */ /* 0x000fe20007810000 */
[C---:B------:R-:W-:Y:S02]  /*126a0*/  FFMA.FTZ R40, R0.reuse, R66, R249 ;  /* 0x0000004200287223 */ /* 0x040fe400000100f9 */
[CC--:B------:R-:W-:Y:S01]  /*126b0*/  FFMA.FTZ R188, R0.reuse, R23.reuse, R188 ;  /* 0x0000001700bc7223 */ /* 0x0c0fe200000100bc */
[----:B------:R-:W-:Y:S01]  /*126c0*/  FMNMX.FTZ R27, R239, R2, !PT ;  /* 0x00000002ef1b7209 */ /* 0x000fe20007810000 */
[----:B------:R-:W-:Y:S01]  /*126d0*/  FFMA.FTZ R196, R0, R23, R196 ;  /* 0x0000001700c47223 */ /* 0x000fe200000100c4 */
[----:B------:R-:W-:Y:S01]  /*126e0*/  IADD3 R2, R4, 0x61, RZ ;  /* 0x0000006104027810 */ /* 0x000fe20007ffe0ff */
[C---:B------:R-:W-:Y:S02]  /*126f0*/  FFMA.FTZ R49, R0.reuse, R58, R247 ;  /* 0x0000003a00317223 */ /* 0x040fe400000100f7 */
[C---:B------:R-:W-:Y:S01]  /*12700*/  FFMA.FTZ R157, R0.reuse, R12, R157 ;  /* 0x0000000c009d7223 */ /* 0x040fe2000001009d */
[----:B-1----:R-:W-:Y:S01]  /*12710*/  FMNMX.FTZ R16, R183, R136, !PT ;  /* 0x00000088b7107209 */ /* 0x002fe20007810000 */
[----:B------:R1:W3:Y:S01]  /*12720*/  I2F R23, R2 ;  /* 0x0000000200177306 */ /* 0x0002e20000201400 */
[----:B------:R-:W-:Y:S01]  /*12730*/  FFMA.FTZ R161, R0, R12, R161 ;  /* 0x0000000c00a17223 */ /* 0x000fe200000100a1 */
[----:B------:R-:W-:Y:S01]  /*12740*/  FMNMX.FTZ R12, R40, R27, !PT ;  /* 0x0000001b280c7209 */ /* 0x000fe20007810000 */
[C---:B------:R-:W-:Y:S01]  /*12750*/  FFMA.FTZ R66, R0.reuse, R66, R245 ;  /* 0x0000004200427223 */ /* 0x040fe200000100f5 */
[----:B------:R-:W-:Y:S01]  /*12760*/  FMNMX.FTZ R16, R185, R16, !PT ;  /* 0x00000010b9107209 */ /* 0x000fe20007810000 */
[C---:B------:R-:W-:Y:S02]  /*12770*/  FFMA.FTZ R50, R0.reuse, R56, R5 ;  /* 0x0000003800327223 */ /* 0x040fe40000010005 */
[CC--:B------:R-:W-:Y:S01]  /*12780*/  FFMA.FTZ R176, R0.reuse, R25.reuse, R176 ;  /* 0x0000001900b07223 */ /* 0x0c0fe200000100b0 */
[----:B------:R-:W-:Y:S01]  /*12790*/  FMNMX.FTZ R16, R191, R16, !PT ;  /* 0x00000010bf107209 */ /* 0x000fe20007810000 */
[C---:B------:R-:W-:Y:S01]  /*127a0*/  FFMA.FTZ R184, R0.reuse, R25, R184 ;  /* 0x0000001900b87223 */ /* 0x040fe200000100b8 */
[----:B------:R-:W-:Y:S01]  /*127b0*/  FMNMX.FTZ R25, R49, R12, !PT ;  /* 0x0000000c31197209 */ /* 0x000fe20007810000 */
[C---:B------:R-:W-:Y:S01]  /*127c0*/  FFMA.FTZ R58, R0.reuse, R58, R241 ;  /* 0x0000003a003a7223 */ /* 0x040fe200000100f1 */
[----:B------:R-:W-:Y:S01]  /*127d0*/  FMNMX.FTZ R27, R197, R16, !PT ;  /* 0x00000010c51b7209 */ /* 0x000fe20007810000 */
[----:B------:R-:W-:Y:S01]  /*127e0*/  FFMA.FTZ R56, R0, R56, R243 ;  /* 0x0000003800387223 */ /* 0x000fe200000100f3 */
[----:B------:R-:W-:Y:S01]  /*127f0*/  FMNMX.FTZ R25, R50, R25, !PT ;  /* 0x0000001932197209 */ /* 0x000fe20007810000 */
[-C--:B------:R-:W-:Y:S01]  /*12800*/  FFMA.FTZ R163, R0, R10.reuse, R163 ;  /* 0x0000000a00a37223 */ /* 0x080fe200000100a3 */
[----:B------:R-:W-:Y:S01]  /*12810*/  FMNMX.FTZ R27, R66, R27, !PT ;  /* 0x0000001b421b7209 */ /* 0x000fe20007810000 */
[----:B------:R-:W-:Y:S01]  /*12820*/  FFMA.FTZ R167, R0, R10, R167 ;  /* 0x0000000a00a77223 */ /* 0x000fe200000100a7 */
[----:B------:R-:W-:Y:S01]  /*12830*/  IADD3 R10, R4, 0x68, RZ ;  /* 0x00000068040a7810 */ /* 0x000fe20007ffe0ff */
[----:B------:R-:W-:Y:S01]  /*12840*/  FFMA.FTZ R64, R0, R29, R251 ;  /* 0x0000001d00407223 */ /* 0x000fe200000100fb */
[----:B------:R-:W-:Y:S01]  /*12850*/  FMNMX.FTZ R27, R58, R27, !PT ;  /* 0x0000001b3a1b7209 */ /* 0x000fe20007810000 */
[----:B------:R-:W-:Y:S01]  /*12860*/  FFMA.FTZ R170, R0, R21, R170 ;  /* 0x0000001500aa7223 */ /* 0x000fe200000100aa */
[----:B------:R-:W-:Y:S01]  /*12870*/  FMNMX.FTZ R12, R48, R25, !PT ;  /* 0x00000019300c7209 */ /* 0x000fe20007810000 */
[----:B------:R-:W-:Y:S01]  /*12880*/  FFMA.FTZ R159, R0, R21, R159 ;  /* 0x00000015009f7223 */ /* 0x000fe2000001009f */
[----:B------:R-:W-:Y:S01]  /*12890*/  FMNMX.FTZ R29, R56, R27, !PT ;  /* 0x0000001b381d7209 */ /* 0x000fe20007810000 */
[----:B------:R4:W5:Y:S01]  /*128a0*/  I2F R25, R10 ;  /* 0x0000000a00197306 */ /* 0x0009620000201400 */
[----:B------:R-:W-:Y:S01]  /*128b0*/  FMNMX.FTZ R27, R155, R12, !PT ;  /* 0x0000000c9b1b7209 */ /* 0x000fe20007810000 */
[-C--:B------:R-:W-:Y:S01]  /*128c0*/  FFMA.FTZ R165, R0, R8.reuse, R165 ;  /* 0x0000000800a57223 */ /* 0x080fe200000100a5 */
[----:B------:R-:W-:Y:S01]  /*128d0*/  FMNMX.FTZ R29, R64, R29, !PT ;  /* 0x0000001d401d7209 */ /* 0x000fe20007810000 */
[----:B------:R-:W-:Y:S01]  /*128e0*/  FFMA.FTZ R169, R0, R8, R169 ;  /* 0x0000000800a97223 */ /* 0x000fe200000100a9 */
[----:B-1----:R-:W-:Y:S01]  /*128f0*/  FMNMX.FTZ R2, R170, R27, !PT ;  /* 0x0000001baa027209 */ /* 0x002fe20007810000 */
[----:B------:R-:W-:Y:S01]  /*12900*/  FFMA.FTZ R246, R0, R17, R246 ;  /* 0x0000001100f67223 */ /* 0x000fe200000100f6 */
[----:B------:R-:W-:Y:S01]  /*12910*/  FMNMX.FTZ R12, R182, R29, !PT ;  /* 0x0000001db60c7209 */ /* 0x000fe20007810000 */
[----:B------:R-:W-:Y:S01]  /*12920*/  FFMA.FTZ R177, R0, R17, R177 ;  /* 0x0000001100b17223 */ /* 0x000fe200000100b1 */
[----:B------:R-:W-:Y:S01]  /*12930*/  IADD3 R8, R4, 0x69, RZ ;  /* 0x0000006904087810 */ /* 0x000fe20007ffe0ff */
[-C--:B------:R-:W-:Y:S01]  /*12940*/  FFMA.FTZ R190, R0, R19.reuse, R190 ;  /* 0x0000001300be7223 */ /* 0x080fe200000100be */
[----:B------:R-:W-:Y:S01]  /*12950*/  IADD3 R21, R4, 0x60, RZ ;  /* 0x0000006004157810 */ /* 0x000fe20007ffe0ff */
[C---:B------:R-:W-:Y:S01]  /*12960*/  FFMA.FTZ R238, R0.reuse, R19, R238 ;  /* 0x0000001300ee7223 */ /* 0x040fe200000100ee */
[----:B------:R-:W-:Y:S01]  /*12970*/  FMNMX.FTZ R19, R157, R2, !PT ;  /* 0x000000029d137209 */ /* 0x000fe20007810000 */
[----:B------:R1:W-:Y:S01]  /*12980*/  I2F R17, R8 ;  /* 0x0000000800117306 */ /* 0x0003e20000201400 */
[----:B------:R-:W-:Y:S01]  /*12990*/  FMNMX.FTZ R2, R159, R12, !PT ;  /* 0x0000000c9f027209 */ /* 0x000fe20007810000 */
[----:B------:R-:W-:Y:S01]  /*129a0*/  FFMA.FTZ R248, R0, R11, R248 ;  /* 0x0000000b00f87223 */ /* 0x000fe200000100f8 */
[----:B------:R-:W-:Y:S01]  /*129b0*/  FMNMX.FTZ R19, R176, R19, !PT ;  /* 0x00000013b0137209 */ /* 0x000fe20007810000 */
[C---:B------:R-:W-:Y:S01]  /*129c0*/  FFMA.FTZ R250, R0.reuse, R11, R250 ;  /* 0x0000000b00fa7223 */ /* 0x040fe200000100fa */
[----:B------:R-:W-:Y:S01]  /*129d0*/  FMNMX.FTZ R27, R161, R2, !PT ;  /* 0x00000002a11b7209 */ /* 0x000fe20007810000 */
[----:B------:R-:W-:Y:S01]  /*129e0*/  FFMA.FTZ R171, R0, R6, R171 ;  /* 0x0000000600ab7223 */ /* 0x000fe200000100ab */
[----:B------:R-:W-:Y:S01]  /*129f0*/  FMNMX.FTZ R2, R188, R19, !PT ;  /* 0x00000013bc027209 */ /* 0x000fe20007810000 */
[----:B------:R-:W-:Y:S01]  /*12a00*/  FFMA.FTZ R173, R0, R15, R173 ;  /* 0x0000000f00ad7223 */ /* 0x000fe200000100ad */
[----:B------:R-:W-:Y:S01]  /*12a10*/  FMNMX.FTZ R27, R184, R27, !PT ;  /* 0x0000001bb81b7209 */ /* 0x000fe20007810000 */
[----:B------:R-:W5:Y:S01]  /*12a20*/  I2F R5, R14 ;  /* 0x0000000e00057306 */ /* 0x000f620000201400 */
[----:B----4-:R-:W-:Y:S01]  /*12a30*/  FMNMX.FTZ R10, R163, R2, !PT ;  /* 0x00000002a30a7209 */ /* 0x010fe20007810000 */
[----:B------:R-:W-:Y:S01]  /*12a40*/  FFMA.FTZ R175, R0, R6, R175 ;  /* 0x0000000600af7223 */ /* 0x000fe200000100af */
[----:B------:R-:W-:Y:S01]  /*12a50*/  FMNMX.FTZ R2, R196, R27, !PT ;  /* 0x0000001bc4027209 */ /* 0x000fe20007810000 */
[C---:B------:R-:W-:Y:S01]  /*12a60*/  FFMA.FTZ R252, R0.reuse, R15, R252 ;  /* 0x0000000f00fc7223 */ /* 0x040fe200000100fc */
[----:B------:R-:W-:Y:S01]  /*12a70*/  FMNMX.FTZ R19, R165, R10, !PT ;  /* 0x0000000aa5137209 */ /* 0x000fe20007810000 */
[CC--:B------:R-:W-:Y:S01]  /*12a80*/  FFMA.FTZ R244, R0.reuse, R9.reuse, R244 ;  /* 0x0000000900f47223 */ /* 0x0c0fe200000100f4 */
[----:B------:R-:W-:Y:S01]  /*12a90*/  FMNMX.FTZ R2, R167, R2, !PT ;  /* 0x00000002a7027209 */ /* 0x000fe20007810000 */
[----:B------:R-:W-:Y:S01]  /*12aa0*/  FFMA.FTZ R198, R0, R9, R198 ;  /* 0x0000000900c67223 */ /* 0x000fe200000100c6 */
[----:B------:R-:W-:Y:S01]  /*12ab0*/  FMNMX.FTZ R19, R190, R19, !PT ;  /* 0x00000013be137209 */ /* 0x000fe20007810000 */
[----:B------:R-:W4:Y:S01]  /*12ac0*/  I2F R21, R21 ;  /* 0x0000001500157306 */ /* 0x000f220000201400 */
[----:B------:R-:W-:Y:S01]  /*12ad0*/  FMNMX.FTZ R11, R169, R2, !PT ;  /* 0x00000002a90b7209 */ /* 0x000fe20007810000 */
[----:B--2---:R-:W-:Y:S01]  /*12ae0*/  FFMA.FTZ R240, R0, R13, R240 ;  /* 0x0000000d00f07223 */ /* 0x004fe200000100f0 */
[----:B------:R-:W-:Y:S01]  /*12af0*/  FMNMX.FTZ R2, R246, R19, !PT ;  /* 0x00000013f6027209 */ /* 0x000fe20007810000 */
[----:B------:R-:W-:Y:S01]  /*12b00*/  FFMA.FTZ R194, R0, R7, R41 ;  /* 0x0000000700c27223 */ /* 0x000fe20000010029 */
[----:B-1----:R-:W-:Y:S01]  /*12b10*/  FMNMX.FTZ R8, R238, R11, !PT ;  /* 0x0000000bee087209 */ /* 0x002fe20007810000 */
[C---:B------:R-:W-:Y:S01]  /*12b20*/  FFMA.FTZ R192, R0.reuse, R13, R43 ;  /* 0x0000000d00c07223 */ /* 0x040fe2000001002b */
[----:B------:R-:W-:Y:S01]  /*12b30*/  FMNMX.FTZ R2, R171, R2, !PT ;  /* 0x00000002ab027209 */ /* 0x000fe20007810000 */
[CC--:B---3--:R-:W-:Y:S01]  /*12b40*/  FFMA.FTZ R174, R0.reuse, R23.reuse, R174 ;  /* 0x0000001700ae7223 */ /* 0x0c8fe200000100ae */
[----:B------:R-:W-:Y:S01]  /*12b50*/  FMNMX.FTZ R8, R177, R8, !PT ;  /* 0x00000008b1087209 */ /* 0x000fe20007810000 */
[C---:B------:R-:W-:Y:S01]  /*12b60*/  FFMA.FTZ R164, R0.reuse, R23, R164 ;  /* 0x0000001700a47223 */ /* 0x040fe200000100a4 */
[----:B------:R-:W-:Y:S01]  /*12b70*/  FMNMX.FTZ R11, R173, R2, !PT ;  /* 0x00000002ad0b7209 */ /* 0x000fe20007810000 */
[C---:B-----5:R-:W-:Y:S01]  /*12b80*/  FFMA.FTZ R172, R0.reuse, R25, R172 ;  /* 0x0000001900ac7223 */ /* 0x060fe200000100ac */
[----:B------:R-:W-:Y:S01]  /*12b90*/  FMNMX.FTZ R19, R175, R8, !PT ;  /* 0x00000008af137209 */ /* 0x000fe20007810000 */
[----:B------:R-:W-:Y:S01]  /*12ba0*/  FFMA.FTZ R236, R0, R5, R33 ;  /* 0x0000000500ec7223 */ /* 0x000fe20000010021 */
[----:B------:R-:W-:Y:S01]  /*12bb0*/  FMNMX.FTZ R11, R248, R11, !PT ;  /* 0x0000000bf80b7209 */ /* 0x000fe20007810000 */
[----:B------:R-:W-:Y:S01]  /*12bc0*/  FFMA.FTZ R186, R0, R5, R186 ;  /* 0x0000000500ba7223 */ /* 0x000fe200000100ba */
[----:B------:R-:W-:Y:S01]  /*12bd0*/  FMNMX.FTZ R19, R252, R19, !PT ;  /* 0x00000013fc137209 */ /* 0x000fe20007810000 */
[----:B------:R-:W-:Y:S01]  /*12be0*/  FFMA.FTZ R168, R0, R17, R168 ;  /* 0x0000001100a87223 */ /* 0x000fe200000100a8 */
[----:B------:R-:W-:Y:S01]  /*12bf0*/  IADD3 R6, R4, 0x70, RZ ;  /* 0x0000007004067810 */ /* 0x000fe20007ffe0ff */
[----:B------:R-:W-:Y:S01]  /*12c00*/  FFMA.FTZ R162, R0, R25, R162 ;  /* 0x0000001900a27223 */ /* 0x000fe200000100a2 */
[----:B------:R-:W-:Y:S01]  /*12c10*/  FMNMX.FTZ R19, R250, R19, !PT ;  /* 0x00000013fa137209 */ /* 0x000fe20007810000 */
[----:B------:R-:W-:Y:S01]  /*12c20*/  FFMA.FTZ R160, R0, R17, R160 ;  /* 0x0000001100a07223 */ /* 0x000fe200000100a0 */
[----:B------:R-:W-:Y:S01]  /*12c30*/  FMNMX.FTZ R11, R244, R11, !PT ;  /* 0x0000000bf40b7209 */ /* 0x000fe20007810000 */
[----:B------:R-:W1:Y:S01]  /*12c40*/  I2F R15, R6 ;  /* 0x00000006000f7306 */ /* 0x000e620000201400 */
[----:B------:R-:W-:Y:S01]  /*12c50*/  IADD3 R10, R4, 0x71, RZ ;  /* 0x00000071040a7810 */ /* 0x000fe20007ffe0ff */
[----:B----4-:R-:W-:Y:S01]  /*12c60*/  FFMA.FTZ R178, R0, R21, R178 ;  /* 0x0000001500b27223 */ /* 0x010fe200000100b2 */
[----:B------:R-:W-:Y:S01]  /*12c70*/  FMNMX.FTZ R11, R242, R11, !PT ;  /* 0x0000000bf20b7209 */ /* 0x000fe20007810000 */
[----:B------:R-:W-:Y:S01]  /*12c80*/  FFMA.FTZ R166, R0, R21, R166 ;  /* 0x0000001500a67223 */ /* 0x000fe200000100a6 */
[----:B------:R-:W-:Y:S01]  /*12c90*/  FMNMX.FTZ R19, R198, R19, !PT ;  /* 0x00000013c6137209 */ /* 0x000fe20007810000 */
[----:B------:R-:W-:Y:S01]  /*12ca0*/  LDSM.16.MT88.4 R20, [R139+0xc000] ;  /* 0x00c000008b14783b */ /* 0x000fe20000004200 */
[----:B------:R-:W-:Y:S02]  /*12cb0*/  IADD3 R7, R4, 0x78, RZ ;  /* 0x0000007804077810 */ /* 0x000fe40007ffe0ff */
[----:B------:R-:W-:Y:S01]  /*12cc0*/  FMNMX.FTZ R19, R194, R19, !PT ;  /* 0x00000013c2137209 */ /* 0x000fe20007810000 */
[----:B------:R-:W2:Y:S01]  /*12cd0*/  I2F R9, R10 ;  /* 0x0000000a00097306 */ /* 0x000ea20000201400 */
[----:B------:R-:W-:Y:S02]  /*12ce0*/  FMNMX.FTZ R11, R240, R11, !PT ;  /* 0x0000000bf00b7209 */ /* 0x000fe40007810000 */
[----:B------:R-:W-:Y:S01]  /*12cf0*/  IADD3 R5, R4, 0x79, RZ ;  /* 0x0000007904057810 */ /* 0x000fe20007ffe0ff */
[----:B------:R-:W-:Y:S01]  /*12d00*/  LDSM.16.MT88.4 R28, [R138+0xc000] ;  /* 0x00c000008a1c783b */ /* 0x000fe20000004200 */
[----:B------:R-:W-:Y:S02]  /*12d10*/  FMNMX.FTZ R11, R236, R11, !PT ;  /* 0x0000000bec0b7209 */ /* 0x000fe40007810000 */
[----:B------:R-:W-:Y:S02]  /*12d20*/  FMNMX.FTZ R19, R192, R19, !PT ;  /* 0x00000013c0137209 */ /* 0x000fe40007810000 */
[----:B------:R-:W-:Y:S01]  /*12d30*/  FMNMX.FTZ R11, R178, R11, !PT ;  /* 0x0000000bb20b7209 */ /* 0x000fe20007810000 */
[----:B------:R-:W3:Y:S01]  /*12d40*/  I2F R7, R7 ;  /* 0x0000000700077306 */ /* 0x000ee20000201400 */
[----:B------:R-:W-:Y:S02]  /*12d50*/  FMNMX.FTZ R19, R186, R19, !PT ;  /* 0x00000013ba137209 */ /* 0x000fe40007810000 */
[----:B------:R-:W-:Y:S01]  /*12d60*/  FMNMX.FTZ R11, R174, R11, !PT ;  /* 0x0000000bae0b7209 */ /* 0x000fe20007810000 */
[----:B-1----:R-:W-:Y:S01]  /*12d70*/  FFMA.FTZ R158, R0, R15, R158 ;  /* 0x0000000f009e7223 */ /* 0x002fe2000001009e */
[----:B------:R-:W-:Y:S01]  /*12d80*/  FMNMX.FTZ R19, R166, R19, !PT ;  /* 0x00000013a6137209 */ /* 0x000fe20007810000 */
[----:B------:R-:W-:Y:S01]  /*12d90*/  FFMA.FTZ R154, R0, R15, R154 ;  /* 0x0000000f009a7223 */ /* 0x000fe2000001009a */
[----:B------:R-:W-:Y:S01]  /*12da0*/  FMNMX.FTZ R11, R172, R11, !PT ;  /* 0x0000000bac0b7209 */ /* 0x000fe20007810000 */
[----:B------:R-:W-:Y:S01]  /*12db0*/  LDSM.16.MT88.4 R12, [R201+0xc000] ;  /* 0x00c00000c90c783b */ /* 0x000fe20000004200 */
[----:B------:R-:W-:Y:S01]  /*12dc0*/  FMNMX.FTZ R19, R164, R19, !PT ;  /* 0x00000013a4137209 */ /* 0x000fe20007810000 */
[----:B------:R-:W1:Y:S01]  /*12dd0*/  I2F R5, R5 ;  /* 0x0000000500057306 */ /* 0x000e620000201400 */
[----:B------:R-:W-:Y:S02]  /*12de0*/  FMNMX.FTZ R11, R168, R11, !PT ;  /* 0x0000000ba80b7209 */ /* 0x000fe40007810000 */
[----:B------:R-:W-:Y:S01]  /*12df0*/  FMNMX.FTZ R19, R162, R19, !PT ;  /* 0x00000013a2137209 */ /* 0x000fe20007810000 */
[----:B--2---:R-:W-:Y:S01]  /*12e00*/  FFMA.FTZ R156, R0, R9, R156 ;  /* 0x00000009009c7223 */ /* 0x004fe2000001009c */
[----:B------:R-:W-:Y:S01]  /*12e10*/  FMNMX.FTZ R11, R158, R11, !PT ;  /* 0x0000000b9e0b7209 */ /* 0x000fe20007810000 */
[----:B------:R-:W-:Y:S01]  /*12e20*/  FFMA.FTZ R152, R0, R9, R152 ;  /* 0x0000000900987223 */ /* 0x000fe20000010098 */
[----:B------:R-:W-:Y:S02]  /*12e30*/  FMNMX.FTZ R19, R160, R19, !PT ;  /* 0x00000013a0137209 */ /* 0x000fe40007810000 */
[----:B------:R-:W-:Y:S02]  /*12e40*/  FMNMX.FTZ R2, R156, R11, !PT ;  /* 0x0000000b9c027209 */ /* 0x000fe40007810000 */
[----:B------:R-:W-:Y:S01]  /*12e50*/  FMNMX.FTZ R19, R154, R19, !PT ;  /* 0x000000139a137209 */ /* 0x000fe20007810000 */
[----:B---3--:R-:W-:Y:S03]  /*12e60*/  FFMA.FTZ R135, R0, R7, R135 ;  /* 0x0000000700877223 */ /* 0x008fe60000010087 */
[----:B------:R-:W-:Y:S01]  /*12e70*/  FMNMX.FTZ R19, R152, R19, !PT ;  /* 0x0000001398137209 */ /* 0x000fe20007810000 */
[----:B------:R-:W-:Y:S01]  /*12e80*/  FFMA.FTZ R150, R0, R7, R150 ;  /* 0x0000000700967223 */ /* 0x000fe20000010096 */
[----:B------:R-:W-:Y:S04]  /*12e90*/  FMNMX.FTZ R9, R135, R2, !PT ;  /* 0x0000000287097209 */ /* 0x000fe80007810000 */
[----:B------:R-:W-:Y:S01]  /*12ea0*/  FMNMX.FTZ R19, R150, R19, !PT ;  /* 0x0000001396137209 */ /* 0x000fe20007810000 */
[CC--:B-1----:R-:W-:Y:S02]  /*12eb0*/  FFMA.FTZ R134, R0.reuse, R5.reuse, R134 ;  /* 0x0000000500867223 */ /* 0x0c2fe40000010086 */
[----:B------:R-:W-:Y:S03]  /*12ec0*/  FFMA.FTZ R148, R0, R5, R148 ;  /* 0x0000000500947223 */ /* 0x000fe60000010094 */
[----:B------:R-:W-:Y:S02]  /*12ed0*/  FMNMX.FTZ R7, R134, R9, !PT ;  /* 0x0000000986077209 */ /* 0x000fe40007810000 */
[----:B------:R-:W-:Y:S03]  /*12ee0*/  FMNMX.FTZ R11, R148, R19, !PT ;  /* 0x00000013940b7209 */ /* 0x000fe60007810000 */
[----:B------:R-:W1:Y:S08]  /*12ef0*/  SHFL.BFLY PT, R2, R7, 0x2, 0x1f ;  /* 0x0c401f0007027f89 */ /* 0x000e7000000e0000 */
        /* <DEDUP_REMOVED lines=13> */
[C---:B------:R-:W-:Y:S02]  /*12fd0*/  FMUL.FTZ R149, R133.reuse, c[0x0][0x23c] ;  /* 0x00008f0085957a20 */ /* 0x040fe40000410000 */
[----:B------:R-:W-:Y:S02]  /*12fe0*/  FADD.FTZ R3, -R133, R136 ;  /* 0x0000008885037221 */ /* 0x000fe40000010100 */
[--C-:B------:R-:W-:Y:S01]  /*12ff0*/  FFMA.FTZ R147, R187, c[0x0][0x23c], -R151.reuse ;  /* 0x00008f00bb937a23 */ /* 0x100fe20000010897 */
[----:B------:R-:W-:Y:S01]  /*13000*/  FSEL R149, R149, RZ, P1 ;  /* 0x000000ff95957208 */ /* 0x000fe20000800000 */
[--C-:B------:R-:W-:Y:S01]  /*13010*/  FFMA.FTZ R142, R189, c[0x0][0x23c], -R151.reuse ;  /* 0x00008f00bd8e7a23 */ /* 0x100fe20000010897 */
[----:B------:R-:W1:Y:S01]  /*13020*/  MUFU.EX2 R2, R2 ;  /* 0x0000000200027308 */ /* 0x000e620000000800 */
[--C-:B------:R-:W-:Y:S01]  /*13030*/  FFMA.FTZ R141, R199, c[0x0][0x23c], -R151.reuse ;  /* 0x00008f00c78d7a23 */ /* 0x100fe20000010897 */
[----:B------:R-:W-:Y:S01]  /*13040*/  ISETP.GT.AND P1, PT, R216, 0x1, PT ;  /* 0x00000001d800780c */ /* 0x000fe20003f24270 */
[----:B------:R-:W-:Y:S01]  /*13050*/  FFMA.FTZ R136, R239, c[0x0][0x23c], -R151 ;  /* 0x00008f00ef887a23 */ /* 0x000fe20000010897 */
[----:B------:R-:W-:Y:S01]  /*13060*/  MOV R216, R140 ;  /* 0x0000008c00d87202 */ /* 0x000fe20000000f00 */
[--C-:B------:R-:W-:Y:S02]  /*13070*/  FFMA.FTZ R146, R183, c[0x0][0x23c], -R149.reuse ;  /* 0x00008f00b7927a23 */ /* 0x100fe40000010895 */
[--C-:B------:R-:W-:Y:S02]  /*13080*/  FFMA.FTZ R145, R185, c[0x0][0x23c], -R149.reuse ;  /* 0x00008f00b9917a23 */ /* 0x100fe40000010895 */
[--C-:B------:R-:W-:Y:S01]  /*13090*/  FFMA.FTZ R144, R191, c[0x0][0x23c], -R149.reuse ;  /* 0x00008f00bf907a23 */ /* 0x100fe20000010895 */
[----:B------:R-:W-:Y:S01]  /*130a0*/  MUFU.EX2 R147, R147 ;  /* 0x0000009300937308 */ /* 0x000fe20000000800 */
[--C-:B------:R-:W-:Y:S02]  /*130b0*/  FFMA.FTZ R143, R197, c[0x0][0x23c], -R149.reuse ;  /* 0x00008f00c58f7a23 */ /* 0x100fe40000010895 */
[----:B------:R-:W-:Y:S02]  /*130c0*/  FMUL.FTZ R4, R3, c[0x0][0x23c] ;  /* 0x00008f0003047a20 */ /* 0x000fe40000410000 */
[----:B------:R-:W-:Y:S02]  /*130d0*/  FFMA.FTZ R153, R64, c[0x0][0x23c], -R149 ;  /* 0x00008f0040997a23 */ /* 0x000fe40000010895 */
[--C-:B------:R-:W-:Y:S02]  /*130e0*/  FFMA.FTZ R155, R155, c[0x0][0x23c], -R151.reuse ;  /* 0x00008f009b9b7a23 */ /* 0x100fe40000010897 */
[--C-:B------:R-:W-:Y:S01]  /*130f0*/  FFMA.FTZ R170, R170, c[0x0][0x23c], -R151.reuse ;  /* 0x00008f00aaaa7a23 */ /* 0x100fe20000010897 */
[----:B------:R-:W2:Y:S01]  /*13100*/  MUFU.EX2 R3, R4 ;  /* 0x0000000400037308 */ /* 0x000ea20000000800 */
[--C-:B------:R-:W-:Y:S02]  /*13110*/  FFMA.FTZ R157, R157, c[0x0][0x23c], -R151.reuse ;  /* 0x00008f009d9d7a23 */ /* 0x100fe40000010897 */
[----:B------:R-:W-:Y:S02]  /*13120*/  FFMA.FTZ R176, R176, c[0x0][0x23c], -R151 ;  /* 0x00008f00b0b07a23 */ /* 0x000fe40000010897 */
[C---:B-1----:R-:W-:Y:S02]  /*13130*/  FMUL.FTZ R6, R2.reuse, R130 ;  /* 0x0000008202067220 */ /* 0x042fe40000410000 */
[C---:B------:R-:W-:Y:S02]  /*13140*/  FMUL.FTZ R7, R2.reuse, R131 ;  /* 0x0000008302077220 */ /* 0x040fe40000410000 */
[C---:B------:R-:W-:Y:S01]  /*13150*/  FMUL.FTZ R10, R2.reuse, R126 ;  /* 0x0000007e020a7220 */ /* 0x040fe20000410000 */
[----:B------:R-:W1:Y:S01]  /*13160*/  MUFU.EX2 R142, R142 ;  /* 0x0000008e008e7308 */ /* 0x000e620000000800 */
[C---:B------:R-:W-:Y:S02]  /*13170*/  FMUL.FTZ R11, R2.reuse, R127 ;  /* 0x0000007f020b7220 */ /* 0x040fe40000410000 */
[C---:B------:R-:W-:Y:S02]  /*13180*/  FMUL.FTZ R18, R2.reuse, R118 ;  /* 0x0000007602127220 */ /* 0x040fe40000410000 */
[C---:B------:R-:W-:Y:S02]  /*13190*/  FMUL.FTZ R19, R2.reuse, R119 ;  /* 0x0000007702137220 */ /* 0x040fe40000410000 */
[C---:B------:R-:W-:Y:S02]  /*131a0*/  FMUL.FTZ R26, R2.reuse, R110 ;  /* 0x0000006e021a7220 */ /* 0x040fe40000410000 */
[C---:B------:R-:W-:Y:S01]  /*131b0*/  FMUL.FTZ R27, R2.reuse, R111 ;  /* 0x0000006f021b7220 */ /* 0x040fe20000410000 */
[----:B------:R-:W-:Y:S01]  /*131c0*/  MUFU.EX2 R141, R141 ;  /* 0x0000008d008d7308 */ /* 0x000fe20000000800 */
[C---:B------:R-:W-:Y:S02]  /*131d0*/  FMUL.FTZ R34, R2.reuse, R102 ;  /* 0x0000006602227220 */ /* 0x040fe40000410000 */
[----:B------:R-:W-:Y:S02]  /*131e0*/  FMUL.FTZ R35, R2, R103 ;  /* 0x0000006702237220 */ /* 0x000fe40000410000 */
[C---:B--2---:R-:W-:Y:S02]  /*131f0*/  FMUL.FTZ R4, R3.reuse, R128 ;  /* 0x0000008003047220 */ /* 0x044fe40000410000 */
[C---:B------:R-:W-:Y:S02]  /*13200*/  FMUL.FTZ R5, R3.reuse, R129 ;  /* 0x0000008103057220 */ /* 0x040fe40000410000 */
[C---:B------:R-:W-:Y:S01]  /*13210*/  FMUL.FTZ R8, R3.reuse, R124 ;  /* 0x0000007c03087220 */ /* 0x040fe20000410000 */
[----:B------:R-:W2:Y:S01]  /*13220*/  MUFU.EX2 R136, R136 ;  /* 0x0000008800887308 */ /* 0x000ea20000000800 */
[C---:B------:R-:W-:Y:S02]  /*13230*/  FMUL.FTZ R9, R3.reuse, R125 ;  /* 0x0000007d03097220 */ /* 0x040fe40000410000 */
[C---:B------:R-:W-:Y:S01]  /*13240*/  FMUL.FTZ R16, R3.reuse, R116 ;  /* 0x0000007403107220 */ /* 0x040fe20000410000 */
[----:B-1----:R-:W-:Y:S01]  /*13250*/  F2FP.BF16.PACK_AB R129, R142, R147 ;  /* 0x000000938e81723e */ /* 0x002fe200000010ff */
[C---:B------:R-:W-:Y:S01]  /*13260*/  FMUL.FTZ R17, R3.reuse, R117 ;  /* 0x0000007503117220 */ /* 0x040fe20000410000 */
[----:B------:R-:W-:Y:S01]  /*13270*/  LDSM.16.MT88.4 R124, [R201+0xf800] ;  /* 0x00f80000c97c783b */ /* 0x000fe20000004200 */
        /* <DEDUP_REMOVED lines=8> */
[C---:B------:R-:W-:Y:S01]  /*13300*/  FMUL.FTZ R41, R3.reuse, R93 ;  /* 0x0000005d03297220 */ /* 0x040fe20000410000 */
        /* <DEDUP_REMOVED lines=9> */
[----:B------:R-:W-:Y:S01]  /*133a0*/  LDSM.16.MT88.4 R100, [R137+0xf800] ;  /* 0x00f800008964783b */ /* 0x000fe20000004200 */
[----:B------:R-:W-:Y:S02]  /*133b0*/  FMUL.FTZ R65, R3, R69 ;  /* 0x0000004503417220 */ /* 0x000fe40000410000 */
[--C-:B------:R-:W-:Y:S02]  /*133c0*/  FFMA.FTZ R182, R182, c[0x0][0x23c], -R149.reuse ;  /* 0x00008f00b6b67a23 */ /* 0x100fe40000010895 */
[--C-:B------:R-:W-:Y:S02]  /*133d0*/  FFMA.FTZ R159, R159, c[0x0][0x23c], -R149.reuse ;  /* 0x00008f009f9f7a23 */ /* 0x100fe40000010895 */
[--C-:B------:R-:W-:Y:S02]  /*133e0*/  FFMA.FTZ R161, R161, c[0x0][0x23c], -R149.reuse ;  /* 0x00008f00a1a17a23 */ /* 0x100fe40000010895 */
[----:B------:R-:W2:Y:S01]  /*133f0*/  MUFU.EX2 R143, R143 ;  /* 0x0000008f008f7308 */ /* 0x000ea20000000800 */
[----:B------:R-:W-:Y:S02]  /*13400*/  FFMA.FTZ R184, R184, c[0x0][0x23c], -R149 ;  /* 0x00008f00b8b87a23 */ /* 0x000fe40000010895 */
[--C-:B------:R-:W-:Y:S01]  /*13410*/  FFMA.FTZ R188, R188, c[0x0][0x23c], -R151.reuse ;  /* 0x00008f00bcbc7a23 */ /* 0x100fe20000010897 */
[----:B-1----:R-:W-:Y:S01]  /*13420*/  F2FP.BF16.PACK_AB R128, R145, R146 ;  /* 0x000000929180723e */ /* 0x002fe200000010ff */
[--C-:B------:R-:W-:Y:S02]  /*13430*/  FFMA.FTZ R163, R163, c[0x0][0x23c], -R151.reuse ;  /* 0x00008f00a3a37a23 */ /* 0x100fe40000010897 */
[--C-:B------:R-:W-:Y:S02]  /*13440*/  FFMA.FTZ R165, R165, c[0x0][0x23c], -R151.reuse ;  /* 0x00008f00a5a57a23 */ /* 0x100fe40000010897 */
[----:B------:R-:W-:Y:S01]  /*13450*/  FFMA.FTZ R190, R190, c[0x0][0x23c], -R151 ;  /* 0x00008f00bebe7a23 */ /* 0x000fe20000010897 */
[----:B------:R-:W-:Y:S01]  /*13460*/  MUFU.EX2 R153, R153 ;  /* 0x0000009900997308 */ /* 0x000fe20000000800 */
[--C-:B------:R-:W-:Y:S02]  /*13470*/  FFMA.FTZ R196, R196, c[0x0][0x23c], -R149.reuse ;  /* 0x00008f00c4c47a23 */ /* 0x100fe40000010895 */
[--C-:B------:R-:W-:Y:S02]  /*13480*/  FFMA.FTZ R167, R167, c[0x0][0x23c], -R149.reuse ;  /* 0x00008f00a7a77a23 */ /* 0x100fe40000010895 */
[--C-:B------:R-:W-:Y:S02]  /*13490*/  FFMA.FTZ R169, R169, c[0x0][0x23c], -R149.reuse ;  /* 0x00008f00a9a97a23 */ /* 0x100fe40000010895 */
[----:B------:R-:W-:Y:S02]  /*134a0*/  FFMA.FTZ R238, R238, c[0x0][0x23c], -R149 ;  /* 0x00008f00eeee7a23 */ /* 0x000fe40000010895 */
[--C-:B------:R-:W-:Y:S01]  /*134b0*/  FFMA.FTZ R246, R246, c[0x0][0x23c], -R151.reuse ;  /* 0x00008f00f6f67a23 */ /* 0x100fe20000010897 */
[----:B------:R-:W-:Y:S01]  /*134c0*/  MUFU.EX2 R155, R155 ;  /* 0x0000009b009b7308 */ /* 0x000fe20000000800 */
[--C-:B------:R-:W-:Y:S02]  /*134d0*/  FFMA.FTZ R171, R171, c[0x0][0x23c], -R151.reuse ;  /* 0x00008f00abab7a23 */ /* 0x100fe40000010897 */
[--C-:B------:R-:W-:Y:S01]  /*134e0*/  FFMA.FTZ R173, R173, c[0x0][0x23c], -R151.reuse ;  /* 0x00008f00adad7a23 */ /* 0x100fe20000010897 */
[----:B--2---:R-:W-:Y:S01]  /*134f0*/  F2FP.BF16.PACK_AB R130, R143, R144 ;  /* 0x000000908f82723e */ /* 0x004fe200000010ff */
[----:B------:R-:W-:Y:S02]  /*13500*/  FFMA.FTZ R248, R248, c[0x0][0x23c], -R151 ;  /* 0x00008f00f8f87a23 */ /* 0x000fe40000010897 */
        /* <DEDUP_REMOVED lines=8> */
[C---:B------:R-:W-:Y:S02]  /*13590*/  FMUL.FTZ R13, R3.reuse, R121 ;  /* 0x00000079030d7220 */ /* 0x040fe40000410000 */
[----:B------:R-:W-:Y:S02]  /*135a0*/  FFMA.FTZ R250, R250, c[0x0][0x23c], -R149 ;  /* 0x00008f00fafa7a23 */ /* 0x000fe40000010895 */
        /* <DEDUP_REMOVED lines=8> */
[----:B------:R-:W-:Y:S02]  /*13630*/  FFMA.FTZ R236, R236, c[0x0][0x23c], -R151 ;  /* 0x00008f00ecec7a23 */ /* 0x000fe40000010897 */
[--C-:B------:R-:W-:Y:S02]  /*13640*/  FFMA.FTZ R187, R198, c[0x0][0x23c], -R149.reuse ;  /* 0x00008f00c6bb7a23 */ /* 0x100fe40000010895 */
[C---:B------:R-:W-:Y:S01]  /*13650*/  FMUL.FTZ R20, R3.reuse, R112 ;  /* 0x0000007003147220 */ /* 0x040fe20000410000 */
[C---:B------:R-:W-:Y:S04]  /*13660*/  HMMA.16816.F32.BF16 R16, R128.reuse, R22, R16 ;  /* 0x000000168010723c */ /* 0x040fe80000041810 */
[C---:B------:R-:W-:Y:S01]  /*13670*/  FMUL.FTZ R21, R3.reuse, R113 ;  /* 0x0000007103157220 */ /* 0x040fe20000410000 */
[----:B------:R-:W-:Y:S01]  /*13680*/  MUFU.EX2 R159, R159 ;  /* 0x0000009f009f7308 */ /* 0x000fe20000000800 */
[--C-:B------:R-:W-:Y:S02]  /*13690*/  FFMA.FTZ R112, R58, c[0x0][0x23c], -R149.reuse ;  /* 0x00008f003a707a23 */ /* 0x100fe40000010895 */
[C---:B------:R-:W-:Y:S04]  /*136a0*/  FMUL.FTZ R22, R2.reuse, R114 ;  /* 0x0000007202167220 */ /* 0x040fe80000410000 */
[C---:B------:R-:W-:Y:S02]  /*136b0*/  FMUL.FTZ R23, R2.reuse, R115 ;  /* 0x0000007302177220 */ /* 0x040fe40000410000 */
[----:B------:R-:W-:Y:S01]  /*136c0*/  FMUL.FTZ R58, R2, R78 ;  /* 0x0000004e023a7220 */ /* 0x000fe20000410000 */
[----:B------:R-:W-:Y:S01]  /*136d0*/  MUFU.EX2 R112, R112 ;  /* 0x0000007000707308 */ /* 0x000fe20000000800 */
[--C-:B------:R-:W-:Y:S02]  /*136e0*/  FFMA.FTZ R114, R56, c[0x0][0x23c], -R149.reuse ;  /* 0x00008f0038727a23 */ /* 0x100fe40000010895 */
[C---:B------:R-:W-:Y:S01]  /*136f0*/  FMUL.FTZ R56, R3.reuse, R76 ;  /* 0x0000004c03387220 */ /* 0x040fe20000410000 */
[C---:B------:R-:W-:Y:S01]  /*13700*/  HMMA.16816.F32.BF16 R20, R128.reuse, R28, R20 ;  /* 0x0000001c8014723c */ /* 0x040fe20000041814 */
[----:B------:R-:W-:Y:S02]  /*13710*/  LDSM.16.MT88.4 R76, [R201+0xc800] ;  /* 0x00c80000c94c783b */ /* 0x000fe40000004200 */
[----:B------:R-:W-:Y:S02]  /*13720*/  FFMA.FTZ R113, R66, c[0x0][0x23c], -R149 ;  /* 0x00008f0042717a23 */ /* 0x000fe40000010895 */
[----:B------:R-:W-:Y:S01]  /*13730*/  FMUL.FTZ R66, R2, R70 ;  /* 0x0000004602427220 */ /* 0x000fe20000410000 */
[----:B------:R-:W1:Y:S01]  /*13740*/  MUFU.EX2 R114, R114 ;  /* 0x0000007200727308 */ /* 0x000e620000000800 */
[C---:B------:R-:W-:Y:S01]  /*13750*/  FMUL.FTZ R28, R3.reuse, R104 ;  /* 0x00000068031c7220 */ /* 0x040fe20000410000 */
[C---:B------:R-:W-:Y:S04]  /*13760*/  HMMA.16816.F32.BF16 R24, R128.reuse, R30, R24 ;  /* 0x0000001e8018723c */ /* 0x040fe80000041818 */
[C---:B------:R-:W-:Y:S02]  /*13770*/  FMUL.FTZ R29, R3.reuse, R105 ;  /* 0x00000069031d7220 */ /* 0x040fe40000410000 */
[--C-:B------:R-:W-:Y:S02]  /*13780*/  FFMA.FTZ R104, R40, c[0x0][0x23c], -R151.reuse ;  /* 0x00008f0028687a23 */ /* 0x100fe40000010897 */
[C---:B------:R-:W-:Y:S01]  /*13790*/  FMUL.FTZ R30, R2.reuse, R106 ;  /* 0x0000006a021e7220 */ /* 0x040fe20000410000 */
[----:B------:R-:W2:Y:S03]  /*137a0*/  MUFU.EX2 R113, R113 ;  /* 0x0000007100717308 */ /* 0x000ea60000000800 */
[----:B------:R-:W-:Y:S02]  /*137b0*/  FMUL.FTZ R31, R2, R107 ;  /* 0x0000006b021f7220 */ /* 0x000fe40000410000 */
[----:B------:R-:W-:Y:S02]  /*137c0*/  FMUL.FTZ R40, R3, R92 ;  /* 0x0000005c03287220 */ /* 0x000fe40000410000 */
[----:B------:R-:W-:Y:S01]  /*137d0*/  LDSM.16.MT88.4 R92, [R137+0x11000] ;  /* 0x01100000895c783b */ /* 0x000fe20000004200 */
[--C-:B------:R-:W-:Y:S02]  /*137e0*/  FFMA.FTZ R105, R49, c[0x0][0x23c], -R151.reuse ;  /* 0x00008f0031697a23 */ /* 0x100fe40000010897 */
[C---:B------:R-:W-:Y:S01]  /*137f0*/  HMMA.16816.F32.BF16 R28, R128.reuse, R36, R28 ;  /* 0x00000024801c723c */ /* 0x040fe2000004181c */
[----:B------:R-:W-:Y:S02]  /*13800*/  MUFU.EX2 R104, R104 ;  /* 0x0000006800687308 */ /* 0x000fe40000000800 */
[----:B------:R-:W-:Y:S01]  /*13810*/  FMUL.FTZ R49, R3, R85 ;  /* 0x0000005503317220 */ /* 0x000fe20000410000 */
[----:B-1----:R-:W-:Y:S01]  /*13820*/  F2FP.BF16.PACK_AB R70, R153, R114 ;  /* 0x000000729946723e */ /* 0x002fe200000010ff */
[--C-:B------:R-:W-:Y:S02]  /*13830*/  FFMA.FTZ R106, R50, c[0x0][0x23c], -R151.reuse ;  /* 0x00008f00326a7a23 */ /* 0x100fe40000010897 */
[C---:B------:R-:W-:Y:S01]  /*13840*/  FMUL.FTZ R36, R3.reuse, R96 ;  /* 0x0000006003247220 */ /* 0x040fe20000410000 */
[C---:B------:R-:W-:Y:S03]  /*13850*/  HMMA.16816.F32.BF16 R32, R128.reuse, R38, R32 ;  /* 0x000000268020723c */ /* 0x040fe60000041820 */
[----:B------:R-:W1:Y:S01]  /*13860*/  MUFU.EX2 R105, R105 ;  /* 0x0000006900697308 */ /* 0x000e620000000800 */
[C---:B------:R-:W-:Y:S02]  /*13870*/  FMUL.FTZ R37, R3.reuse, R97 ;  /* 0x0000006103257220 */ /* 0x040fe40000410000 */
[----:B------:R-:W-:Y:S01]  /*13880*/  FMUL.FTZ R50, R2, R86 ;  /* 0x0000005602327220 */ /* 0x000fe20000410000 */
[----:B--2---:R-:W-:Y:S01]  /*13890*/  F2FP.BF16.PACK_AB R68, R112, R113 ;  /* 0x000000717044723e */ /* 0x004fe200000010ff */
[C---:B------:R-:W-:Y:S04]  /*138a0*/  FMUL.FTZ R38, R2.reuse, R98 ;  /* 0x0000006202267220 */ /* 0x040fe80000410000 */
[----:B------:R-:W-:Y:S01]  /*138b0*/  FMUL.FTZ R39, R2, R99 ;  /* 0x0000006302277220 */ /* 0x000fe20000410000 */
[----:B------:R-:W-:Y:S01]  /*138c0*/  MUFU.EX2 R106, R106 ;  /* 0x0000006a006a7308 */ /* 0x000fe20000000800 */
[----:B------:R-:W-:Y:S01]  /*138d0*/  LDSM.16.MT88.4 R96, [R137+0x13000] ;  /* 0x013000008960783b */ /* 0x000fe20000004200 */
[----:B------:R-:W-:Y:S02]  /*138e0*/  FFMA.FTZ R107, R48, c[0x0][0x23c], -R151 ;  /* 0x00008f00306b7a23 */ /* 0x000fe40000010897 */
[C---:B------:R-:W-:Y:S02]  /*138f0*/  FMUL.FTZ R48, R3.reuse, R84 ;  /* 0x0000005403307220 */ /* 0x040fe40000410000 */
[C---:B------:R-:W-:Y:S03]  /*13900*/  HMMA.16816.F32.BF16 R36, R128.reuse, R44, R36 ;  /* 0x0000002c8024723c */ /* 0x040fe60000041824 */
[----:B------:R-:W2:Y:S01]  /*13910*/  LDSM.16.MT88.4 R84, [R137+0x10000] ;  /* 0x010000008954783b */ /* 0x000ea20000004200 */
[----:B------:R-:W3:Y:S01]  /*13920*/  MUFU.EX2 R107, R107 ;  /* 0x0000006b006b7308 */ /* 0x000ee20000000800 */
[--C-:B------:R-:W-:Y:S02]  /*13930*/  FFMA.FTZ R194, R194, c[0x0][0x23c], -R149.reuse ;  /* 0x00008f00c2c27a23 */ /* 0x100fe40000010895 */
        /* <DEDUP_REMOVED lines=8> */
[--C-:B------:R-:W-:Y:S02]  /*139c0*/  FFMA.FTZ R189, R192, c[0x0][0x23c], -R149.reuse ;  /* 0x00008f00c0bd7a23 */ /* 0x100fe40000010895 */
[----:B------:R-:W-:Y:S02]  /*139d0*/  FFMA.FTZ R186, R186, c[0x0][0x23c], -R149 ;  /* 0x00008f00baba7a23 */ /* 0x000fe40000010895 */
[C---:B------:R-:W-:Y:S01]  /*139e0*/  HMMA.16816.F32.BF16 R44, R128.reuse, R52, R44 ;  /* 0x00000034802c723c */ /* 0x040fe2000004182c */
[----:B------:R-:W1:Y:S02]  /*139f0*/  MUFU.EX2 R184, R184 ;  /* 0x000000b800b87308 */ /* 0x000e640000000800 */
[--C-:B------:R-:W-:Y:S01]  /*13a00*/  FFMA.FTZ R178, R178, c[0x0][0x23c], -R151.reuse ;  /* 0x00008f00b2b27a23 */ /* 0x100fe20000010897 */
[----:B---3--:R-:W-:Y:S01]  /*13a10*/  F2FP.BF16.PACK_AB R71, R107, R106 ;  /* 0x0000006a6b47723e */ /* 0x008fe200000010ff */
[--C-:B------:R-:W-:Y:S02]  /*13a20*/  FFMA.FTZ R191, R174, c[0x0][0x23c], -R151.reuse ;  /* 0x00008f00aebf7a23 */ /* 0x100fe40000010897 */
[C---:B------:R-:W-:Y:S01]  /*13a30*/  FMUL.FTZ R52, R3.reuse, R80 ;  /* 0x0000005003347220 */ /* 0x040fe20000410000 */
[C---:B------:R-:W-:Y:S03]  /*13a40*/  HMMA.16816.F32.BF16 R48, R128.reuse, R54, R48 ;  /* 0x000000368030723c */ /* 0x040fe60000041830 */
[----:B------:R-:W-:Y:S01]  /*13a50*/  MUFU.EX2 R188, R188 ;  /* 0x000000bc00bc7308 */ /* 0x000fe20000000800 */
[C---:B------:R-:W-:Y:S02]  /*13a60*/  FMUL.FTZ R53, R3.reuse, R81 ;  /* 0x0000005103357220 */ /* 0x040fe40000410000 */
[--C-:B------:R-:W-:Y:S02]  /*13a70*/  FFMA.FTZ R172, R172, c[0x0][0x23c], -R151.reuse ;  /* 0x00008f00acac7a23 */ /* 0x100fe40000010897 */
[C---:B------:R-:W-:Y:S04]  /*13a80*/  FMUL.FTZ R54, R2.reuse, R82 ;  /* 0x0000005202367220 */ /* 0x040fe80000410000 */
[----:B------:R-:W-:Y:S01]  /*13a90*/  FMUL.FTZ R55, R2, R83 ;  /* 0x0000005302377220 */ /* 0x000fe20000410000 */
[----:B------:R-:W3:Y:S01]  /*13aa0*/  MUFU.EX2 R163, R163 ;  /* 0x000000a300a37308 */ /* 0x000ee20000000800 */
[----:B------:R-:W-:Y:S01]  /*13ab0*/  LDSM.16.MT88.4 R80, [R138+0xc800] ;  /* 0x00c800008a50783b */ /* 0x000fe20000004200 */
[----:B------:R-:W-:Y:S02]  /*13ac0*/  FFMA.FTZ R193, R168, c[0x0][0x23c], -R151 ;  /* 0x00008f00a8c17a23 */ /* 0x000fe40000010897 */
        /* <DEDUP_REMOVED lines=8> */
[----:B------:R-:W4:Y:S01]  /*13b50*/  MUFU.EX2 R190, R190 ;  /* 0x000000be00be7308 */ /* 0x000f220000000800 */
[C---:B------:R-:W-:Y:S02]  /*13b60*/  FMUL.FTZ R62, R2.reuse, R74 ;  /* 0x0000004a023e7220 */ /* 0x040fe40000410000 */
[----:B------:R-:W-:Y:S02]  /*13b70*/  FMUL.FTZ R63, R2, R75 ;  /* 0x0000004b023f7220 */ /* 0x000fe40000410000 */
[----:B------:R-:W5:Y:S01]  /*13b80*/  LDSM.16.MT88.4 R72, [R139+0xc800] ;  /* 0x00c800008b48783b */ /* 0x000f620000004200 */
[----:B------:R-:W-:Y:S02]  /*13b90*/  FFMA.FTZ R197, R160, c[0x0][0x23c], -R149 ;  /* 0x00008f00a0c57a23 */ /* 0x000fe40000010895 */
[--C-:B------:R-:W-:Y:S02]  /*13ba0*/  FFMA.FTZ R158, R158, c[0x0][0x23c], -R151.reuse ;  /* 0x00008f009e9e7a23 */ /* 0x100fe40000010897 */
[C---:B--2---:R-:W-:Y:S01]  /*13bb0*/  HMMA.16816.F32.BF16 R60, R128.reuse, R84, R60 ;  /* 0x00000054803c723c */ /* 0x044fe2000004183c */
[----:B------:R-:W-:Y:S02]  /*13bc0*/  MUFU.EX2 R196, R196 ;  /* 0x000000c400c47308 */ /* 0x000fe40000000800 */
[--C-:B------:R-:W-:Y:S02]  /*13bd0*/  FFMA.FTZ R199, R156, c[0x0][0x23c], -R151.reuse ;  /* 0x00008f009cc77a23 */ /* 0x100fe40000010897 */
[----:B------:R-:W-:Y:S02]  /*13be0*/  FFMA.FTZ R135, R135, c[0x0][0x23c], -R151 ;  /* 0x00008f0087877a23 */ /* 0x000fe40000010897 */
[--C-:B------:R-:W-:Y:S01]  /*13bf0*/  FFMA.FTZ R154, R154, c[0x0][0x23c], -R149.reuse ;  /* 0x00008f009a9a7a23 */ /* 0x100fe20000010895 */
[----:B------:R-:W-:Y:S01]  /*13c00*/  HMMA.16816.F32.BF16 R64, R128, R86, R64 ;  /* 0x000000568040723c */ /* 0x000fe20000041840 */
[----:B------:R-:W2:Y:S02]  /*13c10*/  LDSM.16.MT88.4 R84, [R137+0xc800] ;  /* 0x00c800008954783b */ /* 0x000ea40000004200 */
[----:B------:R-:W1:Y:S01]  /*13c20*/  MUFU.EX2 R167, R167 ;  /* 0x000000a700a77308 */ /* 0x000e620000000800 */
[--C-:B------:R-:W-:Y:S02]  /*13c30*/  FFMA.FTZ R237, R152, c[0x0][0x23c], -R149.reuse ;  /* 0x00008f0098ed7a23 */ /* 0x100fe40000010895 */
[--C-:B------:R-:W-:Y:S02]  /*13c40*/  FFMA.FTZ R150, R150, c[0x0][0x23c], -R149.reuse ;  /* 0x00008f0096967a23 */ /* 0x100fe40000010895 */
[C---:B------:R-:W-:Y:S05]  /*13c50*/  HMMA.16816.F32.BF16 R4, R68.reuse, R76, R4 ;  /* 0x0000004c4404723c */ /* 0x040fea0000041804 */
[----:B------:R-:W-:Y:S01]  /*13c60*/  MUFU.EX2 R169, R169 ;  /* 0x000000a900a97308 */ /* 0x000fe20000000800 */
[----:B------:R-:W-:Y:S02]  /*13c70*/  FFMA.FTZ R149, R148, c[0x0][0x23c], -R149 ;  /* 0x00008f0094957a23 */ /* 0x000fe40000010895 */
[C---:B------:R-:W-:Y:S01]  /*13c80*/  HMMA.16816.F32.BF16 R8, R68.reuse, R78, R8 ;  /* 0x0000004e4408723c */ /* 0x040fe20000041808 */
[----:B------:R-:W1:Y:S03]  /*13c90*/  LDSM.16.MT88.4 R76, [R201+0x10800] ;  /* 0x01080000c94c783b */ /* 0x000e660000004200 */
[----:B------:R-:W-:Y:S02]  /*13ca0*/  FFMA.FTZ R151, R134, c[0x0][0x23c], -R151 ;  /* 0x00008f0086977a23 */ /* 0x000fe40000010897 */
[----:B------:R-:W-:Y:S01]  /*13cb0*/  FFMA.FTZ R146, R3, R234, R146 ;  /* 0x000000ea03927223 */ /* 0x000fe20000010092 */
[----:B------:R-:W1:Y:S01]  /*13cc0*/  MUFU.EX2 R238, R238 ;  /* 0x000000ee00ee7308 */ /* 0x000e620000000800 */
[----:B------:R-:W-:Y:S01]  /*13cd0*/  MOV R3, R132 ;  /* 0x0000008400037202 */ /* 0x000fe20000000f00 */
[----:B------:R-:W-:Y:S01]  /*13ce0*/  FFMA.FTZ R147, R2, R235, R147 ;  /* 0x000000eb02937223 */ /* 0x000fe20000010093 */
[C---:B-----5:R-:W-:Y:S03]  /*13cf0*/  HMMA.16816.F32.BF16 R12, R68.reuse, R72, R12 ;  /* 0x00000048440c723c */ /* 0x060fe6000004180c */
[----:B------:R-:W-:Y:S02]  /*13d00*/  FADD.FTZ R145, R145, R146 ;  /* 0x0000009291917221 */ /* 0x000fe40000010000 */
[----:B------:R-:W-:Y:S02]  /*13d10*/  FADD.FTZ R142, R142, R147 ;  /* 0x000000938e8e7221 */ /* 0x000fe40000010000 */
[----:B------:R-:W-:Y:S01]  /*13d20*/  MUFU.EX2 R246, R246 ;  /* 0x000000f600f67308 */ /* 0x000fe20000000800 */
[----:B------:R-:W-:Y:S01]  /*13d30*/  FADD.FTZ R144, R144, R145 ;  /* 0x0000009190907221 */ /* 0x000fe20000010000 */
[C---:B------:R-:W-:Y:S01]  /*13d40*/  HMMA.16816.F32.BF16 R16, R68.reuse, R74, R16 ;  /* 0x0000004a4410723c */ /* 0x040fe20000041810 */
[----:B------:R-:W5:Y:S02]  /*13d50*/  LDSM.16.MT88.4 R72, [R139+0x10800] ;  /* 0x010800008b48783b */ /* 0x000f640000004200 */
[----:B------:R-:W-:Y:S02]  /*13d60*/  FADD.FTZ R144, R143, R144 ;  /* 0x000000908f907221 */ /* 0x000fe40000010000 */
[----:B------:R-:W-:Y:S03]  /*13d70*/  FADD.FTZ R141, R141, R142 ;  /* 0x0000008e8d8d7221 */ /* 0x000fe60000010000 */
[C---:B------:R-:W-:Y:S01]  /*13d80*/  HMMA.16816.F32.BF16 R20, R68.reuse, R80, R20 ;  /* 0x000000504414723c */ /* 0x040fe20000041814 */
[----:B------:R-:W-:Y:S03]  /*13d90*/  MUFU.EX2 R171, R171 ;  /* 0x000000ab00ab7308 */ /* 0x000fe60000000800 */
[----:B------:R-:W-:Y:S02]  /*13da0*/  FADD.FTZ R113, R113, R144 ;  /* 0x0000009071717221 */ /* 0x000fe40000010000 */
[----:B------:R-:W-:Y:S01]  /*13db0*/  FADD.FTZ R141, R136, R141 ;  /* 0x0000008d888d7221 */ /* 0x000fe20000010000 */
[----:B------:R-:W-:Y:S01]  /*13dc0*/  MOV R136, R133 ;  /* 0x0000008500887202 */ /* 0x000fe20000000f00 */
[C---:B------:R-:W-:Y:S01]  /*13dd0*/  HMMA.16816.F32.BF16 R24, R68.reuse, R82, R24 ;  /* 0x000000524418723c */ /* 0x040fe20000041818 */
[----:B------:R-:W3:Y:S02]  /*13de0*/  LDSM.16.MT88.4 R80, [R138+0x10800] ;  /* 0x010800008a50783b */ /* 0x000ee40000004200 */
[----:B------:R-:W-:Y:S01]  /*13df0*/  MUFU.EX2 R173, R173 ;  /* 0x000000ad00ad7308 */ /* 0x000fe20000000800 */
[----:B------:R-:W-:Y:S02]  /*13e00*/  FADD.FTZ R113, R112, R113 ;  /* 0x0000007170717221 */ /* 0x000fe40000010000 */
[----:B------:R-:W-:Y:S02]  /*13e10*/  FADD.FTZ R104, R104, R141 ;  /* 0x0000008d68687221 */ /* 0x000fe40000010000 */
[C---:B--2---:R-:W-:Y:S04]  /*13e20*/  HMMA.16816.F32.BF16 R28, R68.reuse, R84, R28 ;  /* 0x00000054441c723c */ /* 0x044fe8000004181c */
[----:B------:R-:W-:Y:S01]  /*13e30*/  FADD.FTZ R2, R114, R113 ;  /* 0x0000007172027221 */ /* 0x000fe20000010000 */
[----:B------:R-:W-:Y:S01]  /*13e40*/  MUFU.EX2 R248, R248 ;  /* 0x000000f800f87308 */ /* 0x000fe20000000800 */
[----:B------:R-:W-:Y:S02]  /*13e50*/  FADD.FTZ R105, R105, R104 ;  /* 0x0000006869697221 */ /* 0x000fe40000010000 */
[C---:B------:R-:W-:Y:S01]  /*13e60*/  HMMA.16816.F32.BF16 R32, R68.reuse, R86, R32 ;  /* 0x000000564420723c */ /* 0x040fe20000041820 */
[----:B------:R-:W2:Y:S03]  /*13e70*/  LDSM.16.MT88.4 R84, [R201+0xd000] ;  /* 0x00d00000c954783b */ /* 0x000ea60000004200 */
[----:B------:R-:W-:Y:S02]  /*13e80*/  FADD.FTZ R106, R106, R105 ;  /* 0x000000696a6a7221 */ /* 0x000fe40000010000 */
[----:B------:R-:W-:Y:S01]  /*13e90*/  FADD.FTZ R153, R153, R2 ;  /* 0x0000000299997221 */ /* 0x000fe20000010000 */
[----:B------:R-:W2:Y:S01]  /*13ea0*/  MUFU.EX2 R177, R177 ;  /* 0x000000b100b17308 */ /* 0x000ea20000000800 */
[C---:B-1----:R-:W-:Y:S04]  /*13eb0*/  HMMA.16816.F32.BF16 R36, R68.reuse, R76, R36 ;  /* 0x0000004c4424723c */ /* 0x042fe80000041824 */
[----:B------:R-:W-:Y:S04]  /*13ec0*/  FADD.FTZ R106, R107, R106 ;  /* 0x0000006a6b6a7221 */ /* 0x000fe80000010000 */
[C---:B------:R-:W-:Y:S01]  /*13ed0*/  HMMA.16816.F32.BF16 R40, R68.reuse, R78, R40 ;  /* 0x0000004e4428723c */ /* 0x040fe20000041828 */
[----:B------:R-:W1:Y:S01]  /*13ee0*/  LDSM.16.MT88.4 R76, [R139+0xd000] ;  /* 0x00d000008b4c783b */ /* 0x000e620000004200 */
[----:B------:R-:W1:Y:S06]  /*13ef0*/  MUFU.EX2 R175, R175 ;  /* 0x000000af00af7308 */ /* 0x000e6c0000000800 */
[C---:B-----5:R-:W-:Y:S04]  /*13f00*/  HMMA.16816.F32.BF16 R44, R68.reuse, R72, R44 ;  /* 0x00000048442c723c */ /* 0x060fe8000004182c */
[----:B------:R-:W-:Y:S04]  /*13f10*/  MUFU.EX2 R179, R179 ;  /* 0x000000b300b37308 */ /* 0x000fe80000000800 */
[C---:B------:R-:W-:Y:S01]  /*13f20*/  HMMA.16816.F32.BF16 R48, R68.reuse, R74, R48 ;  /* 0x0000004a4430723c */ /* 0x040fe20000041830 */
[----:B------:R-:W5:Y:S05]  /*13f30*/  LDSM.16.MT88.4 R72, [R138+0xd000] ;  /* 0x00d000008a48783b */ /* 0x000f6a0000004200 */
[----:B------:R-:W1:Y:S02]  /*13f40*/  MUFU.EX2 R250, R250 ;  /* 0x000000fa00fa7308 */ /* 0x000e640000000800 */
[C---:B---3--:R-:W-:Y:S08]  /*13f50*/  HMMA.16816.F32.BF16 R52, R68.reuse, R80, R52 ;  /* 0x000000504434723c */ /* 0x048ff00000041834 */
[C---:B------:R-:W-:Y:S01]  /*13f60*/  HMMA.16816.F32.BF16 R56, R68.reuse, R82, R56 ;  /* 0x000000524438723c */ /* 0x040fe20000041838 */
[----:B------:R-:W3:Y:S01]  /*13f70*/  LDSM.16.MT88.4 R80, [R137+0xd000] ;  /* 0x00d000008950783b */ /* 0x000ee20000004200 */
[----:B------:R-:W-:Y:S06]  /*13f80*/  MUFU.EX2 R183, R183 ;  /* 0x000000b700b77308 */ /* 0x000fec0000000800 */
[C---:B------:R-:W-:Y:S04]  /*13f90*/  HMMA.16816.F32.BF16 R60, R68.reuse, R88, R60 ;  /* 0x00000058443c723c */ /* 0x040fe8000004183c */
[----:B------:R-:W1:Y:S04]  /*13fa0*/  MUFU.EX2 R242, R242 ;  /* 0x000000f200f27308 */ /* 0x000e680000000800 */
[----:B------:R-:W-:Y:S01]  /*13fb0*/  HMMA.16816.F32.BF16 R64, R68, R90, R64 ;  /* 0x0000005a4440723c */ /* 0x000fe20000041840 */
[----:B------:R-:W-:Y:S05]  /*13fc0*/  LDSM.16.MT88.4 R88, [R138+0x11000] ;  /* 0x011000008a58783b */ /* 0x000fea0000004200 */
[----:B------:R-:W-:Y:S01]  /*13fd0*/  MUFU.EX2 R185, R185 ;  /* 0x000000b900b97308 */ /* 0x000fe20000000800 */
[----:B------:R-:W-:Y:S01]  /*13fe0*/  F2FP.BF16.PACK_AB R69, R170, R155 ;  /* 0x0000009baa45723e */ /* 0x000fe200000010ff */
[----:B------:R-:W-:Y:S01]  /*13ff0*/  FADD.FTZ R155, R155, R106 ;  /* 0x0000006a9b9b7221 */ /* 0x000fe20000010000 */
[----:B------:R-:W-:Y:S03]  /*14000*/  F2FP.BF16.PACK_AB R71, R176, R157 ;  /* 0x0000009db047723e */ /* 0x000fe600000010ff */
[C---:B------:R-:W-:Y:S01]  /*14010*/  F2FP.BF16.PACK_AB R68, R159.reuse, R182 ;  /* 0x000000b69f44723e */ /* 0x040fe200000010ff */
[----:B------:R-:W-:Y:S01]  /*14020*/  FADD.FTZ R182, R182, R153 ;  /* 0x00000099b6b67221 */ /* 0x000fe20000010000 */
[----:B------:R-:W-:Y:S01]  /*14030*/  F2FP.BF16.PACK_AB R70, R184, R161 ;  /* 0x000000a1b846723e */ /* 0x000fe200000010ff */
[----:B------:R-:W-:Y:S01]  /*14040*/  FADD.FTZ R170, R170, R155 ;  /* 0x0000009baaaa7221 */ /* 0x000fe20000010000 */
[----:B------:R-:W3:Y:S01]  /*14050*/  MUFU.EX2 R236, R236 ;  /* 0x000000ec00ec7308 */ /* 0x000ee20000000800 */
[----:B------:R-:W-:Y:S02]  /*14060*/  FADD.FTZ R182, R159, R182 ;  /* 0x000000b69fb67221 */ /* 0x000fe40000010000 */
[----:B------:R-:W-:Y:S02]  /*14070*/  FADD.FTZ R157, R157, R170 ;  /* 0x000000aa9d9d7221 */ /* 0x000fe40000010000 */
[C---:B--2---:R-:W-:Y:S03]  /*14080*/  HMMA.16816.F32.BF16 R4, R68.reuse, R84, R4 ;  /* 0x000000544404723c */ /* 0x044fe60000041804 */
[----:B------:R-:W-:Y:S02]  /*14090*/  FADD.FTZ R161, R161, R182 ;  /* 0x000000b6a1a17221 */ /* 0x000fe40000010000 */
[----:B------:R-:W-:Y:S01]  /*140a0*/  MUFU.EX2 R187, R187 ;  /* 0x000000bb00bb7308 */ /* 0x000fe20000000800 */
[----:B------:R-:W-:Y:S02]  /*140b0*/  FADD.FTZ R157, R176, R157 ;  /* 0x0000009db09d7221 */ /* 0x000fe40000010000 */
[C---:B------:R-:W-:Y:S01]  /*140c0*/  HMMA.16816.F32.BF16 R8, R68.reuse, R86, R8 ;  /* 0x000000564408723c */ /* 0x040fe20000041808 */
[----:B------:R-:W2:Y:S03]  /*140d0*/  LDSM.16.MT88.4 R84, [R201+0x11000] ;  /* 0x01100000c954783b */ /* 0x000ea60000004200 */
[----:B------:R-:W-:Y:S03]  /*140e0*/  FADD.FTZ R161, R184, R161 ;  /* 0x000000a1b8a17221 */ /* 0x000fe60000010000 */
[----:B------:R-:W2:Y:S01]  /*140f0*/  MUFU.EX2 R194, R194 ;  /* 0x000000c200c27308 */ /* 0x000ea20000000800 */
[C---:B-1----:R-:W-:Y:S08]  /*14100*/  HMMA.16816.F32.BF16 R12, R68.reuse, R76, R12 ;  /* 0x0000004c440c723c */ /* 0x042ff0000004180c */
[C---:B------:R-:W-:Y:S01]  /*14110*/  HMMA.16816.F32.BF16 R16, R68.reuse, R78, R16 ;  /* 0x0000004e4410723c */ /* 0x040fe20000041810 */
[----:B------:R-:W1:Y:S01]  /*14120*/  LDSM.16.MT88.4 R76, [R139+0x11000] ;  /* 0x011000008b4c783b */ /* 0x000e620000004200 */
[----:B------:R-:W-:Y:S06]  /*14130*/  MUFU.EX2 R189, R189 ;  /* 0x000000bd00bd7308 */ /* 0x000fec0000000800 */
[C---:B-----5:R-:W-:Y:S04]  /*14140*/  HMMA.16816.F32.BF16 R20, R68.reuse, R72, R20 ;  /* 0x000000484414723c */ /* 0x060fe80000041814 */
[----:B------:R-:W5:Y:S04]  /*14150*/  MUFU.EX2 R186, R186 ;  /* 0x000000ba00ba7308 */ /* 0x000f680000000800 */
[C---:B------:R-:W-:Y:S01]  /*14160*/  HMMA.16816.F32.BF16 R24, R68.reuse, R74, R24 ;  /* 0x0000004a4418723c */ /* 0x040fe20000041818 */
[----:B------:R-:W4:Y:S05]  /*14170*/  LDSM.16.MT88.4 R72, [R201+0xd800] ;  /* 0x00d80000c948783b */ /* 0x000f2a0000004200 */
[----:B------:R-:W-:Y:S02]  /*14180*/  MUFU.EX2 R178, R178 ;  /* 0x000000b200b27308 */ /* 0x000fe40000000800 */
[C---:B---3--:R-:W-:Y:S08]  /*14190*/  HMMA.16816.F32.BF16 R28, R68.reuse, R80, R28 ;  /* 0x00000050441c723c */ /* 0x048ff0000004181c */
[C---:B------:R-:W-:Y:S01]  /*141a0*/  HMMA.16816.F32.BF16 R32, R68.reuse, R82, R32 ;  /* 0x000000524420723c */ /* 0x040fe20000041820 */
[----:B------:R-:W3:Y:S01]  /*141b0*/  LDSM.16.MT88.4 R80, [R139+0xd800] ;  /* 0x00d800008b50783b */ /* 0x000ee20000004200 */
[----:B------:R-:W3:Y:S06]  /*141c0*/  MUFU.EX2 R191, R191 ;  /* 0x000000bf00bf7308 */ /* 0x000eec0000000800 */
[C---:B--2---:R-:W-:Y:S04]  /*141d0*/  HMMA.16816.F32.BF16 R36, R68.reuse, R84, R36 ;  /* 0x000000544424723c */ /* 0x044fe80000041824 */
[----:B------:R-:W-:Y:S04]  /*141e0*/  MUFU.EX2 R172, R172 ;  /* 0x000000ac00ac7308 */ /* 0x000fe80000000800 */
[C---:B------:R-:W-:Y:S01]  /*141f0*/  HMMA.16816.F32.BF16 R40, R68.reuse, R86, R40 ;  /* 0x000000564428723c */ /* 0x040fe20000041828 */
[----:B------:R-:W-:Y:S05]  /*14200*/  LDSM.16.MT88.4 R84, [R137+0xd800] ;  /* 0x00d800008954783b */ /* 0x000fea0000004200 */
[----:B------:R-:W2:Y:S02]  /*14210*/  MUFU.EX2 R193, R193 ;  /* 0x000000c100c17308 */ /* 0x000ea40000000800 */
[C---:B-1----:R-:W-:Y:S08]  /*14220*/  HMMA.16816.F32.BF16 R44, R68.reuse, R76, R44 ;  /* 0x0000004c442c723c */ /* 0x042ff0000004182c */
[C---:B------:R-:W-:Y:S01]  /*14230*/  HMMA.16816.F32.BF16 R48, R68.reuse, R78, R48 ;  /* 0x0000004e4430723c */ /* 0x040fe20000041830 */
[----:B------:R-:W1:Y:S01]  /*14240*/  LDSM.16.MT88.4 R76, [R138+0xd800] ;  /* 0x00d800008a4c783b */ /* 0x000e620000004200 */
        /* <DEDUP_REMOVED lines=9> */
[----:B------:R-:W1:Y:S05]  /*142e0*/  MUFU.EX2 R197, R197 ;  /* 0x000000c500c57308 */ /* 0x000e6a0000000800 */
[----:B------:R-:W-:Y:S01]  /*142f0*/  F2FP.BF16.PACK_AB R69, R163, R188 ;  /* 0x000000bca345723e */ /* 0x000fe200000010ff */
[----:B------:R-:W-:Y:S01]  /*14300*/  FADD.FTZ R188, R188, R157 ;  /* 0x0000009dbcbc7221 */ /* 0x000fe20000010000 */
[----:B----4-:R-:W-:Y:S03]  /*14310*/  F2FP.BF16.PACK_AB R71, R190, R165 ;  /* 0x000000a5be47723e */ /* 0x010fe600000010ff */
[----:B------:R-:W-:Y:S01]  /*14320*/  F2FP.BF16.PACK_AB R68, R167, R196 ;  /* 0x000000c4a744723e */ /* 0x000fe200000010ff */
[----:B------:R-:W-:Y:S01]  /*14330*/  MUFU.EX2 R158, R158 ;  /* 0x0000009e009e7308 */ /* 0x000fe20000000800 */
[----:B------:R-:W-:Y:S01]  /*14340*/  F2FP.BF16.PACK_AB R70, R238, R169 ;  /* 0x000000a9ee46723e */ /* 0x000fe200000010ff */
[----:B------:R-:W-:Y:S02]  /*14350*/  FADD.FTZ R196, R196, R161 ;  /* 0x000000a1c4c47221 */ /* 0x000fe40000010000 */
[----:B------:R-:W-:Y:S02]  /*14360*/  FADD.FTZ R188, R163, R188 ;  /* 0x000000bca3bc7221 */ /* 0x000fe40000010000 */
[----:B------:R-:W-:Y:S02]  /*14370*/  FADD.FTZ R196, R167, R196 ;  /* 0x000000c4a7c47221 */ /* 0x000fe40000010000 */
[C---:B------:R-:W-:Y:S02]  /*14380*/  HMMA.16816.F32.BF16 R4, R68.reuse, R72, R4 ;  /* 0x000000484404723c */ /* 0x040fe40000041804 */
[----:B------:R-:W4:Y:S01]  /*14390*/  MUFU.EX2 R199, R199 ;  /* 0x000000c700c77308 */ /* 0x000f220000000800 */
[----:B------:R-:W-:Y:S02]  /*143a0*/  FADD.FTZ R165, R165, R188 ;  /* 0x000000bca5a57221 */ /* 0x000fe40000010000 */
[----:B------:R-:W-:Y:S02]  /*143b0*/  FADD.FTZ R169, R169, R196 ;  /* 0x000000c4a9a97221 */ /* 0x000fe40000010000 */
[----:B------:R-:W-:Y:S01]  /*143c0*/  FADD.FTZ R165, R190, R165 ;  /* 0x000000a5bea57221 */ /* 0x000fe20000010000 */
[C---:B------:R-:W-:Y:S01]  /*143d0*/  HMMA.16816.F32.BF16 R8, R68.reuse, R74, R8 ;  /* 0x0000004a4408723c */ /* 0x040fe20000041808 */
[----:B------:R-:W2:Y:S03]  /*143e0*/  LDSM.16.MT88.4 R72, [R201+0x11800] ;  /* 0x01180000c948783b */ /* 0x000ea60000004200 */
[----:B------:R-:W-:Y:S01]  /*143f0*/  MUFU.EX2 R135, R135 ;  /* 0x0000008700877308 */ /* 0x000fe20000000800 */
[----:B------:R-:W-:Y:S03]  /*14400*/  FADD.FTZ R2, R238, R169 ;  /* 0x000000a9ee027221 */ /* 0x000fe60000010000 */
[C---:B---3--:R-:W-:Y:S04]  /*14410*/  HMMA.16816.F32.BF16 R12, R68.reuse, R80, R12 ;  /* 0x00000050440c723c */ /* 0x048fe8000004180c */
[----:B------:R-:W-:Y:S02]  /*14420*/  FADD.FTZ R2, R177, R2 ;  /* 0x00000002b1027221 */ /* 0x000fe40000010000 */
[----:B------:R-:W3:Y:S02]  /*14430*/  MUFU.EX2 R134, R151 ;  /* 0x0000009700867308 */ /* 0x000ee40000000800 */
[C---:B------:R-:W-:Y:S01]  /*14440*/  HMMA.16816.F32.BF16 R16, R68.reuse, R82, R16 ;  /* 0x000000524410723c */ /* 0x040fe20000041810 */
[----:B------:R-:W3:Y:S03]  /*14450*/  LDSM.16.MT88.4 R80, [R139+0x11800] ;  /* 0x011800008b50783b */ /* 0x000ee60000004200 */
[----:B------:R-:W-:Y:S04]  /*14460*/  FADD.FTZ R2, R175, R2 ;  /* 0x00000002af027221 */ /* 0x000fe80000010000 */
[C---:B-1----:R-:W-:Y:S01]  /*14470*/  HMMA.16816.F32.BF16 R20, R68.reuse, R76, R20 ;  /* 0x0000004c4414723c */ /* 0x042fe20000041814 */
[----:B------:R-:W-:Y:S07]  /*14480*/  MUFU.EX2 R154, R154 ;  /* 0x0000009a009a7308 */ /* 0x000fee0000000800 */
[C---:B------:R-:W-:Y:S01]  /*14490*/  HMMA.16816.F32.BF16 R24, R68.reuse, R78, R24 ;  /* 0x0000004e4418723c */ /* 0x040fe20000041818 */
[----:B------:R-:W1:Y:S02]  /*144a0*/  LDSM.16.MT88.4 R76, [R137+0x11800] ;  /* 0x01180000894c783b */ /* 0x000e640000004200 */
[----:B------:R-:W1:Y:S05]  /*144b0*/  MUFU.EX2 R237, R237 ;  /* 0x000000ed00ed7308 */ /* 0x000e6a0000000800 */
[C---:B------:R-:W-:Y:S05]  /*144c0*/  HMMA.16816.F32.BF16 R28, R68.reuse, R84, R28 ;  /* 0x00000054441c723c */ /* 0x040fea000004181c */
[----:B------:R-:W-:Y:S03]  /*144d0*/  MUFU.EX2 R150, R150 ;  /* 0x0000009600967308 */ /* 0x000fe60000000800 */
[C---:B------:R-:W-:Y:S01]  /*144e0*/  HMMA.16816.F32.BF16 R32, R68.reuse, R86, R32 ;  /* 0x000000564420723c */ /* 0x040fe20000041820 */
[----:B------:R-:W1:Y:S06]  /*144f0*/  LDSM.16.MT88.4 R84, [R201+0xe000] ;  /* 0x00e00000c954783b */ /* 0x000e6c0000004200 */
[----:B------:R-:W1:Y:S01]  /*14500*/  MUFU.EX2 R149, R149 ;  /* 0x0000009500957308 */ /* 0x000e620000000800 */
[C---:B--2---:R-:W-:Y:S08]  /*14510*/  HMMA.16816.F32.BF16 R36, R68.reuse, R72, R36 ;  /* 0x000000484424723c */ /* 0x044ff00000041824 */
[C---:B------:R-:W-:Y:S01]  /*14520*/  HMMA.16816.F32.BF16 R40, R68.reuse, R74, R40 ;  /* 0x0000004a4428723c */ /* 0x040fe20000041828 */
[----:B------:R-:W2:Y:S07]  /*14530*/  LDSM.16.MT88.4 R72, [R139+0xe000] ;  /* 0x00e000008b48783b */ /* 0x000eae0000004200 */
[C---:B---3--:R-:W-:Y:S08]  /*14540*/  HMMA.16816.F32.BF16 R44, R68.reuse, R80, R44 ;  /* 0x00000050442c723c */ /* 0x048ff0000004182c */
        /* <DEDUP_REMOVED lines=13> */
[C---:B------:R-:W-:Y:S01]  /*14620*/  F2FP.BF16.PACK_AB R70, R250.reuse, R179 ;  /* 0x000000b3fa46723e */ /* 0x040fe200000010ff */
[----:B------:R-:W-:Y:S02]  /*14630*/  FADD.FTZ R179, R179, R2 ;  /* 0x00000002b3b37221 */ /* 0x000fe40000010000 */
[----:B------:R-:W-:Y:S02]  /*14640*/  FADD.FTZ R173, R173, R246 ;  /* 0x000000f6adad7221 */ /* 0x000fe40000010000 */
[----:B------:R-:W-:Y:S02]  /*14650*/  FADD.FTZ R250, R250, R179 ;  /* 0x000000b3fafa7221 */ /* 0x000fe40000010000 */
[C---:B------:R-:W-:Y:S03]  /*14660*/  HMMA.16816.F32.BF16 R4, R68.reuse, R84, R4 ;  /* 0x000000544404723c */ /* 0x040fe60000041804 */
[----:B------:R-:W-:Y:S05]  /*14670*/  FADD.FTZ R248, R248, R173 ;  /* 0x000000adf8f87221 */ /* 0x000fea0000010000 */
        /* <DEDUP_REMOVED lines=28> */
[----:B-----5:R-:W-:Y:S01]  /*14840*/  F2FP.BF16.PACK_AB R70, R186, R189 ;  /* 0x000000bdba46723e */ /* 0x020fe200000010ff */
        /* <DEDUP_REMOVED lines=24> */
[C---:B-----5:R-:W-:Y:S08]  /*149d0*/  HMMA.16816.F32.BF16 R52, R68.reuse, R80, R52 ;  /* 0x000000504434723c */ /* 0x060ff00000041834 */
        /* <DEDUP_REMOVED lines=21> */
[C---:B------:R-:W-:Y:S08]  /*14b30*/  HMMA.16816.F32.BF16 R16, R68.reuse, R82, R16 ;  /* 0x000000524410723c */ /* 0x040ff00000041810 */
[C---:B--2---:R-:W-:Y:S08]  /*14b40*/  HMMA.16816.F32.BF16 R20, R68.reuse, R72, R20 ;  /* 0x000000484414723c */ /* 0x044ff00000041814 */
        /* <DEDUP_REMOVED lines=14> */
[----:B----4-:R-:W-:Y:S01]  /*14c30*/  F2FP.BF16.PACK_AB R69, R199, R158 ;  /* 0x0000009ec745723e */ /* 0x010fe200000010ff */
        /* <DEDUP_REMOVED lines=8> */
[C---:B------:R-:W-:Y:S01]  /*14cc0*/  HMMA.16816.F32.BF16 R128, R68.reuse, R124, R4 ;  /* 0x0000007c4480723c */ /* 0x040fe20000041804 */
[----:B------:R-:W2:Y:S02]  /*14cd0*/  LDSM.16.MT88.4 R4, [R137+0x13800] ;  /* 0x013800008904783b */ /* 0x000ea40000004200 */
[----:B------:R-:W-:Y:S02]  /*14ce0*/  FADD.FTZ R150, R150, R237 ;  /* 0x000000ed96967221 */ /* 0x000fe40000010000 */
[----:B------:R-:W-:Y:S02]  /*14cf0*/  FADD.FTZ R235, R134, R135 ;  /* 0x0000008786eb7221 */ /* 0x000fe40000010000 */
        /* <DEDUP_REMOVED lines=17> */
.L_x_2544:
        /* <DEDUP_REMOVED lines=193> */
.L_x_2549:
[----:B------:R-:W1:Y:S04]  /*15a20*/  S2R R40, SR_CTAID.Z ;  /* 0x0000000000287919 */ /* 0x000e680000002700 */
[----:B------:R-:W1:Y:S02]  /*15a30*/  S2R R5, SR_CTAID.Y ;  /* 0x0000000000057919 */ /* 0x000e640000002600 */
[----:B-1----:R-:W-:-:S04]  /*15a40*/  IMAD R7, R5, c[0x0][0x1c0], R40 ;  /* 0x0000700005077a24 */ /* 0x002fc800078e0228 */
[----:B------:R-:W-:Y:S02]  /*15a50*/  IMAD R7, R7, c[0x0][0x214], RZ ;  /* 0x0000850007077a24 */ /* 0x000fe400078e02ff */
.L_x_2550:
[----:B------:R-:W-:Y:S01]  /*15a60*/  BAR.SYNC.DEFER_BLOCKING 0x0 ;  /* 0x0000000000007b1d */ /* 0x000fe20000010000 */
[----:B------:R-:W-:Y:S01]  /*15a70*/  LOP3.LUT R41, R2, 0xffffffe0, RZ, 0xc0, !PT ;  /* 0xffffffe002297812 */ /* 0x000fe200078ec0ff */
[----:B------:R-:W-:Y:S01]  /*15a80*/  IMAD.WIDE.U32 R42, R219, c[0x0][0x1e8], RZ ;  /* 0x00007a00db2a7a25 */ /* 0x000fe200078e00ff */
        /* <DEDUP_REMOVED lines=33> */
.L_x_2552:
[----:B------:R-:W-:Y:S05]  /*15ca0*/  BSYNC B0 ;  /* 0x0000000000007941 */ /* 0x000fea0003800000 */
.L_x_2551:
[----:B------:R-:W5:Y:S01]  /*15cb0*/  S2R R7, SR_CTAID.X ;  /* 0x0000000000077919 */ /* 0x000f620000002500 */
[----:B------:R-:W-:Y:S01]  /*15cc0*/  LEA.HI R3, R3, R4, RZ, 0x3 ;  /* 0x0000000403037211 */ /* 0x000fe200078f18ff */
[----:B------:R-:W-:Y:S01]  /*15cd0*/  BSSY B0, `(.L_x_2553) ;  /* 0x000001c000007945 */ /* 0x000fe20003800000 */
[----:B------:R-:W-:Y:S01]  /*15ce0*/  SHF.R.S32.HI R2, RZ, 0x1f, R40 ;  /* 0x0000001fff027819 */ /* 0x000fe20000011428 */
[----:B-----5:R-:W-:-:S04]  /*15cf0*/  IMAD.SHL.U32 R7, R7, 0x40, RZ ;  /* 0x0000004007077824 */ /* 0x020fc800078e00ff */
[----:B----4-:R-:W-:Y:S01]  /*15d00*/  IMAD.WIDE.U32 R42, R7, c[0x0][0x1e8], R220 ;  /* 0x00007a00072a7a25 */ /* 0x010fe200078e00dc */
        /* <DEDUP_REMOVED lines=8> */
[----:B------:R-:W-:-:S03]  /*15d90*/  SHF.R.S32.HI R0, RZ, 0x3, R3 ;  /* 0x00000003ff007819 */ /* 0x000fc60000011403 */
[----:B------:R-:W-:Y:S01]  /*15da0*/  IMAD.WIDE.U32 R42, R40, c[0x0][0x1f0], R42 ;  /* 0x00007c00282a7a25 */ /* 0x000fe200078e002a */
[----:B------:R-:W-:-:S03]  /*15db0*/  ISETP.GE.AND P0, PT, R0, R7, PT ;  /* 0x000000070000720c */ /* 0x000fc60003f06270 */
[----:B------:R-:W-:-:S10]  /*15dc0*/  IMAD.IADD R5, R5, 0x1, R43 ;  /* 0x0000000105057824 */ /* 0x000fd400078e022b */
        /* <DEDUP_REMOVED lines=12> */
.L_x_2554:
[----:B------:R-:W-:Y:S05]  /*15e90*/  BSYNC B0 ;  /* 0x0000000000007941 */ /* 0x000fea0003800000 */
.L_x_2553:
[----:B------:R-:W-:Y:S01]  /*15ea0*/  IADD3 R2, R0, 0x10, RZ ;  /* 0x0000001000027810 */ /* 0x000fe20007ffe0ff */
        /* <DEDUP_REMOVED lines=11> */
[----:B-12---:R-:W-:-:S03]  /*15f60*/  LEA R16, P2, R6, c[0x0][0x1d0], 0x1 ;  /* 0x0000740006107a11 */ /* 0x006fc600078408ff */
[----:B------:R-:W-:-:S04]  /*15f70*/  IMAD R2, R3, c[0x0][0x1ec], R2 ;  /* 0x00007b0003027a24 */ /* 0x000fc800078e0202 */
[----:B------:R-:W-:-:S05]  /*15f80*/  IMAD.IADD R2, R2, 0x1, R7 ;  /* 0x0000000102027824 */ /* 0x000fca00078e0207 */
[----:B------:R-:W-:-:S05]  /*15f90*/  LEA.HI.X R17, R6, c[0x0][0x1d4], R2, 0x1, P2 ;  /* 0x0000750006117a11 */ /* 0x000fca00010f0c02 */
[----:B------:R1:W-:Y:S04]  /*15fa0*/  @!P1 STG.E.128 [R16.64], R28 ;  /* 0x0000001c10009986 */ /* 0x0003e8000c101d0c */
[----:B------:R1:W-:Y:S02]  /*15fb0*/  @!P0 STG.E.128 [R16.64+0x80], R12 ;  /* 0x0000800c10008986 */ /* 0x0003e4000c101d0c */
.L_x_2556:
[----:B------:R-:W-:Y:S05]  /*15fc0*/  BSYNC B0 ;  /* 0x0000000000007941 */ /* 0x000fea0003800000 */
.L_x_2555:
        /* <DEDUP_REMOVED lines=12> */
[----:B-1----:R-:W-:-:S03]  /*16090*/  LEA R12, P2, R6, c[0x0][0x1d0], 0x1 ;  /* 0x00007400060c7a11 */ /* 0x002fc600078408ff */
[----:B------:R-:W-:-:S04]  /*160a0*/  IMAD R2, R3, c[0x0][0x1ec], R2 ;  /* 0x00007b0003027a24 */ /* 0x000fc800078e0202 */
[----:B------:R-:W-:-:S05]  /*160b0*/  IMAD.IADD R2, R2, 0x1, R7 ;  /* 0x0000000102027824 */ /* 0x000fca00078e0207 */
[----:B------:R-:W-:-:S05]  /*160c0*/  LEA.HI.X R13, R6, c[0x0][0x1d4], R2, 0x1, P2 ;  /* 0x00007500060d7a11 */ /* 0x000fca00010f0c02 */
[----:B------:R1:W-:Y:S04]  /*160d0*/  @!P1 STG.E.128 [R12.64], R24 ;  /* 0x000000180c009986 */ /* 0x0003e8000c101d0c */
[----:B------:R1:W-:Y:S02]  /*160e0*/  @!P0 STG.E.128 [R12.64+0x80], R8 ;  /* 0x000080080c008986 */ /* 0x0003e4000c101d0c */
.L_x_2558:
[----:B------:R-:W-:Y:S05]  /*160f0*/  BSYNC B0 ;  /* 0x0000000000007941 */ /* 0x000fea0003800000 */
.L_x_2557:
[----:B------:R-:W-:-:S04]  /*16100*/  IADD3 R2, R0, 0x30, RZ ;  /* 0x0000003000027810 */ /* 0x000fc80007ffe0ff */
        /* <DEDUP_REMOVED lines=15> */
[----:B-1----:R-:W-:Y:S01]  /*16200*/  STG.E.128 [R2.64+0x80], R36 ;  /* 0x0000802402007986 */ /* 0x002fe2000c101d0c */
[----:B------:R-:W-:Y:S05]  /*16210*/  EXIT ;  /* 0x000000000000794d */ /* 0x000fea0003800000 */
.L_x_2559:
        /* <DEDUP_REMOVED lines=14> */
.L_x_8343:


//--------------------- .text._ZN5flash24flash_fwd_splitkv_kernelI23Flash_fwd_kernel_traitsILi128ELi64ELi128ELi4ELb0ELb0EN7cutlass10bfloat16_tE19Flash_kernel_traitsILi128ELi64ELi128ELi4ES3_EELb1ELb0ELb0ELb0ELb1ELb0ELb0ELb1EEEvNS_16Flash_fwd_paramsE --------------------------
	.section	.text._ZN5flash24flash_fwd_splitkv_kernelI23Flash_fwd_kernel_traitsILi128ELi64ELi128ELi4ELb0ELb0EN7cutlass10bfloat16_tE19Flash_kernel_traitsILi128ELi64ELi128ELi4ES3_EELb1ELb0ELb0ELb0ELb1ELb0ELb0ELb1EEEvNS_16Flash_fwd_paramsE,"ax",@progbits
	.sectioninfo	@"SHI_REGISTERS=254"
	.align	128
        .global         _ZN5flash24flash_fwd_splitkv_kernelI23Flash_fwd_kernel_traitsILi128ELi64ELi128ELi4ELb0ELb0EN7cutlass10bfloat16_tE19Flash_kernel_traitsILi128ELi64ELi128ELi4ES3_EELb1ELb0ELb0ELb0ELb1ELb0ELb0ELb1EEEvNS_16Flash_fwd_paramsE
        .type           _ZN5flash24flash_fwd_splitkv_kernelI23Flash_fwd_kernel_traitsILi128ELi64ELi128ELi4ELb0ELb0EN7cutlass10bfloat16_tE19Flash_kernel_traitsILi128ELi64ELi128ELi4ES3_EELb1ELb0ELb0ELb0ELb1ELb0ELb0ELb1EEEvNS_16Flash_fwd_paramsE,@function
        .size           _ZN5flash24flash_fwd_splitkv_kernelI23Flash_fwd_kernel_traitsILi128ELi64ELi128ELi4ELb0ELb0EN7cutlass10bfloat16_tE19Flash_kernel_traitsILi128ELi64ELi128ELi4ES3_EELb1ELb0ELb0ELb0ELb1ELb0ELb0ELb1EEEvNS_16Flash_fwd_paramsE,(.L_x_8285 - _ZN5flash24flash_fwd_splitkv_kernelI23Flash_fwd_kernel_traitsILi128ELi64ELi128ELi4ELb0ELb0EN7cutlass10bfloat16_tE19Flash_kernel_traitsILi128ELi64ELi128ELi4ES3_EELb1ELb0ELb0ELb0ELb1ELb0ELb0ELb1EEEvNS_16Flash_fwd_paramsE)
        .other          _ZN5flash24flash_fwd_splitkv_kernelI23Flash_fwd_kernel_traitsILi128ELi64ELi128ELi4ELb0ELb0EN7cutlass10bfloat16_tE19Flash_kernel_traitsILi128ELi64ELi128ELi4ES3_EELb1ELb0ELb0ELb0ELb1ELb0ELb0ELb1EEEvNS_16Flash_fwd_paramsE,@"STO_CUDA_ENTRY STV_DEFAULT"
_ZN5flash24flash_fwd_splitkv_kernelI23Flash_fwd_kernel_traitsILi128ELi64ELi128ELi4ELb0ELb0EN7cutlass10bfloat16_tE19Flash_kernel_traitsILi128ELi64ELi128ELi4ES3_EELb1ELb0ELb0ELb0ELb1ELb0ELb0ELb1EEEvNS_16Flash_fwd_paramsE:
.text._ZN5flash24flash_fwd_splitkv_kernelI23Flash_fwd_kernel_traitsILi128ELi64ELi128ELi4ELb0ELb0EN7cutlass10bfloat16_tE19Flash_kernel_traitsILi128ELi64ELi128ELi4ES3_EELb1ELb0ELb0ELb0ELb1ELb0ELb0ELb1EEEvNS_16Flash_fwd_paramsE:
        /* <DEDUP_REMOVED lines=9> */
[----:B-123--:R-:W-:Y:S05]  /*0090*/  CALL.REL.NOINC `($_ZN5flash24flash_fwd_splitkv_kernelI23Flash_fwd_kernel_traitsILi128ELi64ELi128ELi4ELb0ELb0EN7cutlass10bfloat16_tE19Flash_kernel_traitsILi128ELi64ELi128ELi4ES3_EELb1ELb0ELb0ELb0ELb1ELb0ELb0ELb1EEEvNS_16Flash_fwd_paramsE$_ZN5flash30compute_attn_1rowblock_splitkvI23Flash_fwd_kernel_traitsILi128ELi64ELi128ELi4ELb0ELb0EN7cutlass10bfloat16_tE19Flash_kernel_traitsILi128ELi64ELi128ELi4ES3_EELb1ELb0ELb0ELb0ELb1ELb0ELb0ELb1ENS_16Flash_fwd_paramsEEEvRKT8_iiiii) ;  /* 0x0000002000007944 */ /* 0x00efea0003c00000 */
[----:B------:R-:W-:Y:S05]  /*00a0*/  BSYNC B3 ;  /* 0x0000000000037941 */ /* 0x000fea0003800000 */
.L_x_2560:
[----:B------:R-:W-:Y:S05]  /*00b0*/  EXIT ;  /* 0x000000000000794d */ /* 0x000fea0003800000 */
        .type           $_ZN5flash24flash_fwd_splitkv_kernelI23Flash_fwd_kernel_traitsILi128ELi64ELi128ELi4ELb0ELb0EN7cutlass10bfloat16_tE19Flash_kernel_traitsILi128ELi64ELi128ELi4ES3_EELb1ELb0ELb0ELb0ELb1ELb0ELb0ELb1EEEvNS_16Flash_fwd_paramsE$_ZN5flash30compute_attn_1rowblock_splitkvI23Flash_fwd_kernel_traitsILi128ELi64ELi128ELi4ELb0ELb0EN7cutlass10bfloat16_tE19Flash_kernel_traitsILi128ELi64ELi128ELi4ES3_EELb1ELb0ELb0ELb0ELb1ELb0ELb0ELb1ENS_16Flash_fwd_paramsEEEvRKT8_iiiii,@function
        .size           $_ZN5flash24flash_fwd_splitkv_kernelI23Flash_fwd_kernel_traitsILi128ELi64ELi128ELi4ELb0ELb0EN7cutlass10bfloat16_tE19Flash_kernel_traitsILi128ELi64ELi128ELi4ES3_EELb1ELb0ELb0ELb0ELb1ELb0ELb0ELb1EEEvNS_16Flash_fwd_paramsE$_ZN5flash30compute_attn_1rowblock_splitkvI23Flash_fwd_kernel_traitsILi128ELi64ELi128ELi4ELb0ELb0EN7cutlass10bfloat16_tE19Flash_kernel_traitsILi128ELi64ELi128ELi4ES3_EELb1ELb0ELb0ELb0ELb1ELb0ELb0ELb1ENS_16Flash_fwd_paramsEEEvRKT8_iiiii,($__internal_18_$__cuda_sm70_shflsync_bfly_p - $_ZN5flash24flash_fwd_splitkv_kernelI23Flash_fwd_kernel_traitsILi128ELi64ELi128ELi4ELb0ELb0EN7cutlass10bfloat16_tE19Flash_kernel_traitsILi128ELi64ELi128ELi4ES3_EELb1ELb0ELb0ELb0ELb1ELb0ELb0ELb1EEEvNS_16Flash_fwd_paramsE$_ZN5flash30compute_attn_1rowblock_splitkvI23Flash_fwd_kernel_traitsILi128ELi64ELi128ELi4ELb0ELb0EN7cutlass10bfloat16_tE19Flash_kernel_traitsILi128ELi64ELi128ELi4ES3_EELb1ELb0ELb0ELb0ELb1ELb0ELb0ELb1ENS_16Flash_fwd_paramsEEEvRKT8_iiiii)
$_ZN5flash24flash_fwd_splitkv_kernelI23Flash_fwd_kernel_traitsILi128ELi64ELi128ELi4ELb0ELb0EN7cutlass10bfloat16_tE19Flash_kernel_traitsILi128ELi64ELi128ELi4ES3_EELb1ELb0ELb0ELb0ELb1ELb0ELb0ELb1EEEvNS_16Flash_fwd_paramsE$_ZN5flash30compute_attn_1rowblock_splitkvI23Flash_fwd_kernel_traitsILi128ELi64ELi128ELi4ELb0ELb0EN7cutlass10bfloat16_tE19Flash_kernel_traitsILi128ELi64ELi128ELi4ES3_EELb1ELb0ELb0ELb0ELb1ELb0ELb0ELb1ENS_16Flash_fwd_paramsEEEvRKT8_iiiii:
        /* <DEDUP_REMOVED lines=20> */
.L_x_2562:
[----:B------:R-:W-:Y:S05]  /*0200*/  BSYNC B0 ;  /* 0x0000000000007941 */ /* 0x000fea0003800000 */
.L_x_2561:
[----:B------:R-:W3:Y:S04]  /*0210*/  LD.E.64 R28, [R10.64+0xf0] ;  /* 0x0000f0060a1c7980 */ /* 0x000ee8000c101b00 */
[----:B-1----:R-:W4:Y:S01]  /*0220*/  @P1 LD.E R3, [R2.64+0x4] ;  /* 0x0000040602031980 */ /* 0x002f22000c101900 */
        /* <DEDUP_REMOVED lines=9> */
[----:B------:R-:W3:Y:S02]  /*02c0*/  LD.E.U8 R0, [R10.64+0x1b2] ;  /* 0x0001b2060a007980 */ /* 0x000ee4000c101100 */
[----:B---3--:R-:W-:-:S13]  /*02d0*/  ISETP.NE.AND P0, PT, R0, RZ, PT ;  /* 0x000000ff0000720c */ /* 0x008fda0003f05270 */
[----:B------:R-:W3:Y:S02]  /*02e0*/  @P0 LD.E R0, [R4.64+0x4] ;  /* 0x0000040604000980 */ /* 0x000ee4000c101900 */
[----:B---3--:R-:W-:-:S06]  /*02f0*/  @P0 IADD3 R3, R0, -R15, RZ ;  /* 0x8000000f00030210 */ /* 0x008fcc0007ffe0ff */
[----:B------:R3:W5:Y:S01]  /*0300*/  @!P0 LD.E R3, [R4.64] ;  /* 0x0000000604038980 */ /* 0x000762000c101900 */
[----:B------:R-:W-:Y:S05]  /*0310*/  BRA `(.L_x_2565) ;  /* 0x0000001000007947 */ /* 0x000fea0003800000 */
.L_x_2564:
[----:B------:R3:W5:Y:S02]  /*0320*/  LD.E R3, [R10.64+0xb8] ;  /* 0x0000b8060a037980 */ /* 0x000764000c101900 */
.L_x_2565:
[----:B------:R-:W-:Y:S05]  /*0330*/  BSYNC B0 ;  /* 0x0000000000007941 */ /* 0x000fea0003800000 */
.L_x_2563:
[----:B--23--:R-:W2:Y:S01]  /*0340*/  LD.E.64 R4, [R10.64+0xf8] ;  /* 0x0000f8060a047980 */ /* 0x00cea2000c101b00 */
        /* <DEDUP_REMOVED lines=9> */
.L_x_2567:
[----:B------:R-:W2:Y:S01]  /*03e0*/  LD.E.64 R2, [R10.64+0x108] ;  /* 0x000108060a027980 */ /* 0x000ea2000c101b00 */
[----:B------:R-:W-:Y:S01]  /*03f0*/  BSSY B0, `(.L_x_2569) ;  /* 0x0000006000007945 */ /* 0x000fe20003800000 */
[----:B--2---:R-:W-:-:S04]  /*0400*/  ISETP.NE.U32.AND P0, PT, R2, RZ, PT ;  /* 0x000000ff0200720c */ /* 0x004fc80003f05070 */
[----:B------:R-:W-:Y:S01]  /*0410*/  ISETP.NE.AND.EX P0, PT, R3, RZ, PT, P0 ;  /* 0x000000ff0300720c */ /* 0x000fe20003f05300 */
[----:B------:R-:W-:-:S12]  /*0420*/  IMAD.MOV.U32 R3, RZ, RZ, RZ ;  /* 0x000000ffff037224 */ /* 0x000fd800078e00ff */
[----:B------:R-:W-:Y:S05]  /*0430*/  @!P0 BRA `(.L_x_2570) ;  /* 0x0000001000008947 */ /* 0x000fea0003800000 */
[----:B------:R2:W5:Y:S02]  /*0440*/  LD.E R3, [R10.64+0xbc] ;  /* 0x0000bc060a037980 */ /* 0x000564000c101900 */
.L_x_2570:
[----:B------:R-:W-:Y:S05]  /*0450*/  BSYNC B0 ;  /* 0x0000000000007941 */ /* 0x000fea0003800000 */
.L_x_2569:
[----:B-----5:R-:W-:Y:S02]  /*0460*/  IADD3 R72, R82, R3, RZ ;  /* 0x0000000352487210 */ /* 0x020fe40007ffe0ff */
.L_x_2568:
[----:B------:R-:W-:Y:S05]  /*0470*/  BSYNC B1 ;  /* 0x0000000000017941 */ /* 0x000fea0003800000 */
.L_x_2566:
[----:B------:R-:W-:Y:S01]  /*0480*/  IMAD.SHL.U32 R71, R231, 0x40, RZ ;  /* 0x00000040e7477824 */ /* 0x000fe200078e00ff */
[----:B------:R-:W-:Y:S01]  /*0490*/  MOV R2, R228 ;  /* 0x000000e400027202 */ /* 0x000fe20000000f00 */
[----:B------:R-:W-:-:S03]  /*04a0*/  IMAD.MOV.U32 R3, RZ, RZ, 0x0 ;  /* 0x00000000ff037424 */ /* 0x000fc600078e00ff */
[----:B------:R-:W-:-:S13]  /*04b0*/  ISETP.GT.AND P0, PT, R232, R71, PT ;  /* 0x00000047e800720c */ /* 0x000fda0003f04270 */
[----:B------:R-:W-:Y:S05]  /*04c0*/  @!P0 RET.REL.NODEC R2 `(_ZN5flash24flash_fwd_splitkv_kernelI23Flash_fwd_kernel_traitsILi128ELi64ELi128ELi4ELb0ELb0EN7cutlass10bfloat16_tE19Flash_kernel_traitsILi128ELi64ELi128ELi4ES3_EELb1ELb0ELb0ELb0ELb1ELb0ELb0ELb1EEEvNS_16Flash_fwd_paramsE) ;  /* 0xfffffb3002008950 */ /* 0x000fea0003c3ffff */
[----:B------:R-:W3:Y:S04]  /*04d0*/  LD.E R7, [R10.64+0xb8] ;  /* 0x0000b8060a077980 */ /* 0x000ee8000c101900 */
[----:B------:R-:W4:Y:S01]  /*04e0*/  LD.E R3, [R10.64+0x188] ;  /* 0x000188060a037980 */ /* 0x000f22000c101900 */
[----:B------:R-:W-:Y:S02]  /*04f0*/  IADD3 R0, -R232, 0xbf, R71 ;  /* 0x000000bfe8007810 */ /* 0x000fe40007ffe147 */
[----:B------:R-:W-:Y:S01]  /*0500*/  IADD3 R5, R72, 0x7f, RZ ;  /* 0x0000007f48057810 */ /* 0x000fe20007ffe0ff */
[----:B------:R-:W1:Y:S03]  /*0510*/  S2R R68, SR_TID.X ;  /* 0x0000000000447919 */ /* 0x000e660000002100 */
[----:B------:R-:W-:-:S04]  /*0520*/  SHF.R.S32.HI R2, RZ, 0x1f, R5 ;  /* 0x0000001fff027819 */ /* 0x000fc80000011405 */
[----:B------:R-:W-:-:S04]  /*0530*/  LEA.HI R2, R2, R5, RZ, 0x7 ;  /* 0x0000000502027211 */ /* 0x000fc800078f38ff */
[----:B------:R-:W-:Y:S02]  /*0540*/  SHF.R.S32.HI R2, RZ, 0x7, R2 ;  /* 0x00000007ff027819 */ /* 0x000fe40000011402 */
[----:B---3--:R-:W-:Y:S02]  /*0550*/  IADD3 R7, R7, 0x7f, RZ ;  /* 0x0000007f07077810 */ /* 0x008fe40007ffe0ff */
[----:B----4-:R-:W-:Y:S02]  /*0560*/  IADD3 R3, R3, R0, R72 ;  /* 0x0000000003037210 */ /* 0x010fe40007ffe048 */
        /* <DEDUP_REMOVED lines=11> */
[----:B------:R-:W3:Y:S04]  /*0620*/  LD.E.64 R16, [R10.64+0x88] ;  /* 0x000088060a107980 */ /* 0x000ee8000c101b00 */
[----:B------:R1:W4:Y:S04]  /*0630*/  LD.E.64 R6, [R10.64+0x90] ;  /* 0x000090060a067980 */ /* 0x000328000c101b00 */
[----:B--2---:R1:W2:Y:S04]  /*0640*/  LD.E R2, [R10.64+0x60] ;  /* 0x000060060a027980 */ /* 0x0042a8000c101900 */
[----:B------:R-:W2:Y:S04]  /*0650*/  @!P0 LD.E.64 R14, [R10.64+0x80] ;  /* 0x000080060a0e8980 */ /* 0x000ea8000c101b00 */
[----:B------:R1:W4:Y:S01]  /*0660*/  LD.E R0, [R10.64+0xb4] ;  /* 0x0000b4060a007980 */ /* 0x000322000c101900 */
[----:B------:R-:W-:-:S03]  /*0670*/  SHF.R.S32.HI R3, RZ, 0x1f, R68 ;  /* 0x0000001fff037819 */ /* 0x000fc60000011444 */
[----:B------:R1:W5:Y:S01]  /*0680*/  LD.E.64 R12, [R10.64+0x70] ;  /* 0x000070060a0c7980 */ /* 0x000362000c101b00 */
[----:B------:R-:W-:-:S03]  /*0690*/  LEA.HI R8, R3, R68, RZ, 0x3 ;  /* 0x0000004403087211 */ /* 0x000fc600078f18ff */
[----:B------:R1:W5:Y:S01]  /*06a0*/  LD.E.64 R18, [R10.64+0xa0] ;  /* 0x0000a0060a127980 */ /* 0x000362000c101b00 */
[----:B------:R-:W-:-:S05]  /*06b0*/  LOP3.LUT R5, R8, 0x1ffffff8, RZ, 0xc0, !PT ;  /* 0x1ffffff808057812 */ /* 0x000fca00078ec0ff */
[----:B------:R-:W-:Y:S01]  /*06c0*/  IMAD.IADD R5, R68, 0x1, -R5 ;  /* 0x0000000144057824 */ /* 0x000fe200078e0a05 */
[----:B------:R-:W-:-:S03]  /*06d0*/  @!P0 SHF.R.S32.HI R4, RZ, 0x1f, R230 ;  /* 0x0000001fff048819 */ /* 0x000fc600000114e6 */
[----:B------:R-:W-:-:S05]  /*06e0*/  IMAD.SHL.U32 R20, R5, 0x8, RZ ;  /* 0x0000000805147824 */ /* 0x000fca00078e00ff */
[----:B------:R-:W-:Y:S02]  /*06f0*/  SHF.R.S32.HI R21, RZ, 0x1f, R20 ;  /* 0x0000001fff157819 */ /* 0x000fe40000011414 */
[----:B------:R-:W-:Y:S01]  /*0700*/  IADD3 R232, -R71, R232, RZ ;  /* 0x000000e847e87210 */ /* 0x000fe20007ffe1ff */
[----:B------:R-:W-:Y:S01]  /*0710*/  BSSY B0, `(.L_x_2572) ;  /* 0x0000024000007945 */ /* 0x000fe20003800000 */
[-C--:B---3--:R-:W-:Y:S02]  /*0720*/  @P0 IMAD R3, R17, R234.reuse, RZ ;  /* 0x000000ea11030224 */ /* 0x088fe400078e02ff */
[----:B------:R-:W-:-:S04]  /*0730*/  @P0 IMAD.WIDE.U32 R234, R16, R234, RZ ;  /* 0x000000ea10ea0225 */ /* 0x000fc800078e00ff */
[----:B--2---:R-:W-:-:S04]  /*0740*/  @!P0 IMAD R9, R15, R230, RZ ;  /* 0x000000e60f098224 */ /* 0x004fc800078e02ff */
[C---:B------:R-:W-:Y:S02]  /*0750*/  @!P0 IMAD R4, R14.reuse, R4, R9 ;  /* 0x000000040e048224 */ /* 0x040fe400078e0209 */
[----:B------:R-:W-:Y:S01]  /*0760*/  @!P0 IMAD.WIDE.U32 R14, R14, R230, RZ ;  /* 0x000000e60e0e8225 */ /* 0x000fe200078e00ff */
[----:B------:R-:W-:-:S03]  /*0770*/  SHF.R.S32.HI R9, RZ, 0x1f, R71 ;  /* 0x0000001fff097819 */ /* 0x000fc60000011447 */
[----:B-1----:R-:W-:Y:S01]  /*0780*/  @P0 IMAD.MOV.U32 R10, RZ, RZ, R234 ;  /* 0x000000ffff0a0224 */ /* 0x002fe200078e00ea */
[----:B------:R-:W-:Y:S01]  /*0790*/  @!P0 MOV R10, R14 ;  /* 0x0000000e000a8202 */ /* 0x000fe20000000f00 */
[----:B------:R-:W-:Y:S02]  /*07a0*/  IMAD R5, R17, R71, RZ ;  /* 0x0000004711057224 */ /* 0x000fe400078e02ff */
[----:B------:R-:W-:Y:S01]  /*07b0*/  IMAD.WIDE.U32 R20, R71, R16, R20 ;  /* 0x0000001047147225 */ /* 0x000fe200078e0014 */
[----:B------:R-:W-:-:S03]  /*07c0*/  @P0 IADD3 R3, R235, R3, RZ ;  /* 0x00000003eb030210 */ /* 0x000fc60007ffe0ff */
[----:B------:R-:W-:Y:S02]  /*07d0*/  IMAD R14, R16, R9, R5 ;  /* 0x00000009100e7224 */ /* 0x000fe400078e0205 */
[----:B------:R-:W-:Y:S01]  /*07e0*/  @!P0 IMAD.IADD R3, R15, 0x1, R4 ;  /* 0x000000010f038824 */ /* 0x000fe200078e0204 */
[----:B------:R-:W-:Y:S02]  /*07f0*/  IADD3 R10, P0, R10, R20, RZ ;  /* 0x000000140a0a7210 */ /* 0x000fe40007f1e0ff */
[----:B------:R-:W-:Y:S02]  /*0800*/  SHF.R.S32.HI R5, RZ, 0x3, R8 ;  /* 0x00000003ff057819 */ /* 0x000fe40000011408 */
[----:B------:R-:W-:Y:S02]  /*0810*/  IADD3.X R11, R3, R21, R14, P0, !PT ;  /* 0x00000015030b7210 */ /* 0x000fe400007fe40e */
[----:B------:R-:W-:Y:S01]  /*0820*/  ISETP.GE.AND P0, PT, R5, R232, PT ;  /* 0x000000e80500720c */ /* 0x000fe20003f06270 */
[----:B----4-:R-:W-:Y:S01]  /*0830*/  IMAD R3, R7, R229, RZ ;  /* 0x000000e507037224 */ /* 0x010fe200078e02ff */
[----:B------:R-:W-:Y:S01]  /*0840*/  SHF.R.S32.HI R4, RZ, 0x1f, R229 ;  /* 0x0000001fff047819 */ /* 0x000fe200000114e5 */
[----:B------:R-:W-:-:S04]  /*0850*/  IMAD.WIDE.U32 R10, R229, R6, R10 ;  /* 0x00000006e50a7225 */ /* 0x000fc800078e000a */
[----:B------:R-:W-:Y:S02]  /*0860*/  IMAD R3, R6, R4, R3 ;  /* 0x0000000406037224 */ /* 0x000fe400078e0203 */
[----:B------:R-:W-:Y:S01]  /*0870*/  IMAD R2, R230, R2, R229 ;  /* 0x00000002e6027224 */ /* 0x000fe200078e02e5 */
[----:B------:R-:W-:Y:S02]  /*0880*/  SHF.R.S32.HI R7, RZ, 0x1f, R5 ;  /* 0x0000001fff077819 */ /* 0x000fe40000011405 */
[----:B------:R-:W-:Y:S01]  /*0890*/  IADD3 R25, R11, R3, RZ ;  /* 0x000000030b197210 */ /* 0x000fe20007ffe0ff */
[----:B------:R-:W-:Y:S01]  /*08a0*/  IMAD R0, R0, R2, R71 ;  /* 0x0000000200007224 */ /* 0x000fe200078e0247 */
[----:B------:R-:W-:Y:S05]  /*08b0*/  @P0 BRA `(.L_x_2573) ;  /* 0x0000009000000947 */ /* 0x000fea0003800000 */
[----:B------:R-:W-:Y:S01]  /*08c0*/  MOV R24, R10 ;  /* 0x0000000a00187202 */ /* 0x000fe20000000f00 */
[----:B------:R-:W-:-:S04]  /*08d0*/  IMAD R2, R17, R5, RZ ;  /* 0x0000000511027224 */ /* 0x000fc800078e02ff */
[----:B------:R-:W-:-:S04]  /*08e0*/  IMAD.WIDE.U32 R8, R16, R5, R24 ;  /* 0x0000000510087225 */ /* 0x000fc800078e0018 */
[----:B------:R-:W-:-:S05]  /*08f0*/  IMAD R2, R16, R7, R2 ;  /* 0x0000000710027224 */ /* 0x000fca00078e0202 */
[----:B------:R-:W-:Y:S02]  /*0900*/  IADD3 R3, R9, R2, RZ ;  /* 0x0000000209037210 */ /* 0x000fe40007ffe0ff */
[----:B-----5:R-:W-:-:S04]  /*0910*/  LEA R2, P0, R8, R12, 0x1 ;  /* 0x0000000c08027211 */ /* 0x020fc800078008ff */
[----:B------:R-:W-:-:S05]  /*0920*/  LEA.HI.X R3, R8, R13, R3, 0x1, P0 ;  /* 0x0000000d08037211 */ /* 0x000fca00000f0c03 */
[----:B------:R1:W-:Y:S04]  /*0930*/  ST.E.128 [R2.64], RZ ;  /* 0x000000ff02007985 */ /* 0x0003e8000c101d06 */
[----:B------:R1:W-:Y:S02]  /*0940*/  ST.E.128 [R2.64+0x80], RZ ;  /* 0x000080ff02007985 */ /* 0x0003e4000c101d06 */
.L_x_2573:
[----:B------:R-:W-:Y:S05]  /*0950*/  BSYNC B0 ;  /* 0x0000000000007941 */ /* 0x000fea0003800000 */
.L_x_2572:
[----:B------:R-:W-:Y:S01]  /*0960*/  IADD3 R23, R5, 0x10, RZ ;  /* 0x0000001005177810 */ /* 0x000fe20007ffe0ff */
[----:B------:R-:W-:Y:S03]  /*0970*/  BSSY B0, `(.L_x_2574) ;  /* 0x000000f000007945 */ /* 0x000fe60003800000 */
[----:B------:R-:W-:-:S13]  /*0980*/  ISETP.GE.AND P0, PT, R23, R232, PT ;  /* 0x000000e81700720c */ /* 0x000fda0003f06270 */
[----:B------:R-:W-:Y:S05]  /*0990*/  @P0 BRA `(.L_x_2575) ;  /* 0x000000c000000947 */ /* 0x000fea0003800000 */
[----:B------:R-:W-:Y:S01]  /*09a0*/  IADD3 R9, P0, R5, 0x10, RZ ;  /* 0x0000001005097810 */ /* 0x000fe20007f1e0ff */
[----:B------:R-:W-:Y:S01]  /*09b0*/  IMAD.MOV.U32 R14, RZ, RZ, R10 ;  /* 0x000000ffff0e7224 */ /* 0x000fe200078e000a */
[----:B------:R-:W-:-:S03]  /*09c0*/  MOV R15, R25 ;  /* 0x00000019000f7202 */ /* 0x000fc60000000f00 */
[----:B-1----:R-:W-:Y:S02]  /*09d0*/  IMAD.X R3, RZ, RZ, R7, P0 ;  /* 0x000000ffff037224 */ /* 0x002fe400000e0607 */
[----:B------:R-:W-:-:S04]  /*09e0*/  IMAD.WIDE.U32 R14, R16, R9, R14 ;  /* 0x00000009100e7225 */ /* 0x000fc800078e000e */
[----:B------:R-:W-:Y:S01]  /*09f0*/  IMAD R3, R3, R16, RZ ;  /* 0x0000001003037224 */ /* 0x000fe200078e02ff */
[----:B-----5:R-:W-:-:S03]  /*0a00*/  LEA R2, P0, R14, R12, 0x1 ;  /* 0x0000000c0e027211 */ /* 0x020fc600078008ff */
[----:B------:R-:W-:-:S05]  /*0a10*/  IMAD R3, R17, R9, R3 ;  /* 0x0000000911037224 */ /* 0x000fca00078e0203 */
[----:B------:R-:W-:-:S04]  /*0a20*/  IADD3 R3, R15, R3, RZ ;  /* 0x000000030f037210 */ /* 0x000fc80007ffe0ff */
[----:B------:R-:W-:-:S05]  /*0a30*/  LEA.HI.X R3, R14, R13, R3, 0x1, P0 ;  /* 0x0000000d0e037211 */ /* 0x000fca00000f0c03 */
[----:B------:R1:W-:Y:S04]  /*0a40*/  ST.E.128 [R2.64], RZ ;  /* 0x000000ff02007985 */ /* 0x0003e8000c101d06 */
[----:B------:R1:W-:Y:S02]  /*0a50*/  ST.E.128 [R2.64+0x80], RZ ;  /* 0x000080ff02007985 */ /* 0x0003e4000c101d06 */
.L_x_2575:
[----:B------:R-:W-:Y:S05]  /*0a60*/  BSYNC B0 ;  /* 0x0000000000007941 */ /* 0x000fea0003800000 */
.L_x_2574:
        /* <DEDUP_REMOVED lines=16> */
.L_x_2577:
[----:B------:R-:W-:Y:S05]  /*0b70*/  BSYNC B0 ;  /* 0x0000000000007941 */ /* 0x000fea0003800000 */
.L_x_2576:
[----:B------:R-:W-:Y:S01]  /*0b80*/  IADD3 R15, R5, 0x30, RZ ;  /* 0x00000030050f7810 */ /* 0x000fe20007ffe0ff */
[----:B------:R-:W-:Y:S03]  /*0b90*/  BSSY B0, `(.L_x_2578) ;  /* 0x000000e000007945 */ /* 0x000fe60003800000 */
[----:B------:R-:W-:-:S13]  /*0ba0*/  ISETP.GE.AND P0, PT, R15, R232, PT ;  /* 0x000000e80f00720c */ /* 0x000fda0003f06270 */
[----:B------:R-:W-:Y:S05]  /*0bb0*/  @P0 BRA `(.L_x_2579) ;  /* 0x000000b000000947 */ /* 0x000fea0003800000 */
[----:B------:R-:W-:Y:S02]  /*0bc0*/  IADD3 R9, P0, R5, 0x30, RZ ;  /* 0x0000003005097810 */ /* 0x000fe40007f1e0ff */
[----:B------:R-:W-:Y:S02]  /*0bd0*/  MOV R11, R25 ;  /* 0x00000019000b7202 */ /* 0x000fe40000000f00 */
[----:B-1----:R-:W-:-:S03]  /*0be0*/  IADD3.X R3, RZ, R7, RZ, P0, !PT ;  /* 0x00000007ff037210 */ /* 0x002fc600007fe4ff */
        /* <DEDUP_REMOVED lines=8> */
.L_x_2579:
[----:B------:R-:W-:Y:S05]  /*0c70*/  BSYNC B0 ;  /* 0x0000000000007941 */ /* 0x000fea0003800000 */
.L_x_2578:
[----:B------:R-:W-:Y:S01]  /*0c80*/  LOP3.LUT P4, RZ, R68, 0x7, RZ, 0xc0, !PT ;  /* 0x0000000744ff7812 */ /* 0x000fe2000788c0ff */
[----:B------:R-:W-:-:S03]  /*0c90*/  IMAD.MOV.U32 R229, RZ, RZ, 0x0 ;  /* 0x00000000ffe57424 */ /* 0x000fc600078e00ff */
[-C--:B------:R-:W-:Y:S02]  /*0ca0*/  ISETP.GE.OR P3, PT, R5, R232.reuse, P4 ;  /* 0x000000e80500720c */ /* 0x080fe40002766670 */
[-C--:B------:R-:W-:Y:S02]  /*0cb0*/  ISETP.GE.OR P2, PT, R23, R232.reuse, P4 ;  /* 0x000000e81700720c */ /* 0x080fe40002746670 */
[-C--:B------:R-:W-:Y:S02]  /*0cc0*/  ISETP.GE.OR P1, PT, R21, R232.reuse, P4 ;  /* 0x000000e81500720c */ /* 0x080fe40002726670 */
[C---:B------:R-:W-:Y:S02]  /*0cd0*/  IADD3 R5, P0, R0.reuse, R5, RZ ;  /* 0x0000000500057210 */ /* 0x040fe40007f1e0ff */
[----:B------:R-:W-:Y:S02]  /*0ce0*/  ISETP.GE.OR P4, PT, R15, R232, P4 ;  /* 0x000000e80f00720c */ /* 0x000fe40002786670 */
[----:B------:R-:W-:-:S02]  /*0cf0*/  LEA.HI.X.SX32 R0, R0, R7, 0x1, P0 ;  /* 0x0000000700007211 */ /* 0x000fc400000f0eff */
[C---:B-1---5:R-:W-:Y:S01]  /*0d00*/  LEA R2, P0, R5.reuse, R18, 0x2 ;  /* 0x0000001205027211 */ /* 0x062fe200078010ff */
[----:B------:R-:W-:Y:S02]  /*0d10*/  @!P3 IMAD.MOV.U32 R9, RZ, RZ, 0x7f800000 ;  /* 0x7f800000ff09b424 */ /* 0x000fe400078e00ff */
[----:B------:R-:W-:Y:S01]  /*0d20*/  @!P2 IMAD.MOV.U32 R7, RZ, RZ, 0x7f800000 ;  /* 0x7f800000ff07a424 */ /* 0x000fe200078e00ff */
[----:B------:R-:W-:Y:S01]  /*0d30*/  LEA.HI.X R3, R5, R19, R0, 0x2, P0 ;  /* 0x0000001305037211 */ /* 0x000fe200000f1400 */
[----:B------:R-:W-:-:S04]  /*0d40*/  @!P1 IMAD.MOV.U32 R5, RZ, RZ, 0x7f800000 ;  /* 0x7f800000ff059424 */ /* 0x000fc800078e00ff */
[----:B------:R1:W-:Y:S04]  /*0d50*/  @!P3 ST.E [R2.64], R9 ;  /* 0x000000090200b985 */ /* 0x0003e8000c101906 */
[----:B------:R1:W-:Y:S04]  /*0d60*/  @!P2 ST.E [R2.64+0x40], R7 ;  /* 0x000040070200a985 */ /* 0x0003e8000c101906 */
[----:B------:R1:W-:Y:S01]  /*0d70*/  @!P1 ST.E [R2.64+0x80], R5 ;  /* 0x0000800502009985 */ /* 0x0003e2000c101906 */
[----:B------:R-:W-:Y:S05]  /*0d80*/  @P4 RET.REL.NODEC R228 `(_ZN5flash24flash_fwd_splitkv_kernelI23Flash_fwd_kernel_traitsILi128ELi64ELi128ELi4ELb0ELb0EN7cutlass10bfloat16_tE19Flash_kernel_traitsILi128ELi64ELi128ELi4ES3_EELb1ELb0ELb0ELb0ELb1ELb0ELb0ELb1EEEvNS_16Flash_fwd_paramsE) ;  /* 0xfffff270e4004950 */ /* 0x000fea0003c3ffff */
[----:B-1----:R-:W-:Y:S02]  /*0d90*/  MOV R5, 0x7f800000 ;  /* 0x7f80000000057802 */ /* 0x002fe40000000f00 */
[----:B------:R-:W-:-:S03]  /*0da0*/  MOV R229, 0x0 ;  /* 0x0000000000e57802 */ /* 0x000fc60000000f00 */
[----:B------:R1:W-:Y:S01]  /*0db0*/  ST.E [R2.64+0xc0], R5 ;  /* 0x0000c00502007985 */ /* 0x0003e2000c101906 */
[----:B------:R-:W-:Y:S05]  /*0dc0*/  RET.REL.NODEC R228 `(_ZN5flash24flash_fwd_splitkv_kernelI23Flash_fwd_kernel_traitsILi128ELi64ELi128ELi4ELb0ELb0EN7cutlass10bfloat16_tE19Flash_kernel_traitsILi128ELi64ELi128ELi4ES3_EELb1ELb0ELb0ELb0ELb1ELb0ELb0ELb1EEEvNS_16Flash_fwd_paramsE) ;  /* 0xfffff230e4007950 */ /* 0x000fea0003c3ffff */
.L_x_2571:
[----:B-1----:R-:W3:Y:S04]  /*0dd0*/  LD.E.64 R6, [R10.64+0x160] ;  /* 0x000160060a067980 */ /* 0x002ee8000c101b00 */
[----:B------:R-:W4:Y:S01]  /*0de0*/  LD.E.64 R8, [R10.64+0x158] ;  /* 0x000158060a087980 */ /* 0x000f22000c101b00 */
[----:B---3--:R-:W-:-:S04]  /*0df0*/  ISETP.NE.U32.AND P1, PT, R6, RZ, PT ;  /* 0x000000ff0600720c */ /* 0x008fc80003f25070 */
[----:B------:R-:W-:-:S13]  /*0e00*/  ISETP.NE.AND.EX P1, PT, R7, RZ, PT, P1 ;  /* 0x000000ff0700720c */ /* 0x000fda0003f25310 */
[----:B------:R-:W3:Y:S01]  /*0e10*/  @P1 LD.E.64 R4, [R10.64+0x168] ;  /* 0x000168060a041980 */ /* 0x000ee2000c101b00 */
        /* <DEDUP_REMOVED lines=8> */
[-C--:B---3--:R-:W-:Y:S02]  /*0ea0*/  @P1 IMAD R5, R5, R230.reuse, RZ ;  /* 0x000000e605051224 */ /* 0x088fe400078e02ff */
        /* <DEDUP_REMOVED lines=8> */
[----:B-1----:R-:W3:Y:S04]  /*0f30*/  LD.E R8, [R10.64+0x170] ;  /* 0x000170060a087980 */ /* 0x002ee8000c101900 */
[----:B------:R-:W4:Y:S01]  /*0f40*/  LD.E R6, [R10.64+0x68] ;  /* 0x000068060a067980 */ /* 0x000f22000c101900 */
[----:B------:R-:W-:-:S03]  /*0f50*/  LEA R3, R54, 0xffffff80, 0x7 ;  /* 0xffffff8036037811 */ /* 0x000fc600078e38ff */
[----:B--2---:R-:W3:Y:S01]  /*0f60*/  LD.E.64 R18, [R10.64+0x20] ;  /* 0x000020060a127980 */ /* 0x004ee2000c101b00 */
[----:B------:R-:W-:-:S03]  /*0f70*/  IABS R2, R3 ;  /* 0x0000000300027213 */ /* 0x000fc60000000000 */
[----:B------:R-:W3:Y:S04]  /*0f80*/  LD.E.64 R134, [R10.64+0x38] ;  /* 0x000038060a867980 */ /* 0x000ee8000c101b00 */
[----:B------:R-:W3:Y:S04]  /*0f90*/  LD.E.64 R14, [R10.64+0x28] ;  /* 0x000028060a0e7980 */ /* 0x000ee8000c101b00 */
[----:B------:R-:W3:Y:S04]  /*0fa0*/  LD.E.64 R16, [R10.64+0x50] ;  /* 0x000050060a107980 */ /* 0x000ee8000c101b00 */
[----:B------:R1:W5:Y:S04]  /*0fb0*/  LD.E.64 R22, [R10.64+0x58] ;  /* 0x000058060a167980 */ /* 0x000368000c101b00 */
[----:B------:R1:W5:Y:S01]  /*0fc0*/  LD.E.64 R136, [R10.64+0x40] ;  /* 0x000040060a887980 */ /* 0x000362000c101b00 */
[----:B---3--:R-:W-:-:S04]  /*0fd0*/  IABS R4, R8 ;  /* 0x0000000800047213 */ /* 0x008fc80000000000 */
[----:B------:R-:W3:Y:S08]  /*0fe0*/  I2F.RP R7, R4 ;  /* 0x0000000400077306 */ /* 0x000ef00000209400 */
[----:B---3-5:R-:W3:Y:S02]  /*0ff0*/  MUFU.RCP R12, R7 ;  /* 0x00000007000c7308 */ /* 0x028ee40000001000 */
[----:B---3--:R-:W-:-:S06]  /*1000*/  IADD3 R12, R12, 0xffffffe, RZ ;  /* 0x0ffffffe0c0c7810 */ /* 0x008fcc0007ffe0ff */
[----:B------:R-:W3:Y:S01]  /*1010*/  F2I.FTZ.U32.TRUNC.NTZ R13, R12 ;  /* 0x0000000c000d7305 */ /* 0x000ee2000021f000 */
[----:B------:R-:W-:Y:S01]  /*1020*/  IABS R0, R8 ;  /* 0x0000000800007213 */ /* 0x000fe20000000000 */
[----:B---3--:R-:W-:Y:S02]  /*1030*/  IMAD.MOV R5, RZ, RZ, -R13 ;  /* 0x000000ffff057224 */ /* 0x008fe400078e0a0d */
[----:B------:R-:W-:Y:S02]  /*1040*/  IMAD.MOV.U32 R12, RZ, RZ, RZ ;  /* 0x000000ffff0c7224 */ /* 0x000fe400078e00ff */
[----:B------:R-:W-:-:S04]  /*1050*/  IMAD R5, R5, R4, RZ ;  /* 0x0000000405057224 */ /* 0x000fc800078e02ff */
[----:B------:R-:W-:Y:S01]  /*1060*/  IMAD.HI.U32 R5, R13, R5, R12 ;  /* 0x000000050d057227 */ /* 0x000fe200078e000c */
[----:B------:R-:W-:-:S05]  /*1070*/  IADD3 R0, RZ, -R0, RZ ;  /* 0x80000000ff007210 */ /* 0x000fca0007ffe0ff */
        /* <DEDUP_REMOVED lines=18> */
[----:B---3--:R-:W3:Y:S01]  /*11a0*/  F2I.FTZ.U32.TRUNC.NTZ R21, R4 ;  /* 0x0000000400157305 */ /* 0x008ee2000021f000 */
[----:B------:R-:W-:Y:S01]  /*11b0*/  IMAD.MOV.U32 R20, RZ, RZ, RZ ;  /* 0x000000ffff147224 */ /* 0x000fe200078e00ff */
[----:B------:R-:W-:Y:S02]  /*11c0*/  IABS R5, R6 ;  /* 0x0000000600057213 */ /* 0x000fe40000000000 */
[----:B---3--:R-:W-:-:S05]  /*11d0*/  IADD3 R0, RZ, -R21, RZ ;  /* 0x80000015ff007210 */ /* 0x008fca0007ffe0ff */
        /* <DEDUP_REMOVED lines=14> */
[----:B------:R-:W-:-:S04]  /*12c0*/  ISETP.NE.AND P1, PT, R6, RZ, PT ;  /* 0x000000ff0600720c */ /* 0x000fc80003f25270 */
[----:B------:R-:W-:Y:S02]  /*12d0*/  SHF.R.S32.HI R13, RZ, 0x1f, R8 ;  /* 0x0000001fff0d7819 */ /* 0x000fe40000011408 */
[----:B------:R-:W-:-:S05]  /*12e0*/  @P2 IADD3 R4, R4, 0x1, RZ ;  /* 0x0000000104042810 */ /* 0x000fca0007ffe0ff */
[----:B------:R-:W-:Y:S02]  /*12f0*/  @!P0 IMAD.MOV R4, RZ, RZ, -R4 ;  /* 0x000000ffff048224 */ /* 0x000fe400078e0a04 */
[----:B------:R-:W-:-:S05]  /*1300*/  @!P1 LOP3.LUT R4, RZ, R6, RZ, 0x33, !PT ;  /* 0x00000006ff049212 */ /* 0x000fca00078e33ff */
[----:B------:R-:W-:Y:S01]  /*1310*/  IMAD R6, R17, R4, RZ ;  /* 0x0000000411067224 */ /* 0x000fe200078e02ff */
[----:B--2---:R-:W-:Y:S01]  /*1320*/  SHF.R.S32.HI R0, RZ, 0x1f, R2 ;  /* 0x0000001fff007819 */ /* 0x004fe20000011402 */
[----:B------:R-:W-:-:S04]  /*1330*/  IMAD R5, R19, R2, RZ ;  /* 0x0000000213057224 */ /* 0x000fc800078e02ff */
[C---:B------:R-:W-:Y:S02]  /*1340*/  IMAD R5, R18.reuse, R0, R5 ;  /* 0x0000000012057224 */ /* 0x040fe400078e0205 */
[----:B------:R-:W-:-:S05]  /*1350*/  IMAD.WIDE.U32 R18, R18, R2, RZ ;  /* 0x0000000212127225 */ /* 0x000fca00078e00ff */
[----:B------:R-:W-:Y:S01]  /*1360*/  IADD3 R19, R19, R5, RZ ;  /* 0x0000000513137210 */ /* 0x000fe20007ffe0ff */
[----:B------:R-:W-:-:S04]  /*1370*/  IMAD R5, R135, R8, RZ ;  /* 0x0000000887057224 */ /* 0x000fc800078e02ff */
[----:B------:R-:W-:Y:S02]  /*1380*/  IMAD R5, R134, R13, R5 ;  /* 0x0000000d86057224 */ /* 0x000fe400078e0205 */
[----:B------:R-:W-:-:S04]  /*1390*/  IMAD.WIDE.U32 R18, R8, R134, R18 ;  /* 0x0000008608127225 */ /* 0x000fc800078e0012 */
[----:B------:R-:W-:Y:S01]  /*13a0*/  IMAD R7, R15, R2, RZ ;  /* 0x000000020f077224 */ /* 0x000fe200078e02ff */
[----:B------:R-:W-:Y:S02]  /*13b0*/  IADD3 R19, R19, R5, RZ ;  /* 0x0000000513137210 */ /* 0x000fe40007ffe0ff */
[----:B------:R-:W-:Y:S01]  /*13c0*/  SHF.R.S32.HI R5, RZ, 0x1f, R4 ;  /* 0x0000001fff057819 */ /* 0x000fe20000011404 */
[C---:B------:R-:W-:Y:S02]  /*13d0*/  IMAD R7, R14.reuse, R0, R7 ;  /* 0x000000000e077224 */ /* 0x040fe400078e0207 */
[----:B------:R-:W-:-:S04]  /*13e0*/  IMAD.WIDE.U32 R20, R14, R2, RZ ;  /* 0x000000020e147225 */ /* 0x000fc800078e00ff */
[----:B------:R-:W-:Y:S02]  /*13f0*/  IMAD R0, R16, R5, R6 ;  /* 0x0000000510007224 */ /* 0x000fe400078e0206 */
[----:B------:R-:W-:Y:S01]  /*1400*/  IMAD.WIDE.U32 R16, R4, R16, R18 ;  /* 0x0000001004107225 */ /* 0x000fe200078e0012 */
[----:B------:R-:W-:-:S03]  /*1410*/  IADD3 R9, R21, R7, RZ ;  /* 0x0000000715097210 */ /* 0x000fc60007ffe0ff */
[----:B------:R-:W-:Y:S01]  /*1420*/  IMAD.MOV.U32 R6, RZ, RZ, R20 ;  /* 0x000000ffff067224 */ /* 0x000fe200078e0014 */
[----:B------:R-:W-:Y:S01]  /*1430*/  MOV R2, R16 ;  /* 0x0000001000027202 */ /* 0x000fe20000000f00 */
[----:B------:R-:W-:Y:S01]  /*1440*/  IMAD.IADD R7, R17, 0x1, R0 ;  /* 0x0000000111077824 */ /* 0x000fe200078e0200 */
[----:B------:R-:W-:Y:S05]  /*1450*/  BRA `(.L_x_2582) ;  /* 0x0000050000007947 */ /* 0x000fea0003800000 */
.L_x_2581:
[----:B-1----:R-:W3:Y:S01]  /*1460*/  LD.E R4, [R10.64+0x68] ;  /* 0x000068060a047980 */ /* 0x002ee2000c101900 */
[----:B------:R-:W-:-:S03]  /*1470*/  ISETP.NE.AND P3, PT, R15, -0x1, PT ;  /* 0xffffffff0f00780c */ /* 0x000fc60003f65270 */
[----:B------:R-:W4:Y:S04]  /*1480*/  LD.E.64 R134, [R10.64+0x38] ;  /* 0x000038060a867980 */ /* 0x000f28000c101b00 */
[----:B--2---:R-:W2:Y:S04]  /*1490*/  LD.E.64 R136, [R10.64+0x40] ;  /* 0x000040060a887980 */ /* 0x004ea8000c101b00 */
[----:B------:R-:W2:Y:S04]  /*14a0*/  LD.E.64 R16, [R10.64+0x50] ;  /* 0x000050060a107980 */ /* 0x000ea8000c101b00 */
[----:B------:R-:W2:Y:S04]  /*14b0*/  @!P3 LD.E.64 R20, [R10.64+0x20] ;  /* 0x000020060a14b980 */ /* 0x000ea8000c101b00 */
[----:B------:R-:W2:Y:S04]  /*14c0*/  @!P3 LD.E.64 R18, [R10.64+0x28] ;  /* 0x000028060a12b980 */ /* 0x000ea8000c101b00 */
[----:B------:R1:W5:Y:S01]  /*14d0*/  LD.E.64 R22, [R10.64+0x58] ;  /* 0x000058060a167980 */ /* 0x000362000c101b00 */
[----:B------:R-:W-:Y:S01]  /*14e0*/  IMAD.MOV.U32 R8, RZ, RZ, RZ ;  /* 0x000000ffff087224 */ /* 0x000fe200078e00ff */
[----:B---3--:R-:W-:-:S04]  /*14f0*/  IABS R5, R4 ;  /* 0x0000000400057213 */ /* 0x008fc80000000000 */
[----:B------:R-:W3:Y:S08]  /*1500*/  I2F.RP R6, R5 ;  /* 0x0000000500067306 */ /* 0x000ef00000209400 */
[----:B---3--:R-:W3:Y:S02]  /*1510*/  MUFU.RCP R2, R6 ;  /* 0x0000000600027308 */ /* 0x008ee40000001000 */
[----:B---3--:R-:W-:-:S06]  /*1520*/  IADD3 R2, R2, 0xffffffe, RZ ;  /* 0x0ffffffe02027810 */ /* 0x008fcc0007ffe0ff */
[----:B------:R-:W3:Y:S01]  /*1530*/  F2I.FTZ.U32.TRUNC.NTZ R9, R2 ;  /* 0x0000000200097305 */ /* 0x000ee2000021f000 */
[----:B------:R-:W-:Y:S02]  /*1540*/  IABS R7, R4 ;  /* 0x0000000400077213 */ /* 0x000fe40000000000 */
[----:B---3--:R-:W-:-:S05]  /*1550*/  IADD3 R0, RZ, -R9, RZ ;  /* 0x80000009ff007210 */ /* 0x008fca0007ffe0ff */
[----:B------:R-:W-:Y:S01]  /*1560*/  IMAD R3, R0, R5, RZ ;  /* 0x0000000500037224 */ /* 0x000fe200078e02ff */
[----:B------:R-:W-:-:S03]  /*1570*/  IABS R0, R229 ;  /* 0x000000e500007213 */ /* 0x000fc60000000000 */
[----:B------:R-:W-:Y:S01]  /*1580*/  IMAD.HI.U32 R3, R9, R3, R8 ;  /* 0x0000000309037227 */ /* 0x000fe200078e0008 */
[----:B------:R-:W-:-:S05]  /*1590*/  IADD3 R7, RZ, -R7, RZ ;  /* 0x80000007ff077210 */ /* 0x000fca0007ffe0ff */
[----:B------:R-:W-:-:S04]  /*15a0*/  IMAD.HI.U32 R2, R3, R0, RZ ;  /* 0x0000000003027227 */ /* 0x000fc800078e00ff */
[----:B------:R-:W-:Y:S01]  /*15b0*/  IMAD R0, R2, R7, R0 ;  /* 0x0000000702007224 */ /* 0x000fe200078e0200 */
[----:B------:R-:W-:Y:S01]  /*15c0*/  @!P3 SHF.R.S32.HI R6, RZ, 0x1f, R14 ;  /* 0x0000001fff06b819 */ /* 0x000fe2000001140e */
[----:B----4-:R-:W-:-:S03]  /*15d0*/  @!P3 IMAD R3, R135, R14, RZ ;  /* 0x0000000e8703b224 */ /* 0x010fc600078e02ff */
[----:B------:R-:W-:Y:S01]  /*15e0*/  ISETP.GT.U32.AND P0, PT, R5, R0, PT ;  /* 0x000000000500720c */ /* 0x000fe20003f04070 */
[----:B------:R-:W-:Y:S02]  /*15f0*/  @!P3 IMAD R3, R6, R134, R3 ;  /* 0x000000860603b224 */ /* 0x000fe400078e0203 */
[----:B------:R-:W-:Y:S01]  /*1600*/  @!P3 IMAD.WIDE.U32 R24, R134, R14, RZ ;  /* 0x0000000e8618b225 */ /* 0x000fe200078e00ff */
[----:B-----5:R-:W-:-:S04]  /*1610*/  @!P3 SHF.R.S32.HI R6, RZ, 0x1f, R12 ;  /* 0x0000001fff06b819 */ /* 0x020fc8000001140c */
[----:B------:R-:W-:Y:S01]  /*1620*/  @!P3 IADD3 R25, R25, R3, RZ ;  /* 0x000000031919b210 */ /* 0x000fe20007ffe0ff */
[----:B--2---:R-:W-:Y:S02]  /*1630*/  @!P3 IMAD R3, R21, R12, RZ ;  /* 0x0000000c1503b224 */ /* 0x004fe400078e02ff */
[----:B------:R-:W-:Y:S02]  /*1640*/  @P3 IMAD.IADD R7, R14, 0x1, R15 ;  /* 0x000000010e073824 */ /* 0x000fe400078e020f */
[----:B------:R-:W-:Y:S02]  /*1650*/  @!P0 IMAD.IADD R0, R0, 0x1, -R5 ;  /* 0x0000000100008824 */ /* 0x000fe400078e0a05 */
[----:B------:R-:W-:Y:S02]  /*1660*/  @!P3 IMAD R3, R20, R6, R3 ;  /* 0x000000061403b224 */ /* 0x000fe400078e0203 */
[----:B------:R-:W-:Y:S01]  /*1670*/  @P3 IMAD R9, R135, R7, RZ ;  /* 0x0000000787093224 */ /* 0x000fe200078e02ff */
[----:B------:R-:W-:Y:S01]  /*1680*/  ISETP.GE.U32.AND P2, PT, R0, R5, PT ;  /* 0x000000050000720c */ /* 0x000fe20003f46070 */
[----:B------:R-:W-:-:S04]  /*1690*/  @P3 IMAD.WIDE.U32 R26, R134, R7, RZ ;  /* 0x00000007861a3225 */ /* 0x000fc800078e00ff */
[----:B------:R-:W-:Y:S01]  /*16a0*/  @!P3 IMAD.WIDE.U32 R20, R20, R12, R24 ;  /* 0x0000000c1414b225 */ /* 0x000fe200078e0018 */
[----:B------:R-:W-:-:S03]  /*16b0*/  LOP3.LUT R0, R229, R4, RZ, 0x3c, !PT ;  /* 0x00000004e5007212 */ /* 0x000fc600078e3cff */
[----:B------:R-:W-:Y:S01]  /*16c0*/  @P3 IMAD.IADD R9, R27, 0x1, R9 ;  /* 0x000000011b093824 */ /* 0x000fe200078e0209 */
[----:B------:R-:W-:Y:S02]  /*16d0*/  @!P3 IADD3 R9, R21, R3, RZ ;  /* 0x000000031509b210 */ /* 0x000fe40007ffe0ff */
[----:B------:R-:W-:Y:S02]  /*16e0*/  LEA R3, R54, 0xffffff80, 0x7 ;  /* 0xffffff8036037811 */ /* 0x000fe400078e38ff */
[----:B------:R-:W-:Y:S02]  /*16f0*/  @!P0 IADD3 R2, R2, 0x1, RZ ;  /* 0x0000000102028810 */ /* 0x000fe40007ffe0ff */
[----:B------:R-:W-:Y:S01]  /*1700*/  @P3 MOV R8, R26 ;  /* 0x0000001a00083202 */ /* 0x000fe20000000f00 */
[----:B------:R-:W-:Y:S01]  /*1710*/  @!P3 IMAD.MOV.U32 R8, RZ, RZ, R20 ;  /* 0x000000ffff08b224 */ /* 0x000fe200078e0014 */
[----:B------:R-:W-:Y:S01]  /*1720*/  SHF.R.S32.HI R13, RZ, 0x1f, R3 ;  /* 0x0000001fff0d7819 */ /* 0x000fe20000011403 */
[----:B------:R-:W-:Y:S01]  /*1730*/  IMAD R7, R135, R3, RZ ;  /* 0x0000000387077224 */ /* 0x000fe200078e02ff */
[----:B------:R-:W-:Y:S01]  /*1740*/  ISETP.GE.AND P1, PT, R0, RZ, PT ;  /* 0x000000ff0000720c */ /* 0x000fe20003f26270 */
[----:B------:R-:W-:Y:S01]  /*1750*/  @!P3 IMAD R6, R137, R14, RZ ;  /* 0x0000000e8906b224 */ /* 0x000fe200078e02ff */
[----:B------:R-:W-:-:S02]  /*1760*/  @!P3 SHF.R.S32.HI R5, RZ, 0x1f, R14 ;  /* 0x0000001fff05b819 */ /* 0x000fc4000001140e */
[----:B------:R-:W-:Y:S02]  /*1770*/  ISETP.NE.AND P0, PT, R4, RZ, PT ;  /* 0x000000ff0400720c */ /* 0x000fe40003f05270 */
[----:B------:R-:W-:Y:S01]  /*1780*/  @P2 IADD3 R2, R2, 0x1, RZ ;  /* 0x0000000102022810 */ /* 0x000fe20007ffe0ff */
[----:B------:R-:W-:Y:S02]  /*1790*/  IMAD R7, R13, R134, R7 ;  /* 0x000000860d077224 */ /* 0x000fe400078e0207 */
[----:B------:R-:W-:-:S04]  /*17a0*/  IMAD.WIDE.U32 R20, R134, R3, R8 ;  /* 0x0000000386147225 */ /* 0x000fc800078e0008 */
[----:B------:R-:W-:Y:S02]  /*17b0*/  @!P3 IMAD R5, R5, R136, R6 ;  /* 0x000000880505b224 */ /* 0x000fe400078e0206 */
[----:B------:R-:W-:Y:S01]  /*17c0*/  @!P3 IMAD.WIDE.U32 R8, R136, R14, RZ ;  /* 0x0000000e8808b225 */ /* 0x000fe200078e00ff */
[----:B------:R-:W-:-:S03]  /*17d0*/  IADD3 R21, R21, R7, RZ ;  /* 0x0000000715157210 */ /* 0x000fc60007ffe0ff */
[----:B------:R-:W-:Y:S01]  /*17e0*/  IMAD.MOV.U32 R0, RZ, RZ, R2 ;  /* 0x000000ffff007224 */ /* 0x000fe200078e0002 */
[----:B------:R-:W-:Y:S01]  /*17f0*/  @!P3 IADD3 R7, R9, R5, RZ ;  /* 0x000000050907b210 */ /* 0x000fe20007ffe0ff */
[----:B------:R-:W-:Y:S01]  /*1800*/  @!P3 IMAD R2, R19, R12, RZ ;  /* 0x0000000c1302b224 */ /* 0x000fe200078e02ff */
[----:B------:R-:W-:Y:S02]  /*1810*/  @!P3 SHF.R.S32.HI R5, RZ, 0x1f, R12 ;  /* 0x0000001fff05b819 */ /* 0x000fe4000001140c */
[----:B------:R-:W-:Y:S02]  /*1820*/  @!P1 IADD3 R0, -R0, RZ, RZ ;  /* 0x000000ff00009210 */ /* 0x000fe40007ffe1ff */
[----:B------:R-:W-:Y:S02]  /*1830*/  @!P0 LOP3.LUT R0, RZ, R4, RZ, 0x33, !PT ;  /* 0x00000004ff008212 */ /* 0x000fe400078e33ff */
[----:B------:R-:W-:Y:S01]  /*1840*/  @P3 IADD3 R14, R14, R15, RZ ;  /* 0x0000000f0e0e3210 */ /* 0x000fe20007ffe0ff */
[----:B------:R-:W-:Y:S01]  /*1850*/  @!P3 IMAD R2, R18, R5, R2 ;  /* 0x000000051202b224 */ /* 0x000fe200078e0202 */
[----:B------:R-:W-:Y:S01]  /*1860*/  SHF.R.S32.HI R5, RZ, 0x1f, R0 ;  /* 0x0000001fff057819 */ /* 0x000fe20000011400 */
[----:B------:R-:W-:-:S02]  /*1870*/  @!P3 IMAD.MOV.U32 R6, RZ, RZ, R8 ;  /* 0x000000ffff06b224 */ /* 0x000fc400078e0008 */
[----:B------:R-:W-:Y:S02]  /*1880*/  IMAD R4, R17, R0, RZ ;  /* 0x0000000011047224 */ /* 0x000fe400078e02ff */
[-C--:B------:R-:W-:Y:S02]  /*1890*/  @P3 IMAD R9, R137, R14.reuse, RZ ;  /* 0x0000000e89093224 */ /* 0x080fe400078e02ff */
[----:B------:R-:W-:-:S04]  /*18a0*/  @P3 IMAD.WIDE.U32 R14, R136, R14, RZ ;  /* 0x0000000e880e3225 */ /* 0x000fc800078e00ff */
[----:B------:R-:W-:Y:S01]  /*18b0*/  @!P3 IMAD.WIDE.U32 R18, R18, R12, R6 ;  /* 0x0000000c1212b225 */ /* 0x000fe200078e0006 */
[----:B------:R-:W-:-:S03]  /*18c0*/  @P3 IADD3 R9, R15, R9, RZ ;  /* 0x000000090f093210 */ /* 0x000fc60007ffe0ff */
[----:B------:R-:W-:-:S04]  /*18d0*/  IMAD.WIDE.U32 R20, R16, R0, R20 ;  /* 0x0000000010147225 */ /* 0x000fc800078e0014 */
        /* <DEDUP_REMOVED lines=8> */
.L_x_2582:
[----:B-1----:R-:W-:Y:S05]  /*1960*/  BSYNC B0 ;  /* 0x0000000000007941 */ /* 0x002fea0003800000 */
.L_x_2580:
[----:B------:R-:W-:Y:S01]  /*1970*/  ISETP.NE.AND P0, PT, R234, -0x1, PT ;  /* 0xffffffffea00780c */ /* 0x000fe20003f05270 */
[----:B------:R-:W2:Y:S04]  /*1980*/  LD.E.64 R190, [R10.64+0x30] ;  /* 0x000030060abe7980 */ /* 0x000ea8000c101b00 */
[----:B------:R-:W3:Y:S04]  /*1990*/  LD.E.64 R24, [R10.64+0x48] ;  /* 0x000048060a187980 */ /* 0x000ee8000c101b00 */
[----:B------:R-:W4:Y:S04]  /*19a0*/  LD.E.64 R20, [R10.64+0x8] ;  /* 0x000008060a147980 */ /* 0x000f28000c101b00 */
[----:B------:R-:W3:Y:S04]  /*19b0*/  @!P0 LD.E.64 R26, [R10.64+0x18] ;  /* 0x000018060a1a8980 */ /* 0x000ee8000c101b00 */
        /* <DEDUP_REMOVED lines=10> */
[----:B------:R-:W-:Y:S01]  /*1a60*/  IMAD R6, R13, R136, RZ ;  /* 0x000000880d067224 */ /* 0x000fe200078e02ff */
[----:B------:R-:W-:Y:S01]  /*1a70*/  SHF.R.S32.HI R19, RZ, 0x1f, R18 ;  /* 0x0000001fff137819 */ /* 0x000fe20000011412 */
[----:B------:R-:W-:-:S04]  /*1a80*/  IMAD.SHL.U32 R13, R186, 0x40, RZ ;  /* 0x00000040ba0d7824 */ /* 0x000fc800078e00ff */
[----:B------:R-:W-:Y:S01]  /*1a90*/  IMAD.X R17, R19, 0x1, R9, P1 ;  /* 0x0000000113117824 */ /* 0x000fe200008e0609 */
[----:B------:R-:W-:Y:S01]  /*1aa0*/  LOP3.LUT R13, R13, 0x1c0, RZ, 0xc0, !PT ;  /* 0x000001c00d0d7812 */ /* 0x000fe200078ec0ff */
[C---:B------:R-:W-:Y:S02]  /*1ab0*/  IMAD R6, R8.reuse, R137, R6 ;  /* 0x0000008908067224 */ /* 0x040fe400078e0206 */
[----:B------:R-:W-:Y:S01]  /*1ac0*/  IMAD.WIDE.U32 R16, R8, R136, R16 ;  /* 0x0000008808107225 */ /* 0x000fe200078e0010 */
[----:B------:R-:W-:Y:S02]  /*1ad0*/  LOP3.LUT R9, R13, 0x38, R18, 0xf8, !PT ;  /* 0x000000380d097812 */ /* 0x000fe400078ef812 */
[----:B------:R-:W-:Y:S02]  /*1ae0*/  SHF.R.U32.HI R184, RZ, 0x3, R13 ;  /* 0x00000003ffb87819 */ /* 0x000fe4000001160d */
[----:B------:R-:W-:Y:S02]  /*1af0*/  LEA.HI R80, R69, R68, RZ, 0x4 ;  /* 0x0000004445507211 */ /* 0x000fe400078f20ff */
[----:B------:R-:W-:Y:S01]  /*1b00*/  IADD3 R17, R17, R6, RZ ;  /* 0x0000000611117210 */ /* 0x000fe20007ffe0ff */
[----:B------:R-:W-:Y:S01]  /*1b10*/  IMAD R6, R23, R4, RZ ;  /* 0x0000000417067224 */ /* 0x000fe200078e02ff */
[----:B------:R-:W-:-:S02]  /*1b20*/  SHF.R.S32.HI R81, RZ, 0x1f, R230 ;  /* 0x0000001fff517819 */ /* 0x000fc400000114e6 */
[----:B------:R-:W-:Y:S02]  /*1b30*/  LOP3.LUT R184, R9, R184, RZ, 0x3c, !PT ;  /* 0x000000b809b87212 */ /* 0x000fe400078e3cff */
[----:B------:R-:W-:Y:S01]  /*1b40*/  LOP3.LUT R9, R80, 0xfffffff0, RZ, 0xc0, !PT ;  /* 0xfffffff050097812 */ /* 0x000fe200078ec0ff */
[-C--:B------:R-:W-:Y:S02]  /*1b50*/  IMAD R6, R5, R22.reuse, R6 ;  /* 0x0000001605067224 */ /* 0x080fe400078e0206 */
[----:B------:R-:W-:Y:S01]  /*1b60*/  IMAD.WIDE.U32 R22, R4, R22, R16 ;  /* 0x0000001604167225 */ /* 0x000fe200078e0010 */
[----:B------:R-:W-:-:S03]  /*1b70*/  LEA.HI R13, R69, R68, RZ, 0x6 ;  /* 0x00000044450d7211 */ /* 0x000fc600078f30ff */
[----:B------:R-:W-:Y:S02]  /*1b80*/  IMAD.IADD R16, R68, 0x1, -R9 ;  /* 0x0000000144107824 */ /* 0x000fe400078e0a09 */
[----:B------:R-:W-:Y:S01]  /*1b90*/  IMAD.SHL.U32 R13, R13, 0x8, RZ ;  /* 0x000000080d0d7824 */ /* 0x000fe200078e00ff */
[----:B------:R-:W-:Y:S02]  /*1ba0*/  IADD3 R23, R23, R6, RZ ;  /* 0x0000000617177210 */ /* 0x000fe40007ffe0ff */
[----:B------:R-:W-:Y:S02]  /*1bb0*/  SHF.R.S32.HI R6, RZ, 0x1f, R229 ;  /* 0x0000001fff067819 */ /* 0x000fe400000114e5 */
[----:B------:R-:W-:Y:S01]  /*1bc0*/  LOP3.LUT R184, R184, 0xfffffe00, R13, 0xf8, !PT ;  /* 0xfffffe00b8b87812 */ /* 0x000fe200078ef80d */
[----:B------:R-:W-:Y:S01]  /*1bd0*/  IMAD R223, R135, R186, RZ ;  /* 0x000000ba87df7224 */ /* 0x000fe200078e02ff */
[----:B------:R-:W-:Y:S02]  /*1be0*/  SHF.R.S32.HI R187, RZ, 0x1f, R186 ;  /* 0x0000001fffbb7819 */ /* 0x000fe400000114ba */
[----:B------:R-:W-:-:S03]  /*1bf0*/  SHF.R.S32.HI R17, RZ, 0x1f, R16 ;  /* 0x0000001fff117819 */ /* 0x000fc60000011410 */
[----:B------:R-:W-:Y:S01]  /*1c00*/  IMAD R223, R187, R134, R223 ;  /* 0x00000086bbdf7224 */ /* 0x000fe200078e02df */
[----:B------:R-:W-:Y:S01]  /*1c10*/  LEA.HI R74, R17, R16, RZ, 0x3 ;  /* 0x00000010114a7211 */ /* 0x000fe200078f18ff */
[----:B------:R-:W-:Y:S02]  /*1c20*/  IMAD R227, R137, R186, RZ ;  /* 0x000000ba89e37224 */ /* 0x000fe400078e02ff */
[----:B------:R-:W-:Y:S01]  /*1c30*/  IMAD.WIDE.U32 R22, R186, R136, R22 ;  /* 0x00000088ba167225 */ /* 0x000fe200078e0016 */
[----:B------:R-:W-:-:S03]  /*1c40*/  LOP3.LUT R79, R74, 0xfffffff8, RZ, 0xc0, !PT ;  /* 0xfffffff84a4f7812 */ /* 0x000fc600078ec0ff */
[----:B------:R-:W-:Y:S02]  /*1c50*/  IMAD R227, R187, R136, R227 ;  /* 0x00000088bbe37224 */ /* 0x000fe400078e02e3 */
[----:B------:R-:W-:Y:S02]  /*1c60*/  IMAD.IADD R79, R16, 0x1, -R79 ;  /* 0x00000001104f7824 */ /* 0x000fe400078e0a4f */
[----:B------:R-:W-:Y:S02]  /*1c70*/  IMAD.IADD R227, R23, 0x1, R227 ;  /* 0x0000000117e37824 */ /* 0x000fe400078e02e3 */
[----:B------:R-:W-:Y:S01]  /*1c80*/  IMAD.WIDE R188, R231, 0x40, R186 ;  /* 0x00000040e7bc7825 */ /* 0x000fe200078e02ba */
[----:B------:R-:W-:-:S03]  /*1c90*/  LEA.HI R69, R69, R68, RZ, 0x5 ;  /* 0x0000004445457211 */ /* 0x000fc600078f28ff */
[----:B------:R-:W-:Y:S02]  /*1ca0*/  IMAD.MOV.U32 R55, RZ, RZ, 0x10 ;  /* 0x00000010ff377424 */ /* 0x000fe400078e00ff */
[----:B------:R-:W-:Y:S01]  /*1cb0*/  IMAD.MOV.U32 R53, RZ, RZ, 0x20 ;  /* 0x00000020ff357424 */ /* 0x000fe200078e00ff */
[----:B------:R-:W-:Y:S01]  /*1cc0*/  SHF.L.U64.HI R78, R134, 0x4, R135 ;  /* 0x00000004864e7819 */ /* 0x000fe20000010287 */
[----:B------:R-:W-:Y:S01]  /*1cd0*/  IMAD.SHL.U32 R75, R136, 0x10, RZ ;  /* 0x00000010884b7824 */ /* 0x000fe200078e00ff */
[----:B------:R-:W-:Y:S02]  /*1ce0*/  SHF.L.U32 R77, R134, 0x4, RZ ;  /* 0x00000004864d7819 */ /* 0x000fe400000006ff */
[----:B------:R-:W-:Y:S02]  /*1cf0*/  SHF.L.U64.HI R76, R136, 0x4, R137 ;  /* 0x00000004884c7819 */ /* 0x000fe40000010289 */
[----:B------:R-:W-:Y:S01]  /*1d00*/  SHF.L.U32 R83, R73, 0x2, RZ ;  /* 0x0000000249537819 */ /* 0x000fe200000006ff */
        /* <DEDUP_REMOVED lines=8> */
[----:B------:R-:W-:-:S03]  /*1d90*/  @!P0 IMAD.IADD R9, R27, 0x1, R8 ;  /* 0x000000011b098824 */ /* 0x000fc600078e0208 */
[C---:B------:R-:W-:Y:S01]  /*1da0*/  IADD3 R8, P1, R18.reuse, R12, RZ ;  /* 0x0000000c12087210 */ /* 0x040fe20007f3e0ff */
[----:B------:R-:W-:Y:S01]  /*1db0*/  IMAD R13, R25, R229, RZ ;  /* 0x000000e5190d7224 */ /* 0x000fe200078e02ff */
[----:B------:R-:W-:-:S03]  /*1dc0*/  IADD3 R12, P0, R18, R2, RZ ;  /* 0x00000002120c7210 */ /* 0x000fc60007f1e0ff */
[----:B------:R-:W-:Y:S02]  /*1dd0*/  IMAD.X R9, R19, 0x1, R9, P1 ;  /* 0x0000000113097824 */ /* 0x000fe400008e0609 */
[----:B------:R-:W-:Y:S02]  /*1de0*/  IMAD R6, R24, R6, R13 ;  /* 0x0000000618067224 */ /* 0x000fe400078e020d */
[----:B------:R-:W-:-:S04]  /*1df0*/  IMAD.WIDE.U32 R8, R229, R24, R8 ;  /* 0x00000018e5087225 */ /* 0x000fc800078e0008 */
[----:B------:R-:W-:Y:S02]  /*1e00*/  IMAD.X R13, R19, 0x1, R7, P0 ;  /* 0x00000001130d7824 */ /* 0x000fe400000e0607 */
[----:B------:R-:W-:Y:S02]  /*1e10*/  IMAD.IADD R9, R9, 0x1, R6 ;  /* 0x0000000109097824 */ /* 0x000fe400078e0206 */
[----:B------:R-:W-:-:S05]  /*1e20*/  IMAD.WIDE.U32 R6, R186, R134, R12 ;  /* 0x00000086ba067225 */ /* 0x000fca00078e000c */
[----:B------:R-:W-:Y:S02]  /*1e30*/  IADD3 R223, R7, R223, RZ ;  /* 0x000000df07df7210 */ /* 0x000fe40007ffe0ff */
[----:B------:R-:W-:-:S04]  /*1e40*/  SHF.R.S32.HI R7, RZ, 0x1f, R82 ;  /* 0x0000001fff077819 */ /* 0x000fc80000011452 */
[----:B------:R-:W-:Y:S02]  /*1e50*/  LEA.HI R7, R7, R82, RZ, 0x7 ;  /* 0x0000005207077211 */ /* 0x000fe400078f38ff */
[----:B----4-:R-:W-:Y:S02]  /*1e60*/  LEA R224, P1, R6, R20, 0x1 ;  /* 0x0000001406e07211 */ /* 0x010fe400078208ff */
[----:B------:R-:W-:Y:S02]  /*1e70*/  SHF.R.S32.HI R113, RZ, 0x7, R7 ;  /* 0x00000007ff717819 */ /* 0x000fe40000011407 */
[----:B------:R-:W-:Y:S02]  /*1e80*/  LEA R226, P0, R22, R14, 0x1 ;  /* 0x0000000e16e27211 */ /* 0x000fe400078008ff */
[----:B------:R-:W-:Y:S02]  /*1e90*/  IMNMX R113, RZ, R113, !PT ;  /* 0x00000071ff717217 */ /* 0x000fe40007800200 */
[----:B------:R-:W-:-:S02]  /*1ea0*/  LEA.HI.X R223, R6, R21, R223, 0x1, P1 ;  /* 0x0000001506df7211 */ /* 0x000fc400008f0cdf */
[----:B------:R-:W-:Y:S02]  /*1eb0*/  LEA.HI.X R227, R22, R15, R227, 0x1, P0 ;  /* 0x0000000f16e37211 */ /* 0x000fe400000f0ce3 */
[----:B------:R-:W-:Y:S02]  /*1ec0*/  R2P PR, R79, 0x6 ;  /* 0x000000064f007804 */ /* 0x000fe40000000000 */
[----:B------:R-:W-:Y:S01]  /*1ed0*/  ISETP.GT.AND P0, PT, R54, R113, PT ;  /* 0x000000713600720c */ /* 0x000fe20003f04270 */
[----:B------:R-:W-:Y:S01]  /*1ee0*/  IMAD R185, R189, R190, RZ ;  /* 0x000000bebdb97224 */ /* 0x000fe200078e02ff */
[----:B------:R-:W-:-:S03]  /*1ef0*/  LOP3.LUT R7, R69, 0xffffffe0, RZ, 0xc0, !PT ;  /* 0xffffffe045077812 */ /* 0x000fc600078ec0ff */
[C---:B------:R-:W-:Y:S02]  /*1f00*/  IMAD R185, R188.reuse, R191, R185 ;  /* 0x000000bfbcb97224 */ /* 0x040fe400078e02b9 */
[----:B------:R-:W-:Y:S01]  /*1f10*/  IMAD.WIDE.U32 R188, R188, R190, R8 ;  /* 0x000000bebcbc7225 */ /* 0x000fe200078e0008 */
[----:B------:R-:W-:Y:S02]  /*1f20*/  SHF.R.S32.HI R69, RZ, 0x5, R69 ;  /* 0x00000005ff457819 */ /* 0x000fe40000011445 */
[----:B------:R-:W-:Y:S01]  /*1f30*/  SEL R55, R55, 0xfffffff0, !P1 ;  /* 0xfffffff037377807 */ /* 0x000fe20004800000 */
[----:B------:R-:W-:Y:S01]  /*1f40*/  @!P4 IMAD.MOV.U32 R0, RZ, RZ, RZ ;  /* 0x000000ffff00c224 */ /* 0x000fe200078e00ff */
[----:B------:R-:W-:Y:S01]  /*1f50*/  SEL R53, R53, 0xffffffe0, !P2 ;  /* 0xffffffe035357807 */ /* 0x000fe20005000000 */
[----:B------:R-:W-:Y:S02]  /*1f60*/  IMAD.IADD R70, R68, 0x1, -R7 ;  /* 0x0000000144467824 */ /* 0x000fe400078e0a07 */
[----:B------:R-:W-:Y:S01]  /*1f70*/  IMAD.IADD R185, R189, 0x1, R185 ;  /* 0x00000001bdb97824 */ /* 0x000fe200078e02b9 */
[----:B------:R-:W-:Y:S05]  /*1f80*/  @!P0 BRA `(.L_x_2583) ;  /* 0x0000b53000008947 */ /* 0x000fea0003800000 */
[----:B-1----:R-:W2:Y:S04]  /*1f90*/  LD.E.64 R218, [R10.64+0x128] ;  /* 0x000128060ada7980 */ /* 0x002ea8000c101b00 */
        /* <DEDUP_REMOVED lines=10> */
[----:B-----5:R-:W-:Y:S01]  /*2040*/  IMAD.IADD R0, R0, 0x1, R3 ;  /* 0x0000000100007824 */ /* 0x020fe200078e0203 */
[----:B------:R-:W-:Y:S01]  /*2050*/  IADD3 R102, P5, P4, R77, R77, R77 ;  /* 0x0000004d4d667210 */ /* 0x000fe20007cbe04d */
[----:B------:R-:W-:Y:S01]  /*2060*/  IMAD.WIDE.U32 R200, R136, 0x60, RZ ;  /* 0x0000006088c87825 */ /* 0x000fe200078e00ff */
[----:B------:R-:W-:-:S02]  /*2070*/  SHF.L.U32 R111, R134, 0x5, RZ ;  /* 0x00000005866f7819 */ /* 0x000fc400000006ff */
[----:B------:R-:W-:Y:S01]  /*2080*/  IADD3.X R101, R78, R78, R78, P5, P4 ;  /* 0x0000004e4e657210 */ /* 0x000fe20002fe844e */
[C---:B------:R-:W-:Y:S01]  /*2090*/  IMAD.WIDE.U32 R196, R136.reuse, 0xc0, RZ ;  /* 0x000000c088c47825 */ /* 0x040fe200078e00ff */
[C-C-:B------:R-:W-:Y:S02]  /*20a0*/  SHF.L.U64.HI R94, R136.reuse, 0x5, R137.reuse ;  /* 0x00000005885e7819 */ /* 0x140fe40000010289 */
[C---:B------:R-:W-:Y:S01]  /*20b0*/  SHF.L.U64.HI R91, R136.reuse, 0x6, R137 ;  /* 0x00000006885b7819 */ /* 0x040fe20000010289 */
[----:B------:R-:W-:Y:S01]  /*20c0*/  IMAD.SHL.U32 R93, R136, 0x20, RZ ;  /* 0x00000020885d7824 */ /* 0x000fe200078e00ff */
[----:B------:R-:W-:Y:S01]  /*20d0*/  SHF.L.U64.HI R112, R134, 0x5, R135 ;  /* 0x0000000586707819 */ /* 0x000fe20000010287 */
[----:B------:R-:W-:Y:S01]  /*20e0*/  IMAD.SHL.U32 R90, R136, 0x40, RZ ;  /* 0x00000040885a7824 */ /* 0x000fe200078e00ff */
[----:B------:R-:W-:Y:S01]  /*20f0*/  IADD3 R86, R186, 0x10, RZ ;  /* 0x00000010ba567810 */ /* 0x000fe20007ffe0ff */
[----:B------:R-:W-:Y:S01]  /*2100*/  IMAD R87, R137, 0xe0, RZ ;  /* 0x000000e089577824 */ /* 0x000fe200078e02ff */
[----:B------:R-:W-:Y:S01]  /*2110*/  SHF.L.U64.HI R94, R93, 0x1, R94 ;  /* 0x000000015d5e7819 */ /* 0x000fe2000001025e */
[----:B------:R-:W-:Y:S01]  /*2120*/  IMAD.WIDE.U32 R194, R136, 0xe0, RZ ;  /* 0x000000e088c27825 */ /* 0x000fe200078e00ff */
[----:B------:R-:W-:-:S02]  /*2130*/  SHF.L.U64.HI R91, R90, 0x1, R91 ;  /* 0x000000015a5b7819 */ /* 0x000fc4000001025b */
[C---:B------:R-:W-:Y:S01]  /*2140*/  IADD3 R85, R186.reuse, 0x20, RZ ;  /* 0x00000020ba557810 */ /* 0x040fe20007ffe0ff */
[----:B------:R-:W-:Y:S01]  /*2150*/  IMAD R89, R137, 0xa0, RZ ;  /* 0x000000a089597824 */ /* 0x000fe200078e02ff */
[----:B------:R-:W-:Y:S01]  /*2160*/  IADD3 R84, R186, 0x30, RZ ;  /* 0x00000030ba547810 */ /* 0x000fe20007ffe0ff */
[----:B------:R-:W-:Y:S01]  /*2170*/  IMAD.WIDE.U32 R198, R136, 0xa0, RZ ;  /* 0x000000a088c67825 */ /* 0x000fe200078e00ff */
[C---:B------:R-:W-:Y:S02]  /*2180*/  IADD3 R182, R186.reuse, 0x40, RZ ;  /* 0x00000040bab67810 */ /* 0x040fe40007ffe0ff */
[----:B------:R-:W-:Y:S01]  /*2190*/  IADD3 R181, R186, 0x50, RZ ;  /* 0x00000050bab57810 */ /* 0x000fe20007ffe0ff */
[----:B------:R-:W-:Y:S01]  /*21a0*/  IMAD.SHL.U32 R107, R134, 0x40, RZ ;  /* 0x00000040866b7824 */ /* 0x000fe200078e00ff */
[C---:B------:R-:W-:Y:S01]  /*21b0*/  IADD3 R180, R186.reuse, 0x60, RZ ;  /* 0x00000060bab47810 */ /* 0x040fe20007ffe0ff */
[----:B------:R-:W-:Y:S01]  /*21c0*/  IMAD.MOV.U32 R148, RZ, RZ, R224 ;  /* 0x000000ffff947224 */ /* 0x000fe200078e00e0 */
[----:B------:R-:W-:Y:S01]  /*21d0*/  IADD3 R178, R186, 0x70, RZ ;  /* 0x00000070bab27810 */ /* 0x000fe20007ffe0ff */
[----:B------:R-:W-:Y:S01]  /*21e0*/  IMAD.MOV.U32 R150, RZ, RZ, R226 ;  /* 0x000000ffff967224 */ /* 0x000fe200078e00e2 */
[----:B------:R-:W-:Y:S01]  /*21f0*/  SHF.L.U64.HI R108, R134, 0x6, R135 ;  /* 0x00000006866c7819 */ /* 0x000fe20000010287 */
[----:B------:R-:W-:Y:S01]  /*2200*/  IMAD.MOV.U32 R151, RZ, RZ, R227 ;  /* 0x000000ffff977224 */ /* 0x000fe200078e00e3 */
[----:B------:R-:W-:Y:S01]  /*2210*/  MOV R149, R223 ;  /* 0x000000df00957202 */ /* 0x000fe20000000f00 */
[----:B------:R-:W-:Y:S01]  /*2220*/  IMAD.SHL.U32 R93, R93, 0x2, RZ ;  /* 0x000000025d5d7824 */ /* 0x000fe200078e00ff */
[----:B------:R-:W-:Y:S01]  /*2230*/  SHF.L.U32 R90, R90, 0x1, RZ ;  /* 0x000000015a5a7819 */ /* 0x000fe200000006ff */
[----:B------:R-:W-:Y:S01]  /*2240*/  IMAD.IADD R89, R199, 0x1, R89 ;  /* 0x00000001c7597824 */ /* 0x000fe200078e0259 */
[----:B------:R-:W-:Y:S01]  /*2250*/  IADD3 R87, R195, R87, RZ ;  /* 0x00000057c3577210 */ /* 0x000fe20007ffe0ff */
[C---:B--2---:R-:W-:Y:S01]  /*2260*/  IMAD.SHL.U32 R115, R218.reuse, 0x10, RZ ;  /* 0x00000010da737824 */ /* 0x044fe200078e00ff */
[C-C-:B------:R-:W-:Y:S01]  /*2270*/  SHF.L.U64.HI R114, R218.reuse, 0x4, R219.reuse ;  /* 0x00000004da727819 */ /* 0x140fe200000102db */
[C---:B------:R-:W-:Y:S01]  /*2280*/  IMAD.SHL.U32 R117, R218.reuse, 0x20, RZ ;  /* 0x00000020da757824 */ /* 0x040fe200078e00ff */
[C---:B------:R-:W-:Y:S01]  /*2290*/  SHF.L.U64.HI R116, R218.reuse, 0x5, R219 ;  /* 0x00000005da747819 */ /* 0x040fe200000102db */
[----:B---3--:R-:W-:Y:S01]  /*22a0*/  IMAD R2, R31, R230, RZ ;  /* 0x000000e61f027224 */ /* 0x008fe200078e02ff */
[----:B------:R-:W-:Y:S01]  /*22b0*/  IADD3 R216, P3, P2, R115, R115, R115 ;  /* 0x0000007373d87210 */ /* 0x000fe20007a7e073 */
[----:B------:R-:W-:Y:S01]  /*22c0*/  IMAD R121, R219, 0x30, RZ ;  /* 0x00000030db797824 */ /* 0x000fe200078e02ff */
[----:B------:R-:W-:Y:S01]  /*22d0*/  SHF.L.U64.HI R118, R218, 0x6, R219 ;  /* 0x00000006da767819 */ /* 0x000fe200000102db */
[----:B------:R-:W-:Y:S01]  /*22e0*/  IMAD R2, R30, R81, R2 ;  /* 0x000000511e027224 */ /* 0x000fe200078e0202 */
[----:B------:R-:W-:Y:S01]  /*22f0*/  IADD3 R216, P1, P0, -R117, 0x40, R216 ;  /* 0x0000004075d87810 */ /* 0x000fe2000783e1d8 */
[----:B------:R-:W-:Y:S01]  /*2300*/  IMAD.WIDE.U32 R30, R230, R30, R18 ;  /* 0x0000001ee61e7225 */ /* 0x000fe200078e0012 */
[----:B------:R-:W-:-:S02]  /*2310*/  IADD3.X R7, R114, R114, R114, P3, P2 ;  /* 0x0000007272077210 */ /* 0x000fc40001fe4472 */
[----:B----4-:R-:W-:Y:S01]  /*2320*/  SHF.L.U64.HI R126, R202, 0x4, R203 ;  /* 0x00000004ca7e7819 */ /* 0x010fe200000102cb */
[----:B------:R-:W-:Y:S01]  /*2330*/  IMAD.IADD R31, R31, 0x1, R2 ;  /* 0x000000011f1f7824 */ /* 0x000fe200078e0202 */
[----:B------:R-:W-:Y:S01]  /*2340*/  IADD3.X R217, ~R116, RZ, R7, P1, P0 ;  /* 0x000000ff74d97210 */ /* 0x000fe20000fe0507 */
[----:B------:R-:W-:Y:S01]  /*2350*/  IMAD R13, R203, R3, RZ ;  /* 0x00000003cb0d7224 */ /* 0x000fe200078e02ff */
[----:B------:R-:W-:Y:S01]  /*2360*/  SHF.R.S32.HI R7, RZ, 0x1f, R3 ;  /* 0x0000001fff077819 */ /* 0x000fe20000011403 */
[----:B------:R-:W-:Y:S01]  /*2370*/  IMAD R12, R27, R230, RZ ;  /* 0x000000e61b0c7224 */ /* 0x000fe200078e02ff */
[----:B------:R-:W-:Y:S01]  /*2380*/  SHF.L.U64.HI R128, R202, 0x5, R203 ;  /* 0x00000005ca807819 */ /* 0x000fe200000102cb */
[----:B------:R-:W-:Y:S01]  /*2390*/  IMAD.WIDE.U32 R32, R218, 0x30, R216 ;  /* 0x00000030da207825 */ /* 0x000fe200078e00d8 */
[C---:B------:R-:W-:Y:S02]  /*23a0*/  SHF.L.U32 R129, R202.reuse, 0x5, RZ ;  /* 0x00000005ca817819 */ /* 0x040fe400000006ff */
[C---:B------:R-:W-:Y:S01]  /*23b0*/  SHF.L.U64.HI R131, R202.reuse, 0x6, R203 ;  /* 0x00000006ca837819 */ /* 0x040fe200000102cb */
[C---:B------:R-:W-:Y:S01]  /*23c0*/  IMAD R13, R202.reuse, R7, R13 ;  /* 0x00000007ca0d7224 */ /* 0x040fe200078e020d */
[----:B------:R-:W-:Y:S01]  /*23d0*/  IADD3 R214, P0, -R117, R32, RZ ;  /* 0x0000002075d67210 */ /* 0x000fe20007f1e1ff */
[----:B------:R-:W-:Y:S01]  /*23e0*/  IMAD.WIDE.U32 R30, R202, R3, R30 ;  /* 0x00000003ca1e7225 */ /* 0x000fe200078e001e */
[----:B------:R-:W-:-:S02]  /*23f0*/  LEA.HI R169, R6, R6, RZ, 0x1 ;  /* 0x0000000606a97211 */ /* 0x000fc400078f08ff */
[----:B------:R-:W-:Y:S01]  /*2400*/  IADD3.X R215, ~R116, R33, R121, P0, !PT ;  /* 0x0000002174d77210 */ /* 0x000fe200007fe579 */
[----:B------:R-:W-:Y:S01]  /*2410*/  IMAD.WIDE.U32 R28, R230, R26, R18 ;  /* 0x0000001ae61c7225 */ /* 0x000fe200078e0012 */
[----:B------:R-:W-:Y:S02]  /*2420*/  IADD3 R27, R31, R13, RZ ;  /* 0x0000000d1f1b7210 */ /* 0x000fe40007ffe0ff */
[----:B------:R-:W-:Y:S01]  /*2430*/  SHF.R.S32.HI R169, RZ, 0x1, R169 ;  /* 0x00000001ffa97819 */ /* 0x000fe200000114a9 */
[----:B------:R-:W-:Y:S01]  /*2440*/  IMAD R12, R26, R81, R12 ;  /* 0x000000511a0c7224 */ /* 0x000fe200078e020c */
[----:B------:R-:W-:Y:S01]  /*2450*/  SHF.L.U64.HI R128, R129, 0x1, R128 ;  /* 0x0000000181807819 */ /* 0x000fe20000010280 */
[----:B------:R-:W-:Y:S01]  /*2460*/  IMAD R2, R219, R3, RZ ;  /* 0x00000003db027224 */ /* 0x000fe200078e02ff */
[----:B------:R-:W-:Y:S01]  /*2470*/  SHF.L.U32 R175, R169, 0x6, RZ ;  /* 0x00000006a9af7819 */ /* 0x000fe200000006ff */
[----:B------:R-:W-:Y:S01]  /*2480*/  IMAD.IADD R29, R29, 0x1, R12 ;  /* 0x000000011d1d7824 */ /* 0x000fe200078e020c */
[----:B------:R-:W-:Y:S01]  /*2490*/  SHF.L.U32 R129, R129, 0x1, RZ ;  /* 0x0000000181817819 */ /* 0x000fe200000006ff */
[----:B------:R-:W-:Y:S01]  /*24a0*/  IMAD.WIDE.U32 R12, R218, 0x30, R214 ;  /* 0x00000030da0c7825 */ /* 0x000fe200078e00d6 */
[----:B------:R-:W-:-:S03]  /*24b0*/  SHF.R.S32.HI R160, RZ, 0x1f, R175 ;  /* 0x0000001fffa07819 */ /* 0x000fc600000114af */
[C---:B------:R-:W-:Y:S01]  /*24c0*/  IMAD R2, R218.reuse, R7, R2 ;  /* 0x00000007da027224 */ /* 0x040fe200078e0202 */
[----:B------:R-:W-:Y:S01]  /*24d0*/  IADD3 R212, P0, -R117, R12, RZ ;  /* 0x0000000c75d47210 */ /* 0x000fe20007f1e1ff */
[----:B------:R-:W-:Y:S01]  /*24e0*/  IMAD.WIDE.U32 R28, R218, R3, R28 ;  /* 0x00000003da1c7225 */ /* 0x000fe200078e001c */
[----:B------:R-:W-:Y:S02]  /*24f0*/  SHF.R.S32.HI R7, RZ, 0x1f, R82 ;  /* 0x0000001fff077819 */ /* 0x000fe40000011452 */
[----:B------:R-:W-:Y:S01]  /*2500*/  IADD3.X R213, ~R116, R121, R13, P0, !PT ;  /* 0x0000007974d57210 */ /* 0x000fe200007fe50d */
[----:B------:R-:W-:Y:S01]  /*2510*/  IMAD R12, R25, R4, RZ ;  /* 0x00000004190c7224 */ /* 0x000fe200078e02ff */
[----:B------:R-:W-:Y:S01]  /*2520*/  IADD3 R3, P0, -R82, R186, RZ ;  /* 0x000000ba52037210 */ /* 0x000fe20007f1e1ff */
[----:B------:R-:W-:Y:S01]  /*2530*/  IMAD.MOV.U32 R26, RZ, RZ, R30 ;  /* 0x000000ffff1a7224 */ /* 0x000fe200078e001e */
[----:B------:R-:W-:Y:S01]  /*2540*/  IADD3 R29, R29, R2, RZ ;  /* 0x000000021d1d7210 */ /* 0x000fe20007ffe0ff */
[----:B------:R-:W-:-:S02]  /*2550*/  IMAD R2, R23, R4, RZ ;  /* 0x0000000417027224 */ /* 0x000fc400078e02ff */
[C---:B------:R-:W-:Y:S02]  /*2560*/  IMAD R12, R24.reuse, R5, R12 ;  /* 0x00000005180c7224 */ /* 0x040fe400078e020c */
[----:B------:R-:W-:-:S04]  /*2570*/  IMAD.WIDE.U32 R24, R24, R4, R26 ;  /* 0x0000000418187225 */ /* 0x000fc800078e001a */
[----:B------:R-:W-:Y:S02]  /*2580*/  IMAD.X R7, R187, 0x1, ~R7, P0 ;  /* 0x00000001bb077824 */ /* 0x000fe400000e0e07 */
[C---:B------:R-:W-:Y:S02]  /*2590*/  IMAD R2, R22.reuse, R5, R2 ;  /* 0x0000000516027224 */ /* 0x040fe400078e0202 */
[----:B------:R-:W-:-:S04]  /*25a0*/  IMAD.WIDE.U32 R22, R22, R4, R28 ;  /* 0x0000000416167225 */ /* 0x000fc800078e001c */
[----:B------:R-:W-:Y:S01]  /*25b0*/  IMAD.WIDE.U32 R26, R218, 0x30, R212 ;  /* 0x00000030da1a7825 */ /* 0x000fe200078e00d4 */
[----:B------:R-:W-:-:S03]  /*25c0*/  IADD3 R23, R23, R2, RZ ;  /* 0x0000000217177210 */ /* 0x000fc60007ffe0ff */
[----:B------:R-:W-:Y:S01]  /*25d0*/  IMAD.IADD R13, R25, 0x1, R12 ;  /* 0x00000001190d7824 */ /* 0x000fe200078e020c */
[----:B------:R-:W-:Y:S01]  /*25e0*/  IADD3 R210, P0, -R117, R26, RZ ;  /* 0x0000001a75d27210 */ /* 0x000fe20007f1e1ff */
[----:B------:R-:W-:Y:S02]  /*25f0*/  IMAD R4, R7, R202, RZ ;  /* 0x000000ca07047224 */ /* 0x000fe400078e02ff */
[----:B------:R-:W-:Y:S01]  /*2600*/  IMAD.MOV.U32 R12, RZ, RZ, R24 ;  /* 0x000000ffff0c7224 */ /* 0x000fe200078e0018 */
[----:B------:R-:W-:Y:S01]  /*2610*/  IADD3.X R211, ~R116, R121, R27, P0, !PT ;  /* 0x0000007974d37210 */ /* 0x000fe200007fe51b */
[-C--:B------:R-:W-:Y:S02]  /*2620*/  IMAD R2, R203, R3.reuse, R4 ;  /* 0x00000003cb027224 */ /* 0x080fe400078e0204 */
[----:B------:R-:W-:-:S04]  /*2630*/  IMAD.WIDE.U32 R4, R202, R3, R12 ;  /* 0x00000003ca047225 */ /* 0x000fc800078e000c */
[----:B------:R-:W-:Y:S01]  /*2640*/  IMAD.IADD R2, R5, 0x1, R2 ;  /* 0x0000000105027824 */ /* 0x000fe200078e0202 */
[----:B------:R-:W-:Y:S01]  /*2650*/  LEA R140, P0, R4, R20, 0x1 ;  /* 0x00000014048c7211 */ /* 0x000fe200078008ff */
[----:B------:R-:W-:Y:S02]  /*2660*/  IMAD R143, R7, R218, RZ ;  /* 0x000000da078f7224 */ /* 0x000fe400078e02ff */
[----:B------:R-:W-:Y:S01]  /*2670*/  IMAD R6, R186, R169, R83 ;  /* 0x000000a9ba067224 */ /* 0x000fe200078e0253 */
[----:B------:R-:W-:Y:S01]  /*2680*/  LEA.HI.X R141, R4, R21, R2, 0x1, P0 ;  /* 0x00000015048d7211 */ /* 0x000fe200000f0c02 */
[-C--:B------:R-:W-:Y:S02]  /*2690*/  IMAD R143, R219, R3.reuse, R143 ;  /* 0x00000003db8f7224 */ /* 0x080fe400078e028f */
[----:B------:R-:W-:-:S04]  /*26a0*/  IMAD.WIDE.U32 R12, R218, R3, R22 ;  /* 0x00000003da0c7225 */ /* 0x000fc800078e0016 */
[----:B------:R-:W-:Y:S01]  /*26b0*/  IMAD R3, R169, R0, RZ ;  /* 0x00000000a9037224 */ /* 0x000fe200078e02ff */
[----:B------:R-:W-:Y:S01]  /*26c0*/  LEA R142, P0, R12, R8, 0x1 ;  /* 0x000000080c8e7211 */ /* 0x000fe200078008ff */
[----:B------:R-:W-:Y:S02]  /*26d0*/  IMAD.IADD R4, R83, 0x1, R6 ;  /* 0x0000000153047824 */ /* 0x000fe400078e0206 */
[----:B------:R-:W-:Y:S01]  /*26e0*/  IMAD.IADD R143, R13, 0x1, R143 ;  /* 0x000000010d8f7824 */ /* 0x000fe200078e028f */
[----:B------:R-:W-:Y:S01]  /*26f0*/  SHF.R.S32.HI R147, RZ, 0x1f, R3 ;  /* 0x0000001fff937819 */ /* 0x000fe20000011403 */
[----:B------:R-:W-:Y:S01]  /*2700*/  IMAD.WIDE.U32 R22, R218, 0x30, R210 ;  /* 0x00000030da167825 */ /* 0x000fe200078e00d2 */
[C---:B------:R-:W-:Y:S02]  /*2710*/  IADD3 R0, P2, R3.reuse, R4, RZ ;  /* 0x0000000403007210 */ /* 0x040fe40007f5e0ff */
[----:B------:R-:W-:Y:S01]  /*2720*/  IADD3 R2, P3, R3, R6, RZ ;  /* 0x0000000603027210 */ /* 0x000fe20007f7e0ff */
[----:B------:R-:W-:Y:S01]  /*2730*/  IMAD.SHL.U32 R183, R169, 0x10, RZ ;  /* 0x00000010a9b77824 */ /* 0x000fe200078e00ff */
[----:B------:R-:W-:Y:S01]  /*2740*/  LEA.HI.X R143, R12, R9, R143, 0x1, P0 ;  /* 0x000000090c8f7211 */ /* 0x000fe200000f0c8f */
[----:B------:R-:W-:Y:S01]  /*2750*/  IMAD.SHL.U32 R146, R0, 0x2, RZ ;  /* 0x0000000200927824 */ /* 0x000fe200078e00ff */
[-C--:B------:R-:W-:Y:S01]  /*2760*/  LEA.HI.X.SX32 R9, R6, R147.reuse, 0x1, P3 ;  /* 0x0000009306097211 */ /* 0x080fe200018f0eff */
[----:B------:R-:W-:Y:S01]  /*2770*/  IMAD R5, R137, 0x60, RZ ;  /* 0x0000006089057824 */ /* 0x000fe200078e02ff */
[----:B------:R-:W-:Y:S01]  /*2780*/  IADD3 R120, P1, -R117, R22, RZ ;  /* 0x0000001675787210 */ /* 0x000fe20007f3e1ff */
[----:B------:R-:W-:Y:S01]  /*2790*/  IMAD R3, R137, 0xc0, RZ ;  /* 0x000000c089037824 */ /* 0x000fe200078e02ff */
[----:B------:R-:W-:Y:S01]  /*27a0*/  LEA.HI.X.SX32 R147, R4, R147, 0x1, P2 ;  /* 0x0000009304937211 */ /* 0x000fe200010f0eff */
[----:B------:R-:W-:Y:S01]  /*27b0*/  IMAD.IADD R92, R201, 0x1, R5 ;  /* 0x00000001c95c7824 */ /* 0x000fe200078e0205 */
[----:B------:R-:W-:Y:S01]  /*27c0*/  SHF.L.U32 R12, R2, 0x1, RZ ;  /* 0x00000001020c7819 */ /* 0x000fe200000006ff */
[----:B------:R-:W-:Y:S01]  /*27d0*/  IMAD.IADD R88, R197, 0x1, R3 ;  /* 0x00000001c5587824 */ /* 0x000fe200078e0203 */
[----:B------:R-:W-:Y:S01]  /*27e0*/  IADD3.X R121, ~R116, R121, R23, P1, !PT ;  /* 0x0000007974797210 */ /* 0x000fe20000ffe517 */
[----:B------:R-:W-:Y:S01]  /*27f0*/  IMAD.SHL.U32 R127, R202, 0x10, RZ ;  /* 0x00000010ca7f7824 */ /* 0x000fe200078e00ff */
[----:B------:R-:W-:Y:S01]  /*2800*/  SHF.L.U64.HI R147, R0, 0x1, R147 ;  /* 0x0000000100937819 */ /* 0x000fe20000010293 */
[----:B------:R-:W-:Y:S01]  /*2810*/  IMAD.SHL.U32 R132, R202, 0x40, RZ ;  /* 0x00000040ca847824 */ /* 0x000fe200078e00ff */
[----:B------:R-:W-:Y:S01]  /*2820*/  IADD3 R144, P3, R16, R146, RZ ;  /* 0x0000009210907210 */ /* 0x000fe20007f7e0ff */
[C---:B------:R-:W-:Y:S01]  /*2830*/  IMAD.SHL.U32 R179, R169.reuse, 0x20, RZ ;  /* 0x00000020a9b37824 */ /* 0x040fe200078e00ff */
[----:B------:R-:W-:Y:S01]  /*2840*/  SHF.L.U64.HI R9, R2, 0x1, R9 ;  /* 0x0000000102097819 */ /* 0x000fe20000010209 */
[----:B------:R-:W-:Y:S01]  /*2850*/  IMAD R177, R169, 0x30, RZ ;  /* 0x00000030a9b17824 */ /* 0x000fe200078e02ff */
[----:B------:R-:W-:Y:S01]  /*2860*/  IADD3 R56, P1, R16, R12, RZ ;  /* 0x0000000c10387210 */ /* 0x000fe20007f3e0ff */
[----:B------:R-:W-:Y:S01]  /*2870*/  IMAD.X R145, R17, 0x1, R147, P3 ;  /* 0x0000000111917824 */ /* 0x000fe200018e0693 */
[C---:B------:R-:W-:Y:S01]  /*2880*/  IADD3 R146, P2, R14.reuse, R146, RZ ;  /* 0x000000920e927210 */ /* 0x040fe20007f5e0ff */
[----:B------:R-:W-:Y:S01]  /*2890*/  IMAD R173, R169, 0x50, RZ ;  /* 0x00000050a9ad7824 */ /* 0x000fe200078e02ff */
[----:B------:R-:W-:Y:S01]  /*28a0*/  IADD3 R176, R183, 0x40, RZ ;  /* 0x00000040b7b07810 */ /* 0x000fe20007ffe0ff */
[----:B------:R-:W-:Y:S01]  /*28b0*/  IMAD.X R57, R17, 0x1, R9, P1 ;  /* 0x0000000111397824 */ /* 0x000fe200008e0609 */
[----:B------:R-:W-:Y:S01]  /*28c0*/  IADD3 R12, P0, R14, R12, RZ ;  /* 0x0000000c0e0c7210 */ /* 0x000fe20007f1e0ff */
[----:B------:R-:W-:Y:S01]  /*28d0*/  IMAD.X R147, R15, 0x1, R147, P2 ;  /* 0x000000010f937824 */ /* 0x000fe200010e0693 */
[C---:B------:R-:W-:Y:S01]  /*28e0*/  IADD3 R104, P2, R102.reuse, 0x40, RZ ;  /* 0x0000004066687810 */ /* 0x040fe20007f5e0ff */
[----:B------:R-:W-:Y:S01]  /*28f0*/  IMAD.IADD R174, R183, 0x1, R176 ;  /* 0x00000001b7ae7824 */ /* 0x000fe200078e02b0 */
[----:B------:R-:W-:Y:S01]  /*2900*/  IADD3.X R9, R15, R9, RZ, P0, !PT ;  /* 0x000000090f097210 */ /* 0x000fe200007fe4ff */
[----:B------:R-:W-:Y:S01]  /*2910*/  IMAD R171, R169, 0x60, RZ ;  /* 0x00000060a9ab7824 */ /* 0x000fe200078e02ff */
[----:B------:R-:W-:Y:S01]  /*2920*/  IADD3 R102, P1, P0, R102, 0x40, R77 ;  /* 0x0000004066667810 */ /* 0x000fe2000783e04d */
[C---:B------:R-:W-:Y:S01]  /*2930*/  IMAD R5, R203.reuse, 0x60, RZ ;  /* 0x00000060cb057824 */ /* 0x040fe200078e02ff */
[----:B------:R-:W-:Y:S01]  /*2940*/  IADD3.X R103, RZ, R101, RZ, P2, !PT ;  /* 0x00000065ff677210 */ /* 0x000fe200017fe4ff */
[----:B------:R-:W-:Y:S01]  /*2950*/  IMAD R133, R203, 0xa0, RZ ;  /* 0x000000a0cb857824 */ /* 0x000fe200078e02ff */
[----:B------:R-:W-:Y:S01]  /*2960*/  IADD3 R172, R183, R174, RZ ;  /* 0x000000aeb7ac7210 */ /* 0x000fe20007ffe0ff */
[----:B------:R-:W-:Y:S01]  /*2970*/  IMAD R3, R203, 0xc0, RZ ;  /* 0x000000c0cb037824 */ /* 0x000fe200078e02ff */
[----:B------:R-:W-:Y:S01]  /*2980*/  IADD3.X R101, R101, RZ, R78, P1, P0 ;  /* 0x000000ff65657210 */ /* 0x000fe20000fe044e */
[----:B------:R-:W-:Y:S01]  /*2990*/  IMAD R139, R203, 0xe0, RZ ;  /* 0x000000e0cb8b7824 */ /* 0x000fe200078e02ff */
[----:B------:R-:W-:Y:S01]  /*29a0*/  IADD3 R100, P0, R77, R102, RZ ;  /* 0x000000664d647210 */ /* 0x000fe20007f1e0ff */
[----:B------:R-:W-:Y:S01]  /*29b0*/  IMAD.IADD R170, R183, 0x1, R172 ;  /* 0x00000001b7aa7824 */ /* 0x000fe200078e02ac */
[----:B------:R-:W-:Y:S01]  /*29c0*/  IADD3 R110, P3, R77, 0x40, RZ ;  /* 0x000000404d6e7810 */ /* 0x000fe20007f7e0ff */
[----:B------:R-:W-:Y:S01]  /*29d0*/  IMAD.WIDE.U32 R208, R202, 0x60, RZ ;  /* 0x00000060cad07825 */ /* 0x000fe200078e00ff */
[----:B------:R-:W-:-:S02]  /*29e0*/  IADD3.X R99, R78, R101, RZ, P0, !PT ;  /* 0x000000654e637210 */ /* 0x000fc400007fe4ff */
[----:B------:R-:W-:Y:S01]  /*29f0*/  IADD3 R98, P0, R77, R100, RZ ;  /* 0x000000644d627210 */ /* 0x000fe20007f1e0ff */
[----:B------:R-:W-:Y:S01]  /*2a00*/  IMAD.X R109, RZ, RZ, R78, P3 ;  /* 0x000000ffff6d7224 */ /* 0x000fe200018e064e */
[----:B------:R-:W-:Y:S01]  /*2a10*/  IADD3 R168, R183, R170, RZ ;  /* 0x000000aab7a87210 */ /* 0x000fe20007ffe0ff */
[----:B------:R-:W-:Y:S01]  /*2a20*/  IMAD.WIDE.U32 R206, R202, 0xa0, RZ ;  /* 0x000000a0cace7825 */ /* 0x000fe200078e00ff */
[----:B------:R-:W-:Y:S02]  /*2a30*/  IADD3 R122, P1, R120, R115, RZ ;  /* 0x00000073787a7210 */ /* 0x000fe40007f3e0ff */
[----:B------:R-:W-:Y:S01]  /*2a40*/  IADD3 R106, P3, R111, 0x40, RZ ;  /* 0x000000406f6a7810 */ /* 0x000fe20007f7e0ff */
[----:B------:R-:W-:Y:S01]  /*2a50*/  IMAD.X R97, R78, 0x1, R99, P0 ;  /* 0x000000014e617824 */ /* 0x000fe200000e0663 */
[----:B------:R-:W-:Y:S01]  /*2a60*/  IADD3 R96, P0, R77, R98, RZ ;  /* 0x000000624d607210 */ /* 0x000fe20007f1e0ff */
[----:B------:R-:W-:Y:S01]  /*2a70*/  IMAD.IADD R167, R183, 0x1, R168 ;  /* 0x00000001b7a77824 */ /* 0x000fe200078e02a8 */
[----:B------:R-:W-:Y:S01]  /*2a80*/  IADD3.X R123, R121, R114, RZ, P1, !PT ;  /* 0x00000072797b7210 */ /* 0x000fe20000ffe4ff */
[----:B------:R-:W-:Y:S01]  /*2a90*/  IMAD.WIDE.U32 R204, R202, 0xc0, RZ ;  /* 0x000000c0cacc7825 */ /* 0x000fe200078e00ff */
[----:B------:R-:W-:-:S02]  /*2aa0*/  SHF.L.U64.HI R126, R127, 0x1, R126 ;  /* 0x000000017f7e7819 */ /* 0x000fc4000001027e */
[----:B------:R-:W-:Y:S01]  /*2ab0*/  SHF.L.U64.HI R131, R132, 0x1, R131 ;  /* 0x0000000184837819 */ /* 0x000fe20000010283 */
[----:B------:R-:W-:Y:S01]  /*2ac0*/  IMAD.X R95, R78, 0x1, R97, P0 ;  /* 0x000000014e5f7824 */ /* 0x000fe200000e0661 */
[----:B------:R-:W-:Y:S01]  /*2ad0*/  IADD3 R125, P0, R122, R115, RZ ;  /* 0x000000737a7d7210 */ /* 0x000fe20007f1e0ff */
[----:B------:R-:W-:Y:S01]  /*2ae0*/  IMAD R169, R169, 0x70, RZ ;  /* 0x00000070a9a97824 */ /* 0x000fe200078e02ff */
[----:B------:R-:W-:Y:S01]  /*2af0*/  IADD3 R14, R18, 0x40, RZ ;  /* 0x00000040120e7810 */ /* 0x000fe20007ffe0ff */
[----:B------:R-:W-:Y:S01]  /*2b00*/  IMAD.IADD R166, R183, 0x1, R167 ;  /* 0x00000001b7a67824 */ /* 0x000fe200078e02a7 */
[----:B------:R-:W-:Y:S01]  /*2b10*/  IADD3 R133, R207, R133, RZ ;  /* 0x00000085cf857210 */ /* 0x000fe20007ffe0ff */
[----:B------:R-:W-:Y:S01]  /*2b20*/  IMAD.WIDE.U32 R202, R202, 0xe0, RZ ;  /* 0x000000e0caca7825 */ /* 0x000fe200078e00ff */
[----:B------:R-:W-:Y:S02]  /*2b30*/  SHF.R.S32.HI R165, RZ, 0x1f, R183 ;  /* 0x0000001fffa57819 */ /* 0x000fe400000114b7 */
[----:B------:R-:W-:Y:S01]  /*2b40*/  SHF.R.S32.HI R164, RZ, 0x1f, R179 ;  /* 0x0000001fffa47819 */ /* 0x000fe200000114b3 */
[----:B------:R-:W-:Y:S01]  /*2b50*/  IMAD.MOV.U32 R13, RZ, RZ, R54 ;  /* 0x000000ffff0d7224 */ /* 0x000fe200078e0036 */
[----:B------:R-:W-:Y:S01]  /*2b60*/  SHF.R.S32.HI R162, RZ, 0x1f, R177 ;  /* 0x0000001fffa27819 */ /* 0x000fe200000114b1 */
[----:B------:R-:W-:Y:S01]  /*2b70*/  IMAD.SHL.U32 R119, R218, 0x40, RZ ;  /* 0x00000040da777824 */ /* 0x000fe200078e00ff */
[----:B------:R-:W-:Y:S01]  /*2b80*/  SHF.R.S32.HI R158, RZ, 0x1f, R173 ;  /* 0x0000001fff9e7819 */ /* 0x000fe200000114ad */
[----:B------:R-:W-:Y:S01]  /*2b90*/  IMAD.X R105, RZ, RZ, R112, P3 ;  /* 0x000000ffff697224 */ /* 0x000fe200018e0670 */
        /* <DEDUP_REMOVED lines=11> */
[----:B------:R-:W-:Y:S01]  /*2c50*/  IMAD.X R124, R123, 0x1, R114, P0 ;  /* 0x000000017b7c7824 */ /* 0x000fe200000e0672 */
[----:B------:R-:W-:-:S02]  /*2c60*/  SHF.R.S32.HI R155, RZ, 0x1f, R168 ;  /* 0x0000001fff9b7819 */ /* 0x000fc400000114a8 */
[----:B------:R-:W-:Y:S02]  /*2c70*/  SHF.R.S32.HI R153, RZ, 0x1f, R167 ;  /* 0x0000001fff997819 */ /* 0x000fe400000114a7 */
[----:B------:R-:W-:Y:S02]  /*2c80*/  SHF.R.S32.HI R152, RZ, 0x1f, R166 ;  /* 0x0000001fff987819 */ /* 0x000fe400000114a6 */
.L_x_2655:
[----:B------:R-:W-:Y:S01]  /*2c90*/  IMAD.SHL.U32 R16, R13, 0x80, RZ ;  /* 0x000000800d107824 */ /* 0x000fe200078e00ff */
[----:B------:R-:W-:Y:S04]  /*2ca0*/  BSSY B2, `(.L_x_2584) ;  /* 0x0000a1b000027945 */ /* 0x000fe80003800000 */
[----:B------:R-:W-:Y:S05]  /*2cb0*/  IADD3 R15, R16, -0x80, RZ ;  /* 0xffffff80100f7810 */ /* 0x000fea0007ffe0ff */
[--C-:B------:R-:W-:Y:S02]  /*2cc0*/  IMAD.IADD R225, R72, 0x1, -R15.reuse ;  /* 0x0000000148e17824 */ /* 0x100fe400078e0a0f */
[----:B------:R-:W-:Y:S03]  /*2cd0*/  IMAD.IADD R221, R82, 0x1, -R15 ;  /* 0x0000000152dd7824 */ /* 0x000fe600078e0a0f */
[-C--:B------:R-:W-:Y:S02]  /*2ce0*/  ISETP.GE.AND P2, PT, R186, R225.reuse, PT ;  /* 0x000000e1ba00720c */ /* 0x080fe40003f46270 */
[----:B------:R-:W-:Y:S02]  /*2cf0*/  ISETP.GE.AND P0, PT, R86, R225, PT ;  /* 0x000000e15600720c */ /* 0x000fe40003f06270 */
[-C--:B------:R-:W-:Y:S02]  /*2d00*/  ISETP.GE.AND P2, PT, R186, R221.reuse, !P2 ;  /* 0x000000ddba00720c */ /* 0x080fe40005746270 */
[----:B------:R-:W-:Y:S11]  /*2d10*/  ISETP.GE.AND P0, PT, R86, R221, !P0 ;  /* 0x000000dd5600720c */ /* 0x000ff60004706270 */
[----:B------:R-:W2:Y:S02]  /*2d20*/  @P2 LD.E.128 R20, [R140.64] ;  /* 0x000000068c142980 */ /* 0x000ea4000c101d00 */
[C---:B------:R-:W-:Y:S05]  /*2d30*/  @P0 IADD3 R2, P1, R140.reuse, R127, RZ ;  /* 0x0000007f8c020210 */ /* 0x040fea0007f3e0ff */
[----:B------:R-:W-:Y:S01]  /*2d40*/  @P0 IMAD.X R3, R141, 0x1, R126, P1 ;  /* 0x000000018d030824 */ /* 0x000fe200008e067e */
[C---:B------:R-:W-:Y:S04]  /*2d50*/  @P0 LEA R28, P1, R75.reuse, R150, 0x1 ;  /* 0x000000964b1c0211 */ /* 0x040fe800078208ff */
[----:B------:R-:W-:Y:S02]  /*2d60*/  @P0 LEA.HI.X R29, R75, R151, R76, 0x1, P1 ;  /* 0x000000974b1d0211 */ /* 0x000fe400008f0c4c */
[C---:B------:R-:W-:Y:S04]  /*2d70*/  ISETP.GE.AND P1, PT, R85.reuse, R225, PT ;  /* 0x000000e15500720c */ /* 0x040fe80003f26270 */
[----:B------:R-:W-:Y:S11]  /*2d80*/  ISETP.GE.AND P1, PT, R85, R221, !P1 ;  /* 0x000000dd5500720c */ /* 0x000ff60004f26270 */
[----:B------:R-:W-:Y:S02]  /*2d90*/  @!UPT UIADD3 URZ, URZ, URZ, URZ ;  /* 0x0000003f3f3ff290 */ /* 0x000fe4000fffe03f */
[----:B------:R-:W-:Y:S05]  /*2da0*/  @P1 IADD3 R30, P3, R140, R129, RZ ;  /* 0x000000818c1e1210 */ /* 0x000fea0007f7e0ff */
[----:B------:R-:W-:Y:S01]  /*2db0*/  @P1 IMAD.X R31, R141, 0x1, R128, P3 ;  /* 0x000000018d1f1824 */ /* 0x000fe200018e0680 */
[----:B--2---:R1:W-:Y:S04]  /*2dc0*/  @P2 ST.E.128 [R150.64], R20 ;  /* 0x0000001496002985 */ /* 0x0043e8000c101d06 */
[----:B------:R-:W2:Y:S04]  /*2dd0*/  @P2 LD.E.128 R4, [R140.64+0x80] ;  /* 0x000080068c042980 */ /* 0x000ea8000c101d00 */
[----:B--2---:R2:W-:Y:S04]  /*2de0*/  @P2 ST.E.128 [R150.64+0x80], R4 ;  /* 0x0000800496002985 */ /* 0x0045e8000c101d06 */
[----:B------:R-:W3:Y:S04]  /*2df0*/  @P0 LD.E.128 R24, [R2.64] ;  /* 0x0000000602180980 */ /* 0x000ee8000c101d00 */
[----:B---3--:R3:W-:Y:S04]  /*2e00*/  @P0 ST.E.128 [R28.64], R24 ;  /* 0x000000181c000985 */ /* 0x0087e8000c101d06 */
[----:B-1----:R-:W4:Y:S04]  /*2e10*/  @P0 LD.E.128 R20, [R2.64+0x80] ;  /* 0x0000800602140980 */ /* 0x002f28000c101d00 */
[----:B----4-:R1:W-:Y:S01]  /*2e20*/  @P0 ST.E.128 [R28.64+0x80], R20 ;  /* 0x000080141c000985 */ /* 0x0103e2000c101d06 */
[----:B------:R-:W-:Y:S03]  /*2e30*/  @P1 IADD3 R32, P0, R150, R93, RZ ;  /* 0x0000005d96201210 */ /* 0x000fe60007f1e0ff */
[----:B--2---:R-:W2:Y:S02]  /*2e40*/  @P1 LD.E.128 R4, [R30.64] ;  /* 0x000000061e041980 */ /* 0x004ea4000c101d00 */
[----:B------:R-:W-:Y:S01]  /*2e50*/  @P1 IMAD.X R33, R151, 0x1, R94, P0 ;  /* 0x0000000197211824 */ /* 0x000fe200000e065e */
[C---:B------:R-:W-:Y:S04]  /*2e60*/  ISETP.GE.AND P0, PT, R84.reuse, R225, PT ;  /* 0x000000e15400720c */ /* 0x040fe80003f06270 */
[----:B------:R-:W-:Y:S11]  /*2e70*/  ISETP.GE.AND P0, PT, R84, R221, !P0 ;  /* 0x000000dd5400720c */ /* 0x000ff60004706270 */
[----:B------:R-:W-:Y:S02]  /*2e80*/  @!UPT UIADD3 URZ, URZ, URZ, URZ ;  /* 0x0000003f3f3ff290 */ /* 0x000fe4000fffe03f */
[----:B------:R-:W-:Y:S05]  /*2e90*/  @P0 IADD3 R2, P3, R140, R208, RZ ;  /* 0x000000d08c020210 */ /* 0x000fea0007f7e0ff */
[----:B------:R-:W-:Y:S01]  /*2ea0*/  @P0 IMAD.X R3, R141, 0x1, R130, P3 ;  /* 0x000000018d030824 */ /* 0x000fe200018e0682 */
[----:B--2---:R2:W-:Y:S04]  /*2eb0*/  @P1 ST.E.128 [R32.64], R4 ;  /* 0x0000000420001985 */ /* 0x0045e8000c101d06 */
[----:B---3--:R-:W3:Y:S04]  /*2ec0*/  @P1 LD.E.128 R24, [R30.64+0x80] ;  /* 0x000080061e181980 */ /* 0x008ee8000c101d00 */
[----:B---3--:R3:W-:Y:S01]  /*2ed0*/  @P1 ST.E.128 [R32.64+0x80], R24 ;  /* 0x0000801820001985 */ /* 0x0087e2000c101d06 */
[----:B-1----:R-:W-:Y:S03]  /*2ee0*/  @P0 IADD3 R28, P1, R150, R200, RZ ;  /* 0x000000c8961c0210 */ /* 0x002fe60007f3e0ff */
[----:B------:R-:W4:Y:S02]  /*2ef0*/  @P0 LD.E.128 R20, [R2.64] ;  /* 0x0000000602140980 */ /* 0x000f24000c101d00 */
[----:B------:R-:W-:Y:S01]  /*2f00*/  @P0 IMAD.X R29, R151, 0x1, R92, P1 ;  /* 0x00000001971d0824 */ /* 0x000fe200008e065c */
[C---:B------:R-:W-:Y:S04]  /*2f10*/  ISETP.GE.AND P1, PT, R182.reuse, R225, PT ;  /* 0x000000e1b600720c */ /* 0x040fe80003f26270 */
[----:B------:R-:W-:Y:S11]  /*2f20*/  ISETP.GE.AND P1, PT, R182, R221, !P1 ;  /* 0x000000ddb600720c */ /* 0x000ff60004f26270 */
[----:B------:R-:W-:Y:S02]  /*2f30*/  @!UPT UIADD3 URZ, URZ, URZ, URZ ;  /* 0x0000003f3f3ff290 */ /* 0x000fe4000fffe03f */
[----:B------:R-:W-:Y:S05]  /*2f40*/  @P1 IADD3 R30, P3, R140, R132, RZ ;  /* 0x000000848c1e1210 */ /* 0x000fea0007f7e0ff */
[----:B------:R-:W-:Y:S01]  /*2f50*/  @P1 IMAD.X R31, R141, 0x1, R131, P3 ;  /* 0x000000018d1f1824 */ /* 0x000fe200018e0683 */
[----:B----4-:R1:W-:Y:S04]  /*2f60*/  @P0 ST.E.128 [R28.64], R20 ;  /* 0x000000141c000985 */ /* 0x0103e8000c101d06 */
[----:B--2---:R-:W2:Y:S04]  /*2f70*/  @P0 LD.E.128 R4, [R2.64+0x80] ;  /* 0x0000800602040980 */ /* 0x004ea8000c101d00 */
[----:B--2---:R2:W-:Y:S01]  /*2f80*/  @P0 ST.E.128 [R28.64+0x80], R4 ;  /* 0x000080041c000985 */ /* 0x0045e2000c101d06 */
[----:B---3--:R-:W-:Y:S03]  /*2f90*/  @P1 IADD3 R32, P0, R150, R90, RZ ;  /* 0x0000005a96201210 */ /* 0x008fe60007f1e0ff */
[----:B------:R-:W3:Y:S02]  /*2fa0*/  @P1 LD.E.128 R24, [R30.64] ;  /* 0x000000061e181980 */ /* 0x000ee4000c101d00 */
[----:B------:R-:W-:Y:S01]  /*2fb0*/  @P1 IMAD.X R33, R151, 0x1, R91, P0 ;  /* 0x0000000197211824 */ /* 0x000fe200000e065b */
[C---:B------:R-:W-:Y:S04]  /*2fc0*/  ISETP.GE.AND P0, PT, R181.reuse, R225, PT ;  /* 0x000000e1b500720c */ /* 0x040fe80003f06270 */
[----:B------:R-:W-:Y:S11]  /*2fd0*/  ISETP.GE.AND P0, PT, R181, R221, !P0 ;  /* 0x000000ddb500720c */ /* 0x000ff60004706270 */
[----:B------:R-:W-:Y:S02]  /*2fe0*/  @!UPT UIADD3 URZ, URZ, URZ, URZ ;  /* 0x0000003f3f3ff290 */ /* 0x000fe4000fffe03f */
[----:B------:R-:W-:Y:S05]  /*2ff0*/  @P0 IADD3 R2, P3, R140, R206, RZ ;  /* 0x000000ce8c020210 */ /* 0x000fea0007f7e0ff */
[----:B------:R-:W-:Y:S01]  /*3000*/  @P0 IMAD.X R3, R141, 0x1, R133, P3 ;  /* 0x000000018d030824 */ /* 0x000fe200018e0685 */
[----:B---3--:R3:W-:Y:S04]  /*3010*/  @P1 ST.E.128 [R32.64], R24 ;  /* 0x0000001820001985 */ /* 0x0087e8000c101d06 */
[----:B-1----:R-:W4:Y:S04]  /*3020*/  @P1 LD.E.128 R20, [R30.64+0x80] ;  /* 0x000080061e141980 */ /* 0x002f28000c101d00 */
[----:B----4-:R1:W-:Y:S01]  /*3030*/  @P1 ST.E.128 [R32.64+0x80], R20 ;  /* 0x0000801420001985 */ /* 0x0103e2000c101d06 */
[----:B--2---:R-:W-:Y:S03]  /*3040*/  @P0 IADD3 R28, P1, R150, R198, RZ ;  /* 0x000000c6961c0210 */ /* 0x004fe60007f3e0ff */
[----:B------:R-:W2:Y:S02]  /*3050*/  @P0 LD.E.128 R4, [R2.64] ;  /* 0x0000000602040980 */ /* 0x000ea4000c101d00 */
        /* <DEDUP_REMOVED lines=22> */
[----:B------:R-:W-:Y:S05]  /*31c0*/  @P0 IMAD.X R29, R151, 0x1, R87, P1 ;  /* 0x00000001971d0824 */ /* 0x000fea00008e0657 */
[----:B---3--:R2:W-:Y:S04]  /*31d0*/  @P0 ST.E.128 [R28.64], R24 ;  /* 0x000000181c000985 */ /* 0x0085e8000c101d06 */
[----:B-1----:R-:W3:Y:S04]  /*31e0*/  @P0 LD.E.128 R20, [R34.64+0x80] ;  /* 0x0000800622140980 */ /* 0x002ee8000c101d00 */
[----:B---3--:R2:W-:Y:S04]  /*31f0*/  @P0 ST.E.128 [R28.64+0x80], R20 ;  /* 0x000080141c000985 */ /* 0x0085e8000c101d06 */
[----:B------:R-:W3:Y:S04]  /*3200*/  LD.E R17, [R10.64+0xd0] ;  /* 0x0000d0060a117980 */ /* 0x000ee8000c101900 */
[----:B------:R-:W4:Y:S01]  /*3210*/  LD.E R3, [R10.64+0x130] ;  /* 0x000130060a037980 */ /* 0x000f22000c101900 */
[----:B---3--:R-:W-:Y:S01]  /*3220*/  ISETP.NE.AND P1, PT, R17, RZ, PT ;  /* 0x000000ff1100720c */ /* 0x008fe20003f25270 */
[----:B----4-:R-:W-:Y:S05]  /*3230*/  IMAD.U32 R3, R3, -0x80, RZ ;  /* 0xffffff8003037824 */ /* 0x010fea00078e00ff */
[C---:B------:R-:W-:Y:S04]  /*3240*/  LEA R140, P0, R3.reuse, R140, 0x1 ;  /* 0x0000008c038c7211 */ /* 0x040fe800078008ff */
[----:B------:R-:W-:Y:S03]  /*3250*/  LEA.HI.X.SX32 R141, R3, R141, 0x1, P0 ;  /* 0x0000008d038d7211 */ /* 0x000fe600000f0eff */
[----:B------:R-:W-:-:S05]  /*3260*/  @!P1 BRA `(.L_x_2585) ;  /* 0x0000966000009947 */ /* 0x000fca0003800000 */
[----:B--2---:R-:W2:Y:S02]  /*3270*/  LD.E.U8 R0, [R10.64+0x1b3] ;  /* 0x0001b3060a007980 */ /* 0x004ea4000c101100 */
[----:B--2---:R-:W-:Y:S11]  /*3280*/  ISETP.NE.AND P0, PT, R0, RZ, PT ;  /* 0x000000ff0000720c */ /* 0x004ff60003f05270 */
[----:B------:R-:W-:Y:S02]  /*3290*/  @!UPT UIADD3 URZ, URZ, URZ, URZ ;  /* 0x0000003f3f3ff290 */ /* 0x000fe4000fffe03f */
[----:B------:R-:W-:-:S05]  /*32a0*/  @!P0 BRA `(.L_x_2586) ;  /* 0x0000375000008947 */ /* 0x000fca0003800000 */
[----:B------:R-:W-:Y:S01]  /*32b0*/  BSSY B0, `(.L_x_2587) ;  /* 0x000005e000007945 */ /* 0x000fe20003800000 */
[----:B------:R-:W-:-:S05]  /*32c0*/  @!P2 BRA `(.L_x_2588) ;  /* 0x000005c00000a947 */ /* 0x000fca0003800000 */
[-C--:B------:R-:W-:Y:S01]  /*32d0*/  ISETP.GE.AND P0, PT, R18, R17.reuse, PT ;  /* 0x000000111200720c */ /* 0x080fe20003f06270 */
[----:B------:R-:W2:Y:S01]  /*32e0*/  LD.E.128 R28, [R142.64] ;  /* 0x000000068e1c7980 */ /* 0x000ea2000c101d00 */
[----:B------:R-:W-:Y:S11]  /*32f0*/  ISETP.GE.AND P1, PT, R14, R17, PT ;  /* 0x000000110e00720c */ /* 0x000ff60003f26270 */
[-C--:B------:R-:W-:Y:S01]  /*3300*/  @!P0 MOV R8, R12.reuse ;  /* 0x0000000c00088202 */ /* 0x080fe20000000f00 */
[----:B------:R-:W3:Y:S06]  /*3310*/  @!P0 LD.E.64 R38, [R56.64] ;  /* 0x0000000638268980 */ /* 0x000eec000c101b00 */
[----:B------:R1:W4:Y:S02]  /*3320*/  @!P0 LD.E.64 R20, [R8.64] ;  /* 0x0000000608148980 */ /* 0x000324000c101b00 */
[----:B-1----:R-:W-:Y:S01]  /*3330*/  @!P1 MOV R8, R12 ;  /* 0x0000000c00089202 */ /* 0x002fe20000000f00 */
[----:B--2---:R-:W-:Y:S01]  /*3340*/  @!P0 IMAD.U32 R37, R30, 0x10000, RZ ;  /* 0x000100001e258824 */ /* 0x004fe200078e00ff */
[C---:B------:R-:W-:Y:S02]  /*3350*/  @!P0 LOP3.LUT R24, R28.reuse, 0xffff0000, RZ, 0xc0, !PT ;  /* 0xffff00001c188812 */ /* 0x040fe400078ec0ff */
[----:B------:R-:W-:Y:S02]  /*3360*/  @!P0 LOP3.LUT R25, R29, 0xffff0000, RZ, 0xc0, !PT ;  /* 0xffff00001d198812 */ /* 0x000fe400078ec0ff */
[----:B------:R-:W-:Y:S01]  /*3370*/  @!P0 SHF.L.U32 R34, R28, 0x10, RZ ;  /* 0x000000101c228819 */ /* 0x000fe200000006ff */
[C---:B---3--:R-:W-:Y:S01]  /*3380*/  @!P0 IMAD.U32 R33, R38.reuse, 0x10000, RZ ;  /* 0x0001000026218824 */ /* 0x048fe200078e00ff */
[----:B------:R-:W-:Y:S01]  /*3390*/  @!P0 LOP3.LUT R35, R38, 0xffff0000, RZ, 0xc0, !PT ;  /* 0xffff000026238812 */ /* 0x000fe200078ec0ff */
[C---:B------:R-:W-:Y:S01]  /*33a0*/  @!P0 IMAD.U32 R36, R39.reuse, 0x10000, RZ ;  /* 0x0001000027248824 */ /* 0x040fe200078e00ff */
[----:B------:R-:W-:Y:S01]  /*33b0*/  @!P0 LOP3.LUT R39, R39, 0xffff0000, RZ, 0xc0, !PT ;  /* 0xffff000027278812 */ /* 0x000fe200078ec0ff */
[----:B------:R-:W-:Y:S02]  /*33c0*/  @!P0 FMUL.FTZ R41, R24, R33 ;  /* 0x0000002118298220 */ /* 0x000fe40000410000 */
[C---:B----4-:R-:W-:Y:S01]  /*33d0*/  @!P0 IMAD.U32 R23, R20.reuse, 0x10000, RZ ;  /* 0x0001000014178824 */ /* 0x050fe200078e00ff */
[----:B------:R-:W-:Y:S01]  /*33e0*/  @!P0 LOP3.LUT R22, R20, 0xffff0000, RZ, 0xc0, !PT ;  /* 0xffff000014168812 */ /* 0x000fe200078ec0ff */
[----:B------:R-:W-:Y:S01]  /*33f0*/  @!P0 FMUL.FTZ R43, R25, R35 ;  /* 0x00000023192b8220 */ /* 0x000fe20000410000 */
[C---:B------:R-:W-:Y:S01]  /*3400*/  @!P0 SHF.L.U32 R20, R21.reuse, 0x10, RZ ;  /* 0x0000001015148819 */ /* 0x040fe200000006ff */
[-C--:B------:R-:W-:Y:S01]  /*3410*/  @!P0 FMUL.FTZ R0, R24, R23.reuse ;  /* 0x0000001718008220 */ /* 0x080fe20000410000 */
[----:B------:R-:W-:Y:S01]  /*3420*/  @!P0 LOP3.LUT R21, R21, 0xffff0000, RZ, 0xc0, !PT ;  /* 0xffff000015158812 */ /* 0x000fe200078ec0ff */
[----:B------:R-:W-:Y:S01]  /*3430*/  @!P0 FFMA.FTZ R41, R34, R23, -R41 ;  /* 0x0000001722298223 */ /* 0x000fe20000010829 */
[----:B------:R-:W-:Y:S01]  /*3440*/  @!P0 LOP3.LUT R23, R30, 0xffff0000, RZ, 0xc0, !PT ;  /* 0xffff00001e178812 */ /* 0x000fe200078ec0ff */
[----:B------:R-:W-:Y:S01]  /*3450*/  @!P0 FFMA.FTZ R0, R33, R34, R0 ;  /* 0x0000002221008223 */ /* 0x000fe20000010000 */
[----:B------:R-:W-:Y:S01]  /*3460*/  @!P0 LOP3.LUT R24, R31, 0xffff0000, RZ, 0xc0, !PT ;  /* 0xffff00001f188812 */ /* 0x000fe200078ec0ff */
[----:B------:R-:W-:Y:S01]  /*3470*/  @!P0 FMUL.FTZ R2, R25, R22 ;  /* 0x0000001619028220 */ /* 0x000fe20000410000 */
[----:B------:R-:W-:Y:S01]  /*3480*/  @!P0 SHF.L.U32 R33, R29, 0x10, RZ ;  /* 0x000000101d218819 */ /* 0x000fe200000006ff */
[----:B------:R-:W-:Y:S01]  /*3490*/  @!P0 FMUL.FTZ R3, R23, R20 ;  /* 0x0000001417038220 */ /* 0x000fe20000410000 */
[----:B------:R-:W-:Y:S01]  /*34a0*/  @!P0 SHF.L.U32 R34, R31, 0x10, RZ ;  /* 0x000000101f228819 */ /* 0x000fe200000006ff */
[----:B------:R-:W-:Y:S01]  /*34b0*/  @!P0 FMUL.FTZ R40, R23, R36 ;  /* 0x0000002417288220 */ /* 0x000fe20000410000 */
[----:B------:R-:W-:Y:S01]  /*34c0*/  @!P0 F2FP.BF16.PACK_AB R41, R0, R41 ;  /* 0x000000290029823e */ /* 0x000fe200000010ff */
[C---:B------:R-:W-:Y:S02]  /*34d0*/  @!P0 FMUL.FTZ R42, R24.reuse, R39 ;  /* 0x00000027182a8220 */ /* 0x040fe40000410000 */
[----:B------:R-:W-:Y:S02]  /*34e0*/  @!P0 FMUL.FTZ R4, R24, R21 ;  /* 0x0000001518048220 */ /* 0x000fe40000410000 */
[----:B------:R-:W-:Y:S02]  /*34f0*/  @!P0 FFMA.FTZ R2, R35, R33, R2 ;  /* 0x0000002123028223 */ /* 0x000fe40000010002 */
[----:B------:R-:W-:Y:S02]  /*3500*/  @!P0 FFMA.FTZ R3, R36, R37, R3 ;  /* 0x0000002524038223 */ /* 0x000fe40000010003 */
[----:B------:R-:W-:Y:S02]  /*3510*/  @!P0 FFMA.FTZ R40, R37, R20, -R40 ;  /* 0x0000001425288223 */ /* 0x000fe40000010828 */
[----:B------:R-:W-:Y:S02]  /*3520*/  @!P0 FFMA.FTZ R42, R34, R21, -R42 ;  /* 0x00000015222a8223 */ /* 0x000fe4000001082a */
[----:B------:R-:W-:Y:S01]  /*3530*/  @!P0 FFMA.FTZ R4, R39, R34, R4 ;  /* 0x0000002227048223 */ /* 0x000fe20000010004 */
[----:B------:R-:W-:Y:S01]  /*3540*/  @!P0 F2FP.BF16.PACK_AB R40, R3, R40 ;  /* 0x000000280328823e */ /* 0x000fe200000010ff */
[----:B------:R-:W-:Y:S02]  /*3550*/  @!P0 FFMA.FTZ R43, R33, R22, -R43 ;  /* 0x00000016212b8223 */ /* 0x000fe4000001082b */
[----:B------:R-:W-:Y:S02]  /*3560*/  @!P0 IMAD.MOV.U32 R28, RZ, RZ, R41 ;  /* 0x000000ffff1c8224 */ /* 0x000fe400078e0029 */
[----:B------:R-:W-:Y:S01]  /*3570*/  @!P0 IMAD.MOV.U32 R30, RZ, RZ, R40 ;  /* 0x000000ffff1e8224 */ /* 0x000fe200078e0028 */
[----:B------:R-:W-:Y:S02]  /*3580*/  @!P0 F2FP.BF16.PACK_AB R44, R2, R43 ;  /* 0x0000002b022c823e */ /* 0x000fe400000010ff */
[----:B------:R-:W-:Y:S02]  /*3590*/  @!P0 F2FP.BF16.PACK_AB R43, R4, R42 ;  /* 0x0000002a042b823e */ /* 0x000fe400000010ff */
[----:B------:R-:W-:Y:S02]  /*35a0*/  @!P0 MOV R29, R44 ;  /* 0x0000002c001d8202 */ /* 0x000fe40000000f00 */
[----:B------:R-:W-:Y:S05]  /*35b0*/  @!P0 MOV R31, R43 ;  /* 0x0000002b001f8202 */ /* 0x000fea0000000f00 */
[----:B------:R1:W-:Y:S08]  /*35c0*/  ST.E.128 [R148.64], R28 ;  /* 0x0000001c94007985 */ /* 0x0003f0000c101d06 */
[----:B------:R-:W2:Y:S06]  /*35d0*/  @!P1 LD.E.64 R38, [R56.64+0x40] ;  /* 0x0000400638269980 */ /* 0x000eac000c101b00 */
[----:B------:R-:W3:Y:S08]  /*35e0*/  LD.E.128 R24, [R142.64+0x80] ;  /* 0x000080068e187980 */ /* 0x000ef0000c101d00 */
[----:B------:R-:W4:Y:S01]  /*35f0*/  @!P1 LD.E.64 R20, [R8.64+0x40] ;  /* 0x0000400608149980 */ /* 0x000f22000c101b00 */
[C---:B--2---:R-:W-:Y:S01]  /*3600*/  @!P1 SHF.L.U32 R33, R38.reuse, 0x10, RZ ;  /* 0x0000001026219819 */ /* 0x044fe200000006ff */
[C---:B------:R-:W-:Y:S01]  /*3610*/  @!P1 IMAD.U32 R36, R39.reuse, 0x10000, RZ ;  /* 0x0001000027249824 */ /* 0x040fe200078e00ff */
[----:B------:R-:W-:Y:S02]  /*3620*/  @!P1 LOP3.LUT R35, R38, 0xffff0000, RZ, 0xc0, !PT ;  /* 0xffff000026239812 */ /* 0x000fe400078ec0ff */
[----:B------:R-:W-:Y:S01]  /*3630*/  @!P1 LOP3.LUT R39, R39, 0xffff0000, RZ, 0xc0, !PT ;  /* 0xffff000027279812 */ /* 0x000fe200078ec0ff */
[----:B---3--:R-:W-:Y:S01]  /*3640*/  @!P1 IMAD.U32 R37, R26, 0x10000, RZ ;  /* 0x000100001a259824 */ /* 0x008fe200078e00ff */
[C---:B------:R-:W-:Y:S02]  /*3650*/  @!P1 LOP3.LUT R32, R24.reuse, 0xffff0000, RZ, 0xc0, !PT ;  /* 0xffff000018209812 */ /* 0x040fe400078ec0ff */
[----:B------:R-:W-:Y:S02]  /*3660*/  @!P1 SHF.L.U32 R34, R24, 0x10, RZ ;  /* 0x0000001018229819 */ /* 0x000fe400000006ff */
[----:B-1----:R-:W-:Y:S01]  /*3670*/  @!P1 LOP3.LUT R29, R25, 0xffff0000, RZ, 0xc0, !PT ;  /* 0xffff0000191d9812 */ /* 0x002fe200078ec0ff */
[----:B------:R-:W-:Y:S01]  /*3680*/  @!P1 FMUL.FTZ R40, R32, R33 ;  /* 0x0000002120289220 */ /* 0x000fe20000410000 */
[----:B------:R-:W-:Y:S01]  /*3690*/  @!P1 LOP3.LUT R28, R27, 0xffff0000, RZ, 0xc0, !PT ;  /* 0xffff00001b1c9812 */ /* 0x000fe200078ec0ff */
        /* <DEDUP_REMOVED lines=9> */
[----:B------:R-:W-:Y:S01]  /*3730*/  @!P1 SHF.L.U32 R33, R25, 0x10, RZ ;  /* 0x0000001019219819 */ /* 0x000fe200000006ff */
[----:B------:R-:W-:Y:S01]  /*3740*/  @!P1 FMUL.FTZ R6, R29, R22 ;  /* 0x000000161d069220 */ /* 0x000fe20000410000 */
[----:B------:R-:W-:Y:S01]  /*3750*/  @!P1 SHF.L.U32 R34, R27, 0x10, RZ ;  /* 0x000000101b229819 */ /* 0x000fe200000006ff */
        /* <DEDUP_REMOVED lines=19> */
.L_x_2588:
[----:B------:R-:W-:Y:S05]  /*3890*/  BSYNC B0 ;  /* 0x0000000000007941 */ /* 0x000fea0003800000 */
.L_x_2587:
[C---:B------:R-:W-:Y:S01]  /*38a0*/  ISETP.GE.AND P0, PT, R86.reuse, R225, PT ;  /* 0x000000e15600720c */ /* 0x040fe20003f06270 */
[----:B------:R-:W-:Y:S03]  /*38b0*/  BSSY B0, `(.L_x_2589) ;  /* 0x000006c000007945 */ /* 0x000fe60003800000 */
[----:B------:R-:W-:Y:S11]  /*38c0*/  ISETP.GE.AND P0, PT, R86, R221, !P0 ;  /* 0x000000dd5600720c */ /* 0x000ff60004706270 */
[----:B------:R-:W-:Y:S02]  /*38d0*/  @!UPT UIADD3 URZ, URZ, URZ, URZ ;  /* 0x0000003f3f3ff290 */ /* 0x000fe4000fffe03f */
[----:B------:R-:W-:-:S05]  /*38e0*/  @!P0 BRA `(.L_x_2590) ;  /* 0x0000068000008947 */ /* 0x000fca0003800000 */
[----:B------:R-:W-:Y:S01]  /*38f0*/  ISETP.GE.AND P0, PT, R18, R17, PT ;  /* 0x000000111200720c */ /* 0x000fe20003f06270 */
[----:B------:R-:W-:Y:S01]  /*3900*/  IMAD.SHL.U32 R45, R183, 0x2, RZ ;  /* 0x00000002b72d7824 */ /* 0x000fe200078e00ff */
[----:B------:R-:W-:Y:S02]  /*3910*/  LEA R46, P1, R115, R142, 0x1 ;  /* 0x0000008e732e7211 */ /* 0x000fe400078208ff */
[----:B------:R-:W-:Y:S02]  /*3920*/  SHF.L.U64.HI R44, R183, 0x1, R165 ;  /* 0x00000001b72c7819 */ /* 0x000fe400000102a5 */
[----:B------:R-:W-:Y:S02]  /*3930*/  LEA.HI.X R47, R115, R143, R114, 0x1, P1 ;  /* 0x0000008f732f7211 */ /* 0x000fe400008f0c72 */
[C---:B------:R-:W-:Y:S02]  /*3940*/  IADD3 R42, P1, R45.reuse, R56, RZ ;  /* 0x000000382d2a7210 */ /* 0x040fe40007f3e0ff */
[----:B------:R-:W-:Y:S01]  /*3950*/  IADD3 R32, P2, R45, R12, RZ ;  /* 0x0000000c2d207210 */ /* 0x000fe20007f5e0ff */
[----:B------:R-:W2:Y:S01]  /*3960*/  LD.E.128 R28, [R46.64] ;  /* 0x000000062e1c7980 */ /* 0x000ea2000c101d00 */
[----:B------:R-:W-:Y:S02]  /*3970*/  IADD3.X R43, R44, R57, RZ, P1, !PT ;  /* 0x000000392c2b7210 */ /* 0x000fe40000ffe4ff */
[----:B------:R-:W-:Y:S01]  /*3980*/  ISETP.GE.AND P1, PT, R14, R17, PT ;  /* 0x000000110e00720c */ /* 0x000fe20003f26270 */
[----:B------:R-:W-:Y:S01]  /*3990*/  IMAD.X R33, R44, 0x1, R9, P2 ;  /* 0x000000012c217824 */ /* 0x000fe200010e0609 */
[C---:B------:R-:W-:Y:S02]  /*39a0*/  LEA R50, P2, R216.reuse, R142, 0x1 ;  /* 0x0000008ed8327211 */ /* 0x040fe400078408ff */
[C---:B------:R-:W-:Y:S01]  /*39b0*/  LEA R58, P3, R77.reuse, R148, 0x1 ;  /* 0x000000944d3a7211 */ /* 0x040fe200078608ff */
[----:B------:R-:W3:Y:S01]  /*39c0*/  @!P0 LD.E.64 R40, [R42.64] ;  /* 0x000000062a288980 */ /* 0x000ee2000c101b00 */
[----:B------:R-:W-:Y:S02]  /*39d0*/  LEA.HI.X R51, R216, R143, R217, 0x1, P2 ;  /* 0x0000008fd8337211 */ /* 0x000fe400010f0cd9 */
[----:B------:R-:W-:Y:S03]  /*39e0*/  LEA.HI.X R59, R77, R149, R78, 0x1, P3 ;  /* 0x000000954d3b7211 */ /* 0x000fe600018f0c4e */
[----:B------:R-:W4:Y:S01]  /*39f0*/  @!P0 LD.E.64 R20, [R32.64] ;  /* 0x0000000620148980 */ /* 0x000f22000c101b00 */
[C---:B--2---:R-:W-:Y:S01]  /*3a00*/  @!P0 IMAD.U32 R36, R28.reuse, 0x10000, RZ ;  /* 0x000100001c248824 */ /* 0x044fe200078e00ff */
[----:B-1----:R-:W-:Y:S01]  /*3a10*/  @!P0 LOP3.LUT R24, R28, 0xffff0000, RZ, 0xc0, !PT ;  /* 0xffff00001c188812 */ /* 0x002fe200078ec0ff */
[----:B------:R-:W-:Y:S01]  /*3a20*/  @!P0 IMAD.U32 R39, R30, 0x10000, RZ ;  /* 0x000100001e278824 */ /* 0x000fe200078e00ff */
[----:B------:R-:W-:Y:S01]  /*3a30*/  @!P0 LOP3.LUT R25, R29, 0xffff0000, RZ, 0xc0, !PT ;  /* 0xffff00001d198812 */ /* 0x000fe200078ec0ff */
[C---:B---3--:R-:W-:Y:S01]  /*3a40*/  @!P0 IMAD.U32 R38, R41.reuse, 0x10000, RZ ;  /* 0x0001000029268824 */ /* 0x048fe200078e00ff */
[C---:B------:R-:W-:Y:S02]  /*3a50*/  @!P0 SHF.L.U32 R35, R40.reuse, 0x10, RZ ;  /* 0x0000001028238819 */ /* 0x040fe400000006ff */
[----:B------:R-:W-:Y:S02]  /*3a60*/  @!P0 LOP3.LUT R37, R40, 0xffff0000, RZ, 0xc0, !PT ;  /* 0xffff000028258812 */ /* 0x000fe400078ec0ff */
[----:B------:R-:W-:Y:S01]  /*3a70*/  @!P0 LOP3.LUT R41, R41, 0xffff0000, RZ, 0xc0, !PT ;  /* 0xffff000029298812 */ /* 0x000fe200078ec0ff */
[C---:B----4-:R-:W-:Y:S01]  /*3a80*/  @!P0 IMAD.U32 R23, R20.reuse, 0x10000, RZ ;  /* 0x0001000014178824 */ /* 0x050fe200078e00ff */
[----:B------:R-:W-:Y:S01]  /*3a90*/  @!P0 LOP3.LUT R22, R20, 0xffff0000, RZ, 0xc0, !PT ;  /* 0xffff000014168812 */ /* 0x000fe200078ec0ff */
[C---:B------:R-:W-:Y:S02]  /*3aa0*/  @!P0 FMUL.FTZ R45, R24.reuse, R35 ;  /* 0x00000023182d8220 */ /* 0x040fe40000410000 */
[-C--:B------:R-:W-:Y:S01]  /*3ab0*/  @!P0 FMUL.FTZ R0, R24, R23.reuse ;  /* 0x0000001718008220 */ /* 0x080fe20000410000 */
[----:B------:R-:W-:Y:S01]  /*3ac0*/  @!P0 LOP3.LUT R24, R31, 0xffff0000, RZ, 0xc0, !PT ;  /* 0xffff00001f188812 */ /* 0x000fe200078ec0ff */
[----:B------:R-:W-:Y:S01]  /*3ad0*/  @!P0 FFMA.FTZ R45, R36, R23, -R45 ;  /* 0x00000017242d8223 */ /* 0x000fe2000001082d */
[----:B------:R-:W-:Y:S01]  /*3ae0*/  @!P0 LOP3.LUT R23, R30, 0xffff0000, RZ, 0xc0, !PT ;  /* 0xffff00001e178812 */ /* 0x000fe200078ec0ff */
[C---:B------:R-:W-:Y:S01]  /*3af0*/  @!P0 IMAD.U32 R20, R21.reuse, 0x10000, RZ ;  /* 0x0001000015148824 */ /* 0x040fe200078e00ff */
[----:B------:R-:W-:Y:S01]  /*3b00*/  @!P0 LOP3.LUT R21, R21, 0xffff0000, RZ, 0xc0, !PT ;  /* 0xffff000015158812 */ /* 0x000fe200078ec0ff */
[----:B------:R-:W-:Y:S01]  /*3b10*/  @!P0 FFMA.FTZ R0, R35, R36, R0 ;  /* 0x0000002423008223 */ /* 0x000fe20000010000 */
[----:B------:R-:W-:Y:S01]  /*3b20*/  @!P0 SHF.L.U32 R35, R29, 0x10, RZ ;  /* 0x000000101d238819 */ /* 0x000fe200000006ff */
[----:B------:R-:W-:Y:S01]  /*3b30*/  @!P0 FMUL.FTZ R2, R25, R22 ;  /* 0x0000001619028220 */ /* 0x000fe20000410000 */
[----:B------:R-:W-:Y:S01]  /*3b40*/  @!P0 SHF.L.U32 R36, R31, 0x10, RZ ;  /* 0x000000101f248819 */ /* 0x000fe200000006ff */
[C---:B------:R-:W-:Y:S01]  /*3b50*/  @!P0 FMUL.FTZ R3, R23.reuse, R20 ;  /* 0x0000001417038220 */ /* 0x040fe20000410000 */
[----:B------:R-:W-:Y:S01]  /*3b60*/  @!P0 F2FP.BF16.PACK_AB R45, R0, R45 ;  /* 0x0000002d002d823e */ /* 0x000fe200000010ff */
[----:B------:R-:W-:Y:S02]  /*3b70*/  @!P0 FMUL.FTZ R44, R23, R38 ;  /* 0x00000026172c8220 */ /* 0x000fe40000410000 */
[----:B------:R-:W-:Y:S02]  /*3b80*/  @!P0 FMUL.FTZ R47, R25, R37 ;  /* 0x00000025192f8220 */ /* 0x000fe40000410000 */
        /* <DEDUP_REMOVED lines=14> */
[----:B------:R-:W-:Y:S02]  /*3c70*/  @!P0 MOV R31, R47 ;  /* 0x0000002f001f8202 */ /* 0x000fe40000000f00 */
[C---:B------:R-:W-:Y:S03]  /*3c80*/  LEA R48, P0, R110.reuse, R148, 0x1 ;  /* 0x000000946e307211 */ /* 0x040fe600078008ff */
[----:B------:R1:W-:Y:S01]  /*3c90*/  ST.E.128 [R58.64], R28 ;  /* 0x0000001c3a007985 */ /* 0x0003e2000c101d06 */
[----:B------:R-:W-:Y:S07]  /*3ca0*/  LEA.HI.X R49, R110, R149, R109, 0x1, P0 ;  /* 0x000000956e317211 */ /* 0x000fee00000f0c6d */
[----:B------:R-:W2:Y:S08]  /*3cb0*/  LD.E.128 R24, [R50.64] ;  /* 0x0000000632187980 */ /* 0x000eb0000c101d00 */
[----:B------:R-:W3:Y:S06]  /*3cc0*/  @!P1 LD.E.64 R40, [R42.64+0x40] ;  /* 0x000040062a289980 */ /* 0x000eec000c101b00 */
[----:B------:R-:W4:Y:S01]  /*3cd0*/  @!P1 LD.E.64 R20, [R32.64+0x40] ;  /* 0x0000400620149980 */ /* 0x000f22000c101b00 */
[C---:B--2---:R-:W-:Y:S01]  /*3ce0*/  @!P1 IMAD.U32 R36, R24.reuse, 0x10000, RZ ;  /* 0x0001000018249824 */ /* 0x044fe200078e00ff */
[----:B------:R-:W-:Y:S01]  /*3cf0*/  @!P1 LOP3.LUT R34, R24, 0xffff0000, RZ, 0xc0, !PT ;  /* 0xffff000018229812 */ /* 0x000fe200078ec0ff */
[----:B------:R-:W-:Y:S01]  /*3d00*/  @!P1 IMAD.U32 R39, R26, 0x10000, RZ ;  /* 0x000100001a279824 */ /* 0x000fe200078e00ff */
[----:B-1----:R-:W-:Y:S02]  /*3d10*/  @!P1 LOP3.LUT R29, R25, 0xffff0000, RZ, 0xc0, !PT ;  /* 0xffff0000191d9812 */ /* 0x002fe400078ec0ff */
[----:B------:R-:W-:Y:S01]  /*3d20*/  @!P1 LOP3.LUT R28, R27, 0xffff0000, RZ, 0xc0, !PT ;  /* 0xffff00001b1c9812 */ /* 0x000fe200078ec0ff */
[C---:B---3--:R-:W-:Y:S01]  /*3d30*/  @!P1 IMAD.U32 R35, R40.reuse, 0x10000, RZ ;  /* 0x0001000028239824 */ /* 0x048fe200078e00ff */
[C---:B------:R-:W-:Y:S02]  /*3d40*/  @!P1 SHF.L.U32 R38, R41.reuse, 0x10, RZ ;  /* 0x0000001029269819 */ /* 0x040fe400000006ff */
[----:B------:R-:W-:Y:S01]  /*3d50*/  @!P1 LOP3.LUT R37, R40, 0xffff0000, RZ, 0xc0, !PT ;  /* 0xffff000028259812 */ /* 0x000fe200078ec0ff */
        /* <DEDUP_REMOVED lines=27> */
[----:B------:R-:W-:Y:S02]  /*3f10*/  @!P1 IMAD.MOV.U32 R24, RZ, RZ, R44 ;  /* 0x000000ffff189224 */ /* 0x000fe400078e002c */
[----:B------:R-:W-:Y:S01]  /*3f20*/  @!P1 IMAD.MOV.U32 R26, RZ, RZ, R46 ;  /* 0x000000ffff1a9224 */ /* 0x000fe200078e002e */
[----:B------:R-:W-:Y:S02]  /*3f30*/  @!P1 F2FP.BF16.PACK_AB R47, R8, R47 ;  /* 0x0000002f082f923e */ /* 0x000fe400000010ff */
[----:B------:R-:W-:Y:S02]  /*3f40*/  @!P1 MOV R25, R45 ;  /* 0x0000002d00199202 */ /* 0x000fe40000000f00 */
[----:B------:R-:W-:Y:S05]  /*3f50*/  @!P1 MOV R27, R47 ;  /* 0x0000002f001b9202 */ /* 0x000fea0000000f00 */
[----:B------:R1:W-:Y:S02]  /*3f60*/  ST.E.128 [R48.64], R24 ;  /* 0x0000001830007985 */ /* 0x0003e4000c101d06 */
.L_x_2590:
[----:B------:R-:W-:Y:S05]  /*3f70*/  BSYNC B0 ;  /* 0x0000000000007941 */ /* 0x000fea0003800000 */
.L_x_2589:
        /* <DEDUP_REMOVED lines=109> */
.L_x_2592:
[----:B------:R-:W-:Y:S05]  /*4650*/  BSYNC B0 ;  /* 0x0000000000007941 */ /* 0x000fea0003800000 */
.L_x_2591:
[C---:B------:R-:W-:Y:S01]  /*4660*/  ISETP.GE.AND P0, PT, R84.reuse, R225, PT ;  /* 0x000000e15400720c */ /* 0x040fe20003f06270 */
[----:B------:R-:W-:Y:S03]  /*4670*/  BSSY B0, `(.L_x_2593) ;  /* 0x000006f000007945 */ /* 0x000fe60003800000 */
[----:B------:R-:W-:Y:S11]  /*4680*/  ISETP.GE.AND P0, PT, R84, R221, !P0 ;  /* 0x000000dd5400720c */ /* 0x000ff60004706270 */
[----:B------:R-:W-:Y:S02]  /*4690*/  @!UPT UIADD3 URZ, URZ, URZ, URZ ;  /* 0x0000003f3f3ff290 */ /* 0x000fe4000fffe03f */
[----:B------:R-:W-:-:S05]  /*46a0*/  @!P0 BRA `(.L_x_2594) ;  /* 0x000006b000008947 */ /* 0x000fca0003800000 */
[----:B------:R-:W-:Y:S01]  /*46b0*/  IMAD R44, R219, 0x60, RZ ;  /* 0x00000060db2c7824 */ /* 0x000fe200078e02ff */
[C---:B------:R-:W-:Y:S01]  /*46c0*/  SHF.L.U32 R45, R177.reuse, 0x1, RZ ;  /* 0x00000001b12d7819 */ /* 0x040fe200000006ff */
[----:B-1----:R-:W-:Y:S01]  /*46d0*/  IMAD.WIDE.U32 R48, R218, 0x60, R142 ;  /* 0x00000060da307825 */ /* 0x002fe200078e008e */
[-C--:B------:R-:W-:Y:S02]  /*46e0*/  ISETP.GE.AND P0, PT, R18, R17.reuse, PT ;  /* 0x000000111200720c */ /* 0x080fe40003f06270 */
[----:B------:R-:W-:Y:S01]  /*46f0*/  SHF.L.U64.HI R46, R177, 0x1, R162 ;  /* 0x00000001b12e7819 */ /* 0x000fe200000102a2 */
[----:B------:R-:W-:Y:S01]  /*4700*/  IMAD.WIDE.U32 R58, R134, 0x60, R148 ;  /* 0x00000060863a7825 */ /* 0x000fe200078e0094 */
[C---:B------:R-:W-:Y:S02]  /*4710*/  IADD3 R32, P2, R45.reuse, R12, RZ ;  /* 0x0000000c2d207210 */ /* 0x040fe40007f5e0ff */
[----:B------:R-:W-:Y:S02]  /*4720*/  IADD3 R42, P1, R45, R56, RZ ;  /* 0x000000382d2a7210 */ /* 0x000fe40007f3e0ff */
[----:B------:R-:W-:Y:S01]  /*4730*/  IADD3 R47, R49, R44, RZ ;  /* 0x0000002c312f7210 */ /* 0x000fe20007ffe0ff */
[C---:B------:R-:W-:Y:S02]  /*4740*/  IMAD.X R33, R46.reuse, 0x1, R9, P2 ;  /* 0x000000012e217824 */ /* 0x040fe400010e0609 */
[----:B------:R-:W-:Y:S01]  /*4750*/  IMAD.X R43, R46, 0x1, R57, P1 ;  /* 0x000000012e2b7824 */ /* 0x000fe200008e0639 */
[----:B------:R-:W-:Y:S01]  /*4760*/  MOV R46, R48 ;  /* 0x00000030002e7202 */ /* 0x000fe20000000f00 */
[----:B------:R-:W-:Y:S01]  /*4770*/  IMAD R48, R135, 0x60, RZ ;  /* 0x0000006087307824 */ /* 0x000fe200078e02ff */
[----:B------:R-:W-:Y:S01]  /*4780*/  ISETP.GE.AND P1, PT, R14, R17, PT ;  /* 0x000000110e00720c */ /* 0x000fe20003f26270 */
[----:B------:R-:W2:Y:S02]  /*4790*/  @!P0 LD.E.64 R20, [R32.64] ;  /* 0x0000000620148980 */ /* 0x000ea4000c101b00 */
[----:B------:R-:W-:Y:S01]  /*47a0*/  IMAD.IADD R59, R59, 0x1, R48 ;  /* 0x000000013b3b7824 */ /* 0x000fe200078e0230 */
[C---:B------:R-:W-:Y:S03]  /*47b0*/  LEA R48, P2, R212.reuse, R142, 0x1 ;  /* 0x0000008ed4307211 */ /* 0x040fe600078408ff */
[----:B------:R-:W3:Y:S01]  /*47c0*/  LD.E.128 R28, [R46.64] ;  /* 0x000000062e1c7980 */ /* 0x000ee2000c101d00 */
[----:B------:R-:W-:Y:S07]  /*47d0*/  LEA.HI.X R49, R212, R143, R213, 0x1, P2 ;  /* 0x0000008fd4317211 */ /* 0x000fee00010f0cd5 */
[----:B------:R-:W4:Y:S01]  /*47e0*/  @!P0 LD.E.64 R40, [R42.64] ;  /* 0x000000062a288980 */ /* 0x000f22000c101b00 */
[C---:B--2---:R-:W-:Y:S01]  /*47f0*/  @!P0 IMAD.U32 R23, R20.reuse, 0x10000, RZ ;  /* 0x0001000014178824 */ /* 0x044fe200078e00ff */
[----:B------:R-:W-:Y:S02]  /*4800*/  @!P0 LOP3.LUT R22, R20, 0xffff0000, RZ, 0xc0, !PT ;  /* 0xffff000014168812 */ /* 0x000fe400078ec0ff */
[C---:B------:R-:W-:Y:S02]  /*4810*/  @!P0 SHF.L.U32 R20, R21.reuse, 0x10, RZ ;  /* 0x0000001015148819 */ /* 0x040fe400000006ff */
[----:B------:R-:W-:Y:S01]  /*4820*/  @!P0 LOP3.LUT R21, R21, 0xffff0000, RZ, 0xc0, !PT ;  /* 0xffff000015158812 */ /* 0x000fe200078ec0ff */
[C---:B---3--:R-:W-:Y:S01]  /*4830*/  @!P0 IMAD.U32 R36, R28.reuse, 0x10000, RZ ;  /* 0x000100001c248824 */ /* 0x048fe200078e00ff */
[----:B------:R-:W-:Y:S01]  /*4840*/  @!P0 LOP3.LUT R24, R28, 0xffff0000, RZ, 0xc0, !PT ;  /* 0xffff00001c188812 */ /* 0x000fe200078ec0ff */
[----:B------:R-:W-:Y:S01]  /*4850*/  @!P0 IMAD.U32 R39, R30, 0x10000, RZ ;  /* 0x000100001e278824 */ /* 0x000fe200078e00ff */
[----:B------:R-:W-:Y:S03]  /*4860*/  @!P0 LOP3.LUT R25, R29, 0xffff0000, RZ, 0xc0, !PT ;  /* 0xffff00001d198812 */ /* 0x000fe600078ec0ff */
[----:B------:R-:W-:Y:S02]  /*4870*/  @!P0 FMUL.FTZ R0, R24, R23 ;  /* 0x0000001718008220 */ /* 0x000fe40000410000 */
[C---:B----4-:R-:W-:Y:S01]  /*4880*/  @!P0 IMAD.U32 R35, R40.reuse, 0x10000, RZ ;  /* 0x0001000028238824 */ /* 0x050fe200078e00ff */
[----:B------:R-:W-:Y:S01]  /*4890*/  @!P0 LOP3.LUT R37, R40, 0xffff0000, RZ, 0xc0, !PT ;  /* 0xffff000028258812 */ /* 0x000fe200078ec0ff */
[----:B------:R-:W-:Y:S01]  /*48a0*/  @!P0 FMUL.FTZ R2, R25, R22 ;  /* 0x0000001619028220 */ /* 0x000fe20000410000 */
[C---:B------:R-:W-:Y:S01]  /*48b0*/  @!P0 SHF.L.U32 R38, R41.reuse, 0x10, RZ ;  /* 0x0000001029268819 */ /* 0x040fe200000006ff */
[----:B------:R-:W-:Y:S01]  /*48c0*/  @!P0 FMUL.FTZ R45, R24, R35 ;  /* 0x00000023182d8220 */ /* 0x000fe20000410000 */
[----:B------:R-:W-:Y:S01]  /*48d0*/  @!P0 LOP3.LUT R41, R41, 0xffff0000, RZ, 0xc0, !PT ;  /* 0xffff000029298812 */ /* 0x000fe200078ec0ff */
[----:B------:R-:W-:Y:S01]  /*48e0*/  @!P0 FFMA.FTZ R0, R35, R36, R0 ;  /* 0x0000002423008223 */ /* 0x000fe20000010000 */
[----:B------:R-:W-:Y:S01]  /*48f0*/  @!P0 LOP3.LUT R24, R31, 0xffff0000, RZ, 0xc0, !PT ;  /* 0xffff00001f188812 */ /* 0x000fe200078ec0ff */
[----:B------:R-:W-:Y:S01]  /*4900*/  @!P0 FFMA.FTZ R45, R36, R23, -R45 ;  /* 0x00000017242d8223 */ /* 0x000fe2000001082d */
[----:B------:R-:W-:Y:S01]  /*4910*/  @!P0 LOP3.LUT R23, R30, 0xffff0000, RZ, 0xc0, !PT ;  /* 0xffff00001e178812 */ /* 0x000fe200078ec0ff */
[----:B------:R-:W-:Y:S01]  /*4920*/  @!P0 FMUL.FTZ R47, R25, R37 ;  /* 0x00000025192f8220 */ /* 0x000fe20000410000 */
[----:B------:R-:W-:Y:S01]  /*4930*/  @!P0 SHF.L.U32 R35, R29, 0x10, RZ ;  /* 0x000000101d238819 */ /* 0x000fe200000006ff */
[----:B------:R-:W-:Y:S01]  /*4940*/  @!P0 FMUL.FTZ R46, R24, R41 ;  /* 0x00000029182e8220 */ /* 0x000fe20000410000 */
[----:B------:R-:W-:Y:S01]  /*4950*/  @!P0 SHF.L.U32 R36, R31, 0x10, RZ ;  /* 0x000000101f248819 */ /* 0x000fe200000006ff */
[----:B------:R-:W-:Y:S01]  /*4960*/  @!P0 FMUL.FTZ R3, R23, R20 ;  /* 0x0000001417038220 */ /* 0x000fe20000410000 */
[----:B------:R-:W-:Y:S01]  /*4970*/  @!P0 F2FP.BF16.PACK_AB R45, R0, R45 ;  /* 0x0000002d002d823e */ /* 0x000fe200000010ff */
[----:B------:R-:W-:Y:S02]  /*4980*/  @!P0 FMUL.FTZ R4, R24, R21 ;  /* 0x0000001518048220 */ /* 0x000fe40000410000 */
[----:B------:R-:W-:Y:S01]  /*4990*/  @!P0 FFMA.FTZ R2, R37, R35, R2 ;  /* 0x0000002325028223 */ /* 0x000fe20000010002 */
[----:B------:R-:W-:Y:S01]  /*49a0*/  @!P0 MOV R28, R45 ;  /* 0x0000002d001c8202 */ /* 0x000fe20000000f00 */
[----:B------:R-:W-:Y:S02]  /*49b0*/  @!P0 FMUL.FTZ R44, R23, R38 ;  /* 0x00000026172c8220 */ /* 0x000fe40000410000 */
[----:B------:R-:W-:Y:S02]  /*49c0*/  @!P0 FFMA.FTZ R3, R38, R39, R3 ;  /* 0x0000002726038223 */ /* 0x000fe40000010003 */
[----:B------:R-:W-:Y:S02]  /*49d0*/  @!P0 FFMA.FTZ R46, R36, R21, -R46 ;  /* 0x00000015242e8223 */ /* 0x000fe4000001082e */
[----:B------:R-:W-:Y:S02]  /*49e0*/  @!P0 FFMA.FTZ R4, R41, R36, R4 ;  /* 0x0000002429048223 */ /* 0x000fe40000010004 */
[----:B------:R-:W-:Y:S02]  /*49f0*/  @!P0 FFMA.FTZ R47, R35, R22, -R47 ;  /* 0x00000016232f8223 */ /* 0x000fe4000001082f */
[----:B------:R-:W-:Y:S03]  /*4a00*/  @!P0 FFMA.FTZ R44, R39, R20, -R44 ;  /* 0x00000014272c8223 */ /* 0x000fe6000001082c */
[----:B------:R-:W-:Y:S02]  /*4a10*/  @!P0 F2FP.BF16.PACK_AB R50, R2, R47 ;  /* 0x0000002f0232823e */ /* 0x000fe400000010ff */
[----:B------:R-:W-:Y:S02]  /*4a20*/  @!P0 F2FP.BF16.PACK_AB R47, R4, R46 ;  /* 0x0000002e042f823e */ /* 0x000fe400000010ff */
[----:B------:R-:W-:Y:S01]  /*4a30*/  @!P0 F2FP.BF16.PACK_AB R44, R3, R44 ;  /* 0x0000002c032c823e */ /* 0x000fe200000010ff */
[----:B------:R-:W-:Y:S02]  /*4a40*/  @!P0 IMAD.MOV.U32 R29, RZ, RZ, R50 ;  /* 0x000000ffff1d8224 */ /* 0x000fe400078e0032 */
[----:B------:R-:W-:Y:S01]  /*4a50*/  @!P0 IMAD.MOV.U32 R31, RZ, RZ, R47 ;  /* 0x000000ffff1f8224 */ /* 0x000fe200078e002f */
[----:B------:R-:W-:Y:S05]  /*4a60*/  @!P0 MOV R30, R44 ;  /* 0x0000002c001e8202 */ /* 0x000fea0000000f00 */
[----:B------:R1:W-:Y:S08]  /*4a70*/  ST.E.128 [R58.64], R28 ;  /* 0x0000001c3a007985 */ /* 0x0003f0000c101d06 */
[----:B------:R-:W2:Y:S06]  /*4a80*/  @!P1 LD.E.64 R40, [R42.64+0x40] ;  /* 0x000040062a289980 */ /* 0x000eac000c101b00 */
[----:B------:R3:W4:Y:S08]  /*4a90*/  LD.E.128 R24, [R48.64] ;  /* 0x0000000630187980 */ /* 0x000730000c101d00 */
[----:B------:R-:W5:Y:S01]  /*4aa0*/  @!P1 LD.E.64 R20, [R32.64+0x40] ;  /* 0x0000400620149980 */ /* 0x000f62000c101b00 */
[C---:B---3--:R-:W-:Y:S04]  /*4ab0*/  LEA R48, P0, R104.reuse, R148, 0x1 ;  /* 0x0000009468307211 */ /* 0x048fe800078008ff */
[----:B------:R-:W-:Y:S02]  /*4ac0*/  LEA.HI.X R49, R104, R149, R103, 0x1, P0 ;  /* 0x0000009568317211 */ /* 0x000fe400000f0c67 */
[C---:B--2---:R-:W-:Y:S01]  /*4ad0*/  @!P1 SHF.L.U32 R35, R40.reuse, 0x10, RZ ;  /* 0x0000001028239819 */ /* 0x044fe200000006ff */
[C---:B------:R-:W-:Y:S01]  /*4ae0*/  @!P1 IMAD.U32 R38, R41.reuse, 0x10000, RZ ;  /* 0x0001000029269824 */ /* 0x040fe200078e00ff */
[----:B------:R-:W-:Y:S02]  /*4af0*/  @!P1 LOP3.LUT R37, R40, 0xffff0000, RZ, 0xc0, !PT ;  /* 0xffff000028259812 */ /* 0x000fe400078ec0ff */
[----:B------:R-:W-:Y:S01]  /*4b00*/  @!P1 LOP3.LUT R41, R41, 0xffff0000, RZ, 0xc0, !PT ;  /* 0xffff000029299812 */ /* 0x000fe200078ec0ff */
[----:B----4-:R-:W-:Y:S01]  /*4b10*/  @!P1 IMAD.U32 R39, R26, 0x10000, RZ ;  /* 0x000100001a279824 */ /* 0x010fe200078e00ff */
[C---:B------:R-:W-:Y:S02]  /*4b20*/  @!P1 LOP3.LUT R34, R24.reuse, 0xffff0000, RZ, 0xc0, !PT ;  /* 0xffff000018229812 */ /* 0x040fe400078ec0ff */
[----:B------:R-:W-:Y:S02]  /*4b30*/  @!P1 SHF.L.U32 R36, R24, 0x10, RZ ;  /* 0x0000001018249819 */ /* 0x000fe400000006ff */
[----:B-1----:R-:W-:Y:S01]  /*4b40*/  @!P1 LOP3.LUT R29, R25, 0xffff0000, RZ, 0xc0, !PT ;  /* 0xffff0000191d9812 */ /* 0x002fe200078ec0ff */
[----:B------:R-:W-:Y:S01]  /*4b50*/  @!P1 FMUL.FTZ R44, R34, R35 ;  /* 0x00000023222c9220 */ /* 0x000fe20000410000 */
[----:B------:R-:W-:Y:S02]  /*4b60*/  @!P1 LOP3.LUT R28, R27, 0xffff0000, RZ, 0xc0, !PT ;  /* 0xffff00001b1c9812 */ /* 0x000fe400078ec0ff */
[C---:B-----5:R-:W-:Y:S01]  /*4b70*/  @!P1 SHF.L.U32 R23, R20.reuse, 0x10, RZ ;  /* 0x0000001014179819 */ /* 0x060fe200000006ff */
[----:B------:R-:W-:Y:S01]  /*4b80*/  @!P1 FMUL.FTZ R45, R29, R37 ;  /* 0x000000251d2d9220 */ /* 0x000fe20000410000 */
[----:B------:R-:W-:Y:S01]  /*4b90*/  @!P1 LOP3.LUT R22, R20, 0xffff0000, RZ, 0xc0, !PT ;  /* 0xffff000014169812 */ /* 0x000fe200078ec0ff */
[C---:B------:R-:W-:Y:S01]  /*4ba0*/  @!P1 IMAD.U32 R20, R21.reuse, 0x10000, RZ ;  /* 0x0001000015149824 */ /* 0x040fe200078e00ff */
[----:B------:R-:W-:Y:S01]  /*4bb0*/  @!P1 LOP3.LUT R21, R21, 0xffff0000, RZ, 0xc0, !PT ;  /* 0xffff000015159812 */ /* 0x000fe200078ec0ff */
[-C--:B------:R-:W-:Y:S02]  /*4bc0*/  @!P1 FMUL.FTZ R5, R34, R23.reuse ;  /* 0x0000001722059220 */ /* 0x080fe40000410000 */
        /* <DEDUP_REMOVED lines=25> */
.L_x_2594:
[----:B------:R-:W-:Y:S05]  /*4d60*/  BSYNC B0 ;  /* 0x0000000000007941 */ /* 0x000fea0003800000 */
.L_x_2593:
        /* <DEDUP_REMOVED lines=109> */
.L_x_2596:
[----:B------:R-:W-:Y:S05]  /*5440*/  BSYNC B0 ;  /* 0x0000000000007941 */ /* 0x000fea0003800000 */
.L_x_2595:
        /* <DEDUP_REMOVED lines=112> */
.L_x_2598:
[----:B------:R-:W-:Y:S05]  /*5b50*/  BSYNC B0 ;  /* 0x0000000000007941 */ /* 0x000fea0003800000 */
.L_x_2597:
        /* <DEDUP_REMOVED lines=112> */
.L_x_2600:
[----:B------:R-:W-:Y:S05]  /*6260*/  BSYNC B0 ;  /* 0x0000000000007941 */ /* 0x000fea0003800000 */
.L_x_2599:
[C---:B------:R-:W-:Y:S01]  /*6270*/  ISETP.GE.AND P0, PT, R178.reuse, R225, PT ;  /* 0x000000e1b200720c */ /* 0x040fe20003f06270 */
[----:B------:R-:W-:Y:S03]  /*6280*/  BSSY B0, `(.L_x_2601) ;  /* 0x000006f000007945 */ /* 0x000fe60003800000 */
[----:B------:R-:W-:Y:S11]  /*6290*/  ISETP.GE.AND P0, PT, R178, R221, !P0 ;  /* 0x000000ddb200720c */ /* 0x000ff60004706270 */
[----:B------:R-:W-:Y:S02]  /*62a0*/  @!UPT UIADD3 URZ, URZ, URZ, URZ ;  /* 0x0000003f3f3ff290 */ /* 0x000fe4000fffe03f */
[----:B------:R-:W-:-:S05]  /*62b0*/  @!P0 BRA `(.L_x_2602) ;  /* 0x000006b000008947 */ /* 0x000fca0003800000 */
[----:B------:R-:W-:Y:S01]  /*62c0*/  IMAD R42, R219, 0xe0, RZ ;  /* 0x000000e0db2a7824 */ /* 0x000fe200078e02ff */
[C---:B------:R-:W-:Y:S01]  /*62d0*/  SHF.L.U32 R43, R169.reuse, 0x1, RZ ;  /* 0x00000001a92b7819 */ /* 0x040fe200000006ff */
[----:B------:R-:W-:Y:S01]  /*62e0*/  IMAD.WIDE.U32 R46, R218, 0xe0, R142 ;  /* 0x000000e0da2e7825 */ /* 0x000fe200078e008e */
[-C--:B------:R-:W-:Y:S02]  /*62f0*/  ISETP.GE.AND P0, PT, R18, R17.reuse, PT ;  /* 0x000000111200720c */ /* 0x080fe40003f06270 */
[----:B------:R-:W-:Y:S01]  /*6300*/  SHF.L.U64.HI R44, R169, 0x1, R154 ;  /* 0x00000001a92c7819 */ /* 0x000fe2000001029a */
[----:B------:R-:W-:Y:S01]  /*6310*/  IMAD.WIDE.U32 R50, R134, 0xe0, R148 ;  /* 0x000000e086327825 */ /* 0x000fe200078e0094 */
[C---:B------:R-:W-:Y:S02]  /*6320*/  IADD3 R32, P2, R43.reuse, R12, RZ ;  /* 0x0000000c2b207210 */ /* 0x040fe40007f5e0ff */
[----:B------:R-:W-:Y:S02]  /*6330*/  IADD3 R40, P1, R43, R56, RZ ;  /* 0x000000382b287210 */ /* 0x000fe40007f3e0ff */
[----:B------:R-:W-:Y:S01]  /*6340*/  IADD3 R43, R47, R42, RZ ;  /* 0x0000002a2f2b7210 */ /* 0x000fe20007ffe0ff */
[C---:B------:R-:W-:Y:S01]  /*6350*/  IMAD.X R33, R44.reuse, 0x1, R9, P2 ;  /* 0x000000012c217824 */ /* 0x040fe200010e0609 */
[----:B------:R-:W-:Y:S01]  /*6360*/  MOV R42, R46 ;  /* 0x0000002e002a7202 */ /* 0x000fe20000000f00 */
[----:B------:R-:W-:Y:S01]  /*6370*/  IMAD.X R41, R44, 0x1, R57, P1 ;  /* 0x000000012c297824 */ /* 0x000fe200008e0639 */
[----:B------:R-:W-:Y:S01]  /*6380*/  ISETP.GE.AND P1, PT, R14, R17, PT ;  /* 0x000000110e00720c */ /* 0x000fe20003f26270 */
[----:B------:R-:W-:Y:S01]  /*6390*/  IMAD R46, R135, 0xe0, RZ ;  /* 0x000000e0872e7824 */ /* 0x000fe200078e02ff */
[----:B------:R-:W2:Y:S03]  /*63a0*/  @!P0 LD.E.64 R20, [R32.64] ;  /* 0x0000000620148980 */ /* 0x000ea6000c101b00 */
[----:B------:R-:W-:Y:S01]  /*63b0*/  IMAD.IADD R51, R51, 0x1, R46 ;  /* 0x0000000133337824 */ /* 0x000fe200078e022e */
[C---:B------:R-:W-:Y:S02]  /*63c0*/  LEA R46, P2, R125.reuse, R142, 0x1 ;  /* 0x0000008e7d2e7211 */ /* 0x040fe400078408ff */
[----:B-1----:R-:W3:Y:S02]  /*63d0*/  LD.E.128 R24, [R42.64] ;  /* 0x000000062a187980 */ /* 0x002ee4000c101d00 */
[----:B------:R-:W-:Y:S06]  /*63e0*/  LEA.HI.X R47, R125, R143, R124, 0x1, P2 ;  /* 0x0000008f7d2f7211 */ /* 0x000fec00010f0c7c */
[----:B------:R-:W4:Y:S01]  /*63f0*/  @!P0 LD.E.64 R38, [R40.64] ;  /* 0x0000000628268980 */ /* 0x000f22000c101b00 */
[C---:B--2---:R-:W-:Y:S01]  /*6400*/  @!P0 IMAD.U32 R22, R20.reuse, 0x10000, RZ ;  /* 0x0001000014168824 */ /* 0x044fe200078e00ff */
[----:B------:R-:W-:Y:S02]  /*6410*/  @!P0 LOP3.LUT R20, R20, 0xffff0000, RZ, 0xc0, !PT ;  /* 0xffff000014148812 */ /* 0x000fe400078ec0ff */
[C---:B------:R-:W-:Y:S02]  /*6420*/  @!P0 SHF.L.U32 R17, R21.reuse, 0x10, RZ ;  /* 0x0000001015118819 */ /* 0x040fe400000006ff */
[----:B------:R-:W-:Y:S01]  /*6430*/  @!P0 LOP3.LUT R21, R21, 0xffff0000, RZ, 0xc0, !PT ;  /* 0xffff000015158812 */ /* 0x000fe200078ec0ff */
[C---:B---3--:R-:W-:Y:S01]  /*6440*/  @!P0 IMAD.U32 R35, R24.reuse, 0x10000, RZ ;  /* 0x0001000018238824 */ /* 0x048fe200078e00ff */
[----:B------:R-:W-:Y:S02]  /*6450*/  @!P0 LOP3.LUT R23, R24, 0xffff0000, RZ, 0xc0, !PT ;  /* 0xffff000018178812 */ /* 0x000fe400078ec0ff */
[----:B------:R-:W-:Y:S03]  /*6460*/  @!P0 LOP3.LUT R28, R26, 0xffff0000, RZ, 0xc0, !PT ;  /* 0xffff00001a1c8812 */ /* 0x000fe600078ec0ff */
[----:B------:R-:W-:Y:S02]  /*6470*/  @!P0 FMUL.FTZ R0, R23, R22 ;  /* 0x0000001617008220 */ /* 0x000fe40000410000 */
[C---:B----4-:R-:W-:Y:S01]  /*6480*/  @!P0 IMAD.U32 R34, R38.reuse, 0x10000, RZ ;  /* 0x0001000026228824 */ /* 0x050fe200078e00ff */
[----:B------:R-:W-:Y:S01]  /*6490*/  @!P0 LOP3.LUT R36, R38, 0xffff0000, RZ, 0xc0, !PT ;  /* 0xffff000026248812 */ /* 0x000fe200078ec0ff */
[----:B------:R-:W-:Y:S01]  /*64a0*/  @!P0 FMUL.FTZ R3, R28, R17 ;  /* 0x000000111c038220 */ /* 0x000fe20000410000 */
[----:B------:R-:W-:Y:S01]  /*64b0*/  @!P0 SHF.L.U32 R38, R27, 0x10, RZ ;  /* 0x000000101b268819 */ /* 0x000fe200000006ff */
[----:B------:R-:W-:Y:S01]  /*64c0*/  @!P0 FMUL.FTZ R43, R23, R34 ;  /* 0x00000022172b8220 */ /* 0x000fe20000410000 */
[----:B------:R-:W-:Y:S01]  /*64d0*/  @!P0 LOP3.LUT R23, R25, 0xffff0000, RZ, 0xc0, !PT ;  /* 0xffff000019178812 */ /* 0x000fe200078ec0ff */
[----:B------:R-:W-:Y:S01]  /*64e0*/  @!P0 FFMA.FTZ R0, R34, R35, R0 ;  /* 0x0000002322008223 */ /* 0x000fe20000010000 */
[----:B------:R-:W-:Y:S01]  /*64f0*/  @!P0 SHF.L.U32 R37, R39, 0x10, RZ ;  /* 0x0000001027258819 */ /* 0x000fe200000006ff */
[----:B------:R-:W-:Y:S01]  /*6500*/  @!P0 FFMA.FTZ R43, R35, R22, -R43 ;  /* 0x00000016232b8223 */ /* 0x000fe2000001082b */
[----:B------:R-:W-:Y:S01]  /*6510*/  @!P0 LOP3.LUT R39, R39, 0xffff0000, RZ, 0xc0, !PT ;  /* 0xffff000027278812 */ /* 0x000fe200078ec0ff */
[----:B------:R-:W-:Y:S01]  /*6520*/  @!P0 FMUL.FTZ R2, R23, R20 ;  /* 0x0000001417028220 */ /* 0x000fe20000410000 */
[----:B------:R-:W-:Y:S01]  /*6530*/  @!P0 SHF.L.U32 R35, R25, 0x10, RZ ;  /* 0x0000001019238819 */ /* 0x000fe200000006ff */
[----:B------:R-:W-:Y:S01]  /*6540*/  @!P0 IMAD.U32 R34, R26, 0x10000, RZ ;  /* 0x000100001a228824 */ /* 0x000fe200078e00ff */
[----:B------:R-:W-:Y:S01]  /*6550*/  @!P0 LOP3.LUT R22, R27, 0xffff0000, RZ, 0xc0, !PT ;  /* 0xffff00001b168812 */ /* 0x000fe200078ec0ff */
[----:B------:R-:W-:Y:S01]  /*6560*/  @!P0 FMUL.FTZ R45, R23, R36 ;  /* 0x00000024172d8220 */ /* 0x000fe20000410000 */
[----:B------:R-:W-:Y:S01]  /*6570*/  @!P0 F2FP.BF16.PACK_AB R43, R0, R43 ;  /* 0x0000002b002b823e */ /* 0x000fe200000010ff */
[----:B------:R-:W-:Y:S02]  /*6580*/  @!P0 FFMA.FTZ R2, R36, R35, R2 ;  /* 0x0000002324028223 */ /* 0x000fe40000010002 */
[C---:B------:R-:W-:Y:S01]  /*6590*/  @!P0 FMUL.FTZ R44, R22.reuse, R39 ;  /* 0x00000027162c8220 */ /* 0x040fe20000410000 */
[----:B------:R-:W-:Y:S01]  /*65a0*/  @!P0 MOV R24, R43 ;  /* 0x0000002b00188202 */ /* 0x000fe20000000f00 */
[----:B------:R-:W-:Y:S02]  /*65b0*/  @!P0 FMUL.FTZ R4, R22, R21 ;  /* 0x0000001516048220 */ /* 0x000fe40000410000 */
[----:B------:R-:W-:Y:S02]  /*65c0*/  @!P0 FMUL.FTZ R42, R28, R37 ;  /* 0x000000251c2a8220 */ /* 0x000fe40000410000 */
[----:B------:R-:W-:Y:S02]  /*65d0*/  @!P0 FFMA.FTZ R3, R37, R34, R3 ;  /* 0x0000002225038223 */ /* 0x000fe40000010003 */
[----:B------:R-:W-:Y:S02]  /*65e0*/  @!P0 FFMA.FTZ R45, R35, R20, -R45 ;  /* 0x00000014232d8223 */ /* 0x000fe4000001082d */
[----:B------:R-:W-:Y:S02]  /*65f0*/  @!P0 FFMA.FTZ R44, R38, R21, -R44 ;  /* 0x00000015262c8223 */ /* 0x000fe4000001082c */
[----:B------:R-:W-:Y:S01]  /*6600*/  @!P0 FFMA.FTZ R4, R39, R38, R4 ;  /* 0x0000002627048223 */ /* 0x000fe20000010004 */
[----:B------:R-:W-:Y:S01]  /*6610*/  @!P0 F2FP.BF16.PACK_AB R48, R2, R45 ;  /* 0x0000002d0230823e */ /* 0x000fe200000010ff */
[----:B------:R-:W-:Y:S03]  /*6620*/  @!P0 FFMA.FTZ R42, R34, R17, -R42 ;  /* 0x00000011222a8223 */ /* 0x000fe6000001082a */
[----:B------:R-:W-:Y:S01]  /*6630*/  @!P0 F2FP.BF16.PACK_AB R45, R4, R44 ;  /* 0x0000002c042d823e */ /* 0x000fe200000010ff */
[----:B------:R-:W-:Y:S01]  /*6640*/  @!P0 IMAD.MOV.U32 R25, RZ, RZ, R48 ;  /* 0x000000ffff198224 */ /* 0x000fe200078e0030 */
[----:B------:R-:W-:Y:S03]  /*6650*/  @!P0 F2FP.BF16.PACK_AB R42, R3, R42 ;  /* 0x0000002a032a823e */ /* 0x000fe600000010ff */
[----:B------:R-:W-:Y:S01]  /*6660*/  @!P0 IMAD.MOV.U32 R27, RZ, RZ, R45 ;  /* 0x000000ffff1b8224 */ /* 0x000fe200078e002d */
[----:B------:R-:W-:Y:S05]  /*6670*/  @!P0 MOV R26, R42 ;  /* 0x0000002a001a8202 */ /* 0x000fea0000000f00 */
[----:B------:R1:W-:Y:S08]  /*6680*/  ST.E.128 [R50.64], R24 ;  /* 0x0000001832007985 */ /* 0x0003f0000c101d06 */
[----:B------:R-:W2:Y:S06]  /*6690*/  @!P1 LD.E.64 R20, [R32.64+0x40] ;  /* 0x0000400620149980 */ /* 0x000eac000c101b00 */
[----:B------:R-:W3:Y:S06]  /*66a0*/  @!P1 LD.E.64 R38, [R40.64+0x40] ;  /* 0x0000400628269980 */ /* 0x000eec000c101b00 */
[----:B------:R4:W5:Y:S02]  /*66b0*/  LD.E.128 R28, [R46.64] ;  /* 0x000000062e1c7980 */ /* 0x000964000c101d00 */
[C---:B----4-:R-:W-:Y:S04]  /*66c0*/  LEA R46, P0, R96.reuse, R148, 0x1 ;  /* 0x00000094602e7211 */ /* 0x050fe800078008ff */
[----:B------:R-:W-:Y:S02]  /*66d0*/  LEA.HI.X R47, R96, R149, R95, 0x1, P0 ;  /* 0x00000095602f7211 */ /* 0x000fe400000f0c5f */
[C---:B--2---:R-:W-:Y:S01]  /*66e0*/  @!P1 SHF.L.U32 R22, R20.reuse, 0x10, RZ ;  /* 0x0000001014169819 */ /* 0x044fe200000006ff */
[C---:B------:R-:W-:Y:S01]  /*66f0*/  @!P1 IMAD.U32 R17, R21.reuse, 0x10000, RZ ;  /* 0x0001000015119824 */ /* 0x040fe200078e00ff */
[----:B------:R-:W-:Y:S02]  /*6700*/  @!P1 LOP3.LUT R20, R20, 0xffff0000, RZ, 0xc0, !PT ;  /* 0xffff000014149812 */ /* 0x000fe400078ec0ff */
[----:B------:R-:W-:Y:S01]  /*6710*/  @!P1 LOP3.LUT R21, R21, 0xffff0000, RZ, 0xc0, !PT ;  /* 0xffff000015159812 */ /* 0x000fe200078ec0ff */
[C---:B---3--:R-:W-:Y:S01]  /*6720*/  @!P1 IMAD.U32 R37, R39.reuse, 0x10000, RZ ;  /* 0x0001000027259824 */ /* 0x048fe200078e00ff */
[C---:B------:R-:W-:Y:S02]  /*6730*/  @!P1 SHF.L.U32 R34, R38.reuse, 0x10, RZ ;  /* 0x0000001026229819 */ /* 0x040fe400000006ff */
[----:B------:R-:W-:Y:S02]  /*6740*/  @!P1 LOP3.LUT R36, R38, 0xffff0000, RZ, 0xc0, !PT ;  /* 0xffff000026249812 */ /* 0x000fe400078ec0ff */
[----:B------:R-:W-:Y:S02]  /*6750*/  @!P1 LOP3.LUT R39, R39, 0xffff0000, RZ, 0xc0, !PT ;  /* 0xffff000027279812 */ /* 0x000fe400078ec0ff */
[C---:B-----5:R-:W-:Y:S02]  /*6760*/  @!P1 LOP3.LUT R23, R28.reuse, 0xffff0000, RZ, 0xc0, !PT ;  /* 0xffff00001c179812 */ /* 0x060fe400078ec0ff */
[----:B------:R-:W-:Y:S02]  /*6770*/  @!P1 SHF.L.U32 R35, R28, 0x10, RZ ;  /* 0x000000101c239819 */ /* 0x000fe400000006ff */
[----:B-1----:R-:W-:Y:S01]  /*6780*/  @!P1 LOP3.LUT R24, R30, 0xffff0000, RZ, 0xc0, !PT ;  /* 0xffff00001e189812 */ /* 0x002fe200078ec0ff */
        /* <DEDUP_REMOVED lines=8> */
[----:B------:R-:W-:Y:S02]  /*6810*/  @!P1 FMUL.FTZ R6, R23, R20 ;  /* 0x0000001417069220 */ /* 0x000fe40000410000 */
        /* <DEDUP_REMOVED lines=21> */
.L_x_2602:
[----:B------:R-:W-:Y:S05]  /*6970*/  BSYNC B0 ;  /* 0x0000000000007941 */ /* 0x000fea0003800000 */
.L_x_2601:
        /* <DEDUP_REMOVED lines=8> */
.L_x_2586:
[----:B------:R-:W-:Y:S01]  /*6a00*/  BSSY B1, `(.L_x_2604) ;  /* 0x00000ab000017945 */ /* 0x000fe20003800000 */
[----:B------:R-:W-:-:S05]  /*6a10*/  @!P2 BRA `(.L_x_2605) ;  /* 0x00000a900000a947 */ /* 0x000fca0003800000 */
[----:B------:R1:W5:Y:S01]  /*6a20*/  LD.E.128 R64, [R142.64] ;  /* 0x000000068e407980 */ /* 0x000362000c101d00 */
[----:B------:R-:W-:Y:S01]  /*6a30*/  ISETP.GE.AND P0, PT, R18, R17, PT ;  /* 0x000000111200720c */ /* 0x000fe20003f06270 */
[----:B------:R-:W-:Y:S01]  /*6a40*/  @!UPT UIADD3 URZ, URZ, URZ, URZ ;  /* 0x0000003f3f3ff290 */ /* 0x000fe2000fffe03f */
[----:B------:R-:W-:Y:S11]  /*6a50*/  BSSY B0, `(.L_x_2606) ;  /* 0x0000050000007945 */ /* 0x000ff60003800000 */
[----:B------:R-:W-:-:S05]  /*6a60*/  @P0 BRA `(.L_x_2607) ;  /* 0x000004e000000947 */ /* 0x000fca0003800000 */
[----:B------:R-:W-:Y:S01]  /*6a70*/  LEA.HI R235, R17, R17, RZ, 0x1 ;  /* 0x0000001111eb7211 */ /* 0x000fe200078f08ff */
[----:B-----5:R-:W-:Y:S01]  /*6a80*/  IMAD.U32 R37, R64, 0x10000, RZ ;  /* 0x0001000040257824 */ /* 0x020fe200078e00ff */
[----:B------:R-:W-:Y:S01]  /*6a90*/  MOV R233, RZ ;  /* 0x000000ff00e97202 */ /* 0x000fe20000000f00 */
[----:B------:R-:W-:Y:S01]  /*6aa0*/  IMAD.U32 R44, R66, 0x10000, RZ ;  /* 0x00010000422c7824 */ /* 0x000fe200078e00ff */
[----:B------:R-:W-:Y:S02]  /*6ab0*/  SHF.R.S32.HI R235, RZ, 0x1, R235 ;  /* 0x00000001ffeb7819 */ /* 0x000fe400000114eb */
[----:B------:R-:W-:Y:S02]  /*6ac0*/  LOP3.LUT R39, R64, 0xffff0000, RZ, 0xc0, !PT ;  /* 0xffff000040277812 */ /* 0x000fe400078ec0ff */
[----:B------:R-:W-:Y:S01]  /*6ad0*/  ISETP.GE.AND P1, PT, R18, R235, PT ;  /* 0x000000eb1200720c */ /* 0x000fe20003f26270 */
[--C-:B------:R-:W-:Y:S01]  /*6ae0*/  IMAD.MOV.U32 R239, RZ, RZ, R235.reuse ;  /* 0x000000ffffef7224 */ /* 0x100fe200078e00eb */
[C---:B------:R-:W-:Y:S02]  /*6af0*/  SHF.L.U32 R40, R65.reuse, 0x10, RZ ;  /* 0x0000001041287819 */ /* 0x040fe400000006ff */
        /* <DEDUP_REMOVED lines=32> */
[C---:B----4-:R-:W-:Y:S01]  /*6d00*/  LOP3.LUT R38, R60.reuse, 0xffff0000, RZ, 0xc0, !PT ;  /* 0xffff00003c267812 */ /* 0x050fe200078ec0ff */
[----:B------:R-:W-:Y:S01]  /*6d10*/  FMUL.FTZ R0, R31, R34 ;  /* 0x000000221f007220 */ /* 0x000fe20000410000 */
[C---:B------:R-:W-:Y:S01]  /*6d20*/  SHF.L.U32 R20, R23.reuse, 0x10, RZ ;  /* 0x0000001017147819 */ /* 0x040fe200000006ff */
[----:B------:R-:W-:Y:S01]  /*6d30*/  IMAD.U32 R36, R60, 0x10000, RZ ;  /* 0x000100003c247824 */ /* 0x000fe200078e00ff */
[----:B------:R-:W-:Y:S01]  /*6d40*/  LOP3.LUT R22, R23, 0xffff0000, RZ, 0xc0, !PT ;  /* 0xffff000017167812 */ /* 0x000fe200078ec0ff */
[----:B------:R-:W-:Y:S01]  /*6d50*/  @!P1 FADD.FTZ R33, -R33, -RZ ;  /* 0x800000ff21219221 */ /* 0x000fe20000010100 */
[----:B------:R-:W-:Y:S01]  /*6d60*/  SHF.L.U32 R23, R243, 0x10, RZ ;  /* 0x00000010f3177819 */ /* 0x000fe200000006ff */
[----:B------:R-:W-:Y:S01]  /*6d70*/  FMUL.FTZ R2, R29, R32 ;  /* 0x000000201d027220 */ /* 0x000fe20000410000 */
[----:B------:R-:W-:Y:S01]  /*6d80*/  SHF.L.U32 R41, R61, 0x10, RZ ;  /* 0x000000103d297819 */ /* 0x000fe200000006ff */
[----:B------:R-:W-:Y:S01]  /*6d90*/  FMUL.FTZ R3, R26, R35 ;  /* 0x000000231a037220 */ /* 0x000fe20000410000 */
[----:B------:R-:W-:Y:S01]  /*6da0*/  LOP3.LUT R21, R243, 0xffff0000, RZ, 0xc0, !PT ;  /* 0xffff0000f3157812 */ /* 0x000fe200078ec0ff */
[----:B------:R-:W-:Y:S01]  /*6db0*/  @!P1 FADD.FTZ R30, -R30, -RZ ;  /* 0x800000ff1e1e9221 */ /* 0x000fe20000010100 */
[----:B------:R-:W-:Y:S01]  /*6dc0*/  LOP3.LUT R42, R61, 0xffff0000, RZ, 0xc0, !PT ;  /* 0xffff00003d2a7812 */ /* 0x000fe200078ec0ff */
[----:B------:R-:W-:Y:S01]  /*6dd0*/  FFMA.FTZ R0, R37, R36, R0 ;  /* 0x0000002425007223 */ /* 0x000fe20000010000 */
[----:B------:R-:W-:Y:S01]  /*6de0*/  LOP3.LUT R46, R62, 0xffff0000, RZ, 0xc0, !PT ;  /* 0xffff00003e2e7812 */ /* 0x000fe200078ec0ff */
[----:B------:R-:W-:Y:S01]  /*6df0*/  FMUL.FTZ R4, R28, R33 ;  /* 0x000000211c047220 */ /* 0x000fe20000410000 */
[----:B------:R-:W-:Y:S01]  /*6e00*/  SHF.L.U32 R49, R63, 0x10, RZ ;  /* 0x000000103f317819 */ /* 0x000fe200000006ff */
[----:B------:R-:W-:Y:S01]  /*6e10*/  @!P1 FADD.FTZ R27, -R27, -RZ ;  /* 0x800000ff1b1b9221 */ /* 0x000fe20000010100 */
[----:B------:R-:W-:Y:S01]  /*6e20*/  LOP3.LUT R50, R63, 0xffff0000, RZ, 0xc0, !PT ;  /* 0xffff00003f327812 */ /* 0x000fe200078ec0ff */
[----:B------:R-:W-:Y:S02]  /*6e30*/  FFMA.FTZ R2, R39, R38, R2 ;  /* 0x0000002627027223 */ /* 0x000fe40000010002 */
[----:B------:R-:W-:Y:S02]  /*6e40*/  @!P1 FADD.FTZ R23, -R23, -RZ ;  /* 0x800000ff17179221 */ /* 0x000fe40000010100 */
[----:B------:R-:W-:Y:S01]  /*6e50*/  FMUL.FTZ R5, R25, R30 ;  /* 0x0000001e19057220 */ /* 0x000fe20000410000 */
[----:B------:R-:W-:Y:S01]  /*6e60*/  F2FP.BF16.PACK_AB R64, R2, R0 ;  /* 0x000000000240723e */ /* 0x000fe200000010ff */
[----:B------:R-:W-:Y:S02]  /*6e70*/  IMAD.U32 R45, R62, 0x10000, RZ ;  /* 0x000100003e2d7824 */ /* 0x000fe400078e00ff */
[----:B------:R-:W-:Y:S02]  /*6e80*/  FFMA.FTZ R3, R40, R41, R3 ;  /* 0x0000002928037223 */ /* 0x000fe40000010003 */
[----:B------:R-:W-:Y:S02]  /*6e90*/  @!P1 FADD.FTZ R21, -R21, -RZ ;  /* 0x800000ff15159221 */ /* 0x000fe40000010100 */
[----:B------:R-:W-:Y:S02]  /*6ea0*/  FMUL.FTZ R6, R24, R27 ;  /* 0x0000001b18067220 */ /* 0x000fe40000410000 */
[----:B------:R-:W-:Y:S02]  /*6eb0*/  FFMA.FTZ R4, R43, R42, R4 ;  /* 0x0000002a2b047223 */ /* 0x000fe40000010004 */
[----:B------:R-:W-:Y:S02]  /*6ec0*/  FMUL.FTZ R7, R20, R23 ;  /* 0x0000001714077220 */ /* 0x000fe40000410000 */
[----:B------:R-:W-:Y:S01]  /*6ed0*/  FFMA.FTZ R5, R44, R45, R5 ;  /* 0x0000002d2c057223 */ /* 0x000fe20000010005 */
[----:B------:R-:W-:Y:S01]  /*6ee0*/  F2FP.BF16.PACK_AB R65, R4, R3 ;  /* 0x000000030441723e */ /* 0x000fe200000010ff */
[----:B------:R-:W-:Y:S02]  /*6ef0*/  FMUL.FTZ R8, R22, R21 ;  /* 0x0000001516087220 */ /* 0x000fe40000410000 */
[----:B------:R-:W-:Y:S02]  /*6f00*/  FFMA.FTZ R6, R47, R46, R6 ;  /* 0x0000002e2f067223 */ /* 0x000fe40000010006 */
[----:B------:R-:W-:Y:S02]  /*6f10*/  FFMA.FTZ R7, R48, R49, R7 ;  /* 0x0000003130077223 */ /* 0x000fe40000010007 */
[----:B------:R-:W-:Y:S01]  /*6f20*/  FFMA.FTZ R8, R51, R50, R8 ;  /* 0x0000003233087223 */ /* 0x000fe20000010008 */
[----:B------:R-:W-:Y:S04]  /*6f30*/  F2FP.BF16.PACK_AB R66, R6, R5 ;  /* 0x000000050642723e */ /* 0x000fe800000010ff */
[----:B------:R-:W-:Y:S02]  /*6f40*/  F2FP.BF16.PACK_AB R67, R8, R7 ;  /* 0x000000070843723e */ /* 0x000fe400000010ff */
.L_x_2607:
[----:B------:R-:W-:Y:S05]  /*6f50*/  BSYNC B0 ;  /* 0x0000000000007941 */ /* 0x000fea0003800000 */
.L_x_2606:
[----:B-----5:R2:W-:Y:S01]  /*6f60*/  ST.E.128 [R148.64], R64 ;  /* 0x0000004094007985 */ /* 0x0205e2000c101d06 */
[----:B------:R-:W-:Y:S01]  /*6f70*/  ISETP.GE.AND P0, PT, R14, R17, PT ;  /* 0x000000110e00720c */ /* 0x000fe20003f06270 */
[----:B------:R-:W-:Y:S02]  /*6f80*/  BSSY B0, `(.L_x_2608) ;  /* 0x0000051000007945 */ /* 0x000fe40003800000 */
[----:B------:R2:W5:Y:S10]  /*6f90*/  LD.E.128 R48, [R142.64+0x80] ;  /* 0x000080068e307980 */ /* 0x000574000c101d00 */
[----:B------:R-:W-:-:S05]  /*6fa0*/  @P0 BRA `(.L_x_2609) ;  /* 0x000004e000000947 */ /* 0x000fca0003800000 */
[----:B------:R-:W-:Y:S01]  /*6fb0*/  LEA.HI R59, R17, R17, RZ, 0x1 ;  /* 0x00000011113b7211 */ /* 0x000fe200078f08ff */
[----:B--2---:R-:W-:Y:S01]  /*6fc0*/  IMAD.MOV.U32 R65, RZ, RZ, RZ ;  /* 0x000000ffff417224 */ /* 0x004fe200078e00ff */
        /* <DEDUP_REMOVED lines=19> */
[----:B------:R-:W2:Y:S03]  /*7100*/  LD.E.128 R64, [R66.64+0x80] ;  /* 0x0000800642407980 */ /* 0x000ea6000c101d00 */
[C---:B------:R-:W-:Y:S04]  /*7110*/  LEA R40, P0, R233.reuse, R146, 0x1 ;  /* 0x00000092e9287211 */ /* 0x040fe800078008ff */
[----:B------:R-:W-:Y:S01]  /*7120*/  LEA.HI.X.SX32 R41, R233, R147, 0x1, P0 ;  /* 0x00000093e9297211 */ /* 0x000fe200000f0eff */
[----:B------:R-:W3:Y:S08]  /*7130*/  LD.E.128 R20, [R20.64+0x80] ;  /* 0x0000800614147980 */ /* 0x000ef0000c101d00 */
[----:B------:R-:W4:Y:S01]  /*7140*/  LD.E.128 R60, [R40.64+0x80] ;  /* 0x00008006283c7980 */ /* 0x000f22000c101d00 */
        /* <DEDUP_REMOVED lines=52> */
.L_x_2609:
[----:B------:R-:W-:Y:S05]  /*7490*/  BSYNC B0 ;  /* 0x0000000000007941 */ /* 0x000fea0003800000 */
.L_x_2608:
[----:B-----5:R3:W-:Y:S02]  /*74a0*/  ST.E.128 [R148.64+0x80], R48 ;  /* 0x0000803094007985 */ /* 0x0207e4000c101d06 */
.L_x_2605:
[----:B------:R-:W-:Y:S05]  /*74b0*/  BSYNC B1 ;  /* 0x0000000000017941 */ /* 0x000fea0003800000 */
.L_x_2604:
[C---:B------:R-:W-:Y:S01]  /*74c0*/  ISETP.GE.AND P0, PT, R86.reuse, R225, PT ;  /* 0x000000e15600720c */ /* 0x040fe20003f06270 */
[----:B------:R-:W-:Y:S03]  /*74d0*/  BSSY B1, `(.L_x_2610) ;  /* 0x00000bc000017945 */ /* 0x000fe60003800000 */
[----:B------:R-:W-:Y:S11]  /*74e0*/  ISETP.GE.AND P0, PT, R86, R221, !P0 ;  /* 0x000000dd5600720c */ /* 0x000ff60004706270 */
[----:B------:R-:W-:Y:S02]  /*74f0*/  @!UPT UIADD3 URZ, URZ, URZ, URZ ;  /* 0x0000003f3f3ff290 */ /* 0x000fe4000fffe03f */
[----:B------:R-:W-:-:S05]  /*7500*/  @!P0 BRA `(.L_x_2611) ;  /* 0x00000b8000008947 */ /* 0x000fca0003800000 */
[C---:B------:R-:W-:Y:S01]  /*7510*/  LEA R238, P0, R115.reuse, R142, 0x1 ;  /* 0x0000008e73ee7211 */ /* 0x040fe200078008ff */
        /* <DEDUP_REMOVED lines=12> */
[C---:B---3--:R-:W-:Y:S01]  /*75e0*/  IMAD.U32 R48, R67.reuse, 0x10000, RZ ;  /* 0x0001000043307824 */ /* 0x048fe200078e00ff */
        /* <DEDUP_REMOVED lines=17> */
[----:B------:R-:W4:Y:S03]  /*7700*/  LD.E.128 R240, [R240.64] ;  /* 0x00000006f0f07980 */ /* 0x000f26000c101d00 */
[----:B------:R-:W-:Y:S02]  /*7710*/  LEA.HI.X.SX32 R52, R52, R165, 0x1, P0 ;  /* 0x000000a534347211 */ /* 0x000fe400000f0eff */
[C---:B------:R-:W-:Y:S04]  /*7720*/  LEA R58, P0, R233.reuse, R146, 0x1 ;  /* 0x00000092e93a7211 */ /* 0x040fe800078008ff */
[----:B------:R-:W-:Y:S05]  /*7730*/  LEA.HI.X R59, R233, R147, R52, 0x1, P0 ;  /* 0x00000093e93b7211 */ /* 0x000fea00000f0c34 */
[----:B--2---:R-:W2:Y:S01]  /*7740*/  LD.E.128 R60, [R58.64] ;  /* 0x000000063a3c7980 */ /* 0x004ea2000c101d00 */
[C---:B---3--:R-:W-:Y:S01]  /*7750*/  IMAD.U32 R31, R20.reuse, 0x10000, RZ ;  /* 0x00010000141f7824 */ /* 0x048fe200078e00ff */
[----:B------:R-:W-:Y:S01]  /*7760*/  LOP3.LUT R29, R20, 0xffff0000, RZ, 0xc0, !PT ;  /* 0xffff0000141d7812 */ /* 0x000fe200078ec0ff */
[C---:B------:R-:W-:Y:S01]  /*7770*/  IMAD.U32 R25, R22.reuse, 0x10000, RZ ;  /* 0x0001000016197824 */ /* 0x040fe200078e00ff */
[----:B------:R-:W-:Y:S01]  /*7780*/  SHF.L.U32 R26, R21, 0x10, RZ ;  /* 0x00000010151a7819 */ /* 0x000fe200000006ff */
[----:B------:R-:W-:Y:S01]  /*7790*/  IMAD.U32 R20, R23, 0x10000, RZ ;  /* 0x0001000017147824 */ /* 0x000fe200078e00ff */
[----:B------:R-:W-:Y:S02]  /*77a0*/  LOP3.LUT R28, R21, 0xffff0000, RZ, 0xc0, !PT ;  /* 0xffff0000151c7812 */ /* 0x000fe400078ec0ff */
[----:B------:R-:W-:Y:S01]  /*77b0*/  LOP3.LUT R24, R22, 0xffff0000, RZ, 0xc0, !PT ;  /* 0xffff000016187812 */ /* 0x000fe200078ec0ff */
[----:B----4-:R-:W-:Y:S01]  /*77c0*/  IMAD.U32 R35, R241, 0x10000, RZ ;  /* 0x00010000f1237824 */ /* 0x010fe200078e00ff */
        /* <DEDUP_REMOVED lines=13> */
[C---:B--2---:R-:W-:Y:S01]  /*78a0*/  IMAD.U32 R36, R60.reuse, 0x10000, RZ ;  /* 0x000100003c247824 */ /* 0x044fe200078e00ff */
        /* <DEDUP_REMOVED lines=30> */
.L_x_2613:
[----:B------:R-:W-:Y:S05]  /*7a90*/  BSYNC B0 ;  /* 0x0000000000007941 */ /* 0x000fea0003800000 */
.L_x_2612:
[C---:B------:R-:W-:Y:S01]  /*7aa0*/  LEA R2, P1, R77.reuse, R148, 0x1 ;  /* 0x000000944d027211 */ /* 0x040fe200078208ff */
[----:B------:R-:W-:Y:S01]  /*7ab0*/  BSSY B0, `(.L_x_2614) ;  /* 0x000005a000007945 */ /* 0x000fe20003800000 */
[C---:B--2---:R-:W-:Y:S02]  /*7ac0*/  LEA R238, P0, R216.reuse, R142, 0x1 ;  /* 0x0000008ed8ee7211 */ /* 0x044fe400078008ff */
[----:B------:R-:W-:Y:S02]  /*7ad0*/  LEA.HI.X R3, R77, R149, R78, 0x1, P1 ;  /* 0x000000954d037211 */ /* 0x000fe400008f0c4e */
[----:B------:R-:W-:Y:S02]  /*7ae0*/  LEA.HI.X R239, R216, R143, R217, 0x1, P0 ;  /* 0x0000008fd8ef7211 */ /* 0x000fe400000f0cd9 */
[----:B------:R-:W-:Y:S01]  /*7af0*/  ISETP.GE.AND P0, PT, R14, R17, PT ;  /* 0x000000110e00720c */ /* 0x000fe20003f06270 */
[----:B-----5:R2:W-:Y:S04]  /*7b00*/  ST.E.128 [R2.64], R64 ;  /* 0x0000004002007985 */ /* 0x0205e8000c101d06 */
[----:B---3--:R2:W5:Y:S08]  /*7b10*/  LD.E.128 R48, [R238.64] ;  /* 0x00000006ee307980 */ /* 0x008570000c101d00 */
        /* <DEDUP_REMOVED lines=19> */
[C---:B------:R-:W-:Y:S02]  /*7c50*/  LEA R66, P0, R65.reuse, R144, 0x1 ;  /* 0x0000009041427211 */ /* 0x040fe400078008ff */
        /* <DEDUP_REMOVED lines=63> */
.L_x_2615:
[----:B------:R-:W-:Y:S05]  /*8050*/  BSYNC B0 ;  /* 0x0000000000007941 */ /* 0x000fea0003800000 */
.L_x_2614:
[C---:B--2---:R-:W-:Y:S04]  /*8060*/  LEA R2, P0, R110.reuse, R148, 0x1 ;  /* 0x000000946e027211 */ /* 0x044fe800078008ff */
[----:B------:R-:W-:Y:S05]  /*8070*/  LEA.HI.X R3, R110, R149, R109, 0x1, P0 ;  /* 0x000000956e037211 */ /* 0x000fea00000f0c6d */
[----:B-----5:R2:W-:Y:S04]  /*8080*/  ST.E.128 [R2.64], R48 ;  /* 0x0000003002007985 */ /* 0x0205e8000c101d06 */
.L_x_2611:
[----:B------:R-:W-:Y:S05]  /*8090*/  BSYNC B1 ;  /* 0x0000000000017941 */ /* 0x000fea0003800000 */
.L_x_2610:
        /* <DEDUP_REMOVED lines=93> */
.L_x_2619:
[----:B------:R-:W-:Y:S05]  /*8670*/  BSYNC B0 ;  /* 0x0000000000007941 */ /* 0x000fea0003800000 */
.L_x_2618:
        /* <DEDUP_REMOVED lines=91> */
.L_x_2621:
[----:B------:R-:W-:Y:S05]  /*8c30*/  BSYNC B0 ;  /* 0x0000000000007941 */ /* 0x000fea0003800000 */
.L_x_2620:
[C---:B--2---:R-:W-:Y:S04]  /*8c40*/  LEA R2, P0, R106.reuse, R148, 0x1 ;  /* 0x000000946a027211 */ /* 0x044fe800078008ff */
[----:B------:R-:W-:Y:S05]  /*8c50*/  LEA.HI.X R3, R106, R149, R105, 0x1, P0 ;  /* 0x000000956a037211 */ /* 0x000fea00000f0c69 */
[----:B-----5:R2:W-:Y:S04]  /*8c60*/  ST.E.128 [R2.64], R48 ;  /* 0x0000003002007985 */ /* 0x0205e8000c101d06 */
.L_x_2617:
[----:B------:R-:W-:Y:S05]  /*8c70*/  BSYNC B1 ;  /* 0x0000000000017941 */ /* 0x000fea0003800000 */
.L_x_2616:
[C---:B------:R-:W-:Y:S01]  /*8c80*/  ISETP.GE.AND P0, PT, R84.reuse, R225, PT ;  /* 0x000000e15400720c */ /* 0x040fe20003f06270 */
[----:B------:R-:W-:Y:S03]  /*8c90*/  BSSY B1, `(.L_x_2622) ;  /* 0x00000be000017945 */ /* 0x000fe60003800000 */
[----:B------:R-:W-:Y:S11]  /*8ca0*/  ISETP.GE.AND P0, PT, R84, R221, !P0 ;  /* 0x000000dd5400720c */ /* 0x000ff60004706270 */
[----:B------:R-:W-:Y:S02]  /*8cb0*/  @!UPT UIADD3 URZ, URZ, URZ, URZ ;  /* 0x0000003f3f3ff290 */ /* 0x000fe4000fffe03f */
[----:B------:R-:W-:-:S05]  /*8cc0*/  @!P0 BRA `(.L_x_2623) ;  /* 0x00000ba000008947 */ /* 0x000fca0003800000 */
        /* <DEDUP_REMOVED lines=89> */
.L_x_2625:
[----:B------:R-:W-:Y:S05]  /*9260*/  BSYNC B0 ;  /* 0x0000000000007941 */ /* 0x000fea0003800000 */
.L_x_2624:
[----:B------:R-:W-:Y:S01]  /*9270*/  IMAD.WIDE.U32 R4, R134, 0x60, R148 ;  /* 0x0000006086047825 */ /* 0x000fe200078e0094 */
[C---:B------:R-:W-:Y:S01]  /*9280*/  LEA R2, P0, R212.reuse, R142, 0x1 ;  /* 0x0000008ed4027211 */ /* 0x040fe200078008ff */
[----:B------:R-:W-:Y:S02]  /*9290*/  BSSY B0, `(.L_x_2626) ;  /* 0x000005a000007945 */ /* 0x000fe40003800000 */
[----:B------:R-:W-:Y:S01]  /*92a0*/  IMAD R0, R135, 0x60, RZ ;  /* 0x0000006087007824 */ /* 0x000fe200078e02ff */
[----:B------:R-:W-:Y:S02]  /*92b0*/  LEA.HI.X R3, R212, R143, R213, 0x1, P0 ;  /* 0x0000008fd4037211 */ /* 0x000fe400000f0cd5 */
[----:B------:R-:W-:Y:S02]  /*92c0*/  ISETP.GE.AND P0, PT, R14, R17, PT ;  /* 0x000000110e00720c */ /* 0x000fe40003f06270 */
[----:B------:R-:W-:Y:S05]  /*92d0*/  IADD3 R5, R5, R0, RZ ;  /* 0x0000000005057210 */ /* 0x000fea0007ffe0ff */
[----:B-----5:R3:W-:Y:S04]  /*92e0*/  ST.E.128 [R4.64], R48 ;  /* 0x0000003004007985 */ /* 0x0207e8000c101d06 */
[----:B------:R3:W5:Y:S02]  /*92f0*/  LD.E.128 R20, [R2.64] ;  /* 0x0000000602147980 */ /* 0x000764000c101d00 */
        /* <DEDUP_REMOVED lines=10> */
[--C-:B---3--:R-:W-:Y:S01]  /*93a0*/  IMAD.MOV.U32 R4, RZ, RZ, R25.reuse ;  /* 0x000000ffff047224 */ /* 0x108fe200078e0019 */
        /* <DEDUP_REMOVED lines=9> */
[----:B------:R-:W-:Y:S01]  /*9440*/  LEA.HI.X.SX32 R0, R0, R159, 0x1, P2 ;  /* 0x0000009f00007211 */ /* 0x000fe200010f0eff */
[----:B------:R-:W3:Y:S03]  /*9450*/  LD.E.128 R4, [R2.64] ;  /* 0x0000000602047980 */ /* 0x000ee6000c101d00 */
        /* <DEDUP_REMOVED lines=15> */
[C---:B------:R-:W-:Y:S01]  /*9550*/  IMAD.U32 R5, R6.reuse, 0x10000, RZ ;  /* 0x0001000006057824 */ /* 0x040fe200078e00ff */
[----:B------:R-:W-:Y:S01]  /*9560*/  LOP3.LUT R6, R6, 0xffff0000, RZ, 0xc0, !PT ;  /* 0xffff000006067812 */ /* 0x000fe200078ec0ff */
[----:B----4-:R-:W-:Y:S01]  /*9570*/  IMAD.U32 R22, R46, 0x10000, RZ ;  /* 0x000100002e167824 */ /* 0x010fe200078e00ff */
[----:B------:R-:W-:Y:S01]  /*9580*/  SHF.L.U32 R29, R44, 0x10, RZ ;  /* 0x000000102c1d7819 */ /* 0x000fe200000006ff */
[----:B-1----:R-:W-:Y:S01]  /*9590*/  IMAD.U32 R24, R45, 0x10000, RZ ;  /* 0x000100002d187824 */ /* 0x002fe200078e00ff */
        /* <DEDUP_REMOVED lines=11> */
[----:B------:R-:W-:Y:S01]  /*9650*/  FMUL.FTZ R0, R0, R29 ;  /* 0x0000001d00007220 */ /* 0x000fe20000410000 */
[----:B--2---:R-:W-:Y:S01]  /*9660*/  LOP3.LUT R29, R43, 0xffff0000, RZ, 0xc0, !PT ;  /* 0xffff00002b1d7812 */ /* 0x004fe200078ec0ff */
[----:B------:R-:W-:Y:S02]  /*9670*/  FMUL.FTZ R7, R8, R7 ;  /* 0x0000000708077220 */ /* 0x000fe40000410000 */
[----:B------:R-:W-:Y:S01]  /*9680*/  FMUL.FTZ R8, R21, R20 ;  /* 0x0000001415087220 */ /* 0x000fe20000410000 */
[C---:B------:R-:W-:Y:S01]  /*9690*/  LOP3.LUT R21, R40.reuse, 0xffff0000, RZ, 0xc0, !PT ;  /* 0xffff000028157812 */ /* 0x040fe200078ec0ff */
[----:B------:R-:W-:Y:S02]  /*96a0*/  IMAD.U32 R20, R40, 0x10000, RZ ;  /* 0x0001000028147824 */ /* 0x000fe400078e00ff */
[----:B------:R-:W-:Y:S02]  /*96b0*/  @!P1 FADD.FTZ R23, -R23, -RZ ;  /* 0x800000ff17179221 */ /* 0x000fe40000010100 */
[----:B------:R-:W-:Y:S02]  /*96c0*/  @!P1 FADD.FTZ R25, -R25, -RZ ;  /* 0x800000ff19199221 */ /* 0x000fe40000010100 */
[----:B------:R-:W-:Y:S01]  /*96d0*/  FMUL.FTZ R2, R2, R27 ;  /* 0x0000001b02027220 */ /* 0x000fe20000410000 */
[----:B------:R-:W-:Y:S01]  /*96e0*/  SHF.L.U32 R27, R43, 0x10, RZ ;  /* 0x000000102b1b7819 */ /* 0x000fe200000006ff */
[----:B------:R-:W-:Y:S01]  /*96f0*/  FMUL.FTZ R5, R5, R22 ;  /* 0x0000001605057220 */ /* 0x000fe20000410000 */
[----:B------:R-:W-:Y:S01]  /*9700*/  SHF.L.U32 R22, R41, 0x10, RZ ;  /* 0x0000001029167819 */ /* 0x000fe200000006ff */
[----:B------:R-:W-:Y:S02]  /*9710*/  FMUL.FTZ R3, R3, R24 ;  /* 0x0000001803037220 */ /* 0x000fe40000410000 */
[----:B------:R-:W-:Y:S02]  /*9720*/  FFMA.FTZ R0, R31, R20, R0 ;  /* 0x000000141f007223 */ /* 0x000fe40000010000 */
[----:B------:R-:W-:Y:S01]  /*9730*/  FMUL.FTZ R6, R6, R23 ;  /* 0x0000001706067220 */ /* 0x000fe20000410000 */
[----:B------:R-:W-:Y:S01]  /*9740*/  LOP3.LUT R23, R41, 0xffff0000, RZ, 0xc0, !PT ;  /* 0xffff000029177812 */ /* 0x000fe200078ec0ff */
[----:B------:R-:W-:Y:S01]  /*9750*/  FMUL.FTZ R4, R4, R25 ;  /* 0x0000001904047220 */ /* 0x000fe20000410000 */
[C---:B------:R-:W-:Y:S01]  /*9760*/  LOP3.LUT R25, R42.reuse, 0xffff0000, RZ, 0xc0, !PT ;  /* 0xffff00002a197812 */ /* 0x040fe200078ec0ff */
        /* <DEDUP_REMOVED lines=12> */
.L_x_2627:
[----:B------:R-:W-:Y:S05]  /*9830*/  BSYNC B0 ;  /* 0x0000000000007941 */ /* 0x000fea0003800000 */
.L_x_2626:
[C---:B---3--:R-:W-:Y:S04]  /*9840*/  LEA R2, P0, R104.reuse, R148, 0x1 ;  /* 0x0000009468027211 */ /* 0x048fe800078008ff */
[----:B------:R-:W-:Y:S05]  /*9850*/  LEA.HI.X R3, R104, R149, R103, 0x1, P0 ;  /* 0x0000009568037211 */ /* 0x000fea00000f0c67 */
[----:B-----5:R3:W-:Y:S04]  /*9860*/  ST.E.128 [R2.64], R20 ;  /* 0x0000001402007985 */ /* 0x0207e8000c101d06 */
.L_x_2623:
[----:B------:R-:W-:Y:S05]  /*9870*/  BSYNC B1 ;  /* 0x0000000000017941 */ /* 0x000fea0003800000 */
.L_x_2622:
[C---:B------:R-:W-:Y:S01]  /*9880*/  ISETP.GE.AND P0, PT, R182.reuse, R225, PT ;  /* 0x000000e1b600720c */ /* 0x040fe20003f06270 */
[----:B------:R-:W-:Y:S03]  /*9890*/  BSSY B1, `(.L_x_2628) ;  /* 0x00000bc000017945 */ /* 0x000fe60003800000 */
[----:B------:R-:W-:Y:S11]  /*98a0*/  ISETP.GE.AND P0, PT, R182, R221, !P0 ;  /* 0x000000ddb600720c */ /* 0x000ff60004706270 */
[----:B------:R-:W-:Y:S02]  /*98b0*/  @!UPT UIADD3 URZ, URZ, URZ, URZ ;  /* 0x0000003f3f3ff290 */ /* 0x000fe4000fffe03f */
[----:B------:R-:W-:-:S05]  /*98c0*/  @!P0 BRA `(.L_x_2629) ;  /* 0x00000b8000008947 */ /* 0x000fca0003800000 */
[C---:B--23--:R-:W-:Y:S01]  /*98d0*/  LEA R2, P0, R119.reuse, R142, 0x1 ;  /* 0x0000008e77027211 */ /* 0x04cfe200078008ff */
        /* <DEDUP_REMOVED lines=20> */
[C---:B--2---:R-:W-:Y:S02]  /*9a20*/  LEA R2, P0, R4.reuse, R2, 0x1 ;  /* 0x0000000204027211 */ /* 0x044fe400078008ff */
[----:B------:R-:W-:Y:S02]  /*9a30*/  IADD3 R23, P2, R175, R0, RZ ;  /* 0x00000000af177210 */ /* 0x000fe40007f5e0ff */
[----:B------:R-:W-:Y:S02]  /*9a40*/  LEA.HI.X.SX32 R3, R4, R3, 0x1, P0 ;  /* 0x0000000304037211 */ /* 0x000fe400000f0eff */
[C---:B------:R-:W-:Y:S02]  /*9a50*/  LEA R44, P0, R23.reuse, R144, 0x1 ;  /* 0x00000090172c7211 */ /* 0x040fe400078008ff */
[----:B------:R-:W-:Y:S01]  /*9a60*/  LEA.HI.X.SX32 R0, R0, R160, 0x1, P2 ;  /* 0x000000a000007211 */ /* 0x000fe200010f0eff */
[----:B------:R-:W2:Y:S03]  /*9a70*/  LD.E.128 R4, [R2.64] ;  /* 0x0000000602047980 */ /* 0x000ea6000c101d00 */
        /* <DEDUP_REMOVED lines=8> */
[----:B------:R4:W3:Y:S01]  /*9b00*/  LD.E.128 R40, [R20.64] ;  /* 0x0000000614287980 */ /* 0x0008e2000c101d00 */
[C---:B--2---:R-:W-:Y:S01]  /*9b10*/  IMAD.U32 R8, R7.reuse, 0x10000, RZ ;  /* 0x0001000007087824 */ /* 0x044fe200078e00ff */
[----:B----4-:R-:W-:Y:S01]  /*9b20*/  LOP3.LUT R21, R7, 0xffff0000, RZ, 0xc0, !PT ;  /* 0xffff000007157812 */ /* 0x010fe200078ec0ff */
[C---:B------:R-:W-:Y:S01]  /*9b30*/  IMAD.U32 R0, R4.reuse, 0x10000, RZ ;  /* 0x0001000004007824 */ /* 0x040fe200078e00ff */
[----:B------:R-:W-:Y:S02]  /*9b40*/  LOP3.LUT R2, R4, 0xffff0000, RZ, 0xc0, !PT ;  /* 0xffff000004027812 */ /* 0x000fe400078ec0ff */
[C---:B------:R-:W-:Y:S02]  /*9b50*/  SHF.L.U32 R3, R5.reuse, 0x10, RZ ;  /* 0x0000001005037819 */ /* 0x040fe400000006ff */
[----:B------:R-:W-:Y:S01]  /*9b60*/  LOP3.LUT R4, R5, 0xffff0000, RZ, 0xc0, !PT ;  /* 0xffff000005047812 */ /* 0x000fe200078ec0ff */
[C---:B------:R-:W-:Y:S01]  /*9b70*/  IMAD.U32 R5, R6.reuse, 0x10000, RZ ;  /* 0x0001000006057824 */ /* 0x040fe200078e00ff */
[----:B------:R-:W-:Y:S01]  /*9b80*/  LOP3.LUT R6, R6, 0xffff0000, RZ, 0xc0, !PT ;  /* 0xffff000006067812 */ /* 0x000fe200078ec0ff */
[----:B---3--:R-:W-:Y:S01]  /*9b90*/  IMAD.U32 R22, R46, 0x10000, RZ ;  /* 0x000100002e167824 */ /* 0x008fe200078e00ff */
[----:B------:R-:W-:Y:S01]  /*9ba0*/  SHF.L.U32 R29, R44, 0x10, RZ ;  /* 0x000000102c1d7819 */ /* 0x000fe200000006ff */
        /* <DEDUP_REMOVED lines=13> */
[----:B------:R-:W-:Y:S01]  /*9c80*/  LOP3.LUT R29, R43, 0xffff0000, RZ, 0xc0, !PT ;  /* 0xffff00002b1d7812 */ /* 0x000fe200078ec0ff */
        /* <DEDUP_REMOVED lines=28> */
.L_x_2631:
[----:B------:R-:W-:Y:S05]  /*9e50*/  BSYNC B0 ;  /* 0x0000000000007941 */ /* 0x000fea0003800000 */
.L_x_2630:
[C---:B------:R-:W-:Y:S01]  /*9e60*/  LEA R4, P1, R107.reuse, R148, 0x1 ;  /* 0x000000946b047211 */ /* 0x040fe200078208ff */
[----:B------:R-:W-:Y:S01]  /*9e70*/  BSSY B0, `(.L_x_2632) ;  /* 0x000005a000007945 */ /* 0x000fe20003800000 */
[C---:B--2---:R-:W-:Y:S02]  /*9e80*/  LEA R2, P0, R210.reuse, R142, 0x1 ;  /* 0x0000008ed2027211 */ /* 0x044fe400078008ff */
[----:B------:R-:W-:Y:S02]  /*9e90*/  LEA.HI.X R5, R107, R149, R108, 0x1, P1 ;  /* 0x000000956b057211 */ /* 0x000fe400008f0c6c */
[----:B------:R-:W-:Y:S02]  /*9ea0*/  LEA.HI.X R3, R210, R143, R211, 0x1, P0 ;  /* 0x0000008fd2037211 */ /* 0x000fe400000f0cd3 */
[----:B------:R-:W-:Y:S01]  /*9eb0*/  ISETP.GE.AND P0, PT, R14, R17, PT ;  /* 0x000000110e00720c */ /* 0x000fe20003f06270 */
[----:B-----5:R2:W-:Y:S04]  /*9ec0*/  ST.E.128 [R4.64], R36 ;  /* 0x0000002404007985 */ /* 0x0205e8000c101d06 */
[----:B------:R2:W5:Y:S08]  /*9ed0*/  LD.E.128 R20, [R2.64] ;  /* 0x0000000602147980 */ /* 0x000570000c101d00 */
        /* <DEDUP_REMOVED lines=30> */
[----:B------:R4:W4:Y:S01]  /*a0c0*/  LD.E.128 R40, [R24.64] ;  /* 0x0000000618287980 */ /* 0x000922000c101d00 */
[C---:B--2---:R-:W-:Y:S01]  /*a0d0*/  IMAD.U32 R8, R7.reuse, 0x10000, RZ ;  /* 0x0001000007087824 */ /* 0x044fe200078e00ff */
[----:B------:R-:W-:Y:S01]  /*a0e0*/  LOP3.LUT R21, R7, 0xffff0000, RZ, 0xc0, !PT ;  /* 0xffff000007157812 */ /* 0x000fe200078ec0ff */
        /* <DEDUP_REMOVED lines=8> */
[----:B----4-:R-:W-:Y:S01]  /*a170*/  IMAD.U32 R24, R45, 0x10000, RZ ;  /* 0x000100002d187824 */ /* 0x010fe200078e00ff */
        /* <DEDUP_REMOVED lines=41> */
.L_x_2633:
[----:B------:R-:W-:Y:S05]  /*a410*/  BSYNC B0 ;  /* 0x0000000000007941 */ /* 0x000fea0003800000 */
.L_x_2632:
[C---:B--2---:R-:W-:Y:S04]  /*a420*/  LEA R2, P0, R102.reuse, R148, 0x1 ;  /* 0x0000009466027211 */ /* 0x044fe800078008ff */
[----:B------:R-:W-:Y:S05]  /*a430*/  LEA.HI.X R3, R102, R149, R101, 0x1, P0 ;  /* 0x0000009566037211 */ /* 0x000fea00000f0c65 */
[----:B-----5:R2:W-:Y:S04]  /*a440*/  ST.E.128 [R2.64], R20 ;  /* 0x0000001402007985 */ /* 0x0205e8000c101d06 */
.L_x_2629:
[----:B------:R-:W-:Y:S05]  /*a450*/  BSYNC B1 ;  /* 0x0000000000017941 */ /* 0x000fea0003800000 */
.L_x_2628:
[C---:B------:R-:W-:Y:S01]  /*a460*/  ISETP.GE.AND P0, PT, R181.reuse, R225, PT ;  /* 0x000000e1b500720c */ /* 0x040fe20003f06270 */
[----:B------:R-:W-:Y:S03]  /*a470*/  BSSY B1, `(.L_x_2634) ;  /* 0x00000be000017945 */ /* 0x000fe60003800000 */
[----:B------:R-:W-:Y:S11]  /*a480*/  ISETP.GE.AND P0, PT, R181, R221, !P0 ;  /* 0x000000ddb500720c */ /* 0x000ff60004706270 */
[----:B------:R-:W-:Y:S02]  /*a490*/  @!UPT UIADD3 URZ, URZ, URZ, URZ ;  /* 0x0000003f3f3ff290 */ /* 0x000fe4000fffe03f */
[----:B------:R-:W-:-:S05]  /*a4a0*/  @!P0 BRA `(.L_x_2635) ;  /* 0x00000ba000008947 */ /* 0x000fca0003800000 */
[----:B--23--:R-:W-:Y:S01]  /*a4b0*/  IMAD.WIDE.U32 R2, R218, 0xa0, R142 ;  /* 0x000000a0da027825 */ /* 0x00cfe200078e008e */
[----:B------:R-:W-:Y:S01]  /*a4c0*/  ISETP.GE.AND P0, PT, R18, R17, PT ;  /* 0x000000111200720c */ /* 0x000fe20003f06270 */
[----:B------:R-:W-:Y:S02]  /*a4d0*/  BSSY B0, `(.L_x_2636) ;  /* 0x0000057000007945 */ /* 0x000fe40003800000 */
[----:B------:R-:W-:Y:S05]  /*a4e0*/  IMAD R0, R219, 0xa0, RZ ;  /* 0x000000a0db007824 */ /* 0x000fea00078e02ff */
[----:B------:R-:W-:Y:S05]  /*a4f0*/  IADD3 R3, R3, R0, RZ ;  /* 0x0000000003037210 */ /* 0x000fea0007ffe0ff */
[----:B------:R2:W5:Y:S01]  /*a500*/  LD.E.128 R36, [R2.64] ;  /* 0x0000000602247980 */ /* 0x000562000c101d00 */
        /* <DEDUP_REMOVED lines=83> */
.L_x_2637:
[----:B------:R-:W-:Y:S05]  /*aa40*/  BSYNC B0 ;  /* 0x0000000000007941 */ /* 0x000fea0003800000 */
.L_x_2636:
[----:B------:R-:W-:Y:S01]  /*aa50*/  IMAD.WIDE.U32 R4, R134, 0xa0, R148 ;  /* 0x000000a086047825 */ /* 0x000fe200078e0094 */
[C---:B--2---:R-:W-:Y:S01]  /*aa60*/  LEA R2, P0, R120.reuse, R142, 0x1 ;  /* 0x0000008e78027211 */ /* 0x044fe200078008ff */
        /* <DEDUP_REMOVED lines=90> */
.L_x_2639:
[----:B------:R-:W-:Y:S05]  /*b010*/  BSYNC B0 ;  /* 0x0000000000007941 */ /* 0x000fea0003800000 */
.L_x_2638:
[C---:B--2---:R-:W-:Y:S04]  /*b020*/  LEA R2, P0, R100.reuse, R148, 0x1 ;  /* 0x0000009464027211 */ /* 0x044fe800078008ff */
[----:B------:R-:W-:Y:S05]  /*b030*/  LEA.HI.X R3, R100, R149, R99, 0x1, P0 ;  /* 0x0000009564037211 */ /* 0x000fea00000f0c63 */
[----:B-----5:R2:W-:Y:S04]  /*b040*/  ST.E.128 [R2.64], R20 ;  /* 0x0000001402007985 */ /* 0x0205e8000c101d06 */
.L_x_2635:
[----:B------:R-:W-:Y:S05]  /*b050*/  BSYNC B1 ;  /* 0x0000000000017941 */ /* 0x000fea0003800000 */
.L_x_2634:
        /* <DEDUP_REMOVED lines=94> */
.L_x_2643:
[----:B------:R-:W-:Y:S05]  /*b640*/  BSYNC B0 ;  /* 0x0000000000007941 */ /* 0x000fea0003800000 */
.L_x_2642:
        /* <DEDUP_REMOVED lines=92> */
.L_x_2645:
[----:B------:R-:W-:Y:S05]  /*bc10*/  BSYNC B0 ;  /* 0x0000000000007941 */ /* 0x000fea0003800000 */
.L_x_2644:
[C---:B--2---:R-:W-:Y:S04]  /*bc20*/  LEA R2, P0, R98.reuse, R148, 0x1 ;  /* 0x0000009462027211 */ /* 0x044fe800078008ff */
[----:B------:R-:W-:Y:S05]  /*bc30*/  LEA.HI.X R3, R98, R149, R97, 0x1, P0 ;  /* 0x0000009562037211 */ /* 0x000fea00000f0c61 */
[----:B-----5:R2:W-:Y:S04]  /*bc40*/  ST.E.128 [R2.64], R20 ;  /* 0x0000001402007985 */ /* 0x0205e8000c101d06 */
.L_x_2641:
[----:B------:R-:W-:Y:S05]  /*bc50*/  BSYNC B1 ;  /* 0x0000000000017941 */ /* 0x000fea0003800000 */
.L_x_2640:
        /* <DEDUP_REMOVED lines=94> */
.L_x_2649:
[----:B------:R-:W-:Y:S05]  /*c240*/  BSYNC B0 ;  /* 0x0000000000007941 */ /* 0x000fea0003800000 */
.L_x_2648:
[----:B------:R-:W-:Y:S01]  /*c250*/  IMAD.WIDE.U32 R4, R134, 0xe0, R148 ;  /* 0x000000e086047825 */ /* 0x000fe200078e0094 */
[----:B--2---:R-:W-:Y:S01]  /*c260*/  LEA R2, P0, R125, R142, 0x1 ;  /* 0x0000008e7d027211 */ /* 0x004fe200078008ff */
        /* <DEDUP_REMOVED lines=9> */
[----:B--2---:R-:W-:Y:S01]  /*c300*/  IMAD.MOV.U32 R5, RZ, RZ, RZ ;  /* 0x000000ffff057224 */ /* 0x004fe200078e00ff */
        /* <DEDUP_REMOVED lines=14> */
[----:B------:R-:W-:Y:S02]  /*c3f0*/  LEA R2, P0, R0, R2, 0x1 ;  /* 0x0000000200027211 */ /* 0x000fe400078008ff */
[----:B------:R-:W-:Y:S02]  /*c400*/  IADD3 R27, P2, R166, R5, RZ ;  /* 0x00000005a61b7210 */ /* 0x000fe40007f5e0ff */
[----:B------:R-:W-:Y:S02]  /*c410*/  LEA.HI.X.SX32 R3, R0, R3, 0x1, P0 ;  /* 0x0000000300037211 */ /* 0x000fe400000f0eff */
[----:B------:R-:W-:Y:S02]  /*c420*/  LEA.HI.X.SX32 R0, R5, R152, 0x1, P2 ;  /* 0x0000009805007211 */ /* 0x000fe400010f0eff */
[C---:B------:R-:W-:Y:S01]  /*c430*/  LEA R44, P0, R27.reuse, R144, 0x1 ;  /* 0x000000901b2c7211 */ /* 0x040fe200078008ff */
[----:B------:R-:W2:Y:S03]  /*c440*/  LD.E.128 R4, [R2.64] ;  /* 0x0000000602047980 */ /* 0x000ea6000c101d00 */
[----:B------:R-:W-:Y:S02]  /*c450*/  LEA.HI.X R45, R27, R145, R0, 0x1, P0 ;  /* 0x000000911b2d7211 */ /* 0x000fe400000f0c00 */
[----:B------:R-:W-:Y:S04]  /*c460*/  IADD3 R27, P0, R166, R29, RZ ;  /* 0x0000001da61b7210 */ /* 0x000fe80007f1e0ff */
[----:B------:R-:W3:Y:S01]  /*c470*/  LD.E.128 R44, [R44.64] ;  /* 0x000000062c2c7980 */ /* 0x000ee2000c101d00 */
[----:B------:R-:W-:Y:S01]  /*c480*/  LEA.HI.X.SX32 R0, R29, R152, 0x1, P0 ;  /* 0x000000981d007211 */ /* 0x000fe200000f0eff */
[----:B------:R-:W-:Y:S01]  /*c490*/  IMAD.U32 R29, R20, 0x10000, RZ ;  /* 0x00010000141d7824 */ /* 0x000fe200078e00ff */
        /* <DEDUP_REMOVED lines=9> */
[----:B------:R-:W-:Y:S01]  /*c530*/  IMAD.U32 R5, R6, 0x10000, RZ ;  /* 0x0001000006057824 */ /* 0x000fe200078e00ff */
[----:B---3--:R-:W-:Y:S01]  /*c540*/  SHF.L.U32 R27, R44, 0x10, RZ ;  /* 0x000000102c1b7819 */ /* 0x008fe200000006ff */
[C---:B------:R-:W-:Y:S01]  /*c550*/  IMAD.U32 R22, R46.reuse, 0x10000, RZ ;  /* 0x000100002e167824 */ /* 0x040fe200078e00ff */
[----:B------:R-:W-:Y:S01]  /*c560*/  SHF.L.U32 R7, R47, 0x10, RZ ;  /* 0x000000102f077819 */ /* 0x000fe200000006ff */
[----:B----4-:R-:W-:Y:S01]  /*c570*/  IMAD.U32 R24, R45, 0x10000, RZ ;  /* 0x000100002d187824 */ /* 0x010fe200078e00ff */
        /* <DEDUP_REMOVED lines=41> */
.L_x_2651:
[----:B------:R-:W-:Y:S05]  /*c810*/  BSYNC B0 ;  /* 0x0000000000007941 */ /* 0x000fea0003800000 */
.L_x_2650:
[C---:B--2---:R-:W-:Y:S04]  /*c820*/  LEA R2, P0, R96.reuse, R148, 0x1 ;  /* 0x0000009460027211 */ /* 0x044fe800078008ff */
[----:B------:R-:W-:Y:S05]  /*c830*/  LEA.HI.X R3, R96, R149, R95, 0x1, P0 ;  /* 0x0000009560037211 */ /* 0x000fea00000f0c5f */
[----:B-----5:R2:W-:Y:S04]  /*c840*/  ST.E.128 [R2.64], R20 ;  /* 0x0000001402007985 */ /* 0x0205e8000c101d06 */
.L_x_2647:
[----:B------:R-:W-:Y:S05]  /*c850*/  BSYNC B1 ;  /* 0x0000000000017941 */ /* 0x000fea0003800000 */
.L_x_2646:
[----:B--23--:R-:W2:Y:S02]  /*c860*/  LD.E R3, [R10.64+0xd0] ;  /* 0x0000d0060a037980 */ /* 0x00cea4000c101900 */
[----:B--2---:R-:W-:Y:S05]  /*c870*/  IMAD.U32 R3, R3, -0x40, RZ ;  /* 0xffffffc003037824 */ /* 0x004fea00078e00ff */
[C---:B------:R-:W-:Y:S02]  /*c880*/  LEA R146, P1, R3.reuse, R146, 0x1 ;  /* 0x0000009203927211 */ /* 0x040fe400078208ff */
[C---:B------:R-:W-:Y:S02]  /*c890*/  LEA R144, P0, R3.reuse, R144, 0x1 ;  /* 0x0000009003907211 */ /* 0x040fe400078008ff */
[C---:B------:R-:W-:Y:S02]  /*c8a0*/  LEA.HI.X.SX32 R147, R3.reuse, R147, 0x1, P1 ;  /* 0x0000009303937211 */ /* 0x040fe400008f0eff */
[----:B------:R-:W-:Y:S01]  /*c8b0*/  LEA.HI.X.SX32 R145, R3, R145, 0x1, P0 ;  /* 0x0000009103917211 */ /* 0x000fe200000f0eff */
[----:B------:R-:W-:-:S05]  /*c8c0*/  BRA `(.L_x_2603) ;  /* 0x0000058000007947 */ /* 0x000fca0003800000 */
.L_x_2585:
[----:B--2---:R-:W2:Y:S01]  /*c8d0*/  @P2 LD.E.128 R20, [R142.64] ;  /* 0x000000068e142980 */ /* 0x004ea2000c101d00 */
[C---:B------:R-:W-:Y:S04]  /*c8e0*/  ISETP.GE.AND P0, PT, R86.reuse, R225, PT ;  /* 0x000000e15600720c */ /* 0x040fe80003f06270 */
[----:B------:R-:W-:Y:S11]  /*c8f0*/  ISETP.GE.AND P0, PT, R86, R221, !P0 ;  /* 0x000000dd5600720c */ /* 0x000ff60004706270 */
[----:B------:R-:W-:Y:S02]  /*c900*/  @!UPT UIADD3 URZ, URZ, URZ, URZ ;  /* 0x0000003f3f3ff290 */ /* 0x000fe4000fffe03f */
[C---:B------:R-:W-:Y:S04]  /*c910*/  @P0 LEA R2, P1, R115.reuse, R142, 0x1 ;  /* 0x0000008e73020211 */ /* 0x040fe800078208ff */
[----:B------:R-:W-:Y:S02]  /*c920*/  @P0 LEA.HI.X R3, R115, R143, R114, 0x1, P1 ;  /* 0x0000008f73030211 */ /* 0x000fe400008f0c72 */
[C---:B------:R-:W-:Y:S04]  /*c930*/  @P0 LEA R32, P1, R77.reuse, R148, 0x1 ;  /* 0x000000944d200211 */ /* 0x040fe800078208ff */
[----:B------:R-:W-:Y:S02]  /*c940*/  @P0 LEA.HI.X R33, R77, R149, R78, 0x1, P1 ;  /* 0x000000954d210211 */ /* 0x000fe400008f0c4e */
[C---:B------:R-:W-:Y:S04]  /*c950*/  ISETP.GE.AND P1, PT, R85.reuse, R225, PT ;  /* 0x000000e15500720c */ /* 0x040fe80003f26270 */
[----:B------:R-:W-:Y:S01]  /*c960*/  ISETP.GE.AND P1, PT, R85, R221, !P1 ;  /* 0x000000dd5500720c */ /* 0x000fe20004f26270 */
[----:B--2---:R1:W-:Y:S04]  /*c970*/  @P2 ST.E.128 [R148.64], R20 ;  /* 0x0000001494002985 */ /* 0x0043e8000c101d06 */
[----:B------:R-:W2:Y:S04]  /*c980*/  @P2 LD.E.128 R4, [R142.64+0x80] ;  /* 0x000080068e042980 */ /* 0x000ea8000c101d00 */
[----:B--2---:R2:W-:Y:S04]  /*c990*/  @P2 ST.E.128 [R148.64+0x80], R4 ;  /* 0x0000800494002985 */ /* 0x0045e8000c101d06 */
[C---:B------:R-:W-:Y:S01]  /*c9a0*/  @P1 LEA R30, P2, R117.reuse, R142, 0x1 ;  /* 0x0000008e751e1211 */ /* 0x040fe200078408ff */
[----:B------:R-:W3:Y:S03]  /*c9b0*/  @P0 LD.E.128 R24, [R2.64] ;  /* 0x0000000602180980 */ /* 0x000ee6000c101d00 */
[----:B------:R-:W-:Y:S01]  /*c9c0*/  @P1 LEA.HI.X R31, R117, R143, R116, 0x1, P2 ;  /* 0x0000008f751f1211 */ /* 0x000fe200010f0c74 */
[----:B---3--:R-:W-:Y:S04]  /*c9d0*/  @P0 ST.E.128 [R32.64], R24 ;  /* 0x0000001820000985 */ /* 0x008fe8000c101d06 */
[----:B-1----:R-:W3:Y:S04]  /*c9e0*/  @P0 LD.E.128 R20, [R2.64+0x80] ;  /* 0x0000800602140980 */ /* 0x002ee8000c101d00 */
[----:B---3--:R1:W-:Y:S01]  /*c9f0*/  @P0 ST.E.128 [R32.64+0x80], R20 ;  /* 0x0000801420000985 */ /* 0x0083e2000c101d06 */
[C---:B------:R-:W-:Y:S03]  /*ca00*/  @P1 LEA R28, P0, R111.reuse, R148, 0x1 ;  /* 0x000000946f1c1211 */ /* 0x040fe600078008ff */
[----:B--2---:R-:W2:Y:S01]  /*ca10*/  @P1 LD.E.128 R4, [R30.64] ;  /* 0x000000061e041980 */ /* 0x004ea2000c101d00 */
[----:B------:R-:W-:Y:S02]  /*ca20*/  @P1 LEA.HI.X R29, R111, R149, R112, 0x1, P0 ;  /* 0x000000956f1d1211 */ /* 0x000fe400000f0c70 */
[C---:B------:R-:W-:Y:S04]  /*ca30*/  ISETP.GE.AND P0, PT, R84.reuse, R225, PT ;  /* 0x000000e15400720c */ /* 0x040fe80003f06270 */
[----:B------:R-:W-:Y:S11]  /*ca40*/  ISETP.GE.AND P0, PT, R84, R221, !P0 ;  /* 0x000000dd5400720c */ /* 0x000ff60004706270 */
[----:B------:R-:W-:Y:S02]  /*ca50*/  @!UPT UIADD3 URZ, URZ, URZ, URZ ;  /* 0x0000003f3f3ff290 */ /* 0x000fe4000fffe03f */
[----:B------:R-:W-:Y:S04]  /*ca60*/  @P0 IMAD.WIDE.U32 R2, R218, 0x60, R142 ;  /* 0x00000060da020825 */ /* 0x000fe800078e008e */
[----:B------:R-:W-:Y:S04]  /*ca70*/  @P0 IMAD R0, R219, 0x60, RZ ;  /* 0x00000060db000824 */ /* 0x000fe800078e02ff */
[----:B------:R-:W-:Y:S02]  /*ca80*/  @P0 IMAD.IADD R3, R3, 0x1, R0 ;  /* 0x0000000103030824 */ /* 0x000fe400078e0200 */
[----:B-1----:R-:W-:Y:S04]  /*ca90*/  @P0 IMAD.WIDE.U32 R32, R134, 0x60, R148 ;  /* 0x0000006086200825 */ /* 0x002fe800078e0094 */
[----:B------:R-:W-:Y:S04]  /*caa0*/  @P0 IMAD R0, R135, 0x60, RZ ;  /* 0x0000006087000824 */ /* 0x000fe800078e02ff */
[----:B------:R-:W-:Y:S01]  /*cab0*/  @P0 IMAD.IADD R33, R33, 0x1, R0 ;  /* 0x0000000121210824 */ /* 0x000fe200078e0200 */
[----:B--2---:R1:W-:Y:S04]  /*cac0*/  @P1 ST.E.128 [R28.64], R4 ;  /* 0x000000041c001985 */ /* 0x0043e8000c101d06 */
[----:B------:R-:W2:Y:S04]  /*cad0*/  @P1 LD.E.128 R24, [R30.64+0x80] ;  /* 0x000080061e181980 */ /* 0x000ea8000c101d00 */
[----:B--2---:R2:W-:Y:S01]  /*cae0*/  @P1 ST.E.128 [R28.64+0x80], R24 ;  /* 0x000080181c001985 */ /* 0x0045e2000c101d06 */
[C---:B------:R-:W-:Y:S03]  /*caf0*/  ISETP.GE.AND P1, PT, R182.reuse, R225, PT ;  /* 0x000000e1b600720c */ /* 0x040fe60003f26270 */
[----:B------:R-:W3:Y:S01]  /*cb00*/  @P0 LD.E.128 R20, [R2.64] ;  /* 0x0000000602140980 */ /* 0x000ee2000c101d00 */
[----:B------:R-:W-:Y:S11]  /*cb10*/  ISETP.GE.AND P1, PT, R182, R221, !P1 ;  /* 0x000000ddb600720c */ /* 0x000ff60004f26270 */
[----:B------:R-:W-:Y:S02]  /*cb20*/  @!UPT UIADD3 URZ, URZ, URZ, URZ ;  /* 0x0000003f3f3ff290 */ /* 0x000fe4000fffe03f */
[C---:B------:R-:W-:Y:S04]  /*cb30*/  @P1 LEA R30, P2, R119.reuse, R142, 0x1 ;  /* 0x0000008e771e1211 */ /* 0x040fe800078408ff */
[----:B------:R-:W-:Y:S01]  /*cb40*/  @P1 LEA.HI.X R31, R119, R143, R118, 0x1, P2 ;  /* 0x0000008f771f1211 */ /* 0x000fe200010f0c76 */
[----:B---3--:R3:W-:Y:S04]  /*cb50*/  @P0 ST.E.128 [R32.64], R20 ;  /* 0x0000001420000985 */ /* 0x0087e8000c101d06 */
[----:B-1----:R-:W4:Y:S04]  /*cb60*/  @P0 LD.E.128 R4, [R2.64+0x80] ;  /* 0x0000800602040980 */ /* 0x002f28000c101d00 */
[----:B----4-:R1:W-:Y:S01]  /*cb70*/  @P0 ST.E.128 [R32.64+0x80], R4 ;  /* 0x0000800420000985 */ /* 0x0103e2000c101d06 */
[C---:B--2---:R-:W-:Y:S03]  /*cb80*/  @P1 LEA R28, P0, R107.reuse, R148, 0x1 ;  /* 0x000000946b1c1211 */ /* 0x044fe600078008ff */
[----:B------:R-:W2:Y:S01]  /*cb90*/  @P1 LD.E.128 R24, [R30.64] ;  /* 0x000000061e181980 */ /* 0x000ea2000c101d00 */
[----:B------:R-:W-:Y:S02]  /*cba0*/  @P1 LEA.HI.X R29, R107, R149, R108, 0x1, P0 ;  /* 0x000000956b1d1211 */ /* 0x000fe400000f0c6c */
[C---:B------:R-:W-:Y:S04]  /*cbb0*/  ISETP.GE.AND P0, PT, R181.reuse, R225, PT ;  /* 0x000000e1b500720c */ /* 0x040fe80003f06270 */
[----:B------:R-:W-:Y:S11]  /*cbc0*/  ISETP.GE.AND P0, PT, R181, R221, !P0 ;  /* 0x000000ddb500720c */ /* 0x000ff60004706270 */
[----:B------:R-:W-:Y:S02]  /*cbd0*/  @!UPT UIADD3 URZ, URZ, URZ, URZ ;  /* 0x0000003f3f3ff290 */ /* 0x000fe4000fffe03f */
[----:B------:R-:W-:Y:S04]  /*cbe0*/  @P0 IMAD.WIDE.U32 R2, R218, 0xa0, R142 ;  /* 0x000000a0da020825 */ /* 0x000fe800078e008e */
[----:B------:R-:W-:Y:S04]  /*cbf0*/  @P0 IMAD R0, R219, 0xa0, RZ ;  /* 0x000000a0db000824 */ /* 0x000fe800078e02ff */
[----:B------:R-:W-:Y:S02]  /*cc00*/  @P0 IMAD.IADD R3, R3, 0x1, R0 ;  /* 0x0000000103030824 */ /* 0x000fe400078e0200 */
[----:B------:R-:W-:Y:S01]  /*cc10*/  @P0 IMAD R0, R135, 0xa0, RZ ;  /* 0x000000a087000824 */ /* 0x000fe200078e02ff */
[----:B--2---:R-:W-:Y:S04]  /*cc20*/  @P1 ST.E.128 [R28.64], R24 ;  /* 0x000000181c001985 */ /* 0x004fe8000c101d06 */
[----:B---3--:R2:W3:Y:S02]  /*cc30*/  @P1 LD.E.128 R20, [R30.64+0x80] ;  /* 0x000080061e141980 */ /* 0x0084e4000c101d00 */
[----:B--2---:R-:W-:Y:S04]  /*cc40*/  @P0 IMAD.WIDE.U32 R30, R134, 0xa0, R148 ;  /* 0x000000a0861e0825 */ /* 0x004fe800078e0094 */
[----:B------:R-:W-:Y:S01]  /*cc50*/  @P0 IMAD.IADD R31, R31, 0x1, R0 ;  /* 0x000000011f1f0824 */ /* 0x000fe200078e0200 */
[----:B---3--:R2:W-:Y:S01]  /*cc60*/  @P1 ST.E.128 [R28.64+0x80], R20 ;  /* 0x000080141c001985 */ /* 0x0085e2000c101d06 */
[C---:B------:R-:W-:Y:S03]  /*cc70*/  ISETP.GE.AND P1, PT, R180.reuse, R225, PT ;  /* 0x000000e1b400720c */ /* 0x040fe60003f26270 */
[----:B-1----:R-:W3:Y:S01]  /*cc80*/  @P0 LD.E.128 R4, [R2.64] ;  /* 0x0000000602040980 */ /* 0x002ee2000c101d00 */
[----:B------:R-:W-:Y:S11]  /*cc90*/  ISETP.GE.AND P1, PT, R180, R221, !P1 ;  /* 0x000000ddb400720c */ /* 0x000ff60004f26270 */
[----:B------:R-:W-:Y:S02]  /*cca0*/  @!UPT UIADD3 URZ, URZ, URZ, URZ ;  /* 0x0000003f3f3ff290 */ /* 0x000fe4000fffe03f */
[----:B------:R-:W-:Y:S02]  /*ccb0*/  @P1 IMAD R0, R219, 0xc0, RZ ;  /* 0x000000c0db001824 */ /* 0x000fe400078e02ff */
[----:B--2---:R-:W-:Y:S04]  /*ccc0*/  @P1 IMAD.WIDE.U32 R28, R218, 0xc0, R142 ;  /* 0x000000c0da1c1825 */ /* 0x004fe800078e008e */
[----:B------:R-:W-:Y:S02]  /*ccd0*/  @P1 IMAD.IADD R29, R29, 0x1, R0 ;  /* 0x000000011d1d1824 */ /* 0x000fe400078e0200 */
[----:B------:R-:W-:Y:S01]  /*cce0*/  @P1 IMAD R0, R135, 0xc0, RZ ;  /* 0x000000c087001824 */ /* 0x000fe200078e02ff */
[----:B---3--:R-:W-:Y:S04]  /*ccf0*/  @P0 ST.E.128 [R30.64], R4 ;  /* 0x000000041e000985 */ /* 0x008fe8000c101d06 */
[----:B------:R1:W2:Y:S02]  /*cd00*/  @P0 LD.E.128 R24, [R2.64+0x80] ;  /* 0x0000800602180980 */ /* 0x0002a4000c101d00 */
[----:B-1----:R-:W-:Y:S04]  /*cd10*/  @P1 IMAD.WIDE.U32 R2, R134, 0xc0, R148 ;  /* 0x000000c086021825 */ /* 0x002fe800078e0094 */
[----:B------:R-:W-:Y:S01]  /*cd20*/  @P1 IMAD.IADD R3, R3, 0x1, R0 ;  /* 0x0000000103031824 */ /* 0x000fe200078e0200 */
[----:B--2---:R1:W-:Y:S01]  /*cd30*/  @P0 ST.E.128 [R30.64+0x80], R24 ;  /* 0x000080181e000985 */ /* 0x0043e2000c101d06 */
[C---:B------:R-:W-:Y:S03]  /*cd40*/  ISETP.GE.AND P0, PT, R178.reuse, R225, PT ;  /* 0x000000e1b200720c */ /* 0x040fe60003f06270 */
[----:B------:R-:W2:Y:S01]  /*cd50*/  @P1 LD.E.128 R20, [R28.64] ;  /* 0x000000061c141980 */ /* 0x000ea2000c101d00 */
[----:B------:R-:W-:Y:S11]  /*cd60*/  ISETP.GE.AND P0, PT, R178, R221, !P0 ;  /* 0x000000ddb200720c */ /* 0x000ff60004706270 */
[----:B------:R-:W-:Y:S02]  /*cd70*/  @!UPT UIADD3 URZ, URZ, URZ, URZ ;  /* 0x0000003f3f3ff290 */ /* 0x000fe4000fffe03f */
[----:B------:R-:W-:Y:S02]  /*cd80*/  @P0 IMAD R0, R219, 0xe0, RZ ;  /* 0x000000e0db000824 */ /* 0x000fe400078e02ff */
[----:B-1----:R-:W-:Y:S04]  /*cd90*/  @P0 IMAD.WIDE.U32 R30, R218, 0xe0, R142 ;  /* 0x000000e0da1e0825 */ /* 0x002fe800078e008e */
[----:B------:R-:W-:Y:S02]  /*cda0*/  @P0 IMAD.IADD R31, R31, 0x1, R0 ;  /* 0x000000011f1f0824 */ /* 0x000fe400078e0200 */
[----:B------:R-:W-:Y:S01]  /*cdb0*/  @P0 IMAD R0, R135, 0xe0, RZ ;  /* 0x000000e087000824 */ /* 0x000fe200078e02ff */
[----:B--2---:R1:W-:Y:S04]  /*cdc0*/  @P1 ST.E.128 [R2.64], R20 ;  /* 0x0000001402001985 */ /* 0x0043e8000c101d06 */
[----:B------:R2:W3:Y:S02]  /*cdd0*/  @P1 LD.E.128 R4, [R28.64+0x80] ;  /* 0x000080061c041980 */ /* 0x0004e4000c101d00 */
[----:B--2---:R-:W-:Y:S04]  /*cde0*/  @P0 IMAD.WIDE.U32 R28, R134, 0xe0, R148 ;  /* 0x000000e0861c0825 */ /* 0x004fe800078e0094 */
[----:B------:R-:W-:Y:S01]  /*cdf0*/  @P0 IMAD.IADD R29, R29, 0x1, R0 ;  /* 0x000000011d1d0824 */ /* 0x000fe200078e0200 */
[----:B---3--:R2:W-:Y:S04]  /*ce00*/  @P1 ST.E.128 [R2.64+0x80], R4 ;  /* 0x0000800402001985 */ /* 0x0085e8000c101d06 */
[----:B------:R-:W3:Y:S04]  /*ce10*/  @P0 LD.E.128 R24, [R30.64] ;  /* 0x000000061e180980 */ /* 0x000ee8000c101d00 */
[----:B---3--:R2:W-:Y:S04]  /*ce20*/  @P0 ST.E.128 [R28.64], R24 ;  /* 0x000000181c000985 */ /* 0x0085e8000c101d06 */
[----:B-1----:R-:W3:Y:S04]  /*ce30*/  @P0 LD.E.128 R20, [R30.64+0x80] ;  /* 0x000080061e140980 */ /* 0x002ee8000c101d00 */
[----:B---3--:R2:W-:Y:S02]  /*ce40*/  @P0 ST.E.128 [R28.64+0x80], R20 ;  /* 0x000080141c000985 */ /* 0x0085e4000c101d06 */
.L_x_2603:
[----:B------:R-:W-:Y:S05]  /*ce50*/  BSYNC B2 ;  /* 0x0000000000027941 */ /* 0x000fea0003800000 */
.L_x_2584:
[----:B------:R-:W-:Y:S01]  /*ce60*/  ISETP.NE.U32.AND P1, PT, R236, RZ, PT ;  /* 0x000000ffec00720c */ /* 0x000fe20003f25070 */
[----:B--2---:R-:W2:Y:S01]  /*ce70*/  LD.E R3, [R10.64+0x128] ;  /* 0x000128060a037980 */ /* 0x004ea2000c101900 */
[----:B------:R-:W-:Y:S02]  /*ce80*/  BSSY B0, `(.L_x_2652) ;  /* 0x000005f000007945 */ /* 0x000fe40003800000 */
[----:B------:R-:W-:Y:S01]  /*ce90*/  ISETP.NE.AND.EX P1, PT, R237, RZ, PT, P1 ;  /* 0x000000ffed00720c */ /* 0x000fe20003f25310 */
[----:B--2---:R-:W-:Y:S05]  /*cea0*/  IMAD.U32 R3, R3, -0x80, RZ ;  /* 0xffffff8003037824 */ /* 0x004fea00078e00ff */
[C---:B-1----:R-:W-:Y:S04]  /*ceb0*/  LEA R142, P0, R3.reuse, R142, 0x1 ;  /* 0x0000008e038e7211 */ /* 0x042fe800078008ff */
        /* <DEDUP_REMOVED lines=10> */
[----:B------:R-:W4:Y:S01]  /*cf60*/  LD.E.64 R22, [R10.64+0x20] ;  /* 0x000020060a167980 */ /* 0x000f22000c101b00 */
        /* <DEDUP_REMOVED lines=13> */
[----:B------:R-:W5:Y:S04]  /*d040*/  LD.E.64 R20, [R10.64+0x28] ;  /* 0x000028060a147980 */ /* 0x000f68000c101b00 */
        /* <DEDUP_REMOVED lines=45> */
[----:B-----5:R-:W-:Y:S04]  /*d320*/  IMAD.WIDE.U32 R22, R6, R20, R22 ;  /* 0x0000001406167225 */ /* 0x020fe800078e0016 */
        /* <DEDUP_REMOVED lines=12> */
.L_x_2653:
        /* <DEDUP_REMOVED lines=8> */
.L_x_2654:
[----:B------:R-:W-:Y:S05]  /*d470*/  BSYNC B0 ;  /* 0x0000000000007941 */ /* 0x000fea0003800000 */
.L_x_2652:
[----:B------:R-:W-:Y:S04]  /*d480*/  IADD3 R13, R13, -0x1, RZ ;  /* 0xffffffff0d0d7810 */ /* 0x000fe80007ffe0ff */
[----:B------:R-:W-:Y:S11]  /*d490*/  ISETP.GT.AND P0, PT, R13, R113, PT ;  /* 0x000000710d00720c */ /* 0x000ff60003f04270 */
[----:B------:R-:W-:Y:S02]  /*d4a0*/  @!UPT UIADD3 URZ, URZ, URZ, URZ ;  /* 0x0000003f3f3ff290 */ /* 0x000fe4000fffe03f */
[----:B------:R-:W-:-:S05]  /*d4b0*/  @P0 BRA `(.L_x_2655) ;  /* 0xffff57d000000947 */ /* 0x000fca000383ffff */
.L_x_2583:
        /* <DEDUP_REMOVED lines=9> */
[----:B------:R-:W2:Y:S01]  /*d550*/  LD.E.64 R6, [R10.64+0xf0] ;  /* 0x0000f0060a067980 */ /* 0x000ea2000c101b00 */
[----:B------:R-:W-:-:S03]  /*d560*/  IMAD.MOV.U32 R2, RZ, RZ, RZ ;  /* 0x000000ffff027224 */ /* 0x000fc600078e00ff */
[----:B-----5:R-:W3:Y:S04]  /*d570*/  LD.E.U8 R0, [R10.64+0x1b3] ;  /* 0x0001b3060a007980 */ /* 0x020ee8000c101100 */
[----:B------:R1:W5:Y:S04]  /*d580*/  LD.E.64 R34, [R10.64+0x148] ;  /* 0x000148060a227980 */ /* 0x000368000c101b00 */
[----:B------:R1:W5:Y:S01]  /*d590*/  LD.E.64 R32, [R10.64+0x150] ;  /* 0x000150060a207980 */ /* 0x000362000c101b00 */
[----:B--2---:R-:W-:-:S04]  /*d5a0*/  ISETP.NE.U32.AND P1, PT, R6, RZ, PT ;  /* 0x000000ff0600720c */ /* 0x004fc80003f25070 */
[----:B------:R-:W-:-:S13]  /*d5b0*/  ISETP.NE.AND.EX P1, PT, R7, RZ, PT, P1 ;  /* 0x000000ff0700720c */ /* 0x000fda0003f25310 */
[----:B------:R-:W-:-:S04]  /*d5c0*/  @P1 LEA R14, P0, R230, R6, 0x2 ;  /* 0x00000006e60e1211 */ /* 0x000fc800078010ff */
[----:B------:R-:W-:-:S05]  /*d5d0*/  @P1 LEA.HI.X R15, R230, R7, R81, 0x2, P0 ;  /* 0x00000007e60f1211 */ /* 0x000fca00000f1451 */
[----:B------:R-:W2:Y:S01]  /*d5e0*/  @P1 LD.E R2, [R14.64] ;  /* 0x000000060e021980 */ /* 0x000ea2000c101900 */
[-C--:B------:R-:W-:Y:S02]  /*d5f0*/  IADD3 R5, P1, R5, R188.reuse, RZ ;  /* 0x000000bc05057210 */ /* 0x080fe40007f3e0ff */
[----:B------:R-:W-:Y:S02]  /*d600*/  LEA.HI R12, R3, R3, RZ, 0x1 ;  /* 0x00000003030c7211 */ /* 0x000fe400078f08ff */
[C---:B------:R-:W-:Y:S01]  /*d610*/  LEA R7, P0, R190.reuse, R188, 0x5 ;  /* 0x000000bcbe077211 */ /* 0x040fe200078028ff */
[----:B------:R-:W-:Y:S01]  /*d620*/  IMAD.X R6, R9, 0x1, R185, P1 ;  /* 0x0000000109067824 */ /* 0x000fe200008e06b9 */
[----:B------:R-:W-:Y:S02]  /*d630*/  LEA R42, P1, R5, R192, 0x1 ;  /* 0x000000c0052a7211 */ /* 0x000fe400078208ff */
[----:B------:R-:W-:Y:S02]  /*d640*/  SHF.R.S32.HI R9, RZ, 0x1, R12 ;  /* 0x00000001ff097819 */ /* 0x000fe4000001140c */
[----:B------:R-:W-:-:S02]  /*d650*/  LEA.HI.X R8, R190, R185, R191, 0x5, P0 ;  /* 0x000000b9be087211 */ /* 0x000fc400000f2cbf */
[----:B---3--:R-:W-:Y:S01]  /*d660*/  ISETP.NE.AND P4, PT, R0, RZ, PT ;  /* 0x000000ff0000720c */ /* 0x008fe20003f85270 */
[----:B------:R-:W-:Y:S01]  /*d670*/  IMAD.MOV.U32 R184, RZ, RZ, R188 ;  /* 0x000000ffffb87224 */ /* 0x000fe200078e00bc */
[-C--:B------:R-:W-:Y:S02]  /*d680*/  LEA R44, P2, R188, R192.reuse, 0x1 ;  /* 0x000000c0bc2c7211 */ /* 0x080fe400078408ff */
[----:B------:R-:W-:Y:S02]  /*d690*/  LEA R36, P0, R7, R192, 0x1 ;  /* 0x000000c007247211 */ /* 0x000fe400078008ff */
[----:B------:R-:W-:Y:S01]  /*d6a0*/  LEA.HI.X R43, R5, R193, R6, 0x1, P1 ;  /* 0x000000c1052b7211 */ /* 0x000fe200008f0c06 */
[----:B------:R-:W-:Y:S01]  /*d6b0*/  IMAD R6, R186, R9, R83 ;  /* 0x00000009ba067224 */ /* 0x000fe200078e0253 */
[-CC-:B------:R-:W-:Y:S01]  /*d6c0*/  LEA.HI.X R45, R188, R193.reuse, R185.reuse, 0x1, P2 ;  /* 0x000000c1bc2d7211 */ /* 0x180fe200010f0cb9 */
[----:B------:R-:W-:Y:S01]  /*d6d0*/  IMAD R4, R191, 0x30, RZ ;  /* 0x00000030bf047824 */ /* 0x000fe200078e02ff */
[----:B------:R-:W-:Y:S01]  /*d6e0*/  LEA.HI.X R37, R7, R193, R8, 0x1, P0 ;  /* 0x000000c107257211 */ /* 0x000fe200000f0c08 */
        /* <DEDUP_REMOVED lines=19> */
[----:B------:R1:W5:Y:S01]  /*d820*/  LD.E.128 R20, [R44.64] ;  /* 0x000000062c147980 */ /* 0x000362000c101d00 */
[----:B------:R-:W-:Y:S01]  /*d830*/  ISETP.GE.AND P2, PT, R18, R3, PT ;  /* 0x000000031200720c */ /* 0x000fe20003f46270 */
[C---:B------:R-:W-:Y:S01]  /*d840*/  IMAD.SHL.U32 R31, R24.reuse, 0x2, RZ ;  /* 0x00000002181f7824 */ /* 0x040fe200078e00ff */
[----:B------:R-:W-:Y:S01]  /*d850*/  SHF.L.U64.HI R5, R24, 0x1, R25 ;  /* 0x0000000118057819 */ /* 0x000fe20000010219 */
[----:B------:R-:W-:Y:S03]  /*d860*/  BSSY B0, `(.L_x_2661) ;  /* 0x000002c000007945 */ /* 0x000fe60003800000 */
[----:B-----5:R-:W-:-:S02]  /*d870*/  IADD3 R28, P1, R34, R31, RZ ;  /* 0x0000001f221c7210 */ /* 0x020fc40007f3e0ff */
[----:B------:R-:W-:-:S03]  /*d880*/  IADD3 R30, P0, R32, R31, RZ ;  /* 0x0000001f201e7210 */ /* 0x000fc60007f1e0ff */
[--C-:B------:R-:W-:Y:S02]  /*d890*/  IMAD.X R29, R35, 0x1, R5.reuse, P1 ;  /* 0x00000001231d7824 */ /* 0x100fe400008e0605 */
[----:B------:R-:W-:Y:S01]  /*d8a0*/  IMAD.X R31, R33, 0x1, R5, P0 ;  /* 0x00000001211f7824 */ /* 0x000fe200000e0605 */
[----:B------:R-:W-:Y:S05]  /*d8b0*/  @P2 BRA `(.L_x_2662) ;  /* 0x0000026000002947 */ /* 0x000fea0003800000 */
[----:B------:R-:W2:Y:S04]  /*d8c0*/  LD.E.64 R4, [R30.64] ;  /* 0x000000061e047980 */ /* 0x000ea8000c101b00 */
[----:B------:R-:W3:Y:S01]  /*d8d0*/  LD.E.64 R6, [R28.64] ;  /* 0x000000061c067980 */ /* 0x000ee2000c101b00 */
[C---:B------:R-:W-:Y:S01]  /*d8e0*/  SHF.L.U32 R2, R21.reuse, 0x10, RZ ;  /* 0x0000001015027819 */ /* 0x040fe200000006ff */
[----:B------:R-:W-:Y:S01]  /*d8f0*/  IMAD.U32 R16, R22, 0x10000, RZ ;  /* 0x0001000016107824 */ /* 0x000fe200078e00ff */
[----:B------:R-:W-:-:S02]  /*d900*/  LOP3.LUT R0, R21, 0xffff0000, RZ, 0xc0, !PT ;  /* 0xffff000015007812 */ /* 0x000fc400078ec0ff */
[C---:B------:R-:W-:Y:S02]  /*d910*/  SHF.L.U32 R27, R23.reuse, 0x10, RZ ;  /* 0x00000010171b7819 */ /* 0x040fe400000006ff */
[C---:B------:R-:W-:Y:S02]  /*d920*/  SHF.L.U32 R8, R20.reuse, 0x10, RZ ;  /* 0x0000001014087819 */ /* 0x040fe400000006ff */
[----:B------:R-:W-:Y:S02]  /*d930*/  LOP3.LUT R23, R23, 0xffff0000, RZ, 0xc0, !PT ;  /* 0xffff000017177812 */ /* 0x000fe400078ec0ff */
[----:B------:R-:W-:Y:S02]  /*d940*/  LOP3.LUT R20, R20, 0xffff0000, RZ, 0xc0, !PT ;  /* 0xffff000014147812 */ /* 0x000fe400078ec0ff */
[----:B------:R-:W-:Y:S02]  /*d950*/  LOP3.LUT R26, R22, 0xffff0000, RZ, 0xc0, !PT ;  /* 0xffff0000161a7812 */ /* 0x000fe400078ec0ff */
[----:B--2---:R-:W-:-:S02]  /*d960*/  LOP3.LUT R15, R4, 0xffff0000, RZ, 0xc0, !PT ;  /* 0xffff0000040f7812 */ /* 0x004fc400078ec0ff */
[----:B------:R-:W-:Y:S02]  /*d970*/  LOP3.LUT R12, R5, 0xffff0000, RZ, 0xc0, !PT ;  /* 0xffff0000050c7812 */ /* 0x000fe400078ec0ff */
[----:B---3--:R-:W-:Y:S01]  /*d980*/  LOP3.LUT R21, R6, 0xffff0000, RZ, 0xc0, !PT ;  /* 0xffff000006157812 */ /* 0x008fe200078ec0ff */
[C---:B------:R-:W-:Y:S01]  /*d990*/  FMUL.FTZ R13, R0.reuse, R15 ;  /* 0x0000000f000d7220 */ /* 0x040fe20000410000 */
[----:B------:R-:W-:Y:S01]  /*d9a0*/  LOP3.LUT R14, R7, 0xffff0000, RZ, 0xc0, !PT ;  /* 0xffff0000070e7812 */ /* 0x000fe200078ec0ff */
[----:B------:R-:W-:Y:S01]  /*d9b0*/  FMUL.FTZ R22, R23, R12 ;  /* 0x0000000c17167220 */ /* 0x000fe20000410000 */
[----:B------:R-:W-:Y:S01]  /*d9c0*/  SHF.L.U32 R5, R5, 0x10, RZ ;  /* 0x0000001005057819 */ /* 0x000fe200000006ff */
[-C--:B------:R-:W-:Y:S01]  /*d9d0*/  FMUL.FTZ R0, R0, R21.reuse ;  /* 0x0000001500007220 */ /* 0x080fe20000410000 */
[----:B------:R-:W-:Y:S01]  /*d9e0*/  SHF.L.U32 R7, R7, 0x10, RZ ;  /* 0x0000001007077819 */ /* 0x000fe200000006ff */
[C---:B------:R-:W-:Y:S02]  /*d9f0*/  FFMA.FTZ R13, R2.reuse, R21, -R13 ;  /* 0x00000015020d7223 */ /* 0x040fe4000001080d */
[----:B------:R-:W-:Y:S01]  /*da00*/  FFMA.FTZ R0, R2, R15, R0 ;  /* 0x0000000f02007223 */ /* 0x000fe20000010000 */
[----:B------:R-:W-:Y:S01]  /*da10*/  SHF.L.U32 R15, R4, 0x10, RZ ;  /* 0x00000010040f7819 */ /* 0x000fe200000006ff */
[----:B------:R-:W-:-:S02]  /*da20*/  IMAD.U32 R21, R6, 0x10000, RZ ;  /* 0x0001000006157824 */ /* 0x000fc400078e00ff */
[-C--:B------:R-:W-:Y:S02]  /*da30*/  FMUL.FTZ R23, R23, R14.reuse ;  /* 0x0000000e17177220 */ /* 0x080fe40000410000 */
[----:B------:R-:W-:Y:S02]  /*da40*/  FMUL.FTZ R2, R20, R15 ;  /* 0x0000000f14027220 */ /* 0x000fe40000410000 */
[----:B------:R-:W-:Y:S02]  /*da50*/  FMUL.FTZ R4, R26, R5 ;  /* 0x000000051a047220 */ /* 0x000fe40000410000 */
[----:B------:R-:W-:Y:S02]  /*da60*/  FMUL.FTZ R20, R20, R21 ;  /* 0x0000001514147220 */ /* 0x000fe40000410000 */
[----:B------:R-:W-:Y:S02]  /*da70*/  FMUL.FTZ R26, R26, R7 ;  /* 0x000000071a1a7220 */ /* 0x000fe40000410000 */
[----:B------:R-:W-:-:S02]  /*da80*/  FFMA.FTZ R22, R27, R14, -R22 ;  /* 0x0000000e1b167223 */ /* 0x000fc40000010816 */
[----:B------:R-:W-:Y:S02]  /*da90*/  FFMA.FTZ R23, R27, R12, R23 ;  /* 0x0000000c1b177223 */ /* 0x000fe40000010017 */
[----:B------:R-:W-:Y:S01]  /*daa0*/  FFMA.FTZ R2, R8, R21, -R2 ;  /* 0x0000001508027223 */ /* 0x000fe20000010802 */
[----:B------:R-:W-:Y:S01]  /*dab0*/  F2FP.BF16.PACK_AB R21, R0, R13 ;  /* 0x0000000d0015723e */ /* 0x000fe200000010ff */
[----:B------:R-:W-:Y:S01]  /*dac0*/  FFMA.FTZ R15, R8, R15, R20 ;  /* 0x0000000f080f7223 */ /* 0x000fe20000010014 */
[----:B------:R-:W-:Y:S01]  /*dad0*/  F2FP.BF16.PACK_AB R23, R23, R22 ;  /* 0x000000161717723e */ /* 0x000fe200000010ff */
[C---:B------:R-:W-:Y:S02]  /*dae0*/  FFMA.FTZ R4, R16.reuse, R7, -R4 ;  /* 0x0000000710047223 */ /* 0x040fe40000010804 */
[----:B------:R-:W-:Y:S01]  /*daf0*/  FFMA.FTZ R5, R16, R5, R26 ;  /* 0x0000000510057223 */ /* 0x000fe2000001001a */
[----:B------:R-:W-:-:S04]  /*db00*/  F2FP.BF16.PACK_AB R20, R15, R2 ;  /* 0x000000020f14723e */ /* 0x000fc800000010ff */
[----:B------:R-:W-:Y:S02]  /*db10*/  F2FP.BF16.PACK_AB R22, R5, R4 ;  /* 0x000000040516723e */ /* 0x000fe400000010ff */
.L_x_2662:
[----:B------:R-:W-:Y:S05]  /*db20*/  BSYNC B0 ;  /* 0x0000000000007941 */ /* 0x000fea0003800000 */
.L_x_2661:
[----:B------:R2:W-:Y:S04]  /*db30*/  STS.128 [R233], R20 ;  /* 0x00000014e9007388 */ /* 0x0005e80000000c00 */
[----:B------:R2:W5:Y:S01]  /*db40*/  LD.E.128 R12, [R44.64+0x80] ;  /* 0x000080062c0c7980 */ /* 0x000562000c101d00 */
[----:B------:R-:W-:Y:S01]  /*db50*/  IADD3 R0, R18, 0x40, RZ ;  /* 0x0000004012007810 */ /* 0x000fe20007ffe0ff */
[----:B------:R-:W-:Y:S03]  /*db60*/  BSSY B0, `(.L_x_2663) ;  /* 0x000002a000007945 */ /* 0x000fe60003800000 */
[----:B------:R-:W-:-:S13]  /*db70*/  ISETP.GE.AND P0, PT, R0, R3, PT ;  /* 0x000000030000720c */ /* 0x000fda0003f06270 */
[----:B------:R-:W-:Y:S05]  /*db80*/  @P0 BRA `(.L_x_2664) ;  /* 0x0000027000000947 */ /* 0x000fea0003800000 */
[----:B------:R-:W3:Y:S04]  /*db90*/  LD.E.64 R4, [R30.64+0x40] ;  /* 0x000040061e047980 */ /* 0x000ee8000c101b00 */
[----:B------:R-:W4:Y:S01]  /*dba0*/  LD.E.64 R6, [R28.64+0x40] ;  /* 0x000040061c067980 */ /* 0x000f22000c101b00 */
[C---:B-----5:R-:W-:Y:S01]  /*dbb0*/  SHF.L.U32 R27, R15.reuse, 0x10, RZ ;  /* 0x000000100f1b7819 */ /* 0x060fe200000006ff */
[----:B--2---:R-:W-:Y:S01]  /*dbc0*/  IMAD.U32 R20, R14, 0x10000, RZ ;  /* 0x000100000e147824 */ /* 0x004fe200078e00ff */
        /* <DEDUP_REMOVED lines=35> */
.L_x_2664:
[----:B------:R-:W-:Y:S05]  /*de00*/  BSYNC B0 ;  /* 0x0000000000007941 */ /* 0x000fea0003800000 */
.L_x_2663:
[----:B-----5:R3:W-:Y:S02]  /*de10*/  STS.128 [R233+0x2000], R12 ;  /* 0x0020000ce9007388 */ /* 0x0207e40000000c00 */
.L_x_2660:
[----:B------:R-:W-:Y:S05]  /*de20*/  BSYNC B1 ;  /* 0x0000000000017941 */ /* 0x000fea0003800000 */
.L_x_2659:
[----:B------:R-:W-:Y:S01]  /*de30*/  IADD3 R0, R186, 0x10, RZ ;  /* 0x00000010ba007810 */ /* 0x000fe20007ffe0ff */
[----:B------:R-:W-:Y:S03]  /*de40*/  BSSY B1, `(.L_x_2665) ;  /* 0x0000067000017945 */ /* 0x000fe60003800000 */
[----:B------:R-:W-:-:S04]  /*de50*/  ISETP.GE.AND P0, PT, R0, R17, PT ;  /* 0x000000110000720c */ /* 0x000fc80003f06270 */
[----:B------:R-:W-:-:S13]  /*de60*/  ISETP.LT.OR P0, PT, R68, -0x87, P0 ;  /* 0xffffff794400780c */ /* 0x000fda0000701670 */
[----:B------:R-:W-:Y:S05]  /*de70*/  @P0 BRA `(.L_x_2666) ;  /* 0x0000063000000947 */ /* 0x000fea0003800000 */
[----:B---3--:R3:W5:Y:S01]  /*de80*/  LD.E.128 R12, [R42.64] ;  /* 0x000000062a0c7980 */ /* 0x008762000c101d00 */
[C---:B------:R-:W-:Y:S01]  /*de90*/  IADD3 R5, P0, R41.reuse, R24, RZ ;  /* 0x0000001829057210 */ /* 0x040fe20007f1e0ff */
[----:B------:R-:W-:Y:S03]  /*dea0*/  BSSY B0, `(.L_x_2667) ;  /* 0x0000032000007945 */ /* 0x000fe60003800000 */
[----:B------:R-:W-:Y:S01]  /*deb0*/  LEA.HI.X.SX32 R2, R41, R25, 0x1, P0 ;  /* 0x0000001929027211 */ /* 0x000fe200000f0eff */
[C---:B------:R-:W-:Y:S01]  /*dec0*/  IMAD.SHL.U32 R41, R5.reuse, 0x2, RZ ;  /* 0x0000000205297824 */ /* 0x040fe200078e00ff */
[----:B------:R-:W-:Y:S02]  /*ded0*/  ISETP.GE.AND P0, PT, R18, R3, PT ;  /* 0x000000031200720c */ /* 0x000fe40003f06270 */
[----:B------:R-:W-:Y:S02]  /*dee0*/  SHF.L.U64.HI R5, R5, 0x1, R2 ;  /* 0x0000000105057819 */ /* 0x000fe40000010202 */
[----:B-----5:R-:W-:-:S02]  /*def0*/  IADD3 R30, P2, R34, R41, RZ ;  /* 0x00000029221e7210 */ /* 0x020fc40007f5e0ff */
[----:B------:R-:W-:-:S03]  /*df00*/  IADD3 R40, P1, R32, R41, RZ ;  /* 0x0000002920287210 */ /* 0x000fc60007f3e0ff */
[--C-:B------:R-:W-:Y:S02]  /*df10*/  IMAD.X R31, R35, 0x1, R5.reuse, P2 ;  /* 0x00000001231f7824 */ /* 0x100fe400010e0605 */
[----:B------:R-:W-:Y:S02]  /*df20*/  IMAD.X R41, R33, 0x1, R5, P1 ;  /* 0x0000000121297824 */ /* 0x000fe400008e0605 */
[----:B------:R-:W-:Y:S05]  /*df30*/  @P0 BRA `(.L_x_2668) ;  /* 0x0000028000000947 */ /* 0x000fea0003800000 */
[----:B------:R-:W4:Y:S04]  /*df40*/  LD.E.64 R4, [R40.64] ;  /* 0x0000000628047980 */ /* 0x000f28000c101b00 */
[----:B------:R-:W5:Y:S01]  /*df50*/  LD.E.64 R6, [R30.64] ;  /* 0x000000061e067980 */ /* 0x000f62000c101b00 */
[----:B------:R-:W-:Y:S01]  /*df60*/  LOP3.LUT R2, R13, 0xffff0000, RZ, 0xc0, !PT ;  /* 0xffff00000d027812 */ /* 0x000fe200078ec0ff */
[----:B------:R-:W-:Y:S01]  /*df70*/  IMAD.U32 R29, R15, 0x10000, RZ ;  /* 0x000100000f1d7824 */ /* 0x000fe200078e00ff */
[----:B------:R-:W-:-:S02]  /*df80*/  SHF.L.U32 R8, R13, 0x10, RZ ;  /* 0x000000100d087819 */ /* 0x000fc400000006ff */
[C---:B------:R-:W-:Y:S02]  /*df90*/  SHF.L.U32 R13, R12.reuse, 0x10, RZ ;  /* 0x000000100c0d7819 */ /* 0x040fe400000006ff */
[----:B--2---:R-:W-:Y:S02]  /*dfa0*/  LOP3.LUT R22, R12, 0xffff0000, RZ, 0xc0, !PT ;  /* 0xffff00000c167812 */ /* 0x004fe400078ec0ff */
[----:B------:R-:W-:Y:S02]  /*dfb0*/  LOP3.LUT R27, R15, 0xffff0000, RZ, 0xc0, !PT ;  /* 0xffff00000f1b7812 */ /* 0x000fe400078ec0ff */
[C---:B------:R-:W-:Y:S02]  /*dfc0*/  SHF.L.U32 R20, R14.reuse, 0x10, RZ ;  /* 0x000000100e147819 */ /* 0x040fe400000006ff */
[----:B------:R-:W-:Y:S02]  /*dfd0*/  LOP3.LUT R26, R14, 0xffff0000, RZ, 0xc0, !PT ;  /* 0xffff00000e1a7812 */ /* 0x000fe400078ec0ff */
[C---:B----4-:R-:W-:Y:S01]  /*dfe0*/  LOP3.LUT R21, R4.reuse, 0xffff0000, RZ, 0xc0, !PT ;  /* 0xffff000004157812 */ /* 0x050fe200078ec0ff */
[----:B------:R-:W-:Y:S01]  /*dff0*/  IMAD.U32 R4, R4, 0x10000, RZ ;  /* 0x0001000004047824 */ /* 0x000fe200078e00ff */
[----:B------:R-:W-:-:S02]  /*e000*/  LOP3.LUT R12, R5, 0xffff0000, RZ, 0xc0, !PT ;  /* 0xffff0000050c7812 */ /* 0x000fc400078ec0ff */
[----:B-----5:R-:W-:Y:S01]  /*e010*/  LOP3.LUT R23, R6, 0xffff0000, RZ, 0xc0, !PT ;  /* 0xffff000006177812 */ /* 0x020fe200078ec0ff */
[----:B------:R-:W-:Y:S01]  /*e020*/  FMUL.FTZ R15, R2, R21 ;  /* 0x00000015020f7220 */ /* 0x000fe20000410000 */
[----:B------:R-:W-:Y:S01]  /*e030*/  LOP3.LUT R16, R7, 0xffff0000, RZ, 0xc0, !PT ;  /* 0xffff000007107812 */ /* 0x000fe200078ec0ff */
[----:B------:R-:W-:Y:S01]  /*e040*/  FMUL.FTZ R14, R27, R12 ;  /* 0x0000000c1b0e7220 */ /* 0x000fe20000410000 */
[----:B------:R-:W-:Y:S01]  /*e050*/  SHF.L.U32 R6, R6, 0x10, RZ ;  /* 0x0000001006067819 */ /* 0x000fe200000006ff */
[-C--:B------:R-:W-:Y:S01]  /*e060*/  FMUL.FTZ R2, R2, R23.reuse ;  /* 0x0000001702027220 */ /* 0x080fe20000410000 */
[----:B------:R-:W-:Y:S01]  /*e070*/  SHF.L.U32 R5, R5, 0x10, RZ ;  /* 0x0000001005057819 */ /* 0x000fe200000006ff */
[----:B------:R-:W-:Y:S02]  /*e080*/  FMUL.FTZ R27, R27, R16 ;  /* 0x000000101b1b7220 */ /* 0x000fe40000410000 */
[C---:B------:R-:W-:Y:S02]  /*e090*/  FFMA.FTZ R15, R8.reuse, R23, -R15 ;  /* 0x00000017080f7223 */ /* 0x040fe4000001080f */
[----:B------:R-:W-:-:S02]  /*e0a0*/  FFMA.FTZ R2, R8, R21, R2 ;  /* 0x0000001508027223 */ /* 0x000fc40000010002 */
[----:B------:R-:W-:Y:S02]  /*e0b0*/  IMAD.U32 R7, R7, 0x10000, RZ ;  /* 0x0001000007077824 */ /* 0x000fe400078e00ff */
[----:B------:R-:W-:Y:S01]  /*e0c0*/  FMUL.FTZ R8, R22, R4 ;  /* 0x0000000416087220 */ /* 0x000fe20000410000 */
[----:B------:R-:W-:Y:S01]  /*e0d0*/  F2FP.BF16.PACK_AB R2, R2, R15 ;  /* 0x0000000f0202723e */ /* 0x000fe200000010ff */
[----:B------:R-:W-:Y:S02]  /*e0e0*/  FMUL.FTZ R22, R22, R6 ;  /* 0x0000000616167220 */ /* 0x000fe40000410000 */
[----:B------:R-:W-:Y:S02]  /*e0f0*/  FFMA.FTZ R27, R29, R12, R27 ;  /* 0x0000000c1d1b7223 */ /* 0x000fe4000001001b */
[C---:B------:R-:W-:Y:S02]  /*e100*/  FMUL.FTZ R12, R26.reuse, R5 ;  /* 0x000000051a0c7220 */ /* 0x040fe40000410000 */
[----:B------:R-:W-:-:S02]  /*e110*/  FMUL.FTZ R26, R26, R7 ;  /* 0x000000071a1a7220 */ /* 0x000fc40000410000 */
[C---:B------:R-:W-:Y:S02]  /*e120*/  FFMA.FTZ R8, R13.reuse, R6, -R8 ;  /* 0x000000060d087223 */ /* 0x040fe40000010808 */
[----:B------:R-:W-:Y:S02]  /*e130*/  FFMA.FTZ R13, R13, R4, R22 ;  /* 0x000000040d0d7223 */ /* 0x000fe40000010016 */
[----:B------:R-:W-:Y:S02]  /*e140*/  FFMA.FTZ R14, R29, R16, -R14 ;  /* 0x000000101d0e7223 */ /* 0x000fe4000001080e */
[C---:B------:R-:W-:Y:S01]  /*e150*/  FFMA.FTZ R12, R20.reuse, R7, -R12 ;  /* 0x00000007140c7223 */ /* 0x040fe2000001080c */
[----:B------:R-:W-:Y:S01]  /*e160*/  F2FP.BF16.PACK_AB R7, R13, R8 ;  /* 0x000000080d07723e */ /* 0x000fe200000010ff */
[----:B------:R-:W-:Y:S01]  /*e170*/  FFMA.FTZ R5, R20, R5, R26 ;  /* 0x0000000514057223 */ /* 0x000fe2000001001a */
[----:B------:R-:W-:Y:S02]  /*e180*/  F2FP.BF16.PACK_AB R15, R27, R14 ;  /* 0x0000000e1b0f723e */ /* 0x000fe400000010ff */
[----:B------:R-:W-:-:S02]  /*e190*/  MOV R13, R2 ;  /* 0x00000002000d7202 */ /* 0x000fc40000000f00 */
[----:B------:R-:W-:Y:S02]  /*e1a0*/  F2FP.BF16.PACK_AB R14, R5, R12 ;  /* 0x0000000c050e723e */ /* 0x000fe400000010ff */
[----:B------:R-:W-:Y:S02]  /*e1b0*/  MOV R12, R7 ;  /* 0x00000007000c7202 */ /* 0x000fe40000000f00 */
.L_x_2668:
[----:B------:R-:W-:Y:S05]  /*e1c0*/  BSYNC B0 ;  /* 0x0000000000007941 */ /* 0x000fea0003800000 */
.L_x_2667:
[----:B------:R4:W-:Y:S04]  /*e1d0*/  STS.128 [R233+0x800], R12 ;  /* 0x0008000ce9007388 */ /* 0x0009e80000000c00 */
[----:B--2---:R4:W5:Y:S01]  /*e1e0*/  LD.E.128 R20, [R42.64+0x80] ;  /* 0x000080062a147980 */ /* 0x004962000c101d00 */
[----:B------:R-:W-:Y:S01]  /*e1f0*/  IADD3 R2, R18, 0x40, RZ ;  /* 0x0000004012027810 */ /* 0x000fe20007ffe0ff */
[----:B------:R-:W-:Y:S03]  /*e200*/  BSSY B0, `(.L_x_2669) ;  /* 0x0000029000007945 */ /* 0x000fe60003800000 */
[----:B------:R-:W-:-:S13]  /*e210*/  ISETP.GE.AND P0, PT, R2, R3, PT ;  /* 0x000000030200720c */ /* 0x000fda0003f06270 */
[----:B------:R-:W-:Y:S05]  /*e220*/  @P0 BRA `(.L_x_2670) ;  /* 0x0000026000000947 */ /* 0x000fea0003800000 */
[----:B------:R-:W2:Y:S04]  /*e230*/  LD.E.64 R4, [R40.64+0x40] ;  /* 0x0000400628047980 */ /* 0x000ea8000c101b00 */
[----:B---3--:R-:W3:Y:S01]  /*e240*/  LD.E.64 R6, [R30.64+0x40] ;  /* 0x000040061e067980 */ /* 0x008ee2000c101b00 */
[C---:B-----5:R-:W-:Y:S02]  /*e250*/  SHF.L.U32 R8, R21.reuse, 0x10, RZ ;  /* 0x0000001015087819 */ /* 0x060fe400000006ff */
[----:B------:R-:W-:Y:S02]  /*e260*/  LOP3.LUT R2, R21, 0xffff0000, RZ, 0xc0, !PT ;  /* 0xffff000015027812 */ /* 0x000fe400078ec0ff */
[C---:B------:R-:W-:Y:S02]  /*e270*/  SHF.L.U32 R27, R23.reuse, 0x10, RZ ;  /* 0x00000010171b7819 */ /* 0x040fe400000006ff */
[----:B------:R-:W-:-:S02]  /*e280*/  LOP3.LUT R23, R23, 0xffff0000, RZ, 0xc0, !PT ;  /* 0xffff000017177812 */ /* 0x000fc400078ec0ff */
[----:B------:R-:W-:Y:S02]  /*e290*/  LOP3.LUT R26, R20, 0xffff0000, RZ, 0xc0, !PT ;  /* 0xffff0000141a7812 */ /* 0x000fe400078ec0ff */
[----:B------:R-:W-:Y:S02]  /*e2a0*/  LOP3.LUT R28, R22, 0xffff0000, RZ, 0xc0, !PT ;  /* 0xffff0000161c7812 */ /* 0x000fe400078ec0ff */
[----:B----4-:R-:W-:Y:S01]  /*e2b0*/  SHF.L.U32 R12, R20, 0x10, RZ ;  /* 0x00000010140c7819 */ /* 0x010fe200000006ff */
[----:B------:R-:W-:Y:S01]  /*e2c0*/  IMAD.U32 R20, R22, 0x10000, RZ ;  /* 0x0001000016147824 */ /* 0x000fe200078e00ff */
[----:B--2---:R-:W-:Y:S02]  /*e2d0*/  LOP3.LUT R15, R4, 0xffff0000, RZ, 0xc0, !PT ;  /* 0xffff0000040f7812 */ /* 0x004fe400078ec0ff */
        /* <DEDUP_REMOVED lines=12> */
[----:B------:R-:W-:Y:S02]  /*e3a0*/  FMUL.FTZ R23, R23, R16 ;  /* 0x0000001017177220 */ /* 0x000fe40000410000 */
[----:B------:R-:W-:Y:S02]  /*e3b0*/  FMUL.FTZ R4, R26, R15 ;  /* 0x0000000f1a047220 */ /* 0x000fe40000410000 */
[----:B------:R-:W-:Y:S02]  /*e3c0*/  FMUL.FTZ R6, R28, R5 ;  /* 0x000000051c067220 */ /* 0x000fe40000410000 */
[----:B------:R-:W-:-:S02]  /*e3d0*/  FMUL.FTZ R26, R26, R21 ;  /* 0x000000151a1a7220 */ /* 0x000fc40000410000 */
[----:B------:R-:W-:Y:S02]  /*e3e0*/  FMUL.FTZ R28, R28, R7 ;  /* 0x000000071c1c7220 */ /* 0x000fe40000410000 */
[C---:B------:R-:W-:Y:S02]  /*e3f0*/  FFMA.FTZ R22, R27.reuse, R16, -R22 ;  /* 0x000000101b167223 */ /* 0x040fe40000010816 */
[----:B------:R-:W-:Y:S02]  /*e400*/  FFMA.FTZ R23, R27, R14, R23 ;  /* 0x0000000e1b177223 */ /* 0x000fe40000010017 */
[----:B------:R-:W-:Y:S01]  /*e410*/  FFMA.FTZ R4, R12, R21, -R4 ;  /* 0x000000150c047223 */ /* 0x000fe20000010804 */
[----:B------:R-:W-:Y:S01]  /*e420*/  F2FP.BF16.PACK_AB R21, R2, R13 ;  /* 0x0000000d0215723e */ /* 0x000fe200000010ff */
[----:B------:R-:W-:Y:S01]  /*e430*/  FFMA.FTZ R15, R12, R15, R26 ;  /* 0x0000000f0c0f7223 */ /* 0x000fe2000001001a */
[----:B------:R-:W-:Y:S01]  /*e440*/  F2FP.BF16.PACK_AB R23, R23, R22 ;  /* 0x000000161717723e */ /* 0x000fe200000010ff */
[----:B------:R-:W-:-:S02]  /*e450*/  FFMA.FTZ R6, R20, R7, -R6 ;  /* 0x0000000714067223 */ /* 0x000fc40000010806 */
[----:B------:R-:W-:Y:S01]  /*e460*/  FFMA.FTZ R5, R20, R5, R28 ;  /* 0x0000000514057223 */ /* 0x000fe2000001001c */
[----:B------:R-:W-:-:S04]  /*e470*/  F2FP.BF16.PACK_AB R20, R15, R4 ;  /* 0x000000040f14723e */ /* 0x000fc800000010ff */
[----:B------:R-:W-:Y:S02]  /*e480*/  F2FP.BF16.PACK_AB R22, R5, R6 ;  /* 0x000000060516723e */ /* 0x000fe400000010ff */
.L_x_2670:
[----:B------:R-:W-:Y:S05]  /*e490*/  BSYNC B0 ;  /* 0x0000000000007941 */ /* 0x000fea0003800000 */
.L_x_2669:
[----:B-----5:R2:W-:Y:S02]  /*e4a0*/  STS.128 [R233+0x2800], R20 ;  /* 0x00280014e9007388 */ /* 0x0205e40000000c00 */
.L_x_2666:
[----:B------:R-:W-:Y:S05]  /*e4b0*/  BSYNC B1 ;  /* 0x0000000000017941 */ /* 0x000fea0003800000 */
.L_x_2665:
[----:B------:R-:W-:Y:S01]  /*e4c0*/  IADD3 R16, R186, 0x20, RZ ;  /* 0x00000020ba107810 */ /* 0x000fe20007ffe0ff */
[----:B------:R-:W-:Y:S03]  /*e4d0*/  BSSY B1, `(.L_x_2671) ;  /* 0x0000068000017945 */ /* 0x000fe60003800000 */
[----:B------:R-:W-:-:S04]  /*e4e0*/  ISETP.GE.AND P0, PT, R16, R17, PT ;  /* 0x000000111000720c */ /* 0x000fc80003f06270 */
[----:B------:R-:W-:-:S13]  /*e4f0*/  ISETP.LT.OR P0, PT, R68, -0x107, P0 ;  /* 0xfffffef94400780c */ /* 0x000fda0000701670 */
[----:B------:R-:W-:Y:S05]  /*e500*/  @P0 BRA `(.L_x_2672) ;  /* 0x0000064000000947 */ /* 0x000fea0003800000 */
[----:B---34-:R3:W5:Y:S01]  /*e510*/  LD.E.128 R12, [R36.64] ;  /* 0x00000006240c7980 */ /* 0x018762000c101d00 */
[----:B------:R-:W-:Y:S01]  /*e520*/  IMAD.SHL.U32 R5, R9, 0x20, RZ ;  /* 0x0000002009057824 */ /* 0x000fe200078e00ff */
[----:B------:R-:W-:Y:S04]  /*e530*/  BSSY B0, `(.L_x_2673) ;  /* 0x0000033000007945 */ /* 0x000fe80003800000 */
[----:B------:R-:W-:-:S04]  /*e540*/  IADD3 R2, P0, R5, R24, RZ ;  /* 0x0000001805027210 */ /* 0x000fc80007f1e0ff */
[----:B------:R-:W-:Y:S01]  /*e550*/  LEA.HI.X.SX32 R5, R5, R25, 0x1, P0 ;  /* 0x0000001905057211 */ /* 0x000fe200000f0eff */
[----:B------:R-:W-:Y:S01]  /*e560*/  IMAD.SHL.U32 R41, R2, 0x2, RZ ;  /* 0x0000000202297824 */ /* 0x000fe200078e00ff */
[----:B------:R-:W-:Y:S02]  /*e570*/  ISETP.GE.AND P0, PT, R18, R3, PT ;  /* 0x000000031200720c */ /* 0x000fe40003f06270 */
[----:B------:R-:W-:Y:S02]  /*e580*/  SHF.L.U64.HI R5, R2, 0x1, R5 ;  /* 0x0000000102057819 */ /* 0x000fe40000010205 */
[-C--:B-----5:R-:W-:Y:S02]  /*e590*/  IADD3 R30, P2, R34, R41.reuse, RZ ;  /* 0x00000029221e7210 */ /* 0x0a0fe40007f5e0ff */
[----:B------:R-:W-:-:S03]  /*e5a0*/  IADD3 R40, P1, R32, R41, RZ ;  /* 0x0000002920287210 */ /* 0x000fc60007f3e0ff */
[--C-:B------:R-:W-:Y:S02]  /*e5b0*/  IMAD.X R31, R35, 0x1, R5.reuse, P2 ;  /* 0x00000001231f7824 */ /* 0x100fe400010e0605 */
[----:B------:R-:W-:Y:S02]  /*e5c0*/  IMAD.X R41, R33, 0x1, R5, P1 ;  /* 0x0000000121297824 */ /* 0x000fe400008e0605 */
[----:B------:R-:W-:Y:S05]  /*e5d0*/  @P0 BRA `(.L_x_2674) ;  /* 0x0000028000000947 */ /* 0x000fea0003800000 */
[----:B---3--:R-:W3:Y:S04]  /*e5e0*/  LD.E.64 R4, [R40.64] ;  /* 0x0000000628047980 */ /* 0x008ee8000c101b00 */
[----:B------:R-:W4:Y:S01]  /*e5f0*/  LD.E.64 R6, [R30.64] ;  /* 0x000000061e067980 */ /* 0x000f22000c101b00 */
[----:B------:R-:W-:Y:S01]  /*e600*/  LOP3.LUT R2, R13, 0xffff0000, RZ, 0xc0, !PT ;  /* 0xffff00000d027812 */ /* 0x000fe200078ec0ff */
[----:B------:R-:W-:Y:S01]  /*e610*/  IMAD.U32 R29, R15, 0x10000, RZ ;  /* 0x000100000f1d7824 */ /* 0x000fe200078e00ff */
[----:B------:R-:W-:-:S02]  /*e620*/  SHF.L.U32 R8, R13, 0x10, RZ ;  /* 0x000000100d087819 */ /* 0x000fc400000006ff */
[C---:B------:R-:W-:Y:S02]  /*e630*/  SHF.L.U32 R13, R12.reuse, 0x10, RZ ;  /* 0x000000100c0d7819 */ /* 0x040fe400000006ff */
[----:B------:R-:W-:Y:S02]  /*e640*/  LOP3.LUT R26, R12, 0xffff0000, RZ, 0xc0, !PT ;  /* 0xffff00000c1a7812 */ /* 0x000fe400078ec0ff */
[----:B------:R-:W-:Y:S02]  /*e650*/  LOP3.LUT R27, R15, 0xffff0000, RZ, 0xc0, !PT ;  /* 0xffff00000f1b7812 */ /* 0x000fe400078ec0ff */
[C---:B--2---:R-:W-:Y:S02]  /*e660*/  SHF.L.U32 R22, R14.reuse, 0x10, RZ ;  /* 0x000000100e167819 */ /* 0x044fe400000006ff */
[----:B------:R-:W-:Y:S02]  /*e670*/  LOP3.LUT R28, R14, 0xffff0000, RZ, 0xc0, !PT ;  /* 0xffff00000e1c7812 */ /* 0x000fe400078ec0ff */
[C---:B---3--:R-:W-:Y:S01]  /*e680*/  LOP3.LUT R21, R4.reuse, 0xffff0000, RZ, 0xc0, !PT ;  /* 0xffff000004157812 */ /* 0x048fe200078ec0ff */
[----:B------:R-:W-:Y:S01]  /*e690*/  IMAD.U32 R4, R4, 0x10000, RZ ;  /* 0x0001000004047824 */ /* 0x000fe200078e00ff */
[----:B------:R-:W-:-:S02]  /*e6a0*/  LOP3.LUT R12, R5, 0xffff0000, RZ, 0xc0, !PT ;  /* 0xffff0000050c7812 */ /* 0x000fc400078ec0ff */
[----:B----4-:R-:W-:Y:S01]  /*e6b0*/  LOP3.LUT R23, R6, 0xffff0000, RZ, 0xc0, !PT ;  /* 0xffff000006177812 */ /* 0x010fe200078ec0ff */
        /* <DEDUP_REMOVED lines=26> */
.L_x_2674:
[----:B---3--:R-:W-:Y:S05]  /*e860*/  BSYNC B0 ;  /* 0x0000000000007941 */ /* 0x008fea0003800000 */
.L_x_2673:
[----:B------:R3:W-:Y:S04]  /*e870*/  STS.128 [R233+0x1000], R12 ;  /* 0x0010000ce9007388 */ /* 0x0007e80000000c00 */
[----:B--2---:R3:W5:Y:S01]  /*e880*/  LD.E.128 R20, [R36.64+0x80] ;  /* 0x0000800624147980 */ /* 0x004762000c101d00 */
[----:B------:R-:W-:Y:S01]  /*e890*/  IADD3 R2, R18, 0x40, RZ ;  /* 0x0000004012027810 */ /* 0x000fe20007ffe0ff */
[----:B------:R-:W-:Y:S03]  /*e8a0*/  BSSY B0, `(.L_x_2675) ;  /* 0x0000029000007945 */ /* 0x000fe60003800000 */
[----:B------:R-:W-:-:S13]  /*e8b0*/  ISETP.GE.AND P0, PT, R2, R3, PT ;  /* 0x000000030200720c */ /* 0x000fda0003f06270 */
[----:B------:R-:W-:Y:S05]  /*e8c0*/  @P0 BRA `(.L_x_2676) ;  /* 0x0000026000000947 */ /* 0x000fea0003800000 */
[----:B------:R-:W2:Y:S04]  /*e8d0*/  LD.E.64 R4, [R40.64+0x40] ;  /* 0x0000400628047980 */ /* 0x000ea8000c101b00 */
[----:B------:R-:W4:Y:S01]  /*e8e0*/  LD.E.64 R6, [R30.64+0x40] ;  /* 0x000040061e067980 */ /* 0x000f22000c101b00 */
[C---:B-----5:R-:W-:Y:S01]  /*e8f0*/  SHF.L.U32 R8, R21.reuse, 0x10, RZ ;  /* 0x0000001015087819 */ /* 0x060fe200000006ff */
[----:B------:R-:W-:Y:S01]  /*e900*/  IMAD.U32 R26, R22, 0x10000, RZ ;  /* 0x00010000161a7824 */ /* 0x000fe200078e00ff */
[----:B------:R-:W-:Y:S02]  /*e910*/  LOP3.LUT R2, R21, 0xffff0000, RZ, 0xc0, !PT ;  /* 0xffff000015027812 */ /* 0x000fe400078ec0ff */
[----:B------:R-:W-:Y:S02]  /*e920*/  SHF.L.U32 R27, R23, 0x10, RZ ;  /* 0x00000010171b7819 */ /* 0x000fe400000006ff */
[----:B---3--:R-:W-:-:S02]  /*e930*/  SHF.L.U32 R12, R20, 0x10, RZ ;  /* 0x00000010140c7819 */ /* 0x008fc400000006ff */
[----:B------:R-:W-:Y:S02]  /*e940*/  LOP3.LUT R28, R20, 0xffff0000, RZ, 0xc0, !PT ;  /* 0xffff0000141c7812 */ /* 0x000fe400078ec0ff */
[----:B------:R-:W-:Y:S02]  /*e950*/  LOP3.LUT R23, R23, 0xffff0000, RZ, 0xc0, !PT ;  /* 0xffff000017177812 */ /* 0x000fe400078ec0ff */
[----:B------:R-:W-:Y:S02]  /*e960*/  LOP3.LUT R29, R22, 0xffff0000, RZ, 0xc0, !PT ;  /* 0xffff0000161d7812 */ /* 0x000fe400078ec0ff */
[----:B--2---:R-:W-:Y:S02]  /*e970*/  LOP3.LUT R15, R4, 0xffff0000, RZ, 0xc0, !PT ;  /* 0xffff0000040f7812 */ /* 0x004fe400078ec0ff */
[----:B------:R-:W-:Y:S02]  /*e980*/  LOP3.LUT R14, R5, 0xffff0000, RZ, 0xc0, !PT ;  /* 0xffff0000050e7812 */ /* 0x000fe400078ec0ff */
[----:B----4-:R-:W-:Y:S01]  /*e990*/  LOP3.LUT R21, R6, 0xffff0000, RZ, 0xc0, !PT ;  /* 0xffff000006157812 */ /* 0x010fe200078ec0ff */
        /* <DEDUP_REMOVED lines=11> */
[C---:B------:R-:W-:Y:S02]  /*ea50*/  FMUL.FTZ R4, R28.reuse, R15 ;  /* 0x0000000f1c047220 */ /* 0x040fe40000410000 */
        /* <DEDUP_REMOVED lines=13> */
.L_x_2676:
[----:B------:R-:W-:Y:S05]  /*eb30*/  BSYNC B0 ;  /* 0x0000000000007941 */ /* 0x000fea0003800000 */
.L_x_2675:
[----:B-----5:R2:W-:Y:S02]  /*eb40*/  STS.128 [R233+0x3000], R20 ;  /* 0x00300014e9007388 */ /* 0x0205e40000000c00 */
.L_x_2672:
[----:B------:R-:W-:Y:S05]  /*eb50*/  BSYNC B1 ;  /* 0x0000000000017941 */ /* 0x000fea0003800000 */
.L_x_2671:
[----:B------:R-:W-:-:S04]  /*eb60*/  IADD3 R28, R186, 0x30, RZ ;  /* 0x00000030ba1c7810 */ /* 0x000fc80007ffe0ff */
[----:B------:R-:W-:-:S04]  /*eb70*/  ISETP.GE.AND P0, PT, R28, R17, PT ;  /* 0x000000111c00720c */ /* 0x000fc80003f06270 */
[----:B------:R-:W-:-:S13]  /*eb80*/  ISETP.LT.OR P0, PT, R68, -0x187, P0 ;  /* 0xfffffe794400780c */ /* 0x000fda0000701670 */
[----:B------:R-:W-:Y:S05]  /*eb90*/  @P0 BRA `(.L_x_2677) ;  /* 0x000035c000000947 */ /* 0x000fea0003800000 */
[----:B---34-:R3:W5:Y:S01]  /*eba0*/  LD.E.128 R12, [R38.64] ;  /* 0x00000006260c7980 */ /* 0x018762000c101d00 */
[----:B------:R-:W-:Y:S01]  /*ebb0*/  IMAD R9, R9, 0x30, RZ ;  /* 0x0000003009097824 */ /* 0x000fe200078e02ff */
[----:B------:R-:W-:Y:S04]  /*ebc0*/  BSSY B0, `(.L_x_2678) ;  /* 0x0000031000007945 */ /* 0x000fe80003800000 */
[----:B------:R-:W-:-:S04]  /*ebd0*/  IADD3 R5, P0, R9, R24, RZ ;  /* 0x0000001809057210 */ /* 0x000fc80007f1e0ff */
[----:B------:R-:W-:Y:S01]  /*ebe0*/  LEA.HI.X.SX32 R2, R9, R25, 0x1, P0 ;  /* 0x0000001909027211 */ /* 0x000fe200000f0eff */
[C---:B------:R-:W-:Y:S01]  /*ebf0*/  IMAD.SHL.U32 R31, R5.reuse, 0x2, RZ ;  /* 0x00000002051f7824 */ /* 0x040fe200078e00ff */
        /* <DEDUP_REMOVED lines=9> */
[C---:B--2---:R-:W-:Y:S01]  /*ec90*/  SHF.L.U32 R22, R15.reuse, 0x10, RZ ;  /* 0x000000100f167819 */ /* 0x044fe200000006ff */
[----:B------:R-:W-:Y:S01]  /*eca0*/  IMAD.U32 R23, R14, 0x10000, RZ ;  /* 0x000100000e177824 */ /* 0x000fe200078e00ff */
[----:B------:R-:W-:-:S02]  /*ecb0*/  LOP3.LUT R20, R15, 0xffff0000, RZ, 0xc0, !PT ;  /* 0xffff00000f147812 */ /* 0x000fc400078ec0ff */
[C---:B------:R-:W-:Y:S02]  /*ecc0*/  LOP3.LUT R2, R13.reuse, 0xffff0000, RZ, 0xc0, !PT ;  /* 0xffff00000d027812 */ /* 0x040fe400078ec0ff */
[----:B------:R-:W-:Y:S02]  /*ecd0*/  SHF.L.U32 R8, R13, 0x10, RZ ;  /* 0x000000100d087819 */ /* 0x000fe400000006ff */
[C---:B------:R-:W-:Y:S02]  /*ece0*/  SHF.L.U32 R9, R12.reuse, 0x10, RZ ;  /* 0x000000100c097819 */ /* 0x040fe400000006ff */
[----:B------:R-:W-:Y:S02]  /*ecf0*/  LOP3.LUT R24, R12, 0xffff0000, RZ, 0xc0, !PT ;  /* 0xffff00000c187812 */ /* 0x000fe400078ec0ff */
[----:B------:R-:W-:Y:S02]  /*ed00*/  LOP3.LUT R25, R14, 0xffff0000, RZ, 0xc0, !PT ;  /* 0xffff00000e197812 */ /* 0x000fe400078ec0ff */
[----:B---3--:R-:W-:-:S02]  /*ed10*/  LOP3.LUT R15, R4, 0xffff0000, RZ, 0xc0, !PT ;  /* 0xffff0000040f7812 */ /* 0x008fc400078ec0ff */
[----:B------:R-:W-:Y:S02]  /*ed20*/  LOP3.LUT R12, R5, 0xffff0000, RZ, 0xc0, !PT ;  /* 0xffff0000050c7812 */ /* 0x000fe400078ec0ff */
[----:B----4-:R-:W-:Y:S01]  /*ed30*/  LOP3.LUT R21, R6, 0xffff0000, RZ, 0xc0, !PT ;  /* 0xffff000006157812 */ /* 0x010fe200078ec0ff */
[----:B------:R-:W-:Y:S01]  /*ed40*/  FMUL.FTZ R13, R2, R15 ;  /* 0x0000000f020d7220 */ /* 0x000fe20000410000 */
[----:B------:R-:W-:Y:S01]  /*ed50*/  LOP3.LUT R17, R7, 0xffff0000, RZ, 0xc0, !PT ;  /* 0xffff000007117812 */ /* 0x000fe200078ec0ff */
[----:B------:R-:W-:Y:S01]  /*ed60*/  FMUL.FTZ R14, R20, R12 ;  /* 0x0000000c140e7220 */ /* 0x000fe20000410000 */
[----:B------:R-:W-:Y:S01]  /*ed70*/  SHF.L.U32 R4, R4, 0x10, RZ ;  /* 0x0000001004047819 */ /* 0x000fe200000006ff */
[-C--:B------:R-:W-:Y:S02]  /*ed80*/  FMUL.FTZ R2, R2, R21.reuse ;  /* 0x0000001502027220 */ /* 0x080fe40000410000 */
[C---:B------:R-:W-:Y:S02]  /*ed90*/  FFMA.FTZ R13, R8.reuse, R21, -R13 ;  /* 0x00000015080d7223 */ /* 0x040fe4000001080d */
[----:B------:R-:W-:Y:S01]  /*eda0*/  FFMA.FTZ R2, R8, R15, R2 ;  /* 0x0000000f08027223 */ /* 0x000fe20000010002 */
[----:B------:R-:W-:Y:S01]  /*edb0*/  SHF.L.U32 R8, R5, 0x10, RZ ;  /* 0x0000001005087819 */ /* 0x000fe200000006ff */
[----:B------:R-:W-:Y:S01]  /*edc0*/  FMUL.FTZ R15, R20, R17 ;  /* 0x00000011140f7220 */ /* 0x000fe20000410000 */
[----:B------:R-:W-:Y:S01]  /*edd0*/  SHF.L.U32 R20, R7, 0x10, RZ ;  /* 0x0000001007147819 */ /* 0x000fe200000006ff */
[----:B------:R-:W-:Y:S01]  /*ede0*/  IMAD.U32 R6, R6, 0x10000, RZ ;  /* 0x0001000006067824 */ /* 0x000fe200078e00ff */
[----:B------:R-:W-:Y:S01]  /*edf0*/  F2FP.BF16.PACK_AB R13, R2, R13 ;  /* 0x0000000d020d723e */ /* 0x000fe200000010ff */
[----:B------:R-:W-:-:S02]  /*ee00*/  FMUL.FTZ R5, R24, R4 ;  /* 0x0000000418057220 */ /* 0x000fc40000410000 */
[C---:B------:R-:W-:Y:S02]  /*ee10*/  FMUL.FTZ R7, R25.reuse, R8 ;  /* 0x0000000819077220 */ /* 0x040fe40000410000 */
[----:B------:R-:W-:Y:S02]  /*ee20*/  FMUL.FTZ R24, R24, R6 ;  /* 0x0000000618187220 */ /* 0x000fe40000410000 */
[----:B------:R-:W-:Y:S02]  /*ee30*/  FMUL.FTZ R25, R25, R20 ;  /* 0x0000001419197220 */ /* 0x000fe40000410000 */
[C---:B------:R-:W-:Y:S02]  /*ee40*/  FFMA.FTZ R14, R22.reuse, R17, -R14 ;  /* 0x00000011160e7223 */ /* 0x040fe4000001080e */
[----:B------:R-:W-:Y:S02]  /*ee50*/  FFMA.FTZ R15, R22, R12, R15 ;  /* 0x0000000c160f7223 */ /* 0x000fe4000001000f */
[----:B------:R-:W-:-:S02]  /*ee60*/  FFMA.FTZ R5, R9, R6, -R5 ;  /* 0x0000000609057223 */ /* 0x000fc40000010805 */
[----:B------:R-:W-:Y:S01]  /*ee70*/  FFMA.FTZ R24, R9, R4, R24 ;  /* 0x0000000409187223 */ /* 0x000fe20000010018 */
[----:B------:R-:W-:Y:S01]  /*ee80*/  F2FP.BF16.PACK_AB R15, R15, R14 ;  /* 0x0000000e0f0f723e */ /* 0x000fe200000010ff */
[C---:B------:R-:W-:Y:S02]  /*ee90*/  FFMA.FTZ R7, R23.reuse, R20, -R7 ;  /* 0x0000001417077223 */ /* 0x040fe40000010807 */
[----:B------:R-:W-:Y:S01]  /*eea0*/  FFMA.FTZ R8, R23, R8, R25 ;  /* 0x0000000817087223 */ /* 0x000fe20000010019 */
[----:B------:R-:W-:-:S04]  /*eeb0*/  F2FP.BF16.PACK_AB R12, R24, R5 ;  /* 0x00000005180c723e */ /* 0x000fc800000010ff */
[----:B------:R-:W-:Y:S02]  /*eec0*/  F2FP.BF16.PACK_AB R14, R8, R7 ;  /* 0x00000007080e723e */ /* 0x000fe400000010ff */
.L_x_2679:
[----:B---3--:R-:W-:Y:S05]  /*eed0*/  BSYNC B0 ;  /* 0x0000000000007941 */ /* 0x008fea0003800000 */
.L_x_2678:
[----:B------:R3:W-:Y:S04]  /*eee0*/  STS.128 [R233+0x1800], R12 ;  /* 0x0018000ce9007388 */ /* 0x0007e80000000c00 */
[----:B------:R-:W5:Y:S01]  /*eef0*/  LD.E.128 R36, [R38.64+0x80] ;  /* 0x0000800626247980 */ /* 0x000f62000c101d00 */
[----:B------:R-:W-:Y:S01]  /*ef00*/  IADD3 R18, R18, 0x40, RZ ;  /* 0x0000004012127810 */ /* 0x000fe20007ffe0ff */
[----:B------:R-:W-:Y:S03]  /*ef10*/  BSSY B0, `(.L_x_2680) ;  /* 0x0000029000007945 */ /* 0x000fe60003800000 */
[----:B------:R-:W-:-:S13]  /*ef20*/  ISETP.GE.AND P0, PT, R18, R3, PT ;  /* 0x000000031200720c */ /* 0x000fda0003f06270 */
[----:B------:R-:W-:Y:S05]  /*ef30*/  @P0 BRA `(.L_x_2681) ;  /* 0x0000026000000947 */ /* 0x000fea0003800000 */
[----:B------:R-:W4:Y:S04]  /*ef40*/  LD.E.64 R2, [R30.64+0x40] ;  /* 0x000040061e027980 */ /* 0x000f28000c101b00 */
        /* <DEDUP_REMOVED lines=9> */
[----:B---34-:R-:W-:Y:S02]  /*efe0*/  LOP3.LUT R13, R2, 0xffff0000, RZ, 0xc0, !PT ;  /* 0xffff0000020d7812 */ /* 0x018fe400078ec0ff */
[----:B------:R-:W-:Y:S02]  /*eff0*/  LOP3.LUT R9, R3, 0xffff0000, RZ, 0xc0, !PT ;  /* 0xffff000003097812 */ /* 0x000fe400078ec0ff */
[----:B--2---:R-:W-:Y:S01]  /*f000*/  LOP3.LUT R15, R4, 0xffff0000, RZ, 0xc0, !PT ;  /* 0xffff0000040f7812 */ /* 0x004fe200078ec0ff */
        /* <DEDUP_REMOVED lines=12> */
[C---:B------:R-:W-:Y:S02]  /*f0d0*/  FMUL.FTZ R2, R36.reuse, R13 ;  /* 0x0000000d24027220 */ /* 0x040fe40000410000 */
        /* <DEDUP_REMOVED lines=12> */
.L_x_2681:
[----:B------:R-:W-:Y:S05]  /*f1a0*/  BSYNC B0 ;  /* 0x0000000000007941 */ /* 0x000fea0003800000 */
.L_x_2680:
[----:B-----5:R4:W-:Y:S01]  /*f1b0*/  STS.128 [R233+0x3800], R36 ;  /* 0x00380024e9007388 */ /* 0x0209e20000000c00 */
[----:B------:R-:W-:Y:S05]  /*f1c0*/  BRA `(.L_x_2677) ;  /* 0x00002f9000007947 */ /* 0x000fea0003800000 */
.L_x_2658:
[----:B-1----:R-:W-:Y:S01]  /*f1d0*/  BSSY B1, `(.L_x_2682) ;  /* 0x00000ad000017945 */ /* 0x002fe20003800000 */
[----:B------:R-:W-:Y:S05]  /*f1e0*/  @!P0 BRA `(.L_x_2683) ;  /* 0x00000ab000008947 */ /* 0x000fea0003800000 */
        /* <DEDUP_REMOVED lines=12> */
[----:B-----5:R-:W-:Y:S01]  /*f2b0*/  LEA R12, P0, R15, R32, 0x1 ;  /* 0x000000200f0c7211 */ /* 0x020fe200078008ff */
[----:B------:R-:W-:Y:S01]  /*f2c0*/  IMAD.MOV.U32 R21, RZ, RZ, RZ ;  /* 0x000000ffff157224 */ /* 0x000fe200078e00ff */
[----:B------:R-:W-:Y:S01]  /*f2d0*/  @P1 IADD3 R21, -R9, RZ, RZ ;  /* 0x000000ff09151210 */ /* 0x000fe20007ffe1ff */
[----:B------:R-:W2:Y:S01]  /*f2e0*/  LD.E.128 R4, [R4.64] ;  /* 0x0000000604047980 */ /* 0x000ea2000c101d00 */
[----:B------:R-:W-:Y:S02]  /*f2f0*/  LEA.HI.X R13, R15, R33, R13, 0x1, P0 ;  /* 0x000000210f0d7211 */ /* 0x000fe400000f0c0d */
[----:B------:R-:W-:-:S04]  /*f300*/  IADD3 R23, P0, R21, R2, RZ ;  /* 0x0000000215177210 */ /* 0x000fc80007f1e0ff */
[----:B------:R-:W3:Y:S01]  /*f310*/  LD.E.128 R12, [R12.64] ;  /* 0x000000060c0c7980 */ /* 0x000ee2000c101d00 */
[----:B------:R-:W-:Y:S02]  /*f320*/  LEA.HI.X.SX32 R21, R21, R8, 0x1, P0 ;  /* 0x0000000815157211 */ /* 0x000fe400000f0eff */
[----:B------:R-:W-:-:S04]  /*f330*/  LEA R20, P0, R23, R34, 0x1 ;  /* 0x0000002217147211 */ /* 0x000fc800078008ff */
[----:B------:R-:W-:-:S06]  /*f340*/  LEA.HI.X R21, R23, R35, R21, 0x1, P0 ;  /* 0x0000002317157211 */ /* 0x000fcc00000f0c15 */
[----:B------:R-:W4:Y:S01]  /*f350*/  LD.E.128 R20, [R20.64] ;  /* 0x0000000614147980 */ /* 0x000f22000c101d00 */
[C---:B------:R-:W-:Y:S01]  /*f360*/  IMAD.U32 R24, R28.reuse, 0x10000, RZ ;  /* 0x000100001c187824 */ /* 0x040fe200078e00ff */
        /* <DEDUP_REMOVED lines=12> */
[C---:B------:R-:W-:Y:S01]  /*f430*/  SHF.L.U32 R5, R7.reuse, 0x10, RZ ;  /* 0x0000001007057819 */ /* 0x040fe200000006ff */
[----:B---3--:R-:W-:Y:S01]  /*f440*/  IMAD.U32 R49, R14, 0x10000, RZ ;  /* 0x000100000e317824 */ /* 0x008fe200078e00ff */
        /* <DEDUP_REMOVED lines=17> */
[----:B------:R-:W-:Y:S02]  /*f560*/  FMUL.FTZ R13, R6, R13 ;  /* 0x0000000d060d7220 */ /* 0x000fe40000410000 */
[----:B------:R-:W-:Y:S01]  /*f570*/  FMUL.FTZ R14, R5, R14 ;  /* 0x0000000e050e7220 */ /* 0x000fe20000410000 */
[----:B----4-:R-:W-:Y:S01]  /*f580*/  LOP3.LUT R5, R20, 0xffff0000, RZ, 0xc0, !PT ;  /* 0xffff000014057812 */ /* 0x010fe200078ec0ff */
        /* <DEDUP_REMOVED lines=22> */
[----:B------:R-:W-:-:S03]  /*f6f0*/  FFMA.FTZ R13, R26, R15, R13 ;  /* 0x0000000f1a0d7223 */ /* 0x000fc6000001000d */
[----:B------:R-:W-:Y:S02]  /*f700*/  F2FP.BF16.PACK_AB R31, R25, R12 ;  /* 0x0000000c191f723e */ /* 0x000fe400000010ff */
[----:B------:R-:W-:Y:S02]  /*f710*/  F2FP.BF16.PACK_AB R30, R13, R20 ;  /* 0x000000140d1e723e */ /* 0x000fe400000010ff */
.L_x_2685:
[----:B------:R-:W-:Y:S05]  /*f720*/  BSYNC B0 ;  /* 0x0000000000007941 */ /* 0x000fea0003800000 */
.L_x_2684:
[----:B-----5:R2:W-:Y:S04]  /*f730*/  STS.128 [R233], R28 ;  /* 0x0000001ce9007388 */ /* 0x0205e80000000c00 */
[----:B------:R2:W5:Y:S01]  /*f740*/  LD.E.128 R24, [R44.64+0x80] ;  /* 0x000080062c187980 */ /* 0x000562000c101d00 */
[----:B------:R-:W-:Y:S01]  /*f750*/  IADD3 R0, R18, 0x40, RZ ;  /* 0x0000004012007810 */ /* 0x000fe20007ffe0ff */
[----:B------:R-:W-:Y:S03]  /*f760*/  BSSY B0, `(.L_x_2686) ;  /* 0x0000052000007945 */ /* 0x000fe60003800000 */
[----:B------:R-:W-:-:S13]  /*f770*/  ISETP.GE.AND P0, PT, R0, R3, PT ;  /* 0x000000030000720c */ /* 0x000fda0003f06270 */
        /* <DEDUP_REMOVED lines=11> */
[----:B------:R-:W3:Y:S01]  /*f830*/  LD.E.128 R4, [R6.64+0x80] ;  /* 0x0000800606047980 */ /* 0x000ee2000c101d00 */
[----:B------:R-:W-:Y:S02]  /*f840*/  @P1 IADD3 R21, -R9, RZ, RZ ;  /* 0x000000ff09151210 */ /* 0x000fe40007ffe1ff */
[----:B------:R-:W-:Y:S02]  /*f850*/  LEA.HI.X R13, R13, R33, R0, 0x1, P0 ;  /* 0x000000210d0d7211 */ /* 0x000fe400000f0c00 */
[----:B------:R-:W-:-:S04]  /*f860*/  IADD3 R23, P0, R21, R2, RZ ;  /* 0x0000000215177210 */ /* 0x000fc80007f1e0ff */
[----:B------:R-:W4:Y:S01]  /*f870*/  LD.E.128 R12, [R12.64+0x80] ;  /* 0x000080060c0c7980 */ /* 0x000f22000c101d00 */
[----:B------:R-:W-:Y:S02]  /*f880*/  LEA.HI.X.SX32 R21, R21, R8, 0x1, P0 ;  /* 0x0000000815157211 */ /* 0x000fe400000f0eff */
[----:B------:R-:W-:-:S04]  /*f890*/  LEA R20, P0, R23, R34, 0x1 ;  /* 0x0000002217147211 */ /* 0x000fc800078008ff */
[----:B------:R-:W-:-:S06]  /*f8a0*/  LEA.HI.X R21, R23, R35, R21, 0x1, P0 ;  /* 0x0000002317157211 */ /* 0x000fcc00000f0c15 */
[----:B--2---:R-:W2:Y:S01]  /*f8b0*/  LD.E.128 R20, [R20.64+0x80] ;  /* 0x0000800614147980 */ /* 0x004ea2000c101d00 */
        /* <DEDUP_REMOVED lines=12> */
[----:B-1----:R-:W-:Y:S02]  /*f980*/  LOP3.LUT R44, R5, 0xffff0000, RZ, 0xc0, !PT ;  /* 0xffff0000052c7812 */ /* 0x002fe400078ec0ff */
        /* <DEDUP_REMOVED lines=47> */
.L_x_2687:
[----:B------:R-:W-:Y:S05]  /*fc80*/  BSYNC B0 ;  /* 0x0000000000007941 */ /* 0x000fea0003800000 */
.L_x_2686:
[----:B-----5:R3:W-:Y:S02]  /*fc90*/  STS.128 [R233+0x2000], R24 ;  /* 0x00200018e9007388 */ /* 0x0207e40000000c00 */
.L_x_2683:
[----:B------:R-:W-:Y:S05]  /*fca0*/  BSYNC B1 ;  /* 0x0000000000017941 */ /* 0x000fea0003800000 */
.L_x_2682:
[----:B------:R-:W-:Y:S01]  /*fcb0*/  IADD3 R0, R186, 0x10, RZ ;  /* 0x00000010ba007810 */ /* 0x000fe20007ffe0ff */
[----:B------:R-:W-:Y:S03]  /*fcc0*/  BSSY B1, `(.L_x_2688) ;  /* 0x00000b4000017945 */ /* 0x000fe60003800000 */
[----:B------:R-:W-:-:S04]  /*fcd0*/  ISETP.GE.AND P0, PT, R0, R17, PT ;  /* 0x000000110000720c */ /* 0x000fc80003f06270 */
[----:B------:R-:W-:-:S13]  /*fce0*/  ISETP.LT.OR P0, PT, R68, -0x87, P0 ;  /* 0xffffff794400780c */ /* 0x000fda0000701670 */
[----:B------:R-:W-:Y:S05]  /*fcf0*/  @P0 BRA `(.L_x_2689) ;  /* 0x00000b0000000947 */ /* 0x000fea0003800000 */
[----:B--2---:R2:W5:Y:S01]  /*fd00*/  LD.E.128 R28, [R42.64] ;  /* 0x000000062a1c7980 */ /* 0x004562000c101d00 */
        /* <DEDUP_REMOVED lines=13> */
[----:B-----5:R-:W-:Y:S02]  /*fde0*/  LEA R12, P1, R13, R32, 0x1 ;  /* 0x000000200d0c7211 */ /* 0x020fe400078208ff */
[----:B------:R-:W-:Y:S02]  /*fdf0*/  @P0 IADD3 R21, -R9, RZ, RZ ;  /* 0x000000ff09150210 */ /* 0x000fe40007ffe1ff */
[----:B------:R-:W-:Y:S01]  /*fe00*/  LEA.HI.X R13, R13, R33, R7, 0x1, P1 ;  /* 0x000000210d0d7211 */ /* 0x000fe200008f0c07 */
[----:B------:R-:W-:Y:S01]  /*fe10*/  IMAD.WIDE R4, R5, 0x2, R42 ;  /* 0x0000000205047825 */ /* 0x000fe200078e022a */
[----:B------:R-:W-:-:S04]  /*fe20*/  IADD3 R23, P1, R21, R20, RZ ;  /* 0x0000001415177210 */ /* 0x000fc80007f3e0ff */
[----:B------:R-:W4:Y:S01]  /*fe30*/  LD.E.128 R12, [R12.64] ;  /* 0x000000060c0c7980 */ /* 0x000f22000c101d00 */
[----:B------:R-:W-:Y:S02]  /*fe40*/  LEA.HI.X.SX32 R16, R21, R16, 0x1, P1 ;  /* 0x0000001015107211 */ /* 0x000fe400008f0eff */
[C---:B------:R-:W-:Y:S01]  /*fe50*/  LEA R20, P1, R23.reuse, R34, 0x1 ;  /* 0x0000002217147211 */ /* 0x040fe200078208ff */
[----:B--2---:R-:W2:Y:S03]  /*fe60*/  LD.E.128 R4, [R4.64] ;  /* 0x0000000604047980 */ /* 0x004ea6000c101d00 */
[----:B------:R-:W-:-:S06]  /*fe70*/  LEA.HI.X R21, R23, R35, R16, 0x1, P1 ;  /* 0x0000002317157211 */ /* 0x000fcc00008f0c10 */
[----:B---3--:R-:W3:Y:S01]  /*fe80*/  LD.E.128 R20, [R20.64] ;  /* 0x0000000614147980 */ /* 0x008ee2000c101d00 */
[C---:B------:R-:W-:Y:S01]  /*fe90*/  IMAD.U32 R25, R28.reuse, 0x10000, RZ ;  /* 0x000100001c197824 */ /* 0x040fe200078e00ff */
[----:B------:R-:W-:Y:S01]  /*fea0*/  LOP3.LUT R24, R28, 0xffff0000, RZ, 0xc0, !PT ;  /* 0xffff00001c187812 */ /* 0x000fe200078ec0ff */
[C---:B------:R-:W-:Y:S01]  /*feb0*/  IMAD.U32 R40, R31.reuse, 0x10000, RZ ;  /* 0x000100001f287824 */ /* 0x040fe200078e00ff */
[C---:B------:R-:W-:Y:S02]  /*fec0*/  SHF.L.U32 R28, R30.reuse, 0x10, RZ ;  /* 0x000000101e1c7819 */ /* 0x040fe400000006ff */
[----:B------:R-:W-:Y:S02]  /*fed0*/  LOP3.LUT R27, R30, 0xffff0000, RZ, 0xc0, !PT ;  /* 0xffff00001e1b7812 */ /* 0x000fe400078ec0ff */
[----:B------:R-:W-:Y:S02]  /*fee0*/  LOP3.LUT R26, R31, 0xffff0000, RZ, 0xc0, !PT ;  /* 0xffff00001f1a7812 */ /* 0x000fe400078ec0ff */
[C---:B------:R-:W-:Y:S01]  /*fef0*/  LOP3.LUT R16, R29.reuse, 0xffff0000, RZ, 0xc0, !PT ;  /* 0xffff00001d107812 */ /* 0x040fe200078ec0ff */
[----:B------:R-:W-:-:S02]  /*ff00*/  IMAD.U32 R29, R29, 0x10000, RZ ;  /* 0x000100001d1d7824 */ /* 0x000fc400078e00ff */
[C---:B----4-:R-:W-:Y:S01]  /*ff10*/  IMAD.U32 R31, R12.reuse, 0x10000, RZ ;  /* 0x000100000c1f7824 */ /* 0x050fe200078e00ff */
[----:B------:R-:W-:Y:S01]  /*ff20*/  LOP3.LUT R30, R12, 0xffff0000, RZ, 0xc0, !PT ;  /* 0xffff00000c1e7812 */ /* 0x000fe200078ec0ff */
[----:B-1----:R-:W-:Y:S01]  /*ff30*/  IMAD.U32 R44, R14, 0x10000, RZ ;  /* 0x000100000e2c7824 */ /* 0x002fe200078e00ff */
        /* <DEDUP_REMOVED lines=22> */
[----:B---3--:R-:W-:Y:S01]  /*100a0*/  LOP3.LUT R30, R21, 0xffff0000, RZ, 0xc0, !PT ;  /* 0xffff0000151e7812 */ /* 0x008fe200078ec0ff */
        /* <DEDUP_REMOVED lines=18> */
[----:B------:R-:W-:Y:S01]  /*101d0*/  FFMA.FTZ R21, R28, R21, R51 ;  /* 0x000000151c157223 */ /* 0x000fe20000010033 */
[----:B------:R-:W-:Y:S01]  /*101e0*/  F2FP.BF16.PACK_AB R28, R5, R6 ;  /* 0x00000006051c723e */ /* 0x000fe200000010ff */
[----:B------:R-:W-:Y:S01]  /*101f0*/  FFMA.FTZ R14, R27, R20, R14 ;  /* 0x000000141b0e7223 */ /* 0x000fe2000001000e */
[----:B------:R-:W-:Y:S01]  /*10200*/  F2FP.BF16.PACK_AB R29, R45, R4 ;  /* 0x000000042d1d723e */ /* 0x000fe200000010ff */
[----:B------:R-:W-:Y:S02]  /*10210*/  FFMA.FTZ R7, R40, R7, R13 ;  /* 0x0000000728077223 */ /* 0x000fe4000001000d */
[----:B------:R-:W-:Y:S01]  /*10220*/  FFMA.FTZ R22, R26, R22, R15 ;  /* 0x000000161a167223 */ /* 0x000fe2000001000f */
[----:B------:R-:W-:-:S04]  /*10230*/  F2FP.BF16.PACK_AB R30, R14, R21 ;  /* 0x000000150e1e723e */ /* 0x000fc800000010ff */
[----:B------:R-:W-:Y:S02]  /*10240*/  F2FP.BF16.PACK_AB R31, R22, R7 ;  /* 0x00000007161f723e */ /* 0x000fe400000010ff */
.L_x_2691:
[----:B------:R-:W-:Y:S05]  /*10250*/  BSYNC B0 ;  /* 0x0000000000007941 */ /* 0x000fea0003800000 */
.L_x_2690:
[----:B-----5:R4:W-:Y:S04]  /*10260*/  STS.128 [R233+0x800], R28 ;  /* 0x0008001ce9007388 */ /* 0x0209e80000000c00 */
[----:B---3--:R4:W5:Y:S01]  /*10270*/  LD.E.128 R24, [R42.64+0x80] ;  /* 0x000080062a187980 */ /* 0x008962000c101d00 */
[----:B------:R-:W-:Y:S01]  /*10280*/  IADD3 R4, R18, 0x40, RZ ;  /* 0x0000004012047810 */ /* 0x000fe20007ffe0ff */
[----:B------:R-:W-:Y:S03]  /*10290*/  BSSY B0, `(.L_x_2692) ;  /* 0x0000055000007945 */ /* 0x000fe60003800000 */
[----:B------:R-:W-:-:S13]  /*102a0*/  ISETP.GE.AND P0, PT, R4, R3, PT ;  /* 0x000000030400720c */ /* 0x000fda0003f06270 */
[----:B------:R-:W-:Y:S05]  /*102b0*/  @P0 BRA `(.L_x_2693) ;  /* 0x0000052000000947 */ /* 0x000fea0003800000 */
[----:B------:R-:W-:Y:S01]  /*102c0*/  ISETP.GE.AND P0, PT, R4, R9, PT ;  /* 0x000000090400720c */ /* 0x000fe20003f06270 */
[----:B------:R-:W-:Y:S01]  /*102d0*/  IMAD.MOV.U32 R5, RZ, RZ, RZ ;  /* 0x000000ffff057224 */ /* 0x000fe200078e00ff */
[----:B------:R-:W-:Y:S01]  /*102e0*/  IADD3 R41, R41, 0x40, RZ ;  /* 0x0000004029297810 */ /* 0x000fe20007ffe0ff */
[----:B------:R-:W-:-:S03]  /*102f0*/  IMAD.MOV.U32 R7, RZ, RZ, R9 ;  /* 0x000000ffff077224 */ /* 0x000fc600078e0009 */
[----:B------:R-:W-:-:S04]  /*10300*/  IADD3 R20, P1, R41, R2, RZ ;  /* 0x0000000229147210 */ /* 0x000fc80007f3e0ff */
[----:B------:R-:W-:-:S03]  /*10310*/  LEA.HI.X.SX32 R16, R41, R8, 0x1, P1 ;  /* 0x0000000829107211 */ /* 0x000fc600008f0eff */
        /* <DEDUP_REMOVED lines=11> */
[----:B--2---:R-:W2:Y:S01]  /*103d0*/  LD.E.128 R12, [R14.64] ;  /* 0x000000060e0c7980 */ /* 0x004ea2000c101d00 */
[----:B------:R-:W-:Y:S02]  /*103e0*/  LEA.HI.X.SX32 R16, R21, R16, 0x1, P1 ;  /* 0x0000001015107211 */ /* 0x000fe400008f0eff */
[----:B------:R-:W-:-:S04]  /*103f0*/  LEA R20, P1, R23, R34, 0x1 ;  /* 0x0000002217147211 */ /* 0x000fc800078208ff */
[----:B------:R-:W-:-:S06]  /*10400*/  LEA.HI.X R21, R23, R35, R16, 0x1, P1 ;  /* 0x0000002317157211 */ /* 0x000fcc00008f0c10 */
[----:B----4-:R-:W4:Y:S01]  /*10410*/  LD.E.128 R20, [R20.64] ;  /* 0x0000000614147980 */ /* 0x010f22000c101d00 */
[C---:B-----5:R-:W-:Y:S01]  /*10420*/  LOP3.LUT R16, R25.reuse, 0xffff0000, RZ, 0xc0, !PT ;  /* 0xffff000019107812 */ /* 0x060fe200078ec0ff */
[----:B------:R-:W-:Y:S01]  /*10430*/  IMAD.U32 R30, R25, 0x10000, RZ ;  /* 0x00010000191e7824 */ /* 0x000fe200078e00ff */
        /* <DEDUP_REMOVED lines=13> */
[----:B-12---:R-:W-:Y:S01]  /*10510*/  IMAD.U32 R44, R12, 0x10000, RZ ;  /* 0x000100000c2c7824 */ /* 0x006fe200078e00ff */
        /* <DEDUP_REMOVED lines=44> */
.L_x_2693:
[----:B------:R-:W-:Y:S05]  /*107e0*/  BSYNC B0 ;  /* 0x0000000000007941 */ /* 0x000fea0003800000 */
.L_x_2692:
[----:B-----5:R3:W-:Y:S02]  /*107f0*/  STS.128 [R233+0x2800], R24 ;  /* 0x00280018e9007388 */ /* 0x0207e40000000c00 */
.L_x_2689:
[----:B------:R-:W-:Y:S05]  /*10800*/  BSYNC B1 ;  /* 0x0000000000017941 */ /* 0x000fea0003800000 */
.L_x_2688:
[----:B------:R-:W-:Y:S01]  /*10810*/  IADD3 R16, R186, 0x20, RZ ;  /* 0x00000020ba107810 */ /* 0x000fe20007ffe0ff */
[----:B------:R-:W-:Y:S03]  /*10820*/  BSSY B1, `(.L_x_2694) ;  /* 0x00000b7000017945 */ /* 0x000fe60003800000 */
[----:B------:R-:W-:-:S04]  /*10830*/  ISETP.GE.AND P0, PT, R16, R17, PT ;  /* 0x000000111000720c */ /* 0x000fc80003f06270 */
[----:B------:R-:W-:-:S13]  /*10840*/  ISETP.LT.OR P0, PT, R68, -0x107, P0 ;  /* 0xfffffef94400780c */ /* 0x000fda0000701670 */
[----:B------:R-:W-:Y:S05]  /*10850*/  @P0 BRA `(.L_x_2695) ;  /* 0x00000b3000000947 */ /* 0x000fea0003800000 */
[----:B---3--:R3:W5:Y:S01]  /*10860*/  LD.E.128 R24, [R36.64] ;  /* 0x0000000624187980 */ /* 0x008762000c101d00 */
[----:B------:R-:W-:Y:S01]  /*10870*/  ISETP.GE.AND P0, PT, R18, R3, PT ;  /* 0x000000031200720c */ /* 0x000fe20003f06270 */
[----:B------:R-:W-:-:S12]  /*10880*/  BSSY B0, `(.L_x_2696) ;  /* 0x0000055000007945 */ /* 0x000fd80003800000 */
[----:B------:R-:W-:Y:S05]  /*10890*/  @P0 BRA `(.L_x_2697) ;  /* 0x0000053000000947 */ /* 0x000fea0003800000 */
[----:B------:R-:W-:Y:S01]  /*108a0*/  ISETP.GE.AND P0, PT, R18, R9, PT ;  /* 0x000000091200720c */ /* 0x000fe20003f06270 */
[----:B------:R-:W-:Y:S02]  /*108b0*/  IMAD.SHL.U32 R5, R9, 0x20, RZ ;  /* 0x0000002009057824 */ /* 0x000fe400078e00ff */
[----:B------:R-:W-:-:S03]  /*108c0*/  IMAD.MOV.U32 R7, RZ, RZ, RZ ;  /* 0x000000ffff077224 */ /* 0x000fc600078e00ff */
[----:B------:R-:W-:-:S04]  /*108d0*/  IADD3 R21, P1, R5, R2, RZ ;  /* 0x0000000205157210 */ /* 0x000fc80007f3e0ff */
[----:B------:R-:W-:Y:S01]  /*108e0*/  LEA.HI.X.SX32 R20, R5, R8, 0x1, P1 ;  /* 0x0000000805147211 */ /* 0x000fe200008f0eff */
[--C-:B------:R-:W-:Y:S02]  /*108f0*/  IMAD.MOV.U32 R5, RZ, RZ, R9.reuse ;  /* 0x000000ffff057224 */ /* 0x100fe400078e0009 */
[----:B------:R-:W-:Y:S01]  /*10900*/  @P0 IADD3 R7, -R9, RZ, RZ ;  /* 0x000000ff09070210 */ /* 0x000fe20007ffe1ff */
[----:B------:R-:W-:-:S03]  /*10910*/  @P0 IMAD.MOV R5, RZ, RZ, -R9 ;  /* 0x000000ffff050224 */ /* 0x000fc600078e0a09 */
[C---:B------:R-:W-:Y:S02]  /*10920*/  IADD3 R13, P1, R7.reuse, R21, RZ ;  /* 0x00000015070d7210 */ /* 0x040fe40007f3e0ff */
[----:B------:R-:W-:Y:S01]  /*10930*/  MOV R22, RZ ;  /* 0x000000ff00167202 */ /* 0x000fe20000000f00 */
[----:B------:R-:W-:Y:S01]  /*10940*/  @P0 IMAD.MOV R22, RZ, RZ, -R9 ;  /* 0x000000ffff160224 */ /* 0x000fe200078e0a09 */
[----:B------:R-:W-:Y:S02]  /*10950*/  LEA.HI.X.SX32 R7, R7, R20, 0x1, P1 ;  /* 0x0000001407077211 */ /* 0x000fe400008f0eff */
[----:B-----5:R-:W-:Y:S01]  /*10960*/  LEA R12, P1, R13, R32, 0x1 ;  /* 0x000000200d0c7211 */ /* 0x020fe200078208ff */
[----:B------:R-:W-:-:S03]  /*10970*/  IMAD.WIDE R4, R5, 0x2, R36 ;  /* 0x0000000205047825 */ /* 0x000fc600078e0224 */
[----:B------:R-:W-:Y:S02]  /*10980*/  LEA.HI.X R13, R13, R33, R7, 0x1, P1 ;  /* 0x000000210d0d7211 */ /* 0x000fe400008f0c07 */
[C---:B------:R-:W-:Y:S01]  /*10990*/  IADD3 R21, P1, R22.reuse, R21, RZ ;  /* 0x0000001516157210 */ /* 0x040fe20007f3e0ff */
[----:B--2---:R-:W2:Y:S03]  /*109a0*/  LD.E.128 R4, [R4.64] ;  /* 0x0000000604047980 */ /* 0x004ea6000c101d00 */
[----:B------:R-:W-:Y:S01]  /*109b0*/  LEA.HI.X.SX32 R20, R22, R20, 0x1, P1 ;  /* 0x0000001416147211 */ /* 0x000fe200008f0eff */
[----:B---3--:R-:W3:Y:S01]  /*109c0*/  LD.E.128 R12, [R12.64] ;  /* 0x000000060c0c7980 */ /* 0x008ee2000c101d00 */
[----:B------:R-:W-:-:S04]  /*109d0*/  LEA R22, P1, R21, R34, 0x1 ;  /* 0x0000002215167211 */ /* 0x000fc800078208ff */
[----:B------:R-:W-:-:S06]  /*109e0*/  LEA.HI.X R23, R21, R35, R20, 0x1, P1 ;  /* 0x0000002315177211 */ /* 0x000fcc00008f0c14 */
[----:B----4-:R-:W4:Y:S01]  /*109f0*/  LD.E.128 R20, [R22.64] ;  /* 0x0000000616147980 */ /* 0x010f22000c101d00 */
[C---:B------:R-:W-:Y:S01]  /*10a00*/  IMAD.U32 R29, R24.reuse, 0x10000, RZ ;  /* 0x00010000181d7824 */ /* 0x040fe200078e00ff */
[----:B------:R-:W-:Y:S01]  /*10a10*/  LOP3.LUT R28, R24, 0xffff0000, RZ, 0xc0, !PT ;  /* 0xffff0000181c7812 */ /* 0x000fe200078ec0ff */
[----:B------:R-:W-:Y:S01]  /*10a20*/  IMAD.U32 R41, R27, 0x10000, RZ ;  /* 0x000100001b297824 */ /* 0x000fe200078e00ff */
[C---:B------:R-:W-:Y:S02]  /*10a30*/  LOP3.LUT R24, R25.reuse, 0xffff0000, RZ, 0xc0, !PT ;  /* 0xffff000019187812 */ /* 0x040fe400078ec0ff */
[----:B------:R-:W-:Y:S02]  /*10a40*/  SHF.L.U32 R31, R25, 0x10, RZ ;  /* 0x00000010191f7819 */ /* 0x000fe400000006ff */
[----:B------:R-:W-:Y:S01]  /*10a50*/  LOP3.LUT R25, R27, 0xffff0000, RZ, 0xc0, !PT ;  /* 0xffff00001b197812 */ /* 0x000fe200078ec0ff */
[C---:B------:R-:W-:Y:S01]  /*10a60*/  IMAD.U32 R30, R26.reuse, 0x10000, RZ ;  /* 0x000100001a1e7824 */ /* 0x040fe200078e00ff */
[----:B------:R-:W-:-:S02]  /*10a70*/  LOP3.LUT R26, R26, 0xffff0000, RZ, 0xc0, !PT ;  /* 0xffff00001a1a7812 */ /* 0x000fc400078ec0ff */
[----:B--2---:R-:W-:Y:S02]  /*10a80*/  SHF.L.U32 R47, R4, 0x10, RZ ;  /* 0x00000010042f7819 */ /* 0x004fe400000006ff */
[C---:B---3--:R-:W-:Y:S02]  /*10a90*/  SHF.L.U32 R40, R12.reuse, 0x10, RZ ;  /* 0x000000100c287819 */ /* 0x048fe400000006ff */
[----:B------:R-:W-:Y:S01]  /*10aa0*/  LOP3.LUT R27, R12, 0xffff0000, RZ, 0xc0, !PT ;  /* 0xffff00000c1b7812 */ /* 0x000fe200078ec0ff */
[C---:B------:R-:W-:Y:S01]  /*10ab0*/  IMAD.U32 R12, R13.reuse, 0x10000, RZ ;  /* 0x000100000d0c7824 */ /* 0x040fe200078e00ff */
[----:B------:R-:W-:Y:S01]  /*10ac0*/  LOP3.LUT R43, R13, 0xffff0000, RZ, 0xc0, !PT ;  /* 0xffff00000d2b7812 */ /* 0x000fe200078ec0ff */
[C---:B------:R-:W-:Y:S01]  /*10ad0*/  IMAD.U32 R13, R15.reuse, 0x10000, RZ ;  /* 0x000100000f0d7824 */ /* 0x040fe200078e00ff */
[----:B------:R-:W-:Y:S01]  /*10ae0*/  LOP3.LUT R15, R15, 0xffff0000, RZ, 0xc0, !PT ;  /* 0xffff00000f0f7812 */ /* 0x000fe200078ec0ff */
[----:B-1----:R-:W-:Y:S01]  /*10af0*/  IMAD.U32 R45, R5, 0x10000, RZ ;  /* 0x00010000052d7824 */ /* 0x002fe200078e00ff */
        /* <DEDUP_REMOVED lines=45> */
.L_x_2697:
[----:B------:R-:W-:Y:S05]  /*10dd0*/  BSYNC B0 ;  /* 0x0000000000007941 */ /* 0x000fea0003800000 */
.L_x_2696:
[----:B-----5:R1:W-:Y:S04]  /*10de0*/  STS.128 [R233+0x1000], R24 ;  /* 0x00100018e9007388 */ /* 0x0203e80000000c00 */
[----:B------:R1:W5:Y:S01]  /*10df0*/  LD.E.128 R12, [R36.64+0x80] ;  /* 0x00008006240c7980 */ /* 0x000362000c101d00 */
[----:B------:R-:W-:Y:S01]  /*10e00*/  IADD3 R4, R18, 0x40, RZ ;  /* 0x0000004012047810 */ /* 0x000fe20007ffe0ff */
[----:B------:R-:W-:Y:S03]  /*10e10*/  BSSY B0, `(.L_x_2698) ;  /* 0x0000056000007945 */ /* 0x000fe60003800000 */
[----:B------:R-:W-:-:S13]  /*10e20*/  ISETP.GE.AND P0, PT, R4, R3, PT ;  /* 0x000000030400720c */ /* 0x000fda0003f06270 */
[----:B------:R-:W-:Y:S05]  /*10e30*/  @P0 BRA `(.L_x_2699) ;  /* 0x0000053000000947 */ /* 0x000fea0003800000 */
[-C--:B------:R-:W-:Y:S01]  /*10e40*/  ISETP.GE.AND P0, PT, R4, R9.reuse, PT ;  /* 0x000000090400720c */ /* 0x080fe20003f06270 */
[----:B------:R-:W-:Y:S01]  /*10e50*/  IMAD.MOV.U32 R5, RZ, RZ, RZ ;  /* 0x000000ffff057224 */ /* 0x000fe200078e00ff */
[----:B------:R-:W-:Y:S02]  /*10e60*/  LEA R7, R9, 0x40, 0x5 ;  /* 0x0000004009077811 */ /* 0x000fe400078e28ff */
[----:B------:R-:W-:Y:S02]  /*10e70*/  MOV R21, R9 ;  /* 0x0000000900157202 */ /* 0x000fe40000000f00 */
[----:B-1----:R-:W-:-:S04]  /*10e80*/  IADD3 R25, P1, R7, R2, RZ ;  /* 0x0000000207197210 */ /* 0x002fc80007f3e0ff */
        /* <DEDUP_REMOVED lines=14> */
[----:B---3--:R-:W3:Y:S03]  /*10f70*/  LD.E.128 R20, [R20.64+0x80] ;  /* 0x0000800614147980 */ /* 0x008ee6000c101d00 */
        /* <DEDUP_REMOVED lines=10> */
[C---:B--2---:R-:W-:Y:S01]  /*11020*/  IMAD.U32 R36, R4.reuse, 0x10000, RZ ;  /* 0x0001000004247824 */ /* 0x044fe200078e00ff */
[----:B------:R-:W-:Y:S01]  /*11030*/  LOP3.LUT R15, R4, 0xffff0000, RZ, 0xc0, !PT ;  /* 0xffff0000040f7812 */ /* 0x000fe200078ec0ff */
[C---:B------:R-:W-:Y:S01]  /*11040*/  IMAD.U32 R40, R6.reuse, 0x10000, RZ ;  /* 0x0001000006287824 */ /* 0x040fe200078e00ff */
[----:B------:R-:W-:Y:S01]  /*11050*/  SHF.L.U32 R4, R5, 0x10, RZ ;  /* 0x0000001005047819 */ /* 0x000fe200000006ff */
[----:B---3--:R-:W-:Y:S01]  /*11060*/  IMAD.U32 R43, R21, 0x10000, RZ ;  /* 0x00010000152b7824 */ /* 0x008fe200078e00ff */
[----:B------:R-:W-:Y:S01]  /*11070*/  LOP3.LUT R41, R5, 0xffff0000, RZ, 0xc0, !PT ;  /* 0xffff000005297812 */ /* 0x000fe200078ec0ff */
[C---:B------:R-:W-:Y:S01]  /*11080*/  IMAD.U32 R5, R7.reuse, 0x10000, RZ ;  /* 0x0001000007057824 */ /* 0x040fe200078e00ff */
[----:B------:R-:W-:Y:S01]  /*11090*/  LOP3.LUT R6, R6, 0xffff0000, RZ, 0xc0, !PT ;  /* 0xffff000006067812 */ /* 0x000fe200078ec0ff */
        /* <DEDUP_REMOVED lines=8> */
[C---:B------:R-:W-:Y:S01]  /*11120*/  IMAD.U32 R22, R23.reuse, 0x10000, RZ ;  /* 0x0001000017167824 */ /* 0x040fe200078e00ff */
[----:B------:R-:W-:Y:S01]  /*11130*/  LOP3.LUT R44, R23, 0xffff0000, RZ, 0xc0, !PT ;  /* 0xffff0000172c7812 */ /* 0x000fe200078ec0ff */
[----:B------:R-:W-:Y:S01]  /*11140*/  @!P0 FADD.FTZ R41, -R41, -RZ ;  /* 0x800000ff29298221 */ /* 0x000fe20000010100 */
[----:B------:R-:W-:Y:S01]  /*11150*/  SHF.L.U32 R45, R20, 0x10, RZ ;  /* 0x00000010142d7819 */ /* 0x000fe200000006ff */
[----:B------:R-:W-:Y:S01]  /*11160*/  FMUL.FTZ R22, R22, R5 ;  /* 0x0000000516167220 */ /* 0x000fe20000410000 */
[----:B------:R-:W-:Y:S01]  /*11170*/  LOP3.LUT R20, R20, 0xffff0000, RZ, 0xc0, !PT ;  /* 0xffff000014147812 */ /* 0x000fe200078ec0ff */
[----:B------:R-:W-:Y:S01]  /*11180*/  @!P0 FADD.FTZ R15, -R15, -RZ ;  /* 0x800000ff0f0f8221 */ /* 0x000fe20000010100 */
[----:B----4-:R-:W-:Y:S01]  /*11190*/  LOP3.LUT R23, R26, 0xffff0000, RZ, 0xc0, !PT ;  /* 0xffff00001a177812 */ /* 0x010fe200078ec0ff */
[C---:B------:R-:W-:Y:S01]  /*111a0*/  IMAD.U32 R5, R25.reuse, 0x10000, RZ ;  /* 0x0001000019057824 */ /* 0x040fe200078e00ff */
[----:B------:R-:W-:Y:S01]  /*111b0*/  LOP3.LUT R25, R25, 0xffff0000, RZ, 0xc0, !PT ;  /* 0xffff000019197812 */ /* 0x000fe200078ec0ff */
[----:B------:R-:W-:Y:S01]  /*111c0*/  FMUL.FTZ R21, R21, R6 ;  /* 0x0000000615157220 */ /* 0x000fe20000410000 */
[----:B------:R-:W-:Y:S01]  /*111d0*/  LOP3.LUT R6, R24, 0xffff0000, RZ, 0xc0, !PT ;  /* 0xffff000018067812 */ /* 0x000fe200078ec0ff */
[----:B------:R-:W-:Y:S01]  /*111e0*/  FMUL.FTZ R44, R44, R7 ;  /* 0x000000072c2c7220 */ /* 0x000fe20000410000 */
[----:B------:R-:W-:Y:S01]  /*111f0*/  SHF.L.U32 R7, R24, 0x10, RZ ;  /* 0x0000001018077819 */ /* 0x000fe200000006ff */
[----:B------:R-:W-:Y:S01]  /*11200*/  @!P0 FADD.FTZ R36, -R36, -RZ ;  /* 0x800000ff24248221 */ /* 0x000fe20000010100 */
[----:B------:R-:W-:Y:S01]  /*11210*/  SHF.L.U32 R24, R26, 0x10, RZ ;  /* 0x000000101a187819 */ /* 0x000fe200000006ff */
[----:B------:R-:W-:Y:S01]  /*11220*/  FMUL.FTZ R4, R43, R4 ;  /* 0x000000042b047220 */ /* 0x000fe20000410000 */
[----:B------:R-:W-:Y:S01]  /*11230*/  LOP3.LUT R26, R27, 0xffff0000, RZ, 0xc0, !PT ;  /* 0xffff00001b1a7812 */ /* 0x000fe200078ec0ff */
[----:B------:R-:W-:-:S02]  /*11240*/  FMUL.FTZ R41, R42, R41 ;  /* 0x000000292a297220 */ /* 0x000fc40000410000 */
[----:B------:R-:W-:Y:S02]  /*11250*/  @!P0 FADD.FTZ R40, -R40, -RZ ;  /* 0x800000ff28288221 */ /* 0x000fe40000010100 */
[----:B------:R-:W-:Y:S02]  /*11260*/  FMUL.FTZ R15, R20, R15 ;  /* 0x0000000f140f7220 */ /* 0x000fe40000410000 */
        /* <DEDUP_REMOVED lines=9> */
[----:B------:R-:W-:Y:S01]  /*11300*/  FFMA.FTZ R6, R28, R6, R15 ;  /* 0x000000061c067223 */ /* 0x000fe2000001000f */
[----:B------:R-:W-:Y:S01]  /*11310*/  F2FP.BF16.PACK_AB R15, R13, R20 ;  /* 0x000000140d0f723e */ /* 0x000fe200000010ff */
[----:B------:R-:W-:Y:S01]  /*11320*/  FFMA.FTZ R24, R30, R24, R47 ;  /* 0x000000181e187223 */ /* 0x000fe2000001002f */
[----:B------:R-:W-:Y:S01]  /*11330*/  MOV R13, R25 ;  /* 0x00000019000d7202 */ /* 0x000fe20000000f00 */
[----:B------:R-:W-:Y:S01]  /*11340*/  FFMA.FTZ R21, R14, R23, R21 ;  /* 0x000000170e157223 */ /* 0x000fe20000010015 */
[----:B------:R-:W-:-:S04]  /*11350*/  F2FP.BF16.PACK_AB R12, R6, R7 ;  /* 0x00000007060c723e */ /* 0x000fc800000010ff */
[----:B------:R-:W-:Y:S02]  /*11360*/  F2FP.BF16.PACK_AB R14, R21, R24 ;  /* 0x00000018150e723e */ /* 0x000fe400000010ff */
.L_x_2699:
[----:B------:R-:W-:Y:S05]  /*11370*/  BSYNC B0 ;  /* 0x0000000000007941 */ /* 0x000fea0003800000 */
.L_x_2698:
[----:B-----5:R1:W-:Y:S02]  /*11380*/  STS.128 [R233+0x3000], R12 ;  /* 0x0030000ce9007388 */ /* 0x0203e40000000c00 */
.L_x_2695:
[----:B------:R-:W-:Y:S05]  /*11390*/  BSYNC B1 ;  /* 0x0000000000017941 */ /* 0x000fea0003800000 */
.L_x_2694:
[----:B--2-4-:R-:W-:-:S04]  /*113a0*/  IADD3 R28, R186, 0x30, RZ ;  /* 0x00000030ba1c7810 */ /* 0x014fc80007ffe0ff */
[----:B------:R-:W-:-:S04]  /*113b0*/  ISETP.GE.AND P0, PT, R28, R17, PT ;  /* 0x000000111c00720c */ /* 0x000fc80003f06270 */
[----:B------:R-:W-:-:S13]  /*113c0*/  ISETP.LT.OR P0, PT, R68, -0x187, P0 ;  /* 0xfffffe794400780c */ /* 0x000fda0000701670 */
[----:B------:R-:W-:Y:S05]  /*113d0*/  @P0 BRA `(.L_x_2677) ;  /* 0x00000d8000000947 */ /* 0x000fea0003800000 */
[----:B-1-3--:R1:W5:Y:S01]  /*113e0*/  LD.E.128 R24, [R38.64] ;  /* 0x0000000626187980 */ /* 0x00a362000c101d00 */
        /* <DEDUP_REMOVED lines=15> */
[----:B-----5:R-:W-:Y:S01]  /*114e0*/  LEA R12, P1, R13, R32, 0x1 ;  /* 0x000000200d0c7211 */ /* 0x020fe200078208ff */
[----:B------:R-:W-:-:S03]  /*114f0*/  IMAD.WIDE R4, R5, 0x2, R38 ;  /* 0x0000000205047825 */ /* 0x000fc600078e0226 */
[----:B------:R-:W-:Y:S02]  /*11500*/  LEA.HI.X R13, R13, R33, R7, 0x1, P1 ;  /* 0x000000210d0d7211 */ /* 0x000fe400008f0c07 */
[C---:B------:R-:W-:Y:S01]  /*11510*/  IADD3 R23, P1, R21.reuse, R20, RZ ;  /* 0x0000001415177210 */ /* 0x040fe20007f3e0ff */
[----:B------:R-:W2:Y:S03]  /*11520*/  LD.E.128 R4, [R4.64] ;  /* 0x0000000604047980 */ /* 0x000ea6000c101d00 */
[----:B------:R-:W-:Y:S01]  /*11530*/  LEA.HI.X.SX32 R17, R21, R17, 0x1, P1 ;  /* 0x0000001115117211 */ /* 0x000fe200008f0eff */
[----:B------:R-:W3:Y:S01]  /*11540*/  LD.E.128 R12, [R12.64] ;  /* 0x000000060c0c7980 */ /* 0x000ee2000c101d00 */
[----:B------:R-:W-:-:S04]  /*11550*/  LEA R20, P1, R23, R34, 0x1 ;  /* 0x0000002217147211 */ /* 0x000fc800078208ff */
[----:B------:R-:W-:-:S06]  /*11560*/  LEA.HI.X R21, R23, R35, R17, 0x1, P1 ;  /* 0x0000002317157211 */ /* 0x000fcc00008f0c11 */
[----:B------:R-:W4:Y:S01]  /*11570*/  LD.E.128 R20, [R20.64] ;  /* 0x0000000614147980 */ /* 0x000f22000c101d00 */
[C---:B------:R-:W-:Y:S01]  /*11580*/  LOP3.LUT R17, R25.reuse, 0xffff0000, RZ, 0xc0, !PT ;  /* 0xffff000019117812 */ /* 0x040fe200078ec0ff */
[----:B------:R-:W-:Y:S01]  /*11590*/  IMAD.U32 R31, R25, 0x10000, RZ ;  /* 0x00010000191f7824 */ /* 0x000fe200078e00ff */
[C---:B------:R-:W-:Y:S01]  /*115a0*/  LOP3.LUT R25, R27.reuse, 0xffff0000, RZ, 0xc0, !PT ;  /* 0xffff00001b197812 */ /* 0x040fe200078ec0ff */
[----:B------:R-:W-:Y:S01]  /*115b0*/  IMAD.U32 R37, R27, 0x10000, RZ ;  /* 0x000100001b257824 */ /* 0x000fe200078e00ff */
[----:B------:R-:W-:Y:S01]  /*115c0*/  SHF.L.U32 R30, R26, 0x10, RZ ;  /* 0x000000101a1e7819 */ /* 0x000fe200000006ff */
[C---:B------:R-:W-:Y:S01]  /*115d0*/  IMAD.U32 R29, R24.reuse, 0x10000, RZ ;  /* 0x00010000181d7824 */ /* 0x040fe200078e00ff */
[----:B------:R-:W-:Y:S02]  /*115e0*/  LOP3.LUT R24, R24, 0xffff0000, RZ, 0xc0, !PT ;  /* 0xffff000018187812 */ /* 0x000fe400078ec0ff */
[----:B------:R-:W-:Y:S02]  /*115f0*/  LOP3.LUT R26, R26, 0xffff0000, RZ, 0xc0, !PT ;  /* 0xffff00001a1a7812 */ /* 0x000fe400078ec0ff */
[----:B--2---:R-:W-:-:S02]  /*11600*/  SHF.L.U32 R45, R4, 0x10, RZ ;  /* 0x00000010042d7819 */ /* 0x004fc400000006ff */
[C---:B---3--:R-:W-:Y:S02]  /*11610*/  SHF.L.U32 R36, R12.reuse, 0x10, RZ ;  /* 0x000000100c247819 */ /* 0x048fe400000006ff */
        /* <DEDUP_REMOVED lines=51> */
.L_x_2701:
[----:B------:R-:W-:Y:S05]  /*11950*/  BSYNC B0 ;  /* 0x0000000000007941 */ /* 0x000fea0003800000 */
.L_x_2700:
[----:B-----5:R2:W-:Y:S04]  /*11960*/  STS.128 [R233+0x1800], R24 ;  /* 0x00180018e9007388 */ /* 0x0205e80000000c00 */
[----:B------:R2:W5:Y:S01]  /*11970*/  LD.E.128 R4, [R38.64+0x80] ;  /* 0x0000800626047980 */ /* 0x000562000c101d00 */
[----:B------:R-:W-:Y:S01]  /*11980*/  IADD3 R18, R18, 0x40, RZ ;  /* 0x0000004012127810 */ /* 0x000fe20007ffe0ff */
[----:B------:R-:W-:Y:S03]  /*11990*/  BSSY B0, `(.L_x_2702) ;  /* 0x0000056000007945 */ /* 0x000fe60003800000 */
[----:B------:R-:W-:-:S13]  /*119a0*/  ISETP.GE.AND P0, PT, R18, R3, PT ;  /* 0x000000031200720c */ /* 0x000fda0003f06270 */
        /* <DEDUP_REMOVED lines=14> */
[----:B------:R-:W3:Y:S03]  /*11a90*/  LD.E.128 R12, [R14.64+0x80] ;  /* 0x000080060e0c7980 */ /* 0x000ee6000c101d00 */
[----:B------:R-:W-:Y:S02]  /*11aa0*/  LEA.HI.X R21, R3, R33, R17, 0x1, P1 ;  /* 0x0000002103157211 */ /* 0x000fe400008f0c11 */
[----:B------:R-:W-:Y:S01]  /*11ab0*/  MOV R3, RZ ;  /* 0x000000ff00037202 */ /* 0x000fe20000000f00 */
[----:B------:R-:W-:-:S03]  /*11ac0*/  @P0 IMAD.MOV R3, RZ, RZ, -R9 ;  /* 0x000000ffff030224 */ /* 0x000fc600078e0a09 */
[----:B------:R-:W4:Y:S02]  /*11ad0*/  LD.E.128 R20, [R20.64] ;  /* 0x0000000614147980 */ /* 0x000f24000c101d00 */
[----:B------:R-:W-:-:S04]  /*11ae0*/  IADD3 R9, P1, R3, R2, RZ ;  /* 0x0000000203097210 */ /* 0x000fc80007f3e0ff */
[----:B------:R-:W-:Y:S02]  /*11af0*/  LEA.HI.X.SX32 R3, R3, R8, 0x1, P1 ;  /* 0x0000000803037211 */ /* 0x000fe400008f0eff */
[----:B--2---:R-:W-:-:S04]  /*11b00*/  LEA R24, P1, R9, R34, 0x1 ;  /* 0x0000002209187211 */ /* 0x004fc800078208ff */
[----:B------:R-:W-:-:S06]  /*11b10*/  LEA.HI.X R25, R9, R35, R3, 0x1, P1 ;  /* 0x0000002309197211 */ /* 0x000fcc00008f0c03 */
[----:B------:R-:W2:Y:S01]  /*11b20*/  LD.E.128 R24, [R24.64] ;  /* 0x0000000618187980 */ /* 0x000ea2000c101d00 */
        /* <DEDUP_REMOVED lines=8> */
[C---:B---3--:R-:W-:Y:S01]  /*11bb0*/  SHF.L.U32 R6, R13.reuse, 0x10, RZ ;  /* 0x000000100d067819 */ /* 0x048fe200000006ff */
[----:B------:R-:W-:Y:S01]  /*11bc0*/  IMAD.U32 R18, R12, 0x10000, RZ ;  /* 0x000100000c127824 */ /* 0x000fe200078e00ff */
[----:B------:R-:W-:Y:S01]  /*11bd0*/  LOP3.LUT R30, R13, 0xffff0000, RZ, 0xc0, !PT ;  /* 0xffff00000d1e7812 */ /* 0x000fe200078ec0ff */
[----:B------:R-:W-:Y:S01]  /*11be0*/  IMAD.U32 R29, R14, 0x10000, RZ ;  /* 0x000100000e1d7824 */ /* 0x000fe200078e00ff */
[----:B------:R-:W-:Y:S02]  /*11bf0*/  LOP3.LUT R7, R12, 0xffff0000, RZ, 0xc0, !PT ;  /* 0xffff00000c077812 */ /* 0x000fe400078ec0ff */
[----:B------:R-:W-:Y:S02]  /*11c00*/  LOP3.LUT R13, R14, 0xffff0000, RZ, 0xc0, !PT ;  /* 0xffff00000e0d7812 */ /* 0x000fe400078ec0ff */
[C---:B------:R-:W-:Y:S01]  /*11c10*/  SHF.L.U32 R12, R15.reuse, 0x10, RZ ;  /* 0x000000100f0c7819 */ /* 0x040fe200000006ff */
[----:B----4-:R-:W-:Y:S01]  /*11c20*/  IMAD.U32 R31, R20, 0x10000, RZ ;  /* 0x00010000141f7824 */ /* 0x010fe200078e00ff */
        /* <DEDUP_REMOVED lines=15> */
[----:B------:R-:W-:Y:S02]  /*11d20*/  FMUL.FTZ R6, R6, R15 ;  /* 0x0000000f06067220 */ /* 0x000fe40000410000 */
[----:B------:R-:W-:Y:S02]  /*11d30*/  @!P0 FADD.FTZ R23, -R23, -RZ ;  /* 0x800000ff17178221 */ /* 0x000fe40000010100 */
[----:B------:R-:W-:Y:S01]  /*11d40*/  FMUL.FTZ R20, R13, R20 ;  /* 0x000000140d147220 */ /* 0x000fe20000410000 */
[----:B--2---:R-:W-:Y:S01]  /*11d50*/  LOP3.LUT R13, R24, 0xffff0000, RZ, 0xc0, !PT ;  /* 0xffff0000180d7812 */ /* 0x004fe200078ec0ff */
        /* <DEDUP_REMOVED lines=25> */
.L_x_2703:
[----:B------:R-:W-:Y:S05]  /*11ef0*/  BSYNC B0 ;  /* 0x0000000000007941 */ /* 0x000fea0003800000 */
.L_x_2702:
[----:B-----5:R3:W-:Y:S01]  /*11f00*/  STS.128 [R233+0x3800], R4 ;  /* 0x00380004e9007388 */ /* 0x0207e20000000c00 */
[----:B------:R-:W-:Y:S05]  /*11f10*/  BRA `(.L_x_2677) ;  /* 0x0000024000007947 */ /* 0x000fea0003800000 */
.L_x_2657:
[----:B------:R-:W-:Y:S01]  /*11f20*/  IMAD.IADD R3, R232, 0x1, -R71 ;  /* 0x00000001e8037824 */ /* 0x000fe200078e0a47 */
[----:B-----5:R-:W-:-:S02]  /*11f30*/  IADD3 R0, R186, 0x10, RZ ;  /* 0x00000010ba007810 */ /* 0x020fc40007ffe0ff */
[----:B------:R-:W-:Y:S02]  /*11f40*/  IADD3 R28, R186, 0x30, RZ ;  /* 0x00000030ba1c7810 */ /* 0x000fe40007ffe0ff */
[-C--:B------:R-:W-:Y:S02]  /*11f50*/  ISETP.GE.AND P5, PT, R0, R3.reuse, PT ;  /* 0x000000030000720c */ /* 0x080fe40003fa6270 */
[----:B------:R-:W-:Y:S02]  /*11f60*/  IADD3 R16, R186, 0x20, RZ ;  /* 0x00000020ba107810 */ /* 0x000fe40007ffe0ff */
[-C--:B------:R-:W-:Y:S02]  /*11f70*/  ISETP.GE.AND P3, PT, R28, R3.reuse, PT ;  /* 0x000000031c00720c */ /* 0x080fe40003f66270 */
[-C--:B------:R-:W-:Y:S02]  /*11f80*/  ISETP.GE.AND P6, PT, R186, R3.reuse, PT ;  /* 0x00000003ba00720c */ /* 0x080fe40003fc6270 */
[----:B------:R-:W-:-:S05]  /*11f90*/  ISETP.GE.AND P4, PT, R16, R3, PT ;  /* 0x000000031000720c */ /* 0x000fca0003f86270 */
[----:B------:R-:W-:-:S04]  /*11fa0*/  @!P5 IADD3 R5, P1, R5, R188, RZ ;  /* 0x000000bc0505d210 */ /* 0x000fc80007f3e0ff */
[----:B------:R-:W-:Y:S02]  /*11fb0*/  @!P3 IMAD.MOV.U32 R12, RZ, RZ, R188 ;  /* 0x000000ffff0cb224 */ /* 0x000fe400078e00bc */
[--C-:B------:R-:W-:Y:S01]  /*11fc0*/  @!P3 IMAD.MOV.U32 R13, RZ, RZ, R185.reuse ;  /* 0x000000ffff0db224 */ /* 0x100fe200078e00b9 */
[-C--:B------:R-:W-:Y:S01]  /*11fd0*/  @!P6 LEA R6, P2, R188, R192.reuse, 0x1 ;  /* 0x000000c0bc06e211 */ /* 0x080fe200078408ff */
[----:B------:R-:W-:Y:S01]  /*11fe0*/  @!P5 IMAD.X R9, R9, 0x1, R185, P1 ;  /* 0x000000010909d824 */ /* 0x000fe200008e06b9 */
[----:B------:R-:W-:Y:S01]  /*11ff0*/  @!P5 LEA R8, P1, R5, R192, 0x1 ;  /* 0x000000c00508d211 */ /* 0x000fe200078208ff */
[----:B------:R-:W-:Y:S01]  /*12000*/  @!P3 IMAD R2, R191, 0x30, RZ ;  /* 0x00000030bf02b824 */ /* 0x000fe200078e02ff */
[C---:B------:R-:W-:Y:S01]  /*12010*/  @!P4 LEA R3, P0, R190.reuse, R188, 0x5 ;  /* 0x000000bcbe03c211 */ /* 0x040fe200078028ff */
[----:B------:R-:W-:Y:S01]  /*12020*/  @!P3 IMAD.WIDE.U32 R12, R190, 0x30, R12 ;  /* 0x00000030be0cb825 */ /* 0x000fe200078e000c */
[-C--:B------:R-:W-:Y:S02]  /*12030*/  @!P5 LEA.HI.X R9, R5, R193.reuse, R9, 0x1, P1 ;  /* 0x000000c10509d211 */ /* 0x080fe400008f0c09 */
[----:B------:R-:W-:Y:S01]  /*12040*/  @!P6 LEA.HI.X R7, R188, R193, R185, 0x1, P2 ;  /* 0x000000c1bc07e211 */ /* 0x000fe200010f0cb9 */
[----:B------:R-:W-:Y:S01]  /*12050*/  @!P3 IMAD.IADD R5, R13, 0x1, R2 ;  /* 0x000000010d05b824 */ /* 0x000fe200078e0202 */
[----:B------:R-:W-:-:S02]  /*12060*/  @!P4 LEA.HI.X R184, R190, R185, R191, 0x5, P0 ;  /* 0x000000b9beb8c211 */ /* 0x000fc400000f2cbf */
[CC--:B------:R-:W-:Y:S01]  /*12070*/  @!P4 LEA R14, P1, R3.reuse, R192.reuse, 0x1 ;  /* 0x000000c0030ec211 */ /* 0x0c0fe200078208ff */
[----:B------:R-:W-:Y:S01]  /*12080*/  @!PT LDS RZ, [RZ] ;  /* 0x00000000fffff984 */ /* 0x000fe20000000800 */
[----:B------:R-:W-:Y:S01]  /*12090*/  @!PT LDS RZ, [RZ] ;  /* 0x00000000fffff984 */ /* 0x000fe20000000800 */
[----:B------:R-:W-:Y:S01]  /*120a0*/  @!PT LDS RZ, [RZ] ;  /* 0x00000000fffff984 */ /* 0x000fe20000000800 */
[----:B------:R1:W-:Y:S01]  /*120b0*/  @!P6 LDGSTS.E.BYPASS.LTC128B.128 [R233], [R6.64] ;  /* 0x0000000006e9efae */ /* 0x0003e2000b901d46 */
[C---:B------:R-:W-:Y:S02]  /*120c0*/  @!P3 LEA R2, P0, R12.reuse, R192, 0x1 ;  /* 0x000000c00c02b211 */ /* 0x040fe400078008ff */
[-C--:B------:R-:W-:Y:S01]  /*120d0*/  @!P4 LEA.HI.X R15, R3, R193.reuse, R184, 0x1, P1 ;  /* 0x000000c1030fc211 */ /* 0x080fe200008f0cb8 */
[----:B------:R1:W-:Y:S01]  /*120e0*/  @!P6 LDGSTS.E.BYPASS.LTC128B.128 [R233+0x2000], [R6.64+0x80] ;  /* 0x0200008006e9efae */ /* 0x0003e2000b901d46 */
[----:B------:R-:W-:-:S03]  /*120f0*/  @!P3 LEA.HI.X R3, R12, R193, R5, 0x1, P0 ;  /* 0x000000c10c03b211 */ /* 0x000fc600000f0c05 */
[----:B------:R1:W-:Y:S04]  /*12100*/  @!P5 LDGSTS.E.BYPASS.LTC128B.128 [R233+0x800], [R8.64] ;  /* 0x0080000008e9dfae */ /* 0x0003e8000b901d46 */
[----:B------:R1:W-:Y:S04]  /*12110*/  @!P5 LDGSTS.E.BYPASS.LTC128B.128 [R233+0x2800], [R8.64+0x80] ;  /* 0x0280008008e9dfae */ /* 0x0003e8000b901d46 */
[----:B------:R1:W-:Y:S04]  /*12120*/  @!P4 LDGSTS.E.BYPASS.LTC128B.128 [R233+0x1000], [R14.64] ;  /* 0x010000000ee9cfae */ /* 0x0003e8000b901d46 */
[----:B------:R1:W-:Y:S04]  /*12130*/  @!P4 LDGSTS.E.BYPASS.LTC128B.128 [R233+0x3000], [R14.64+0x80] ;  /* 0x030000800ee9cfae */ /* 0x0003e8000b901d46 */
[----:B------:R1:W-:Y:S04]  /*12140*/  @!P3 LDGSTS.E.BYPASS.LTC128B.128 [R233+0x1800], [R2.64] ;  /* 0x0180000002e9bfae */ /* 0x0003e8000b901d46 */
[----:B------:R1:W-:Y:S02]  /*12150*/  @!P3 LDGSTS.E.BYPASS.LTC128B.128 [R233+0x3800], [R2.64+0x80] ;  /* 0x0380008002e9bfae */ /* 0x0003e4000b901d46 */
.L_x_2677:
[----:B------:R-:W-:Y:S05]  /*12160*/  BSYNC B2 ;  /* 0x0000000000027941 */ /* 0x000fea0003800000 */
.L_x_2656:
[----:B------:R-:W-:Y:S01]  /*12170*/  IADD3 R235, R54, -0x1, RZ ;  /* 0xffffffff36eb7810 */ /* 0x000fe20007ffe0ff */
[----:B------:R-:W-:Y:S01]  /*12180*/  IMAD.SHL.U32 R79, R79, 0x40, RZ ;  /* 0x000000404f4f7824 */ /* 0x000fe200078e00ff */
[----:B-1-3--:R-:W-:-:S02]  /*12190*/  IADD3 R6, R186, 0x50, RZ ;  /* 0x00000050ba067810 */ /* 0x00afc40007ffe0ff */
[C---:B------:R-:W-:Y:S01]  /*121a0*/  IADD3 R4, R186.reuse, 0x60, RZ ;  /* 0x00000060ba047810 */ /* 0x040fe20007ffe0ff */
[----:B------:R-:W-:Y:S01]  /*121b0*/  IMAD.SHL.U32 R3, R235, 0x80, RZ ;  /* 0x00000080eb037824 */ /* 0x000fe200078e00ff */
[----:B------:R-:W-:Y:S02]  /*121c0*/  IADD3 R2, R186, 0x70, RZ ;  /* 0x00000070ba027810 */ /* 0x000fe40007ffe0ff */
[----:B------:R-:W-:Y:S01]  /*121d0*/  LOP3.LUT R79, R79, 0x1c0, RZ, 0xc0, !PT ;  /* 0x000001c04f4f7812 */ /* 0x000fe200078ec0ff */
[----:B------:R-:W-:-:S05]  /*121e0*/  IMAD.IADD R5, R72, 0x1, -R3 ;  /* 0x0000000148057824 */ /* 0x000fca00078e0a03 */
[-C--:B------:R-:W-:Y:S02]  /*121f0*/  ISETP.GE.AND P0, PT, R0, R5.reuse, PT ;  /* 0x000000050000720c */ /* 0x080fe40003f06270 */
[-C--:B------:R-:W-:Y:S02]  /*12200*/  ISETP.GE.AND P1, PT, R186, R5.reuse, PT ;  /* 0x00000005ba00720c */ /* 0x080fe40003f26270 */
[-C--:B------:R-:W-:Y:S02]  /*12210*/  ISETP.GE.AND P6, PT, R16, R5.reuse, PT ;  /* 0x000000051000720c */ /* 0x080fe40003fc6270 */
[-C--:B------:R-:W-:Y:S02]  /*12220*/  ISETP.GE.AND P3, PT, R28, R5.reuse, PT ;  /* 0x000000051c00720c */ /* 0x080fe40003f66270 */
[-C--:B------:R-:W-:Y:S02]  /*12230*/  ISETP.GE.AND P4, PT, R6, R5.reuse, PT ;  /* 0x000000050600720c */ /* 0x080fe40003f86270 */
[----:B------:R-:W-:-:S03]  /*12240*/  ISETP.GE.AND P5, PT, R28, R5, PT ;  /* 0x000000051c00720c */ /* 0x000fc60003fa6270 */
[C---:B----4-:R-:W-:Y:S02]  /*12250*/  @!P0 LEA R12, P2, R77.reuse, R224, 0x1 ;  /* 0x000000e04d0c8211 */ /* 0x050fe400078408ff */
[----:B------:R-:W-:Y:S02]  /*12260*/  @!P1 IMAD.MOV.U32 R222, RZ, RZ, R224 ;  /* 0x000000ffffde9224 */ /* 0x000fe400078e00e0 */
[----:B------:R-:W-:Y:S02]  /*12270*/  @!P0 LEA.HI.X R13, R77, R223, R78, 0x1, P2 ;  /* 0x000000df4d0d8211 */ /* 0x000fe400010f0c4e */
[----:B------:R-:W-:Y:S01]  /*12280*/  ISETP.GE.AND P2, PT, R4, R5, PT ;  /* 0x000000050400720c */ /* 0x000fe20003f46270 */
[----:B------:R-:W-:Y:S01]  /*12290*/  @!PT LDS RZ, [RZ] ;  /* 0x00000000fffff984 */ /* 0x000fe20000000800 */
[----:B------:R-:W-:Y:S01]  /*122a0*/  @!PT LDS RZ, [RZ] ;  /* 0x00000000fffff984 */ /* 0x000fe20000000800 */
[----:B------:R-:W-:Y:S01]  /*122b0*/  @!PT LDS RZ, [RZ] ;  /* 0x00000000fffff984 */ /* 0x000fe20000000800 */
[----:B------:R1:W-:Y:S01]  /*122c0*/  @!P1 LDGSTS.E.BYPASS.LTC128B.128 [R233+0x4000], [R222.64] ;  /* 0x04000000dee99fae */ /* 0x0003e2000b901d46 */
[----:B------:R-:W-:-:S03]  /*122d0*/  @!P3 IMAD R14, R135, 0x60, RZ ;  /* 0x00000060870eb824 */ /* 0x000fc600078e02ff */
[----:B------:R1:W-:Y:S01]  /*122e0*/  @!P1 LDGSTS.E.BYPASS.LTC128B.128 [R233+0x8000], [R222.64+0x80] ;  /* 0x08000080dee99fae */ /* 0x0003e2000b901d46 */
[----:B------:R-:W-:-:S03]  /*122f0*/  ISETP.GE.AND P1, PT, R2, R5, PT ;  /* 0x000000050200720c */ /* 0x000fc60003f26270 */
[----:B------:R3:W-:Y:S04]  /*12300*/  @!P0 LDGSTS.E.BYPASS.LTC128B.128 [R233+0x4800], [R12.64] ;  /* 0x048000000ce98fae */ /* 0x0007e8000b901d46 */
[----:B------:R3:W-:Y:S01]  /*12310*/  @!P0 LDGSTS.E.BYPASS.LTC128B.128 [R233+0x8800], [R12.64+0x80] ;  /* 0x088000800ce98fae */ /* 0x0007e2000b901d46 */
[----:B--2---:R-:W-:Y:S01]  /*12320*/  @!P6 LEA R20, P0, R134, R224, 0x6 ;  /* 0x000000e08614e211 */ /* 0x004fe200078030ff */
[----:B------:R-:W-:-:S03]  /*12330*/  @!P2 IMAD.MOV.U32 R225, RZ, RZ, R223 ;  /* 0x000000ffffe1a224 */ /* 0x000fc600078e00df */
[C---:B------:R-:W-:Y:S01]  /*12340*/  @!P6 LEA.HI.X R21, R134.reuse, R223, R135, 0x6, P0 ;  /* 0x000000df8615e211 */ /* 0x040fe200000f3487 */
[----:B------:R-:W-:Y:S01]  /*12350*/  @!P2 IMAD.WIDE.U32 R18, R134, 0xc0, R224 ;  /* 0x000000c08612a825 */ /* 0x000fe200078e00e0 */
[----:B------:R-:W-:Y:S02]  /*12360*/  ISETP.GE.AND P0, PT, R0, R5, PT ;  /* 0x000000050000720c */ /* 0x000fe40003f06270 */
[----:B------:R-:W-:Y:S01]  /*12370*/  IADD3 R0, R186, 0x40, RZ ;  /* 0x00000040ba007810 */ /* 0x000fe20007ffe0ff */
[----:B------:R2:W-:Y:S01]  /*12380*/  @!P6 LDGSTS.E.BYPASS.LTC128B.128 [R233+0x5000], [R20.64] ;  /* 0x0500000014e9efae */ /* 0x0005e2000b901d46 */
[----:B------:R-:W-:-:S03]  /*12390*/  @!P1 IMAD R7, R135, 0xe0, RZ ;  /* 0x000000e087079824 */ /* 0x000fc600078e02ff */
[----:B------:R2:W-:Y:S01]  /*123a0*/  @!P6 LDGSTS.E.BYPASS.LTC128B.128 [R233+0x9000], [R20.64+0x80] ;  /* 0x0900008014e9efae */ /* 0x0005e2000b901d46 */
[----:B------:R-:W-:Y:S01]  /*123b0*/  ISETP.GE.AND P6, PT, R0, R5, PT ;  /* 0x000000050000720c */ /* 0x000fe20003fc6270 */
[----:B-1----:R-:W-:-:S04]  /*123c0*/  @!P3 IMAD.MOV.U32 R222, RZ, RZ, R224 ;  /* 0x000000ffffdeb224 */ /* 0x002fc800078e00e0 */
[----:B------:R-:W-:-:S04]  /*123d0*/  @!P3 IMAD.WIDE.U32 R8, R134, 0x60, R222 ;  /* 0x000000608608b825 */ /* 0x000fc800078e00de */
[----:B------:R-:W-:Y:S02]  /*123e0*/  @!P3 IMAD.IADD R15, R14, 0x1, R9 ;  /* 0x000000010e0fb824 */ /* 0x000fe400078e0209 */
[----:B------:R-:W-:Y:S02]  /*123f0*/  @!P3 IMAD.MOV.U32 R14, RZ, RZ, R8 ;  /* 0x000000ffff0eb224 */ /* 0x000fe400078e0008 */
[--C-:B---3--:R-:W-:Y:S02]  /*12400*/  @!P4 IMAD.MOV.U32 R12, RZ, RZ, R224.reuse ;  /* 0x000000ffff0cc224 */ /* 0x108fe400078e00e0 */
[----:B------:R-:W-:Y:S01]  /*12410*/  @!P4 IMAD.MOV.U32 R13, RZ, RZ, R223 ;  /* 0x000000ffff0dc224 */ /* 0x000fe200078e00df */
[----:B------:R1:W-:Y:S01]  /*12420*/  @!P3 LDGSTS.E.BYPASS.LTC128B.128 [R233+0x5800], [R14.64] ;  /* 0x058000000ee9bfae */ /* 0x0003e2000b901d46 */
[----:B------:R-:W-:Y:S02]  /*12430*/  @!P4 IMAD R9, R135, 0xa0, RZ ;  /* 0x000000a08709c824 */ /* 0x000fe400078e02ff */
[----:B------:R-:W-:Y:S01]  /*12440*/  @!P1 IMAD.MOV.U32 R222, RZ, RZ, R224 ;  /* 0x000000ffffde9224 */ /* 0x000fe200078e00e0 */
[----:B------:R1:W-:Y:S01]  /*12450*/  @!P3 LDGSTS.E.BYPASS.LTC128B.128 [R233+0x9800], [R14.64+0x80] ;  /* 0x098000800ee9bfae */ /* 0x0003e2000b901d46 */
[C---:B------:R-:W-:Y:S01]  /*12460*/  @!P6 LEA R22, P3, R134.reuse, R224, 0x7 ;  /* 0x000000e08616e211 */ /* 0x040fe200078638ff */
[----:B------:R-:W-:-:S03]  /*12470*/  @!P4 IMAD.WIDE.U32 R12, R134, 0xa0, R12 ;  /* 0x000000a0860cc825 */ /* 0x000fc600078e000c */
[----:B------:R-:W-:Y:S01]  /*12480*/  @!P6 LEA.HI.X R23, R134, R223, R135, 0x7, P3 ;  /* 0x000000df8617e211 */ /* 0x000fe200018f3c87 */
[----:B------:R-:W-:Y:S01]  /*12490*/  @!P2 IMAD R8, R135, 0xc0, RZ ;  /* 0x000000c08708a824 */ /* 0x000fe200078e02ff */
[-C--:B------:R-:W-:Y:S01]  /*124a0*/  ISETP.GE.AND P3, PT, R6, R5.reuse, PT ;  /* 0x000000050600720c */ /* 0x080fe20003f66270 */
[----:B--2---:R-:W-:Y:S02]  /*124b0*/  @!P1 IMAD.WIDE.U32 R20, R134, 0xe0, R222 ;  /* 0x000000e086149825 */ /* 0x004fe400078e00de */
[----:B------:R2:W-:Y:S02]  /*124c0*/  @!P6 LDGSTS.E.BYPASS.LTC128B.128 [R233+0x6000], [R22.64] ;  /* 0x0600000016e9efae */ /* 0x0005e4000b901d46 */
[----:B------:R-:W-:Y:S02]  /*124d0*/  @!P4 IMAD.IADD R13, R9, 0x1, R13 ;  /* 0x00000001090dc824 */ /* 0x000fe400078e020d */
[----:B------:R-:W-:Y:S01]  /*124e0*/  @!P2 IMAD.IADD R19, R8, 0x1, R19 ;  /* 0x000000010813a824 */ /* 0x000fe200078e0213 */
[----:B------:R2:W-:Y:S01]  /*124f0*/  @!P6 LDGSTS.E.BYPASS.LTC128B.128 [R233+0xa000], [R22.64+0x80] ;  /* 0x0a00008016e9efae */ /* 0x0005e2000b901d46 */
[----:B------:R-:W-:Y:S01]  /*12500*/  @!P1 IMAD.IADD R21, R7, 0x1, R21 ;  /* 0x0000000107159824 */ /* 0x000fe200078e0215 */
[C---:B------:R-:W-:Y:S01]  /*12510*/  ISETP.GE.AND P6, PT, R186.reuse, R5, PT ;  /* 0x00000005ba00720c */ /* 0x040fe20003fc6270 */
[----:B------:R-:W-:Y:S01]  /*12520*/  IMAD.SHL.U32 R6, R73, 0x40, RZ ;  /* 0x0000004049067824 */ /* 0x000fe200078e00ff */
[----:B------:R3:W-:Y:S01]  /*12530*/  @!P4 LDGSTS.E.BYPASS.LTC128B.128 [R233+0x6800], [R12.64] ;  /* 0x068000000ce9cfae */ /* 0x0007e2000b901d46 */
[----:B------:R-:W-:Y:S01]  /*12540*/  SHF.R.S32.HI R7, RZ, 0x4, R80 ;  /* 0x00000004ff077819 */ /* 0x000fe20000011450 */
[----:B------:R-:W-:-:S02]  /*12550*/  IMAD.SHL.U32 R186, R186, 0x8, RZ ;  /* 0x00000008baba7824 */ /* 0x000fc400078e00ff */
[----:B------:R3:W-:Y:S01]  /*12560*/  @!P4 LDGSTS.E.BYPASS.LTC128B.128 [R233+0xa800], [R12.64+0x80] ;  /* 0x0a8000800ce9cfae */ /* 0x0007e2000b901d46 */
[----:B------:R-:W-:Y:S02]  /*12570*/  LEA.HI R80, R80, R7, RZ, 0x1 ;  /* 0x0000000750507211 */ /* 0x000fe400078f08ff */
[----:B------:R-:W-:Y:S01]  /*12580*/  LOP3.LUT R9, R6, 0x1c0, RZ, 0xc0, !PT ;  /* 0x000001c006097812 */ /* 0x000fe200078ec0ff */
[----:B------:R2:W-:Y:S01]  /*12590*/  @!P2 LDGSTS.E.BYPASS.LTC128B.128 [R233+0x7000], [R18.64] ;  /* 0x0700000012e9afae */ /* 0x0005e2000b901d46 */
[----:B------:R-:W-:Y:S02]  /*125a0*/  LOP3.LUT R80, R80, 0xfffffffe, RZ, 0xc0, !PT ;  /* 0xfffffffe50507812 */ /* 0x000fe400078ec0ff */
[----:B------:R-:W-:Y:S01]  /*125b0*/  @!P0 LEA R6, P4, R75, R226, 0x1 ;  /* 0x000000e24b068211 */ /* 0x000fe200078808ff */
[----:B------:R2:W-:Y:S01]  /*125c0*/  @!P2 LDGSTS.E.BYPASS.LTC128B.128 [R233+0xb000], [R18.64+0x80] ;  /* 0x0b00008012e9afae */ /* 0x0005e2000b901d46 */
[----:B------:R-:W-:Y:S01]  /*125d0*/  LOP3.LUT R186, R9, 0x8, R186, 0xf8, !PT ;  /* 0x0000000809ba7812 */ /* 0x000fe200078ef8ba */
[----:B------:R-:W-:Y:S01]  /*125e0*/  IMAD.IADD R80, R7, 0x1, -R80 ;  /* 0x0000000107507824 */ /* 0x000fe200078e0a50 */
[----:B------:R-:W-:Y:S01]  /*125f0*/  @!P0 LEA.HI.X R7, R75, R227, R76, 0x1, P4 ;  /* 0x000000e34b078211 */ /* 0x000fe200020f0c4c */
[----:B------:R2:W-:Y:S01]  /*12600*/  @!P1 LDGSTS.E.BYPASS.LTC128B.128 [R233+0x7800], [R20.64] ;  /* 0x0780000014e99fae */ /* 0x0005e2000b901d46 */
[----:B------:R-:W-:Y:S01]  /*12610*/  SHF.R.U32.HI R9, RZ, 0x3, R9 ;  /* 0x00000003ff097819 */ /* 0x000fe20000011609 */
[----:B------:R-:W-:Y:S01]  /*12620*/  @!P3 IMAD.MOV.U32 R17, RZ, RZ, R227 ;  /* 0x000000ffff11b224 */ /* 0x000fe200078e00e3 */
[-C--:B------:R-:W-:Y:S01]  /*12630*/  ISETP.GE.AND P2, PT, R4, R5.reuse, PT ;  /* 0x000000050400720c */ /* 0x080fe20003f46270 */
[----:B------:R2:W-:Y:S01]  /*12640*/  @!P1 LDGSTS.E.BYPASS.LTC128B.128 [R233+0xb800], [R20.64+0x80] ;  /* 0x0b80008014e99fae */ /* 0x0005e2000b901d46 */
[-C--:B------:R-:W-:Y:S01]  /*12650*/  ISETP.GE.AND P1, PT, R2, R5.reuse, PT ;  /* 0x000000050200720c */ /* 0x080fe20003f26270 */
[----:B------:R-:W-:Y:S01]  /*12660*/  IMAD.SHL.U32 R8, R80, 0x8, RZ ;  /* 0x0000000850087824 */ /* 0x000fe200078e00ff */
[----:B------:R-:W-:Y:S01]  /*12670*/  ISETP.GE.AND P4, PT, R0, R5, PT ;  /* 0x000000050000720c */ /* 0x000fe20003f86270 */
[----:B------:R-:W0:Y:S01]  /*12680*/  LDGDEPBAR ;  /* 0x00000000000079af */ /* 0x000e220000000000 */
[----:B------:R-:W-:-:S03]  /*12690*/  LOP3.LUT R9, R186, R9, RZ, 0x3c, !PT ;  /* 0x00000009ba097212 */ /* 0x000fc600078e3cff */
[----:B------:R-:W4:Y:S01]  /*126a0*/  LD.E R2, [R10.64+0x188] ;  /* 0x000188060a027980 */ /* 0x000f22000c101900 */
[----:B-1----:R-:W-:Y:S01]  /*126b0*/  @!P5 IMAD R14, R137, 0x60, RZ ;  /* 0x00000060890ed824 */ /* 0x002fe200078e02ff */
[----:B------:R-:W-:Y:S01]  /*126c0*/  LOP3.LUT R8, R79, 0x8, R8, 0xf8, !PT ;  /* 0x000000084f087812 */ /* 0x000fe200078ef808 */
[----:B------:R-:W-:Y:S01]  /*126d0*/  IMAD R221, R80, 0x200, R9 ;  /* 0x0000020050dd7824 */ /* 0x000fe200078e0209 */
[----:B---3--:R-:W-:Y:S01]  /*126e0*/  SHF.R.U32.HI R13, RZ, 0x3, R79 ;  /* 0x00000003ff0d7819 */ /* 0x008fe2000001164f */
[--C-:B--2---:R-:W-:Y:S01]  /*126f0*/  @!P5 IMAD.WIDE.U32 R22, R136, 0x60, R226.reuse ;  /* 0x000000608816d825 */ /* 0x104fe200078e00e2 */
[----:B------:R-:W-:Y:S02]  /*12700*/  BSSY B1, `(.L_x_2704) ;  /* 0x0000256000017945 */ /* 0x000fe40003800000 */
[----:B------:R-:W-:Y:S01]  /*12710*/  LOP3.LUT R8, R8, R13, RZ, 0x3c, !PT ;  /* 0x0000000d08087212 */ /* 0x000fe200078e3cff */
[----:B------:R-:W-:Y:S02]  /*12720*/  @!P1 IMAD R4, R137, 0xe0, RZ ;  /* 0x000000e089049824 */ /* 0x000fe400078e02ff */
[----:B------:R-:W-:-:S04]  /*12730*/  @!P1 IMAD.WIDE.U32 R18, R136, 0xe0, R226 ;  /* 0x000000e088129825 */ /* 0x000fc800078e00e2 */
[----:B------:R-:W-:Y:S02]  /*12740*/  IMAD.SHL.U32 R9, R74, 0x40, RZ ;  /* 0x000000404a097824 */ /* 0x000fe400078e00ff */
[----:B------:R-:W-:Y:S02]  /*12750*/  @!P5 IMAD.IADD R15, R14, 0x1, R23 ;  /* 0x000000010e0fd824 */ /* 0x000fe400078e0217 */
[----:B------:R-:W-:Y:S01]  /*12760*/  @!P5 IMAD.MOV.U32 R14, RZ, RZ, R22 ;  /* 0x000000ffff0ed224 */ /* 0x000fe200078e0016 */
[----:B------:R-:W-:-:S04]  /*12770*/  DEPBAR.LE SB0, 0x0 ;  /* 0x000080000000791a */ /* 0x000fc80000000000 */
[----:B------:R-:W-:Y:S01]  /*12780*/  BAR.SYNC.DEFER_BLOCKING 0x0 ;  /* 0x0000000000007b1d */ /* 0x000fe20000010000 */
[----:B------:R-:W-:Y:S01]  /*12790*/  @!P3 IMAD R12, R137, 0xa0, RZ ;  /* 0x000000a0890cb824 */ /* 0x000fe200078e02ff */
[----:B------:R-:W-:Y:S01]  /*127a0*/  LOP3.LUT R9, R9, 0xfffffe00, RZ, 0xc0, !PT ;  /* 0xfffffe0009097812 */ /* 0x000fe200078ec0ff */
[----:B------:R-:W-:Y:S02]  /*127b0*/  @!P2 IMAD R0, R137, 0xc0, RZ ;  /* 0x000000c08900a824 */ /* 0x000fe400078e02ff */
[----:B------:R-:W-:Y:S02]  /*127c0*/  IMAD.SHL.U32 R221, R221, 0x2, RZ ;  /* 0x00000002dddd7824 */ /* 0x000fe400078e00ff */
[----:B------:R-:W-:-:S03]  /*127d0*/  IMAD.SHL.U32 R68, R68, 0x2, RZ ;  /* 0x0000000244447824 */ /* 0x000fc600078e00ff */
[----:B------:R-:W-:Y:S02]  /*127e0*/  IADD3 R219, R221, 0x4020, RZ ;  /* 0x00004020dddb7810 */ /* 0x000fe40007ffe0ff */
[----:B------:R-:W-:Y:S01]  /*127f0*/  LOP3.LUT R68, R68, 0x6, RZ, 0xc0, !PT ;  /* 0x0000000644447812 */ /* 0x000fe200078ec0ff */
[----:B------:R-:W-:Y:S04]  /*12800*/  @P6 STS.128 [R233+0xc000], RZ ;  /* 0x00c000ffe9006388 */ /* 0x000fe80000000c00 */
[----:B------:R-:W-:Y:S04]  /*12810*/  @P6 STS.128 [R233+0x10000], RZ ;  /* 0x010000ffe9006388 */ /* 0x000fe80000000c00 */
[----:B------:R-:W-:Y:S01]  /*12820*/  @!PT LDS RZ, [RZ] ;  /* 0x00000000fffff984 */ /* 0x000fe20000000800 */
[----:B------:R-:W-:Y:S01]  /*12830*/  @!PT LDS RZ, [RZ] ;  /* 0x00000000fffff984 */ /* 0x000fe20000000800 */
[----:B------:R-:W-:Y:S01]  /*12840*/  @!PT LDS RZ, [RZ] ;  /* 0x00000000fffff984 */ /* 0x000fe20000000800 */
[----:B------:R1:W-:Y:S04]  /*12850*/  @!P6 LDGSTS.E.BYPASS.LTC128B.128 [R233+0xc000], [R226.64] ;  /* 0x0c000000e2e9efae */ /* 0x0003e8000b901d46 */
[----:B------:R1:W-:Y:S01]  /*12860*/  @!P6 LDGSTS.E.BYPASS.LTC128B.128 [R233+0x10000], [R226.64+0x80] ;  /* 0x10000080e2e9efae */ /* 0x0003e2000b901d46 */
[----:B------:R-:W-:Y:S01]  /*12870*/  ISETP.GE.AND P6, PT, R16, R5, PT ;  /* 0x000000051000720c */ /* 0x000fe20003fc6270 */
[----:B------:R-:W-:-:S02]  /*12880*/  @!P3 IMAD.MOV.U32 R16, RZ, RZ, R226 ;  /* 0x000000ffff10b224 */ /* 0x000fc400078e00e2 */
[----:B------:R-:W-:Y:S01]  /*12890*/  @P0 STS.128 [R233+0xc800], RZ ;  /* 0x00c800ffe9000388 */ /* 0x000fe20000000c00 */
[----:B------:R-:W-:Y:S02]  /*128a0*/  @!P1 IMAD.IADD R5, R4, 0x1, R19 ;  /* 0x0000000104059824 */ /* 0x000fe400078e0213 */
[----:B------:R-:W-:Y:S01]  /*128b0*/  @!P3 IMAD.WIDE.U32 R20, R136, 0xa0, R16 ;  /* 0x000000a08814b825 */ /* 0x000fe200078e0010 */
[----:B------:R-:W-:Y:S03]  /*128c0*/  @P0 STS.128 [R233+0x10800], RZ ;  /* 0x010800ffe9000388 */ /* 0x000fe60000000c00 */
[----:B------:R-:W-:Y:S01]  /*128d0*/  @!P1 IMAD.MOV.U32 R4, RZ, RZ, R18 ;  /* 0x000000ffff049224 */ /* 0x000fe200078e0012 */
[----:B------:R-:W-:Y:S01]  /*128e0*/  @!PT LDS RZ, [RZ] ;  /* 0x00000000fffff984 */ /* 0x000fe20000000800 */
[----:B------:R-:W-:Y:S01]  /*128f0*/  @!PT LDS RZ, [RZ] ;  /* 0x00000000fffff984 */ /* 0x000fe20000000800 */
[----:B------:R-:W-:Y:S01]  /*12900*/  @!PT LDS RZ, [RZ] ;  /* 0x00000000fffff984 */ /* 0x000fe20000000800 */
[----:B------:R2:W-:Y:S01]  /*12910*/  @!P0 LDGSTS.E.BYPASS.LTC128B.128 [R233+0xc800], [R6.64] ;  /* 0x0c80000006e98fae */ /* 0x0005e2000b901d46 */
[----:B------:R-:W-:Y:S02]  /*12920*/  @!P3 IMAD.IADD R13, R12, 0x1, R21 ;  /* 0x000000010c0db824 */ /* 0x000fe400078e0215 */
[----:B------:R-:W-:Y:S01]  /*12930*/  @!P3 IMAD.MOV.U32 R12, RZ, RZ, R20 ;  /* 0x000000ffff0cb224 */ /* 0x000fe200078e0014 */
[----:B------:R2:W-:Y:S01]  /*12940*/  @!P0 LDGSTS.E.BYPASS.LTC128B.128 [R233+0x10800], [R6.64+0x80] ;  /* 0x1080008006e98fae */ /* 0x0005e2000b901d46 */
[----:B------:R-:W-:-:S03]  /*12950*/  @!P6 LEA R16, P0, R136, R226, 0x6 ;  /* 0x000000e28810e211 */ /* 0x000fc600078030ff */
[----:B------:R-:W-:Y:S01]  /*12960*/  @P6 STS.128 [R233+0xd000], RZ ;  /* 0x00d000ffe9006388 */ /* 0x000fe20000000c00 */
[CCC-:B------:R-:W-:Y:S02]  /*12970*/  @!P6 LEA.HI.X R17, R136.reuse, R227.reuse, R137.reuse, 0x6, P0 ;  /* 0x000000e38811e211 */ /* 0x1c0fe400000f3489 */
[C---:B------:R-:W-:Y:S01]  /*12980*/  @!P4 LEA R18, P0, R136.reuse, R226, 0x7 ;  /* 0x000000e28812c211 */ /* 0x040fe200078038ff */
[----:B------:R-:W-:Y:S03]  /*12990*/  @P6 STS.128 [R233+0x11000], RZ ;  /* 0x011000ffe9006388 */ /* 0x000fe60000000c00 */
[----:B------:R-:W-:Y:S01]  /*129a0*/  @!P4 LEA.HI.X R19, R136, R227, R137, 0x7, P0 ;  /* 0x000000e38813c211 */ /* 0x000fe200000f3c89 */
[----:B------:R-:W-:Y:S01]  /*129b0*/  @!PT LDS RZ, [RZ] ;  /* 0x00000000fffff984 */ /* 0x000fe20000000800 */
[----:B------:R-:W-:Y:S01]  /*129c0*/  @!PT LDS RZ, [RZ] ;  /* 0x00000000fffff984 */ /* 0x000fe20000000800 */
[----:B------:R-:W-:Y:S01]  /*129d0*/  @!PT LDS RZ, [RZ] ;  /* 0x00000000fffff984 */ /* 0x000fe20000000800 */
[----:B------:R3:W-:Y:S04]  /*129e0*/  @!P6 LDGSTS.E.BYPASS.LTC128B.128 [R233+0xd000], [R16.64] ;  /* 0x0d00000010e9efae */ /* 0x0007e8000b901d46 */
[----:B------:R3:W-:Y:S04]  /*129f0*/  @!P6 LDGSTS.E.BYPASS.LTC128B.128 [R233+0x11000], [R16.64+0x80] ;  /* 0x1100008010e9efae */ /* 0x0007e8000b901d46 */
[----:B------:R-:W-:Y:S04]  /*12a00*/  @P5 STS.128 [R233+0xd800], RZ ;  /* 0x00d800ffe9005388 */ /* 0x000fe80000000c00 */
[----:B------:R-:W-:Y:S01]  /*12a10*/  @P5 STS.128 [R233+0x11800], RZ ;  /* 0x011800ffe9005388 */ /* 0x000fe20000000c00 */
[----:B--2---:R-:W-:-:S03]  /*12a20*/  @!P2 IMAD.MOV.U32 R6, RZ, RZ, R226 ;  /* 0x000000ffff06a224 */ /* 0x004fc600078e00e2 */
[----:B------:R-:W-:Y:S01]  /*12a30*/  @!PT LDS RZ, [RZ] ;  /* 0x00000000fffff984 */ /* 0x000fe20000000800 */
[----:B------:R-:W-:Y:S01]  /*12a40*/  @!PT LDS RZ, [RZ] ;  /* 0x00000000fffff984 */ /* 0x000fe20000000800 */
[----:B------:R-:W-:Y:S01]  /*12a50*/  @!PT LDS RZ, [RZ] ;  /* 0x00000000fffff984 */ /* 0x000fe20000000800 */
[----:B------:R2:W-:Y:S01]  /*12a60*/  @!P5 LDGSTS.E.BYPASS.LTC128B.128 [R233+0xd800], [R14.64] ;  /* 0x0d8000000ee9dfae */ /* 0x0005e2000b901d46 */
[----:B------:R-:W-:-:S03]  /*12a70*/  @!P2 IMAD.MOV.U32 R7, RZ, RZ, R227 ;  /* 0x000000ffff07a224 */ /* 0x000fc600078e00e3 */
[----:B------:R2:W-:Y:S01]  /*12a80*/  @!P5 LDGSTS.E.BYPASS.LTC128B.128 [R233+0x11800], [R14.64+0x80] ;  /* 0x118000800ee9dfae */ /* 0x0005e2000b901d46 */
[----:B------:R-:W-:-:S03]  /*12a90*/  @!P2 IMAD.WIDE.U32 R6, R136, 0xc0, R6 ;  /* 0x000000c08806a825 */ /* 0x000fc600078e0006 */
[----:B------:R-:W-:Y:S01]  /*12aa0*/  @P4 STS.128 [R233+0xe000], RZ ;  /* 0x00e000ffe9004388 */ /* 0x000fe20000000c00 */
[----:B------:R-:W-:Y:S01]  /*12ab0*/  @!P2 IMAD.IADD R7, R0, 0x1, R7 ;  /* 0x000000010007a824 */ /* 0x000fe200078e0207 */
[----:B------:R-:W-:Y:S02]  /*12ac0*/  IADD3 R0, R221, 0x4000, RZ ;  /* 0x00004000dd007810 */ /* 0x000fe40007ffe0ff */
[----:B------:R-:W-:Y:S01]  /*12ad0*/  @P4 STS.128 [R233+0x12000], RZ ;  /* 0x012000ffe9004388 */ /* 0x000fe20000000c00 */
[----:B---3--:R-:W-:-:S03]  /*12ae0*/  IMAD R17, R69, 0x400, R9 ;  /* 0x0000040045117824 */ /* 0x008fc600078e0209 */
[----:B------:R-:W-:Y:S01]  /*12af0*/  @!PT LDS RZ, [RZ] ;  /* 0x00000000fffff984 */ /* 0x000fe20000000800 */
[----:B------:R-:W-:Y:S01]  /*12b00*/  @!PT LDS RZ, [RZ] ;  /* 0x00000000fffff984 */ /* 0x000fe20000000800 */
[----:B------:R-:W-:Y:S01]  /*12b10*/  @!PT LDS RZ, [RZ] ;  /* 0x00000000fffff984 */ /* 0x000fe20000000800 */
[----:B------:R3:W-:Y:S01]  /*12b20*/  @!P4 LDGSTS.E.BYPASS.LTC128B.128 [R233+0xe000], [R18.64] ;  /* 0x0e00000012e9cfae */ /* 0x0007e2000b901d46 */
[----:B------:R-:W-:-:S03]  /*12b30*/  IMAD.IADD R222, R8, 0x1, R17 ;  /* 0x0000000108de7824 */ /* 0x000fc600078e0211 */
[----:B------:R3:W-:Y:S01]  /*12b40*/  @!P4 LDGSTS.E.BYPASS.LTC128B.128 [R233+0x12000], [R18.64+0x80] ;  /* 0x1200008012e9cfae */ /* 0x0007e2000b901d46 */
[----:B------:R-:W-:-:S03]  /*12b50*/  IMAD.SHL.U32 R222, R222, 0x2, RZ ;  /* 0x00000002dede7824 */ /* 0x000fc600078e00ff */
[----:B------:R-:W-:Y:S01]  /*12b60*/  @P3 STS.128 [R233+0xe800], RZ ;  /* 0x00e800ffe9003388 */ /* 0x000fe20000000c00 */
[----:B------:R-:W-:-:S03]  /*12b70*/  IMAD R220, R55, 0x2, R222 ;  /* 0x0000000237dc7824 */ /* 0x000fc600078e02de */
[----:B------:R-:W-:Y:S01]  /*12b80*/  @P3 STS.128 [R233+0x12800], RZ ;  /* 0x012800ffe9003388 */ /* 0x000fe20000000c00 */
[C---:B------:R-:W-:Y:S02]  /*12b90*/  IMAD R218, R53.reuse, 0x2, R222 ;  /* 0x0000000235da7824 */ /* 0x040fe400078e02de */
[----:B------:R-:W-:Y:S01]  /*12ba0*/  IMAD R217, R53, 0x2, R220 ;  /* 0x0000000235d97824 */ /* 0x000fe200078e02dc */
        /* <DEDUP_REMOVED lines=19> */
[----:B------:R-:W-:-:S02]  /*12ce0*/  R2P PR, R73, 0x6 ;  /* 0x0000000649007804 */ /* 0x000fc40000000000 */
[----:B------:R-:W-:Y:S01]  /*12cf0*/  SHF.R.S32.HI R73, RZ, 0x1f, R70 ;  /* 0x0000001fff497819 */ /* 0x000fe20000011446 */
[----:B------:R-:W-:Y:S03]  /*12d00*/  LDSM.16.M88.4 R116, [R222] ;  /* 0x00000000de74783b */ /* 0x000fe60000000200 */
[----:B------:R-:W-:Y:S01]  /*12d10*/  LEA.HI R70, R73, R70, RZ, 0x2 ;  /* 0x0000004649467211 */ /* 0x000fe200078f10ff */
[----:B------:R-:W1:Y:S04]  /*12d20*/  LDSM.16.M88.4 R64, [R221+0x4000] ;  /* 0x00400000dd40783b */ /* 0x000e680000000200 */
[----:B------:R-:W-:Y:S02]  /*12d30*/  LDSM.16.M88.4 R80, [R220] ;  /* 0x00000000dc50783b */ /* 0x000fe40000000200 */
[----:B------:R-:W-:Y:S01]  /*12d40*/  @P1 IADD3 R219, R0, -0x20, RZ ;  /* 0xffffffe000db1810 */ /* 0x000fe20007ffe0ff */
[----:B------:R-:W-:Y:S01]  /*12d50*/  IMAD.MOV.U32 R0, RZ, RZ, 0x40 ;  /* 0x00000040ff007424 */ /* 0x000fe200078e00ff */
[----:B------:R-:W3:Y:S02]  /*12d60*/  LDSM.16.M88.4 R56, [R221+0x4800] ;  /* 0x00480000dd38783b */ /* 0x000ee40000000200 */
[----:B------:R-:W-:-:S02]  /*12d70*/  IADD3 R211, R219, 0x800, RZ ;  /* 0x00000800dbd37810 */ /* 0x000fc40007ffe0ff */
[----:B------:R-:W3:Y:S01]  /*12d80*/  LDSM.16.M88.4 R84, [R219] ;  /* 0x00000000db54783b */ /* 0x000ee20000000200 */
[----:B------:R-:W-:Y:S02]  /*12d90*/  SEL R0, R0, 0xffffffc0, !P2 ;  /* 0xffffffc000007807 */ /* 0x000fe40005000000 */
[C---:B------:R-:W-:Y:S01]  /*12da0*/  IADD3 R210, R219.reuse, 0x1000, RZ ;  /* 0x00001000dbd27810 */ /* 0x040fe20007ffe0ff */
[----:B------:R-:W3:Y:S01]  /*12db0*/  LDSM.16.M88.4 R44, [R221+0x5000] ;  /* 0x00500000dd2c783b */ /* 0x000ee20000000200 */
[----:B------:R-:W-:Y:S01]  /*12dc0*/  IADD3 R209, R219, 0x1800, RZ ;  /* 0x00001800dbd17810 */ /* 0x000fe20007ffe0ff */
[----:B------:R-:W-:Y:S01]  /*12dd0*/  IMAD.IADD R215, R221, 0x1, R0 ;  /* 0x00000001ddd77824 */ /* 0x000fe200078e0200 */
[----:B------:R-:W-:Y:S01]  /*12de0*/  IADD3 R208, R219, 0x2000, RZ ;  /* 0x00002000dbd07810 */ /* 0x000fe20007ffe0ff */
[----:B--2---:R-:W2:Y:S01]  /*12df0*/  LDSM.16.M88.4 R12, [R221+0x7000] ;  /* 0x00700000dd0c783b */ /* 0x004ea20000000200 */
[----:B------:R-:W-:Y:S01]  /*12e00*/  IMAD.IADD R204, R0, 0x1, R219 ;  /* 0x0000000100cc7824 */ /* 0x000fe200078e02db */
[----:B------:R-:W-:-:S02]  /*12e10*/  SHF.R.S32.HI R0, RZ, 0x2, R70 ;  /* 0x00000002ff007819 */ /* 0x000fc40000011446 */
[----:B------:R-:W2:Y:S01]  /*12e20*/  LDSM.16.M88.4 R36, [R221+0x5800] ;  /* 0x00580000dd24783b */ /* 0x000ea20000000200 */
[----:B------:R-:W-:Y:S02]  /*12e30*/  IADD3 R207, R219, 0x2800, RZ ;  /* 0x00002800dbcf7810 */ /* 0x000fe40007ffe0ff */
[----:B------:R-:W-:Y:S01]  /*12e40*/  IMAD R0, R69, 0x10, R0 ;  /* 0x0000001045007824 */ /* 0x000fe200078e0200 */
[----:B------:R-:W2:Y:S01]  /*12e50*/  LDSM.16.M88.4 R28, [R221+0x6000] ;  /* 0x00600000dd1c783b */ /* 0x000ea20000000200 */
[C---:B------:R-:W-:Y:S02]  /*12e60*/  IADD3 R206, R219.reuse, 0x3000, RZ ;  /* 0x00003000dbce7810 */ /* 0x040fe40007ffe0ff */
[----:B------:R-:W-:Y:S01]  /*12e70*/  IADD3 R205, R219, 0x3800, RZ ;  /* 0x00003800dbcd7810 */ /* 0x000fe20007ffe0ff */
[----:B------:R-:W2:Y:S01]  /*12e80*/  LDSM.16.M88.4 R20, [R221+0x6800] ;  /* 0x00680000dd14783b */ /* 0x000ea20000000200 */
[----:B------:R-:W-:Y:S02]  /*12e90*/  IADD3 R69, R0, 0x1, R71 ;  /* 0x0000000100457810 */ /* 0x000fe40007ffe047 */
[----:B------:R-:W-:Y:S01]  /*12ea0*/  LOP3.LUT R0, R8, R9, RZ, 0xfc, !PT ;  /* 0x0000000908007212 */ /* 0x000fe200078efcff */
[----:B------:R-:W2:Y:S01]  /*12eb0*/  LDSM.16.M88.4 R96, [R221+0x7800] ;  /* 0x00780000dd60783b */ /* 0x000ea20000000200 */
[----:B------:R-:W-:-:S02]  /*12ec0*/  IADD3 R69, R72, R69, -R232 ;  /* 0x0000004548457210 */ /* 0x000fc40007ffe8e8 */
[C---:B------:R-:W-:Y:S01]  /*12ed0*/  IADD3 R203, R219.reuse, 0x4000, RZ ;  /* 0x00004000dbcb7810 */ /* 0x040fe20007ffe0ff */
[C---:B-1----:R-:W-:Y:S01]  /*12ee0*/  HMMA.16816.F32.BF16 R76, R116.reuse, R64, RZ ;  /* 0x00000040744c723c */ /* 0x042fe200000418ff */
[----:B------:R-:W1:Y:S01]  /*12ef0*/  LDSM.16.M88.4 R92, [R219+0x800] ;  /* 0x00080000db5c783b */ /* 0x000e620000000200 */
[C---:B------:R-:W-:Y:S02]  /*12f00*/  IADD3 R202, R219.reuse, 0x4800, RZ ;  /* 0x00004800dbca7810 */ /* 0x040fe40007ffe0ff */
[C---:B------:R-:W-:Y:S01]  /*12f10*/  IADD3 R201, R219.reuse, 0x5000, RZ ;  /* 0x00005000dbc97810 */ /* 0x040fe20007ffe0ff */
[----:B------:R-:W1:Y:S01]  /*12f20*/  LDSM.16.M88.4 R88, [R219+0x1000] ;  /* 0x00100000db58783b */ /* 0x000e620000000200 */
[C---:B------:R-:W-:Y:S02]  /*12f30*/  IADD3 R200, R219.reuse, 0x5800, RZ ;  /* 0x00005800dbc87810 */ /* 0x040fe40007ffe0ff */
[----:B------:R-:W-:Y:S01]  /*12f40*/  HMMA.16816.F32.BF16 R64, R116, R66, RZ ;  /* 0x000000427440723c */ /* 0x000fe200000418ff */
[----:B------:R-:W-:Y:S01]  /*12f50*/  LDSM.16.M88.4 R112, [R219+0x1800] ;  /* 0x00180000db70783b */ /* 0x000fe20000000200 */
[----:B------:R-:W-:-:S02]  /*12f60*/  IADD3 R199, R219, 0x6000, RZ ;  /* 0x00006000dbc77810 */ /* 0x000fc40007ffe0ff */
[C---:B------:R-:W-:Y:S01]  /*12f70*/  IADD3 R198, R219.reuse, 0x6800, RZ ;  /* 0x00006800dbc67810 */ /* 0x040fe20007ffe0ff */
[----:B------:R-:W-:Y:S01]  /*12f80*/  LDSM.16.M88.4 R108, [R219+0x2000] ;  /* 0x00200000db6c783b */ /* 0x000fe20000000200 */
[C---:B------:R-:W-:Y:S02]  /*12f90*/  IADD3 R197, R219.reuse, 0x7000, RZ ;  /* 0x00007000dbc57810 */ /* 0x040fe40007ffe0ff */
[----:B---3--:R-:W-:Y:S01]  /*12fa0*/  HMMA.16816.F32.BF16 R60, R116, R56, RZ ;  /* 0x00000038743c723c */ /* 0x008fe200000418ff */
[----:B------:R-:W-:Y:S01]  /*12fb0*/  LDSM.16.M88.4 R104, [R219+0x2800] ;  /* 0x00280000db68783b */ /* 0x000fe20000000200 */
[----:B------:R-:W-:-:S03]  /*12fc0*/  IADD3 R196, R219, 0x7800, RZ ;  /* 0x00007800dbc47810 */ /* 0x000fc60007ffe0ff */
[----:B------:R-:W-:Y:S03]  /*12fd0*/  LDSM.16.M88.4 R100, [R219+0x3800] ;  /* 0x00380000db64783b */ /* 0x000fe60000000200 */
[C---:B------:R-:W-:Y:S01]  /*12fe0*/  HMMA.16816.F32.BF16 R76, R80.reuse, R84, R76 ;  /* 0x00000054504c723c */ /* 0x040fe2000004184c */
[----:B------:R-:W-:Y:S04]  /*12ff0*/  LDSM.16.M88.4 R124, [R204+0x1800] ;  /* 0x00180000cc7c783b */ /* 0x000fe80000000200 */
[----:B------:R-:W-:Y:S03]  /*13000*/  LDSM.16.M88.4 R120, [R204+0x2800] ;  /* 0x00280000cc78783b */ /* 0x000fe60000000200 */
[----:B------:R-:W-:Y:S01]  /*13010*/  HMMA.16816.F32.BF16 R64, R80, R86, R64 ;  /* 0x000000565040723c */ /* 0x000fe20000041840 */
[----:B------:R-:W3:Y:S04]  /*13020*/  LDSM.16.M88.4 R84, [R219+0x3000] ;  /* 0x00300000db54783b */ /* 0x000ee80000000200 */
[----:B------:R-:W0:Y:S03]  /*13030*/  LDGDEPBAR ;  /* 0x00000000000079af */ /* 0x000e260000000000 */
[C---:B------:R-:W-:Y:S08]  /*13040*/  HMMA.16816.F32.BF16 R48, R116.reuse, R44, RZ ;  /* 0x0000002c7430723c */ /* 0x040ff000000418ff */
[C---:B--2---:R-:W-:Y:S08]  /*13050*/  HMMA.16816.F32.BF16 R16, R116.reuse, R12, RZ ;  /* 0x0000000c7410723c */ /* 0x044ff000000418ff */
[C---:B------:R-:W-:Y:S08]  /*13060*/  HMMA.16816.F32.BF16 R56, R116.reuse, R58, RZ ;  /* 0x0000003a7438723c */ /* 0x040ff000000418ff */
[C---:B------:R-:W-:Y:S08]  /*13070*/  HMMA.16816.F32.BF16 R44, R116.reuse, R46, RZ ;  /* 0x0000002e742c723c */ /* 0x040ff000000418ff */
[C---:B------:R-:W-:Y:S08]  /*13080*/  HMMA.16816.F32.BF16 R12, R116.reuse, R14, RZ ;  /* 0x0000000e740c723c */ /* 0x040ff000000418ff */
[----:B------:R-:W-:Y:S01]  /*13090*/  HMMA.16816.F32.BF16 R40, R116, R36, RZ ;  /* 0x000000247428723c */ /* 0x000fe200000418ff */
[----:B----4-:R-:W-:-:S05]  /*130a0*/  IMAD.IADD R71, R2, 0x1, R69 ;  /* 0x0000000102477824 */ /* 0x010fca00078e0245 */
[C---:B------:R-:W-:Y:S02]  /*130b0*/  IADD3 R69, R71.reuse, 0x8, RZ ;  /* 0x0000000847457810 */ /* 0x040fe40007ffe0ff */
[----:B-----5:R-:W-:Y:S01]  /*130c0*/  HMMA.16816.F32.BF16 R32, R116, R28, RZ ;  /* 0x0000001c7420723c */ /* 0x020fe200000418ff */
[-C--:B------:R-:W-:Y:S02]  /*130d0*/  IMNMX R2, R71, R72.reuse, PT ;  /* 0x0000004847027217 */ /* 0x080fe40003800200 */
[----:B------:R-:W-:-:S05]  /*130e0*/  IMNMX R52, R69, R72, PT ;  /* 0x0000004845347217 */ /* 0x000fca0003800200 */
[C---:B------:R-:W-:Y:S08]  /*130f0*/  HMMA.16816.F32.BF16 R24, R116.reuse, R20, RZ ;  /* 0x000000147418723c */ /* 0x040ff000000418ff */
[C---:B------:R-:W-:Y:S08]  /*13100*/  HMMA.16816.F32.BF16 R36, R116.reuse, R38, RZ ;  /* 0x000000267424723c */ /* 0x040ff000000418ff */
[C---:B------:R-:W-:Y:S08]  /*13110*/  HMMA.16816.F32.BF16 R28, R116.reuse, R30, RZ ;  /* 0x0000001e741c723c */ /* 0x040ff000000418ff */
[C---:B------:R-:W-:Y:S08]  /*13120*/  HMMA.16816.F32.BF16 R20, R116.reuse, R22, RZ ;  /* 0x000000167414723c */ /* 0x040ff000000418ff */
[C---:B------:R-:W-:Y:S08]  /*13130*/  HMMA.16816.F32.BF16 R4, R116.reuse, R96, RZ ;  /* 0x000000607404723c */ /* 0x040ff000000418ff */
[----:B------:R-:W-:Y:S01]  /*13140*/  HMMA.16816.F32.BF16 R116, R116, R98, RZ ;  /* 0x000000627474723c */ /* 0x000fe200000418ff */
[----:B------:R-:W-:Y:S07]  /*13150*/  LDSM.16.M88.4 R96, [R215+0x4000] ;  /* 0x00400000d760783b */ /* 0x000fee0000000200 */
[C---:B-1----:R-:W-:Y:S08]  /*13160*/  HMMA.16816.F32.BF16 R60, R80.reuse, R92, R60 ;  /* 0x0000005c503c723c */ /* 0x042ff0000004183c */
[C---:B------:R-:W-:Y:S01]  /*13170*/  HMMA.16816.F32.BF16 R56, R80.reuse, R94, R56 ;  /* 0x0000005e5038723c */ /* 0x040fe20000041838 */
[----:B------:R-:W-:Y:S07]  /*13180*/  LDSM.16.M88.4 R92, [R218] ;  /* 0x00000000da5c783b */ /* 0x000fee0000000200 */
[C---:B------:R-:W-:Y:S08]  /*13190*/  HMMA.16816.F32.BF16 R48, R80.reuse, R88, R48 ;  /* 0x000000585030723c */ /* 0x040ff00000041830 */
[C---:B------:R-:W-:Y:S01]  /*131a0*/  HMMA.16816.F32.BF16 R44, R80.reuse, R90, R44 ;  /* 0x0000005a502c723c */ /* 0x040fe2000004182c */
[----:B------:R-:W1:Y:S07]  /*131b0*/  LDSM.16.M88.4 R88, [R215+0x4800] ;  /* 0x00480000d758783b */ /* 0x000e6e0000000200 */
[C---:B---3--:R-:W-:Y:S08]  /*131c0*/  HMMA.16816.F32.BF16 R16, R80.reuse, R84, R16 ;  /* 0x000000545010723c */ /* 0x048ff00000041810 */
        /* <DEDUP_REMOVED lines=10> */
[----:B------:R-:W-:Y:S07]  /*13270*/  LDSM.16.M88.4 R104, [R217] ;  /* 0x00000000d968783b */ /* 0x000fee0000000200 */
[C---:B------:R-:W-:Y:S08]  /*13280*/  HMMA.16816.F32.BF16 R4, R80.reuse, R100, R4 ;  /* 0x000000645004723c */ /* 0x040ff00000041804 */
[----:B------:R-:W-:Y:S01]  /*13290*/  HMMA.16816.F32.BF16 R116, R80, R102, R116 ;  /* 0x000000665074723c */ /* 0x000fe20000041874 */
[----:B------:R-:W3:Y:S04]  /*132a0*/  LDSM.16.M88.4 R80, [R215+0x6800] ;  /* 0x00680000d750783b */ /* 0x000ee80000000200 */
[----:B------:R-:W-:Y:S03]  /*132b0*/  LDSM.16.M88.4 R100, [R215+0x7000] ;  /* 0x00700000d764783b */ /* 0x000fe60000000200 */
        /* <DEDUP_REMOVED lines=8> */
[----:B------:R-:W4:Y:S07]  /*13340*/  LDSM.16.M88.4 R96, [R215+0x7800] ;  /* 0x00780000d760783b */ /* 0x000f2e0000000200 */
[C---:B---3--:R-:W-:Y:S08]  /*13350*/  HMMA.16816.F32.BF16 R24, R92.reuse, R80, R24 ;  /* 0x000000505c18723c */ /* 0x048ff00000041818 */
        /* <DEDUP_REMOVED lines=8> */
[C---:B----4-:R-:W-:Y:S08]  /*133e0*/  HMMA.16816.F32.BF16 R4, R92.reuse, R96, R4 ;  /* 0x000000605c04723c */ /* 0x050ff00000041804 */
[C---:B------:R-:W-:Y:S01]  /*133f0*/  HMMA.16816.F32.BF16 R116, R92.reuse, R98, R116 ;  /* 0x000000625c74723c */ /* 0x040fe20000041874 */
[----:B------:R-:W2:Y:S07]  /*13400*/  LDSM.16.M88.4 R96, [R204+0x2000] ;  /* 0x00200000cc60783b */ /* 0x000eae0000000200 */
[C---:B------:R-:W-:Y:S08]  /*13410*/  HMMA.16816.F32.BF16 R40, R92.reuse, R112, R40 ;  /* 0x000000705c28723c */ /* 0x040ff00000041828 */
[----:B------:R-:W-:Y:S01]  /*13420*/  HMMA.16816.F32.BF16 R36, R92, R114, R36 ;  /* 0x000000725c24723c */ /* 0x000fe20000041824 */
[----:B------:R-:W-:Y:S07]  /*13430*/  LDSM.16.M88.4 R112, [R204+0x3000] ;  /* 0x00300000cc70783b */ /* 0x000fee0000000200 */
[C---:B---3--:R-:W-:Y:S08]  /*13440*/  HMMA.16816.F32.BF16 R48, R104.reuse, R80, R48 ;  /* 0x000000506830723c */ /* 0x048ff00000041830 */
[----:B------:R-:W-:Y:S01]  /*13450*/  HMMA.16816.F32.BF16 R44, R104, R82, R44 ;  /* 0x00000052682c723c */ /* 0x000fe2000004182c */
[----:B------:R-:W3:Y:S07]  /*13460*/  LDSM.16.M88.4 R80, [R221+0x9800] ;  /* 0x00980000dd50783b */ /* 0x000eee0000000200 */
        /* <DEDUP_REMOVED lines=16> */
[C---:B--2---:R-:W-:Y:S08]  /*13570*/  HMMA.16816.F32.BF16 R32, R104.reuse, R96, R32 ;  /* 0x000000606820723c */ /* 0x044ff00000041820 */
[----:B------:R-:W-:Y:S01]  /*13580*/  HMMA.16816.F32.BF16 R28, R104, R98, R28 ;  /* 0x00000062681c723c */ /* 0x000fe2000004181c */
        /* <DEDUP_REMOVED lines=8> */
[----:B------:R-:W-:Y:S01]  /*13610*/  HMMA.16816.F32.BF16 R56, R88, R94, R56 ;  /* 0x0000005e5838723c */ /* 0x000fe20000041838 */
[----:B------:R-:W4:Y:S07]  /*13620*/  LDSM.16.M88.4 R92, [R221+0xa800] ;  /* 0x00a80000dd5c783b */ /* 0x000f2e0000000200 */
        /* <DEDUP_REMOVED lines=8> */
[----:B------:R-:W-:Y:S01]  /*136b0*/  HMMA.16816.F32.BF16 R64, R120, R86, R64 ;  /* 0x000000567840723c */ /* 0x000fe20000041840 */
[----:B------:R-:W1:Y:S07]  /*136c0*/  LDSM.16.M88.4 R84, [R219+0x6800] ;  /* 0x00680000db54783b */ /* 0x000e6e0000000200 */
[C---:B--2---:R-:W-:Y:S08]  /*136d0*/  HMMA.16816.F32.BF16 R32, R88.reuse, R96, R32 ;  /* 0x000000605820723c */ /* 0x044ff00000041820 */
[----:B------:R-:W-:Y:S01]  /*136e0*/  HMMA.16816.F32.BF16 R28, R88, R98, R28 ;  /* 0x00000062581c723c */ /* 0x000fe2000004181c */
[----:B------:R-:W2:Y:S07]  /*136f0*/  LDSM.16.M88.4 R96, [R219+0x5000] ;  /* 0x00500000db60783b */ /* 0x000eae0000000200 */
[C---:B---3--:R-:W-:Y:S08]  /*13700*/  HMMA.16816.F32.BF16 R60, R120.reuse, R80, R60 ;  /* 0x00000050783c723c */ /* 0x048ff0000004183c */
[----:B------:R-:W-:Y:S01]  /*13710*/  HMMA.16816.F32.BF16 R56, R120, R82, R56 ;  /* 0x000000527838723c */ /* 0x000fe20000041838 */
        /* <DEDUP_REMOVED lines=10> */
[----:B------:R-:W4:Y:S03]  /*137c0*/  LDSM.16.M88.4 R100, [R215+0x9000] ;  /* 0x00900000d764783b */ /* 0x000f260000000200 */
[C---:B-1----:R-:W-:Y:S08]  /*137d0*/  HMMA.16816.F32.BF16 R24, R120.reuse, R84, R24 ;  /* 0x000000547818723c */ /* 0x042ff00000041818 */
[C---:B------:R-:W-:Y:S01]  /*137e0*/  HMMA.16816.F32.BF16 R20, R120.reuse, R86, R20 ;  /* 0x000000567814723c */ /* 0x040fe20000041814 */
[----:B------:R-:W1:Y:S07]  /*137f0*/  LDSM.16.M88.4 R84, [R215+0xb000] ;  /* 0x00b00000d754783b */ /* 0x000e6e0000000200 */
[C---:B--2---:R-:W-:Y:S08]  /*13800*/  HMMA.16816.F32.BF16 R48, R120.reuse, R96, R48 ;  /* 0x000000607830723c */ /* 0x044ff00000041830 */
[C---:B---3--:R-:W-:Y:S08]  /*13810*/  HMMA.16816.F32.BF16 R16, R120.reuse, R80, R16 ;  /* 0x000000507810723c */ /* 0x048ff00000041810 */
[C---:B------:R-:W-:Y:S01]  /*13820*/  HMMA.16816.F32.BF16 R12, R120.reuse, R82, R12 ;  /* 0x00000052780c723c */ /* 0x040fe2000004180c */
[----:B------:R-:W2:Y:S07]  /*13830*/  LDSM.16.M88.4 R80, [R215+0xb800] ;  /* 0x00b80000d750783b */ /* 0x000eae0000000200 */
[C---:B----4-:R-:W-:Y:S08]  /*13840*/  HMMA.16816.F32.BF16 R32, R120.reuse, R88, R32 ;  /* 0x000000587820723c */ /* 0x050ff00000041820 */
[----:B------:R-:W-:Y:S01]  /*13850*/  HMMA.16816.F32.BF16 R28, R120, R90, R28 ;  /* 0x0000005a781c723c */ /* 0x000fe2000004181c */
[----:B------:R-:W3:Y:S07]  /*13860*/  LDSM.16.M88.4 R88, [R215+0xa800] ;  /* 0x00a80000d758783b */ /* 0x000eee0000000200 */
[C---:B------:R-:W-:Y:S08]  /*13870*/  HMMA.16816.F32.BF16 R60, R112.reuse, R104, R60 ;  /* 0x00000068703c723c */ /* 0x040ff0000004183c */
[C---:B------:R-:W-:Y:S08]  /*13880*/  HMMA.16816.F32.BF16 R56, R112.reuse, R106, R56 ;  /* 0x0000006a7038723c */ /* 0x040ff00000041838 */
[C---:B------:R-:W-:Y:S08]  /*13890*/  HMMA.16816.F32.BF16 R76, R112.reuse, R108, R76 ;  /* 0x0000006c704c723c */ /* 0x040ff0000004184c */
[C---:B------:R-:W-:Y:S01]  /*138a0*/  HMMA.16816.F32.BF16 R64, R112.reuse, R110, R64 ;  /* 0x0000006e7040723c */ /* 0x040fe20000041840 */
[----:B------:R-:W-:Y:S07]  /*138b0*/  LDSM.16.M88.4 R108, [R204+0x4000] ;  /* 0x00400000cc6c783b */ /* 0x000fee0000000200 */
[----:B------:R-:W-:Y:S01]  /*138c0*/  HMMA.16816.F32.BF16 R104, R112, R100, R48 ;  /* 0x000000647068723c */ /* 0x000fe20000041830 */
[----:B------:R-:W4:Y:S07]  /*138d0*/  LDSM.16.M88.4 R48, [R217+0x2000] ;  /* 0x00200000d930783b */ /* 0x000f2e0000000200 */
[C---:B------:R-:W-:Y:S08]  /*138e0*/  HMMA.16816.F32.BF16 R4, R120.reuse, R124, R4 ;  /* 0x0000007c7804723c */ /* 0x040ff00000041804 */
[----:B------:R-:W-:Y:S08]  /*138f0*/  HMMA.16816.F32.BF16 R116, R120, R126, R116 ;  /* 0x0000007e7874723c */ /* 0x000ff00000041874 */
[C---:B-1----:R-:W-:Y:S08]  /*13900*/  HMMA.16816.F32.BF16 R16, R112.reuse, R84, R16 ;  /* 0x000000547010723c */ /* 0x042ff00000041810 */
[----:B------:R-:W-:Y:S01]  /*13910*/  HMMA.16816.F32.BF16 R12, R112, R86, R12 ;  /* 0x00000056700c723c */ /* 0x000fe2000004180c */
[----:B------:R-:W1:Y:S07]  /*13920*/  LDSM.16.M88.4 R84, [R204+0x4800] ;  /* 0x00480000cc54783b */ /* 0x000e6e0000000200 */
[----:B------:R-:W-:Y:S01]  /*13930*/  HMMA.16816.F32.BF16 R44, R120, R98, R44 ;  /* 0x00000062782c723c */ /* 0x000fe2000004182c */
[----:B------:R-:W1:Y:S07]  /*13940*/  LDSM.16.M88.4 R96, [R215+0x9800] ;  /* 0x00980000d760783b */ /* 0x000e6e0000000200 */
[C---:B--2---:R-:W-:Y:S08]  /*13950*/  HMMA.16816.F32.BF16 R4, R112.reuse, R80, R4 ;  /* 0x000000507004723c */ /* 0x044ff00000041804 */
[----:B------:R-:W-:Y:S01]  /*13960*/  HMMA.16816.F32.BF16 R116, R112, R82, R116 ;  /* 0x000000527074723c */ /* 0x000fe20000041874 */
[----:B------:R-:W2:Y:S07]  /*13970*/  LDSM.16.M88.4 R80, [R204+0x5000] ;  /* 0x00500000cc50783b */ /* 0x000eae0000000200 */
[C---:B------:R-:W-:Y:S08]  /*13980*/  HMMA.16816.F32.BF16 R40, R120.reuse, R92, R40 ;  /* 0x0000005c7828723c */ /* 0x040ff00000041828 */
[----:B------:R-:W-:Y:S01]  /*13990*/  HMMA.16816.F32.BF16 R36, R120, R94, R36 ;  /* 0x0000005e7824723c */ /* 0x000fe20000041824 */
[----:B------:R-:W2:Y:S07]  /*139a0*/  LDSM.16.M88.4 R92, [R215+0xa000] ;  /* 0x00a00000d75c783b */ /* 0x000eae0000000200 */
[----:B---3--:R-:W-:Y:S07]  /*139b0*/  HMMA.16816.F32.BF16 R24, R112, R88, R24 ;  /* 0x000000587018723c */ /* 0x008fee0000041818 */
[----:B------:R-:W-:Y:S01]  /*139c0*/  IMAD.IADD R89, R3, 0x1, R68 ;  /* 0x0000000103597824 */ /* 0x000fe200078e0244 */
[----:B----4-:R-:W-:Y:S01]  /*139d0*/  HMMA.16816.F32.BF16 R76, R48, R108, R76 ;  /* 0x0000006c304c723c */ /* 0x010fe2000004184c */
[----:B------:R-:W3:Y:S03]  /*139e0*/  LDSM.16.M88.4 R68, [R204+0x5800] ;  /* 0x00580000cc44783b */ /* 0x000ee60000000200 */
[----:B------:R-:W-:-:S02]  /*139f0*/  IADD3 R73, R89, 0x1, RZ ;  /* 0x0000000159497810 */ /* 0x000fc40007ffe0ff */
[----:B------:R-:W-:Y:S02]  /*13a00*/  IADD3 R9, R89, 0x8, RZ ;  /* 0x0000000859097810 */ /* 0x000fe40007ffe0ff */
[C---:B------:R-:W-:Y:S01]  /*13a10*/  HMMA.16816.F32.BF16 R64, R48.reuse, R110, R64 ;  /* 0x0000006e3040723c */ /* 0x040fe20000041840 */
[C---:B------:R-:W-:Y:S02]  /*13a20*/  ISETP.GE.AND P6, PT, R73.reuse, R2, PT ;  /* 0x000000024900720c */ /* 0x040fe40003fc6270 */
[----:B------:R-:W-:Y:S02]  /*13a30*/  ISETP.GE.AND P2, PT, R73, R52, PT ;  /* 0x000000344900720c */ /* 0x000fe40003f46270 */
[----:B------:R-:W-:Y:S02]  /*13a40*/  IADD3 R73, R89, 0x9, RZ ;  /* 0x0000000959497810 */ /* 0x000fe40007ffe0ff */
[-C--:B------:R-:W-:Y:S01]  /*13a50*/  ISETP.GE.AND P5, PT, R9, R2.reuse, PT ;  /* 0x000000020900720c */ /* 0x080fe20003fa6270 */
[----:B-1----:R-:W-:Y:S01]  /*13a60*/  HMMA.16816.F32.BF16 R60, R48, R84, R60 ;  /* 0x00000054303c723c */ /* 0x002fe2000004183c */
[----:B------:R-:W-:-:S02]  /*13a70*/  ISETP.GE.AND P0, PT, R73, R2, PT ;  /* 0x000000024900720c */ /* 0x000fc40003f06270 */
[-C--:B------:R-:W-:Y:S02]  /*13a80*/  ISETP.GE.AND P3, PT, R73, R52.reuse, PT ;  /* 0x000000344900720c */ /* 0x080fe40003f66270 */
[----:B------:R-:W-:Y:S02]  /*13a90*/  IADD3 R73, R89, 0x11, RZ ;  /* 0x0000001159497810 */ /* 0x000fe40007ffe0ff */
[----:B------:R-:W-:Y:S01]  /*13aa0*/  ISETP.GE.AND P1, PT, R9, R52, PT ;  /* 0x000000340900720c */ /* 0x000fe20003f26270 */
[----:B------:R-:W-:Y:S01]  /*13ab0*/  HMMA.16816.F32.BF16 R40, R112, R96, R40 ;  /* 0x000000607028723c */ /* 0x000fe20000041828 */
[----:B------:R-:W-:Y:S02]  /*13ac0*/  FSEL R88, R79, -INF , !P2 ;  /* 0xff8000004f587808 */ /* 0x000fe40005000000 */
[----:B------:R-:W-:Y:S02]  /*13ad0*/  ISETP.GE.AND P2, PT, R73, R2, PT ;  /* 0x000000024900720c */ /* 0x000fe40003f46270 */
[----:B------:R-:W-:-:S03]  /*13ae0*/  IADD3 R9, R89, 0x10, RZ ;  /* 0x0000001059097810 */ /* 0x000fc60007ffe0ff */
[----:B------:R-:W-:Y:S01]  /*13af0*/  HMMA.16816.F32.BF16 R44, R112, R102, R44 ;  /* 0x00000066702c723c */ /* 0x000fe2000004182c */
[----:B------:R-:W-:Y:S02]  /*13b00*/  FSEL R79, R64, -INF , !P5 ;  /* 0xff800000404f7808 */ /* 0x000fe40006800000 */
[----:B------:R-:W-:Y:S02]  /*13b10*/  ISETP.GE.AND P5, PT, R73, R52, PT ;  /* 0x000000344900720c */ /* 0x000fe40003fa6270 */
[----:B------:R-:W-:Y:S02]  /*13b20*/  IADD3 R73, R89, 0x18, RZ ;  /* 0x0000001859497810 */ /* 0x000fe40007ffe0ff */
[----:B------:R-:W-:Y:S01]  /*13b30*/  ISETP.GE.AND P4, PT, R9, R2, PT ;  /* 0x000000020900720c */ /* 0x000fe20003f86270 */
[----:B--2---:R-:W-:Y:S01]  /*13b40*/  HMMA.16816.F32.BF16 R104, R48, R80, R104 ;  /* 0x000000503068723c */ /* 0x004fe20000041868 */
[----:B------:R-:W-:Y:S02]  /*13b50*/  FSEL R85, R63, -INF , !P5 ;  /* 0xff8000003f557808 */ /* 0x000fe40006800000 */
[----:B------:R-:W-:-:S04]  /*13b60*/  FSEL R84, R60, -INF , !P4 ;  /* 0xff8000003c547808 */ /* 0x000fc80006000000 */
[----:B------:R-:W-:Y:S01]  /*13b70*/  FSEL R81, R66, -INF , !P1 ;  /* 0xff80000042517808 */ /* 0x000fe20004800000 */
[----:B------:R-:W-:Y:S01]  /*13b80*/  HMMA.16816.F32.BF16 R56, R48, R86, R56 ;  /* 0x000000563038723c */ /* 0x000fe20000041838 */
[----:B------:R-:W-:Y:S02]  /*13b90*/  FSEL R80, R65, -INF , !P0 ;  /* 0xff80000041507808 */ /* 0x000fe40004000000 */
[C---:B------:R-:W-:Y:S02]  /*13ba0*/  ISETP.GE.AND P1, PT, R73.reuse, R2, PT ;  /* 0x000000024900720c */ /* 0x040fe40003f26270 */
[-C--:B------:R-:W-:Y:S02]  /*13bb0*/  ISETP.GE.AND P0, PT, R73, R52.reuse, PT ;  /* 0x000000344900720c */ /* 0x080fe40003f06270 */
[----:B------:R-:W-:Y:S01]  /*13bc0*/  LDSM.16.M88.4 R72, [R204+0x6000] ;  /* 0x00600000cc48783b */ /* 0x000fe20000000200 */
[----:B------:R-:W-:Y:S01]  /*13bd0*/  FSEL R87, R77, -INF , !P6 ;  /* 0xff8000004d577808 */ /* 0x000fe20007000000 */
[----:B------:R-:W-:Y:S01]  /*13be0*/  HMMA.16816.F32.BF16 R32, R112, R92, R32 ;  /* 0x0000005c7020723c */ /* 0x000fe20000041820 */
[----:B------:R-:W-:-:S02]  /*13bf0*/  ISETP.GE.AND P6, PT, R9, R52, PT ;  /* 0x000000340900720c */ /* 0x000fc40003fc6270 */
[----:B------:R-:W-:Y:S02]  /*13c00*/  IADD3 R9, R89, 0x19, RZ ;  /* 0x0000001959097810 */ /* 0x000fe40007ffe0ff */
[----:B------:R-:W-:Y:S02]  /*13c10*/  FSEL R77, R62, -INF , !P6 ;  /* 0xff8000003e4d7808 */ /* 0x000fe40007000000 */
[----:B------:R-:W-:Y:S01]  /*13c20*/  FSEL R93, R61, -INF , !P2 ;  /* 0xff8000003d5d7808 */ /* 0x000fe20005000000 */
[----:B------:R-:W-:Y:S01]  /*13c30*/  HMMA.16816.F32.BF16 R44, R48, R82, R44 ;  /* 0x00000052302c723c */ /* 0x000fe2000004182c */
[----:B------:R-:W-:Y:S02]  /*13c40*/  ISETP.GE.AND P4, PT, R9, R52, PT ;  /* 0x000000340900720c */ /* 0x000fe40003f86270 */
[----:B------:R-:W-:-:S04]  /*13c50*/  IADD3 R65, R89, 0x21, RZ ;  /* 0x0000002159417810 */ /* 0x000fc80007ffe0ff */
[----:B------:R-:W-:Y:S01]  /*13c60*/  FSEL R92, R56, -INF , !P1 ;  /* 0xff800000385c7808 */ /* 0x000fe20004800000 */
[----:B---3--:R-:W-:Y:S01]  /*13c70*/  HMMA.16816.F32.BF16 R60, R48, R68, R40 ;  /* 0x00000044303c723c */ /* 0x008fe20000041828 */
[----:B------:R-:W1:Y:S01]  /*13c80*/  LDSM.16.M88.4 R40, [R204+0x6800] ;  /* 0x00680000cc28783b */ /* 0x000e620000000200 */
[C---:B------:R-:W-:Y:S02]  /*13c90*/  ISETP.GE.AND P5, PT, R65.reuse, R2, PT ;  /* 0x000000024100720c */ /* 0x040fe40003fa6270 */
[----:B------:R-:W-:Y:S02]  /*13ca0*/  ISETP.GE.AND P1, PT, R65, R52, PT ;  /* 0x000000344100720c */ /* 0x000fe40003f26270 */
[----:B------:R-:W-:Y:S02]  /*13cb0*/  IADD3 R65, R89, 0x28, RZ ;  /* 0x0000002859417810 */ /* 0x000fe40007ffe0ff */
[----:B------:R-:W-:Y:S01]  /*13cc0*/  HMMA.16816.F32.BF16 R20, R112, R90, R20 ;  /* 0x0000005a7014723c */ /* 0x000fe20000041814 */
[----:B------:R-:W-:-:S02]  /*13cd0*/  FSEL R100, R59, -INF , !P4 ;  /* 0xff8000003b647808 */ /* 0x000fc40006000000 */
[----:B------:R-:W-:Y:S02]  /*13ce0*/  FSEL R86, R58, -INF , !P0 ;  /* 0xff8000003a567808 */ /* 0x000fe40004000000 */
[-C--:B------:R-:W-:Y:S02]  /*13cf0*/  ISETP.GE.AND P0, PT, R65, R2.reuse, PT ;  /* 0x000000024100720c */ /* 0x080fe40003f06270 */
[----:B------:R-:W-:Y:S01]  /*13d00*/  FSEL R90, R67, -INF , !P3 ;  /* 0xff800000435a7808 */ /* 0x000fe20005800000 */
[----:B------:R-:W-:Y:S01]  /*13d10*/  HMMA.16816.F32.BF16 R36, R112, R98, R36 ;  /* 0x000000627024723c */ /* 0x000fe20000041824 */
[----:B------:R-:W-:Y:S02]  /*13d20*/  ISETP.GE.AND P3, PT, R9, R2, PT ;  /* 0x000000020900720c */ /* 0x000fe40003f66270 */
[----:B------:R-:W-:Y:S02]  /*13d30*/  IADD3 R9, R89, 0x20, RZ ;  /* 0x0000002059097810 */ /* 0x000fe40007ffe0ff */
[----:B------:R-:W-:-:S02]  /*13d40*/  FSEL R101, R57, -INF , !P3 ;  /* 0xff80000039657808 */ /* 0x000fc40005800000 */
[C---:B------:R-:W-:Y:S01]  /*13d50*/  ISETP.GE.AND P6, PT, R9.reuse, R2, PT ;  /* 0x000000020900720c */ /* 0x040fe20003fc6270 */
[----:B------:R-:W-:Y:S01]  /*13d60*/  HMMA.16816.F32.BF16 R28, R112, R94, R28 ;  /* 0x0000005e701c723c */ /* 0x000fe2000004181c */
[----:B------:R-:W-:Y:S02]  /*13d70*/  ISETP.GE.AND P2, PT, R9, R52, PT ;  /* 0x000000340900720c */ /* 0x000fe40003f46270 */
[----:B------:R-:W-:Y:S02]  /*13d80*/  IADD3 R9, R89, 0x29, RZ ;  /* 0x0000002959097810 */ /* 0x000fe40007ffe0ff */
[----:B------:R-:W-:Y:S02]  /*13d90*/  FSEL R177, R104, -INF , !P6 ;  /* 0xff80000068b17808 */ /* 0x000fe40007000000 */
[C---:B------:R-:W-:Y:S02]  /*13da0*/  ISETP.GE.AND P4, PT, R9.reuse, R2, PT ;  /* 0x000000020900720c */ /* 0x040fe40003f86270 */
[----:B------:R-:W-:-:S02]  /*13db0*/  ISETP.GE.AND P6, PT, R9, R52, PT ;  /* 0x000000340900720c */ /* 0x000fc40003fc6270 */
[C---:B------:R-:W-:Y:S02]  /*13dc0*/  IADD3 R9, R89.reuse, 0x30, RZ ;  /* 0x0000003059097810 */ /* 0x040fe40007ffe0ff */
[----:B------:R-:W-:Y:S02]  /*13dd0*/  IADD3 R57, R89, 0x31, RZ ;  /* 0x0000003159397810 */ /* 0x000fe40007ffe0ff */
[----:B------:R-:W-:Y:S01]  /*13de0*/  FSEL R180, R106, -INF , !P2 ;  /* 0xff8000006ab47808 */ /* 0x000fe20005000000 */
[----:B------:R-:W-:Y:S01]  /*13df0*/  HMMA.16816.F32.BF16 R36, R48, R70, R36 ;  /* 0x000000463024723c */ /* 0x000fe20000041824 */
[----:B------:R-:W-:Y:S02]  /*13e00*/  FSEL R178, R105, -INF , !P5 ;  /* 0xff80000069b27808 */ /* 0x000fe40006800000 */
[C---:B------:R-:W-:Y:S02]  /*13e10*/  ISETP.GE.AND P2, PT, R9.reuse, R2, PT ;  /* 0x000000020900720c */ /* 0x040fe40003f46270 */
[----:B------:R-:W-:-:S02]  /*13e20*/  ISETP.GE.AND P5, PT, R9, R52, PT ;  /* 0x000000340900720c */ /* 0x000fc40003fa6270 */
[----:B------:R-:W-:Y:S01]  /*13e30*/  FSEL R9, R107, -INF , !P1 ;  /* 0xff8000006b097808 */ /* 0x000fe20004800000 */
[C---:B-1----:R-:W-:Y:S01]  /*13e40*/  HMMA.16816.F32.BF16 R172, R48.reuse, R40, R24 ;  /* 0x0000002830ac723c */ /* 0x042fe20000041818 */
[----:B------:R-:W-:Y:S01]  /*13e50*/  FSEL R179, R44, -INF , !P0 ;  /* 0xff8000002cb37808 */ /* 0x000fe20004000000 */
[----:B------:R-:W1:Y:S01]  /*13e60*/  LDSM.16.M88.4 R24, [R204+0x7800] ;  /* 0x00780000cc18783b */ /* 0x000e620000000200 */
[C---:B------:R-:W-:Y:S02]  /*13e70*/  ISETP.GE.AND P1, PT, R57.reuse, R2, PT ;  /* 0x000000023900720c */ /* 0x040fe40003f26270 */
[-C--:B------:R-:W-:Y:S02]  /*13e80*/  ISETP.GE.AND P0, PT, R57, R52.reuse, PT ;  /* 0x000000343900720c */ /* 0x080fe40003f06270 */
[----:B------:R-:W-:Y:S01]  /*13e90*/  ISETP.GE.AND P3, PT, R65, R52, PT ;  /* 0x000000344100720c */ /* 0x000fe20003f66270 */
[----:B------:R-:W-:Y:S01]  /*13ea0*/  HMMA.16816.F32.BF16 R56, R48, R72, R32 ;  /* 0x000000483038723c */ /* 0x000fe20000041820 */
[----:B------:R-:W2:Y:S01]  /*13eb0*/  LDSM.16.M88.4 R32, [R204+0x7000] ;  /* 0x00700000cc20783b */ /* 0x000ea20000000200 */
[----:B------:R-:W-:Y:S01]  /*13ec0*/  IADD3 R67, R89, 0x38, RZ ;  /* 0x0000003859437810 */ /* 0x000fe20007ffe0ff */
[----:B------:R-:W-:-:S04]  /*13ed0*/  DEPBAR.LE SB0, 0x0 ;  /* 0x000080000000791a */ /* 0x000fc80000000000 */
[----:B------:R-:W-:Y:S01]  /*13ee0*/  FSEL R8, R45, -INF , !P4 ;  /* 0xff8000002d087808 */ /* 0x000fe20006000000 */
[C---:B------:R-:W-:Y:S01]  /*13ef0*/  HMMA.16816.F32.BF16 R28, R48.reuse, R74, R28 ;  /* 0x0000004a301c723c */ /* 0x040fe2000004181c */
[C---:B------:R-:W-:Y:S02]  /*13f00*/  IADD3 R65, R89.reuse, 0x39, RZ ;  /* 0x0000003959417810 */ /* 0x040fe40007ffe0ff */
[----:B------:R-:W-:Y:S02]  /*13f10*/  IADD3 R45, R89, 0x40, RZ ;  /* 0x00000040592d7810 */ /* 0x000fe40007ffe0ff */
[----:B------:R-:W-:Y:S02]  /*13f20*/  FSEL R181, R46, -INF , !P3 ;  /* 0xff8000002eb57808 */ /* 0x000fe40005800000 */
[----:B------:R-:W-:Y:S01]  /*13f30*/  ISETP.GE.AND P3, PT, R67, R2, PT ;  /* 0x000000024300720c */ /* 0x000fe20003f66270 */
[----:B------:R-:W-:Y:S01]  /*13f40*/  HMMA.16816.F32.BF16 R20, R48, R42, R20 ;  /* 0x0000002a3014723c */ /* 0x000fe20000041814 */
[----:B------:R-:W-:-:S02]  /*13f50*/  FSEL R176, R47, -INF , !P6 ;  /* 0xff8000002fb07808 */ /* 0x000fc40007000000 */
[----:B------:R-:W-:Y:S02]  /*13f60*/  FSEL R146, R60, -INF , !P2 ;  /* 0xff8000003c927808 */ /* 0x000fe40005000000 */
[----:B------:R-:W-:Y:S02]  /*13f70*/  FSEL R133, R62, -INF , !P5 ;  /* 0xff8000003e857808 */ /* 0x000fe40006800000 */
[----:B------:R-:W-:Y:S02]  /*13f80*/  FSEL R147, R61, -INF , !P1 ;  /* 0xff8000003d937808 */ /* 0x000fe40004800000 */
[----:B------:R-:W-:Y:S02]  /*13f90*/  ISETP.GE.AND P4, PT, R67, R52, PT ;  /* 0x000000344300720c */ /* 0x000fe40003f86270 */
[C---:B------:R-:W-:Y:S02]  /*13fa0*/  ISETP.GE.AND P6, PT, R65.reuse, R2, PT ;  /* 0x000000024100720c */ /* 0x040fe40003fc6270 */
[----:B------:R-:W-:-:S02]  /*13fb0*/  ISETP.GE.AND P2, PT, R65, R52, PT ;  /* 0x000000344100720c */ /* 0x000fc40003f46270 */
[----:B------:R-:W-:Y:S02]  /*13fc0*/  IADD3 R47, R89, 0x41, RZ ;  /* 0x00000041592f7810 */ /* 0x000fe40007ffe0ff */
[C---:B------:R-:W-:Y:S01]  /*13fd0*/  ISETP.GE.AND P5, PT, R45.reuse, R2, PT ;  /* 0x000000022d00720c */ /* 0x040fe20003fa6270 */
[C---:B-1----:R-:W-:Y:S01]  /*13fe0*/  HMMA.16816.F32.BF16 R116, R48.reuse, R26, R116 ;  /* 0x0000001a3074723c */ /* 0x042fe20000041874 */
[-C--:B------:R-:W-:Y:S02]  /*13ff0*/  ISETP.GE.AND P1, PT, R45, R52.reuse, PT ;  /* 0x000000342d00720c */ /* 0x080fe40003f26270 */
[C---:B------:R-:W-:Y:S02]  /*14000*/  IADD3 R45, R89.reuse, 0x48, RZ ;  /* 0x00000048592d7810 */ /* 0x040fe40007ffe0ff */
[----:B------:R-:W-:Y:S02]  /*14010*/  IADD3 R41, R89, 0x49, RZ ;  /* 0x0000004959297810 */ /* 0x000fe40007ffe0ff */
[----:B------:R-:W-:Y:S01]  /*14020*/  FSEL R148, R36, -INF , !P3 ;  /* 0xff80000024947808 */ /* 0x000fe20005800000 */
[----:B--2---:R-:W-:Y:S01]  /*14030*/  HMMA.16816.F32.BF16 R16, R48, R32, R16 ;  /* 0x000000203010723c */ /* 0x004fe20000041810 */
[----:B------:R-:W-:-:S02]  /*14040*/  ISETP.GE.AND P3, PT, R47, R52, PT ;  /* 0x000000342f00720c */ /* 0x000fc40003f66270 */
[----:B------:R-:W-:Y:S02]  /*14050*/  FSEL R145, R38, -INF , !P4 ;  /* 0xff80000026917808 */ /* 0x000fe40006000000 */
[----:B------:R-:W-:Y:S02]  /*14060*/  FSEL R151, R37, -INF , !P6 ;  /* 0xff80000025977808 */ /* 0x000fe40007000000 */
[----:B------:R-:W-:Y:S01]  /*14070*/  FSEL R152, R39, -INF , !P2 ;  /* 0xff80000027987808 */ /* 0x000fe20005000000 */
[----:B------:R-:W-:Y:S01]  /*14080*/  HMMA.16816.F32.BF16 R12, R48, R34, R12 ;  /* 0x00000022300c723c */ /* 0x000fe2000004180c */
[----:B------:R-:W-:Y:S02]  /*14090*/  ISETP.GE.AND P4, PT, R45, R2, PT ;  /* 0x000000022d00720c */ /* 0x000fe40003f86270 */
[----:B------:R-:W-:Y:S02]  /*140a0*/  FSEL R162, R56, -INF , !P5 ;  /* 0xff80000038a27808 */ /* 0x000fe40006800000 */
[----:B------:R-:W-:-:S02]  /*140b0*/  IADD3 R37, R89, 0x50, RZ ;  /* 0x0000005059257810 */ /* 0x000fc40007ffe0ff */
[----:B------:R-:W-:Y:S01]  /*140c0*/  IADD3 R39, R89, 0x51, RZ ;  /* 0x0000005159277810 */ /* 0x000fe20007ffe0ff */
[----:B------:R-:W-:Y:S01]  /*140d0*/  HMMA.16816.F32.BF16 R4, R48, R24, R4 ;  /* 0x000000183004723c */ /* 0x000fe20000041804 */
[----:B------:R-:W-:Y:S02]  /*140e0*/  ISETP.GE.AND P5, PT, R41, R52, PT ;  /* 0x000000342900720c */ /* 0x000fe40003fa6270 */
[----:B------:R-:W-:Y:S02]  /*140f0*/  FSEL R159, R58, -INF , !P1 ;  /* 0xff8000003a9f7808 */ /* 0x000fe40004800000 */
[----:B------:R-:W-:Y:S02]  /*14100*/  FSEL R160, R59, -INF , !P3 ;  /* 0xff8000003ba07808 */ /* 0x000fe40005800000 */
[----:B------:R-:W-:Y:S02]  /*14110*/  FSEL R142, R63, -INF , !P0 ;  /* 0xff8000003f8e7808 */ /* 0x000fe40004000000 */
[----:B------:R-:W-:-:S02]  /*14120*/  ISETP.GE.AND P1, PT, R37, R2, PT ;  /* 0x000000022500720c */ /* 0x000fc40003f26270 */
[-C--:B------:R-:W-:Y:S02]  /*14130*/  ISETP.GE.AND P3, PT, R39, R2.reuse, PT ;  /* 0x000000022700720c */ /* 0x080fe40003f66270 */
[----:B------:R-:W-:Y:S02]  /*14140*/  FSEL R165, R28, -INF , !P4 ;  /* 0xff8000001ca57808 */ /* 0x000fe40006000000 */
[----:B------:R-:W-:Y:S02]  /*14150*/  ISETP.GE.AND P0, PT, R47, R2, PT ;  /* 0x000000022f00720c */ /* 0x000fe40003f06270 */
[----:B------:R-:W-:Y:S02]  /*14160*/  ISETP.GE.AND P4, PT, R39, R52, PT ;  /* 0x000000342700720c */ /* 0x000fe40003f86270 */
[----:B------:R-:W-:Y:S02]  /*14170*/  IADD3 R33, R89, 0x59, RZ ;  /* 0x0000005959217810 */ /* 0x000fe40007ffe0ff */
[----:B------:R-:W-:-:S02]  /*14180*/  FSEL R168, R31, -INF , !P5 ;  /* 0xff8000001fa87808 */ /* 0x000fc40006800000 */
[----:B------:R-:W-:Y:S02]  /*14190*/  ISETP.GE.AND P2, PT, R41, R2, PT ;  /* 0x000000022900720c */ /* 0x000fe40003f46270 */
[----:B------:R-:W-:Y:S02]  /*141a0*/  IADD3 R31, R89, 0x61, RZ ;  /* 0x00000061591f7810 */ /* 0x000fe40007ffe0ff */
[----:B------:R-:W-:Y:S02]  /*141b0*/  FSEL R171, R172, -INF , !P1 ;  /* 0xff800000acab7808 */ /* 0x000fe40004800000 */
[----:B------:R-:W-:Y:S02]  /*141c0*/  FSEL R170, R173, -INF , !P3 ;  /* 0xff800000adaa7808 */ /* 0x000fe40005800000 */
[----:B------:R-:W-:Y:S01]  /*141d0*/  FSEL R163, R57, -INF , !P0 ;  /* 0xff80000039a37808 */ /* 0x000fe20004000000 */
[----:B------:R-:W-:Y:S01]  /*141e0*/  BAR.SYNC.DEFER_BLOCKING 0x0 ;  /* 0x0000000000007b1d */ /* 0x000fe20000010000 */
[----:B------:R-:W-:-:S02]  /*141f0*/  ISETP.GE.AND P1, PT, R33, R52, PT ;  /* 0x000000342100720c */ /* 0x000fc40003f26270 */
[----:B------:R-:W-:Y:S02]  /*14200*/  FSEL R173, R175, -INF , !P4 ;  /* 0xff800000afad7808 */ /* 0x000fe40006000000 */
[----:B------:R-:W-:Y:S02]  /*14210*/  ISETP.GE.AND P0, PT, R37, R52, PT ;  /* 0x000000342500720c */ /* 0x000fe40003f06270 */
[----:B------:R-:W-:Y:S02]  /*14220*/  FSEL R166, R29, -INF , !P2 ;  /* 0xff8000001da67808 */ /* 0x000fe40005000000 */
[----:B------:R-:W-:Y:S02]  /*14230*/  ISETP.GE.AND P4, PT, R31, R2, PT ;  /* 0x000000021f00720c */ /* 0x000fe40003f86270 */
[C---:B------:R-:W-:Y:S02]  /*14240*/  IADD3 R25, R89.reuse, 0x69, RZ ;  /* 0x0000006959197810 */ /* 0x040fe40007ffe0ff */
[----:B------:R-:W-:-:S02]  /*14250*/  IADD3 R29, R89, 0x60, RZ ;  /* 0x00000060591d7810 */ /* 0x000fc40007ffe0ff */
[----:B------:R-:W-:Y:S02]  /*14260*/  FSEL R164, R23, -INF , !P1 ;  /* 0xff80000017a47808 */ /* 0x000fe40004800000 */
[----:B------:R-:W-:Y:S02]  /*14270*/  FSEL R174, R174, -INF , !P0 ;  /* 0xff800000aeae7808 */ /* 0x000fe40004000000 */
[-C--:B------:R-:W-:Y:S02]  /*14280*/  ISETP.GE.AND P1, PT, R25, R2.reuse, PT ;  /* 0x000000021900720c */ /* 0x080fe40003f26270 */
[----:B------:R-:W-:Y:S02]  /*14290*/  FSEL R154, R17, -INF , !P4 ;  /* 0xff800000119a7808 */ /* 0x000fe40006000000 */
[----:B------:R-:W-:Y:S02]  /*142a0*/  ISETP.GE.AND P0, PT, R29, R2, PT ;  /* 0x000000021d00720c */ /* 0x000fe40003f06270 */
[----:B------:R-:W-:-:S02]  /*142b0*/  IADD3 R17, R89, 0x78, RZ ;  /* 0x0000007859117810 */ /* 0x000fc40007ffe0ff */
[----:B------:R-:W-:Y:S02]  /*142c0*/  FSEL R150, R13, -INF , !P1 ;  /* 0xff8000000d967808 */ /* 0x000fe40004800000 */
[----:B------:R-:W-:Y:S02]  /*142d0*/  FSEL R155, R16, -INF , !P0 ;  /* 0xff800000109b7808 */ /* 0x000fe40004000000 */
[-C--:B------:R-:W-:Y:S02]  /*142e0*/  ISETP.GE.AND P1, PT, R17, R52.reuse, PT ;  /* 0x000000341100720c */ /* 0x080fe40003f26270 */
[-C--:B------:R-:W-:Y:S02]  /*142f0*/  ISETP.GE.AND P6, PT, R45, R52.reuse, PT ;  /* 0x000000342d00720c */ /* 0x080fe40003fc6270 */
[----:B------:R-:W-:Y:S02]  /*14300*/  ISETP.GE.AND P0, PT, R25, R52, PT ;  /* 0x000000341900720c */ /* 0x000fe40003f06270 */
[----:B------:R-:W-:-:S02]  /*14310*/  IADD3 R37, R89, 0x58, RZ ;  /* 0x0000005859257810 */ /* 0x000fc40007ffe0ff */
[-C--:B------:R-:W-:Y:S02]  /*14320*/  ISETP.GE.AND P5, PT, R33, R2.reuse, PT ;  /* 0x000000022100720c */ /* 0x080fe40003fa6270 */
[----:B------:R-:W-:Y:S02]  /*14330*/  FSEL R141, R118, -INF , !P1 ;  /* 0xff800000768d7808 */ /* 0x000fe40004800000 */
[----:B------:R-:W-:Y:S02]  /*14340*/  FSEL R161, R30, -INF , !P6 ;  /* 0xff8000001ea17808 */ /* 0x000fe40007000000 */
[----:B------:R-:W-:Y:S02]  /*14350*/  FSEL R149, R15, -INF , !P0 ;  /* 0xff8000000f957808 */ /* 0x000fe40004000000 */
[----:B------:R-:W-:Y:S02]  /*14360*/  ISETP.GE.AND P1, PT, R54, 0x2, PT ;  /* 0x000000023600780c */ /* 0x000fe40003f26270 */
[----:B------:R-:W-:-:S02]  /*14370*/  ISETP.GE.AND P6, PT, R37, R2, PT ;  /* 0x000000022500720c */ /* 0x000fc40003fc6270 */
[-C--:B------:R-:W-:Y:S02]  /*14380*/  ISETP.GE.AND P2, PT, R37, R52.reuse, PT ;  /* 0x000000342500720c */ /* 0x080fe40003f46270 */
[----:B------:R-:W-:Y:S02]  /*14390*/  ISETP.GE.AND P3, PT, R29, R52, PT ;  /* 0x000000341d00720c */ /* 0x000fe40003f66270 */
[----:B------:R-:W-:Y:S02]  /*143a0*/  FSEL R167, R21, -INF , !P5 ;  /* 0xff80000015a77808 */ /* 0x000fe40006800000 */
[C---:B------:R-:W-:Y:S02]  /*143b0*/  ISETP.GE.AND P0, PT, R89.reuse, R2, PT ;  /* 0x000000025900720c */ /* 0x040fe40003f06270 */
[C---:B------:R-:W-:Y:S02]  /*143c0*/  IADD3 R29, R89.reuse, 0x68, RZ ;  /* 0x00000068591d7810 */ /* 0x040fe40007ffe0ff */
        /* <DEDUP_REMOVED lines=9> */
[C---:B------:R-:W-:Y:S02]  /*14460*/  ISETP.GE.AND P3, PT, R21.reuse, R2, PT ;  /* 0x000000021500720c */ /* 0x040fe40003f66270 */
        /* <DEDUP_REMOVED lines=8> */
[----:B------:R-:W-:-:S02]  /*144f0*/  FSEL R63, R119, -INF , !P0 ;  /* 0xff800000773f7808 */ /* 0x000fc40004000000 */
[C---:B------:R-:W-:Y:S02]  /*14500*/  ISETP.GE.AND P6, PT, R23.reuse, R2, PT ;  /* 0x000000021700720c */ /* 0x040fe40003fc6270 */
[----:B------:R-:W-:Y:S02]  /*14510*/  ISETP.GE.AND P2, PT, R23, R52, PT ;  /* 0x000000341700720c */ /* 0x000fe40003f46270 */
[----:B------:R-:W-:Y:S02]  /*14520*/  ISETP.GE.AND P5, PT, R17, R2, PT ;  /* 0x000000021100720c */ /* 0x000fe40003fa6270 */
[----:B------:R-:W-:Y:S02]  /*14530*/  ISETP.GE.AND P3, PT, R89, R52, PT ;  /* 0x000000345900720c */ /* 0x000fe40003f66270 */
[----:B------:R-:W-:Y:S02]  /*14540*/  ISETP.GE.AND P4, PT, R13, R2, PT ;  /* 0x000000020d00720c */ /* 0x000fe40003f86270 */
[----:B------:R-:W-:-:S02]  /*14550*/  ISETP.NE.U32.AND P0, PT, R236, RZ, PT ;  /* 0x000000ffec00720c */ /* 0x000fc40003f05070 */
[----:B------:R-:W-:Y:S02]  /*14560*/  FSEL R13, R78, -INF , !P3 ;  /* 0xff8000004e0d7808 */ /* 0x000fe40005800000 */
        /* <DEDUP_REMOVED lines=11> */
[-C--:B--2---:R-:W-:Y:S02]  /*14620*/  IABS R7, R16.reuse ;  /* 0x0000001000077213 */ /* 0x084fe40000000000 */
[-C--:B------:R-:W-:Y:S02]  /*14630*/  IABS R5, R16.reuse ;  /* 0x0000001000057213 */ /* 0x080fe40000000000 */
[----:B------:R-:W1:Y:S01]  /*14640*/  I2F.RP R12, R7 ;  /* 0x00000007000c7306 */ /* 0x000e620000209400 */
[----:B------:R-:W-:Y:S02]  /*14650*/  LOP3.LUT R3, R3, R16, RZ, 0x3c, !PT ;  /* 0x0000001003037212 */ /* 0x000fe400078e3cff */
[----:B------:R-:W-:Y:S02]  /*14660*/  IMAD.MOV R5, RZ, RZ, -R5 ;  /* 0x000000ffff057224 */ /* 0x000fe400078e0a05 */
[----:B------:R-:W-:-:S02]  /*14670*/  ISETP.GE.AND P4, PT, R3, RZ, PT ;  /* 0x000000ff0300720c */ /* 0x000fc40003f86270 */
        /* <DEDUP_REMOVED lines=10> */
[----:B------:R-:W2:Y:S04]  /*14720*/  LD.E.64 R18, [R10.64+0x20] ;  /* 0x000020060a127980 */ /* 0x000ea8000c101b00 */
        /* <DEDUP_REMOVED lines=20> */
[----:B------:R-:W3:Y:S02]  /*14870*/  LD.E.64 R14, [R10.64+0x38] ;  /* 0x000038060a0e7980 */ /* 0x000ee4000c101b00 */
        /* <DEDUP_REMOVED lines=19> */
.L_x_2707:
[----:B------:R-:W2:Y:S02]  /*149b0*/  LD.E R5, [R10.64+0x38] ;  /* 0x000038060a057980 */ /* 0x000ea4000c101900 */
[----:B--2---:R-:W-:-:S04]  /*149c0*/  LEA R5, -R5, RZ, 0x7 ;  /* 0x000000ff05057211 */ /* 0x004fc800078e39ff */
[----:B------:R-:W-:Y:S02]  /*149d0*/  SHF.R.S32.HI R6, RZ, 0x1f, R5 ;  /* 0x0000001fff067819 */ /* 0x000fe40000011405 */
.L_x_2708:
[----:B------:R-:W-:Y:S05]  /*149e0*/  BSYNC B0 ;  /* 0x0000000000007941 */ /* 0x000fea0003800000 */
.L_x_2706:
[C---:B------:R-:W-:Y:S01]  /*149f0*/  IMAD.SHL.U32 R3, R134.reuse, 0x20, RZ ;  /* 0x0000002086037824 */ /* 0x040fe200078e00ff */
[C---:B------:R-:W-:Y:S02]  /*14a00*/  LEA R224, P3, R5.reuse, R224, 0x1 ;  /* 0x000000e005e07211 */ /* 0x040fe400078608ff */
[----:B------:R-:W-:Y:S02]  /*14a10*/  SHF.L.U64.HI R4, R134, 0x5, R135 ;  /* 0x0000000586047819 */ /* 0x000fe40000010287 */
[----:B------:R-:W-:Y:S02]  /*14a20*/  IADD3 R14, P2, R224, R3, RZ ;  /* 0x00000003e00e7210 */ /* 0x000fe40007f5e0ff */
[----:B------:R-:W-:Y:S02]  /*14a30*/  LEA.HI.X R223, R5, R223, R6, 0x1, P3 ;  /* 0x000000df05df7211 */ /* 0x000fe400018f0c06 */
[----:B------:R-:W-:-:S03]  /*14a40*/  IADD3 R20, P3, R14, R3, RZ ;  /* 0x000000030e147210 */ /* 0x000fc60007f7e0ff */
[--C-:B------:R-:W-:Y:S01]  /*14a50*/  IMAD.X R15, R223, 0x1, R4.reuse, P2 ;  /* 0x00000001df0f7824 */ /* 0x100fe200010e0604 */
[-C--:B------:R-:W-:Y:S01]  /*14a60*/  IADD3 R18, P2, R20, R3.reuse, RZ ;  /* 0x0000000314127210 */ /* 0x080fe20007f5e0ff */
[----:B------:R-:W-:Y:S02]  /*14a70*/  IMAD.MOV.U32 R225, RZ, RZ, R223 ;  /* 0x000000ffffe17224 */ /* 0x000fe400078e00df */
[--C-:B------:R-:W-:Y:S01]  /*14a80*/  IMAD.X R21, R15, 0x1, R4.reuse, P3 ;  /* 0x000000010f157824 */ /* 0x100fe200018e0604 */
[-C--:B------:R-:W-:Y:S02]  /*14a90*/  IADD3 R16, P3, R18, R3.reuse, RZ ;  /* 0x0000000312107210 */ /* 0x080fe40007f7e0ff */
[----:B------:R-:W-:Y:S01]  /*14aa0*/  @!PT LDS RZ, [RZ] ;  /* 0x00000000fffff984 */ /* 0x000fe20000000800 */
[----:B------:R-:W-:Y:S01]  /*14ab0*/  @!PT LDS RZ, [RZ] ;  /* 0x00000000fffff984 */ /* 0x000fe20000000800 */
[----:B------:R-:W-:Y:S01]  /*14ac0*/  @!PT LDS RZ, [RZ] ;  /* 0x00000000fffff984 */ /* 0x000fe20000000800 */
[----:B------:R1:W-:Y:S01]  /*14ad0*/  LDGSTS.E.BYPASS.LTC128B.128 [R233+0x4000], [R224.64] ;  /* 0x04000000e0e97fae */ /* 0x0003e2000b901d46 */
[--C-:B------:R-:W-:Y:S01]  /*14ae0*/  IMAD.X R19, R21, 0x1, R4.reuse, P2 ;  /* 0x0000000115137824 */ /* 0x100fe200010e0604 */
[-C--:B------:R-:W-:Y:S02]  /*14af0*/  IADD3 R6, P2, R16, R3.reuse, RZ ;  /* 0x0000000310067210 */ /* 0x080fe40007f5e0ff */
[----:B------:R1:W-:Y:S01]  /*14b00*/  LDGSTS.E.BYPASS.LTC128B.128 [R233+0x8000], [R224.64+0x80] ;  /* 0x08000080e0e97fae */ /* 0x0003e2000b901d46 */
[----:B------:R-:W-:Y:S01]  /*14b10*/  IMAD.X R17, R19, 0x1, R4, P3 ;  /* 0x0000000113117824 */ /* 0x000fe200018e0604 */
[----:B------:R-:W-:-:S02]  /*14b20*/  IADD3 R22, P3, R6, R3, RZ ;  /* 0x0000000306167210 */ /* 0x000fc40007f7e0ff */
[----:B------:R1:W-:Y:S01]  /*14b30*/  LDGSTS.E.BYPASS.LTC128B.128 [R233+0x4800], [R14.64] ;  /* 0x048000000ee97fae */ /* 0x0003e2000b901d46 */
[--C-:B------:R-:W-:Y:S01]  /*14b40*/  IMAD.X R7, R17, 0x1, R4.reuse, P2 ;  /* 0x0000000111077824 */ /* 0x100fe200010e0604 */
[----:B------:R-:W-:Y:S02]  /*14b50*/  IADD3 R24, P2, R22, R3, RZ ;  /* 0x0000000316187210 */ /* 0x000fe40007f5e0ff */
[----:B------:R1:W-:Y:S01]  /*14b60*/  LDGSTS.E.BYPASS.LTC128B.128 [R233+0x8800], [R14.64+0x80] ;  /* 0x088000800ee97fae */ /* 0x0003e2000b901d46 */
[----:B------:R-:W-:-:S03]  /*14b70*/  IMAD.X R23, R7, 0x1, R4, P3 ;  /* 0x0000000107177824 */ /* 0x000fc600018e0604 */
[----:B------:R1:W-:Y:S01]  /*14b80*/  LDGSTS.E.BYPASS.LTC128B.128 [R233+0x5000], [R20.64] ;  /* 0x0500000014e97fae */ /* 0x0003e2000b901d46 */
[----:B------:R-:W-:-:S03]  /*14b90*/  IMAD.X R25, R23, 0x1, R4, P2 ;  /* 0x0000000117197824 */ /* 0x000fc600010e0604 */
        /* <DEDUP_REMOVED lines=12> */
.L_x_2705:
[----:B------:R-:W-:Y:S05]  /*14c60*/  BSYNC B1 ;  /* 0x0000000000017941 */ /* 0x000fea0003800000 */
.L_x_2704:
[----:B------:R-:W2:Y:S01]  /*14c70*/  LD.E R65, [R10.64+0xdc] ;  /* 0x0000dc060a417980 */ /* 0x000ea2000c101900 */
[----:B------:R-:W-:-:S02]  /*14c80*/  FMNMX.FTZ R4, R13, R88, !PT ;  /* 0x000000580d047209 */ /* 0x000fc40007810000 */
[----:B------:R-:W-:Y:S02]  /*14c90*/  SHF.L.U32 R216, R0, 0x1, RZ ;  /* 0x0000000100d87819 */ /* 0x000fe400000006ff */
[----:B------:R-:W-:Y:S02]  /*14ca0*/  FMNMX.FTZ R3, R81, R4, !PT ;  /* 0x0000000451037209 */ /* 0x000fe40007810000 */
[----:B------:R-:W-:Y:S01]  /*14cb0*/  LEA R214, R55, R216, 0x1 ;  /* 0x000000d837d67211 */ /* 0x000fe200078e08ff */
[----:B------:R-:W-:Y:S01]  /*14cc0*/  LDSM.16.MT88.4 R96, [R216+0x10000] ;  /* 0x01000000d860783b */ /* 0x000fe20000004200 */
        /* <DEDUP_REMOVED lines=89> */
[----:B------:R-:W1:Y:S01]  /*15260*/  LDSM.16.MT88.4 R88, [R212+0xc000] ;  /* 0x00c00000d458783b */ /* 0x000e620000004200 */
[-CC-:B------:R-:W-:Y:S01]  /*15270*/  FFMA.FTZ R59, R13, R65.reuse, -R64.reuse ;  /* 0x000000410d3b7223 */ /* 0x180fe20000010840 */
[----:B------:R-:W-:Y:S01]  /*15280*/  MUFU.EX2 R58, R58 ;  /* 0x0000003a003a7308 */ /* 0x000fe20000000800 */
[-C--:B------:R-:W-:Y:S01]  /*15290*/  FFMA.FTZ R56, R81, R65.reuse, -R64 ;  /* 0x0000004151387223 */ /* 0x080fe20000010840 */
[----:B------:R-:W-:Y:S01]  /*152a0*/  LDSM.16.MT88.4 R12, [R216+0x10800] ;  /* 0x01080000d80c783b */ /* 0x000fe20000004200 */
[-CC-:B------:R-:W-:Y:S02]  /*152b0*/  FFMA.FTZ R62, R76, R65.reuse, -R140.reuse ;  /* 0x000000414c3e7223 */ /* 0x180fe4000001088c */
[----:B------:R-:W-:-:S02]  /*152c0*/  FFMA.FTZ R61, R87, R65, -R140 ;  /* 0x00000041573d7223 */ /* 0x000fc4000001088c */
[-CC-:B------:R-:W-:Y:S01]  /*152d0*/  FFMA.FTZ R60, R79, R65.reuse, -R140.reuse ;  /* 0x000000414f3c7223 */ /* 0x180fe2000001088c */
[----:B------:R-:W2:Y:S01]  /*152e0*/  MUFU.EX2 R59, R59 ;  /* 0x0000003b003b7308 */ /* 0x000ea20000000800 */
[-C--:B------:R-:W-:Y:S02]  /*152f0*/  FFMA.FTZ R55, R80, R65.reuse, -R140 ;  /* 0x0000004150377223 */ /* 0x080fe4000001088c */
[----:B------:R-:W3:Y:S01]  /*15300*/  LDSM.16.MT88.4 R80, [R213+0xc000] ;  /* 0x00c00000d550783b */ /* 0x000ee20000004200 */
[-CC-:B------:R-:W-:Y:S02]  /*15310*/  FFMA.FTZ R53, R77, R65.reuse, -R64.reuse ;  /* 0x000000414d357223 */ /* 0x180fe40000010840 */
[-CC-:B------:R-:W-:Y:S02]  /*15320*/  FFMA.FTZ R48, R85, R65.reuse, -R64.reuse ;  /* 0x0000004155307223 */ /* 0x180fe40000010840 */
[----:B------:R-:W-:Y:S01]  /*15330*/  MUFU.EX2 R56, R56 ;  /* 0x0000003800387308 */ /* 0x000fe20000000800 */
[----:B------:R-:W-:-:S02]  /*15340*/  FFMA.FTZ R47, R86, R65, -R64 ;  /* 0x00000041562f7223 */ /* 0x000fc40000010840 */
[-CC-:B------:R-:W-:Y:S02]  /*15350*/  FFMA.FTZ R57, R84, R65.reuse, -R140.reuse ;  /* 0x0000004154397223 */ /* 0x180fe4000001088c */
[-CC-:B------:R-:W-:Y:S02]  /*15360*/  FFMA.FTZ R50, R93, R65.reuse, -R140.reuse ;  /* 0x000000415d327223 */ /* 0x180fe4000001088c */
[--C-:B------:R-:W-:Y:S01]  /*15370*/  FFMA.FTZ R49, R92, R65, -R140.reuse ;  /* 0x000000415c317223 */ /* 0x100fe2000001088c */
[----:B------:R-:W4:Y:S01]  /*15380*/  MUFU.EX2 R51, R51 ;  /* 0x0000003300337308 */ /* 0x000f220000000800 */
[----:B--2---:R-:W-:Y:S01]  /*15390*/  F2FP.BF16.PACK_AB R113, R58, R59 ;  /* 0x0000003b3a71723e */ /* 0x004fe200000010ff */
[-C--:B------:R-:W-:Y:S02]  /*153a0*/  FFMA.FTZ R46, R101, R65.reuse, -R140 ;  /* 0x00000041652e7223 */ /* 0x080fe4000001088c */
[-CC-:B------:R-:W-:Y:S02]  /*153b0*/  FFMA.FTZ R44, R100, R65.reuse, -R64.reuse ;  /* 0x00000041642c7223 */ /* 0x180fe40000010840 */
[----:B------:R-:W-:-:S02]  /*153c0*/  FFMA.FTZ R40, R9, R65, -R64 ;  /* 0x0000004109287223 */ /* 0x000fc40000010840 */
[----:B------:R-:W-:Y:S01]  /*153d0*/  MUFU.EX2 R62, R62 ;  /* 0x0000003e003e7308 */ /* 0x000fe20000000800 */
[-CC-:B------:R-:W-:Y:S02]  /*153e0*/  FFMA.FTZ R43, R180, R65.reuse, -R64.reuse ;  /* 0x00000041b42b7223 */ /* 0x180fe40000010840 */
[-C--:B------:R-:W-:Y:S02]  /*153f0*/  FFMA.FTZ R9, R181, R65.reuse, -R64 ;  /* 0x00000041b5097223 */ /* 0x080fe40000010840 */
[-CC-:B------:R-:W-:Y:S02]  /*15400*/  FFMA.FTZ R45, R177, R65.reuse, -R140.reuse ;  /* 0x00000041b12d7223 */ /* 0x180fe4000001088c */
[-CC-:B------:R-:W-:Y:S01]  /*15410*/  FFMA.FTZ R42, R178, R65.reuse, -R140.reuse ;  /* 0x00000041b22a7223 */ /* 0x180fe2000001088c */
[----:B------:R-:W2:Y:S01]  /*15420*/  MUFU.EX2 R61, R61 ;  /* 0x0000003d003d7308 */ /* 0x000ea20000000800 */
[----:B----4-:R-:W-:Y:S01]  /*15430*/  F2FP.BF16.PACK_AB R115, R51, R56 ;  /* 0x000000383373723e */ /* 0x010fe200000010ff */
[----:B------:R-:W-:-:S02]  /*15440*/  FFMA.FTZ R41, R179, R65, -R140 ;  /* 0x00000041b3297223 */ /* 0x000fc4000001088c */
[-C--:B------:R-:W-:Y:S02]  /*15450*/  FFMA.FTZ R8, R8, R65.reuse, -R140 ;  /* 0x0000004108087223 */ /* 0x080fe4000001088c */
[-CC-:B------:R-:W-:Y:S02]  /*15460*/  FFMA.FTZ R0, R176, R65.reuse, -R64.reuse ;  /* 0x00000041b0007223 */ /* 0x180fe40000010840 */
[----:B------:R-:W-:Y:S01]  /*15470*/  MUFU.EX2 R60, R60 ;  /* 0x0000003c003c7308 */ /* 0x000fe20000000800 */
[-CC-:B------:R-:W-:Y:S02]  /*15480*/  FFMA.FTZ R133, R133, R65.reuse, -R64.reuse ;  /* 0x0000004185857223 */ /* 0x180fe40000010840 */
[-CC-:B------:R-:W-:Y:S02]  /*15490*/  FFMA.FTZ R142, R142, R65.reuse, -R64.reuse ;  /* 0x000000418e8e7223 */ /* 0x180fe40000010840 */
[-C--:B------:R-:W-:Y:S02]  /*154a0*/  FFMA.FTZ R145, R145, R65.reuse, -R64 ;  /* 0x0000004191917223 */ /* 0x080fe40000010840 */
[-CC-:B------:R-:W-:Y:S01]  /*154b0*/  FFMA.FTZ R146, R146, R65.reuse, -R140.reuse ;  /* 0x0000004192927223 */ /* 0x180fe2000001088c */
[----:B------:R-:W4:Y:S01]  /*154c0*/  MUFU.EX2 R55, R55 ;  /* 0x0000003700377308 */ /* 0x000f220000000800 */
        /* <DEDUP_REMOVED lines=9> */
[----:B----4-:R-:W-:Y:S01]  /*15560*/  F2FP.BF16.PACK_AB R114, R55, R60 ;  /* 0x0000003c3772723e */ /* 0x010fe200000010ff */
[----:B------:R-:W-:Y:S01]  /*15570*/  MUFU.EX2 R48, R48 ;  /* 0x0000003000307308 */ /* 0x000fe20000000800 */
[----:B------:R-:W-:-:S02]  /*15580*/  FFMA.FTZ R162, R162, R65, -R140 ;  /* 0x00000041a2a27223 */ /* 0x000fc4000001088c */
[-CC-:B------:R-:W-:Y:S02]  /*15590*/  FFMA.FTZ R163, R163, R65.reuse, -R140.reuse ;  /* 0x00000041a3a37223 */ /* 0x180fe4000001088c */
[-CC-:B------:R-:W-:Y:S01]  /*155a0*/  FFMA.FTZ R165, R165, R65.reuse, -R140.reuse ;  /* 0x00000041a5a57223 */ /* 0x180fe2000001088c */
[C---:B-1----:R-:W-:Y:S01]  /*155b0*/  HMMA.16816.F32.BF16 R84, R112.reuse, R88, RZ ;  /* 0x000000587054723c */ /* 0x042fe200000418ff */
[-C--:B------:R-:W-:Y:S01]  /*155c0*/  FFMA.FTZ R166, R166, R65.reuse, -R140 ;  /* 0x00000041a6a67223 */ /* 0x080fe2000001088c */
[----:B------:R-:W-:Y:S01]  /*155d0*/  MUFU.EX2 R47, R47 ;  /* 0x0000002f002f7308 */ /* 0x000fe20000000800 */
[-C--:B------:R-:W-:Y:S02]  /*155e0*/  FFMA.FTZ R168, R168, R65.reuse, -R64 ;  /* 0x00000041a8a87223 */ /* 0x080fe40000010840 */
[-C--:B------:R-:W-:Y:S02]  /*155f0*/  FFMA.FTZ R176, R167, R65.reuse, -R140 ;  /* 0x00000041a7b07223 */ /* 0x080fe4000001088c */
[-CC-:B------:R-:W-:Y:S01]  /*15600*/  FFMA.FTZ R174, R174, R65.reuse, -R64.reuse ;  /* 0x00000041aeae7223 */ /* 0x180fe20000010840 */
[----:B------:R-:W-:Y:S01]  /*15610*/  HMMA.16816.F32.BF16 R88, R112, R90, RZ ;  /* 0x0000005a7058723c */ /* 0x000fe200000418ff */
[-CC-:B------:R-:W-:Y:S01]  /*15620*/  FFMA.FTZ R173, R173, R65.reuse, -R64.reuse ;  /* 0x00000041adad7223 */ /* 0x180fe20000010840 */
[----:B------:R-:W-:Y:S01]  /*15630*/  MUFU.EX2 R57, R57 ;  /* 0x0000003900397308 */ /* 0x000fe20000000800 */
[----:B------:R-:W-:-:S02]  /*15640*/  FFMA.FTZ R172, R172, R65, -R64 ;  /* 0x00000041acac7223 */ /* 0x000fc40000010840 */
[-CC-:B------:R-:W-:Y:S02]  /*15650*/  FFMA.FTZ R171, R171, R65.reuse, -R140.reuse ;  /* 0x00000041abab7223 */ /* 0x180fe4000001088c */
[-CC-:B------:R-:W-:Y:S01]  /*15660*/  FFMA.FTZ R170, R170, R65.reuse, -R140.reuse ;  /* 0x00000041aaaa7223 */ /* 0x180fe2000001088c */
[C---:B------:R-:W-:Y:S01]  /*15670*/  HMMA.16816.F32.BF16 R92, R112.reuse, R96, RZ ;  /* 0x00000060705c723c */ /* 0x040fe200000418ff */
[-C--:B------:R-:W-:Y:S01]  /*15680*/  FFMA.FTZ R169, R169, R65.reuse, -R140 ;  /* 0x00000041a9a97223 */ /* 0x080fe2000001088c */
[----:B------:R-:W1:Y:S01]  /*15690*/  MUFU.EX2 R50, R50 ;  /* 0x0000003200327308 */ /* 0x000e620000000800 */
[-CC-:B------:R-:W-:Y:S02]  /*156a0*/  FFMA.FTZ R167, R164, R65.reuse, -R64.reuse ;  /* 0x00000041a4a77223 */ /* 0x180fe40000010840 */
[-CC-:B------:R-:W-:Y:S02]  /*156b0*/  FFMA.FTZ R158, R158, R65.reuse, -R64.reuse ;  /* 0x000000419e9e7223 */ /* 0x180fe40000010840 */
[-CC-:B------:R-:W-:Y:S01]  /*156c0*/  FFMA.FTZ R157, R157, R65.reuse, -R64.reuse ;  /* 0x000000419d9d7223 */ /* 0x180fe20000010840 */
[----:B------:R-:W-:Y:S01]  /*156d0*/  HMMA.16816.F32.BF16 R96, R112, R98, RZ ;  /* 0x000000627060723c */ /* 0x000fe200000418ff */
[-C--:B------:R-:W-:Y:S01]  /*156e0*/  FFMA.FTZ R156, R156, R65.reuse, -R64 ;  /* 0x000000419c9c7223 */ /* 0x080fe20000010840 */
[----:B------:R-:W-:Y:S01]  /*156f0*/  MUFU.EX2 R49, R49 ;  /* 0x0000003100317308 */ /* 0x000fe20000000800 */
[----:B------:R-:W-:-:S02]  /*15700*/  FFMA.FTZ R155, R155, R65, -R140 ;  /* 0x000000419b9b7223 */ /* 0x000fc4000001088c */
[-CC-:B------:R-:W-:Y:S02]  /*15710*/  FFMA.FTZ R154, R154, R65.reuse, -R140.reuse ;  /* 0x000000419a9a7223 */ /* 0x180fe4000001088c */
[-CC-:B------:R-:W-:Y:S01]  /*15720*/  FFMA.FTZ R153, R153, R65.reuse, -R140.reuse ;  /* 0x0000004199997223 */ /* 0x180fe2000001088c */
[C---:B------:R-:W-:Y:S01]  /*15730*/  HMMA.16816.F32.BF16 R128, R112.reuse, R124, RZ ;  /* 0x0000007c7080723c */ /* 0x040fe200000418ff */
[-C--:B------:R-:W-:Y:S01]  /*15740*/  FFMA.FTZ R150, R150, R65.reuse, -R140 ;  /* 0x0000004196967223 */ /* 0x080fe2000001088c */
[----:B------:R-:W2:Y:S01]  /*15750*/  MUFU.EX2 R46, R46 ;  /* 0x0000002e002e7308 */ /* 0x000ea20000000800 */
[----:B------:R-:W-:Y:S02]  /*15760*/  FFMA.FTZ R149, R149, R65, -R64 ;  /* 0x0000004195957223 */ /* 0x000fe40000010840 */
[----:B------:R-:W-:Y:S02]  /*15770*/  FADD.FTZ R59, R59, R58 ;  /* 0x0000003a3b3b7221 */ /* 0x000fe40000010000 */
[----:B------:R-:W-:Y:S01]  /*15780*/  FADD.FTZ R61, R62, R61 ;  /* 0x0000003d3e3d7221 */ /* 0x000fe20000010000 */
[----:B------:R-:W-:Y:S01]  /*15790*/  HMMA.16816.F32.BF16 R68, R112, R72, RZ ;  /* 0x000000487044723c */ /* 0x000fe200000418ff */
[----:B------:R-:W-:Y:S01]  /*157a0*/  FADD.FTZ R56, R56, R59 ;  /* 0x0000003b38387221 */ /* 0x000fe20000010000 */
[----:B------:R-:W4:Y:S01]  /*157b0*/  MUFU.EX2 R44, R44 ;  /* 0x0000002c002c7308 */ /* 0x000f220000000800 */
[----:B------:R-:W-:-:S02]  /*157c0*/  FADD.FTZ R60, R60, R61 ;  /* 0x0000003d3c3c7221 */ /* 0x000fc40000010000 */
[----:B------:R-:W-:Y:S02]  /*157d0*/  FFMA.FTZ R245, R63, R65, -R64 ;  /* 0x000000413ff57223 */ /* 0x000fe40000010840 */
[----:B------:R-:W-:Y:S01]  /*157e0*/  FADD.FTZ R56, R51, R56 ;  /* 0x0000003833387221 */ /* 0x000fe20000010000 */
[C---:B---3--:R-:W-:Y:S01]  /*157f0*/  HMMA.16816.F32.BF16 R76, R112.reuse, R80, RZ ;  /* 0x00000050704c723c */ /* 0x048fe200000418ff */
        /* <DEDUP_REMOVED lines=9> */
[----:B------:R-:W3:Y:S06]  /*15890*/  MUFU.EX2 R42, R42 ;  /* 0x0000002a002a7308 */ /* 0x000eec0000000800 */
        /* <DEDUP_REMOVED lines=63> */
[----:B---3--:R-:W-:Y:S01]  /*15c90*/  F2FP.BF16.PACK_AB R4, R42, R45 ;  /* 0x0000002d2a04723e */ /* 0x008fe200000010ff */
        /* <DEDUP_REMOVED lines=8> */
[----:B------:R-:W3:Y:S01]  /*15d20*/  MUFU.EX2 R170, R170 ;  /* 0x000000aa00aa7308 */ /* 0x000ee20000000800 */
        /* <DEDUP_REMOVED lines=125> */
[----:B------:R-:W5:Y:S07]  /*16500*/  LDSM.16.MT88.4 R20, [R214+0x12800] ;  /* 0x01280000d614783b */ /* 0x000f6e0000004200 */
        /* <DEDUP_REMOVED lines=13> */
[C---:B------:R-:W-:Y:S01]  /*165e0*/  HMMA.16816.F32.BF16 R112, R4.reuse, R14, R112 ;  /* 0x0000000e0470723c */ /* 0x040fe20000041870 */
[----:B------:R-:W2:Y:S07]  /*165f0*/  LDSM.16.MT88.4 R12, [R214+0x13000] ;  /* 0x01300000d60c783b */ /* 0x000eae0000004200 */
[C---:B------:R-:W-:Y:S01]  /*16600*/  HMMA.16816.F32.BF16 R104, R4.reuse, R36, R104 ;  /* 0x000000240468723c */ /* 0x040fe20000041868 */
[----:B------:R-:W5:Y:S07]  /*16610*/  MUFU.EX2 R37, R149 ;  /* 0x0000009500257308 */ /* 0x000f6e0000000800 */
[C---:B------:R-:W-:Y:S08]  /*16620*/  HMMA.16816.F32.BF16 R128, R4.reuse, R28, R128 ;  /* 0x0000001c0480723c */ /* 0x040ff00000041880 */
[C---:B------:R-:W-:Y:S01]  /*16630*/  HMMA.16816.F32.BF16 R124, R4.reuse, R30, R124 ;  /* 0x0000001e047c723c */ /* 0x040fe2000004187c */
[----:B------:R-:W2:Y:S07]  /*16640*/  LDSM.16.MT88.4 R28, [R214+0xf000] ;  /* 0x00f00000d61c783b */ /* 0x000eae0000004200 */
[----:B------:R-:W-:Y:S07]  /*16650*/  HMMA.16816.F32.BF16 R108, R4, R38, R108 ;  /* 0x00000026046c723c */ /* 0x000fee000004186c */
[----:B----4-:R-:W-:Y:S01]  /*16660*/  F2FP.BF16.PACK_AB R4, R154, R155 ;  /* 0x0000009b9a04723e */ /* 0x010fe200000010ff */
        /* <DEDUP_REMOVED lines=29> */
[C---:B------:R-:W-:Y:S05]  /*16840*/  HMMA.16816.F32.BF16 R68, R4.reuse, R28, R68 ;  /* 0x0000001c0444723c */ /* 0x040fea0000041844 */
        /* <DEDUP_REMOVED lines=116> */
.L_x_2711:
[----:B------:R-:W2:Y:S02]  /*16f90*/  LD.E R6, [R10.64+0x40] ;  /* 0x000040060a067980 */ /* 0x000ea4000c101900 */
[----:B--2---:R-:W-:-:S04]  /*16fa0*/  LEA R6, -R6, RZ, 0x7 ;  /* 0x000000ff06067211 */ /* 0x004fc800078e39ff */
[----:B------:R-:W-:Y:S02]  /*16fb0*/  SHF.R.S32.HI R4, RZ, 0x1f, R6 ;  /* 0x0000001fff047819 */ /* 0x000fe40000011406 */
.L_x_2712:
[----:B------:R-:W-:Y:S05]  /*16fc0*/  BSYNC B0 ;  /* 0x0000000000007941 */ /* 0x000fea0003800000 */
.L_x_2710:
[----:B------:R-:W-:Y:S01]  /*16fd0*/  IMAD.SHL.U32 R5, R136, 0x20, RZ ;  /* 0x0000002088057824 */ /* 0x000fe200078e00ff */
[----:B------:R-:W-:Y:S01]  /*16fe0*/  LEA R226, P2, R6, R226, 0x1 ;  /* 0x000000e206e27211 */ /* 0x000fe200078408ff */
[----:B------:R-:W-:Y:S01]  /*16ff0*/  ULDC.64 UR4, c[0x0][0x40] ;  /* 0x0000100000047ab9 */ /* 0x000fe20000000a00 */
[----:B------:R-:W-:Y:S01]  /*17000*/  SHF.L.U64.HI R0, R136, 0x5, R137 ;  /* 0x0000000588007819 */ /* 0x000fe20000010289 */
[----:B------:R-:W-:Y:S01]  /*17010*/  UIADD3 UR4, UP0, UR4, 0x160, URZ ;  /* 0x0000016004047890 */ /* 0x000fe2000ff1e03f */
[----:B------:R-:W-:Y:S01]  /*17020*/  IADD3 R14, P1, R226, R5, RZ ;  /* 0x00000005e20e7210 */ /* 0x000fe20007f3e0ff */
[----:B------:R-:W-:Y:S01]  /*17030*/  BSSY B1, `(.L_x_2713) ;  /* 0x0000201000017945 */ /* 0x000fe20003800000 */
[----:B------:R-:W-:Y:S01]  /*17040*/  LEA.HI.X R227, R6, R227, R4, 0x1, P2 ;  /* 0x000000e306e37211 */ /* 0x000fe200010f0c04 */
[----:B------:R-:W-:Y:S01]  /*17050*/  UIADD3.X UR5, URZ, UR5, URZ, UP0, !UPT ;  /* 0x000000053f057290 */ /* 0x000fe200087fe43f */
[----:B------:R-:W-:-:S03]  /*17060*/  IADD3 R12, P2, R14, R5, RZ ;  /* 0x000000050e0c7210 */ /* 0x000fc60007f5e0ff */
[--C-:B------:R-:W-:Y:S01]  /*17070*/  IMAD.X R15, R227, 0x1, R0.reuse, P1 ;  /* 0x00000001e30f7824 */ /* 0x100fe200008e0600 */
        /* <DEDUP_REMOVED lines=19> */
[----:B------:R-:W-:Y:S01]  /*171b0*/  IMAD.X R17, R5, 0x1, R0, P1 ;  /* 0x0000000105117824 */ /* 0x000fe200008e0600 */
[----:B------:R-:W-:Y:S01]  /*171c0*/  ISETP.GE.AND P1, PT, R54, 0x3, PT ;  /* 0x000000033600780c */ /* 0x000fe20003f26270 */
        /* <DEDUP_REMOVED lines=11> */
[----:B------:R-:W1:Y:S04]  /*17280*/  LDSM.16.M88.4 R56, [R221+0x4000] ;  /* 0x00400000dd38783b */ /* 0x000e680000000200 */
[----:B------:R-:W3:Y:S04]  /*17290*/  LDSM.16.M88.4 R36, [R221+0x5000] ;  /* 0x00500000dd24783b */ /* 0x000ee80000000200 */
[----:B------:R-:W5:Y:S04]  /*172a0*/  LDSM.16.M88.4 R44, [R221+0x4800] ;  /* 0x00480000dd2c783b */ /* 0x000f680000000200 */
[----:B------:R-:W5:Y:S04]  /*172b0*/  LDSM.16.M88.4 R28, [R221+0x5800] ;  /* 0x00580000dd1c783b */ /* 0x000f680000000200 */
[----:B------:R-:W5:Y:S04]  /*172c0*/  LDSM.16.M88.4 R20, [R221+0x6000] ;  /* 0x00600000dd14783b */ /* 0x000f680000000200 */
[----:B--2---:R-:W2:Y:S04]  /*172d0*/  LDSM.16.M88.4 R12, [R221+0x6800] ;  /* 0x00680000dd0c783b */ /* 0x004ea80000000200 */
[----:B------:R-:W2:Y:S04]  /*172e0*/  LDSM.16.M88.4 R180, [R221+0x7000] ;  /* 0x00700000ddb4783b */ /* 0x000ea80000000200 */
[----:B------:R-:W2:Y:S04]  /*172f0*/  LDSM.16.M88.4 R64, [R221+0x7800] ;  /* 0x00780000dd40783b */ /* 0x000ea80000000200 */
[----:B------:R-:W-:Y:S04]  /*17300*/  LDSM.16.M88.4 R140, [R220] ;  /* 0x00000000dc8c783b */ /* 0x000fe80000000200 */
[----:B------:R-:W2:Y:S04]  /*17310*/  LDSM.16.M88.4 R144, [R219] ;  /* 0x00000000db90783b */ /* 0x000ea80000000200 */
[----:B----4-:R-:W4:Y:S01]  /*17320*/  LDSM.16.M88.4 R4, [R210] ;  /* 0x00000000d204783b */ /* 0x010f220000000200 */
[C---:B-1----:R-:W-:Y:S03]  /*17330*/  HMMA.16816.F32.BF16 R60, R172.reuse, R56, RZ ;  /* 0x00000038ac3c723c */ /* 0x042fe600000418ff */
[----:B---3--:R-:W1:Y:S04]  /*17340*/  LDSM.16.M88.4 R8, [R211] ;  /* 0x00000000d308783b */ /* 0x008e680000000200 */
[----:B------:R-:W-:Y:S01]  /*17350*/  LDSM.16.M88.4 R152, [R206] ;  /* 0x00000000ce98783b */ /* 0x000fe20000000200 */
[C---:B------:R-:W-:Y:S03]  /*17360*/  HMMA.16816.F32.BF16 R40, R172.reuse, R36, RZ ;  /* 0x00000024ac28723c */ /* 0x040fe600000418ff */
        /* <DEDUP_REMOVED lines=8> */
[C---:B-----5:R-:W-:Y:S03]  /*173f0*/  HMMA.16816.F32.BF16 R48, R172.reuse, R44, RZ ;  /* 0x0000002cac30723c */ /* 0x060fe600000418ff */
[----:B------:R-:W-:Y:S04]  /*17400*/  LDSM.16.M88.4 R248, [R220+0x2000] ;  /* 0x00200000dcf8783b */ /* 0x000fe80000000200 */
[----:B------:R-:W-:Y:S01]  /*17410*/  LDSM.16.M88.4 R188, [R221+0x9800] ;  /* 0x00980000ddbc783b */ /* 0x000fe20000000200 */
[C---:B------:R-:W-:Y:S03]  /*17420*/  HMMA.16816.F32.BF16 R44, R172.reuse, R46, RZ ;  /* 0x0000002eac2c723c */ /* 0x040fe600000418ff */
[----:B------:R-:W3:Y:S04]  /*17430*/  S2R R0, SR_TID.X ;  /* 0x0000000000007919 */ /* 0x000ee80000002100 */
[----:B------:R-:W0:Y:S01]  /*17440*/  LDGDEPBAR ;  /* 0x00000000000079af */ /* 0x000e220000000000 */
[C---:B------:R-:W-:Y:S08]  /*17450*/  HMMA.16816.F32.BF16 R32, R172.reuse, R28, RZ ;  /* 0x0000001cac20723c */ /* 0x040ff000000418ff */
[C---:B------:R-:W-:Y:S08]  /*17460*/  HMMA.16816.F32.BF16 R24, R172.reuse, R20, RZ ;  /* 0x00000014ac18723c */ /* 0x040ff000000418ff */
[----:B--2---:R-:W-:Y:S01]  /*17470*/  HMMA.16816.F32.BF16 R16, R172, R12, RZ ;  /* 0x0000000cac10723c */ /* 0x004fe200000418ff */
[----:B---3--:R-:W-:-:S07]  /*17480*/  IMAD.SHL.U32 R0, R0, 0x2, RZ ;  /* 0x0000000200007824 */ /* 0x008fce00078e00ff */
[----:B------:R-:W-:Y:S01]  /*17490*/  HMMA.16816.F32.BF16 R184, R172, R180, RZ ;  /* 0x000000b4acb8723c */ /* 0x000fe200000418ff */
[----:B------:R-:W-:-:S07]  /*174a0*/  LOP3.LUT R0, R0, 0x6, RZ, 0xc0, !PT ;  /* 0x0000000600007812 */ /* 0x000fce00078ec0ff */
        /* <DEDUP_REMOVED lines=10> */
[C---:B----4-:R-:W-:Y:S08]  /*17550*/  HMMA.16816.F32.BF16 R40, R140.reuse, R4, R40 ;  /* 0x000000048c28723c */ /* 0x050ff00000041828 */
        /* <DEDUP_REMOVED lines=9> */
[----:B------:R-:W-:Y:S01]  /*175f0*/  HMMA.16816.F32.BF16 R180, R140, R154, R180 ;  /* 0x0000009a8cb4723c */ /* 0x000fe200000418b4 */
[----:B------:R-:W4:Y:S07]  /*17600*/  LDSM.16.M88.4 R152, [R215+0x5800] ;  /* 0x00580000d798783b */ /* 0x000f2e0000000200 */
[C---:B---3--:R-:W-:Y:S08]  /*17610*/  HMMA.16816.F32.BF16 R48, R144.reuse, R4, R48 ;  /* 0x000000049030723c */ /* 0x048ff00000041830 */
        /* <DEDUP_REMOVED lines=21> */
[C---:B---3--:R-:W-:Y:S08]  /*17770*/  HMMA.16816.F32.BF16 R184, R144.reuse, R4, R184 ;  /* 0x0000000490b8723c */ /* 0x048ff000000418b8 */
[C---:B------:R-:W-:Y:S01]  /*17780*/  HMMA.16816.F32.BF16 R180, R144.reuse, R6, R180 ;  /* 0x0000000690b4723c */ /* 0x040fe200000418b4 */
[----:B------:R-:W3:Y:S07]  /*17790*/  LDSM.16.M88.4 R4, [R204+0x2000] ;  /* 0x00200000cc04783b */ /* 0x000eee0000000200 */
[C---:B-1----:R-:W-:Y:S08]  /*177a0*/  HMMA.16816.F32.BF16 R24, R144.reuse, R8, R24 ;  /* 0x000000089018723c */ /* 0x042ff00000041818 */
[----:B------:R-:W-:Y:S01]  /*177b0*/  HMMA.16816.F32.BF16 R20, R144, R10, R20 ;  /* 0x0000000a9014723c */ /* 0x000fe20000041814 */
        /* <DEDUP_REMOVED lines=28> */
[----:B------:R-:W5:Y:S07]  /*17980*/  LDSM.16.M88.4 R144, [R202] ;  /* 0x00000000ca90783b */ /* 0x000f6e0000000200 */
[C---:B------:R-:W-:Y:S08]  /*17990*/  HMMA.16816.F32.BF16 R16, R64.reuse, R148, R16 ;  /* 0x000000944010723c */ /* 0x040ff00000041810 */
[----:B------:R-:W-:Y:S01]  /*179a0*/  HMMA.16816.F32.BF16 R12, R64, R150, R12 ;  /* 0x00000096400c723c */ /* 0x000fe2000004180c */
[----:B------:R-:W2:Y:S04]  /*179b0*/  LDSM.16.M88.4 R148, [R203] ;  /* 0x00000000cb94783b */ /* 0x000ea80000000200 */
[----:B------:R-:W-:Y:S03]  /*179c0*/  LDSM.16.M88.4 R64, [R200] ;  /* 0x00000000c840783b */ /* 0x000fe60000000200 */
[C---:B----4-:R-:W-:Y:S08]  /*179d0*/  HMMA.16816.F32.BF16 R60, R152.reuse, R192, R60 ;  /* 0x000000c0983c723c */ /* 0x050ff0000004183c */
[C---:B------:R-:W-:Y:S01]  /*179e0*/  HMMA.16816.F32.BF16 R56, R152.reuse, R194, R56 ;  /* 0x000000c29838723c */ /* 0x040fe20000041838 */
[----:B------:R-:W4:Y:S07]  /*179f0*/  LDSM.16.M88.4 R192, [R197] ;  /* 0x00000000c5c0783b */ /* 0x000f2e0000000200 */
[C---:B---3--:R-:W-:Y:S08]  /*17a00*/  HMMA.16816.F32.BF16 R40, R152.reuse, R4, R40 ;  /* 0x000000049828723c */ /* 0x048ff00000041828 */
[C---:B------:R-:W-:Y:S01]  /*17a10*/  HMMA.16816.F32.BF16 R36, R152.reuse, R6, R36 ;  /* 0x000000069824723c */ /* 0x040fe20000041824 */
[----:B------:R-:W-:Y:S07]  /*17a20*/  LDSM.16.M88.4 R4, [R198] ;  /* 0x00000000c604783b */ /* 0x000fee0000000200 */
[C---:B-1----:R-:W-:Y:S08]  /*17a30*/  HMMA.16816.F32.BF16 R48, R152.reuse, R8, R48 ;  /* 0x000000089830723c */ /* 0x042ff00000041830 */
[C---:B------:R-:W-:Y:S01]  /*17a40*/  HMMA.16816.F32.BF16 R44, R152.reuse, R10, R44 ;  /* 0x0000000a982c723c */ /* 0x040fe2000004182c */
[----:B------:R-:W1:Y:S07]  /*17a50*/  LDSM.16.M88.4 R8, [R199] ;  /* 0x00000000c708783b */ /* 0x000e6e0000000200 */
[C---:B------:R-:W-:Y:S08]  /*17a60*/  HMMA.16816.F32.BF16 R24, R152.reuse, R168, R24 ;  /* 0x000000a89818723c */ /* 0x040ff00000041818 */
[C---:B------:R-:W-:Y:S01]  /*17a70*/  HMMA.16816.F32.BF16 R20, R152.reuse, R170, R20 ;  /* 0x000000aa9814723c */ /* 0x040fe20000041814 */
[----:B------:R-:W-:Y:S07]  /*17a80*/  LDSM.16.M88.4 R168, [R218+0x2000] ;  /* 0x00200000daa8783b */ /* 0x000fee0000000200 */
[C---:B------:R-:W-:Y:S08]  /*17a90*/  HMMA.16816.F32.BF16 R184, R152.reuse, R160, R184 ;  /* 0x000000a098b8723c */ /* 0x040ff000000418b8 */
[C---:B------:R-:W-:Y:S01]  /*17aa0*/  HMMA.16816.F32.BF16 R180, R152.reuse, R162, R180 ;  /* 0x000000a298b4723c */ /* 0x040fe200000418b4 */
[----:B------:R-:W3:Y:S07]  /*17ab0*/  LDSM.16.M88.4 R160, [R215+0x8800] ;  /* 0x00880000d7a0783b */ /* 0x000eee0000000200 */
[C---:B------:R-:W-:Y:S08]  /*17ac0*/  HMMA.16816.F32.BF16 R16, R152.reuse, R164, R16 ;  /* 0x000000a49810723c */ /* 0x040ff00000041810 */
[----:B------:R-:W-:Y:S01]  /*17ad0*/  HMMA.16816.F32.BF16 R12, R152, R166, R12 ;  /* 0x000000a6980c723c */ /* 0x000fe2000004180c */
[----:B------:R-:W1:Y:S07]  /*17ae0*/  LDSM.16.M88.4 R164, [R215+0x8000] ;  /* 0x00800000d7a4783b */ /* 0x000e6e0000000200 */
[C---:B--2---:R-:W-:Y:S08]  /*17af0*/  HMMA.16816.F32.BF16 R40, R248.reuse, R140, R40 ;  /* 0x0000008cf828723c */ /* 0x044ff00000041828 */
[C---:B------:R-:W-:Y:S01]  /*17b00*/  HMMA.16816.F32.BF16 R36, R248.reuse, R142, R36 ;  /* 0x0000008ef824723c */ /* 0x040fe20000041824 */
[----:B------:R-:W2:Y:S07]  /*17b10*/  LDSM.16.M88.4 R140, [R215+0xb000] ;  /* 0x00b00000d78c783b */ /* 0x000eae0000000200 */
[C---:B-----5:R-:W-:Y:S08]  /*17b20*/  HMMA.16816.F32.BF16 R48, R248.reuse, R144, R48 ;  /* 0x00000090f830723c */ /* 0x060ff00000041830 */
[C---:B------:R-:W-:Y:S01]  /*17b30*/  HMMA.16816.F32.BF16 R44, R248.reuse, R146, R44 ;  /* 0x00000092f82c723c */ /* 0x040fe2000004182c */
[----:B------:R-:W-:Y:S07]  /*17b40*/  LDSM.16.M88.4 R144, [R215+0xa800] ;  /* 0x00a80000d790783b */ /* 0x000fee0000000200 */
[----:B------:R-:W-:Y:S08]  /*17b50*/  HMMA.16816.F32.BF16 R60, R248, R148, R60 ;  /* 0x00000094f83c723c */ /* 0x000ff0000004183c */
[C---:B------:R-:W-:Y:S08]  /*17b60*/  HMMA.16816.F32.BF16 R176, R152.reuse, R156, R176 ;  /* 0x0000009c98b0723c */ /* 0x040ff000000418b0 */
[----:B------:R-:W-:Y:S01]  /*17b70*/  HMMA.16816.F32.BF16 R172, R152, R158, R172 ;  /* 0x0000009e98ac723c */ /* 0x000fe200000418ac */
[----:B------:R-:W5:Y:S07]  /*17b80*/  LDSM.16.M88.4 R156, [R215+0x9000] ;  /* 0x00900000d79c783b */ /* 0x000f6e0000000200 */
[C---:B------:R-:W-:Y:S01]  /*17b90*/  HMMA.16816.F32.BF16 R56, R248.reuse, R150, R56 ;  /* 0x00000096f838723c */ /* 0x040fe20000041838 */
[----:B------:R-:W-:Y:S07]  /*17ba0*/  LDSM.16.M88.4 R148, [R215+0xa000] ;  /* 0x00a00000d794783b */ /* 0x000fee0000000200 */
[C---:B----4-:R-:W-:Y:S08]  /*17bb0*/  HMMA.16816.F32.BF16 R184, R248.reuse, R192, R184 ;  /* 0x000000c0f8b8723c */ /* 0x050ff000000418b8 */
[C---:B------:R-:W-:Y:S08]  /*17bc0*/  HMMA.16816.F32.BF16 R180, R248.reuse, R194, R180 ;  /* 0x000000c2f8b4723c */ /* 0x040ff000000418b4 */
[C---:B-1----:R-:W-:Y:S08]  /*17bd0*/  HMMA.16816.F32.BF16 R24, R248.reuse, R8, R24 ;  /* 0x00000008f818723c */ /* 0x042ff00000041818 */
[C---:B------:R-:W-:Y:S01]  /*17be0*/  HMMA.16816.F32.BF16 R20, R248.reuse, R10, R20 ;  /* 0x0000000af814723c */ /* 0x040fe20000041814 */
[----:B------:R-:W-:Y:S07]  /*17bf0*/  LDSM.16.M88.4 R8, [R217+0x2000] ;  /* 0x00200000d908783b */ /* 0x000fee0000000200 */
[C---:B------:R-:W-:Y:S08]  /*17c00*/  HMMA.16816.F32.BF16 R16, R248.reuse, R4, R16 ;  /* 0x00000004f810723c */ /* 0x040ff00000041810 */
[----:B------:R-:W-:Y:S01]  /*17c10*/  HMMA.16816.F32.BF16 R12, R248, R6, R12 ;  /* 0x00000006f80c723c */ /* 0x000fe2000004180c */
[----:B------:R-:W1:Y:S07]  /*17c20*/  LDSM.16.M88.4 R4, [R204+0x4000] ;  /* 0x00400000cc04783b */ /* 0x000e6e0000000200 */
[C---:B------:R-:W-:Y:S08]  /*17c30*/  HMMA.16816.F32.BF16 R32, R152.reuse, R188, R32 ;  /* 0x000000bc9820723c */ /* 0x040ff00000041820 */
[----:B------:R-:W-:Y:S01]  /*17c40*/  HMMA.16816.F32.BF16 R28, R152, R190, R28 ;  /* 0x000000be981c723c */ /* 0x000fe2000004181c */
[----:B------:R-:W4:Y:S04]  /*17c50*/  LDSM.16.M88.4 R188, [R196] ;  /* 0x00000000c4bc783b */ /* 0x000f280000000200 */
[----:B------:R-:W-:Y:S03]  /*17c60*/  LDSM.16.M88.4 R152, [R215+0x9800] ;  /* 0x00980000d798783b */ /* 0x000fe60000000200 */
[C---:B---3--:R-:W-:Y:S08]  /*17c70*/  HMMA.16816.F32.BF16 R48, R168.reuse, R160, R48 ;  /* 0x000000a0a830723c */ /* 0x048ff00000041830 */
[C---:B------:R-:W-:Y:S01]  /*17c80*/  HMMA.16816.F32.BF16 R44, R168.reuse, R162, R44 ;  /* 0x000000a2a82c723c */ /* 0x040fe2000004182c */
[----:B------:R-:W3:Y:S07]  /*17c90*/  LDSM.16.M88.4 R160, [R204+0x4800] ;  /* 0x00480000cca0783b */ /* 0x000eee0000000200 */
[C---:B------:R-:W-:Y:S07]  /*17ca0*/  HMMA.16816.F32.BF16 R60, R168.reuse, R164, R60 ;  /* 0x000000a4a83c723c */ /* 0x040fee000004183c */
[----:B------:R-:W-:Y:S01]  /*17cb0*/  IMAD R165, R235, 0x80, R0 ;  /* 0x00000080eba57824 */ /* 0x000fe200078e0200 */
[----:B------:R-:W-:Y:S04]  /*17cc0*/  HMMA.16816.F32.BF16 R56, R168, R166, R56 ;  /* 0x000000a6a838723c */ /* 0x000fe80000041838 */
[----:B------:R-:W-:-:S02]  /*17cd0*/  IADD3 R53, R165, 0x8, RZ ;  /* 0x00000008a5357810 */ /* 0x000fc40007ffe0ff */
[----:B------:R-:W-:Y:S02]  /*17ce0*/  IADD3 R55, R165, 0x9, RZ ;  /* 0x00000009a5377810 */ /* 0x000fe40007ffe0ff */
[C---:B--2---:R-:W-:Y:S01]  /*17cf0*/  HMMA.16816.F32.BF16 R184, R168.reuse, R140, R184 ;  /* 0x0000008ca8b8723c */ /* 0x044fe200000418b8 */
[C---:B------:R-:W-:Y:S02]  /*17d00*/  ISETP.GE.AND P5, PT, R53.reuse, R2, PT ;  /* 0x000000023500720c */ /* 0x040fe40003fa6270 */
[----:B------:R-:W-:Y:S02]  /*17d10*/  ISETP.GE.AND P2, PT, R53, R52, PT ;  /* 0x000000343500720c */ /* 0x000fe40003f46270 */
[----:B------:R-:W-:Y:S02]  /*17d20*/  IADD3 R53, R165, 0x10, RZ ;  /* 0x00000010a5357810 */ /* 0x000fe40007ffe0ff */
[-C--:B------:R-:W-:Y:S01]  /*17d30*/  ISETP.GE.AND P4, PT, R55, R2.reuse, PT ;  /* 0x000000023700720c */ /* 0x080fe20003f86270 */
[----:B------:R-:W-:Y:S01]  /*17d40*/  HMMA.16816.F32.BF16 R180, R168, R142, R180 ;  /* 0x0000008ea8b4723c */ /* 0x000fe200000418b4 */
[----:B------:R-:W2:Y:S07]  /*17d50*/  LDSM.16.M88.4 R140, [R204+0x5000] ;  /* 0x00500000cc8c783b */ /* 0x000eae0000000200 */
[C---:B------:R-:W-:Y:S08]  /*17d60*/  HMMA.16816.F32.BF16 R32, R248.reuse, R64, R32 ;  /* 0x00000040f820723c */ /* 0x040ff00000041820 */
[----:B------:R-:W-:Y:S01]  /*17d70*/  HMMA.16816.F32.BF16 R28, R248, R66, R28 ;  /* 0x00000042f81c723c */ /* 0x000fe2000004181c */
[----:B------:R-:W2:Y:S07]  /*17d80*/  LDSM.16.M88.4 R64, [R215+0xb800] ;  /* 0x00b80000d740783b */ /* 0x000eae0000000200 */
[----:B-----5:R-:W-:Y:S08]  /*17d90*/  HMMA.16816.F32.BF16 R40, R168, R156, R40 ;  /* 0x0000009ca828723c */ /* 0x020ff00000041828 */
[C---:B-1----:R-:W-:Y:S07]  /*17da0*/  HMMA.16816.F32.BF16 R60, R8.reuse, R4, R60 ;  /* 0x00000004083c723c */ /* 0x042fee000004183c */
[----:B------:R-:W-:Y:S01]  /*17db0*/  IADD3 R5, R165, 0x1, RZ ;  /* 0x00000001a5057810 */ /* 0x000fe20007ffe0ff */
[----:B------:R-:W-:Y:S03]  /*17dc0*/  HMMA.16816.F32.BF16 R56, R8, R6, R56 ;  /* 0x000000060838723c */ /* 0x000fe60000041838 */
[----:B------:R-:W-:-:S02]  /*17dd0*/  ISETP.GE.AND P6, PT, R5, R2, PT ;  /* 0x000000020500720c */ /* 0x000fc40003fc6270 */
[----:B------:R-:W-:Y:S02]  /*17de0*/  ISETP.GE.AND P3, PT, R5, R52, PT ;  /* 0x000000340500720c */ /* 0x000fe40003f66270 */
[----:B------:R-:W1:Y:S01]  /*17df0*/  LDSM.16.M88.4 R4, [R204+0x5800] ;  /* 0x00580000cc04783b */ /* 0x000e620000000200 */
[----:B----4-:R-:W-:Y:S08]  /*17e00*/  HMMA.16816.F32.BF16 R172, R248, R190, R172 ;  /* 0x000000bef8ac723c */ /* 0x010ff000000418ac */
[----:B---3--:R-:W-:Y:S01]  /*17e10*/  HMMA.16816.F32.BF16 R48, R8, R160, R48 ;  /* 0x000000a00830723c */ /* 0x008fe20000041830 */
[----:B------:R-:W-:-:S02]  /*17e20*/  FSEL R193, R61, -INF , !P6 ;  /* 0xff8000003dc17808 */ /* 0x000fc40007000000 */
[----:B------:R-:W-:Y:S02]  /*17e30*/  ISETP.GE.AND P6, PT, R55, R52, PT ;  /* 0x000000343700720c */ /* 0x000fe40003fc6270 */
[----:B------:R-:W-:Y:S02]  /*17e40*/  IADD3 R55, R165, 0x11, RZ ;  /* 0x00000011a5377810 */ /* 0x000fe40007ffe0ff */
[----:B------:R-:W-:Y:S01]  /*17e50*/  FSEL R0, R63, -INF , !P3 ;  /* 0xff8000003f007808 */ /* 0x000fe20005800000 */
[----:B------:R-:W-:Y:S01]  /*17e60*/  HMMA.16816.F32.BF16 R176, R248, R188, R176 ;  /* 0x000000bcf8b0723c */ /* 0x000fe200000418b0 */
[----:B------:R-:W-:Y:S02]  /*17e70*/  FSEL R195, R56, -INF , !P5 ;  /* 0xff80000038c37808 */ /* 0x000fe40006800000 */
[C---:B------:R-:W-:Y:S02]  /*17e80*/  ISETP.GE.AND P3, PT, R53.reuse, R2, PT ;  /* 0x000000023500720c */ /* 0x040fe40003f66270 */
[----:B------:R-:W-:-:S02]  /*17e90*/  ISETP.GE.AND P5, PT, R53, R52, PT ;  /* 0x000000343500720c */ /* 0x000fc40003fa6270 */
[----:B------:R-:W-:Y:S01]  /*17ea0*/  FSEL R225, R58, -INF , !P2 ;  /* 0xff8000003ae17808 */ /* 0x000fe20005000000 */
[C---:B------:R-:W-:Y:S01]  /*17eb0*/  HMMA.16816.F32.BF16 R44, R8.reuse, R162, R44 ;  /* 0x000000a2082c723c */ /* 0x040fe2000004182c */
[----:B------:R-:W-:Y:S02]  /*17ec0*/  FSEL R194, R57, -INF , !P4 ;  /* 0xff80000039c27808 */ /* 0x000fe40006000000 */
[----:B------:R-:W-:Y:S02]  /*17ed0*/  IADD3 R53, R165, 0x18, RZ ;  /* 0x00000018a5357810 */ /* 0x000fe40007ffe0ff */
[C---:B------:R-:W-:Y:S02]  /*17ee0*/  ISETP.GE.AND P2, PT, R55.reuse, R2, PT ;  /* 0x000000023700720c */ /* 0x040fe40003f46270 */
[----:B------:R-:W-:Y:S01]  /*17ef0*/  ISETP.GE.AND P4, PT, R55, R52, PT ;  /* 0x000000343700720c */ /* 0x000fe20003f86270 */
[----:B--2---:R-:W-:Y:S01]  /*17f00*/  HMMA.16816.F32.BF16 R40, R8, R140, R40 ;  /* 0x0000008c0828723c */ /* 0x004fe20000041828 */
[----:B------:R-:W-:-:S02]  /*17f10*/  IADD3 R55, R165, 0x19, RZ ;  /* 0x00000019a5377810 */ /* 0x000fc40007ffe0ff */
[----:B------:R-:W-:Y:S02]  /*17f20*/  FSEL R238, R59, -INF , !P6 ;  /* 0xff8000003bee7808 */ /* 0x000fe40007000000 */
[----:B------:R-:W-:Y:S01]  /*17f30*/  ISETP.GE.AND P6, PT, R53, R2, PT ;  /* 0x000000023500720c */ /* 0x000fe20003fc6270 */
[----:B------:R-:W2:Y:S02]  /*17f40*/  LDSM.16.M88.4 R56, [R204+0x6000] ;  /* 0x00600000cc38783b */ /* 0x000ea40000000200 */
[C---:B------:R-:W-:Y:S07]  /*17f50*/  HMMA.16816.F32.BF16 R36, R168.reuse, R158, R36 ;  /* 0x0000009ea824723c */ /* 0x040fee0000041824 */
[----:B------:R-:W-:Y:S01]  /*17f60*/  FSEL R158, R51, -INF , !P4 ;  /* 0xff800000339e7808 */ /* 0x000fe20006000000 */
[----:B------:R-:W-:Y:S01]  /*17f70*/  HMMA.16816.F32.BF16 R32, R168, R152, R32 ;  /* 0x00000098a820723c */ /* 0x000fe20000041820 */
[----:B------:R-:W-:-:S06]  /*17f80*/  IADD3 R51, R165, 0x21, RZ ;  /* 0x00000021a5337810 */ /* 0x000fcc0007ffe0ff */
[----:B------:R-:W-:Y:S01]  /*17f90*/  FSEL R152, R44, -INF , !P6 ;  /* 0xff8000002c987808 */ /* 0x000fe20007000000 */
[C---:B------:R-:W-:Y:S07]  /*17fa0*/  HMMA.16816.F32.BF16 R172, R168.reuse, R66, R172 ;  /* 0x00000042a8ac723c */ /* 0x040fee00000418ac */
[----:B------:R-:W-:Y:S01]  /*17fb0*/  FSEL R67, R48, -INF , !P3 ;  /* 0xff80000030437808 */ /* 0x000fe20005800000 */
[----:B------:R-:W-:Y:S01]  /*17fc0*/  HMMA.16816.F32.BF16 R176, R168, R64, R176 ;  /* 0x00000040a8b0723c */ /* 0x000fe200000418b0 */
[----:B------:R-:W-:-:S02]  /*17fd0*/  ISETP.GE.AND P3, PT, R53, R52, PT ;  /* 0x000000343500720c */ /* 0x000fc40003f66270 */
[----:B------:R-:W-:Y:S02]  /*17fe0*/  FSEL R53, R50, -INF , !P5 ;  /* 0xff80000032357808 */ /* 0x000fe40006800000 */
[----:B------:R-:W-:Y:S02]  /*17ff0*/  ISETP.GE.AND P5, PT, R55, R2, PT ;  /* 0x000000023700720c */ /* 0x000fe40003fa6270 */
[----:B------:R-:W-:Y:S01]  /*18000*/  FSEL R65, R49, -INF , !P2 ;  /* 0xff80000031417808 */ /* 0x000fe20005000000 */
[----:B------:R-:W-:Y:S01]  /*18010*/  HMMA.16816.F32.BF16 R28, R168, R154, R28 ;  /* 0x0000009aa81c723c */ /* 0x000fe2000004181c */
[----:B------:R-:W-:Y:S02]  /*18020*/  IADD3 R49, R165, 0x20, RZ ;  /* 0x00000020a5317810 */ /* 0x000fe40007ffe0ff */
[----:B------:R-:W-:Y:S02]  /*18030*/  FSEL R64, R45, -INF , !P5 ;  /* 0xff8000002d407808 */ /* 0x000fe40006800000 */
[----:B------:R-:W-:-:S02]  /*18040*/  ISETP.GE.AND P2, PT, R55, R52, PT ;  /* 0x000000343700720c */ /* 0x000fc40003f46270 */
[-C--:B------:R-:W-:Y:S01]  /*18050*/  ISETP.GE.AND P4, PT, R49, R2.reuse, PT ;  /* 0x000000023100720c */ /* 0x080fe20003f86270 */
[C---:B------:R-:W-:Y:S01]  /*18060*/  HMMA.16816.F32.BF16 R36, R8.reuse, R142, R36 ;  /* 0x0000008e0824723c */ /* 0x040fe20000041824 */
[----:B------:R-:W-:Y:S02]  /*18070*/  IADD3 R45, R165, 0x28, RZ ;  /* 0x00000028a52d7810 */ /* 0x000fe40007ffe0ff */
[----:B------:R-:W-:Y:S02]  /*18080*/  FSEL R66, R47, -INF , !P2 ;  /* 0xff8000002f427808 */ /* 0x000fe40005000000 */
[----:B------:R-:W-:Y:S02]  /*18090*/  FSEL R139, R40, -INF , !P4 ;  /* 0xff800000288b7808 */ /* 0x000fe40006000000 */
[----:B------:R-:W-:Y:S01]  /*180a0*/  FSEL R157, R46, -INF , !P3 ;  /* 0xff8000002e9d7808 */ /* 0x000fe20005800000 */
[----:B-1----:R-:W-:Y:S01]  /*180b0*/  HMMA.16816.F32.BF16 R32, R8, R4, R32 ;  /* 0x000000040820723c */ /* 0x002fe20000041820 */
[----:B------:R-:W-:-:S02]  /*180c0*/  ISETP.GE.AND P2, PT, R45, R2, PT ;  /* 0x000000022d00720c */ /* 0x000fc40003f46270 */
[-C--:B------:R-:W-:Y:S02]  /*180d0*/  ISETP.GE.AND P4, PT, R45, R52.reuse, PT ;  /* 0x000000342d00720c */ /* 0x080fe40003f86270 */
[----:B------:R-:W1:Y:S01]  /*180e0*/  LDSM.16.M88.4 R44, [R204+0x6800] ;  /* 0x00680000cc2c783b */ /* 0x000e620000000200 */
[----:B------:R-:W-:Y:S02]  /*180f0*/  ISETP.GE.AND P6, PT, R49, R52, PT ;  /* 0x000000343100720c */ /* 0x000fe40003fc6270 */
[----:B------:R-:W-:Y:S01]  /*18100*/  ISETP.GE.AND P3, PT, R51, R2, PT ;  /* 0x000000023300720c */ /* 0x000fe20003f66270 */
[----:B------:R-:W-:Y:S01]  /*18110*/  HMMA.16816.F32.BF16 R28, R8, R6, R28 ;  /* 0x00000006081c723c */ /* 0x000fe2000004181c */
[----:B------:R-:W-:Y:S02]  /*18120*/  IADD3 R5, R165, 0x29, RZ ;  /* 0x00000029a5057810 */ /* 0x000fe40007ffe0ff */
[----:B------:R-:W-:Y:S02]  /*18130*/  FSEL R133, R42, -INF , !P6 ;  /* 0xff8000002a857808 */ /* 0x000fe40007000000 */
[----:B------:R-:W-:-:S02]  /*18140*/  FSEL R140, R41, -INF , !P3 ;  /* 0xff800000298c7808 */ /* 0x000fc40005800000 */
[----:B------:R-:W-:Y:S01]  /*18150*/  ISETP.GE.AND P5, PT, R51, R52, PT ;  /* 0x000000343300720c */ /* 0x000fe20003fa6270 */
[C---:B------:R-:W-:Y:S01]  /*18160*/  HMMA.16816.F32.BF16 R16, R168.reuse, R144, R16 ;  /* 0x00000090a810723c */ /* 0x040fe20000041810 */
[C---:B------:R-:W-:Y:S02]  /*18170*/  ISETP.GE.AND P6, PT, R5.reuse, R2, PT ;  /* 0x000000020500720c */ /* 0x040fe40003fc6270 */
[----:B------:R-:W-:Y:S02]  /*18180*/  ISETP.GE.AND P3, PT, R5, R52, PT ;  /* 0x000000340500720c */ /* 0x000fe40003f66270 */
[----:B------:R-:W-:Y:S02]  /*18190*/  IADD3 R5, R165, 0x30, RZ ;  /* 0x00000030a5057810 */ /* 0x000fe40007ffe0ff */
[----:B------:R-:W-:Y:S01]  /*181a0*/  FSEL R138, R43, -INF , !P5 ;  /* 0xff8000002b8a7808 */ /* 0x000fe20006800000 */
[----:B------:R-:W-:Y:S01]  /*181b0*/  HMMA.16816.F32.BF16 R24, R168, R148, R24 ;  /* 0x00000094a818723c */ /* 0x000fe20000041818 */
[----:B------:R-:W-:-:S02]  /*181c0*/  FSEL R141, R36, -INF , !P2 ;  /* 0xff800000248d7808 */ /* 0x000fc40005000000 */
        /* <DEDUP_REMOVED lines=8> */
[----:B------:R-:W-:Y:S01]  /*18250*/  HMMA.16816.F32.BF16 R12, R168, R146, R12 ;  /* 0x00000092a80c723c */ /* 0x000fe2000004180c */
[----:B------:R-:W-:Y:S02]  /*18260*/  FSEL R160, R32, -INF , !P5 ;  /* 0xff80000020a07808 */ /* 0x000fe40006800000 */
[C---:B------:R-:W-:Y:S02]  /*18270*/  ISETP.GE.AND P4, PT, R7.reuse, R2, PT ;  /* 0x000000020700720c */ /* 0x040fe40003f86270 */
[----:B------:R-:W-:Y:S02]  /*18280*/  ISETP.GE.AND P6, PT, R7, R52, PT ;  /* 0x000000340700720c */ /* 0x000fe40003fc6270 */
[----:B------:R-:W-:Y:S01]  /*18290*/  IADD3 R37, R165, 0x39, RZ ;  /* 0x00000039a5257810 */ /* 0x000fe20007ffe0ff */
[----:B--2---:R-:W-:Y:S01]  /*182a0*/  HMMA.16816.F32.BF16 R24, R8, R56, R24 ;  /* 0x000000380818723c */ /* 0x004fe20000041818 */
[----:B------:R-:W-:-:S02]  /*182b0*/  ISETP.GE.AND P3, PT, R5, R2, PT ;  /* 0x000000020500720c */ /* 0x000fc40003f66270 */
[----:B------:R-:W-:Y:S02]  /*182c0*/  ISETP.GE.AND P5, PT, R5, R52, PT ;  /* 0x000000340500720c */ /* 0x000fe40003fa6270 */
[----:B------:R-:W2:Y:S01]  /*182d0*/  LDSM.16.M88.4 R4, [R204+0x7000] ;  /* 0x00700000cc04783b */ /* 0x000ea20000000200 */
[----:B------:R-:W-:Y:S02]  /*182e0*/  FSEL R50, R34, -INF , !P2 ;  /* 0xff80000022327808 */ /* 0x000fe40005000000 */
[----:B------:R-:W-:Y:S01]  /*182f0*/  ISETP.GE.AND P2, PT, R37, R2, PT ;  /* 0x000000022500720c */ /* 0x000fe20003f46270 */
[----:B------:R-:W-:Y:S01]  /*18300*/  HMMA.16816.F32.BF16 R20, R8, R58, R20 ;  /* 0x0000003a0814723c */ /* 0x000fe20000041814 */
[----:B------:R-:W-:Y:S02]  /*18310*/  FSEL R164, R33, -INF , !P4 ;  /* 0xff80000021a47808 */ /* 0x000fe40006000000 */
[----:B------:R-:W-:Y:S02]  /*18320*/  FSEL R48, R35, -INF , !P6 ;  /* 0xff80000023307808 */ /* 0x000fe40007000000 */
[----:B------:R-:W-:-:S02]  /*18330*/  IADD3 R33, R165, 0x40, RZ ;  /* 0x00000040a5217810 */ /* 0x000fc40007ffe0ff */
[----:B------:R-:W-:Y:S01]  /*18340*/  IADD3 R35, R165, 0x41, RZ ;  /* 0x00000041a5237810 */ /* 0x000fe20007ffe0ff */
[----:B-1----:R-:W-:Y:S01]  /*18350*/  HMMA.16816.F32.BF16 R12, R8, R46, R12 ;  /* 0x0000002e080c723c */ /* 0x002fe2000004180c */
        /* <DEDUP_REMOVED lines=8> */
[----:B------:R-:W1:Y:S01]  /*183e0*/  LDSM.16.M88.4 R16, [R204+0x7800] ;  /* 0x00780000cc10783b */ /* 0x000e620000000200 */
[----:B------:R-:W-:Y:S01]  /*183f0*/  ISETP.GE.AND P4, PT, R37, R52, PT ;  /* 0x000000342500720c */ /* 0x000fe20003f86270 */
[----:B------:R-:W-:-:S04]  /*18400*/  DEPBAR.LE SB0, 0x0 ;  /* 0x000080000000791a */ /* 0x000fc80000000000 */
[----:B------:R-:W-:Y:S02]  /*18410*/  IADD3 R29, R165, 0x48, RZ ;  /* 0x00000048a51d7810 */ /* 0x000fe40007ffe0ff */
[----:B------:R-:W-:Y:S02]  /*18420*/  FSEL R171, R31, -INF , !P4 ;  /* 0xff8000001fab7808 */ /* 0x000fe40006000000 */
[----:B------:R-:W-:Y:S01]  /*18430*/  IADD3 R31, R165, 0x49, RZ ;  /* 0x00000049a51f7810 */ /* 0x000fe20007ffe0ff */
[----:B--2---:R-:W-:Y:S01]  /*18440*/  HMMA.16816.F32.BF16 R184, R8, R4, R184 ;  /* 0x0000000408b8723c */ /* 0x004fe200000418b8 */
[----:B------:R-:W-:Y:S02]  /*18450*/  FSEL R188, R24, -INF , !P6 ;  /* 0xff80000018bc7808 */ /* 0x000fe40007000000 */
[C---:B------:R-:W-:Y:S02]  /*18460*/  ISETP.GE.AND P4, PT, R29.reuse, R2, PT ;  /* 0x000000021d00720c */ /* 0x040fe40003f86270 */
[----:B------:R-:W-:-:S02]  /*18470*/  ISETP.GE.AND P6, PT, R29, R52, PT ;  /* 0x000000341d00720c */ /* 0x000fc40003fc6270 */
[----:B------:R-:W-:Y:S01]  /*18480*/  FSEL R189, R26, -INF , !P3 ;  /* 0xff8000001abd7808 */ /* 0x000fe20005800000 */
[----:B------:R-:W-:Y:S01]  /*18490*/  HMMA.16816.F32.BF16 R180, R8, R6, R180 ;  /* 0x0000000608b4723c */ /* 0x000fe200000418b4 */
[----:B------:R-:W-:Y:S02]  /*184a0*/  FSEL R170, R25, -INF , !P5 ;  /* 0xff80000019aa7808 */ /* 0x000fe40006800000 */
[----:B------:R-:W-:Y:S02]  /*184b0*/  FSEL R190, R27, -INF , !P2 ;  /* 0xff8000001bbe7808 */ /* 0x000fe40005000000 */
[----:B------:R-:W-:Y:S02]  /*184c0*/  ISETP.GE.AND P3, PT, R31, R2, PT ;  /* 0x000000021f00720c */ /* 0x000fe40003f66270 */
[C---:B------:R-:W-:Y:S01]  /*184d0*/  IADD3 R25, R165.reuse, 0x50, RZ ;  /* 0x00000050a5197810 */ /* 0x040fe20007ffe0ff */
[----:B------:R-:W-:Y:S01]  /*184e0*/  IMAD.U32 R6, RZ, RZ, UR4 ;  /* 0x00000004ff067e24 */ /* 0x000fe2000f8e00ff */
[----:B------:R-:W-:-:S02]  /*184f0*/  IADD3 R27, R165, 0x51, RZ ;  /* 0x00000051a51b7810 */ /* 0x000fc40007ffe0ff */
[----:B------:R-:W-:Y:S02]  /*18500*/  FSEL R168, R20, -INF , !P4 ;  /* 0xff80000014a87808 */ /* 0x000fe40006000000 */
[----:B------:R-:W-:Y:S02]  /*18510*/  FSEL R191, R22, -INF , !P6 ;  /* 0xff80000016bf7808 */ /* 0x000fe40007000000 */
[-C--:B------:R-:W-:Y:S02]  /*18520*/  ISETP.GE.AND P5, PT, R31, R52.reuse, PT ;  /* 0x000000341f00720c */ /* 0x080fe40003fa6270 */
[----:B------:R-:W-:Y:S02]  /*18530*/  ISETP.GE.AND P4, PT, R25, R52, PT ;  /* 0x000000341900720c */ /* 0x000fe40003f86270 */
[----:B------:R-:W-:Y:S01]  /*18540*/  ISETP.GE.AND P6, PT, R27, R2, PT ;  /* 0x000000021b00720c */ /* 0x000fe20003fc6270 */
[----:B-1----:R-:W-:Y:S01]  /*18550*/  HMMA.16816.F32.BF16 R176, R8, R16, R176 ;  /* 0x0000001008b0723c */ /* 0x002fe200000418b0 */
[----:B------:R-:W-:-:S02]  /*18560*/  FSEL R166, R21, -INF , !P3 ;  /* 0xff80000015a67808 */ /* 0x000fc40005800000 */
[C---:B------:R-:W-:Y:S02]  /*18570*/  IADD3 R21, R165.reuse, 0x58, RZ ;  /* 0x00000058a5157810 */ /* 0x040fe40007ffe0ff */
[----:B------:R-:W-:Y:S01]  /*18580*/  IADD3 R5, R165, 0x59, RZ ;  /* 0x00000059a5057810 */ /* 0x000fe20007ffe0ff */
[----:B------:R-:W-:Y:S01]  /*18590*/  BAR.SYNC.DEFER_BLOCKING 0x0 ;  /* 0x0000000000007b1d */ /* 0x000fe20000010000 */
[----:B------:R-:W-:Y:S01]  /*185a0*/  ISETP.GE.AND P2, PT, R25, R2, PT ;  /* 0x000000021900720c */ /* 0x000fe20003f46270 */
[----:B------:R-:W-:Y:S01]  /*185b0*/  HMMA.16816.F32.BF16 R172, R8, R18, R172 ;  /* 0x0000001208ac723c */ /* 0x000fe200000418ac */
[----:B------:R-:W-:Y:S02]  /*185c0*/  FSEL R169, R23, -INF , !P5 ;  /* 0xff80000017a97808 */ /* 0x000fe40006800000 */
[----:B------:R-:W-:Y:S02]  /*185d0*/  FSEL R163, R34, -INF , !P4 ;  /* 0xff80000022a37808 */ /* 0x000fe40006000000 */
[----:B------:R-:W-:-:S02]  /*185e0*/  FSEL R156, R33, -INF , !P6 ;  /* 0xff800000219c7808 */ /* 0x000fc40007000000 */
[----:B------:R-:W-:Y:S02]  /*185f0*/  ISETP.GE.AND P3, PT, R27, R52, PT ;  /* 0x000000341b00720c */ /* 0x000fe40003f66270 */
[-C--:B------:R-:W-:Y:S02]  /*18600*/  ISETP.GE.AND P5, PT, R21, R2.reuse, PT ;  /* 0x000000021500720c */ /* 0x080fe40003fa6270 */
[C---:B------:R-:W-:Y:S02]  /*18610*/  ISETP.GE.AND P4, PT, R5.reuse, R2, PT ;  /* 0x000000020500720c */ /* 0x040fe40003f86270 */
[----:B------:R-:W-:Y:S02]  /*18620*/  ISETP.GE.AND P6, PT, R5, R52, PT ;  /* 0x000000340500720c */ /* 0x000fe40003fc6270 */
[----:B------:R-:W-:Y:S02]  /*18630*/  IADD3 R5, R165, 0x60, RZ ;  /* 0x00000060a5057810 */ /* 0x000fe40007ffe0ff */
[----:B------:R-:W-:-:S02]  /*18640*/  FSEL R159, R32, -INF , !P2 ;  /* 0xff800000209f7808 */ /* 0x000fc40005000000 */
[----:B------:R-:W-:Y:S02]  /*18650*/  ISETP.GE.AND P2, PT, R21, R52, PT ;  /* 0x000000341500720c */ /* 0x000fe40003f46270 */
[----:B------:R-:W-:Y:S02]  /*18660*/  FSEL R162, R35, -INF , !P3 ;  /* 0xff80000023a27808 */ /* 0x000fe40005800000 */
[----:B------:R-:W-:Y:S02]  /*18670*/  IADD3 R7, R165, 0x61, RZ ;  /* 0x00000061a5077810 */ /* 0x000fe40007ffe0ff */
        /* <DEDUP_REMOVED lines=8> */
[----:B------:R-:W-:-:S02]  /*18700*/  FSEL R153, R15, -INF , !P6 ;  /* 0xff8000000f997808 */ /* 0x000fc40007000000 */
[----:B------:R-:W-:Y:S02]  /*18710*/  FSEL R148, R184, -INF , !P3 ;  /* 0xff800000b8947808 */ /* 0x000fe40005800000 */
[----:B------:R-:W-:Y:S02]  /*18720*/  IADD3 R7, R165, 0x69, RZ ;  /* 0x00000069a5077810 */ /* 0x000fe40007ffe0ff */
[C---:B------:R-:W-:Y:S02]  /*18730*/  ISETP.GE.AND P6, PT, R5.reuse, R2, PT ;  /* 0x000000020500720c */ /* 0x040fe40003fc6270 */
[----:B------:R-:W-:Y:S02]  /*18740*/  ISETP.GE.AND P3, PT, R5, R52, PT ;  /* 0x000000340500720c */ /* 0x000fe40003f66270 */
[----:B------:R-:W-:Y:S02]  /*18750*/  IADD3 R5, R165, 0x70, RZ ;  /* 0x00000070a5057810 */ /* 0x000fe40007ffe0ff */
[----:B------:R-:W-:-:S02]  /*18760*/  FSEL R151, R186, -INF , !P5 ;  /* 0xff800000ba977808 */ /* 0x000fc40006800000 */
[----:B------:R-:W-:Y:S02]  /*18770*/  FSEL R147, R185, -INF , !P2 ;  /* 0xff800000b9937808 */ /* 0x000fe40005000000 */
[C---:B------:R-:W-:Y:S02]  /*18780*/  ISETP.GE.AND P5, PT, R7.reuse, R2, PT ;  /* 0x000000020700720c */ /* 0x040fe40003fa6270 */
[----:B------:R-:W-:Y:S02]  /*18790*/  ISETP.GE.AND P2, PT, R7, R52, PT ;  /* 0x000000340700720c */ /* 0x000fe40003f46270 */
[----:B------:R-:W-:Y:S02]  /*187a0*/  FSEL R150, R187, -INF , !P4 ;  /* 0xff800000bb967808 */ /* 0x000fe40006000000 */
[----:B------:R-:W-:Y:S02]  /*187b0*/  IADD3 R7, R165, 0x71, RZ ;  /* 0x00000071a5077810 */ /* 0x000fe40007ffe0ff */
[----:B------:R-:W-:-:S02]  /*187c0*/  ISETP.GE.AND P4, PT, R5, R2, PT ;  /* 0x000000020500720c */ /* 0x000fc40003f86270 */
[----:B------:R-:W-:Y:S02]  /*187d0*/  FSEL R146, R180, -INF , !P6 ;  /* 0xff800000b4927808 */ /* 0x000fe40007000000 */
[----:B------:R-:W-:Y:S02]  /*187e0*/  FSEL R149, R182, -INF , !P3 ;  /* 0xff800000b6957808 */ /* 0x000fe40005800000 */
[----:B------:R-:W-:Y:S02]  /*187f0*/  ISETP.GE.AND P6, PT, R5, R52, PT ;  /* 0x000000340500720c */ /* 0x000fe40003fc6270 */
[----:B------:R-:W-:Y:S02]  /*18800*/  ISETP.GE.AND P3, PT, R7, R2, PT ;  /* 0x000000020700720c */ /* 0x000fe40003f66270 */
[----:B------:R-:W-:Y:S02]  /*18810*/  FSEL R142, R181, -INF , !P5 ;  /* 0xff800000b58e7808 */ /* 0x000fe40006800000 */
[----:B------:R-:W-:-:S02]  /*18820*/  FSEL R143, R183, -INF , !P2 ;  /* 0xff800000b78f7808 */ /* 0x000fc40005000000 */
[----:B------:R-:W-:Y:S02]  /*18830*/  FSEL R55, R176, -INF , !P4 ;  /* 0xff800000b0377808 */ /* 0x000fe40006000000 */
[----:B------:R-:W-:Y:S02]  /*18840*/  IADD3 R5, R165, 0x78, RZ ;  /* 0x00000078a5057810 */ /* 0x000fe40007ffe0ff */
[----:B------:R-:W-:Y:S01]  /*18850*/  ISETP.GE.AND P5, PT, R7, R52, PT ;  /* 0x000000340700720c */ /* 0x000fe20003fa6270 */
[----:B------:R-:W-:Y:S01]  /*18860*/  IMAD.U32 R7, RZ, RZ, UR5 ;  /* 0x00000005ff077e24 */ /* 0x000fe2000f8e00ff */
[C---:B------:R-:W-:Y:S01]  /*18870*/  ISETP.GE.AND P2, PT, R165.reuse, R2, PT ;  /* 0x00000002a500720c */ /* 0x040fe20003f46270 */
[----:B------:R-:W-:Y:S01]  /*18880*/  ULDC.64 UR4, c[0x0][0x118] ;  /* 0x0000460000047ab9 */ /* 0x000fe20000000a00 */
[C---:B------:R-:W-:Y:S02]  /*18890*/  ISETP.GE.AND P4, PT, R165.reuse, R52, PT ;  /* 0x00000034a500720c */ /* 0x040fe40003f86270 */
        /* <DEDUP_REMOVED lines=9> */
[----:B------:R-:W-:Y:S02]  /*18930*/  FSEL R62, R62, -INF , !P4 ;  /* 0xff8000003e3e7808 */ /* 0x000fe40006000000 */
        /* <DEDUP_REMOVED lines=38> */
[----:B------:R-:W2:Y:S01]  /*18ba0*/  LD.E.64 R16, [R6.64+0x20] ;  /* 0x0000200406107980 */ /* 0x000ea2000c101b00 */
[----:B------:R-:W-:Y:S02]  /*18bb0*/  @!P3 IADD3 R13, R13, 0x1, RZ ;  /* 0x000000010d0db810 */ /* 0x000fe40007ffe0ff */
[----:B------:R-:W-:-:S02]  /*18bc0*/  ISETP.NE.AND P1, PT, R15, RZ, PT ;  /* 0x000000ff0f00720c */ /* 0x000fc40003f25270 */
[----:B------:R-:W-:-:S05]  /*18bd0*/  LOP3.LUT R9, RZ, R15, RZ, 0x33, !PT ;  /* 0x0000000fff097212 */ /* 0x000fca00078e33ff */
[----:B------:R-:W-:Y:S02]  /*18be0*/  @P5 IADD3 R13, R13, 0x1, RZ ;  /* 0x000000010d0d5810 */ /* 0x000fe40007ffe0ff */
[----:B------:R-:W-:-:S03]  /*18bf0*/  @P4 IADD3 R11, R11, 0x1, RZ ;  /* 0x000000010b0b4810 */ /* 0x000fc60007ffe0ff */
[----:B------:R-:W-:Y:S02]  /*18c00*/  @!P2 IMAD.MOV R13, RZ, RZ, -R13 ;  /* 0x000000ffff0da224 */ /* 0x000fe400078e0a0d */
[----:B------:R-:W-:-:S03]  /*18c10*/  IMAD.MOV.U32 R4, RZ, RZ, R11 ;  /* 0x000000ffff047224 */ /* 0x000fc600078e000b */
[----:B------:R-:W-:Y:S02]  /*18c20*/  SEL R11, R9, R13, !P1 ;  /* 0x0000000d090b7207 */ /* 0x000fe40004800000 */
[----:B------:R-:W-:Y:S01]  /*18c30*/  @!P0 IADD3 R4, -R4, RZ, RZ ;  /* 0x000000ff04048210 */ /* 0x000fe20007ffe1ff */
[----:B------:R-:W3:Y:S02]  /*18c40*/  LD.E.64 R12, [R6.64+0x38] ;  /* 0x00003804060c7980 */ /* 0x000ee4000c101b00 */
[----:B------:R-:W-:Y:S01]  /*18c50*/  IMAD.WIDE R20, R11, 0x4, R236 ;  /* 0x000000040b147825 */ /* 0x000fe200078e02ec */
[----:B------:R-:W-:-:S04]  /*18c60*/  SEL R4, R9, R4, !P1 ;  /* 0x0000000409047207 */ /* 0x000fc80004800000 */
[----:B------:R-:W4:Y:S01]  /*18c70*/  LD.E R9, [R20.64] ;  /* 0x0000000414097980 */ /* 0x000f22000c101900 */
[----:B------:R-:W-:-:S05]  /*18c80*/  IMAD.WIDE R18, R4, 0x4, R236 ;  /* 0x0000000404127825 */ /* 0x000fca00078e02ec */
        /* <DEDUP_REMOVED lines=15> */
.L_x_2716:
[----:B------:R-:W2:Y:S02]  /*18d80*/  LD.E R8, [R6.64+0x38] ;  /* 0x0000380406087980 */ /* 0x000ea4000c101900 */
[----:B--2---:R-:W-:-:S04]  /*18d90*/  LEA R8, -R8, RZ, 0x7 ;  /* 0x000000ff08087211 */ /* 0x004fc800078e39ff */
[----:B------:R-:W-:Y:S02]  /*18da0*/  SHF.R.S32.HI R4, RZ, 0x1f, R8 ;  /* 0x0000001fff047819 */ /* 0x000fe40000011408 */
.L_x_2717:
[----:B------:R-:W-:Y:S05]  /*18db0*/  BSYNC B0 ;  /* 0x0000000000007941 */ /* 0x000fea0003800000 */
.L_x_2715:
[----:B------:R-:W-:Y:S01]  /*18dc0*/  IMAD.SHL.U32 R9, R134, 0x20, RZ ;  /* 0x0000002086097824 */ /* 0x000fe200078e00ff */
[----:B------:R-:W-:Y:S02]  /*18dd0*/  LEA R224, P1, R8, R224, 0x1 ;  /* 0x000000e008e07211 */ /* 0x000fe400078208ff */
[----:B------:R-:W-:Y:S02]  /*18de0*/  SHF.L.U64.HI R2, R134, 0x5, R135 ;  /* 0x0000000586027819 */ /* 0x000fe40000010287 */
[----:B------:R-:W-:Y:S01]  /*18df0*/  IADD3 R10, P0, R224, R9, RZ ;  /* 0x00000009e00a7210 */ /* 0x000fe20007f1e0ff */
[----:B------:R-:W-:Y:S01]  /*18e00*/  IMAD.MOV.U32 R20, RZ, RZ, R224 ;  /* 0x000000ffff147224 */ /* 0x000fe200078e00e0 */
        /* <DEDUP_REMOVED lines=35> */
.L_x_2714:
[----:B------:R-:W-:Y:S05]  /*19040*/  BSYNC B1 ;  /* 0x0000000000017941 */ /* 0x000fea0003800000 */
.L_x_2713:
[----:B------:R2:W3:Y:S01]  /*19050*/  LD.E R47, [R6.64+0xdc] ;  /* 0x0000dc04062f7980 */ /* 0x0004e2000c101900 */
[----:B-1----:R-:W-:-:S03]  /*19060*/  FMNMX.FTZ R9, R3, R62, !PT ;  /* 0x0000003e03097209 */ /* 0x002fc60007810000 */
        /* <DEDUP_REMOVED lines=77> */
[----:B------:R-:W-:Y:S02]  /*19540*/  FSETP.NEU.FTZ.AND P0, PT, R41, -INF , PT ;  /* 0xff8000002900780b */ /* 0x000fe40003f1d000 */
[----:B--2---:R-:W-:-:S04]  /*19550*/  FMNMX.FTZ R42, R7, R42, !PT ;  /* 0x0000002a072a7209 */ /* 0x004fc80007810000 */
[----:B------:R-:W-:Y:S01]  /*19560*/  FSETP.NEU.FTZ.AND P1, PT, R42, -INF , PT ;  /* 0xff8000002a00780b */ /* 0x000fe20003f3d000 */
[C---:B---3--:R-:W-:Y:S02]  /*19570*/  FMUL.FTZ R46, R47.reuse, R41 ;  /* 0x000000292f2e7220 */ /* 0x048fe40000410000 */
[----:B------:R-:W-:-:S03]  /*19580*/  FMUL.FTZ R58, R47, R42 ;  /* 0x0000002a2f3a7220 */ /* 0x000fc60000410000 */
[----:B------:R-:W-:Y:S02]  /*19590*/  FSEL R46, R46, RZ, P0 ;  /* 0x000000ff2e2e7208 */ /* 0x000fe40000000000 */
[----:B------:R-:W-:-:S03]  /*195a0*/  FSEL R58, R58, RZ, P1 ;  /* 0x000000ff3a3a7208 */ /* 0x000fc60000800000 */
[-C--:B------:R-:W-:Y:S02]  /*195b0*/  FFMA.FTZ R4, R0, R47.reuse, -R46 ;  /* 0x0000002f00047223 */ /* 0x080fe4000001082e */
[-C--:B------:R-:W-:Y:S01]  /*195c0*/  FFMA.FTZ R40, R5, R47.reuse, -R58 ;  /* 0x0000002f05287223 */ /* 0x080fe2000001083a */
[----:B------:R-:W-:Y:S01]  /*195d0*/  FSEL R5, R42, RZ, P1 ;  /* 0x000000ff2a057208 */ /* 0x000fe20000800000 */
[----:B------:R1:W-:Y:S01]  /*195e0*/  MUFU.EX2 R2, R4 ;  /* 0x0000000400027308 */ /* 0x0003e20000000800 */
[-CC-:B------:R-:W-:Y:S02]  /*195f0*/  FFMA.FTZ R32, R62, R47.reuse, -R46.reuse ;  /* 0x0000002f3e207223 */ /* 0x180fe4000001082e */
[-CC-:B------:R-:W-:Y:S02]  /*19600*/  FFMA.FTZ R33, R225, R47.reuse, -R46.reuse ;  /* 0x0000002fe1217223 */ /* 0x180fe4000001082e */
[-C--:B------:R-:W-:Y:S02]  /*19610*/  FFMA.FTZ R0, R238, R47.reuse, -R46 ;  /* 0x0000002fee007223 */ /* 0x080fe4000001082e */
[-CC-:B------:R-:W-:Y:S01]  /*19620*/  FFMA.FTZ R35, R193, R47.reuse, -R58.reuse ;  /* 0x0000002fc1237223 */ /* 0x180fe2000001083a */
[----:B------:R-:W2:Y:S01]  /*19630*/  MUFU.EX2 R32, R32 ;  /* 0x0000002000207308 */ /* 0x000ea20000000800 */
[----:B------:R-:W-:-:S02]  /*19640*/  FFMA.FTZ R34, R195, R47, -R58 ;  /* 0x0000002fc3227223 */ /* 0x000fc4000001083a */
[-CC-:B------:R-:W-:Y:S02]  /*19650*/  FFMA.FTZ R62, R67, R47.reuse, -R58.reuse ;  /* 0x0000002f433e7223 */ /* 0x180fe4000001083a */
[-C--:B------:R-:W-:Y:S02]  /*19660*/  FFMA.FTZ R67, R65, R47.reuse, -R58 ;  /* 0x0000002f41437223 */ /* 0x080fe4000001083a */
[-CC-:B------:R-:W-:Y:S01]  /*19670*/  FFMA.FTZ R53, R53, R47.reuse, -R46.reuse ;  /* 0x0000002f35357223 */ /* 0x180fe2000001082e */
[----:B-1----:R-:W-:Y:S01]  /*19680*/  FSEL R4, R41, RZ, P0 ;  /* 0x000000ff29047208 */ /* 0x002fe20000000000 */
[----:B------:R-:W-:Y:S01]  /*19690*/  MUFU.EX2 R33, R33 ;  /* 0x0000002100217308 */ /* 0x000fe20000000800 */
[-CC-:B------:R-:W-:Y:S02]  /*196a0*/  FFMA.FTZ R60, R158, R47.reuse, -R46.reuse ;  /* 0x0000002f9e3c7223 */ /* 0x180fe4000001082e */
[----:B------:R-:W-:Y:S02]  /*196b0*/  FFMA.FTZ R57, R157, R47, -R46 ;  /* 0x0000002f9d397223 */ /* 0x000fe4000001082e */
[----:B------:R-:W-:-:S02]  /*196c0*/  FADD.FTZ R4, R3, -R4 ;  /* 0x8000000403047221 */ /* 0x000fc40000010000 */
[-CC-:B------:R-:W-:Y:S01]  /*196d0*/  FFMA.FTZ R3, R194, R47.reuse, -R58.reuse ;  /* 0x0000002fc2037223 */ /* 0x180fe2000001083a */
[----:B------:R-:W1:Y:S01]  /*196e0*/  MUFU.EX2 R0, R0 ;  /* 0x0000000000007308 */ /* 0x000e620000000800 */
[C---:B------:R-:W-:Y:S02]  /*196f0*/  FMUL.FTZ R43, R47.reuse, R4 ;  /* 0x000000042f2b7220 */ /* 0x040fe40000410000 */
[----:B------:R-:W-:Y:S01]  /*19700*/  FADD.FTZ R4, R132, -R5 ;  /* 0x8000000584047221 */ /* 0x000fe20000010000 */
[----:B--2---:R-:W-:Y:S01]  /*19710*/  F2FP.BF16.PACK_AB R5, R2, R32 ;  /* 0x000000200205723e */ /* 0x004fe200000010ff */
[-CC-:B------:R-:W-:Y:S02]  /*19720*/  FFMA.FTZ R65, R152, R47.reuse, -R58.reuse ;  /* 0x0000002f98417223 */ /* 0x180fe4000001083a */
[----:B------:R-:W-:Y:S01]  /*19730*/  FMUL.FTZ R44, R47, R4 ;  /* 0x000000042f2c7220 */ /* 0x000fe20000410000 */
[----:B------:R-:W-:Y:S01]  /*19740*/  MUFU.EX2 R40, R40 ;  /* 0x0000002800287308 */ /* 0x000fe20000000800 */
[----:B------:R-:W-:-:S02]  /*19750*/  FFMA.FTZ R64, R64, R47, -R58 ;  /* 0x0000002f40407223 */ /* 0x000fc4000001083a */
[-CC-:B------:R-:W-:Y:S02]  /*19760*/  FFMA.FTZ R66, R66, R47.reuse, -R46.reuse ;  /* 0x0000002f42427223 */ /* 0x180fe4000001082e */
[-CC-:B------:R-:W-:Y:S02]  /*19770*/  FFMA.FTZ R132, R133, R47.reuse, -R46.reuse ;  /* 0x0000002f85847223 */ /* 0x180fe4000001082e */
[--C-:B------:R-:W-:Y:S01]  /*19780*/  FFMA.FTZ R133, R138, R47, -R46.reuse ;  /* 0x0000002f8a857223 */ /* 0x100fe2000001082e */
[----:B------:R-:W2:Y:S01]  /*19790*/  MUFU.EX2 R35, R35 ;  /* 0x0000002300237308 */ /* 0x000ea20000000800 */
[----:B-1----:R-:W-:Y:S01]  /*197a0*/  F2FP.BF16.PACK_AB R7, R0, R33 ;  /* 0x000000210007723e */ /* 0x002fe200000010ff */
[-CC-:B------:R-:W-:Y:S02]  /*197b0*/  FFMA.FTZ R138, R145, R47.reuse, -R46.reuse ;  /* 0x0000002f918a7223 */ /* 0x180fe4000001082e */
[-CC-:B------:R-:W-:Y:S02]  /*197c0*/  FFMA.FTZ R145, R51, R47.reuse, -R46.reuse ;  /* 0x0000002f33917223 */ /* 0x180fe4000001082e */
[----:B------:R-:W-:-:S02]  /*197d0*/  FFMA.FTZ R152, R50, R47, -R46 ;  /* 0x0000002f32987223 */ /* 0x000fc4000001082e */
[----:B------:R-:W-:Y:S01]  /*197e0*/  MUFU.EX2 R34, R34 ;  /* 0x0000002200227308 */ /* 0x000fe20000000800 */
[-CC-:B------:R-:W-:Y:S02]  /*197f0*/  FFMA.FTZ R157, R48, R47.reuse, -R46.reuse ;  /* 0x0000002f309d7223 */ /* 0x180fe4000001082e */
[-C--:B------:R-:W-:Y:S02]  /*19800*/  FFMA.FTZ R158, R49, R47.reuse, -R46 ;  /* 0x0000002f319e7223 */ /* 0x080fe4000001082e */
[-CC-:B------:R-:W-:Y:S01]  /*19810*/  FFMA.FTZ R139, R139, R47.reuse, -R58.reuse ;  /* 0x0000002f8b8b7223 */ /* 0x180fe2000001083a */
[----:B------:R-:W-:Y:S01]  /*19820*/  LDSM.16.MT88.4 R48, [R213+0x11000] ;  /* 0x01100000d530783b */ /* 0x000fe20000004200 */
[-CC-:B------:R-:W-:Y:S01]  /*19830*/  FFMA.FTZ R140, R140, R47.reuse, -R58.reuse ;  /* 0x0000002f8c8c7223 */ /* 0x180fe2000001083a */
[----:B------:R-:W1:Y:S01]  /*19840*/  MUFU.EX2 R3, R3 ;  /* 0x0000000300037308 */ /* 0x000e620000000800 */
[----:B--2---:R-:W-:Y:S01]  /*19850*/  F2FP.BF16.PACK_AB R4, R35, R40 ;  /* 0x000000282304723e */ /* 0x004fe200000010ff */
[----:B------:R-:W-:-:S02]  /*19860*/  FFMA.FTZ R141, R141, R47, -R58 ;  /* 0x0000002f8d8d7223 */ /* 0x000fc4000001083a */
[-CC-:B------:R-:W-:Y:S02]  /*19870*/  FFMA.FTZ R144, R144, R47.reuse, -R58.reuse ;  /* 0x0000002f90907223 */ /* 0x180fe4000001083a */
[-CC-:B------:R-:W-:Y:S02]  /*19880*/  FFMA.FTZ R165, R164, R47.reuse, -R58.reuse ;  /* 0x0000002fa4a57223 */ /* 0x180fe4000001083a */
[----:B------:R-:W2:Y:S01]  /*19890*/  MUFU.EX2 R43, R43 ;  /* 0x0000002b002b7308 */ /* 0x000ea20000000800 */
[-CC-:B------:R-:W-:Y:S02]  /*198a0*/  FFMA.FTZ R160, R160, R47.reuse, -R58.reuse ;  /* 0x0000002fa0a07223 */ /* 0x180fe4000001083a */
[-CC-:B------:R-:W-:Y:S02]  /*198b0*/  FFMA.FTZ R164, R192, R47.reuse, -R58.reuse ;  /* 0x0000002fc0a47223 */ /* 0x180fe4000001083a */
[-C--:B------:R-:W-:Y:S02]  /*198c0*/  FFMA.FTZ R167, R167, R47.reuse, -R58 ;  /* 0x0000002fa7a77223 */ /* 0x080fe4000001083a */
[-CC-:B------:R-:W-:Y:S01]  /*198d0*/  FFMA.FTZ R171, R171, R47.reuse, -R46.reuse ;  /* 0x0000002fabab7223 */ /* 0x180fe2000001082e */
[----:B------:R-:W3:Y:S01]  /*198e0*/  MUFU.EX2 R44, R44 ;  /* 0x0000002c002c7308 */ /* 0x000ee20000000800 */
[----:B-1----:R-:W-:Y:S01]  /*198f0*/  F2FP.BF16.PACK_AB R6, R3, R34 ;  /* 0x000000220306723e */ /* 0x002fe200000010ff */
[----:B------:R-:W-:-:S02]  /*19900*/  FFMA.FTZ R172, R189, R47, -R46 ;  /* 0x0000002fbdac7223 */ /* 0x000fc4000001082e */
[-CC-:B------:R-:W-:Y:S02]  /*19910*/  FFMA.FTZ R173, R190, R47.reuse, -R46.reuse ;  /* 0x0000002fbead7223 */ /* 0x180fe4000001082e */
[----:B------:R-:W-:Y:S02]  /*19920*/  FFMA.FTZ R174, R191, R47, -R46 ;  /* 0x0000002fbfae7223 */ /* 0x000fe4000001082e */
[-C--:B--2---:R-:W-:Y:S01]  /*19930*/  FMUL.FTZ R130, R130, R43.reuse ;  /* 0x0000002b82827220 */ /* 0x084fe20000410000 */
[----:B------:R-:W-:Y:S01]  /*19940*/  MUFU.EX2 R53, R53 ;  /* 0x0000003500357308 */ /* 0x000fe20000000800 */
[-C--:B------:R-:W-:Y:S02]  /*19950*/  FMUL.FTZ R131, R131, R43.reuse ;  /* 0x0000002b83837220 */ /* 0x080fe40000410000 */
[-C--:B------:R-:W-:Y:S02]  /*19960*/  FMUL.FTZ R126, R126, R43.reuse ;  /* 0x0000002b7e7e7220 */ /* 0x080fe40000410000 */
[----:B------:R-:W-:-:S02]  /*19970*/  FMUL.FTZ R127, R127, R43 ;  /* 0x0000002b7f7f7220 */ /* 0x000fc40000410000 */
[-C--:B---3--:R-:W-:Y:S01]  /*19980*/  FMUL.FTZ R128, R128, R44.reuse ;  /* 0x0000002c80807220 */ /* 0x088fe20000410000 */
[----:B------:R-:W-:Y:S01]  /*19990*/  MUFU.EX2 R60, R60 ;  /* 0x0000003c003c7308 */ /* 0x000fe20000000800 */
        /* <DEDUP_REMOVED lines=20> */
[----:B------:R-:W2:Y:S01]  /*19ae0*/  MUFU.EX2 R67, R67 ;  /* 0x0000004300437308 */ /* 0x000ea20000000800 */
        /* <DEDUP_REMOVED lines=8> */
[-C--:B------:R-:W-:Y:S01]  /*19b70*/  FMUL.FTZ R86, R86, R43.reuse ;  /* 0x0000002b56567220 */ /* 0x080fe20000410000 */
[C---:B------:R-:W-:Y:S01]  /*19b80*/  HMMA.16816.F32.BF16 R76, R4.reuse, R16, R76 ;  /* 0x00000010044c723c */ /* 0x040fe2000004184c */
[-C--:B------:R-:W-:Y:S02]  /*19b90*/  FMUL.FTZ R87, R87, R43.reuse ;  /* 0x0000002b57577220 */ /* 0x080fe40000410000 */
[-C--:B------:R-:W-:Y:S01]  /*19ba0*/  FMUL.FTZ R84, R84, R44.reuse ;  /* 0x0000002c54547220 */ /* 0x080fe20000410000 */
[----:B------:R-:W4:Y:S01]  /*19bb0*/  MUFU.EX2 R64, R64 ;  /* 0x0000004000407308 */ /* 0x000f220000000800 */
[-C--:B------:R-:W-:Y:S02]  /*19bc0*/  FMUL.FTZ R85, R85, R44.reuse ;  /* 0x0000002c55557220 */ /* 0x080fe40000410000 */
[-C--:B------:R-:W-:Y:S01]  /*19bd0*/  FMUL.FTZ R90, R90, R43.reuse ;  /* 0x0000002b5a5a7220 */ /* 0x080fe20000410000 */
[----:B------:R-:W-:Y:S01]  /*19be0*/  HMMA.16816.F32.BF16 R80, R4, R18, R80 ;  /* 0x000000120450723c */ /* 0x000fe20000041850 */
[----:B------:R-:W-:Y:S01]  /*19bf0*/  FMUL.FTZ R91, R91, R43 ;  /* 0x0000002b5b5b7220 */ /* 0x000fe20000410000 */
[----:B------:R-:W5:Y:S01]  /*19c00*/  LDSM.16.MT88.4 R16, [R214+0x10000] ;  /* 0x01000000d610783b */ /* 0x000f620000004200 */
[-C--:B------:R-:W-:Y:S01]  /*19c10*/  FMUL.FTZ R88, R88, R44.reuse ;  /* 0x0000002c58587220 */ /* 0x080fe20000410000 */
[----:B------:R-:W2:Y:S01]  /*19c20*/  MUFU.EX2 R66, R66 ;  /* 0x0000004200427308 */ /* 0x000ea20000000800 */
        /* <DEDUP_REMOVED lines=36> */
[----:B------:R-:W4:Y:S01]  /*19e70*/  LDSM.16.MT88.4 R16, [R213+0xc800] ;  /* 0x00c80000d510783b */ /* 0x000f220000004200 */
[-C--:B------:R-:W-:Y:S01]  /*19e80*/  FMUL.FTZ R108, R108, R44.reuse ;  /* 0x0000002c6c6c7220 */ /* 0x080fe20000410000 */
[----:B------:R-:W-:Y:S01]  /*19e90*/  MUFU.EX2 R141, R141 ;  /* 0x0000008d008d7308 */ /* 0x000fe20000000800 */
[----:B------:R-:W-:Y:S02]  /*19ea0*/  FMUL.FTZ R109, R109, R44 ;  /* 0x0000002c6d6d7220 */ /* 0x000fe40000410000 */
[-C--:B------:R-:W-:Y:S01]  /*19eb0*/  FMUL.FTZ R118, R118, R43.reuse ;  /* 0x0000002b76767220 */ /* 0x080fe20000410000 */
[----:B-1----:R-:W-:Y:S01]  /*19ec0*/  HMMA.16816.F32.BF16 R104, R4, R12, R104 ;  /* 0x0000000c0468723c */ /* 0x002fe20000041868 */
[----:B------:R-:W-:-:S02]  /*19ed0*/  FMUL.FTZ R119, R119, R43 ;  /* 0x0000002b77777220 */ /* 0x000fc40000410000 */
[-C--:B------:R-:W-:Y:S01]  /*19ee0*/  FMUL.FTZ R116, R116, R44.reuse ;  /* 0x0000002c74747220 */ /* 0x080fe20000410000 */
[----:B------:R-:W1:Y:S01]  /*19ef0*/  MUFU.EX2 R144, R144 ;  /* 0x0000009000907308 */ /* 0x000e620000000800 */
        /* <DEDUP_REMOVED lines=9> */
[-CC-:B------:R-:W-:Y:S02]  /*19f90*/  FFMA.FTZ R175, R188, R47.reuse, -R58.reuse ;  /* 0x0000002fbcaf7223 */ /* 0x180fe4000001083a */
[-CC-:B------:R-:W-:Y:S02]  /*19fa0*/  FFMA.FTZ R170, R170, R47.reuse, -R58.reuse ;  /* 0x0000002faaaa7223 */ /* 0x180fe4000001083a */
[----:B------:R-:W-:Y:S01]  /*19fb0*/  MUFU.EX2 R152, R152 ;  /* 0x0000009800987308 */ /* 0x000fe20000000800 */
[-C--:B------:R-:W-:Y:S02]  /*19fc0*/  FFMA.FTZ R168, R168, R47.reuse, -R58 ;  /* 0x0000002fa8a87223 */ /* 0x080fe4000001083a */
[----:B------:R-:W-:Y:S01]  /*19fd0*/  HMMA.16816.F32.BF16 R112, R4, R10, R112 ;  /* 0x0000000a0470723c */ /* 0x000fe20000041870 */
[----:B------:R-:W3:Y:S01]  /*19fe0*/  LDSM.16.MT88.4 R8, [R216+0x10800] ;  /* 0x01080000d808783b */ /* 0x000ee20000004200 */
[----:B------:R-:W-:-:S02]  /*19ff0*/  FFMA.FTZ R169, R169, R47, -R46 ;  /* 0x0000002fa9a97223 */ /* 0x000fc4000001082e */
[-CC-:B------:R-:W-:Y:S01]  /*1a000*/  FFMA.FTZ R159, R159, R47.reuse, -R58.reuse ;  /* 0x0000002f9f9f7223 */ /* 0x180fe2000001083a */
[----:B------:R-:W-:Y:S01]  /*1a010*/  MUFU.EX2 R157, R157 ;  /* 0x0000009d009d7308 */ /* 0x000fe20000000800 */
[-CC-:B------:R-:W-:Y:S01]  /*1a020*/  FFMA.FTZ R156, R156, R47.reuse, -R58.reuse ;  /* 0x0000002f9c9c7223 */ /* 0x180fe2000001083a */
[----:B--2---:R-:W-:Y:S01]  /*1a030*/  F2FP.BF16.PACK_AB R4, R67, R62 ;  /* 0x0000003e4304723e */ /* 0x004fe200000010ff */
[--C-:B------:R-:W-:Y:S01]  /*1a040*/  FFMA.FTZ R155, R155, R47, -R58.reuse ;  /* 0x0000002f9b9b7223 */ /* 0x100fe2000001083a */
[----:B------:R-:W-:Y:S01]  /*1a050*/  F2FP.BF16.PACK_AB R5, R60, R53 ;  /* 0x000000353c05723e */ /* 0x000fe200000010ff */
[----:B------:R-:W-:Y:S01]  /*1a060*/  FFMA.FTZ R154, R154, R47, -R58 ;  /* 0x0000002f9a9a7223 */ /* 0x000fe2000001083a */
[----:B----4-:R-:W-:Y:S01]  /*1a070*/  F2FP.BF16.PACK_AB R6, R64, R65 ;  /* 0x000000414006723e */ /* 0x010fe200000010ff */
[--C-:B------:R-:W-:Y:S01]  /*1a080*/  FFMA.FTZ R153, R153, R47, -R46.reuse ;  /* 0x0000002f99997223 */ /* 0x100fe2000001082e */
[----:B------:R-:W-:Y:S01]  /*1a090*/  F2FP.BF16.PACK_AB R7, R66, R57 ;  /* 0x000000394207723e */ /* 0x000fe200000010ff */
[----:B------:R-:W-:Y:S01]  /*1a0a0*/  MUFU.EX2 R158, R158 ;  /* 0x0000009e009e7308 */ /* 0x000fe20000000800 */
[----:B------:R-:W-:-:S02]  /*1a0b0*/  FFMA.FTZ R151, R151, R47, -R46 ;  /* 0x0000002f97977223 */ /* 0x000fc4000001082e */
[-CC-:B------:R-:W-:Y:S02]  /*1a0c0*/  FFMA.FTZ R150, R150, R47.reuse, -R46.reuse ;  /* 0x0000002f96967223 */ /* 0x180fe4000001082e */
[-C--:B------:R-:W-:Y:S01]  /*1a0d0*/  FFMA.FTZ R149, R149, R47.reuse, -R46 ;  /* 0x0000002f95957223 */ /* 0x080fe2000001082e */
[C---:B------:R-:W-:Y:S01]  /*1a0e0*/  HMMA.16816.F32.BF16 R68, R4.reuse, R20, R68 ;  /* 0x000000140444723c */ /* 0x040fe20000041844 */
[-CC-:B------:R-:W-:Y:S01]  /*1a0f0*/  FFMA.FTZ R148, R148, R47.reuse, -R58.reuse ;  /* 0x0000002f94947223 */ /* 0x180fe2000001083a */
[----:B------:R-:W-:Y:S01]  /*1a100*/  MUFU.EX2 R160, R160 ;  /* 0x000000a000a07308 */ /* 0x000fe20000000800 */
[-CC-:B------:R-:W-:Y:S02]  /*1a110*/  FFMA.FTZ R147, R147, R47.reuse, -R58.reuse ;  /* 0x0000002f93937223 */ /* 0x180fe4000001083a */
[-C--:B------:R-:W-:Y:S02]  /*1a120*/  FFMA.FTZ R146, R146, R47.reuse, -R58 ;  /* 0x0000002f92927223 */ /* 0x080fe4000001083a */
[----:B------:R-:W-:Y:S01]  /*1a130*/  FFMA.FTZ R143, R143, R47, -R46 ;  /* 0x0000002f8f8f7223 */ /* 0x000fe2000001082e */
[----:B------:R-:W-:Y:S01]  /*1a140*/  HMMA.16816.F32.BF16 R72, R4, R22, R72 ;  /* 0x000000160448723c */ /* 0x000fe20000041848 */
[----:B------:R-:W2:Y:S01]  /*1a150*/  LDSM.16.MT88.4 R20, [R212+0x10800] ;  /* 0x01080000d414783b */ /* 0x000ea20000004200 */
[----:B------:R-:W4:Y:S01]  /*1a160*/  MUFU.EX2 R165, R165 ;  /* 0x000000a500a57308 */ /* 0x000f220000000800 */
[----:B------:R-:W-:-:S02]  /*1a170*/  FFMA.FTZ R43, R245, R43, R32 ;  /* 0x0000002bf52b7223 */ /* 0x000fc40000010020 */
[----:B------:R-:W-:Y:S02]  /*1a180*/  FFMA.FTZ R40, R243, R44, R40 ;  /* 0x0000002cf3287223 */ /* 0x000fe40000010028 */
[----:B------:R-:W-:Y:S01]  /*1a190*/  FADD.FTZ R2, R2, R43 ;  /* 0x0000002b02027221 */ /* 0x000fe20000010000 */
[C---:B------:R-:W-:Y:S01]  /*1a1a0*/  HMMA.16816.F32.BF16 R76, R4.reuse, R16, R76 ;  /* 0x00000010044c723c */ /* 0x040fe2000004184c */
[----:B------:R-:W-:Y:S01]  /*1a1b0*/  FADD.FTZ R35, R35, R40 ;  /* 0x0000002823237221 */ /* 0x000fe20000010000 */
[----:B------:R-:W-:Y:S01]  /*1a1c0*/  MUFU.EX2 R164, R164 ;  /* 0x000000a400a47308 */ /* 0x000fe20000000800 */
[----:B------:R-:W-:Y:S02]  /*1a1d0*/  FADD.FTZ R33, R33, R2 ;  /* 0x0000000221217221 */ /* 0x000fe40000010000 */
[----:B------:R-:W-:Y:S02]  /*1a1e0*/  FADD.FTZ R34, R34, R35 ;  /* 0x0000002322227221 */ /* 0x000fe40000010000 */
[----:B------:R-:W-:Y:S01]  /*1a1f0*/  FADD.FTZ R0, R0, R33 ;  /* 0x0000002100007221 */ /* 0x000fe20000010000 */
[----:B------:R-:W-:Y:S01]  /*1a200*/  HMMA.16816.F32.BF16 R80, R4, R18, R80 ;  /* 0x000000120450723c */ /* 0x000fe20000041850 */
[----:B------:R-:W2:Y:S01]  /*1a210*/  LDSM.16.MT88.4 R16, [R214+0xd000] ;  /* 0x00d00000d610783b */ /* 0x000ea20000004200 */
[----:B------:R-:W2:Y:S01]  /*1a220*/  MUFU.EX2 R167, R167 ;  /* 0x000000a700a77308 */ /* 0x000ea20000000800 */
        /* <DEDUP_REMOVED lines=15> */
[----:B------:R-:W-:Y:S06]  /*1a320*/  MUFU.EX2 R173, R173 ;  /* 0x000000ad00ad7308 */ /* 0x000fec0000000800 */
[C---:B------:R-:W-:Y:S01]  /*1a330*/  HMMA.16816.F32.BF16 R96, R4.reuse, R10, R96 ;  /* 0x0000000a0460723c */ /* 0x040fe20000041860 */
[----:B------:R-:W3:Y:S01]  /*1a340*/  LDSM.16.MT88.4 R8, [R212+0xd000] ;  /* 0x00d00000d408783b */ /* 0x000ee20000004200 */
[----:B------:R-:W-:Y:S06]  /*1a350*/  MUFU.EX2 R174, R174 ;  /* 0x000000ae00ae7308 */ /* 0x000fec0000000800 */
[C---:B------:R-:W-:Y:S02]  /*1a360*/  HMMA.16816.F32.BF16 R100, R4.reuse, R36, R100 ;  /* 0x000000240464723c */ /* 0x040fe40000041864 */
[----:B------:R-:W1:Y:S06]  /*1a370*/  MUFU.EX2 R175, R175 ;  /* 0x000000af00af7308 */ /* 0x000e6c0000000800 */
        /* <DEDUP_REMOVED lines=26> */
[----:B------:R-:W-:Y:S01]  /*1a520*/  FADD.FTZ R133, R133, R132 ;  /* 0x0000008485857221 */ /* 0x000fe20000010000 */
[----:B------:R-:W-:Y:S01]  /*1a530*/  MOV R132, R42 ;  /* 0x0000002a00847202 */ /* 0x000fe20000000f00 */
[----:B------:R-:W-:Y:S01]  /*1a540*/  MUFU.EX2 R150, R150 ;  /* 0x0000009600967308 */ /* 0x000fe20000000800 */
        /* <DEDUP_REMOVED lines=8> */
[----:B------:R-:W-:Y:S02]  /*1a5d0*/  MUFU.EX2 R148, R148 ;  /* 0x0000009400947308 */ /* 0x000fe40000000800 */
[C---:B-1----:R-:W-:Y:S06]  /*1a5e0*/  HMMA.16816.F32.BF16 R76, R4.reuse, R12, R76 ;  /* 0x0000000c044c723c */ /* 0x042fec000004184c */
[----:B------:R-:W-:Y:S02]  /*1a5f0*/  MUFU.EX2 R147, R147 ;  /* 0x0000009300937308 */ /* 0x000fe40000000800 */
[C---:B------:R-:W-:Y:S01]  /*1a600*/  HMMA.16816.F32.BF16 R80, R4.reuse, R14, R80 ;  /* 0x0000000e0450723c */ /* 0x040fe20000041850 */
[----:B------:R-:W1:Y:S05]  /*1a610*/  LDSM.16.MT88.4 R12, [R213+0xd800] ;  /* 0x00d80000d50c783b */ /* 0x000e6a0000004200 */
[----:B------:R-:W-:Y:S02]  /*1a620*/  MUFU.EX2 R146, R146 ;  /* 0x0000009200927308 */ /* 0x000fe40000000800 */
[C---:B---3--:R-:W-:Y:S08]  /*1a630*/  HMMA.16816.F32.BF16 R84, R4.reuse, R8, R84 ;  /* 0x000000080454723c */ /* 0x048ff00000041854 */
[C---:B------:R-:W-:Y:S01]  /*1a640*/  HMMA.16816.F32.BF16 R88, R4.reuse, R10, R88 ;  /* 0x0000000a0458723c */ /* 0x040fe20000041858 */
[----:B------:R-:W3:Y:S07]  /*1a650*/  LDSM.16.MT88.4 R8, [R212+0xd800] ;  /* 0x00d80000d408783b */ /* 0x000eee0000004200 */
[C---:B------:R-:W-:Y:S08]  /*1a660*/  HMMA.16816.F32.BF16 R104, R4.reuse, R48, R104 ;  /* 0x000000300468723c */ /* 0x040ff00000041868 */
[C---:B------:R-:W-:Y:S01]  /*1a670*/  HMMA.16816.F32.BF16 R108, R4.reuse, R50, R108 ;  /* 0x00000032046c723c */ /* 0x040fe2000004186c */
[----:B------:R-:W1:Y:S07]  /*1a680*/  LDSM.16.MT88.4 R48, [R214+0x11800] ;  /* 0x01180000d630783b */ /* 0x000e6e0000004200 */
[C---:B------:R-:W-:Y:S08]  /*1a690*/  HMMA.16816.F32.BF16 R100, R4.reuse, R36, R100 ;  /* 0x000000240464723c */ /* 0x040ff00000041864 */
[C---:B------:R-:W-:Y:S08]  /*1a6a0*/  HMMA.16816.F32.BF16 R128, R4.reuse, R24, R128 ;  /* 0x000000180480723c */ /* 0x040ff00000041880 */
        /* <DEDUP_REMOVED lines=9> */
[----:B------:R-:W2:Y:S06]  /*1a740*/  LDSM.16.MT88.4 R28, [R212+0x11800] ;  /* 0x01180000d41c783b */ /* 0x000eac0000004200 */
[----:B----4-:R-:W-:Y:S01]  /*1a750*/  F2FP.BF16.PACK_AB R4, R165, R160 ;  /* 0x000000a0a504723e */ /* 0x010fe200000010ff */
        /* <DEDUP_REMOVED lines=11> */
[----:B------:R-:W-:Y:S02]  /*1a810*/  FADD.FTZ R171, R171, R158 ;  /* 0x0000009eabab7221 */ /* 0x000fe40000010000 */
[----:B------:R-:W-:-:S03]  /*1a820*/  FADD.FTZ R3, R175, R0 ;  /* 0x00000000af037221 */ /* 0x000fc60000010000 */
[----:B------:R-:W-:Y:S01]  /*1a830*/  HMMA.16816.F32.BF16 R72, R4, R18, R72 ;  /* 0x000000120448723c */ /* 0x000fe20000041848 */
[----:B------:R-:W4:Y:S01]  /*1a840*/  LDSM.16.MT88.4 R16, [R214+0xe000] ;  /* 0x00e00000d610783b */ /* 0x000f220000004200 */
[----:B------:R-:W-:-:S04]  /*1a850*/  FADD.FTZ R3, R170, R3 ;  /* 0x00000003aa037221 */ /* 0x000fc80000010000 */
[----:B------:R-:W-:Y:S02]  /*1a860*/  FADD.FTZ R0, R168, R3 ;  /* 0x00000003a8007221 */ /* 0x000fe40000010000 */
[C---:B-1----:R-:W-:Y:S08]  /*1a870*/  HMMA.16816.F32.BF16 R76, R4.reuse, R12, R76 ;  /* 0x0000000c044c723c */ /* 0x042ff0000004184c */
[C---:B------:R-:W-:Y:S01]  /*1a880*/  HMMA.16816.F32.BF16 R80, R4.reuse, R14, R80 ;  /* 0x0000000e0450723c */ /* 0x040fe20000041850 */
[----:B------:R-:W1:Y:S07]  /*1a890*/  LDSM.16.MT88.4 R12, [R213+0xe000] ;  /* 0x00e00000d50c783b */ /* 0x000e6e0000004200 */
[C---:B---3--:R-:W-:Y:S08]  /*1a8a0*/  HMMA.16816.F32.BF16 R84, R4.reuse, R8, R84 ;  /* 0x000000080454723c */ /* 0x048ff00000041854 */
[C---:B------:R-:W-:Y:S01]  /*1a8b0*/  HMMA.16816.F32.BF16 R88, R4.reuse, R10, R88 ;  /* 0x0000000a0458723c */ /* 0x040fe20000041858 */
[----:B------:R-:W3:Y:S07]  /*1a8c0*/  LDSM.16.MT88.4 R8, [R212+0xe000] ;  /* 0x00e00000d408783b */ /* 0x000eee0000004200 */
[C---:B------:R-:W-:Y:S07]  /*1a8d0*/  HMMA.16816.F32.BF16 R100, R4.reuse, R48, R100 ;  /* 0x000000300464723c */ /* 0x040fee0000041864 */
[-C--:B------:R-:W-:Y:S01]  /*1a8e0*/  FFMA.FTZ R49, R166, R47.reuse, -R58 ;  /* 0x0000002fa6317223 */ /* 0x080fe2000001083a */
[----:B------:R-:W-:Y:S01]  /*1a8f0*/  HMMA.16816.F32.BF16 R120, R4, R50, R120 ;  /* 0x000000320478723c */ /* 0x000fe20000041878 */
[----:B------:R-:W-:Y:S01]  /*1a900*/  MUFU.EX2 R51, R169 ;  /* 0x000000a900337308 */ /* 0x000fe20000000800 */
[----:B------:R-:W-:-:S02]  /*1a910*/  FFMA.FTZ R48, R163, R47, -R46 ;  /* 0x0000002fa3307223 */ /* 0x000fc4000001082e */
[----:B------:R-:W-:-:S03]  /*1a920*/  FFMA.FTZ R163, R162, R47, -R46 ;  /* 0x0000002fa2a37223 */ /* 0x000fc6000001082e */
[-C--:B------:R-:W-:Y:S01]  /*1a930*/  FFMA.FTZ R50, R161, R47.reuse, -R46 ;  /* 0x0000002fa1327223 */ /* 0x080fe2000001082e */
[----:B------:R-:W-:Y:S01]  /*1a940*/  HMMA.16816.F32.BF16 R128, R4, R24, R128 ;  /* 0x000000180480723c */ /* 0x000fe20000041880 */
[----:B------:R-:W5:Y:S01]  /*1a950*/  MUFU.EX2 R49, R49 ;  /* 0x0000003100317308 */ /* 0x000f620000000800 */
[----:B------:R-:W-:-:S06]  /*1a960*/  FFMA.FTZ R161, R142, R47, -R58 ;  /* 0x0000002f8ea17223 */ /* 0x000fcc000001083a */
[C---:B------:R-:W-:Y:S01]  /*1a970*/  HMMA.16816.F32.BF16 R124, R4.reuse, R26, R124 ;  /* 0x0000001a047c723c */ /* 0x040fe2000004187c */
[----:B------:R-:W1:Y:S01]  /*1a980*/  LDSM.16.MT88.4 R24, [R216+0xe000] ;  /* 0x00e00000d818783b */ /* 0x000e620000004200 */
[----:B------:R-:W-:Y:S06]  /*1a990*/  MUFU.EX2 R48, R48 ;  /* 0x0000003000307308 */ /* 0x000fec0000000800 */
[C---:B--2---:R-:W-:Y:S01]  /*1a9a0*/  HMMA.16816.F32.BF16 R92, R4.reuse, R20, R92 ;  /* 0x00000014045c723c */ /* 0x044fe2000004185c */
[----:B-----5:R-:W-:Y:S01]  /*1a9b0*/  FADD.FTZ R0, R49, R0 ;  /* 0x0000000031007221 */ /* 0x020fe20000010000 */
[----:B------:R-:W2:Y:S06]  /*1a9c0*/  MUFU.EX2 R163, R163 ;  /* 0x000000a300a37308 */ /* 0x000eac0000000800 */
[C---:B------:R-:W-:Y:S01]  /*1a9d0*/  HMMA.16816.F32.BF16 R96, R4.reuse, R22, R96 ;  /* 0x000000160460723c */ /* 0x040fe20000041860 */
[----:B------:R-:W5:Y:S01]  /*1a9e0*/  LDSM.16.MT88.4 R20, [R216+0x12000] ;  /* 0x01200000d814783b */ /* 0x000f620000004200 */
[----:B------:R-:W1:Y:S06]  /*1a9f0*/  MUFU.EX2 R50, R50 ;  /* 0x0000003200327308 */ /* 0x000e6c0000000800 */
[C---:B------:R-:W-:Y:S02]  /*1aa00*/  HMMA.16816.F32.BF16 R104, R4.reuse, R36, R104 ;  /* 0x000000240468723c */ /* 0x040fe40000041868 */
[----:B------:R-:W1:Y:S06]  /*1aa10*/  MUFU.EX2 R161, R161 ;  /* 0x000000a100a17308 */ /* 0x000e6c0000000800 */
[C---:B------:R-:W-:Y:S01]  /*1aa20*/  HMMA.16816.F32.BF16 R108, R4.reuse, R38, R108 ;  /* 0x00000026046c723c */ /* 0x040fe2000004186c */
[----:B------:R-:W-:Y:S07]  /*1aa30*/  LDSM.16.MT88.4 R36, [R213+0x12800] ;  /* 0x01280000d524783b */ /* 0x000fee0000004200 */
        /* <DEDUP_REMOVED lines=23> */
[C---:B-----5:R-:W-:Y:S08]  /*1abb0*/  HMMA.16816.F32.BF16 R92, R4.reuse, R20, R92 ;  /* 0x00000014045c723c */ /* 0x060ff0000004185c */
[C---:B------:R-:W-:Y:S01]  /*1abc0*/  HMMA.16816.F32.BF16 R96, R4.reuse, R22, R96 ;  /* 0x000000160460723c */ /* 0x040fe20000041860 */
[----:B------:R-:W-:Y:S07]  /*1abd0*/  LDSM.16.MT88.4 R20, [R213+0xe800] ;  /* 0x00e80000d514783b */ /* 0x000fee0000004200 */
[C---:B--2---:R-:W-:Y:S08]  /*1abe0*/  HMMA.16816.F32.BF16 R100, R4.reuse, R28, R100 ;  /* 0x0000001c0464723c */ /* 0x044ff00000041864 */
[C---:B------:R-:W-:Y:S01]  /*1abf0*/  HMMA.16816.F32.BF16 R120, R4.reuse, R30, R120 ;  /* 0x0000001e0478723c */ /* 0x040fe20000041878 */
[----:B------:R-:W-:Y:S07]  /*1ac00*/  LDSM.16.MT88.4 R28, [R216+0xf000] ;  /* 0x00f00000d81c783b */ /* 0x000fee0000004200 */
[C---:B----4-:R-:W-:Y:S08]  /*1ac10*/  HMMA.16816.F32.BF16 R104, R4.reuse, R16, R104 ;  /* 0x000000100468723c */ /* 0x050ff00000041868 */
        /* <DEDUP_REMOVED lines=35> */
[C---:B------:R-:W-:Y:S01]  /*1ae50*/  HMMA.16816.F32.BF16 R124, R4.reuse, R26, R124 ;  /* 0x0000001a047c723c */ /* 0x040fe2000004187c */
[----:B------:R-:W1:Y:S07]  /*1ae60*/  LDSM.16.MT88.4 R24, [R214+0xf000] ;  /* 0x00f00000d618783b */ /* 0x000e6e0000004200 */
[C---:B------:R-:W-:Y:S08]  /*1ae70*/  HMMA.16816.F32.BF16 R108, R4.reuse, R38, R108 ;  /* 0x00000026046c723c */ /* 0x040ff0000004186c */
        /* <DEDUP_REMOVED lines=38> */
[----:B--2---:R-:W-:Y:S01]  /*1b0e0*/  HMMA.16816.F32.BF16 R100, R4, R16, R100 ;  /* 0x000000100464723c */ /* 0x004fe20000041864 */
[----:B------:R-:W-:-:S04]  /*1b0f0*/  FFMA.FTZ R27, R55, R47, -R58 ;  /* 0x0000002f371b7223 */ /* 0x000fc8000001083a */
[----:B------:R-:W-:Y:S03]  /*1b100*/  MUFU.EX2 R25, R25 ;  /* 0x0000001900197308 */ /* 0x000fe60000000800 */
[C---:B------:R-:W-:Y:S01]  /*1b110*/  HMMA.16816.F32.BF16 R120, R4.reuse, R18, R120 ;  /* 0x000000120478723c */ /* 0x040fe20000041878 */
[----:B------:R-:W2:Y:S04]  /*1b120*/  LDSM.16.MT88.4 R16, [R214+0xf800] ;  /* 0x00f80000d610783b */ /* 0x000ea80000004200 */
        /* <DEDUP_REMOVED lines=9> */
[----:B------:R-:W2:Y:S06]  /*1b1c0*/  LDSM.16.MT88.4 R8, [R212+0xf800] ;  /* 0x00f80000d408783b */ /* 0x000eac0000004200 */
        /* <DEDUP_REMOVED lines=33> */
.L_x_2709:
[----:B------:R-:W-:-:S13]  /*1b3e0*/  ISETP.GE.AND P0, PT, R235, 0x1, PT ;  /* 0x00000001eb00780c */ /* 0x000fda0003f06270 */
[----:B------:R-:W-:Y:S05]  /*1b3f0*/  @!P0 BRA `(.L_x_2718) ;  /* 0x00003f4000008947 */ /* 0x000fea0003800000 */
[----:B------:R-:W-:Y:S01]  /*1b400*/  SHF.L.U64.HI R240, R134, 0x5, R135 ;  /* 0x0000000586f07819 */ /* 0x000fe20000010287 */
[C---:B------:R-:W-:Y:S01]  /*1b410*/  IMAD.SHL.U32 R239, R136.reuse, 0x20, RZ ;  /* 0x0000002088ef7824 */ /* 0x040fe200078e00ff */
[----:B------:R-:W-:Y:S01]  /*1b420*/  SHF.L.U64.HI R238, R136, 0x5, R137 ;  /* 0x0000000588ee7819 */ /* 0x000fe20000010289 */
[----:B------:R-:W-:Y:S01]  /*1b430*/  IMAD.SHL.U32 R241, R134, 0x20, RZ ;  /* 0x0000002086f17824 */ /* 0x000fe200078e00ff */
[----:B------:R-:W-:Y:S01]  /*1b440*/  MOV R0, R3 ;  /* 0x0000000300007202 */ /* 0x000fe20000000f00 */
[----:B------:R-:W-:Y:S02]  /*1b450*/  IMAD.MOV.U32 R135, RZ, RZ, R132 ;  /* 0x000000ffff877224 */ /* 0x000fe400078e0084 */
.L_x_2727:
        /* <DEDUP_REMOVED lines=73> */
.L_x_2720:
[----:B------:R-:W-:Y:S02]  /*1b8f0*/  ULDC.64 UR4, c[0x0][0x118] ;  /* 0x0000460000047ab9 */ /* 0x000fe40000000a00 */
[----:B------:R-:W2:Y:S02]  /*1b900*/  LD.E R10, [R2.64+0x40] ;  /* 0x00004004020a7980 */ /* 0x000ea4000c101900 */
[----:B--2---:R-:W-:Y:S04]  /*1b910*/  LEA R10, -R10, RZ, 0x7 ;  /* 0x000000ff0a0a7211 */ /* 0x004fe800078e39ff */
[----:B------:R-:W-:Y:S02]  /*1b920*/  SHF.R.S32.HI R7, RZ, 0x1f, R10 ;  /* 0x0000001fff077819 */ /* 0x000fe4000001140a */
.L_x_2721:
[----:B------:R-:W-:Y:S05]  /*1b930*/  BSYNC B0 ;  /* 0x0000000000007941 */ /* 0x000fea0003800000 */
.L_x_2719:
[C---:B------:R-:W-:Y:S01]  /*1b940*/  LEA R226, P0, R10.reuse, R226, 0x1 ;  /* 0x000000e20ae27211 */ /* 0x040fe200078008ff */
[----:B------:R-:W-:Y:S01]  /*1b950*/  ULDC.64 UR4, c[0x0][0x118] ;  /* 0x0000460000047ab9 */ /* 0x000fe20000000a00 */
[----:B------:R-:W-:Y:S02]  /*1b960*/  BSSY B1, `(.L_x_2722) ;  /* 0x0000161000017945 */ /* 0x000fe40003800000 */
[----:B------:R-:W-:Y:S02]  /*1b970*/  LEA.HI.X R227, R10, R227, R7, 0x1, P0 ;  /* 0x000000e30ae37211 */ /* 0x000fe400000f0c07 */
[-C--:B------:R-:W-:Y:S03]  /*1b980*/  IADD3 R10, P0, R226, R239.reuse, RZ ;  /* 0x000000efe20a7210 */ /* 0x080fe60007f1e0ff */
[----:B------:R-:W-:Y:S01]  /*1b990*/  @!PT LDS RZ, [RZ] ;  /* 0x00000000fffff984 */ /* 0x000fe20000000800 */
[----:B------:R-:W-:Y:S01]  /*1b9a0*/  @!PT LDS RZ, [RZ] ;  /* 0x00000000fffff984 */ /* 0x000fe20000000800 */
[----:B------:R-:W-:Y:S01]  /*1b9b0*/  @!PT LDS RZ, [RZ] ;  /* 0x00000000fffff984 */ /* 0x000fe20000000800 */
[----:B------:R1:W-:Y:S02]  /*1b9c0*/  LDGSTS.E.BYPASS.LTC128B.128 [R233+0xc000], [R226.64] ;  /* 0x0c000000e2e97fae */ /* 0x0003e4000b901d44 */
[--C-:B------:R-:W-:Y:S01]  /*1b9d0*/  IMAD.X R11, R227, 0x1, R238.reuse, P0 ;  /* 0x00000001e30b7824 */ /* 0x100fe200000e06ee */
[-C--:B------:R-:W-:Y:S02]  /*1b9e0*/  IADD3 R8, P0, R10, R239.reuse, RZ ;  /* 0x000000ef0a087210 */ /* 0x080fe40007f1e0ff */
[----:B------:R1:W-:Y:S03]  /*1b9f0*/  LDGSTS.E.BYPASS.LTC128B.128 [R233+0x10000], [R226.64+0x80] ;  /* 0x10000080e2e97fae */ /* 0x0003e6000b901d44 */
[--C-:B------:R-:W-:Y:S01]  /*1ba00*/  IMAD.X R9, R11, 0x1, R238.reuse, P0 ;  /* 0x000000010b097824 */ /* 0x100fe200000e06ee */
[-C--:B------:R-:W-:Y:S01]  /*1ba10*/  IADD3 R14, P0, R8, R239.reuse, RZ ;  /* 0x000000ef080e7210 */ /* 0x080fe20007f1e0ff */
[----:B------:R2:W-:Y:S04]  /*1ba20*/  LDGSTS.E.BYPASS.LTC128B.128 [R233+0xc800], [R10.64] ;  /* 0x0c8000000ae97fae */ /* 0x0005e8000b901d44 */
[--C-:B------:R-:W-:Y:S01]  /*1ba30*/  IMAD.X R15, R9, 0x1, R238.reuse, P0 ;  /* 0x00000001090f7824 */ /* 0x100fe200000e06ee */
[----:B------:R2:W-:Y:S01]  /*1ba40*/  LDGSTS.E.BYPASS.LTC128B.128 [R233+0x10800], [R10.64+0x80] ;  /* 0x108000800ae97fae */ /* 0x0005e2000b901d44 */
[-C--:B------:R-:W-:Y:S04]  /*1ba50*/  IADD3 R6, P0, R14, R239.reuse, RZ ;  /* 0x000000ef0e067210 */ /* 0x080fe80007f1e0ff */
[----:B------:R2:W-:Y:S01]  /*1ba60*/  LDGSTS.E.BYPASS.LTC128B.128 [R233+0xd000], [R8.64] ;  /* 0x0d00000008e97fae */ /* 0x0005e2000b901d44 */
[--C-:B------:R-:W-:Y:S01]  /*1ba70*/  IMAD.X R7, R15, 0x1, R238.reuse, P0 ;  /* 0x000000010f077824 */ /* 0x100fe200000e06ee */
[-C--:B------:R-:W-:Y:S03]  /*1ba80*/  IADD3 R4, P0, R6, R239.reuse, RZ ;  /* 0x000000ef06047210 */ /* 0x080fe60007f1e0ff */
[----:B------:R2:W-:Y:S02]  /*1ba90*/  LDGSTS.E.BYPASS.LTC128B.128 [R233+0x11000], [R8.64+0x80] ;  /* 0x1100008008e97fae */ /* 0x0005e4000b901d44 */
[--C-:B------:R-:W-:Y:S01]  /*1baa0*/  IMAD.X R5, R7, 0x1, R238.reuse, P0 ;  /* 0x0000000107057824 */ /* 0x100fe200000e06ee */
[-C--:B------:R-:W-:Y:S02]  /*1bab0*/  IADD3 R12, P0, R4, R239.reuse, RZ ;  /* 0x000000ef040c7210 */ /* 0x080fe40007f1e0ff */
[----:B------:R3:W-:Y:S03]  /*1bac0*/  LDGSTS.E.BYPASS.LTC128B.128 [R233+0xd800], [R14.64] ;  /* 0x0d8000000ee97fae */ /* 0x0007e6000b901d44 */
[--C-:B------:R-:W-:Y:S01]  /*1bad0*/  IMAD.X R13, R5, 0x1, R238.reuse, P0 ;  /* 0x00000001050d7824 */ /* 0x100fe200000e06ee */
[----:B------:R-:W-:Y:S01]  /*1bae0*/  IADD3 R20, P0, R12, R239, RZ ;  /* 0x000000ef0c147210 */ /* 0x000fe20007f1e0ff */
[----:B------:R3:W-:Y:S04]  /*1baf0*/  LDGSTS.E.BYPASS.LTC128B.128 [R233+0x11800], [R14.64+0x80] ;  /* 0x118000800ee97fae */ /* 0x0007e8000b901d44 */
[----:B------:R-:W-:Y:S01]  /*1bb00*/  IMAD.X R21, R13, 0x1, R238, P0 ;  /* 0x000000010d157824 */ /* 0x000fe200000e06ee */
[----:B------:R4:W-:Y:S01]  /*1bb10*/  LDGSTS.E.BYPASS.LTC128B.128 [R233+0xe000], [R6.64] ;  /* 0x0e00000006e97fae */ /* 0x0009e2000b901d44 */
[----:B------:R-:W-:Y:S04]  /*1bb20*/  ISETP.GE.AND P0, PT, R235, 0x2, PT ;  /* 0x00000002eb00780c */ /* 0x000fe80003f06270 */
        /* <DEDUP_REMOVED lines=8> */
[----:B--2---:R-:W4:Y:S05]  /*1bbb0*/  LDSM.16.M88.4 R8, [R221+0x4000] ;  /* 0x00400000dd08783b */ /* 0x004f2a0000000200 */
[----:B------:R-:W3:Y:S05]  /*1bbc0*/  LDSM.16.M88.4 R16, [R221+0x4800] ;  /* 0x00480000dd10783b */ /* 0x000eea0000000200 */
[----:B------:R-:W5:Y:S05]  /*1bbd0*/  LDSM.16.M88.4 R24, [R221+0x5000] ;  /* 0x00500000dd18783b */ /* 0x000f6a0000000200 */
[----:B------:R-:W0:Y:S05]  /*1bbe0*/  LDGDEPBAR ;  /* 0x00000000000079af */ /* 0x000e2a0000000000 */
[----:B------:R-:W2:Y:S05]  /*1bbf0*/  LDSM.16.M88.4 R32, [R221+0x5800] ;  /* 0x00580000dd20783b */ /* 0x000eaa0000000200 */
[----:B------:R-:W1:Y:S05]  /*1bc00*/  LDSM.16.M88.4 R40, [R221+0x6000] ;  /* 0x00600000dd28783b */ /* 0x000e6a0000000200 */
[----:B------:R-:W1:Y:S05]  /*1bc10*/  LDSM.16.M88.4 R48, [R221+0x6800] ;  /* 0x00680000dd30783b */ /* 0x000e6a0000000200 */
[----:B------:R-:W1:Y:S01]  /*1bc20*/  LDSM.16.M88.4 R56, [R221+0x7000] ;  /* 0x00700000dd38783b */ /* 0x000e620000000200 */
[C---:B----4-:R-:W-:Y:S04]  /*1bc30*/  HMMA.16816.F32.BF16 R4, R64.reuse, R8, RZ ;  /* 0x000000084004723c */ /* 0x050fe800000418ff */
[----:B------:R-:W4:Y:S05]  /*1bc40*/  LDSM.16.M88.4 R136, [R221+0x7800] ;  /* 0x00780000dd88783b */ /* 0x000f2a0000000200 */
[----:B------:R-:W-:Y:S01]  /*1bc50*/  LDSM.16.M88.4 R140, [R220] ;  /* 0x00000000dc8c783b */ /* 0x000fe20000000200 */
[C---:B------:R-:W-:Y:S04]  /*1bc60*/  HMMA.16816.F32.BF16 R8, R64.reuse, R10, RZ ;  /* 0x0000000a4008723c */ /* 0x040fe800000418ff */
[----:B------:R-:W1:Y:S04]  /*1bc70*/  LDSM.16.M88.4 R144, [R219] ;  /* 0x00000000db90783b */ /* 0x000e680000000200 */
[C---:B---3--:R-:W-:Y:S01]  /*1bc80*/  HMMA.16816.F32.BF16 R12, R64.reuse, R16, RZ ;  /* 0x00000010400c723c */ /* 0x048fe200000418ff */
[----:B------:R-:W3:Y:S05]  /*1bc90*/  LDSM.16.M88.4 R148, [R211] ;  /* 0x00000000d394783b */ /* 0x000eea0000000200 */
[----:B------:R-:W1:Y:S02]  /*1bca0*/  LDSM.16.M88.4 R152, [R210] ;  /* 0x00000000d298783b */ /* 0x000e640000000200 */
[C---:B------:R-:W-:Y:S03]  /*1bcb0*/  HMMA.16816.F32.BF16 R16, R64.reuse, R18, RZ ;  /* 0x000000124010723c */ /* 0x040fe600000418ff */
[----:B------:R-:W3:Y:S05]  /*1bcc0*/  LDSM.16.M88.4 R156, [R209] ;  /* 0x00000000d19c783b */ /* 0x000eea0000000200 */
[C---:B-----5:R-:W-:Y:S01]  /*1bcd0*/  HMMA.16816.F32.BF16 R20, R64.reuse, R24, RZ ;  /* 0x000000184014723c */ /* 0x060fe200000418ff */
[----:B------:R-:W-:Y:S05]  /*1bce0*/  LDSM.16.M88.4 R160, [R215+0x4000] ;  /* 0x00400000d7a0783b */ /* 0x000fea0000000200 */
[----:B------:R-:W-:Y:S02]  /*1bcf0*/  LDSM.16.M88.4 R164, [R204+0x1000] ;  /* 0x00100000cca4783b */ /* 0x000fe40000000200 */
[C---:B------:R-:W-:Y:S03]  /*1bd00*/  HMMA.16816.F32.BF16 R24, R64.reuse, R26, RZ ;  /* 0x0000001a4018723c */ /* 0x040fe600000418ff */
[----:B------:R-:W-:Y:S05]  /*1bd10*/  LDSM.16.M88.4 R168, [R221+0x8000] ;  /* 0x00800000dda8783b */ /* 0x000fea0000000200 */
[C---:B--2---:R-:W-:Y:S01]  /*1bd20*/  HMMA.16816.F32.BF16 R28, R64.reuse, R32, RZ ;  /* 0x00000020401c723c */ /* 0x044fe200000418ff */
[----:B------:R-:W-:Y:S05]  /*1bd30*/  LDSM.16.M88.4 R172, [R221+0x8800] ;  /* 0x00880000ddac783b */ /* 0x000fea0000000200 */
[----:B------:R-:W-:Y:S02]  /*1bd40*/  LDSM.16.M88.4 R176, [R221+0xa000] ;  /* 0x00a00000ddb0783b */ /* 0x000fe40000000200 */
[C---:B------:R-:W-:Y:S03]  /*1bd50*/  HMMA.16816.F32.BF16 R32, R64.reuse, R34, RZ ;  /* 0x000000224020723c */ /* 0x040fe600000418ff */
[----:B------:R-:W-:Y:S05]  /*1bd60*/  LDSM.16.M88.4 R180, [R200] ;  /* 0x00000000c8b4783b */ /* 0x000fea0000000200 */
[C---:B-1----:R-:W-:Y:S01]  /*1bd70*/  HMMA.16816.F32.BF16 R36, R64.reuse, R40, RZ ;  /* 0x000000284024723c */ /* 0x042fe200000418ff */
[----:B------:R-:W-:Y:S05]  /*1bd80*/  LDSM.16.M88.4 R184, [R218+0x2000] ;  /* 0x00200000dab8783b */ /* 0x000fea0000000200 */
[----:B------:R-:W-:Y:S02]  /*1bd90*/  LDSM.16.M88.4 R188, [R215+0x8000] ;  /* 0x00800000d7bc783b */ /* 0x000fe40000000200 */
[C---:B------:R-:W-:Y:S03]  /*1bda0*/  HMMA.16816.F32.BF16 R40, R64.reuse, R42, RZ ;  /* 0x0000002a4028723c */ /* 0x040fe600000418ff */
[----:B------:R-:W-:Y:S05]  /*1bdb0*/  LDSM.16.M88.4 R192, [R204+0x7000] ;  /* 0x00700000ccc0783b */ /* 0x000fea0000000200 */
[C---:B------:R-:W-:Y:S08]  /*1bdc0*/  HMMA.16816.F32.BF16 R44, R64.reuse, R48, RZ ;  /* 0x00000030402c723c */ /* 0x040ff000000418ff */
[C---:B------:R-:W-:Y:S08]  /*1bdd0*/  HMMA.16816.F32.BF16 R48, R64.reuse, R50, RZ ;  /* 0x000000324030723c */ /* 0x040ff000000418ff */
[C---:B------:R-:W-:Y:S08]  /*1bde0*/  HMMA.16816.F32.BF16 R52, R64.reuse, R56, RZ ;  /* 0x000000384034723c */ /* 0x040ff000000418ff */
[C---:B------:R-:W-:Y:S08]  /*1bdf0*/  HMMA.16816.F32.BF16 R56, R64.reuse, R58, RZ ;  /* 0x0000003a4038723c */ /* 0x040ff000000418ff */
[C---:B----4-:R-:W-:Y:S08]  /*1be00*/  HMMA.16816.F32.BF16 R60, R64.reuse, R136, RZ ;  /* 0x00000088403c723c */ /* 0x050ff000000418ff */
[----:B------:R-:W-:Y:S01]  /*1be10*/  HMMA.16816.F32.BF16 R64, R64, R138, RZ ;  /* 0x0000008a4040723c */ /* 0x000fe200000418ff */
[----:B------:R-:W1:Y:S07]  /*1be20*/  LDSM.16.M88.4 R136, [R208] ;  /* 0x00000000d088783b */ /* 0x000e6e0000000200 */
[C---:B------:R-:W-:Y:S08]  /*1be30*/  HMMA.16816.F32.BF16 R4, R140.reuse, R144, R4 ;  /* 0x000000908c04723c */ /* 0x040ff00000041804 */
[C---:B------:R-:W-:Y:S01]  /*1be40*/  HMMA.16816.F32.BF16 R8, R140.reuse, R146, R8 ;  /* 0x000000928c08723c */ /* 0x040fe20000041808 */
[----:B------:R-:W2:Y:S07]  /*1be50*/  LDSM.16.M88.4 R144, [R207] ;  /* 0x00000000cf90783b */ /* 0x000eae0000000200 */
[C---:B---3--:R-:W-:Y:S08]  /*1be60*/  HMMA.16816.F32.BF16 R12, R140.reuse, R148, R12 ;  /* 0x000000948c0c723c */ /* 0x048ff0000004180c */
        /* <DEDUP_REMOVED lines=20> */
[----:B------:R-:W-:Y:S02]  /*1bfb0*/  LDSM.16.M88.4 R152, [R217] ;  /* 0x00000000d998783b */ /* 0x000fe40000000200 */
        /* <DEDUP_REMOVED lines=23> */
[----:B------:R-:W-:Y:S05]  /*1c130*/  LDSM.16.M88.4 R148, [R204+0x3000] ;  /* 0x00300000cc94783b */ /* 0x000fea0000000200 */
[----:B------:R-:W-:Y:S02]  /*1c140*/  LDSM.16.M88.4 R156, [R204+0x3800] ;  /* 0x00380000cc9c783b */ /* 0x000fe40000000200 */
        /* <DEDUP_REMOVED lines=23> */
[----:B------:R-:W-:Y:S05]  /*1c2c0*/  LDSM.16.M88.4 R152, [R220+0x2000] ;  /* 0x00200000dc98783b */ /* 0x000fea0000000200 */
[----:B------:R-:W1:Y:S02]  /*1c2d0*/  LDSM.16.M88.4 R156, [R203] ;  /* 0x00000000cb9c783b */ /* 0x000e640000000200 */
        /* <DEDUP_REMOVED lines=23> */
[----:B------:R-:W5:Y:S05]  /*1c450*/  LDSM.16.M88.4 R148, [R215+0x9000] ;  /* 0x00900000d794783b */ /* 0x000f6a0000000200 */
        /* <DEDUP_REMOVED lines=24> */
[----:B------:R-:W2:Y:S05]  /*1c5e0*/  LDSM.16.M88.4 R144, [R215+0xa000] ;  /* 0x00a00000d790783b */ /* 0x000eaa0000000200 */
[----:B------:R-:W4:Y:S02]  /*1c5f0*/  LDSM.16.M88.4 R152, [R215+0xa800] ;  /* 0x00a80000d798783b */ /* 0x000f240000000200 */
        /* <DEDUP_REMOVED lines=35> */
[C---:B-----5:R-:W-:Y:S08]  /*1c830*/  HMMA.16816.F32.BF16 R60, R164.reuse, R148, R60 ;  /* 0x00000094a43c723c */ /* 0x060ff0000004183c */
[----:B------:R-:W-:Y:S01]  /*1c840*/  HMMA.16816.F32.BF16 R64, R164, R150, R64 ;  /* 0x00000096a440723c */ /* 0x000fe20000041840 */
[----:B------:R-:W-:Y:S07]  /*1c850*/  @!UPT UIADD3 URZ, URZ, URZ, URZ ;  /* 0x0000003f3f3ff290 */ /* 0x000fee000fffe03f */
        /* <DEDUP_REMOVED lines=70> */
.L_x_2725:
[----:B------:R-:W-:Y:S02]  /*1ccc0*/  ULDC.64 UR4, c[0x0][0x118] ;  /* 0x0000460000047ab9 */ /* 0x000fe40000000a00 */
[----:B------:R-:W2:Y:S02]  /*1ccd0*/  LD.E R138, [R2.64+0x38] ;  /* 0x00003804028a7980 */ /* 0x000ea4000c101900 */
[----:B--2---:R-:W-:Y:S04]  /*1cce0*/  LEA R138, -R138, RZ, 0x7 ;  /* 0x000000ff8a8a7211 */ /* 0x004fe800078e39ff */
[----:B------:R-:W-:Y:S02]  /*1ccf0*/  SHF.R.S32.HI R137, RZ, 0x1f, R138 ;  /* 0x0000001fff897819 */ /* 0x000fe4000001148a */
.L_x_2726:
[----:B------:R-:W-:Y:S05]  /*1cd00*/  BSYNC B0 ;  /* 0x0000000000007941 */ /* 0x000fea0003800000 */
.L_x_2724:
[C---:B------:R-:W-:Y:S01]  /*1cd10*/  LEA R224, P0, R138.reuse, R224, 0x1 ;  /* 0x000000e08ae07211 */ /* 0x040fe200078008ff */
[----:B------:R-:W-:Y:S03]  /*1cd20*/  ULDC.64 UR4, c[0x0][0x118] ;  /* 0x0000460000047ab9 */ /* 0x000fe60000000a00 */
[----:B------:R-:W-:Y:S02]  /*1cd30*/  LEA.HI.X R223, R138, R223, R137, 0x1, P0 ;  /* 0x000000df8adf7211 */ /* 0x000fe400000f0c89 */
[-C--:B------:R-:W-:Y:S03]  /*1cd40*/  IADD3 R144, P0, R224, R241.reuse, RZ ;  /* 0x000000f1e0907210 */ /* 0x080fe60007f1e0ff */
[----:B------:R-:W-:Y:S02]  /*1cd50*/  IMAD.MOV.U32 R225, RZ, RZ, R223 ;  /* 0x000000ffffe17224 */ /* 0x000fe400078e00df */
[--C-:B------:R-:W-:Y:S01]  /*1cd60*/  IMAD.X R145, R223, 0x1, R240.reuse, P0 ;  /* 0x00000001df917824 */ /* 0x100fe200000e06f0 */
[-C--:B------:R-:W-:Y:S02]  /*1cd70*/  IADD3 R142, P0, R144, R241.reuse, RZ ;  /* 0x000000f1908e7210 */ /* 0x080fe40007f1e0ff */
[----:B------:R-:W-:Y:S01]  /*1cd80*/  @!PT LDS RZ, [RZ] ;  /* 0x00000000fffff984 */ /* 0x000fe20000000800 */
[----:B------:R-:W-:Y:S01]  /*1cd90*/  @!PT LDS RZ, [RZ] ;  /* 0x00000000fffff984 */ /* 0x000fe20000000800 */
[----:B------:R-:W-:Y:S01]  /*1cda0*/  @!PT LDS RZ, [RZ] ;  /* 0x00000000fffff984 */ /* 0x000fe20000000800 */
[----:B------:R1:W-:Y:S03]  /*1cdb0*/  LDGSTS.E.BYPASS.LTC128B.128 [R233+0x4000], [R224.64] ;  /* 0x04000000e0e97fae */ /* 0x0003e6000b901d44 */
[--C-:B------:R-:W-:Y:S01]  /*1cdc0*/  IMAD.X R143, R145, 0x1, R240.reuse, P0 ;  /* 0x00000001918f7824 */ /* 0x100fe200000e06f0 */
[----:B------:R1:W-:Y:S01]  /*1cdd0*/  LDGSTS.E.BYPASS.LTC128B.128 [R233+0x8000], [R224.64+0x80] ;  /* 0x08000080e0e97fae */ /* 0x0003e2000b901d44 */
[-C--:B------:R-:W-:Y:S03]  /*1cde0*/  IADD3 R140, P0, R142, R241.reuse, RZ ;  /* 0x000000f18e8c7210 */ /* 0x080fe60007f1e0ff */
[----:B------:R1:W-:Y:S02]  /*1cdf0*/  LDGSTS.E.BYPASS.LTC128B.128 [R233+0x4800], [R144.64] ;  /* 0x0480000090e97fae */ /* 0x0003e4000b901d44 */
[--C-:B------:R-:W-:Y:S01]  /*1ce00*/  IMAD.X R141, R143, 0x1, R240.reuse, P0 ;  /* 0x000000018f8d7824 */ /* 0x100fe200000e06f0 */
[-C--:B------:R-:W-:Y:S01]  /*1ce10*/  IADD3 R138, P0, R140, R241.reuse, RZ ;  /* 0x000000f18c8a7210 */ /* 0x080fe20007f1e0ff */
[----:B------:R1:W-:Y:S04]  /*1ce20*/  LDGSTS.E.BYPASS.LTC128B.128 [R233+0x8800], [R144.64+0x80] ;  /* 0x0880008090e97fae */ /* 0x0003e8000b901d44 */
[----:B------:R1:W-:Y:S01]  /*1ce30*/  LDGSTS.E.BYPASS.LTC128B.128 [R233+0x5000], [R142.64] ;  /* 0x050000008ee97fae */ /* 0x0003e2000b901d44 */
[--C-:B------:R-:W-:Y:S01]  /*1ce40*/  IMAD.X R139, R141, 0x1, R240.reuse, P0 ;  /* 0x000000018d8b7824 */ /* 0x100fe200000e06f0 */
[-C--:B------:R-:W-:Y:S02]  /*1ce50*/  IADD3 R136, P0, R138, R241.reuse, RZ ;  /* 0x000000f18a887210 */ /* 0x080fe40007f1e0ff */
[----:B------:R1:W-:Y:S03]  /*1ce60*/  LDGSTS.E.BYPASS.LTC128B.128 [R233+0x9000], [R142.64+0x80] ;  /* 0x090000808ee97fae */ /* 0x0003e6000b901d44 */
[--C-:B------:R-:W-:Y:S01]  /*1ce70*/  IMAD.X R137, R139, 0x1, R240.reuse, P0 ;  /* 0x000000018b897824 */ /* 0x100fe200000e06f0 */
[----:B------:R1:W-:Y:S01]  /*1ce80*/  LDGSTS.E.BYPASS.LTC128B.128 [R233+0x5800], [R140.64] ;  /* 0x058000008ce97fae */ /* 0x0003e2000b901d44 */
[-C--:B------:R-:W-:Y:S03]  /*1ce90*/  IADD3 R132, P0, R136, R241.reuse, RZ ;  /* 0x000000f188847210 */ /* 0x080fe60007f1e0ff */
[----:B------:R1:W-:Y:S02]  /*1cea0*/  LDGSTS.E.BYPASS.LTC128B.128 [R233+0x9800], [R140.64+0x80] ;  /* 0x098000808ce97fae */ /* 0x0003e4000b901d44 */
[--C-:B------:R-:W-:Y:S01]  /*1ceb0*/  IMAD.X R133, R137, 0x1, R240.reuse, P0 ;  /* 0x0000000189857824 */ /* 0x100fe200000e06f0 */
[----:B------:R-:W-:Y:S01]  /*1cec0*/  IADD3 R146, P0, R132, R241, RZ ;  /* 0x000000f184927210 */ /* 0x000fe20007f1e0ff */
[----:B------:R1:W-:Y:S04]  /*1ced0*/  LDGSTS.E.BYPASS.LTC128B.128 [R233+0x6000], [R138.64] ;  /* 0x060000008ae97fae */ /* 0x0003e8000b901d44 */
[----:B------:R1:W-:Y:S01]  /*1cee0*/  LDGSTS.E.BYPASS.LTC128B.128 [R233+0xa000], [R138.64+0x80] ;  /* 0x0a0000808ae97fae */ /* 0x0003e2000b901d44 */
[----:B------:R-:W-:Y:S03]  /*1cef0*/  IMAD.X R147, R133, 0x1, R240, P0 ;  /* 0x0000000185937824 */ /* 0x000fe600000e06f0 */
[----:B------:R1:W-:Y:S04]  /*1cf00*/  LDGSTS.E.BYPASS.LTC128B.128 [R233+0x6800], [R136.64] ;  /* 0x0680000088e97fae */ /* 0x0003e8000b901d44 */
[----:B------:R1:W-:Y:S04]  /*1cf10*/  LDGSTS.E.BYPASS.LTC128B.128 [R233+0xa800], [R136.64+0x80] ;  /* 0x0a80008088e97fae */ /* 0x0003e8000b901d44 */
[----:B------:R1:W-:Y:S04]  /*1cf20*/  LDGSTS.E.BYPASS.LTC128B.128 [R233+0x7000], [R132.64] ;  /* 0x0700000084e97fae */ /* 0x0003e8000b901d44 */
[----:B------:R1:W-:Y:S04]  /*1cf30*/  LDGSTS.E.BYPASS.LTC128B.128 [R233+0xb000], [R132.64+0x80] ;  /* 0x0b00008084e97fae */ /* 0x0003e8000b901d44 */
[----:B------:R1:W-:Y:S04]  /*1cf40*/  LDGSTS.E.BYPASS.LTC128B.128 [R233+0x7800], [R146.64] ;  /* 0x0780000092e97fae */ /* 0x0003e8000b901d44 */
[----:B------:R1:W-:Y:S04]  /*1cf50*/  LDGSTS.E.BYPASS.LTC128B.128 [R233+0xb800], [R146.64+0x80] ;  /* 0x0b80008092e97fae */ /* 0x0003e8000b901d44 */
[----:B------:R-:W0:Y:S02]  /*1cf60*/  LDGDEPBAR ;  /* 0x00000000000079af */ /* 0x000e240000000000 */
.L_x_2723:
[----:B------:R-:W-:Y:S05]  /*1cf70*/  BSYNC B1 ;  /* 0x0000000000017941 */ /* 0x000fea0003800000 */
.L_x_2722:
[----:B------:R-:W-:Y:S01]  /*1cf80*/  ULDC.64 UR4, c[0x0][0x118] ;  /* 0x0000460000047ab9 */ /* 0x000fe20000000a00 */
[----:B-1----:R-:W-:Y:S01]  /*1cf90*/  FMNMX.FTZ R132, R6, R0, !PT ;  /* 0x0000000006847209 */ /* 0x002fe20007810000 */
[----:B------:R1:W2:Y:S01]  /*1cfa0*/  LD.E R133, [R2.64+0xdc] ;  /* 0x0000dc0402857980 */ /* 0x0002a2000c101900 */
        /* <DEDUP_REMOVED lines=69> */
[----:B------:R-:W3:Y:S08]  /*1d400*/  SHFL.BFLY PT, R132, R139, 0x1, 0x1f ;  /* 0x0c201f008b847f89 */ /* 0x000ef000000e0000 */
[----:B------:R-:W-:Y:S01]  /*1d410*/  LDSM.16.MT88.4 R140, [R214+0xc000] ;  /* 0x00c00000d68c783b */ /* 0x000fe20000004200 */
[----:B-1----:R-:W-:Y:S05]  /*1d420*/  FMNMX.FTZ R3, R136, R3, !PT ;  /* 0x0000000388037209 */ /* 0x002fea0007810000 */
[----:B------:R-:W-:Y:S01]  /*1d430*/  FADD.FTZ R2, -R3, R0 ;  /* 0x0000000003027221 */ /* 0x000fe20000010100 */
[----:B---3--:R-:W-:Y:S02]  /*1d440*/  FMNMX.FTZ R132, R139, R132, !PT ;  /* 0x000000848b847209 */ /* 0x008fe40007810000 */
[----:B------:R-:W1:Y:S02]  /*1d450*/  LDSM.16.MT88.4 R136, [R216+0xc000] ;  /* 0x00c00000d888783b */ /* 0x000e640000004200 */
[C---:B------:R-:W-:Y:S01]  /*1d460*/  FSETP.NEU.FTZ.AND P0, PT, R132.reuse, -INF , PT ;  /* 0xff8000008400780b */ /* 0x040fe20003f1d000 */
[C---:B--2---:R-:W-:Y:S02]  /*1d470*/  FMUL.FTZ R0, R133.reuse, R2 ;  /* 0x0000000285007220 */ /* 0x044fe40000410000 */
        /* <DEDUP_REMOVED lines=492> */
.L_x_2718:
        /* <DEDUP_REMOVED lines=11> */
.L_x_2741:
[----:B--23--:R-:W-:Y:S01]  /*1f3f0*/  FADD.FTZ R243, R6, R243 ;  /* 0x000000f306f37221 */ /* 0x00cfe20000010000 */
[----:B------:R-:W-:Y:S05]  /*1f400*/  BRA.DIV ~URZ, `(.L_x_2729) ;  /* 0x000016027f007947 */ /* 0x000fea000b800000 */
[----:B------:R-:W2:Y:S04]  /*1f410*/  SHFL.BFLY PT, R0, R245, 0x2, 0x1f ;  /* 0x0c401f00f5007f89 */ /* 0x000ea800000e0000 */
[----:B------:R-:W3:Y:S01]  /*1f420*/  SHFL.BFLY PT, R10, R243, 0x1, 0x1f ;  /* 0x0c201f00f30a7f89 */ /* 0x000ee200000e0000 */
[----:B--2---:R-:W-:Y:S02]  /*1f430*/  FADD.FTZ R7, R0, R245 ;  /* 0x000000f500077221 */ /* 0x004fe40000010000 */
[----:B---3--:R-:W-:-:S03]  /*1f440*/  FADD.FTZ R10, R243, R10 ;  /* 0x0000000af30a7221 */ /* 0x008fc60000010000 */
[----:B------:R2:W3:Y:S04]  /*1f450*/  SHFL.BFLY PT, R6, R7, 0x1, 0x1f ;  /* 0x0c201f0007067f89 */ /* 0x0004e800000e0000 */
.L_x_2742:
        /* <DEDUP_REMOVED lines=202> */
.L_x_2731:
[----:B------:R-:W-:Y:S02]  /*20100*/  ULDC.64 UR4, c[0x0][0x118] ;  /* 0x0000460000047ab9 */ /* 0x000fe40000000a00 */
[----:B------:R-:W2:Y:S04]  /*20110*/  LD.E R2, [R8.64+0x60] ;  /* 0x0000600408027980 */ /* 0x000ea8000c101900 */
[----:B------:R-:W3:Y:S01]  /*20120*/  LD.E R234, [R8.64+0xb4] ;  /* 0x0000b40408ea7980 */ /* 0x000ee2000c101900 */
[----:B--2---:R-:W-:-:S04]  /*20130*/  IMAD R3, R2, R230, R229 ;  /* 0x000000e602037224 */ /* 0x004fc800078e02e5 */
[----:B---3--:R-:W-:Y:S02]  /*20140*/  IMAD R234, R234, R3, RZ ;  /* 0x00000003eaea7224 */ /* 0x008fe400078e02ff */
.L_x_2732:
[----:B------:R-:W-:Y:S05]  /*20150*/  BSYNC B0 ;  /* 0x0000000000007941 */ /* 0x000fea0003800000 */
.L_x_2730:
[----:B------:R-:W-:Y:S02]  /*20160*/  ULDC.64 UR4, c[0x0][0x118] ;  /* 0x0000460000047ab9 */ /* 0x000fe40000000a00 */
[----:B------:R1:W5:Y:S04]  /*20170*/  LD.E.64 R52, [R8.64+0x70] ;  /* 0x0000700408347980 */ /* 0x000368000c101b00 */
[----:B------:R1:W5:Y:S01]  /*20180*/  LD.E.64 R54, [R8.64+0xa0] ;  /* 0x0000a00408367980 */ /* 0x000362000c101b00 */
[----:B------:R-:W-:Y:S01]  /*20190*/  WARPSYNC 0xffffffff ;  /* 0xffffffff00007948 */ /* 0x000fe20003800000 */
[----:B------:R-:W-:Y:S01]  /*201a0*/  LOP3.LUT R15, R11, 0xffffffe0, RZ, 0xc0, !PT ;  /* 0xffffffe00b0f7812 */ /* 0x000fe200078ec0ff */
[----:B------:R-:W-:Y:S01]  /*201b0*/  BSSY B0, `(.L_x_2733) ;  /* 0x0000027000007945 */ /* 0x000fe20003800000 */
[----:B------:R-:W-:Y:S03]  /*201c0*/  BAR.SYNC.DEFER_BLOCKING 0x0 ;  /* 0x0000000000007b1d */ /* 0x000fe60000010000 */
[----:B------:R-:W-:-:S03]  /*201d0*/  IMAD.IADD R10, R0, 0x1, -R15 ;  /* 0x00000001000a7824 */ /* 0x000fc600078e0a0f */
[----:B------:R-:W2:Y:S02]  /*201e0*/  S2R R2, SR_TID.X ;  /* 0x0000000000027919 */ /* 0x000ea40000002100 */
[----:B------:R-:W-:Y:S02]  /*201f0*/  LOP3.LUT P0, RZ, R10, 0x3, RZ, 0xc0, !PT ;  /* 0x000000030aff7812 */ /* 0x000fe4000780c0ff */
[----:B-1----:R-:W-:Y:S01]  /*20200*/  SHF.R.S32.HI R8, RZ, 0x1f, R13 ;  /* 0x0000001fff087819 */ /* 0x002fe2000001140d */
[----:B------:R1:W3:Y:S03]  /*20210*/  LDS.128 R40, [R233] ;  /* 0x00000000e9287984 */ /* 0x0002e60000000c00 */
[----:B------:R-:W-:Y:S01]  /*20220*/  LEA.HI R11, R8, R13, RZ, 0x2 ;  /* 0x0000000d080b7211 */ /* 0x000fe200078f10ff */
[----:B------:R1:W4:Y:S03]  /*20230*/  LDS.128 R36, [R233+0x800] ;  /* 0x00080000e9247984 */ /* 0x0003260000000c00 */
[----:B------:R-:W-:-:S02]  /*20240*/  LOP3.LUT R14, R11, 0xffffffc, RZ, 0xc0, !PT ;  /* 0x0ffffffc0b0e7812 */ /* 0x000fc400078ec0ff */
[----:B--2---:R-:W-:Y:S01]  /*20250*/  SHF.R.S32.HI R9, RZ, 0x1f, R2 ;  /* 0x0000001fff097819 */ /* 0x004fe20000011402 */
[----:B------:R1:W2:Y:S03]  /*20260*/  LDS.128 R32, [R233+0x1000] ;  /* 0x00100000e9207984 */ /* 0x0002a60000000c00 */
[----:B------:R-:W-:Y:S01]  /*20270*/  LEA.HI R3, R9, R2, RZ, 0x5 ;  /* 0x0000000209037211 */ /* 0x000fe200078f28ff */
[----:B------:R1:W1:Y:S03]  /*20280*/  LDS.128 R28, [R233+0x1800] ;  /* 0x00180000e91c7984 */ /* 0x0002660000000c00 */
[----:B------:R-:W-:Y:S01]  /*20290*/  LOP3.LUT R3, R3, 0xffffffe0, RZ, 0xc0, !PT ;  /* 0xffffffe003037812 */ /* 0x000fe200078ec0ff */
[----:B------:R1:W1:Y:S04]  /*202a0*/  LDS.128 R24, [R233+0x2000] ;  /* 0x00200000e9187984 */ /* 0x0002680000000c00 */
[----:B------:R1:W1:Y:S01]  /*202b0*/  LDS.128 R20, [R233+0x2800] ;  /* 0x00280000e9147984 */ /* 0x0002620000000c00 */
[----:B------:R-:W-:-:S03]  /*202c0*/  IMAD.IADD R3, R2, 0x1, -R3 ;  /* 0x0000000102037824 */ /* 0x000fc600078e0a03 */
[----:B------:R1:W1:Y:S02]  /*202d0*/  LDS.128 R16, [R233+0x3000] ;  /* 0x00300000e9107984 */ /* 0x0002640000000c00 */
[----:B------:R-:W-:Y:S02]  /*202e0*/  SHF.R.S32.HI R8, RZ, 0x1f, R3 ;  /* 0x0000001fff087819 */ /* 0x000fe40000011403 */
[----:B------:R1:W1:Y:S02]  /*202f0*/  LDS.128 R44, [R233+0x3800] ;  /* 0x00380000e92c7984 */ /* 0x0002640000000c00 */
[----:B------:R-:W-:Y:S01]  /*20300*/  LEA.HI R8, R8, R3, RZ, 0x2 ;  /* 0x0000000308087211 */ /* 0x000fe200078f10ff */
[----:B------:R-:W-:-:S03]  /*20310*/  IMAD.IADD R3, R13, 0x1, -R14 ;  /* 0x000000010d037824 */ /* 0x000fc600078e0a0e */
[----:B------:R-:W-:-:S05]  /*20320*/  SHF.R.S32.HI R8, RZ, 0x2, R8 ;  /* 0x00000002ff087819 */ /* 0x000fca0000011408 */
[----:B------:R-:W-:Y:S01]  /*20330*/  IMAD R3, R3, 0x10, R8 ;  /* 0x0000001003037824 */ /* 0x000fe200078e0208 */
[----:B------:R-:W-:Y:S05]  /*20340*/  @P0 BRA `(.L_x_2734) ;  /* 0x000000d000000947 */ /* 0x000fea0003800000 */
[----:B---3--:R-:W-:Y:S01]  /*20350*/  IMAD R234, R231, 0x40, R234 ;  /* 0x00000040e7ea7824 */ /* 0x008fe200078e02ea */
[----:B------:R-:W-:Y:S01]  /*20360*/  IADD3 R11, R3, 0x8, RZ ;  /* 0x00000008030b7810 */ /* 0x000fe20007ffe0ff */
        /* <DEDUP_REMOVED lines=11> */
.L_x_2734:
[----:B---3--:R-:W-:Y:S05]  /*20420*/  BSYNC B0 ;  /* 0x0000000000007941 */ /* 0x008fea0003800000 */
.L_x_2733:
[----:B------:R-:W-:Y:S01]  /*20430*/  LEA.HI R3, R5, R0, RZ, 0x3 ;  /* 0x0000000005037211 */ /* 0x000fe200078f18ff */
[----:B------:R-:W-:Y:S01]  /*20440*/  IMAD.SHL.U32 R231, R231, 0x40, RZ ;  /* 0x00000040e7e77824 */ /* 0x000fe200078e00ff */
[----:B------:R-:W-:Y:S01]  /*20450*/  LEA.HI R2, R9, R2, RZ, 0x3 ;  /* 0x0000000209027211 */ /* 0x000fe200078f18ff */
[----:B------:R-:W-:Y:S01]  /*20460*/  BSSY B0, `(.L_x_2735) ;  /* 0x000001f000007945 */ /* 0x000fe20003800000 */
[----:B------:R-:W-:Y:S02]  /*20470*/  LOP3.LUT R3, R3, 0xfffffff8, RZ, 0xc0, !PT ;  /* 0xfffffff803037812 */ /* 0x000fe400078ec0ff */
[----:B------:R-:W-:-:S03]  /*20480*/  SHF.R.S32.HI R5, RZ, 0x3, R2 ;  /* 0x00000003ff057819 */ /* 0x000fc60000011402 */
        /* <DEDUP_REMOVED lines=9> */
[----:B------:R-:W-:-:S04]  /*20520*/  IADD3 R6, P0, R6, R10, RZ ;  /* 0x0000000a06067210 */ /* 0x000fc80007f1e0ff */
[----:B------:R-:W-:Y:S01]  /*20530*/  IADD3.X R7, R4, R11, R3, P0, !PT ;  /* 0x0000000b04077210 */ /* 0x000fe200007fe403 */
[----:B------:R-:W-:Y:S01]  /*20540*/  IMAD R3, R49, R229, RZ ;  /* 0x000000e531037224 */ /* 0x000fe200078e02ff */
[----:B------:R-:W-:-:S03]  /*20550*/  ISETP.GE.AND P0, PT, R5, R231, PT ;  /* 0x000000e70500720c */ /* 0x000fc60003f06270 */
[C---:B------:R-:W-:Y:S01]  /*20560*/  IMAD R0, R48.reuse, R0, R3 ;  /* 0x0000000030007224 */ /* 0x040fe200078e0203 */
[----:B------:R-:W-:Y:S01]  /*20570*/  SHF.R.S32.HI R3, RZ, 0x1f, R5 ;  /* 0x0000001fff037819 */ /* 0x000fe20000011405 */
[----:B------:R-:W-:-:S04]  /*20580*/  IMAD.WIDE.U32 R48, R48, R229, R6 ;  /* 0x000000e530307225 */ /* 0x000fc800078e0006 */
[----:B------:R-:W-:-:S04]  /*20590*/  IMAD.IADD R11, R49, 0x1, R0 ;  /* 0x00000001310b7824 */ /* 0x000fc800078e0200 */
[----:B------:R-:W-:Y:S05]  /*205a0*/  @P0 BRA `(.L_x_2736) ;  /* 0x000000a000000947 */ /* 0x000fea0003800000 */
[----:B------:R-:W-:Y:S01]  /*205b0*/  MOV R10, R48 ;  /* 0x00000030000a7202 */ /* 0x000fe20000000f00 */
[----:B------:R-:W-:Y:S01]  /*205c0*/  IMAD R0, R51, R5, RZ ;  /* 0x0000000533007224 */ /* 0x000fe200078e02ff */
[----:B------:R-:W-:-:S03]  /*205d0*/  ULDC.64 UR4, c[0x0][0x118] ;  /* 0x0000460000047ab9 */ /* 0x000fc60000000a00 */
[----:B------:R-:W-:-:S04]  /*205e0*/  IMAD.WIDE.U32 R6, R5, R50, R10 ;  /* 0x0000003205067225 */ /* 0x000fc800078e000a */
[----:B------:R-:W-:Y:S01]  /*205f0*/  IMAD R0, R50, R3, R0 ;  /* 0x0000000332007224 */ /* 0x000fe200078e0200 */
[----:B-----5:R-:W-:-:S04]  /*20600*/  LEA R8, P0, R6, R52, 0x1 ;  /* 0x0000003406087211 */ /* 0x020fc800078008ff */
[----:B------:R-:W-:-:S04]  /*20610*/  IADD3 R7, R7, R0, RZ ;  /* 0x0000000007077210 */ /* 0x000fc80007ffe0ff */
[----:B------:R-:W-:-:S05]  /*20620*/  LEA.HI.X R9, R6, R53, R7, 0x1, P0 ;  /* 0x0000003506097211 */ /* 0x000fca00000f0c07 */
[----:B------:R3:W-:Y:S04]  /*20630*/  ST.E.128 [R8.64], R40 ;  /* 0x0000002808007985 */ /* 0x0007e8000c101d04 */
[----:B-1----:R3:W-:Y:S02]  /*20640*/  ST.E.128 [R8.64+0x80], R24 ;  /* 0x0000801808007985 */ /* 0x0027e4000c101d04 */
.L_x_2736:
[----:B------:R-:W-:Y:S05]  /*20650*/  BSYNC B0 ;  /* 0x0000000000007941 */ /* 0x000fea0003800000 */
.L_x_2735:
[----:B------:R-:W-:Y:S01]  /*20660*/  IADD3 R0, R5, 0x10, RZ ;  /* 0x0000001005007810 */ /* 0x000fe20007ffe0ff */
[----:B------:R-:W-:Y:S03]  /*20670*/  BSSY B0, `(.L_x_2737) ;  /* 0x0000010000007945 */ /* 0x000fe60003800000 */
[----:B------:R-:W-:-:S13]  /*20680*/  ISETP.GE.AND P0, PT, R0, R231, PT ;  /* 0x000000e70000720c */ /* 0x000fda0003f06270 */
[----:B------:R-:W-:Y:S05]  /*20690*/  @P0 BRA `(.L_x_2738) ;  /* 0x000000d000000947 */ /* 0x000fea0003800000 */
[----:B---3--:R-:W-:Y:S01]  /*206a0*/  IADD3 R9, P0, R5, 0x10, RZ ;  /* 0x0000001005097810 */ /* 0x008fe20007f1e0ff */
[----:B------:R-:W-:Y:S01]  /*206b0*/  IMAD.MOV.U32 R12, RZ, RZ, R48 ;  /* 0x000000ffff0c7224 */ /* 0x000fe200078e0030 */
[----:B------:R-:W-:Y:S01]  /*206c0*/  MOV R13, R11 ;  /* 0x0000000b000d7202 */ /* 0x000fe20000000f00 */
[----:B------:R-:W-:Y:S02]  /*206d0*/  ULDC.64 UR4, c[0x0][0x118] ;  /* 0x0000460000047ab9 */ /* 0x000fe40000000a00 */
[----:B------:R-:W-:Y:S02]  /*206e0*/  IMAD.X R7, RZ, RZ, R3, P0 ;  /* 0x000000ffff077224 */ /* 0x000fe400000e0603 */
[----:B------:R-:W-:-:S04]  /*206f0*/  IMAD.WIDE.U32 R12, R50, R9, R12 ;  /* 0x00000009320c7225 */ /* 0x000fc800078e000c */
[----:B------:R-:W-:Y:S01]  /*20700*/  IMAD R7, R7, R50, RZ ;  /* 0x0000003207077224 */ /* 0x000fe200078e02ff */
[----:B-----5:R-:W-:-:S03]  /*20710*/  LEA R6, P0, R12, R52, 0x1 ;  /* 0x000000340c067211 */ /* 0x020fc600078008ff */
[----:B------:R-:W-:-:S05]  /*20720*/  IMAD R7, R51, R9, R7 ;  /* 0x0000000933077224 */ /* 0x000fca00078e0207 */
[----:B------:R-:W-:-:S04]  /*20730*/  IADD3 R7, R13, R7, RZ ;  /* 0x000000070d077210 */ /* 0x000fc80007ffe0ff */
[----:B------:R-:W-:-:S05]  /*20740*/  LEA.HI.X R7, R12, R53, R7, 0x1, P0 ;  /* 0x000000350c077211 */ /* 0x000fca00000f0c07 */
[----:B----4-:R3:W-:Y:S04]  /*20750*/  ST.E.128 [R6.64], R36 ;  /* 0x0000002406007985 */ /* 0x0107e8000c101d04 */
[----:B-1----:R3:W-:Y:S02]  /*20760*/  ST.E.128 [R6.64+0x80], R20 ;  /* 0x0000801406007985 */ /* 0x0027e4000c101d04 */
.L_x_2738:
[----:B------:R-:W-:Y:S05]  /*20770*/  BSYNC B0 ;  /* 0x0000000000007941 */ /* 0x000fea0003800000 */
.L_x_2737:
        /* <DEDUP_REMOVED lines=15> */
[----:B--2---:R2:W-:Y:S04]  /*20870*/  ST.E.128 [R6.64], R32 ;  /* 0x0000002006007985 */ /* 0x0045e8000c101d04 */
[----:B-1----:R2:W-:Y:S02]  /*20880*/  ST.E.128 [R6.64+0x80], R16 ;  /* 0x0000801006007985 */ /* 0x0025e4000c101d04 */
.L_x_2740:
[----:B------:R-:W-:Y:S05]  /*20890*/  BSYNC B0 ;  /* 0x0000000000007941 */ /* 0x000fea0003800000 */
.L_x_2739:
[----:B------:R-:W-:Y:S01]  /*208a0*/  IADD3 R0, R5, 0x30, RZ ;  /* 0x0000003005007810 */ /* 0x000fe20007ffe0ff */
[----:B------:R-:W-:-:S03]  /*208b0*/  IMAD.MOV.U32 R229, RZ, RZ, 0x0 ;  /* 0x00000000ffe57424 */ /* 0x000fc600078e00ff */
[----:B------:R-:W-:-:S13]  /*208c0*/  ISETP.GE.AND P0, PT, R0, R231, PT ;  /* 0x000000e70000720c */ /* 0x000fda0003f06270 */
[----:B------:R-:W-:Y:S05]  /*208d0*/  @P0 RET.REL.NODEC R228 `(_ZN5flash24flash_fwd_splitkv_kernelI23Flash_fwd_kernel_traitsILi128ELi64ELi128ELi4ELb0ELb0EN7cutlass10bfloat16_tE19Flash_kernel_traitsILi128ELi64ELi128ELi4ES3_EELb1ELb0ELb0ELb0ELb1ELb0ELb0ELb1EEEvNS_16Flash_fwd_paramsE) ;  /* 0xfffdf720e4000950 */ /* 0x000fea0003c3ffff */
[----:B------:R-:W-:Y:S01]  /*208e0*/  IADD3 R5, P0, R5, 0x30, RZ ;  /* 0x0000003005057810 */ /* 0x000fe20007f1e0ff */
[----:B--23--:R-:W-:Y:S01]  /*208f0*/  IMAD.MOV.U32 R7, RZ, RZ, R11 ;  /* 0x000000ffff077224 */ /* 0x00cfe200078e000b */
[----:B------:R-:W-:Y:S01]  /*20900*/  MOV R6, R48 ;  /* 0x0000003000067202 */ /* 0x000fe20000000f00 */
[----:B------:R-:W-:Y:S01]  /*20910*/  IMAD.MOV.U32 R229, RZ, RZ, 0x0 ;  /* 0x00000000ffe57424 */ /* 0x000fe200078e00ff */
[----:B------:R-:W-:Y:S01]  /*20920*/  IADD3.X R3, RZ, R3, RZ, P0, !PT ;  /* 0x00000003ff037210 */ /* 0x000fe200007fe4ff */
[----:B------:R-:W-:Y:S02]  /*20930*/  ULDC.64 UR4, c[0x0][0x118] ;  /* 0x0000460000047ab9 */ /* 0x000fe40000000a00 */
[----:B------:R-:W-:-:S04]  /*20940*/  IMAD.WIDE.U32 R6, R50, R5, R6 ;  /* 0x0000000532067225 */ /* 0x000fc800078e0006 */
[----:B------:R-:W-:Y:S01]  /*20950*/  IMAD R3, R3, R50, RZ ;  /* 0x0000003203037224 */ /* 0x000fe200078e02ff */
[----:B-----5:R-:W-:-:S03]  /*20960*/  LEA R2, P0, R6, R52, 0x1 ;  /* 0x0000003406027211 */ /* 0x020fc600078008ff */
[----:B------:R-:W-:-:S05]  /*20970*/  IMAD R3, R51, R5, R3 ;  /* 0x0000000533037224 */ /* 0x000fca00078e0203 */
[----:B------:R-:W-:-:S04]  /*20980*/  IADD3 R3, R7, R3, RZ ;  /* 0x0000000307037210 */ /* 0x000fc80007ffe0ff */
[----:B------:R-:W-:-:S05]  /*20990*/  LEA.HI.X R3, R6, R53, R3, 0x1, P0 ;  /* 0x0000003506037211 */ /* 0x000fca00000f0c03 */
[----:B-1----:R1:W-:Y:S04]  /*209a0*/  ST.E.128 [R2.64], R28 ;  /* 0x0000001c02007985 */ /* 0x0023e8000c101d04 */
[----:B------:R1:W-:Y:S01]  /*209b0*/  ST.E.128 [R2.64+0x80], R44 ;  /* 0x0000802c02007985 */ /* 0x0003e2000c101d04 */
[----:B------:R-:W-:Y:S05]  /*209c0*/  RET.REL.NODEC R228 `(_ZN5flash24flash_fwd_splitkv_kernelI23Flash_fwd_kernel_traitsILi128ELi64ELi128ELi4ELb0ELb0EN7cutlass10bfloat16_tE19Flash_kernel_traitsILi128ELi64ELi128ELi4ES3_EELb1ELb0ELb0ELb0ELb1ELb0ELb0ELb1EEEvNS_16Flash_fwd_paramsE) ;  /* 0xfffdf630e4007950 */ /* 0x000fea0003c3ffff */
.L_x_2728:
[----:B------:R-:W-:Y:S02]  /*209d0*/  MOV R6, 0x2 ;  /* 0x0000000200067802 */ /* 0x000fe40000000f00 */
[----:B------:R-:W-:Y:S02]  /*209e0*/  MOV R4, 0x20a00 ;  /* 0x00020a0000047802 */ /* 0x000fe40000000f00 */
[----:B-1---5:R-:W-:Y:S05]  /*209f0*/  CALL.REL.NOINC `($__internal_18_$__cuda_sm70_shflsync_bfly_p) ;  /* 0x000000f000007944 */ /* 0x022fea0003c00000 */
[----:B-12---:R-:W-:Y:S05]  /*20a00*/  BRA `(.L_x_2741) ;  /* 0xffffe9e000007947 */ /* 0x006fea000383ffff */
.L_x_2729:
[----:B------:R-:W-:Y:S02]  /*20a10*/  MOV R6, 0x1 ;  /* 0x0000000100067802 */ /* 0x000fe40000000f00 */
[----:B------:R-:W-:Y:S02]  /*20a20*/  MOV R4, 0x20a40 ;  /* 0x00020a4000047802 */ /* 0x000fe40000000f00 */
[----:B-1---5:R-:W-:Y:S05]  /*20a30*/  CALL.REL.NOINC `($__internal_18_$__cuda_sm70_shflsync_bfly_p) ;  /* 0x000000b000007944 */ /* 0x022fea0003c00000 */
[----:B--2---:R-:W-:Y:S01]  /*20a40*/  FADD.FTZ R10, R243, R6 ;  /* 0x00000006f30a7221 */ /* 0x004fe20000010000 */
[----:B-1----:R-:W-:-:S02]  /*20a50*/  MOV R243, R245 ;  /* 0x000000f500f37202 */ /* 0x002fc40000000f00 */
[----:B------:R-:W-:Y:S02]  /*20a60*/  MOV R6, 0x2 ;  /* 0x0000000200067802 */ /* 0x000fe40000000f00 */
[----:B------:R-:W-:Y:S02]  /*20a70*/  MOV R4, 0x20a90 ;  /* 0x00020a9000047802 */ /* 0x000fe40000000f00 */
[----:B------:R-:W-:Y:S05]  /*20a80*/  CALL.REL.NOINC `($__internal_18_$__cuda_sm70_shflsync_bfly_p) ;  /* 0x0000006000007944 */ /* 0x000fea0003c00000 */
[----:B--2---:R-:W-:Y:S01]  /*20a90*/  FADD.FTZ R7, R245, R6 ;  /* 0x00000006f5077221 */ /* 0x004fe20000010000 */
[----:B------:R-:W-:Y:S02]  /*20aa0*/  MOV R6, 0x1 ;  /* 0x0000000100067802 */ /* 0x000fe40000000f00 */
[----:B------:R-:W-:Y:S02]  /*20ab0*/  MOV R4, 0x20ae0 ;  /* 0x00020ae000047802 */ /* 0x000fe40000000f00 */
[----:B-1----:R-:W-:Y:S02]  /*20ac0*/  MOV R243, R7 ;  /* 0x0000000700f37202 */ /* 0x002fe40000000f00 */
[----:B------:R-:W-:Y:S05]  /*20ad0*/  CALL.REL.NOINC `($__internal_18_$__cuda_sm70_shflsync_bfly_p) ;  /* 0x0000001000007944 */ /* 0x000fea0003c00000 */
[----:B-12---:R-:W-:Y:S05]  /*20ae0*/  BRA `(.L_x_2742) ;  /* 0xffffe97000007947 */ /* 0x006fea000383ffff */
        .weak           $__internal_18_$__cuda_sm70_shflsync_bfly_p
        .type           $__internal_18_$__cuda_sm70_shflsync_bfly_p,@function
        .size           $__internal_18_$__cuda_sm70_shflsync_bfly_p,(.L_x_8285 - $__internal_18_$__cuda_sm70_shflsync_bfly_p)
$__internal_18_$__cuda_sm70_shflsync_bfly_p:
[----:B------:R-:W-:Y:S01]  /*20af0*/  MOV R12, R4 ;  /* 0x00000004000c7202 */ /* 0x000fe20000000f00 */
[----:B------:R-:W-:Y:S04]  /*20b00*/  WARPSYNC R0 ;  /* 0x0000000000007348 */ /* 0x000fe80003800000 */
[----:B------:R-:W-:Y:S01]  /*20b10*/  MOV R13, 0x0 ;  /* 0x00000000000d7802 */ /* 0x000fe20000000f00 */
[----:B------:R1:W2:Y:S03]  /*20b20*/  SHFL.BFLY PT, R6, R243, R6, R5 ;  /* 0x0c000006f3067389 */ /* 0x0002a600000e0005 */
[----:B------:R-:W-:Y:S05]  /*20b30*/  RET.REL.NODEC R12 `(_ZN5flash24flash_fwd_splitkv_kernelI23Flash_fwd_kernel_traitsILi128ELi64ELi128ELi4ELb0ELb0EN7cutlass10bfloat16_tE19Flash_kernel_traitsILi128ELi64ELi128ELi4ES3_EELb1ELb0ELb0ELb0ELb1ELb0ELb0ELb1EEEvNS_16Flash_fwd_paramsE) ;  /* 0xfffdf4c00c007950 */ /* 0x000fea0003c3ffff */
.L_x_2743:
        /* <DEDUP_REMOVED lines=12> */
.L_x_8285:


//--------------------- .text._ZN5flash24flash_fwd_splitkv_kernelI23Flash_fwd_kernel_traitsILi128ELi64ELi128ELi4ELb0ELb0EN7cutlass10bfloat16_tE19Flash_kernel_traitsILi128ELi64ELi128ELi4ES3_EELb1ELb0ELb0ELb0ELb1ELb1ELb0ELb1EEEvNS_16Flash_fwd_paramsE --------------------------
	.section	.text._ZN5flash24flash_fwd_splitkv_kernelI23Flash_fwd_kernel_traitsILi128ELi64ELi128ELi4ELb0ELb0EN7cutlass10bfloat16_tE19Flash_kernel_traitsILi128ELi64ELi128ELi4ES3_EELb1ELb0ELb0ELb0ELb1ELb1ELb0ELb1EEEvNS_16Flash_fwd_paramsE,"ax",@progbits
	.sectioninfo	@"SHI_REGISTERS=255"
	.align	128
        .global         _ZN5flash24flash_fwd_splitkv_kernelI23Flash_fwd_kernel_traitsILi128ELi64ELi128ELi4ELb0ELb0EN7cutlass10bfloat16_tE19Flash_kernel_traitsILi128ELi64ELi128ELi4ES3_EELb1ELb0ELb0ELb0ELb1ELb1ELb0ELb1EEEvNS_16Flash_fwd_paramsE
        .type           _ZN5flash24flash_fwd_splitkv_kernelI23Flash_fwd_kernel_traitsILi128ELi64ELi128ELi4ELb0ELb0EN7cutlass10bfloat16_tE19Flash_kernel_traitsILi128ELi64ELi128ELi4ES3_EELb1ELb0ELb0ELb0ELb1ELb1ELb0ELb1EEEvNS_16Flash_fwd_paramsE,@function
        .size           _ZN5flash24flash_fwd_splitkv_kernelI23Flash_fwd_kernel_traitsILi128ELi64ELi128ELi4ELb0ELb0EN7cutlass10bfloat16_tE19Flash_kernel_traitsILi128ELi64ELi128ELi4ES3_EELb1ELb0ELb0ELb0ELb1ELb1ELb0ELb1EEEvNS_16Flash_fwd_paramsE,(.L_x_8287 - _ZN5flash24flash_fwd_splitkv_kernelI23Flash_fwd_kernel_traitsILi128ELi64ELi128ELi4ELb0ELb0EN7cutlass10bfloat16_tE19Flash_kernel_traitsILi128ELi64ELi128ELi4ES3_EELb1ELb0ELb0ELb0ELb1ELb1ELb0ELb1EEEvNS_16Flash_fwd_paramsE)
        .other          _ZN5flash24flash_fwd_splitkv_kernelI23Flash_fwd_kernel_traitsILi128ELi64ELi128ELi4ELb0ELb0EN7cutlass10bfloat16_tE19Flash_kernel_traitsILi128ELi64ELi128ELi4ES3_EELb1ELb0ELb0ELb0ELb1ELb1ELb0ELb1EEEvNS_16Flash_fwd_paramsE,@"STO_CUDA_ENTRY STV_DEFAULT"
_ZN5flash24flash_fwd_splitkv_kernelI23Flash_fwd_kernel_traitsILi128ELi64ELi128ELi4ELb0ELb0EN7cutlass10bfloat16_tE19Flash_kernel_traitsILi128ELi64ELi128ELi4ES3_EELb1ELb0ELb0ELb0ELb1ELb1ELb0ELb1EEEvNS_16Flash_fwd_paramsE:
.text._ZN5flash24flash_fwd_splitkv_kernelI23Flash_fwd_kernel_traitsILi128ELi64ELi128ELi4ELb0ELb0EN7cutlass10bfloat16_tE19Flash_kernel_traitsILi128ELi64ELi128ELi4ES3_EELb1ELb0ELb0ELb0ELb1ELb1ELb0ELb1EEEvNS_16Flash_fwd_paramsE:
        /* <DEDUP_REMOVED lines=9> */
[----:B-123--:R-:W-:Y:S05]  /*0090*/  CALL.REL.NOINC `($_ZN5flash24flash_fwd_splitkv_kernelI23Flash_fwd_kernel_traitsILi128ELi64ELi128ELi4ELb0ELb0EN7cutlass10bfloat16_tE19Flash_kernel_traitsILi128ELi64ELi128ELi4ES3_EELb1ELb0ELb0ELb0ELb1ELb1ELb0ELb1EEEvNS_16Flash_fwd_paramsE$_ZN5flash30compute_attn_1rowblock_splitkvI23Flash_fwd_kernel_traitsILi128ELi64ELi128ELi4ELb0ELb0EN7cutlass10bfloat16_tE19Flash_kernel_traitsILi128ELi64ELi128ELi4ES3_EELb1ELb0ELb0ELb0ELb1ELb1ELb0ELb1ENS_16Flash_fwd_paramsEEEvRKT8_iiiii) ;  /* 0x0000002000007944 */ /* 0x00efea0003c00000 */
[----:B------:R-:W-:Y:S05]  /*00a0*/  BSYNC B3 ;  /* 0x0000000000037941 */ /* 0x000fea0003800000 */
.L_x_2744:
[----:B------:R-:W-:Y:S05]  /*00b0*/  EXIT ;  /* 0x000000000000794d */ /* 0x000fea0003800000 */
        .type           $_ZN5flash24flash_fwd_splitkv_kernelI23Flash_fwd_kernel_traitsILi128ELi64ELi128ELi4ELb0ELb0EN7cutlass10bfloat16_tE19Flash_kernel_traitsILi128ELi64ELi128ELi4ES3_EELb1ELb0ELb0ELb0ELb1ELb1ELb0ELb1EEEvNS_16Flash_fwd_paramsE$_ZN5flash30compute_attn_1rowblock_splitkvI23Flash_fwd_kernel_traitsILi128ELi64ELi128ELi4ELb0ELb0EN7cutlass10bfloat16_tE19Flash_kernel_traitsILi128ELi64ELi128ELi4ES3_EELb1ELb0ELb0ELb0ELb1ELb1ELb0ELb1ENS_16Flash_fwd_paramsEEEvRKT8_iiiii,@function
        .size           $_ZN5flash24flash_fwd_splitkv_kernelI23Flash_fwd_kernel_traitsILi128ELi64ELi128ELi4ELb0ELb0EN7cutlass10bfloat16_tE19Flash_kernel_traitsILi128ELi64ELi128ELi4ES3_EELb1ELb0ELb0ELb0ELb1ELb1ELb0ELb1EEEvNS_16Flash_fwd_paramsE$_ZN5flash30compute_attn_1rowblock_splitkvI23Flash_fwd_kernel_traitsILi128ELi64ELi128ELi4ELb0ELb0EN7cutlass10bfloat16_tE19Flash_kernel_traitsILi128ELi64ELi128ELi4ES3_EELb1ELb0ELb0ELb0ELb1ELb1ELb0ELb1ENS_16Flash_fwd_paramsEEEvRKT8_iiiii,($__internal_19_$__cuda_sm70_shflsync_bfly_p - $_ZN5flash24flash_fwd_splitkv_kernelI23Flash_fwd_kernel_traitsILi128ELi64ELi128ELi4ELb0ELb0EN7cutlass10bfloat16_tE19Flash_kernel_traitsILi128ELi64ELi128ELi4ES3_EELb1ELb0ELb0ELb0ELb1ELb1ELb0ELb1EEEvNS_16Flash_fwd_paramsE$_ZN5flash30compute_attn_1rowblock_splitkvI23Flash_fwd_kernel_traitsILi128ELi64ELi128ELi4ELb0ELb0EN7cutlass10bfloat16_tE19Flash_kernel_traitsILi128ELi64ELi128ELi4ES3_EELb1ELb0ELb0ELb0ELb1ELb1ELb0ELb1ENS_16Flash_fwd_paramsEEEvRKT8_iiiii)
$_ZN5flash24flash_fwd_splitkv_kernelI23Flash_fwd_kernel_traitsILi128ELi64ELi128ELi4ELb0ELb0EN7cutlass10bfloat16_tE19Flash_kernel_traitsILi128ELi64ELi128ELi4ES3_EELb1ELb0ELb0ELb0ELb1ELb1ELb0ELb1EEEvNS_16Flash_fwd_paramsE$_ZN5flash30compute_attn_1rowblock_splitkvI23Flash_fwd_kernel_traitsILi128ELi64ELi128ELi4ELb0ELb0EN7cutlass10bfloat16_tE19Flash_kernel_traitsILi128ELi64ELi128ELi4ES3_EELb1ELb0ELb0ELb0ELb1ELb1ELb0ELb1ENS_16Flash_fwd_paramsEEEvRKT8_iiiii:
        /* <DEDUP_REMOVED lines=20> */
.L_x_2746:
[----:B------:R-:W-:Y:S05]  /*0200*/  BSYNC B0 ;  /* 0x0000000000007941 */ /* 0x000fea0003800000 */
.L_x_2745:
        /* <DEDUP_REMOVED lines=17> */
.L_x_2748:
[----:B------:R3:W5:Y:S02]  /*0320*/  LD.E R3, [R10.64+0xb8] ;  /* 0x0000b8060a037980 */ /* 0x000764000c101900 */
.L_x_2749:
[----:B------:R-:W-:Y:S05]  /*0330*/  BSYNC B0 ;  /* 0x0000000000007941 */ /* 0x000fea0003800000 */
.L_x_2747:
        /* <DEDUP_REMOVED lines=10> */
.L_x_2751:
[----:B------:R-:W2:Y:S01]  /*03e0*/  LD.E.64 R2, [R10.64+0x108] ;  /* 0x000108060a027980 */ /* 0x000ea2000c101b00 */
[----:B------:R-:W-:Y:S01]  /*03f0*/  BSSY B0, `(.L_x_2753) ;  /* 0x0000006000007945 */ /* 0x000fe20003800000 */
[----:B--2---:R-:W-:-:S04]  /*0400*/  ISETP.NE.U32.AND P0, PT, R2, RZ, PT ;  /* 0x000000ff0200720c */ /* 0x004fc80003f05070 */
[----:B------:R-:W-:Y:S01]  /*0410*/  ISETP.NE.AND.EX P0, PT, R3, RZ, PT, P0 ;  /* 0x000000ff0300720c */ /* 0x000fe20003f05300 */
[----:B------:R-:W-:-:S12]  /*0420*/  IMAD.MOV.U32 R3, RZ, RZ, RZ ;  /* 0x000000ffff037224 */ /* 0x000fd800078e00ff */
[----:B------:R-:W-:Y:S05]  /*0430*/  @!P0 BRA `(.L_x_2754) ;  /* 0x0000001000008947 */ /* 0x000fea0003800000 */
[----:B------:R2:W5:Y:S02]  /*0440*/  LD.E R3, [R10.64+0xbc] ;  /* 0x0000bc060a037980 */ /* 0x000564000c101900 */
.L_x_2754:
[----:B------:R-:W-:Y:S05]  /*0450*/  BSYNC B0 ;  /* 0x0000000000007941 */ /* 0x000fea0003800000 */
.L_x_2753:
[----:B-----5:R-:W-:Y:S02]  /*0460*/  IADD3 R70, R80, R3, RZ ;  /* 0x0000000350467210 */ /* 0x020fe40007ffe0ff */
.L_x_2752:
[----:B------:R-:W-:Y:S05]  /*0470*/  BSYNC B1 ;  /* 0x0000000000017941 */ /* 0x000fea0003800000 */
.L_x_2750:
[----:B------:R-:W-:Y:S01]  /*0480*/  IMAD.SHL.U32 R69, R231, 0x40, RZ ;  /* 0x00000040e7457824 */ /* 0x000fe200078e00ff */
[----:B------:R-:W-:Y:S01]  /*0490*/  MOV R2, R228 ;  /* 0x000000e400027202 */ /* 0x000fe20000000f00 */
[----:B------:R-:W-:-:S03]  /*04a0*/  IMAD.MOV.U32 R3, RZ, RZ, 0x0 ;  /* 0x00000000ff037424 */ /* 0x000fc600078e00ff */
[----:B------:R-:W-:-:S13]  /*04b0*/  ISETP.GT.AND P0, PT, R232, R69, PT ;  /* 0x00000045e800720c */ /* 0x000fda0003f04270 */
[----:B------:R-:W-:Y:S05]  /*04c0*/  @!P0 RET.REL.NODEC R2 `(_ZN5flash24flash_fwd_splitkv_kernelI23Flash_fwd_kernel_traitsILi128ELi64ELi128ELi4ELb0ELb0EN7cutlass10bfloat16_tE19Flash_kernel_traitsILi128ELi64ELi128ELi4ES3_EELb1ELb0ELb0ELb0ELb1ELb1ELb0ELb1EEEvNS_16Flash_fwd_paramsE) ;  /* 0xfffffb3002008950 */ /* 0x000fea0003c3ffff */
        /* <DEDUP_REMOVED lines=72> */
.L_x_2757:
[----:B------:R-:W-:Y:S05]  /*0950*/  BSYNC B0 ;  /* 0x0000000000007941 */ /* 0x000fea0003800000 */
.L_x_2756:
        /* <DEDUP_REMOVED lines=16> */
.L_x_2759:
[----:B------:R-:W-:Y:S05]  /*0a60*/  BSYNC B0 ;  /* 0x0000000000007941 */ /* 0x000fea0003800000 */
.L_x_2758:
        /* <DEDUP_REMOVED lines=16> */
.L_x_2761:
[----:B------:R-:W-:Y:S05]  /*0b70*/  BSYNC B0 ;  /* 0x0000000000007941 */ /* 0x000fea0003800000 */
.L_x_2760:
        /* <DEDUP_REMOVED lines=15> */
.L_x_2763:
[----:B------:R-:W-:Y:S05]  /*0c70*/  BSYNC B0 ;  /* 0x0000000000007941 */ /* 0x000fea0003800000 */
.L_x_2762:
        /* <DEDUP_REMOVED lines=16> */
[----:B------:R-:W-:Y:S05]  /*0d80*/  @P4 RET.REL.NODEC R228 `(_ZN5flash24flash_fwd_splitkv_kernelI23Flash_fwd_kernel_traitsILi128ELi64ELi128ELi4ELb0ELb0EN7cutlass10bfloat16_tE19Flash_kernel_traitsILi128ELi64ELi128ELi4ES3_EELb1ELb0ELb0ELb0ELb1ELb1ELb0ELb1EEEvNS_16Flash_fwd_paramsE) ;  /* 0xfffff270e4004950 */ /* 0x000fea0003c3ffff */
[----:B-1----:R-:W-:Y:S02]  /*0d90*/  MOV R5, 0x7f800000 ;  /* 0x7f80000000057802 */ /* 0x002fe40000000f00 */
[----:B------:R-:W-:-:S03]  /*0da0*/  MOV R229, 0x0 ;  /* 0x0000000000e57802 */ /* 0x000fc60000000f00 */
[----:B------:R1:W-:Y:S01]  /*0db0*/  ST.E [R2.64+0xc0], R5 ;  /* 0x0000c00502007985 */ /* 0x0003e2000c101906 */
[----:B------:R-:W-:Y:S05]  /*0dc0*/  RET.REL.NODEC R228 `(_ZN5flash24flash_fwd_splitkv_kernelI23Flash_fwd_kernel_traitsILi128ELi64ELi128ELi4ELb0ELb0EN7cutlass10bfloat16_tE19Flash_kernel_traitsILi128ELi64ELi128ELi4ES3_EELb1ELb0ELb0ELb0ELb1ELb1ELb0ELb1EEEvNS_16Flash_fwd_paramsE) ;  /* 0xfffff230e4007950 */ /* 0x000fea0003c3ffff */
.L_x_2755:
        /* <DEDUP_REMOVED lines=93> */
[-C--:B------:R-:W-:Y:S01]  /*13a0*/  IMAD R7, R15, R2.reuse, RZ ;  /* 0x000000020f077224 */ /* 0x080fe200078e02ff */
[----:B------:R-:W-:Y:S02]  /*13b0*/  IADD3 R19, R19, R5, RZ ;  /* 0x0000000513137210 */ /* 0x000fe40007ffe0ff */
[----:B------:R-:W-:Y:S01]  /*13c0*/  SHF.R.S32.HI R5, RZ, 0x1f, R4 ;  /* 0x0000001fff057819 */ /* 0x000fe20000011404 */
[----:B------:R-:W-:-:S04]  /*13d0*/  IMAD.WIDE.U32 R20, R14, R2, RZ ;  /* 0x000000020e147225 */ /* 0x000fc800078e00ff */
[----:B------:R-:W-:Y:S02]  /*13e0*/  IMAD R7, R14, R0, R7 ;  /* 0x000000000e077224 */ /* 0x000fe400078e0207 */
[----:B------:R-:W-:Y:S02]  /*13f0*/  IMAD R6, R16, R5, R6 ;  /* 0x0000000510067224 */ /* 0x000fe400078e0206 */
[----:B------:R-:W-:Y:S01]  /*1400*/  IMAD.WIDE.U32 R18, R4, R16, R18 ;  /* 0x0000001004127225 */ /* 0x000fe200078e0012 */
[----:B------:R-:W-:-:S03]  /*1410*/  IADD3 R17, R21, R7, RZ ;  /* 0x0000000715117210 */ /* 0x000fc60007ffe0ff */
[----:B------:R-:W-:Y:S01]  /*1420*/  IMAD.IADD R7, R19, 0x1, R6 ;  /* 0x0000000113077824 */ /* 0x000fe200078e0206 */
[----:B------:R-:W-:Y:S01]  /*1430*/  MOV R6, R18 ;  /* 0x0000001200067202 */ /* 0x000fe20000000f00 */
[----:B------:R-:W-:Y:S01]  /*1440*/  IMAD.MOV.U32 R8, RZ, RZ, R20 ;  /* 0x000000ffff087224 */ /* 0x000fe200078e0014 */
[----:B------:R-:W-:Y:S05]  /*1450*/  BRA `(.L_x_2766) ;  /* 0x000004e000007947 */ /* 0x000fea0003800000 */
.L_x_2765:
        /* <DEDUP_REMOVED lines=35> */
[----:B------:R-:W-:Y:S01]  /*1690*/  @P3 IMAD.WIDE.U32 R26, R134, R7, RZ ;  /* 0x00000007861a3225 */ /* 0x000fe200078e00ff */
[----:B------:R-:W-:-:S03]  /*16a0*/  LOP3.LUT R0, R229, R4, RZ, 0x3c, !PT ;  /* 0x00000004e5007212 */ /* 0x000fc600078e3cff */
[----:B------:R-:W-:Y:S01]  /*16b0*/  @!P3 IMAD.WIDE.U32 R20, R20, R12, R24 ;  /* 0x0000000c1414b225 */ /* 0x000fe200078e0018 */
[----:B------:R-:W-:-:S03]  /*16c0*/  @P3 MOV R8, R26 ;  /* 0x0000001a00083202 */ /* 0x000fc60000000f00 */
[----:B------:R-:W-:Y:S01]  /*16d0*/  @P3 IMAD.IADD R9, R27, 0x1, R9 ;  /* 0x000000011b093824 */ /* 0x000fe200078e0209 */
[----:B------:R-:W-:Y:S02]  /*16e0*/  @!P3 IADD3 R9, R21, R3, RZ ;  /* 0x000000031509b210 */ /* 0x000fe40007ffe0ff */
[----:B------:R-:W-:Y:S02]  /*16f0*/  LEA R3, R55, 0xffffff80, 0x7 ;  /* 0xffffff8037037811 */ /* 0x000fe400078e38ff */
[----:B------:R-:W-:Y:S02]  /*1700*/  @!P3 MOV R8, R20 ;  /* 0x000000140008b202 */ /* 0x000fe40000000f00 */
[----:B------:R-:W-:Y:S02]  /*1710*/  ISETP.GE.AND P1, PT, R0, RZ, PT ;  /* 0x000000ff0000720c */ /* 0x000fe40003f26270 */
[----:B------:R-:W-:Y:S01]  /*1720*/  @!P0 IADD3 R2, R2, 0x1, RZ ;  /* 0x0000000102028810 */ /* 0x000fe20007ffe0ff */
[----:B------:R-:W-:Y:S01]  /*1730*/  @!P3 IMAD R6, R141, R14, RZ ;  /* 0x0000000e8d06b224 */ /* 0x000fe200078e02ff */
[----:B------:R-:W-:-:S02]  /*1740*/  @!P3 SHF.R.S32.HI R5, RZ, 0x1f, R14 ;  /* 0x0000001fff05b819 */ /* 0x000fc4000001140e */
[----:B------:R-:W-:Y:S01]  /*1750*/  ISETP.NE.AND P0, PT, R4, RZ, PT ;  /* 0x000000ff0400720c */ /* 0x000fe20003f05270 */
[----:B------:R-:W-:Y:S01]  /*1760*/  IMAD.WIDE.U32 R20, R134, R3, R8 ;  /* 0x0000000386147225 */ /* 0x000fe200078e0008 */
[----:B------:R-:W-:-:S03]  /*1770*/  @P2 IADD3 R2, R2, 0x1, RZ ;  /* 0x0000000102022810 */ /* 0x000fc60007ffe0ff */
[----:B------:R-:W-:Y:S02]  /*1780*/  @!P3 IMAD R5, R5, R140, R6 ;  /* 0x0000008c0505b224 */ /* 0x000fe400078e0206 */
[----:B------:R-:W-:Y:S01]  /*1790*/  @!P3 IMAD.WIDE.U32 R8, R140, R14, RZ ;  /* 0x0000000e8c08b225 */ /* 0x000fe200078e00ff */
[----:B------:R-:W-:-:S03]  /*17a0*/  SHF.R.S32.HI R13, RZ, 0x1f, R3 ;  /* 0x0000001fff0d7819 */ /* 0x000fc60000011403 */
[----:B------:R-:W-:Y:S01]  /*17b0*/  IMAD R7, R135, R3, RZ ;  /* 0x0000000387077224 */ /* 0x000fe200078e02ff */
[----:B------:R-:W-:Y:S01]  /*17c0*/  @!P3 IADD3 R9, R9, R5, RZ ;  /* 0x000000050909b210 */ /* 0x000fe20007ffe0ff */
[----:B------:R-:W-:Y:S01]  /*17d0*/  @!P3 IMAD R0, R19, R12, RZ ;  /* 0x0000000c1300b224 */ /* 0x000fe200078e02ff */
[----:B------:R-:W-:Y:S02]  /*17e0*/  @!P3 SHF.R.S32.HI R5, RZ, 0x1f, R12 ;  /* 0x0000001fff05b819 */ /* 0x000fe4000001140c */
[----:B------:R-:W-:Y:S01]  /*17f0*/  @!P1 IADD3 R2, -R2, RZ, RZ ;  /* 0x000000ff02029210 */ /* 0x000fe20007ffe1ff */
[----:B------:R-:W-:Y:S01]  /*1800*/  IMAD R7, R13, R134, R7 ;  /* 0x000000860d077224 */ /* 0x000fe200078e0207 */
[----:B------:R-:W-:Y:S01]  /*1810*/  @!P0 LOP3.LUT R2, RZ, R4, RZ, 0x33, !PT ;  /* 0x00000004ff028212 */ /* 0x000fe200078e33ff */
[----:B------:R-:W-:Y:S01]  /*1820*/  @!P3 IMAD R0, R18, R5, R0 ;  /* 0x000000051200b224 */ /* 0x000fe200078e0200 */
[----:B------:R-:W-:Y:S01]  /*1830*/  @P3 IADD3 R14, R14, R15, RZ ;  /* 0x0000000f0e0e3210 */ /* 0x000fe20007ffe0ff */
[----:B------:R-:W-:Y:S01]  /*1840*/  @!P3 IMAD.WIDE.U32 R18, R18, R12, R8 ;  /* 0x0000000c1212b225 */ /* 0x000fe200078e0008 */
[----:B------:R-:W-:-:S03]  /*1850*/  SHF.R.S32.HI R5, RZ, 0x1f, R2 ;  /* 0x0000001fff057819 */ /* 0x000fc60000011402 */
[----:B------:R-:W-:Y:S02]  /*1860*/  IMAD.IADD R7, R21, 0x1, R7 ;  /* 0x0000000115077824 */ /* 0x000fe400078e0207 */
[----:B------:R-:W-:Y:S02]  /*1870*/  IMAD.MOV.U32 R6, RZ, RZ, R20 ;  /* 0x000000ffff067224 */ /* 0x000fe400078e0014 */
[----:B------:R-:W-:Y:S02]  /*1880*/  IMAD R9, R17, R2, RZ ;  /* 0x0000000211097224 */ /* 0x000fe400078e02ff */
[-C--:B------:R-:W-:Y:S02]  /*1890*/  @P3 IMAD R4, R141, R14.reuse, RZ ;  /* 0x0000000e8d043224 */ /* 0x080fe400078e02ff */
[----:B------:R-:W-:-:S04]  /*18a0*/  @P3 IMAD.WIDE.U32 R14, R140, R14, RZ ;  /* 0x0000000e8c0e3225 */ /* 0x000fc800078e00ff */
[----:B------:R-:W-:-:S04]  /*18b0*/  IMAD.WIDE.U32 R6, R16, R2, R6 ;  /* 0x0000000210067225 */ /* 0x000fc800078e0006 */
[----:B------:R-:W-:Y:S01]  /*18c0*/  IMAD R9, R16, R5, R9 ;  /* 0x0000000510097224 */ /* 0x000fe200078e0209 */
[----:B------:R-:W-:Y:S01]  /*18d0*/  @P3 IADD3 R17, R15, R4, RZ ;  /* 0x000000040f113210 */ /* 0x000fe20007ffe0ff */
[----:B------:R-:W-:Y:S01]  /*18e0*/  @P3 IMAD.MOV.U32 R8, RZ, RZ, R14 ;  /* 0x000000ffff083224 */ /* 0x000fe200078e000e */
[----:B------:R-:W-:Y:S01]  /*18f0*/  @!P3 IADD3 R17, R19, R0, RZ ;  /* 0x000000001311b210 */ /* 0x000fe20007ffe0ff */
[----:B------:R-:W-:Y:S01]  /*1900*/  IMAD.IADD R7, R7, 0x1, R9 ;  /* 0x0000000107077824 */ /* 0x000fe200078e0209 */
[----:B------:R-:W-:Y:S02]  /*1910*/  @!P3 MOV R8, R18 ;  /* 0x000000120008b202 */ /* 0x000fe40000000f00 */
[----:B------:R-:W-:Y:S02]  /*1920*/  MOV R9, R3 ;  /* 0x0000000300097202 */ /* 0x000fe40000000f00 */
[----:B------:R-:W-:Y:S02]  /*1930*/  MOV R4, R2 ;  /* 0x0000000200047202 */ /* 0x000fe40000000f00 */
.L_x_2766:
[----:B-1----:R-:W-:Y:S05]  /*1940*/  BSYNC B0 ;  /* 0x0000000000007941 */ /* 0x002fea0003800000 */
.L_x_2764:
        /* <DEDUP_REMOVED lines=16> */
[-C--:B------:R-:W-:Y:S01]  /*1a50*/  IMAD R8, R13, R140.reuse, RZ ;  /* 0x0000008c0d087224 */ /* 0x080fe200078e02ff */
[----:B------:R-:W-:Y:S02]  /*1a60*/  LEA.HI R78, R2, R57, RZ, 0x4 ;  /* 0x00000039024e7211 */ /* 0x000fe400078f20ff */
[----:B------:R-:W-:Y:S01]  /*1a70*/  IADD3.X R29, R19, R17, RZ, P1, !PT ;  /* 0x00000011131d7210 */ /* 0x000fe20000ffe4ff */
[----:B------:R-:W-:Y:S01]  /*1a80*/  IMAD.SHL.U32 R13, R186, 0x40, RZ ;  /* 0x00000040ba0d7824 */ /* 0x000fe200078e00ff */
[----:B------:R-:W-:Y:S01]  /*1a90*/  LOP3.LUT R16, R78, 0xfffffff0, RZ, 0xc0, !PT ;  /* 0xfffffff04e107812 */ /* 0x000fe200078ec0ff */
[C---:B------:R-:W-:Y:S02]  /*1aa0*/  IMAD R8, R9.reuse, R141, R8 ;  /* 0x0000008d09087224 */ /* 0x040fe400078e0208 */
[----:B------:R-:W-:Y:S01]  /*1ab0*/  IMAD.WIDE.U32 R28, R9, R140, R28 ;  /* 0x0000008c091c7225 */ /* 0x000fe200078e001c */
[----:B------:R-:W-:-:S02]  /*1ac0*/  LOP3.LUT R13, R13, 0x1c0, RZ, 0xc0, !PT ;  /* 0x000001c00d0d7812 */ /* 0x000fc400078ec0ff */
[----:B------:R-:W-:Y:S01]  /*1ad0*/  SHF.R.S32.HI R79, RZ, 0x1f, R230 ;  /* 0x0000001fff4f7819 */ /* 0x000fe200000114e6 */
[----:B------:R-:W-:Y:S01]  /*1ae0*/  IMAD.IADD R29, R29, 0x1, R8 ;  /* 0x000000011d1d7824 */ /* 0x000fe200078e0208 */
[----:B------:R-:W-:Y:S01]  /*1af0*/  LOP3.LUT R9, R13, 0x38, R18, 0xf8, !PT ;  /* 0x000000380d097812 */ /* 0x000fe200078ef812 */
[----:B------:R-:W-:Y:S01]  /*1b00*/  IMAD R8, R23, R4, RZ ;  /* 0x0000000417087224 */ /* 0x000fe200078e02ff */
[----:B------:R-:W-:Y:S01]  /*1b10*/  SHF.R.U32.HI R184, RZ, 0x3, R13 ;  /* 0x00000003ffb87819 */ /* 0x000fe2000001160d */
[----:B------:R-:W-:Y:S02]  /*1b20*/  IMAD.IADD R16, R57, 0x1, -R16 ;  /* 0x0000000139107824 */ /* 0x000fe400078e0a10 */
[----:B------:R-:W-:Y:S01]  /*1b30*/  IMAD R8, R5, R22, R8 ;  /* 0x0000001605087224 */ /* 0x000fe200078e0208 */
[----:B------:R-:W-:Y:S01]  /*1b40*/  LOP3.LUT R184, R9, R184, RZ, 0x3c, !PT ;  /* 0x000000b809b87212 */ /* 0x000fe200078e3cff */
[----:B------:R-:W-:Y:S01]  /*1b50*/  IMAD.WIDE.U32 R22, R4, R22, R28 ;  /* 0x0000001604167225 */ /* 0x000fe200078e001c */
[----:B------:R-:W-:-:S04]  /*1b60*/  SHF.R.S32.HI R13, RZ, 0x1f, R16 ;  /* 0x0000001fff0d7819 */ /* 0x000fc80000011410 */
[----:B------:R-:W-:Y:S01]  /*1b70*/  LEA.HI R72, R13, R16, RZ, 0x3 ;  /* 0x000000100d487211 */ /* 0x000fe200078f18ff */
[----:B------:R-:W-:Y:S01]  /*1b80*/  IMAD R225, R135, R186, RZ ;  /* 0x000000ba87e17224 */ /* 0x000fe200078e02ff */
[----:B------:R-:W-:Y:S02]  /*1b90*/  SHF.R.S32.HI R187, RZ, 0x1f, R186 ;  /* 0x0000001fffbb7819 */ /* 0x000fe400000114ba */
[----:B------:R-:W-:-:S03]  /*1ba0*/  LOP3.LUT R77, R72, 0xfffffff8, RZ, 0xc0, !PT ;  /* 0xfffffff8484d7812 */ /* 0x000fc600078ec0ff */
[----:B------:R-:W-:Y:S01]  /*1bb0*/  IMAD R225, R187, R134, R225 ;  /* 0x00000086bbe17224 */ /* 0x000fe200078e02e1 */
[----:B------:R-:W-:Y:S01]  /*1bc0*/  LEA.HI R17, R2, R57, RZ, 0x6 ;  /* 0x0000003902117211 */ /* 0x000fe200078f30ff */
[----:B------:R-:W-:Y:S02]  /*1bd0*/  IMAD.IADD R23, R23, 0x1, R8 ;  /* 0x0000000117177824 */ /* 0x000fe400078e0208 */
[----:B------:R-:W-:Y:S01]  /*1be0*/  IMAD R227, R141, R186, RZ ;  /* 0x000000ba8de37224 */ /* 0x000fe200078e02ff */
[----:B------:R-:W-:Y:S01]  /*1bf0*/  SHF.L.U32 R17, R17, 0x3, RZ ;  /* 0x0000000311117819 */ /* 0x000fe200000006ff */
[----:B------:R-:W-:Y:S02]  /*1c00*/  IMAD.IADD R77, R16, 0x1, -R77 ;  /* 0x00000001104d7824 */ /* 0x000fe400078e0a4d */
[-C--:B------:R-:W-:Y:S02]  /*1c10*/  IMAD R227, R187, R140.reuse, R227 ;  /* 0x0000008cbbe37224 */ /* 0x080fe400078e02e3 */
[----:B------:R-:W-:Y:S01]  /*1c20*/  IMAD.WIDE.U32 R22, R186, R140, R22 ;  /* 0x0000008cba167225 */ /* 0x000fe200078e0016 */
[----:B------:R-:W-:-:S02]  /*1c30*/  LOP3.LUT R184, R184, 0xfffffe00, R17, 0xf8, !PT ;  /* 0xfffffe00b8b87812 */ /* 0x000fc400078ef811 */
[----:B------:R-:W-:Y:S01]  /*1c40*/  SHF.R.S32.HI R8, RZ, 0x1f, R229 ;  /* 0x0000001fff087819 */ /* 0x000fe200000114e5 */
[----:B------:R-:W-:Y:S02]  /*1c50*/  IMAD.IADD R227, R23, 0x1, R227 ;  /* 0x0000000117e37824 */ /* 0x000fe400078e02e3 */
[----:B------:R-:W-:Y:S01]  /*1c60*/  IMAD.WIDE R188, R231, 0x40, R186 ;  /* 0x00000040e7bc7825 */ /* 0x000fe200078e02ba */
[----:B------:R-:W-:Y:S02]  /*1c70*/  LEA.HI R59, R2, R57, RZ, 0x5 ;  /* 0x00000039023b7211 */ /* 0x000fe400078f28ff */
[----:B------:R-:W-:Y:S01]  /*1c80*/  MOV R56, 0x10 ;  /* 0x0000001000387802 */ /* 0x000fe20000000f00 */
[----:B------:R-:W-:Y:S01]  /*1c90*/  IMAD.MOV.U32 R54, RZ, RZ, 0x20 ;  /* 0x00000020ff367424 */ /* 0x000fe200078e00ff */
[----:B------:R-:W-:Y:S01]  /*1ca0*/  LOP3.LUT R68, R59, 0xffffffe0, RZ, 0xc0, !PT ;  /* 0xffffffe03b447812 */ /* 0x000fe200078ec0ff */
[C---:B------:R-:W-:Y:S01]  /*1cb0*/  IMAD.SHL.U32 R75, R134.reuse, 0x10, RZ ;  /* 0x00000010864b7824 */ /* 0x040fe200078e00ff */
[----:B------:R-:W-:-:S02]  /*1cc0*/  SHF.L.U64.HI R76, R134, 0x4, R135 ;  /* 0x00000004864c7819 */ /* 0x000fc40000010287 */
[C---:B------:R-:W-:Y:S01]  /*1cd0*/  SHF.L.U64.HI R74, R140.reuse, 0x4, R141 ;  /* 0x000000048c4a7819 */ /* 0x040fe2000001028d */
[----:B------:R-:W-:Y:S01]  /*1ce0*/  IMAD.IADD R68, R57, 0x1, -R68 ;  /* 0x0000000139447824 */ /* 0x000fe200078e0a44 */
[----:B------:R-:W-:Y:S02]  /*1cf0*/  SHF.L.U32 R73, R140, 0x4, RZ ;  /* 0x000000048c497819 */ /* 0x000fe400000006ff */
[----:B------:R-:W-:Y:S02]  /*1d00*/  SHF.R.S32.HI R59, RZ, 0x5, R59 ;  /* 0x00000005ff3b7819 */ /* 0x000fe4000001143b */
[----:B------:R-:W-:Y:S01]  /*1d10*/  SHF.L.U32 R81, R71, 0x2, RZ ;  /* 0x0000000247517819 */ /* 0x000fe200000006ff */
[----:B--2---:R-:W-:-:S04]  /*1d20*/  @P0 IMAD.WIDE.U32 R28, R190, R234, RZ ;  /* 0x000000eabe1c0225 */ /* 0x004fc800078e00ff */
[----:B------:R-:W-:Y:S02]  /*1d30*/  @P0 IMAD R9, R191, R234, RZ ;  /* 0x000000eabf090224 */ /* 0x000fe400078e02ff */
[----:B---3--:R-:W-:-:S04]  /*1d40*/  @!P0 IMAD R12, R27, R230, RZ ;  /* 0x000000e61b0c8224 */ /* 0x008fc800078e02ff */
[C---:B------:R-:W-:Y:S02]  /*1d50*/  @!P0 IMAD R12, R26.reuse, R79, R12 ;  /* 0x0000004f1a0c8224 */ /* 0x040fe400078e020c */
[----:B------:R-:W-:-:S04]  /*1d60*/  @!P0 IMAD.WIDE.U32 R26, R26, R230, RZ ;  /* 0x000000e61a1a8225 */ /* 0x000fc800078e00ff */
[----:B------:R-:W-:Y:S02]  /*1d70*/  @P0 IMAD.MOV.U32 R13, RZ, RZ, R28 ;  /* 0x000000ffff0d0224 */ /* 0x000fe400078e001c */
[----:B------:R-:W-:Y:S01]  /*1d80*/  @P0 IMAD.IADD R9, R29, 0x1, R9 ;  /* 0x000000011d090824 */ /* 0x000fe200078e0209 */
[----:B------:R-:W-:Y:S01]  /*1d90*/  @!P0 IADD3 R9, R27, R12, RZ ;  /* 0x0000000c1b098210 */ /* 0x000fe20007ffe0ff */
[----:B------:R-:W-:Y:S01]  /*1da0*/  @!P0 IMAD.MOV.U32 R13, RZ, RZ, R26 ;  /* 0x000000ffff0d8224 */ /* 0x000fe200078e001a */
[----:B------:R-:W-:-:S05]  /*1db0*/  IADD3 R6, P0, R18, R6, RZ ;  /* 0x0000000612067210 */ /* 0x000fca0007f1e0ff */
[----:B------:R-:W-:-:S04]  /*1dc0*/  IMAD.X R7, R19, 0x1, R7, P0 ;  /* 0x0000000113077824 */ /* 0x000fc800000e0607 */
[----:B------:R-:W-:-:S04]  /*1dd0*/  IMAD.WIDE.U32 R6, R186, R134, R6 ;  /* 0x00000086ba067225 */ /* 0x000fc800078e0006 */
[----:B------:R-:W-:Y:S01]  /*1de0*/  IMAD.IADD R225, R7, 0x1, R225 ;  /* 0x0000000107e17824 */ /* 0x000fe200078e02e1 */
[----:B------:R-:W-:Y:S02]  /*1df0*/  SHF.R.S32.HI R7, RZ, 0x1f, R80 ;  /* 0x0000001fff077819 */ /* 0x000fe40000011450 */
[----:B------:R-:W-:Y:S02]  /*1e00*/  IADD3 R16, P1, R18, R13, RZ ;  /* 0x0000000d12107210 */ /* 0x000fe40007f3e0ff */
[----:B------:R-:W-:-:S03]  /*1e10*/  LEA.HI R7, R7, R80, RZ, 0x7 ;  /* 0x0000005007077211 */ /* 0x000fc600078f38ff */
[----:B------:R-:W-:Y:S01]  /*1e20*/  IMAD.X R17, R19, 0x1, R9, P1 ;  /* 0x0000000113117824 */ /* 0x000fe200008e0609 */
[----:B------:R-:W-:Y:S02]  /*1e30*/  SHF.R.S32.HI R112, RZ, 0x7, R7 ;  /* 0x00000007ff707819 */ /* 0x000fe40000011407 */
[----:B------:R-:W-:Y:S01]  /*1e40*/  LEA R224, P1, R6, R20, 0x1 ;  /* 0x0000001406e07211 */ /* 0x000fe200078208ff */
[----:B----4-:R-:W-:Y:S01]  /*1e50*/  IMAD R13, R25, R229, RZ ;  /* 0x000000e5190d7224 */ /* 0x010fe200078e02ff */
[----:B------:R-:W-:Y:S02]  /*1e60*/  LEA R226, P0, R22, R14, 0x1 ;  /* 0x0000000e16e27211 */ /* 0x000fe400078008ff */
[----:B------:R-:W-:Y:S02]  /*1e70*/  IMNMX R112, RZ, R112, !PT ;  /* 0x00000070ff707217 */ /* 0x000fe40007800200 */
[----:B------:R-:W-:Y:S01]  /*1e80*/  LEA.HI.X R225, R6, R21, R225, 0x1, P1 ;  /* 0x0000001506e17211 */ /* 0x000fe200008f0ce1 */
[----:B------:R-:W-:Y:S01]  /*1e90*/  IMAD R8, R24, R8, R13 ;  /* 0x0000000818087224 */ /* 0x000fe200078e020d */
[----:B------:R-:W-:-:S02]  /*1ea0*/  LEA.HI.X R227, R22, R15, R227, 0x1, P0 ;  /* 0x0000000f16e37211 */ /* 0x000fc400000f0ce3 */
[----:B------:R-:W-:Y:S01]  /*1eb0*/  R2P PR, R77, 0x6 ;  /* 0x000000064d007804 */ /* 0x000fe20000000000 */
[----:B------:R-:W-:Y:S01]  /*1ec0*/  IMAD.WIDE.U32 R24, R229, R24, R16 ;  /* 0x00000018e5187225 */ /* 0x000fe200078e0010 */
[----:B------:R-:W-:-:S03]  /*1ed0*/  ISETP.GT.AND P0, PT, R55, R112, PT ;  /* 0x000000703700720c */ /* 0x000fc60003f04270 */
[----:B------:R-:W-:Y:S01]  /*1ee0*/  IMAD R185, R189, R190, RZ ;  /* 0x000000bebdb97224 */ /* 0x000fe200078e02ff */
[----:B------:R-:W-:Y:S01]  /*1ef0*/  IADD3 R9, R25, R8, RZ ;  /* 0x0000000819097210 */ /* 0x000fe20007ffe0ff */
[----:B------:R-:W-:Y:S02]  /*1f00*/  IMAD.MOV.U32 R8, RZ, RZ, R24 ;  /* 0x000000ffff087224 */ /* 0x000fe400078e0018 */
[C---:B------:R-:W-:Y:S02]  /*1f10*/  IMAD R185, R188.reuse, R191, R185 ;  /* 0x000000bfbcb97224 */ /* 0x040fe400078e02b9 */
[----:B------:R-:W-:Y:S01]  /*1f20*/  IMAD.WIDE.U32 R188, R188, R190, R8 ;  /* 0x000000bebcbc7225 */ /* 0x000fe200078e0008 */
[----:B------:R-:W-:Y:S02]  /*1f30*/  SEL R56, R56, 0xfffffff0, !P1 ;  /* 0xfffffff038387807 */ /* 0x000fe40004800000 */
[----:B------:R-:W-:Y:S01]  /*1f40*/  SEL R54, R54, 0xffffffe0, !P2 ;  /* 0xffffffe036367807 */ /* 0x000fe20005000000 */
[----:B------:R-:W-:-:S02]  /*1f50*/  @!P4 IMAD.MOV.U32 R0, RZ, RZ, RZ ;  /* 0x000000ffff00c224 */ /* 0x000fc400078e00ff */
        /* <DEDUP_REMOVED lines=13> */
[--C-:B------:R-:W-:Y:S01]  /*2030*/  SHF.R.S32.HI R7, RZ, 0x1f, R3.reuse ;  /* 0x0000001fff077819 */ /* 0x100fe20000011403 */
        /* <DEDUP_REMOVED lines=37> */
[--C-:B------:R-:W-:Y:S01]  /*2290*/  SHF.L.U64.HI R113, R218, 0x5, R219.reuse ;  /* 0x00000005da717819 */ /* 0x100fe200000102db */
        /* <DEDUP_REMOVED lines=8> */
[C-C-:B----4-:R-:W-:Y:S01]  /*2320*/  SHF.L.U64.HI R126, R202.reuse, 0x5, R203.reuse ;  /* 0x00000005ca7e7819 */ /* 0x150fe200000102cb */
[----:B------:R-:W-:Y:S01]  /*2330*/  IMAD.IADD R31, R31, 0x1, R2 ;  /* 0x000000011f1f7824 */ /* 0x000fe200078e0202 */
[----:B------:R-:W-:Y:S01]  /*2340*/  IADD3.X R217, ~R113, RZ, R12, P1, P0 ;  /* 0x000000ff71d97210 */ /* 0x000fe20000fe050c */
[----:B------:R-:W-:Y:S01]  /*2350*/  IMAD R13, R203, R3, RZ ;  /* 0x00000003cb0d7224 */ /* 0x000fe200078e02ff */
[C---:B------:R-:W-:Y:S01]  /*2360*/  SHF.L.U32 R127, R202.reuse, 0x5, RZ ;  /* 0x00000005ca7f7819 */ /* 0x040fe200000006ff */
[----:B------:R-:W-:Y:S01]  /*2370*/  IMAD R12, R27, R230, RZ ;  /* 0x000000e61b0c7224 */ /* 0x000fe200078e02ff */
[----:B------:R-:W-:Y:S01]  /*2380*/  SHF.L.U64.HI R129, R202, 0x6, R203 ;  /* 0x00000006ca817819 */ /* 0x000fe200000102cb */
[----:B------:R-:W-:Y:S01]  /*2390*/  IMAD.WIDE.U32 R32, R218, 0x30, R216 ;  /* 0x00000030da207825 */ /* 0x000fe200078e00d8 */
[C---:B------:R-:W-:Y:S02]  /*23a0*/  SHF.L.U64.HI R126, R127.reuse, 0x1, R126 ;  /* 0x000000017f7e7819 */ /* 0x040fe4000001027e */
[----:B------:R-:W-:Y:S01]  /*23b0*/  SHF.L.U32 R127, R127, 0x1, RZ ;  /* 0x000000017f7f7819 */ /* 0x000fe200000006ff */
[----:B------:R-:W-:Y:S01]  /*23c0*/  IMAD R13, R202, R7, R13 ;  /* 0x00000007ca0d7224 */ /* 0x000fe200078e020d */
[----:B------:R-:W-:Y:S01]  /*23d0*/  IADD3 R214, P0, -R116, R32, RZ ;  /* 0x0000002074d67210 */ /* 0x000fe20007f1e1ff */
[----:B------:R-:W-:Y:S01]  /*23e0*/  IMAD.WIDE.U32 R30, R202, R3, R30 ;  /* 0x00000003ca1e7225 */ /* 0x000fe200078e001e */
[----:B------:R-:W-:-:S02]  /*23f0*/  LEA.HI R169, R6, R6, RZ, 0x1 ;  /* 0x0000000606a97211 */ /* 0x000fc400078f08ff */
[----:B------:R-:W-:Y:S01]  /*2400*/  IADD3.X R215, ~R113, R33, R120, P0, !PT ;  /* 0x0000002171d77210 */ /* 0x000fe200007fe578 */
[----:B------:R-:W-:Y:S01]  /*2410*/  IMAD.WIDE.U32 R28, R230, R26, R18 ;  /* 0x0000001ae61c7225 */ /* 0x000fe200078e0012 */
[----:B------:R-:W-:Y:S02]  /*2420*/  IADD3 R27, R31, R13, RZ ;  /* 0x0000000d1f1b7210 */ /* 0x000fe40007ffe0ff */
[----:B------:R-:W-:Y:S01]  /*2430*/  SHF.R.S32.HI R169, RZ, 0x1, R169 ;  /* 0x00000001ffa97819 */ /* 0x000fe200000114a9 */
[----:B------:R-:W-:Y:S02]  /*2440*/  IMAD R12, R26, R79, R12 ;  /* 0x0000004f1a0c7224 */ /* 0x000fe400078e020c */
[----:B------:R-:W-:Y:S01]  /*2450*/  IMAD R2, R219, R3, RZ ;  /* 0x00000003db027224 */ /* 0x000fe200078e02ff */
[----:B------:R-:W-:Y:S01]  /*2460*/  SHF.L.U32 R175, R169, 0x6, RZ ;  /* 0x00000006a9af7819 */ /* 0x000fe200000006ff */
[----:B------:R-:W-:Y:S02]  /*2470*/  IMAD.IADD R29, R29, 0x1, R12 ;  /* 0x000000011d1d7824 */ /* 0x000fe400078e020c */
[----:B------:R-:W-:Y:S01]  /*2480*/  IMAD.WIDE.U32 R12, R218, 0x30, R214 ;  /* 0x00000030da0c7825 */ /* 0x000fe200078e00d6 */
[----:B------:R-:W-:-:S03]  /*2490*/  SHF.R.S32.HI R160, RZ, 0x1f, R175 ;  /* 0x0000001fffa07819 */ /* 0x000fc600000114af */
[----:B------:R-:W-:Y:S01]  /*24a0*/  IMAD R2, R218, R7, R2 ;  /* 0x00000007da027224 */ /* 0x000fe200078e0202 */
        /* <DEDUP_REMOVED lines=42> */
[C---:B------:R-:W-:Y:S01]  /*2750*/  IMAD R5, R141.reuse, 0x60, RZ ;  /* 0x000000608d057824 */ /* 0x040fe200078e02ff */
        /* <DEDUP_REMOVED lines=48> */
[C---:B------:R-:W-:Y:S01]  /*2a60*/  SHF.L.U64.HI R0, R202.reuse, 0x4, R203 ;  /* 0x00000004ca007819 */ /* 0x040fe200000102cb */
[----:B------:R-:W-:Y:S01]  /*2a70*/  IMAD.WIDE.U32 R204, R202, 0xc0, RZ ;  /* 0x000000c0cacc7825 */ /* 0x000fe200078e00ff */
[----:B------:R-:W-:-:S02]  /*2a80*/  IADD3.X R122, R120, R111, RZ, P1, !PT ;  /* 0x0000006f787a7210 */ /* 0x000fc40000ffe4ff */
[----:B------:R-:W-:Y:S01]  /*2a90*/  SHF.L.U64.HI R123, R125, 0x1, R0 ;  /* 0x000000017d7b7819 */ /* 0x000fe20000010200 */
[----:B------:R-:W-:Y:S01]  /*2aa0*/  IMAD.X R93, R76, 0x1, R95, P0 ;  /* 0x000000014c5d7824 */ /* 0x000fe200000e065f */
[----:B------:R-:W-:Y:S01]  /*2ab0*/  IADD3 R124, P0, R119, R114, RZ ;  /* 0x00000072777c7210 */ /* 0x000fe20007f1e0ff */
[----:B------:R-:W-:Y:S01]  /*2ac0*/  IMAD R169, R169, 0x70, RZ ;  /* 0x00000070a9a97824 */ /* 0x000fe200078e02ff */
[----:B------:R-:W-:Y:S01]  /*2ad0*/  SHF.L.U64.HI R129, R130, 0x1, R129 ;  /* 0x0000000182817819 */ /* 0x000fe20000010281 */
[----:B------:R-:W-:Y:S01]  /*2ae0*/  IMAD.IADD R166, R183, 0x1, R167 ;  /* 0x00000001b7a67824 */ /* 0x000fe200078e02a7 */
[----:B------:R-:W-:Y:S01]  /*2af0*/  IADD3 R14, R18, 0x40, RZ ;  /* 0x00000040120e7810 */ /* 0x000fe20007ffe0ff */
[----:B------:R-:W-:Y:S01]  /*2b00*/  IMAD.WIDE.U32 R202, R202, 0xe0, RZ ;  /* 0x000000e0caca7825 */ /* 0x000fe200078e00ff */
[----:B------:R-:W-:Y:S02]  /*2b10*/  IADD3 R131, R207, R131, RZ ;  /* 0x00000083cf837210 */ /* 0x000fe40007ffe0ff */
        /* <DEDUP_REMOVED lines=21> */
[----:B------:R-:W-:Y:S02]  /*2c70*/  SHF.R.S32.HI R152, RZ, 0x1f, R166 ;  /* 0x0000001fff987819 */ /* 0x000fe400000114a6 */
.L_x_2839:
[----:B------:R-:W-:Y:S01]  /*2c80*/  IMAD.SHL.U32 R16, R13, 0x80, RZ ;  /* 0x000000800d107824 */ /* 0x000fe200078e00ff */
[----:B------:R-:W-:Y:S01]  /*2c90*/  BSSY B2, `(.L_x_2768) ;  /* 0x0000a2d000027945 */ /* 0x000fe20003800000 */
[----:B------:R-:W-:Y:S03]  /*2ca0*/  IMAD.MOV.U32 R139, RZ, RZ, R136 ;  /* 0x000000ffff8b7224 */ /* 0x000fe600078e0088 */
        /* <DEDUP_REMOVED lines=8> */
[----:B------:R-:W-:Y:S05]  /*2d30*/  @P0 IADD3 R2, P1, R138, R125, RZ ;  /* 0x0000007d8a020210 */ /* 0x000fea0007f3e0ff */
[----:B------:R-:W-:Y:S01]  /*2d40*/  @P0 IMAD.X R3, R136, 0x1, R123, P1 ;  /* 0x0000000188030824 */ /* 0x000fe200008e067b */
[C---:B-1----:R-:W-:Y:S04]  /*2d50*/  @P0 LEA R28, P1, R73.reuse, R150, 0x1 ;  /* 0x00000096491c0211 */ /* 0x042fe800078208ff */
        /* <DEDUP_REMOVED lines=9> */
[----:B---3--:R-:W3:Y:S04]  /*2df0*/  @P0 LD.E.128 R24, [R2.64] ;  /* 0x0000000602180980 */ /* 0x008ee8000c101d00 */
[----:B---3--:R3:W-:Y:S04]  /*2e00*/  @P0 ST.E.128 [R28.64], R24 ;  /* 0x000000181c000985 */ /* 0x0087e8000c101d06 */
[----:B-1----:R-:W4:Y:S04]  /*2e10*/  @P0 LD.E.128 R20, [R2.64+0x80] ;  /* 0x0000800602140980 */ /* 0x002f28000c101d00 */
[----:B----4-:R1:W-:Y:S01]  /*2e20*/  @P0 ST.E.128 [R28.64+0x80], R20 ;  /* 0x000080141c000985 */ /* 0x0103e2000c101d06 */
[----:B------:R-:W-:Y:S03]  /*2e30*/  @P1 IADD3 R32, P0, R150, R91, RZ ;  /* 0x0000005b96201210 */ /* 0x000fe60007f1e0ff */
[----:B--2---:R-:W2:Y:S02]  /*2e40*/  @P1 LD.E.128 R4, [R30.64] ;  /* 0x000000061e041980 */ /* 0x004ea4000c101d00 */
[C---:B------:R-:W-:Y:S01]  /*2e50*/  @P1 IMAD.X R33, R151.reuse, 0x1, R92, P0 ;  /* 0x0000000197211824 */ /* 0x040fe200000e065c */
        /* <DEDUP_REMOVED lines=10> */
[C---:B------:R-:W-:Y:S01]  /*2f00*/  @P0 IMAD.X R29, R151.reuse, 0x1, R90, P1 ;  /* 0x00000001971d0824 */ /* 0x040fe200008e065a */
        /* <DEDUP_REMOVED lines=60> */
[----:B------:R-:W-:Y:S02]  /*32d0*/  ISETP.GE.AND P0, PT, R18, R17, PT ;  /* 0x000000111200720c */ /* 0x000fe40003f06270 */
[----:B------:R-:W-:Y:S02]  /*32e0*/  MOV R143, R137 ;  /* 0x00000089008f7202 */ /* 0x000fe40000000f00 */
[----:B------:R-:W-:Y:S03]  /*32f0*/  ISETP.GE.AND P1, PT, R14, R17, PT ;  /* 0x000000110e00720c */ /* 0x000fe60003f26270 */
[----:B------:R-:W2:Y:S06]  /*3300*/  LD.E.128 R28, [R142.64] ;  /* 0x000000068e1c7980 */ /* 0x000eac000c101d00 */
[----:B------:R-:W-:Y:S01]  /*3310*/  @!P0 IMAD.MOV.U32 R8, RZ, RZ, R12 ;  /* 0x000000ffff088224 */ /* 0x000fe200078e000c */
[----:B------:R-:W-:Y:S04]  /*3320*/  @!P0 MOV R52, R58 ;  /* 0x0000003a00348202 */ /* 0x000fe80000000f00 */
[----:B------:R1:W3:Y:S06]  /*3330*/  @!P0 LD.E.64 R20, [R8.64] ;  /* 0x0000000608148980 */ /* 0x0002ec000c101b00 */
[----:B------:R4:W5:Y:S01]  /*3340*/  @!P0 LD.E.64 R38, [R52.64] ;  /* 0x0000000634268980 */ /* 0x000962000c101b00 */
[----:B-1----:R-:W-:Y:S02]  /*3350*/  @!P1 MOV R8, R12 ;  /* 0x0000000c00089202 */ /* 0x002fe40000000f00 */
[----:B----4-:R-:W-:Y:S01]  /*3360*/  @!P1 MOV R52, R58 ;  /* 0x0000003a00349202 */ /* 0x010fe20000000f00 */
[----:B--2---:R-:W-:Y:S01]  /*3370*/  @!P0 IMAD.U32 R37, R30, 0x10000, RZ ;  /* 0x000100001e258824 */ /* 0x004fe200078e00ff */
[C---:B------:R-:W-:Y:S02]  /*3380*/  @!P0 LOP3.LUT R24, R28.reuse, 0xffff0000, RZ, 0xc0, !PT ;  /* 0xffff00001c188812 */ /* 0x040fe400078ec0ff */
[----:B------:R-:W-:Y:S02]  /*3390*/  @!P0 LOP3.LUT R25, R29, 0xffff0000, RZ, 0xc0, !PT ;  /* 0xffff00001d198812 */ /* 0x000fe400078ec0ff */
[----:B------:R-:W-:Y:S01]  /*33a0*/  @!P0 SHF.L.U32 R34, R28, 0x10, RZ ;  /* 0x000000101c228819 */ /* 0x000fe200000006ff */
[C---:B---3--:R-:W-:Y:S01]  /*33b0*/  @!P0 IMAD.U32 R23, R20.reuse, 0x10000, RZ ;  /* 0x0001000014178824 */ /* 0x048fe200078e00ff */
[----:B------:R-:W-:Y:S02]  /*33c0*/  @!P0 LOP3.LUT R22, R20, 0xffff0000, RZ, 0xc0, !PT ;  /* 0xffff000014168812 */ /* 0x000fe400078ec0ff */
[C---:B------:R-:W-:Y:S01]  /*33d0*/  @!P0 SHF.L.U32 R20, R21.reuse, 0x10, RZ ;  /* 0x0000001015148819 */ /* 0x040fe200000006ff */
[----:B------:R-:W-:Y:S01]  /*33e0*/  @!P0 FMUL.FTZ R0, R24, R23 ;  /* 0x0000001718008220 */ /* 0x000fe20000410000 */
[----:B------:R-:W-:Y:S01]  /*33f0*/  @!P0 LOP3.LUT R21, R21, 0xffff0000, RZ, 0xc0, !PT ;  /* 0xffff000015158812 */ /* 0x000fe200078ec0ff */
[C---:B-----5:R-:W-:Y:S01]  /*3400*/  @!P0 IMAD.U32 R33, R38.reuse, 0x10000, RZ ;  /* 0x0001000026218824 */ /* 0x060fe200078e00ff */
[----:B------:R-:W-:Y:S01]  /*3410*/  @!P0 LOP3.LUT R35, R38, 0xffff0000, RZ, 0xc0, !PT ;  /* 0xffff000026238812 */ /* 0x000fe200078ec0ff */
[C---:B------:R-:W-:Y:S01]  /*3420*/  @!P0 IMAD.U32 R36, R39.reuse, 0x10000, RZ ;  /* 0x0001000027248824 */ /* 0x040fe200078e00ff */
[----:B------:R-:W-:Y:S01]  /*3430*/  @!P0 LOP3.LUT R39, R39, 0xffff0000, RZ, 0xc0, !PT ;  /* 0xffff000027278812 */ /* 0x000fe200078ec0ff */
        /* <DEDUP_REMOVED lines=14> */
[----:B------:R-:W-:Y:S02]  /*3520*/  @!P0 FMUL.FTZ R40, R23, R36 ;  /* 0x0000002417288220 */ /* 0x000fe40000410000 */
[----:B------:R-:W-:Y:S02]  /*3530*/  @!P0 FFMA.FTZ R3, R36, R37, R3 ;  /* 0x0000002524038223 */ /* 0x000fe40000010003 */
[----:B------:R-:W-:Y:S02]  /*3540*/  @!P0 FFMA.FTZ R42, R34, R21, -R42 ;  /* 0x00000015222a8223 */ /* 0x000fe4000001082a */
[----:B------:R-:W-:Y:S02]  /*3550*/  @!P0 FFMA.FTZ R4, R39, R34, R4 ;  /* 0x0000002227048223 */ /* 0x000fe40000010004 */
[----:B------:R-:W-:Y:S02]  /*3560*/  @!P0 FFMA.FTZ R43, R33, R22, -R43 ;  /* 0x00000016212b8223 */ /* 0x000fe4000001082b */
[----:B------:R-:W-:Y:S02]  /*3570*/  @!P0 FFMA.FTZ R40, R37, R20, -R40 ;  /* 0x0000001425288223 */ /* 0x000fe40000010828 */
[----:B------:R-:W-:Y:S01]  /*3580*/  @!P0 IMAD.MOV.U32 R28, RZ, RZ, R41 ;  /* 0x000000ffff1c8224 */ /* 0x000fe200078e0029 */
[----:B------:R-:W-:Y:S02]  /*3590*/  @!P0 F2FP.BF16.PACK_AB R44, R2, R43 ;  /* 0x0000002b022c823e */ /* 0x000fe400000010ff */
[----:B------:R-:W-:Y:S02]  /*35a0*/  @!P0 F2FP.BF16.PACK_AB R43, R4, R42 ;  /* 0x0000002a042b823e */ /* 0x000fe400000010ff */
[----:B------:R-:W-:Y:S02]  /*35b0*/  @!P0 F2FP.BF16.PACK_AB R40, R3, R40 ;  /* 0x000000280328823e */ /* 0x000fe400000010ff */
[----:B------:R-:W-:Y:S01]  /*35c0*/  @!P0 MOV R29, R44 ;  /* 0x0000002c001d8202 */ /* 0x000fe20000000f00 */
[----:B------:R-:W-:Y:S01]  /*35d0*/  @!P0 IMAD.MOV.U32 R31, RZ, RZ, R43 ;  /* 0x000000ffff1f8224 */ /* 0x000fe200078e002b */
        /* <DEDUP_REMOVED lines=46> */
.L_x_2772:
[----:B------:R-:W-:Y:S05]  /*38c0*/  BSYNC B0 ;  /* 0x0000000000007941 */ /* 0x000fea0003800000 */
.L_x_2771:
[C---:B------:R-:W-:Y:S01]  /*38d0*/  ISETP.GE.AND P0, PT, R84.reuse, R223, PT ;  /* 0x000000df5400720c */ /* 0x040fe20003f06270 */
[----:B------:R-:W-:Y:S03]  /*38e0*/  BSSY B0, `(.L_x_2773) ;  /* 0x000006c000007945 */ /* 0x000fe60003800000 */
[----:B------:R-:W-:Y:S11]  /*38f0*/  ISETP.GE.AND P0, PT, R84, R221, !P0 ;  /* 0x000000dd5400720c */ /* 0x000ff60004706270 */
[----:B------:R-:W-:Y:S02]  /*3900*/  @!UPT UIADD3 URZ, URZ, URZ, URZ ;  /* 0x0000003f3f3ff290 */ /* 0x000fe4000fffe03f */
[----:B------:R-:W-:-:S05]  /*3910*/  @!P0 BRA `(.L_x_2774) ;  /* 0x0000068000008947 */ /* 0x000fca0003800000 */
[----:B------:R-:W-:Y:S01]  /*3920*/  ISETP.GE.AND P0, PT, R18, R17, PT ;  /* 0x000000111200720c */ /* 0x000fe20003f06270 */
[C---:B------:R-:W-:Y:S01]  /*3930*/  IMAD.SHL.U32 R45, R183.reuse, 0x2, RZ ;  /* 0x00000002b72d7824 */ /* 0x040fe200078e00ff */
[C---:B------:R-:W-:Y:S02]  /*3940*/  LEA R46, P1, R114.reuse, R142, 0x1 ;  /* 0x0000008e722e7211 */ /* 0x040fe400078208ff */
        /* <DEDUP_REMOVED lines=101> */
.L_x_2774:
[----:B------:R-:W-:Y:S05]  /*3fa0*/  BSYNC B0 ;  /* 0x0000000000007941 */ /* 0x000fea0003800000 */
.L_x_2773:
        /* <DEDUP_REMOVED lines=109> */
.L_x_2776:
[----:B------:R-:W-:Y:S05]  /*4680*/  BSYNC B0 ;  /* 0x0000000000007941 */ /* 0x000fea0003800000 */
.L_x_2775:
[C---:B------:R-:W-:Y:S01]  /*4690*/  ISETP.GE.AND P0, PT, R82.reuse, R223, PT ;  /* 0x000000df5200720c */ /* 0x040fe20003f06270 */
[----:B------:R-:W-:Y:S03]  /*46a0*/  BSSY B0, `(.L_x_2777) ;  /* 0x0000070000007945 */ /* 0x000fe60003800000 */
[----:B------:R-:W-:Y:S11]  /*46b0*/  ISETP.GE.AND P0, PT, R82, R221, !P0 ;  /* 0x000000dd5200720c */ /* 0x000ff60004706270 */
[----:B------:R-:W-:Y:S02]  /*46c0*/  @!UPT UIADD3 URZ, URZ, URZ, URZ ;  /* 0x0000003f3f3ff290 */ /* 0x000fe4000fffe03f */
[----:B------:R-:W-:-:S05]  /*46d0*/  @!P0 BRA `(.L_x_2778) ;  /* 0x000006c000008947 */ /* 0x000fca0003800000 */
[----:B------:R-:W-:Y:S01]  /*46e0*/  IMAD.MOV.U32 R143, RZ, RZ, R137 ;  /* 0x000000ffff8f7224 */ /* 0x000fe200078e0089 */
[----:B------:R-:W-:Y:S01]  /*46f0*/  ISETP.GE.AND P0, PT, R18, R17, PT ;  /* 0x000000111200720c */ /* 0x000fe20003f06270 */
[----:B------:R-:W-:Y:S01]  /*4700*/  IMAD R44, R219, 0x60, RZ ;  /* 0x00000060db2c7824 */ /* 0x000fe200078e02ff */
[C---:B------:R-:W-:Y:S01]  /*4710*/  SHF.L.U32 R45, R177.reuse, 0x1, RZ ;  /* 0x00000001b12d7819 */ /* 0x040fe200000006ff */
[----:B-1----:R-:W-:Y:S01]  /*4720*/  IMAD.WIDE.U32 R48, R218, 0x60, R142 ;  /* 0x00000060da307825 */ /* 0x002fe200078e008e */
[----:B------:R-:W-:Y:S02]  /*4730*/  SHF.L.U64.HI R46, R177, 0x1, R162 ;  /* 0x00000001b12e7819 */ /* 0x000fe400000102a2 */
[----:B------:R-:W-:Y:S01]  /*4740*/  IADD3 R32, P2, R45, R12, RZ ;  /* 0x0000000c2d207210 */ /* 0x000fe20007f5e0ff */
[----:B------:R-:W-:Y:S01]  /*4750*/  IMAD.IADD R47, R49, 0x1, R44 ;  /* 0x00000001312f7824 */ /* 0x000fe200078e022c */
[----:B------:R-:W-:Y:S01]  /*4760*/  IADD3 R42, P1, R45, R58, RZ ;  /* 0x0000003a2d2a7210 */ /* 0x000fe20007f3e0ff */
[----:B------:R-:W-:Y:S01]  /*4770*/  IMAD.WIDE.U32 R60, R134, 0x60, R148 ;  /* 0x00000060863c7825 */ /* 0x000fe200078e0094 */
[C---:B------:R-:W-:Y:S02]  /*4780*/  IADD3.X R33, R46.reuse, R9, RZ, P2, !PT ;  /* 0x000000092e217210 */ /* 0x040fe400017fe4ff */
[----:B------:R-:W-:Y:S01]  /*4790*/  IADD3.X R43, R46, R53, RZ, P1, !PT ;  /* 0x000000352e2b7210 */ /* 0x000fe20000ffe4ff */
[----:B------:R-:W-:Y:S01]  /*47a0*/  IMAD.MOV.U32 R46, RZ, RZ, R48 ;  /* 0x000000ffff2e7224 */ /* 0x000fe200078e0030 */
[----:B------:R-:W-:Y:S01]  /*47b0*/  ISETP.GE.AND P1, PT, R14, R17, PT ;  /* 0x000000110e00720c */ /* 0x000fe20003f26270 */
[----:B------:R-:W-:Y:S01]  /*47c0*/  IMAD R48, R135, 0x60, RZ ;  /* 0x0000006087307824 */ /* 0x000fe200078e02ff */
[----:B------:R-:W2:Y:S04]  /*47d0*/  @!P0 LD.E.64 R20, [R32.64] ;  /* 0x0000000620148980 */ /* 0x000ea8000c101b00 */
[----:B------:R-:W-:Y:S02]  /*47e0*/  IADD3 R61, R61, R48, RZ ;  /* 0x000000303d3d7210 */ /* 0x000fe40007ffe0ff */
[----:B------:R-:W3:Y:S01]  /*47f0*/  @!P0 LD.E.64 R40, [R42.64] ;  /* 0x000000062a288980 */ /* 0x000ee2000c101b00 */
[C---:B------:R-:W-:Y:S04]  /*4800*/  LEA R48, P2, R212.reuse, R142, 0x1 ;  /* 0x0000008ed4307211 */ /* 0x040fe800078408ff */
[----:B------:R-:W-:Y:S01]  /*4810*/  LEA.HI.X R49, R212, R137, R213, 0x1, P2 ;  /* 0x00000089d4317211 */ /* 0x000fe200010f0cd5 */
[----:B------:R-:W4:Y:S01]  /*4820*/  LD.E.128 R28, [R46.64] ;  /* 0x000000062e1c7980 */ /* 0x000f22000c101d00 */
[----:B---3--:R-:W-:Y:S01]  /*4830*/  @!P0 IMAD.U32 R38, R41, 0x10000, RZ ;  /* 0x0001000029268824 */ /* 0x008fe200078e00ff */
[----:B------:R-:W-:Y:S02]  /*4840*/  @!P0 SHF.L.U32 R35, R40, 0x10, RZ ;  /* 0x0000001028238819 */ /* 0x000fe400000006ff */
[C---:B--2---:R-:W-:Y:S02]  /*4850*/  @!P0 SHF.L.U32 R23, R20.reuse, 0x10, RZ ;  /* 0x0000001014178819 */ /* 0x044fe400000006ff */
[----:B------:R-:W-:Y:S01]  /*4860*/  @!P0 LOP3.LUT R22, R20, 0xffff0000, RZ, 0xc0, !PT ;  /* 0xffff000014168812 */ /* 0x000fe200078ec0ff */
[----:B------:R-:W-:Y:S01]  /*4870*/  @!P0 IMAD.U32 R20, R21, 0x10000, RZ ;  /* 0x0001000015148824 */ /* 0x000fe200078e00ff */
[C---:B----4-:R-:W-:Y:S02]  /*4880*/  @!P0 LOP3.LUT R24, R28.reuse, 0xffff0000, RZ, 0xc0, !PT ;  /* 0xffff00001c188812 */ /* 0x050fe400078ec0ff */
[----:B------:R-:W-:Y:S02]  /*4890*/  @!P0 SHF.L.U32 R36, R28, 0x10, RZ ;  /* 0x000000101c248819 */ /* 0x000fe400000006ff */
[----:B------:R-:W-:Y:S01]  /*48a0*/  @!P0 LOP3.LUT R25, R29, 0xffff0000, RZ, 0xc0, !PT ;  /* 0xffff00001d198812 */ /* 0x000fe200078ec0ff */
[C---:B------:R-:W-:Y:S01]  /*48b0*/  @!P0 FMUL.FTZ R45, R24.reuse, R35 ;  /* 0x00000023182d8220 */ /* 0x040fe20000410000 */
[----:B------:R-:W-:Y:S01]  /*48c0*/  @!P0 LOP3.LUT R21, R21, 0xffff0000, RZ, 0xc0, !PT ;  /* 0xffff000015158812 */ /* 0x000fe200078ec0ff */
[-C--:B------:R-:W-:Y:S01]  /*48d0*/  @!P0 FMUL.FTZ R0, R24, R23.reuse ;  /* 0x0000001718008220 */ /* 0x080fe20000410000 */
[----:B------:R-:W-:Y:S01]  /*48e0*/  @!P0 LOP3.LUT R37, R40, 0xffff0000, RZ, 0xc0, !PT ;  /* 0xffff000028258812 */ /* 0x000fe200078ec0ff */
[----:B------:R-:W-:Y:S01]  /*48f0*/  @!P0 FFMA.FTZ R45, R36, R23, -R45 ;  /* 0x00000017242d8223 */ /* 0x000fe2000001082d */
[C---:B------:R-:W-:Y:S01]  /*4900*/  @!P0 LOP3.LUT R23, R30.reuse, 0xffff0000, RZ, 0xc0, !PT ;  /* 0xffff00001e178812 */ /* 0x040fe200078ec0ff */
[----:B------:R-:W-:Y:S01]  /*4910*/  @!P0 FFMA.FTZ R0, R35, R36, R0 ;  /* 0x0000002423008223 */ /* 0x000fe20000010000 */
[----:B------:R-:W-:Y:S01]  /*4920*/  @!P0 LOP3.LUT R41, R41, 0xffff0000, RZ, 0xc0, !PT ;  /* 0xffff000029298812 */ /* 0x000fe200078ec0ff */
[----:B------:R-:W-:Y:S01]  /*4930*/  @!P0 IMAD.U32 R35, R29, 0x10000, RZ ;  /* 0x000100001d238824 */ /* 0x000fe200078e00ff */
[----:B------:R-:W-:Y:S01]  /*4940*/  @!P0 LOP3.LUT R24, R31, 0xffff0000, RZ, 0xc0, !PT ;  /* 0xffff00001f188812 */ /* 0x000fe200078ec0ff */
[----:B------:R-:W-:Y:S01]  /*4950*/  @!P0 FMUL.FTZ R2, R25, R22 ;  /* 0x0000001619028220 */ /* 0x000fe20000410000 */
[----:B------:R-:W-:Y:S01]  /*4960*/  @!P0 SHF.L.U32 R39, R30, 0x10, RZ ;  /* 0x000000101e278819 */ /* 0x000fe200000006ff */
[C---:B------:R-:W-:Y:S01]  /*4970*/  @!P0 FMUL.FTZ R3, R23.reuse, R20 ;  /* 0x0000001417038220 */ /* 0x040fe20000410000 */
[----:B------:R-:W-:Y:S01]  /*4980*/  @!P0 F2FP.BF16.PACK_AB R45, R0, R45 ;  /* 0x0000002d002d823e */ /* 0x000fe200000010ff */
[----:B------:R-:W-:Y:S02]  /*4990*/  @!P0 FMUL.FTZ R44, R23, R38 ;  /* 0x00000026172c8220 */ /* 0x000fe40000410000 */
[----:B------:R-:W-:Y:S02]  /*49a0*/  @!P0 FMUL.FTZ R47, R25, R37 ;  /* 0x00000025192f8220 */ /* 0x000fe40000410000 */
[----:B------:R-:W-:Y:S02]  /*49b0*/  @!P0 IMAD.U32 R36, R31, 0x10000, RZ ;  /* 0x000100001f248824 */ /* 0x000fe400078e00ff */
        /* <DEDUP_REMOVED lines=16> */
[----:B------:R2:W3:Y:S08]  /*4ac0*/  LD.E.128 R24, [R48.64] ;  /* 0x0000000630187980 */ /* 0x0004f0000c101d00 */
[----:B------:R-:W4:Y:S06]  /*4ad0*/  @!P1 LD.E.64 R40, [R42.64+0x40] ;  /* 0x000040062a289980 */ /* 0x000f2c000c101b00 */
[----:B------:R-:W5:Y:S01]  /*4ae0*/  @!P1 LD.E.64 R20, [R32.64+0x40] ;  /* 0x0000400620149980 */ /* 0x000f62000c101b00 */
[C---:B--2---:R-:W-:Y:S04]  /*4af0*/  LEA R48, P0, R102.reuse, R148, 0x1 ;  /* 0x0000009466307211 */ /* 0x044fe800078008ff */
[----:B------:R-:W-:Y:S01]  /*4b00*/  LEA.HI.X R49, R102, R149, R101, 0x1, P0 ;  /* 0x0000009566317211 */ /* 0x000fe200000f0c65 */
[C---:B---3--:R-:W-:Y:S01]  /*4b10*/  @!P1 IMAD.U32 R36, R24.reuse, 0x10000, RZ ;  /* 0x0001000018249824 */ /* 0x048fe200078e00ff */
[----:B------:R-:W-:Y:S01]  /*4b20*/  @!P1 LOP3.LUT R34, R24, 0xffff0000, RZ, 0xc0, !PT ;  /* 0xffff000018229812 */ /* 0x000fe200078ec0ff */
[----:B------:R-:W-:Y:S01]  /*4b30*/  @!P1 IMAD.U32 R39, R26, 0x10000, RZ ;  /* 0x000100001a279824 */ /* 0x000fe200078e00ff */
[----:B-1----:R-:W-:Y:S02]  /*4b40*/  @!P1 LOP3.LUT R29, R25, 0xffff0000, RZ, 0xc0, !PT ;  /* 0xffff0000191d9812 */ /* 0x002fe400078ec0ff */
[----:B------:R-:W-:Y:S01]  /*4b50*/  @!P1 LOP3.LUT R28, R27, 0xffff0000, RZ, 0xc0, !PT ;  /* 0xffff00001b1c9812 */ /* 0x000fe200078ec0ff */
[C---:B----4-:R-:W-:Y:S01]  /*4b60*/  @!P1 IMAD.U32 R35, R40.reuse, 0x10000, RZ ;  /* 0x0001000028239824 */ /* 0x050fe200078e00ff */
[----:B------:R-:W-:Y:S02]  /*4b70*/  @!P1 LOP3.LUT R37, R40, 0xffff0000, RZ, 0xc0, !PT ;  /* 0xffff000028259812 */ /* 0x000fe400078ec0ff */
[C---:B------:R-:W-:Y:S01]  /*4b80*/  @!P1 SHF.L.U32 R38, R41.reuse, 0x10, RZ ;  /* 0x0000001029269819 */ /* 0x040fe200000006ff */
[----:B------:R-:W-:Y:S01]  /*4b90*/  @!P1 FMUL.FTZ R44, R34, R35 ;  /* 0x00000023222c9220 */ /* 0x000fe20000410000 */
[----:B------:R-:W-:Y:S01]  /*4ba0*/  @!P1 LOP3.LUT R41, R41, 0xffff0000, RZ, 0xc0, !PT ;  /* 0xffff000029299812 */ /* 0x000fe200078ec0ff */
[C---:B-----5:R-:W-:Y:S01]  /*4bb0*/  @!P1 IMAD.U32 R23, R20.reuse, 0x10000, RZ ;  /* 0x0001000014179824 */ /* 0x060fe200078e00ff */
        /* <DEDUP_REMOVED lines=30> */
.L_x_2778:
[----:B------:R-:W-:Y:S05]  /*4da0*/  BSYNC B0 ;  /* 0x0000000000007941 */ /* 0x000fea0003800000 */
.L_x_2777:
        /* <DEDUP_REMOVED lines=109> */
.L_x_2780:
[----:B------:R-:W-:Y:S05]  /*5480*/  BSYNC B0 ;  /* 0x0000000000007941 */ /* 0x000fea0003800000 */
.L_x_2779:
        /* <DEDUP_REMOVED lines=113> */
.L_x_2782:
[----:B------:R-:W-:Y:S05]  /*5ba0*/  BSYNC B0 ;  /* 0x0000000000007941 */ /* 0x000fea0003800000 */
.L_x_2781:
        /* <DEDUP_REMOVED lines=113> */
.L_x_2784:
[----:B------:R-:W-:Y:S05]  /*62c0*/  BSYNC B0 ;  /* 0x0000000000007941 */ /* 0x000fea0003800000 */
.L_x_2783:
        /* <DEDUP_REMOVED lines=9> */
[----:B------:R-:W-:Y:S01]  /*6360*/  IMAD.WIDE.U32 R46, R218, 0xe0, R142 ;  /* 0x000000e0da2e7825 */ /* 0x000fe200078e008e */
[----:B------:R-:W-:Y:S02]  /*6370*/  SHF.L.U64.HI R44, R169, 0x1, R154 ;  /* 0x00000001a92c7819 */ /* 0x000fe4000001029a */
[C---:B------:R-:W-:Y:S01]  /*6380*/  IADD3 R32, P2, R43.reuse, R12, RZ ;  /* 0x0000000c2b207210 */ /* 0x040fe20007f5e0ff */
[----:B------:R-:W-:Y:S01]  /*6390*/  IMAD.WIDE.U32 R50, R134, 0xe0, R148 ;  /* 0x000000e086327825 */ /* 0x000fe200078e0094 */
[----:B------:R-:W-:Y:S02]  /*63a0*/  IADD3 R40, P1, R43, R58, RZ ;  /* 0x0000003a2b287210 */ /* 0x000fe40007f3e0ff */
[C---:B------:R-:W-:Y:S01]  /*63b0*/  IADD3.X R33, R44.reuse, R9, RZ, P2, !PT ;  /* 0x000000092c217210 */ /* 0x040fe200017fe4ff */
[----:B------:R-:W-:Y:S01]  /*63c0*/  IMAD.IADD R43, R47, 0x1, R42 ;  /* 0x000000012f2b7824 */ /* 0x000fe200078e022a */
        /* <DEDUP_REMOVED lines=9> */
[----:B-1----:R-:W4:Y:S01]  /*6460*/  LD.E.128 R24, [R42.64] ;  /* 0x000000062a187980 */ /* 0x002f22000c101d00 */
[C---:B--2---:R-:W-:Y:S01]  /*6470*/  @!P0 IMAD.U32 R17, R21.reuse, 0x10000, RZ ;  /* 0x0001000015118824 */ /* 0x044fe200078e00ff */
[C---:B------:R-:W-:Y:S02]  /*6480*/  @!P0 SHF.L.U32 R22, R20.reuse, 0x10, RZ ;  /* 0x0000001014168819 */ /* 0x040fe400000006ff */
[----:B------:R-:W-:Y:S02]  /*6490*/  @!P0 LOP3.LUT R20, R20, 0xffff0000, RZ, 0xc0, !PT ;  /* 0xffff000014148812 */ /* 0x000fe400078ec0ff */
[----:B------:R-:W-:Y:S01]  /*64a0*/  @!P0 LOP3.LUT R21, R21, 0xffff0000, RZ, 0xc0, !PT ;  /* 0xffff000015158812 */ /* 0x000fe200078ec0ff */
[C---:B---3--:R-:W-:Y:S01]  /*64b0*/  @!P0 IMAD.U32 R37, R39.reuse, 0x10000, RZ ;  /* 0x0001000027258824 */ /* 0x048fe200078e00ff */
[C---:B------:R-:W-:Y:S02]  /*64c0*/  @!P0 SHF.L.U32 R34, R38.reuse, 0x10, RZ ;  /* 0x0000001026228819 */ /* 0x040fe400000006ff */
[----:B------:R-:W-:Y:S02]  /*64d0*/  @!P0 LOP3.LUT R39, R39, 0xffff0000, RZ, 0xc0, !PT ;  /* 0xffff000027278812 */ /* 0x000fe400078ec0ff */
[----:B------:R-:W-:Y:S01]  /*64e0*/  @!P0 LOP3.LUT R36, R38, 0xffff0000, RZ, 0xc0, !PT ;  /* 0xffff000026248812 */ /* 0x000fe200078ec0ff */
[----:B----4-:R-:W-:Y:S01]  /*64f0*/  @!P0 IMAD.U32 R38, R27, 0x10000, RZ ;  /* 0x000100001b268824 */ /* 0x010fe200078e00ff */
[C---:B------:R-:W-:Y:S02]  /*6500*/  @!P0 LOP3.LUT R23, R24.reuse, 0xffff0000, RZ, 0xc0, !PT ;  /* 0xffff000018178812 */ /* 0x040fe400078ec0ff */
[----:B------:R-:W-:Y:S02]  /*6510*/  @!P0 SHF.L.U32 R35, R24, 0x10, RZ ;  /* 0x0000001018238819 */ /* 0x000fe400000006ff */
[----:B------:R-:W-:Y:S01]  /*6520*/  @!P0 LOP3.LUT R28, R26, 0xffff0000, RZ, 0xc0, !PT ;  /* 0xffff00001a1c8812 */ /* 0x000fe200078ec0ff */
[C---:B------:R-:W-:Y:S02]  /*6530*/  @!P0 FMUL.FTZ R43, R23.reuse, R34 ;  /* 0x00000022172b8220 */ /* 0x040fe40000410000 */
[-C--:B------:R-:W-:Y:S01]  /*6540*/  @!P0 FMUL.FTZ R0, R23, R22.reuse ;  /* 0x0000001617008220 */ /* 0x080fe20000410000 */
        /* <DEDUP_REMOVED lines=23> */
[----:B------:R-:W-:Y:S01]  /*66c0*/  @!P0 F2FP.BF16.PACK_AB R45, R4, R44 ;  /* 0x0000002c042d823e */ /* 0x000fe200000010ff */
[----:B------:R-:W-:Y:S03]  /*66d0*/  @!P0 IMAD.MOV.U32 R26, RZ, RZ, R42 ;  /* 0x000000ffff1a8224 */ /* 0x000fe600078e002a */
        /* <DEDUP_REMOVED lines=8> */
[----:B------:R-:W-:Y:S02]  /*6760*/  @!P1 LOP3.LUT R23, R28, 0xffff0000, RZ, 0xc0, !PT ;  /* 0xffff00001c179812 */ /* 0x000fe400078ec0ff */
[----:B-1----:R-:W-:Y:S01]  /*6770*/  @!P1 LOP3.LUT R24, R30, 0xffff0000, RZ, 0xc0, !PT ;  /* 0xffff00001e189812 */ /* 0x002fe200078ec0ff */
[C---:B----4-:R-:W-:Y:S01]  /*6780*/  @!P1 IMAD.U32 R22, R20.reuse, 0x10000, RZ ;  /* 0x0001000014169824 */ /* 0x050fe200078e00ff */
[----:B------:R-:W-:Y:S02]  /*6790*/  @!P1 LOP3.LUT R20, R20, 0xffff0000, RZ, 0xc0, !PT ;  /* 0xffff000014149812 */ /* 0x000fe400078ec0ff */
[----:B------:R-:W-:Y:S01]  /*67a0*/  @!P1 SHF.L.U32 R17, R21, 0x10, RZ ;  /* 0x0000001015119819 */ /* 0x000fe200000006ff */
[----:B------:R-:W-:Y:S01]  /*67b0*/  @!P1 FMUL.FTZ R5, R23, R22 ;  /* 0x0000001617059220 */ /* 0x000fe20000410000 */
[----:B------:R-:W-:Y:S01]  /*67c0*/  @!P1 LOP3.LUT R21, R21, 0xffff0000, RZ, 0xc0, !PT ;  /* 0xffff000015159812 */ /* 0x000fe200078ec0ff */
[C---:B-----5:R-:W-:Y:S01]  /*67d0*/  @!P1 IMAD.U32 R34, R38.reuse, 0x10000, RZ ;  /* 0x0001000026229824 */ /* 0x060fe200078e00ff */
        /* <DEDUP_REMOVED lines=8> */
[----:B------:R-:W-:Y:S01]  /*6860*/  @!P1 SHF.L.U32 R35, R29, 0x10, RZ ;  /* 0x000000101d239819 */ /* 0x000fe200000006ff */
[----:B------:R-:W-:Y:S01]  /*6870*/  @!P1 FMUL.FTZ R6, R23, R20 ;  /* 0x0000001417069220 */ /* 0x000fe20000410000 */
[----:B------:R-:W-:Y:S01]  /*6880*/  @!P1 LOP3.LUT R22, R31, 0xffff0000, RZ, 0xc0, !PT ;  /* 0xffff00001f169812 */ /* 0x000fe200078ec0ff */
[----:B------:R-:W-:Y:S01]  /*6890*/  @!P1 IMAD.U32 R34, R30, 0x10000, RZ ;  /* 0x000100001e229824 */ /* 0x000fe200078e00ff */
        /* <DEDUP_REMOVED lines=20> */
.L_x_2786:
[----:B------:R-:W-:Y:S05]  /*69e0*/  BSYNC B0 ;  /* 0x0000000000007941 */ /* 0x000fea0003800000 */
.L_x_2785:
        /* <DEDUP_REMOVED lines=9> */
.L_x_2770:
[----:B------:R-:W-:Y:S01]  /*6a80*/  BSSY B1, `(.L_x_2788) ;  /* 0x00000ab000017945 */ /* 0x000fe20003800000 */
[----:B------:R-:W-:-:S05]  /*6a90*/  @!P2 BRA `(.L_x_2789) ;  /* 0x00000a900000a947 */ /* 0x000fca0003800000 */
[----:B------:R-:W-:Y:S01]  /*6aa0*/  MOV R143, R137 ;  /* 0x00000089008f7202 */ /* 0x000fe20000000f00 */
[----:B------:R-:W-:Y:S01]  /*6ab0*/  BSSY B0, `(.L_x_2790) ;  /* 0x0000052000007945 */ /* 0x000fe20003800000 */
[----:B------:R-:W-:Y:S03]  /*6ac0*/  ISETP.GE.AND P0, PT, R18, R17, PT ;  /* 0x000000111200720c */ /* 0x000fe60003f06270 */
[----:B------:R1:W5:Y:S10]  /*6ad0*/  LD.E.128 R64, [R142.64] ;  /* 0x000000068e407980 */ /* 0x000374000c101d00 */
        /* <DEDUP_REMOVED lines=79> */
.L_x_2791:
[----:B------:R-:W-:Y:S05]  /*6fd0*/  BSYNC B0 ;  /* 0x0000000000007941 */ /* 0x000fea0003800000 */
.L_x_2790:
        /* <DEDUP_REMOVED lines=24> */
[----:B-1----:R-:W-:Y:S01]  /*7160*/  IMAD.MOV.U32 R143, RZ, RZ, RZ ;  /* 0x000000ffff8f7224 */ /* 0x002fe200078e00ff */
        /* <DEDUP_REMOVED lines=58> */
.L_x_2793:
[----:B------:R-:W-:Y:S05]  /*7510*/  BSYNC B0 ;  /* 0x0000000000007941 */ /* 0x000fea0003800000 */
.L_x_2792:
[----:B-----5:R3:W-:Y:S02]  /*7520*/  ST.E.128 [R148.64+0x80], R48 ;  /* 0x0000803094007985 */ /* 0x0207e4000c101d06 */
.L_x_2789:
[----:B------:R-:W-:Y:S05]  /*7530*/  BSYNC B1 ;  /* 0x0000000000017941 */ /* 0x000fea0003800000 */
.L_x_2788:
        /* <DEDUP_REMOVED lines=27> */
[----:B-1----:R-:W-:Y:S02]  /*76f0*/  IADD3 R143, P2, R183, R52, RZ ;  /* 0x00000034b78f7210 */ /* 0x002fe40007f5e0ff */
        /* <DEDUP_REMOVED lines=11> */
[----:B------:R-:W-:Y:S06]  /*77b0*/  LEA.HI.X R61, R139, R147, R52, 0x1, P0 ;  /* 0x000000938b3d7211 */ /* 0x000fec00000f0c34 */
        /* <DEDUP_REMOVED lines=22> */
[----:B------:R-:W-:Y:S01]  /*7920*/  FMUL.FTZ R2, R29, R32 ;  /* 0x000000201d027220 */ /* 0x000fe20000410000 */
[C---:B--2---:R-:W-:Y:S01]  /*7930*/  LOP3.LUT R38, R60.reuse, 0xffff0000, RZ, 0xc0, !PT ;  /* 0xffff00003c267812 */ /* 0x044fe200078ec0ff */
[----:B------:R-:W-:Y:S01]  /*7940*/  IMAD.U32 R36, R60, 0x10000, RZ ;  /* 0x000100003c247824 */ /* 0x000fe200078e00ff */
        /* <DEDUP_REMOVED lines=28> */
.L_x_2797:
[----:B------:R-:W-:Y:S05]  /*7b10*/  BSYNC B0 ;  /* 0x0000000000007941 */ /* 0x000fea0003800000 */
.L_x_2796:
        /* <DEDUP_REMOVED lines=37> */
[----:B------:R-:W-:Y:S06]  /*7d70*/  LEA.HI.X R61, R139, R147, R52, 0x1, P0 ;  /* 0x000000938b3d7211 */ /* 0x000fec00000f0c34 */
        /* <DEDUP_REMOVED lines=23> */
[C---:B----4-:R-:W-:Y:S01]  /*7ef0*/  LOP3.LUT R38, R60.reuse, 0xffff0000, RZ, 0xc0, !PT ;  /* 0xffff00003c267812 */ /* 0x050fe200078ec0ff */
        /* <DEDUP_REMOVED lines=29> */
.L_x_2799:
[----:B------:R-:W-:Y:S05]  /*80d0*/  BSYNC B0 ;  /* 0x0000000000007941 */ /* 0x000fea0003800000 */
.L_x_2798:
[C---:B--2---:R-:W-:Y:S04]  /*80e0*/  LEA R2, P0, R108.reuse, R148, 0x1 ;  /* 0x000000946c027211 */ /* 0x044fe800078008ff */
[----:B------:R-:W-:Y:S05]  /*80f0*/  LEA.HI.X R3, R108, R149, R107, 0x1, P0 ;  /* 0x000000956c037211 */ /* 0x000fea00000f0c6b */
[----:B-----5:R2:W-:Y:S04]  /*8100*/  ST.E.128 [R2.64], R48 ;  /* 0x0000003002007985 */ /* 0x0205e8000c101d06 */
.L_x_2795:
[----:B------:R-:W-:Y:S05]  /*8110*/  BSYNC B1 ;  /* 0x0000000000017941 */ /* 0x000fea0003800000 */
.L_x_2794:
        /* <DEDUP_REMOVED lines=93> */
.L_x_2803:
[----:B------:R-:W-:Y:S05]  /*86f0*/  BSYNC B0 ;  /* 0x0000000000007941 */ /* 0x000fea0003800000 */
.L_x_2802:
        /* <DEDUP_REMOVED lines=91> */
.L_x_2805:
[----:B------:R-:W-:Y:S05]  /*8cb0*/  BSYNC B0 ;  /* 0x0000000000007941 */ /* 0x000fea0003800000 */
.L_x_2804:
[C---:B--2---:R-:W-:Y:S04]  /*8cc0*/  LEA R2, P0, R104.reuse, R148, 0x1 ;  /* 0x0000009468027211 */ /* 0x044fe800078008ff */
[----:B------:R-:W-:Y:S05]  /*8cd0*/  LEA.HI.X R3, R104, R149, R103, 0x1, P0 ;  /* 0x0000009568037211 */ /* 0x000fea00000f0c67 */
[----:B-----5:R2:W-:Y:S04]  /*8ce0*/  ST.E.128 [R2.64], R48 ;  /* 0x0000003002007985 */ /* 0x0205e8000c101d06 */
.L_x_2801:
[----:B------:R-:W-:Y:S05]  /*8cf0*/  BSYNC B1 ;  /* 0x0000000000017941 */ /* 0x000fea0003800000 */
.L_x_2800:
[C---:B------:R-:W-:Y:S01]  /*8d00*/  ISETP.GE.AND P0, PT, R82.reuse, R223, PT ;  /* 0x000000df5200720c */ /* 0x040fe20003f06270 */
[----:B------:R-:W-:Y:S03]  /*8d10*/  BSSY B1, `(.L_x_2806) ;  /* 0x00000bf000017945 */ /* 0x000fe60003800000 */
[----:B------:R-:W-:Y:S11]  /*8d20*/  ISETP.GE.AND P0, PT, R82, R221, !P0 ;  /* 0x000000dd5200720c */ /* 0x000ff60004706270 */
[----:B------:R-:W-:Y:S02]  /*8d30*/  @!UPT UIADD3 URZ, URZ, URZ, URZ ;  /* 0x0000003f3f3ff290 */ /* 0x000fe4000fffe03f */
[----:B------:R-:W-:-:S05]  /*8d40*/  @!P0 BRA `(.L_x_2807) ;  /* 0x00000bb000008947 */ /* 0x000fca0003800000 */
[----:B-12---:R-:W-:Y:S01]  /*8d50*/  MOV R143, R137 ;  /* 0x00000089008f7202 */ /* 0x006fe20000000f00 */
[----:B------:R-:W-:Y:S01]  /*8d60*/  IMAD R0, R219, 0x60, RZ ;  /* 0x00000060db007824 */ /* 0x000fe200078e02ff */
[----:B------:R-:W-:Y:S01]  /*8d70*/  ISETP.GE.AND P0, PT, R18, R17, PT ;  /* 0x000000111200720c */ /* 0x000fe20003f06270 */
[----:B------:R-:W-:Y:S02]  /*8d80*/  BSSY B0, `(.L_x_2808) ;  /* 0x0000057000007945 */ /* 0x000fe40003800000 */
[----:B------:R-:W-:Y:S05]  /*8d90*/  IMAD.WIDE.U32 R64, R218, 0x60, R142 ;  /* 0x00000060da407825 */ /* 0x000fea00078e008e */
        /* <DEDUP_REMOVED lines=21> */
[C---:B-1----:R-:W-:Y:S02]  /*8ef0*/  LEA R64, P0, R41.reuse, R144, 0x1 ;  /* 0x0000009029407211 */ /* 0x042fe400078008ff */
        /* <DEDUP_REMOVED lines=63> */
.L_x_2809:
[----:B------:R-:W-:Y:S05]  /*92f0*/  BSYNC B0 ;  /* 0x0000000000007941 */ /* 0x000fea0003800000 */
.L_x_2808:
        /* <DEDUP_REMOVED lines=92> */
.L_x_2811:
[----:B------:R-:W-:Y:S05]  /*98c0*/  BSYNC B0 ;  /* 0x0000000000007941 */ /* 0x000fea0003800000 */
.L_x_2810:
[C---:B--2---:R-:W-:Y:S04]  /*98d0*/  LEA R2, P0, R102.reuse, R148, 0x1 ;  /* 0x0000009466027211 */ /* 0x044fe800078008ff */
[----:B------:R-:W-:Y:S05]  /*98e0*/  LEA.HI.X R3, R102, R149, R101, 0x1, P0 ;  /* 0x0000009566037211 */ /* 0x000fea00000f0c65 */
[----:B-----5:R2:W-:Y:S04]  /*98f0*/  ST.E.128 [R2.64], R20 ;  /* 0x0000001402007985 */ /* 0x0205e8000c101d06 */
.L_x_2807:
[----:B------:R-:W-:Y:S05]  /*9900*/  BSYNC B1 ;  /* 0x0000000000017941 */ /* 0x000fea0003800000 */
.L_x_2806:
[C---:B------:R-:W-:Y:S01]  /*9910*/  ISETP.GE.AND P0, PT, R182.reuse, R223, PT ;  /* 0x000000dfb600720c */ /* 0x040fe20003f06270 */
[----:B------:R-:W-:Y:S03]  /*9920*/  BSSY B1, `(.L_x_2812) ;  /* 0x00000bc000017945 */ /* 0x000fe60003800000 */
[----:B------:R-:W-:Y:S11]  /*9930*/  ISETP.GE.AND P0, PT, R182, R221, !P0 ;  /* 0x000000ddb600720c */ /* 0x000ff60004706270 */
[----:B------:R-:W-:Y:S02]  /*9940*/  @!UPT UIADD3 URZ, URZ, URZ, URZ ;  /* 0x0000003f3f3ff290 */ /* 0x000fe4000fffe03f */
[----:B------:R-:W-:-:S05]  /*9950*/  @!P0 BRA `(.L_x_2813) ;  /* 0x00000b8000008947 */ /* 0x000fca0003800000 */
[C---:B--2---:R-:W-:Y:S01]  /*9960*/  LEA R2, P0, R118.reuse, R142, 0x1 ;  /* 0x0000008e76027211 */ /* 0x044fe200078008ff */
        /* <DEDUP_REMOVED lines=34> */
[----:B---3--:R1:W3:Y:S01]  /*9b90*/  LD.E.128 R40, [R20.64] ;  /* 0x0000000614287980 */ /* 0x0082e2000c101d00 */
[C---:B--2---:R-:W-:Y:S01]  /*9ba0*/  IMAD.U32 R8, R7.reuse, 0x10000, RZ ;  /* 0x0001000007087824 */ /* 0x044fe200078e00ff */
[----:B-1----:R-:W-:Y:S01]  /*9bb0*/  LOP3.LUT R21, R7, 0xffff0000, RZ, 0xc0, !PT ;  /* 0xffff000007157812 */ /* 0x002fe200078ec0ff */
        /* <DEDUP_REMOVED lines=21> */
[----:B---3--:R-:W-:Y:S01]  /*9d10*/  LOP3.LUT R29, R43, 0xffff0000, RZ, 0xc0, !PT ;  /* 0xffff00002b1d7812 */ /* 0x008fe200078ec0ff */
        /* <DEDUP_REMOVED lines=28> */
.L_x_2815:
[----:B------:R-:W-:Y:S05]  /*9ee0*/  BSYNC B0 ;  /* 0x0000000000007941 */ /* 0x000fea0003800000 */
.L_x_2814:
        /* <DEDUP_REMOVED lines=91> */
.L_x_2817:
[----:B------:R-:W-:Y:S05]  /*a4a0*/  BSYNC B0 ;  /* 0x0000000000007941 */ /* 0x000fea0003800000 */
.L_x_2816:
[C---:B--2---:R-:W-:Y:S04]  /*a4b0*/  LEA R2, P0, R100.reuse, R148, 0x1 ;  /* 0x0000009464027211 */ /* 0x044fe800078008ff */
[----:B------:R-:W-:Y:S05]  /*a4c0*/  LEA.HI.X R3, R100, R149, R99, 0x1, P0 ;  /* 0x0000009564037211 */ /* 0x000fea00000f0c63 */
[----:B-----5:R2:W-:Y:S04]  /*a4d0*/  ST.E.128 [R2.64], R20 ;  /* 0x0000001402007985 */ /* 0x0205e8000c101d06 */
.L_x_2813:
[----:B------:R-:W-:Y:S05]  /*a4e0*/  BSYNC B1 ;  /* 0x0000000000017941 */ /* 0x000fea0003800000 */
.L_x_2812:
        /* <DEDUP_REMOVED lines=28> */
[C---:B-1----:R-:W-:Y:S02]  /*a6b0*/  LEA R2, P0, R4.reuse, R2, 0x1 ;  /* 0x0000000204027211 */ /* 0x042fe400078008ff */
        /* <DEDUP_REMOVED lines=66> */
.L_x_2821:
[----:B------:R-:W-:Y:S05]  /*aae0*/  BSYNC B0 ;  /* 0x0000000000007941 */ /* 0x000fea0003800000 */
.L_x_2820:
[----:B------:R-:W-:Y:S01]  /*aaf0*/  IMAD.WIDE.U32 R4, R134, 0xa0, R148 ;  /* 0x000000a086047825 */ /* 0x000fe200078e0094 */
[----:B-1----:R-:W-:Y:S01]  /*ab00*/  LEA R2, P0, R117, R142, 0x1 ;  /* 0x0000008e75027211 */ /* 0x002fe200078008ff */
        /* <DEDUP_REMOVED lines=17> */
[--C-:B-1----:R-:W-:Y:S01]  /*ac20*/  IMAD.MOV.U32 R4, RZ, RZ, R25.reuse ;  /* 0x000000ffff047224 */ /* 0x102fe200078e0019 */
        /* <DEDUP_REMOVED lines=72> */
.L_x_2823:
[----:B------:R-:W-:Y:S05]  /*b0b0*/  BSYNC B0 ;  /* 0x0000000000007941 */ /* 0x000fea0003800000 */
.L_x_2822:
[C---:B-1----:R-:W-:Y:S04]  /*b0c0*/  LEA R2, P0, R98.reuse, R148, 0x1 ;  /* 0x0000009462027211 */ /* 0x042fe800078008ff */
[----:B------:R-:W-:Y:S05]  /*b0d0*/  LEA.HI.X R3, R98, R149, R97, 0x1, P0 ;  /* 0x0000009562037211 */ /* 0x000fea00000f0c61 */
[----:B-----5:R1:W-:Y:S04]  /*b0e0*/  ST.E.128 [R2.64], R20 ;  /* 0x0000001402007985 */ /* 0x0203e8000c101d06 */
.L_x_2819:
[----:B------:R-:W-:Y:S05]  /*b0f0*/  BSYNC B1 ;  /* 0x0000000000017941 */ /* 0x000fea0003800000 */
.L_x_2818:
        /* <DEDUP_REMOVED lines=95> */
.L_x_2827:
[----:B------:R-:W-:Y:S05]  /*b6f0*/  BSYNC B0 ;  /* 0x0000000000007941 */ /* 0x000fea0003800000 */
.L_x_2826:
        /* <DEDUP_REMOVED lines=92> */
.L_x_2829:
[----:B------:R-:W-:Y:S05]  /*bcc0*/  BSYNC B0 ;  /* 0x0000000000007941 */ /* 0x000fea0003800000 */
.L_x_2828:
[C---:B-1----:R-:W-:Y:S04]  /*bcd0*/  LEA R2, P0, R96.reuse, R148, 0x1 ;  /* 0x0000009460027211 */ /* 0x042fe800078008ff */
[----:B------:R-:W-:Y:S05]  /*bce0*/  LEA.HI.X R3, R96, R149, R95, 0x1, P0 ;  /* 0x0000009560037211 */ /* 0x000fea00000f0c5f */
[----:B-----5:R1:W-:Y:S04]  /*bcf0*/  ST.E.128 [R2.64], R20 ;  /* 0x0000001402007985 */ /* 0x0203e8000c101d06 */
.L_x_2825:
[----:B------:R-:W-:Y:S05]  /*bd00*/  BSYNC B1 ;  /* 0x0000000000017941 */ /* 0x000fea0003800000 */
.L_x_2824:
        /* <DEDUP_REMOVED lines=95> */
.L_x_2833:
[----:B------:R-:W-:Y:S05]  /*c300*/  BSYNC B0 ;  /* 0x0000000000007941 */ /* 0x000fea0003800000 */
.L_x_2832:
[----:B------:R-:W-:Y:S01]  /*c310*/  IMAD.WIDE.U32 R4, R134, 0xe0, R148 ;  /* 0x000000e086047825 */ /* 0x000fe200078e0094 */
[C---:B-1----:R-:W-:Y:S01]  /*c320*/  LEA R2, P0, R124.reuse, R142, 0x1 ;  /* 0x0000008e7c027211 */ /* 0x042fe200078008ff */
        /* <DEDUP_REMOVED lines=9> */
[----:B-1----:R-:W-:Y:S01]  /*c3c0*/  IMAD.MOV.U32 R5, RZ, RZ, RZ ;  /* 0x000000ffff057224 */ /* 0x002fe200078e00ff */
        /* <DEDUP_REMOVED lines=22> */
[----:B------:R-:W4:Y:S01]  /*c530*/  LD.E.128 R44, [R44.64] ;  /* 0x000000062c2c7980 */ /* 0x000f22000c101d00 */
[----:B------:R-:W-:Y:S01]  /*c540*/  LEA.HI.X.SX32 R0, R29, R152, 0x1, P0 ;  /* 0x000000981d007211 */ /* 0x000fe200000f0eff */
[----:B------:R-:W-:Y:S01]  /*c550*/  IMAD.U32 R29, R20, 0x10000, RZ ;  /* 0x00010000141d7824 */ /* 0x000fe200078e00ff */
        /* <DEDUP_REMOVED lines=24> */
[C---:B---3--:R-:W-:Y:S01]  /*c6e0*/  LOP3.LUT R32, R43.reuse, 0xffff0000, RZ, 0xc0, !PT ;  /* 0xffff00002b207812 */ /* 0x048fe200078ec0ff */
        /* <DEDUP_REMOVED lines=30> */
.L_x_2835:
[----:B------:R-:W-:Y:S05]  /*c8d0*/  BSYNC B0 ;  /* 0x0000000000007941 */ /* 0x000fea0003800000 */
.L_x_2834:
[C---:B-1----:R-:W-:Y:S04]  /*c8e0*/  LEA R2, P0, R94.reuse, R148, 0x1 ;  /* 0x000000945e027211 */ /* 0x042fe800078008ff */
[----:B------:R-:W-:Y:S05]  /*c8f0*/  LEA.HI.X R3, R94, R149, R93, 0x1, P0 ;  /* 0x000000955e037211 */ /* 0x000fea00000f0c5d */
[----:B-----5:R1:W-:Y:S04]  /*c900*/  ST.E.128 [R2.64], R20 ;  /* 0x0000001402007985 */ /* 0x0203e8000c101d06 */
.L_x_2831:
[----:B------:R-:W-:Y:S05]  /*c910*/  BSYNC B1 ;  /* 0x0000000000017941 */ /* 0x000fea0003800000 */
.L_x_2830:
[----:B-12---:R-:W2:Y:S02]  /*c920*/  LD.E R3, [R10.64+0xd0] ;  /* 0x0000d0060a037980 */ /* 0x006ea4000c101900 */
[----:B--2---:R-:W-:Y:S05]  /*c930*/  IMAD.U32 R3, R3, -0x40, RZ ;  /* 0xffffffc003037824 */ /* 0x004fea00078e00ff */
[C---:B------:R-:W-:Y:S02]  /*c940*/  LEA R146, P1, R3.reuse, R146, 0x1 ;  /* 0x0000009203927211 */ /* 0x040fe400078208ff */
[C---:B------:R-:W-:Y:S02]  /*c950*/  LEA R144, P0, R3.reuse, R144, 0x1 ;  /* 0x0000009003907211 */ /* 0x040fe400078008ff */
[C---:B------:R-:W-:Y:S02]  /*c960*/  LEA.HI.X.SX32 R147, R3.reuse, R147, 0x1, P1 ;  /* 0x0000009303937211 */ /* 0x040fe400008f0eff */
[----:B------:R-:W-:Y:S01]  /*c970*/  LEA.HI.X.SX32 R145, R3, R145, 0x1, P0 ;  /* 0x0000009103917211 */ /* 0x000fe200000f0eff */
[----:B------:R-:W-:-:S05]  /*c980*/  BRA `(.L_x_2787) ;  /* 0x000005d000007947 */ /* 0x000fca0003800000 */
.L_x_2769:
[----:B--2---:R-:W-:Y:S01]  /*c990*/  @P2 IMAD.MOV.U32 R143, RZ, RZ, R137 ;  /* 0x000000ffff8f2224 */ /* 0x004fe200078e0089 */
[C---:B------:R-:W-:Y:S04]  /*c9a0*/  ISETP.GE.AND P0, PT, R84.reuse, R223, PT ;  /* 0x000000df5400720c */ /* 0x040fe80003f06270 */
[----:B------:R-:W2:Y:S01]  /*c9b0*/  @P2 LD.E.128 R20, [R142.64] ;  /* 0x000000068e142980 */ /* 0x000ea2000c101d00 */
        /* <DEDUP_REMOVED lines=23> */
[----:B------:R-:W-:Y:S02]  /*cb30*/  @P0 IMAD.MOV.U32 R143, RZ, RZ, R137 ;  /* 0x000000ffff8f0224 */ /* 0x000fe400078e0089 */
[----:B------:R-:W-:Y:S02]  /*cb40*/  @P0 IMAD R0, R219, 0x60, RZ ;  /* 0x00000060db000824 */ /* 0x000fe400078e02ff */
[----:B------:R-:W-:Y:S04]  /*cb50*/  @P0 IMAD.WIDE.U32 R2, R218, 0x60, R142 ;  /* 0x00000060da020825 */ /* 0x000fe800078e008e */
        /* <DEDUP_REMOVED lines=22> */
[----:B------:R-:W-:Y:S01]  /*ccc0*/  @P0 MOV R143, R137 ;  /* 0x00000089008f0202 */ /* 0x000fe20000000f00 */
[----:B------:R-:W-:Y:S04]  /*ccd0*/  @P0 IMAD R0, R219, 0xa0, RZ ;  /* 0x000000a0db000824 */ /* 0x000fe800078e02ff */
[----:B------:R-:W-:Y:S04]  /*cce0*/  @P0 IMAD.WIDE.U32 R2, R218, 0xa0, R142 ;  /* 0x000000a0da020825 */ /* 0x000fe800078e008e */
        /* <DEDUP_REMOVED lines=11> */
[----:B------:R-:W-:Y:S02]  /*cda0*/  @P1 IMAD.MOV.U32 R143, RZ, RZ, R137 ;  /* 0x000000ffff8f1224 */ /* 0x000fe400078e0089 */
[----:B------:R-:W-:Y:S02]  /*cdb0*/  @P1 IMAD R0, R219, 0xc0, RZ ;  /* 0x000000c0db001824 */ /* 0x000fe400078e02ff */
[----:B--2---:R-:W-:Y:S05]  /*cdc0*/  @P1 IMAD.WIDE.U32 R28, R218, 0xc0, R142 ;  /* 0x000000c0da1c1825 */ /* 0x004fea00078e008e */
[----:B------:R-:W-:Y:S01]  /*cdd0*/  @P1 IADD3 R29, R29, R0, RZ ;  /* 0x000000001d1d1210 */ /* 0x000fe20007ffe0ff */
        /* <DEDUP_REMOVED lines=10> */
[----:B------:R-:W-:Y:S02]  /*ce80*/  @P0 IMAD.MOV.U32 R143, RZ, RZ, R137 ;  /* 0x000000ffff8f0224 */ /* 0x000fe400078e0089 */
[----:B------:R-:W-:Y:S02]  /*ce90*/  @P0 IMAD R0, R219, 0xe0, RZ ;  /* 0x000000e0db000824 */ /* 0x000fe400078e02ff */
[----:B-1----:R-:W-:Y:S05]  /*cea0*/  @P0 IMAD.WIDE.U32 R30, R218, 0xe0, R142 ;  /* 0x000000e0da1e0825 */ /* 0x002fea00078e008e */
[----:B------:R-:W-:Y:S01]  /*ceb0*/  @P0 IADD3 R31, R31, R0, RZ ;  /* 0x000000001f1f0210 */ /* 0x000fe20007ffe0ff */
        /* <DEDUP_REMOVED lines=10> */
.L_x_2787:
[----:B------:R-:W-:Y:S05]  /*cf60*/  BSYNC B2 ;  /* 0x0000000000027941 */ /* 0x000fea0003800000 */
.L_x_2768:
[----:B------:R-:W-:Y:S01]  /*cf70*/  ISETP.NE.U32.AND P1, PT, R236, RZ, PT ;  /* 0x000000ffec00720c */ /* 0x000fe20003f25070 */
[----:B--2---:R-:W2:Y:S01]  /*cf80*/  LD.E R3, [R10.64+0x128] ;  /* 0x000128060a037980 */ /* 0x004ea2000c101900 */
[----:B------:R-:W-:Y:S01]  /*cf90*/  IMAD.MOV.U32 R143, RZ, RZ, R137 ;  /* 0x000000ffff8f7224 */ /* 0x000fe200078e0089 */
[----:B------:R-:W-:Y:S01]  /*cfa0*/  BSSY B0, `(.L_x_2836) ;  /* 0x000005f000007945 */ /* 0x000fe20003800000 */
[----:B------:R-:W-:Y:S01]  /*cfb0*/  ISETP.NE.AND.EX P1, PT, R237, RZ, PT, P1 ;  /* 0x000000ffed00720c */ /* 0x000fe20003f25310 */
[----:B--2---:R-:W-:Y:S05]  /*cfc0*/  IMAD.U32 R3, R3, -0x80, RZ ;  /* 0xffffff8003037824 */ /* 0x004fea00078e00ff */
[C---:B------:R-:W-:Y:S04]  /*cfd0*/  LEA R142, P0, R3.reuse, R142, 0x1 ;  /* 0x0000008e038e7211 */ /* 0x040fe800078008ff */
        /* <DEDUP_REMOVED lines=9> */
[----:B-1----:R-:W4:Y:S06]  /*d070*/  LD.E.64 R24, [R10.64+0x40] ;  /* 0x000040060a187980 */ /* 0x002f2c000c101b00 */
[----:B------:R-:W5:Y:S01]  /*d080*/  LD.E.64 R22, [R10.64+0x20] ;  /* 0x000020060a167980 */ /* 0x000f62000c101b00 */
        /* <DEDUP_REMOVED lines=13> */
[----:B---3--:R-:W3:Y:S04]  /*d160*/  LD.E.64 R20, [R10.64+0x28] ;  /* 0x000028060a147980 */ /* 0x008ee8000c101b00 */
        /* <DEDUP_REMOVED lines=33> */
[-C--:B----4-:R-:W-:Y:S01]  /*d380*/  IMAD R4, R25, R0.reuse, RZ ;  /* 0x0000000019047224 */ /* 0x090fe200078e02ff */
[----:B------:R-:W-:Y:S01]  /*d390*/  SHF.R.S32.HI R3, RZ, 0x1f, R0 ;  /* 0x0000001fff037819 */ /* 0x000fe20000011400 */
[C---:B-1----:R-:W-:Y:S04]  /*d3a0*/  IMAD.WIDE.U32 R26, R24.reuse, R0, RZ ;  /* 0x00000000181a7225 */ /* 0x042fe800078e00ff */
[----:B--2---:R-:W-:Y:S02]  /*d3b0*/  IMAD.IADD R6, R5, 0x1, -R6 ;  /* 0x0000000105067824 */ /* 0x004fe400078e0a06 */
[----:B------:R-:W-:Y:S02]  /*d3c0*/  IMAD R5, R24, R3, R4 ;  /* 0x0000000318057224 */ /* 0x000fe400078e0204 */
[-C--:B-----5:R-:W-:Y:S01]  /*d3d0*/  IMAD R4, R23, R6.reuse, RZ ;  /* 0x0000000617047224 */ /* 0x0a0fe200078e02ff */
[----:B------:R-:W-:Y:S01]  /*d3e0*/  SHF.R.S32.HI R7, RZ, 0x1f, R6 ;  /* 0x0000001fff077819 */ /* 0x000fe20000011406 */
[C---:B------:R-:W-:Y:S04]  /*d3f0*/  IMAD.WIDE.U32 R24, R22.reuse, R6, RZ ;  /* 0x0000000616187225 */ /* 0x040fe800078e00ff */
[-C--:B------:R-:W-:Y:S01]  /*d400*/  IMAD R4, R22, R7.reuse, R4 ;  /* 0x0000000716047224 */ /* 0x080fe200078e0204 */
[----:B------:R-:W-:Y:S01]  /*d410*/  MOV R22, R26 ;  /* 0x0000001a00167202 */ /* 0x000fe20000000f00 */
[----:B------:R-:W-:Y:S02]  /*d420*/  IMAD.IADD R23, R27, 0x1, R5 ;  /* 0x000000011b177824 */ /* 0x000fe400078e0205 */
[----:B------:R-:W-:Y:S02]  /*d430*/  IMAD.IADD R25, R25, 0x1, R4 ;  /* 0x0000000119197824 */ /* 0x000fe400078e0204 */
[----:B---3--:R-:W-:Y:S04]  /*d440*/  IMAD.WIDE.U32 R22, R6, R20, R22 ;  /* 0x0000001406167225 */ /* 0x008fe800078e0016 */
        /* <DEDUP_REMOVED lines=12> */
.L_x_2837:
[----:B------:R-:W2:Y:S04]  /*d510*/  LD.E R5, [R10.64+0x40] ;  /* 0x000040060a057980 */ /* 0x000ea8000c101900 */
[----:B------:R-:W4:Y:S02]  /*d520*/  LD.E R3, [R10.64+0x38] ;  /* 0x000038060a037980 */ /* 0x000f24000c101900 */
[----:B----4-:R-:W-:Y:S02]  /*d530*/  IMAD.U32 R3, R3, -0x80, RZ ;  /* 0xffffff8003037824 */ /* 0x010fe400078e00ff */
[----:B--2---:R-:W-:Y:S03]  /*d540*/  IMAD.U32 R5, R5, -0x80, RZ ;  /* 0xffffff8005057824 */ /* 0x004fe600078e00ff */
[----:B-1-3--:R-:W-:Y:S02]  /*d550*/  LEA R148, P0, R3, R148, 0x1 ;  /* 0x0000009403947211 */ /* 0x00afe400078008ff */
[----:B------:R-:W-:Y:S02]  /*d560*/  LEA R150, P1, R5, R150, 0x1 ;  /* 0x0000009605967211 */ /* 0x000fe400078208ff */
[----:B------:R-:W-:Y:S02]  /*d570*/  LEA.HI.X.SX32 R149, R3, R149, 0x1, P0 ;  /* 0x0000009503957211 */ /* 0x000fe400000f0eff */
[----:B------:R-:W-:Y:S04]  /*d580*/  LEA.HI.X.SX32 R151, R5, R151, 0x1, P1 ;  /* 0x0000009705977211 */ /* 0x000fe800008f0eff */
.L_x_2838:
[----:B------:R-:W-:Y:S05]  /*d590*/  BSYNC B0 ;  /* 0x0000000000007941 */ /* 0x000fea0003800000 */
.L_x_2836:
[----:B------:R-:W-:Y:S04]  /*d5a0*/  IADD3 R13, R13, -0x1, RZ ;  /* 0xffffffff0d0d7810 */ /* 0x000fe80007ffe0ff */
[----:B------:R-:W-:Y:S11]  /*d5b0*/  ISETP.GT.AND P0, PT, R13, R112, PT ;  /* 0x000000700d00720c */ /* 0x000ff60003f04270 */
[----:B------:R-:W-:Y:S02]  /*d5c0*/  @!UPT UIADD3 URZ, URZ, URZ, URZ ;  /* 0x0000003f3f3ff290 */ /* 0x000fe4000fffe03f */
[----:B------:R-:W-:-:S05]  /*d5d0*/  @P0 BRA `(.L_x_2839) ;  /* 0xffff56a000000947 */ /* 0x000fca000383ffff */
.L_x_2767:
        /* <DEDUP_REMOVED lines=11> */
[----:B-----5:R-:W4:Y:S04]  /*d690*/  LD.E.U8 R0, [R10.64+0x1b3] ;  /* 0x0001b3060a007980 */ /* 0x020f28000c101100 */
        /* <DEDUP_REMOVED lines=14> */
[----:B----4-:R-:W-:Y:S01]  /*d780*/  ISETP.NE.AND P4, PT, R0, RZ, PT ;  /* 0x000000ff0000720c */ /* 0x010fe20003f85270 */
        /* <DEDUP_REMOVED lines=38> */
[----:B------:R-:W4:Y:S01]  /*d9f0*/  LD.E.64 R6, [R28.64] ;  /* 0x000000061c067980 */ /* 0x000f22000c101b00 */
        /* <DEDUP_REMOVED lines=36> */
.L_x_2846:
[----:B------:R-:W-:Y:S05]  /*dc40*/  BSYNC B0 ;  /* 0x0000000000007941 */ /* 0x000fea0003800000 */
.L_x_2845:
[----:B------:R2:W-:Y:S04]  /*dc50*/  STS.128 [R233], R20 ;  /* 0x00000014e9007388 */ /* 0x0005e80000000c00 */
[----:B------:R2:W5:Y:S01]  /*dc60*/  LD.E.128 R12, [R44.64+0x80] ;  /* 0x000080062c0c7980 */ /* 0x000562000c101d00 */
[----:B------:R-:W-:Y:S01]  /*dc70*/  IADD3 R0, R18, 0x40, RZ ;  /* 0x0000004012007810 */ /* 0x000fe20007ffe0ff */
[----:B------:R-:W-:Y:S03]  /*dc80*/  BSSY B0, `(.L_x_2847) ;  /* 0x000002a000007945 */ /* 0x000fe60003800000 */
[----:B------:R-:W-:-:S13]  /*dc90*/  ISETP.GE.AND P0, PT, R0, R3, PT ;  /* 0x000000030000720c */ /* 0x000fda0003f06270 */
[----:B------:R-:W-:Y:S05]  /*dca0*/  @P0 BRA `(.L_x_2848) ;  /* 0x0000027000000947 */ /* 0x000fea0003800000 */
[----:B------:R-:W4:Y:S04]  /*dcb0*/  LD.E.64 R4, [R30.64+0x40] ;  /* 0x000040061e047980 */ /* 0x000f28000c101b00 */
        /* <DEDUP_REMOVED lines=9> */
[----:B----4-:R-:W-:Y:S02]  /*dd50*/  LOP3.LUT R15, R4, 0xffff0000, RZ, 0xc0, !PT ;  /* 0xffff0000040f7812 */ /* 0x010fe400078ec0ff */
        /* <DEDUP_REMOVED lines=28> */
.L_x_2848:
[----:B------:R-:W-:Y:S05]  /*df20*/  BSYNC B0 ;  /* 0x0000000000007941 */ /* 0x000fea0003800000 */
.L_x_2847:
[----:B-----5:R4:W-:Y:S02]  /*df30*/  STS.128 [R233+0x2000], R12 ;  /* 0x0020000ce9007388 */ /* 0x0209e40000000c00 */
.L_x_2844:
[----:B------:R-:W-:Y:S05]  /*df40*/  BSYNC B1 ;  /* 0x0000000000017941 */ /* 0x000fea0003800000 */
.L_x_2843:
[----:B------:R-:W-:Y:S01]  /*df50*/  IADD3 R0, R186, 0x10, RZ ;  /* 0x00000010ba007810 */ /* 0x000fe20007ffe0ff */
[----:B------:R-:W-:Y:S03]  /*df60*/  BSSY B1, `(.L_x_2849) ;  /* 0x0000067000017945 */ /* 0x000fe60003800000 */
[----:B------:R-:W-:-:S04]  /*df70*/  ISETP.GE.AND P0, PT, R0, R17, PT ;  /* 0x000000110000720c */ /* 0x000fc80003f06270 */
[----:B------:R-:W-:-:S13]  /*df80*/  ISETP.LT.OR P0, PT, R57, -0x87, P0 ;  /* 0xffffff793900780c */ /* 0x000fda0000701670 */
[----:B------:R-:W-:Y:S05]  /*df90*/  @P0 BRA `(.L_x_2850) ;  /* 0x0000063000000947 */ /* 0x000fea0003800000 */
[----:B----4-:R4:W5:Y:S01]  /*dfa0*/  LD.E.128 R12, [R42.64] ;  /* 0x000000062a0c7980 */ /* 0x010962000c101d00 */
        /* <DEDUP_REMOVED lines=11> */
[----:B------:R-:W5:Y:S04]  /*e060*/  LD.E.64 R4, [R40.64] ;  /* 0x0000000628047980 */ /* 0x000f68000c101b00 */
[----:B--2---:R-:W2:Y:S01]  /*e070*/  LD.E.64 R6, [R30.64] ;  /* 0x000000061e067980 */ /* 0x004ea2000c101b00 */
[----:B------:R-:W-:Y:S01]  /*e080*/  LOP3.LUT R2, R13, 0xffff0000, RZ, 0xc0, !PT ;  /* 0xffff00000d027812 */ /* 0x000fe200078ec0ff */
[----:B------:R-:W-:Y:S01]  /*e090*/  IMAD.U32 R29, R15, 0x10000, RZ ;  /* 0x000100000f1d7824 */ /* 0x000fe200078e00ff */
[----:B------:R-:W-:-:S02]  /*e0a0*/  SHF.L.U32 R8, R13, 0x10, RZ ;  /* 0x000000100d087819 */ /* 0x000fc400000006ff */
[C---:B------:R-:W-:Y:S02]  /*e0b0*/  SHF.L.U32 R13, R12.reuse, 0x10, RZ ;  /* 0x000000100c0d7819 */ /* 0x040fe400000006ff */
[----:B------:R-:W-:Y:S02]  /*e0c0*/  LOP3.LUT R22, R12, 0xffff0000, RZ, 0xc0, !PT ;  /* 0xffff00000c167812 */ /* 0x000fe400078ec0ff */
[----:B------:R-:W-:Y:S02]  /*e0d0*/  LOP3.LUT R27, R15, 0xffff0000, RZ, 0xc0, !PT ;  /* 0xffff00000f1b7812 */ /* 0x000fe400078ec0ff */
[C---:B------:R-:W-:Y:S02]  /*e0e0*/  SHF.L.U32 R20, R14.reuse, 0x10, RZ ;  /* 0x000000100e147819 */ /* 0x040fe400000006ff */
[----:B------:R-:W-:Y:S02]  /*e0f0*/  LOP3.LUT R26, R14, 0xffff0000, RZ, 0xc0, !PT ;  /* 0xffff00000e1a7812 */ /* 0x000fe400078ec0ff */
[C---:B-----5:R-:W-:Y:S01]  /*e100*/  LOP3.LUT R21, R4.reuse, 0xffff0000, RZ, 0xc0, !PT ;  /* 0xffff000004157812 */ /* 0x060fe200078ec0ff */
[----:B------:R-:W-:Y:S01]  /*e110*/  IMAD.U32 R4, R4, 0x10000, RZ ;  /* 0x0001000004047824 */ /* 0x000fe200078e00ff */
[----:B------:R-:W-:-:S02]  /*e120*/  LOP3.LUT R12, R5, 0xffff0000, RZ, 0xc0, !PT ;  /* 0xffff0000050c7812 */ /* 0x000fc400078ec0ff */
[----:B--2---:R-:W-:Y:S01]  /*e130*/  LOP3.LUT R23, R6, 0xffff0000, RZ, 0xc0, !PT ;  /* 0xffff000006177812 */ /* 0x004fe200078ec0ff */
        /* <DEDUP_REMOVED lines=26> */
.L_x_2852:
[----:B------:R-:W-:Y:S05]  /*e2e0*/  BSYNC B0 ;  /* 0x0000000000007941 */ /* 0x000fea0003800000 */
.L_x_2851:
        /* <DEDUP_REMOVED lines=14> */
[----:B-1----:R-:W-:Y:S01]  /*e3d0*/  SHF.L.U32 R12, R20, 0x10, RZ ;  /* 0x00000010140c7819 */ /* 0x002fe200000006ff */
        /* <DEDUP_REMOVED lines=29> */
.L_x_2854:
[----:B------:R-:W-:Y:S05]  /*e5b0*/  BSYNC B0 ;  /* 0x0000000000007941 */ /* 0x000fea0003800000 */
.L_x_2853:
[----:B-----5:R2:W-:Y:S02]  /*e5c0*/  STS.128 [R233+0x2800], R20 ;  /* 0x00280014e9007388 */ /* 0x0205e40000000c00 */
.L_x_2850:
[----:B------:R-:W-:Y:S05]  /*e5d0*/  BSYNC B1 ;  /* 0x0000000000017941 */ /* 0x000fea0003800000 */
.L_x_2849:
[----:B------:R-:W-:Y:S01]  /*e5e0*/  IADD3 R16, R186, 0x20, RZ ;  /* 0x00000020ba107810 */ /* 0x000fe20007ffe0ff */
[----:B------:R-:W-:Y:S03]  /*e5f0*/  BSSY B1, `(.L_x_2855) ;  /* 0x0000068000017945 */ /* 0x000fe60003800000 */
[----:B------:R-:W-:-:S04]  /*e600*/  ISETP.GE.AND P0, PT, R16, R17, PT ;  /* 0x000000111000720c */ /* 0x000fc80003f06270 */
[----:B------:R-:W-:-:S13]  /*e610*/  ISETP.LT.OR P0, PT, R57, -0x107, P0 ;  /* 0xfffffef93900780c */ /* 0x000fda0000701670 */
[----:B------:R-:W-:Y:S05]  /*e620*/  @P0 BRA `(.L_x_2856) ;  /* 0x0000064000000947 */ /* 0x000fea0003800000 */
[----:B-1--4-:R1:W5:Y:S01]  /*e630*/  LD.E.128 R12, [R36.64] ;  /* 0x00000006240c7980 */ /* 0x012362000c101d00 */
        /* <DEDUP_REMOVED lines=12> */
[----:B-1----:R-:W4:Y:S04]  /*e700*/  LD.E.64 R4, [R40.64] ;  /* 0x0000000628047980 */ /* 0x002f28000c101b00 */
[----:B------:R-:W5:Y:S01]  /*e710*/  LD.E.64 R6, [R30.64] ;  /* 0x000000061e067980 */ /* 0x000f62000c101b00 */
        /* <DEDUP_REMOVED lines=38> */
.L_x_2858:
[----:B-1----:R-:W-:Y:S05]  /*e980*/  BSYNC B0 ;  /* 0x0000000000007941 */ /* 0x002fea0003800000 */
.L_x_2857:
        /* <DEDUP_REMOVED lines=12> */
[----:B-1----:R-:W-:-:S02]  /*ea50*/  SHF.L.U32 R12, R20, 0x10, RZ ;  /* 0x00000010140c7819 */ /* 0x002fc400000006ff */
        /* <DEDUP_REMOVED lines=31> */
.L_x_2860:
[----:B------:R-:W-:Y:S05]  /*ec50*/  BSYNC B0 ;  /* 0x0000000000007941 */ /* 0x000fea0003800000 */
.L_x_2859:
[----:B-----5:R2:W-:Y:S02]  /*ec60*/  STS.128 [R233+0x3000], R20 ;  /* 0x00300014e9007388 */ /* 0x0205e40000000c00 */
.L_x_2856:
[----:B------:R-:W-:Y:S05]  /*ec70*/  BSYNC B1 ;  /* 0x0000000000017941 */ /* 0x000fea0003800000 */
.L_x_2855:
[----:B------:R-:W-:-:S04]  /*ec80*/  IADD3 R28, R186, 0x30, RZ ;  /* 0x00000030ba1c7810 */ /* 0x000fc80007ffe0ff */
[----:B------:R-:W-:-:S04]  /*ec90*/  ISETP.GE.AND P0, PT, R28, R17, PT ;  /* 0x000000111c00720c */ /* 0x000fc80003f06270 */
[----:B------:R-:W-:-:S13]  /*eca0*/  ISETP.LT.OR P0, PT, R57, -0x187, P0 ;  /* 0xfffffe793900780c */ /* 0x000fda0000701670 */
[----:B------:R-:W-:Y:S05]  /*ecb0*/  @P0 BRA `(.L_x_2861) ;  /* 0x000035c000000947 */ /* 0x000fea0003800000 */
[----:B-1--4-:R1:W5:Y:S01]  /*ecc0*/  LD.E.128 R12, [R38.64] ;  /* 0x00000006260c7980 */ /* 0x012362000c101d00 */
        /* <DEDUP_REMOVED lines=22> */
[----:B----4-:R-:W-:-:S02]  /*ee30*/  LOP3.LUT R15, R4, 0xffff0000, RZ, 0xc0, !PT ;  /* 0xffff0000040f7812 */ /* 0x010fc400078ec0ff */
[----:B------:R-:W-:Y:S02]  /*ee40*/  LOP3.LUT R12, R5, 0xffff0000, RZ, 0xc0, !PT ;  /* 0xffff0000050c7812 */ /* 0x000fe400078ec0ff */
[----:B-----5:R-:W-:Y:S01]  /*ee50*/  LOP3.LUT R21, R6, 0xffff0000, RZ, 0xc0, !PT ;  /* 0xffff000006157812 */ /* 0x020fe200078ec0ff */
        /* <DEDUP_REMOVED lines=25> */
.L_x_2863:
[----:B-1----:R-:W-:Y:S05]  /*eff0*/  BSYNC B0 ;  /* 0x0000000000007941 */ /* 0x002fea0003800000 */
.L_x_2862:
        /* <DEDUP_REMOVED lines=16> */
[----:B-1--4-:R-:W-:Y:S02]  /*f100*/  LOP3.LUT R13, R2, 0xffff0000, RZ, 0xc0, !PT ;  /* 0xffff0000020d7812 */ /* 0x012fe400078ec0ff */
        /* <DEDUP_REMOVED lines=27> */
.L_x_2865:
[----:B------:R-:W-:Y:S05]  /*f2c0*/  BSYNC B0 ;  /* 0x0000000000007941 */ /* 0x000fea0003800000 */
.L_x_2864:
[----:B-----5:R4:W-:Y:S01]  /*f2d0*/  STS.128 [R233+0x3800], R36 ;  /* 0x00380024e9007388 */ /* 0x0209e20000000c00 */
[----:B------:R-:W-:Y:S05]  /*f2e0*/  BRA `(.L_x_2861) ;  /* 0x00002f9000007947 */ /* 0x000fea0003800000 */
.L_x_2842:
        /* <DEDUP_REMOVED lines=20> */
[----:B------:R-:W4:Y:S01]  /*f430*/  LD.E.128 R12, [R12.64] ;  /* 0x000000060c0c7980 */ /* 0x000f22000c101d00 */
[----:B------:R-:W-:Y:S02]  /*f440*/  LEA.HI.X.SX32 R21, R21, R8, 0x1, P0 ;  /* 0x0000000815157211 */ /* 0x000fe400000f0eff */
[----:B------:R-:W-:-:S04]  /*f450*/  LEA R20, P0, R23, R34, 0x1 ;  /* 0x0000002217147211 */ /* 0x000fc800078008ff */
[----:B------:R-:W-:-:S06]  /*f460*/  LEA.HI.X R21, R23, R35, R21, 0x1, P0 ;  /* 0x0000002317157211 */ /* 0x000fcc00000f0c15 */
[----:B---3--:R-:W3:Y:S01]  /*f470*/  LD.E.128 R20, [R20.64] ;  /* 0x0000000614147980 */ /* 0x008ee2000c101d00 */
        /* <DEDUP_REMOVED lines=14> */
[----:B----4-:R-:W-:Y:S01]  /*f560*/  IMAD.U32 R49, R14, 0x10000, RZ ;  /* 0x000100000e317824 */ /* 0x010fe200078e00ff */
        /* <DEDUP_REMOVED lines=19> */
[----:B---3--:R-:W-:Y:S01]  /*f6a0*/  LOP3.LUT R5, R20, 0xffff0000, RZ, 0xc0, !PT ;  /* 0xffff000014057812 */ /* 0x008fe200078ec0ff */
        /* <DEDUP_REMOVED lines=25> */
.L_x_2869:
[----:B------:R-:W-:Y:S05]  /*f840*/  BSYNC B0 ;  /* 0x0000000000007941 */ /* 0x000fea0003800000 */
.L_x_2868:
        /* <DEDUP_REMOVED lines=16> */
[----:B------:R-:W4:Y:S01]  /*f950*/  LD.E.128 R4, [R6.64+0x80] ;  /* 0x0000800606047980 */ /* 0x000f22000c101d00 */
[----:B------:R-:W-:Y:S02]  /*f960*/  @P1 IADD3 R21, -R9, RZ, RZ ;  /* 0x000000ff09151210 */ /* 0x000fe40007ffe1ff */
[----:B------:R-:W-:Y:S02]  /*f970*/  LEA.HI.X R13, R13, R33, R0, 0x1, P0 ;  /* 0x000000210d0d7211 */ /* 0x000fe400000f0c00 */
[----:B------:R-:W-:-:S04]  /*f980*/  IADD3 R23, P0, R21, R2, RZ ;  /* 0x0000000215177210 */ /* 0x000fc80007f1e0ff */
[----:B--2---:R-:W2:Y:S01]  /*f990*/  LD.E.128 R12, [R12.64+0x80] ;  /* 0x000080060c0c7980 */ /* 0x004ea2000c101d00 */
[----:B------:R-:W-:Y:S02]  /*f9a0*/  LEA.HI.X.SX32 R21, R21, R8, 0x1, P0 ;  /* 0x0000000815157211 */ /* 0x000fe400000f0eff */
[----:B------:R-:W-:-:S04]  /*f9b0*/  LEA R20, P0, R23, R34, 0x1 ;  /* 0x0000002217147211 */ /* 0x000fc800078008ff */
[----:B------:R-:W-:-:S06]  /*f9c0*/  LEA.HI.X R21, R23, R35, R21, 0x1, P0 ;  /* 0x0000002317157211 */ /* 0x000fcc00000f0c15 */
[----:B---3--:R-:W3:Y:S01]  /*f9d0*/  LD.E.128 R20, [R20.64+0x80] ;  /* 0x0000800614147980 */ /* 0x008ee2000c101d00 */
        /* <DEDUP_REMOVED lines=8> */
[C---:B----4-:R-:W-:Y:S01]  /*fa60*/  IMAD.U32 R27, R4.reuse, 0x10000, RZ ;  /* 0x00010000041b7824 */ /* 0x050fe200078e00ff */
[----:B------:R-:W-:Y:S01]  /*fa70*/  LOP3.LUT R26, R4, 0xffff0000, RZ, 0xc0, !PT ;  /* 0xffff0000041a7812 */ /* 0x000fe200078ec0ff */
[----:B------:R-:W-:Y:S01]  /*fa80*/  IMAD.U32 R40, R6, 0x10000, RZ ;  /* 0x0001000006287824 */ /* 0x000fe200078e00ff */
[C---:B------:R-:W-:Y:S02]  /*fa90*/  SHF.L.U32 R4, R5.reuse, 0x10, RZ ;  /* 0x0000001005047819 */ /* 0x040fe400000006ff */
[----:B-1----:R-:W-:Y:S02]  /*faa0*/  LOP3.LUT R44, R5, 0xffff0000, RZ, 0xc0, !PT ;  /* 0xffff0000052c7812 */ /* 0x002fe400078ec0ff */
[C---:B------:R-:W-:Y:S02]  /*fab0*/  SHF.L.U32 R5, R7.reuse, 0x10, RZ ;  /* 0x0000001007057819 */ /* 0x040fe400000006ff */
[----:B------:R-:W-:Y:S01]  /*fac0*/  LOP3.LUT R47, R7, 0xffff0000, RZ, 0xc0, !PT ;  /* 0xffff0000072f7812 */ /* 0x000fe200078ec0ff */
[C---:B--2---:R-:W-:Y:S01]  /*fad0*/  IMAD.U32 R46, R12.reuse, 0x10000, RZ ;  /* 0x000100000c2e7824 */ /* 0x044fe200078e00ff */
        /* <DEDUP_REMOVED lines=14> */
[----:B---3--:R-:W-:Y:S01]  /*fbc0*/  LOP3.LUT R15, R22, 0xffff0000, RZ, 0xc0, !PT ;  /* 0xffff0000160f7812 */ /* 0x008fe200078ec0ff */
        /* <DEDUP_REMOVED lines=29> */
.L_x_2871:
[----:B------:R-:W-:Y:S05]  /*fda0*/  BSYNC B0 ;  /* 0x0000000000007941 */ /* 0x000fea0003800000 */
.L_x_2870:
[----:B-----5:R4:W-:Y:S02]  /*fdb0*/  STS.128 [R233+0x2000], R24 ;  /* 0x00200018e9007388 */ /* 0x0209e40000000c00 */
.L_x_2867:
[----:B------:R-:W-:Y:S05]  /*fdc0*/  BSYNC B1 ;  /* 0x0000000000017941 */ /* 0x000fea0003800000 */
.L_x_2866:
        /* <DEDUP_REMOVED lines=24> */
[----:B--2---:R-:W2:Y:S01]  /*ff50*/  LD.E.128 R12, [R12.64] ;  /* 0x000000060c0c7980 */ /* 0x004ea2000c101d00 */
[----:B------:R-:W-:Y:S02]  /*ff60*/  LEA.HI.X.SX32 R16, R21, R16, 0x1, P1 ;  /* 0x0000001015107211 */ /* 0x000fe400008f0eff */
[C---:B------:R-:W-:Y:S01]  /*ff70*/  LEA R20, P1, R23.reuse, R34, 0x1 ;  /* 0x0000002217147211 */ /* 0x040fe200078208ff */
[----:B---3--:R-:W3:Y:S03]  /*ff80*/  LD.E.128 R4, [R4.64] ;  /* 0x0000000604047980 */ /* 0x008ee6000c101d00 */
[----:B------:R-:W-:-:S06]  /*ff90*/  LEA.HI.X R21, R23, R35, R16, 0x1, P1 ;  /* 0x0000002317157211 */ /* 0x000fcc00008f0c10 */
[----:B----4-:R-:W4:Y:S01]  /*ffa0*/  LD.E.128 R20, [R20.64] ;  /* 0x0000000614147980 */ /* 0x010f22000c101d00 */
        /* <DEDUP_REMOVED lines=8> */
[C---:B--2---:R-:W-:Y:S01]  /*10030*/  IMAD.U32 R31, R12.reuse, 0x10000, RZ ;  /* 0x000100000c1f7824 */ /* 0x044fe200078e00ff */
[----:B------:R-:W-:Y:S01]  /*10040*/  LOP3.LUT R30, R12, 0xffff0000, RZ, 0xc0, !PT ;  /* 0xffff00000c1e7812 */ /* 0x000fe200078ec0ff */
[----:B-1----:R-:W-:Y:S01]  /*10050*/  IMAD.U32 R44, R14, 0x10000, RZ ;  /* 0x000100000e2c7824 */ /* 0x002fe200078e00ff */
        /* <DEDUP_REMOVED lines=49> */
.L_x_2875:
[----:B------:R-:W-:Y:S05]  /*10370*/  BSYNC B0 ;  /* 0x0000000000007941 */ /* 0x000fea0003800000 */
.L_x_2874:
[----:B-----5:R1:W-:Y:S04]  /*10380*/  STS.128 [R233+0x800], R28 ;  /* 0x0008001ce9007388 */ /* 0x0203e80000000c00 */
[----:B----4-:R1:W5:Y:S01]  /*10390*/  LD.E.128 R24, [R42.64+0x80] ;  /* 0x000080062a187980 */ /* 0x010362000c101d00 */
        /* <DEDUP_REMOVED lines=21> */
[----:B--2---:R-:W2:Y:S01]  /*104f0*/  LD.E.128 R12, [R14.64] ;  /* 0x000000060e0c7980 */ /* 0x004ea2000c101d00 */
[----:B------:R-:W-:Y:S02]  /*10500*/  LEA.HI.X.SX32 R16, R21, R16, 0x1, P1 ;  /* 0x0000001015107211 */ /* 0x000fe400008f0eff */
[----:B------:R-:W-:-:S04]  /*10510*/  LEA R20, P1, R23, R34, 0x1 ;  /* 0x0000002217147211 */ /* 0x000fc800078208ff */
[----:B------:R-:W-:-:S06]  /*10520*/  LEA.HI.X R21, R23, R35, R16, 0x1, P1 ;  /* 0x0000002317157211 */ /* 0x000fcc00008f0c10 */
[----:B---3--:R-:W3:Y:S01]  /*10530*/  LD.E.128 R20, [R20.64] ;  /* 0x0000000614147980 */ /* 0x008ee2000c101d00 */
        /* <DEDUP_REMOVED lines=8> */
[C---:B----4-:R-:W-:Y:S01]  /*105c0*/  IMAD.U32 R31, R4.reuse, 0x10000, RZ ;  /* 0x00010000041f7824 */ /* 0x050fe200078e00ff */
[----:B------:R-:W-:Y:S01]  /*105d0*/  LOP3.LUT R27, R4, 0xffff0000, RZ, 0xc0, !PT ;  /* 0xffff0000041b7812 */ /* 0x000fe200078ec0ff */
[----:B------:R-:W-:Y:S01]  /*105e0*/  IMAD.U32 R41, R6, 0x10000, RZ ;  /* 0x0001000006297824 */ /* 0x000fe200078e00ff */
[----:B------:R-:W-:-:S02]  /*105f0*/  SHF.L.U32 R4, R5, 0x10, RZ ;  /* 0x0000001005047819 */ /* 0x000fc400000006ff */
[----:B------:R-:W-:Y:S02]  /*10600*/  LOP3.LUT R42, R5, 0xffff0000, RZ, 0xc0, !PT ;  /* 0xffff0000052a7812 */ /* 0x000fe400078ec0ff */
[C---:B------:R-:W-:Y:S02]  /*10610*/  SHF.L.U32 R5, R7.reuse, 0x10, RZ ;  /* 0x0000001007057819 */ /* 0x040fe400000006ff */
        /* <DEDUP_REMOVED lines=46> */
.L_x_2877:
[----:B------:R-:W-:Y:S05]  /*10900*/  BSYNC B0 ;  /* 0x0000000000007941 */ /* 0x000fea0003800000 */
.L_x_2876:
[----:B-----5:R4:W-:Y:S02]  /*10910*/  STS.128 [R233+0x2800], R24 ;  /* 0x00280018e9007388 */ /* 0x0209e40000000c00 */
.L_x_2873:
[----:B------:R-:W-:Y:S05]  /*10920*/  BSYNC B1 ;  /* 0x0000000000017941 */ /* 0x000fea0003800000 */
.L_x_2872:
[----:B------:R-:W-:Y:S01]  /*10930*/  IADD3 R16, R186, 0x20, RZ ;  /* 0x00000020ba107810 */ /* 0x000fe20007ffe0ff */
[----:B------:R-:W-:Y:S03]  /*10940*/  BSSY B1, `(.L_x_2878) ;  /* 0x00000b7000017945 */ /* 0x000fe60003800000 */
[----:B------:R-:W-:-:S04]  /*10950*/  ISETP.GE.AND P0, PT, R16, R17, PT ;  /* 0x000000111000720c */ /* 0x000fc80003f06270 */
[----:B------:R-:W-:-:S13]  /*10960*/  ISETP.LT.OR P0, PT, R57, -0x107, P0 ;  /* 0xfffffef93900780c */ /* 0x000fda0000701670 */
[----:B------:R-:W-:Y:S05]  /*10970*/  @P0 BRA `(.L_x_2879) ;  /* 0x00000b3000000947 */ /* 0x000fea0003800000 */
[----:B----4-:R4:W5:Y:S01]  /*10980*/  LD.E.128 R24, [R36.64] ;  /* 0x0000000624187980 */ /* 0x010962000c101d00 */
        /* <DEDUP_REMOVED lines=25> */
[C---:B-1----:R-:W-:Y:S01]  /*10b20*/  IMAD.U32 R29, R24.reuse, 0x10000, RZ ;  /* 0x00010000181d7824 */ /* 0x042fe200078e00ff */
        /* <DEDUP_REMOVED lines=60> */
.L_x_2881:
[----:B------:R-:W-:Y:S05]  /*10ef0*/  BSYNC B0 ;  /* 0x0000000000007941 */ /* 0x000fea0003800000 */
.L_x_2880:
        /* <DEDUP_REMOVED lines=89> */
.L_x_2883:
[----:B------:R-:W-:Y:S05]  /*11490*/  BSYNC B0 ;  /* 0x0000000000007941 */ /* 0x000fea0003800000 */
.L_x_2882:
[----:B-----5:R1:W-:Y:S02]  /*114a0*/  STS.128 [R233+0x3000], R12 ;  /* 0x0030000ce9007388 */ /* 0x0203e40000000c00 */
.L_x_2879:
[----:B------:R-:W-:Y:S05]  /*114b0*/  BSYNC B1 ;  /* 0x0000000000017941 */ /* 0x000fea0003800000 */
.L_x_2878:
[----:B-12---:R-:W-:-:S04]  /*114c0*/  IADD3 R28, R186, 0x30, RZ ;  /* 0x00000030ba1c7810 */ /* 0x006fc80007ffe0ff */
[----:B------:R-:W-:-:S04]  /*114d0*/  ISETP.GE.AND P0, PT, R28, R17, PT ;  /* 0x000000111c00720c */ /* 0x000fc80003f06270 */
[----:B------:R-:W-:-:S13]  /*114e0*/  ISETP.LT.OR P0, PT, R57, -0x187, P0 ;  /* 0xfffffe793900780c */ /* 0x000fda0000701670 */
[----:B------:R-:W-:Y:S05]  /*114f0*/  @P0 BRA `(.L_x_2861) ;  /* 0x00000d8000000947 */ /* 0x000fea0003800000 */
[----:B----4-:R1:W5:Y:S01]  /*11500*/  LD.E.128 R24, [R38.64] ;  /* 0x0000000626187980 */ /* 0x010362000c101d00 */
        /* <DEDUP_REMOVED lines=21> */
[----:B------:R-:W4:Y:S01]  /*11660*/  LD.E.128 R12, [R12.64] ;  /* 0x000000060c0c7980 */ /* 0x000f22000c101d00 */
[----:B------:R-:W-:-:S04]  /*11670*/  LEA R20, P1, R23, R34, 0x1 ;  /* 0x0000002217147211 */ /* 0x000fc800078208ff */
[----:B------:R-:W-:-:S06]  /*11680*/  LEA.HI.X R21, R23, R35, R17, 0x1, P1 ;  /* 0x0000002317157211 */ /* 0x000fcc00008f0c11 */
[----:B---3--:R-:W3:Y:S01]  /*11690*/  LD.E.128 R20, [R20.64] ;  /* 0x0000000614147980 */ /* 0x008ee2000c101d00 */
        /* <DEDUP_REMOVED lines=9> */
[C---:B----4-:R-:W-:Y:S02]  /*11730*/  SHF.L.U32 R36, R12.reuse, 0x10, RZ ;  /* 0x000000100c247819 */ /* 0x050fe400000006ff */
        /* <DEDUP_REMOVED lines=21> */
[C---:B---3--:R-:W-:Y:S01]  /*11890*/  IMAD.U32 R4, R21.reuse, 0x10000, RZ ;  /* 0x0001000015047824 */ /* 0x048fe200078e00ff */
        /* <DEDUP_REMOVED lines=29> */
.L_x_2885:
[----:B------:R-:W-:Y:S05]  /*11a70*/  BSYNC B0 ;  /* 0x0000000000007941 */ /* 0x000fea0003800000 */
.L_x_2884:
        /* <DEDUP_REMOVED lines=19> */
[----:B------:R-:W4:Y:S03]  /*11bb0*/  LD.E.128 R12, [R14.64+0x80] ;  /* 0x000080060e0c7980 */ /* 0x000f26000c101d00 */
[----:B------:R-:W-:Y:S02]  /*11bc0*/  LEA.HI.X R21, R3, R33, R17, 0x1, P1 ;  /* 0x0000002103157211 */ /* 0x000fe400008f0c11 */
[----:B------:R-:W-:Y:S01]  /*11bd0*/  MOV R3, RZ ;  /* 0x000000ff00037202 */ /* 0x000fe20000000f00 */
[----:B------:R-:W-:-:S03]  /*11be0*/  @P0 IMAD.MOV R3, RZ, RZ, -R9 ;  /* 0x000000ffff030224 */ /* 0x000fc600078e0a09 */
[----:B--2---:R-:W2:Y:S02]  /*11bf0*/  LD.E.128 R20, [R20.64] ;  /* 0x0000000614147980 */ /* 0x004ea4000c101d00 */
[----:B------:R-:W-:-:S04]  /*11c00*/  IADD3 R9, P1, R3, R2, RZ ;  /* 0x0000000203097210 */ /* 0x000fc80007f3e0ff */
[----:B------:R-:W-:Y:S02]  /*11c10*/  LEA.HI.X.SX32 R3, R3, R8, 0x1, P1 ;  /* 0x0000000803037211 */ /* 0x000fe400008f0eff */
[----:B------:R-:W-:-:S04]  /*11c20*/  LEA R24, P1, R9, R34, 0x1 ;  /* 0x0000002209187211 */ /* 0x000fc800078208ff */
[----:B------:R-:W-:-:S06]  /*11c30*/  LEA.HI.X R25, R9, R35, R3, 0x1, P1 ;  /* 0x0000002309197211 */ /* 0x000fcc00008f0c03 */
[----:B---3--:R-:W3:Y:S01]  /*11c40*/  LD.E.128 R24, [R24.64] ;  /* 0x0000000618187980 */ /* 0x008ee2000c101d00 */
        /* <DEDUP_REMOVED lines=8> */
[C---:B----4-:R-:W-:Y:S01]  /*11cd0*/  SHF.L.U32 R6, R13.reuse, 0x10, RZ ;  /* 0x000000100d067819 */ /* 0x050fe200000006ff */
[----:B------:R-:W-:Y:S01]  /*11ce0*/  IMAD.U32 R18, R12, 0x10000, RZ ;  /* 0x000100000c127824 */ /* 0x000fe200078e00ff */
[----:B------:R-:W-:Y:S01]  /*11cf0*/  LOP3.LUT R30, R13, 0xffff0000, RZ, 0xc0, !PT ;  /* 0xffff00000d1e7812 */ /* 0x000fe200078ec0ff */
[----:B------:R-:W-:Y:S01]  /*11d00*/  IMAD.U32 R29, R14, 0x10000, RZ ;  /* 0x000100000e1d7824 */ /* 0x000fe200078e00ff */
[----:B------:R-:W-:Y:S02]  /*11d10*/  LOP3.LUT R7, R12, 0xffff0000, RZ, 0xc0, !PT ;  /* 0xffff00000c077812 */ /* 0x000fe400078ec0ff */
[----:B------:R-:W-:Y:S02]  /*11d20*/  LOP3.LUT R13, R14, 0xffff0000, RZ, 0xc0, !PT ;  /* 0xffff00000e0d7812 */ /* 0x000fe400078ec0ff */
        /* <DEDUP_REMOVED lines=46> */
.L_x_2887:
[----:B------:R-:W-:Y:S05]  /*12010*/  BSYNC B0 ;  /* 0x0000000000007941 */ /* 0x000fea0003800000 */
.L_x_2886:
[----:B-----5:R4:W-:Y:S01]  /*12020*/  STS.128 [R233+0x3800], R4 ;  /* 0x00380004e9007388 */ /* 0x0209e20000000c00 */
[----:B------:R-:W-:Y:S05]  /*12030*/  BRA `(.L_x_2861) ;  /* 0x0000024000007947 */ /* 0x000fea0003800000 */
.L_x_2841:
        /* <DEDUP_REMOVED lines=36> */
.L_x_2861:
[----:B------:R-:W-:Y:S05]  /*12280*/  BSYNC B2 ;  /* 0x0000000000027941 */ /* 0x000fea0003800000 */
.L_x_2840:
[----:B------:R-:W-:Y:S01]  /*12290*/  IADD3 R235, R55, -0x1, RZ ;  /* 0xffffffff37eb7810 */ /* 0x000fe20007ffe0ff */
[----:B------:R-:W-:Y:S01]  /*122a0*/  IMAD.SHL.U32 R77, R77, 0x40, RZ ;  /* 0x000000404d4d7824 */ /* 0x000fe200078e00ff */
[----:B-1--4-:R-:W-:-:S02]  /*122b0*/  IADD3 R6, R186, 0x50, RZ ;  /* 0x00000050ba067810 */ /* 0x012fc40007ffe0ff */
        /* <DEDUP_REMOVED lines=11> */
[C---:B------:R-:W-:Y:S02]  /*12370*/  @!P0 LEA R14, P2, R75.reuse, R224, 0x1 ;  /* 0x000000e04b0e8211 */ /* 0x040fe400078408ff */
[----:B------:R-:W-:Y:S01]  /*12380*/  @!PT LDS RZ, [RZ] ;  /* 0x00000000fffff984 */ /* 0x000fe20000000800 */
[----:B------:R-:W-:Y:S01]  /*12390*/  @!PT LDS RZ, [RZ] ;  /* 0x00000000fffff984 */ /* 0x000fe20000000800 */
[----:B------:R-:W-:Y:S01]  /*123a0*/  @!PT LDS RZ, [RZ] ;  /* 0x00000000fffff984 */ /* 0x000fe20000000800 */
[----:B------:R1:W-:Y:S02]  /*123b0*/  @!P1 LDGSTS.E.BYPASS.LTC128B.128 [R233+0x4000], [R224.64] ;  /* 0x04000000e0e99fae */ /* 0x0003e4000b901d46 */
[----:B------:R-:W-:Y:S02]  /*123c0*/  @!P0 LEA.HI.X R15, R75, R225, R76, 0x1, P2 ;  /* 0x000000e14b0f8211 */ /* 0x000fe400010f0c4c */
[----:B------:R1:W-:Y:S01]  /*123d0*/  @!P1 LDGSTS.E.BYPASS.LTC128B.128 [R233+0x8000], [R224.64+0x80] ;  /* 0x08000080e0e99fae */ /* 0x0003e2000b901d46 */
[-C--:B------:R-:W-:Y:S01]  /*123e0*/  ISETP.GE.AND P2, PT, R4, R3.reuse, PT ;  /* 0x000000030400720c */ /* 0x080fe20003f46270 */
[----:B------:R-:W-:Y:S01]  /*123f0*/  @!P3 IMAD R18, R135, 0x60, RZ ;  /* 0x000000608712b824 */ /* 0x000fe200078e02ff */
[----:B------:R-:W-:Y:S01]  /*12400*/  ISETP.GE.AND P1, PT, R2, R3, PT ;  /* 0x000000030200720c */ /* 0x000fe20003f26270 */
[----:B------:R4:W-:Y:S01]  /*12410*/  @!P0 LDGSTS.E.BYPASS.LTC128B.128 [R233+0x4800], [R14.64] ;  /* 0x048000000ee98fae */ /* 0x0009e2000b901d46 */
[----:B------:R-:W-:-:S03]  /*12420*/  @!P3 IMAD.WIDE.U32 R12, R134, 0x60, R224 ;  /* 0x00000060860cb825 */ /* 0x000fc600078e00e0 */
[----:B------:R4:W-:Y:S01]  /*12430*/  @!P0 LDGSTS.E.BYPASS.LTC128B.128 [R233+0x8800], [R14.64+0x80] ;  /* 0x088000800ee98fae */ /* 0x0009e2000b901d46 */
[----:B--2---:R-:W-:Y:S01]  /*12440*/  @!P6 LEA R20, P0, R134, R224, 0x6 ;  /* 0x000000e08614e211 */ /* 0x004fe200078030ff */
[----:B------:R-:W-:Y:S02]  /*12450*/  @!P3 IMAD.IADD R19, R18, 0x1, R13 ;  /* 0x000000011213b824 */ /* 0x000fe400078e020d */
[----:B------:R-:W-:Y:S01]  /*12460*/  @!P3 IMAD.MOV.U32 R18, RZ, RZ, R12 ;  /* 0x000000ffff12b224 */ /* 0x000fe200078e000c */
[----:B------:R-:W-:Y:S01]  /*12470*/  @!P6 LEA.HI.X R21, R134, R225, R135, 0x6, P0 ;  /* 0x000000e18615e211 */ /* 0x000fe200000f3487 */
[----:B------:R-:W-:Y:S01]  /*12480*/  @!P2 IMAD.MOV.U32 R12, RZ, RZ, R224 ;  /* 0x000000ffff0ca224 */ /* 0x000fe200078e00e0 */
[----:B------:R-:W-:Y:S01]  /*12490*/  ISETP.GE.AND P0, PT, R0, R3, PT ;  /* 0x000000030000720c */ /* 0x000fe20003f06270 */
[----:B------:R-:W-:Y:S01]  /*124a0*/  @!P2 IMAD.MOV.U32 R13, RZ, RZ, R225 ;  /* 0x000000ffff0da224 */ /* 0x000fe200078e00e1 */
[----:B------:R-:W-:Y:S01]  /*124b0*/  IADD3 R0, R186, 0x40, RZ ;  /* 0x00000040ba007810 */ /* 0x000fe20007ffe0ff */
[----:B------:R2:W-:Y:S01]  /*124c0*/  @!P6 LDGSTS.E.BYPASS.LTC128B.128 [R233+0x5000], [R20.64] ;  /* 0x0500000014e9efae */ /* 0x0005e2000b901d46 */
[----:B------:R-:W-:-:S02]  /*124d0*/  @!P4 IMAD R8, R135, 0xa0, RZ ;  /* 0x000000a08708c824 */ /* 0x000fc400078e02ff */
[C---:B------:R-:W-:Y:S01]  /*124e0*/  @!P2 IMAD R7, R135.reuse, 0xc0, RZ ;  /* 0x000000c08707a824 */ /* 0x040fe200078e02ff */
[----:B------:R2:W-:Y:S01]  /*124f0*/  @!P6 LDGSTS.E.BYPASS.LTC128B.128 [R233+0x9000], [R20.64+0x80] ;  /* 0x0900008014e9efae */ /* 0x0005e2000b901d46 */
[----:B------:R-:W-:Y:S01]  /*12500*/  ISETP.GE.AND P6, PT, R0, R3, PT ;  /* 0x000000030000720c */ /* 0x000fe20003fc6270 */
[----:B------:R-:W-:Y:S02]  /*12510*/  @!P2 IMAD.WIDE.U32 R12, R134, 0xc0, R12 ;  /* 0x000000c0860ca825 */ /* 0x000fe400078e000c */
[----:B------:R4:W-:Y:S02]  /*12520*/  @!P3 LDGSTS.E.BYPASS.LTC128B.128 [R233+0x5800], [R18.64] ;  /* 0x0580000012e9bfae */ /* 0x0009e4000b901d46 */
[----:B------:R-:W-:Y:S02]  /*12530*/  @!P1 IMAD R5, R135, 0xe0, RZ ;  /* 0x000000e087059824 */ /* 0x000fe400078e02ff */
[----:B------:R4:W-:Y:S01]  /*12540*/  @!P3 LDGSTS.E.BYPASS.LTC128B.128 [R233+0x9800], [R18.64+0x80] ;  /* 0x0980008012e9bfae */ /* 0x0009e2000b901d46 */
[----:B------:R-:W-:Y:S01]  /*12550*/  @!P2 IMAD.IADD R13, R7, 0x1, R13 ;  /* 0x00000001070da824 */ /* 0x000fe200078e020d */
[----:B------:R-:W-:Y:S01]  /*12560*/  SHF.R.S32.HI R7, RZ, 0x4, R78 ;  /* 0x00000004ff077819 */ /* 0x000fe2000001144e */
[----:B----4-:R-:W-:-:S03]  /*12570*/  @!P4 IMAD.MOV.U32 R14, RZ, RZ, R224 ;  /* 0x000000ffff0ec224 */ /* 0x010fc600078e00e0 */
[----:B------:R-:W-:Y:S01]  /*12580*/  @!P6 LEA R22, P3, R134, R224, 0x7 ;  /* 0x000000e08616e211 */ /* 0x000fe200078638ff */
[----:B------:R-:W-:Y:S01]  /*12590*/  @!P4 IMAD.MOV.U32 R15, RZ, RZ, R225 ;  /* 0x000000ffff0fc224 */ /* 0x000fe200078e00e1 */
[----:B------:R-:W-:Y:S02]  /*125a0*/  LEA.HI R78, R78, R7, RZ, 0x1 ;  /* 0x000000074e4e7211 */ /* 0x000fe400078f08ff */
[C---:B------:R-:W-:Y:S01]  /*125b0*/  @!P6 LEA.HI.X R23, R134.reuse, R225, R135, 0x7, P3 ;  /* 0x000000e18617e211 */ /* 0x040fe200018f3c87 */
[----:B------:R-:W-:Y:S01]  /*125c0*/  @!P4 IMAD.WIDE.U32 R14, R134, 0xa0, R14 ;  /* 0x000000a0860ec825 */ /* 0x000fe200078e000e */
[----:B------:R-:W-:Y:S02]  /*125d0*/  LOP3.LUT R78, R78, 0xfffffffe, RZ, 0xc0, !PT ;  /* 0xfffffffe4e4e7812 */ /* 0x000fe400078ec0ff */
[----:B------:R-:W-:Y:S01]  /*125e0*/  ISETP.GE.AND P3, PT, R6, R3, PT ;  /* 0x000000030600720c */ /* 0x000fe20003f66270 */
[----:B------:R-:W-:Y:S01]  /*125f0*/  @!P4 IMAD.IADD R15, R8, 0x1, R15 ;  /* 0x00000001080fc824 */ /* 0x000fe200078e020f */
[----:B------:R4:W-:Y:S01]  /*12600*/  @!P6 LDGSTS.E.BYPASS.LTC128B.128 [R233+0x6000], [R22.64] ;  /* 0x0600000016e9efae */ /* 0x0009e2000b901d46 */
[----:B------:R-:W-:-:S02]  /*12610*/  IMAD.IADD R78, R7, 0x1, -R78 ;  /* 0x00000001074e7824 */ /* 0x000fc400078e0a4e */
[----:B--2---:R-:W-:Y:S01]  /*12620*/  @!P1 IMAD.WIDE.U32 R20, R134, 0xe0, R224 ;  /* 0x000000e086149825 */ /* 0x004fe200078e00e0 */
[----:B------:R4:W-:Y:S01]  /*12630*/  @!P6 LDGSTS.E.BYPASS.LTC128B.128 [R233+0xa000], [R22.64+0x80] ;  /* 0x0a00008016e9efae */ /* 0x0009e2000b901d46 */
[C---:B------:R-:W-:Y:S02]  /*12640*/  ISETP.GE.AND P6, PT, R186.reuse, R3, PT ;  /* 0x00000003ba00720c */ /* 0x040fe40003fc6270 */
[----:B------:R-:W-:Y:S01]  /*12650*/  @!P1 IMAD.IADD R21, R5, 0x1, R21 ;  /* 0x0000000105159824 */ /* 0x000fe200078e0215 */
[----:B------:R2:W-:Y:S01]  /*12660*/  @!P4 LDGSTS.E.BYPASS.LTC128B.128 [R233+0x6800], [R14.64] ;  /* 0x068000000ee9cfae */ /* 0x0005e2000b901d46 */
[----:B------:R-:W-:Y:S02]  /*12670*/  IMAD.SHL.U32 R5, R71, 0x40, RZ ;  /* 0x0000004047057824 */ /* 0x000fe400078e00ff */
[----:B------:R-:W-:Y:S01]  /*12680*/  IMAD.SHL.U32 R186, R186, 0x8, RZ ;  /* 0x00000008baba7824 */ /* 0x000fe200078e00ff */
[----:B------:R2:W-:Y:S01]  /*12690*/  @!P4 LDGSTS.E.BYPASS.LTC128B.128 [R233+0xa800], [R14.64+0x80] ;  /* 0x0a8000800ee9cfae */ /* 0x0005e2000b901d46 */
[----:B------:R-:W-:Y:S01]  /*126a0*/  IMAD.SHL.U32 R6, R78, 0x8, RZ ;  /* 0x000000084e067824 */ /* 0x000fe200078e00ff */
[----:B------:R-:W-:-:S02]  /*126b0*/  LOP3.LUT R5, R5, 0x1c0, RZ, 0xc0, !PT ;  /* 0x000001c005057812 */ /* 0x000fc400078ec0ff */
[----:B------:R1:W-:Y:S02]  /*126c0*/  @!P2 LDGSTS.E.BYPASS.LTC128B.128 [R233+0x7000], [R12.64] ;  /* 0x070000000ce9afae */ /* 0x0003e4000b901d46 */
[----:B------:R-:W-:Y:S02]  /*126d0*/  LOP3.LUT R186, R5, 0x8, R186, 0xf8, !PT ;  /* 0x0000000805ba7812 */ /* 0x000fe400078ef8ba */
[----:B------:R1:W-:Y:S01]  /*126e0*/  @!P2 LDGSTS.E.BYPASS.LTC128B.128 [R233+0xb000], [R12.64+0x80] ;  /* 0x0b0000800ce9afae */ /* 0x0003e2000b901d46 */
[----:B------:R-:W-:Y:S02]  /*126f0*/  ISETP.GE.AND P2, PT, R4, R3, PT ;  /* 0x000000030400720c */ /* 0x000fe40003f46270 */
[----:B------:R-:W-:Y:S01]  /*12700*/  SHF.R.U32.HI R5, RZ, 0x3, R5 ;  /* 0x00000003ff057819 */ /* 0x000fe20000011605 */
[----:B------:R4:W-:Y:S01]  /*12710*/  @!P1 LDGSTS.E.BYPASS.LTC128B.128 [R233+0x7800], [R20.64] ;  /* 0x0780000014e99fae */ /* 0x0009e2000b901d46 */
[----:B------:R-:W-:Y:S02]  /*12720*/  @!P0 LEA R4, P4, R73, R226, 0x1 ;  /* 0x000000e249048211 */ /* 0x000fe400078808ff */
[----:B------:R-:W-:Y:S01]  /*12730*/  LOP3.LUT R7, R186, R5, RZ, 0x3c, !PT ;  /* 0x00000005ba077212 */ /* 0x000fe200078e3cff */
[----:B------:R4:W-:Y:S01]  /*12740*/  @!P1 LDGSTS.E.BYPASS.LTC128B.128 [R233+0xb800], [R20.64+0x80] ;  /* 0x0b80008014e99fae */ /* 0x0009e2000b901d46 */
[----:B------:R-:W-:-:S02]  /*12750*/  ISETP.GE.AND P1, PT, R2, R3, PT ;  /* 0x000000030200720c */ /* 0x000fc40003f26270 */
[----:B------:R-:W-:Y:S01]  /*12760*/  @!P0 LEA.HI.X R5, R73, R227, R74, 0x1, P4 ;  /* 0x000000e349058211 */ /* 0x000fe200020f0c4a */
[----:B------:R-:W0:Y:S04]  /*12770*/  LDGDEPBAR ;  /* 0x00000000000079af */ /* 0x000e280000000000 */
[----:B------:R-:W3:Y:S01]  /*12780*/  LD.E R2, [R10.64+0x188] ;  /* 0x000188060a027980 */ /* 0x000ee2000c101900 */
[----:B------:R-:W-:Y:S01]  /*12790*/  ISETP.GE.AND P4, PT, R0, R3, PT ;  /* 0x000000030000720c */ /* 0x000fe20003f86270 */
[--C-:B------:R-:W-:Y:S01]  /*127a0*/  @!P3 IMAD.MOV.U32 R17, RZ, RZ, R227.reuse ;  /* 0x000000ffff11b224 */ /* 0x100fe200078e00e3 */
[----:B------:R-:W-:Y:S01]  /*127b0*/  LOP3.LUT R6, R77, 0x8, R6, 0xf8, !PT ;  /* 0x000000084d067812 */ /* 0x000fe200078ef806 */
[----:B--2---:R-:W-:Y:S02]  /*127c0*/  @!P5 IMAD R14, R141, 0x60, RZ ;  /* 0x000000608d0ed824 */ /* 0x004fe400078e02ff */
[----:B----4-:R-:W-:-:S04]  /*127d0*/  @!P5 IMAD.WIDE.U32 R22, R140, 0x60, R226 ;  /* 0x000000608c16d825 */ /* 0x010fc800078e00e2 */
[----:B------:R-:W-:Y:S01]  /*127e0*/  IMAD R222, R78, 0x200, R7 ;  /* 0x000002004ede7824 */ /* 0x000fe200078e0207 */
[----:B-1----:R-:W-:Y:S01]  /*127f0*/  SHF.R.U32.HI R13, RZ, 0x3, R77 ;  /* 0x00000003ff0d7819 */ /* 0x002fe2000001164d */
[----:B------:R-:W-:Y:S02]  /*12800*/  @!P5 IMAD.IADD R15, R14, 0x1, R23 ;  /* 0x000000010e0fd824 */ /* 0x000fe400078e0217 */
[----:B------:R-:W-:Y:S01]  /*12810*/  @!P5 IMAD.MOV.U32 R14, RZ, RZ, R22 ;  /* 0x000000ffff0ed224 */ /* 0x000fe200078e0016 */
[----:B------:R-:W-:Y:S01]  /*12820*/  LOP3.LUT R0, R6, R13, RZ, 0x3c, !PT ;  /* 0x0000000d06007212 */ /* 0x000fe200078e3cff */
[C---:B------:R-:W-:Y:S02]  /*12830*/  @!P2 IMAD R6, R141.reuse, 0xc0, RZ ;  /* 0x000000c08d06a824 */ /* 0x040fe400078e02ff */
[----:B------:R-:W-:Y:S01]  /*12840*/  @!P3 IMAD R12, R141, 0xa0, RZ ;  /* 0x000000a08d0cb824 */ /* 0x000fe200078e02ff */
[----:B------:R-:W-:-:S04]  /*12850*/  DEPBAR.LE SB0, 0x0 ;  /* 0x000080000000791a */ /* 0x000fc80000000000 */
[----:B------:R-:W-:Y:S01]  /*12860*/  BAR.SYNC.DEFER_BLOCKING 0x0 ;  /* 0x0000000000007b1d */ /* 0x000fe20000010000 */
[----:B------:R-:W-:Y:S02]  /*12870*/  IMAD.SHL.U32 R53, R72, 0x40, RZ ;  /* 0x0000004048357824 */ /* 0x000fe400078e00ff */
[----:B------:R-:W-:-:S03]  /*12880*/  IMAD.SHL.U32 R222, R222, 0x2, RZ ;  /* 0x00000002dede7824 */ /* 0x000fc600078e00ff */
[----:B------:R-:W-:-:S05]  /*12890*/  LOP3.LUT R53, R53, 0xfffffe00, RZ, 0xc0, !PT ;  /* 0xfffffe0035357812 */ /* 0x000fca00078ec0ff */
[----:B------:R-:W-:-:S04]  /*128a0*/  IMAD R223, R59, 0x400, R53 ;  /* 0x000004003bdf7824 */ /* 0x000fc800078e0235 */
[----:B------:R-:W-:-:S04]  /*128b0*/  IMAD.IADD R223, R0, 0x1, R223 ;  /* 0x0000000100df7824 */ /* 0x000fc800078e02df */
[----:B------:R-:W-:Y:S01]  /*128c0*/  IMAD.SHL.U32 R223, R223, 0x2, RZ ;  /* 0x00000002dfdf7824 */ /* 0x000fe200078e00ff */
        /* <DEDUP_REMOVED lines=10> */
[----:B------:R-:W-:Y:S02]  /*12970*/  @!P1 IMAD R3, R141, 0xe0, RZ ;  /* 0x000000e08d039824 */ /* 0x000fe400078e02ff */
[----:B------:R-:W-:Y:S01]  /*12980*/  @!P3 IMAD.WIDE.U32 R20, R140, 0xa0, R16 ;  /* 0x000000a08c14b825 */ /* 0x000fe200078e0010 */
[----:B------:R-:W-:Y:S03]  /*12990*/  @P0 STS.128 [R233+0x10800], RZ ;  /* 0x010800ffe9000388 */ /* 0x000fe60000000c00 */
[----:B------:R-:W-:Y:S01]  /*129a0*/  @!P3 IMAD.IADD R13, R12, 0x1, R21 ;  /* 0x000000010c0db824 */ /* 0x000fe200078e0215 */
[----:B------:R-:W-:Y:S01]  /*129b0*/  @!PT LDS RZ, [RZ] ;  /* 0x00000000fffff984 */ /* 0x000fe20000000800 */
[----:B------:R-:W-:Y:S01]  /*129c0*/  @!PT LDS RZ, [RZ] ;  /* 0x00000000fffff984 */ /* 0x000fe20000000800 */
[----:B------:R-:W-:Y:S01]  /*129d0*/  @!PT LDS RZ, [RZ] ;  /* 0x00000000fffff984 */ /* 0x000fe20000000800 */
[----:B------:R2:W-:Y:S01]  /*129e0*/  @!P0 LDGSTS.E.BYPASS.LTC128B.128 [R233+0xc800], [R4.64] ;  /* 0x0c80000004e98fae */ /* 0x0005e2000b901d46 */
[----:B------:R-:W-:-:S03]  /*129f0*/  @!P3 IMAD.MOV.U32 R12, RZ, RZ, R20 ;  /* 0x000000ffff0cb224 */ /* 0x000fc600078e0014 */
[----:B------:R2:W-:Y:S01]  /*12a00*/  @!P0 LDGSTS.E.BYPASS.LTC128B.128 [R233+0x10800], [R4.64+0x80] ;  /* 0x1080008004e98fae */ /* 0x0005e2000b901d46 */
[----:B------:R-:W-:-:S03]  /*12a10*/  @!P6 LEA R16, P0, R140, R226, 0x6 ;  /* 0x000000e28c10e211 */ /* 0x000fc600078030ff */
[----:B------:R-:W-:Y:S01]  /*12a20*/  @P6 STS.128 [R233+0xd000], RZ ;  /* 0x00d000ffe9006388 */ /* 0x000fe20000000c00 */
[----:B------:R-:W-:-:S03]  /*12a30*/  @!P6 LEA.HI.X R17, R140, R227, R141, 0x6, P0 ;  /* 0x000000e38c11e211 */ /* 0x000fc600000f348d */
[----:B------:R-:W-:Y:S04]  /*12a40*/  @P6 STS.128 [R233+0x11000], RZ ;  /* 0x011000ffe9006388 */ /* 0x000fe80000000c00 */
        /* <DEDUP_REMOVED lines=16> */
[----:B------:R-:W-:Y:S02]  /*12b50*/  @!P2 IMAD.IADD R7, R6, 0x1, R19 ;  /* 0x000000010607a824 */ /* 0x000fe400078e0213 */
[----:B------:R-:W-:Y:S01]  /*12b60*/  @!P2 IMAD.MOV.U32 R6, RZ, RZ, R18 ;  /* 0x000000ffff06a224 */ /* 0x000fe200078e0012 */
[C---:B------:R-:W-:Y:S01]  /*12b70*/  @!P4 LEA R18, P0, R140.reuse, R226, 0x7 ;  /* 0x000000e28c12c211 */ /* 0x040fe200078038ff */
[----:B------:R-:W-:Y:S01]  /*12b80*/  @P4 STS.128 [R233+0x12000], RZ ;  /* 0x012000ffe9004388 */ /* 0x000fe20000000c00 */
[C---:B------:R-:W-:Y:S02]  /*12b90*/  @!P1 IMAD.WIDE.U32 R4, R140.reuse, 0xe0, R226 ;  /* 0x000000e08c049825 */ /* 0x040fe400078e00e2 */
[----:B------:R-:W-:Y:S02]  /*12ba0*/  @!P4 LEA.HI.X R19, R140, R227, R141, 0x7, P0 ;  /* 0x000000e38c13c211 */ /* 0x000fe400000f3c8d */
[----:B------:R-:W-:-:S03]  /*12bb0*/  @!P1 IMAD.IADD R5, R3, 0x1, R5 ;  /* 0x0000000103059824 */ /* 0x000fc600078e0205 */
        /* <DEDUP_REMOVED lines=26> */
[----:B------:R-:W3:Y:S04]  /*12d60*/  LD.E R8, [R10.64+0x18c] ;  /* 0x00018c060a087980 */ /* 0x000ee8000c101900 */
[----:B------:R-:W-:Y:S04]  /*12d70*/  LDSM.16.M88.4 R28, [R223] ;  /* 0x00000000df1c783b */ /* 0x000fe80000000200 */
[----:B------:R-:W1:Y:S04]  /*12d80*/  LDSM.16.M88.4 R20, [R222+0x4000] ;  /* 0x00400000de14783b */ /* 0x000e680000000200 */
[----:B------:R-:W4:Y:S01]  /*12d90*/  LDSM.16.M88.4 R100, [R222+0x5000] ;  /* 0x00500000de64783b */ /* 0x000f220000000200 */
[----:B------:R-:W-:-:S03]  /*12da0*/  R2P PR, R71, 0x6 ;  /* 0x0000000647007804 */ /* 0x000fc60000000000 */
[----:B--2---:R-:W2:Y:S04]  /*12db0*/  LDSM.16.M88.4 R12, [R222+0x4800] ;  /* 0x00480000de0c783b */ /* 0x004ea80000000200 */
[----:B------:R-:W2:Y:S04]  /*12dc0*/  LDSM.16.M88.4 R72, [R222+0x5800] ;  /* 0x00580000de48783b */ /* 0x000ea80000000200 */
[----:B------:R-:W2:Y:S04]  /*12dd0*/  LDSM.16.M88.4 R60, [R222+0x6000] ;  /* 0x00600000de3c783b */ /* 0x000ea80000000200 */
[----:B------:R-:W2:Y:S04]  /*12de0*/  LDSM.16.M88.4 R44, [R222+0x6800] ;  /* 0x00680000de2c783b */ /* 0x000ea80000000200 */
[----:B------:R-:W2:Y:S04]  /*12df0*/  LDSM.16.M88.4 R36, [R222+0x7000] ;  /* 0x00700000de24783b */ /* 0x000ea80000000200 */
[----:B------:R-:W2:Y:S01]  /*12e00*/  LDSM.16.M88.4 R76, [R222+0x7800] ;  /* 0x00780000de4c783b */ /* 0x000ea20000000200 */
[----:B------:R-:W-:Y:S01]  /*12e10*/  IADD3 R3, R222, 0x4000, RZ ;  /* 0x00004000de037810 */ /* 0x000fe20007ffe0ff */
[--C-:B------:R-:W-:Y:S01]  /*12e20*/  IMAD R221, R56, 0x2, R223.reuse ;  /* 0x0000000238dd7824 */ /* 0x100fe200078e02df */
[----:B------:R-:W-:Y:S01]  /*12e30*/  IADD3 R220, R222, 0x4020, RZ ;  /* 0x00004020dedc7810 */ /* 0x000fe20007ffe0ff */
[----:B------:R-:W-:Y:S01]  /*12e40*/  IMAD R219, R54, 0x2, R223 ;  /* 0x0000000236db7824 */ /* 0x000fe200078e02df */
[----:B------:R-:W-:Y:S01]  /*12e50*/  @P1 IADD3 R220, R3, -0x20, RZ ;  /* 0xffffffe003dc1810 */ /* 0x000fe20007ffe0ff */
[----:B------:R-:W0:Y:S04]  /*12e60*/  LDGDEPBAR ;  /* 0x00000000000079af */ /* 0x000e280000000000 */
[----:B------:R-:W-:Y:S01]  /*12e70*/  LDSM.16.M88.4 R80, [R221] ;  /* 0x00000000dd50783b */ /* 0x000fe20000000200 */
[C---:B-1----:R-:W-:Y:S03]  /*12e80*/  HMMA.16816.F32.BF16 R24, R28.reuse, R20, RZ ;  /* 0x000000141c18723c */ /* 0x042fe600000418ff */
[----:B------:R-:W1:Y:S04]  /*12e90*/  LDSM.16.M88.4 R124, [R220] ;  /* 0x00000000dc7c783b */ /* 0x000e680000000200 */
[----:B------:R-:W1:Y:S01]  /*12ea0*/  LDSM.16.M88.4 R108, [R220+0x1000] ;  /* 0x00100000dc6c783b */ /* 0x000e620000000200 */
[----:B------:R-:W-:Y:S01]  /*12eb0*/  IMAD.MOV.U32 R3, RZ, RZ, 0x40 ;  /* 0x00000040ff037424 */ /* 0x000fe200078e00ff */
[C---:B------:R-:W-:Y:S02]  /*12ec0*/  HMMA.16816.F32.BF16 R20, R28.reuse, R22, RZ ;  /* 0x000000161c14723c */ /* 0x040fe400000418ff */
[----:B------:R-:W1:Y:S04]  /*12ed0*/  LDSM.16.M88.4 R104, [R220+0x1800] ;  /* 0x00180000dc68783b */ /* 0x000e680000000200 */
[----:B------:R-:W1:Y:S01]  /*12ee0*/  LDSM.16.M88.4 R84, [R220+0x3800] ;  /* 0x00380000dc54783b */ /* 0x000e620000000200 */
[----:B------:R-:W-:Y:S01]  /*12ef0*/  SEL R3, R3, 0xffffffc0, !P2 ;  /* 0xffffffc003037807 */ /* 0x000fe20005000000 */
[----:B----4-:R-:W-:Y:S02]  /*12f00*/  HMMA.16816.F32.BF16 R4, R28, R100, RZ ;  /* 0x000000641c04723c */ /* 0x010fe400000418ff */
[----:B------:R-:W4:Y:S02]  /*12f10*/  LDSM.16.M88.4 R120, [R220+0x800] ;  /* 0x00080000dc78783b */ /* 0x000f240000000200 */
[----:B------:R-:W-:-:S02]  /*12f20*/  IMAD.IADD R216, R222, 0x1, R3 ;  /* 0x00000001ded87824 */ /* 0x000fc400078e0203 */
[----:B------:R-:W1:Y:S02]  /*12f30*/  LDSM.16.M88.4 R116, [R220+0x2000] ;  /* 0x00200000dc74783b */ /* 0x000e640000000200 */
[C---:B------:R-:W-:Y:S02]  /*12f40*/  HMMA.16816.F32.BF16 R100, R28.reuse, R102, RZ ;  /* 0x000000661c64723c */ /* 0x040fe400000418ff */
[----:B------:R-:W1:Y:S04]  /*12f50*/  LDSM.16.M88.4 R112, [R220+0x2800] ;  /* 0x00280000dc70783b */ /* 0x000e680000000200 */
[----:B------:R-:W1:Y:S02]  /*12f60*/  LDSM.16.M88.4 R88, [R220+0x3000] ;  /* 0x00300000dc58783b */ /* 0x000e640000000200 */
[C---:B--2---:R-:W-:Y:S02]  /*12f70*/  HMMA.16816.F32.BF16 R16, R28.reuse, R12, RZ ;  /* 0x0000000c1c10723c */ /* 0x044fe400000418ff */
[----:B------:R-:W-:Y:S04]  /*12f80*/  LDSM.16.M88.4 R92, [R219] ;  /* 0x00000000db5c783b */ /* 0x000fe80000000200 */
[----:B------:R-:W-:Y:S02]  /*12f90*/  LDSM.16.M88.4 R128, [R216+0x5800] ;  /* 0x00580000d880783b */ /* 0x000fe40000000200 */
[C---:B------:R-:W-:Y:S08]  /*12fa0*/  HMMA.16816.F32.BF16 R96, R28.reuse, R72, RZ ;  /* 0x000000481c60723c */ /* 0x040ff000000418ff */
[C---:B------:R-:W-:Y:S08]  /*12fb0*/  HMMA.16816.F32.BF16 R64, R28.reuse, R60, RZ ;  /* 0x0000003c1c40723c */ /* 0x040ff000000418ff */
[C---:B---3--:R-:W-:Y:S08]  /*12fc0*/  HMMA.16816.F32.BF16 R48, R28.reuse, R44, RZ ;  /* 0x0000002c1c30723c */ /* 0x048ff000000418ff */
        /* <DEDUP_REMOVED lines=8> */
[----:B------:R-:W2:Y:S07]  /*13050*/  LDSM.16.M88.4 R76, [R216+0x4000] ;  /* 0x00400000d84c783b */ /* 0x000eae0000000200 */
[C---:B-1----:R-:W-:Y:S08]  /*13060*/  HMMA.16816.F32.BF16 R24, R80.reuse, R124, R24 ;  /* 0x0000007c5018723c */ /* 0x042ff00000041818 */
[C---:B------:R-:W-:Y:S08]  /*13070*/  HMMA.16816.F32.BF16 R20, R80.reuse, R126, R20 ;  /* 0x0000007e5014723c */ /* 0x040ff00000041814 */
[C---:B------:R-:W-:Y:S08]  /*13080*/  HMMA.16816.F32.BF16 R4, R80.reuse, R108, R4 ;  /* 0x0000006c5004723c */ /* 0x040ff00000041804 */
[C---:B------:R-:W-:Y:S01]  /*13090*/  HMMA.16816.F32.BF16 R100, R80.reuse, R110, R100 ;  /* 0x0000006e5064723c */ /* 0x040fe20000041864 */
[----:B------:R-:W1:Y:S07]  /*130a0*/  LDSM.16.M88.4 R108, [R216+0x4800] ;  /* 0x00480000d86c783b */ /* 0x000e6e0000000200 */
[C---:B------:R-:W-:Y:S08]  /*130b0*/  HMMA.16816.F32.BF16 R96, R80.reuse, R104, R96 ;  /* 0x000000685060723c */ /* 0x040ff00000041860 */
[C---:B------:R-:W-:Y:S01]  /*130c0*/  HMMA.16816.F32.BF16 R72, R80.reuse, R106, R72 ;  /* 0x0000006a5048723c */ /* 0x040fe20000041848 */
[----:B------:R-:W3:Y:S07]  /*130d0*/  LDSM.16.M88.4 R104, [R216+0x5000] ;  /* 0x00500000d868783b */ /* 0x000eee0000000200 */
[C---:B------:R-:W-:Y:S08]  /*130e0*/  HMMA.16816.F32.BF16 R32, R80.reuse, R84, R32 ;  /* 0x000000545020723c */ /* 0x040ff00000041820 */
[C---:B------:R-:W-:Y:S01]  /*130f0*/  HMMA.16816.F32.BF16 R28, R80.reuse, R86, R28 ;  /* 0x00000056501c723c */ /* 0x040fe2000004181c */
[----:B------:R-:W1:Y:S07]  /*13100*/  LDSM.16.M88.4 R84, [R216+0x6800] ;  /* 0x00680000d854783b */ /* 0x000e6e0000000200 */
[C---:B----4-:R-:W-:Y:S08]  /*13110*/  HMMA.16816.F32.BF16 R16, R80.reuse, R120, R16 ;  /* 0x000000785010723c */ /* 0x050ff00000041810 */
[C---:B------:R-:W-:Y:S08]  /*13120*/  HMMA.16816.F32.BF16 R12, R80.reuse, R122, R12 ;  /* 0x0000007a500c723c */ /* 0x040ff0000004180c */
[C---:B------:R-:W-:Y:S08]  /*13130*/  HMMA.16816.F32.BF16 R64, R80.reuse, R116, R64 ;  /* 0x000000745040723c */ /* 0x040ff00000041840 */
[C---:B------:R-:W-:Y:S08]  /*13140*/  HMMA.16816.F32.BF16 R60, R80.reuse, R118, R60 ;  /* 0x00000076503c723c */ /* 0x040ff0000004183c */
[C---:B------:R-:W-:Y:S08]  /*13150*/  HMMA.16816.F32.BF16 R48, R80.reuse, R112, R48 ;  /* 0x000000705030723c */ /* 0x040ff00000041830 */
[C---:B------:R-:W-:Y:S08]  /*13160*/  HMMA.16816.F32.BF16 R44, R80.reuse, R114, R44 ;  /* 0x00000072502c723c */ /* 0x040ff0000004182c */
[C---:B------:R-:W-:Y:S08]  /*13170*/  HMMA.16816.F32.BF16 R40, R80.reuse, R88, R40 ;  /* 0x000000585028723c */ /* 0x040ff00000041828 */
[----:B------:R-:W-:Y:S01]  /*13180*/  HMMA.16816.F32.BF16 R36, R80, R90, R36 ;  /* 0x0000005a5024723c */ /* 0x000fe20000041824 */
[----:B------:R-:W4:Y:S04]  /*13190*/  LDSM.16.M88.4 R88, [R216+0x6000] ;  /* 0x00600000d858783b */ /* 0x000f280000000200 */
[----:B------:R-:W4:Y:S03]  /*131a0*/  LDSM.16.M88.4 R80, [R216+0x7000] ;  /* 0x00700000d850783b */ /* 0x000f260000000200 */
[C---:B--2---:R-:W-:Y:S08]  /*131b0*/  HMMA.16816.F32.BF16 R24, R92.reuse, R76, R24 ;  /* 0x0000004c5c18723c */ /* 0x044ff00000041818 */
[----:B------:R-:W-:Y:S01]  /*131c0*/  HMMA.16816.F32.BF16 R20, R92, R78, R20 ;  /* 0x0000004e5c14723c */ /* 0x000fe20000041814 */
[----:B------:R-:W2:Y:S01]  /*131d0*/  LDSM.16.M88.4 R76, [R216+0x7800] ;  /* 0x00780000d84c783b */ /* 0x000ea20000000200 */
[----:B------:R-:W-:-:S02]  /*131e0*/  IMAD R218, R54, 0x2, R221 ;  /* 0x0000000236da7824 */ /* 0x000fc400078e02dd */
[----:B------:R-:W-:-:S03]  /*131f0*/  IMAD.IADD R205, R3, 0x1, R220 ;  /* 0x0000000103cd7824 */ /* 0x000fc600078e02dc */
[----:B------:R-:W-:Y:S01]  /*13200*/  LDSM.16.M88.4 R124, [R218] ;  /* 0x00000000da7c783b */ /* 0x000fe20000000200 */
[C---:B-1----:R-:W-:Y:S03]  /*13210*/  HMMA.16816.F32.BF16 R16, R92.reuse, R108, R16 ;  /* 0x0000006c5c10723c */ /* 0x042fe60000041810 */
[----:B------:R-:W1:Y:S04]  /*13220*/  LDSM.16.M88.4 R120, [R205] ;  /* 0x00000000cd78783b */ /* 0x000e680000000200 */
[----:B------:R-:W-:Y:S01]  /*13230*/  LDSM.16.M88.4 R112, [R205+0x1000] ;  /* 0x00100000cd70783b */ /* 0x000fe20000000200 */
[C---:B------:R-:W-:Y:S03]  /*13240*/  HMMA.16816.F32.BF16 R12, R92.reuse, R110, R12 ;  /* 0x0000006e5c0c723c */ /* 0x040fe6000004180c */
[----:B------:R-:W1:Y:S04]  /*13250*/  LDSM.16.M88.4 R108, [R205+0x1800] ;  /* 0x00180000cd6c783b */ /* 0x000e680000000200 */
[----:B------:R-:W-:Y:S01]  /*13260*/  LDSM.16.M88.4 R116, [R205+0x800] ;  /* 0x00080000cd74783b */ /* 0x000fe20000000200 */
[C---:B---3--:R-:W-:Y:S08]  /*13270*/  HMMA.16816.F32.BF16 R4, R92.reuse, R104, R4 ;  /* 0x000000685c04723c */ /* 0x048ff00000041804 */
[C---:B------:R-:W-:Y:S01]  /*13280*/  HMMA.16816.F32.BF16 R100, R92.reuse, R106, R100 ;  /* 0x0000006a5c64723c */ /* 0x040fe20000041864 */
[----:B------:R-:W3:Y:S07]  /*13290*/  LDSM.16.M88.4 R104, [R205+0x2000] ;  /* 0x00200000cd68783b */ /* 0x000eee0000000200 */
[C---:B------:R-:W-:Y:S08]  /*132a0*/  HMMA.16816.F32.BF16 R48, R92.reuse, R84, R48 ;  /* 0x000000545c30723c */ /* 0x040ff00000041830 */
[C---:B------:R-:W-:Y:S01]  /*132b0*/  HMMA.16816.F32.BF16 R44, R92.reuse, R86, R44 ;  /* 0x000000565c2c723c */ /* 0x040fe2000004182c */
[----:B------:R-:W1:Y:S07]  /*132c0*/  LDSM.16.M88.4 R84, [R205+0x3000] ;  /* 0x00300000cd54783b */ /* 0x000e6e0000000200 */
        /* <DEDUP_REMOVED lines=12> */
[C---:B-1----:R-:W-:Y:S08]  /*13390*/  HMMA.16816.F32.BF16 R24, R124.reuse, R120, R24 ;  /* 0x000000787c18723c */ /* 0x042ff00000041818 */
[C---:B------:R-:W-:Y:S08]  /*133a0*/  HMMA.16816.F32.BF16 R20, R124.reuse, R122, R20 ;  /* 0x0000007a7c14723c */ /* 0x040ff00000041814 */
[C---:B------:R-:W-:Y:S08]  /*133b0*/  HMMA.16816.F32.BF16 R96, R124.reuse, R108, R96 ;  /* 0x0000006c7c60723c */ /* 0x040ff00000041860 */
[C---:B------:R-:W-:Y:S01]  /*133c0*/  HMMA.16816.F32.BF16 R72, R124.reuse, R110, R72 ;  /* 0x0000006e7c48723c */ /* 0x040fe20000041848 */
[----:B------:R-:W1:Y:S07]  /*133d0*/  LDSM.16.M88.4 R108, [R222+0x8800] ;  /* 0x00880000de6c783b */ /* 0x000e6e0000000200 */
[C---:B------:R-:W-:Y:S08]  /*133e0*/  HMMA.16816.F32.BF16 R4, R124.reuse, R112, R4 ;  /* 0x000000707c04723c */ /* 0x040ff00000041804 */
[C---:B------:R-:W-:Y:S08]  /*133f0*/  HMMA.16816.F32.BF16 R100, R124.reuse, R114, R100 ;  /* 0x000000727c64723c */ /* 0x040ff00000041864 */
[C---:B---3--:R-:W-:Y:S08]  /*13400*/  HMMA.16816.F32.BF16 R64, R124.reuse, R104, R64 ;  /* 0x000000687c40723c */ /* 0x048ff00000041840 */
[C---:B------:R-:W-:Y:S01]  /*13410*/  HMMA.16816.F32.BF16 R112, R124.reuse, R106, R60 ;  /* 0x0000006a7c70723c */ /* 0x040fe2000004183c */
[----:B------:R-:W-:Y:S04]  /*13420*/  LDSM.16.M88.4 R60, [R221+0x2000] ;  /* 0x00200000dd3c783b */ /* 0x000fe80000000200 */
[----:B------:R-:W3:Y:S03]  /*13430*/  LDSM.16.M88.4 R104, [R220+0x4000] ;  /* 0x00400000dc68783b */ /* 0x000ee60000000200 */
[C---:B------:R-:W-:Y:S08]  /*13440*/  HMMA.16816.F32.BF16 R40, R124.reuse, R84, R40 ;  /* 0x000000547c28723c */ /* 0x040ff00000041828 */
        /* <DEDUP_REMOVED lines=16> */
[----:B---3--:R-:W-:Y:S08]  /*13550*/  HMMA.16816.F32.BF16 R24, R60, R104, R24 ;  /* 0x000000683c18723c */ /* 0x008ff00000041818 */
[C---:B------:R-:W-:Y:S01]  /*13560*/  HMMA.16816.F32.BF16 R120, R76.reuse, R110, R12 ;  /* 0x0000006e4c78723c */ /* 0x040fe2000004180c */
[----:B------:R-:W-:Y:S04]  /*13570*/  LDSM.16.M88.4 R12, [R218+0x2000] ;  /* 0x00200000da0c783b */ /* 0x000fe80000000200 */
[----:B------:R-:W-:Y:S03]  /*13580*/  LDSM.16.M88.4 R108, [R205+0x4000] ;  /* 0x00400000cd6c783b */ /* 0x000fe60000000200 */
[----:B----4-:R-:W-:Y:S08]  /*13590*/  HMMA.16816.F32.BF16 R4, R76, R84, R4 ;  /* 0x000000544c04723c */ /* 0x010ff00000041804 */
[----:B------:R-:W-:Y:S01]  /*135a0*/  HMMA.16816.F32.BF16 R20, R60, R106, R20 ;  /* 0x0000006a3c14723c */ /* 0x000fe20000041814 */
[----:B------:R-:W-:Y:S07]  /*135b0*/  LDSM.16.M88.4 R104, [R216+0x8800] ;  /* 0x00880000d868783b */ /* 0x000fee0000000200 */
[----:B------:R-:W-:Y:S01]  /*135c0*/  HMMA.16816.F32.BF16 R100, R76, R86, R100 ;  /* 0x000000564c64723c */ /* 0x000fe20000041864 */
[----:B------:R-:W1:Y:S07]  /*135d0*/  LDSM.16.M88.4 R84, [R220+0x5000] ;  /* 0x00500000dc54783b */ /* 0x000e6e0000000200 */
[----:B--2---:R-:W-:Y:S08]  /*135e0*/  HMMA.16816.F32.BF16 R16, R60, R28, R16 ;  /* 0x0000001c3c10723c */ /* 0x004ff00000041810 */
[C---:B------:R-:W-:Y:S08]  /*135f0*/  HMMA.16816.F32.BF16 R24, R80.reuse, R88, R24 ;  /* 0x000000585018723c */ /* 0x040ff00000041818 */
[----:B------:R-:W-:Y:S01]  /*13600*/  HMMA.16816.F32.BF16 R20, R80, R90, R20 ;  /* 0x0000005a5014723c */ /* 0x000fe20000041814 */
[----:B------:R-:W-:Y:S07]  /*13610*/  LDSM.16.M88.4 R88, [R205+0x4800] ;  /* 0x00480000cd58783b */ /* 0x000fee0000000200 */
[C---:B------:R-:W-:Y:S01]  /*13620*/  HMMA.16816.F32.BF16 R120, R60.reuse, R30, R120 ;  /* 0x0000001e3c78723c */ /* 0x040fe20000041878 */
[----:B------:R-:W2:Y:S07]  /*13630*/  LDSM.16.M88.4 R28, [R216+0x9000] ;  /* 0x00900000d81c783b */ /* 0x000eae0000000200 */
[----:B-1----:R-:W-:Y:S08]  /*13640*/  HMMA.16816.F32.BF16 R4, R60, R84, R4 ;  /* 0x000000543c04723c */ /* 0x002ff00000041804 */
[----:B------:R-:W-:Y:S08]  /*13650*/  HMMA.16816.F32.BF16 R16, R80, R104, R16 ;  /* 0x000000685010723c */ /* 0x000ff00000041810 */
[C---:B------:R-:W-:Y:S08]  /*13660*/  HMMA.16816.F32.BF16 R24, R12.reuse, R108, R24 ;  /* 0x0000006c0c18723c */ /* 0x040ff00000041818 */
[----:B------:R-:W-:Y:S01]  /*13670*/  HMMA.16816.F32.BF16 R20, R12, R110, R20 ;  /* 0x0000006e0c14723c */ /* 0x000fe20000041814 */
[----:B------:R-:W1:Y:S07]  /*13680*/  LDSM.16.M88.4 R108, [R205+0x5000] ;  /* 0x00500000cd6c783b */ /* 0x000e6e0000000200 */
[C---:B------:R-:W-:Y:S08]  /*13690*/  HMMA.16816.F32.BF16 R96, R76.reuse, R116, R96 ;  /* 0x000000744c60723c */ /* 0x040ff00000041860 */
[----:B------:R-:W-:Y:S01]  /*136a0*/  HMMA.16816.F32.BF16 R72, R76, R118, R72 ;  /* 0x000000764c48723c */ /* 0x000fe20000041848 */
[----:B------:R-:W3:Y:S07]  /*136b0*/  LDSM.16.M88.4 R116, [R222+0xa800] ;  /* 0x00a80000de74783b */ /* 0x000eee0000000200 */
[----:B------:R-:W-:Y:S01]  /*136c0*/  HMMA.16816.F32.BF16 R120, R80, R106, R120 ;  /* 0x0000006a5078723c */ /* 0x000fe20000041878 */
[----:B------:R-:W4:Y:S07]  /*136d0*/  LDSM.16.M88.4 R104, [R220+0x5800] ;  /* 0x00580000dc68783b */ /* 0x000f2e0000000200 */
[----:B------:R-:W-:Y:S01]  /*136e0*/  HMMA.16816.F32.BF16 R100, R60, R86, R100 ;  /* 0x000000563c64723c */ /* 0x000fe20000041864 */
[----:B------:R-:W3:Y:S07]  /*136f0*/  LDSM.16.M88.4 R84, [R222+0xb000] ;  /* 0x00b00000de54783b */ /* 0x000eee0000000200 */
[----:B--2---:R-:W-:Y:S08]  /*13700*/  HMMA.16816.F32.BF16 R4, R80, R28, R4 ;  /* 0x0000001c5004723c */ /* 0x004ff00000041804 */
[C---:B------:R-:W-:Y:S08]  /*13710*/  HMMA.16816.F32.BF16 R16, R12.reuse, R88, R16 ;  /* 0x000000580c10723c */ /* 0x040ff00000041810 */
[----:B------:R-:W-:Y:S01]  /*13720*/  HMMA.16816.F32.BF16 R120, R12, R90, R120 ;  /* 0x0000005a0c78723c */ /* 0x000fe20000041878 */
[----:B------:R-:W2:Y:S01]  /*13730*/  LDSM.16.M88.4 R88, [R220+0x6000] ;  /* 0x00600000dc58783b */ /* 0x000ea20000000200 */
[----:B------:R-:W-:-:S06]  /*13740*/  FMUL.FTZ R20, R20, R8 ;  /* 0x0000000814147220 */ /* 0x000fcc0000410000 */
[----:B------:R-:W-:Y:S01]  /*13750*/  HMMA.16816.F32.BF16 R100, R80, R30, R100 ;  /* 0x0000001e5064723c */ /* 0x000fe20000041864 */
[----:B------:R-:W-:-:S07]  /*13760*/  FMUL.FTZ R3, R24, R8 ;  /* 0x0000000818037220 */ /* 0x000fce0000410000 */
[----:B-1----:R-:W-:Y:S01]  /*13770*/  HMMA.16816.F32.BF16 R4, R12, R108, R4 ;  /* 0x0000006c0c04723c */ /* 0x002fe20000041804 */
[----:B------:R-:W-:-:S07]  /*13780*/  FMUL.FTZ R24, R25, R8 ;  /* 0x0000000819187220 */ /* 0x000fce0000410000 */
[C---:B---3--:R-:W-:Y:S08]  /*13790*/  HMMA.16816.F32.BF16 R48, R76.reuse, R116, R48 ;  /* 0x000000744c30723c */ /* 0x048ff00000041830 */
[----:B------:R-:W-:Y:S01]  /*137a0*/  HMMA.16816.F32.BF16 R44, R76, R118, R44 ;  /* 0x000000764c2c723c */ /* 0x000fe2000004182c */
[----:B------:R-:W-:-:S07]  /*137b0*/  FMUL.FTZ R117, R16, R8 ;  /* 0x0000000810757220 */ /* 0x000fce0000410000 */
[----:B----4-:R-:W-:Y:S01]  /*137c0*/  HMMA.16816.F32.BF16 R96, R60, R104, R96 ;  /* 0x000000683c60723c */ /* 0x010fe20000041860 */
[-C--:B------:R-:W-:Y:S01]  /*137d0*/  FMUL.FTZ R118, R17, R8.reuse ;  /* 0x0000000811767220 */ /* 0x080fe20000410000 */
[----:B------:R1:W-:Y:S01]  /*137e0*/  MUFU.TANH R58, R20 ;  /* 0x00000014003a7308 */ /* 0x0003e20000002400 */
[-C--:B------:R-:W-:Y:S01]  /*137f0*/  FMUL.FTZ R71, R22, R8.reuse ;  /* 0x0000000816477220 */ /* 0x080fe20000410000 */
[----:B------:R-:W-:Y:S03]  /*13800*/  LDSM.16.M88.4 R28, [R205+0x5800] ;  /* 0x00580000cd1c783b */ /* 0x000fe60000000200 */
[-C--:B------:R-:W-:Y:S02]  /*13810*/  FMUL.FTZ R104, R18, R8.reuse ;  /* 0x0000000812687220 */ /* 0x080fe40000410000 */
[-C--:B------:R-:W-:Y:S02]  /*13820*/  FMUL.FTZ R105, R19, R8.reuse ;  /* 0x0000000813697220 */ /* 0x080fe40000410000 */
[----:B------:R-:W3:Y:S01]  /*13830*/  LDSM.16.M88.4 R16, [R222+0xb800] ;  /* 0x00b80000de10783b */ /* 0x000ee20000000200 */
[----:B------:R-:W-:-:S02]  /*13840*/  FMUL.FTZ R25, R27, R8 ;  /* 0x000000081b197220 */ /* 0x000fc40000410000 */
[-C--:B------:R-:W-:Y:S02]  /*13850*/  FMUL.FTZ R27, R21, R8.reuse ;  /* 0x00000008151b7220 */ /* 0x080fe40000410000 */
[-C--:B------:R-:W-:Y:S01]  /*13860*/  FMUL.FTZ R116, R23, R8.reuse ;  /* 0x0000000817747220 */ /* 0x080fe20000410000 */
[----:B------:R-:W-:Y:S01]  /*13870*/  HMMA.16816.F32.BF16 R64, R76, R124, R64 ;  /* 0x0000007c4c40723c */ /* 0x000fe20000041840 */
[----:B-1----:R-:W1:Y:S01]  /*13880*/  LDSM.16.M88.4 R20, [R216+0x9800] ;  /* 0x00980000d814783b */ /* 0x002e620000000200 */
[----:B------:R-:W-:-:S06]  /*13890*/  FMUL.FTZ R181, R4, R8 ;  /* 0x0000000804b57220 */ /* 0x000fcc0000410000 */
[----:B------:R-:W-:Y:S01]  /*138a0*/  HMMA.16816.F32.BF16 R40, R76, R84, R40 ;  /* 0x000000544c28723c */ /* 0x000fe20000041828 */
[-C--:B------:R-:W-:Y:S02]  /*138b0*/  FMUL.FTZ R183, R5, R8.reuse ;  /* 0x0000000805b77220 */ /* 0x080fe40000410000 */
[----:B------:R-:W-:-:S05]  /*138c0*/  FMUL.FTZ R184, R6, R8 ;  /* 0x0000000806b87220 */ /* 0x000fca0000410000 */
[----:B------:R-:W-:Y:S01]  /*138d0*/  HMMA.16816.F32.BF16 R36, R76, R86, R36 ;  /* 0x000000564c24723c */ /* 0x000fe20000041824 */
[----:B------:R-:W4:Y:S07]  /*138e0*/  LDSM.16.M88.4 R84, [R216+0xa000] ;  /* 0x00a00000d854783b */ /* 0x000f2e0000000200 */
[----:B------:R-:W-:Y:S07]  /*138f0*/  HMMA.16816.F32.BF16 R100, R12, R110, R100 ;  /* 0x0000006e0c64723c */ /* 0x000fee0000041864 */
[----:B------:R-:W-:-:S02]  /*13900*/  FMUL.FTZ R110, R7, R8 ;  /* 0x00000008076e7220 */ /* 0x000fc40000410000 */
[----:B------:R-:W1:Y:S01]  /*13910*/  LDSM.16.M88.4 R4, [R220+0x6800] ;  /* 0x00680000dc04783b */ /* 0x000e620000000200 */
[----:B------:R-:W-:Y:S08]  /*13920*/  HMMA.16816.F32.BF16 R72, R60, R106, R72 ;  /* 0x0000006a3c48723c */ /* 0x000ff00000041848 */
[----:B------:R-:W-:Y:S08]  /*13930*/  HMMA.16816.F32.BF16 R112, R76, R126, R112 ;  /* 0x0000007e4c70723c */ /* 0x000ff00000041870 */
[----:B--2---:R-:W-:Y:S08]  /*13940*/  HMMA.16816.F32.BF16 R64, R60, R88, R64 ;  /* 0x000000583c40723c */ /* 0x004ff00000041840 */
[C---:B---3--:R-:W-:Y:S08]  /*13950*/  HMMA.16816.F32.BF16 R32, R76.reuse, R16, R32 ;  /* 0x000000104c20723c */ /* 0x048ff00000041820 */
[----:B------:R-:W-:Y:S01]  /*13960*/  HMMA.16816.F32.BF16 R92, R76, R18, R92 ;  /* 0x000000124c5c723c */ /* 0x000fe2000004185c */
[----:B------:R-:W2:Y:S07]  /*13970*/  LDSM.16.M88.4 R16, [R205+0x6000] ;  /* 0x00600000cd10783b */ /* 0x000eae0000000200 */
[C---:B-1----:R-:W-:Y:S08]  /*13980*/  HMMA.16816.F32.BF16 R96, R80.reuse, R20, R96 ;  /* 0x000000145060723c */ /* 0x042ff00000041860 */
[----:B------:R-:W-:Y:S01]  /*13990*/  HMMA.16816.F32.BF16 R72, R80, R22, R72 ;  /* 0x000000165048723c */ /* 0x000fe20000041848 */
[----:B------:R-:W1:Y:S07]  /*139a0*/  LDSM.16.M88.4 R20, [R220+0x7000] ;  /* 0x00700000dc14783b */ /* 0x000e6e0000000200 */
[----:B------:R-:W-:Y:S08]  /*139b0*/  HMMA.16816.F32.BF16 R112, R60, R90, R112 ;  /* 0x0000005a3c70723c */ /* 0x000ff00000041870 */
[----:B----4-:R-:W-:Y:S08]  /*139c0*/  HMMA.16816.F32.BF16 R64, R80, R84, R64 ;  /* 0x000000545040723c */ /* 0x010ff00000041840 */
[C---:B------:R-:W-:Y:S08]  /*139d0*/  HMMA.16816.F32.BF16 R48, R60.reuse, R4, R48 ;  /* 0x000000043c30723c */ /* 0x040ff00000041830 */
[----:B------:R-:W-:Y:S01]  /*139e0*/  HMMA.16816.F32.BF16 R44, R60, R6, R44 ;  /* 0x000000063c2c723c */ /* 0x000fe2000004182c */
[----:B------:R-:W3:Y:S07]  /*139f0*/  LDSM.16.M88.4 R4, [R216+0xa800] ;  /* 0x00a80000d804783b */ /* 0x000eee0000000200 */
[----:B------:R-:W-:Y:S08]  /*13a00*/  HMMA.16816.F32.BF16 R112, R80, R86, R112 ;  /* 0x000000565070723c */ /* 0x000ff00000041870 */
[C---:B------:R-:W-:Y:S08]  /*13a10*/  HMMA.16816.F32.BF16 R96, R12.reuse, R28, R96 ;  /* 0x0000001c0c60723c */ /* 0x040ff00000041860 */
[C---:B------:R-:W-:Y:S01]  /*13a20*/  HMMA.16816.F32.BF16 R72, R12.reuse, R30, R72 ;  /* 0x0000001e0c48723c */ /* 0x040fe20000041848 */
[----:B------:R-:W4:Y:S07]  /*13a30*/  LDSM.16.M88.4 R28, [R220+0x7800] ;  /* 0x00780000dc1c783b */ /* 0x000f2e0000000200 */
[----:B--2---:R-:W-:Y:S07]  /*13a40*/  HMMA.16816.F32.BF16 R64, R12, R16, R64 ;  /* 0x000000100c40723c */ /* 0x004fee0000041840 */
[----:B------:R-:W-:Y:S01]  /*13a50*/  SHF.R.S32.HI R17, RZ, 0x1f, R68 ;  /* 0x0000001fff117819 */ /* 0x000fe20000011444 */
[----:B-1----:R-:W-:Y:S03]  /*13a60*/  HMMA.16816.F32.BF16 R40, R60, R20, R40 ;  /* 0x000000143c28723c */ /* 0x002fe60000041828 */
[----:B------:R-:W-:-:S04]  /*13a70*/  LEA.HI R17, R17, R68, RZ, 0x2 ;  /* 0x0000004411117211 */ /* 0x000fc800078f10ff */
[----:B------:R-:W-:-:S05]  /*13a80*/  SHF.R.S32.HI R20, RZ, 0x2, R17 ;  /* 0x00000002ff147819 */ /* 0x000fca0000011411 */
[----:B------:R-:W-:Y:S01]  /*13a90*/  IMAD R20, R59, 0x10, R20 ;  /* 0x000000103b147824 */ /* 0x000fe200078e0214 */
[----:B------:R-:W-:Y:S04]  /*13aa0*/  HMMA.16816.F32.BF16 R36, R60, R22, R36 ;  /* 0x000000163c24723c */ /* 0x000fe80000041824 */
[----:B------:R-:W-:Y:S02]  /*13ab0*/  IADD3 R69, R20, 0x1, R69 ;  /* 0x0000000114457810 */ /* 0x000fe40007ffe045 */
[----:B------:R-:W-:Y:S02]  /*13ac0*/  LDSM.16.M88.4 R20, [R216+0xb000] ;  /* 0x00b00000d814783b */ /* 0x000fe40000000200 */
[----:B------:R-:W-:Y:S02]  /*13ad0*/  HMMA.16816.F32.BF16 R112, R12, R18, R112 ;  /* 0x000000120c70723c */ /* 0x000fe40000041870 */
[----:B------:R-:W1:Y:S06]  /*13ae0*/  LDSM.16.M88.4 R16, [R205+0x6800] ;  /* 0x00680000cd10783b */ /* 0x000e6c0000000200 */
[----:B---3--:R-:W-:Y:S07]  /*13af0*/  HMMA.16816.F32.BF16 R48, R80, R4, R48 ;  /* 0x000000045030723c */ /* 0x008fee0000041830 */
[----:B------:R-:W-:Y:S01]  /*13b00*/  IMAD.SHL.U32 R4, R57, 0x2, RZ ;  /* 0x0000000239047824 */ /* 0x000fe200078e00ff */
[----:B------:R-:W-:Y:S01]  /*13b10*/  IADD3 R5, R70, R69, -R232 ;  /* 0x0000004546057210 */ /* 0x000fe20007ffe8e8 */
[----:B------:R-:W2:Y:S03]  /*13b20*/  MUFU.TANH R25, R25 ;  /* 0x0000001900197308 */ /* 0x000ea60000002400 */
[----:B------:R-:W-:Y:S01]  /*13b30*/  LOP3.LUT R4, R4, 0x6, RZ, 0xc0, !PT ;  /* 0x0000000604047812 */ /* 0x000fe200078ec0ff */
[----:B------:R-:W-:-:S04]  /*13b40*/  IMAD.IADD R5, R2, 0x1, R5 ;  /* 0x0000000102057824 */ /* 0x000fc800078e0205 */
[----:B------:R-:W3:Y:S01]  /*13b50*/  MUFU.TANH R24, R24 ;  /* 0x0000001800187308 */ /* 0x000ee20000002400 */
[----:B------:R-:W-:Y:S01]  /*13b60*/  IMAD.IADD R57, R9, 0x1, R4 ;  /* 0x0000000109397824 */ /* 0x000fe200078e0204 */
[C---:B------:R-:W-:Y:S01]  /*13b70*/  IADD3 R59, R5.reuse, 0x8, RZ ;  /* 0x00000008053b7810 */ /* 0x040fe20007ffe0ff */
[----:B----4-:R-:W-:Y:S01]  /*13b80*/  HMMA.16816.F32.BF16 R32, R60, R28, R32 ;  /* 0x0000001c3c20723c */ /* 0x010fe20000041820 */
[-C--:B------:R-:W-:Y:S02]  /*13b90*/  IMNMX R2, R5, R70.reuse, PT ;  /* 0x0000004605027217 */ /* 0x080fe40003800200 */
[----:B------:R-:W-:Y:S02]  /*13ba0*/  IMNMX R52, R59, R70, PT ;  /* 0x000000463b347217 */ /* 0x000fe40003800200 */
[C---:B------:R-:W-:Y:S02]  /*13bb0*/  IADD3 R5, R57.reuse, 0x8, RZ ;  /* 0x0000000839057810 */ /* 0x040fe40007ffe0ff */
[----:B------:R-:W-:Y:S01]  /*13bc0*/  IADD3 R29, R57, 0x1, RZ ;  /* 0x00000001391d7810 */ /* 0x000fe20007ffe0ff */
[----:B------:R-:W-:Y:S01]  /*13bd0*/  HMMA.16816.F32.BF16 R44, R80, R6, R44 ;  /* 0x00000006502c723c */ /* 0x000fe2000004182c */
[----:B------:R-:W-:-:S02]  /*13be0*/  ISETP.GE.AND P1, PT, R5, R2, PT ;  /* 0x000000020500720c */ /* 0x000fc40003f26270 */
[----:B------:R-:W-:-:S04]  /*13bf0*/  ISETP.GE.AND P0, PT, R29, R52, PT ;  /* 0x000000341d00720c */ /* 0x000fc80003f06270 */
[----:B------:R-:W-:Y:S02]  /*13c00*/  IADD3 R7, R57, 0x9, RZ ;  /* 0x0000000939077810 */ /* 0x000fe40007ffe0ff */
[----:B------:R-:W-:Y:S02]  /*13c10*/  ISETP.GE.AND P3, PT, R5, R52, PT ;  /* 0x000000340500720c */ /* 0x000fe40003f66270 */
[C---:B------:R-:W-:Y:S02]  /*13c20*/  ISETP.GE.AND P6, PT, R7.reuse, R2, PT ;  /* 0x000000020700720c */ /* 0x040fe40003fc6270 */
[----:B------:R-:W-:Y:S02]  /*13c30*/  ISETP.GE.AND P4, PT, R7, R52, PT ;  /* 0x000000340700720c */ /* 0x000fe40003f86270 */
[----:B------:R-:W-:Y:S02]  /*13c40*/  ISETP.GE.AND P2, PT, R29, R2, PT ;  /* 0x000000021d00720c */ /* 0x000fe40003f46270 */
[----:B------:R-:W-:-:S02]  /*13c50*/  IADD3 R5, R57, 0x10, RZ ;  /* 0x0000001039057810 */ /* 0x000fc40007ffe0ff */
[----:B------:R-:W-:Y:S01]  /*13c60*/  IADD3 R7, R57, 0x11, RZ ;  /* 0x0000001139077810 */ /* 0x000fe20007ffe0ff */
[----:B------:R-:W-:Y:S01]  /*13c70*/  FMUL.FTZ R108, R120, R8 ;  /* 0x00000008786c7220 */ /* 0x000fe20000410000 */
[----:B--2---:R-:W-:Y:S01]  /*13c80*/  FSEL R29, R25, -INF , !P0 ;  /* 0xff800000191d7808 */ /* 0x004fe20004000000 */
[----:B------:R-:W2:Y:S01]  /*13c90*/  MUFU.TANH R71, R71 ;  /* 0x0000004700477308 */ /* 0x000ea20000002400 */
[----:B---3--:R-:W-:Y:S02]  /*13ca0*/  FSEL R28, R24, -INF , !P2 ;  /* 0xff800000181c7808 */ /* 0x008fe40005000000 */
[----:B------:R-:W-:Y:S02]  /*13cb0*/  FSEL R25, R58, -INF , !P1 ;  /* 0xff8000003a197808 */ /* 0x000fe40004800000 */
[C---:B------:R-:W-:Y:S02]  /*13cc0*/  ISETP.GE.AND P5, PT, R5.reuse, R2, PT ;  /* 0x000000020500720c */ /* 0x040fe40003fa6270 */
[----:B------:R-:W-:Y:S01]  /*13cd0*/  ISETP.GE.AND P2, PT, R5, R52, PT ;  /* 0x000000340500720c */ /* 0x000fe20003f46270 */
[----:B------:R-:W3:Y:S01]  /*13ce0*/  MUFU.TANH R116, R116 ;  /* 0x0000007400747308 */ /* 0x000ee20000002400 */
[----:B------:R-:W-:-:S02]  /*13cf0*/  ISETP.GE.AND P0, PT, R7, R2, PT ;  /* 0x000000020700720c */ /* 0x000fc40003f06270 */
[----:B------:R-:W-:Y:S02]  /*13d00*/  ISETP.GE.AND P1, PT, R7, R52, PT ;  /* 0x000000340700720c */ /* 0x000fe40003f26270 */
[----:B------:R-:W4:Y:S03]  /*13d10*/  LDSM.16.M88.4 R4, [R205+0x7000] ;  /* 0x00700000cd04783b */ /* 0x000f260000000200 */
[----:B------:R-:W2:Y:S01]  /*13d20*/  MUFU.TANH R117, R117 ;  /* 0x0000007500757308 */ /* 0x000ea20000002400 */
[-C--:B------:R-:W-:Y:S02]  /*13d30*/  FMUL.FTZ R109, R121, R8.reuse ;  /* 0x00000008796d7220 */ /* 0x080fe40000410000 */
[-C--:B------:R-:W-:Y:S02]  /*13d40*/  FMUL.FTZ R106, R122, R8.reuse ;  /* 0x000000087a6a7220 */ /* 0x080fe40000410000 */
[----:B------:R-:W-:-:S03]  /*13d50*/  FMUL.FTZ R107, R123, R8 ;  /* 0x000000087b6b7220 */ /* 0x000fc60000410000 */
[----:B------:R-:W2:Y:S01]  /*13d60*/  MUFU.TANH R27, R27 ;  /* 0x0000001b001b7308 */ /* 0x000ea20000002400 */
[----:B-1----:R-:W-:Y:S07]  /*13d70*/  HMMA.16816.F32.BF16 R48, R12, R16, R48 ;  /* 0x000000100c30723c */ /* 0x002fee0000041830 */
[----:B------:R-:W-:Y:S01]  /*13d80*/  MUFU.TANH R118, R118 ;  /* 0x0000007600767308 */ /* 0x000fe20000002400 */
[----:B------:R-:W-:Y:S07]  /*13d90*/  HMMA.16816.F32.BF16 R40, R80, R20, R40 ;  /* 0x000000145028723c */ /* 0x000fee0000041828 */
[----:B------:R-:W1:Y:S08]  /*13da0*/  MUFU.TANH R104, R104 ;  /* 0x0000006800687308 */ /* 0x000e700000002400 */
[----:B------:R-:W1:Y:S08]  /*13db0*/  MUFU.TANH R105, R105 ;  /* 0x0000006900697308 */ /* 0x000e700000002400 */
[----:B------:R-:W1:Y:S01]  /*13dc0*/  MUFU.TANH R108, R108 ;  /* 0x0000006c006c7308 */ /* 0x000e620000002400 */
[----:B------:R-:W-:-:S02]  /*13dd0*/  IADD3 R21, R57, 0x18, RZ ;  /* 0x0000001839157810 */ /* 0x000fc40007ffe0ff */
[----:B------:R-:W-:-:S05]  /*13de0*/  IADD3 R17, R57, 0x19, RZ ;  /* 0x0000001939117810 */ /* 0x000fca0007ffe0ff */
[----:B------:R-:W-:Y:S01]  /*13df0*/  MUFU.TANH R109, R109 ;  /* 0x0000006d006d7308 */ /* 0x000fe20000002400 */
[----:B--2---:R-:W-:Y:S01]  /*13e00*/  FSEL R71, R71, -INF , !P3 ;  /* 0xff80000047477808 */ /* 0x004fe20005800000 */
[----:B------:R-:W-:Y:S01]  /*13e10*/  HMMA.16816.F32.BF16 R44, R12, R18, R44 ;  /* 0x000000120c2c723c */ /* 0x000fe2000004182c */
[----:B---3--:R-:W-:-:S05]  /*13e20*/  FSEL R116, R116, -INF , !P4 ;  /* 0xff80000074747808 */ /* 0x008fca0006000000 */
[----:B------:R-:W2:Y:S01]  /*13e30*/  MUFU.TANH R106, R106 ;  /* 0x0000006a006a7308 */ /* 0x000ea20000002400 */
[----:B------:R-:W-:-:S07]  /*13e40*/  FSEL R20, R117, -INF , !P5 ;  /* 0xff80000075147808 */ /* 0x000fce0006800000 */
[----:B------:R-:W-:Y:S01]  /*13e50*/  MUFU.TANH R107, R107 ;  /* 0x0000006b006b7308 */ /* 0x000fe20000002400 */
[----:B------:R-:W-:-:S07]  /*13e60*/  ISETP.GE.AND P3, PT, R21, R2, PT ;  /* 0x000000021500720c */ /* 0x000fce0003f66270 */
[----:B------:R-:W3:Y:S01]  /*13e70*/  MUFU.TANH R181, R181 ;  /* 0x000000b500b57308 */ /* 0x000ee20000002400 */
[C---:B------:R-:W-:Y:S02]  /*13e80*/  ISETP.GE.AND P4, PT, R17.reuse, R2, PT ;  /* 0x000000021100720c */ /* 0x040fe40003f86270 */
[-C--:B------:R-:W-:Y:S02]  /*13e90*/  ISETP.GE.AND P5, PT, R17, R52.reuse, PT ;  /* 0x000000341100720c */ /* 0x080fe40003fa6270 */
[C---:B------:R-:W-:Y:S02]  /*13ea0*/  IADD3 R19, R57.reuse, 0x20, RZ ;  /* 0x0000002039137810 */ /* 0x040fe40007ffe0ff */
[----:B------:R-:W-:Y:S02]  /*13eb0*/  IADD3 R17, R57, 0x21, RZ ;  /* 0x0000002139117810 */ /* 0x000fe40007ffe0ff */
[----:B------:R-:W-:Y:S02]  /*13ec0*/  FSEL R27, R27, -INF , !P6 ;  /* 0xff8000001b1b7808 */ /* 0x000fe40007000000 */
[----:B------:R-:W-:Y:S01]  /*13ed0*/  ISETP.GE.AND P6, PT, R21, R52, PT ;  /* 0x000000341500720c */ /* 0x000fe20003fc6270 */
[-C--:B------:R-:W-:Y:S01]  /*13ee0*/  FMUL.FTZ R72, R72, R8.reuse ;  /* 0x0000000848487220 */ /* 0x080fe20000410000 */
[----:B-1----:R-:W-:Y:S01]  /*13ef0*/  FSEL R104, R104, -INF , !P2 ;  /* 0xff80000068687808 */ /* 0x002fe20005000000 */
[----:B------:R-:W-:Y:S01]  /*13f00*/  FMUL.FTZ R73, R73, R8 ;  /* 0x0000000849497220 */ /* 0x000fe20000410000 */
[----:B------:R-:W-:-:S02]  /*13f10*/  FSEL R24, R118, -INF , !P0 ;  /* 0xff80000076187808 */ /* 0x000fc40004000000 */
[----:B------:R-:W-:Y:S02]  /*13f20*/  FSEL R105, R105, -INF , !P1 ;  /* 0xff80000069697808 */ /* 0x000fe40004800000 */
[----:B------:R-:W-:Y:S02]  /*13f30*/  FSEL R21, R108, -INF , !P3 ;  /* 0xff8000006c157808 */ /* 0x000fe40005800000 */
[C---:B------:R-:W-:Y:S02]  /*13f40*/  ISETP.GE.AND P2, PT, R19.reuse, R2, PT ;  /* 0x000000021300720c */ /* 0x040fe40003f46270 */
[----:B------:R-:W-:Y:S02]  /*13f50*/  ISETP.GE.AND P0, PT, R19, R52, PT ;  /* 0x000000341300720c */ /* 0x000fe40003f06270 */
[C---:B------:R-:W-:Y:S02]  /*13f60*/  ISETP.GE.AND P1, PT, R17.reuse, R2, PT ;  /* 0x000000021100720c */ /* 0x040fe40003f26270 */
[----:B------:R-:W-:-:S02]  /*13f70*/  ISETP.GE.AND P3, PT, R17, R52, PT ;  /* 0x000000341100720c */ /* 0x000fc40003f66270 */
[C---:B------:R-:W-:Y:S02]  /*13f80*/  IADD3 R19, R57.reuse, 0x28, RZ ;  /* 0x0000002839137810 */ /* 0x040fe40007ffe0ff */
[----:B------:R-:W-:Y:S01]  /*13f90*/  IADD3 R17, R57, 0x29, RZ ;  /* 0x0000002939117810 */ /* 0x000fe20007ffe0ff */
[----:B------:R-:W-:Y:S01]  /*13fa0*/  FMUL.FTZ R100, R100, R8 ;  /* 0x0000000864647220 */ /* 0x000fe20000410000 */
[----:B------:R1:W-:Y:S01]  /*13fb0*/  MUFU.TANH R151, R72 ;  /* 0x0000004800977308 */ /* 0x0003e20000002400 */
[----:B--2---:R-:W-:Y:S01]  /*13fc0*/  FSEL R106, R106, -INF , !P6 ;  /* 0xff8000006a6a7808 */ /* 0x004fe20007000000 */
[----:B------:R-:W-:Y:S01]  /*13fd0*/  HMMA.16816.F32.BF16 R36, R80, R22, R36 ;  /* 0x000000165024723c */ /* 0x000fe20000041824 */
[----:B---3--:R-:W-:Y:S02]  /*13fe0*/  FSEL R181, R181, -INF , !P2 ;  /* 0xff800000b5b57808 */ /* 0x008fe40005000000 */
[----:B------:R-:W-:-:S03]  /*13ff0*/  ISETP.GE.AND P6, PT, R19, R2, PT ;  /* 0x000000021300720c */ /* 0x000fc60003fc6270 */
[----:B------:R2:W-:Y:S01]  /*14000*/  MUFU.TANH R154, R73 ;  /* 0x00000049009a7308 */ /* 0x0005e20000002400 */
[----:B------:R-:W-:Y:S01]  /*14010*/  ISETP.GE.AND P2, PT, R17, R52, PT ;  /* 0x000000341100720c */ /* 0x000fe20003f46270 */
[-C--:B------:R-:W-:Y:S02]  /*14020*/  FMUL.FTZ R103, R103, R8.reuse ;  /* 0x0000000867677220 */ /* 0x080fe40000410000 */
[----:B------:R-:W-:Y:S01]  /*14030*/  FMUL.FTZ R96, R96, R8 ;  /* 0x0000000860607220 */ /* 0x000fe20000410000 */
[----:B-1----:R-:W-:-:S03]  /*14040*/  FSEL R72, R107, -INF , !P5 ;  /* 0xff8000006b487808 */ /* 0x002fc60006800000 */
[----:B------:R-:W1:Y:S01]  /*14050*/  MUFU.TANH R110, R110 ;  /* 0x0000006e006e7308 */ /* 0x000e620000002400 */
[----:B------:R-:W-:Y:S02]  /*14060*/  ISETP.GE.AND P5, PT, R17, R2, PT ;  /* 0x000000021100720c */ /* 0x000fe40003fa6270 */
[----:B--2---:R-:W-:-:S05]  /*14070*/  FSEL R73, R109, -INF , !P4 ;  /* 0xff8000006d497808 */ /* 0x004fca0006000000 */
[----:B------:R-:W2:Y:S01]  /*14080*/  MUFU.TANH R182, R100 ;  /* 0x0000006400b67308 */ /* 0x000ea20000002400 */
[----:B------:R-:W-:Y:S02]  /*14090*/  ISETP.GE.AND P4, PT, R19, R52, PT ;  /* 0x000000341300720c */ /* 0x000fe40003f86270 */
[----:B------:R-:W3:Y:S05]  /*140a0*/  LDSM.16.M88.4 R16, [R216+0xb800] ;  /* 0x00b80000d810783b */ /* 0x000eea0000000200 */
[----:B------:R-:W1:Y:S01]  /*140b0*/  MUFU.TANH R184, R184 ;  /* 0x000000b800b87308 */ /* 0x000e620000002400 */
[----:B----4-:R-:W-:Y:S07]  /*140c0*/  HMMA.16816.F32.BF16 R40, R12, R4, R40 ;  /* 0x000000040c28723c */ /* 0x010fee0000041828 */
[----:B------:R-:W4:Y:S01]  /*140d0*/  MUFU.TANH R179, R103 ;  /* 0x0000006700b37308 */ /* 0x000f220000002400 */
[----:B------:R-:W-:-:S07]  /*140e0*/  IADD3 R5, R57, 0x31, RZ ;  /* 0x0000003139057810 */ /* 0x000fce0007ffe0ff */
[----:B------:R-:W3:Y:S01]  /*140f0*/  MUFU.TANH R149, R96 ;  /* 0x0000006000957308 */ /* 0x000ee20000002400 */
[----:B------:R-:W-:Y:S01]  /*14100*/  IADD3 R23, R57, 0x30, RZ ;  /* 0x0000003039177810 */ /* 0x000fe20007ffe0ff */
[----:B------:R-:W-:Y:S01]  /*14110*/  FMUL.FTZ R170, R45, R8 ;  /* 0x000000082daa7220 */ /* 0x000fe20000410000 */
[----:B-1----:R-:W-:Y:S01]  /*14120*/  FSEL R45, R110, -INF , !P3 ;  /* 0xff8000006e2d7808 */ /* 0x002fe20005800000 */
[----:B------:R-:W-:Y:S01]  /*14130*/  HMMA.16816.F32.BF16 R92, R60, R30, R92 ;  /* 0x0000001e3c5c723c */ /* 0x000fe2000004185c */
[----:B--2---:R-:W-:Y:S02]  /*14140*/  FSEL R182, R182, -INF , !P6 ;  /* 0xff800000b6b67808 */ /* 0x004fe40007000000 */
[----:B------:R-:W-:Y:S02]  /*14150*/  FSEL R184, R184, -INF , !P0 ;  /* 0xff800000b8b87808 */ /* 0x000fe40004000000 */
[C---:B------:R-:W-:Y:S02]  /*14160*/  ISETP.GE.AND P3, PT, R5.reuse, R2, PT ;  /* 0x000000020500720c */ /* 0x040fe40003f66270 */
[----:B------:R-:W-:-:S02]  /*14170*/  ISETP.GE.AND P6, PT, R5, R52, PT ;  /* 0x000000340500720c */ /* 0x000fc40003fc6270 */
[-C--:B------:R-:W-:Y:S02]  /*14180*/  ISETP.GE.AND P0, PT, R23, R2.reuse, PT ;  /* 0x000000021700720c */ /* 0x080fe40003f06270 */
[----:B------:R-:W-:Y:S01]  /*14190*/  IADD3 R5, R57, 0x39, RZ ;  /* 0x0000003939057810 */ /* 0x000fe20007ffe0ff */
[----:B------:R-:W-:Y:S01]  /*141a0*/  HMMA.16816.F32.BF16 R36, R12, R6, R36 ;  /* 0x000000060c24723c */ /* 0x000fe20000041824 */
[----:B----4-:R-:W-:Y:S02]  /*141b0*/  FSEL R179, R179, -INF , !P2 ;  /* 0xff800000b3b37808 */ /* 0x010fe40005000000 */
[----:B---3--:R-:W-:Y:S02]  /*141c0*/  FSEL R149, R149, -INF , !P0 ;  /* 0xff80000095957808 */ /* 0x008fe40004000000 */
[C---:B------:R-:W-:Y:S02]  /*141d0*/  ISETP.GE.AND P2, PT, R5.reuse, R2, PT ;  /* 0x000000020500720c */ /* 0x040fe40003f46270 */
[----:B------:R-:W-:-:S02]  /*141e0*/  ISETP.GE.AND P0, PT, R5, R52, PT ;  /* 0x000000340500720c */ /* 0x000fc40003f06270 */
[----:B------:R-:W1:Y:S01]  /*141f0*/  LDSM.16.M88.4 R4, [R205+0x7800] ;  /* 0x00780000cd04783b */ /* 0x000e620000000200 */
[----:B------:R-:W2:Y:S02]  /*14200*/  MUFU.TANH R183, R183 ;  /* 0x000000b700b77308 */ /* 0x000ea40000002400 */
[C---:B------:R-:W-:Y:S01]  /*14210*/  HMMA.16816.F32.BF16 R92, R80.reuse, R18, R92 ;  /* 0x00000012505c723c */ /* 0x040fe2000004185c */
[-C--:B------:R-:W-:Y:S02]  /*14220*/  FMUL.FTZ R101, R101, R8.reuse ;  /* 0x0000000865657220 */ /* 0x080fe40000410000 */
[-C--:B------:R-:W-:Y:S02]  /*14230*/  FMUL.FTZ R102, R102, R8.reuse ;  /* 0x0000000866667220 */ /* 0x080fe40000410000 */
[-C--:B------:R-:W-:Y:S01]  /*14240*/  FMUL.FTZ R98, R98, R8.reuse ;  /* 0x0000000862627220 */ /* 0x080fe20000410000 */
[----:B------:R-:W-:Y:S01]  /*14250*/  MUFU.TANH R180, R101 ;  /* 0x0000006500b47308 */ /* 0x000fe20000002400 */
[-C--:B------:R-:W-:Y:S01]  /*14260*/  FMUL.FTZ R99, R99, R8.reuse ;  /* 0x0000000863637220 */ /* 0x080fe20000410000 */
[----:B------:R-:W-:Y:S01]  /*14270*/  HMMA.16816.F32.BF16 R32, R80, R16, R32 ;  /* 0x000000105020723c */ /* 0x000fe20000041820 */
[----:B------:R-:W-:-:S02]  /*14280*/  FMUL.FTZ R97, R97, R8 ;  /* 0x0000000861617220 */ /* 0x000fc40000410000 */
[-C--:B------:R-:W-:Y:S02]  /*14290*/  FMUL.FTZ R74, R74, R8.reuse ;  /* 0x000000084a4a7220 */ /* 0x080fe40000410000 */
[-C--:B------:R-:W-:Y:S01]  /*142a0*/  FMUL.FTZ R75, R75, R8.reuse ;  /* 0x000000084b4b7220 */ /* 0x080fe20000410000 */
[----:B------:R-:W3:Y:S01]  /*142b0*/  MUFU.TANH R185, R102 ;  /* 0x0000006600b97308 */ /* 0x000ee20000002400 */
[-C--:B------:R-:W-:Y:S01]  /*142c0*/  FMUL.FTZ R64, R64, R8.reuse ;  /* 0x0000000840407220 */ /* 0x080fe20000410000 */
[----:B--2---:R-:W-:Y:S01]  /*142d0*/  FSEL R183, R183, -INF , !P1 ;  /* 0xff800000b7b77808 */ /* 0x004fe20004800000 */
[-C--:B------:R-:W-:Y:S02]  /*142e0*/  FMUL.FTZ R66, R66, R8.reuse ;  /* 0x0000000842427220 */ /* 0x080fe40000410000 */
[-C--:B------:R-:W-:Y:S02]  /*142f0*/  FMUL.FTZ R67, R67, R8.reuse ;  /* 0x0000000843437220 */ /* 0x080fe40000410000 */
[----:B------:R-:W-:Y:S01]  /*14300*/  FMUL.FTZ R112, R112, R8 ;  /* 0x0000000870707220 */ /* 0x000fe20000410000 */
[----:B------:R-:W2:Y:S01]  /*14310*/  MUFU.TANH R178, R98 ;  /* 0x0000006200b27308 */ /* 0x000ea20000002400 */
[----:B------:R-:W-:Y:S01]  /*14320*/  ISETP.GE.AND P1, PT, R23, R52, PT ;  /* 0x000000341700720c */ /* 0x000fe20003f26270 */
[----:B------:R-:W-:-:S02]  /*14330*/  FMUL.FTZ R114, R114, R8 ;  /* 0x0000000872727220 */ /* 0x000fc40000410000 */
[-C--:B------:R-:W-:Y:S02]  /*14340*/  FMUL.FTZ R115, R115, R8.reuse ;  /* 0x0000000873737220 */ /* 0x080fe40000410000 */
[-C--:B------:R-:W-:Y:S01]  /*14350*/  FMUL.FTZ R48, R48, R8.reuse ;  /* 0x0000000830307220 */ /* 0x080fe20000410000 */
[C---:B------:R-:W-:Y:S01]  /*14360*/  IADD3 R31, R57.reuse, 0x40, RZ ;  /* 0x00000040391f7810 */ /* 0x040fe20007ffe0ff */
[----:B------:R-:W4:Y:S01]  /*14370*/  MUFU.TANH R145, R99 ;  /* 0x0000006300917308 */ /* 0x000f220000002400 */
[----:B------:R-:W-:Y:S01]  /*14380*/  IADD3 R23, R57, 0x38, RZ ;  /* 0x0000003839177810 */ /* 0x000fe20007ffe0ff */
[-C--:B------:R-:W-:Y:S02]  /*14390*/  FMUL.FTZ R113, R113, R8.reuse ;  /* 0x0000000871717220 */ /* 0x080fe40000410000 */
[-C--:B------:R-:W-:Y:S02]  /*143a0*/  FMUL.FTZ R51, R51, R8.reuse ;  /* 0x0000000833337220 */ /* 0x080fe40000410000 */
[----:B------:R-:W-:-:S02]  /*143b0*/  FMUL.FTZ R44, R44, R8 ;  /* 0x000000082c2c7220 */ /* 0x000fc40000410000 */
[-C--:B------:R-:W-:Y:S01]  /*143c0*/  FMUL.FTZ R49, R49, R8.reuse ;  /* 0x0000000831317220 */ /* 0x080fe20000410000 */
[----:B------:R-:W1:Y:S01]  /*143d0*/  MUFU.TANH R150, R97 ;  /* 0x0000006100967308 */ /* 0x000e620000002400 */
[----:B---3--:R-:W-:Y:S01]  /*143e0*/  FSEL R185, R185, -INF , !P4 ;  /* 0xff800000b9b97808 */ /* 0x008fe20006000000 */
[-C--:B------:R-:W-:Y:S01]  /*143f0*/  FMUL.FTZ R46, R46, R8.reuse ;  /* 0x000000082e2e7220 */ /* 0x080fe20000410000 */
[----:B------:R-:W-:Y:S01]  /*14400*/  FSEL R154, R154, -INF , !P2 ;  /* 0xff8000009a9a7808 */ /* 0x000fe20005000000 */
[----:B------:R-:W-:Y:S01]  /*14410*/  FMUL.FTZ R41, R41, R8 ;  /* 0x0000000829297220 */ /* 0x000fe20000410000 */
[----:B------:R-:W-:-:S04]  /*14420*/  DEPBAR.LE SB0, 0x0 ;  /* 0x000080000000791a */ /* 0x000fc80000000000 */
[----:B------:R-:W3:Y:S01]  /*14430*/  MUFU.TANH R148, R74 ;  /* 0x0000004a00947308 */ /* 0x000ee20000002400 */
[----:B------:R-:W-:-:S07]  /*14440*/  FSEL R180, R180, -INF , !P5 ;  /* 0xff800000b4b47808 */ /* 0x000fce0006800000 */
[----:B------:R-:W2:Y:S01]  /*14450*/  MUFU.TANH R155, R75 ;  /* 0x0000004b009b7308 */ /* 0x000ea20000002400 */
[----:B------:R-:W-:-:S07]  /*14460*/  ISETP.GE.AND P4, PT, R23, R2, PT ;  /* 0x000000021700720c */ /* 0x000fce0003f86270 */
[----:B------:R-:W3:Y:S01]  /*14470*/  MUFU.TANH R165, R64 ;  /* 0x0000004000a57308 */ /* 0x000ee20000002400 */
[----:B------:R-:W-:Y:S01]  /*14480*/  ISETP.GE.AND P5, PT, R23, R52, PT ;  /* 0x000000341700720c */ /* 0x000fe20003fa6270 */
[----:B-1----:R-:W-:Y:S01]  /*14490*/  HMMA.16816.F32.BF16 R92, R12, R6, R92 ;  /* 0x000000060c5c723c */ /* 0x002fe2000004185c */
[----:B------:R-:W-:-:S05]  /*144a0*/  IADD3 R23, R57, 0x41, RZ ;  /* 0x0000004139177810 */ /* 0x000fca0007ffe0ff */
[----:B------:R-:W1:Y:S01]  /*144b0*/  MUFU.TANH R162, R66 ;  /* 0x0000004200a27308 */ /* 0x000e620000002400 */
[----:B--2---:R-:W-:-:S07]  /*144c0*/  FSEL R178, R178, -INF , !P1 ;  /* 0xff800000b2b27808 */ /* 0x004fce0004800000 */
[----:B------:R-:W2:Y:S01]  /*144d0*/  MUFU.TANH R163, R67 ;  /* 0x0000004300a37308 */ /* 0x000ea20000002400 */
[----:B----4-:R-:W-:-:S07]  /*144e0*/  FSEL R145, R145, -INF , !P6 ;  /* 0xff80000091917808 */ /* 0x010fce0007000000 */
[----:B------:R-:W4:Y:S01]  /*144f0*/  MUFU.TANH R168, R112 ;  /* 0x0000007000a87308 */ /* 0x000f220000002400 */
[----:B------:R-:W-:Y:S02]  /*14500*/  FSEL R151, R151, -INF , !P4 ;  /* 0xff80000097977808 */ /* 0x000fe40006000000 */
[-C--:B------:R-:W-:Y:S02]  /*14510*/  ISETP.GE.AND P1, PT, R31, R2.reuse, PT ;  /* 0x000000021f00720c */ /* 0x080fe40003f26270 */
[----:B------:R-:W-:-:S03]  /*14520*/  ISETP.GE.AND P6, PT, R23, R2, PT ;  /* 0x000000021700720c */ /* 0x000fc60003fc6270 */
[----:B------:R-:W1:Y:S01]  /*14530*/  MUFU.TANH R164, R114 ;  /* 0x0000007200a47308 */ /* 0x000e620000002400 */
[----:B------:R-:W-:Y:S02]  /*14540*/  ISETP.GE.AND P4, PT, R23, R52, PT ;  /* 0x000000341700720c */ /* 0x000fe40003f86270 */
[C---:B------:R-:W-:Y:S02]  /*14550*/  IADD3 R23, R57.reuse, 0x48, RZ ;  /* 0x0000004839177810 */ /* 0x040fe40007ffe0ff */
[----:B------:R-:W-:-:S03]  /*14560*/  IADD3 R17, R57, 0x49, RZ ;  /* 0x0000004939117810 */ /* 0x000fc60007ffe0ff */
[----:B------:R-:W1:Y:S01]  /*14570*/  MUFU.TANH R171, R115 ;  /* 0x0000007300ab7308 */ /* 0x000e620000002400 */
[----:B------:R-:W-:Y:S01]  /*14580*/  FSEL R150, R150, -INF , !P3 ;  /* 0xff80000096967808 */ /* 0x000fe20005800000 */
[----:B------:R-:W-:Y:S06]  /*14590*/  HMMA.16816.F32.BF16 R32, R12, R4, R32 ;  /* 0x000000040c20723c */ /* 0x000fec0000041820 */
[----:B------:R-:W1:Y:S01]  /*145a0*/  MUFU.TANH R174, R48 ;  /* 0x0000003000ae7308 */ /* 0x000e620000002400 */
[----:B---3--:R-:W-:Y:S02]  /*145b0*/  FSEL R148, R148, -INF , !P5 ;  /* 0xff80000094947808 */ /* 0x008fe40006800000 */
[----:B------:R-:W-:-:S02]  /*145c0*/  FSEL R155, R155, -INF , !P0 ;  /* 0xff8000009b9b7808 */ /* 0x000fc40004000000 */
[----:B------:R-:W-:-:S03]  /*145d0*/  FSEL R165, R165, -INF , !P1 ;  /* 0xff800000a5a57808 */ /* 0x000fc60004800000 */
[----:B------:R-:W3:Y:S01]  /*145e0*/  MUFU.TANH R169, R113 ;  /* 0x0000007100a97308 */ /* 0x000ee20000002400 */
[----:B------:R-:W-:Y:S02]  /*145f0*/  ISETP.GE.AND P3, PT, R31, R52, PT ;  /* 0x000000341f00720c */ /* 0x000fe40003f66270 */
[-C--:B------:R-:W-:Y:S02]  /*14600*/  ISETP.GE.AND P5, PT, R23, R2.reuse, PT ;  /* 0x000000021700720c */ /* 0x080fe40003fa6270 */
[----:B------:R-:W-:-:S03]  /*14610*/  ISETP.GE.AND P0, PT, R17, R2, PT ;  /* 0x000000021100720c */ /* 0x000fc60003f06270 */
[----:B------:R-:W3:Y:S01]  /*14620*/  MUFU.TANH R176, R51 ;  /* 0x0000003300b07308 */ /* 0x000ee20000002400 */
[----:B------:R-:W-:Y:S02]  /*14630*/  ISETP.GE.AND P1, PT, R17, R52, PT ;  /* 0x000000341100720c */ /* 0x000fe40003f26270 */
[C---:B------:R-:W-:Y:S02]  /*14640*/  IADD3 R19, R57.reuse, 0x50, RZ ;  /* 0x0000005039137810 */ /* 0x040fe40007ffe0ff */
[----:B------:R-:W-:-:S03]  /*14650*/  IADD3 R17, R57, 0x51, RZ ;  /* 0x0000005139117810 */ /* 0x000fc60007ffe0ff */
[----:B------:R-:W3:Y:S01]  /*14660*/  MUFU.TANH R172, R44 ;  /* 0x0000002c00ac7308 */ /* 0x000ee20000002400 */
[-C--:B------:R-:W-:Y:S01]  /*14670*/  FMUL.FTZ R42, R42, R8.reuse ;  /* 0x000000082a2a7220 */ /* 0x080fe20000410000 */
[----:B-1----:R-:W-:Y:S01]  /*14680*/  FSEL R162, R162, -INF , !P3 ;  /* 0xff800000a2a27808 */ /* 0x002fe20005800000 */
[----:B------:R-:W-:Y:S01]  /*14690*/  FMUL.FTZ R65, R65, R8 ;  /* 0x0000000841417220 */ /* 0x000fe20000410000 */
[----:B--2---:R-:W-:Y:S02]  /*146a0*/  FSEL R163, R163, -INF , !P4 ;  /* 0xff800000a3a37808 */ /* 0x004fe40006000000 */
[----:B----4-:R-:W-:Y:S02]  /*146b0*/  FSEL R168, R168, -INF , !P5 ;  /* 0xff800000a8a87808 */ /* 0x010fe40006800000 */
[----:B------:R-:W1:Y:S01]  /*146c0*/  MUFU.TANH R173, R49 ;  /* 0x0000003100ad7308 */ /* 0x000e620000002400 */
[----:B------:R-:W-:Y:S02]  /*146d0*/  ISETP.GE.AND P2, PT, R23, R52, PT ;  /* 0x000000341700720c */ /* 0x000fe40003f46270 */
[----:B------:R-:W-:-:S02]  /*146e0*/  ISETP.GE.AND P3, PT, R19, R2, PT ;  /* 0x000000021300720c */ /* 0x000fc40003f66270 */
[----:B------:R-:W-:-:S03]  /*146f0*/  ISETP.GE.AND P4, PT, R17, R2, PT ;  /* 0x000000021100720c */ /* 0x000fc60003f86270 */
[----:B------:R-:W-:Y:S01]  /*14700*/  MUFU.TANH R170, R170 ;  /* 0x000000aa00aa7308 */ /* 0x000fe20000002400 */
[----:B------:R-:W-:Y:S02]  /*14710*/  ISETP.GE.AND P5, PT, R17, R52, PT ;  /* 0x000000341100720c */ /* 0x000fe40003fa6270 */
[C---:B------:R-:W-:Y:S02]  /*14720*/  IADD3 R17, R57.reuse, 0x58, RZ ;  /* 0x0000005839117810 */ /* 0x040fe40007ffe0ff */
[----:B------:R-:W-:-:S03]  /*14730*/  IADD3 R5, R57, 0x59, RZ ;  /* 0x0000005939057810 */ /* 0x000fc60007ffe0ff */
[----:B------:R-:W2:Y:S01]  /*14740*/  MUFU.TANH R175, R46 ;  /* 0x0000002e00af7308 */ /* 0x000ea20000002400 */
[----:B------:R-:W-:Y:S01]  /*14750*/  FSEL R164, R164, -INF , !P2 ;  /* 0xff800000a4a47808 */ /* 0x000fe20005000000 */
[-C--:B------:R-:W-:Y:S01]  /*14760*/  FMUL.FTZ R38, R38, R8.reuse ;  /* 0x0000000826267220 */ /* 0x080fe20000410000 */
[----:B------:R-:W-:Y:S01]  /*14770*/  FSEL R171, R171, -INF , !P1 ;  /* 0xff800000abab7808 */ /* 0x000fe20004800000 */
[----:B------:R-:W-:Y:S01]  /*14780*/  FMUL.FTZ R50, R50, R8 ;  /* 0x0000000832327220 */ /* 0x000fe20000410000 */
[----:B------:R-:W-:-:S03]  /*14790*/  FSEL R174, R174, -INF , !P3 ;  /* 0xff800000aeae7808 */ /* 0x000fc60005800000 */
[----:B------:R-:W-:Y:S01]  /*147a0*/  MUFU.TANH R157, R41 ;  /* 0x00000029009d7308 */ /* 0x000fe20000002400 */
[-C--:B------:R-:W-:Y:S02]  /*147b0*/  ISETP.GE.AND P2, PT, R17, R2.reuse, PT ;  /* 0x000000021100720c */ /* 0x080fe40003f46270 */
[C---:B------:R-:W-:Y:S02]  /*147c0*/  ISETP.GE.AND P1, PT, R5.reuse, R2, PT ;  /* 0x000000020500720c */ /* 0x040fe40003f26270 */
[----:B------:R-:W-:-:S03]  /*147d0*/  ISETP.GE.AND P3, PT, R5, R52, PT ;  /* 0x000000340500720c */ /* 0x000fc60003f66270 */
[----:B------:R-:W4:Y:S01]  /*147e0*/  MUFU.TANH R161, R42 ;  /* 0x0000002a00a17308 */ /* 0x000f220000002400 */
[----:B------:R-:W-:Y:S01]  /*147f0*/  IADD3 R5, R57, 0x61, RZ ;  /* 0x0000006139057810 */ /* 0x000fe20007ffe0ff */
[----:B------:R-:W-:Y:S01]  /*14800*/  FMUL.FTZ R92, R92, R8 ;  /* 0x000000085c5c7220 */ /* 0x000fe20000410000 */
[----:B---3--:R-:W-:-:S05]  /*14810*/  FSEL R169, R169, -INF , !P0 ;  /* 0xff800000a9a97808 */ /* 0x008fca0004000000 */
[----:B------:R-:W3:Y:S01]  /*14820*/  MUFU.TANH R166, R65 ;  /* 0x0000004100a67308 */ /* 0x000ee20000002400 */
[----:B------:R-:W-:Y:S01]  /*14830*/  FSEL R176, R176, -INF , !P5 ;  /* 0xff800000b0b07808 */ /* 0x000fe20006800000 */
[-C--:B------:R-:W-:Y:S01]  /*14840*/  FMUL.FTZ R47, R47, R8.reuse ;  /* 0x000000082f2f7220 */ /* 0x080fe20000410000 */
[----:B------:R-:W-:Y:S01]  /*14850*/  FSEL R172, R172, -INF , !P2 ;  /* 0xff800000acac7808 */ /* 0x000fe20005000000 */
[----:B------:R-:W-:Y:S01]  /*14860*/  FMUL.FTZ R40, R40, R8 ;  /* 0x0000000828287220 */ /* 0x000fe20000410000 */
[----:B------:R-:W-:-:S03]  /*14870*/  ISETP.GE.AND P0, PT, R17, R52, PT ;  /* 0x000000341100720c */ /* 0x000fc60003f06270 */
[----:B------:R-:W3:Y:S01]  /*14880*/  MUFU.TANH R159, R38 ;  /* 0x00000026009f7308 */ /* 0x000ee20000002400 */
[C---:B------:R-:W-:Y:S02]  /*14890*/  ISETP.GE.AND P5, PT, R5.reuse, R2, PT ;  /* 0x000000020500720c */ /* 0x040fe40003fa6270 */
[----:B------:R-:W-:Y:S02]  /*148a0*/  ISETP.GE.AND P2, PT, R5, R52, PT ;  /* 0x000000340500720c */ /* 0x000fe40003f46270 */
[----:B------:R-:W-:-:S03]  /*148b0*/  IADD3 R17, R57, 0x60, RZ ;  /* 0x0000006039117810 */ /* 0x000fc60007ffe0ff */
[----:B------:R-:W3:Y:S01]  /*148c0*/  MUFU.TANH R177, R50 ;  /* 0x0000003200b17308 */ /* 0x000ee20000002400 */
[----:B------:R-:W-:Y:S01]  /*148d0*/  IADD3 R5, R57, 0x68, RZ ;  /* 0x0000006839057810 */ /* 0x000fe20007ffe0ff */
[-C--:B------:R-:W-:Y:S01]  /*148e0*/  FMUL.FTZ R43, R43, R8.reuse ;  /* 0x000000082b2b7220 */ /* 0x080fe20000410000 */
[----:B-1----:R-:W-:Y:S01]  /*148f0*/  FSEL R173, R173, -INF , !P4 ;  /* 0xff800000adad7808 */ /* 0x002fe20006000000 */
[-C--:B------:R-:W-:Y:S01]  /*14900*/  FMUL.FTZ R36, R36, R8.reuse ;  /* 0x0000000824247220 */ /* 0x080fe20000410000 */
[----:B--2---:R-:W-:Y:S01]  /*14910*/  FSEL R175, R175, -INF , !P0 ;  /* 0xff800000afaf7808 */ /* 0x004fe20004000000 */
[----:B------:R-:W-:Y:S01]  /*14920*/  FMUL.FTZ R37, R37, R8 ;  /* 0x0000000825257220 */ /* 0x000fe20000410000 */
[----:B------:R-:W-:Y:S01]  /*14930*/  FSEL R170, R170, -INF , !P1 ;  /* 0xff800000aaaa7808 */ /* 0x000fe20004800000 */
[----:B------:R-:W1:Y:S01]  /*14940*/  MUFU.TANH R133, R92 ;  /* 0x0000005c00857308 */ /* 0x000e620000002400 */
[----:B------:R-:W-:Y:S02]  /*14950*/  ISETP.GE.AND P4, PT, R17, R52, PT ;  /* 0x000000341100720c */ /* 0x000fe40003f86270 */
[----:B------:R-:W-:-:S02]  /*14960*/  ISETP.GE.AND P0, PT, R5, R2, PT ;  /* 0x000000020500720c */ /* 0x000fc40003f06270 */
[----:B------:R-:W-:-:S03]  /*14970*/  ISETP.GE.AND P1, PT, R5, R52, PT ;  /* 0x000000340500720c */ /* 0x000fc60003f26270 */
[----:B------:R-:W2:Y:S01]  /*14980*/  MUFU.TANH R167, R47 ;  /* 0x0000002f00a77308 */ /* 0x000ea20000002400 */
[----:B------:R-:W-:Y:S01]  /*14990*/  IADD3 R5, R57, 0x70, RZ ;  /* 0x0000007039057810 */ /* 0x000fe20007ffe0ff */
[----:B------:R-:W-:Y:S01]  /*149a0*/  FMUL.FTZ R32, R32, R8 ;  /* 0x0000000820207220 */ /* 0x000fe20000410000 */
[----:B----4-:R-:W-:-:S05]  /*149b0*/  FSEL R161, R161, -INF , !P4 ;  /* 0xff800000a1a17808 */ /* 0x010fca0006000000 */
[----:B------:R-:W4:Y:S01]  /*149c0*/  MUFU.TANH R158, R40 ;  /* 0x00000028009e7308 */ /* 0x000f220000002400 */
[----:B------:R-:W-:Y:S01]  /*149d0*/  FSEL R157, R157, -INF , !P5 ;  /* 0xff8000009d9d7808 */ /* 0x000fe20006800000 */
[-C--:B------:R-:W-:Y:S01]  /*149e0*/  FMUL.FTZ R39, R39, R8.reuse ;  /* 0x0000000827277220 */ /* 0x080fe20000410000 */
[----:B---3--:R-:W-:Y:S01]  /*149f0*/  FSEL R166, R166, -INF , !P6 ;  /* 0xff800000a6a67808 */ /* 0x008fe20007000000 */
[----:B------:R-:W-:Y:S01]  /*14a00*/  FMUL.FTZ R33, R33, R8 ;  /* 0x0000000821217220 */ /* 0x000fe20000410000 */
[C---:B------:R-:W-:Y:S01]  /*14a10*/  ISETP.GE.AND P4, PT, R5.reuse, R2, PT ;  /* 0x000000020500720c */ /* 0x040fe20003f86270 */
[----:B------:R-:W-:Y:S01]  /*14a20*/  FMUL.FTZ R34, R34, R8 ;  /* 0x0000000822227220 */ /* 0x000fe20000410000 */
[----:B------:R-:W-:Y:S01]  /*14a30*/  ISETP.GE.AND P5, PT, R5, R52, PT ;  /* 0x000000340500720c */ /* 0x000fe20003fa6270 */
[----:B------:R-:W3:Y:S01]  /*14a40*/  MUFU.TANH R160, R43 ;  /* 0x0000002b00a07308 */ /* 0x000ee20000002400 */
[----:B------:R-:W-:Y:S01]  /*14a50*/  FMUL.FTZ R35, R35, R8 ;  /* 0x0000000823237220 */ /* 0x000fe20000410000 */
[----:B------:R-:W-:-:S02]  /*14a60*/  ISETP.GE.AND P6, PT, R19, R52, PT ;  /* 0x000000341300720c */ /* 0x000fc40003fc6270 */
[----:B------:R-:W-:-:S04]  /*14a70*/  IADD3 R5, R57, 0x78, RZ ;  /* 0x0000007839057810 */ /* 0x000fc80007ffe0ff */
[----:B------:R-:W1:Y:S01]  /*14a80*/  MUFU.TANH R156, R36 ;  /* 0x00000024009c7308 */ /* 0x000e620000002400 */
[-C--:B------:R-:W-:Y:S01]  /*14a90*/  FMUL.FTZ R4, R26, R8.reuse ;  /* 0x000000081a047220 */ /* 0x080fe20000410000 */
[----:B------:R-:W-:Y:S01]  /*14aa0*/  FSEL R159, R159, -INF , !P1 ;  /* 0xff8000009f9f7808 */ /* 0x000fe20004800000 */
[----:B------:R-:W-:-:S05]  /*14ab0*/  FMUL.FTZ R67, R93, R8 ;  /* 0x000000085d437220 */ /* 0x000fca0000410000 */
[----:B------:R-:W2:Y:S01]  /*14ac0*/  MUFU.TANH R153, R37 ;  /* 0x0000002500997308 */ /* 0x000ea20000002400 */
[-C--:B------:R-:W-:Y:S01]  /*14ad0*/  FMUL.FTZ R64, R95, R8.reuse ;  /* 0x000000085f407220 */ /* 0x080fe20000410000 */
[----:B------:R-:W-:Y:S01]  /*14ae0*/  FSEL R177, R177, -INF , !P6 ;  /* 0xff800000b1b17808 */ /* 0x000fe20007000000 */
[----:B------:R-:W-:Y:S01]  /*14af0*/  FMUL.FTZ R94, R94, R8 ;  /* 0x000000085e5e7220 */ /* 0x000fe20000410000 */
[-C--:B------:R-:W-:Y:S02]  /*14b00*/  ISETP.GE.AND P1, PT, R5, R2.reuse, PT ;  /* 0x000000020500720c */ /* 0x080fe40003f26270 */
[----:B------:R-:W-:Y:S02]  /*14b10*/  ISETP.GE.AND P6, PT, R17, R2, PT ;  /* 0x000000021100720c */ /* 0x000fe40003fc6270 */
[----:B------:R-:W3:Y:S01]  /*14b20*/  MUFU.TANH R152, R39 ;  /* 0x0000002700987308 */ /* 0x000ee20000002400 */
[----:B------:R-:W-:Y:S02]  /*14b30*/  IADD3 R7, R57, 0x69, RZ ;  /* 0x0000006939077810 */ /* 0x000fe40007ffe0ff */
[----:B-1----:R-:W-:-:S05]  /*14b40*/  FSEL R133, R133, -INF , !P1 ;  /* 0xff80000085857808 */ /* 0x002fca0004800000 */
[----:B------:R-:W1:Y:S01]  /*14b50*/  MUFU.TANH R32, R32 ;  /* 0x0000002000207308 */ /* 0x000e620000002400 */
[----:B--2---:R-:W-:-:S07]  /*14b60*/  FSEL R167, R167, -INF , !P3 ;  /* 0xff800000a7a77808 */ /* 0x004fce0005800000 */
[----:B------:R-:W-:Y:S01]  /*14b70*/  MUFU.TANH R142, R33 ;  /* 0x00000021008e7308 */ /* 0x000fe20000002400 */
[----:B----4-:R-:W-:-:S07]  /*14b80*/  FSEL R158, R158, -INF , !P6 ;  /* 0xff8000009e9e7808 */ /* 0x010fce0007000000 */
[----:B------:R-:W2:Y:S01]  /*14b90*/  MUFU.TANH R147, R34 ;  /* 0x0000002200937308 */ /* 0x000ea20000002400 */
[----:B------:R-:W-:-:S07]  /*14ba0*/  ISETP.GE.AND P1, PT, R55, 0x2, PT ;  /* 0x000000023700780c */ /* 0x000fce0003f26270 */
[----:B------:R-:W4:Y:S01]  /*14bb0*/  MUFU.TANH R146, R35 ;  /* 0x0000002300927308 */ /* 0x000f220000002400 */
[C---:B------:R-:W-:Y:S02]  /*14bc0*/  ISETP.GE.AND P3, PT, R7.reuse, R2, PT ;  /* 0x000000020700720c */ /* 0x040fe40003f66270 */
[----:B------:R-:W-:Y:S02]  /*14bd0*/  ISETP.GE.AND P6, PT, R7, R52, PT ;  /* 0x000000340700720c */ /* 0x000fe40003fc6270 */
[----:B------:R-:W-:-:S03]  /*14be0*/  IADD3 R7, R57, 0x71, RZ ;  /* 0x0000007139077810 */ /* 0x000fc60007ffe0ff */
[----:B------:R-:W-:Y:S01]  /*14bf0*/  MUFU.TANH R3, R3 ;  /* 0x0000000300037308 */ /* 0x000fe20000002400 */
[----:B---3--:R-:W-:-:S07]  /*14c00*/  FSEL R160, R160, -INF , !P2 ;  /* 0xff800000a0a07808 */ /* 0x008fce0005000000 */
[----:B------:R-:W-:Y:S01]  /*14c10*/  MUFU.TANH R4, R4 ;  /* 0x0000000400047308 */ /* 0x000fe20000002400 */
[----:B------:R-:W-:-:S07]  /*14c20*/  FSEL R156, R156, -INF , !P0 ;  /* 0xff8000009c9c7808 */ /* 0x000fce0004000000 */
[----:B------:R-:W-:Y:S01]  /*14c30*/  MUFU.TANH R67, R67 ;  /* 0x0000004300437308 */ /* 0x000fe20000002400 */
[----:B------:R-:W-:-:S07]  /*14c40*/  FSEL R153, R153, -INF , !P3 ;  /* 0xff80000099997808 */ /* 0x000fce0005800000 */
[----:B------:R-:W3:Y:S01]  /*14c50*/  MUFU.TANH R144, R94 ;  /* 0x0000005e00907308 */ /* 0x000ee20000002400 */
[----:B------:R-:W-:-:S07]  /*14c60*/  ISETP.GE.AND P2, PT, R7, R2, PT ;  /* 0x000000020700720c */ /* 0x000fce0003f46270 */
[----:B------:R-:W3:Y:S01]  /*14c70*/  MUFU.TANH R64, R64 ;  /* 0x0000004000407308 */ /* 0x000ee20000002400 */
[-C--:B------:R-:W-:Y:S02]  /*14c80*/  ISETP.GE.AND P0, PT, R7, R52.reuse, PT ;  /* 0x000000340700720c */ /* 0x080fe40003f06270 */
[----:B------:R-:W-:Y:S02]  /*14c90*/  ISETP.GE.AND P3, PT, R5, R52, PT ;  /* 0x000000340500720c */ /* 0x000fe40003f66270 */
[----:B------:R-:W-:Y:S02]  /*14ca0*/  IADD3 R5, R57, 0x79, RZ ;  /* 0x0000007939057810 */ /* 0x000fe40007ffe0ff */
[----:B------:R-:W-:Y:S02]  /*14cb0*/  FSEL R152, R152, -INF , !P6 ;  /* 0xff80000098987808 */ /* 0x000fe40007000000 */
[----:B-1----:R-:W-:Y:S02]  /*14cc0*/  FSEL R143, R32, -INF , !P4 ;  /* 0xff800000208f7808 */ /* 0x002fe40006000000 */
[----:B--2---:R-:W-:-:S02]  /*14cd0*/  FSEL R147, R147, -INF , !P5 ;  /* 0xff80000093937808 */ /* 0x004fc40006800000 */
[----:B------:R-:W-:Y:S02]  /*14ce0*/  FSEL R142, R142, -INF , !P2 ;  /* 0xff8000008e8e7808 */ /* 0x000fe40005000000 */
[----:B----4-:R-:W-:Y:S01]  /*14cf0*/  FSEL R146, R146, -INF , !P0 ;  /* 0xff80000092927808 */ /* 0x010fe20004000000 */
[----:B------:R-:W-:Y:S01]  /*14d00*/  BSSY B1, `(.L_x_2888) ;  /* 0x0000086000017945 */ /* 0x000fe20003800000 */
[C---:B------:R-:W-:Y:S02]  /*14d10*/  ISETP.GE.AND P6, PT, R57.reuse, R2, PT ;  /* 0x000000023900720c */ /* 0x040fe40003fc6270 */
[----:B------:R-:W-:Y:S02]  /*14d20*/  ISETP.GE.AND P4, PT, R57, R52, PT ;  /* 0x000000343900720c */ /* 0x000fe40003f86270 */
[C---:B------:R-:W-:Y:S02]  /*14d30*/  ISETP.GE.AND P5, PT, R5.reuse, R2, PT ;  /* 0x000000020500720c */ /* 0x040fe40003fa6270 */
[----:B------:R-:W-:-:S02]  /*14d40*/  ISETP.GE.AND P2, PT, R5, R52, PT ;  /* 0x000000340500720c */ /* 0x000fc40003f46270 */
[----:B------:R-:W-:Y:S02]  /*14d50*/  ISETP.NE.U32.AND P0, PT, R236, RZ, PT ;  /* 0x000000ffec00720c */ /* 0x000fe40003f05070 */
[----:B------:R-:W-:Y:S02]  /*14d60*/  LOP3.LUT R0, R0, R53, RZ, 0xfc, !PT ;  /* 0x0000003500007212 */ /* 0x000fe400078efcff */
[----:B------:R-:W-:Y:S02]  /*14d70*/  ISETP.NE.AND.EX P0, PT, R237, RZ, PT, P0 ;  /* 0x000000ffed00720c */ /* 0x000fe40003f05300 */
        /* <DEDUP_REMOVED lines=15> */
[----:B---3--:R-:W-:Y:S02]  /*14e70*/  FSEL R144, R144, -INF , !P3 ;  /* 0xff80000090907808 */ /* 0x008fe40005800000 */
[----:B------:R-:W-:Y:S02]  /*14e80*/  FSEL R5, R3, -INF , !P6 ;  /* 0xff80000003057808 */ /* 0x000fe40007000000 */
[----:B------:R-:W-:Y:S02]  /*14e90*/  FSEL R4, R4, -INF , !P4 ;  /* 0xff80000004047808 */ /* 0x000fe40006000000 */
[----:B------:R-:W-:Y:S02]  /*14ea0*/  FSEL R67, R67, -INF , !P5 ;  /* 0xff80000043437808 */ /* 0x000fe40006800000 */
[----:B------:R-:W-:Y:S01]  /*14eb0*/  FSEL R64, R64, -INF , !P2 ;  /* 0xff80000040407808 */ /* 0x000fe20005000000 */
[----:B------:R-:W-:Y:S06]  /*14ec0*/  BAR.SYNC.DEFER_BLOCKING 0x0 ;  /* 0x0000000000007b1d */ /* 0x000fec0000010000 */
[----:B------:R-:W-:Y:S05]  /*14ed0*/  @!P1 BRA `(.L_x_2889) ;  /* 0x0000068000009947 */ /* 0x000fea0003800000 */
        /* <DEDUP_REMOVED lines=62> */
.L_x_2891:
[----:B------:R-:W2:Y:S02]  /*152c0*/  LD.E R7, [R10.64+0x38] ;  /* 0x000038060a077980 */ /* 0x000ea4000c101900 */
[----:B--2---:R-:W-:-:S04]  /*152d0*/  LEA R7, -R7, RZ, 0x7 ;  /* 0x000000ff07077211 */ /* 0x004fc800078e39ff */
[----:B------:R-:W-:Y:S02]  /*152e0*/  SHF.R.S32.HI R8, RZ, 0x1f, R7 ;  /* 0x0000001fff087819 */ /* 0x000fe40000011407 */
.L_x_2892:
[----:B------:R-:W-:Y:S05]  /*152f0*/  BSYNC B0 ;  /* 0x0000000000007941 */ /* 0x000fea0003800000 */
.L_x_2890:
        /* <DEDUP_REMOVED lines=38> */
.L_x_2889:
[----:B------:R-:W-:Y:S05]  /*15560*/  BSYNC B1 ;  /* 0x0000000000017941 */ /* 0x000fea0003800000 */
.L_x_2888:
[----:B------:R-:W2:Y:S01]  /*15570*/  LD.E R66, [R10.64+0xdc] ;  /* 0x0000dc060a427980 */ /* 0x000ea2000c101900 */
[----:B------:R-:W-:-:S02]  /*15580*/  FMNMX.FTZ R6, R4, R29, !PT ;  /* 0x0000001d04067209 */ /* 0x000fc40007810000 */
[----:B-1----:R-:W-:Y:S02]  /*15590*/  FMNMX.FTZ R8, R5, R28, !PT ;  /* 0x0000001c05087209 */ /* 0x002fe40007810000 */
[----:B------:R-:W-:Y:S02]  /*155a0*/  FMNMX.FTZ R3, R71, R6, !PT ;  /* 0x0000000647037209 */ /* 0x000fe40007810000 */
[----:B------:R-:W-:Y:S02]  /*155b0*/  FMNMX.FTZ R8, R25, R8, !PT ;  /* 0x0000000819087209 */ /* 0x000fe40007810000 */
[----:B------:R-:W-:Y:S02]  /*155c0*/  FMNMX.FTZ R3, R116, R3, !PT ;  /* 0x0000000374037209 */ /* 0x000fe40007810000 */
[----:B------:R-:W-:Y:S02]  /*155d0*/  SHF.L.U32 R217, R0, 0x1, RZ ;  /* 0x0000000100d97819 */ /* 0x000fe400000006ff */
[----:B------:R-:W-:-:S02]  /*155e0*/  FMNMX.FTZ R6, R104, R3, !PT ;  /* 0x0000000368067209 */ /* 0x000fc40007810000 */
[----:B------:R-:W-:Y:S01]  /*155f0*/  LEA R215, R56, R217, 0x1 ;  /* 0x000000d938d77211 */ /* 0x000fe200078e08ff */
[----:B------:R-:W-:Y:S01]  /*15600*/  LDSM.16.MT88.4 R92, [R217+0x10000] ;  /* 0x01000000d95c783b */ /* 0x000fe20000004200 */
[----:B------:R-:W-:Y:S02]  /*15610*/  FMNMX.FTZ R3, R105, R6, !PT ;  /* 0x0000000669037209 */ /* 0x000fe40007810000 */
[----:B------:R-:W-:Y:S01]  /*15620*/  LEA R213, R54, R215, 0x1 ;  /* 0x000000d736d57211 */ /* 0x000fe200078e08ff */
        /* <DEDUP_REMOVED lines=81> */
[-CC-:B------:R-:W-:Y:S02]  /*15b40*/  FFMA.FTZ R58, R71, R66.reuse, -R65.reuse ;  /* 0x00000042473a7223 */ /* 0x180fe40000010841 */
[-C--:B------:R-:W-:Y:S01]  /*15b50*/  FFMA.FTZ R51, R116, R66.reuse, -R65 ;  /* 0x0000004274337223 */ /* 0x080fe20000010841 */
[----:B------:R-:W-:Y:S01]  /*15b60*/  MUFU.EX2 R61, R61 ;  /* 0x0000003d003d7308 */ /* 0x000fe20000000800 */
[-CC-:B------:R-:W-:Y:S01]  /*15b70*/  FFMA.FTZ R63, R5, R66.reuse, -R137.reuse ;  /* 0x00000042053f7223 */ /* 0x180fe20000010889 */
[----:B------:R-:W1:Y:S01]  /*15b80*/  LDSM.16.MT88.4 R116, [R215+0xc000] ;  /* 0x00c00000d774783b */ /* 0x000e620000004200 */
[----:B------:R-:W-:-:S02]  /*15b90*/  FFMA.FTZ R62, R28, R66, -R137 ;  /* 0x000000421c3e7223 */ /* 0x000fc40000010889 */
[-CC-:B------:R-:W-:Y:S01]  /*15ba0*/  FFMA.FTZ R56, R25, R66.reuse, -R137.reuse ;  /* 0x0000004219387223 */ /* 0x180fe20000010889 */
[----:B------:R-:W2:Y:S01]  /*15bb0*/  LDSM.16.MT88.4 R4, [R213+0x10000] ;  /* 0x01000000d504783b */ /* 0x000ea20000004200 */
[-C--:B------:R-:W-:Y:S01]  /*15bc0*/  FFMA.FTZ R53, R27, R66.reuse, -R137 ;  /* 0x000000421b357223 */ /* 0x080fe20000010889 */
[----:B------:R-:W3:Y:S01]  /*15bd0*/  MUFU.EX2 R60, R60 ;  /* 0x0000003c003c7308 */ /* 0x000ee20000000800 */
[-CC-:B------:R-:W-:Y:S01]  /*15be0*/  FFMA.FTZ R57, R104, R66.reuse, -R65.reuse ;  /* 0x0000004268397223 */ /* 0x180fe20000010841 */
[----:B------:R-:W4:Y:S01]  /*15bf0*/  LDSM.16.MT88.4 R28, [R217+0xc800] ;  /* 0x00c80000d91c783b */ /* 0x000f220000004200 */
[-CC-:B------:R-:W-:Y:S02]  /*15c00*/  FFMA.FTZ R48, R105, R66.reuse, -R65.reuse ;  /* 0x0000004269307223 */ /* 0x180fe40000010841 */
[-C--:B------:R-:W-:Y:S02]  /*15c10*/  FFMA.FTZ R47, R106, R66.reuse, -R65 ;  /* 0x000000426a2f7223 */ /* 0x080fe40000010841 */
[-CC-:B------:R-:W-:Y:S01]  /*15c20*/  FFMA.FTZ R59, R20, R66.reuse, -R137.reuse ;  /* 0x00000042143b7223 */ /* 0x180fe20000010889 */
[----:B------:R-:W-:Y:S01]  /*15c30*/  MUFU.EX2 R58, R58 ;  /* 0x0000003a003a7308 */ /* 0x000fe20000000800 */
[----:B------:R-:W-:-:S02]  /*15c40*/  FFMA.FTZ R50, R24, R66, -R137 ;  /* 0x0000004218327223 */ /* 0x000fc40000010889 */
[-CC-:B------:R-:W-:Y:S01]  /*15c50*/  FFMA.FTZ R49, R21, R66.reuse, -R137.reuse ;  /* 0x0000004215317223 */ /* 0x180fe20000010889 */
[----:B------:R-:W5:Y:S01]  /*15c60*/  LDSM.16.MT88.4 R24, [R215+0xc800] ;  /* 0x00c80000d718783b */ /* 0x000f620000004200 */
[-C--:B------:R-:W-:Y:S02]  /*15c70*/  FFMA.FTZ R46, R73, R66.reuse, -R137 ;  /* 0x00000042492e7223 */ /* 0x080fe40000010889 */
[-CC-:B------:R-:W-:Y:S01]  /*15c80*/  FFMA.FTZ R44, R72, R66.reuse, -R65.reuse ;  /* 0x00000042482c7223 */ /* 0x180fe20000010841 */
[----:B------:R-:W1:Y:S01]  /*15c90*/  MUFU.EX2 R51, R51 ;  /* 0x0000003300337308 */ /* 0x000e620000000800 */
[----:B---3--:R-:W-:Y:S01]  /*15ca0*/  F2FP.BF16.PACK_AB R69, R60, R61 ;  /* 0x0000003d3c45723e */ /* 0x008fe200000010ff */
[----:B------:R-:W3:Y:S01]  /*15cb0*/  LDSM.16.MT88.4 R20, [R214+0xc800] ;  /* 0x00c80000d614783b */ /* 0x000ee20000004200 */
[-CC-:B------:R-:W-:Y:S02]  /*15cc0*/  FFMA.FTZ R40, R45, R66.reuse, -R65.reuse ;  /* 0x000000422d287223 */ /* 0x180fe40000010841 */
[----:B------:R-:W-:-:S02]  /*15cd0*/  FFMA.FTZ R43, R184, R66, -R65 ;  /* 0x00000042b82b7223 */ /* 0x000fc40000010841 */
[-C--:B------:R-:W-:Y:S01]  /*15ce0*/  FFMA.FTZ R9, R185, R66.reuse, -R65 ;  /* 0x00000042b9097223 */ /* 0x080fe20000010841 */
[----:B------:R-:W-:Y:S01]  /*15cf0*/  MUFU.EX2 R63, R63 ;  /* 0x0000003f003f7308 */ /* 0x000fe20000000800 */
[-CC-:B------:R-:W-:Y:S02]  /*15d00*/  FFMA.FTZ R45, R181, R66.reuse, -R137.reuse ;  /* 0x00000042b52d7223 */ /* 0x180fe40000010889 */
[-CC-:B------:R-:W-:Y:S02]  /*15d10*/  FFMA.FTZ R42, R183, R66.reuse, -R137.reuse ;  /* 0x00000042b72a7223 */ /* 0x180fe40000010889 */
[-CC-:B------:R-:W-:Y:S02]  /*15d20*/  FFMA.FTZ R41, R182, R66.reuse, -R137.reuse ;  /* 0x00000042b6297223 */ /* 0x180fe40000010889 */
[----:B------:R-:W-:Y:S01]  /*15d30*/  FFMA.FTZ R8, R180, R66, -R137 ;  /* 0x00000042b4087223 */ /* 0x000fe20000010889 */
[----:B------:R-:W2:Y:S01]  /*15d40*/  MUFU.EX2 R62, R62 ;  /* 0x0000003e003e7308 */ /* 0x000ea20000000800 */
[----:B-1----:R-:W-:Y:S01]  /*15d50*/  F2FP.BF16.PACK_AB R71, R51, R58 ;  /* 0x0000003a3347723e */ /* 0x002fe200000010ff */
        /* <DEDUP_REMOVED lines=17> */
[--C-:B------:R-:W-:Y:S01]  /*15e70*/  FFMA.FTZ R166, R166, R66, -R137.reuse ;  /* 0x00000042a6a67223 */ /* 0x100fe20000010889 */
[----:B-1----:R-:W-:Y:S01]  /*15e80*/  F2FP.BF16.PACK_AB R70, R53, R56 ;  /* 0x000000383546723e */ /* 0x002fe200000010ff */
[----:B------:R-:W-:Y:S01]  /*15e90*/  MUFU.EX2 R48, R48 ;  /* 0x0000003000307308 */ /* 0x000fe20000000800 */
[----:B------:R-:W-:-:S02]  /*15ea0*/  FFMA.FTZ R168, R168, R66, -R137 ;  /* 0x00000042a8a87223 */ /* 0x000fc40000010889 */
[-C--:B------:R-:W-:Y:S02]  /*15eb0*/  FFMA.FTZ R169, R169, R66.reuse, -R137 ;  /* 0x00000042a9a97223 */ /* 0x080fe40000010889 */
[-C--:B------:R-:W-:Y:S01]  /*15ec0*/  FFMA.FTZ R171, R171, R66.reuse, -R65 ;  /* 0x00000042abab7223 */ /* 0x080fe20000010841 */
[C---:B------:R-:W-:Y:S01]  /*15ed0*/  HMMA.16816.F32.BF16 R104, R68.reuse, R100, RZ ;  /* 0x000000644468723c */ /* 0x040fe200000418ff */
[-C--:B------:R-:W-:Y:S01]  /*15ee0*/  FFMA.FTZ R179, R170, R66.reuse, -R137 ;  /* 0x00000042aab37223 */ /* 0x080fe20000010889 */
        /* <DEDUP_REMOVED lines=30> */
[----:B------:R-:W1:Y:S01]  /*160d0*/  MUFU.EX2 R44, R44 ;  /* 0x0000002c002c7308 */ /* 0x000e620000000800 */
        /* <DEDUP_REMOVED lines=45> */
[C---:B----4-:R-:W-:Y:S02]  /*163b0*/  HMMA.16816.F32.BF16 R128, R4.reuse, R28, R128 ;  /* 0x0000001c0480723c */ /* 0x050fe40000041880 */
[----:B------:R-:W4:Y:S06]  /*163c0*/  MUFU.EX2 R155, R155 ;  /* 0x0000009b009b7308 */ /* 0x000f2c0000000800 */
        /* <DEDUP_REMOVED lines=8> */
[C---:B---3--:R-:W-:Y:S02]  /*16450*/  HMMA.16816.F32.BF16 R112, R4.reuse, R20, R112 ;  /* 0x000000140470723c */ /* 0x048fe40000041870 */
[----:B------:R-:W-:Y:S06]  /*16460*/  MUFU.EX2 R165, R165 ;  /* 0x000000a500a57308 */ /* 0x000fec0000000800 */
[C---:B------:R-:W-:Y:S01]  /*16470*/  HMMA.16816.F32.BF16 R108, R4.reuse, R22, R108 ;  /* 0x00000016046c723c */ /* 0x040fe2000004186c */
[----:B------:R-:W3:Y:S01]  /*16480*/  LDSM.16.MT88.4 R20, [R214+0xd000] ;  /* 0x00d00000d614783b */ /* 0x000ee20000004200 */
[----:B------:R-:W5:Y:S06]  /*16490*/  MUFU.EX2 R166, R166 ;  /* 0x000000a600a67308 */ /* 0x000f6c0000000800 */
        /* <DEDUP_REMOVED lines=26> */
[C---:B------:R-:W-:Y:S01]  /*16640*/  HMMA.16816.F32.BF16 R104, R4.reuse, R12, R104 ;  /* 0x0000000c0468723c */ /* 0x040fe20000041868 */
[----:B------:R-:W-:Y:S02]  /*16650*/  FADD.FTZ R9, R9, R40 ;  /* 0x0000002809097221 */ /* 0x000fe40000010000 */
[----:B------:R-:W-:Y:S02]  /*16660*/  FADD.FTZ R8, R8, R41 ;  /* 0x0000002908087221 */ /* 0x000fe40000010000 */
[----:B------:R-:W-:Y:S01]  /*16670*/  FADD.FTZ R9, R0, R9 ;  /* 0x0000000900097221 */ /* 0x000fe20000010000 */
[----:B------:R-:W-:Y:S02]  /*16680*/  MUFU.EX2 R172, R172 ;  /* 0x000000ac00ac7308 */ /* 0x000fe40000000800 */
[C---:B------:R-:W-:Y:S01]  /*16690*/  HMMA.16816.F32.BF16 R100, R4.reuse, R14, R100 ;  /* 0x0000000e0464723c */ /* 0x040fe20000041864 */
[----:B------:R-:W2:Y:S05]  /*166a0*/  LDSM.16.MT88.4 R12, [R213+0x11000] ;  /* 0x01100000d50c783b */ /* 0x000eaa0000004200 */
[----:B------:R-:W1:Y:S02]  /*166b0*/  MUFU.EX2 R179, R179 ;  /* 0x000000b300b37308 */ /* 0x000e640000000800 */
[C---:B---3--:R-:W-:Y:S06]  /*166c0*/  HMMA.16816.F32.BF16 R112, R4.reuse, R20, R112 ;  /* 0x000000140470723c */ /* 0x048fec0000041870 */
[----:B------:R-:W3:Y:S02]  /*166d0*/  MUFU.EX2 R170, R170 ;  /* 0x000000aa00aa7308 */ /* 0x000ee40000000800 */
        /* <DEDUP_REMOVED lines=10> */
[C---:B--2---:R-:W-:Y:S06]  /*16780*/  HMMA.16816.F32.BF16 R72, R4.reuse, R12, R72 ;  /* 0x0000000c0448723c */ /* 0x044fec0000041848 */
[----:B------:R-:W2:Y:S02]  /*16790*/  MUFU.EX2 R157, R157 ;  /* 0x0000009d009d7308 */ /* 0x000ea40000000800 */
        /* <DEDUP_REMOVED lines=52> */
[----:B-----5:R-:W-:Y:S01]  /*16ae0*/  F2FP.BF16.PACK_AB R4, R166, R165 ;  /* 0x000000a5a604723e */ /* 0x020fe200000010ff */
        /* <DEDUP_REMOVED lines=16> */
[----:B------:R-:W5:Y:S07]  /*16bf0*/  LDSM.16.MT88.4 R24, [R215+0x12000] ;  /* 0x01200000d718783b */ /* 0x000f6e0000004200 */
        /* <DEDUP_REMOVED lines=33> */
[C---:B--2---:R-:W-:Y:S08]  /*16e10*/  HMMA.16816.F32.BF16 R104, R4.reuse, R12, R104 ;  /* 0x0000000c0468723c */ /* 0x044ff00000041868 */
        /* <DEDUP_REMOVED lines=167> */
.L_x_2895:
[----:B------:R-:W2:Y:S02]  /*17890*/  LD.E R6, [R10.64+0x40] ;  /* 0x000040060a067980 */ /* 0x000ea4000c101900 */
[----:B--2---:R-:W-:-:S04]  /*178a0*/  LEA R6, -R6, RZ, 0x7 ;  /* 0x000000ff06067211 */ /* 0x004fc800078e39ff */
[----:B------:R-:W-:Y:S02]  /*178b0*/  SHF.R.S32.HI R4, RZ, 0x1f, R6 ;  /* 0x0000001fff047819 */ /* 0x000fe40000011406 */
.L_x_2896:
[----:B------:R-:W-:Y:S05]  /*178c0*/  BSYNC B0 ;  /* 0x0000000000007941 */ /* 0x000fea0003800000 */
.L_x_2894:
[----:B------:R-:W-:Y:S01]  /*178d0*/  LEA R226, P1, R6, R226, 0x1 ;  /* 0x000000e206e27211 */ /* 0x000fe200078208ff */
[C---:B------:R-:W-:Y:S01]  /*178e0*/  IMAD.SHL.U32 R5, R140.reuse, 0x20, RZ ;  /* 0x000000208c057824 */ /* 0x040fe200078e00ff */
[----:B------:R-:W-:Y:S01]  /*178f0*/  SHF.L.U64.HI R0, R140, 0x5, R141 ;  /* 0x000000058c007819 */ /* 0x000fe2000001028d */
[----:B------:R-:W-:Y:S01]  /*17900*/  ULDC.64 UR4, c[0x0][0x40] ;  /* 0x0000100000047ab9 */ /* 0x000fe20000000a00 */
[----:B------:R-:W-:Y:S01]  /*17910*/  LEA.HI.X R227, R6, R227, R4, 0x1, P1 ;  /* 0x000000e306e37211 */ /* 0x000fe200008f0c04 */
[----:B------:R-:W-:Y:S01]  /*17920*/  UIADD3 UR4, UP0, UR4, 0x160, URZ ;  /* 0x0000016004047890 */ /* 0x000fe2000ff1e03f */
[----:B------:R-:W-:-:S03]  /*17930*/  IADD3 R12, P1, R226, R5, RZ ;  /* 0x00000005e20c7210 */ /* 0x000fc60007f3e0ff */
[----:B------:R-:W-:Y:S01]  /*17940*/  @!PT LDS RZ, [RZ] ;  /* 0x00000000fffff984 */ /* 0x000fe20000000800 */
[----:B------:R-:W-:Y:S01]  /*17950*/  @!PT LDS RZ, [RZ] ;  /* 0x00000000fffff984 */ /* 0x000fe20000000800 */
[----:B------:R-:W-:Y:S01]  /*17960*/  @!PT LDS RZ, [RZ] ;  /* 0x00000000fffff984 */ /* 0x000fe20000000800 */
[----:B------:R1:W-:Y:S01]  /*17970*/  LDGSTS.E.BYPASS.LTC128B.128 [R233+0xc000], [R226.64] ;  /* 0x0c000000e2e97fae */ /* 0x0003e2000b901d46 */
[----:B------:R-:W-:Y:S01]  /*17980*/  UIADD3.X UR5, URZ, UR5, URZ, UP0, !UPT ;  /* 0x000000053f057290 */ /* 0x000fe200087fe43f */
[--C-:B------:R-:W-:Y:S01]  /*17990*/  IMAD.X R13, R227, 0x1, R0.reuse, P1 ;  /* 0x00000001e30d7824 */ /* 0x100fe200008e0600 */
[-C--:B------:R-:W-:Y:S01]  /*179a0*/  IADD3 R10, P1, R12, R5.reuse, RZ ;  /* 0x000000050c0a7210 */ /* 0x080fe20007f3e0ff */
[----:B------:R1:W-:Y:S01]  /*179b0*/  LDGSTS.E.BYPASS.LTC128B.128 [R233+0x10000], [R226.64+0x80] ;  /* 0x10000080e2e97fae */ /* 0x0003e2000b901d46 */
[----:B------:R-:W-:Y:S02]  /*179c0*/  IMAD.U32 R142, RZ, RZ, UR4 ;  /* 0x00000004ff8e7e24 */ /* 0x000fe4000f8e00ff */
[----:B------:R-:W-:Y:S01]  /*179d0*/  IMAD.U32 R143, RZ, RZ, UR5 ;  /* 0x00000005ff8f7e24 */ /* 0x000fe2000f8e00ff */
[----:B------:R3:W-:Y:S01]  /*179e0*/  LDGSTS.E.BYPASS.LTC128B.128 [R233+0xc800], [R12.64] ;  /* 0x0c8000000ce97fae */ /* 0x0007e2000b901d46 */
[--C-:B------:R-:W-:Y:S01]  /*179f0*/  IMAD.X R11, R13, 0x1, R0.reuse, P1 ;  /* 0x000000010d0b7824 */ /* 0x100fe200008e0600 */
[-C--:B------:R-:W-:Y:S01]  /*17a00*/  IADD3 R8, P1, R10, R5.reuse, RZ ;  /* 0x000000050a087210 */ /* 0x080fe20007f3e0ff */
[----:B------:R-:W-:Y:S01]  /*17a10*/  ULDC.64 UR4, c[0x0][0x118] ;  /* 0x0000460000047ab9 */ /* 0x000fe20000000a00 */
[----:B------:R3:W-:Y:S03]  /*17a20*/  LDGSTS.E.BYPASS.LTC128B.128 [R233+0x10800], [R12.64+0x80] ;  /* 0x108000800ce97fae */ /* 0x0007e6000b901d46 */
[--C-:B------:R-:W-:Y:S01]  /*17a30*/  IMAD.X R9, R11, 0x1, R0.reuse, P1 ;  /* 0x000000010b097824 */ /* 0x100fe200008e0600 */
[-C--:B------:R-:W-:Y:S01]  /*17a40*/  IADD3 R6, P1, R8, R5.reuse, RZ ;  /* 0x0000000508067210 */ /* 0x080fe20007f3e0ff */
[----:B------:R3:W-:Y:S04]  /*17a50*/  LDGSTS.E.BYPASS.LTC128B.128 [R233+0xd000], [R10.64] ;  /* 0x0d0000000ae97fae */ /* 0x0007e8000b901d46 */
[--C-:B------:R-:W-:Y:S01]  /*17a60*/  IMAD.X R7, R9, 0x1, R0.reuse, P1 ;  /* 0x0000000109077824 */ /* 0x100fe200008e0600 */
[-C--:B------:R-:W-:Y:S01]  /*17a70*/  IADD3 R14, P1, R6, R5.reuse, RZ ;  /* 0x00000005060e7210 */ /* 0x080fe20007f3e0ff */
[----:B------:R3:W-:Y:S03]  /*17a80*/  LDGSTS.E.BYPASS.LTC128B.128 [R233+0x11000], [R10.64+0x80] ;  /* 0x110000800ae97fae */ /* 0x0007e6000b901d46 */
[-C--:B------:R-:W-:Y:S01]  /*17a90*/  IADD3 R4, P2, R14, R5.reuse, RZ ;  /* 0x000000050e047210 */ /* 0x080fe20007f5e0ff */
[--C-:B------:R-:W-:Y:S01]  /*17aa0*/  IMAD.X R15, R7, 0x1, R0.reuse, P1 ;  /* 0x00000001070f7824 */ /* 0x100fe200008e0600 */
[----:B------:R3:W-:Y:S02]  /*17ab0*/  LDGSTS.E.BYPASS.LTC128B.128 [R233+0xd800], [R8.64] ;  /* 0x0d80000008e97fae */ /* 0x0007e4000b901d46 */
[----:B------:R-:W-:Y:S01]  /*17ac0*/  IADD3 R16, P1, R4, R5, RZ ;  /* 0x0000000504107210 */ /* 0x000fe20007f3e0ff */
[--C-:B------:R-:W-:Y:S01]  /*17ad0*/  IMAD.X R5, R15, 0x1, R0.reuse, P2 ;  /* 0x000000010f057824 */ /* 0x100fe200010e0600 */
[----:B------:R3:W-:Y:S03]  /*17ae0*/  LDGSTS.E.BYPASS.LTC128B.128 [R233+0x11800], [R8.64+0x80] ;  /* 0x1180008008e97fae */ /* 0x0007e6000b901d46 */
[----:B------:R-:W-:Y:S01]  /*17af0*/  IMAD.X R17, R5, 0x1, R0, P1 ;  /* 0x0000000105117824 */ /* 0x000fe200008e0600 */
        /* <DEDUP_REMOVED lines=8> */
[----:B------:R-:W2:Y:S04]  /*17b80*/  LD.E R0, [R142.64+0x18c] ;  /* 0x00018c048e007980 */ /* 0x000ea8000c101900 */
[----:B------:R-:W-:Y:S04]  /*17b90*/  LDSM.16.M88.4 R160, [R223] ;  /* 0x00000000dfa0783b */ /* 0x000fe80000000200 */
[----:B------:R-:W1:Y:S04]  /*17ba0*/  LDSM.16.M88.4 R24, [R222+0x4000] ;  /* 0x00400000de18783b */ /* 0x000e680000000200 */
[----:B------:R-:W1:Y:S04]  /*17bb0*/  LDSM.16.M88.4 R48, [R222+0x5800] ;  /* 0x00580000de30783b */ /* 0x000e680000000200 */
[----:B------:R-:W1:Y:S04]  /*17bc0*/  LDSM.16.M88.4 R40, [R222+0x6000] ;  /* 0x00600000de28783b */ /* 0x000e680000000200 */
[----:B------:R-:W1:Y:S04]  /*17bd0*/  LDSM.16.M88.4 R144, [R222+0x4800] ;  /* 0x00480000de90783b */ /* 0x000e680000000200 */
[----:B------:R-:W1:Y:S04]  /*17be0*/  LDSM.16.M88.4 R60, [R222+0x5000] ;  /* 0x00500000de3c783b */ /* 0x000e680000000200 */
[----:B------:R-:W1:Y:S04]  /*17bf0*/  LDSM.16.M88.4 R176, [R222+0x6800] ;  /* 0x00680000deb0783b */ /* 0x000e680000000200 */
[----:B------:R-:W1:Y:S04]  /*17c00*/  LDSM.16.M88.4 R168, [R222+0x7000] ;  /* 0x00700000dea8783b */ /* 0x000e680000000200 */
[----:B-----5:R-:W5:Y:S04]  /*17c10*/  LDSM.16.M88.4 R16, [R222+0x7800] ;  /* 0x00780000de10783b */ /* 0x020f680000000200 */
[----:B------:R-:W-:Y:S04]  /*17c20*/  LDSM.16.M88.4 R32, [R221] ;  /* 0x00000000dd20783b */ /* 0x000fe80000000200 */
[----:B---3--:R-:W3:Y:S04]  /*17c30*/  LDSM.16.M88.4 R8, [R220] ;  /* 0x00000000dc08783b */ /* 0x008ee80000000200 */
[----:B------:R-:W3:Y:S04]  /*17c40*/  LDSM.16.M88.4 R156, [R210] ;  /* 0x00000000d29c783b */ /* 0x000ee80000000200 */
[----:B----4-:R-:W4:Y:S01]  /*17c50*/  LDSM.16.M88.4 R4, [R209] ;  /* 0x00000000d104783b */ /* 0x010f220000000200 */
[C---:B-1----:R-:W-:Y:S03]  /*17c60*/  HMMA.16816.F32.BF16 R12, R160.reuse, R24, RZ ;  /* 0x00000018a00c723c */ /* 0x042fe600000418ff */
[----:B------:R-:W1:Y:S04]  /*17c70*/  LDSM.16.M88.4 R184, [R212] ;  /* 0x00000000d4b8783b */ /* 0x000e680000000200 */
[----:B------:R-:W1:Y:S01]  /*17c80*/  LDSM.16.M88.4 R180, [R211] ;  /* 0x00000000d3b4783b */ /* 0x000e620000000200 */
[C---:B------:R-:W-:Y:S03]  /*17c90*/  HMMA.16816.F32.BF16 R24, R160.reuse, R26, RZ ;  /* 0x0000001aa018723c */ /* 0x040fe600000418ff */
[----:B------:R-:W1:Y:S04]  /*17ca0*/  LDSM.16.M88.4 R152, [R208] ;  /* 0x00000000d098783b */ /* 0x000e680000000200 */
[----:B------:R-:W1:Y:S01]  /*17cb0*/  LDSM.16.M88.4 R192, [R207] ;  /* 0x00000000cfc0783b */ /* 0x000e620000000200 */
[C---:B------:R-:W-:Y:S03]  /*17cc0*/  HMMA.16816.F32.BF16 R56, R160.reuse, R48, RZ ;  /* 0x00000030a038723c */ /* 0x040fe600000418ff */
[----:B------:R-:W1:Y:S04]  /*17cd0*/  LDSM.16.M88.4 R188, [R206] ;  /* 0x00000000cebc783b */ /* 0x000e680000000200 */
[----:B------:R-:W-:Y:S01]  /*17ce0*/  LDSM.16.M88.4 R28, [R216+0x4000] ;  /* 0x00400000d81c783b */ /* 0x000fe20000000200 */
[C---:B------:R-:W-:Y:S03]  /*17cf0*/  HMMA.16816.F32.BF16 R44, R160.reuse, R40, RZ ;  /* 0x00000028a02c723c */ /* 0x040fe600000418ff */
[----:B------:R-:W-:Y:S04]  /*17d00*/  LDSM.16.M88.4 R20, [R216+0x4800] ;  /* 0x00480000d814783b */ /* 0x000fe80000000200 */
[----:B------:R-:W-:Y:S01]  /*17d10*/  LDSM.16.M88.4 R196, [R204] ;  /* 0x00000000ccc4783b */ /* 0x000fe20000000200 */
[----:B------:R-:W-:Y:S01]  /*17d20*/  HMMA.16816.F32.BF16 R48, R160, R50, RZ ;  /* 0x00000032a030723c */ /* 0x000fe200000418ff */
[----:B------:R-:W-:-:S02]  /*17d30*/  ISETP.GE.AND P1, PT, R55, 0x3, PT ;  /* 0x000000033700780c */ /* 0x000fc40003f26270 */
        /* <DEDUP_REMOVED lines=13> */
[C---:B---3--:R-:W-:Y:S08]  /*17e10*/  HMMA.16816.F32.BF16 R12, R32.reuse, R8, R12 ;  /* 0x00000008200c723c */ /* 0x048ff0000004180c */
[C---:B------:R-:W-:Y:S01]  /*17e20*/  HMMA.16816.F32.BF16 R24, R32.reuse, R10, R24 ;  /* 0x0000000a2018723c */ /* 0x040fe20000041818 */
[----:B------:R-:W3:Y:S07]  /*17e30*/  LDSM.16.M88.4 R8, [R219] ;  /* 0x00000000db08783b */ /* 0x000eee0000000200 */
[C---:B------:R-:W-:Y:S08]  /*17e40*/  HMMA.16816.F32.BF16 R56, R32.reuse, R156, R56 ;  /* 0x0000009c2038723c */ /* 0x040ff00000041838 */
[C---:B------:R-:W-:Y:S01]  /*17e50*/  HMMA.16816.F32.BF16 R48, R32.reuse, R158, R48 ;  /* 0x0000009e2030723c */ /* 0x040fe20000041830 */
[----:B------:R-:W5:Y:S07]  /*17e60*/  LDSM.16.M88.4 R156, [R216+0x6800] ;  /* 0x00680000d89c783b */ /* 0x000f6e0000000200 */
[C---:B----4-:R-:W-:Y:S08]  /*17e70*/  HMMA.16816.F32.BF16 R44, R32.reuse, R4, R44 ;  /* 0x00000004202c723c */ /* 0x050ff0000004182c */
[C---:B------:R-:W-:Y:S01]  /*17e80*/  HMMA.16816.F32.BF16 R40, R32.reuse, R6, R40 ;  /* 0x000000062028723c */ /* 0x040fe20000041828 */
[----:B------:R-:W4:Y:S07]  /*17e90*/  LDSM.16.M88.4 R4, [R216+0x7000] ;  /* 0x00700000d804783b */ /* 0x000f2e0000000200 */
[C---:B-1----:R-:W-:Y:S08]  /*17ea0*/  HMMA.16816.F32.BF16 R148, R32.reuse, R184, R148 ;  /* 0x000000b82094723c */ /* 0x042ff00000041894 */
        /* <DEDUP_REMOVED lines=15> */
[C---:B---3--:R-:W-:Y:S08]  /*17fa0*/  HMMA.16816.F32.BF16 R12, R8.reuse, R28, R12 ;  /* 0x0000001c080c723c */ /* 0x048ff0000004180c */
[C---:B------:R-:W-:Y:S01]  /*17fb0*/  HMMA.16816.F32.BF16 R24, R8.reuse, R30, R24 ;  /* 0x0000001e0818723c */ /* 0x040fe20000041818 */
[----:B------:R-:W-:Y:S07]  /*17fc0*/  LDSM.16.M88.4 R28, [R205+0x800] ;  /* 0x00080000cd1c783b */ /* 0x000fee0000000200 */
[C---:B-----5:R-:W-:Y:S08]  /*17fd0*/  HMMA.16816.F32.BF16 R36, R8.reuse, R156, R36 ;  /* 0x0000009c0824723c */ /* 0x060ff00000041824 */
        /* <DEDUP_REMOVED lines=10> */
[----:B------:R-:W5:Y:S07]  /*18080*/  LDSM.16.M88.4 R16, [R205+0x1800] ;  /* 0x00180000cd10783b */ /* 0x000f6e0000000200 */
[----:B-1----:R-:W-:Y:S08]  /*18090*/  HMMA.16816.F32.BF16 R12, R188, R32, R12 ;  /* 0x00000020bc0c723c */ /* 0x002ff0000004180c */
[C---:B------:R-:W-:Y:S08]  /*180a0*/  HMMA.16816.F32.BF16 R56, R8.reuse, R184, R56 ;  /* 0x000000b80838723c */ /* 0x040ff00000041838 */
[----:B------:R-:W-:Y:S01]  /*180b0*/  HMMA.16816.F32.BF16 R48, R8, R186, R48 ;  /* 0x000000ba0830723c */ /* 0x000fe20000041830 */
[----:B------:R-:W-:Y:S07]  /*180c0*/  LDSM.16.M88.4 R184, [R205+0x3000] ;  /* 0x00300000cdb8783b */ /* 0x000fee0000000200 */
[----:B------:R-:W-:Y:S01]  /*180d0*/  HMMA.16816.F32.BF16 R24, R188, R34, R24 ;  /* 0x00000022bc18723c */ /* 0x000fe20000041818 */
[----:B------:R-:W1:Y:S07]  /*180e0*/  LDSM.16.M88.4 R32, [R221+0x2000] ;  /* 0x00200000dd20783b */ /* 0x000e6e0000000200 */
[C---:B------:R-:W-:Y:S08]  /*180f0*/  HMMA.16816.F32.BF16 R44, R8.reuse, R180, R44 ;  /* 0x000000b4082c723c */ /* 0x040ff0000004182c */
[C---:B------:R-:W-:Y:S01]  /*18100*/  HMMA.16816.F32.BF16 R40, R8.reuse, R182, R40 ;  /* 0x000000b60828723c */ /* 0x040fe20000041828 */
[----:B------:R-:W-:Y:S07]  /*18110*/  LDSM.16.M88.4 R180, [R205+0x3800] ;  /* 0x00380000cdb4783b */ /* 0x000fee0000000200 */
[C---:B------:R-:W-:Y:S08]  /*18120*/  HMMA.16816.F32.BF16 R164, R8.reuse, R152, R164 ;  /* 0x0000009808a4723c */ /* 0x040ff000000418a4 */
[----:B------:R-:W-:Y:S01]  /*18130*/  HMMA.16816.F32.BF16 R160, R8, R154, R160 ;  /* 0x0000009a08a0723c */ /* 0x000fe200000418a0 */
[----:B------:R-:W1:Y:S04]  /*18140*/  LDSM.16.M88.4 R8, [R205+0x2000] ;  /* 0x00200000cd08783b */ /* 0x000e680000000200 */
[----:B------:R-:W1:Y:S03]  /*18150*/  LDSM.16.M88.4 R152, [R222+0x8800] ;  /* 0x00880000de98783b */ /* 0x000e660000000200 */
[----:B---3--:R-:W-:Y:S08]  /*18160*/  HMMA.16816.F32.BF16 R12, R156, R4, R12 ;  /* 0x000000049c0c723c */ /* 0x008ff0000004180c */
[C---:B----4-:R-:W-:Y:S08]  /*18170*/  HMMA.16816.F32.BF16 R64, R188.reuse, R20, R64 ;  /* 0x00000014bc40723c */ /* 0x050ff00000041840 */
[C---:B------:R-:W-:Y:S01]  /*18180*/  HMMA.16816.F32.BF16 R60, R188.reuse, R22, R60 ;  /* 0x00000016bc3c723c */ /* 0x040fe2000004183c */
[----:B------:R-:W-:Y:S07]  /*18190*/  LDSM.16.M88.4 R20, [R219+0x2000] ;  /* 0x00200000db14783b */ /* 0x000fee0000000200 */
[C---:B-----5:R-:W-:Y:S08]  /*181a0*/  HMMA.16816.F32.BF16 R56, R188.reuse, R16, R56 ;  /* 0x00000010bc38723c */ /* 0x060ff00000041838 */
[C---:B------:R-:W-:Y:S01]  /*181b0*/  HMMA.16816.F32.BF16 R48, R188.reuse, R18, R48 ;  /* 0x00000012bc30723c */ /* 0x040fe20000041830 */
[----:B------:R-:W3:Y:S07]  /*181c0*/  LDSM.16.M88.4 R16, [R216+0x8000] ;  /* 0x00800000d810783b */ /* 0x000eee0000000200 */
[----:B------:R-:W-:Y:S08]  /*181d0*/  HMMA.16816.F32.BF16 R148, R188, R28, R148 ;  /* 0x0000001cbc94723c */ /* 0x000ff00000041894 */
[----:B------:R-:W-:Y:S01]  /*181e0*/  HMMA.16816.F32.BF16 R24, R156, R6, R24 ;  /* 0x000000069c18723c */ /* 0x000fe20000041818 */
[----:B------:R-:W-:Y:S07]  /*181f0*/  LDSM.16.M88.4 R4, [R205+0x4000] ;  /* 0x00400000cd04783b */ /* 0x000fee0000000200 */
[----:B-1----:R-:W-:Y:S08]  /*18200*/  HMMA.16816.F32.BF16 R12, R32, R196, R12 ;  /* 0x000000c4200c723c */ /* 0x002ff0000004180c */
[C---:B------:R-:W-:Y:S01]  /*18210*/  HMMA.16816.F32.BF16 R144, R188.reuse, R30, R144 ;  /* 0x0000001ebc90723c */ /* 0x040fe20000041890 */
[----:B------:R-:W1:Y:S07]  /*18220*/  LDSM.16.M88.4 R28, [R203] ;  /* 0x00000000cb1c783b */ /* 0x000e6e0000000200 */
[C---:B------:R-:W-:Y:S08]  /*18230*/  HMMA.16816.F32.BF16 R44, R188.reuse, R8, R44 ;  /* 0x00000008bc2c723c */ /* 0x040ff0000004182c */
[----:B------:R-:W-:Y:S01]  /*18240*/  HMMA.16816.F32.BF16 R40, R188, R10, R40 ;  /* 0x0000000abc28723c */ /* 0x000fe20000041828 */
[----:B------:R-:W4:Y:S07]  /*18250*/  LDSM.16.M88.4 R8, [R218+0x2000] ;  /* 0x00200000da08783b */ /* 0x000f2e0000000200 */
[----:B------:R-:W-:Y:S08]  /*18260*/  HMMA.16816.F32.BF16 R148, R156, R152, R148 ;  /* 0x000000989c94723c */ /* 0x000ff00000041894 */
[----:B------:R-:W-:Y:S08]  /*18270*/  HMMA.16816.F32.BF16 R24, R32, R198, R24 ;  /* 0x000000c62018723c */ /* 0x000ff00000041818 */
[----:B---3--:R-:W-:Y:S08]  /*18280*/  HMMA.16816.F32.BF16 R12, R20, R16, R12 ;  /* 0x00000010140c723c */ /* 0x008ff0000004180c */
[C---:B------:R-:W-:Y:S08]  /*18290*/  HMMA.16816.F32.BF16 R36, R188.reuse, R192, R36 ;  /* 0x000000c0bc24723c */ /* 0x040ff00000041824 */
[C---:B------:R-:W-:Y:S01]  /*182a0*/  HMMA.16816.F32.BF16 R176, R188.reuse, R194, R176 ;  /* 0x000000c2bcb0723c */ /* 0x040fe200000418b0 */
[----:B------:R-:W3:Y:S07]  /*182b0*/  LDSM.16.M88.4 R192, [R222+0x9000] ;  /* 0x00900000dec0783b */ /* 0x000eee0000000200 */
[----:B------:R-:W-:Y:S01]  /*182c0*/  HMMA.16816.F32.BF16 R196, R188, R184, R172 ;  /* 0x000000b8bcc4723c */ /* 0x000fe200000418ac */
[----:B------:R-:W5:Y:S07]  /*182d0*/  LDSM.16.M88.4 R172, [R216+0x8800] ;  /* 0x00880000d8ac783b */ /* 0x000f6e0000000200 */
[----:B-1----:R-:W-:Y:S08]  /*182e0*/  HMMA.16816.F32.BF16 R148, R32, R28, R148 ;  /* 0x0000001c2094723c */ /* 0x002ff00000041894 */
[----:B------:R-:W-:Y:S01]  /*182f0*/  HMMA.16816.F32.BF16 R24, R20, R18, R24 ;  /* 0x000000121418723c */ /* 0x000fe20000041818 */
[----:B------:R-:W-:Y:S07]  /*18300*/  LDSM.16.M88.4 R16, [R202] ;  /* 0x00000000ca10783b */ /* 0x000fee0000000200 */
[----:B------:R-:W-:Y:S01]  /*18310*/  HMMA.16816.F32.BF16 R144, R156, R154, R144 ;  /* 0x0000009a9c90723c */ /* 0x000fe20000041890 */
[----:B------:R-:W-:Y:S07]  /*18320*/  LDSM.16.M88.4 R152, [R205+0x4800] ;  /* 0x00480000cd98783b */ /* 0x000fee0000000200 */
[----:B------:R-:W-:Y:S08]  /*18330*/  HMMA.16816.F32.BF16 R164, R188, R180, R164 ;  /* 0x000000b4bca4723c */ /* 0x000ff000000418a4 */
[----:B----4-:R-:W-:Y:S08]  /*18340*/  HMMA.16816.F32.BF16 R12, R8, R4, R12 ;  /* 0x00000004080c723c */ /* 0x010ff0000004180c */
[----:B------:R-:W-:Y:S01]  /*18350*/  HMMA.16816.F32.BF16 R160, R188, R182, R160 ;  /* 0x000000b6bca0723c */ /* 0x000fe200000418a0 */
[----:B------:R-:W1:Y:S07]  /*18360*/  LDSM.16.M88.4 R180, [R222+0x9800] ;  /* 0x00980000deb4783b */ /* 0x000e6e0000000200 */
[C---:B---3--:R-:W-:Y:S08]  /*18370*/  HMMA.16816.F32.BF16 R64, R156.reuse, R192, R64 ;  /* 0x000000c09c40723c */ /* 0x048ff00000041840 */
[----:B------:R-:W-:Y:S01]  /*18380*/  HMMA.16816.F32.BF16 R60, R156, R194, R60 ;  /* 0x000000c29c3c723c */ /* 0x000fe2000004183c */
[----:B--2---:R-:W-:-:S02]  /*18390*/  FMUL.FTZ R53, R12, R0 ;  /* 0x000000000c357220 */ /* 0x004fc40000410000 */
[----:B------:R-:W-:-:S05]  /*183a0*/  FMUL.FTZ R54, R13, R0 ;  /* 0x000000000d367220 */ /* 0x000fca0000410000 */
[----:B-----5:R-:W-:Y:S01]  /*183b0*/  HMMA.16816.F32.BF16 R148, R20, R172, R148 ;  /* 0x000000ac1494723c */ /* 0x020fe20000041894 */
[-C--:B------:R-:W-:Y:S02]  /*183c0*/  FMUL.FTZ R133, R14, R0.reuse ;  /* 0x000000000e857220 */ /* 0x080fe40000410000 */
[-C--:B------:R-:W-:Y:S02]  /*183d0*/  FMUL.FTZ R137, R15, R0.reuse ;  /* 0x000000000f897220 */ /* 0x080fe40000410000 */
[----:B------:R-:W2:Y:S03]  /*183e0*/  LDSM.16.M88.4 R12, [R201] ;  /* 0x00000000c90c783b */ /* 0x000ea60000000200 */
[----:B------:R-:W-:Y:S01]  /*183f0*/  HMMA.16816.F32.BF16 R24, R8, R6, R24 ;  /* 0x000000060818723c */ /* 0x000fe20000041818 */
[----:B------:R-:W3:Y:S07]  /*18400*/  LDSM.16.M88.4 R4, [R216+0x9000] ;  /* 0x00900000d804783b */ /* 0x000eee0000000200 */
[----:B------:R-:W-:Y:S01]  /*18410*/  HMMA.16816.F32.BF16 R144, R32, R30, R144 ;  /* 0x0000001e2090723c */ /* 0x000fe20000041890 */
[----:B------:R-:W-:Y:S07]  /*18420*/  LDSM.16.M88.4 R28, [R205+0x5000] ;  /* 0x00500000cd1c783b */ /* 0x000fee0000000200 */
[----:B-1----:R-:W-:Y:S08]  /*18430*/  HMMA.16816.F32.BF16 R56, R156, R180, R56 ;  /* 0x000000b49c38723c */ /* 0x002ff00000041838 */
[----:B------:R-:W-:Y:S01]  /*18440*/  HMMA.16816.F32.BF16 R64, R32, R16, R64 ;  /* 0x000000102040723c */ /* 0x000fe20000041840 */
[----:B------:R-:W-:-:S07]  /*18450*/  FMUL.FTZ R24, R24, R0 ;  /* 0x0000000018187220 */ /* 0x000fce0000410000 */
[----:B------:R-:W-:Y:S01]  /*18460*/  HMMA.16816.F32.BF16 R60, R32, R18, R60 ;  /* 0x00000012203c723c */ /* 0x000fe2000004183c */
[----:B------:R-:W1:Y:S01]  /*18470*/  LDSM.16.M88.4 R16, [R222+0xa000] ;  /* 0x00a00000de10783b */ /* 0x000e620000000200 */
[----:B------:R-:W-:-:S06]  /*18480*/  FMUL.FTZ R172, R26, R0 ;  /* 0x000000001aac7220 */ /* 0x000fcc0000410000 */
[----:B------:R-:W-:Y:S01]  /*18490*/  HMMA.16816.F32.BF16 R148, R8, R152, R148 ;  /* 0x000000980894723c */ /* 0x000fe20000041894 */
[----:B------:R4:W-:Y:S01]  /*184a0*/  MUFU.TANH R152, R24 ;  /* 0x0000001800987308 */ /* 0x0009e20000002400 */
[----:B------:R-:W-:-:S05]  /*184b0*/  FMUL.FTZ R173, R27, R0 ;  /* 0x000000001bad7220 */ /* 0x000fca0000410000 */
[-C--:B------:R-:W-:Y:S01]  /*184c0*/  FMUL.FTZ R153, R25, R0.reuse ;  /* 0x0000000019997220 */ /* 0x080fe20000410000 */
[----:B------:R-:W-:Y:S01]  /*184d0*/  HMMA.16816.F32.BF16 R144, R20, R174, R144 ;  /* 0x000000ae1490723c */ /* 0x000fe20000041890 */
[----:B----4-:R-:W4:Y:S07]  /*184e0*/  LDSM.16.M88.4 R24, [R216+0x9800] ;  /* 0x00980000d818783b */ /* 0x010f2e0000000200 */
[----:B------:R-:W-:Y:S08]  /*184f0*/  HMMA.16816.F32.BF16 R48, R156, R182, R48 ;  /* 0x000000b69c30723c */ /* 0x000ff00000041830 */
[-C--:B------:R-:W-:Y:S01]  /*18500*/  FMUL.FTZ R148, R148, R0.reuse ;  /* 0x0000000094947220 */ /* 0x080fe20000410000 */
[----:B--2---:R-:W-:Y:S01]  /*18510*/  HMMA.16816.F32.BF16 R56, R32, R12, R56 ;  /* 0x0000000c2038723c */ /* 0x004fe20000041838 */
[----:B------:R-:W-:-:S07]  /*18520*/  FMUL.FTZ R149, R149, R0 ;  /* 0x0000000095957220 */ /* 0x000fce0000410000 */
[----:B---3--:R-:W-:Y:S01]  /*18530*/  HMMA.16816.F32.BF16 R64, R20, R4, R64 ;  /* 0x000000041440723c */ /* 0x008fe20000041840 */
[----:B------:R-:W-:-:S07]  /*18540*/  FMUL.FTZ R174, R150, R0 ;  /* 0x0000000096ae7220 */ /* 0x000fce0000410000 */
[----:B------:R-:W-:Y:S01]  /*18550*/  HMMA.16816.F32.BF16 R60, R20, R6, R60 ;  /* 0x00000006143c723c */ /* 0x000fe2000004183c */
[----:B------:R-:W2:Y:S01]  /*18560*/  LDSM.16.M88.4 R4, [R200] ;  /* 0x00000000c804783b */ /* 0x000ea20000000200 */
[----:B------:R-:W-:-:S06]  /*18570*/  FMUL.FTZ R175, R151, R0 ;  /* 0x0000000097af7220 */ /* 0x000fcc0000410000 */
[----:B------:R-:W-:Y:S01]  /*18580*/  HMMA.16816.F32.BF16 R144, R8, R154, R144 ;  /* 0x0000009a0890723c */ /* 0x000fe20000041890 */
[----:B------:R-:W-:Y:S08]  /*18590*/  MUFU.TANH R154, R148 ;  /* 0x00000094009a7308 */ /* 0x000ff00000002400 */
[----:B------:R3:W-:Y:S01]  /*185a0*/  MUFU.TANH R155, R149 ;  /* 0x00000095009b7308 */ /* 0x0007e20000002400 */
[----:B-1----:R-:W-:Y:S01]  /*185b0*/  HMMA.16816.F32.BF16 R44, R156, R16, R44 ;  /* 0x000000109c2c723c */ /* 0x002fe2000004182c */
[----:B---3--:R-:W1:Y:S07]  /*185c0*/  LDSM.16.M88.4 R148, [R205+0x5800] ;  /* 0x00580000cd94783b */ /* 0x008e6e0000000200 */
[----:B------:R-:W-:Y:S01]  /*185d0*/  HMMA.16816.F32.BF16 R48, R32, R14, R48 ;  /* 0x0000000e2030723c */ /* 0x000fe20000041830 */
[----:B------:R-:W3:Y:S07]  /*185e0*/  LDSM.16.M88.4 R12, [R222+0xa800] ;  /* 0x00a80000de0c783b */ /* 0x000eee0000000200 */
[----:B------:R-:W-:Y:S01]  /*185f0*/  HMMA.16816.F32.BF16 R40, R156, R18, R40 ;  /* 0x000000129c28723c */ /* 0x000fe20000041828 */
[----:B------:R-:W-:Y:S07]  /*18600*/  LDSM.16.M88.4 R16, [R222+0xb000] ;  /* 0x00b00000de10783b */ /* 0x000fee0000000200 */
[----:B----4-:R-:W-:Y:S08]  /*18610*/  HMMA.16816.F32.BF16 R56, R20, R24, R56 ;  /* 0x000000181438723c */ /* 0x010ff00000041838 */
[C---:B------:R-:W-:Y:S08]  /*18620*/  HMMA.16816.F32.BF16 R64, R8.reuse, R28, R64 ;  /* 0x0000001c0840723c */ /* 0x040ff00000041840 */
[----:B------:R-:W-:Y:S01]  /*18630*/  HMMA.16816.F32.BF16 R60, R8, R30, R60 ;  /* 0x0000001e083c723c */ /* 0x000fe2000004183c */
[----:B------:R-:W4:Y:S07]  /*18640*/  LDSM.16.M88.4 R28, [R216+0xa000] ;  /* 0x00a00000d81c783b */ /* 0x000f2e0000000200 */
[C---:B--2---:R-:W-:Y:S08]  /*18650*/  HMMA.16816.F32.BF16 R44, R32.reuse, R4, R44 ;  /* 0x00000004202c723c */ /* 0x044ff0000004182c */
[----:B------:R-:W-:Y:S01]  /*18660*/  HMMA.16816.F32.BF16 R40, R32, R6, R40 ;  /* 0x000000062028723c */ /* 0x000fe20000041828 */
[----:B------:R-:W2:Y:S07]  /*18670*/  LDSM.16.M88.4 R4, [R139] ;  /* 0x000000008b04783b */ /* 0x000eae0000000200 */
[----:B-1----:R-:W-:Y:S08]  /*18680*/  HMMA.16816.F32.BF16 R56, R8, R148, R56 ;  /* 0x000000940838723c */ /* 0x002ff00000041838 */
[----:B------:R-:W-:Y:S01]  /*18690*/  HMMA.16816.F32.BF16 R48, R20, R26, R48 ;  /* 0x0000001a1430723c */ /* 0x000fe20000041830 */
[----:B------:R-:W1:Y:S07]  /*186a0*/  LDSM.16.M88.4 R24, [R205+0x6000] ;  /* 0x00600000cd18783b */ /* 0x000e6e0000000200 */
[----:B---3--:R-:W-:Y:S08]  /*186b0*/  HMMA.16816.F32.BF16 R36, R156, R12, R36 ;  /* 0x0000000c9c24723c */ /* 0x008ff00000041824 */
[----:B----4-:R-:W-:Y:S01]  /*186c0*/  HMMA.16816.F32.BF16 R44, R20, R28, R44 ;  /* 0x0000001c142c723c */ /* 0x010fe2000004182c */
[----:B------:R-:W-:-:S02]  /*186d0*/  FMUL.FTZ R56, R56, R0 ;  /* 0x0000000038387220 */ /* 0x000fc40000410000 */
[----:B------:R-:W-:-:S05]  /*186e0*/  FMUL.FTZ R57, R57, R0 ;  /* 0x0000000039397220 */ /* 0x000fca0000410000 */
[----:B------:R-:W-:Y:S08]  /*186f0*/  HMMA.16816.F32.BF16 R168, R188, R186, R168 ;  /* 0x000000babca8723c */ /* 0x000ff000000418a8 */
[----:B------:R-:W-:Y:S01]  /*18700*/  HMMA.16816.F32.BF16 R176, R156, R14, R176 ;  /* 0x0000000e9cb0723c */ /* 0x000fe200000418b0 */
[----:B------:R-:W3:Y:S01]  /*18710*/  LDSM.16.M88.4 R12, [R216+0xa800] ;  /* 0x00a80000d80c783b */ /* 0x000ee20000000200 */
[----:B------:R-:W-:Y:S01]  /*18720*/  MUFU.TANH R182, R56 ;  /* 0x0000003800b67308 */ /* 0x000fe20000002400 */
[----:B------:R-:W-:-:S05]  /*18730*/  FMUL.FTZ R149, R58, R0 ;  /* 0x000000003a957220 */ /* 0x000fca0000410000 */
[----:B------:R-:W-:Y:S02]  /*18740*/  HMMA.16816.F32.BF16 R48, R8, R150, R48 ;  /* 0x000000960830723c */ /* 0x000fe40000041830 */
[----:B------:R4:W-:Y:S05]  /*18750*/  MUFU.TANH R181, R57 ;  /* 0x0000003900b57308 */ /* 0x0009ea0000002400 */
[----:B------:R-:W-:Y:S01]  /*18760*/  FMUL.FTZ R150, R59, R0 ;  /* 0x000000003b967220 */ /* 0x000fe20000410000 */
[----:B------:R-:W-:Y:S01]  /*18770*/  HMMA.16816.F32.BF16 R40, R20, R30, R40 ;  /* 0x0000001e1428723c */ /* 0x000fe20000041828 */
[----:B------:R-:W-:Y:S04]  /*18780*/  LDSM.16.M88.4 R28, [R222+0xb800] ;  /* 0x00b80000de1c783b */ /* 0x000fe80000000200 */
[----:B----4-:R-:W4:Y:S03]  /*18790*/  LDSM.16.M88.4 R56, [R138] ;  /* 0x000000008a38783b */ /* 0x010f260000000200 */
[----:B--2---:R-:W-:Y:S08]  /*187a0*/  HMMA.16816.F32.BF16 R36, R32, R4, R36 ;  /* 0x000000042024723c */ /* 0x004ff00000041824 */
[----:B-1----:R-:W-:Y:S01]  /*187b0*/  HMMA.16816.F32.BF16 R44, R8, R24, R44 ;  /* 0x00000018082c723c */ /* 0x002fe2000004182c */
[----:B------:R-:W1:Y:S07]  /*187c0*/  S2R R24, SR_TID.X ;  /* 0x0000000000187919 */ /* 0x000e6e0000002100 */
[C---:B------:R-:W-:Y:S08]  /*187d0*/  HMMA.16816.F32.BF16 R196, R156.reuse, R16, R196 ;  /* 0x000000109cc4723c */ /* 0x040ff000000418c4 */
[----:B------:R-:W-:Y:S01]  /*187e0*/  HMMA.16816.F32.BF16 R168, R156, R18, R168 ;  /* 0x000000129ca8723c */ /* 0x000fe200000418a8 */
[----:B------:R-:W2:Y:S07]  /*187f0*/  LDSM.16.M88.4 R16, [R205+0x6800] ;  /* 0x00680000cd10783b */ /* 0x000eae0000000200 */
[----:B------:R-:W-:Y:S01]  /*18800*/  HMMA.16816.F32.BF16 R176, R32, R6, R176 ;  /* 0x0000000620b0723c */ /* 0x000fe200000418b0 */
[----:B------:R-:W5:Y:S07]  /*18810*/  LDSM.16.M88.4 R4, [R216+0xb000] ;  /* 0x00b00000d804783b */ /* 0x000f6e0000000200 */
[----:B------:R-:W-:Y:S01]  /*18820*/  HMMA.16816.F32.BF16 R40, R8, R26, R40 ;  /* 0x0000001a0828723c */ /* 0x000fe20000041828 */
[----:B-1----:R-:W-:-:S07]  /*18830*/  IMAD.SHL.U32 R24, R24, 0x2, RZ ;  /* 0x0000000218187824 */ /* 0x002fce00078e00ff */
[----:B---3--:R-:W-:Y:S01]  /*18840*/  HMMA.16816.F32.BF16 R36, R20, R12, R36 ;  /* 0x0000000c1424723c */ /* 0x008fe20000041824 */
[----:B------:R-:W-:-:S07]  /*18850*/  LOP3.LUT R24, R24, 0x6, RZ, 0xc0, !PT ;  /* 0x0000000618187812 */ /* 0x000fce00078ec0ff */
[----:B------:R-:W-:Y:S01]  /*18860*/  HMMA.16816.F32.BF16 R176, R20, R14, R176 ;  /* 0x0000000e14b0723c */ /* 0x000fe200000418b0 */
[----:B------:R-:W1:Y:S07]  /*18870*/  LDSM.16.M88.4 R12, [R136] ;  /* 0x00000000880c783b */ /* 0x000e6e0000000200 */
[----:B----4-:R-:W-:Y:S01]  /*18880*/  HMMA.16816.F32.BF16 R196, R32, R56, R196 ;  /* 0x0000003820c4723c */ /* 0x010fe200000418c4 */
[----:B------:R-:W-:Y:S02]  /*18890*/  FMUL.FTZ R185, R41, R0 ;  /* 0x0000000029b97220 */ /* 0x000fe40000410000 */
[----:B------:R-:W-:-:S02]  /*188a0*/  IMAD R41, R235, 0x80, R24 ;  /* 0x00000080eb297824 */ /* 0x000fc400078e0218 */
[----:B------:R-:W3:Y:S01]  /*188b0*/  LDSM.16.M88.4 R24, [R205+0x7000] ;  /* 0x00700000cd18783b */ /* 0x000ee20000000200 */
[----:B------:R-:W4:Y:S02]  /*188c0*/  MUFU.TANH R54, R54 ;  /* 0x0000003600367308 */ /* 0x000f240000002400 */
[----:B--2---:R-:W-:Y:S06]  /*188d0*/  HMMA.16816.F32.BF16 R36, R8, R16, R36 ;  /* 0x000000100824723c */ /* 0x004fec0000041824 */
[----:B------:R-:W-:Y:S01]  /*188e0*/  MUFU.TANH R137, R137 ;  /* 0x0000008900897308 */ /* 0x000fe20000002400 */
[----:B------:R-:W-:Y:S01]  /*188f0*/  IADD3 R17, R41, 0x1, RZ ;  /* 0x0000000129117810 */ /* 0x000fe20007ffe0ff */
[----:B------:R-:W-:Y:S01]  /*18900*/  HMMA.16816.F32.BF16 R164, R156, R28, R164 ;  /* 0x0000001c9ca4723c */ /* 0x000fe200000418a4 */
[----:B------:R-:W-:-:S02]  /*18910*/  FMUL.FTZ R144, R144, R0 ;  /* 0x0000000090907220 */ /* 0x000fc40000410000 */
[----:B------:R-:W-:-:S03]  /*18920*/  ISETP.GE.AND P2, PT, R17, R2, PT ;  /* 0x000000021100720c */ /* 0x000fc60003f46270 */
[----:B------:R-:W-:Y:S01]  /*18930*/  MUFU.TANH R153, R153 ;  /* 0x0000009900997308 */ /* 0x000fe20000002400 */
[----:B------:R-:W-:Y:S02]  /*18940*/  ISETP.GE.AND P3, PT, R17, R52, PT ;  /* 0x000000341100720c */ /* 0x000fe40003f66270 */
[----:B------:R-:W-:-:S05]  /*18950*/  IADD3 R17, R41, 0x8, RZ ;  /* 0x0000000829117810 */ /* 0x000fca0007ffe0ff */
[----:B------:R-:W2:Y:S01]  /*18960*/  MUFU.TANH R172, R172 ;  /* 0x000000ac00ac7308 */ /* 0x000ea20000002400 */
[----:B-----5:R-:W-:Y:S01]  /*18970*/  HMMA.16816.F32.BF16 R196, R20, R4, R196 ;  /* 0x0000000414c4723c */ /* 0x020fe200000418c4 */
[----:B------:R-:W-:Y:S01]  /*18980*/  FMUL.FTZ R40, R40, R0 ;  /* 0x0000000028287220 */ /* 0x000fe20000410000 */
[----:B------:R-:W-:Y:S01]  /*18990*/  ISETP.GE.AND P5, PT, R17, R2, PT ;  /* 0x000000021100720c */ /* 0x000fe20003fa6270 */
[----:B------:R-:W-:Y:S01]  /*189a0*/  FMUL.FTZ R147, R147, R0 ;  /* 0x0000000093937220 */ /* 0x000fe20000410000 */
[----:B------:R-:W-:-:S03]  /*189b0*/  ISETP.GE.AND P6, PT, R17, R52, PT ;  /* 0x000000341100720c */ /* 0x000fc60003fc6270 */
[----:B------:R-:W5:Y:S01]  /*189c0*/  MUFU.TANH R173, R173 ;  /* 0x000000ad00ad7308 */ /* 0x000f620000002400 */
[C---:B------:R-:W-:Y:S01]  /*189d0*/  IADD3 R5, R41.reuse, 0x9, RZ ;  /* 0x0000000929057810 */ /* 0x040fe20007ffe0ff */
[-C--:B------:R-:W-:Y:S01]  /*189e0*/  FMUL.FTZ R64, R64, R0.reuse ;  /* 0x0000000040407220 */ /* 0x080fe20000410000 */
[----:B------:R-:W-:Y:S01]  /*189f0*/  IADD3 R17, R41, 0x10, RZ ;  /* 0x0000001029117810 */ /* 0x000fe20007ffe0ff */
[-C--:B------:R-:W-:Y:S02]  /*18a00*/  FMUL.FTZ R146, R146, R0.reuse ;  /* 0x0000000092927220 */ /* 0x080fe40000410000 */
[----:B------:R-:W-:Y:S01]  /*18a10*/  FMUL.FTZ R55, R43, R0 ;  /* 0x000000002b377220 */ /* 0x000fe20000410000 */
[----:B----4-:R-:W-:Y:S01]  /*18a20*/  FSEL R43, R54, -INF , !P2 ;  /* 0xff800000362b7808 */ /* 0x010fe20005000000 */
[----:B------:R-:W4:Y:S01]  /*18a30*/  MUFU.TANH R175, R175 ;  /* 0x000000af00af7308 */ /* 0x000f220000002400 */
[----:B------:R-:W-:Y:S01]  /*18a40*/  HMMA.16816.F32.BF16 R160, R156, R30, R160 ;  /* 0x0000001e9ca0723c */ /* 0x000fe200000418a0 */
[----:B------:R-:W-:-:S02]  /*18a50*/  ISETP.GE.AND P4, PT, R5, R2, PT ;  /* 0x000000020500720c */ /* 0x000fc40003f86270 */
[----:B------:R-:W-:-:S04]  /*18a60*/  ISETP.GE.AND P2, PT, R5, R52, PT ;  /* 0x000000340500720c */ /* 0x000fc80003f46270 */
[----:B------:R-:W-:Y:S01]  /*18a70*/  MUFU.TANH R144, R144 ;  /* 0x0000009000907308 */ /* 0x000fe20000002400 */
[----:B------:R-:W-:Y:S01]  /*18a80*/  IADD3 R5, R41, 0x11, RZ ;  /* 0x0000001129057810 */ /* 0x000fe20007ffe0ff */
[----:B------:R-:W-:Y:S01]  /*18a90*/  HMMA.16816.F32.BF16 R176, R8, R18, R176 ;  /* 0x0000001208b0723c */ /* 0x000fe200000418b0 */
[----:B------:R-:W-:Y:S01]  /*18aa0*/  FSEL R157, R152, -INF , !P5 ;  /* 0xff800000989d7808 */ /* 0x000fe20006800000 */
[----:B------:R-:W-:Y:S01]  /*18ab0*/  FMUL.FTZ R65, R65, R0 ;  /* 0x0000000041417220 */ /* 0x000fe20000410000 */
[----:B------:R-:W-:-:S03]  /*18ac0*/  ISETP.GE.AND P5, PT, R17, R52, PT ;  /* 0x000000341100720c */ /* 0x000fc60003fa6270 */
[----:B------:R-:W1:Y:S01]  /*18ad0*/  MUFU.TANH R174, R174 ;  /* 0x000000ae00ae7308 */ /* 0x000e620000002400 */
[-C--:B------:R-:W-:Y:S01]  /*18ae0*/  FMUL.FTZ R180, R66, R0.reuse ;  /* 0x0000000042b47220 */ /* 0x080fe20000410000 */
[----:B------:R-:W-:Y:S01]  /*18af0*/  HMMA.16816.F32.BF16 R168, R32, R58, R168 ;  /* 0x0000003a20a8723c */ /* 0x000fe200000418a8 */
[----:B------:R-:W-:Y:S01]  /*18b00*/  FMUL.FTZ R62, R62, R0 ;  /* 0x000000003e3e7220 */ /* 0x000fe20000410000 */
[----:B--2---:R-:W-:-:S04]  /*18b10*/  FSEL R158, R172, -INF , !P6 ;  /* 0xff800000ac9e7808 */ /* 0x004fc80007000000 */
[----:B------:R2:W-:Y:S01]  /*18b20*/  MUFU.TANH R56, R40 ;  /* 0x0000002800387308 */ /* 0x0005e20000002400 */
[----:B------:R-:W-:Y:S01]  /*18b30*/  ISETP.GE.AND P6, PT, R5, R2, PT ;  /* 0x000000020500720c */ /* 0x000fe20003fc6270 */
[----:B------:R-:W-:-:S06]  /*18b40*/  FMUL.FTZ R66, R67, R0 ;  /* 0x0000000043427220 */ /* 0x000fcc0000410000 */
[----:B------:R-:W1:Y:S01]  /*18b50*/  MUFU.TANH R147, R147 ;  /* 0x0000009300937308 */ /* 0x000e620000002400 */
[----:B--2---:R-:W-:-:S07]  /*18b60*/  FSEL R40, R137, -INF , !P3 ;  /* 0xff80000089287808 */ /* 0x004fce0005800000 */
[----:B------:R-:W2:Y:S01]  /*18b70*/  MUFU.TANH R64, R64 ;  /* 0x0000004000407308 */ /* 0x000ea20000002400 */
[----:B------:R-:W-:Y:S02]  /*18b80*/  ISETP.GE.AND P3, PT, R17, R2, PT ;  /* 0x000000021100720c */ /* 0x000fe40003f66270 */
[----:B------:R-:W2:Y:S01]  /*18b90*/  LDSM.16.M88.4 R16, [R216+0xb800] ;  /* 0x00b80000d810783b */ /* 0x000ea20000000200 */
[----:B------:R-:W-:Y:S02]  /*18ba0*/  FSEL R137, R153, -INF , !P4 ;  /* 0xff80000099897808 */ /* 0x000fe40006000000 */
[----:B------:R-:W-:Y:S02]  /*18bb0*/  ISETP.GE.AND P4, PT, R5, R52, PT ;  /* 0x000000340500720c */ /* 0x000fe40003f86270 */
[----:B------:R-:W2:Y:S01]  /*18bc0*/  MUFU.TANH R146, R146 ;  /* 0x0000009200927308 */ /* 0x000ea20000002400 */
[----:B------:R-:W-:Y:S01]  /*18bd0*/  IADD3 R5, R41, 0x18, RZ ;  /* 0x0000001829057810 */ /* 0x000fe20007ffe0ff */
[----:B------:R-:W-:Y:S01]  /*18be0*/  FMUL.FTZ R37, R37, R0 ;  /* 0x0000000025257220 */ /* 0x000fe20000410000 */
[----:B-----5:R-:W-:Y:S01]  /*18bf0*/  FSEL R186, R173, -INF , !P2 ;  /* 0xff800000adba7808 */ /* 0x020fe20005000000 */
[----:B-1----:R-:W-:Y:S01]  /*18c00*/  HMMA.16816.F32.BF16 R164, R32, R12, R164 ;  /* 0x0000000c20a4723c */ /* 0x002fe200000418a4 */
[----:B------:R-:W-:-:S03]  /*18c10*/  ISETP.GE.AND P2, PT, R5, R2, PT ;  /* 0x000000020500720c */ /* 0x000fc60003f46270 */
[----:B------:R1:W-:Y:S01]  /*18c20*/  MUFU.TANH R67, R62 ;  /* 0x0000003e00437308 */ /* 0x0003e20000002400 */
[-C--:B------:R-:W-:Y:S02]  /*18c30*/  FMUL.FTZ R58, R38, R0.reuse ;  /* 0x00000000263a7220 */ /* 0x080fe40000410000 */
[----:B------:R-:W-:Y:S01]  /*18c40*/  IADD3 R13, R41, 0x19, RZ ;  /* 0x00000019290d7810 */ /* 0x000fe20007ffe0ff */
[----:B------:R-:W-:-:S04]  /*18c50*/  FMUL.FTZ R59, R39, R0 ;  /* 0x00000000273b7220 */ /* 0x000fc80000410000 */
[----:B------:R-:W-:Y:S01]  /*18c60*/  MUFU.TANH R65, R65 ;  /* 0x0000004100417308 */ /* 0x000fe20000002400 */
[----:B------:R-:W-:Y:S02]  /*18c70*/  FSEL R38, R155, -INF , !P6 ;  /* 0xff8000009b267808 */ /* 0x000fe40007000000 */
[----:B----4-:R-:W-:-:S05]  /*18c80*/  FSEL R39, R175, -INF , !P4 ;  /* 0xff800000af277808 */ /* 0x010fca0006000000 */
[----:B------:R-:W4:Y:S01]  /*18c90*/  MUFU.TANH R180, R180 ;  /* 0x000000b400b47308 */ /* 0x000f220000002400 */
[----:B-1----:R-:W-:Y:S02]  /*18ca0*/  FSEL R62, R154, -INF , !P3 ;  /* 0xff8000009a3e7808 */ /* 0x002fe40005800000 */
[----:B------:R-:W-:Y:S02]  /*18cb0*/  ISETP.GE.AND P3, PT, R5, R52, PT ;  /* 0x000000340500720c */ /* 0x000fe40003f66270 */
[----:B------:R-:W-:-:S03]  /*18cc0*/  IADD3 R5, R41, 0x20, RZ ;  /* 0x0000002029057810 */ /* 0x000fc60007ffe0ff */
[----:B------:R1:W-:Y:S01]  /*18cd0*/  MUFU.TANH R54, R37 ;  /* 0x0000002500367308 */ /* 0x0003e20000002400 */
[----:B------:R-:W-:Y:S02]  /*18ce0*/  FSEL R57, R174, -INF , !P5 ;  /* 0xff800000ae397808 */ /* 0x000fe40006800000 */
[----:B------:R-:W-:Y:S02]  /*18cf0*/  ISETP.GE.AND P6, PT, R13, R52, PT ;  /* 0x000000340d00720c */ /* 0x000fe40003fc6270 */
[-C--:B------:R-:W-:Y:S02]  /*18d00*/  ISETP.GE.AND P4, PT, R5, R2.reuse, PT ;  /* 0x000000020500720c */ /* 0x080fe40003f86270 */
[----:B------:R-:W-:Y:S02]  /*18d10*/  ISETP.GE.AND P5, PT, R13, R2, PT ;  /* 0x000000020d00720c */ /* 0x000fe40003fa6270 */
[----:B------:R-:W-:Y:S01]  /*18d20*/  IADD3 R13, R41, 0x21, RZ ;  /* 0x00000021290d7810 */ /* 0x000fe20007ffe0ff */
[----:B---3--:R-:W-:Y:S01]  /*18d30*/  HMMA.16816.F32.BF16 R196, R8, R24, R196 ;  /* 0x0000001808c4723c */ /* 0x008fe200000418c4 */
[----:B------:R-:W-:-:S02]  /*18d40*/  FSEL R31, R147, -INF , !P6 ;  /* 0xff800000931f7808 */ /* 0x000fc40007000000 */
[----:B-1----:R-:W-:Y:S02]  /*18d50*/  FSEL R37, R144, -INF , !P2 ;  /* 0xff80000090257808 */ /* 0x002fe40005000000 */
[----:B------:R-:W-:Y:S02]  /*18d60*/  ISETP.GE.AND P2, PT, R5, R52, PT ;  /* 0x000000340500720c */ /* 0x000fe40003f46270 */
[----:B------:R-:W-:Y:S02]  /*18d70*/  IADD3 R5, R41, 0x28, RZ ;  /* 0x0000002829057810 */ /* 0x000fe40007ffe0ff */
[----:B--2---:R-:W-:Y:S02]  /*18d80*/  FSEL R144, R64, -INF , !P4 ;  /* 0xff80000040907808 */ /* 0x004fe40006000000 */
[----:B------:R-:W-:Y:S02]  /*18d90*/  FSEL R24, R146, -INF , !P3 ;  /* 0xff80000092187808 */ /* 0x000fe40005800000 */
[----:B------:R-:W-:-:S02]  /*18da0*/  ISETP.GE.AND P6, PT, R5, R2, PT ;  /* 0x000000020500720c */ /* 0x000fc40003fc6270 */
[----:B------:R-:W-:Y:S02]  /*18db0*/  ISETP.GE.AND P4, PT, R5, R52, PT ;  /* 0x000000340500720c */ /* 0x000fe40003f86270 */
[-C--:B------:R-:W-:Y:S02]  /*18dc0*/  ISETP.GE.AND P3, PT, R13, R2.reuse, PT ;  /* 0x000000020d00720c */ /* 0x080fe40003f66270 */
[----:B------:R-:W-:Y:S01]  /*18dd0*/  IADD3 R5, R41, 0x29, RZ ;  /* 0x0000002929057810 */ /* 0x000fe20007ffe0ff */
[----:B------:R-:W-:Y:S01]  /*18de0*/  HMMA.16816.F32.BF16 R168, R20, R6, R168 ;  /* 0x0000000614a8723c */ /* 0x000fe200000418a8 */
[----:B----4-:R-:W-:Y:S02]  /*18df0*/  FSEL R28, R180, -INF , !P2 ;  /* 0xff800000b41c7808 */ /* 0x010fe40005000000 */
[----:B------:R-:W-:Y:S02]  /*18e00*/  FSEL R148, R65, -INF , !P3 ;  /* 0xff80000041947808 */ /* 0x000fe40005800000 */
[----:B------:R-:W-:-:S02]  /*18e10*/  ISETP.GE.AND P2, PT, R5, R2, PT ;  /* 0x000000020500720c */ /* 0x000fc40003f46270 */
[----:B------:R-:W-:Y:S01]  /*18e20*/  ISETP.GE.AND P3, PT, R5, R52, PT ;  /* 0x000000340500720c */ /* 0x000fe20003f66270 */
[-C--:B------:R-:W-:Y:S01]  /*18e30*/  FMUL.FTZ R145, R145, R0.reuse ;  /* 0x0000000091917220 */ /* 0x080fe20000410000 */
[----:B------:R-:W1:Y:S01]  /*18e40*/  LDSM.16.M88.4 R4, [R205+0x7800] ;  /* 0x00780000cd04783b */ /* 0x000e620000000200 */
[-C--:B------:R-:W-:Y:S02]  /*18e50*/  FMUL.FTZ R60, R60, R0.reuse ;  /* 0x000000003c3c7220 */ /* 0x080fe40000410000 */
[-C--:B------:R-:W-:Y:S01]  /*18e60*/  FMUL.FTZ R61, R61, R0.reuse ;  /* 0x000000003d3d7220 */ /* 0x080fe20000410000 */
[----:B------:R-:W-:Y:S01]  /*18e70*/  HMMA.16816.F32.BF16 R160, R32, R14, R160 ;  /* 0x0000000e20a0723c */ /* 0x000fe200000418a0 */
[----:B------:R-:W-:Y:S01]  /*18e80*/  MUFU.TANH R145, R145 ;  /* 0x0000009100917308 */ /* 0x000fe20000002400 */
[-C--:B------:R-:W-:Y:S02]  /*18e90*/  FMUL.FTZ R63, R63, R0.reuse ;  /* 0x000000003f3f7220 */ /* 0x080fe40000410000 */
[----:B------:R-:W-:-:S05]  /*18ea0*/  FMUL.FTZ R151, R49, R0 ;  /* 0x0000000031977220 */ /* 0x000fca0000410000 */
[----:B------:R-:W-:Y:S01]  /*18eb0*/  MUFU.TANH R66, R66 ;  /* 0x0000004200427308 */ /* 0x000fe20000002400 */
[-C--:B------:R-:W-:Y:S01]  /*18ec0*/  FMUL.FTZ R49, R50, R0.reuse ;  /* 0x0000000032317220 */ /* 0x080fe20000410000 */
[----:B------:R-:W-:Y:S01]  /*18ed0*/  HMMA.16816.F32.BF16 R164, R20, R16, R164 ;  /* 0x0000001014a4723c */ /* 0x000fe200000418a4 */
[-C--:B------:R-:W-:Y:S02]  /*18ee0*/  FMUL.FTZ R48, R48, R0.reuse ;  /* 0x0000000030307220 */ /* 0x080fe40000410000 */
[----:B------:R-:W-:-:S03]  /*18ef0*/  FMUL.FTZ R36, R36, R0 ;  /* 0x0000000024247220 */ /* 0x000fc60000410000 */
[----:B------:R-:W-:Y:S01]  /*18f00*/  MUFU.TANH R149, R149 ;  /* 0x0000009500957308 */ /* 0x000fe20000002400 */
[-C--:B------:R-:W-:Y:S02]  /*18f10*/  FMUL.FTZ R45, R45, R0.reuse ;  /* 0x000000002d2d7220 */ /* 0x080fe40000410000 */
[-C--:B------:R-:W-:Y:S02]  /*18f20*/  FMUL.FTZ R46, R46, R0.reuse ;  /* 0x000000002e2e7220 */ /* 0x080fe40000410000 */
[----:B------:R-:W-:-:S03]  /*18f30*/  FMUL.FTZ R51, R51, R0 ;  /* 0x0000000033337220 */ /* 0x000fc60000410000 */
[----:B------:R-:W-:Y:S01]  /*18f40*/  MUFU.TANH R150, R150 ;  /* 0x0000009600967308 */ /* 0x000fe20000002400 */
[-C--:B------:R-:W-:Y:S01]  /*18f50*/  FMUL.FTZ R47, R47, R0.reuse ;  /* 0x000000002f2f7220 */ /* 0x080fe20000410000 */
[----:B------:R-:W-:Y:S01]  /*18f60*/  FSEL R29, R67, -INF , !P4 ;  /* 0xff800000431d7808 */ /* 0x000fe20006000000 */
[----:B------:R-:W-:Y:S01]  /*18f70*/  HMMA.16816.F32.BF16 R168, R8, R26, R168 ;  /* 0x0000001a08a8723c */ /* 0x000fe200000418a8 */
[----:B------:R-:W-:Y:S01]  /*18f80*/  FMUL.FTZ R176, R176, R0 ;  /* 0x00000000b0b07220 */ /* 0x000fe20000410000 */
[----:B------:R-:W-:-:S04]  /*18f90*/  DEPBAR.LE SB0, 0x0 ;  /* 0x000080000000791a */ /* 0x000fc80000000000 */
[----:B------:R-:W2:Y:S08]  /*18fa0*/  MUFU.TANH R60, R60 ;  /* 0x0000003c003c7308 */ /* 0x000eb00000002400 */
[----:B------:R-:W3:Y:S08]  /*18fb0*/  MUFU.TANH R61, R61 ;  /* 0x0000003d003d7308 */ /* 0x000ef00000002400 */
[----:B------:R-:W4:Y:S01]  /*18fc0*/  MUFU.TANH R63, R63 ;  /* 0x0000003f003f7308 */ /* 0x000f220000002400 */
[----:B------:R-:W-:-:S07]  /*18fd0*/  IADD3 R17, R41, 0x30, RZ ;  /* 0x0000003029117810 */ /* 0x000fce0007ffe0ff */
[----:B------:R5:W1:Y:S01]  /*18fe0*/  MUFU.TANH R183, R48 ;  /* 0x0000003000b77308 */ /* 0x000a620000002400 */
[----:B--2---:R-:W-:-:S07]  /*18ff0*/  FSEL R155, R60, -INF , !P6 ;  /* 0xff8000003c9b7808 */ /* 0x004fce0007000000 */
[----:B------:R-:W-:Y:S01]  /*19000*/  MUFU.TANH R151, R151 ;  /* 0x0000009700977308 */ /* 0x000fe20000002400 */
[----:B------:R-:W-:-:S07]  /*19010*/  ISETP.GE.AND P6, PT, R17, R52, PT ;  /* 0x000000341100720c */ /* 0x000fce0003fc6270 */
[----:B------:R-:W2:Y:S08]  /*19020*/  MUFU.TANH R49, R49 ;  /* 0x0000003100317308 */ /* 0x000eb00000002400 */
[----:B------:R1:W-:Y:S01]  /*19030*/  MUFU.TANH R156, R36 ;  /* 0x00000024009c7308 */ /* 0x0003e20000002400 */
[----:B------:R-:W-:Y:S01]  /*19040*/  IADD3 R27, R41, 0x38, RZ ;  /* 0x00000038291b7810 */ /* 0x000fe20007ffe0ff */
[----:B------:R-:W-:Y:S01]  /*19050*/  HMMA.16816.F32.BF16 R160, R20, R18, R160 ;  /* 0x0000001214a0723c */ /* 0x000fe200000418a0 */
[----:B-----5:R-:W-:-:S05]  /*19060*/  FSEL R48, R149, -INF , !P6 ;  /* 0xff80000095307808 */ /* 0x020fca0007000000 */
[----:B------:R4:W-:Y:S01]  /*19070*/  MUFU.TANH R184, R51 ;  /* 0x0000003300b87308 */ /* 0x0009e20000002400 */
[----:B-1----:R-:W-:Y:S02]  /*19080*/  FSEL R36, R145, -INF , !P5 ;  /* 0xff80000091247808 */ /* 0x002fe40006800000 */
[----:B------:R-:W-:Y:S02]  /*19090*/  ISETP.GE.AND P5, PT, R13, R52, PT ;  /* 0x000000340d00720c */ /* 0x000fe40003fa6270 */
[----:B------:R-:W-:-:S03]  /*190a0*/  IADD3 R13, R41, 0x31, RZ ;  /* 0x00000031290d7810 */ /* 0x000fc60007ffe0ff */
[----:B------:R-:W1:Y:S01]  /*190b0*/  MUFU.TANH R45, R45 ;  /* 0x0000002d002d7308 */ /* 0x000e620000002400 */
[----:B------:R-:W-:Y:S02]  /*190c0*/  FSEL R30, R66, -INF , !P5 ;  /* 0xff800000421e7808 */ /* 0x000fe40006800000 */
[----:B---3--:R-:W-:Y:S02]  /*190d0*/  FSEL R145, R61, -INF , !P2 ;  /* 0xff8000003d917808 */ /* 0x008fe40005000000 */
[-C--:B------:R-:W-:Y:S02]  /*190e0*/  ISETP.GE.AND P5, PT, R17, R2.reuse, PT ;  /* 0x000000021100720c */ /* 0x080fe40003fa6270 */
[C---:B------:R-:W-:Y:S01]  /*190f0*/  ISETP.GE.AND P4, PT, R13.reuse, R2, PT ;  /* 0x000000020d00720c */ /* 0x040fe20003f86270 */
[----:B------:R-:W3:Y:S01]  /*19100*/  MUFU.TANH R46, R46 ;  /* 0x0000002e002e7308 */ /* 0x000ee20000002400 */
[----:B------:R-:W-:Y:S02]  /*19110*/  ISETP.GE.AND P2, PT, R13, R52, PT ;  /* 0x000000340d00720c */ /* 0x000fe40003f46270 */
[----:B------:R-:W-:-:S02]  /*19120*/  IADD3 R13, R41, 0x39, RZ ;  /* 0x00000039290d7810 */ /* 0x000fc40007ffe0ff */
[----:B----4-:R-:W-:Y:S02]  /*19130*/  FSEL R51, R63, -INF , !P3 ;  /* 0xff8000003f337808 */ /* 0x010fe40005800000 */
[----:B------:R-:W-:Y:S01]  /*19140*/  FSEL R182, R182, -INF , !P5 ;  /* 0xff800000b6b67808 */ /* 0x000fe20006800000 */
[----:B------:R-:W-:Y:S01]  /*19150*/  MUFU.TANH R47, R47 ;  /* 0x0000002f002f7308 */ /* 0x000fe20000002400 */
[----:B------:R-:W-:Y:S02]  /*19160*/  FSEL R181, R181, -INF , !P4 ;  /* 0xff800000b5b57808 */ /* 0x000fe40006000000 */
[C---:B------:R-:W-:Y:S02]  /*19170*/  ISETP.GE.AND P3, PT, R27.reuse, R2, PT ;  /* 0x000000021b00720c */ /* 0x040fe40003f66270 */
[----:B------:R-:W-:Y:S02]  /*19180*/  ISETP.GE.AND P5, PT, R27, R52, PT ;  /* 0x000000341b00720c */ /* 0x000fe40003fa6270 */
[----:B------:R-:W-:-:S02]  /*19190*/  ISETP.GE.AND P6, PT, R13, R2, PT ;  /* 0x000000020d00720c */ /* 0x000fc40003fc6270 */
[----:B------:R-:W-:Y:S02]  /*191a0*/  ISETP.GE.AND P4, PT, R13, R52, PT ;  /* 0x000000340d00720c */ /* 0x000fe40003f86270 */
[C---:B------:R-:W-:Y:S02]  /*191b0*/  IADD3 R15, R41.reuse, 0x40, RZ ;  /* 0x00000040290f7810 */ /* 0x040fe40007ffe0ff */
[----:B------:R-:W-:Y:S01]  /*191c0*/  IADD3 R13, R41, 0x41, RZ ;  /* 0x00000041290d7810 */ /* 0x000fe20007ffe0ff */
[----:B------:R-:W4:Y:S01]  /*191d0*/  MUFU.TANH R55, R55 ;  /* 0x0000003700377308 */ /* 0x000f220000002400 */
[----:B------:R-:W-:Y:S01]  /*191e0*/  FSEL R50, R150, -INF , !P2 ;  /* 0xff80000096327808 */ /* 0x000fe20005000000 */
[----:B------:R-:W-:Y:S01]  /*191f0*/  FMUL.FTZ R179, R179, R0 ;  /* 0x00000000b3b37220 */ /* 0x000fe20000410000 */
[----:B------:R-:W-:Y:S02]  /*19200*/  FSEL R183, R183, -INF , !P3 ;  /* 0xff800000b7b77808 */ /* 0x000fe40005800000 */
[----:B--2---:R-:W-:-:S02]  /*19210*/  FSEL R49, R49, -INF , !P5 ;  /* 0xff80000031317808 */ /* 0x004fc40006800000 */
[----:B------:R-:W-:Y:S02]  /*19220*/  FSEL R180, R151, -INF , !P6 ;  /* 0xff80000097b47808 */ /* 0x000fe40007000000 */
[C---:B------:R-:W-:Y:S02]  /*19230*/  ISETP.GE.AND P2, PT, R15.reuse, R2, PT ;  /* 0x000000020f00720c */ /* 0x040fe40003f46270 */
[----:B------:R-:W-:Y:S02]  /*19240*/  ISETP.GE.AND P3, PT, R15, R52, PT ;  /* 0x000000340f00720c */ /* 0x000fe40003f66270 */
[C---:B------:R-:W-:Y:S02]  /*19250*/  ISETP.GE.AND P5, PT, R13.reuse, R2, PT ;  /* 0x000000020d00720c */ /* 0x040fe40003fa6270 */
[----:B------:R-:W-:Y:S02]  /*19260*/  ISETP.GE.AND P6, PT, R13, R52, PT ;  /* 0x000000340d00720c */ /* 0x000fe40003fc6270 */
[----:B------:R-:W-:Y:S01]  /*19270*/  HMMA.16816.F32.BF16 R12, R8, R4, R164 ;  /* 0x00000004080c723c */ /* 0x000fe200000418a4 */
[----:B------:R-:W-:Y:S01]  /*19280*/  IADD3 R27, R41, 0x48, RZ ;  /* 0x00000048291b7810 */ /* 0x000fe20007ffe0ff */
[----:B------:R3:W-:Y:S01]  /*19290*/  MUFU.TANH R25, R176 ;  /* 0x000000b000197308 */ /* 0x0007e20000002400 */
[----:B------:R-:W-:Y:S01]  /*192a0*/  FMUL.FTZ R178, R178, R0 ;  /* 0x00000000b2b27220 */ /* 0x000fe20000410000 */
[----:B-1----:R-:W-:-:S03]  /*192b0*/  FSEL R175, R45, -INF , !P5 ;  /* 0xff8000002daf7808 */ /* 0x002fc60006800000 */
[----:B------:R-:W-:-:S03]  /*192c0*/  IADD3 R5, R41, 0x49, RZ ;  /* 0x0000004929057810 */ /* 0x000fc60007ffe0ff */
[----:B------:R1:W-:Y:S01]  /*192d0*/  MUFU.TANH R16, R179 ;  /* 0x000000b300107308 */ /* 0x0003e20000002400 */
[C---:B------:R-:W-:Y:S01]  /*192e0*/  ISETP.GE.AND P5, PT, R5.reuse, R52, PT ;  /* 0x000000340500720c */ /* 0x040fe20003fa6270 */
[----:B------:R-:W-:Y:S01]  /*192f0*/  FMUL.FTZ R44, R44, R0 ;  /* 0x000000002c2c7220 */ /* 0x000fe20000410000 */
[----:B---3--:R-:W-:Y:S02]  /*19300*/  FSEL R176, R46, -INF , !P3 ;  /* 0xff8000002eb07808 */ /* 0x008fe40005800000 */
[-C--:B------:R-:W-:Y:S02]  /*19310*/  ISETP.GE.AND P3, PT, R5, R2.reuse, PT ;  /* 0x000000020500720c */ /* 0x080fe40003f66270 */
[----:B------:R-:W-:Y:S02]  /*19320*/  IADD3 R5, R41, 0x50, RZ ;  /* 0x0000005029057810 */ /* 0x000fe40007ffe0ff */
[----:B-1----:R-:W-:Y:S02]  /*19330*/  FSEL R179, R184, -INF , !P4 ;  /* 0xff800000b8b37808 */ /* 0x002fe40006000000 */
[----:B------:R-:W-:Y:S01]  /*19340*/  ISETP.GE.AND P4, PT, R27, R2, PT ;  /* 0x000000021b00720c */ /* 0x000fe20003f86270 */
[----:B------:R1:W-:Y:S03]  /*19350*/  MUFU.TANH R64, R178 ;  /* 0x000000b200407308 */ /* 0x0003e60000002400 */
[----:B------:R-:W-:-:S02]  /*19360*/  FSEL R173, R56, -INF , !P4 ;  /* 0xff80000038ad7808 */ /* 0x000fc40006000000 */
[----:B------:R-:W-:Y:S01]  /*19370*/  ISETP.GE.AND P4, PT, R5, R52, PT ;  /* 0x000000340500720c */ /* 0x000fe20003f86270 */
[-C--:B------:R-:W-:Y:S02]  /*19380*/  FMUL.FTZ R42, R42, R0.reuse ;  /* 0x000000002a2a7220 */ /* 0x080fe40000410000 */
[----:B------:R-:W2:Y:S01]  /*19390*/  MUFU.TANH R44, R44 ;  /* 0x0000002c002c7308 */ /* 0x000ea20000002400 */
[----:B------:R-:W-:Y:S01]  /*193a0*/  FMUL.FTZ R147, R171, R0 ;  /* 0x00000000ab937220 */ /* 0x000fe20000410000 */
[----:B----4-:R-:W-:Y:S02]  /*193b0*/  FSEL R171, R55, -INF , !P5 ;  /* 0xff80000037ab7808 */ /* 0x010fe40006800000 */
[----:B-1----:R-:W-:Y:S02]  /*193c0*/  FSEL R178, R47, -INF , !P6 ;  /* 0xff8000002fb27808 */ /* 0x002fe40007000000 */
[----:B------:R-:W-:Y:S02]  /*193d0*/  ISETP.GE.AND P6, PT, R5, R2, PT ;  /* 0x000000020500720c */ /* 0x000fe40003fc6270 */
[----:B------:R-:W-:-:S02]  /*193e0*/  IADD3 R5, R41, 0x58, RZ ;  /* 0x0000005829057810 */ /* 0x000fc40007ffe0ff */
[----:B------:R-:W-:Y:S01]  /*193f0*/  FSEL R165, R156, -INF , !P6 ;  /* 0xff8000009ca57808 */ /* 0x000fe20007000000 */
[----:B------:R-:W1:Y:S01]  /*19400*/  MUFU.TANH R185, R185 ;  /* 0x000000b900b97308 */ /* 0x000e620000002400 */
[C---:B------:R-:W-:Y:S02]  /*19410*/  ISETP.GE.AND P5, PT, R5.reuse, R2, PT ;  /* 0x000000020500720c */ /* 0x040fe40003fa6270 */
[----:B------:R-:W-:Y:S02]  /*19420*/  ISETP.GE.AND P6, PT, R5, R52, PT ;  /* 0x000000340500720c */ /* 0x000fe40003fc6270 */
[----:B------:R-:W-:Y:S01]  /*19430*/  HMMA.16816.F32.BF16 R4, R8, R6, R160 ;  /* 0x000000060804723c */ /* 0x000fe200000418a0 */
[-C--:B------:R-:W-:Y:S02]  /*19440*/  FMUL.FTZ R159, R177, R0.reuse ;  /* 0x00000000b19f7220 */ /* 0x080fe40000410000 */
[----:B------:R-:W3:Y:S01]  /*19450*/  MUFU.TANH R42, R42 ;  /* 0x0000002a002a7308 */ /* 0x000ee20000002400 */
[----:B------:R-:W-:-:S07]  /*19460*/  FMUL.FTZ R154, R198, R0 ;  /* 0x00000000c69a7220 */ /* 0x000fce0000410000 */
[----:B------:R-:W4:Y:S01]  /*19470*/  MUFU.TANH R58, R58 ;  /* 0x0000003a003a7308 */ /* 0x000f220000002400 */
[----:B------:R-:W-:-:S07]  /*19480*/  FMUL.FTZ R196, R196, R0 ;  /* 0x00000000c4c47220 */ /* 0x000fce0000410000 */
[----:B------:R-:W5:Y:S01]  /*19490*/  MUFU.TANH R59, R59 ;  /* 0x0000003b003b7308 */ /* 0x000f620000002400 */
[-C--:B------:R-:W-:Y:S01]  /*194a0*/  FMUL.FTZ R197, R197, R0.reuse ;  /* 0x00000000c5c57220 */ /* 0x080fe20000410000 */
[----:B--2---:R-:W-:Y:S01]  /*194b0*/  FSEL R174, R44, -INF , !P2 ;  /* 0xff8000002cae7808 */ /* 0x004fe20005000000 */
[----:B------:R-:W-:Y:S01]  /*194c0*/  FMUL.FTZ R153, R199, R0 ;  /* 0x00000000c7997220 */ /* 0x000fe20000410000 */
[----:B------:R-:W-:-:S04]  /*194d0*/  IADD3 R19, R41, 0x51, RZ ;  /* 0x0000005129137810 */ /* 0x000fc80007ffe0ff */
[----:B------:R-:W2:Y:S01]  /*194e0*/  MUFU.TANH R159, R159 ;  /* 0x0000009f009f7308 */ /* 0x000ea20000002400 */
[----:B------:R-:W-:Y:S01]  /*194f0*/  FMUL.FTZ R149, R168, R0 ;  /* 0x00000000a8957220 */ /* 0x000fe20000410000 */
[----:B------:R-:W-:Y:S01]  /*19500*/  ISETP.GE.AND P2, PT, R27, R52, PT ;  /* 0x000000341b00720c */ /* 0x000fe20003f46270 */
[-C--:B------:R-:W-:Y:S02]  /*19510*/  FMUL.FTZ R146, R169, R0.reuse ;  /* 0x00000000a9927220 */ /* 0x080fe40000410000 */
[----:B------:R-:W-:Y:S01]  /*19520*/  FMUL.FTZ R152, R170, R0 ;  /* 0x00000000aa987220 */ /* 0x000fe20000410000 */
[----:B-1----:R-:W-:Y:S02]  /*19530*/  FSEL R172, R185, -INF , !P3 ;  /* 0xff800000b9ac7808 */ /* 0x002fe40005800000 */
[----:B------:R-:W1:Y:S01]  /*19540*/  MUFU.TANH R17, R196 ;  /* 0x000000c400117308 */ /* 0x000e620000002400 */
[----:B------:R-:W-:Y:S02]  /*19550*/  ISETP.GE.AND P3, PT, R19, R52, PT ;  /* 0x000000341300720c */ /* 0x000fe40003f66270 */
[----:B---3--:R-:W-:-:S02]  /*19560*/  FSEL R177, R42, -INF , !P2 ;  /* 0xff8000002ab17808 */ /* 0x008fc40005000000 */
[----:B------:R-:W-:-:S03]  /*19570*/  IADD3 R11, R41, 0x59, RZ ;  /* 0x00000059290b7810 */ /* 0x000fc60007ffe0ff */
[----:B------:R-:W-:Y:S01]  /*19580*/  MUFU.TANH R26, R197 ;  /* 0x000000c5001a7308 */ /* 0x000fe20000002400 */
[----:B------:R-:W-:Y:S02]  /*19590*/  IADD3 R9, R41, 0x60, RZ ;  /* 0x0000006029097810 */ /* 0x000fe40007ffe0ff */
[----:B------:R-:W-:-:S05]  /*195a0*/  ISETP.GE.AND P2, PT, R19, R2, PT ;  /* 0x000000021300720c */ /* 0x000fca0003f46270 */
[----:B------:R-:W3:Y:S01]  /*195b0*/  MUFU.TANH R154, R154 ;  /* 0x0000009a009a7308 */ /* 0x000ee20000002400 */
[-C--:B------:R-:W-:Y:S01]  /*195c0*/  FMUL.FTZ R12, R12, R0.reuse ;  /* 0x000000000c0c7220 */ /* 0x080fe20000410000 */
[----:B----4-:R-:W-:Y:S01]  /*195d0*/  FSEL R169, R58, -INF , !P4 ;  /* 0xff8000003aa97808 */ /* 0x010fe20006000000 */
[----:B------:R-:W-:Y:S01]  /*195e0*/  FMUL.FTZ R14, R14, R0 ;  /* 0x000000000e0e7220 */ /* 0x000fe20000410000 */
[----:B-----5:R-:W-:Y:S02]  /*195f0*/  FSEL R168, R59, -INF , !P3 ;  /* 0xff8000003ba87808 */ /* 0x020fe40005800000 */
[----:B------:R-:W-:Y:S02]  /*19600*/  FSEL R163, R25, -INF , !P5 ;  /* 0xff80000019a37808 */ /* 0x000fe40006800000 */
[----:B------:R-:W4:Y:S01]  /*19610*/  MUFU.TANH R153, R153 ;  /* 0x0000009900997308 */ /* 0x000f220000002400 */
[-C--:B------:R-:W-:Y:S02]  /*19620*/  ISETP.GE.AND P4, PT, R11, R2.reuse, PT ;  /* 0x000000020b00720c */ /* 0x080fe40003f86270 */
[----:B------:R-:W-:-:S02]  /*19630*/  ISETP.GE.AND P3, PT, R9, R2, PT ;  /* 0x000000020900720c */ /* 0x000fc40003f66270 */
[----:B------:R-:W-:-:S03]  /*19640*/  ISETP.GE.AND P5, PT, R9, R52, PT ;  /* 0x000000340900720c */ /* 0x000fc60003fa6270 */
[----:B------:R-:W5:Y:S01]  /*19650*/  MUFU.TANH R149, R149 ;  /* 0x0000009500957308 */ /* 0x000f620000002400 */
[----:B------:R-:W-:Y:S01]  /*19660*/  FSEL R164, R54, -INF , !P2 ;  /* 0xff80000036a47808 */ /* 0x000fe20005000000 */
[----:B------:R-:W-:Y:S01]  /*19670*/  FMUL.FTZ R54, R4, R0 ;  /* 0x0000000004367220 */ /* 0x000fe20000410000 */
[----:B------:R-:W-:-:S05]  /*19680*/  IADD3 R9, R41, 0x61, RZ ;  /* 0x0000006129097810 */ /* 0x000fca0007ffe0ff */
[----:B------:R-:W-:Y:S01]  /*19690*/  MUFU.TANH R146, R146 ;  /* 0x0000009200927308 */ /* 0x000fe20000002400 */
[----:B------:R-:W-:Y:S01]  /*196a0*/  FMUL.FTZ R13, R13, R0 ;  /* 0x000000000d0d7220 */ /* 0x000fe20000410000 */
[----:B------:R-:W-:-:S06]  /*196b0*/  FSEL R166, R64, -INF , !P6 ;  /* 0xff80000040a67808 */ /* 0x000fcc0007000000 */
[----:B------:R-:W1:Y:S01]  /*196c0*/  MUFU.TANH R152, R152 ;  /* 0x0000009800987308 */ /* 0x000e620000002400 */
[----:B------:R-:W-:Y:S01]  /*196d0*/  FMUL.FTZ R15, R15, R0 ;  /* 0x000000000f0f7220 */ /* 0x000fe20000410000 */
[----:B--2---:R-:W-:Y:S02]  /*196e0*/  FSEL R159, R159, -INF , !P4 ;  /* 0xff8000009f9f7808 */ /* 0x004fe40006000000 */
[----:B------:R-:W-:Y:S02]  /*196f0*/  ISETP.GE.AND P2, PT, R11, R52, PT ;  /* 0x000000340b00720c */ /* 0x000fe40003f46270 */
[C---:B------:R-:W-:Y:S02]  /*19700*/  ISETP.GE.AND P6, PT, R9.reuse, R2, PT ;  /* 0x000000020900720c */ /* 0x040fe40003fc6270 */
[----:B------:R-:W2:Y:S01]  /*19710*/  MUFU.TANH R147, R147 ;  /* 0x0000009300937308 */ /* 0x000ea20000002400 */
[----:B------:R-:W-:Y:S01]  /*19720*/  ISETP.GE.AND P4, PT, R9, R52, PT ;  /* 0x000000340900720c */ /* 0x000fe20003f86270 */
[----:B------:R-:W-:Y:S01]  /*19730*/  FMUL.FTZ R4, R5, R0 ;  /* 0x0000000005047220 */ /* 0x000fe20000410000 */
[----:B------:R-:W-:-:S02]  /*19740*/  IADD3 R11, R41, 0x68, RZ ;  /* 0x00000068290b7810 */ /* 0x000fc40007ffe0ff */
[----:B------:R-:W-:-:S03]  /*19750*/  IADD3 R9, R41, 0x69, RZ ;  /* 0x0000006929097810 */ /* 0x000fc60007ffe0ff */
[----:B------:R-:W2:Y:S01]  /*19760*/  MUFU.TANH R55, R12 ;  /* 0x0000000c00377308 */ /* 0x000ea20000002400 */
[----:B------:R-:W-:Y:S01]  /*19770*/  FSEL R156, R16, -INF , !P2 ;  /* 0xff800000109c7808 */ /* 0x000fe20005000000 */
[----:B------:R-:W-:-:S06]  /*19780*/  FMUL.FTZ R6, R6, R0 ;  /* 0x0000000006067220 */ /* 0x000fcc0000410000 */
[----:B------:R-:W2:Y:S01]  /*19790*/  MUFU.TANH R63, R14 ;  /* 0x0000000e003f7308 */ /* 0x000ea20000002400 */
[----:B-1----:R-:W-:Y:S01]  /*197a0*/  FSEL R151, R17, -INF , !P3 ;  /* 0xff80000011977808 */ /* 0x002fe20005800000 */
[----:B------:R-:W-:Y:S01]  /*197b0*/  FMUL.FTZ R7, R7, R0 ;  /* 0x0000000007077220 */ /* 0x000fe20000410000 */
[----:B---3--:R-:W-:Y:S02]  /*197c0*/  FSEL R154, R154, -INF , !P5 ;  /* 0xff8000009a9a7808 */ /* 0x008fe40006800000 */
[----:B------:R-:W-:-:S03]  /*197d0*/  FSEL R150, R26, -INF , !P6 ;  /* 0xff8000001a967808 */ /* 0x000fc60007000000 */
[----:B------:R-:W1:Y:S01]  /*197e0*/  MUFU.TANH R56, R13 ;  /* 0x0000000d00387308 */ /* 0x000e620000002400 */
[C---:B------:R-:W-:Y:S02]  /*197f0*/  ISETP.GE.AND P2, PT, R11.reuse, R2, PT ;  /* 0x000000020b00720c */ /* 0x040fe40003f46270 */
[----:B------:R-:W-:Y:S02]  /*19800*/  ISETP.GE.AND P3, PT, R11, R52, PT ;  /* 0x000000340b00720c */ /* 0x000fe40003f66270 */
[----:B------:R-:W-:-:S03]  /*19810*/  ISETP.GE.AND P5, PT, R9, R2, PT ;  /* 0x000000020900720c */ /* 0x000fc60003fa6270 */
[----:B------:R-:W3:Y:S01]  /*19820*/  MUFU.TANH R61, R15 ;  /* 0x0000000f003d7308 */ /* 0x000ee20000002400 */
[----:B------:R-:W-:Y:S02]  /*19830*/  ISETP.GE.AND P6, PT, R9, R52, PT ;  /* 0x000000340900720c */ /* 0x000fe40003fc6270 */
[C---:B------:R-:W-:Y:S02]  /*19840*/  IADD3 R9, R41.reuse, 0x70, RZ ;  /* 0x0000007029097810 */ /* 0x040fe40007ffe0ff */
[----:B------:R-:W-:-:S03]  /*19850*/  IADD3 R5, R41, 0x71, RZ ;  /* 0x0000007129057810 */ /* 0x000fc60007ffe0ff */
[----:B------:R-:W1:Y:S01]  /*19860*/  MUFU.TANH R54, R54 ;  /* 0x0000003600367308 */ /* 0x000e620000002400 */
[----:B----4-:R-:W-:Y:S02]  /*19870*/  FSEL R153, R153, -INF , !P4 ;  /* 0xff80000099997808 */ /* 0x010fe40006000000 */
[----:B-----5:R-:W-:Y:S02]  /*19880*/  FSEL R149, R149, -INF , !P2 ;  /* 0xff80000095957808 */ /* 0x020fe40005000000 */
[----:B------:R-:W-:Y:S02]  /*19890*/  FSEL R152, R152, -INF , !P3 ;  /* 0xff80000098987808 */ /* 0x000fe40005800000 */
[----:B------:R-:W-:Y:S01]  /*198a0*/  FSEL R146, R146, -INF , !P5 ;  /* 0xff80000092927808 */ /* 0x000fe20006800000 */
[----:B------:R-:W-:Y:S01]  /*198b0*/  MUFU.TANH R53, R53 ;  /* 0x0000003500357308 */ /* 0x000fe20000002400 */
[C---:B------:R-:W-:Y:S02]  /*198c0*/  ISETP.GE.AND P4, PT, R9.reuse, R2, PT ;  /* 0x000000020900720c */ /* 0x040fe40003f86270 */
[----:B------:R-:W-:-:S02]  /*198d0*/  ISETP.GE.AND P2, PT, R9, R52, PT ;  /* 0x000000340900720c */ /* 0x000fc40003f46270 */
[----:B------:R-:W-:-:S03]  /*198e0*/  ISETP.GE.AND P3, PT, R5, R2, PT ;  /* 0x000000020500720c */ /* 0x000fc60003f66270 */
[----:B------:R-:W-:Y:S01]  /*198f0*/  MUFU.TANH R133, R133 ;  /* 0x0000008500857308 */ /* 0x000fe20000002400 */
[----:B------:R-:W-:Y:S02]  /*19900*/  ISETP.GE.AND P5, PT, R5, R52, PT ;  /* 0x000000340500720c */ /* 0x000fe40003fa6270 */
[----:B------:R-:W-:-:S05]  /*19910*/  IADD3 R5, R41, 0x78, RZ ;  /* 0x0000007829057810 */ /* 0x000fca0007ffe0ff */
[----:B------:R-:W-:Y:S01]  /*19920*/  MUFU.TANH R4, R4 ;  /* 0x0000000400047308 */ /* 0x000fe20000002400 */
[----:B--2---:R-:W-:-:S07]  /*19930*/  FSEL R147, R147, -INF , !P6 ;  /* 0xff80000093937808 */ /* 0x004fce0007000000 */
[----:B------:R-:W2:Y:S01]  /*19940*/  MUFU.TANH R59, R6 ;  /* 0x00000006003b7308 */ /* 0x000ea20000002400 */
[----:B------:R-:W-:-:S07]  /*19950*/  FSEL R55, R55, -INF , !P4 ;  /* 0xff80000037377808 */ /* 0x000fce0006000000 */
[----:B------:R-:W4:Y:S01]  /*19960*/  MUFU.TANH R45, R7 ;  /* 0x00000007002d7308 */ /* 0x000f220000002400 */
[----:B------:R-:W-:Y:S01]  /*19970*/  FSEL R63, R63, -INF , !P2 ;  /* 0xff8000003f3f7808 */ /* 0x000fe20005000000 */
[----:B------:R-:W-:Y:S01]  /*19980*/  BAR.SYNC.DEFER_BLOCKING 0x0 ;  /* 0x0000000000007b1d */ /* 0x000fe20000010000 */
[C---:B------:R-:W-:Y:S02]  /*19990*/  ISETP.GE.AND P6, PT, R41.reuse, R2, PT ;  /* 0x000000022900720c */ /* 0x040fe40003fc6270 */
[----:B------:R-:W-:Y:S02]  /*199a0*/  ISETP.GE.AND P4, PT, R41, R52, PT ;  /* 0x000000342900720c */ /* 0x000fe40003f86270 */
[----:B------:R-:W-:Y:S02]  /*199b0*/  ISETP.GE.AND P2, PT, R5, R2, PT ;  /* 0x000000020500720c */ /* 0x000fe40003f46270 */
[----:B------:R-:W-:Y:S02]  /*199c0*/  IADD3 R41, R41, 0x79, RZ ;  /* 0x0000007929297810 */ /* 0x000fe40007ffe0ff */
[----:B-1----:R-:W-:-:S02]  /*199d0*/  FSEL R56, R56, -INF , !P3 ;  /* 0xff80000038387808 */ /* 0x002fc40005800000 */
[----:B---3--:R-:W-:Y:S02]  /*199e0*/  FSEL R61, R61, -INF , !P5 ;  /* 0xff8000003d3d7808 */ /* 0x008fe40006800000 */
[----:B------:R-:W-:Y:S01]  /*199f0*/  FSEL R54, R54, -INF , !P2 ;  /* 0xff80000036367808 */ /* 0x000fe20005000000 */
[----:B------:R-:W-:Y:S01]  /*19a00*/  BSSY B1, `(.L_x_2897) ;  /* 0x0000072000017945 */ /* 0x000fe20003800000 */
[----:B------:R-:W-:Y:S02]  /*19a10*/  ISETP.GE.AND P3, PT, R5, R52, PT ;  /* 0x000000340500720c */ /* 0x000fe40003f66270 */
[C---:B------:R-:W-:Y:S02]  /*19a20*/  ISETP.GE.AND P5, PT, R41.reuse, R2, PT ;  /* 0x000000022900720c */ /* 0x040fe40003fa6270 */
[----:B------:R-:W-:Y:S02]  /*19a30*/  ISETP.GE.AND P2, PT, R41, R52, PT ;  /* 0x000000342900720c */ /* 0x000fe40003f46270 */
[----:B--2---:R-:W-:-:S02]  /*19a40*/  FSEL R59, R59, -INF , !P3 ;  /* 0xff8000003b3b7808 */ /* 0x004fc40005800000 */
[----:B------:R-:W-:Y:S02]  /*19a50*/  FSEL R53, R53, -INF , !P6 ;  /* 0xff80000035357808 */ /* 0x000fe40007000000 */
[----:B------:R-:W-:Y:S02]  /*19a60*/  FSEL R52, R4, -INF , !P5 ;  /* 0xff80000004347808 */ /* 0x000fe40006800000 */
        /* <DEDUP_REMOVED lines=23> */
[----:B------:R-:W-:-:S03]  /*19be0*/  IMAD.HI.U32 R13, R15, R13, R14 ;  /* 0x0000000d0f0d7227 */ /* 0x000fc600078e000e */
[----:B------:R-:W-:-:S03]  /*19bf0*/  ISETP.GE.AND P0, PT, R9, RZ, PT ;  /* 0x000000ff0900720c */ /* 0x000fc60003f06270 */
[----:B------:R-:W-:-:S04]  /*19c00*/  IMAD.HI.U32 R10, R13, R6, RZ ;  /* 0x000000060d0a7227 */ /* 0x000fc800078e00ff */
[----:B------:R-:W-:Y:S02]  /*19c10*/  IMAD.HI.U32 R8, R13, R4, RZ ;  /* 0x000000040d087227 */ /* 0x000fe400078e00ff */
[----:B------:R-:W2:Y:S02]  /*19c20*/  LD.E.64 R12, [R142.64+0x20] ;  /* 0x000020048e0c7980 */ /* 0x000ea4000c101b00 */
        /* <DEDUP_REMOVED lines=20> */
[----:B------:R-:W-:Y:S01]  /*19d70*/  IMAD.WIDE R14, R4, 0x4, R236 ;  /* 0x00000004040e7825 */ /* 0x000fe200078e02ec */
        /* <DEDUP_REMOVED lines=16> */
.L_x_2900:
[----:B------:R-:W2:Y:S02]  /*19e80*/  LD.E R6, [R142.64+0x38] ;  /* 0x000038048e067980 */ /* 0x000ea4000c101900 */
[----:B--2---:R-:W-:-:S04]  /*19e90*/  LEA R6, -R6, RZ, 0x7 ;  /* 0x000000ff06067211 */ /* 0x004fc800078e39ff */
[----:B------:R-:W-:Y:S02]  /*19ea0*/  SHF.R.S32.HI R4, RZ, 0x1f, R6 ;  /* 0x0000001fff047819 */ /* 0x000fe40000011406 */
.L_x_2901:
[----:B------:R-:W-:Y:S05]  /*19eb0*/  BSYNC B0 ;  /* 0x0000000000007941 */ /* 0x000fea0003800000 */
.L_x_2899:
[----:B------:R-:W-:Y:S01]  /*19ec0*/  IMAD.SHL.U32 R5, R134, 0x20, RZ ;  /* 0x0000002086057824 */ /* 0x000fe200078e00ff */
[----:B------:R-:W-:Y:S02]  /*19ed0*/  LEA R224, P1, R6, R224, 0x1 ;  /* 0x000000e006e07211 */ /* 0x000fe400078208ff */
        /* <DEDUP_REMOVED lines=36> */
.L_x_2898:
[----:B------:R-:W-:Y:S05]  /*1a120*/  BSYNC B1 ;  /* 0x0000000000017941 */ /* 0x000fea0003800000 */
.L_x_2897:
        /* <DEDUP_REMOVED lines=77> */
[----:B---3--:R-:W-:-:S04]  /*1a600*/  FMNMX.FTZ R42, R5, R42, !PT ;  /* 0x0000002a052a7209 */ /* 0x008fc80007810000 */
[----:B------:R-:W-:-:S04]  /*1a610*/  FSETP.NEU.FTZ.AND P1, PT, R42, -INF , PT ;  /* 0xff8000002a00780b */ /* 0x000fc80003f3d000 */
[----:B------:R-:W-:Y:S01]  /*1a620*/  FSEL R5, R42, RZ, P1 ;  /* 0x000000ff2a057208 */ /* 0x000fe20000800000 */
[C---:B--2---:R-:W-:Y:S02]  /*1a630*/  FMUL.FTZ R46, R47.reuse, R41 ;  /* 0x000000292f2e7220 */ /* 0x044fe40000410000 */
[----:B------:R-:W-:-:S03]  /*1a640*/  FMUL.FTZ R58, R47, R42 ;  /* 0x0000002a2f3a7220 */ /* 0x000fc60000410000 */
[----:B------:R-:W-:Y:S02]  /*1a650*/  FSEL R46, R46, RZ, P0 ;  /* 0x000000ff2e2e7208 */ /* 0x000fe40000000000 */
[----:B------:R-:W-:-:S03]  /*1a660*/  FSEL R58, R58, RZ, P1 ;  /* 0x000000ff3a3a7208 */ /* 0x000fc60000800000 */
[-C--:B------:R-:W-:Y:S02]  /*1a670*/  FFMA.FTZ R4, R40, R47.reuse, -R46 ;  /* 0x0000002f28047223 */ /* 0x080fe4000001082e */
[-C--:B------:R-:W-:Y:S02]  /*1a680*/  FFMA.FTZ R35, R43, R47.reuse, -R58 ;  /* 0x0000002f2b237223 */ /* 0x080fe4000001083a */
        /* <DEDUP_REMOVED lines=8> */
[-CC-:B------:R-:W-:Y:S02]  /*1a710*/  FFMA.FTZ R60, R39, R47.reuse, -R46.reuse ;  /* 0x0000002f273c7223 */ /* 0x180fe4000001082e */
[-C--:B------:R-:W-:Y:S01]  /*1a720*/  FFMA.FTZ R57, R24, R47.reuse, -R46 ;  /* 0x0000002f18397223 */ /* 0x080fe2000001082e */
[----:B-1----:R-:W-:Y:S01]  /*1a730*/  FSEL R4, R41, RZ, P0 ;  /* 0x000000ff29047208 */ /* 0x002fe20000000000 */
[----:B------:R-:W-:Y:S01]  /*1a740*/  MUFU.EX2 R33, R33 ;  /* 0x0000002100217308 */ /* 0x000fe20000000800 */
[-CC-:B------:R-:W-:Y:S01]  /*1a750*/  FFMA.FTZ R62, R62, R47.reuse, -R58.reuse ;  /* 0x0000002f3e3e7223 */ /* 0x180fe2000001083a */
[----:B------:R-:W-:Y:S01]  /*1a760*/  LDSM.16.MT88.4 R24, [R217+0xc800] ;  /* 0x00c80000d918783b */ /* 0x000fe20000004200 */
[----:B------:R-:W-:Y:S02]  /*1a770*/  FFMA.FTZ R67, R38, R47, -R58 ;  /* 0x0000002f26437223 */ /* 0x000fe4000001083a */
[----:B------:R-:W-:-:S02]  /*1a780*/  FADD.FTZ R4, R3, -R4 ;  /* 0x8000000403047221 */ /* 0x000fc40000010000 */
[-CC-:B------:R-:W-:Y:S01]  /*1a790*/  FFMA.FTZ R3, R137, R47.reuse, -R58.reuse ;  /* 0x0000002f89037223 */ /* 0x180fe2000001083a */
[----:B------:R-:W1:Y:S01]  /*1a7a0*/  MUFU.EX2 R0, R0 ;  /* 0x0000000000007308 */ /* 0x000e620000000800 */
[----:B------:R-:W-:Y:S02]  /*1a7b0*/  FMUL.FTZ R43, R47, R4 ;  /* 0x000000042f2b7220 */ /* 0x000fe40000410000 */
[----:B------:R-:W-:Y:S01]  /*1a7c0*/  FADD.FTZ R4, R132, -R5 ;  /* 0x8000000584047221 */ /* 0x000fe20000010000 */
[----:B--2---:R-:W-:Y:S01]  /*1a7d0*/  F2FP.BF16.PACK_AB R5, R2, R32 ;  /* 0x000000200205723e */ /* 0x004fe200000010ff */
[-CC-:B------:R-:W-:Y:S02]  /*1a7e0*/  FFMA.FTZ R65, R37, R47.reuse, -R58.reuse ;  /* 0x0000002f25417223 */ /* 0x180fe4000001083a */
[----:B------:R-:W-:Y:S01]  /*1a7f0*/  FMUL.FTZ R44, R47, R4 ;  /* 0x000000042f2c7220 */ /* 0x000fe20000410000 */
[----:B------:R-:W-:Y:S01]  /*1a800*/  MUFU.EX2 R40, R40 ;  /* 0x0000002800287308 */ /* 0x000fe20000000800 */
[----:B------:R-:W-:-:S02]  /*1a810*/  FFMA.FTZ R64, R36, R47, -R58 ;  /* 0x0000002f24407223 */ /* 0x000fc4000001083a */
[-CC-:B------:R-:W-:Y:S01]  /*1a820*/  FFMA.FTZ R66, R31, R47.reuse, -R46.reuse ;  /* 0x0000002f1f427223 */ /* 0x180fe2000001082e */
[----:B------:R-:W-:Y:S01]  /*1a830*/  LDSM.16.MT88.4 R36, [R215+0x10800] ;  /* 0x01080000d724783b */ /* 0x000fe20000004200 */
[-CC-:B------:R-:W-:Y:S02]  /*1a840*/  FFMA.FTZ R132, R28, R47.reuse, -R46.reuse ;  /* 0x0000002f1c847223 */ /* 0x180fe4000001082e */
[--C-:B------:R-:W-:Y:S01]  /*1a850*/  FFMA.FTZ R133, R30, R47, -R46.reuse ;  /* 0x0000002f1e857223 */ /* 0x100fe2000001082e */
[----:B------:R-:W2:Y:S01]  /*1a860*/  MUFU.EX2 R35, R35 ;  /* 0x0000002300237308 */ /* 0x000ea20000000800 */
[----:B-1----:R-:W-:Y:S01]  /*1a870*/  F2FP.BF16.PACK_AB R7, R0, R33 ;  /* 0x000000210007723e */ /* 0x002fe200000010ff */
[-C--:B------:R-:W-:Y:S02]  /*1a880*/  FFMA.FTZ R137, R29, R47.reuse, -R46 ;  /* 0x0000002f1d897223 */ /* 0x080fe4000001082e */
[----:B------:R-:W-:Y:S01]  /*1a890*/  LDSM.16.MT88.4 R28, [R214+0x10800] ;  /* 0x01080000d61c783b */ /* 0x000fe20000004200 */
[----:B------:R-:W-:-:S02]  /*1a8a0*/  FFMA.FTZ R142, R144, R47, -R58 ;  /* 0x0000002f908e7223 */ /* 0x000fc4000001083a */
[-CC-:B------:R-:W-:Y:S01]  /*1a8b0*/  FFMA.FTZ R143, R148, R47.reuse, -R58.reuse ;  /* 0x0000002f948f7223 */ /* 0x180fe2000001083a */
        /* <DEDUP_REMOVED lines=8> */
[-CC-:B------:R-:W-:Y:S01]  /*1a940*/  FFMA.FTZ R145, R145, R47.reuse, -R58.reuse ;  /* 0x0000002f91917223 */ /* 0x180fe2000001083a */
[----:B------:R-:W-:Y:S01]  /*1a950*/  LDSM.16.MT88.4 R48, [R214+0x11000] ;  /* 0x01100000d630783b */ /* 0x000fe20000004200 */
        /* <DEDUP_REMOVED lines=47> */
[C---:B------:R-:W-:Y:S01]  /*1ac50*/  HMMA.16816.F32.BF16 R112, R4.reuse, R16, R112 ;  /* 0x000000100470723c */ /* 0x040fe20000041870 */
[-C--:B------:R-:W-:Y:S02]  /*1ac60*/  FMUL.FTZ R106, R106, R43.reuse ;  /* 0x0000002b6a6a7220 */ /* 0x080fe40000410000 */
[-C--:B------:R-:W-:Y:S02]  /*1ac70*/  FMUL.FTZ R107, R107, R43.reuse ;  /* 0x0000002b6b6b7220 */ /* 0x080fe40000410000 */
[-C--:B------:R-:W-:Y:S01]  /*1ac80*/  FMUL.FTZ R104, R104, R44.reuse ;  /* 0x0000002c68687220 */ /* 0x080fe20000410000 */
[----:B------:R-:W4:Y:S01]  /*1ac90*/  MUFU.EX2 R64, R64 ;  /* 0x0000004000407308 */ /* 0x000f220000000800 */
[----:B------:R-:W-:Y:S01]  /*1aca0*/  FMUL.FTZ R105, R105, R44 ;  /* 0x0000002c69697220 */ /* 0x000fe20000410000 */
[----:B------:R-:W-:Y:S01]  /*1acb0*/  HMMA.16816.F32.BF16 R108, R4, R18, R108 ;  /* 0x00000012046c723c */ /* 0x000fe2000004186c */
[----:B------:R-:W5:Y:S01]  /*1acc0*/  LDSM.16.MT88.4 R16, [R215+0x10000] ;  /* 0x01000000d710783b */ /* 0x000f620000004200 */
[----:B------:R-:W-:-:S02]  /*1acd0*/  FMUL.FTZ R102, R102, R43 ;  /* 0x0000002b66667220 */ /* 0x000fc40000410000 */
[-C--:B------:R-:W-:Y:S02]  /*1ace0*/  FMUL.FTZ R103, R103, R43.reuse ;  /* 0x0000002b67677220 */ /* 0x080fe40000410000 */
[-C--:B------:R-:W-:Y:S01]  /*1acf0*/  FMUL.FTZ R100, R100, R44.reuse ;  /* 0x0000002c64647220 */ /* 0x080fe20000410000 */
[----:B------:R-:W2:Y:S01]  /*1ad00*/  MUFU.EX2 R66, R66 ;  /* 0x0000004200427308 */ /* 0x000ea20000000800 */
        /* <DEDUP_REMOVED lines=31> */
[----:B------:R-:W5:Y:S01]  /*1af00*/  MUFU.EX2 R143, R143 ;  /* 0x0000008f008f7308 */ /* 0x000f620000000800 */
[----:B------:R-:W-:Y:S01]  /*1af10*/  FMUL.FTZ R81, R81, R44 ;  /* 0x0000002c51517220 */ /* 0x000fe20000410000 */
[----:B------:R-:W-:Y:S01]  /*1af20*/  HMMA.16816.F32.BF16 R84, R4, R18, R84 ;  /* 0x000000120454723c */ /* 0x000fe20000041854 */
[----:B------:R-:W2:Y:S01]  /*1af30*/  LDSM.16.MT88.4 R16, [R214+0xc800] ;  /* 0x00c80000d610783b */ /* 0x000ea20000004200 */
[----:B------:R-:W-:-:S02]  /*1af40*/  FMUL.FTZ R78, R78, R43 ;  /* 0x0000002b4e4e7220 */ /* 0x000fc40000410000 */
[-C--:B------:R-:W-:Y:S02]  /*1af50*/  FMUL.FTZ R79, R79, R43.reuse ;  /* 0x0000002b4f4f7220 */ /* 0x080fe40000410000 */
[-C--:B------:R-:W-:Y:S01]  /*1af60*/  FMUL.FTZ R76, R76, R44.reuse ;  /* 0x0000002c4c4c7220 */ /* 0x080fe20000410000 */
[----:B------:R-:W-:Y:S01]  /*1af70*/  MUFU.EX2 R144, R144 ;  /* 0x0000009000907308 */ /* 0x000fe20000000800 */
[-C--:B------:R-:W-:Y:S02]  /*1af80*/  FMUL.FTZ R77, R77, R44.reuse ;  /* 0x0000002c4d4d7220 */ /* 0x080fe40000410000 */
[-C--:B------:R-:W-:Y:S01]  /*1af90*/  FMUL.FTZ R74, R74, R43.reuse ;  /* 0x0000002b4a4a7220 */ /* 0x080fe20000410000 */
[----:B-1----:R-:W-:Y:S01]  /*1afa0*/  HMMA.16816.F32.BF16 R80, R4, R12, R80 ;  /* 0x0000000c0450723c */ /* 0x002fe20000041850 */
[----:B------:R-:W-:Y:S02]  /*1afb0*/  FMUL.FTZ R75, R75, R43 ;  /* 0x0000002b4b4b7220 */ /* 0x000fe40000410000 */
[-C--:B------:R-:W-:Y:S01]  /*1afc0*/  FMUL.FTZ R72, R72, R44.reuse ;  /* 0x0000002c48487220 */ /* 0x080fe20000410000 */
[----:B------:R-:W1:Y:S01]  /*1afd0*/  MUFU.EX2 R145, R145 ;  /* 0x0000009100917308 */ /* 0x000e620000000800 */
[----:B------:R-:W-:-:S02]  /*1afe0*/  FMUL.FTZ R73, R73, R44 ;  /* 0x0000002c49497220 */ /* 0x000fc40000410000 */
[-C--:B------:R-:W-:Y:S01]  /*1aff0*/  FMUL.FTZ R70, R70, R43.reuse ;  /* 0x0000002b46467220 */ /* 0x080fe20000410000 */
[C---:B------:R-:W-:Y:S01]  /*1b000*/  HMMA.16816.F32.BF16 R76, R4.reuse, R14, R76 ;  /* 0x0000000e044c723c */ /* 0x040fe2000004184c */
[----:B------:R-:W-:Y:S01]  /*1b010*/  FMUL.FTZ R71, R71, R43 ;  /* 0x0000002b47477220 */ /* 0x000fe20000410000 */
[----:B------:R-:W1:Y:S01]  /*1b020*/  LDSM.16.MT88.4 R12, [R213+0xc800] ;  /* 0x00c80000d50c783b */ /* 0x000e620000004200 */
[-C--:B------:R-:W-:Y:S01]  /*1b030*/  FMUL.FTZ R68, R68, R44.reuse ;  /* 0x0000002c44447220 */ /* 0x080fe20000410000 */
[----:B------:R-:W1:Y:S01]  /*1b040*/  MUFU.EX2 R148, R148 ;  /* 0x0000009400947308 */ /* 0x000e620000000800 */
[----:B------:R-:W-:Y:S02]  /*1b050*/  FMUL.FTZ R69, R69, R44 ;  /* 0x0000002c45457220 */ /* 0x000fe40000410000 */
[-CC-:B------:R-:W-:Y:S01]  /*1b060*/  FFMA.FTZ R174, R174, R47.reuse, -R58.reuse ;  /* 0x0000002faeae7223 */ /* 0x180fe2000001083a */
[----:B---3--:R-:W-:Y:S01]  /*1b070*/  HMMA.16816.F32.BF16 R72, R4, R8, R72 ;  /* 0x000000080448723c */ /* 0x008fe20000041848 */
[----:B------:R-:W-:-:S02]  /*1b080*/  FFMA.FTZ R175, R175, R47, -R58 ;  /* 0x0000002fafaf7223 */ /* 0x000fc4000001083a */
[-C--:B------:R-:W-:Y:S01]  /*1b090*/  FFMA.FTZ R173, R173, R47.reuse, -R58 ;  /* 0x0000002fadad7223 */ /* 0x080fe2000001083a */
[----:B------:R-:W-:Y:S01]  /*1b0a0*/  MUFU.EX2 R155, R155 ;  /* 0x0000009b009b7308 */ /* 0x000fe20000000800 */
[-CC-:B------:R-:W-:Y:S02]  /*1b0b0*/  FFMA.FTZ R171, R171, R47.reuse, -R46.reuse ;  /* 0x0000002fabab7223 */ /* 0x180fe4000001082e */
[-C--:B------:R-:W-:Y:S01]  /*1b0c0*/  FFMA.FTZ R168, R168, R47.reuse, -R46 ;  /* 0x0000002fa8a87223 */ /* 0x080fe2000001082e */
[----:B------:R-:W-:Y:S01]  /*1b0d0*/  HMMA.16816.F32.BF16 R68, R4, R10, R68 ;  /* 0x0000000a0444723c */ /* 0x000fe20000041844 */
[----:B------:R-:W3:Y:S01]  /*1b0e0*/  LDSM.16.MT88.4 R8, [R217+0x10800] ;  /* 0x01080000d908783b */ /* 0x000ee20000004200 */
[-CC-:B------:R-:W-:Y:S02]  /*1b0f0*/  FFMA.FTZ R165, R165, R47.reuse, -R58.reuse ;  /* 0x0000002fa5a57223 */ /* 0x180fe4000001083a */
[----:B------:R-:W-:Y:S01]  /*1b100*/  MUFU.EX2 R158, R158 ;  /* 0x0000009e009e7308 */ /* 0x000fe20000000800 */
[----:B------:R-:W-:-:S02]  /*1b110*/  FFMA.FTZ R164, R164, R47, -R58 ;  /* 0x0000002fa4a47223 */ /* 0x000fc4000001083a */
[----:B--2---:R-:W-:Y:S01]  /*1b120*/  F2FP.BF16.PACK_AB R4, R67, R62 ;  /* 0x0000003e4304723e */ /* 0x004fe200000010ff */
[----:B------:R-:W-:Y:S01]  /*1b130*/  FFMA.FTZ R163, R163, R47, -R58 ;  /* 0x0000002fa3a37223 */ /* 0x000fe2000001083a */
[----:B------:R-:W-:Y:S01]  /*1b140*/  F2FP.BF16.PACK_AB R5, R60, R53 ;  /* 0x000000353c05723e */ /* 0x000fe200000010ff */
[--C-:B------:R-:W-:Y:S01]  /*1b150*/  FFMA.FTZ R156, R156, R47, -R46.reuse ;  /* 0x0000002f9c9c7223 */ /* 0x100fe2000001082e */
[----:B----4-:R-:W-:Y:S01]  /*1b160*/  F2FP.BF16.PACK_AB R6, R64, R65 ;  /* 0x000000414006723e */ /* 0x010fe200000010ff */
[----:B------:R-:W-:Y:S01]  /*1b170*/  MUFU.EX2 R157, R157 ;  /* 0x0000009d009d7308 */ /* 0x000fe20000000800 */
[----:B------:R-:W-:Y:S01]  /*1b180*/  F2FP.BF16.PACK_AB R7, R66, R57 ;  /* 0x000000394207723e */ /* 0x000fe200000010ff */
[-CC-:B------:R-:W-:Y:S02]  /*1b190*/  FFMA.FTZ R154, R154, R47.reuse, -R46.reuse ;  /* 0x0000002f9a9a7223 */ /* 0x180fe4000001082e */
[-CC-:B------:R-:W-:Y:S02]  /*1b1a0*/  FFMA.FTZ R153, R153, R47.reuse, -R46.reuse ;  /* 0x0000002f99997223 */ /* 0x180fe4000001082e */
[----:B------:R-:W-:-:S02]  /*1b1b0*/  FFMA.FTZ R152, R152, R47, -R46 ;  /* 0x0000002f98987223 */ /* 0x000fc4000001082e */
[C---:B------:R-:W-:Y:S01]  /*1b1c0*/  HMMA.16816.F32.BF16 R120, R4.reuse, R20, R120 ;  /* 0x000000140478723c */ /* 0x040fe20000041878 */
[----:B------:R-:W-:Y:S01]  /*1b1d0*/  MUFU.EX2 R160, R160 ;  /* 0x000000a000a07308 */ /* 0x000fe20000000800 */
[-CC-:B------:R-:W-:Y:S02]  /*1b1e0*/  FFMA.FTZ R151, R151, R47.reuse, -R58.reuse ;  /* 0x0000002f97977223 */ /* 0x180fe4000001083a */
[-CC-:B------:R-:W-:Y:S02]  /*1b1f0*/  FFMA.FTZ R150, R150, R47.reuse, -R58.reuse ;  /* 0x0000002f96967223 */ /* 0x180fe4000001083a */
[-CC-:B------:R-:W-:Y:S02]  /*1b200*/  FFMA.FTZ R149, R149, R47.reuse, -R58.reuse ;  /* 0x0000002f95957223 */ /* 0x180fe4000001083a */
[----:B------:R-:W-:Y:S01]  /*1b210*/  HMMA.16816.F32.BF16 R116, R4, R22, R116 ;  /* 0x000000160474723c */ /* 0x000fe20000041874 */
[----:B------:R-:W2:Y:S01]  /*1b220*/  LDSM.16.MT88.4 R20, [R213+0x10800] ;  /* 0x01080000d514783b */ /* 0x000ea20000004200 */
[----:B------:R-:W4:Y:S01]  /*1b230*/  MUFU.EX2 R161, R161 ;  /* 0x000000a100a17308 */ /* 0x000f220000000800 */
[----:B------:R-:W-:-:S02]  /*1b240*/  FFMA.FTZ R146, R146, R47, -R58 ;  /* 0x0000002f92927223 */ /* 0x000fc4000001083a */
[----:B------:R-:W-:Y:S02]  /*1b250*/  FFMA.FTZ R147, R147, R47, -R46 ;  /* 0x0000002f93937223 */ /* 0x000fe4000001082e */
[----:B------:R-:W-:Y:S01]  /*1b260*/  FFMA.FTZ R43, R245, R43, R32 ;  /* 0x0000002bf52b7223 */ /* 0x000fe20000010020 */
[C---:B------:R-:W-:Y:S01]  /*1b270*/  HMMA.16816.F32.BF16 R112, R4.reuse, R16, R112 ;  /* 0x000000100470723c */ /* 0x040fe20000041870 */
[----:B------:R-:W-:Y:S01]  /*1b280*/  FFMA.FTZ R40, R243, R44, R40 ;  /* 0x0000002cf3287223 */ /* 0x000fe20000010028 */
[----:B------:R-:W-:Y:S01]  /*1b290*/  MUFU.EX2 R162, R162 ;  /* 0x000000a200a27308 */ /* 0x000fe20000000800 */
        /* <DEDUP_REMOVED lines=8> */
[----:B------:R-:W-:Y:S01]  /*1b320*/  FADD.FTZ R3, R3, R34 ;  /* 0x0000002203037221 */ /* 0x000fe20000010000 */
[C---:B------:R-:W-:Y:S01]  /*1b330*/  HMMA.16816.F32.BF16 R88, R4.reuse, R36, R88 ;  /* 0x000000240458723c */ /* 0x040fe20000041858 */
[----:B------:R-:W-:Y:S01]  /*1b340*/  FADD.FTZ R53, R53, R0 ;  /* 0x0000000035357221 */ /* 0x000fe20000010000 */
[----:B------:R-:W1:Y:S01]  /*1b350*/  MUFU.EX2 R170, R170 ;  /* 0x000000aa00aa7308 */ /* 0x000e620000000800 */
[----:B------:R-:W-:Y:S02]  /*1b360*/  FADD.FTZ R0, R62, R3 ;  /* 0x000000033e007221 */ /* 0x000fe40000010000 */
[----:B------:R-:W-:Y:S02]  /*1b370*/  FADD.FTZ R60, R60, R53 ;  /* 0x000000353c3c7221 */ /* 0x000fe40000010000 */
[----:B------:R-:W-:Y:S01]  /*1b380*/  FADD.FTZ R0, R67, R0 ;  /* 0x0000000043007221 */ /* 0x000fe20000010000 */
[----:B------:R-:W-:Y:S01]  /*1b390*/  HMMA.16816.F32.BF16 R84, R4, R38, R84 ;  /* 0x000000260454723c */ /* 0x000fe20000041854 */
[----:B------:R-:W2:Y:S01]  /*1b3a0*/  LDSM.16.MT88.4 R36, [R215+0x11000] ;  /* 0x01100000d724783b */ /* 0x000ea20000004200 */
[----:B------:R-:W-:Y:S01]  /*1b3b0*/  MUFU.EX2 R176, R176 ;  /* 0x000000b000b07308 */ /* 0x000fe20000000800 */
[----:B------:R-:W-:-:S04]  /*1b3c0*/  FADD.FTZ R3, R57, R60 ;  /* 0x0000003c39037221 */ /* 0x000fc80000010000 */
[----:B------:R-:W-:Y:S01]  /*1b3d0*/  FADD.FTZ R3, R66, R3 ;  /* 0x0000000342037221 */ /* 0x000fe20000010000 */
        /* <DEDUP_REMOVED lines=8> */
[----:B------:R-:W4:Y:S01]  /*1b460*/  LDSM.16.MT88.4 R24, [R217+0xd000] ;  /* 0x00d00000d918783b */ /* 0x000f220000004200 */
[----:B------:R-:W2:Y:S06]  /*1b470*/  MUFU.EX2 R175, R175 ;  /* 0x000000af00af7308 */ /* 0x000eac0000000800 */
[C---:B-1----:R-:W-:Y:S02]  /*1b480*/  HMMA.16816.F32.BF16 R104, R4.reuse, R12, R104 ;  /* 0x0000000c0468723c */ /* 0x042fe40000041868 */
        /* <DEDUP_REMOVED lines=14> */
[----:B-----5:R-:W-:-:S02]  /*1b570*/  F2FP.BF16.PACK_AB R4, R143, R142 ;  /* 0x0000008e8f04723e */ /* 0x020fc400000010ff */
[----:B------:R-:W-:Y:S01]  /*1b580*/  F2FP.BF16.PACK_AB R5, R133, R132 ;  /* 0x000000848505723e */ /* 0x000fe200000010ff */
[----:B------:R-:W-:Y:S01]  /*1b590*/  MUFU.EX2 R154, R154 ;  /* 0x0000009a009a7308 */ /* 0x000fe20000000800 */
[----:B------:R-:W-:Y:S02]  /*1b5a0*/  F2FP.BF16.PACK_AB R6, R145, R144 ;  /* 0x000000909106723e */ /* 0x000fe400000010ff */
[----:B------:R-:W-:-:S05]  /*1b5b0*/  F2FP.BF16.PACK_AB R7, R148, R137 ;  /* 0x000000899407723e */ /* 0x000fca00000010ff */
[----:B------:R-:W-:Y:S02]  /*1b5c0*/  MUFU.EX2 R153, R153 ;  /* 0x0000009900997308 */ /* 0x000fe40000000800 */
[C---:B------:R-:W-:Y:S06]  /*1b5d0*/  HMMA.16816.F32.BF16 R120, R4.reuse, R16, R120 ;  /* 0x000000100478723c */ /* 0x040fec0000041878 */
[----:B------:R-:W-:Y:S02]  /*1b5e0*/  MUFU.EX2 R152, R152 ;  /* 0x0000009800987308 */ /* 0x000fe40000000800 */
[C---:B------:R-:W-:Y:S01]  /*1b5f0*/  HMMA.16816.F32.BF16 R116, R4.reuse, R18, R116 ;  /* 0x000000120474723c */ /* 0x040fe20000041874 */
[----:B------:R-:W5:Y:S05]  /*1b600*/  LDSM.16.MT88.4 R16, [R215+0xd800] ;  /* 0x00d80000d710783b */ /* 0x000f6a0000004200 */
[----:B------:R-:W-:Y:S02]  /*1b610*/  MUFU.EX2 R151, R151 ;  /* 0x0000009700977308 */ /* 0x000fe40000000800 */
[C---:B------:R-:W-:Y:S06]  /*1b620*/  HMMA.16816.F32.BF16 R80, R4.reuse, R48, R80 ;  /* 0x000000300450723c */ /* 0x040fec0000041850 */
[----:B------:R-:W-:Y:S02]  /*1b630*/  MUFU.EX2 R150, R150 ;  /* 0x0000009600967308 */ /* 0x000fe40000000800 */
[C---:B------:R-:W-:Y:S01]  /*1b640*/  HMMA.16816.F32.BF16 R76, R4.reuse, R50, R76 ;  /* 0x00000032044c723c */ /* 0x040fe2000004184c */
[----:B------:R-:W2:Y:S05]  /*1b650*/  LDSM.16.MT88.4 R48, [R215+0x11800] ;  /* 0x01180000d730783b */ /* 0x000eaa0000004200 */
[----:B------:R-:W-:Y:S02]  /*1b660*/  MUFU.EX2 R149, R149 ;  /* 0x0000009500957308 */ /* 0x000fe40000000800 */
[C---:B------:R-:W-:Y:S06]  /*1b670*/  HMMA.16816.F32.BF16 R88, R4.reuse, R36, R88 ;  /* 0x000000240458723c */ /* 0x040fec0000041858 */
[----:B------:R-:W-:Y:S02]  /*1b680*/  MUFU.EX2 R146, R146 ;  /* 0x0000009200927308 */ /* 0x000fe40000000800 */
[C---:B----4-:R-:W-:Y:S08]  /*1b690*/  HMMA.16816.F32.BF16 R128, R4.reuse, R24, R128 ;  /* 0x000000180480723c */ /* 0x050ff00000041880 */
        /* <DEDUP_REMOVED lines=17> */
[----:B------:R-:W-:Y:S02]  /*1b7b0*/  F2FP.BF16.PACK_AB R5, R158, R155 ;  /* 0x0000009b9e05723e */ /* 0x000fe400000010ff */
[----:B------:R-:W-:Y:S02]  /*1b7c0*/  F2FP.BF16.PACK_AB R6, R167, R162 ;  /* 0x000000a2a706723e */ /* 0x000fe400000010ff */
[----:B------:R-:W-:-:S07]  /*1b7d0*/  F2FP.BF16.PACK_AB R7, R170, R157 ;  /* 0x0000009daa07723e */ /* 0x000fce00000010ff */
[C---:B-----5:R-:W-:Y:S08]  /*1b7e0*/  HMMA.16816.F32.BF16 R120, R4.reuse, R16, R120 ;  /* 0x000000100478723c */ /* 0x060ff00000041878 */
[C---:B------:R-:W-:Y:S01]  /*1b7f0*/  HMMA.16816.F32.BF16 R116, R4.reuse, R18, R116 ;  /* 0x000000120474723c */ /* 0x040fe20000041874 */
[----:B------:R-:W5:Y:S07]  /*1b800*/  LDSM.16.MT88.4 R16, [R215+0xe000] ;  /* 0x00e00000d710783b */ /* 0x000f6e0000004200 */
[C---:B------:R-:W-:Y:S07]  /*1b810*/  HMMA.16816.F32.BF16 R88, R4.reuse, R48, R88 ;  /* 0x000000300458723c */ /* 0x040fee0000041858 */
[-C--:B------:R-:W-:Y:S01]  /*1b820*/  FFMA.FTZ R48, R172, R47.reuse, -R58 ;  /* 0x0000002fac307223 */ /* 0x080fe2000001083a */
[----:B------:R-:W-:Y:S01]  /*1b830*/  HMMA.16816.F32.BF16 R84, R4, R50, R84 ;  /* 0x000000320454723c */ /* 0x000fe20000041854 */
[----:B------:R-:W-:Y:S01]  /*1b840*/  MUFU.EX2 R50, R171 ;  /* 0x000000ab00327308 */ /* 0x000fe20000000800 */
[----:B------:R-:W-:-:S05]  /*1b850*/  FFMA.FTZ R49, R169, R47, -R46 ;  /* 0x0000002fa9317223 */ /* 0x000fca000001082e */
[-C--:B------:R-:W-:Y:S01]  /*1b860*/  FFMA.FTZ R51, R166, R47.reuse, -R46 ;  /* 0x0000002fa6337223 */ /* 0x080fe2000001082e */
[----:B----4-:R-:W-:Y:S01]  /*1b870*/  HMMA.16816.F32.BF16 R128, R4, R24, R128 ;  /* 0x000000180480723c */ /* 0x010fe20000041880 */
[----:B------:R-:W4:Y:S01]  /*1b880*/  MUFU.EX2 R48, R48 ;  /* 0x0000003000307308 */ /* 0x000f220000000800 */
[----:B------:R-:W-:-:S06]  /*1b890*/  FFMA.FTZ R166, R159, R47, -R58 ;  /* 0x0000002f9fa67223 */ /* 0x000fcc000001083a */
[C---:B------:R-:W-:Y:S01]  /*1b8a0*/  HMMA.16816.F32.BF16 R124, R4.reuse, R26, R124 ;  /* 0x0000001a047c723c */ /* 0x040fe2000004187c */
[----:B------:R-:W-:Y:S01]  /*1b8b0*/  LDSM.16.MT88.4 R24, [R217+0xe000] ;  /* 0x00e00000d918783b */ /* 0x000fe20000004200 */
[----:B------:R-:W2:Y:S06]  /*1b8c0*/  MUFU.EX2 R49, R49 ;  /* 0x0000003100317308 */ /* 0x000eac0000000800 */
[C---:B-1----:R-:W-:Y:S02]  /*1b8d0*/  HMMA.16816.F32.BF16 R112, R4.reuse, R12, R112 ;  /* 0x0000000c0470723c */ /* 0x042fe40000041870 */
[----:B------:R-:W-:Y:S06]  /*1b8e0*/  MUFU.EX2 R51, R51 ;  /* 0x0000003300337308 */ /* 0x000fec0000000800 */
[C---:B------:R-:W-:Y:S01]  /*1b8f0*/  HMMA.16816.F32.BF16 R108, R4.reuse, R14, R108 ;  /* 0x0000000e046c723c */ /* 0x040fe2000004186c */
[----:B------:R-:W1:Y:S01]  /*1b900*/  LDSM.16.MT88.4 R12, [R214+0xe000] ;  /* 0x00e00000d60c783b */ /* 0x000e620000004200 */
[----:B------:R-:W1:Y:S06]  /*1b910*/  MUFU.EX2 R166, R166 ;  /* 0x000000a600a67308 */ /* 0x000e6c0000000800 */
        /* <DEDUP_REMOVED lines=10> */
[----:B------:R-:W-:Y:S01]  /*1b9c0*/  HMMA.16816.F32.BF16 R68, R4, R30, R68 ;  /* 0x0000001e0444723c */ /* 0x000fe20000041844 */
[----:B------:R-:W-:Y:S06]  /*1b9d0*/  LDSM.16.MT88.4 R28, [R215+0x12000] ;  /* 0x01200000d71c783b */ /* 0x000fec0000004200 */
[----:B------:R-:W-:-:S02]  /*1b9e0*/  F2FP.BF16.PACK_AB R4, R175, R174 ;  /* 0x000000aeaf04723e */ /* 0x000fc400000010ff */
[----:B------:R-:W-:Y:S02]  /*1b9f0*/  F2FP.BF16.PACK_AB R5, R179, R176 ;  /* 0x000000b0b305723e */ /* 0x000fe400000010ff */
[----:B----4-:R-:W-:Y:S02]  /*1ba00*/  F2FP.BF16.PACK_AB R6, R48, R173 ;  /* 0x000000ad3006723e */ /* 0x010fe400000010ff */
[----:B------:R-:W-:-:S07]  /*1ba10*/  F2FP.BF16.PACK_AB R7, R50, R177 ;  /* 0x000000b13207723e */ /* 0x000fce00000010ff */
[C---:B-----5:R-:W-:Y:S08]  /*1ba20*/  HMMA.16816.F32.BF16 R120, R4.reuse, R16, R120 ;  /* 0x000000100478723c */ /* 0x060ff00000041878 */
        /* <DEDUP_REMOVED lines=9> */
[C---:B----4-:R-:W-:Y:S08]  /*1bac0*/  HMMA.16816.F32.BF16 R80, R4.reuse, R16, R80 ;  /* 0x000000100450723c */ /* 0x050ff00000041850 */
[C---:B------:R-:W-:Y:S01]  /*1bad0*/  HMMA.16816.F32.BF16 R76, R4.reuse, R18, R76 ;  /* 0x00000012044c723c */ /* 0x040fe2000004184c */
[----:B------:R-:W2:Y:S07]  /*1bae0*/  LDSM.16.MT88.4 R16, [R213+0xe800] ;  /* 0x00e80000d510783b */ /* 0x000eae0000004200 */
[C---:B------:R-:W-:Y:S01]  /*1baf0*/  HMMA.16816.F32.BF16 R92, R4.reuse, R22, R92 ;  /* 0x00000016045c723c */ /* 0x040fe2000004185c */
[----:B------:R-:W4:Y:S07]  /*1bb00*/  LDSM.16.MT88.4 R20, [R214+0xe800] ;  /* 0x00e80000d614783b */ /* 0x000f2e0000004200 */
[C---:B------:R-:W-:Y:S08]  /*1bb10*/  HMMA.16816.F32.BF16 R128, R4.reuse, R24, R128 ;  /* 0x000000180480723c */ /* 0x040ff00000041880 */
[C---:B------:R-:W-:Y:S01]  /*1bb20*/  HMMA.16816.F32.BF16 R124, R4.reuse, R26, R124 ;  /* 0x0000001a047c723c */ /* 0x040fe2000004187c */
[----:B------:R-:W5:Y:S07]  /*1bb30*/  LDSM.16.MT88.4 R24, [R217+0xe800] ;  /* 0x00e80000d918783b */ /* 0x000f6e0000004200 */
        /* <DEDUP_REMOVED lines=8> */
[----:B------:R-:W-:Y:S02]  /*1bbc0*/  F2FP.BF16.PACK_AB R6, R166, R163 ;  /* 0x000000a3a606723e */ /* 0x000fe400000010ff */
[----:B------:R-:W-:-:S07]  /*1bbd0*/  F2FP.BF16.PACK_AB R7, R156, R51 ;  /* 0x000000339c07723e */ /* 0x000fce00000010ff */
[C---:B---3--:R-:W-:Y:S08]  /*1bbe0*/  HMMA.16816.F32.BF16 R120, R4.reuse, R8, R120 ;  /* 0x000000080478723c */ /* 0x048ff00000041878 */
[C---:B------:R-:W-:Y:S01]  /*1bbf0*/  HMMA.16816.F32.BF16 R116, R4.reuse, R10, R116 ;  /* 0x0000000a0474723c */ /* 0x040fe20000041874 */
[----:B------:R-:W3:Y:S07]  /*1bc00*/  LDSM.16.MT88.4 R8, [R215+0x12800] ;  /* 0x01280000d708783b */ /* 0x000eee0000004200 */
[C---:B--2---:R-:W-:Y:S08]  /*1bc10*/  HMMA.16816.F32.BF16 R104, R4.reuse, R16, R104 ;  /* 0x000000100468723c */ /* 0x044ff00000041868 */
[C---:B------:R-:W-:Y:S01]  /*1bc20*/  HMMA.16816.F32.BF16 R100, R4.reuse, R18, R100 ;  /* 0x000000120464723c */ /* 0x040fe20000041864 */
[----:B------:R-:W2:Y:S07]  /*1bc30*/  LDSM.16.MT88.4 R16, [R213+0x12800] ;  /* 0x01280000d510783b */ /* 0x000eae0000004200 */
[C---:B----4-:R-:W-:Y:S08]  /*1bc40*/  HMMA.16816.F32.BF16 R112, R4.reuse, R20, R112 ;  /* 0x000000140470723c */ /* 0x050ff00000041870 */
[C---:B------:R-:W-:Y:S01]  /*1bc50*/  HMMA.16816.F32.BF16 R108, R4.reuse, R22, R108 ;  /* 0x00000016046c723c */ /* 0x040fe2000004186c */
[----:B------:R-:W4:Y:S07]  /*1bc60*/  LDSM.16.MT88.4 R20, [R214+0xf000] ;  /* 0x00f00000d614783b */ /* 0x000f2e0000004200 */
[C---:B------:R-:W-:Y:S01]  /*1bc70*/  HMMA.16816.F32.BF16 R80, R4.reuse, R36, R80 ;  /* 0x000000240450723c */ /* 0x040fe20000041850 */
[----:B------:R-:W1:Y:S07]  /*1bc80*/  MUFU.EX2 R37, R147 ;  /* 0x0000009300257308 */ /* 0x000e6e0000000800 */
[C---:B-----5:R-:W-:Y:S08]  /*1bc90*/  HMMA.16816.F32.BF16 R128, R4.reuse, R24, R128 ;  /* 0x000000180480723c */ /* 0x060ff00000041880 */
[C---:B------:R-:W-:Y:S01]  /*1bca0*/  HMMA.16816.F32.BF16 R124, R4.reuse, R26, R124 ;  /* 0x0000001a047c723c */ /* 0x040fe2000004187c */
[----:B------:R-:W-:Y:S07]  /*1bcb0*/  LDSM.16.MT88.4 R24, [R215+0xf000] ;  /* 0x00f00000d718783b */ /* 0x000fee0000004200 */
[C---:B-1----:R-:W-:Y:S08]  /*1bcc0*/  HMMA.16816.F32.BF16 R96, R4.reuse, R12, R96 ;  /* 0x0000000c0460723c */ /* 0x042ff00000041860 */
[C---:B------:R-:W-:Y:S01]  /*1bcd0*/  HMMA.16816.F32.BF16 R92, R4.reuse, R14, R92 ;  /* 0x0000000e045c723c */ /* 0x040fe2000004185c */
[----:B------:R-:W-:Y:S07]  /*1bce0*/  LDSM.16.MT88.4 R12, [R213+0xf000] ;  /* 0x00f00000d50c783b */ /* 0x000fee0000004200 */
[C---:B---3--:R-:W-:Y:S08]  /*1bcf0*/  HMMA.16816.F32.BF16 R88, R4.reuse, R8, R88 ;  /* 0x000000080458723c */ /* 0x048ff00000041858 */
[C---:B------:R-:W-:Y:S01]  /*1bd00*/  HMMA.16816.F32.BF16 R84, R4.reuse, R10, R84 ;  /* 0x0000000a0454723c */ /* 0x040fe20000041854 */
[----:B------:R-:W1:Y:S07]  /*1bd10*/  LDSM.16.MT88.4 R8, [R217+0x13000] ;  /* 0x01300000d908783b */ /* 0x000e6e0000004200 */
[C---:B------:R-:W-:Y:S08]  /*1bd20*/  HMMA.16816.F32.BF16 R76, R4.reuse, R38, R76 ;  /* 0x00000026044c723c */ /* 0x040ff0000004184c */
[C---:B--2---:R-:W-:Y:S08]  /*1bd30*/  HMMA.16816.F32.BF16 R72, R4.reuse, R16, R72 ;  /* 0x000000100448723c */ /* 0x044ff00000041848 */
        /* <DEDUP_REMOVED lines=15> */
[C---:B------:R-:W-:Y:S07]  /*1be30*/  HMMA.16816.F32.BF16 R128, R4.reuse, R28, R128 ;  /* 0x0000001c0480723c */ /* 0x040fee0000041880 */
[-CC-:B------:R-:W-:Y:S01]  /*1be40*/  FFMA.FTZ R28, R56, R47.reuse, -R58.reuse ;  /* 0x0000002f381c7223 */ /* 0x180fe2000001083a */
[----:B--2---:R-:W-:Y:S01]  /*1be50*/  HMMA.16816.F32.BF16 R80, R4, R20, R80 ;  /* 0x000000140450723c */ /* 0x004fe20000041850 */
[----:B------:R-:W-:-:S04]  /*1be60*/  FFMA.FTZ R29, R54, R47, -R58 ;  /* 0x0000002f361d7223 */ /* 0x000fc8000001083a */
[----:B------:R-:W-:Y:S03]  /*1be70*/  MUFU.EX2 R28, R28 ;  /* 0x0000001c001c7308 */ /* 0x000fe60000000800 */
[C---:B------:R-:W-:Y:S01]  /*1be80*/  HMMA.16816.F32.BF16 R76, R4.reuse, R22, R76 ;  /* 0x00000016044c723c */ /* 0x040fe2000004184c */
[----:B------:R-:W2:Y:S04]  /*1be90*/  LDSM.16.MT88.4 R20, [R214+0xf800] ;  /* 0x00f80000d614783b */ /* 0x000ea80000004200 */
[----:B------:R-:W-:Y:S03]  /*1bea0*/  MUFU.EX2 R29, R29 ;  /* 0x0000001d001d7308 */ /* 0x000fe60000000800 */
[C---:B------:R-:W-:Y:S07]  /*1beb0*/  HMMA.16816.F32.BF16 R124, R4.reuse, R30, R124 ;  /* 0x0000001e047c723c */ /* 0x040fee000004187c */
        /* <DEDUP_REMOVED lines=9> */
[----:B------:R-:W-:Y:S01]  /*1bf50*/  HMMA.16816.F32.BF16 R88, R4, R16, R88 ;  /* 0x000000100458723c */ /* 0x000fe20000041858 */
[----:B------:R-:W-:-:S04]  /*1bf60*/  FFMA.FTZ R27, R55, R47, -R58 ;  /* 0x0000002f371b7223 */ /* 0x000fc8000001083a */
[----:B------:R-:W3:Y:S03]  /*1bf70*/  MUFU.EX2 R25, R25 ;  /* 0x0000001900197308 */ /* 0x000ee60000000800 */
[C---:B------:R-:W-:Y:S01]  /*1bf80*/  HMMA.16816.F32.BF16 R84, R4.reuse, R18, R84 ;  /* 0x000000120454723c */ /* 0x040fe20000041854 */
[----:B------:R-:W4:Y:S04]  /*1bf90*/  LDSM.16.MT88.4 R16, [R215+0xf800] ;  /* 0x00f80000d710783b */ /* 0x000f280000004200 */
[----:B------:R-:W-:Y:S03]  /*1bfa0*/  MUFU.EX2 R26, R26 ;  /* 0x0000001a001a7308 */ /* 0x000fe60000000800 */
[C---:B-1----:R-:W-:Y:S05]  /*1bfb0*/  HMMA.16816.F32.BF16 R72, R4.reuse, R8, R72 ;  /* 0x000000080448723c */ /* 0x042fea0000041848 */
[----:B------:R-:W1:Y:S03]  /*1bfc0*/  MUFU.EX2 R27, R27 ;  /* 0x0000001b001b7308 */ /* 0x000e660000000800 */
[----:B------:R-:W-:Y:S01]  /*1bfd0*/  HMMA.16816.F32.BF16 R68, R4, R10, R68 ;  /* 0x0000000a0444723c */ /* 0x000fe20000041844 */
[----:B------:R-:W5:Y:S04]  /*1bfe0*/  LDSM.16.MT88.4 R8, [R213+0xf800] ;  /* 0x00f80000d508783b */ /* 0x000f680000004200 */
[----:B------:R-:W2:Y:S02]  /*1bff0*/  MUFU.EX2 R31, R31 ;  /* 0x0000001f001f7308 */ /* 0x000ea40000000800 */
[----:B---3--:R-:W-:-:S02]  /*1c000*/  F2FP.BF16.PACK_AB R5, R25, R24 ;  /* 0x000000181905723e */ /* 0x008fc400000010ff */
[----:B------:R-:W-:Y:S02]  /*1c010*/  F2FP.BF16.PACK_AB R6, R30, R29 ;  /* 0x0000001d1e06723e */ /* 0x000fe400000010ff */
[----:B-1----:R-:W-:Y:S02]  /*1c020*/  F2FP.BF16.PACK_AB R4, R28, R27 ;  /* 0x0000001b1c04723e */ /* 0x002fe400000010ff */
[----:B--2---:R-:W-:-:S07]  /*1c030*/  F2FP.BF16.PACK_AB R7, R31, R26 ;  /* 0x0000001a1f07723e */ /* 0x004fce00000010ff */
[C---:B------:R-:W-:Y:S07]  /*1c040*/  HMMA.16816.F32.BF16 R112, R4.reuse, R20, R112 ;  /* 0x000000140470723c */ /* 0x040fee0000041870 */
        /* <DEDUP_REMOVED lines=8> */
[----:B------:R-:W1:Y:S01]  /*1c0d0*/  LDSM.16.MT88.4 R12, [R217+0x13800] ;  /* 0x01380000d90c783b */ /* 0x000e620000004200 */
[----:B------:R-:W-:Y:S02]  /*1c0e0*/  FADD.FTZ R137, R137, R0 ;  /* 0x0000000089897221 */ /* 0x000fe40000010000 */
[----:B------:R-:W-:Y:S02]  /*1c0f0*/  FADD.FTZ R143, R143, R142 ;  /* 0x0000008e8f8f7221 */ /* 0x000fe40000010000 */
[----:B------:R-:W-:Y:S02]  /*1c100*/  FADD.FTZ R148, R148, R137 ;  /* 0x0000008994947221 */ /* 0x000fe40000010000 */
[----:B------:R-:W-:Y:S01]  /*1c110*/  FADD.FTZ R144, R144, R143 ;  /* 0x0000008f90907221 */ /* 0x000fe20000010000 */
[----:B----4-:R-:W-:Y:S01]  /*1c120*/  HMMA.16816.F32.BF16 R120, R4, R16, R120 ;  /* 0x000000100478723c */ /* 0x010fe20000041878 */
[----:B------:R-:W-:-:S02]  /*1c130*/  FADD.FTZ R155, R155, R148 ;  /* 0x000000949b9b7221 */ /* 0x000fc40000010000 */
[----:B------:R-:W-:Y:S02]  /*1c140*/  FADD.FTZ R145, R145, R144 ;  /* 0x0000009091917221 */ /* 0x000fe40000010000 */
[----:B------:R-:W-:Y:S02]  /*1c150*/  FADD.FTZ R158, R158, R155 ;  /* 0x0000009b9e9e7221 */ /* 0x000fe40000010000 */
[----:B------:R-:W-:Y:S01]  /*1c160*/  FADD.FTZ R160, R160, R145 ;  /* 0x00000091a0a07221 */ /* 0x000fe20000010000 */
[----:B------:R-:W-:Y:S01]  /*1c170*/  HMMA.16816.F32.BF16 R116, R4, R18, R116 ;  /* 0x000000120474723c */ /* 0x000fe20000041874 */
[----:B------:R-:W-:Y:S01]  /*1c180*/  FADD.FTZ R3, R157, R158 ;  /* 0x0000009e9d037221 */ /* 0x000fe20000010000 */
[----:B------:R-:W2:Y:S01]  /*1c190*/  LDSM.16.MT88.4 R16, [R215+0x13800] ;  /* 0x01380000d710783b */ /* 0x000ea20000004200 */
[----:B------:R-:W-:Y:S02]  /*1c1a0*/  FADD.FTZ R161, R161, R160 ;  /* 0x000000a0a1a17221 */ /* 0x000fe40000010000 */
[----:B------:R-:W-:-:S02]  /*1c1b0*/  FADD.FTZ R3, R170, R3 ;  /* 0x00000003aa037221 */ /* 0x000fc40000010000 */
[----:B------:R-:W-:Y:S01]  /*1c1c0*/  FADD.FTZ R162, R162, R161 ;  /* 0x000000a1a2a27221 */ /* 0x000fe20000010000 */
[C---:B-----5:R-:W-:Y:S01]  /*1c1d0*/  HMMA.16816.F32.BF16 R104, R4.reuse, R8, R104 ;  /* 0x000000080468723c */ /* 0x060fe20000041868 */
[----:B------:R-:W-:Y:S02]  /*1c1e0*/  FADD.FTZ R0, R176, R3 ;  /* 0x00000003b0007221 */ /* 0x000fe40000010000 */
[----:B------:R-:W-:Y:S02]  /*1c1f0*/  FADD.FTZ R167, R167, R162 ;  /* 0x000000a2a7a77221 */ /* 0x000fe40000010000 */
[----:B------:R-:W-:Y:S02]  /*1c200*/  FADD.FTZ R0, R179, R0 ;  /* 0x00000000b3007221 */ /* 0x000fe40000010000 */
[----:B------:R-:W-:Y:S01]  /*1c210*/  FADD.FTZ R2, R174, R167 ;  /* 0x000000a7ae027221 */ /* 0x000fe20000010000 */
[----:B------:R-:W-:Y:S01]  /*1c220*/  HMMA.16816.F32.BF16 R100, R4, R10, R100 ;  /* 0x0000000a0464723c */ /* 0x000fe20000041864 */
[----:B------:R-:W3:Y:S01]  /*1c230*/  LDSM.16.MT88.4 R8, [R214+0x13800] ;  /* 0x01380000d608783b */ /* 0x000ee20000004200 */
[----:B------:R-:W-:-:S02]  /*1c240*/  FADD.FTZ R177, R177, R0 ;  /* 0x00000000b1b17221 */ /* 0x000fc40000010000 */
[----:B------:R-:W-:Y:S02]  /*1c250*/  FADD.FTZ R2, R175, R2 ;  /* 0x00000002af027221 */ /* 0x000fe40000010000 */
[----:B------:R-:W-:Y:S02]  /*1c260*/  FADD.FTZ R50, R50, R177 ;  /* 0x000000b132327221 */ /* 0x000fe40000010000 */
[C---:B-1----:R-:W-:Y:S01]  /*1c270*/  HMMA.16816.F32.BF16 R96, R4.reuse, R12, R96 ;  /* 0x0000000c0460723c */ /* 0x042fe20000041860 */
[----:B------:R-:W-:Y:S02]  /*1c280*/  FADD.FTZ R173, R173, R2 ;  /* 0x00000002adad7221 */ /* 0x000fe40000010000 */
[----:B------:R-:W-:Y:S02]  /*1c290*/  FADD.FTZ R49, R49, R50 ;  /* 0x0000003231317221 */ /* 0x000fe40000010000 */
[----:B------:R-:W-:Y:S02]  /*1c2a0*/  FADD.FTZ R48, R48, R173 ;  /* 0x000000ad30307221 */ /* 0x000fe40000010000 */
[----:B------:R-:W-:Y:S01]  /*1c2b0*/  FADD.FTZ R168, R168, R49 ;  /* 0x00000031a8a87221 */ /* 0x000fe20000010000 */
[----:B------:R-:W-:Y:S01]  /*1c2c0*/  HMMA.16816.F32.BF16 R92, R4, R14, R92 ;  /* 0x0000000e045c723c */ /* 0x000fe2000004185c */
[----:B------:R-:W1:Y:S01]  /*1c2d0*/  LDSM.16.MT88.4 R12, [R213+0x13800] ;  /* 0x01380000d50c783b */ /* 0x000e620000004200 */
[----:B------:R-:W-:-:S02]  /*1c2e0*/  FADD.FTZ R165, R165, R48 ;  /* 0x00000030a5a57221 */ /* 0x000fc40000010000 */
[----:B------:R-:W-:Y:S02]  /*1c2f0*/  FADD.FTZ R3, R51, R168 ;  /* 0x000000a833037221 */ /* 0x000fe40000010000 */
[----:B------:R-:W-:Y:S02]  /*1c300*/  FADD.FTZ R164, R164, R165 ;  /* 0x000000a5a4a47221 */ /* 0x000fe40000010000 */
[----:B------:R-:W-:Y:S01]  /*1c310*/  FADD.FTZ R3, R156, R3 ;  /* 0x000000039c037221 */ /* 0x000fe20000010000 */
[----:B------:R-:W-:Y:S01]  /*1c320*/  HMMA.16816.F32.BF16 R108, R4, R22, R108 ;  /* 0x00000016046c723c */ /* 0x000fe2000004186c */
[----:B------:R-:W-:Y:S02]  /*1c330*/  FADD.FTZ R163, R163, R164 ;  /* 0x000000a4a3a37221 */ /* 0x000fe40000010000 */
[----:B------:R-:W-:Y:S01]  /*1c340*/  FADD.FTZ R154, R154, R3 ;  /* 0x000000039a9a7221 */ /* 0x000fe20000010000 */
[----:B------:R-:W-:Y:S01]  /*1c350*/  MOV R3, R41 ;  /* 0x0000002900037202 */ /* 0x000fe20000000f00 */
[----:B------:R-:W-:-:S02]  /*1c360*/  FADD.FTZ R166, R166, R163 ;  /* 0x000000a3a6a67221 */ /* 0x000fc40000010000 */
[----:B------:R-:W-:Y:S01]  /*1c370*/  FADD.FTZ R153, R153, R154 ;  /* 0x0000009a99997221 */ /* 0x000fe20000010000 */
[C---:B--2---:R-:W-:Y:S01]  /*1c380*/  HMMA.16816.F32.BF16 R88, R4.reuse, R16, R88 ;  /* 0x000000100458723c */ /* 0x044fe20000041858 */
        /* <DEDUP_REMOVED lines=14> */
[----:B------:R-:W-:Y:S01]  /*1c470*/  HMMA.16816.F32.BF16 R76, R4, R10, R76 ;  /* 0x0000000a044c723c */ /* 0x000fe2000004184c */
[----:B------:R-:W-:-:S04]  /*1c480*/  FADD.FTZ R29, R29, R28 ;  /* 0x0000001c1d1d7221 */ /* 0x000fc80000010000 */
[----:B------:R-:W-:-:S03]  /*1c490*/  FADD.FTZ R243, R30, R29 ;  /* 0x0000001d1ef37221 */ /* 0x000fc60000010000 */
[C---:B-1----:R-:W-:Y:S08]  /*1c4a0*/  HMMA.16816.F32.BF16 R72, R4.reuse, R12, R72 ;  /* 0x0000000c0448723c */ /* 0x042ff00000041848 */
[----:B------:R-:W-:Y:S08]  /*1c4b0*/  HMMA.16816.F32.BF16 R68, R4, R14, R68 ;  /* 0x0000000e0444723c */ /* 0x000ff00000041844 */
.L_x_2893:
[----:B------:R-:W-:-:S13]  /*1c4c0*/  ISETP.GE.AND P0, PT, R235, 0x1, PT ;  /* 0x00000001eb00780c */ /* 0x000fda0003f06270 */
[----:B------:R-:W-:Y:S05]  /*1c4d0*/  @!P0 BRA `(.L_x_2902) ;  /* 0x0000475000008947 */ /* 0x000fea0003800000 */
[C---:B------:R-:W-:Y:S01]  /*1c4e0*/  SHF.L.U64.HI R238, R140.reuse, 0x5, R141 ;  /* 0x000000058cee7819 */ /* 0x040fe2000001028d */
[----:B------:R-:W-:Y:S01]  /*1c4f0*/  IMAD.SHL.U32 R239, R140, 0x20, RZ ;  /* 0x000000208cef7824 */ /* 0x000fe200078e00ff */
[C---:B------:R-:W-:Y:S01]  /*1c500*/  SHF.L.U64.HI R240, R134.reuse, 0x5, R135 ;  /* 0x0000000586f07819 */ /* 0x040fe20000010287 */
[----:B------:R-:W-:Y:S01]  /*1c510*/  IMAD.SHL.U32 R241, R134, 0x20, RZ ;  /* 0x0000002086f17824 */ /* 0x000fe200078e00ff */
[----:B------:R-:W-:Y:S01]  /*1c520*/  MOV R0, R3 ;  /* 0x0000000300007202 */ /* 0x000fe20000000f00 */
[----:B------:R-:W-:Y:S02]  /*1c530*/  IMAD.MOV.U32 R137, RZ, RZ, R132 ;  /* 0x000000ffff897224 */ /* 0x000fe400078e0084 */
.L_x_2911:
        /* <DEDUP_REMOVED lines=73> */
.L_x_2904:
[----:B------:R-:W-:Y:S02]  /*1c9d0*/  ULDC.64 UR4, c[0x0][0x118] ;  /* 0x0000460000047ab9 */ /* 0x000fe40000000a00 */
[----:B------:R-:W2:Y:S02]  /*1c9e0*/  LD.E R10, [R2.64+0x40] ;  /* 0x00004004020a7980 */ /* 0x000ea4000c101900 */
[----:B--2---:R-:W-:Y:S04]  /*1c9f0*/  LEA R10, -R10, RZ, 0x7 ;  /* 0x000000ff0a0a7211 */ /* 0x004fe800078e39ff */
[----:B------:R-:W-:Y:S02]  /*1ca00*/  SHF.R.S32.HI R7, RZ, 0x1f, R10 ;  /* 0x0000001fff077819 */ /* 0x000fe4000001140a */
.L_x_2905:
[----:B------:R-:W-:Y:S05]  /*1ca10*/  BSYNC B0 ;  /* 0x0000000000007941 */ /* 0x000fea0003800000 */
.L_x_2903:
        /* <DEDUP_REMOVED lines=8> */
[----:B------:R1:W-:Y:S01]  /*1caa0*/  LDGSTS.E.BYPASS.LTC128B.128 [R233+0xc000], [R226.64] ;  /* 0x0c000000e2e97fae */ /* 0x0003e2000b901d44 */
[-C--:B------:R-:W-:Y:S02]  /*1cab0*/  IADD3.X R11, R227, R238.reuse, RZ, P0, !PT ;  /* 0x000000eee30b7210 */ /* 0x080fe400007fe4ff */
[-C--:B------:R-:W-:Y:S04]  /*1cac0*/  IADD3 R8, P0, R10, R239.reuse, RZ ;  /* 0x000000ef0a087210 */ /* 0x080fe80007f1e0ff */
[-C--:B------:R-:W-:Y:S01]  /*1cad0*/  IADD3.X R9, R11, R238.reuse, RZ, P0, !PT ;  /* 0x000000ee0b097210 */ /* 0x080fe200007fe4ff */
[----:B------:R1:W-:Y:S01]  /*1cae0*/  LDGSTS.E.BYPASS.LTC128B.128 [R233+0x10000], [R226.64+0x80] ;  /* 0x10000080e2e97fae */ /* 0x0003e2000b901d44 */
[-C--:B------:R-:W-:Y:S04]  /*1caf0*/  IADD3 R6, P0, R8, R239.reuse, RZ ;  /* 0x000000ef08067210 */ /* 0x080fe80007f1e0ff */
[-C--:B------:R-:W-:Y:S02]  /*1cb00*/  IADD3.X R7, R9, R238.reuse, RZ, P0, !PT ;  /* 0x000000ee09077210 */ /* 0x080fe400007fe4ff */
[-C--:B------:R-:W-:Y:S01]  /*1cb10*/  IADD3 R4, P0, R6, R239.reuse, RZ ;  /* 0x000000ef06047210 */ /* 0x080fe20007f1e0ff */
[----:B------:R2:W-:Y:S03]  /*1cb20*/  LDGSTS.E.BYPASS.LTC128B.128 [R233+0xc800], [R10.64] ;  /* 0x0c8000000ae97fae */ /* 0x0005e6000b901d44 */
[-C--:B------:R-:W-:Y:S02]  /*1cb30*/  IADD3.X R5, R7, R238.reuse, RZ, P0, !PT ;  /* 0x000000ee07057210 */ /* 0x080fe400007fe4ff */
[-C--:B------:R-:W-:Y:S03]  /*1cb40*/  IADD3 R12, P0, R4, R239.reuse, RZ ;  /* 0x000000ef040c7210 */ /* 0x080fe60007f1e0ff */
[----:B------:R2:W-:Y:S01]  /*1cb50*/  LDGSTS.E.BYPASS.LTC128B.128 [R233+0x10800], [R10.64+0x80] ;  /* 0x108000800ae97fae */ /* 0x0005e2000b901d44 */
[-C--:B------:R-:W-:Y:S02]  /*1cb60*/  IADD3.X R13, R5, R238.reuse, RZ, P0, !PT ;  /* 0x000000ee050d7210 */ /* 0x080fe400007fe4ff */
[-C--:B------:R-:W-:Y:S04]  /*1cb70*/  IADD3 R20, P0, R12, R239.reuse, RZ ;  /* 0x000000ef0c147210 */ /* 0x080fe80007f1e0ff */
[-C--:B------:R-:W-:Y:S01]  /*1cb80*/  IADD3.X R21, R13, R238.reuse, RZ, P0, !PT ;  /* 0x000000ee0d157210 */ /* 0x080fe200007fe4ff */
[----:B------:R2:W-:Y:S01]  /*1cb90*/  LDGSTS.E.BYPASS.LTC128B.128 [R233+0xd000], [R8.64] ;  /* 0x0d00000008e97fae */ /* 0x0005e2000b901d44 */
[----:B------:R-:W-:Y:S04]  /*1cba0*/  IADD3 R22, P0, R20, R239, RZ ;  /* 0x000000ef14167210 */ /* 0x000fe80007f1e0ff */
[----:B------:R-:W-:Y:S02]  /*1cbb0*/  IADD3.X R23, R21, R238, RZ, P0, !PT ;  /* 0x000000ee15177210 */ /* 0x000fe400007fe4ff */
[----:B------:R-:W-:Y:S01]  /*1cbc0*/  ISETP.GE.AND P0, PT, R235, 0x2, PT ;  /* 0x00000002eb00780c */ /* 0x000fe20003f06270 */
        /* <DEDUP_REMOVED lines=12> */
[----:B--2---:R-:W3:Y:S08]  /*1cc90*/  LDSM.16.M88.4 R8, [R222+0x4000] ;  /* 0x00400000de08783b */ /* 0x004ef00000000200 */
[----:B------:R-:W4:Y:S08]  /*1cca0*/  LDSM.16.M88.4 R16, [R222+0x4800] ;  /* 0x00480000de10783b */ /* 0x000f300000000200 */
[----:B------:R-:W5:Y:S08]  /*1ccb0*/  LDSM.16.M88.4 R24, [R222+0x5000] ;  /* 0x00500000de18783b */ /* 0x000f700000000200 */
[----:B------:R-:W0:Y:S08]  /*1ccc0*/  LDGDEPBAR ;  /* 0x00000000000079af */ /* 0x000e300000000000 */
[----:B------:R-:W2:Y:S01]  /*1ccd0*/  LDSM.16.M88.4 R32, [R222+0x5800] ;  /* 0x00580000de20783b */ /* 0x000ea20000000200 */
[C---:B---3--:R-:W-:Y:S07]  /*1cce0*/  HMMA.16816.F32.BF16 R4, R64.reuse, R8, RZ ;  /* 0x000000084004723c */ /* 0x048fee00000418ff */
[----:B------:R-:W3:Y:S01]  /*1ccf0*/  LDSM.16.M88.4 R40, [R222+0x6000] ;  /* 0x00600000de28783b */ /* 0x000ee20000000200 */
[C---:B------:R-:W-:Y:S07]  /*1cd00*/  HMMA.16816.F32.BF16 R8, R64.reuse, R10, RZ ;  /* 0x0000000a4008723c */ /* 0x040fee00000418ff */
[----:B------:R-:W1:Y:S01]  /*1cd10*/  LDSM.16.M88.4 R48, [R222+0x6800] ;  /* 0x00680000de30783b */ /* 0x000e620000000200 */
[C---:B----4-:R-:W-:Y:S07]  /*1cd20*/  HMMA.16816.F32.BF16 R12, R64.reuse, R16, RZ ;  /* 0x00000010400c723c */ /* 0x050fee00000418ff */
[----:B------:R-:W4:Y:S01]  /*1cd30*/  LDSM.16.M88.4 R56, [R222+0x7000] ;  /* 0x00700000de38783b */ /* 0x000f220000000200 */
[C---:B------:R-:W-:Y:S07]  /*1cd40*/  HMMA.16816.F32.BF16 R16, R64.reuse, R18, RZ ;  /* 0x000000124010723c */ /* 0x040fee00000418ff */
[----:B------:R-:W1:Y:S01]  /*1cd50*/  LDSM.16.M88.4 R132, [R222+0x7800] ;  /* 0x00780000de84783b */ /* 0x000e620000000200 */
[C---:B-----5:R-:W-:Y:S07]  /*1cd60*/  HMMA.16816.F32.BF16 R20, R64.reuse, R24, RZ ;  /* 0x000000184014723c */ /* 0x060fee00000418ff */
[----:B------:R-:W-:Y:S01]  /*1cd70*/  LDSM.16.M88.4 R140, [R221] ;  /* 0x00000000dd8c783b */ /* 0x000fe20000000200 */
[C---:B------:R-:W-:Y:S07]  /*1cd80*/  HMMA.16816.F32.BF16 R24, R64.reuse, R26, RZ ;  /* 0x0000001a4018723c */ /* 0x040fee00000418ff */
[----:B------:R-:W5:Y:S01]  /*1cd90*/  LDSM.16.M88.4 R144, [R220] ;  /* 0x00000000dc90783b */ /* 0x000f620000000200 */
[C---:B--2---:R-:W-:Y:S07]  /*1cda0*/  HMMA.16816.F32.BF16 R28, R64.reuse, R32, RZ ;  /* 0x00000020401c723c */ /* 0x044fee00000418ff */
[----:B------:R-:W2:Y:S01]  /*1cdb0*/  LDSM.16.M88.4 R148, [R212] ;  /* 0x00000000d494783b */ /* 0x000ea20000000200 */
[C---:B------:R-:W-:Y:S07]  /*1cdc0*/  HMMA.16816.F32.BF16 R32, R64.reuse, R34, RZ ;  /* 0x000000224020723c */ /* 0x040fee00000418ff */
[----:B------:R-:W2:Y:S01]  /*1cdd0*/  LDSM.16.M88.4 R152, [R211] ;  /* 0x00000000d398783b */ /* 0x000ea20000000200 */
[C---:B---3--:R-:W-:Y:S07]  /*1cde0*/  HMMA.16816.F32.BF16 R36, R64.reuse, R40, RZ ;  /* 0x000000284024723c */ /* 0x048fee00000418ff */
[----:B------:R-:W3:Y:S01]  /*1cdf0*/  LDSM.16.M88.4 R156, [R210] ;  /* 0x00000000d29c783b */ /* 0x000ee20000000200 */
[C---:B------:R-:W-:Y:S07]  /*1ce00*/  HMMA.16816.F32.BF16 R40, R64.reuse, R42, RZ ;  /* 0x0000002a4028723c */ /* 0x040fee00000418ff */
[----:B------:R-:W2:Y:S01]  /*1ce10*/  LDSM.16.M88.4 R160, [R209] ;  /* 0x00000000d1a0783b */ /* 0x000ea20000000200 */
[C---:B-1----:R-:W-:Y:S07]  /*1ce20*/  HMMA.16816.F32.BF16 R44, R64.reuse, R48, RZ ;  /* 0x00000030402c723c */ /* 0x042fee00000418ff */
[----:B------:R-:W1:Y:S01]  /*1ce30*/  LDSM.16.M88.4 R164, [R208] ;  /* 0x00000000d0a4783b */ /* 0x000e620000000200 */
[C---:B------:R-:W-:Y:S07]  /*1ce40*/  HMMA.16816.F32.BF16 R48, R64.reuse, R50, RZ ;  /* 0x000000324030723c */ /* 0x040fee00000418ff */
[----:B------:R-:W1:Y:S01]  /*1ce50*/  LDSM.16.M88.4 R168, [R207] ;  /* 0x00000000cfa8783b */ /* 0x000e620000000200 */
[C---:B----4-:R-:W-:Y:S07]  /*1ce60*/  HMMA.16816.F32.BF16 R52, R64.reuse, R56, RZ ;  /* 0x000000384034723c */ /* 0x050fee00000418ff */
[----:B------:R-:W4:Y:S01]  /*1ce70*/  LDSM.16.M88.4 R172, [R206] ;  /* 0x00000000ceac783b */ /* 0x000f220000000200 */
[C---:B------:R-:W-:Y:S07]  /*1ce80*/  HMMA.16816.F32.BF16 R56, R64.reuse, R58, RZ ;  /* 0x0000003a4038723c */ /* 0x040fee00000418ff */
[----:B------:R-:W-:Y:S01]  /*1ce90*/  LDSM.16.M88.4 R176, [R219] ;  /* 0x00000000dbb0783b */ /* 0x000fe20000000200 */
[C---:B------:R-:W-:Y:S07]  /*1cea0*/  HMMA.16816.F32.BF16 R60, R64.reuse, R132, RZ ;  /* 0x00000084403c723c */ /* 0x040fee00000418ff */
[----:B------:R-:W1:Y:S01]  /*1ceb0*/  LDSM.16.M88.4 R180, [R216+0x4000] ;  /* 0x00400000d8b4783b */ /* 0x000e620000000200 */
[----:B------:R-:W-:Y:S07]  /*1cec0*/  HMMA.16816.F32.BF16 R64, R64, R134, RZ ;  /* 0x000000864040723c */ /* 0x000fee00000418ff */
[----:B------:R-:W1:Y:S01]  /*1ced0*/  LDSM.16.M88.4 R132, [R216+0x4800] ;  /* 0x00480000d884783b */ /* 0x000e620000000200 */
[C---:B-----5:R-:W-:Y:S07]  /*1cee0*/  HMMA.16816.F32.BF16 R4, R140.reuse, R144, R4 ;  /* 0x000000908c04723c */ /* 0x060fee0000041804 */
[----:B------:R-:W-:Y:S01]  /*1cef0*/  LDSM.16.M88.4 R184, [R221+0x2000] ;  /* 0x00200000ddb8783b */ /* 0x000fe20000000200 */
[C---:B------:R-:W-:Y:S07]  /*1cf00*/  HMMA.16816.F32.BF16 R8, R140.reuse, R146, R8 ;  /* 0x000000928c08723c */ /* 0x040fee0000041808 */
[----:B------:R-:W5:Y:S01]  /*1cf10*/  LDSM.16.M88.4 R144, [R216+0x5000] ;  /* 0x00500000d890783b */ /* 0x000f620000000200 */
[C---:B--2---:R-:W-:Y:S07]  /*1cf20*/  HMMA.16816.F32.BF16 R12, R140.reuse, R148, R12 ;  /* 0x000000948c0c723c */ /* 0x044fee000004180c */
[----:B------:R-:W-:Y:S01]  /*1cf30*/  LDSM.16.M88.4 R188, [R204] ;  /* 0x00000000ccbc783b */ /* 0x000fe20000000200 */
[C---:B------:R-:W-:Y:S07]  /*1cf40*/  HMMA.16816.F32.BF16 R16, R140.reuse, R150, R16 ;  /* 0x000000968c10723c */ /* 0x040fee0000041810 */
[----:B------:R-:W4:Y:S01]  /*1cf50*/  LDSM.16.M88.4 R148, [R216+0x5800] ;  /* 0x00580000d894783b */ /* 0x000f220000000200 */
[C---:B------:R-:W-:Y:S07]  /*1cf60*/  HMMA.16816.F32.BF16 R20, R140.reuse, R152, R20 ;  /* 0x000000988c14723c */ /* 0x040fee0000041814 */
[----:B------:R-:W2:Y:S04]  /*1cf70*/  LD.E R242, [R2.64+0x18c] ;  /* 0x00018c0402f27980 */ /* 0x000ea8000c101900 */
[----:B------:R-:W-:Y:S01]  /*1cf80*/  LDSM.16.M88.4 R192, [R218+0x2000] ;  /* 0x00200000dac0783b */ /* 0x000fe20000000200 */
[C---:B------:R-:W-:Y:S07]  /*1cf90*/  HMMA.16816.F32.BF16 R24, R140.reuse, R154, R24 ;  /* 0x0000009a8c18723c */ /* 0x040fee0000041818 */
[----:B------:R-:W4:Y:S01]  /*1cfa0*/  LDSM.16.M88.4 R152, [R216+0x6000] ;  /* 0x00600000d898783b */ /* 0x000f220000000200 */
[C---:B---3--:R-:W-:Y:S07]  /*1cfb0*/  HMMA.16816.F32.BF16 R28, R140.reuse, R156, R28 ;  /* 0x0000009c8c1c723c */ /* 0x048fee000004181c */
[----:B------:R-:W-:Y:S01]  /*1cfc0*/  LDSM.16.M88.4 R196, [R205+0x4000] ;  /* 0x00400000cdc4783b */ /* 0x000fe20000000200 */
[C---:B------:R-:W-:Y:S07]  /*1cfd0*/  HMMA.16816.F32.BF16 R32, R140.reuse, R158, R32 ;  /* 0x0000009e8c20723c */ /* 0x040fee0000041820 */
[----:B------:R-:W3:Y:S01]  /*1cfe0*/  LDSM.16.M88.4 R156, [R216+0x6800] ;  /* 0x00680000d89c783b */ /* 0x000ee20000000200 */
        /* <DEDUP_REMOVED lines=9> */
[C---:B----4-:R-:W-:Y:S08]  /*1d080*/  HMMA.16816.F32.BF16 R60, R140.reuse, R172, R60 ;  /* 0x000000ac8c3c723c */ /* 0x050ff0000004183c */
[----:B------:R-:W-:Y:S01]  /*1d090*/  HMMA.16816.F32.BF16 R64, R140, R174, R64 ;  /* 0x000000ae8c40723c */ /* 0x000fe20000041840 */
[----:B------:R-:W1:Y:S07]  /*1d0a0*/  LDSM.16.M88.4 R140, [R216+0x7000] ;  /* 0x00700000d88c783b */ /* 0x000e6e0000000200 */
[C---:B------:R-:W-:Y:S01]  /*1d0b0*/  HMMA.16816.F32.BF16 R4, R176.reuse, R180, R4 ;  /* 0x000000b4b004723c */ /* 0x040fe20000041804 */
[----:B------:R-:W4:Y:S07]  /*1d0c0*/  LDSM.16.M88.4 R172, [R205+0x800] ;  /* 0x00080000cdac783b */ /* 0x000f2e0000000200 */
        /* <DEDUP_REMOVED lines=8> */
[C---:B------:R-:W-:Y:S08]  /*1d150*/  HMMA.16816.F32.BF16 R28, R176.reuse, R148, R28 ;  /* 0x00000094b01c723c */ /* 0x040ff0000004181c */
[C---:B------:R-:W-:Y:S01]  /*1d160*/  HMMA.16816.F32.BF16 R32, R176.reuse, R150, R32 ;  /* 0x00000096b020723c */ /* 0x040fe20000041820 */
[----:B------:R-:W2:Y:S07]  /*1d170*/  LDSM.16.M88.4 R148, [R205+0x2800] ;  /* 0x00280000cd94783b */ /* 0x000eae0000000200 */
[C---:B------:R-:W-:Y:S08]  /*1d180*/  HMMA.16816.F32.BF16 R36, R176.reuse, R152, R36 ;  /* 0x00000098b024723c */ /* 0x040ff00000041824 */
[C---:B------:R-:W-:Y:S01]  /*1d190*/  HMMA.16816.F32.BF16 R40, R176.reuse, R154, R40 ;  /* 0x0000009ab028723c */ /* 0x040fe20000041828 */
[----:B------:R-:W2:Y:S07]  /*1d1a0*/  LDSM.16.M88.4 R152, [R205+0x3000] ;  /* 0x00300000cd98783b */ /* 0x000eae0000000200 */
[C---:B---3--:R-:W-:Y:S08]  /*1d1b0*/  HMMA.16816.F32.BF16 R44, R176.reuse, R156, R44 ;  /* 0x0000009cb02c723c */ /* 0x048ff0000004182c */
[C---:B------:R-:W-:Y:S01]  /*1d1c0*/  HMMA.16816.F32.BF16 R48, R176.reuse, R158, R48 ;  /* 0x0000009eb030723c */ /* 0x040fe20000041830 */
[----:B------:R-:W-:Y:S07]  /*1d1d0*/  LDSM.16.M88.4 R156, [R223+0x2000] ;  /* 0x00200000df9c783b */ /* 0x000fee0000000200 */
[C---:B-1----:R-:W-:Y:S08]  /*1d1e0*/  HMMA.16816.F32.BF16 R52, R176.reuse, R140, R52 ;  /* 0x0000008cb034723c */ /* 0x042ff00000041834 */
[C---:B------:R-:W-:Y:S01]  /*1d1f0*/  HMMA.16816.F32.BF16 R56, R176.reuse, R142, R56 ;  /* 0x0000008eb038723c */ /* 0x040fe20000041838 */
[----:B------:R-:W1:Y:S07]  /*1d200*/  LDSM.16.M88.4 R140, [R205+0x3800] ;  /* 0x00380000cd8c783b */ /* 0x000e6e0000000200 */
[C---:B------:R-:W-:Y:S08]  /*1d210*/  HMMA.16816.F32.BF16 R60, R176.reuse, R160, R60 ;  /* 0x000000a0b03c723c */ /* 0x040ff0000004183c */
[----:B------:R-:W-:Y:S01]  /*1d220*/  HMMA.16816.F32.BF16 R64, R176, R162, R64 ;  /* 0x000000a2b040723c */ /* 0x000fe20000041840 */
[----:B------:R-:W3:Y:S07]  /*1d230*/  LDSM.16.M88.4 R160, [R222+0x8000] ;  /* 0x00800000dea0783b */ /* 0x000eee0000000200 */
        /* <DEDUP_REMOVED lines=12> */
[----:B------:R-:W1:Y:S07]  /*1d300*/  LDSM.16.M88.4 R132, [R222+0xa000] ;  /* 0x00a00000de84783b */ /* 0x000e6e0000000200 */
[C---:B-----5:R-:W-:Y:S08]  /*1d310*/  HMMA.16816.F32.BF16 R36, R164.reuse, R144, R36 ;  /* 0x00000090a424723c */ /* 0x060ff00000041824 */
[C---:B------:R-:W-:Y:S01]  /*1d320*/  HMMA.16816.F32.BF16 R40, R164.reuse, R146, R40 ;  /* 0x00000092a428723c */ /* 0x040fe20000041828 */
[----:B------:R-:W5:Y:S07]  /*1d330*/  LDSM.16.M88.4 R144, [R222+0xa800] ;  /* 0x00a80000de90783b */ /* 0x000f6e0000000200 */
[C---:B--2---:R-:W-:Y:S08]  /*1d340*/  HMMA.16816.F32.BF16 R44, R164.reuse, R148, R44 ;  /* 0x00000094a42c723c */ /* 0x044ff0000004182c */
[C---:B------:R-:W-:Y:S01]  /*1d350*/  HMMA.16816.F32.BF16 R48, R164.reuse, R150, R48 ;  /* 0x00000096a430723c */ /* 0x040fe20000041830 */
[----:B------:R-:W2:Y:S07]  /*1d360*/  LDSM.16.M88.4 R148, [R222+0xb000] ;  /* 0x00b00000de94783b */ /* 0x000eae0000000200 */
[C---:B------:R-:W-:Y:S08]  /*1d370*/  HMMA.16816.F32.BF16 R52, R164.reuse, R152, R52 ;  /* 0x00000098a434723c */ /* 0x040ff00000041834 */
[C---:B------:R-:W-:Y:S01]  /*1d380*/  HMMA.16816.F32.BF16 R56, R164.reuse, R154, R56 ;  /* 0x0000009aa438723c */ /* 0x040fe20000041838 */
[----:B------:R-:W2:Y:S07]  /*1d390*/  LDSM.16.M88.4 R152, [R203] ;  /* 0x00000000cb98783b */ /* 0x000eae0000000200 */
[C---:B-1----:R-:W-:Y:S08]  /*1d3a0*/  HMMA.16816.F32.BF16 R60, R164.reuse, R140, R60 ;  /* 0x0000008ca43c723c */ /* 0x042ff0000004183c */
[----:B------:R-:W-:Y:S01]  /*1d3b0*/  HMMA.16816.F32.BF16 R64, R164, R142, R64 ;  /* 0x0000008ea440723c */ /* 0x000fe20000041840 */
[----:B------:R-:W1:Y:S07]  /*1d3c0*/  LDSM.16.M88.4 R140, [R202] ;  /* 0x00000000ca8c783b */ /* 0x000e6e0000000200 */
[C---:B---3--:R-:W-:Y:S01]  /*1d3d0*/  HMMA.16816.F32.BF16 R4, R156.reuse, R160, R4 ;  /* 0x000000a09c04723c */ /* 0x048fe20000041804 */
[----:B------:R-:W-:Y:S07]  /*1d3e0*/  LDSM.16.M88.4 R164, [R216+0x8000] ;  /* 0x00800000d8a4783b */ /* 0x000fee0000000200 */
[C---:B------:R-:W-:Y:S01]  /*1d3f0*/  HMMA.16816.F32.BF16 R8, R156.reuse, R162, R8 ;  /* 0x000000a29c08723c */ /* 0x040fe20000041808 */
[----:B------:R-:W3:Y:S07]  /*1d400*/  LDSM.16.M88.4 R160, [R201] ;  /* 0x00000000c9a0783b */ /* 0x000eee0000000200 */
        /* <DEDUP_REMOVED lines=11> */
[----:B------:R-:W4:Y:S07]  /*1d4c0*/  LDSM.16.M88.4 R132, [R200] ;  /* 0x00000000c884783b */ /* 0x000f2e0000000200 */
[C---:B-----5:R-:W-:Y:S08]  /*1d4d0*/  HMMA.16816.F32.BF16 R44, R156.reuse, R144, R44 ;  /* 0x000000909c2c723c */ /* 0x060ff0000004182c */
[C---:B------:R-:W-:Y:S01]  /*1d4e0*/  HMMA.16816.F32.BF16 R48, R156.reuse, R146, R48 ;  /* 0x000000929c30723c */ /* 0x040fe20000041830 */
[----:B------:R-:W5:Y:S07]  /*1d4f0*/  LDSM.16.M88.4 R144, [R139] ;  /* 0x000000008b90783b */ /* 0x000f6e0000000200 */
[C---:B--2---:R-:W-:Y:S08]  /*1d500*/  HMMA.16816.F32.BF16 R52, R156.reuse, R148, R52 ;  /* 0x000000949c34723c */ /* 0x044ff00000041834 */
        /* <DEDUP_REMOVED lines=11> */
[----:B------:R-:W2:Y:S07]  /*1d5c0*/  LDSM.16.M88.4 R152, [R136] ;  /* 0x000000008898783b */ /* 0x000eae0000000200 */
[C---:B-1----:R-:W-:Y:S08]  /*1d5d0*/  HMMA.16816.F32.BF16 R20, R184.reuse, R140, R20 ;  /* 0x0000008cb814723c */ /* 0x042ff00000041814 */
        /* <DEDUP_REMOVED lines=8> */
[C---:B-----5:R-:W-:Y:S08]  /*1d660*/  HMMA.16816.F32.BF16 R44, R184.reuse, R144, R44 ;  /* 0x00000090b82c723c */ /* 0x060ff0000004182c */
[C---:B------:R-:W-:Y:S08]  /*1d670*/  HMMA.16816.F32.BF16 R48, R184.reuse, R146, R48 ;  /* 0x00000092b830723c */ /* 0x040ff00000041830 */
[C---:B--2---:R-:W-:Y:S08]  /*1d680*/  HMMA.16816.F32.BF16 R52, R184.reuse, R148, R52 ;  /* 0x00000094b834723c */ /* 0x044ff00000041834 */
[C---:B------:R-:W-:Y:S08]  /*1d690*/  HMMA.16816.F32.BF16 R56, R184.reuse, R150, R56 ;  /* 0x00000096b838723c */ /* 0x040ff00000041838 */
[C---:B------:R-:W-:Y:S08]  /*1d6a0*/  HMMA.16816.F32.BF16 R60, R184.reuse, R152, R60 ;  /* 0x00000098b83c723c */ /* 0x040ff0000004183c */
        /* <DEDUP_REMOVED lines=19> */
[C---:B----4-:R-:W-:Y:S08]  /*1d7e0*/  HMMA.16816.F32.BF16 R12, R192.reuse, R132, R12 ;  /* 0x00000084c00c723c */ /* 0x050ff0000004180c */
[-C--:B------:R-:W-:Y:S01]  /*1d7f0*/  FMUL.FTZ R144, R4, R242.reuse ;  /* 0x000000f204907220 */ /* 0x080fe20000410000 */
[C---:B------:R-:W-:Y:S03]  /*1d800*/  HMMA.16816.F32.BF16 R16, R192.reuse, R134, R16 ;  /* 0x00000086c010723c */ /* 0x040fe60000041810 */
[-C--:B------:R-:W-:Y:S02]  /*1d810*/  FMUL.FTZ R142, R5, R242.reuse ;  /* 0x000000f2058e7220 */ /* 0x080fe40000410000 */
[----:B------:R-:W1:Y:S01]  /*1d820*/  MUFU.TANH R144, R144 ;  /* 0x0000009000907308 */ /* 0x000e620000002400 */
[-C--:B------:R-:W-:Y:S02]  /*1d830*/  FMUL.FTZ R143, R6, R242.reuse ;  /* 0x000000f2068f7220 */ /* 0x080fe40000410000 */
[-C--:B------:R-:W-:Y:S04]  /*1d840*/  FMUL.FTZ R9, R9, R242.reuse ;  /* 0x000000f209097220 */ /* 0x080fe80000410000 */
[-C--:B------:R-:W-:Y:S02]  /*1d850*/  FMUL.FTZ R10, R10, R242.reuse ;  /* 0x000000f20a0a7220 */ /* 0x080fe40000410000 */
[-C--:B------:R-:W-:Y:S01]  /*1d860*/  FMUL.FTZ R11, R11, R242.reuse ;  /* 0x000000f20b0b7220 */ /* 0x080fe20000410000 */
[----:B------:R-:W2:Y:S01]  /*1d870*/  MUFU.TANH R146, R9 ;  /* 0x0000000900927308 */ /* 0x000ea20000002400 */
[-C--:B------:R-:W-:Y:S02]  /*1d880*/  FMUL.FTZ R141, R7, R242.reuse ;  /* 0x000000f2078d7220 */ /* 0x080fe40000410000 */
[----:B------:R-:W3:Y:S01]  /*1d890*/  LDSM.16.M88.4 R4, [R205+0x5000] ;  /* 0x00500000cd04783b */ /* 0x000ee20000000200 */
[-C--:B------:R-:W-:Y:S02]  /*1d8a0*/  FMUL.FTZ R140, R8, R242.reuse ;  /* 0x000000f2088c7220 */ /* 0x080fe40000410000 */
[-C--:B------:R-:W-:Y:S02]  /*1d8b0*/  FMUL.FTZ R251, R12, R242.reuse ;  /* 0x000000f20cfb7220 */ /* 0x080fe40000410000 */
[-C--:B------:R-:W-:Y:S02]  /*1d8c0*/  FMUL.FTZ R13, R13, R242.reuse ;  /* 0x000000f20d0d7220 */ /* 0x080fe40000410000 */
[----:B------:R-:W4:Y:S01]  /*1d8d0*/  MUFU.TANH R145, R10 ;  /* 0x0000000a00917308 */ /* 0x000f220000002400 */
        /* <DEDUP_REMOVED lines=9> */
[C---:B---3--:R-:W-:Y:S01]  /*1d970*/  HMMA.16816.F32.BF16 R20, R192.reuse, R4, R20 ;  /* 0x00000004c014723c */ /* 0x048fe20000041814 */
[----:B-----5:R-:W3:Y:S08]  /*1d980*/  LDSM.16.M88.4 R8, [R205+0x5800] ;  /* 0x00580000cd08783b */ /* 0x020ef00000000200 */
[----:B------:R-:W1:Y:S01]  /*1d990*/  MUFU.TANH R141, R141 ;  /* 0x0000008d008d7308 */ /* 0x000e620000002400 */
[C---:B------:R-:W-:Y:S01]  /*1d9a0*/  HMMA.16816.F32.BF16 R24, R192.reuse, R6, R24 ;  /* 0x00000006c018723c */ /* 0x040fe20000041818 */
[----:B------:R-:W5:Y:S08]  /*1d9b0*/  LDSM.16.M88.4 R4, [R205+0x6000] ;  /* 0x00600000cd04783b */ /* 0x000f700000000200 */
[----:B------:R-:W1:Y:S05]  /*1d9c0*/  MUFU.TANH R140, R140 ;  /* 0x0000008c008c7308 */ /* 0x000e6a0000002400 */
[-C--:B------:R-:W-:Y:S02]  /*1d9d0*/  FMUL.FTZ R166, R20, R242.reuse ;  /* 0x000000f214a67220 */ /* 0x080fe40000410000 */
[-C--:B------:R-:W-:Y:S03]  /*1d9e0*/  FMUL.FTZ R21, R21, R242.reuse ;  /* 0x000000f215157220 */ /* 0x080fe60000410000 */
[----:B------:R-:W1:Y:S01]  /*1d9f0*/  MUFU.TANH R251, R251 ;  /* 0x000000fb00fb7308 */ /* 0x000e620000002400 */
[-C--:B------:R-:W-:Y:S02]  /*1da00*/  FMUL.FTZ R22, R22, R242.reuse ;  /* 0x000000f216167220 */ /* 0x080fe40000410000 */
[-C--:B------:R-:W-:Y:S02]  /*1da10*/  FMUL.FTZ R23, R23, R242.reuse ;  /* 0x000000f217177220 */ /* 0x080fe40000410000 */
[-C--:B------:R-:W-:Y:S02]  /*1da20*/  FMUL.FTZ R170, R24, R242.reuse ;  /* 0x000000f218aa7220 */ /* 0x080fe40000410000 */
[-C--:B------:R-:W-:Y:S02]  /*1da30*/  FMUL.FTZ R25, R25, R242.reuse ;  /* 0x000000f219197220 */ /* 0x080fe40000410000 */
[-C--:B------:R-:W-:Y:S01]  /*1da40*/  FMUL.FTZ R26, R26, R242.reuse ;  /* 0x000000f21a1a7220 */ /* 0x080fe20000410000 */
[----:B------:R1:W1:Y:S01]  /*1da50*/  MUFU.TANH R250, R13 ;  /* 0x0000000d00fa7308 */ /* 0x0002620000002400 */
[-C--:B------:R-:W-:Y:S01]  /*1da60*/  FMUL.FTZ R27, R27, R242.reuse ;  /* 0x000000f21b1b7220 */ /* 0x080fe20000410000 */
[C---:B---3--:R-:W-:Y:S08]  /*1da70*/  HMMA.16816.F32.BF16 R28, R192.reuse, R8, R28 ;  /* 0x00000008c01c723c */ /* 0x048ff0000004181c */
[----:B------:R3:W1:Y:S01]  /*1da80*/  MUFU.TANH R249, R14 ;  /* 0x0000000e00f97308 */ /* 0x0006620000002400 */
[C---:B------:R-:W-:Y:S01]  /*1da90*/  HMMA.16816.F32.BF16 R32, R192.reuse, R10, R32 ;  /* 0x0000000ac020723c */ /* 0x040fe20000041820 */
[----:B------:R-:W1:Y:S08]  /*1daa0*/  LDSM.16.M88.4 R8, [R205+0x6800] ;  /* 0x00680000cd08783b */ /* 0x000e700000000200 */
[----:B------:R3:W1:Y:S01]  /*1dab0*/  MUFU.TANH R248, R15 ;  /* 0x0000000f00f87308 */ /* 0x0006620000002400 */
[C---:B-----5:R-:W-:Y:S05]  /*1dac0*/  HMMA.16816.F32.BF16 R36, R192.reuse, R4, R36 ;  /* 0x00000004c024723c */ /* 0x060fea0000041824 */
[-C--:B------:R-:W-:Y:S03]  /*1dad0*/  FMUL.FTZ R181, R28, R242.reuse ;  /* 0x000000f21cb57220 */ /* 0x080fe60000410000 */
[C---:B------:R-:W-:Y:S01]  /*1dae0*/  HMMA.16816.F32.BF16 R40, R192.reuse, R6, R40 ;  /* 0x00000006c028723c */ /* 0x040fe20000041828 */
[----:B------:R-:W2:Y:S01]  /*1daf0*/  MUFU.TANH R155, R155 ;  /* 0x0000009b009b7308 */ /* 0x000ea20000002400 */
[----:B------:R-:W5:Y:S02]  /*1db00*/  LDSM.16.M88.4 R4, [R205+0x7000] ;  /* 0x00700000cd04783b */ /* 0x000f640000000200 */
[-C--:B------:R-:W-:Y:S02]  /*1db10*/  FMUL.FTZ R29, R29, R242.reuse ;  /* 0x000000f21d1d7220 */ /* 0x080fe40000410000 */
[-C--:B------:R-:W-:Y:S02]  /*1db20*/  FMUL.FTZ R30, R30, R242.reuse ;  /* 0x000000f21e1e7220 */ /* 0x080fe40000410000 */
[-C--:B------:R-:W-:Y:S03]  /*1db30*/  FMUL.FTZ R186, R32, R242.reuse ;  /* 0x000000f220ba7220 */ /* 0x080fe60000410000 */
[----:B------:R3:W2:Y:S01]  /*1db40*/  MUFU.TANH R158, R17 ;  /* 0x00000011009e7308 */ /* 0x0006a20000002400 */
[-C--:B------:R-:W-:Y:S02]  /*1db50*/  FMUL.FTZ R31, R31, R242.reuse ;  /* 0x000000f21f1f7220 */ /* 0x080fe40000410000 */
[-C--:B------:R-:W-:Y:S02]  /*1db60*/  FMUL.FTZ R33, R33, R242.reuse ;  /* 0x000000f221217220 */ /* 0x080fe40000410000 */
[-C--:B------:R-:W-:Y:S02]  /*1db70*/  FMUL.FTZ R246, R36, R242.reuse ;  /* 0x000000f224f67220 */ /* 0x080fe40000410000 */
[-C--:B------:R-:W-:Y:S02]  /*1db80*/  FMUL.FTZ R34, R34, R242.reuse ;  /* 0x000000f222227220 */ /* 0x080fe40000410000 */
[-C--:B------:R-:W-:Y:S01]  /*1db90*/  FMUL.FTZ R35, R35, R242.reuse ;  /* 0x000000f223237220 */ /* 0x080fe20000410000 */
[----:B------:R3:W2:Y:S01]  /*1dba0*/  MUFU.TANH R247, R18 ;  /* 0x0000001200f77308 */ /* 0x0006a20000002400 */
[-C--:B------:R-:W-:Y:S01]  /*1dbb0*/  FMUL.FTZ R37, R37, R242.reuse ;  /* 0x000000f225257220 */ /* 0x080fe20000410000 */
[C---:B-1----:R-:W-:Y:S03]  /*1dbc0*/  HMMA.16816.F32.BF16 R44, R192.reuse, R8, R44 ;  /* 0x00000008c02c723c */ /* 0x042fe6000004182c */
[-C--:B------:R-:W-:Y:S02]  /*1dbd0*/  FMUL.FTZ R197, R40, R242.reuse ;  /* 0x000000f228c57220 */ /* 0x080fe40000410000 */
[-C--:B------:R-:W-:Y:S03]  /*1dbe0*/  FMUL.FTZ R38, R38, R242.reuse ;  /* 0x000000f226267220 */ /* 0x080fe60000410000 */
[----:B------:R3:W1:Y:S01]  /*1dbf0*/  MUFU.TANH R165, R19 ;  /* 0x0000001300a57308 */ /* 0x0006620000002400 */
[C---:B------:R-:W-:Y:S01]  /*1dc00*/  HMMA.16816.F32.BF16 R48, R192.reuse, R10, R48 ;  /* 0x0000000ac030723c */ /* 0x040fe20000041830 */
[----:B------:R-:W1:Y:S01]  /*1dc10*/  LDSM.16.M88.4 R8, [R205+0x7800] ;  /* 0x00780000cd08783b */ /* 0x000e620000000200 */
[----:B------:R-:W-:Y:S04]  /*1dc20*/  DEPBAR.LE SB0, 0x0 ;  /* 0x000080000000791a */ /* 0x000fe80000000000 */
[-C--:B------:R-:W-:Y:S02]  /*1dc30*/  FMUL.FTZ R39, R39, R242.reuse ;  /* 0x000000f227277220 */ /* 0x080fe40000410000 */
[-C--:B------:R-:W-:Y:S01]  /*1dc40*/  FMUL.FTZ R41, R41, R242.reuse ;  /* 0x000000f229297220 */ /* 0x080fe20000410000 */
[----:B------:R-:W1:Y:S01]  /*1dc50*/  MUFU.TANH R166, R166 ;  /* 0x000000a600a67308 */ /* 0x000e620000002400 */
[----:B------:R-:W-:Y:S01]  /*1dc60*/  BAR.SYNC.DEFER_BLOCKING 0x0 ;  /* 0x0000000000007b1d */ /* 0x000fe20000010000 */
[C---:B-----5:R-:W-:Y:S05]  /*1dc70*/  HMMA.16816.F32.BF16 R52, R192.reuse, R4, R52 ;  /* 0x00000004c034723c */ /* 0x060fea0000041834 */
[-C--:B------:R-:W-:Y:S02]  /*1dc80*/  FMUL.FTZ R183, R44, R242.reuse ;  /* 0x000000f22cb77220 */ /* 0x080fe40000410000 */
[-C--:B------:R-:W-:Y:S01]  /*1dc90*/  FMUL.FTZ R42, R42, R242.reuse ;  /* 0x000000f22a2a7220 */ /* 0x080fe20000410000 */
[----:B------:R3:W2:Y:S01]  /*1dca0*/  MUFU.TANH R167, R21 ;  /* 0x0000001500a77308 */ /* 0x0006a20000002400 */
[C---:B------:R-:W-:Y:S03]  /*1dcb0*/  HMMA.16816.F32.BF16 R56, R192.reuse, R6, R56 ;  /* 0x00000006c038723c */ /* 0x040fe60000041838 */
[-C--:B------:R-:W-:Y:S02]  /*1dcc0*/  FMUL.FTZ R43, R43, R242.reuse ;  /* 0x000000f22b2b7220 */ /* 0x080fe40000410000 */
[-C--:B------:R-:W-:Y:S02]  /*1dcd0*/  FMUL.FTZ R177, R48, R242.reuse ;  /* 0x000000f230b17220 */ /* 0x080fe40000410000 */
[-C--:B------:R-:W-:Y:S02]  /*1dce0*/  FMUL.FTZ R45, R45, R242.reuse ;  /* 0x000000f22d2d7220 */ /* 0x080fe40000410000 */
[----:B------:R3:W2:Y:S03]  /*1dcf0*/  MUFU.TANH R168, R22 ;  /* 0x0000001600a87308 */ /* 0x0006a60000002400 */
        /* <DEDUP_REMOVED lines=8> */
[-C--:B------:R-:W-:Y:S02]  /*1dd80*/  FMUL.FTZ R51, R51, R242.reuse ;  /* 0x000000f233337220 */ /* 0x080fe40000410000 */
[-C--:B------:R-:W-:Y:S01]  /*1dd90*/  FMUL.FTZ R53, R53, R242.reuse ;  /* 0x000000f235357220 */ /* 0x080fe20000410000 */
[----:B------:R-:W1:Y:S01]  /*1dda0*/  MUFU.TANH R170, R170 ;  /* 0x000000aa00aa7308 */ /* 0x000e620000002400 */
        /* <DEDUP_REMOVED lines=58> */
[----:B--2-4-:R-:W-:Y:S01]  /*1e150*/  ISETP.NE.U32.AND P0, PT, R236, RZ, PT ;  /* 0x000000ffec00720c */ /* 0x014fe20003f05070 */
        /* <DEDUP_REMOVED lines=9> */
[-C--:B--2---:R-:W-:Y:S04]  /*1e1f0*/  IABS R7, R12.reuse ;  /* 0x0000000c00077213 */ /* 0x084fe80000000000 */
[----:B------:R-:W2:Y:S10]  /*1e200*/  I2F.RP R5, R7 ;  /* 0x0000000700057306 */ /* 0x000eb40000209400 */
[----:B--2---:R-:W2:Y:S02]  /*1e210*/  MUFU.RCP R4, R5 ;  /* 0x0000000500047308 */ /* 0x004ea40000001000 */
[----:B--23--:R-:W-:Y:S02]  /*1e220*/  IADD3 R14, R4, 0xffffffe, RZ ;  /* 0x0ffffffe040e7810 */ /* 0x00cfe40007ffe0ff */
[----:B------:R-:W-:Y:S06]  /*1e230*/  IABS R4, R9 ;  /* 0x0000000900047213 */ /* 0x000fec0000000000 */
[----:B------:R-:W2:Y:S01]  /*1e240*/  F2I.FTZ.U32.TRUNC.NTZ R15, R14 ;  /* 0x0000000e000f7305 */ /* 0x000ea2000021f000 */
[-C--:B------:R-:W-:Y:S02]  /*1e250*/  LOP3.LUT R9, R9, R12.reuse, RZ, 0x3c, !PT ;  /* 0x0000000c09097212 */ /* 0x080fe400078e3cff */
[-C--:B------:R-:W-:Y:S02]  /*1e260*/  IABS R5, R12.reuse ;  /* 0x0000000c00057213 */ /* 0x080fe40000000000 */
[----:B------:R-:W-:Y:S03]  /*1e270*/  ISETP.GE.AND P0, PT, R9, RZ, PT ;  /* 0x000000ff0900720c */ /* 0x000fe60003f06270 */
[----:B------:R-:W-:Y:S02]  /*1e280*/  IMAD.MOV R5, RZ, RZ, -R5 ;  /* 0x000000ffff057224 */ /* 0x000fe400078e0a05 */
[--C-:B--2---:R-:W-:Y:S02]  /*1e290*/  IMAD.MOV R6, RZ, RZ, -R15.reuse ;  /* 0x000000ffff067224 */ /* 0x104fe400078e0a0f */
        /* <DEDUP_REMOVED lines=29> */
[----:B------:R-:W-:Y:S02]  /*1e470*/  LEA R16, P0, R7, R236, 0x2 ;  /* 0x000000ec07107211 */ /* 0x000fe400078010ff */
[-C--:B------:R-:W-:Y:S02]  /*1e480*/  LEA.HI.X.SX32 R19, R11, R237.reuse, 0x2, P1 ;  /* 0x000000ed0b137211 */ /* 0x080fe400008f16ff */
[C---:B------:R-:W-:Y:S01]  /*1e490*/  LEA.HI.X.SX32 R17, R7.reuse, R237, 0x2, P0 ;  /* 0x000000ed07117211 */ /* 0x040fe200000f16ff */
[----:B------:R-:W-:Y:S02]  /*1e4a0*/  IMAD.IADD R7, R7, 0x1, -R11 ;  /* 0x0000000107077824 */ /* 0x000fe400078e0a0b */
[----:B------:R-:W4:Y:S02]  /*1e4b0*/  LD.E R4, [R18.64] ;  /* 0x0000000412047980 */ /* 0x000f24000c101900 */
[----:B------:R-:W-:Y:S02]  /*1e4c0*/  IMAD R12, R12, R7, -0x80 ;  /* 0xffffff800c0c7424 */ /* 0x000fe400078e0207 */
[----:B------:R-:W4:Y:S03]  /*1e4d0*/  LD.E R5, [R16.64] ;  /* 0x0000000410057980 */ /* 0x000f26000c101900 */
[----:B------:R-:W-:Y:S01]  /*1e4e0*/  SHF.R.S32.HI R7, RZ, 0x1f, R12 ;  /* 0x0000001fff077819 */ /* 0x000fe2000001140c */
        /* <DEDUP_REMOVED lines=11> */
.L_x_2909:
[----:B------:R-:W-:Y:S02]  /*1e5a0*/  ULDC.64 UR4, c[0x0][0x118] ;  /* 0x0000460000047ab9 */ /* 0x000fe40000000a00 */
[----:B------:R-:W2:Y:S02]  /*1e5b0*/  LD.E R12, [R2.64+0x38] ;  /* 0x00003804020c7980 */ /* 0x000ea4000c101900 */
[----:B--2---:R-:W-:Y:S04]  /*1e5c0*/  LEA R12, -R12, RZ, 0x7 ;  /* 0x000000ff0c0c7211 */ /* 0x004fe800078e39ff */
[----:B------:R-:W-:Y:S02]  /*1e5d0*/  SHF.R.S32.HI R7, RZ, 0x1f, R12 ;  /* 0x0000001fff077819 */ /* 0x000fe4000001140c */
.L_x_2910:
[----:B------:R-:W-:Y:S05]  /*1e5e0*/  BSYNC B0 ;  /* 0x0000000000007941 */ /* 0x000fea0003800000 */
.L_x_2908:
[C---:B------:R-:W-:Y:S01]  /*1e5f0*/  LEA R224, P0, R12.reuse, R224, 0x1 ;  /* 0x000000e00ce07211 */ /* 0x040fe200078008ff */
[----:B------:R-:W-:Y:S03]  /*1e600*/  ULDC.64 UR4, c[0x0][0x118] ;  /* 0x0000460000047ab9 */ /* 0x000fe60000000a00 */
[----:B------:R-:W-:Y:S02]  /*1e610*/  LEA.HI.X R225, R12, R225, R7, 0x1, P0 ;  /* 0x000000e10ce17211 */ /* 0x000fe400000f0c07 */
[-C--:B---3--:R-:W-:Y:S03]  /*1e620*/  IADD3 R14, P0, R224, R241.reuse, RZ ;  /* 0x000000f1e00e7210 */ /* 0x088fe60007f1e0ff */
[----:B------:R-:W-:Y:S01]  /*1e630*/  @!PT LDS RZ, [RZ] ;  /* 0x00000000fffff984 */ /* 0x000fe20000000800 */
[----:B------:R-:W-:Y:S01]  /*1e640*/  @!PT LDS RZ, [RZ] ;  /* 0x00000000fffff984 */ /* 0x000fe20000000800 */
[----:B------:R-:W-:Y:S01]  /*1e650*/  @!PT LDS RZ, [RZ] ;  /* 0x00000000fffff984 */ /* 0x000fe20000000800 */
        /* <DEDUP_REMOVED lines=13> */
[-C--:B------:R-:W-:Y:S01]  /*1e730*/  IADD3 R6, P0, R8, R241.reuse, RZ ;  /* 0x000000f108067210 */ /* 0x080fe20007f1e0ff */
[----:B------:R2:W-:Y:S04]  /*1e740*/  LDGSTS.E.BYPASS.LTC128B.128 [R233+0x5800], [R10.64] ;  /* 0x058000000ae97fae */ /* 0x0005e8000b901d44 */
[----:B------:R2:W-:Y:S01]  /*1e750*/  LDGSTS.E.BYPASS.LTC128B.128 [R233+0x9800], [R10.64+0x80] ;  /* 0x098000800ae97fae */ /* 0x0005e2000b901d44 */
[--C-:B------:R-:W-:Y:S01]  /*1e760*/  IMAD.X R7, R9, 0x1, R240.reuse, P0 ;  /* 0x0000000109077824 */ /* 0x100fe200000e06f0 */
[-C--:B------:R-:W-:Y:S02]  /*1e770*/  IADD3 R4, P0, R6, R241.reuse, RZ ;  /* 0x000000f106047210 */ /* 0x080fe40007f1e0ff */
[----:B------:R2:W-:Y:S03]  /*1e780*/  LDGSTS.E.BYPASS.LTC128B.128 [R233+0x6000], [R8.64] ;  /* 0x0600000008e97fae */ /* 0x0005e6000b901d44 */
[--C-:B------:R-:W-:Y:S01]  /*1e790*/  IMAD.X R5, R7, 0x1, R240.reuse, P0 ;  /* 0x0000000107057824 */ /* 0x100fe200000e06f0 */
[----:B------:R2:W-:Y:S01]  /*1e7a0*/  LDGSTS.E.BYPASS.LTC128B.128 [R233+0xa000], [R8.64+0x80] ;  /* 0x0a00008008e97fae */ /* 0x0005e2000b901d44 */
[----:B------:R-:W-:Y:S03]  /*1e7b0*/  IADD3 R16, P0, R4, R241, RZ ;  /* 0x000000f104107210 */ /* 0x000fe60007f1e0ff */
[----:B------:R2:W-:Y:S02]  /*1e7c0*/  LDGSTS.E.BYPASS.LTC128B.128 [R233+0x6800], [R6.64] ;  /* 0x0680000006e97fae */ /* 0x0005e4000b901d44 */
[----:B------:R-:W-:Y:S02]  /*1e7d0*/  IMAD.X R17, R5, 0x1, R240, P0 ;  /* 0x0000000105117824 */ /* 0x000fe400000e06f0 */
[----:B------:R2:W-:Y:S04]  /*1e7e0*/  LDGSTS.E.BYPASS.LTC128B.128 [R233+0xa800], [R6.64+0x80] ;  /* 0x0a80008006e97fae */ /* 0x0005e8000b901d44 */
[----:B------:R2:W-:Y:S04]  /*1e7f0*/  LDGSTS.E.BYPASS.LTC128B.128 [R233+0x7000], [R4.64] ;  /* 0x0700000004e97fae */ /* 0x0005e8000b901d44 */
[----:B------:R2:W-:Y:S04]  /*1e800*/  LDGSTS.E.BYPASS.LTC128B.128 [R233+0xb000], [R4.64+0x80] ;  /* 0x0b00008004e97fae */ /* 0x0005e8000b901d44 */
[----:B------:R2:W-:Y:S04]  /*1e810*/  LDGSTS.E.BYPASS.LTC128B.128 [R233+0x7800], [R16.64] ;  /* 0x0780000010e97fae */ /* 0x0005e8000b901d44 */
[----:B------:R2:W-:Y:S04]  /*1e820*/  LDGSTS.E.BYPASS.LTC128B.128 [R233+0xb800], [R16.64+0x80] ;  /* 0x0b80008010e97fae */ /* 0x0005e8000b901d44 */
[----:B------:R-:W0:Y:S02]  /*1e830*/  LDGDEPBAR ;  /* 0x00000000000079af */ /* 0x000e240000000000 */
.L_x_2907:
[----:B--2-4-:R-:W-:Y:S05]  /*1e840*/  BSYNC B1 ;  /* 0x0000000000017941 */ /* 0x014fea0003800000 */
.L_x_2906:
[----:B------:R-:W-:Y:S01]  /*1e850*/  ULDC.64 UR4, c[0x0][0x118] ;  /* 0x0000460000047ab9 */ /* 0x000fe20000000a00 */
[----:B------:R-:W-:Y:S01]  /*1e860*/  FMNMX.FTZ R4, R143, R0, !PT ;  /* 0x000000008f047209 */ /* 0x000fe20007810000 */
[----:B------:R2:W4:Y:S01]  /*1e870*/  LD.E R134, [R2.64+0xdc] ;  /* 0x0000dc0402867980 */ /* 0x000522000c101900 */
[----:B------:R-:W-:Y:S02]  /*1e880*/  MOV R10, R145 ;  /* 0x00000091000a7202 */ /* 0x000fe40000000f00 */
[----:B------:R-:W-:Y:S01]  /*1e890*/  FMNMX.FTZ R7, R141, R4, !PT ;  /* 0x000000048d077209 */ /* 0x000fe20007810000 */
[----:B---3--:R-:W-:Y:S01]  /*1e8a0*/  LDSM.16.MT88.4 R12, [R217+0xc000] ;  /* 0x00c00000d90c783b */ /* 0x008fe20000004200 */
[----:B------:R-:W-:Y:S02]  /*1e8b0*/  FMNMX.FTZ R5, R144, R137, !PT ;  /* 0x0000008990057209 */ /* 0x000fe40007810000 */
        /* <DEDUP_REMOVED lines=8> */
[----:B------:R-:W-:Y:S03]  /*1e940*/  LDSM.16.MT88.4 R28, [R214+0xc000] ;  /* 0x00c00000d61c783b */ /* 0x000fe60000004200 */
[----:B------:R-:W-:Y:S02]  /*1e950*/  FMNMX.FTZ R4, R248, R5, !PT ;  /* 0x00000005f8047209 */ /* 0x000fe40007810000 */
[----:B--2---:R-:W-:Y:S02]  /*1e960*/  FMNMX.FTZ R3, R251, R6, !PT ;  /* 0x00000006fb037209 */ /* 0x004fe40007810000 */
        /* <DEDUP_REMOVED lines=63> */
[----:B-1----:R-:W-:Y:S05]  /*1ed60*/  FMNMX.FTZ R3, R4, R3, !PT ;  /* 0x0000000304037209 */ /* 0x002fea0007810000 */
[----:B------:R-:W-:Y:S01]  /*1ed70*/  FADD.FTZ R5, -R3, R0 ;  /* 0x0000000003057221 */ /* 0x000fe20000010100 */
[----:B--2---:R-:W-:Y:S04]  /*1ed80*/  FMNMX.FTZ R132, R9, R132, !PT ;  /* 0x0000008409847209 */ /* 0x004fe80007810000 */
[----:B------:R-:W-:Y:S01]  /*1ed90*/  FSETP.NEU.FTZ.AND P0, PT, R132, -INF , PT ;  /* 0xff8000008400780b */ /* 0x000fe20003f1d000 */
[C---:B----4-:R-:W-:Y:S02]  /*1eda0*/  FMUL.FTZ R151, R134.reuse, R132 ;  /* 0x0000008486977220 */ /* 0x050fe40000410000 */
[C---:B------:R-:W-:Y:S02]  /*1edb0*/  FMUL.FTZ R149, R134.reuse, R3 ;  /* 0x0000000386957220 */ /* 0x040fe40000410000 */
[----:B------:R-:W-:Y:S01]  /*1edc0*/  FMUL.FTZ R0, R134, R5 ;  /* 0x0000000586007220 */ /* 0x000fe20000410000 */
[----:B------:R-:W-:Y:S01]  /*1edd0*/  FSEL R151, R151, RZ, P0 ;  /* 0x000000ff97977208 */ /* 0x000fe20000000000 */
[----:B------:R-:W-:Y:S01]  /*1ede0*/  FADD.FTZ R5, -R132, R137 ;  /* 0x0000008984057221 */ /* 0x000fe20000010100 */
[----:B------:R-:W-:Y:S03]  /*1edf0*/  FSETP.NEU.FTZ.AND P0, PT, R3, -INF , PT ;  /* 0xff8000000300780b */ /* 0x000fe60003f1d000 */
[----:B------:R-:W-:Y:S01]  /*1ee00*/  FMUL.FTZ R2, R134, R5 ;  /* 0x0000000586027220 */ /* 0x000fe20000410000 */
[----:B------:R-:W-:Y:S01]  /*1ee10*/  FSEL R149, R149, RZ, P0 ;  /* 0x000000ff95957208 */ /* 0x000fe20000000000 */
[-CC-:B------:R-:W-:Y:S01]  /*1ee20*/  FFMA.FTZ R145, R144, R134.reuse, -R151.reuse ;  /* 0x0000008690917223 */ /* 0x180fe20000010897 */
[----:B------:R-:W1:Y:S01]  /*1ee30*/  MUFU.EX2 R0, R0 ;  /* 0x0000000000007308 */ /* 0x000e620000000800 */
[-CC-:B------:R-:W-:Y:S01]  /*1ee40*/  FFMA.FTZ R144, R142, R134.reuse, -R151.reuse ;  /* 0x000000868e907223 */ /* 0x180fe20000010897 */
[----:B------:R-:W-:Y:S01]  /*1ee50*/  ISETP.GT.AND P0, PT, R235, 0x1, PT ;  /* 0x00000001eb00780c */ /* 0x000fe20003f04270 */
[-C--:B------:R-:W-:Y:S02]  /*1ee60*/  FFMA.FTZ R142, R11, R134.reuse, -R151 ;  /* 0x000000860b8e7223 */ /* 0x080fe40000010897 */
[-C--:B------:R-:W-:Y:S02]  /*1ee70*/  FFMA.FTZ R146, R143, R134.reuse, -R149 ;  /* 0x000000868f927223 */ /* 0x080fe40000010895 */
[-C--:B------:R-:W-:Y:S02]  /*1ee80*/  FFMA.FTZ R143, R140, R134.reuse, -R151 ;  /* 0x000000868c8f7223 */ /* 0x080fe40000010897 */
[-CC-:B------:R-:W-:Y:S01]  /*1ee90*/  FFMA.FTZ R140, R10, R134.reuse, -R149.reuse ;  /* 0x000000860a8c7223 */ /* 0x180fe20000010895 */
[----:B------:R-:W2:Y:S01]  /*1eea0*/  MUFU.EX2 R2, R2 ;  /* 0x0000000200027308 */ /* 0x000ea20000000800 */
[-CC-:B------:R-:W-:Y:S02]  /*1eeb0*/  FFMA.FTZ R141, R141, R134.reuse, -R149.reuse ;  /* 0x000000868d8d7223 */ /* 0x180fe40000010895 */
[-C--:B------:R-:W-:Y:S02]  /*1eec0*/  FFMA.FTZ R137, R252, R134.reuse, -R149 ;  /* 0x00000086fc897223 */ /* 0x080fe40000010895 */
[-CC-:B------:R-:W-:Y:S02]  /*1eed0*/  FFMA.FTZ R182, R182, R134.reuse, -R151.reuse ;  /* 0x00000086b6b67223 */ /* 0x180fe40000010897 */
[-CC-:B------:R-:W-:Y:S02]  /*1eee0*/  FFMA.FTZ R186, R186, R134.reuse, -R151.reuse ;  /* 0x00000086baba7223 */ /* 0x180fe40000010897 */
[-CC-:B------:R-:W-:Y:S01]  /*1eef0*/  FFMA.FTZ R155, R155, R134.reuse, -R151.reuse ;  /* 0x000000869b9b7223 */ /* 0x180fe20000010897 */
[----:B------:R-:W-:Y:S01]  /*1ef00*/  MUFU.EX2 R145, R145 ;  /* 0x0000009100917308 */ /* 0x000fe20000000800 */
[-C--:B------:R-:W-:Y:S02]  /*1ef10*/  FFMA.FTZ R158, R158, R134.reuse, -R151 ;  /* 0x000000869e9e7223 */ /* 0x080fe40000010897 */
        /* <DEDUP_REMOVED lines=31> */
[C---:B------:R-:W-:Y:S01]  /*1f110*/  FMUL.FTZ R40, R2.reuse, R92 ;  /* 0x0000005c02287220 */ /* 0x040fe20000410000 */
[----:B------:R-:W1:Y:S01]  /*1f120*/  MUFU.EX2 R142, R142 ;  /* 0x0000008e008e7308 */ /* 0x000e620000000800 */
[----:B------:R-:W-:Y:S01]  /*1f130*/  FMUL.FTZ R41, R2, R93 ;  /* 0x0000005d02297220 */ /* 0x000fe20000410000 */
[----:B------:R-:W-:Y:S01]  /*1f140*/  LDSM.16.MT88.4 R100, [R213+0xf800] ;  /* 0x00f80000d564783b */ /* 0x000fe20000004200 */
[C---:B------:R-:W-:Y:S01]  /*1f150*/  FMUL.FTZ R50, R0.reuse, R86 ;  /* 0x0000005600327220 */ /* 0x040fe20000410000 */
[----:B--2---:R-:W-:Y:S01]  /*1f160*/  F2FP.BF16.PACK_AB R129, R141, R146 ;  /* 0x000000928d81723e */ /* 0x004fe200000010ff */
[----:B------:R-:W-:Y:S02]  /*1f170*/  FMUL.FTZ R51, R0, R87 ;  /* 0x0000005700337220 */ /* 0x000fe40000410000 */
[C---:B------:R-:W-:Y:S02]  /*1f180*/  FMUL.FTZ R48, R2.reuse, R84 ;  /* 0x0000005402307220 */ /* 0x040fe40000410000 */
[----:B------:R-:W-:Y:S01]  /*1f190*/  FMUL.FTZ R49, R2, R85 ;  /* 0x0000005502317220 */ /* 0x000fe20000410000 */
[----:B------:R-:W-:Y:S01]  /*1f1a0*/  MUFU.EX2 R140, R140 ;  /* 0x0000008c008c7308 */ /* 0x000fe20000000800 */
[----:B------:R-:W2:Y:S01]  /*1f1b0*/  LDSM.16.MT88.4 R84, [R213+0x10000] ;  /* 0x01000000d554783b */ /* 0x000ea20000004200 */
[C---:B------:R-:W-:Y:S02]  /*1f1c0*/  FMUL.FTZ R58, R0.reuse, R78 ;  /* 0x0000004e003a7220 */ /* 0x040fe40000410000 */
[----:B------:R-:W-:Y:S02]  /*1f1d0*/  FMUL.FTZ R59, R0, R79 ;  /* 0x0000004f003b7220 */ /* 0x000fe40000410000 */
[C---:B------:R-:W-:Y:S02]  /*1f1e0*/  FMUL.FTZ R56, R2.reuse, R76 ;  /* 0x0000004c02387220 */ /* 0x040fe40000410000 */
[----:B------:R-:W-:Y:S01]  /*1f1f0*/  FMUL.FTZ R57, R2, R77 ;  /* 0x0000004d02397220 */ /* 0x000fe20000410000 */
[----:B------:R-:W-:Y:S01]  /*1f200*/  LDSM.16.MT88.4 R92, [R213+0x11000] ;  /* 0x01100000d55c783b */ /* 0x000fe20000004200 */
[----:B------:R-:W3:Y:S01]  /*1f210*/  MUFU.EX2 R137, R137 ;  /* 0x0000008900897308 */ /* 0x000ee20000000800 */
[C---:B------:R-:W-:Y:S02]  /*1f220*/  FMUL.FTZ R66, R0.reuse, R70 ;  /* 0x0000004600427220 */ /* 0x040fe40000410000 */
[----:B------:R-:W-:Y:S01]  /*1f230*/  FMUL.FTZ R67, R0, R71 ;  /* 0x0000004700437220 */ /* 0x000fe20000410000 */
[----:B-1----:R-:W-:Y:S01]  /*1f240*/  F2FP.BF16.PACK_AB R130, R142, R143 ;  /* 0x0000008f8e82723e */ /* 0x002fe200000010ff */
[C---:B------:R-:W-:Y:S02]  /*1f250*/  FMUL.FTZ R64, R2.reuse, R68 ;  /* 0x0000004402407220 */ /* 0x040fe40000410000 */
[----:B------:R-:W1:Y:S01]  /*1f260*/  LDSM.16.MT88.4 R76, [R217+0xc800] ;  /* 0x00c80000d94c783b */ /* 0x000e620000004200 */
[----:B------:R-:W-:Y:S02]  /*1f270*/  FMUL.FTZ R65, R2, R69 ;  /* 0x0000004502417220 */ /* 0x000fe40000410000 */
[----:B------:R-:W-:Y:S01]  /*1f280*/  MUFU.EX2 R182, R182 ;  /* 0x000000b600b67308 */ /* 0x000fe20000000800 */
[-CC-:B------:R-:W-:Y:S02]  /*1f290*/  FFMA.FTZ R166, R166, R134.reuse, -R151.reuse ;  /* 0x00000086a6a67223 */ /* 0x180fe40000010897 */
[-C--:B------:R-:W-:Y:S02]  /*1f2a0*/  FFMA.FTZ R167, R167, R134.reuse, -R151 ;  /* 0x00000086a7a77223 */ /* 0x080fe40000010897 */
[-CC-:B------:R-:W-:Y:S02]  /*1f2b0*/  FFMA.FTZ R168, R168, R134.reuse, -R149.reuse ;  /* 0x00000086a8a87223 */ /* 0x180fe40000010895 */
[-C--:B------:R-:W-:Y:S02]  /*1f2c0*/  FFMA.FTZ R169, R169, R134.reuse, -R149 ;  /* 0x00000086a9a97223 */ /* 0x080fe40000010895 */
[-CC-:B------:R-:W-:Y:S01]  /*1f2d0*/  FFMA.FTZ R170, R170, R134.reuse, -R151.reuse ;  /* 0x00000086aaaa7223 */ /* 0x180fe20000010897 */
[----:B------:R-:W-:Y:S01]  /*1f2e0*/  MUFU.EX2 R186, R186 ;  /* 0x000000ba00ba7308 */ /* 0x000fe20000000800 */
[-C--:B------:R-:W-:Y:S02]  /*1f2f0*/  FFMA.FTZ R171, R171, R134.reuse, -R151 ;  /* 0x00000086abab7223 */ /* 0x080fe40000010897 */
[--C-:B------:R-:W-:Y:S01]  /*1f300*/  FFMA.FTZ R172, R172, R134, -R149.reuse ;  /* 0x00000086acac7223 */ /* 0x100fe20000010895 */
[----:B---3--:R-:W-:Y:S01]  /*1f310*/  F2FP.BF16.PACK_AB R131, R137, R140 ;  /* 0x0000008c8983723e */ /* 0x008fe200000010ff */
[-C--:B------:R-:W-:Y:S02]  /*1f320*/  FFMA.FTZ R173, R173, R134.reuse, -R149 ;  /* 0x00000086adad7223 */ /* 0x080fe40000010895 */
[-C--:B------:R-:W-:Y:S02]  /*1f330*/  FFMA.FTZ R181, R181, R134.reuse, -R151 ;  /* 0x00000086b5b57223 */ /* 0x080fe40000010897 */
[-CC-:B------:R-:W-:Y:S01]  /*1f340*/  FFMA.FTZ R185, R185, R134.reuse, -R149.reuse ;  /* 0x00000086b9b97223 */ /* 0x180fe20000010895 */
[----:B------:R-:W-:Y:S01]  /*1f350*/  MUFU.EX2 R155, R155 ;  /* 0x0000009b009b7308 */ /* 0x000fe20000000800 */
[C---:B------:R-:W-:Y:S05]  /*1f360*/  HMMA.16816.F32.BF16 R4, R128.reuse, R12, R4 ;  /* 0x0000000c8004723c */ /* 0x040fea0000041804 */
[----:B------:R-:W-:Y:S02]  /*1f370*/  FFMA.FTZ R184, R184, R134, -R149 ;  /* 0x00000086b8b87223 */ /* 0x000fe40000010895 */
[C---:B------:R-:W-:Y:S01]  /*1f380*/  FMUL.FTZ R12, R2.reuse, R120 ;  /* 0x00000078020c7220 */ /* 0x040fe20000410000 */
[C---:B------:R-:W-:Y:S01]  /*1f390*/  HMMA.16816.F32.BF16 R8, R128.reuse, R14, R8 ;  /* 0x0000000e8008723c */ /* 0x040fe20000041808 */
[----:B------:R-:W3:Y:S03]  /*1f3a0*/  MUFU.EX2 R158, R158 ;  /* 0x0000009e009e7308 */ /* 0x000ee60000000800 */
[----:B------:R-:W-:Y:S02]  /*1f3b0*/  FMUL.FTZ R13, R2, R121 ;  /* 0x00000079020d7220 */ /* 0x000fe40000410000 */
        /* <DEDUP_REMOVED lines=16> */
[--C-:B------:R-:W-:Y:S02]  /*1f4c0*/  FFMA.FTZ R112, R247, R134, -R149.reuse ;  /* 0x00000086f7707223 */ /* 0x100fe40000010895 */
[C---:B------:R-:W-:Y:S04]  /*1f4d0*/  FMUL.FTZ R22, R0.reuse, R114 ;  /* 0x0000007200167220 */ /* 0x040fe80000410000 */
[----:B------:R-:W-:Y:S02]  /*1f4e0*/  FMUL.FTZ R23, R0, R115 ;  /* 0x0000007300177220 */ /* 0x000fe40000410000 */
[-C--:B------:R-:W-:Y:S01]  /*1f4f0*/  FFMA.FTZ R194, R198, R134.reuse, -R149 ;  /* 0x00000086c6c27223 */ /* 0x080fe20000010895 */
[----:B------:R-:W3:Y:S01]  /*1f500*/  MUFU.EX2 R112, R112 ;  /* 0x0000007000707308 */ /* 0x000ee20000000800 */
[-CC-:B------:R-:W-:Y:S02]  /*1f510*/  FFMA.FTZ R197, R197, R134.reuse, -R151.reuse ;  /* 0x00000086c5c57223 */ /* 0x180fe40000010897 */
[-C--:B------:R-:W-:Y:S01]  /*1f520*/  FFMA.FTZ R196, R196, R134.reuse, -R151 ;  /* 0x00000086c4c47223 */ /* 0x080fe20000010897 */
[C---:B------:R-:W-:Y:S03]  /*1f530*/  HMMA.16816.F32.BF16 R20, R128.reuse, R28, R20 ;  /* 0x0000001c8014723c */ /* 0x040fe60000041814 */
[-CC-:B------:R-:W-:Y:S02]  /*1f540*/  FFMA.FTZ R191, R191, R134.reuse, -R149.reuse ;  /* 0x00000086bfbf7223 */ /* 0x180fe40000010895 */
[----:B------:R-:W-:Y:S01]  /*1f550*/  FFMA.FTZ R190, R190, R134, -R149 ;  /* 0x00000086bebe7223 */ /* 0x000fe20000010895 */
        /* <DEDUP_REMOVED lines=8> */
[----:B---3--:R-:W-:Y:S01]  /*1f5e0*/  F2FP.BF16.PACK_AB R71, R165, R112 ;  /* 0x00000070a547723e */ /* 0x008fe200000010ff */
[-C--:B------:R-:W-:Y:S02]  /*1f5f0*/  FFMA.FTZ R105, R250, R134.reuse, -R151 ;  /* 0x00000086fa697223 */ /* 0x080fe40000010897 */
[-CC-:B------:R-:W-:Y:S02]  /*1f600*/  FFMA.FTZ R107, R249, R134.reuse, -R149.reuse ;  /* 0x00000086f96b7223 */ /* 0x180fe40000010895 */
[-C--:B------:R-:W-:Y:S01]  /*1f610*/  FFMA.FTZ R106, R248, R134.reuse, -R149 ;  /* 0x00000086f86a7223 */ /* 0x080fe20000010895 */
[C---:B------:R-:W-:Y:S01]  /*1f620*/  HMMA.16816.F32.BF16 R28, R128.reuse, R36, R28 ;  /* 0x00000024801c723c */ /* 0x040fe2000004181c */
[----:B------:R-:W-:Y:S02]  /*1f630*/  MUFU.EX2 R104, R104 ;  /* 0x0000006800687308 */ /* 0x000fe40000000800 */
[-CC-:B------:R-:W-:Y:S02]  /*1f640*/  FFMA.FTZ R183, R183, R134.reuse, -R151.reuse ;  /* 0x00000086b7b77223 */ /* 0x180fe40000010897 */
        /* <DEDUP_REMOVED lines=8> */
[----:B------:R-:W-:Y:S01]  /*1f6d0*/  MUFU.EX2 R107, R107 ;  /* 0x0000006b006b7308 */ /* 0x000fe20000000800 */
[----:B------:R-:W-:Y:S01]  /*1f6e0*/  LDSM.16.MT88.4 R96, [R213+0x13000] ;  /* 0x01300000d560783b */ /* 0x000fe20000004200 */
[-C--:B------:R-:W-:Y:S02]  /*1f6f0*/  FFMA.FTZ R178, R178, R134.reuse, -R149 ;  /* 0x00000086b2b27223 */ /* 0x080fe40000010895 */
[-CC-:B------:R-:W-:Y:S02]  /*1f700*/  FFMA.FTZ R177, R177, R134.reuse, -R151.reuse ;  /* 0x00000086b1b17223 */ /* 0x180fe40000010897 */
[C---:B------:R-:W-:Y:S03]  /*1f710*/  HMMA.16816.F32.BF16 R36, R128.reuse, R44, R36 ;  /* 0x0000002c8024723c */ /* 0x040fe60000041824 */
[-C--:B------:R-:W-:Y:S01]  /*1f720*/  FFMA.FTZ R176, R176, R134.reuse, -R151 ;  /* 0x00000086b0b07223 */ /* 0x080fe20000010897 */
[----:B------:R-:W4:Y:S01]  /*1f730*/  MUFU.EX2 R106, R106 ;  /* 0x0000006a006a7308 */ /* 0x000f220000000800 */
[--C-:B------:R-:W-:Y:S02]  /*1f740*/  FFMA.FTZ R175, R175, R134, -R149.reuse ;  /* 0x00000086afaf7223 */ /* 0x100fe40000010895 */
        /* <DEDUP_REMOVED lines=8> */
[-C--:B------:R-:W-:Y:S02]  /*1f7d0*/  FFMA.FTZ R174, R174, R134.reuse, -R149 ;  /* 0x00000086aeae7223 */ /* 0x080fe40000010895 */
[-CC-:B------:R-:W-:Y:S02]  /*1f7e0*/  FFMA.FTZ R163, R163, R134.reuse, -R151.reuse ;  /* 0x00000086a3a37223 */ /* 0x180fe40000010897 */
[C---:B------:R-:W-:Y:S01]  /*1f7f0*/  HMMA.16816.F32.BF16 R44, R128.reuse, R52, R44 ;  /* 0x00000034802c723c */ /* 0x040fe2000004182c */
[----:B------:R-:W3:Y:S02]  /*1f800*/  MUFU.EX2 R171, R171 ;  /* 0x000000ab00ab7308 */ /* 0x000ee40000000800 */
[-C--:B------:R-:W-:Y:S01]  /*1f810*/  FFMA.FTZ R164, R164, R134.reuse, -R151 ;  /* 0x00000086a4a47223 */ /* 0x080fe20000010897 */
[----:B----4-:R-:W-:Y:S01]  /*1f820*/  F2FP.BF16.PACK_AB R69, R106, R107 ;  /* 0x0000006b6a45723e */ /* 0x010fe200000010ff */
[--C-:B------:R-:W-:Y:S02]  /*1f830*/  FFMA.FTZ R162, R162, R134, -R149.reuse ;  /* 0x00000086a2a27223 */ /* 0x100fe40000010895 */
[C---:B------:R-:W-:Y:S01]  /*1f840*/  FMUL.FTZ R52, R2.reuse, R80 ;  /* 0x0000005002347220 */ /* 0x040fe20000410000 */
[C---:B------:R-:W-:Y:S03]  /*1f850*/  HMMA.16816.F32.BF16 R48, R128.reuse, R54, R48 ;  /* 0x000000368030723c */ /* 0x040fe60000041830 */
[----:B------:R-:W-:Y:S01]  /*1f860*/  MUFU.EX2 R172, R172 ;  /* 0x000000ac00ac7308 */ /* 0x000fe20000000800 */
[----:B------:R-:W-:Y:S02]  /*1f870*/  FMUL.FTZ R53, R2, R81 ;  /* 0x0000005102357220 */ /* 0x000fe40000410000 */
[----:B------:R-:W-:Y:S02]  /*1f880*/  FFMA.FTZ R161, R161, R134, -R149 ;  /* 0x00000086a1a17223 */ /* 0x000fe40000010895 */
[C---:B------:R-:W-:Y:S04]  /*1f890*/  FMUL.FTZ R54, R0.reuse, R82 ;  /* 0x0000005200367220 */ /* 0x040fe80000410000 */
[----:B------:R-:W-:Y:S01]  /*1f8a0*/  FMUL.FTZ R55, R0, R83 ;  /* 0x0000005300377220 */ /* 0x000fe20000410000 */
[----:B------:R-:W4:Y:S01]  /*1f8b0*/  MUFU.EX2 R173, R173 ;  /* 0x000000ad00ad7308 */ /* 0x000f220000000800 */
[----:B------:R-:W-:Y:S01]  /*1f8c0*/  LDSM.16.MT88.4 R80, [R214+0xc800] ;  /* 0x00c80000d650783b */ /* 0x000fe20000004200 */
[-CC-:B------:R-:W-:Y:S02]  /*1f8d0*/  FFMA.FTZ R160, R160, R134.reuse, -R151.reuse ;  /* 0x00000086a0a07223 */ /* 0x180fe40000010897 */
[-C--:B------:R-:W-:Y:S02]  /*1f8e0*/  FFMA.FTZ R159, R159, R134.reuse, -R151 ;  /* 0x000000869f9f7223 */ /* 0x080fe40000010897 */
[C---:B------:R-:W-:Y:S03]  /*1f8f0*/  HMMA.16816.F32.BF16 R52, R128.reuse, R60, R52 ;  /* 0x0000003c8034723c */ /* 0x040fe60000041834 */
[-CC-:B------:R-:W-:Y:S01]  /*1f900*/  FFMA.FTZ R157, R157, R134.reuse, -R149.reuse ;  /* 0x000000869d9d7223 */ /* 0x180fe20000010895 */
[----:B------:R-:W5:Y:S01]  /*1f910*/  MUFU.EX2 R181, R181 ;  /* 0x000000b500b57308 */ /* 0x000f620000000800 */
[----:B------:R-:W-:Y:S02]  /*1f920*/  FFMA.FTZ R156, R156, R134, -R149 ;  /* 0x000000869c9c7223 */ /* 0x000fe40000010895 */
[C---:B------:R-:W-:Y:S01]  /*1f930*/  FMUL.FTZ R60, R2.reuse, R72 ;  /* 0x00000048023c7220 */ /* 0x040fe20000410000 */
[C---:B------:R-:W-:Y:S04]  /*1f940*/  HMMA.16816.F32.BF16 R56, R128.reuse, R62, R56 ;  /* 0x0000003e8038723c */ /* 0x040fe80000041838 */
[----:B------:R-:W-:Y:S02]  /*1f950*/  FMUL.FTZ R61, R2, R73 ;  /* 0x00000049023d7220 */ /* 0x000fe40000410000 */
[----:B------:R-:W-:Y:S01]  /*1f960*/  MUFU.EX2 R185, R185 ;  /* 0x000000b900b97308 */ /* 0x000fe20000000800 */
[C---:B------:R-:W-:Y:S02]  /*1f970*/  FMUL.FTZ R62, R0.reuse, R74 ;  /* 0x0000004a003e7220 */ /* 0x040fe40000410000 */
[----:B------:R-:W-:Y:S02]  /*1f980*/  FMUL.FTZ R63, R0, R75 ;  /* 0x0000004b003f7220 */ /* 0x000fe40000410000 */
[----:B------:R-:W3:Y:S01]  /*1f990*/  LDSM.16.MT88.4 R72, [R215+0xc800] ;  /* 0x00c80000d748783b */ /* 0x000ee20000004200 */
[-CC-:B------:R-:W-:Y:S02]  /*1f9a0*/  FFMA.FTZ R153, R153, R134.reuse, -R151.reuse ;  /* 0x0000008699997223 */ /* 0x180fe40000010897 */
[-C--:B------:R-:W-:Y:S02]  /*1f9b0*/  FFMA.FTZ R154, R154, R134.reuse, -R151 ;  /* 0x000000869a9a7223 */ /* 0x080fe40000010897 */
[C---:B--2---:R-:W-:Y:S01]  /*1f9c0*/  HMMA.16816.F32.BF16 R60, R128.reuse, R84, R60 ;  /* 0x00000054803c723c */ /* 0x044fe2000004183c */
[----:B------:R-:W2:Y:S02]  /*1f9d0*/  MUFU.EX2 R184, R184 ;  /* 0x000000b800b87308 */ /* 0x000ea40000000800 */
[-CC-:B------:R-:W-:Y:S02]  /*1f9e0*/  FFMA.FTZ R152, R152, R134.reuse, -R149.reuse ;  /* 0x0000008698987223 */ /* 0x180fe40000010895 */
[-C--:B------:R-:W-:Y:S02]  /*1f9f0*/  FFMA.FTZ R199, R150, R134.reuse, -R149 ;  /* 0x0000008696c77223 */ /* 0x080fe40000010895 */
[-CC-:B------:R-:W-:Y:S01]  /*1fa00*/  FFMA.FTZ R148, R148, R134.reuse, -R151.reuse ;  /* 0x0000008694947223 */ /* 0x180fe20000010897 */
[----:B------:R-:W-:Y:S01]  /*1fa10*/  HMMA.16816.F32.BF16 R64, R128, R86, R64 ;  /* 0x000000568040723c */ /* 0x000fe20000041840 */
[----:B------:R-:W2:Y:S02]  /*1fa20*/  LDSM.16.MT88.4 R84, [R213+0xc800] ;  /* 0x00c80000d554783b */ /* 0x000ea40000004200 */
[----:B------:R-:W2:Y:S01]  /*1fa30*/  MUFU.EX2 R187, R187 ;  /* 0x000000bb00bb7308 */ /* 0x000ea20000000800 */
[-C--:B------:R-:W-:Y:S02]  /*1fa40*/  FFMA.FTZ R151, R147, R134.reuse, -R151 ;  /* 0x0000008693977223 */ /* 0x080fe40000010897 */
[-CC-:B------:R-:W-:Y:S02]  /*1fa50*/  FFMA.FTZ R135, R135, R134.reuse, -R149.reuse ;  /* 0x0000008687877223 */ /* 0x180fe40000010895 */
[C---:B-1----:R-:W-:Y:S05]  /*1fa60*/  HMMA.16816.F32.BF16 R4, R68.reuse, R76, R4 ;  /* 0x0000004c4404723c */ /* 0x042fea0000041804 */
[----:B------:R-:W-:Y:S01]  /*1fa70*/  MUFU.EX2 R188, R188 ;  /* 0x000000bc00bc7308 */ /* 0x000fe20000000800 */
[----:B------:R-:W-:Y:S02]  /*1fa80*/  FFMA.FTZ R149, R133, R134, -R149 ;  /* 0x0000008685957223 */ /* 0x000fe40000010895 */
[C---:B------:R-:W-:Y:S01]  /*1fa90*/  HMMA.16816.F32.BF16 R8, R68.reuse, R78, R8 ;  /* 0x0000004e4408723c */ /* 0x040fe20000041808 */
[----:B------:R-:W1:Y:S03]  /*1faa0*/  LDSM.16.MT88.4 R76, [R217+0x10800] ;  /* 0x01080000d94c783b */ /* 0x000e660000004200 */
[----:B------:R-:W-:Y:S02]  /*1fab0*/  FFMA.FTZ R146, R0, R245, R146 ;  /* 0x000000f500927223 */ /* 0x000fe40000010092 */
[----:B------:R-:W-:Y:S01]  /*1fac0*/  FFMA.FTZ R145, R2, R243, R145 ;  /* 0x000000f302917223 */ /* 0x000fe20000010091 */
[----:B------:R-:W1:Y:S01]  /*1fad0*/  MUFU.EX2 R189, R189 ;  /* 0x000000bd00bd7308 */ /* 0x000e620000000800 */
[----:B------:R-:W-:Y:S01]  /*1fae0*/  FADD.FTZ R141, R141, R146 ;  /* 0x000000928d8d7221 */ /* 0x000fe20000010000 */
[C---:B---3--:R-:W-:Y:S03]  /*1faf0*/  HMMA.16816.F32.BF16 R12, R68.reuse, R72, R12 ;  /* 0x00000048440c723c */ /* 0x048fe6000004180c */
[----:B------:R-:W-:Y:S02]  /*1fb00*/  FADD.FTZ R144, R144, R145 ;  /* 0x0000009190907221 */ /* 0x000fe40000010000 */
[----:B------:R-:W-:Y:S03]  /*1fb10*/  FADD.FTZ R140, R140, R141 ;  /* 0x0000008d8c8c7221 */ /* 0x000fe60000010000 */
[----:B------:R-:W-:Y:S01]  /*1fb20*/  MUFU.EX2 R192, R192 ;  /* 0x000000c000c07308 */ /* 0x000fe20000000800 */
[C---:B------:R-:W-:Y:S01]  /*1fb30*/  HMMA.16816.F32.BF16 R16, R68.reuse, R74, R16 ;  /* 0x0000004a4410723c */ /* 0x040fe20000041810 */
[----:B------:R-:W3:Y:S02]  /*1fb40*/  LDSM.16.MT88.4 R72, [R215+0x10800] ;  /* 0x01080000d748783b */ /* 0x000ee40000004200 */
[----:B------:R-:W-:Y:S01]  /*1fb50*/  FADD.FTZ R140, R137, R140 ;  /* 0x0000008c898c7221 */ /* 0x000fe20000010000 */
[----:B------:R-:W-:Y:S04]  /*1fb60*/  MOV R137, R132 ;  /* 0x0000008400897202 */ /* 0x000fe80000000f00 */
        /* <DEDUP_REMOVED lines=14> */
[C---:B-1----:R-:W-:Y:S08]  /*1fc50*/  HMMA.16816.F32.BF16 R36, R68.reuse, R76, R36 ;  /* 0x0000004c4424723c */ /* 0x042ff00000041824 */
[C---:B------:R-:W-:Y:S01]  /*1fc60*/  HMMA.16816.F32.BF16 R40, R68.reuse, R78, R40 ;  /* 0x0000004e4428723c */ /* 0x040fe20000041828 */
[----:B------:R-:W1:Y:S01]  /*1fc70*/  LDSM.16.MT88.4 R76, [R215+0xd000] ;  /* 0x00d00000d74c783b */ /* 0x000e620000004200 */
[----:B------:R-:W1:Y:S06]  /*1fc80*/  MUFU.EX2 R196, R196 ;  /* 0x000000c400c47308 */ /* 0x000e6c0000000800 */
[C---:B---3--:R-:W-:Y:S04]  /*1fc90*/  HMMA.16816.F32.BF16 R44, R68.reuse, R72, R44 ;  /* 0x00000048442c723c */ /* 0x048fe8000004182c */
[----:B------:R-:W-:Y:S04]  /*1fca0*/  MUFU.EX2 R191, R191 ;  /* 0x000000bf00bf7308 */ /* 0x000fe80000000800 */
[C---:B------:R-:W-:Y:S01]  /*1fcb0*/  HMMA.16816.F32.BF16 R48, R68.reuse, R74, R48 ;  /* 0x0000004a4430723c */ /* 0x040fe20000041830 */
[----:B------:R-:W3:Y:S05]  /*1fcc0*/  LDSM.16.MT88.4 R72, [R214+0xd000] ;  /* 0x00d00000d648783b */ /* 0x000eea0000004200 */
        /* <DEDUP_REMOVED lines=11> */
[----:B------:R-:W-:Y:S03]  /*1fd80*/  F2FP.BF16.PACK_AB R69, R169, R168 ;  /* 0x000000a8a945723e */ /* 0x000fe600000010ff */
[----:B------:R-:W-:Y:S01]  /*1fd90*/  F2FP.BF16.PACK_AB R70, R171, R170 ;  /* 0x000000aaab46723e */ /* 0x000fe200000010ff */
[----:B------:R-:W-:Y:S01]  /*1fda0*/  FADD.FTZ R168, R168, R165 ;  /* 0x000000a5a8a87221 */ /* 0x000fe20000010000 */
[----:B------:R-:W-:Y:S02]  /*1fdb0*/  F2FP.BF16.PACK_AB R71, R173, R172 ;  /* 0x000000acad47723e */ /* 0x000fe400000010ff */
[----:B------:R-:W3:Y:S01]  /*1fdc0*/  MUFU.EX2 R178, R178 ;  /* 0x000000b200b27308 */ /* 0x000ee20000000800 */
        /* <DEDUP_REMOVED lines=8> */
[C---:B-1----:R-:W-:Y:S08]  /*1fe50*/  HMMA.16816.F32.BF16 R12, R68.reuse, R76, R12 ;  /* 0x0000004c440c723c */ /* 0x042ff0000004180c */
[C---:B------:R-:W-:Y:S01]  /*1fe60*/  HMMA.16816.F32.BF16 R16, R68.reuse, R78, R16 ;  /* 0x0000004e4410723c */ /* 0x040fe20000041810 */
[----:B------:R-:W1:Y:S01]  /*1fe70*/  LDSM.16.MT88.4 R76, [R215+0x11000] ;  /* 0x01100000d74c783b */ /* 0x000e620000004200 */
[----:B------:R-:W-:Y:S06]  /*1fe80*/  MUFU.EX2 R175, R175 ;  /* 0x000000af00af7308 */ /* 0x000fec0000000800 */
[C---:B---3--:R-:W-:Y:S04]  /*1fe90*/  HMMA.16816.F32.BF16 R20, R68.reuse, R72, R20 ;  /* 0x000000484414723c */ /* 0x048fe80000041814 */
[----:B------:R-:W3:Y:S04]  /*1fea0*/  MUFU.EX2 R174, R174 ;  /* 0x000000ae00ae7308 */ /* 0x000ee80000000800 */
[C---:B------:R-:W-:Y:S01]  /*1feb0*/  HMMA.16816.F32.BF16 R24, R68.reuse, R74, R24 ;  /* 0x0000004a4418723c */ /* 0x040fe20000041818 */
[----:B------:R-:W3:Y:S05]  /*1fec0*/  LDSM.16.MT88.4 R72, [R217+0xd800] ;  /* 0x00d80000d948783b */ /* 0x000eea0000004200 */
[----:B------:R-:W-:Y:S02]  /*1fed0*/  MUFU.EX2 R163, R163 ;  /* 0x000000a300a37308 */ /* 0x000fe40000000800 */
[C---:B----4-:R-:W-:Y:S08]  /*1fee0*/  HMMA.16816.F32.BF16 R28, R68.reuse, R80, R28 ;  /* 0x00000050441c723c */ /* 0x050ff0000004181c */
[C---:B------:R-:W-:Y:S01]  /*1fef0*/  HMMA.16816.F32.BF16 R32, R68.reuse, R82, R32 ;  /* 0x000000524420723c */ /* 0x040fe20000041820 */
[----:B------:R-:W4:Y:S01]  /*1ff00*/  LDSM.16.MT88.4 R80, [R215+0xd800] ;  /* 0x00d80000d750783b */ /* 0x000f220000004200 */
        /* <DEDUP_REMOVED lines=19> */
[----:B-----5:R-:W-:Y:S02]  /*20040*/  F2FP.BF16.PACK_AB R68, R182, R181 ;  /* 0x000000b5b644723e */ /* 0x020fe400000010ff */
[C---:B------:R-:W-:Y:S03]  /*20050*/  F2FP.BF16.PACK_AB R69, R184.reuse, R185 ;  /* 0x000000b9b845723e */ /* 0x040fe600000010ff */
[----:B------:R-:W-:Y:S01]  /*20060*/  F2FP.BF16.PACK_AB R70, R187, R186 ;  /* 0x000000babb46723e */ /* 0x000fe200000010ff */
[----:B------:R-:W-:Y:S01]  /*20070*/  MUFU.EX2 R153, R153 ;  /* 0x0000009900997308 */ /* 0x000fe20000000800 */
[----:B------:R-:W-:Y:S01]  /*20080*/  F2FP.BF16.PACK_AB R71, R189, R188 ;  /* 0x000000bcbd47723e */ /* 0x000fe200000010ff */
[----:B------:R-:W-:Y:S04]  /*20090*/  FADD.FTZ R185, R185, R172 ;  /* 0x000000acb9b97221 */ /* 0x000fe80000010000 */
[----:B------:R-:W-:Y:S02]  /*200a0*/  FADD.FTZ R185, R184, R185 ;  /* 0x000000b9b8b97221 */ /* 0x000fe40000010000 */
[C---:B---3--:R-:W-:Y:S02]  /*200b0*/  HMMA.16816.F32.BF16 R4, R68.reuse, R72, R4 ;  /* 0x000000484404723c */ /* 0x048fe40000041804 */
[----:B------:R-:W3:Y:S01]  /*200c0*/  MUFU.EX2 R154, R154 ;  /* 0x0000009a009a7308 */ /* 0x000ee20000000800 */
[----:B------:R-:W-:Y:S04]  /*200d0*/  FADD.FTZ R188, R188, R185 ;  /* 0x000000b9bcbc7221 */ /* 0x000fe80000010000 */
[----:B------:R-:W-:Y:S01]  /*200e0*/  FADD.FTZ R188, R189, R188 ;  /* 0x000000bcbdbc7221 */ /* 0x000fe20000010000 */
[C---:B------:R-:W-:Y:S01]  /*200f0*/  HMMA.16816.F32.BF16 R8, R68.reuse, R74, R8 ;  /* 0x0000004a4408723c */ /* 0x040fe20000041808 */
[----:B------:R-:W5:Y:S03]  /*20100*/  LDSM.16.MT88.4 R72, [R217+0x11800] ;  /* 0x01180000d948783b */ /* 0x000f660000004200 */
[----:B------:R-:W-:Y:S04]  /*20110*/  MUFU.EX2 R152, R152 ;  /* 0x0000009800987308 */ /* 0x000fe80000000800 */
[C---:B----4-:R-:W-:Y:S06]  /*20120*/  HMMA.16816.F32.BF16 R12, R68.reuse, R80, R12 ;  /* 0x00000050440c723c */ /* 0x050fec000004180c */
[----:B------:R-:W4:Y:S02]  /*20130*/  MUFU.EX2 R199, R199 ;  /* 0x000000c700c77308 */ /* 0x000f240000000800 */
[C---:B------:R-:W-:Y:S01]  /*20140*/  HMMA.16816.F32.BF16 R16, R68.reuse, R82, R16 ;  /* 0x000000524410723c */ /* 0x040fe20000041810 */
[----:B------:R-:W2:Y:S07]  /*20150*/  LDSM.16.MT88.4 R80, [R215+0x11800] ;  /* 0x01180000d750783b */ /* 0x000eae0000004200 */
        /* <DEDUP_REMOVED lines=10> */
[C---:B-----5:R-:W-:Y:S08]  /*20200*/  HMMA.16816.F32.BF16 R36, R68.reuse, R72, R36 ;  /* 0x000000484424723c */ /* 0x060ff00000041824 */
[C---:B------:R-:W-:Y:S01]  /*20210*/  HMMA.16816.F32.BF16 R40, R68.reuse, R74, R40 ;  /* 0x0000004a4428723c */ /* 0x040fe20000041828 */
[----:B------:R-:W5:Y:S07]  /*20220*/  LDSM.16.MT88.4 R72, [R215+0xe000] ;  /* 0x00e00000d748783b */ /* 0x000f6e0000004200 */
[C---:B--2---:R-:W-:Y:S08]  /*20230*/  HMMA.16816.F32.BF16 R44, R68.reuse, R80, R44 ;  /* 0x00000050442c723c */ /* 0x044ff0000004182c */
        /* <DEDUP_REMOVED lines=14> */
[C---:B------:R-:W-:Y:S03]  /*20320*/  HMMA.16816.F32.BF16 R4, R68.reuse, R84, R4 ;  /* 0x000000544404723c */ /* 0x040fe60000041804 */
[----:B------:R-:W-:Y:S04]  /*20330*/  FADD.FTZ R191, R191, R194 ;  /* 0x000000c2bfbf7221 */ /* 0x000fe80000010000 */
[----:B------:R-:W-:Y:S01]  /*20340*/  FADD.FTZ R190, R190, R191 ;  /* 0x000000bfbebe7221 */ /* 0x000fe20000010000 */
        /* <DEDUP_REMOVED lines=18> */
[C---:B------:R-:W-:Y:S01]  /*20470*/  HMMA.16816.F32.BF16 R56, R68.reuse, R90, R56 ;  /* 0x0000005a4438723c */ /* 0x040fe20000041838 */
[----:B------:R-:W2:Y:S07]  /*20480*/  LDSM.16.MT88.4 R88, [R217+0x12800] ;  /* 0x01280000d958783b */ /* 0x000eae0000004200 */
[C---:B------:R-:W-:Y:S08]  /*20490*/  HMMA.16816.F32.BF16 R60, R68.reuse, R92, R60 ;  /* 0x0000005c443c723c */ /* 0x040ff0000004183c */
[----:B------:R-:W-:Y:S01]  /*204a0*/  HMMA.16816.F32.BF16 R64, R68, R94, R64 ;  /* 0x0000005e4440723c */ /* 0x000fe20000041840 */
[----:B------:R-:W-:Y:S06]  /*204b0*/  LDSM.16.MT88.4 R92, [R214+0x13000] ;  /* 0x01300000d65c783b */ /* 0x000fec0000004200 */
        /* <DEDUP_REMOVED lines=11> */
[C---:B------:R-:W-:Y:S08]  /*20570*/  HMMA.16816.F32.BF16 R12, R68.reuse, R80, R12 ;  /* 0x00000050440c723c */ /* 0x040ff0000004180c */
[C---:B------:R-:W-:Y:S01]  /*20580*/  HMMA.16816.F32.BF16 R16, R68.reuse, R82, R16 ;  /* 0x000000524410723c */ /* 0x040fe20000041810 */
[----:B------:R-:W1:Y:S07]  /*20590*/  LDSM.16.MT88.4 R80, [R214+0x12800] ;  /* 0x01280000d650783b */ /* 0x000e6e0000004200 */
[C---:B--2---:R-:W-:Y:S08]  /*205a0*/  HMMA.16816.F32.BF16 R20, R68.reuse, R84, R20 ;  /* 0x000000544414723c */ /* 0x044ff00000041814 */
[C---:B------:R-:W-:Y:S01]  /*205b0*/  HMMA.16816.F32.BF16 R24, R68.reuse, R86, R24 ;  /* 0x000000564418723c */ /* 0x040fe20000041818 */
[----:B------:R-:W-:Y:S07]  /*205c0*/  LDSM.16.MT88.4 R84, [R213+0xf000] ;  /* 0x00f00000d554783b */ /* 0x000fee0000004200 */
[C---:B-----5:R-:W-:Y:S08]  /*205d0*/  HMMA.16816.F32.BF16 R28, R68.reuse, R72, R28 ;  /* 0x00000048441c723c */ /* 0x060ff0000004181c */
        /* <DEDUP_REMOVED lines=8> */
[C---:B------:R-:W-:Y:S08]  /*20660*/  HMMA.16816.F32.BF16 R52, R68.reuse, R80, R52 ;  /* 0x000000504434723c */ /* 0x040ff00000041834 */
[C---:B------:R-:W-:Y:S01]  /*20670*/  HMMA.16816.F32.BF16 R56, R68.reuse, R82, R56 ;  /* 0x000000524438723c */ /* 0x040fe20000041838 */
[----:B------:R-:W5:Y:S07]  /*20680*/  LDSM.16.MT88.4 R80, [R215+0xf000] ;  /* 0x00f00000d750783b */ /* 0x000f6e0000004200 */
[C---:B--2---:R-:W-:Y:S08]  /*20690*/  HMMA.16816.F32.BF16 R60, R68.reuse, R72, R60 ;  /* 0x00000048443c723c */ /* 0x044ff0000004183c */
[----:B------:R-:W-:Y:S01]  /*206a0*/  HMMA.16816.F32.BF16 R64, R68, R74, R64 ;  /* 0x0000004a4440723c */ /* 0x000fe20000041840 */
[----:B------:R-:W2:Y:S06]  /*206b0*/  LDSM.16.MT88.4 R72, [R214+0xf000] ;  /* 0x00f00000d648783b */ /* 0x000eac0000004200 */
[----:B------:R-:W-:Y:S02]  /*206c0*/  F2FP.BF16.PACK_AB R68, R164, R163 ;  /* 0x000000a3a444723e */ /* 0x000fe400000010ff */
[----:B------:R-:W-:Y:S03]  /*206d0*/  F2FP.BF16.PACK_AB R69, R161, R162 ;  /* 0x000000a2a145723e */ /* 0x000fe600000010ff */
[----:B------:R-:W-:Y:S01]  /*206e0*/  F2FP.BF16.PACK_AB R70, R159, R160 ;  /* 0x000000a09f46723e */ /* 0x000fe200000010ff */
[----:B------:R-:W-:Y:S01]  /*206f0*/  FADD.FTZ R162, R162, R175 ;  /* 0x000000afa2a27221 */ /* 0x000fe20000010000 */
[C---:B------:R-:W-:Y:S03]  /*20700*/  F2FP.BF16.PACK_AB R71, R156.reuse, R157 ;  /* 0x0000009d9c47723e */ /* 0x040fe600000010ff */
[----:B------:R-:W-:Y:S04]  /*20710*/  FADD.FTZ R162, R161, R162 ;  /* 0x000000a2a1a27221 */ /* 0x000fe80000010000 */
[C---:B-1----:R-:W-:Y:S03]  /*20720*/  HMMA.16816.F32.BF16 R4, R68.reuse, R76, R4 ;  /* 0x0000004c4404723c */ /* 0x042fe60000041804 */
[----:B------:R-:W-:Y:S04]  /*20730*/  FADD.FTZ R157, R157, R162 ;  /* 0x000000a29d9d7221 */ /* 0x000fe80000010000 */
[----:B------:R-:W-:Y:S01]  /*20740*/  FADD.FTZ R157, R156, R157 ;  /* 0x0000009d9c9d7221 */ /* 0x000fe20000010000 */
[C---:B------:R-:W-:Y:S01]  /*20750*/  HMMA.16816.F32.BF16 R8, R68.reuse, R78, R8 ;  /* 0x0000004e4408723c */ /* 0x040fe20000041808 */
[----:B------:R-:W1:Y:S07]  /*20760*/  LDSM.16.MT88.4 R76, [R217+0x13000] ;  /* 0x01300000d94c783b */ /* 0x000e6e0000004200 */
[C---:B-----5:R-:W-:Y:S08]  /*20770*/  HMMA.16816.F32.BF16 R12, R68.reuse, R80, R12 ;  /* 0x00000050440c723c */ /* 0x060ff0000004180c */
        /* <DEDUP_REMOVED lines=16> */
[----:B---3--:R-:W-:Y:S02]  /*20880*/  F2FP.BF16.PACK_AB R68, R154, R153 ;  /* 0x000000999a44723e */ /* 0x008fe400000010ff */
        /* <DEDUP_REMOVED lines=32> */
[C---:B------:R-:W-:Y:S01]  /*20a90*/  HMMA.16816.F32.BF16 R80, R68.reuse, R76, R52 ;  /* 0x0000004c4450723c */ /* 0x040fe20000041834 */
[----:B------:R-:W1:Y:S02]  /*20aa0*/  LDSM.16.MT88.4 R4, [R213+0x13800] ;  /* 0x01380000d504783b */ /* 0x000e640000004200 */
[----:B------:R-:W-:Y:S04]  /*20ab0*/  FADD.FTZ R187, R187, R186 ;  /* 0x000000babbbb7221 */ /* 0x000fe80000010000 */
[----:B------:R-:W-:Y:S01]  /*20ac0*/  FADD.FTZ R0, R192, R187 ;  /* 0x000000bbc0007221 */ /* 0x000fe20000010000 */
[C---:B------:R-:W-:Y:S04]  /*20ad0*/  HMMA.16816.F32.BF16 R76, R68.reuse, R78, R56 ;  /* 0x0000004e444c723c */ /* 0x040fe80000041838 */
[----:B------:R-:W-:Y:S04]  /*20ae0*/  FADD.FTZ R0, R193, R0 ;  /* 0x00000000c1007221 */ /* 0x000fe80000010000 */
[----:B------:R-:W-:Y:S04]  /*20af0*/  FADD.FTZ R197, R197, R0 ;  /* 0x00000000c5c57221 */ /* 0x000fe80000010000 */
[----:B------:R-:W-:Y:S04]  /*20b00*/  FADD.FTZ R196, R196, R197 ;  /* 0x000000c5c4c47221 */ /* 0x000fe80000010000 */
[----:B------:R-:W-:Y:S04]  /*20b10*/  FADD.FTZ R183, R183, R196 ;  /* 0x000000c4b7b77221 */ /* 0x000fe80000010000 */
[----:B------:R-:W-:Y:S04]  /*20b20*/  FADD.FTZ R180, R180, R183 ;  /* 0x000000b7b4b47221 */ /* 0x000fe80000010000 */
[----:B------:R-:W-:Y:S04]  /*20b30*/  FADD.FTZ R177, R177, R180 ;  /* 0x000000b4b1b17221 */ /* 0x000fe80000010000 */
[----:B------:R-:W-:Y:S04]  /*20b40*/  FADD.FTZ R176, R176, R177 ;  /* 0x000000b1b0b07221 */ /* 0x000fe80000010000 */
[----:B------:R-:W-:Y:S01]  /*20b50*/  FADD.FTZ R9, R163, R176 ;  /* 0x000000b0a3097221 */ /* 0x000fe20000010000 */
[C---:B-1----:R-:W-:Y:S03]  /*20b60*/  HMMA.16816.F32.BF16 R72, R68.reuse, R4, R60 ;  /* 0x000000044448723c */ /* 0x042fe6000004183c */
[----:B------:R-:W-:Y:S04]  /*20b70*/  FADD.FTZ R9, R164, R9 ;  /* 0x00000009a4097221 */ /* 0x000fe80000010000 */
[----:B------:R-:W-:Y:S01]  /*20b80*/  FADD.FTZ R0, R160, R9 ;  /* 0x00000009a0007221 */ /* 0x000fe20000010000 */
[----:B------:R-:W-:Y:S04]  /*20b90*/  HMMA.16816.F32.BF16 R68, R68, R6, R64 ;  /* 0x000000064444723c */ /* 0x000fe80000041840 */
[----:B------:R-:W-:Y:S04]  /*20ba0*/  FADD.FTZ R0, R159, R0 ;  /* 0x000000009f007221 */ /* 0x000fe80000010000 */
[----:B------:R-:W-:Y:S01]  /*20bb0*/  FADD.FTZ R153, R153, R0 ;  /* 0x0000000099997221 */ /* 0x000fe20000010000 */
[----:B------:R-:W-:Y:S03]  /*20bc0*/  IADD3 R0, R235, -0x1, RZ ;  /* 0xffffffffeb007810 */ /* 0x000fe60007ffe0ff */
[----:B------:R-:W-:Y:S01]  /*20bd0*/  FADD.FTZ R153, R154, R153 ;  /* 0x000000999a997221 */ /* 0x000fe20000010000 */
[----:B------:R-:W-:Y:S02]  /*20be0*/  MOV R235, R0 ;  /* 0x0000000000eb7202 */ /* 0x000fe40000000f00 */
[----:B------:R-:W-:Y:S01]  /*20bf0*/  MOV R0, R3 ;  /* 0x0000000300007202 */ /* 0x000fe20000000f00 */
[----:B------:R-:W-:Y:S04]  /*20c00*/  FADD.FTZ R148, R148, R153 ;  /* 0x0000009994947221 */ /* 0x000fe80000010000 */
[----:B------:R-:W-:Y:S01]  /*20c10*/  FADD.FTZ R243, R151, R148 ;  /* 0x0000009497f37221 */ /* 0x000fe20000010000 */
[----:B------:R-:W-:-:S05]  /*20c20*/  @P0 BRA `(.L_x_2911) ;  /* 0xffffb91000000947 */ /* 0x000fca000383ffff */
.L_x_2902:
        /* <DEDUP_REMOVED lines=11> */
.L_x_2925:
[----:B--23--:R-:W-:Y:S01]  /*20ce0*/  FADD.FTZ R243, R6, R243 ;  /* 0x000000f306f37221 */ /* 0x00cfe20000010000 */
[----:B------:R-:W-:Y:S05]  /*20cf0*/  BRA.DIV ~URZ, `(.L_x_2913) ;  /* 0x000016027f007947 */ /* 0x000fea000b800000 */
[----:B------:R-:W2:Y:S04]  /*20d00*/  SHFL.BFLY PT, R0, R245, 0x2, 0x1f ;  /* 0x0c401f00f5007f89 */ /* 0x000ea800000e0000 */
[----:B------:R-:W3:Y:S01]  /*20d10*/  SHFL.BFLY PT, R10, R243, 0x1, 0x1f ;  /* 0x0c201f00f30a7f89 */ /* 0x000ee200000e0000 */
[----:B--2---:R-:W-:Y:S02]  /*20d20*/  FADD.FTZ R7, R0, R245 ;  /* 0x000000f500077221 */ /* 0x004fe40000010000 */
[----:B---3--:R-:W-:-:S03]  /*20d30*/  FADD.FTZ R10, R243, R10 ;  /* 0x0000000af30a7221 */ /* 0x008fc60000010000 */
[----:B------:R2:W3:Y:S04]  /*20d40*/  SHFL.BFLY PT, R6, R7, 0x1, 0x1f ;  /* 0x0c201f0007067f89 */ /* 0x0004e800000e0000 */
.L_x_2926:
        /* <DEDUP_REMOVED lines=202> */
.L_x_2915:
[----:B------:R-:W-:Y:S02]  /*219f0*/  ULDC.64 UR4, c[0x0][0x118] ;  /* 0x0000460000047ab9 */ /* 0x000fe40000000a00 */
[----:B------:R-:W2:Y:S04]  /*21a00*/  LD.E R2, [R8.64+0x60] ;  /* 0x0000600408027980 */ /* 0x000ea8000c101900 */
[----:B------:R-:W3:Y:S01]  /*21a10*/  LD.E R234, [R8.64+0xb4] ;  /* 0x0000b40408ea7980 */ /* 0x000ee2000c101900 */
[----:B--2---:R-:W-:-:S04]  /*21a20*/  IMAD R3, R2, R230, R229 ;  /* 0x000000e602037224 */ /* 0x004fc800078e02e5 */
[----:B---3--:R-:W-:Y:S02]  /*21a30*/  IMAD R234, R234, R3, RZ ;  /* 0x00000003eaea7224 */ /* 0x008fe400078e02ff */
.L_x_2916:
[----:B------:R-:W-:Y:S05]  /*21a40*/  BSYNC B0 ;  /* 0x0000000000007941 */ /* 0x000fea0003800000 */
.L_x_2914:
        /* <DEDUP_REMOVED lines=44> */
.L_x_2918:
[----:B---3--:R-:W-:Y:S05]  /*21d10*/  BSYNC B0 ;  /* 0x0000000000007941 */ /* 0x008fea0003800000 */
.L_x_2917:
        /* <DEDUP_REMOVED lines=34> */
.L_x_2920:
[----:B------:R-:W-:Y:S05]  /*21f40*/  BSYNC B0 ;  /* 0x0000000000007941 */ /* 0x000fea0003800000 */
.L_x_2919:
        /* <DEDUP_REMOVED lines=17> */
.L_x_2922:
[----:B------:R-:W-:Y:S05]  /*22060*/  BSYNC B0 ;  /* 0x0000000000007941 */ /* 0x000fea0003800000 */
.L_x_2921:
        /* <DEDUP_REMOVED lines=17> */
.L_x_2924:
[----:B------:R-:W-:Y:S05]  /*22180*/  BSYNC B0 ;  /* 0x0000000000007941 */ /* 0x000fea0003800000 */
.L_x_2923:
[----:B------:R-:W-:Y:S01]  /*22190*/  IADD3 R0, R5, 0x30, RZ ;  /* 0x0000003005007810 */ /* 0x000fe20007ffe0ff */
[----:B------:R-:W-:-:S03]  /*221a0*/  IMAD.MOV.U32 R229, RZ, RZ, 0x0 ;  /* 0x00000000ffe57424 */ /* 0x000fc600078e00ff */
[----:B------:R-:W-:-:S13]  /*221b0*/  ISETP.GE.AND P0, PT, R0, R231, PT ;  /* 0x000000e70000720c */ /* 0x000fda0003f06270 */
[----:B------:R-:W-:Y:S05]  /*221c0*/  @P0 RET.REL.NODEC R228 `(_ZN5flash24flash_fwd_splitkv_kernelI23Flash_fwd_kernel_traitsILi128ELi64ELi128ELi4ELb0ELb0EN7cutlass10bfloat16_tE19Flash_kernel_traitsILi128ELi64ELi128ELi4ES3_EELb1ELb0ELb0ELb0ELb1ELb1ELb0ELb1EEEvNS_16Flash_fwd_paramsE) ;  /* 0xfffdde30e4000950 */ /* 0x000fea0003c3ffff */
        /* <DEDUP_REMOVED lines=14> */
[----:B------:R-:W-:Y:S05]  /*222b0*/  RET.REL.NODEC R228 `(_ZN5flash24flash_fwd_splitkv_kernelI23Flash_fwd_kernel_traitsILi128ELi64ELi128ELi4ELb0ELb0EN7cutlass10bfloat16_tE19Flash_kernel_traitsILi128ELi64ELi128ELi4ES3_EELb1ELb0ELb0ELb0ELb1ELb1ELb0ELb1EEEvNS_16Flash_fwd_paramsE) ;  /* 0xfffddd40e4007950 */ /* 0x000fea0003c3ffff */
.L_x_2912:
[----:B------:R-:W-:Y:S02]  /*222c0*/  MOV R6, 0x2 ;  /* 0x0000000200067802 */ /* 0x000fe40000000f00 */
[----:B------:R-:W-:Y:S02]  /*222d0*/  MOV R4, 0x222f0 ;  /* 0x000222f000047802 */ /* 0x000fe40000000f00 */
[----:B-1---5:R-:W-:Y:S05]  /*222e0*/  CALL.REL.NOINC `($__internal_19_$__cuda_sm70_shflsync_bfly_p) ;  /* 0x000000f000007944 */ /* 0x022fea0003c00000 */
[----:B-12---:R-:W-:Y:S05]  /*222f0*/  BRA `(.L_x_2925) ;  /* 0xffffe9e000007947 */ /* 0x006fea000383ffff */
.L_x_2913:
[----:B------:R-:W-:Y:S02]  /*22300*/  MOV R6, 0x1 ;  /* 0x0000000100067802 */ /* 0x000fe40000000f00 */
[----:B------:R-:W-:Y:S02]  /*22310*/  MOV R4, 0x22330 ;  /* 0x0002233000047802 */ /* 0x000fe40000000f00 */
[----:B-1---5:R-:W-:Y:S05]  /*22320*/  CALL.REL.NOINC `($__internal_19_$__cuda_sm70_shflsync_bfly_p) ;  /* 0x000000b000007944 */ /* 0x022fea0003c00000 */
[----:B--2---:R-:W-:Y:S01]  /*22330*/  FADD.FTZ R10, R243, R6 ;  /* 0x00000006f30a7221 */ /* 0x004fe20000010000 */
[----:B-1----:R-:W-:-:S02]  /*22340*/  MOV R243, R245 ;  /* 0x000000f500f37202 */ /* 0x002fc40000000f00 */
[----:B------:R-:W-:Y:S02]  /*22350*/  MOV R6, 0x2 ;  /* 0x0000000200067802 */ /* 0x000fe40000000f00 */
[----:B------:R-:W-:Y:S02]  /*22360*/  MOV R4, 0x22380 ;  /* 0x0002238000047802 */ /* 0x000fe40000000f00 */
[----:B------:R-:W-:Y:S05]  /*22370*/  CALL.REL.NOINC `($__internal_19_$__cuda_sm70_shflsync_bfly_p) ;  /* 0x0000006000007944 */ /* 0x000fea0003c00000 */
[----:B--2---:R-:W-:Y:S01]  /*22380*/  FADD.FTZ R7, R245, R6 ;  /* 0x00000006f5077221 */ /* 0x004fe20000010000 */
[----:B------:R-:W-:Y:S02]  /*22390*/  MOV R6, 0x1 ;  /* 0x0000000100067802 */ /* 0x000fe40000000f00 */
[----:B------:R-:W-:Y:S02]  /*223a0*/  MOV R4, 0x223d0 ;  /* 0x000223d000047802 */ /* 0x000fe40000000f00 */
[----:B-1----:R-:W-:Y:S02]  /*223b0*/  MOV R243, R7 ;  /* 0x0000000700f37202 */ /* 0x002fe40000000f00 */
[----:B------:R-:W-:Y:S05]  /*223c0*/  CALL.REL.NOINC `($__internal_19_$__cuda_sm70_shflsync_bfly_p) ;  /* 0x0000001000007944 */ /* 0x000fea0003c00000 */
[----:B-12---:R-:W-:Y:S05]  /*223d0*/  BRA `(.L_x_2926) ;  /* 0xffffe97000007947 */ /* 0x006fea000383ffff */
        .weak           $__internal_19_$__cuda_sm70_shflsync_bfly_p
        .type           $__internal_19_$__cuda_sm70_shflsync_bfly_p,@function
        .size           $__internal_19_$__cuda_sm70_shflsync_bfly_p,(.L_x_8287 - $__internal_19_$__cuda_sm70_shflsync_bfly_p)
$__internal_19_$__cuda_sm70_shflsync_bfly_p:
[----:B------:R-:W-:Y:S01]  /*223e0*/  MOV R12, R4 ;  /* 0x00000004000c7202 */ /* 0x000fe20000000f00 */
[----:B------:R-:W-:Y:S04]  /*223f0*/  WARPSYNC R0 ;  /* 0x0000000000007348 */ /* 0x000fe80003800000 */
[----:B------:R-:W-:Y:S01]  /*22400*/  MOV R13, 0x0 ;  /* 0x00000000000d7802 */ /* 0x000fe20000000f00 */
[----:B------:R1:W2:Y:S03]  /*22410*/  SHFL.BFLY PT, R6, R243, R6, R5 ;  /* 0x0c000006f3067389 */ /* 0x0002a600000e0005 */
[----:B------:R-:W-:Y:S05]  /*22420*/  RET.REL.NODEC R12 `(_ZN5flash24flash_fwd_splitkv_kernelI23Flash_fwd_kernel_traitsILi128ELi64ELi128ELi4ELb0ELb0EN7cutlass10bfloat16_tE19Flash_kernel_traitsILi128ELi64ELi128ELi4ES3_EELb1ELb0ELb0ELb0ELb1ELb1ELb0ELb1EEEvNS_16Flash_fwd_paramsE) ;  /* 0xfffddbd00c007950 */ /* 0x000fea0003c3ffff */
.L_x_2927:
        /* <DEDUP_REMOVED lines=13> */
.L_x_8287:


//--------------------- .text._ZN5flash24flash_fwd_splitkv_kernelI23Flash_fwd_kernel_traitsILi128ELi64ELi128ELi4ELb0ELb0EN7cutlass10bfloat16_tE19Flash_kernel_traitsILi128ELi64ELi128ELi4ES3_EELb1ELb0ELb1ELb0ELb0ELb0ELb0ELb1EEEvNS_16Flash_fwd_paramsE --------------------------
	.section	.text._ZN5flash24flash_fwd_splitkv_kernelI23Flash_fwd_kernel_traitsILi128ELi64ELi128ELi4ELb0ELb0EN7cutlass10bfloat16_tE19Flash_kernel_traitsILi128ELi64ELi128ELi4ES3_EELb1ELb0ELb1ELb0ELb0ELb0ELb0ELb1EEEvNS_16Flash_fwd_paramsE,"ax",@progbits
	.sectioninfo	@"SHI_REGISTERS=254"
	.align	128
        .global         _ZN5flash24flash_fwd_splitkv_kernelI23Flash_fwd_kernel_traitsILi128ELi64ELi128ELi4ELb0ELb0EN7cutlass10bfloat16_tE19Flash_kernel_traitsILi128ELi64ELi128ELi4ES3_EELb1ELb0ELb1ELb0ELb0ELb0ELb0ELb1EEEvNS_16Flash_fwd_paramsE
        .type           _ZN5flash24flash_fwd_splitkv_kernelI23Flash_fwd_kernel_traitsILi128ELi64ELi128ELi4ELb0ELb0EN7cutlass10bfloat16_tE19Flash_kernel_traitsILi128ELi64ELi128ELi4ES3_EELb1ELb0ELb1ELb0ELb0ELb0ELb0ELb1EEEvNS_16Flash_fwd_paramsE,@function
        .size           _ZN5flash24flash_fwd_splitkv_kernelI23Flash_fwd_kernel_traitsILi128ELi64ELi128ELi4ELb0ELb0EN7cutlass10bfloat16_tE19Flash_kernel_traitsILi128ELi64ELi128ELi4ES3_EELb1ELb0ELb1ELb0ELb0ELb0ELb0ELb1EEEvNS_16Flash_fwd_paramsE,(.L_x_8289 - _ZN5flash24flash_fwd_splitkv_kernelI23Flash_fwd_kernel_traitsILi128ELi64ELi128ELi4ELb0ELb0EN7cutlass10bfloat16_tE19Flash_kernel_traitsILi128ELi64ELi128ELi4ES3_EELb1ELb0ELb1ELb0ELb0ELb0ELb0ELb1EEEvNS_16Flash_fwd_paramsE)
        .other          _ZN5flash24flash_fwd_splitkv_kernelI23Flash_fwd_kernel_traitsILi128ELi64ELi128ELi4ELb0ELb0EN7cutlass10bfloat16_tE19Flash_kernel_traitsILi128ELi64ELi128ELi4ES3_EELb1ELb0ELb1ELb0ELb0ELb0ELb0ELb1EEEvNS_16Flash_fwd_paramsE,@"STO_CUDA_ENTRY STV_DEFAULT"
_ZN5flash24flash_fwd_splitkv_kernelI23Flash_fwd_kernel_traitsILi128ELi64ELi128ELi4ELb0ELb0EN7cutlass10bfloat16_tE19Flash_kernel_traitsILi128ELi64ELi128ELi4ES3_EELb1ELb0ELb1ELb0ELb0ELb0ELb0ELb1EEEvNS_16Flash_fwd_paramsE:
.text._ZN5flash24flash_fwd_splitkv_kernelI23Flash_fwd_kernel_traitsILi128ELi64ELi128ELi4ELb0ELb0EN7cutlass10bfloat16_tE19Flash_kernel_traitsILi128ELi64ELi128ELi4ES3_EELb1ELb0ELb1ELb0ELb0ELb0ELb0ELb1EEEvNS_16Flash_fwd_paramsE:
        /* <DEDUP_REMOVED lines=9> */
[----:B-123--:R-:W-:Y:S05]  /*0090*/  CALL.REL.NOINC `($_ZN5flash24flash_fwd_splitkv_kernelI23Flash_fwd_kernel_traitsILi128ELi64ELi128ELi4ELb0ELb0EN7cutlass10bfloat16_tE19Flash_kernel_traitsILi128ELi64ELi128ELi4ES3_EELb1ELb0ELb1ELb0ELb0ELb0ELb0ELb1EEEvNS_16Flash_fwd_paramsE$_ZN5flash30compute_attn_1rowblock_splitkvI23Flash_fwd_kernel_traitsILi128ELi64ELi128ELi4ELb0ELb0EN7cutlass10bfloat16_tE19Flash_kernel_traitsILi128ELi64ELi128ELi4ES3_EELb1ELb0ELb1ELb0ELb0ELb0ELb0ELb1ENS_16Flash_fwd_paramsEEEvRKT8_iiiii) ;  /* 0x0000002000007944 */ /* 0x00efea0003c00000 */
[----:B------:R-:W-:Y:S05]  /*00a0*/  BSYNC B4 ;  /* 0x0000000000047941 */ /* 0x000fea0003800000 */
.L_x_2928:
[----:B------:R-:W-:Y:S05]  /*00b0*/  EXIT ;  /* 0x000000000000794d */ /* 0x000fea0003800000 */
        .type           $_ZN5flash24flash_fwd_splitkv_kernelI23Flash_fwd_kernel_traitsILi128ELi64ELi128ELi4ELb0ELb0EN7cutlass10bfloat16_tE19Flash_kernel_traitsILi128ELi64ELi128ELi4ES3_EELb1ELb0ELb1ELb0ELb0ELb0ELb0ELb1EEEvNS_16Flash_fwd_paramsE$_ZN5flash30compute_attn_1rowblock_splitkvI23Flash_fwd_kernel_traitsILi128ELi64ELi128ELi4ELb0ELb0EN7cutlass10bfloat16_tE19Flash_kernel_traitsILi128ELi64ELi128ELi4ES3_EELb1ELb0ELb1ELb0ELb0ELb0ELb0ELb1ENS_16Flash_fwd_paramsEEEvRKT8_iiiii,@function
        .size           $_ZN5flash24flash_fwd_splitkv_kernelI23Flash_fwd_kernel_traitsILi128ELi64ELi128ELi4ELb0ELb0EN7cutlass10bfloat16_tE19Flash_kernel_traitsILi128ELi64ELi128ELi4ES3_EELb1ELb0ELb1ELb0ELb0ELb0ELb0ELb1EEEvNS_16Flash_fwd_paramsE$_ZN5flash30compute_attn_1rowblock_splitkvI23Flash_fwd_kernel_traitsILi128ELi64ELi128ELi4ELb0ELb0EN7cutlass10bfloat16_tE19Flash_kernel_traitsILi128ELi64ELi128ELi4ES3_EELb1ELb0ELb1ELb0ELb0ELb0ELb0ELb1ENS_16Flash_fwd_paramsEEEvRKT8_iiiii,($__internal_20_$__cuda_sm70_shflsync_bfly_p - $_ZN5flash24flash_fwd_splitkv_kernelI23Flash_fwd_kernel_traitsILi128ELi64ELi128ELi4ELb0ELb0EN7cutlass10bfloat16_tE19Flash_kernel_traitsILi128ELi64ELi128ELi4ES3_EELb1ELb0ELb1ELb0ELb0ELb0ELb0ELb1EEEvNS_16Flash_fwd_paramsE$_ZN5flash30compute_attn_1rowblock_splitkvI23Flash_fwd_kernel_traitsILi128ELi64ELi128ELi4ELb0ELb0EN7cutlass10bfloat16_tE19Flash_kernel_traitsILi128ELi64ELi128ELi4ES3_EELb1ELb0ELb1ELb0ELb0ELb0ELb0ELb1ENS_16Flash_fwd_paramsEEEvRKT8_iiiii)
$_ZN5flash24flash_fwd_splitkv_kernelI23Flash_fwd_kernel_traitsILi128ELi64ELi128ELi4ELb0ELb0EN7cutlass10bfloat16_tE19Flash_kernel_traitsILi128ELi64ELi128ELi4ES3_EELb1ELb0ELb1ELb0ELb0ELb0ELb0ELb1EEEvNS_16Flash_fwd_paramsE$_ZN5flash30compute_attn_1rowblock_splitkvI23Flash_fwd_kernel_traitsILi128ELi64ELi128ELi4ELb0ELb0EN7cutlass10bfloat16_tE19Flash_kernel_traitsILi128ELi64ELi128ELi4ES3_EELb1ELb0ELb1ELb0ELb0ELb0ELb0ELb1ENS_16Flash_fwd_paramsEEEvRKT8_iiiii:
        /* <DEDUP_REMOVED lines=20> */
.L_x_2930:
[----:B------:R-:W-:Y:S05]  /*0200*/  BSYNC B0 ;  /* 0x0000000000007941 */ /* 0x000fea0003800000 */
.L_x_2929:
        /* <DEDUP_REMOVED lines=17> */
.L_x_2932:
[----:B-1----:R1:W5:Y:S02]  /*0320*/  LD.E R3, [R10.64+0xb8] ;  /* 0x0000b8060a037980 */ /* 0x002364000c101900 */
.L_x_2933:
[----:B------:R-:W-:Y:S05]  /*0330*/  BSYNC B0 ;  /* 0x0000000000007941 */ /* 0x000fea0003800000 */
.L_x_2931:
        /* <DEDUP_REMOVED lines=10> */
.L_x_2935:
[----:B------:R-:W2:Y:S01]  /*03e0*/  LD.E.64 R2, [R10.64+0x108] ;  /* 0x000108060a027980 */ /* 0x000ea2000c101b00 */
[----:B------:R-:W-:Y:S01]  /*03f0*/  BSSY B0, `(.L_x_2937) ;  /* 0x0000006000007945 */ /* 0x000fe20003800000 */
[----:B--2---:R-:W-:-:S04]  /*0400*/  ISETP.NE.U32.AND P0, PT, R2, RZ, PT ;  /* 0x000000ff0200720c */ /* 0x004fc80003f05070 */
[----:B------:R-:W-:Y:S01]  /*0410*/  ISETP.NE.AND.EX P0, PT, R3, RZ, PT, P0 ;  /* 0x000000ff0300720c */ /* 0x000fe20003f05300 */
[----:B------:R-:W-:-:S12]  /*0420*/  IMAD.MOV.U32 R3, RZ, RZ, RZ ;  /* 0x000000ffff037224 */ /* 0x000fd800078e00ff */
[----:B------:R-:W-:Y:S05]  /*0430*/  @!P0 BRA `(.L_x_2938) ;  /* 0x0000001000008947 */ /* 0x000fea0003800000 */
[----:B------:R1:W5:Y:S02]  /*0440*/  LD.E R3, [R10.64+0xbc] ;  /* 0x0000bc060a037980 */ /* 0x000364000c101900 */
.L_x_2938:
[----:B------:R-:W-:Y:S05]  /*0450*/  BSYNC B0 ;  /* 0x0000000000007941 */ /* 0x000fea0003800000 */
.L_x_2937:
[----:B-----5:R-:W-:Y:S02]  /*0460*/  IADD3 R70, R80, R3, RZ ;  /* 0x0000000350467210 */ /* 0x020fe40007ffe0ff */
.L_x_2936:
[----:B------:R-:W-:Y:S05]  /*0470*/  BSYNC B1 ;  /* 0x0000000000017941 */ /* 0x000fea0003800000 */
.L_x_2934:
[----:B------:R-:W-:Y:S01]  /*0480*/  IMAD.SHL.U32 R69, R231, 0x40, RZ ;  /* 0x00000040e7457824 */ /* 0x000fe200078e00ff */
[----:B------:R-:W-:Y:S01]  /*0490*/  MOV R2, R230 ;  /* 0x000000e600027202 */ /* 0x000fe20000000f00 */
[----:B------:R-:W-:-:S03]  /*04a0*/  IMAD.MOV.U32 R3, RZ, RZ, 0x0 ;  /* 0x00000000ff037424 */ /* 0x000fc600078e00ff */
[----:B------:R-:W-:-:S13]  /*04b0*/  ISETP.GT.AND P0, PT, R234, R69, PT ;  /* 0x00000045ea00720c */ /* 0x000fda0003f04270 */
[----:B------:R-:W-:Y:S05]  /*04c0*/  @!P0 RET.REL.NODEC R2 `(_ZN5flash24flash_fwd_splitkv_kernelI23Flash_fwd_kernel_traitsILi128ELi64ELi128ELi4ELb0ELb0EN7cutlass10bfloat16_tE19Flash_kernel_traitsILi128ELi64ELi128ELi4ES3_EELb1ELb0ELb1ELb0ELb0ELb0ELb0ELb1EEEvNS_16Flash_fwd_paramsE) ;  /* 0xfffffb3002008950 */ /* 0x000fea0003c3ffff */
[----:B------:R-:W2:Y:S04]  /*04d0*/  LD.E R7, [R10.64+0xb8] ;  /* 0x0000b8060a077980 */ /* 0x000ea8000c101900 */
[----:B------:R-:W4:Y:S01]  /*04e0*/  LD.E R3, [R10.64+0x188] ;  /* 0x000188060a037980 */ /* 0x000f22000c101900 */
[----:B------:R-:W-:Y:S02]  /*04f0*/  IADD3 R0, -R234, 0xbf, R69 ;  /* 0x000000bfea007810 */ /* 0x000fe40007ffe145 */
[----:B------:R-:W-:Y:S01]  /*0500*/  IADD3 R5, R70, 0x7f, RZ ;  /* 0x0000007f46057810 */ /* 0x000fe20007ffe0ff */
[----:B------:R-:W1:Y:S03]  /*0510*/  S2R R75, SR_TID.X ;  /* 0x00000000004b7919 */ /* 0x000e660000002100 */
[----:B------:R-:W-:-:S04]  /*0520*/  SHF.R.S32.HI R2, RZ, 0x1f, R5 ;  /* 0x0000001fff027819 */ /* 0x000fc80000011405 */
[----:B------:R-:W-:-:S04]  /*0530*/  LEA.HI R2, R2, R5, RZ, 0x7 ;  /* 0x0000000502027211 */ /* 0x000fc800078f38ff */
[----:B------:R-:W-:Y:S02]  /*0540*/  SHF.R.S32.HI R2, RZ, 0x7, R2 ;  /* 0x00000007ff027819 */ /* 0x000fe40000011402 */
[----:B--2---:R-:W-:Y:S02]  /*0550*/  IADD3 R7, R7, 0x7f, RZ ;  /* 0x0000007f07077810 */ /* 0x004fe40007ffe0ff */
        /* <DEDUP_REMOVED lines=12> */
[----:B------:R1:W2:Y:S04]  /*0620*/  LD.E.64 R16, [R10.64+0x88] ;  /* 0x000088060a107980 */ /* 0x0002a8000c101b00 */
[----:B------:R1:W4:Y:S04]  /*0630*/  LD.E.64 R4, [R10.64+0x90] ;  /* 0x000090060a047980 */ /* 0x000328000c101b00 */
[----:B---3--:R1:W3:Y:S04]  /*0640*/  LD.E R3, [R10.64+0x60] ;  /* 0x000060060a037980 */ /* 0x0082e8000c101900 */
[----:B------:R1:W3:Y:S04]  /*0650*/  @!P0 LD.E.64 R14, [R10.64+0x80] ;  /* 0x000080060a0e8980 */ /* 0x0002e8000c101b00 */
        /* <DEDUP_REMOVED lines=12> */
[----:B-1----:R-:W-:Y:S01]  /*0720*/  SHF.R.S32.HI R11, RZ, 0x1f, R69 ;  /* 0x0000001fff0b7819 */ /* 0x002fe20000011445 */
[----:B------:R-:W-:Y:S01]  /*0730*/  BSSY B0, `(.L_x_2940) ;  /* 0x0000026000007945 */ /* 0x000fe20003800000 */
[-C--:B--2---:R-:W-:Y:S02]  /*0740*/  @P0 IMAD R7, R17, R233.reuse, RZ ;  /* 0x000000e911070224 */ /* 0x084fe400078e02ff */
[----:B------:R-:W-:-:S04]  /*0750*/  @P0 IMAD.WIDE.U32 R22, R16, R233, RZ ;  /* 0x000000e910160225 */ /* 0x000fc800078e00ff */
[----:B---3--:R-:W-:-:S04]  /*0760*/  @!P0 IMAD R9, R15, R229, RZ ;  /* 0x000000e50f098224 */ /* 0x008fc800078e02ff */
        /* <DEDUP_REMOVED lines=9> */
[----:B------:R-:W-:Y:S02]  /*0800*/  IADD3 R10, P0, R10, R22, RZ ;  /* 0x000000160a0a7210 */ /* 0x000fe40007f1e0ff */
[----:B------:R-:W-:Y:S02]  /*0810*/  SHF.R.S32.HI R9, RZ, 0x3, R6 ;  /* 0x00000003ff097819 */ /* 0x000fe40000011406 */
[----:B------:R-:W-:Y:S02]  /*0820*/  IADD3.X R11, R7, R23, R14, P0, !PT ;  /* 0x00000017070b7210 */ /* 0x000fe400007fe40e */
[----:B------:R-:W-:Y:S01]  /*0830*/  ISETP.GE.AND P0, PT, R9, R234, PT ;  /* 0x000000ea0900720c */ /* 0x000fe20003f06270 */
[----:B----4-:R-:W-:Y:S01]  /*0840*/  IMAD R5, R5, R232, RZ ;  /* 0x000000e805057224 */ /* 0x010fe200078e02ff */
[--C-:B------:R-:W-:Y:S01]  /*0850*/  SHF.R.S32.HI R7, RZ, 0x1f, R232.reuse ;  /* 0x0000001fff077819 */ /* 0x100fe200000114e8 */
[----:B------:R-:W-:-:S02]  /*0860*/  IMAD R3, R229, R3, R232 ;  /* 0x00000003e5037224 */ /* 0x000fc400078e02e8 */
        /* <DEDUP_REMOVED lines=18> */
.L_x_2941:
[----:B------:R-:W-:Y:S05]  /*0990*/  BSYNC B0 ;  /* 0x0000000000007941 */ /* 0x000fea0003800000 */
.L_x_2940:
        /* <DEDUP_REMOVED lines=18> */
.L_x_2943:
[----:B------:R-:W-:Y:S05]  /*0ac0*/  BSYNC B0 ;  /* 0x0000000000007941 */ /* 0x000fea0003800000 */
.L_x_2942:
        /* <DEDUP_REMOVED lines=18> */
.L_x_2945:
[----:B------:R-:W-:Y:S05]  /*0bf0*/  BSYNC B0 ;  /* 0x0000000000007941 */ /* 0x000fea0003800000 */
.L_x_2944:
[----:B------:R-:W-:Y:S01]  /*0c00*/  IADD3 R15, R9, 0x30, RZ ;  /* 0x00000030090f7810 */ /* 0x000fe20007ffe0ff */
[----:B------:R-:W-:Y:S03]  /*0c10*/  BSSY B0, `(.L_x_2946) ;  /* 0x0000010000007945 */ /* 0x000fe60003800000 */
[----:B------:R-:W-:-:S13]  /*0c20*/  ISETP.GE.AND P0, PT, R15, R234, PT ;  /* 0x000000ea0f00720c */ /* 0x000fda0003f06270 */
[----:B------:R-:W-:Y:S05]  /*0c30*/  @P0 BRA `(.L_x_2947) ;  /* 0x000000d000000947 */ /* 0x000fea0003800000 */
[----:B------:R-:W-:Y:S02]  /*0c40*/  IADD3 R11, P0, R9, 0x30, RZ ;  /* 0x00000030090b7810 */ /* 0x000fe40007f1e0ff */
        /* <DEDUP_REMOVED lines=12> */
.L_x_2947:
[----:B------:R-:W-:Y:S05]  /*0d10*/  BSYNC B0 ;  /* 0x0000000000007941 */ /* 0x000fea0003800000 */
.L_x_2946:
[----:B------:R-:W-:Y:S01]  /*0d20*/  ISETP.NE.AND P4, PT, R75, RZ, PT ;  /* 0x000000ff4b00720c */ /* 0x000fe20003f85270 */
[----:B------:R-:W-:-:S03]  /*0d30*/  IMAD.MOV.U32 R231, RZ, RZ, 0x0 ;  /* 0x00000000ffe77424 */ /* 0x000fc600078e00ff */
[-C--:B------:R-:W-:Y:S02]  /*0d40*/  ISETP.GE.OR P3, PT, R9, R234.reuse, P4 ;  /* 0x000000ea0900720c */ /* 0x080fe40002766670 */
[-C--:B------:R-:W-:Y:S02]  /*0d50*/  ISETP.GE.OR P2, PT, R25, R234.reuse, P4 ;  /* 0x000000ea1900720c */ /* 0x080fe40002746670 */
[-C--:B------:R-:W-:Y:S02]  /*0d60*/  ISETP.GE.OR P1, PT, R23, R234.reuse, P4 ;  /* 0x000000ea1700720c */ /* 0x080fe40002726670 */
[C---:B------:R-:W-:Y:S02]  /*0d70*/  IADD3 R9, P0, R0.reuse, R9, RZ ;  /* 0x0000000900097210 */ /* 0x040fe40007f1e0ff */
[----:B------:R-:W-:Y:S02]  /*0d80*/  ISETP.GE.OR P4, PT, R15, R234, P4 ;  /* 0x000000ea0f00720c */ /* 0x000fe40002786670 */
[----:B------:R-:W-:-:S02]  /*0d90*/  LEA.HI.X.SX32 R0, R0, R3, 0x1, P0 ;  /* 0x0000000300007211 */ /* 0x000fc400000f0eff */
[----:B-----5:R-:W-:-:S03]  /*0da0*/  LEA R2, P0, R9, R18, 0x2 ;  /* 0x0000001209027211 */ /* 0x020fc600078010ff */
[----:B------:R-:W-:Y:S01]  /*0db0*/  @!P2 IMAD.MOV.U32 R7, RZ, RZ, 0x7f800000 ;  /* 0x7f800000ff07a424 */ /* 0x000fe200078e00ff */
[----:B------:R-:W-:Y:S01]  /*0dc0*/  LEA.HI.X R3, R9, R19, R0, 0x2, P0 ;  /* 0x0000001309037211 */ /* 0x000fe200000f1400 */
[----:B------:R-:W-:Y:S02]  /*0dd0*/  @!P3 IMAD.MOV.U32 R9, RZ, RZ, 0x7f800000 ;  /* 0x7f800000ff09b424 */ /* 0x000fe400078e00ff */
[----:B-1----:R-:W-:Y:S02]  /*0de0*/  @!P1 IMAD.MOV.U32 R5, RZ, RZ, 0x7f800000 ;  /* 0x7f800000ff059424 */ /* 0x002fe400078e00ff */
[----:B------:R1:W-:Y:S04]  /*0df0*/  @!P2 ST.E [R2.64+0x40], R7 ;  /* 0x000040070200a985 */ /* 0x0003e8000c101906 */
[----:B------:R1:W-:Y:S04]  /*0e00*/  @!P3 ST.E [R2.64], R9 ;  /* 0x000000090200b985 */ /* 0x0003e8000c101906 */
[----:B------:R1:W-:Y:S01]  /*0e10*/  @!P1 ST.E [R2.64+0x80], R5 ;  /* 0x0000800502009985 */ /* 0x0003e2000c101906 */
[----:B------:R-:W-:Y:S05]  /*0e20*/  @P4 RET.REL.NODEC R230 `(_ZN5flash24flash_fwd_splitkv_kernelI23Flash_fwd_kernel_traitsILi128ELi64ELi128ELi4ELb0ELb0EN7cutlass10bfloat16_tE19Flash_kernel_traitsILi128ELi64ELi128ELi4ES3_EELb1ELb0ELb1ELb0ELb0ELb0ELb0ELb1EEEvNS_16Flash_fwd_paramsE) ;  /* 0xfffff1d0e6004950 */ /* 0x000fea0003c3ffff */
[----:B-1----:R-:W-:Y:S02]  /*0e30*/  MOV R5, 0x7f800000 ;  /* 0x7f80000000057802 */ /* 0x002fe40000000f00 */
[----:B------:R-:W-:-:S03]  /*0e40*/  MOV R231, 0x0 ;  /* 0x0000000000e77802 */ /* 0x000fc60000000f00 */
[----:B------:R1:W-:Y:S01]  /*0e50*/  ST.E [R2.64+0xc0], R5 ;  /* 0x0000c00502007985 */ /* 0x0003e2000c101906 */
[----:B------:R-:W-:Y:S05]  /*0e60*/  RET.REL.NODEC R230 `(_ZN5flash24flash_fwd_splitkv_kernelI23Flash_fwd_kernel_traitsILi128ELi64ELi128ELi4ELb0ELb0EN7cutlass10bfloat16_tE19Flash_kernel_traitsILi128ELi64ELi128ELi4ES3_EELb1ELb0ELb1ELb0ELb0ELb0ELb0ELb1EEEvNS_16Flash_fwd_paramsE) ;  /* 0xfffff190e6007950 */ /* 0x000fea0003c3ffff */
.L_x_2939:
        /* <DEDUP_REMOVED lines=25> */
[----:B---3--:R-:W2:Y:S04]  /*1000*/  LD.E.64 R22, [R10.64+0x20] ;  /* 0x000020060a167980 */ /* 0x008ea8000c101b00 */
[----:B------:R-:W2:Y:S04]  /*1010*/  LD.E.64 R66, [R10.64+0x38] ;  /* 0x000038060a427980 */ /* 0x000ea8000c101b00 */
        /* <DEDUP_REMOVED lines=12> */
[----:B------:R-:W-:Y:S01]  /*10e0*/  IMAD R6, R3, R4, RZ ;  /* 0x0000000403067224 */ /* 0x000fe200078e02ff */
[----:B------:R-:W-:-:S03]  /*10f0*/  IABS R3, R13 ;  /* 0x0000000d00037213 */ /* 0x000fc60000000000 */
        /* <DEDUP_REMOVED lines=22> */
[----:B------:R-:W-:Y:S02]  /*1260*/  IABS R7, R5 ;  /* 0x0000000500077213 */ /* 0x000fe40000000000 */
[----:B----4-:R-:W-:-:S05]  /*1270*/  IADD3 R0, RZ, -R25, RZ ;  /* 0x80000019ff007210 */ /* 0x010fca0007ffe0ff */
[----:B--2---:R-:W-:Y:S01]  /*1280*/  IMAD R19, R0, R4, RZ ;  /* 0x0000000400137224 */ /* 0x004fe200078e02ff */
        /* <DEDUP_REMOVED lines=17> */
[----:B------:R-:W-:Y:S02]  /*13a0*/  @!P1 LOP3.LUT R8, RZ, R5, RZ, 0x33, !PT ;  /* 0x00000005ff089212 */ /* 0x000fe400078e33ff */
[----:B---3--:R-:W-:Y:S01]  /*13b0*/  SHF.R.S32.HI R0, RZ, 0x1f, R3 ;  /* 0x0000001fff007819 */ /* 0x008fe20000011403 */
        /* <DEDUP_REMOVED lines=10> */
[----:B------:R-:W-:Y:S02]  /*1460*/  IMAD R4, R17, R8, RZ ;  /* 0x0000000811047224 */ /* 0x000fe400078e02ff */
        /* <DEDUP_REMOVED lines=9> */
.L_x_2949:
        /* <DEDUP_REMOVED lines=8> */
[----:B------:R-:W-:-:S02]  /*1580*/  IMAD.MOV.U32 R24, RZ, RZ, RZ ;  /* 0x000000ffff187224 */ /* 0x000fc400078e00ff */
[----:B------:R-:W-:Y:S01]  /*1590*/  @P3 IMAD.IADD R6, R14, 0x1, R15 ;  /* 0x000000010e063824 */ /* 0x000fe200078e020f */
[----:B------:R-:W-:Y:S02]  /*15a0*/  LEA R13, R54, 0xffffff80, 0x7 ;  /* 0xffffff80360d7811 */ /* 0x000fe400078e38ff */
        /* <DEDUP_REMOVED lines=18> */
[----:B-----5:R-:W-:-:S05]  /*16d0*/  @!P3 SHF.R.S32.HI R7, RZ, 0x1f, R12 ;  /* 0x0000001fff07b819 */ /* 0x020fca000001140c */
[----:B------:R-:W-:Y:S01]  /*16e0*/  @!P0 IMAD.IADD R0, R0, 0x1, -R3 ;  /* 0x0000000100008824 */ /* 0x000fe200078e0a03 */
[----:B------:R-:W-:Y:S01]  /*16f0*/  @!P3 IADD3 R25, R25, R4, RZ ;  /* 0x000000041919b210 */ /* 0x000fe20007ffe0ff */
[----:B---3--:R-:W-:-:S03]  /*1700*/  @!P3 IMAD R4, R23, R12, RZ ;  /* 0x0000000c1704b224 */ /* 0x008fc600078e02ff */
[----:B------:R-:W-:Y:S01]  /*1710*/  ISETP.GE.U32.AND P2, PT, R0, R3, PT ;  /* 0x000000030000720c */ /* 0x000fe20003f46070 */
[----:B------:R-:W-:Y:S01]  /*1720*/  @P3 IMAD.WIDE.U32 R28, R66, R6, RZ ;  /* 0x00000006421c3225 */ /* 0x000fe200078e00ff */
[----:B------:R-:W-:-:S03]  /*1730*/  LOP3.LUT R0, R232, R5, RZ, 0x3c, !PT ;  /* 0x00000005e8007212 */ /* 0x000fc600078e3cff */
[C---:B------:R-:W-:Y:S02]  /*1740*/  @!P3 IMAD R4, R22.reuse, R7, R4 ;  /* 0x000000071604b224 */ /* 0x040fe400078e0204 */
[----:B------:R-:W-:Y:S02]  /*1750*/  @P3 IMAD R9, R67, R6, RZ ;  /* 0x0000000643093224 */ /* 0x000fe400078e02ff */
[----:B------:R-:W-:Y:S01]  /*1760*/  @!P3 IMAD.WIDE.U32 R22, R22, R12, R24 ;  /* 0x0000000c1616b225 */ /* 0x000fe200078e0018 */
[----:B------:R-:W-:Y:S02]  /*1770*/  ISETP.GE.AND P1, PT, R0, RZ, PT ;  /* 0x000000ff0000720c */ /* 0x000fe40003f26270 */
[----:B------:R-:W-:Y:S01]  /*1780*/  @!P0 IADD3 R2, R2, 0x1, RZ ;  /* 0x0000000102028810 */ /* 0x000fe20007ffe0ff */
[----:B------:R-:W-:Y:S01]  /*1790*/  @P3 IMAD.IADD R9, R29, 0x1, R9 ;  /* 0x000000011d093824 */ /* 0x000fe200078e0209 */
[----:B------:R-:W-:Y:S02]  /*17a0*/  ISETP.NE.AND P0, PT, R5, RZ, PT ;  /* 0x000000ff0500720c */ /* 0x000fe40003f05270 */
[----:B------:R-:W-:-:S02]  /*17b0*/  @P3 MOV R8, R28 ;  /* 0x0000001c00083202 */ /* 0x000fc40000000f00 */
[----:B------:R-:W-:Y:S02]  /*17c0*/  @!P3 IADD3 R9, R23, R4, RZ ;  /* 0x000000041709b210 */ /* 0x000fe40007ffe0ff */
[----:B------:R-:W-:Y:S02]  /*17d0*/  @!P3 MOV R8, R22 ;  /* 0x000000160008b202 */ /* 0x000fe40000000f00 */
[----:B------:R-:W-:Y:S01]  /*17e0*/  @P2 IADD3 R2, R2, 0x1, RZ ;  /* 0x0000000102022810 */ /* 0x000fe20007ffe0ff */
[----:B------:R-:W-:Y:S01]  /*17f0*/  @!P3 IMAD R4, R65, R14, RZ ;  /* 0x0000000e4104b224 */ /* 0x000fe200078e02ff */
[----:B------:R-:W-:Y:S01]  /*1800*/  @!P3 SHF.R.S32.HI R3, RZ, 0x1f, R14 ;  /* 0x0000001fff03b819 */ /* 0x000fe2000001140e */
[-C--:B------:R-:W-:Y:S01]  /*1810*/  IMAD.WIDE.U32 R22, R66, R13.reuse, R8 ;  /* 0x0000000d42167225 */ /* 0x080fe200078e0008 */
[----:B------:R-:W-:Y:S02]  /*1820*/  MOV R8, R2 ;  /* 0x0000000200087202 */ /* 0x000fe40000000f00 */
[----:B------:R-:W-:Y:S01]  /*1830*/  SHF.R.S32.HI R7, RZ, 0x1f, R13 ;  /* 0x0000001fff077819 */ /* 0x000fe2000001140d */
[----:B------:R-:W-:-:S02]  /*1840*/  IMAD R6, R67, R13, RZ ;  /* 0x0000000d43067224 */ /* 0x000fc400078e02ff */
[----:B------:R-:W-:Y:S02]  /*1850*/  @!P3 IMAD R3, R3, R64, R4 ;  /* 0x000000400303b224 */ /* 0x000fe400078e0204 */
[----:B------:R-:W-:Y:S01]  /*1860*/  @!P3 IMAD.WIDE.U32 R24, R64, R14, RZ ;  /* 0x0000000e4018b225 */ /* 0x000fe200078e00ff */
[----:B------:R-:W-:Y:S02]  /*1870*/  @!P1 IADD3 R8, -R8, RZ, RZ ;  /* 0x000000ff08089210 */ /* 0x000fe40007ffe1ff */
[----:B------:R-:W-:Y:S01]  /*1880*/  @!P0 LOP3.LUT R8, RZ, R5, RZ, 0x33, !PT ;  /* 0x00000005ff088212 */ /* 0x000fe200078e33ff */
[----:B------:R-:W-:Y:S01]  /*1890*/  IMAD R6, R7, R66, R6 ;  /* 0x0000004207067224 */ /* 0x000fe200078e0206 */
[----:B------:R-:W-:Y:S01]  /*18a0*/  @!P3 IADD3 R25, R25, R3, RZ ;  /* 0x000000031919b210 */ /* 0x000fe20007ffe0ff */
[----:B------:R-:W-:Y:S01]  /*18b0*/  @P3 IMAD.IADD R14, R14, 0x1, R15 ;  /* 0x000000010e0e3824 */ /* 0x000fe200078e020f */
[----:B------:R-:W-:Y:S01]  /*18c0*/  @!P3 SHF.R.S32.HI R3, RZ, 0x1f, R12 ;  /* 0x0000001fff03b819 */ /* 0x000fe2000001140c */
[----:B------:R-:W-:Y:S01]  /*18d0*/  @!P3 IMAD R0, R19, R12, RZ ;  /* 0x0000000c1300b224 */ /* 0x000fe200078e02ff */
[----:B------:R-:W-:Y:S01]  /*18e0*/  SHF.R.S32.HI R15, RZ, 0x1f, R8 ;  /* 0x0000001fff0f7819 */ /* 0x000fe20000011408 */
[----:B------:R-:W-:-:S02]  /*18f0*/  IMAD.IADD R23, R23, 0x1, R6 ;  /* 0x0000000117177824 */ /* 0x000fc400078e0206 */
[----:B------:R-:W-:Y:S02]  /*1900*/  IMAD R2, R17, R8, RZ ;  /* 0x0000000811027224 */ /* 0x000fe400078e02ff */
[-C--:B------:R-:W-:Y:S02]  /*1910*/  @P3 IMAD R5, R65, R14.reuse, RZ ;  /* 0x0000000e41053224 */ /* 0x080fe400078e02ff */
[----:B------:R-:W-:-:S04]  /*1920*/  @P3 IMAD.WIDE.U32 R28, R64, R14, RZ ;  /* 0x0000000e401c3225 */ /* 0x000fc800078e00ff */
[C---:B------:R-:W-:Y:S02]  /*1930*/  @!P3 IMAD R0, R18.reuse, R3, R0 ;  /* 0x000000031200b224 */ /* 0x040fe400078e0200 */
[----:B------:R-:W-:-:S04]  /*1940*/  @!P3 IMAD.WIDE.U32 R18, R18, R12, R24 ;  /* 0x0000000c1212b225 */ /* 0x000fc800078e0018 */
[----:B------:R-:W-:-:S04]  /*1950*/  IMAD.WIDE.U32 R22, R16, R8, R22 ;  /* 0x0000000810167225 */ /* 0x000fc800078e0016 */
[----:B------:R-:W-:Y:S01]  /*1960*/  IMAD R2, R16, R15, R2 ;  /* 0x0000000f10027224 */ /* 0x000fe200078e0202 */
[----:B------:R-:W-:Y:S01]  /*1970*/  @P3 IADD3 R5, R29, R5, RZ ;  /* 0x000000051d053210 */ /* 0x000fe20007ffe0ff */
[----:B------:R-:W-:Y:S01]  /*1980*/  @P3 IMAD.MOV.U32 R4, RZ, RZ, R28 ;  /* 0x000000ffff043224 */ /* 0x000fe200078e001c */
[----:B------:R-:W-:Y:S01]  /*1990*/  @!P3 IADD3 R5, R19, R0, RZ ;  /* 0x000000001305b210 */ /* 0x000fe20007ffe0ff */
[----:B------:R-:W-:Y:S01]  /*19a0*/  IMAD.MOV.U32 R0, RZ, RZ, R22 ;  /* 0x000000ffff007224 */ /* 0x000fe200078e0016 */
[----:B------:R-:W-:Y:S02]  /*19b0*/  IADD3 R3, R23, R2, RZ ;  /* 0x0000000217037210 */ /* 0x000fe40007ffe0ff */
[----:B------:R-:W-:Y:S02]  /*19c0*/  @!P3 MOV R4, R18 ;  /* 0x000000120004b202 */ /* 0x000fe40000000f00 */
[----:B------:R-:W-:Y:S02]  /*19d0*/  MOV R2, R13 ;  /* 0x0000000d00027202 */ /* 0x000fe40000000f00 */
.L_x_2950:
[----:B-1----:R-:W-:Y:S05]  /*19e0*/  BSYNC B0 ;  /* 0x0000000000007941 */ /* 0x002fea0003800000 */
.L_x_2948:
[----:B------:R-:W-:Y:S01]  /*19f0*/  ISETP.NE.AND P0, PT, R233, -0x1, PT ;  /* 0xffffffffe900780c */ /* 0x000fe20003f05270 */
[----:B------:R-:W2:Y:S04]  /*1a00*/  LD.E.64 R196, [R10.64+0x30] ;  /* 0x000030060ac47980 */ /* 0x000ea8000c101b00 */
[----:B------:R-:W3:Y:S04]  /*1a10*/  LD.E.64 R16, [R10.64+0x10] ;  /* 0x000010060a107980 */ /* 0x000ee8000c101b00 */
[----:B------:R-:W4:Y:S04]  /*1a20*/  LD.E.64 R22, [R10.64+0x48] ;  /* 0x000048060a167980 */ /* 0x000f28000c101b00 */
[----:B------:R-:W3:Y:S04]  /*1a30*/  @!P0 LD.E.64 R24, [R10.64+0x18] ;  /* 0x000018060a188980 */ /* 0x000ee8000c101b00 */
[----:B------:R-:W4:Y:S04]  /*1a40*/  LD.E R81, [R10.64+0xc0] ;  /* 0x0000c0060a517980 */ /* 0x000f28000c101900 */
        /* <DEDUP_REMOVED lines=10> */
[----:B-----5:R-:W-:Y:S01]  /*1af0*/  IMAD R4, R7, R64, RZ ;  /* 0x0000004007047224 */ /* 0x020fe200078e02ff */
[----:B------:R-:W-:Y:S01]  /*1b00*/  SHF.R.S32.HI R19, RZ, 0x1f, R18 ;  /* 0x0000001fff137819 */ /* 0x000fe20000011412 */
[----:B------:R-:W-:Y:S01]  /*1b10*/  IMAD.SHL.U32 R7, R184, 0x40, RZ ;  /* 0x00000040b8077824 */ /* 0x000fe200078e00ff */
[----:B------:R-:W-:-:S03]  /*1b20*/  LEA.HI R74, R68, R75, RZ, 0x4 ;  /* 0x0000004b444a7211 */ /* 0x000fc600078f20ff */
[----:B------:R-:W-:Y:S01]  /*1b30*/  IMAD.X R29, R19, 0x1, R5, P1 ;  /* 0x00000001131d7824 */ /* 0x000fe200008e0605 */
[----:B------:R-:W-:Y:S01]  /*1b40*/  LOP3.LUT R7, R7, 0x1c0, RZ, 0xc0, !PT ;  /* 0x000001c007077812 */ /* 0x000fe200078ec0ff */
[C---:B------:R-:W-:Y:S02]  /*1b50*/  IMAD R4, R2.reuse, R65, R4 ;  /* 0x0000004102047224 */ /* 0x040fe400078e0204 */
[----:B------:R-:W-:Y:S01]  /*1b60*/  IMAD.WIDE.U32 R28, R2, R64, R28 ;  /* 0x00000040021c7225 */ /* 0x000fe200078e001c */
[----:B------:R-:W-:Y:S02]  /*1b70*/  LOP3.LUT R5, R7, 0x38, R18, 0xf8, !PT ;  /* 0x0000003807057812 */ /* 0x000fe400078ef812 */
[----:B------:R-:W-:Y:S02]  /*1b80*/  SHF.R.U32.HI R182, RZ, 0x3, R7 ;  /* 0x00000003ffb67819 */ /* 0x000fe40000011607 */
[----:B------:R-:W-:Y:S01]  /*1b90*/  LOP3.LUT R2, R74, 0xfffffff0, RZ, 0xc0, !PT ;  /* 0xfffffff04a027812 */ /* 0x000fe200078ec0ff */
[----:B-1----:R-:W-:Y:S01]  /*1ba0*/  IMAD R20, R27, R8, RZ ;  /* 0x000000081b147224 */ /* 0x002fe200078e02ff */
[----:B------:R-:W-:Y:S01]  /*1bb0*/  LOP3.LUT R182, R5, R182, RZ, 0x3c, !PT ;  /* 0x000000b605b67212 */ /* 0x000fe200078e3cff */
[----:B------:R-:W-:Y:S01]  /*1bc0*/  IMAD.IADD R29, R29, 0x1, R4 ;  /* 0x000000011d1d7824 */ /* 0x000fe200078e0204 */
[----:B------:R-:W-:Y:S01]  /*1bd0*/  LEA.HI R7, R68, R75, RZ, 0x6 ;  /* 0x0000004b44077211 */ /* 0x000fe200078f30ff */
[----:B------:R-:W-:Y:S01]  /*1be0*/  IMAD.IADD R5, R75, 0x1, -R2 ;  /* 0x000000014b057824 */ /* 0x000fe200078e0a02 */
[----:B------:R-:W-:Y:S01]  /*1bf0*/  SHF.R.S32.HI R76, RZ, 0x1f, R229 ;  /* 0x0000001fff4c7819 */ /* 0x000fe200000114e5 */
[----:B------:R-:W-:-:S02]  /*1c00*/  IMAD R20, R15, R26, R20 ;  /* 0x0000001a0f147224 */ /* 0x000fc400078e0214 */
[----:B------:R-:W-:Y:S01]  /*1c10*/  IMAD.WIDE.U32 R26, R8, R26, R28 ;  /* 0x0000001a081a7225 */ /* 0x000fe200078e001c */
[----:B------:R-:W-:-:S03]  /*1c20*/  SHF.R.S32.HI R2, RZ, 0x1f, R5 ;  /* 0x0000001fff027819 */ /* 0x000fc60000011405 */
[----:B------:R-:W-:Y:S01]  /*1c30*/  IMAD.SHL.U32 R7, R7, 0x8, RZ ;  /* 0x0000000807077824 */ /* 0x000fe200078e00ff */
[----:B------:R-:W-:Y:S01]  /*1c40*/  IADD3 R21, R27, R20, RZ ;  /* 0x000000141b157210 */ /* 0x000fe20007ffe0ff */
[----:B------:R-:W-:Y:S01]  /*1c50*/  IMAD.MOV.U32 R20, RZ, RZ, R26 ;  /* 0x000000ffff147224 */ /* 0x000fe200078e001a */
[----:B------:R-:W-:Y:S01]  /*1c60*/  SHF.R.S32.HI R185, RZ, 0x1f, R184 ;  /* 0x0000001fffb97819 */ /* 0x000fe200000114b8 */
[----:B------:R-:W-:Y:S01]  /*1c70*/  IMAD R149, R65, R184, RZ ;  /* 0x000000b841957224 */ /* 0x000fe200078e02ff */
[----:B------:R-:W-:Y:S02]  /*1c80*/  LEA.HI R73, R2, R5, RZ, 0x3 ;  /* 0x0000000502497211 */ /* 0x000fe400078f18ff */
[----:B------:R-:W-:Y:S01]  /*1c90*/  LOP3.LUT R182, R182, 0xfffffe00, R7, 0xf8, !PT ;  /* 0xfffffe00b6b67812 */ /* 0x000fe200078ef807 */
[-C--:B------:R-:W-:Y:S01]  /*1ca0*/  IMAD R149, R185, R64.reuse, R149 ;  /* 0x00000040b9957224 */ /* 0x080fe200078e0295 */
[----:B------:R-:W-:Y:S01]  /*1cb0*/  SHF.R.S32.HI R103, RZ, 0x1f, R80 ;  /* 0x0000001fff677819 */ /* 0x000fe20000011450 */
[----:B------:R-:W-:Y:S01]  /*1cc0*/  IMAD.WIDE.U32 R20, R184, R64, R20 ;  /* 0x00000040b8147225 */ /* 0x000fe200078e0014 */
[----:B------:R-:W-:-:S02]  /*1cd0*/  LOP3.LUT R72, R73, 0xfffffff8, RZ, 0xc0, !PT ;  /* 0xfffffff849487812 */ /* 0x000fc400078ec0ff */
[----:B------:R-:W-:Y:S01]  /*1ce0*/  LEA.HI R103, R103, R80, RZ, 0x7 ;  /* 0x0000005067677211 */ /* 0x000fe200078f38ff */
[----:B------:R-:W-:Y:S01]  /*1cf0*/  IMAD.IADD R149, R21, 0x1, R149 ;  /* 0x0000000115957824 */ /* 0x000fe200078e0295 */
[----:B------:R-:W-:Y:S01]  /*1d00*/  SHF.R.S32.HI R183, RZ, 0x1f, R232 ;  /* 0x0000001fffb77819 */ /* 0x000fe200000114e8 */
[----:B------:R-:W-:Y:S01]  /*1d10*/  IMAD.IADD R72, R5, 0x1, -R72 ;  /* 0x0000000105487824 */ /* 0x000fe200078e0a48 */
[----:B------:R-:W-:-:S04]  /*1d20*/  SHF.R.S32.HI R103, RZ, 0x7, R103 ;  /* 0x00000007ff677819 */ /* 0x000fc80000011467 */
[----:B------:R-:W-:Y:S01]  /*1d30*/  IMNMX R103, RZ, R103, !PT ;  /* 0x00000067ff677217 */ /* 0x000fe20007800200 */
[----:B------:R-:W-:-:S04]  /*1d40*/  IMAD.WIDE R192, R231, 0x40, R184 ;  /* 0x00000040e7c07825 */ /* 0x000fc800078e02b8 */
[----:B------:R-:W-:Y:S01]  /*1d50*/  IMAD R189, R67, R184, RZ ;  /* 0x000000b843bd7224 */ /* 0x000fe200078e02ff */
[----:B------:R-:W-:-:S03]  /*1d60*/  LEA.HI R68, R68, R75, RZ, 0x5 ;  /* 0x0000004b44447211 */ /* 0x000fc600078f28ff */
[----:B------:R-:W-:Y:S01]  /*1d70*/  IMAD R189, R185, R66, R189 ;  /* 0x00000042b9bd7224 */ /* 0x000fe200078e02bd */
[----:B------:R-:W-:Y:S01]  /*1d80*/  MOV R53, 0x20 ;  /* 0x0000002000357802 */ /* 0x000fe20000000f00 */
[----:B------:R-:W-:Y:S01]  /*1d90*/  IMAD.MOV.U32 R55, RZ, RZ, 0x10 ;  /* 0x00000010ff377424 */ /* 0x000fe200078e00ff */
[C---:B------:R-:W-:Y:S01]  /*1da0*/  SHF.L.U64.HI R226, R66.reuse, 0x4, R67 ;  /* 0x0000000442e27819 */ /* 0x040fe20000010243 */
[----:B------:R-:W-:Y:S01]  /*1db0*/  IMAD.SHL.U32 R225, R66, 0x10, RZ ;  /* 0x0000001042e17824 */ /* 0x000fe200078e00ff */
[C---:B------:R-:W-:Y:S01]  /*1dc0*/  SHF.L.U64.HI R224, R64.reuse, 0x4, R65 ;  /* 0x0000000440e07819 */ /* 0x040fe20000010241 */
[----:B------:R-:W-:Y:S02]  /*1dd0*/  IMAD.SHL.U32 R223, R64, 0x10, RZ ;  /* 0x0000001040df7824 */ /* 0x000fe400078e00ff */
[----:B------:R-:W-:Y:S02]  /*1de0*/  IMAD.SHL.U32 R79, R71, 0x4, RZ ;  /* 0x00000004474f7824 */ /* 0x000fe400078e00ff */
[----:B--2---:R-:W-:-:S04]  /*1df0*/  @P0 IMAD.WIDE.U32 R28, R196, R233, RZ ;  /* 0x000000e9c41c0225 */ /* 0x004fc800078e00ff */
[----:B------:R-:W-:Y:S02]  /*1e00*/  @P0 IMAD.MOV.U32 R2, RZ, RZ, R28 ;  /* 0x000000ffff020224 */ /* 0x000fe400078e001c */
[----:B---3--:R-:W-:-:S04]  /*1e10*/  @!P0 IMAD R9, R25, R229, RZ ;  /* 0x000000e519098224 */ /* 0x008fc800078e02ff */
[C---:B------:R-:W-:Y:S02]  /*1e20*/  @!P0 IMAD R4, R24.reuse, R76, R9 ;  /* 0x0000004c18048224 */ /* 0x040fe400078e0209 */
[----:B------:R-:W-:-:S04]  /*1e30*/  @!P0 IMAD.WIDE.U32 R24, R24, R229, RZ ;  /* 0x000000e518188225 */ /* 0x000fc800078e00ff */
[----:B------:R-:W-:Y:S02]  /*1e40*/  @P0 IMAD R7, R197, R233, RZ ;  /* 0x000000e9c5070224 */ /* 0x000fe400078e02ff */
[----:B------:R-:W-:Y:S02]  /*1e50*/  @!P0 IMAD.MOV.U32 R2, RZ, RZ, R24 ;  /* 0x000000ffff028224 */ /* 0x000fe400078e0018 */
[----:B------:R-:W-:Y:S01]  /*1e60*/  @P0 IMAD.IADD R7, R29, 0x1, R7 ;  /* 0x000000011d070824 */ /* 0x000fe200078e0207 */
[----:B------:R-:W-:Y:S02]  /*1e70*/  @!P0 IADD3 R7, R25, R4, RZ ;  /* 0x0000000419078210 */ /* 0x000fe40007ffe0ff */
[C---:B------:R-:W-:Y:S02]  /*1e80*/  IADD3 R6, P1, R18.reuse, R2, RZ ;  /* 0x0000000212067210 */ /* 0x040fe40007f3e0ff */
[----:B------:R-:W-:Y:S02]  /*1e90*/  IADD3 R9, R18, 0x40, RZ ;  /* 0x0000004012097810 */ /* 0x000fe40007ffe0ff */
[----:B------:R-:W-:Y:S01]  /*1ea0*/  LEA R148, P0, R20, R16, 0x1 ;  /* 0x0000001014947211 */ /* 0x000fe200078008ff */
[----:B----4-:R-:W-:Y:S01]  /*1eb0*/  IMAD R5, R23, R232, RZ ;  /* 0x000000e817057224 */ /* 0x010fe200078e02ff */
[-C--:B------:R-:W-:Y:S01]  /*1ec0*/  ISETP.GE.AND P2, PT, R18, R81.reuse, PT ;  /* 0x000000511200720c */ /* 0x080fe20003f46270 */
[----:B------:R-:W-:Y:S01]  /*1ed0*/  IMAD.X R7, R19, 0x1, R7, P1 ;  /* 0x0000000113077824 */ /* 0x000fe200008e0607 */
[----:B------:R-:W-:-:S02]  /*1ee0*/  ISETP.GE.AND P1, PT, R9, R81, PT ;  /* 0x000000510900720c */ /* 0x000fc40003f26270 */
[----:B------:R-:W-:Y:S02]  /*1ef0*/  LEA.HI.X R149, R20, R17, R149, 0x1, P0 ;  /* 0x0000001114957211 */ /* 0x000fe400000f0c95 */
[----:B------:R-:W-:Y:S01]  /*1f00*/  IADD3 R186, P0, R18, R0, RZ ;  /* 0x0000000012ba7210 */ /* 0x000fe20007f1e0ff */
[----:B------:R-:W-:Y:S01]  /*1f10*/  IMAD R2, R22, R183, R5 ;  /* 0x000000b716027224 */ /* 0x000fe200078e0205 */
[----:B------:R-:W-:Y:S02]  /*1f20*/  SEL R78, RZ, 0xffffffff, P1 ;  /* 0xffffffffff4e7807 */ /* 0x000fe40000800000 */
[----:B------:R-:W-:Y:S02]  /*1f30*/  SEL R5, RZ, 0x1, P2 ;  /* 0x00000001ff057807 */ /* 0x000fe40001000000 */
[----:B------:R-:W-:Y:S02]  /*1f40*/  R2P PR, R72, 0x6 ;  /* 0x0000000648007804 */ /* 0x000fe40000000000 */
[----:B------:R-:W-:Y:S01]  /*1f50*/  ISETP.GT.AND P3, PT, R54, R103, PT ;  /* 0x000000673600720c */ /* 0x000fe20003f64270 */
[----:B------:R-:W-:-:S02]  /*1f60*/  IMAD.X R187, R19, 0x1, R3, P0 ;  /* 0x0000000113bb7824 */ /* 0x000fc400000e0603 */
[----:B------:R-:W-:-:S04]  /*1f70*/  IMAD.WIDE.U32 R22, R232, R22, R6 ;  /* 0x00000016e8167225 */ /* 0x000fc800078e0006 */
[----:B------:R-:W-:Y:S02]  /*1f80*/  IMAD R195, R193, R196, RZ ;  /* 0x000000c4c1c37224 */ /* 0x000fe400078e02ff */
[----:B------:R-:W-:-:S04]  /*1f90*/  IMAD.WIDE.U32 R186, R184, R66, R186 ;  /* 0x00000042b8ba7225 */ /* 0x000fc800078e00ba */
[----:B------:R-:W-:Y:S01]  /*1fa0*/  IMAD.IADD R23, R23, 0x1, R2 ;  /* 0x0000000117177824 */ /* 0x000fe200078e0202 */
[----:B------:R-:W-:Y:S01]  /*1fb0*/  LOP3.LUT R0, R68, 0xffffffe0, RZ, 0xc0, !PT ;  /* 0xffffffe044007812 */ /* 0x000fe200078ec0ff */
[----:B------:R-:W-:Y:S01]  /*1fc0*/  IMAD.SHL.U32 R78, R78, 0x2, RZ ;  /* 0x000000024e4e7824 */ /* 0x000fe200078e00ff */
[----:B------:R-:W-:Y:S01]  /*1fd0*/  LEA R228, P0, R186, R190, 0x1 ;  /* 0x000000bebae47211 */ /* 0x000fe200078008ff */
[C---:B------:R-:W-:Y:S02]  /*1fe0*/  IMAD R195, R192.reuse, R197, R195 ;  /* 0x000000c5c0c37224 */ /* 0x040fe400078e02c3 */
[----:B------:R-:W-:Y:S02]  /*1ff0*/  IMAD.IADD R189, R187, 0x1, R189 ;  /* 0x00000001bbbd7824 */ /* 0x000fe400078e02bd */
[----:B------:R-:W-:Y:S01]  /*2000*/  IMAD.WIDE.U32 R192, R192, R196, R22 ;  /* 0x000000c4c0c07225 */ /* 0x000fe200078e0016 */
[----:B------:R-:W-:Y:S02]  /*2010*/  LOP3.LUT R78, R78, 0x2, R5, 0xe2, !PT ;  /* 0x000000024e4e7812 */ /* 0x000fe400078ee205 */
[----:B------:R-:W-:Y:S01]  /*2020*/  SHF.R.S32.HI R68, RZ, 0x5, R68 ;  /* 0x00000005ff447819 */ /* 0x000fe20000011444 */
[----:B------:R-:W-:Y:S01]  /*2030*/  @!P4 IMAD.MOV.U32 R14, RZ, RZ, RZ ;  /* 0x000000ffff0ec224 */ /* 0x000fe200078e00ff */
[----:B------:R-:W-:Y:S01]  /*2040*/  IADD3 R77, -R0, R75, RZ ;  /* 0x0000004b004d7210 */ /* 0x000fe20007ffe1ff */
[----:B------:R-:W-:Y:S01]  /*2050*/  IMAD.IADD R195, R193, 0x1, R195 ;  /* 0x00000001c1c37824 */ /* 0x000fe200078e02c3 */
[----:B------:R-:W-:-:S02]  /*2060*/  SEL R55, R55, 0xfffffff0, !P1 ;  /* 0xfffffff037377807 */ /* 0x000fc40004800000 */
[----:B------:R-:W-:Y:S02]  /*2070*/  SEL R53, R53, 0xffffffe0, !P2 ;  /* 0xffffffe035357807 */ /* 0x000fe40005000000 */
[----:B------:R-:W-:Y:S01]  /*2080*/  LEA.HI.X R227, R186, R191, R189, 0x1, P0 ;  /* 0x000000bfbae37211 */ /* 0x000fe200000f0cbd */
[----:B------:R-:W-:Y:S05]  /*2090*/  @!P3 BRA `(.L_x_2951) ;  /* 0x0000c3300000b947 */ /* 0x000fea0003800000 */
[----:B------:R-:W2:Y:S04]  /*20a0*/  LD.E.64 R28, [R10.64+0x120] ;  /* 0x000120060a1c7980 */ /* 0x000ea8000c101b00 */
[----:B------:R-:W3:Y:S04]  /*20b0*/  LD.E.64 R30, [R10.64+0x118] ;  /* 0x000118060a1e7980 */ /* 0x000ee8000c101b00 */
[----:B------:R-:W4:Y:S04]  /*20c0*/  LD.E.64 R214, [R10.64+0x130] ;  /* 0x000130060ad67980 */ /* 0x000f28000c101b00 */
[----:B------:R-:W5:Y:S04]  /*20d0*/  LD.E.64 R244, [R10.64+0x128] ;  /* 0x000128060af47980 */ /* 0x000f68000c101b00 */
[----:B------:R-:W5:Y:S04]  /*20e0*/  LD.E.64 R24, [R10.64+0x140] ;  /* 0x000140060a187980 */ /* 0x000f68000c101b00 */
[----:B------:R-:W5:Y:S04]  /*20f0*/  LD.E.64 R16, [R10.64+0x138] ;  /* 0x000138060a107980 */ /* 0x000f68000c101b00 */
[----:B------:R-:W5:Y:S04]  /*2100*/  LD.E R12, [R10.64+0xd0] ;  /* 0x0000d0060a0c7980 */ /* 0x000f68000c101900 */
[----:B------:R-:W5:Y:S04]  /*2110*/  LD.E.64 R22, [R10.64+0x110] ;  /* 0x000110060a167980 */ /* 0x000f68000c101b00 */
[----:B------:R-:W5:Y:S04]  /*2120*/  LD.E.64 R20, [R10.64+0x108] ;  /* 0x000108060a147980 */ /* 0x000f68000c101b00 */
[----:B------:R-:W5:Y:S04]  /*2130*/  LD.E.64 R6, [R10.64+0x150] ;  /* 0x000150060a067980 */ /* 0x000f68000c101b00 */
[----:B------:R-:W5:Y:S01]  /*2140*/  LD.E.64 R4, [R10.64+0x148] ;  /* 0x000148060a047980 */ /* 0x000f62000c101b00 */
[----:B------:R-:W-:Y:S01]  /*2150*/  IMAD.IADD R14, R14, 0x1, R13 ;  /* 0x000000010e0e7824 */ /* 0x000fe200078e020d */
[C---:B------:R-:W-:Y:S01]  /*2160*/  SHF.L.U64.HI R97, R66.reuse, 0x6, R67 ;  /* 0x0000000642617819 */ /* 0x040fe20000010243 */
[----:B------:R-:W-:Y:S01]  /*2170*/  IMAD.SHL.U32 R96, R66, 0x40, RZ ;  /* 0x0000004042607824 */ /* 0x000fe200078e00ff */
[----:B------:R-:W-:Y:S01]  /*2180*/  LOP3.LUT R179, R78, 0xffff, RZ, 0xc0, !PT ;  /* 0x0000ffff4eb37812 */ /* 0x000fe200078ec0ff */
[C---:B------:R-:W-:Y:S01]  /*2190*/  IMAD.WIDE.U32 R202, R64.reuse, 0xc0, RZ ;  /* 0x000000c040ca7825 */ /* 0x040fe200078e00ff */
[----:B------:R-:W-:-:S02]  /*21a0*/  SHF.L.U64.HI R92, R64, 0x5, R65 ;  /* 0x00000005405c7819 */ /* 0x000fc40000010241 */
[C---:B------:R-:W-:Y:S01]  /*21b0*/  SHF.L.U32 R91, R64.reuse, 0x5, RZ ;  /* 0x00000005405b7819 */ /* 0x040fe200000006ff */
[C---:B------:R-:W-:Y:S01]  /*21c0*/  IMAD.WIDE.U32 R206, R64.reuse, 0x60, RZ ;  /* 0x0000006040ce7825 */ /* 0x040fe200078e00ff */
[C---:B------:R-:W-:Y:S02]  /*21d0*/  SHF.L.U64.HI R89, R64.reuse, 0x6, R65 ;  /* 0x0000000640597819 */ /* 0x040fe40000010241 */
[----:B------:R-:W-:Y:S01]  /*21e0*/  LOP3.LUT R180, R179, 0x1, RZ, 0xc0, !PT ;  /* 0x00000001b3b47812 */ /* 0x000fe200078ec0ff */
[----:B------:R-:W-:Y:S01]  /*21f0*/  IMAD.SHL.U32 R88, R64, 0x40, RZ ;  /* 0x0000004040587824 */ /* 0x000fe200078e00ff */
[----:B------:R-:W-:Y:S01]  /*2200*/  SHF.L.U64.HI R92, R91, 0x1, R92 ;  /* 0x000000015b5c7819 */ /* 0x000fe2000001025c */
[C---:B------:R-:W-:Y:S01]  /*2210*/  IMAD R87, R65.reuse, 0xa0, RZ ;  /* 0x000000a041577824 */ /* 0x040fe200078e02ff */
[----:B------:R-:W-:Y:S01]  /*2220*/  IADD3 R84, R184, 0x10, RZ ;  /* 0x00000010b8547810 */ /* 0x000fe20007ffe0ff */
        /* <DEDUP_REMOVED lines=17> */
[----:B------:R-:W-:Y:S01]  /*2340*/  LOP3.LUT R179, R179, 0x2, RZ, 0xc0, !PT ;  /* 0x00000002b3b37812 */ /* 0x000fe200078ec0ff */
[----:B------:R-:W-:Y:S01]  /*2350*/  IMAD.IADD R87, R205, 0x1, R87 ;  /* 0x00000001cd577824 */ /* 0x000fe200078e0257 */
[----:B------:R-:W-:Y:S01]  /*2360*/  SHF.L.U32 R88, R88, 0x1, RZ ;  /* 0x0000000158587819 */ /* 0x000fe200000006ff */
[----:B------:R-:W-:-:S02]  /*2370*/  IMAD.IADD R85, R201, 0x1, R85 ;  /* 0x00000001c9557824 */ /* 0x000fc400078e0255 */
[----:B--2---:R-:W-:-:S04]  /*2380*/  IMAD R3, R29, R229, RZ ;  /* 0x000000e51d037224 */ /* 0x004fc800078e02ff */
[----:B------:R-:W-:Y:S02]  /*2390*/  IMAD R0, R28, R76, R3 ;  /* 0x0000004c1c007224 */ /* 0x000fe400078e0203 */
[----:B------:R-:W-:Y:S01]  /*23a0*/  IMAD.WIDE.U32 R28, R229, R28, R18 ;  /* 0x0000001ce51c7225 */ /* 0x000fe200078e0012 */
[----:B----4-:R-:W-:-:S03]  /*23b0*/  SHF.L.U32 R124, R214, 0x4, RZ ;  /* 0x00000004d67c7819 */ /* 0x010fc600000006ff */
[----:B---3--:R-:W-:Y:S01]  /*23c0*/  IMAD R3, R31, R229, RZ ;  /* 0x000000e51f037224 */ /* 0x008fe200078e02ff */
[----:B------:R-:W-:Y:S01]  /*23d0*/  SHF.L.U64.HI R125, R214, 0x5, R215 ;  /* 0x00000005d67d7819 */ /* 0x000fe200000102d7 */
[----:B------:R-:W-:Y:S01]  /*23e0*/  IMAD.IADD R29, R29, 0x1, R0 ;  /* 0x000000011d1d7824 */ /* 0x000fe200078e0200 */
[C---:B-----5:R-:W-:Y:S01]  /*23f0*/  SHF.L.U32 R105, R244.reuse, 0x4, RZ ;  /* 0x00000004f4697819 */ /* 0x060fe200000006ff */
[----:B------:R-:W-:Y:S01]  /*2400*/  IMAD.WIDE.U32 R26, R229, R30, R18 ;  /* 0x0000001ee51a7225 */ /* 0x000fe200078e0012 */
[C-C-:B------:R-:W-:Y:S02]  /*2410*/  SHF.L.U64.HI R102, R244.reuse, 0x4, R245.reuse ;  /* 0x00000004f4667819 */ /* 0x140fe400000102f5 */
[----:B------:R-:W-:Y:S01]  /*2420*/  SHF.L.U64.HI R110, R244, 0x5, R245 ;  /* 0x00000005f46e7819 */ /* 0x000fe200000102f5 */
[----:B------:R-:W-:Y:S01]  /*2430*/  IMAD R0, R30, R76, R3 ;  /* 0x0000004c1e007224 */ /* 0x000fe200078e0203 */
[----:B------:R-:W-:Y:S01]  /*2440*/  SHF.R.S32.HI R3, RZ, 0x1f, R13 ;  /* 0x0000001fff037819 */ /* 0x000fe2000001140d */
        /* <DEDUP_REMOVED lines=21> */
[----:B------:R-:W-:Y:S02]  /*25a0*/  IMAD.X R17, R185, 0x1, ~R17, P0 ;  /* 0x00000001b9117824 */ /* 0x000fe400000e0e11 */
[C---:B------:R-:W-:Y:S01]  /*25b0*/  IMAD.WIDE.U32 R28, R16.reuse, R8, R26 ;  /* 0x00000008101c7225 */ /* 0x040fe200078e001a */
[----:B------:R-:W-:Y:S02]  /*25c0*/  IADD3 R27, R25, R2, RZ ;  /* 0x00000002191b7210 */ /* 0x000fe40007ffe0ff */
[----:B------:R-:W-:Y:S01]  /*25d0*/  MOV R26, R24 ;  /* 0x00000018001a7202 */ /* 0x000fe20000000f00 */
[----:B------:R-:W-:Y:S02]  /*25e0*/  IMAD R133, R17, R214, RZ ;  /* 0x000000d611857224 */ /* 0x000fe400078e02ff */
[----:B------:R-:W-:Y:S02]  /*25f0*/  IMAD R0, R16, R15, R0 ;  /* 0x0000000f10007224 */ /* 0x000fe400078e0200 */
[----:B------:R-:W-:-:S02]  /*2600*/  IMAD R133, R215, R3, R133 ;  /* 0x00000003d7857224 */ /* 0x000fc400078e0285 */
[----:B------:R-:W-:-:S04]  /*2610*/  IMAD.WIDE.U32 R12, R214, R3, R26 ;  /* 0x00000003d60c7225 */ /* 0x000fc800078e001a */
[----:B------:R-:W-:Y:S01]  /*2620*/  IMAD R141, R165, R14, RZ ;  /* 0x0000000ea58d7224 */ /* 0x000fe200078e02ff */
[----:B------:R-:W-:Y:S01]  /*2630*/  IADD3 R133, R13, R133, RZ ;  /* 0x000000850d857210 */ /* 0x000fe20007ffe0ff */
[----:B------:R-:W-:Y:S01]  /*2640*/  IMAD R2, R184, R165, R79 ;  /* 0x000000a5b8027224 */ /* 0x000fe200078e024f */
[C---:B------:R-:W-:Y:S01]  /*2650*/  LEA R134, P1, R12.reuse, R22, 0x1 ;  /* 0x000000160c867211 */ /* 0x040fe200078208ff */
[----:B------:R-:W-:Y:S01]  /*2660*/  IMAD.IADD R25, R29, 0x1, R0 ;  /* 0x000000011d197824 */ /* 0x000fe200078e0200 */
[----:B------:R-:W-:Y:S01]  /*2670*/  SHF.R.S32.HI R0, RZ, 0x1f, R141 ;  /* 0x0000001fff007819 */ /* 0x000fe2000001148d */
[----:B------:R-:W-:Y:S01]  /*2680*/  IMAD.MOV.U32 R24, RZ, RZ, R28 ;  /* 0x000000ffff187224 */ /* 0x000fe200078e001c */
[----:B------:R-:W-:Y:S01]  /*2690*/  IADD3 R13, P3, R141, R2, RZ ;  /* 0x000000028d0d7210 */ /* 0x000fe20007f7e0ff */
[----:B------:R-:W-:Y:S01]  /*26a0*/  IMAD R137, R17, R244, RZ ;  /* 0x000000f411897224 */ /* 0x000fe200078e02ff */
[----:B------:R-:W-:Y:S01]  /*26b0*/  LEA.HI.X R133, R12, R23, R133, 0x1, P1 ;  /* 0x000000170c857211 */ /* 0x000fe200008f0c85 */
[----:B------:R-:W-:-:S04]  /*26c0*/  IMAD.WIDE.U32 R14, R244, R3, R24 ;  /* 0x00000003f40e7225 */ /* 0x000fc800078e0018 */
[----:B------:R-:W-:Y:S01]  /*26d0*/  IMAD R137, R245, R3, R137 ;  /* 0x00000003f5897224 */ /* 0x000fe200078e0289 */
[----:B------:R-:W-:Y:S01]  /*26e0*/  LEA R136, P0, R14, R20, 0x1 ;  /* 0x000000140e887211 */ /* 0x000fe200078008ff */
[----:B------:R-:W-:Y:S01]  /*26f0*/  IMAD.IADD R3, R79, 0x1, R2 ;  /* 0x000000014f037824 */ /* 0x000fe200078e0202 */
[----:B------:R-:W-:Y:S01]  /*2700*/  LEA.HI.X.SX32 R2, R2, R0, 0x1, P3 ;  /* 0x0000000002027211 */ /* 0x000fe200018f0eff */
[----:B------:R-:W-:Y:S02]  /*2710*/  IMAD.SHL.U32 R12, R13, 0x2, RZ ;  /* 0x000000020d0c7824 */ /* 0x000fe400078e00ff */
[----:B------:R-:W-:Y:S01]  /*2720*/  IMAD.IADD R137, R15, 0x1, R137 ;  /* 0x000000010f897824 */ /* 0x000fe200078e0289 */
[----:B------:R-:W-:Y:S01]  /*2730*/  SHF.L.U64.HI R13, R13, 0x1, R2 ;  /* 0x000000010d0d7819 */ /* 0x000fe20000010202 */
[----:B------:R-:W-:Y:S01]  /*2740*/  IMAD.SHL.U32 R181, R165, 0x10, RZ ;  /* 0x00000010a5b57824 */ /* 0x000fe200078e00ff */
[-C--:B------:R-:W-:Y:S01]  /*2750*/  IADD3 R56, P1, R6, R12.reuse, RZ ;  /* 0x0000000c06387210 */ /* 0x080fe20007f3e0ff */
[----:B------:R-:W-:Y:S01]  /*2760*/  IMAD.SHL.U32 R113, R244, 0x20, RZ ;  /* 0x00000020f4717824 */ /* 0x000fe200078e00ff */
[----:B------:R-:W-:Y:S01]  /*2770*/  LEA.HI.X R137, R14, R21, R137, 0x1, P0 ;  /* 0x000000150e897211 */ /* 0x000fe200000f0c89 */
[----:B------:R-:W-:Y:S01]  /*2780*/  IMAD.SHL.U32 R126, R214, 0x20, RZ ;  /* 0x00000020d67e7824 */ /* 0x000fe200078e00ff */
[----:B------:R-:W-:Y:S01]  /*2790*/  IADD3 R12, P0, R4, R12, RZ ;  /* 0x0000000c040c7210 */ /* 0x000fe20007f1e0ff */
[----:B------:R-:W-:Y:S01]  /*27a0*/  IMAD.X R57, R7, 0x1, R13, P1 ;  /* 0x0000000107397824 */ /* 0x000fe200008e060d */
[----:B------:R-:W-:Y:S01]  /*27b0*/  IADD3 R172, R181, 0x40, RZ ;  /* 0x00000040b5ac7810 */ /* 0x000fe20007ffe0ff */
[----:B------:R-:W-:Y:S01]  /*27c0*/  IMAD.SHL.U32 R129, R214, 0x40, RZ ;  /* 0x00000040d6817824 */ /* 0x000fe200078e00ff */
[----:B------:R-:W-:Y:S01]  /*27d0*/  IADD3.X R13, R5, R13, RZ, P0, !PT ;  /* 0x0000000d050d7210 */ /* 0x000fe200007fe4ff */
[----:B------:R-:W-:Y:S01]  /*27e0*/  IMAD R173, R165, 0x30, RZ ;  /* 0x00000030a5ad7824 */ /* 0x000fe200078e02ff */
[----:B------:R-:W-:Y:S01]  /*27f0*/  IADD3 R98, P0, R225, 0x40, RZ ;  /* 0x00000040e1627810 */ /* 0x000fe20007f1e0ff */
[----:B------:R-:W-:Y:S01]  /*2800*/  IMAD.SHL.U32 R171, R165, 0x40, RZ ;  /* 0x00000040a5ab7824 */ /* 0x000fe200078e00ff */
[----:B------:R-:W-:Y:S01]  /*2810*/  IADD3 R141, P2, R141, R3, RZ ;  /* 0x000000038d8d7210 */ /* 0x000fe20007f5e0ff */
[----:B------:R-:W-:Y:S01]  /*2820*/  IMAD R169, R165, 0x50, RZ ;  /* 0x00000050a5a97824 */ /* 0x000fe200078e02ff */
[----:B------:R-:W-:Y:S01]  /*2830*/  IADD3 R170, R181, R172, RZ ;  /* 0x000000acb5aa7210 */ /* 0x000fe20007ffe0ff */
[----:B------:R-:W-:Y:S01]  /*2840*/  IMAD.X R99, RZ, RZ, R226, P0 ;  /* 0x000000ffff637224 */ /* 0x000fe200000e06e2 */
[----:B------:R-:W-:Y:S01]  /*2850*/  IADD3 R238, P0, R96, 0x40, RZ ;  /* 0x0000004060ee7810 */ /* 0x000fe20007f1e0ff */
[----:B------:R-:W-:Y:S01]  /*2860*/  IMAD R167, R165, 0x60, RZ ;  /* 0x00000060a5a77824 */ /* 0x000fe200078e02ff */
[-C--:B------:R-:W-:Y:S01]  /*2870*/  IADD3 R242, P1, R98, R225.reuse, RZ ;  /* 0x000000e162f27210 */ /* 0x080fe20007f3e0ff */
[----:B------:R-:W-:Y:S01]  /*2880*/  IMAD.IADD R168, R181, 0x1, R170 ;  /* 0x00000001b5a87824 */ /* 0x000fe200078e02aa */
[----:B------:R-:W-:Y:S01]  /*2890*/  LEA.HI.X.SX32 R0, R3, R0, 0x1, P2 ;  /* 0x0000000003007211 */ /* 0x000fe200010f0eff */
[----:B------:R-:W-:Y:S01]  /*28a0*/  IMAD.X R239, RZ, RZ, R97, P0 ;  /* 0x000000ffffef7224 */ /* 0x000fe200000e0661 */
[----:B------:R-:W-:Y:S01]  /*28b0*/  SHF.L.U32 R140, R141, 0x1, RZ ;  /* 0x000000018d8c7819 */ /* 0x000fe200000006ff */
[----:B------:R-:W-:Y:S01]  /*28c0*/  IMAD.IADD R166, R181, 0x1, R168 ;  /* 0x00000001b5a67824 */ /* 0x000fe200078e02a8 */
[----:B------:R-:W-:Y:S01]  /*28d0*/  IADD3 R104, P0, R105, 0x40, RZ ;  /* 0x0000004069687810 */ /* 0x000fe20007f1e0ff */
[----:B------:R-:W-:Y:S01]  /*28e0*/  IMAD R3, R67, 0x30, RZ ;  /* 0x0000003043037824 */ /* 0x000fe200078e02ff */
[----:B------:R-:W-:Y:S01]  /*28f0*/  IADD3.X R243, R99, R226, RZ, P1, !PT ;  /* 0x000000e263f37210 */ /* 0x000fe20000ffe4ff */
[----:B------:R-:W-:Y:S01]  /*2900*/  IMAD.IADD R164, R181, 0x1, R166 ;  /* 0x00000001b5a47824 */ /* 0x000fe200078e02a6 */
[----:B------:R-:W-:Y:S01]  /*2910*/  IADD3 R240, P1, R242, R225, RZ ;  /* 0x000000e1f2f07210 */ /* 0x000fe20007f3e0ff */
[----:B------:R-:W-:Y:S01]  /*2920*/  IMAD.X R107, RZ, RZ, R102, P0 ;  /* 0x000000ffff6b7224 */ /* 0x000fe200000e0666 */
[----:B------:R-:W-:Y:S01]  /*2930*/  SHF.L.U64.HI R141, R141, 0x1, R0 ;  /* 0x000000018d8d7819 */ /* 0x000fe20000010200 */
[C---:B------:R-:W-:Y:S01]  /*2940*/  IMAD R127, R215.reuse, 0x60, RZ ;  /* 0x00000060d77f7824 */ /* 0x040fe200078e02ff */
        /* <DEDUP_REMOVED lines=10> */
[----:B------:R-:W-:Y:S01]  /*29f0*/  IMAD R5, R65, 0xc0, RZ ;  /* 0x000000c041057824 */ /* 0x000fe200078e02ff */
[----:B------:R-:W-:Y:S01]  /*2a00*/  IADD3.X R106, R107, R102, RZ, P1, !PT ;  /* 0x000000666b6a7210 */ /* 0x000fe20000ffe4ff */
[----:B------:R-:W-:Y:S01]  /*2a10*/  IMAD.X R115, R110, 0x1, R107, P0 ;  /* 0x000000016e737824 */ /* 0x000fe200000e066b */
[----:B------:R-:W-:Y:S01]  /*2a20*/  IADD3 R114, P1, R113, R109, RZ ;  /* 0x0000006d71727210 */ /* 0x000fe20007f3e0ff */
[----:B------:R-:W-:Y:S01]  /*2a30*/  IMAD R7, R65, 0x60, RZ ;  /* 0x0000006041077824 */ /* 0x000fe200078e02ff */
[----:B------:R-:W-:Y:S01]  /*2a40*/  IADD3 R116, P0, R112, R113, RZ ;  /* 0x0000007170747210 */ /* 0x000fe20007f1e0ff */
[----:B------:R-:W-:Y:S01]  /*2a50*/  IMAD.WIDE.U32 R218, R214, 0xa0, RZ ;  /* 0x000000a0d6da7825 */ /* 0x000fe200078e00ff */
[----:B------:R-:W-:-:S02]  /*2a60*/  IADD3 R86, R203, R5, RZ ;  /* 0x00000005cb567210 */ /* 0x000fc40007ffe0ff */
[----:B------:R-:W-:Y:S01]  /*2a70*/  IADD3.X R117, R110, R106, RZ, P1, !PT ;  /* 0x0000006a6e757210 */ /* 0x000fe20000ffe4ff */
[----:B------:R-:W-:Y:S01]  /*2a80*/  IMAD.IADD R90, R207, 0x1, R7 ;  /* 0x00000001cf5a7824 */ /* 0x000fe200078e0207 */
[----:B------:R-:W-:Y:S01]  /*2a90*/  IADD3.X R119, R115, R110, RZ, P0, !PT ;  /* 0x0000006e73777210 */ /* 0x000fe200007fe4ff */
[C---:B------:R-:W-:Y:S01]  /*2aa0*/  IMAD R7, R215.reuse, 0xa0, RZ ;  /* 0x000000a0d7077824 */ /* 0x040fe200078e02ff */
[----:B------:R-:W-:Y:S01]  /*2ab0*/  SHF.L.U64.HI R15, R214, 0x4, R215 ;  /* 0x00000004d60f7819 */ /* 0x000fe200000102d7 */
[----:B------:R-:W-:Y:S01]  /*2ac0*/  IMAD R5, R215, 0xe0, RZ ;  /* 0x000000e0d7057824 */ /* 0x000fe200078e02ff */
[-C--:B------:R-:W-:Y:S01]  /*2ad0*/  IADD3 R121, P1, R114, R113.reuse, RZ ;  /* 0x0000007172797210 */ /* 0x080fe20007f3e0ff */
[----:B------:R-:W-:Y:S01]  /*2ae0*/  IMAD.WIDE.U32 R216, R214, 0xc0, RZ ;  /* 0x000000c0d6d87825 */ /* 0x000fe200078e00ff */
[----:B------:R-:W-:Y:S02]  /*2af0*/  IADD3 R123, P0, R116, R113, RZ ;  /* 0x00000071747b7210 */ /* 0x000fe40007f1e0ff */
[----:B------:R-:W-:Y:S01]  /*2b00*/  IADD3 R162, R181, R163, RZ ;  /* 0x000000a3b5a27210 */ /* 0x000fe20007ffe0ff */
[----:B------:R-:W-:Y:S01]  /*2b10*/  IMAD R165, R165, 0x70, RZ ;  /* 0x00000070a5a57824 */ /* 0x000fe200078e02ff */
[----:B------:R-:W-:Y:S01]  /*2b20*/  SHF.L.U64.HI R122, R124, 0x1, R15 ;  /* 0x000000017c7a7819 */ /* 0x000fe2000001020f */
[----:B------:R-:W-:Y:S01]  /*2b30*/  IMAD.WIDE.U32 R212, R66, 0x30, R242 ;  /* 0x0000003042d47825 */ /* 0x000fe200078e00f2 */
[----:B------:R-:W-:-:S02]  /*2b40*/  SHF.L.U64.HI R125, R126, 0x1, R125 ;  /* 0x000000017e7d7819 */ /* 0x000fc4000001027d */
[----:B------:R-:W-:Y:S01]  /*2b50*/  SHF.L.U64.HI R128, R129, 0x1, R128 ;  /* 0x0000000181807819 */ /* 0x000fe20000010280 */
[----:B------:R-:W-:Y:S01]  /*2b60*/  IMAD.WIDE.U32 R210, R66, 0x30, R240 ;  /* 0x0000003042d27825 */ /* 0x000fe200078e00f0 */
[----:B------:R-:W-:Y:S02]  /*2b70*/  MOV R14, R54 ;  /* 0x00000036000e7202 */ /* 0x000fe40000000f00 */
[----:B------:R-:W-:Y:S01]  /*2b80*/  SHF.L.U32 R126, R126, 0x1, RZ ;  /* 0x000000017e7e7819 */ /* 0x000fe200000006ff */
[----:B------:R-:W-:Y:S01]  /*2b90*/  IMAD.WIDE.U32 R214, R214, 0xe0, RZ ;  /* 0x000000e0d6d67825 */ /* 0x000fe200078e00ff */
[----:B------:R-:W-:Y:S02]  /*2ba0*/  IADD3 R130, R219, R7, RZ ;  /* 0x00000007db827210 */ /* 0x000fe40007ffe0ff */
[----:B------:R-:W-:Y:S01]  /*2bb0*/  SHF.R.S32.HI R161, RZ, 0x1f, R181 ;  /* 0x0000001fffa17819 */ /* 0x000fe200000114b5 */
        /* <DEDUP_REMOVED lines=10> */
[----:B------:R-:W-:Y:S01]  /*2c60*/  IADD3 R95, R213, R3, RZ ;  /* 0x00000003d55f7210 */ /* 0x000fe20007ffe0ff */
[----:B------:R-:W-:Y:S01]  /*2c70*/  IMAD.IADD R131, R217, 0x1, R131 ;  /* 0x00000001d9837824 */ /* 0x000fe200078e0283 */
[----:B------:R-:W-:Y:S01]  /*2c80*/  SHF.R.S32.HI R159, RZ, 0x1f, R172 ;  /* 0x0000001fff9f7819 */ /* 0x000fe200000114ac */
[----:B------:R-:W-:Y:S01]  /*2c90*/  IMAD.IADD R132, R215, 0x1, R5 ;  /* 0x00000001d7847824 */ /* 0x000fe200078e0205 */
[C---:B------:R-:W-:Y:S01]  /*2ca0*/  IADD3 R94, R3.reuse, R211, RZ ;  /* 0x000000d3035e7210 */ /* 0x040fe20007ffe0ff */
[----:B------:R-:W-:Y:S01]  /*2cb0*/  IMAD.IADD R93, R3, 0x1, R209 ;  /* 0x00000001035d7824 */ /* 0x000fe200078e02d1 */
[----:B------:R-:W-:Y:S01]  /*2cc0*/  SHF.R.S32.HI R157, RZ, 0x1f, R170 ;  /* 0x0000001fff9d7819 */ /* 0x000fe200000114aa */
[----:B------:R-:W-:Y:S01]  /*2cd0*/  IMAD.X R118, R117, 0x1, R110, P1 ;  /* 0x0000000175767824 */ /* 0x000fe200008e066e */
[----:B------:R-:W-:Y:S01]  /*2ce0*/  SHF.R.S32.HI R155, RZ, 0x1f, R168 ;  /* 0x0000001fff9b7819 */ /* 0x000fe200000114a8 */
[----:B------:R-:W-:Y:S01]  /*2cf0*/  IMAD.X R120, R119, 0x1, R110, P0 ;  /* 0x0000000177787824 */ /* 0x000fe200000e066e */
[----:B------:R-:W-:-:S02]  /*2d00*/  SHF.R.S32.HI R153, RZ, 0x1f, R166 ;  /* 0x0000001fff997819 */ /* 0x000fc400000114a6 */
[----:B------:R-:W-:Y:S02]  /*2d10*/  SHF.R.S32.HI R151, RZ, 0x1f, R164 ;  /* 0x0000001fff977819 */ /* 0x000fe400000114a4 */
[----:B------:R-:W-:Y:S02]  /*2d20*/  SHF.R.S32.HI R147, RZ, 0x1f, R163 ;  /* 0x0000001fff937819 */ /* 0x000fe400000114a3 */
[----:B------:R-:W-:Y:S02]  /*2d30*/  SHF.R.S32.HI R146, RZ, 0x1f, R162 ;  /* 0x0000001fff927819 */ /* 0x000fe400000114a2 */
.L_x_3085:
        /* <DEDUP_REMOVED lines=17> */
.L_x_2953:
[----:B------:R-:W-:Y:S05]  /*2e50*/  BSYNC B0 ;  /* 0x0000000000007941 */ /* 0x000fea0003800000 */
.L_x_2952:
        /* <DEDUP_REMOVED lines=15> */
.L_x_2955:
[----:B------:R-:W-:Y:S05]  /*2f50*/  BSYNC B0 ;  /* 0x0000000000007941 */ /* 0x000fea0003800000 */
.L_x_2954:
        /* <DEDUP_REMOVED lines=15> */
.L_x_2957:
[----:B------:R-:W-:Y:S05]  /*3050*/  BSYNC B0 ;  /* 0x0000000000007941 */ /* 0x000fea0003800000 */
.L_x_2956:
        /* <DEDUP_REMOVED lines=15> */
.L_x_2959:
[----:B------:R-:W-:Y:S05]  /*3150*/  BSYNC B0 ;  /* 0x0000000000007941 */ /* 0x000fea0003800000 */
.L_x_2958:
        /* <DEDUP_REMOVED lines=15> */
.L_x_2961:
[----:B------:R-:W-:Y:S05]  /*3250*/  BSYNC B0 ;  /* 0x0000000000007941 */ /* 0x000fea0003800000 */
.L_x_2960:
        /* <DEDUP_REMOVED lines=15> */
.L_x_2963:
[----:B------:R-:W-:Y:S05]  /*3350*/  BSYNC B0 ;  /* 0x0000000000007941 */ /* 0x000fea0003800000 */
.L_x_2962:
        /* <DEDUP_REMOVED lines=15> */
.L_x_2965:
[----:B------:R-:W-:Y:S05]  /*3450*/  BSYNC B0 ;  /* 0x0000000000007941 */ /* 0x000fea0003800000 */
.L_x_2964:
        /* <DEDUP_REMOVED lines=15> */
.L_x_2967:
[----:B------:R-:W-:Y:S05]  /*3550*/  BSYNC B0 ;  /* 0x0000000000007941 */ /* 0x000fea0003800000 */
.L_x_2966:
        /* <DEDUP_REMOVED lines=66> */
.L_x_2974:
[----:B------:R-:W-:Y:S05]  /*3980*/  BSYNC B0 ;  /* 0x0000000000007941 */ /* 0x000fea0003800000 */
.L_x_2973:
        /* <DEDUP_REMOVED lines=49> */
.L_x_2972:
[----:B------:R-:W-:Y:S05]  /*3ca0*/  BSYNC B1 ;  /* 0x0000000000017941 */ /* 0x000fea0003800000 */
.L_x_2971:
        /* <DEDUP_REMOVED lines=63> */
.L_x_2978:
[----:B------:R-:W-:Y:S05]  /*40a0*/  BSYNC B0 ;  /* 0x0000000000007941 */ /* 0x000fea0003800000 */
.L_x_2977:
        /* <DEDUP_REMOVED lines=52> */
.L_x_2976:
[----:B------:R-:W-:Y:S05]  /*43f0*/  BSYNC B1 ;  /* 0x0000000000017941 */ /* 0x000fea0003800000 */
.L_x_2975:
        /* <DEDUP_REMOVED lines=63> */
.L_x_2982:
[----:B------:R-:W-:Y:S05]  /*47f0*/  BSYNC B0 ;  /* 0x0000000000007941 */ /* 0x000fea0003800000 */
.L_x_2981:
        /* <DEDUP_REMOVED lines=52> */
.L_x_2980:
[----:B------:R-:W-:Y:S05]  /*4b40*/  BSYNC B1 ;  /* 0x0000000000017941 */ /* 0x000fea0003800000 */
.L_x_2979:
        /* <DEDUP_REMOVED lines=65> */
.L_x_2986:
[----:B------:R-:W-:Y:S05]  /*4f60*/  BSYNC B0 ;  /* 0x0000000000007941 */ /* 0x000fea0003800000 */
.L_x_2985:
        /* <DEDUP_REMOVED lines=52> */
.L_x_2984:
[----:B------:R-:W-:Y:S05]  /*52b0*/  BSYNC B1 ;  /* 0x0000000000017941 */ /* 0x000fea0003800000 */
.L_x_2983:
        /* <DEDUP_REMOVED lines=63> */
.L_x_2990:
[----:B------:R-:W-:Y:S05]  /*56b0*/  BSYNC B0 ;  /* 0x0000000000007941 */ /* 0x000fea0003800000 */
.L_x_2989:
        /* <DEDUP_REMOVED lines=52> */
.L_x_2988:
[----:B------:R-:W-:Y:S05]  /*5a00*/  BSYNC B1 ;  /* 0x0000000000017941 */ /* 0x000fea0003800000 */
.L_x_2987:
        /* <DEDUP_REMOVED lines=65> */
.L_x_2994:
[----:B------:R-:W-:Y:S05]  /*5e20*/  BSYNC B0 ;  /* 0x0000000000007941 */ /* 0x000fea0003800000 */
.L_x_2993:
        /* <DEDUP_REMOVED lines=52> */
.L_x_2992:
[----:B------:R-:W-:Y:S05]  /*6170*/  BSYNC B1 ;  /* 0x0000000000017941 */ /* 0x000fea0003800000 */
.L_x_2991:
        /* <DEDUP_REMOVED lines=65> */
.L_x_2998:
[----:B------:R-:W-:Y:S05]  /*6590*/  BSYNC B0 ;  /* 0x0000000000007941 */ /* 0x000fea0003800000 */
.L_x_2997:
        /* <DEDUP_REMOVED lines=52> */
.L_x_2996:
[----:B------:R-:W-:Y:S05]  /*68e0*/  BSYNC B1 ;  /* 0x0000000000017941 */ /* 0x000fea0003800000 */
.L_x_2995:
        /* <DEDUP_REMOVED lines=65> */
.L_x_3002:
[----:B------:R-:W-:Y:S05]  /*6d00*/  BSYNC B0 ;  /* 0x0000000000007941 */ /* 0x000fea0003800000 */
.L_x_3001:
        /* <DEDUP_REMOVED lines=52> */
.L_x_3000:
[----:B------:R-:W-:Y:S05]  /*7050*/  BSYNC B1 ;  /* 0x0000000000017941 */ /* 0x000fea0003800000 */
.L_x_2999:
[----:B------:R-:W2:Y:S02]  /*7060*/  LD.E R3, [R10.64+0xd0] ;  /* 0x0000d0060a037980 */ /* 0x000ea4000c101900 */
[----:B--2---:R-:W-:Y:S05]  /*7070*/  IMAD.U32 R3, R3, -0x40, RZ ;  /* 0xffffffc003037824 */ /* 0x004fea00078e00ff */
[C---:B------:R-:W-:Y:S02]  /*7080*/  LEA R12, P1, R3.reuse, R12, 0x1 ;  /* 0x0000000c030c7211 */ /* 0x040fe400078208ff */
[C---:B------:R-:W-:Y:S02]  /*7090*/  LEA R56, P0, R3.reuse, R56, 0x1 ;  /* 0x0000003803387211 */ /* 0x040fe400078008ff */
[C---:B------:R-:W-:Y:S02]  /*70a0*/  LEA.HI.X.SX32 R13, R3.reuse, R13, 0x1, P1 ;  /* 0x0000000d030d7211 */ /* 0x040fe400008f0eff */
[----:B------:R-:W-:Y:S01]  /*70b0*/  LEA.HI.X.SX32 R57, R3, R57, 0x1, P0 ;  /* 0x0000003903397211 */ /* 0x000fe200000f0eff */
[----:B------:R-:W-:-:S05]  /*70c0*/  BRA `(.L_x_3003) ;  /* 0x00006c9000007947 */ /* 0x000fca0003800000 */
.L_x_2970:
        /* <DEDUP_REMOVED lines=89> */
.L_x_3009:
[----:B------:R-:W-:Y:S05]  /*7660*/  BSYNC B0 ;  /* 0x0000000000007941 */ /* 0x000fea0003800000 */
.L_x_3008:
[----:B-----5:R2:W-:Y:S02]  /*7670*/  ST.E.128 [R142.64], R48 ;  /* 0x000000308e007985 */ /* 0x0205e4000c101d06 */
.L_x_3007:
[----:B------:R-:W-:Y:S05]  /*7680*/  BSYNC B1 ;  /* 0x0000000000017941 */ /* 0x000fea0003800000 */
.L_x_3006:
        /* <DEDUP_REMOVED lines=86> */
.L_x_3011:
[----:B------:R-:W-:Y:S05]  /*7bf0*/  BSYNC B0 ;  /* 0x0000000000007941 */ /* 0x000fea0003800000 */
.L_x_3010:
[----:B-----5:R3:W-:Y:S02]  /*7c00*/  ST.E.128 [R142.64+0x80], R48 ;  /* 0x000080308e007985 */ /* 0x0207e4000c101d06 */
.L_x_3005:
[----:B------:R-:W-:Y:S05]  /*7c10*/  BSYNC B2 ;  /* 0x0000000000027941 */ /* 0x000fea0003800000 */
.L_x_3004:
        /* <DEDUP_REMOVED lines=32> */
[----:B------:R-:W-:Y:S01]  /*7e20*/  LEA.HI.X.SX32 R21, R246, R251, 0x1, P0 ;  /* 0x000000fbf6157211 */ /* 0x000fe200000f0eff */
[----:B------:R-:W-:Y:S01]  /*7e30*/  IMAD.MOV.U32 R246, RZ, RZ, RZ ;  /* 0x000000fffff67224 */ /* 0x000fe200078e00ff */
[C---:B--2---:R-:W-:Y:S02]  /*7e40*/  LEA R250, P0, R249.reuse, R138, 0x1 ;  /* 0x0000008af9fa7211 */ /* 0x044fe400078008ff */
[----:B------:R-:W-:Y:S02]  /*7e50*/  LEA.HI.X.SX32 R222, R222, R161, 0x1, P2 ;  /* 0x000000a1dede7211 */ /* 0x000fe400010f0eff */
[----:B------:R-:W-:Y:S01]  /*7e60*/  @P1 IADD3 R246, -R52, RZ, RZ ;  /* 0x000000ff34f61210 */ /* 0x000fe20007ffe1ff */
[----:B------:R-:W2:Y:S01]  /*7e70*/  LD.E.128 R20, [R20.64] ;  /* 0x0000000614147980 */ /* 0x000ea2000c101d00 */
[----:B------:R-:W-:Y:S02]  /*7e80*/  LEA.HI.X R251, R249, R139, R222, 0x1, P0 ;  /* 0x0000008bf9fb7211 */ /* 0x000fe400000f0cde */
[----:B------:R-:W-:Y:S04]  /*7e90*/  IADD3 R222, P0, R181, R246, RZ ;  /* 0x000000f6b5de7210 */ /* 0x000fe80007f1e0ff */
[----:B------:R-:W-:Y:S01]  /*7ea0*/  LEA.HI.X.SX32 R52, R246, R161, 0x1, P0 ;  /* 0x000000a1f6347211 */ /* 0x000fe200000f0eff */
[----:B------:R-:W3:Y:S01]  /*7eb0*/  LD.E.128 R248, [R250.64] ;  /* 0x00000006faf87980 */ /* 0x000ee2000c101d00 */
        /* <DEDUP_REMOVED lines=21> */
[C---:B----4-:R-:W-:Y:S01]  /*8010*/  LOP3.LUT R38, R60.reuse, 0xffff0000, RZ, 0xc0, !PT ;  /* 0xffff00003c267812 */ /* 0x050fe200078ec0ff */
[----:B------:R-:W-:Y:S01]  /*8020*/  IMAD.U32 R36, R60, 0x10000, RZ ;  /* 0x000100003c247824 */ /* 0x000fe200078e00ff */
[----:B------:R-:W-:Y:S01]  /*8030*/  SHF.L.U32 R23, R251, 0x10, RZ ;  /* 0x00000010fb177819 */ /* 0x000fe200000006ff */
[----:B------:R-:W-:Y:S01]  /*8040*/  @!P1 FADD.FTZ R33, -R33, -RZ ;  /* 0x800000ff21219221 */ /* 0x000fe20000010100 */
[----:B------:R-:W-:Y:S01]  /*8050*/  SHF.L.U32 R41, R61, 0x10, RZ ;  /* 0x000000103d297819 */ /* 0x000fe200000006ff */
[----:B------:R-:W-:Y:S01]  /*8060*/  FMUL.FTZ R2, R29, R32 ;  /* 0x000000201d027220 */ /* 0x000fe20000410000 */
[----:B------:R-:W-:Y:S01]  /*8070*/  LOP3.LUT R21, R251, 0xffff0000, RZ, 0xc0, !PT ;  /* 0xffff0000fb157812 */ /* 0x000fe200078ec0ff */
        /* <DEDUP_REMOVED lines=27> */
.L_x_3017:
[----:B------:R-:W-:Y:S05]  /*8230*/  BSYNC B0 ;  /* 0x0000000000007941 */ /* 0x000fea0003800000 */
.L_x_3016:
[C---:B------:R-:W-:Y:S04]  /*8240*/  LEA R2, P0, R225.reuse, R142, 0x1 ;  /* 0x0000008ee1027211 */ /* 0x040fe800078008ff */
[----:B------:R-:W-:Y:S05]  /*8250*/  LEA.HI.X R3, R225, R143, R226, 0x1, P0 ;  /* 0x0000008fe1037211 */ /* 0x000fea00000f0ce2 */
[----:B-----5:R3:W-:Y:S04]  /*8260*/  ST.E.128 [R2.64], R48 ;  /* 0x0000003002007985 */ /* 0x0207e8000c101d06 */
.L_x_3015:
[----:B------:R-:W-:Y:S05]  /*8270*/  BSYNC B1 ;  /* 0x0000000000017941 */ /* 0x000fea0003800000 */
.L_x_3014:
        /* <DEDUP_REMOVED lines=91> */
.L_x_3019:
[----:B------:R-:W-:Y:S05]  /*8830*/  BSYNC B0 ;  /* 0x0000000000007941 */ /* 0x000fea0003800000 */
.L_x_3018:
[C---:B------:R-:W-:Y:S04]  /*8840*/  LEA R2, P0, R98.reuse, R142, 0x1 ;  /* 0x0000008e62027211 */ /* 0x040fe800078008ff */
[----:B------:R-:W-:Y:S05]  /*8850*/  LEA.HI.X R3, R98, R143, R99, 0x1, P0 ;  /* 0x0000008f62037211 */ /* 0x000fea00000f0c63 */
[----:B-----5:R3:W-:Y:S04]  /*8860*/  ST.E.128 [R2.64], R48 ;  /* 0x0000003002007985 */ /* 0x0207e8000c101d06 */
.L_x_3013:
[----:B------:R-:W-:Y:S05]  /*8870*/  BSYNC B2 ;  /* 0x0000000000027941 */ /* 0x000fea0003800000 */
.L_x_3012:
        /* <DEDUP_REMOVED lines=97> */
.L_x_3025:
[----:B------:R-:W-:Y:S05]  /*8e90*/  BSYNC B0 ;  /* 0x0000000000007941 */ /* 0x000fea0003800000 */
.L_x_3024:
[C---:B------:R-:W-:Y:S04]  /*8ea0*/  LEA R2, P0, R100.reuse, R142, 0x1 ;  /* 0x0000008e64027211 */ /* 0x040fe800078008ff */
[----:B------:R-:W-:Y:S05]  /*8eb0*/  LEA.HI.X R3, R100, R143, R101, 0x1, P0 ;  /* 0x0000008f64037211 */ /* 0x000fea00000f0c65 */
[----:B-----5:R3:W-:Y:S04]  /*8ec0*/  ST.E.128 [R2.64], R48 ;  /* 0x0000003002007985 */ /* 0x0207e8000c101d06 */
.L_x_3023:
[----:B------:R-:W-:Y:S05]  /*8ed0*/  BSYNC B1 ;  /* 0x0000000000017941 */ /* 0x000fea0003800000 */
.L_x_3022:
        /* <DEDUP_REMOVED lines=91> */
.L_x_3027:
[----:B------:R-:W-:Y:S05]  /*9490*/  BSYNC B0 ;  /* 0x0000000000007941 */ /* 0x000fea0003800000 */
.L_x_3026:
[C---:B------:R-:W-:Y:S04]  /*94a0*/  LEA R2, P0, R242.reuse, R142, 0x1 ;  /* 0x0000008ef2027211 */ /* 0x040fe800078008ff */
[----:B------:R-:W-:Y:S05]  /*94b0*/  LEA.HI.X R3, R242, R143, R243, 0x1, P0 ;  /* 0x0000008ff2037211 */ /* 0x000fea00000f0cf3 */
[----:B-----5:R3:W-:Y:S04]  /*94c0*/  ST.E.128 [R2.64], R48 ;  /* 0x0000003002007985 */ /* 0x0207e8000c101d06 */
.L_x_3021:
[----:B------:R-:W-:Y:S05]  /*94d0*/  BSYNC B2 ;  /* 0x0000000000027941 */ /* 0x000fea0003800000 */
.L_x_3020:
        /* <DEDUP_REMOVED lines=98> */
.L_x_3033:
[----:B------:R-:W-:Y:S05]  /*9b00*/  BSYNC B0 ;  /* 0x0000000000007941 */ /* 0x000fea0003800000 */
.L_x_3032:
[----:B------:R-:W-:Y:S02]  /*9b10*/  IMAD R0, R67, 0x60, RZ ;  /* 0x0000006043007824 */ /* 0x000fe400078e02ff */
[----:B------:R-:W-:Y:S05]  /*9b20*/  IMAD.WIDE.U32 R2, R66, 0x60, R142 ;  /* 0x0000006042027825 */ /* 0x000fea00078e008e */
[----:B------:R-:W-:Y:S05]  /*9b30*/  IADD3 R3, R3, R0, RZ ;  /* 0x0000000003037210 */ /* 0x000fea0007ffe0ff */
[----:B-----5:R3:W-:Y:S02]  /*9b40*/  ST.E.128 [R2.64], R48 ;  /* 0x0000003002007985 */ /* 0x0207e4000c101d06 */
.L_x_3031:
[----:B------:R-:W-:Y:S05]  /*9b50*/  BSYNC B1 ;  /* 0x0000000000017941 */ /* 0x000fea0003800000 */
.L_x_3030:
        /* <DEDUP_REMOVED lines=91> */
.L_x_3035:
[----:B------:R-:W-:Y:S05]  /*a110*/  BSYNC B0 ;  /* 0x0000000000007941 */ /* 0x000fea0003800000 */
.L_x_3034:
[C---:B------:R-:W-:Y:S04]  /*a120*/  LEA R2, P0, R240.reuse, R142, 0x1 ;  /* 0x0000008ef0027211 */ /* 0x040fe800078008ff */
[----:B------:R-:W-:Y:S05]  /*a130*/  LEA.HI.X R3, R240, R143, R241, 0x1, P0 ;  /* 0x0000008ff0037211 */ /* 0x000fea00000f0cf1 */
[----:B-----5:R3:W-:Y:S04]  /*a140*/  ST.E.128 [R2.64], R48 ;  /* 0x0000003002007985 */ /* 0x0207e8000c101d06 */
.L_x_3029:
[----:B------:R-:W-:Y:S05]  /*a150*/  BSYNC B2 ;  /* 0x0000000000027941 */ /* 0x000fea0003800000 */
.L_x_3028:
        /* <DEDUP_REMOVED lines=97> */
.L_x_3041:
[----:B------:R-:W-:Y:S05]  /*a770*/  BSYNC B0 ;  /* 0x0000000000007941 */ /* 0x000fea0003800000 */
.L_x_3040:
[C---:B------:R-:W-:Y:S04]  /*a780*/  LEA R2, P0, R96.reuse, R142, 0x1 ;  /* 0x0000008e60027211 */ /* 0x040fe800078008ff */
[----:B------:R-:W-:Y:S05]  /*a790*/  LEA.HI.X R3, R96, R143, R97, 0x1, P0 ;  /* 0x0000008f60037211 */ /* 0x000fea00000f0c61 */
[----:B-----5:R3:W-:Y:S04]  /*a7a0*/  ST.E.128 [R2.64], R48 ;  /* 0x0000003002007985 */ /* 0x0207e8000c101d06 */
.L_x_3039:
[----:B------:R-:W-:Y:S05]  /*a7b0*/  BSYNC B1 ;  /* 0x0000000000017941 */ /* 0x000fea0003800000 */
.L_x_3038:
        /* <DEDUP_REMOVED lines=91> */
.L_x_3043:
[----:B------:R-:W-:Y:S05]  /*ad70*/  BSYNC B0 ;  /* 0x0000000000007941 */ /* 0x000fea0003800000 */
.L_x_3042:
[C---:B------:R-:W-:Y:S04]  /*ad80*/  LEA R2, P0, R238.reuse, R142, 0x1 ;  /* 0x0000008eee027211 */ /* 0x040fe800078008ff */
[----:B------:R-:W-:Y:S05]  /*ad90*/  LEA.HI.X R3, R238, R143, R239, 0x1, P0 ;  /* 0x0000008fee037211 */ /* 0x000fea00000f0cef */
[----:B-----5:R3:W-:Y:S04]  /*ada0*/  ST.E.128 [R2.64], R48 ;  /* 0x0000003002007985 */ /* 0x0207e8000c101d06 */
.L_x_3037:
[----:B------:R-:W-:Y:S05]  /*adb0*/  BSYNC B2 ;  /* 0x0000000000027941 */ /* 0x000fea0003800000 */
.L_x_3036:
        /* <DEDUP_REMOVED lines=98> */
.L_x_3049:
[----:B------:R-:W-:Y:S05]  /*b3e0*/  BSYNC B0 ;  /* 0x0000000000007941 */ /* 0x000fea0003800000 */
.L_x_3048:
[----:B------:R-:W-:Y:S02]  /*b3f0*/  IMAD R0, R67, 0xa0, RZ ;  /* 0x000000a043007824 */ /* 0x000fe400078e02ff */
[----:B------:R-:W-:Y:S05]  /*b400*/  IMAD.WIDE.U32 R2, R66, 0xa0, R142 ;  /* 0x000000a042027825 */ /* 0x000fea00078e008e */
[----:B------:R-:W-:Y:S05]  /*b410*/  IADD3 R3, R3, R0, RZ ;  /* 0x0000000003037210 */ /* 0x000fea0007ffe0ff */
[----:B-----5:R3:W-:Y:S02]  /*b420*/  ST.E.128 [R2.64], R48 ;  /* 0x0000003002007985 */ /* 0x0207e4000c101d06 */
.L_x_3047:
[----:B------:R-:W-:Y:S05]  /*b430*/  BSYNC B1 ;  /* 0x0000000000017941 */ /* 0x000fea0003800000 */
.L_x_3046:
        /* <DEDUP_REMOVED lines=91> */
.L_x_3051:
[----:B------:R-:W-:Y:S05]  /*b9f0*/  BSYNC B0 ;  /* 0x0000000000007941 */ /* 0x000fea0003800000 */
.L_x_3050:
[C---:B------:R-:W-:Y:S04]  /*ba00*/  LEA R2, P0, R212.reuse, R142, 0x1 ;  /* 0x0000008ed4027211 */ /* 0x040fe800078008ff */
[----:B------:R-:W-:Y:S05]  /*ba10*/  LEA.HI.X R3, R212, R143, R95, 0x1, P0 ;  /* 0x0000008fd4037211 */ /* 0x000fea00000f0c5f */
[----:B-----5:R3:W-:Y:S04]  /*ba20*/  ST.E.128 [R2.64], R48 ;  /* 0x0000003002007985 */ /* 0x0207e8000c101d06 */
.L_x_3045:
[----:B------:R-:W-:Y:S05]  /*ba30*/  BSYNC B2 ;  /* 0x0000000000027941 */ /* 0x000fea0003800000 */
.L_x_3044:
        /* <DEDUP_REMOVED lines=98> */
.L_x_3057:
[----:B------:R-:W-:Y:S05]  /*c060*/  BSYNC B0 ;  /* 0x0000000000007941 */ /* 0x000fea0003800000 */
.L_x_3056:
[----:B------:R-:W-:Y:S02]  /*c070*/  IMAD R0, R67, 0xc0, RZ ;  /* 0x000000c043007824 */ /* 0x000fe400078e02ff */
[----:B------:R-:W-:Y:S05]  /*c080*/  IMAD.WIDE.U32 R2, R66, 0xc0, R142 ;  /* 0x000000c042027825 */ /* 0x000fea00078e008e */
[----:B------:R-:W-:Y:S05]  /*c090*/  IADD3 R3, R3, R0, RZ ;  /* 0x0000000003037210 */ /* 0x000fea0007ffe0ff */
[----:B-----5:R3:W-:Y:S02]  /*c0a0*/  ST.E.128 [R2.64], R48 ;  /* 0x0000003002007985 */ /* 0x0207e4000c101d06 */
.L_x_3055:
[----:B------:R-:W-:Y:S05]  /*c0b0*/  BSYNC B1 ;  /* 0x0000000000017941 */ /* 0x000fea0003800000 */
.L_x_3054:
        /* <DEDUP_REMOVED lines=91> */
.L_x_3059:
[----:B------:R-:W-:Y:S05]  /*c670*/  BSYNC B0 ;  /* 0x0000000000007941 */ /* 0x000fea0003800000 */
.L_x_3058:
[C---:B------:R-:W-:Y:S04]  /*c680*/  LEA R2, P0, R210.reuse, R142, 0x1 ;  /* 0x0000008ed2027211 */ /* 0x040fe800078008ff */
[----:B------:R-:W-:Y:S05]  /*c690*/  LEA.HI.X R3, R210, R143, R94, 0x1, P0 ;  /* 0x0000008fd2037211 */ /* 0x000fea00000f0c5e */
[----:B-----5:R3:W-:Y:S04]  /*c6a0*/  ST.E.128 [R2.64], R48 ;  /* 0x0000003002007985 */ /* 0x0207e8000c101d06 */
.L_x_3053:
[----:B------:R-:W-:Y:S05]  /*c6b0*/  BSYNC B2 ;  /* 0x0000000000027941 */ /* 0x000fea0003800000 */
.L_x_3052:
        /* <DEDUP_REMOVED lines=98> */
.L_x_3065:
[----:B------:R-:W-:Y:S05]  /*cce0*/  BSYNC B0 ;  /* 0x0000000000007941 */ /* 0x000fea0003800000 */
.L_x_3064:
[----:B------:R-:W-:Y:S02]  /*ccf0*/  IMAD R0, R67, 0xe0, RZ ;  /* 0x000000e043007824 */ /* 0x000fe400078e02ff */
[----:B---3--:R-:W-:Y:S05]  /*cd00*/  IMAD.WIDE.U32 R2, R66, 0xe0, R142 ;  /* 0x000000e042027825 */ /* 0x008fea00078e008e */
[----:B------:R-:W-:Y:S05]  /*cd10*/  IADD3 R3, R3, R0, RZ ;  /* 0x0000000003037210 */ /* 0x000fea0007ffe0ff */
[----:B-----5:R3:W-:Y:S02]  /*cd20*/  ST.E.128 [R2.64], R36 ;  /* 0x0000002402007985 */ /* 0x0207e4000c101d06 */
.L_x_3063:
[----:B------:R-:W-:Y:S05]  /*cd30*/  BSYNC B1 ;  /* 0x0000000000017941 */ /* 0x000fea0003800000 */
.L_x_3062:
        /* <DEDUP_REMOVED lines=91> */
.L_x_3067:
[----:B------:R-:W-:Y:S05]  /*d2f0*/  BSYNC B0 ;  /* 0x0000000000007941 */ /* 0x000fea0003800000 */
.L_x_3066:
[C---:B---3--:R-:W-:Y:S04]  /*d300*/  LEA R2, P0, R208.reuse, R142, 0x1 ;  /* 0x0000008ed0027211 */ /* 0x048fe800078008ff */
[----:B------:R-:W-:Y:S05]  /*d310*/  LEA.HI.X R3, R208, R143, R93, 0x1, P0 ;  /* 0x0000008fd0037211 */ /* 0x000fea00000f0c5d */
[----:B-----5:R3:W-:Y:S04]  /*d320*/  ST.E.128 [R2.64], R20 ;  /* 0x0000001402007985 */ /* 0x0207e8000c101d06 */
.L_x_3061:
[----:B------:R-:W-:Y:S05]  /*d330*/  BSYNC B2 ;  /* 0x0000000000027941 */ /* 0x000fea0003800000 */
.L_x_3060:
[----:B---3--:R-:W3:Y:S02]  /*d340*/  LD.E R3, [R10.64+0xd0] ;  /* 0x0000d0060a037980 */ /* 0x008ee4000c101900 */
[----:B---3--:R-:W-:Y:S05]  /*d350*/  IMAD.U32 R3, R3, -0x40, RZ ;  /* 0xffffffc003037824 */ /* 0x008fea00078e00ff */
[C---:B------:R-:W-:Y:S02]  /*d360*/  LEA R140, P1, R3.reuse, R140, 0x1 ;  /* 0x0000008c038c7211 */ /* 0x040fe400078208ff */
[C---:B------:R-:W-:Y:S02]  /*d370*/  LEA R138, P0, R3.reuse, R138, 0x1 ;  /* 0x0000008a038a7211 */ /* 0x040fe400078008ff */
[C---:B------:R-:W-:Y:S02]  /*d380*/  LEA.HI.X.SX32 R141, R3.reuse, R141, 0x1, P1 ;  /* 0x0000008d038d7211 */ /* 0x040fe400008f0eff */
[----:B------:R-:W-:Y:S01]  /*d390*/  LEA.HI.X.SX32 R139, R3, R139, 0x1, P0 ;  /* 0x0000008b038b7211 */ /* 0x000fe200000f0eff */
[----:B------:R-:W-:-:S05]  /*d3a0*/  BRA `(.L_x_3003) ;  /* 0x000009b000007947 */ /* 0x000fca0003800000 */
.L_x_2969:
        /* <DEDUP_REMOVED lines=8> */
.L_x_3069:
[----:B------:R-:W-:Y:S05]  /*d430*/  BSYNC B0 ;  /* 0x0000000000007941 */ /* 0x000fea0003800000 */
.L_x_3068:
        /* <DEDUP_REMOVED lines=19> */
.L_x_3071:
[----:B------:R-:W-:Y:S05]  /*d570*/  BSYNC B0 ;  /* 0x0000000000007941 */ /* 0x000fea0003800000 */
.L_x_3070:
        /* <DEDUP_REMOVED lines=19> */
.L_x_3073:
[----:B------:R-:W-:Y:S05]  /*d6b0*/  BSYNC B0 ;  /* 0x0000000000007941 */ /* 0x000fea0003800000 */
.L_x_3072:
        /* <DEDUP_REMOVED lines=21> */
.L_x_3075:
[----:B------:R-:W-:Y:S05]  /*d810*/  BSYNC B0 ;  /* 0x0000000000007941 */ /* 0x000fea0003800000 */
.L_x_3074:
        /* <DEDUP_REMOVED lines=19> */
.L_x_3077:
[----:B------:R-:W-:Y:S05]  /*d950*/  BSYNC B0 ;  /* 0x0000000000007941 */ /* 0x000fea0003800000 */
.L_x_3076:
        /* <DEDUP_REMOVED lines=21> */
.L_x_3079:
[----:B------:R-:W-:Y:S05]  /*dab0*/  BSYNC B0 ;  /* 0x0000000000007941 */ /* 0x000fea0003800000 */
.L_x_3078:
        /* <DEDUP_REMOVED lines=21> */
.L_x_3081:
[----:B------:R-:W-:Y:S05]  /*dc10*/  BSYNC B0 ;  /* 0x0000000000007941 */ /* 0x000fea0003800000 */
.L_x_3080:
        /* <DEDUP_REMOVED lines=20> */
.L_x_3003:
[----:B------:R-:W-:Y:S05]  /*dd60*/  BSYNC B3 ;  /* 0x0000000000037941 */ /* 0x000fea0003800000 */
.L_x_2968:
        /* <DEDUP_REMOVED lines=89> */
.L_x_3083:
        /* <DEDUP_REMOVED lines=8> */
.L_x_3084:
[----:B------:R-:W-:Y:S05]  /*e380*/  BSYNC B0 ;  /* 0x0000000000007941 */ /* 0x000fea0003800000 */
.L_x_3082:
[----:B------:R-:W-:Y:S04]  /*e390*/  IADD3 R14, R14, -0x1, RZ ;  /* 0xffffffff0e0e7810 */ /* 0x000fe80007ffe0ff */
[----:B------:R-:W-:Y:S11]  /*e3a0*/  ISETP.GT.AND P0, PT, R14, R103, PT ;  /* 0x000000670e00720c */ /* 0x000ff60003f04270 */
[----:B------:R-:W-:Y:S02]  /*e3b0*/  @!UPT UIADD3 URZ, URZ, URZ, URZ ;  /* 0x0000003f3f3ff290 */ /* 0x000fe4000fffe03f */
[----:B------:R-:W-:-:S05]  /*e3c0*/  @P0 BRA `(.L_x_3085) ;  /* 0xffff497000000947 */ /* 0x000fca000383ffff */
.L_x_2951:
        /* <DEDUP_REMOVED lines=20> */
[----:B------:R-:W-:Y:S02]  /*e510*/  LEA.HI R17, R0, R0, RZ, 0x1 ;  /* 0x0000000000117211 */ /* 0x000fe400078f08ff */
[-C--:B------:R-:W-:Y:S02]  /*e520*/  LEA R5, P0, R196, R192.reuse, 0x5 ;  /* 0x000000c0c4057211 */ /* 0x080fe400078028ff */
[----:B------:R-:W-:Y:S02]  /*e530*/  SHF.R.S32.HI R17, RZ, 0x1, R17 ;  /* 0x00000001ff117819 */ /* 0x000fe40000011411 */
[----:B------:R-:W-:Y:S01]  /*e540*/  IADD3 R3, P1, R3, R192, RZ ;  /* 0x000000c003037210 */ /* 0x000fe20007f3e0ff */
[----:B------:R-:W-:Y:S01]  /*e550*/  IMAD.MOV.U32 R194, RZ, RZ, R192 ;  /* 0x000000ffffc27224 */ /* 0x000fe200078e00c0 */
[-C--:B------:R-:W-:Y:S02]  /*e560*/  LEA R46, P2, R192, R198.reuse, 0x1 ;  /* 0x000000c6c02e7211 */ /* 0x080fe400078408ff */
[----:B---3--:R-:W-:Y:S01]  /*e570*/  ISETP.NE.AND P4, PT, R2, RZ, PT ;  /* 0x000000ff0200720c */ /* 0x008fe20003f85270 */
[--C-:B------:R-:W-:Y:S01]  /*e580*/  IMAD.X R7, R7, 0x1, R195.reuse, P1 ;  /* 0x0000000107077824 */ /* 0x100fe200008e06c3 */
[----:B------:R-:W-:Y:S01]  /*e590*/  LEA.HI.X R47, R192, R199, R195, 0x1, P2 ;  /* 0x000000c7c02f7211 */ /* 0x000fe200010f0cc3 */
[----:B------:R-:W-:Y:S01]  /*e5a0*/  IMAD R6, R197, 0x30, RZ ;  /* 0x00000030c5067824 */ /* 0x000fe200078e02ff */
[----:B------:R-:W-:Y:S01]  /*e5b0*/  LEA R38, P1, R3, R198, 0x1 ;  /* 0x000000c603267211 */ /* 0x000fe200078208ff */
[----:B------:R-:W-:Y:S01]  /*e5c0*/  IMAD.IADD R29, R234, 0x1, -R69 ;  /* 0x00000001ea1d7824 */ /* 0x000fe200078e0a45 */
[----:B--2---:R-:W-:-:S02]  /*e5d0*/  LEA.HI.X R12, R196, R195, R197, 0x5, P0 ;  /* 0x000000c3c40c7211 */ /* 0x004fc400000f2cc5 */
[----:B------:R-:W-:Y:S01]  /*e5e0*/  LEA R36, P0, R5, R198, 0x1 ;  /* 0x000000c605247211 */ /* 0x000fe200078008ff */
[----:B------:R-:W-:-:S03]  /*e5f0*/  IMAD.WIDE.U32 R194, R196, 0x30, R194 ;  /* 0x00000030c4c27825 */ /* 0x000fc600078e00c2 */
[-C--:B------:R-:W-:Y:S02]  /*e600*/  LEA.HI.X R37, R5, R199.reuse, R12, 0x1, P0 ;  /* 0x000000c705257211 */ /* 0x080fe400000f0c0c */
[----:B------:R-:W-:Y:S01]  /*e610*/  LEA.HI.X R39, R3, R199, R7, 0x1, P1 ;  /* 0x000000c703277211 */ /* 0x000fe200008f0c07 */
[----:B------:R-:W-:Y:S01]  /*e620*/  IMAD.IADD R3, R195, 0x1, R6 ;  /* 0x00000001c3037824 */ /* 0x000fe200078e0206 */
[----:B------:R-:W-:Y:S02]  /*e630*/  LEA R34, P1, R194, R198, 0x1 ;  /* 0x000000c6c2227211 */ /* 0x000fe400078208ff */
[----:B------:R-:W-:Y:S01]  /*e640*/  ISETP.GE.AND P0, PT, R184, R29, PT ;  /* 0x0000001db800720c */ /* 0x000fe20003f06270 */
[----:B------:R-:W-:Y:S01]  /*e650*/  IMAD.SHL.U32 R28, R17, 0x10, RZ ;  /* 0x00000010111c7824 */ /* 0x000fe200078e00ff */
[----:B------:R-:W-:Y:S02]  /*e660*/  LEA.HI.X R35, R194, R199, R3, 0x1, P1 ;  /* 0x000000c7c2237211 */ /* 0x000fe400008f0c03 */
[----:B------:R-:W-:-:S02]  /*e670*/  ISETP.GT.AND P0, PT, R75, -0x8, !P0 ;  /* 0xfffffff84b00780c */ /* 0x000fc40004704270 */
[----:B----4-:R-:W-:Y:S01]  /*e680*/  IADD3 R80, R4, R80, R69 ;  /* 0x0000005004507210 */ /* 0x010fe20007ffe045 */
[----:B------:R-:W-:-:S04]  /*e690*/  IMAD R4, R184, R17, R79 ;  /* 0x00000011b8047224 */ /* 0x000fc800078e024f */
[----:B------:R-:W-:Y:S02]  /*e6a0*/  IMAD R13, R80, R17, RZ ;  /* 0x00000011500d7224 */ /* 0x000fe400078e02ff */
[----:B------:R-:W-:-:S03]  /*e6b0*/  IMAD.IADD R12, R79, 0x1, R4 ;  /* 0x000000014f0c7824 */ /* 0x000fc600078e0204 */
        /* <DEDUP_REMOVED lines=24> */
[----:B-----5:R-:W-:Y:S01]  /*e840*/  SHF.L.U32 R16, R13, 0x10, RZ ;  /* 0x000000100d107819 */ /* 0x020fe200000006ff */
[----:B------:R-:W-:Y:S01]  /*e850*/  IMAD.U32 R25, R15, 0x10000, RZ ;  /* 0x000100000f197824 */ /* 0x000fe200078e00ff */
[----:B------:R-:W-:Y:S02]  /*e860*/  LOP3.LUT R13, R13, 0xffff0000, RZ, 0xc0, !PT ;  /* 0xffff00000d0d7812 */ /* 0x000fe400078ec0ff */
        /* <DEDUP_REMOVED lines=8> */
[C---:B----4-:R-:W-:Y:S01]  /*e8f0*/  LOP3.LUT R24, R4.reuse, 0xffff0000, RZ, 0xc0, !PT ;  /* 0xffff000004187812 */ /* 0x050fe200078ec0ff */
[----:B------:R-:W-:Y:S01]  /*e900*/  FMUL.FTZ R15, R13, R21 ;  /* 0x000000150d0f7220 */ /* 0x000fe20000410000 */
[----:B------:R-:W-:Y:S01]  /*e910*/  LOP3.LUT R22, R5, 0xffff0000, RZ, 0xc0, !PT ;  /* 0xffff000005167812 */ /* 0x000fe200078ec0ff */
[----:B------:R-:W-:Y:S01]  /*e920*/  FMUL.FTZ R14, R23, R12 ;  /* 0x0000000c170e7220 */ /* 0x000fe20000410000 */
[----:B------:R-:W-:Y:S01]  /*e930*/  SHF.L.U32 R4, R4, 0x10, RZ ;  /* 0x0000001004047819 */ /* 0x000fe200000006ff */
[-C--:B------:R-:W-:Y:S01]  /*e940*/  FMUL.FTZ R13, R13, R24.reuse ;  /* 0x000000180d0d7220 */ /* 0x080fe20000410000 */
[----:B------:R-:W-:Y:S01]  /*e950*/  SHF.L.U32 R3, R3, 0x10, RZ ;  /* 0x0000001003037819 */ /* 0x000fe200000006ff */
[----:B------:R-:W-:-:S02]  /*e960*/  FFMA.FTZ R15, R16, R24, -R15 ;  /* 0x00000018100f7223 */ /* 0x000fc4000001080f */
[----:B------:R-:W-:Y:S02]  /*e970*/  FMUL.FTZ R23, R23, R22 ;  /* 0x0000001617177220 */ /* 0x000fe40000410000 */
[----:B------:R-:W-:Y:S02]  /*e980*/  FFMA.FTZ R16, R16, R21, R13 ;  /* 0x0000001510107223 */ /* 0x000fe4000001000d */
[----:B------:R-:W-:Y:S02]  /*e990*/  IMAD.U32 R5, R5, 0x10000, RZ ;  /* 0x0001000005057824 */ /* 0x000fe400078e00ff */
[C---:B------:R-:W-:Y:S01]  /*e9a0*/  FMUL.FTZ R13, R27.reuse, R2 ;  /* 0x000000021b0d7220 */ /* 0x040fe20000410000 */
        /* <DEDUP_REMOVED lines=8> */
[----:B------:R-:W-:Y:S01]  /*ea30*/  FFMA.FTZ R12, R26, R5, -R12 ;  /* 0x000000051a0c7223 */ /* 0x000fe2000001080c */
[----:B------:R-:W-:Y:S01]  /*ea40*/  F2FP.BF16.PACK_AB R5, R2, R13 ;  /* 0x0000000d0205723e */ /* 0x000fe200000010ff */
[----:B------:R-:W-:Y:S01]  /*ea50*/  FFMA.FTZ R3, R26, R3, R40 ;  /* 0x000000031a037223 */ /* 0x000fe20000010028 */
[----:B------:R-:W-:-:S02]  /*ea60*/  F2FP.BF16.PACK_AB R15, R23, R14 ;  /* 0x0000000e170f723e */ /* 0x000fc400000010ff */
[----:B------:R-:W-:Y:S02]  /*ea70*/  MOV R13, R16 ;  /* 0x00000010000d7202 */ /* 0x000fe40000000f00 */
[----:B------:R-:W-:Y:S02]  /*ea80*/  F2FP.BF16.PACK_AB R14, R3, R12 ;  /* 0x0000000c030e723e */ /* 0x000fe400000010ff */
[----:B------:R-:W-:Y:S02]  /*ea90*/  MOV R12, R5 ;  /* 0x00000005000c7202 */ /* 0x000fe40000000f00 */
.L_x_3094:
[----:B------:R-:W-:Y:S05]  /*eaa0*/  BSYNC B0 ;  /* 0x0000000000007941 */ /* 0x000fea0003800000 */
.L_x_3093:
[----:B-----5:R3:W-:Y:S02]  /*eab0*/  STS.128 [R235], R12 ;  /* 0x0000000ceb007388 */ /* 0x0207e40000000c00 */
.L_x_3092:
[----:B------:R-:W-:Y:S05]  /*eac0*/  BSYNC B1 ;  /* 0x0000000000017941 */ /* 0x000fea0003800000 */
.L_x_3091:
        /* <DEDUP_REMOVED lines=20> */
[C---:B---3--:R-:W-:Y:S01]  /*ec10*/  LOP3.LUT R24, R4.reuse, 0xffff0000, RZ, 0xc0, !PT ;  /* 0xffff000004187812 */ /* 0x048fe200078ec0ff */
        /* <DEDUP_REMOVED lines=26> */
.L_x_3096:
[----:B------:R-:W-:Y:S05]  /*edc0*/  BSYNC B0 ;  /* 0x0000000000007941 */ /* 0x000fea0003800000 */
.L_x_3095:
[----:B-----5:R1:W-:Y:S02]  /*edd0*/  STS.128 [R235+0x2000], R12 ;  /* 0x0020000ceb007388 */ /* 0x0203e40000000c00 */
.L_x_3090:
[----:B------:R-:W-:Y:S05]  /*ede0*/  BSYNC B2 ;  /* 0x0000000000027941 */ /* 0x000fea0003800000 */
.L_x_3089:
        /* <DEDUP_REMOVED lines=59> */
.L_x_3102:
[----:B------:R-:W-:Y:S05]  /*f1a0*/  BSYNC B0 ;  /* 0x0000000000007941 */ /* 0x000fea0003800000 */
.L_x_3101:
[----:B-----5:R3:W-:Y:S02]  /*f1b0*/  STS.128 [R235+0x800], R12 ;  /* 0x0008000ceb007388 */ /* 0x0207e40000000c00 */
.L_x_3100:
[----:B------:R-:W-:Y:S05]  /*f1c0*/  BSYNC B1 ;  /* 0x0000000000017941 */ /* 0x000fea0003800000 */
.L_x_3099:
        /* <DEDUP_REMOVED lines=11> */
[C---:B------:R-:W-:Y:S02]  /*f280*/  SHF.L.U32 R21, R12.reuse, 0x10, RZ ;  /* 0x000000100c157819 */ /* 0x040fe400000006ff */
[----:B------:R-:W-:Y:S02]  /*f290*/  LOP3.LUT R28, R12, 0xffff0000, RZ, 0xc0, !PT ;  /* 0xffff00000c1c7812 */ /* 0x000fe400078ec0ff */
[----:B------:R-:W-:-:S02]  /*f2a0*/  LOP3.LUT R13, R13, 0xffff0000, RZ, 0xc0, !PT ;  /* 0xffff00000d0d7812 */ /* 0x000fc400078ec0ff */
[C---:B------:R-:W-:Y:S02]  /*f2b0*/  LOP3.LUT R25, R15.reuse, 0xffff0000, RZ, 0xc0, !PT ;  /* 0xffff00000f197812 */ /* 0x040fe400078ec0ff */
[----:B------:R-:W-:Y:S02]  /*f2c0*/  SHF.L.U32 R26, R15, 0x10, RZ ;  /* 0x000000100f1a7819 */ /* 0x000fe400000006ff */
[----:B-1----:R-:W-:Y:S02]  /*f2d0*/  LOP3.LUT R38, R14, 0xffff0000, RZ, 0xc0, !PT ;  /* 0xffff00000e267812 */ /* 0x002fe400078ec0ff */
        /* <DEDUP_REMOVED lines=28> */
.L_x_3104:
[----:B------:R-:W-:Y:S05]  /*f4a0*/  BSYNC B0 ;  /* 0x0000000000007941 */ /* 0x000fea0003800000 */
.L_x_3103:
[----:B-----5:R3:W-:Y:S02]  /*f4b0*/  STS.128 [R235+0x2800], R12 ;  /* 0x0028000ceb007388 */ /* 0x0207e40000000c00 */
.L_x_3098:
[----:B------:R-:W-:Y:S05]  /*f4c0*/  BSYNC B2 ;  /* 0x0000000000027941 */ /* 0x000fea0003800000 */
.L_x_3097:
        /* <DEDUP_REMOVED lines=40> */
[C---:B------:R-:W-:Y:S01]  /*f750*/  FFMA.FTZ R15, R20.reuse, R24, -R15 ;  /* 0x00000018140f7223 */ /* 0x040fe2000001080f */
        /* <DEDUP_REMOVED lines=19> */
.L_x_3110:
[----:B------:R-:W-:Y:S05]  /*f890*/  BSYNC B0 ;  /* 0x0000000000007941 */ /* 0x000fea0003800000 */
.L_x_3109:
[----:B-----5:R3:W-:Y:S02]  /*f8a0*/  STS.128 [R235+0x1000], R12 ;  /* 0x0010000ceb007388 */ /* 0x0207e40000000c00 */
.L_x_3108:
[----:B------:R-:W-:Y:S05]  /*f8b0*/  BSYNC B1 ;  /* 0x0000000000017941 */ /* 0x000fea0003800000 */
.L_x_3107:
        /* <DEDUP_REMOVED lines=17> */
[----:B--2---:R-:W-:Y:S02]  /*f9d0*/  LOP3.LUT R21, R2, 0xffff0000, RZ, 0xc0, !PT ;  /* 0xffff000002157812 */ /* 0x004fe400078ec0ff */
[----:B------:R-:W-:Y:S02]  /*f9e0*/  LOP3.LUT R15, R3, 0xffff0000, RZ, 0xc0, !PT ;  /* 0xffff0000030f7812 */ /* 0x000fe400078ec0ff */
[----:B---3--:R-:W-:Y:S01]  /*f9f0*/  LOP3.LUT R23, R4, 0xffff0000, RZ, 0xc0, !PT ;  /* 0xffff000004177812 */ /* 0x008fe200078ec0ff */
        /* <DEDUP_REMOVED lines=25> */
.L_x_3112:
[----:B------:R-:W-:Y:S05]  /*fb90*/  BSYNC B0 ;  /* 0x0000000000007941 */ /* 0x000fea0003800000 */
.L_x_3111:
[----:B-----5:R1:W-:Y:S02]  /*fba0*/  STS.128 [R235+0x3000], R36 ;  /* 0x00300024eb007388 */ /* 0x0203e40000000c00 */
.L_x_3106:
[----:B------:R-:W-:Y:S05]  /*fbb0*/  BSYNC B2 ;  /* 0x0000000000027941 */ /* 0x000fea0003800000 */
.L_x_3105:
[----:B-1----:R-:W-:-:S04]  /*fbc0*/  IADD3 R36, R184, 0x30, RZ ;  /* 0x00000030b8247810 */ /* 0x002fc80007ffe0ff */
        /* <DEDUP_REMOVED lines=20> */
[----:B--2---:R-:W2:Y:S04]  /*fd10*/  LD.E.64 R2, [R30.64] ;  /* 0x000000061e027980 */ /* 0x004ea8000c101b00 */
[----:B---3--:R-:W3:Y:S01]  /*fd20*/  LD.E.64 R4, [R24.64] ;  /* 0x0000000618047980 */ /* 0x008ee2000c101b00 */
        /* <DEDUP_REMOVED lines=8> */
[----:B--2---:R-:W-:Y:S02]  /*fdb0*/  LOP3.LUT R17, R2, 0xffff0000, RZ, 0xc0, !PT ;  /* 0xffff000002117812 */ /* 0x004fe400078ec0ff */
[----:B------:R-:W-:Y:S02]  /*fdc0*/  LOP3.LUT R15, R3, 0xffff0000, RZ, 0xc0, !PT ;  /* 0xffff0000030f7812 */ /* 0x000fe400078ec0ff */
[----:B---3--:R-:W-:Y:S01]  /*fdd0*/  LOP3.LUT R19, R4, 0xffff0000, RZ, 0xc0, !PT ;  /* 0xffff000004137812 */ /* 0x008fe200078ec0ff */
        /* <DEDUP_REMOVED lines=11> */
[C---:B------:R-:W-:Y:S02]  /*fe90*/  FMUL.FTZ R6, R23.reuse, R2 ;  /* 0x0000000217067220 */ /* 0x040fe40000410000 */
[C---:B------:R-:W-:Y:S02]  /*fea0*/  FMUL.FTZ R17, R26.reuse, R3 ;  /* 0x000000031a117220 */ /* 0x040fe40000410000 */
[----:B------:R-:W-:Y:S02]  /*feb0*/  FMUL.FTZ R23, R23, R4 ;  /* 0x0000000417177220 */ /* 0x000fe40000410000 */
[----:B------:R-:W-:-:S02]  /*fec0*/  FMUL.FTZ R26, R26, R5 ;  /* 0x000000051a1a7220 */ /* 0x000fc40000410000 */
[C---:B------:R-:W-:Y:S02]  /*fed0*/  FFMA.FTZ R14, R21.reuse, R18, -R14 ;  /* 0x00000012150e7223 */ /* 0x040fe4000001080e */
[----:B------:R-:W-:Y:S02]  /*fee0*/  FFMA.FTZ R15, R21, R15, R20 ;  /* 0x0000000f150f7223 */ /* 0x000fe40000010014 */
[C---:B------:R-:W-:Y:S02]  /*fef0*/  FFMA.FTZ R6, R13.reuse, R4, -R6 ;  /* 0x000000040d067223 */ /* 0x040fe40000010806 */
[----:B------:R-:W-:Y:S01]  /*ff00*/  FFMA.FTZ R23, R13, R2, R23 ;  /* 0x000000020d177223 */ /* 0x000fe20000010017 */
[----:B------:R-:W-:Y:S01]  /*ff10*/  F2FP.BF16.PACK_AB R13, R7, R12 ;  /* 0x0000000c070d723e */ /* 0x000fe200000010ff */
[C---:B------:R-:W-:Y:S01]  /*ff20*/  FFMA.FTZ R17, R22.reuse, R5, -R17 ;  /* 0x0000000516117223 */ /* 0x040fe20000010811 */
[----:B------:R-:W-:Y:S01]  /*ff30*/  F2FP.BF16.PACK_AB R15, R15, R14 ;  /* 0x0000000e0f0f723e */ /* 0x000fe200000010ff */
[----:B------:R-:W-:Y:S01]  /*ff40*/  FFMA.FTZ R26, R22, R3, R26 ;  /* 0x00000003161a7223 */ /* 0x000fe2000001001a */
[----:B------:R-:W-:-:S04]  /*ff50*/  F2FP.BF16.PACK_AB R12, R23, R6 ;  /* 0x00000006170c723e */ /* 0x000fc800000010ff */
[----:B------:R-:W-:Y:S02]  /*ff60*/  F2FP.BF16.PACK_AB R14, R26, R17 ;  /* 0x000000111a0e723e */ /* 0x000fe400000010ff */
.L_x_3117:
[----:B------:R-:W-:Y:S05]  /*ff70*/  BSYNC B0 ;  /* 0x0000000000007941 */ /* 0x000fea0003800000 */
.L_x_3116:
[----:B-----5:R1:W-:Y:S02]  /*ff80*/  STS.128 [R235+0x1800], R12 ;  /* 0x0018000ceb007388 */ /* 0x0203e40000000c00 */
.L_x_3115:
[----:B------:R-:W-:Y:S05]  /*ff90*/  BSYNC B1 ;  /* 0x0000000000017941 */ /* 0x000fea0003800000 */
.L_x_3114:
[----:B------:R-:W-:-:S13]  /*ffa0*/  ISETP.GE.AND P0, PT, R9, R8, PT ;  /* 0x000000080900720c */ /* 0x000fda0003f06270 */
[----:B------:R1:W-:Y:S01]  /*ffb0*/  @P0 STS.128 [R235+0x3800], RZ ;  /* 0x003800ffeb000388 */ /* 0x0003e20000000c00 */
[----:B------:R-:W-:Y:S05]  /*ffc0*/  @P0 BRA `(.L_x_3113) ;  /* 0x0000381000000947 */ /* 0x000fea0003800000 */
[----:B---3--:R-:W5:Y:S01]  /*ffd0*/  LD.E.128 R32, [R34.64+0x80] ;  /* 0x0000800622207980 */ /* 0x008f62000c101d00 */
[----:B------:R-:W-:Y:S01]  /*ffe0*/  ISETP.GE.AND P0, PT, R9, R0, PT ;  /* 0x000000000900720c */ /* 0x000fe20003f06270 */
[----:B------:R-:W-:-:S12]  /*fff0*/  BSSY B0, `(.L_x_3118) ;  /* 0x0000028000007945 */ /* 0x000fd80003800000 */
[----:B------:R-:W-:Y:S05]  /*10000*/  @P0 BRA `(.L_x_3119) ;  /* 0x0000026000000947 */ /* 0x000fea0003800000 */
[----:B------:R-:W3:Y:S04]  /*10010*/  LD.E.64 R2, [R30.64+0x40] ;  /* 0x000040061e027980 */ /* 0x000ee8000c101b00 */
[----:B--2---:R-:W2:Y:S01]  /*10020*/  LD.E.64 R4, [R24.64+0x40] ;  /* 0x0000400618047980 */ /* 0x004ea2000c101b00 */
[----:B-----5:R-:W-:Y:S01]  /*10030*/  LOP3.LUT R0, R33, 0xffff0000, RZ, 0xc0, !PT ;  /* 0xffff000021007812 */ /* 0x020fe200078ec0ff */
[----:B-1----:R-:W-:Y:S01]  /*10040*/  IMAD.U32 R14, R34, 0x10000, RZ ;  /* 0x00010000220e7824 */ /* 0x002fe200078e00ff */
        /* <DEDUP_REMOVED lines=29> */
[C---:B------:R-:W-:Y:S01]  /*10220*/  FFMA.FTZ R8, R14.reuse, R5, -R8 ;  /* 0x000000050e087223 */ /* 0x040fe20000010808 */
[----:B------:R-:W-:Y:S01]  /*10230*/  F2FP.BF16.PACK_AB R35, R17, R18 ;  /* 0x000000121123723e */ /* 0x000fe200000010ff */
[----:B------:R-:W-:Y:S01]  /*10240*/  FFMA.FTZ R3, R14, R3, R34 ;  /* 0x000000030e037223 */ /* 0x000fe20000010022 */
[----:B------:R-:W-:-:S04]  /*10250*/  F2FP.BF16.PACK_AB R32, R7, R6 ;  /* 0x000000060720723e */ /* 0x000fc800000010ff */
[----:B------:R-:W-:Y:S02]  /*10260*/  F2FP.BF16.PACK_AB R34, R3, R8 ;  /* 0x000000080322723e */ /* 0x000fe400000010ff */
.L_x_3119:
[----:B------:R-:W-:Y:S05]  /*10270*/  BSYNC B0 ;  /* 0x0000000000007941 */ /* 0x000fea0003800000 */
.L_x_3118:
[----:B-----5:R3:W-:Y:S01]  /*10280*/  STS.128 [R235+0x3800], R32 ;  /* 0x00380020eb007388 */ /* 0x0207e20000000c00 */
[----:B------:R-:W-:Y:S05]  /*10290*/  BRA `(.L_x_3113) ;  /* 0x0000354000007947 */ /* 0x000fea0003800000 */
.L_x_3088:
        /* <DEDUP_REMOVED lines=89> */
.L_x_3125:
[----:B------:R-:W-:Y:S05]  /*10830*/  BSYNC B0 ;  /* 0x0000000000007941 */ /* 0x000fea0003800000 */
.L_x_3124:
[----:B-----5:R3:W-:Y:S02]  /*10840*/  STS.128 [R235], R24 ;  /* 0x00000018eb007388 */ /* 0x0207e40000000c00 */
.L_x_3123:
[----:B------:R-:W-:Y:S05]  /*10850*/  BSYNC B1 ;  /* 0x0000000000017941 */ /* 0x000fea0003800000 */
.L_x_3122:
        /* <DEDUP_REMOVED lines=86> */
.L_x_3127:
[----:B------:R-:W-:Y:S05]  /*10dc0*/  BSYNC B0 ;  /* 0x0000000000007941 */ /* 0x000fea0003800000 */
.L_x_3126:
[----:B-----5:R1:W-:Y:S02]  /*10dd0*/  STS.128 [R235+0x2000], R24 ;  /* 0x00200018eb007388 */ /* 0x0203e40000000c00 */
.L_x_3121:
[----:B------:R-:W-:Y:S05]  /*10de0*/  BSYNC B2 ;  /* 0x0000000000027941 */ /* 0x000fea0003800000 */
.L_x_3120:
        /* <DEDUP_REMOVED lines=95> */
.L_x_3133:
[----:B------:R-:W-:Y:S05]  /*113e0*/  BSYNC B0 ;  /* 0x0000000000007941 */ /* 0x000fea0003800000 */
.L_x_3132:
[----:B-----5:R3:W-:Y:S02]  /*113f0*/  STS.128 [R235+0x800], R24 ;  /* 0x00080018eb007388 */ /* 0x0207e40000000c00 */
.L_x_3131:
[----:B------:R-:W-:Y:S05]  /*11400*/  BSYNC B1 ;  /* 0x0000000000017941 */ /* 0x000fea0003800000 */
.L_x_3130:
        /* <DEDUP_REMOVED lines=90> */
.L_x_3135:
[----:B------:R-:W-:Y:S05]  /*119b0*/  BSYNC B0 ;  /* 0x0000000000007941 */ /* 0x000fea0003800000 */
.L_x_3134:
[----:B-----5:R3:W-:Y:S02]  /*119c0*/  STS.128 [R235+0x2800], R24 ;  /* 0x00280018eb007388 */ /* 0x0207e40000000c00 */
.L_x_3129:
[----:B------:R-:W-:Y:S05]  /*119d0*/  BSYNC B2 ;  /* 0x0000000000027941 */ /* 0x000fea0003800000 */
.L_x_3128:
        /* <DEDUP_REMOVED lines=96> */
.L_x_3141:
[----:B------:R-:W-:Y:S05]  /*11fe0*/  BSYNC B0 ;  /* 0x0000000000007941 */ /* 0x000fea0003800000 */
.L_x_3140:
[----:B-----5:R3:W-:Y:S02]  /*11ff0*/  STS.128 [R235+0x1000], R24 ;  /* 0x00100018eb007388 */ /* 0x0207e40000000c00 */
.L_x_3139:
[----:B------:R-:W-:Y:S05]  /*12000*/  BSYNC B1 ;  /* 0x0000000000017941 */ /* 0x000fea0003800000 */
.L_x_3138:
        /* <DEDUP_REMOVED lines=90> */
.L_x_3143:
[----:B------:R-:W-:Y:S05]  /*125b0*/  BSYNC B0 ;  /* 0x0000000000007941 */ /* 0x000fea0003800000 */
.L_x_3142:
[----:B-----5:R3:W-:Y:S02]  /*125c0*/  STS.128 [R235+0x3000], R24 ;  /* 0x00300018eb007388 */ /* 0x0207e40000000c00 */
.L_x_3137:
[----:B------:R-:W-:Y:S05]  /*125d0*/  BSYNC B2 ;  /* 0x0000000000027941 */ /* 0x000fea0003800000 */
.L_x_3136:
[----:B-1----:R-:W-:-:S04]  /*125e0*/  IADD3 R36, R184, 0x30, RZ ;  /* 0x00000030b8247810 */ /* 0x002fc80007ffe0ff */
        /* <DEDUP_REMOVED lines=18> */
[----:B---3--:R-:W-:Y:S02]  /*12710*/  IMAD.MOV.U32 R24, RZ, RZ, RZ ;  /* 0x000000ffff187224 */ /* 0x008fe400078e00ff */
        /* <DEDUP_REMOVED lines=76> */
.L_x_3147:
[----:B------:R-:W-:Y:S05]  /*12be0*/  BSYNC B0 ;  /* 0x0000000000007941 */ /* 0x000fea0003800000 */
.L_x_3146:
[----:B-----5:R1:W-:Y:S02]  /*12bf0*/  STS.128 [R235+0x1800], R4 ;  /* 0x00180004eb007388 */ /* 0x0203e40000000c00 */
.L_x_3145:
[----:B------:R-:W-:Y:S05]  /*12c00*/  BSYNC B1 ;  /* 0x0000000000017941 */ /* 0x000fea0003800000 */
.L_x_3144:
        /* <DEDUP_REMOVED lines=34> */
[C---:B------:R-:W-:Y:S01]  /*12e30*/  SHF.L.U32 R8, R6.reuse, 0x10, RZ ;  /* 0x0000001006087819 */ /* 0x040fe200000006ff */
[C---:B------:R-:W-:Y:S01]  /*12e40*/  IMAD.U32 R18, R7.reuse, 0x10000, RZ ;  /* 0x0001000007127824 */ /* 0x040fe200078e00ff */
[----:B------:R-:W-:Y:S02]  /*12e50*/  LOP3.LUT R5, R6, 0xffff0000, RZ, 0xc0, !PT ;  /* 0xffff000006057812 */ /* 0x000fe400078ec0ff */
[C---:B------:R-:W-:Y:S02]  /*12e60*/  SHF.L.U32 R3, R4.reuse, 0x10, RZ ;  /* 0x0000001004037819 */ /* 0x040fe400000006ff */
[----:B------:R-:W-:Y:S02]  /*12e70*/  LOP3.LUT R2, R4, 0xffff0000, RZ, 0xc0, !PT ;  /* 0xffff000004027812 */ /* 0x000fe400078ec0ff */
[----:B------:R-:W-:Y:S01]  /*12e80*/  LOP3.LUT R4, R7, 0xffff0000, RZ, 0xc0, !PT ;  /* 0xffff000007047812 */ /* 0x000fe200078ec0ff */
[C---:B--2---:R-:W-:Y:S01]  /*12e90*/  IMAD.U32 R6, R13.reuse, 0x10000, RZ ;  /* 0x000100000d067824 */ /* 0x044fe200078e00ff */
[----:B------:R-:W-:-:S02]  /*12ea0*/  LOP3.LUT R29, R13, 0xffff0000, RZ, 0xc0, !PT ;  /* 0xffff00000d1d7812 */ /* 0x000fc400078ec0ff */
[C---:B------:R-:W-:Y:S02]  /*12eb0*/  SHF.L.U32 R19, R14.reuse, 0x10, RZ ;  /* 0x000000100e137819 */ /* 0x040fe400000006ff */
[----:B------:R-:W-:Y:S02]  /*12ec0*/  LOP3.LUT R13, R14, 0xffff0000, RZ, 0xc0, !PT ;  /* 0xffff00000e0d7812 */ /* 0x000fe400078ec0ff */
[----:B------:R-:W-:Y:S02]  /*12ed0*/  SHF.L.U32 R17, R12, 0x10, RZ ;  /* 0x000000100c117819 */ /* 0x000fe400000006ff */
[C---:B---3--:R-:W-:Y:S02]  /*12ee0*/  SHF.L.U32 R30, R20.reuse, 0x10, RZ ;  /* 0x00000010141e7819 */ /* 0x048fe400000006ff */
[----:B------:R-:W-:Y:S02]  /*12ef0*/  LOP3.LUT R14, R20, 0xffff0000, RZ, 0xc0, !PT ;  /* 0xffff0000140e7812 */ /* 0x000fe400078ec0ff */
[----:B------:R-:W-:Y:S01]  /*12f00*/  LOP3.LUT R7, R12, 0xffff0000, RZ, 0xc0, !PT ;  /* 0xffff00000c077812 */ /* 0x000fe200078ec0ff */
[C---:B------:R-:W-:Y:S01]  /*12f10*/  IMAD.U32 R12, R15.reuse, 0x10000, RZ ;  /* 0x000100000f0c7824 */ /* 0x040fe200078e00ff */
[----:B------:R-:W-:Y:S01]  /*12f20*/  LOP3.LUT R20, R22, 0xffff0000, RZ, 0xc0, !PT ;  /* 0xffff000016147812 */ /* 0x000fe200078ec0ff */
[----:B------:R-:W-:Y:S01]  /*12f30*/  @!P0 FADD.FTZ R14, -R14, -RZ ;  /* 0x800000ff0e0e8221 */ /* 0x000fe20000010100 */
[----:B------:R-:W-:Y:S01]  /*12f40*/  LOP3.LUT R31, R15, 0xffff0000, RZ, 0xc0, !PT ;  /* 0xffff00000f1f7812 */ /* 0x000fe200078ec0ff */
[C---:B------:R-:W-:Y:S01]  /*12f50*/  IMAD.U32 R15, R21.reuse, 0x10000, RZ ;  /* 0x00010000150f7824 */ /* 0x040fe200078e00ff */
[----:B-1----:R-:W-:Y:S01]  /*12f60*/  LOP3.LUT R34, R21, 0xffff0000, RZ, 0xc0, !PT ;  /* 0xffff000015227812 */ /* 0x002fe200078ec0ff */
[C---:B------:R-:W-:Y:S01]  /*12f70*/  IMAD.U32 R21, R23.reuse, 0x10000, RZ ;  /* 0x0001000017157824 */ /* 0x040fe200078e00ff */
[----:B------:R-:W-:Y:S01]  /*12f80*/  SHF.L.U32 R32, R22, 0x10, RZ ;  /* 0x0000001016207819 */ /* 0x000fe200000006ff */
[----:B------:R-:W-:Y:S01]  /*12f90*/  @!P0 FADD.FTZ R20, -R20, -RZ ;  /* 0x800000ff14148221 */ /* 0x000fe20000010100 */
[----:B------:R-:W-:Y:S01]  /*12fa0*/  LOP3.LUT R22, R23, 0xffff0000, RZ, 0xc0, !PT ;  /* 0xffff000017167812 */ /* 0x000fe200078ec0ff */
[----:B------:R-:W-:-:S02]  /*12fb0*/  @!P0 FADD.FTZ R21, -R21, -RZ ;  /* 0x800000ff15158221 */ /* 0x000fc40000010100 */
[----:B------:R-:W-:Y:S02]  /*12fc0*/  @!P0 FADD.FTZ R30, -R30, -RZ ;  /* 0x800000ff1e1e8221 */ /* 0x000fe40000010100 */
[----:B------:R-:W-:Y:S02]  /*12fd0*/  @!P0 FADD.FTZ R15, -R15, -RZ ;  /* 0x800000ff0f0f8221 */ /* 0x000fe40000010100 */
[----:B------:R-:W-:Y:S02]  /*12fe0*/  @!P0 FADD.FTZ R34, -R34, -RZ ;  /* 0x800000ff22228221 */ /* 0x000fe40000010100 */
[----:B------:R-:W-:Y:S02]  /*12ff0*/  @!P0 FADD.FTZ R22, -R22, -RZ ;  /* 0x800000ff16168221 */ /* 0x000fe40000010100 */
[----:B------:R-:W-:Y:S01]  /*13000*/  FMUL.FTZ R7, R7, R14 ;  /* 0x0000000e07077220 */ /* 0x000fe20000410000 */
[C---:B----4-:R-:W-:Y:S01]  /*13010*/  SHF.L.U32 R14, R24.reuse, 0x10, RZ ;  /* 0x00000010180e7819 */ /* 0x050fe200000006ff */
[----:B------:R-:W-:Y:S01]  /*13020*/  FMUL.FTZ R20, R13, R20 ;  /* 0x000000140d147220 */ /* 0x000fe20000410000 */
[----:B------:R-:W-:Y:S01]  /*13030*/  LOP3.LUT R13, R24, 0xffff0000, RZ, 0xc0, !PT ;  /* 0xffff0000180d7812 */ /* 0x000fe200078ec0ff */
[----:B------:R-:W-:Y:S01]  /*13040*/  @!P0 FADD.FTZ R32, -R32, -RZ ;  /* 0x800000ff20208221 */ /* 0x000fe20000010100 */
[----:B------:R-:W-:Y:S01]  /*13050*/  LOP3.LUT R24, R25, 0xffff0000, RZ, 0xc0, !PT ;  /* 0xffff000019187812 */ /* 0x000fe200078ec0ff */
[----:B------:R-:W-:-:S02]  /*13060*/  FMUL.FTZ R21, R12, R21 ;  /* 0x000000150c157220 */ /* 0x000fc40000410000 */
[----:B------:R-:W-:Y:S01]  /*13070*/  FMUL.FTZ R30, R17, R30 ;  /* 0x0000001e111e7220 */ /* 0x000fe20000410000 */
[----:B------:R-:W-:Y:S01]  /*13080*/  LOP3.LUT R17, R26, 0xffff0000, RZ, 0xc0, !PT ;  /* 0xffff00001a117812 */ /* 0x000fe200078ec0ff */
[----:B------:R-:W-:Y:S02]  /*13090*/  FMUL.FTZ R6, R6, R15 ;  /* 0x0000000f06067220 */ /* 0x000fe40000410000 */
[----:B------:R-:W-:Y:S02]  /*130a0*/  FMUL.FTZ R29, R29, R34 ;  /* 0x000000221d1d7220 */ /* 0x000fe40000410000 */
[----:B------:R-:W-:Y:S01]  /*130b0*/  FMUL.FTZ R31, R31, R22 ;  /* 0x000000161f1f7220 */ /* 0x000fe20000410000 */
[----:B------:R-:W-:Y:S01]  /*130c0*/  SHF.L.U32 R22, R26, 0x10, RZ ;  /* 0x000000101a167819 */ /* 0x000fe200000006ff */
[----:B------:R-:W-:Y:S01]  /*130d0*/  IMAD.U32 R12, R25, 0x10000, RZ ;  /* 0x00010000190c7824 */ /* 0x000fe200078e00ff */
[----:B------:R-:W-:Y:S01]  /*130e0*/  LOP3.LUT R26, R27, 0xffff0000, RZ, 0xc0, !PT ;  /* 0xffff00001b1a7812 */ /* 0x000fe200078ec0ff */
[----:B------:R-:W-:-:S02]  /*130f0*/  FMUL.FTZ R19, R19, R32 ;  /* 0x0000002013137220 */ /* 0x000fc40000410000 */
[----:B------:R-:W-:Y:S02]  /*13100*/  FFMA.FTZ R6, R9, R12, R6 ;  /* 0x0000000c09067223 */ /* 0x000fe40000010006 */
[----:B------:R-:W-:Y:S02]  /*13110*/  FFMA.FTZ R29, R0, R24, R29 ;  /* 0x00000018001d7223 */ /* 0x000fe4000001001d */
[----:B------:R-:W-:Y:S02]  /*13120*/  IMAD.U32 R15, R27, 0x10000, RZ ;  /* 0x000100001b0f7824 */ /* 0x000fe400078e00ff */
[----:B------:R-:W-:Y:S01]  /*13130*/  FFMA.FTZ R3, R3, R14, R30 ;  /* 0x0000000e03037223 */ /* 0x000fe2000001001e */
[----:B------:R-:W-:Y:S01]  /*13140*/  F2FP.BF16.PACK_AB R6, R29, R6 ;  /* 0x000000061d06723e */ /* 0x000fe200000010ff */
[----:B------:R-:W-:Y:S02]  /*13150*/  FFMA.FTZ R2, R2, R13, R7 ;  /* 0x0000000d02027223 */ /* 0x000fe40000010007 */
[----:B------:R-:W-:-:S02]  /*13160*/  FFMA.FTZ R8, R8, R22, R19 ;  /* 0x0000001608087223 */ /* 0x000fc40000010013 */
[----:B------:R-:W-:Y:S01]  /*13170*/  FFMA.FTZ R5, R5, R17, R20 ;  /* 0x0000001105057223 */ /* 0x000fe20000010014 */
[----:B------:R-:W-:Y:S01]  /*13180*/  F2FP.BF16.PACK_AB R3, R2, R3 ;  /* 0x000000030203723e */ /* 0x000fe200000010ff */
[----:B------:R-:W-:Y:S02]  /*13190*/  FFMA.FTZ R15, R18, R15, R21 ;  /* 0x0000000f120f7223 */ /* 0x000fe40000010015 */
[----:B------:R-:W-:Y:S01]  /*131a0*/  FFMA.FTZ R4, R4, R26, R31 ;  /* 0x0000001a04047223 */ /* 0x000fe2000001001f */
[----:B------:R-:W-:Y:S01]  /*131b0*/  F2FP.BF16.PACK_AB R8, R5, R8 ;  /* 0x000000080508723e */ /* 0x000fe200000010ff */
[----:B------:R-:W-:-:S03]  /*131c0*/  IMAD.MOV.U32 R5, RZ, RZ, R6 ;  /* 0x000000ffff057224 */ /* 0x000fc600078e0006 */
[----:B------:R-:W-:Y:S02]  /*131d0*/  F2FP.BF16.PACK_AB R7, R4, R15 ;  /* 0x0000000f0407723e */ /* 0x000fe400000010ff */
[----:B------:R-:W-:Y:S02]  /*131e0*/  MOV R4, R3 ;  /* 0x0000000300047202 */ /* 0x000fe40000000f00 */
[----:B------:R-:W-:Y:S02]  /*131f0*/  MOV R6, R8 ;  /* 0x0000000800067202 */ /* 0x000fe40000000f00 */
.L_x_3149:
[----:B------:R-:W-:Y:S05]  /*13200*/  BSYNC B0 ;  /* 0x0000000000007941 */ /* 0x000fea0003800000 */
.L_x_3148:
[----:B-----5:R1:W-:Y:S01]  /*13210*/  STS.128 [R235+0x3800], R4 ;  /* 0x00380004eb007388 */ /* 0x0203e20000000c00 */
[----:B------:R-:W-:Y:S05]  /*13220*/  BRA `(.L_x_3113) ;  /* 0x000005b000007947 */ /* 0x000fea0003800000 */
.L_x_3087:
        /* <DEDUP_REMOVED lines=21> */
.L_x_3151:
[----:B------:R-:W-:Y:S05]  /*13380*/  BSYNC B0 ;  /* 0x0000000000007941 */ /* 0x000fea0003800000 */
.L_x_3150:
        /* <DEDUP_REMOVED lines=22> */
.L_x_3153:
[----:B------:R-:W-:Y:S05]  /*134f0*/  BSYNC B0 ;  /* 0x0000000000007941 */ /* 0x000fea0003800000 */
.L_x_3152:
[----:B------:R-:W-:Y:S01]  /*13500*/  IADD3 R28, R184, 0x20, RZ ;  /* 0x00000020b81c7810 */ /* 0x000fe20007ffe0ff */
[----:B------:R-:W-:Y:S03]  /*13510*/  BSSY B0, `(.L_x_3154) ;  /* 0x0000015000007945 */ /* 0x000fe60003800000 */
[----:B------:R-:W-:-:S13]  /*13520*/  ISETP.GE.AND P1, PT, R28, R5, PT ;  /* 0x000000051c00720c */ /* 0x000fda0003f26270 */
[----:B------:R-:W-:Y:S05]  /*13530*/  @P1 BRA `(.L_x_3155) ;  /* 0x0000012000001947 */ /* 0x000fea0003800000 */
[----:B------:R-:W-:Y:S02]  /*13540*/  ISETP.GE.AND P2, PT, R18, R81, PT ;  /* 0x000000511200720c */ /* 0x000fe40003f46270 */
[----:B------:R-:W-:-:S04]  /*13550*/  LEA R7, P1, R196, R192, 0x5 ;  /* 0x000000c0c4077211 */ /* 0x000fc800078228ff */
[----:B--2---:R-:W-:-:S07]  /*13560*/  LEA.HI.X R3, R196, R195, R197, 0x5, P1 ;  /* 0x000000c3c4037211 */ /* 0x004fce00008f2cc5 */
        /* <DEDUP_REMOVED lines=15> */
.L_x_3155:
[----:B------:R-:W-:Y:S05]  /*13660*/  BSYNC B0 ;  /* 0x0000000000007941 */ /* 0x000fea0003800000 */
.L_x_3154:
[----:B------:R-:W-:-:S04]  /*13670*/  IADD3 R36, R184, 0x30, RZ ;  /* 0x00000030b8247810 */ /* 0x000fc80007ffe0ff */
[----:B------:R-:W-:-:S13]  /*13680*/  ISETP.GE.AND P1, PT, R36, R5, PT ;  /* 0x000000052400720c */ /* 0x000fda0003f26270 */
[----:B------:R-:W-:Y:S05]  /*13690*/  @P1 BRA `(.L_x_3113) ;  /* 0x0000014000001947 */ /* 0x000fea0003800000 */
[----:B------:R-:W-:Y:S01]  /*136a0*/  ISETP.GE.AND P1, PT, R18, R81, PT ;  /* 0x000000511200720c */ /* 0x000fe20003f26270 */
[----:B------:R-:W-:Y:S02]  /*136b0*/  IMAD.MOV.U32 R193, RZ, RZ, R195 ;  /* 0x000000ffffc17224 */ /* 0x000fe400078e00c3 */
[----:B------:R-:W-:Y:S02]  /*136c0*/  IMAD R0, R197, 0x30, RZ ;  /* 0x00000030c5007824 */ /* 0x000fe400078e02ff */
[----:B------:R-:W-:-:S05]  /*136d0*/  IMAD.WIDE.U32 R196, R196, 0x30, R192 ;  /* 0x00000030c4c47825 */ /* 0x000fca00078e00c0 */
[----:B--2---:R-:W-:-:S03]  /*136e0*/  IADD3 R3, R0, R197, RZ ;  /* 0x000000c500037210 */ /* 0x004fc60007ffe0ff */
        /* <DEDUP_REMOVED lines=15> */
.L_x_3113:
[----:B------:R-:W-:Y:S05]  /*137e0*/  BSYNC B3 ;  /* 0x0000000000037941 */ /* 0x000fea0003800000 */
.L_x_3086:
[----:B------:R-:W-:Y:S01]  /*137f0*/  IADD3 R238, R54, -0x1, RZ ;  /* 0xffffffff36ee7810 */ /* 0x000fe20007ffe0ff */
[----:B------:R-:W-:Y:S01]  /*13800*/  BSSY B0, `(.L_x_3156) ;  /* 0x0000017000007945 */ /* 0x000fe20003800000 */
[----:B------:R-:W-:-:S03]  /*13810*/  LOP3.LUT R239, R78, 0xff, RZ, 0xc0, !PT ;  /* 0x000000ff4eef7812 */ /* 0x000fc600078ec0ff */
[----:B-1----:R-:W-:-:S04]  /*13820*/  IMAD.SHL.U32 R9, R238, 0x80, RZ ;  /* 0x00000080ee097824 */ /* 0x002fc800078e00ff */
[----:B--2---:R-:W-:-:S05]  /*13830*/  IMAD.IADD R5, R70, 0x1, -R9 ;  /* 0x0000000146057824 */ /* 0x004fca00078e0a09 */
[----:B------:R-:W-:-:S13]  /*13840*/  ISETP.GE.AND P0, PT, R184, R5, PT ;  /* 0x00000005b800720c */ /* 0x000fda0003f06270 */
[----:B------:R-:W-:Y:S05]  /*13850*/  @P0 BRA `(.L_x_3157) ;  /* 0x0000011000000947 */ /* 0x000fea0003800000 */
[C---:B------:R-:W-:Y:S02]  /*13860*/  LOP3.LUT R0, R239.reuse, 0x1, RZ, 0xc0, !PT ;  /* 0x00000001ef007812 */ /* 0x040fe400078ec0ff */
[----:B------:R-:W-:Y:S02]  /*13870*/  LOP3.LUT P0, RZ, R239, 0x2, RZ, 0xc0, !PT ;  /* 0x00000002efff7812 */ /* 0x000fe4000780c0ff */
[----:B------:R-:W-:-:S11]  /*13880*/  ISETP.NE.U32.AND P1, PT, R0, 0x1, PT ;  /* 0x000000010000780c */ /* 0x000fd60003f25070 */
[----:B---3--:R-:W-:Y:S02]  /*13890*/  @P0 IMAD.MOV.U32 R2, RZ, RZ, R228 ;  /* 0x000000ffff020224 */ /* 0x008fe400078e00e4 */
        /* <DEDUP_REMOVED lines=13> */
.L_x_3157:
[----:B------:R-:W-:Y:S05]  /*13970*/  BSYNC B0 ;  /* 0x0000000000007941 */ /* 0x000fea0003800000 */
.L_x_3156:
[----:B------:R-:W-:Y:S01]  /*13980*/  ISETP.GE.AND P0, PT, R16, R5, PT ;  /* 0x000000051000720c */ /* 0x000fe20003f06270 */
[----:B------:R-:W-:-:S12]  /*13990*/  BSSY B0, `(.L_x_3158) ;  /* 0x0000015000007945 */ /* 0x000fd80003800000 */
[----:B------:R-:W-:Y:S05]  /*139a0*/  @P0 BRA `(.L_x_3159) ;  /* 0x0000013000000947 */ /* 0x000fea0003800000 */
[C---:B------:R-:W-:Y:S02]  /*139b0*/  LOP3.LUT R0, R239.reuse, 0x1, RZ, 0xc0, !PT ;  /* 0x00000001ef007812 */ /* 0x040fe400078ec0ff */
[----:B------:R-:W-:Y:S02]  /*139c0*/  LOP3.LUT P0, RZ, R239, 0x2, RZ, 0xc0, !PT ;  /* 0x00000002efff7812 */ /* 0x000fe4000780c0ff */
[----:B------:R-:W-:-:S11]  /*139d0*/  ISETP.NE.U32.AND P1, PT, R0, 0x1, PT ;  /* 0x000000010000780c */ /* 0x000fd60003f25070 */
[C---:B-1----:R-:W-:Y:S02]  /*139e0*/  @P0 IADD3 R7, P2, R225.reuse, R186, RZ ;  /* 0x000000bae1070210 */ /* 0x042fe40007f5e0ff */
[----:B---3--:R-:W-:-:S03]  /*139f0*/  @!P1 LEA R12, P3, R225, R228, 0x1 ;  /* 0x000000e4e10c9211 */ /* 0x008fc600078608ff */
        /* <DEDUP_REMOVED lines=14> */
.L_x_3159:
[----:B------:R-:W-:Y:S05]  /*13ae0*/  BSYNC B0 ;  /* 0x0000000000007941 */ /* 0x000fea0003800000 */
.L_x_3158:
[----:B------:R-:W-:Y:S01]  /*13af0*/  ISETP.GE.AND P0, PT, R28, R5, PT ;  /* 0x000000051c00720c */ /* 0x000fe20003f06270 */
[----:B------:R-:W-:-:S12]  /*13b00*/  BSSY B0, `(.L_x_3160) ;  /* 0x0000017000007945 */ /* 0x000fd80003800000 */
[----:B------:R-:W-:Y:S05]  /*13b10*/  @P0 BRA `(.L_x_3161) ;  /* 0x0000015000000947 */ /* 0x000fea0003800000 */
[C---:B------:R-:W-:Y:S01]  /*13b20*/  LOP3.LUT R0, R239.reuse, 0x1, RZ, 0xc0, !PT ;  /* 0x00000001ef007812 */ /* 0x040fe200078ec0ff */
[----:B-1-3--:R-:W-:Y:S01]  /*13b30*/  IMAD.SHL.U32 R3, R66, 0x20, RZ ;  /* 0x0000002042037824 */ /* 0x00afe200078e00ff */
        /* <DEDUP_REMOVED lines=19> */
.L_x_3161:
[----:B------:R-:W-:Y:S05]  /*13c70*/  BSYNC B0 ;  /* 0x0000000000007941 */ /* 0x000fea0003800000 */
.L_x_3160:
[----:B------:R-:W-:Y:S01]  /*13c80*/  ISETP.GE.AND P0, PT, R36, R5, PT ;  /* 0x000000052400720c */ /* 0x000fe20003f06270 */
[----:B------:R-:W-:-:S12]  /*13c90*/  BSSY B0, `(.L_x_3162) ;  /* 0x000001a000007945 */ /* 0x000fd80003800000 */
[----:B------:R-:W-:Y:S05]  /*13ca0*/  @P0 BRA `(.L_x_3163) ;  /* 0x0000018000000947 */ /* 0x000fea0003800000 */
[C---:B------:R-:W-:Y:S02]  /*13cb0*/  LOP3.LUT R0, R239.reuse, 0x1, RZ, 0xc0, !PT ;  /* 0x00000001ef007812 */ /* 0x040fe400078ec0ff */
[----:B------:R-:W-:Y:S02]  /*13cc0*/  LOP3.LUT P0, RZ, R239, 0x2, RZ, 0xc0, !PT ;  /* 0x00000002efff7812 */ /* 0x000fe4000780c0ff */
[----:B------:R-:W-:-:S11]  /*13cd0*/  ISETP.NE.U32.AND P1, PT, R0, 0x1, PT ;  /* 0x000000010000780c */ /* 0x000fd60003f25070 */
[----:B------:R-:W-:Y:S02]  /*13ce0*/  @P0 IMAD.MOV.U32 R188, RZ, RZ, R186 ;  /* 0x000000ffffbc0224 */ /* 0x000fe400078e00ba */
[----:B-1-3--:R-:W-:Y:S01]  /*13cf0*/  @!P1 MOV R12, R228 ;  /* 0x000000e4000c9202 */ /* 0x00afe20000000f00 */
[----:B------:R-:W-:Y:S02]  /*13d00*/  @!P1 IMAD.MOV.U32 R13, RZ, RZ, R227 ;  /* 0x000000ffff0d9224 */ /* 0x000fe400078e00e3 */
        /* <DEDUP_REMOVED lines=18> */
.L_x_3163:
[----:B------:R-:W-:Y:S05]  /*13e30*/  BSYNC B0 ;  /* 0x0000000000007941 */ /* 0x000fea0003800000 */
.L_x_3162:
[----:B-----5:R-:W-:Y:S01]  /*13e40*/  IADD3 R8, R184, 0x40, RZ ;  /* 0x00000040b8087810 */ /* 0x020fe20007ffe0ff */
[----:B------:R-:W-:Y:S03]  /*13e50*/  BSSY B0, `(.L_x_3164) ;  /* 0x0000018000007945 */ /* 0x000fe60003800000 */
[----:B------:R-:W-:-:S13]  /*13e60*/  ISETP.GE.AND P0, PT, R8, R5, PT ;  /* 0x000000050800720c */ /* 0x000fda0003f06270 */
        /* <DEDUP_REMOVED lines=22> */
.L_x_3165:
[----:B------:R-:W-:Y:S05]  /*13fd0*/  BSYNC B0 ;  /* 0x0000000000007941 */ /* 0x000fea0003800000 */
.L_x_3164:
[----:B-1----:R-:W-:Y:S01]  /*13fe0*/  IADD3 R6, R184, 0x50, RZ ;  /* 0x00000050b8067810 */ /* 0x002fe20007ffe0ff */
[----:B------:R-:W-:Y:S03]  /*13ff0*/  BSSY B0, `(.L_x_3166) ;  /* 0x000001c000007945 */ /* 0x000fe60003800000 */
[----:B------:R-:W-:-:S13]  /*14000*/  ISETP.GE.AND P0, PT, R6, R5, PT ;  /* 0x000000050600720c */ /* 0x000fda0003f06270 */
[----:B------:R-:W-:Y:S05]  /*14010*/  @P0 BRA `(.L_x_3167) ;  /* 0x0000019000000947 */ /* 0x000fea0003800000 */
[C---:B------:R-:W-:Y:S02]  /*14020*/  LOP3.LUT R0, R239.reuse, 0x1, RZ, 0xc0, !PT ;  /* 0x00000001ef007812 */ /* 0x040fe400078ec0ff */
[----:B------:R-:W-:Y:S02]  /*14030*/  LOP3.LUT P0, RZ, R239, 0x2, RZ, 0xc0, !PT ;  /* 0x00000002efff7812 */ /* 0x000fe4000780c0ff */
[----:B------:R-:W-:-:S11]  /*14040*/  ISETP.NE.U32.AND P1, PT, R0, 0x1, PT ;  /* 0x000000010000780c */ /* 0x000fd60003f25070 */
[----:B---3--:R-:W-:Y:S02]  /*14050*/  @P0 IMAD.MOV.U32 R12, RZ, RZ, R186 ;  /* 0x000000ffff0c0224 */ /* 0x008fe400078e00ba */
        /* <DEDUP_REMOVED lines=21> */
.L_x_3167:
[----:B------:R-:W-:Y:S05]  /*141b0*/  BSYNC B0 ;  /* 0x0000000000007941 */ /* 0x000fea0003800000 */
.L_x_3166:
[----:B------:R-:W-:Y:S01]  /*141c0*/  IADD3 R4, R184, 0x60, RZ ;  /* 0x00000060b8047810 */ /* 0x000fe20007ffe0ff */
        /* <DEDUP_REMOVED lines=8> */
[----:B-1----:R-:W-:Y:S01]  /*14250*/  @!P1 MOV R14, R228 ;  /* 0x000000e4000e9202 */ /* 0x002fe20000000f00 */
        /* <DEDUP_REMOVED lines=19> */
.L_x_3169:
[----:B------:R-:W-:Y:S05]  /*14390*/  BSYNC B0 ;  /* 0x0000000000007941 */ /* 0x000fea0003800000 */
.L_x_3168:
[----:B-1-3--:R-:W-:Y:S01]  /*143a0*/  IADD3 R2, R184, 0x70, RZ ;  /* 0x00000070b8027810 */ /* 0x00afe20007ffe0ff */
        /* <DEDUP_REMOVED lines=28> */
.L_x_3171:
[----:B------:R-:W-:Y:S05]  /*14570*/  BSYNC B0 ;  /* 0x0000000000007941 */ /* 0x000fea0003800000 */
.L_x_3170:
[----:B-1----:R-:W2:Y:S04]  /*14580*/  LD.E.64 R18, [R10.64+0x1c0] ;  /* 0x0001c0060a127980 */ /* 0x002ea8000c101b00 */
[----:B------:R-:W3:Y:S01]  /*14590*/  LD.E.64 R12, [R10.64+0x1b8] ;  /* 0x0001b8060a0c7980 */ /* 0x000ee2000c101b00 */
[----:B------:R-:W-:-:S03]  /*145a0*/  IMAD.MOV.U32 R182, RZ, RZ, R232 ;  /* 0x000000ffffb67224 */ /* 0x000fc600078e00e8 */
[----:B----4-:R-:W4:Y:S04]  /*145b0*/  LD.E R7, [R10.64+0xd8] ;  /* 0x0000d8060a077980 */ /* 0x010f28000c101900 */
[----:B------:R-:W0:Y:S01]  /*145c0*/  LDGDEPBAR ;  /* 0x00000000000079af */ /* 0x000e220000000000 */
[----:B--2---:R-:W-:Y:S02]  /*145d0*/  IMAD R3, R19, R229, RZ ;  /* 0x000000e513037224 */ /* 0x004fe400078e02ff */
[----:B------:R-:W-:-:S04]  /*145e0*/  IMAD.WIDE.U32 R14, R229, R18, R182 ;  /* 0x00000012e50e7225 */ /* 0x000fc800078e00b6 */
[----:B------:R-:W-:Y:S01]  /*145f0*/  IMAD R3, R18, R76, R3 ;  /* 0x0000004c12037224 */ /* 0x000fe200078e0203 */
[----:B---3--:R-:W-:-:S03]  /*14600*/  LEA R18, P0, R14, R12, 0x2 ;  /* 0x0000000c0e127211 */ /* 0x008fc600078010ff */
[----:B------:R-:W-:-:S05]  /*14610*/  IMAD.IADD R3, R15, 0x1, R3 ;  /* 0x000000010f037824 */ /* 0x000fca00078e0203 */
[----:B------:R-:W-:Y:S02]  /*14620*/  LEA.HI.X R19, R14, R13, R3, 0x2, P0 ;  /* 0x0000000d0e137211 */ /* 0x000fe400000f1403 */
[----:B------:R1:W5:Y:S04]  /*14630*/  LD.E R3, [R10.64+0x188] ;  /* 0x000188060a037980 */ /* 0x000368000c101900 */
[----:B------:R-:W2:Y:S01]  /*14640*/  LD.E R0, [R18.64] ;  /* 0x0000000612007980 */ /* 0x000ea2000c101900 */
[----:B------:R-:W-:-:S04]  /*14650*/  DEPBAR.LE SB0, 0x0 ;  /* 0x000080000000791a */ /* 0x000fc80000000000 */
[----:B------:R-:W-:Y:S01]  /*14660*/  BAR.SYNC.DEFER_BLOCKING 0x0 ;  /* 0x0000000000007b1d */ /* 0x000fe20000010000 */
[----:B------:R-:W-:-:S05]  /*14670*/  ISETP.GE.AND P0, PT, R184, R5, PT ;  /* 0x00000005b800720c */ /* 0x000fca0003f06270 */
[----:B----4-:R-:W2:Y:S01]  /*14680*/  MUFU.RCP R7, R7 ;  /* 0x0000000700077308 */ /* 0x010ea20000001000 */
[----:B------:R-:W-:Y:S01]  /*14690*/  SHF.R.S32.HI R12, RZ, 0x1f, R77 ;  /* 0x0000001fff0c7819 */ /* 0x000fe2000001144d */
[----:B------:R-:W-:-:S06]  /*146a0*/  IMAD.SHL.U32 R52, R75, 0x2, RZ ;  /* 0x000000024b347824 */ /* 0x000fcc00078e00ff */
[----:B------:R1:W-:Y:S04]  /*146b0*/  @P0 STS.128 [R235+0xc000], RZ ;  /* 0x00c000ffeb000388 */ /* 0x0003e80000000c00 */
[----:B------:R1:W-:Y:S01]  /*146c0*/  @P0 STS.128 [R235+0x10000], RZ ;  /* 0x010000ffeb000388 */ /* 0x0003e20000000c00 */
[----:B------:R-:W-:Y:S01]  /*146d0*/  LEA.HI R135, R12, R77, RZ, 0x2 ;  /* 0x0000004d0c877211 */ /* 0x000fe200078f10ff */
[----:B------:R-:W-:Y:S01]  /*146e0*/  BSSY B0, `(.L_x_3172) ;  /* 0x0000014000007945 */ /* 0x000fe20003800000 */
[----:B------:R-:W-:Y:S02]  /*146f0*/  LOP3.LUT R52, R52, 0x6, RZ, 0xc0, !PT ;  /* 0x0000000634347812 */ /* 0x000fe400078ec0ff */
[----:B------:R-:W-:Y:S01]  /*14700*/  SHF.R.S32.HI R135, RZ, 0x2, R135 ;  /* 0x00000002ff877819 */ /* 0x000fe20000011487 */
[----:B--2---:R-:W-:Y:S01]  /*14710*/  FMUL.FTZ R0, R0, R7 ;  /* 0x0000000700007220 */ /* 0x004fe20000410000 */
[----:B------:R-:W-:Y:S05]  /*14720*/  @P0 BRA `(.L_x_3173) ;  /* 0x000000f000000947 */ /* 0x000fea0003800000 */
[C---:B-1----:R-:W-:Y:S02]  /*14730*/  LOP3.LUT R7, R239.reuse, 0x1, RZ, 0xc0, !PT ;  /* 0x00000001ef077812 */ /* 0x042fe400078ec0ff */
        /* <DEDUP_REMOVED lines=14> */
.L_x_3173:
[----:B-1----:R-:W-:Y:S05]  /*14820*/  BSYNC B0 ;  /* 0x0000000000007941 */ /* 0x002fea0003800000 */
.L_x_3172:
        /* <DEDUP_REMOVED lines=8> */
[CC--:B------:R-:W-:Y:S02]  /*148b0*/  @P1 LEA R12, P0, R223.reuse, R148.reuse, 0x1 ;  /* 0x00000094df0c1211 */ /* 0x0c0fe400078008ff */
        /* <DEDUP_REMOVED lines=13> */
.L_x_3175:
[----:B------:R-:W-:Y:S05]  /*14990*/  BSYNC B0 ;  /* 0x0000000000007941 */ /* 0x000fea0003800000 */
.L_x_3174:
        /* <DEDUP_REMOVED lines=9> */
[----:B--2---:R-:W-:-:S09]  /*14a30*/  SHF.L.U64.HI R12, R64, 0x5, R65 ;  /* 0x00000005400c7819 */ /* 0x004fd20000010241 */
        /* <DEDUP_REMOVED lines=14> */
.L_x_3177:
[----:B------:R-:W-:Y:S05]  /*14b20*/  BSYNC B0 ;  /* 0x0000000000007941 */ /* 0x000fea0003800000 */
.L_x_3176:
        /* <DEDUP_REMOVED lines=9> */
[----:B--2---:R-:W-:Y:S02]  /*14bc0*/  @!P1 IMAD R12, R65, 0x60, RZ ;  /* 0x00000060410c9824 */ /* 0x004fe400078e02ff */
[----:B------:R-:W-:-:S04]  /*14bd0*/  @!P1 IMAD.WIDE.U32 R16, R64, 0x60, R148 ;  /* 0x0000006040109825 */ /* 0x000fc800078e0094 */
        /* <DEDUP_REMOVED lines=13> */
.L_x_3179:
[----:B------:R-:W-:Y:S05]  /*14cb0*/  BSYNC B0 ;  /* 0x0000000000007941 */ /* 0x000fea0003800000 */
.L_x_3178:
        /* <DEDUP_REMOVED lines=10> */
[CC--:B--2---:R-:W-:Y:S02]  /*14d60*/  @P1 LEA R12, P0, R7.reuse, R148.reuse, 0x1 ;  /* 0x00000094070c1211 */ /* 0x0c4fe400078008ff */
        /* <DEDUP_REMOVED lines=13> */
.L_x_3181:
[----:B------:R-:W-:Y:S05]  /*14e40*/  BSYNC B0 ;  /* 0x0000000000007941 */ /* 0x000fea0003800000 */
.L_x_3180:
        /* <DEDUP_REMOVED lines=10> */
[----:B--2---:R-:W-:-:S04]  /*14ef0*/  @!P1 IMAD.WIDE.U32 R14, R64, 0xa0, R148 ;  /* 0x000000a0400e9825 */ /* 0x004fc800078e0094 */
        /* <DEDUP_REMOVED lines=13> */
.L_x_3183:
[----:B------:R-:W-:Y:S05]  /*14fd0*/  BSYNC B0 ;  /* 0x0000000000007941 */ /* 0x000fea0003800000 */
.L_x_3182:
        /* <DEDUP_REMOVED lines=24> */
.L_x_3185:
[----:B------:R-:W-:Y:S05]  /*15160*/  BSYNC B0 ;  /* 0x0000000000007941 */ /* 0x000fea0003800000 */
.L_x_3184:
        /* <DEDUP_REMOVED lines=24> */
.L_x_3187:
[----:B------:R-:W-:Y:S05]  /*152f0*/  BSYNC B0 ;  /* 0x0000000000007941 */ /* 0x000fea0003800000 */
.L_x_3186:
[----:B------:R-:W-:Y:S01]  /*15300*/  SHF.R.S32.HI R221, RZ, 0x4, R74 ;  /* 0x00000004ffdd7819 */ /* 0x000fe2000001144a */
[C---:B------:R-:W-:Y:S01]  /*15310*/  IMAD.SHL.U32 R2, R71.reuse, 0x40, RZ ;  /* 0x0000004047027824 */ /* 0x040fe200078e00ff */
[----:B------:R-:W-:Y:S01]  /*15320*/  R2P PR, R71, 0x6 ;  /* 0x0000000647007804 */ /* 0x000fe20000000000 */
[----:B------:R-:W-:Y:S01]  /*15330*/  IMAD.SHL.U32 R72, R72, 0x40, RZ ;  /* 0x0000004048487824 */ /* 0x000fe200078e00ff */
[----:B-1----:R-:W-:Y:S01]  /*15340*/  LEA.HI R4, R74, R221, RZ, 0x1 ;  /* 0x000000dd4a047211 */ /* 0x002fe200078f08ff */
[----:B------:R-:W-:Y:S01]  /*15350*/  IMAD.SHL.U32 R184, R184, 0x8, RZ ;  /* 0x00000008b8b87824 */ /* 0x000fe200078e00ff */
[----:B------:R-:W-:Y:S01]  /*15360*/  LOP3.LUT R5, R2, 0x1c0, RZ, 0xc0, !PT ;  /* 0x000001c002057812 */ /* 0x000fe200078ec0ff */
[----:B------:R-:W-:Y:S01]  /*15370*/  IMAD.SHL.U32 R133, R73, 0x40, RZ ;  /* 0x0000004049857824 */ /* 0x000fe200078e00ff */
[----:B------:R-:W-:Y:S01]  /*15380*/  LOP3.LUT R4, R4, 0xfffffffe, RZ, 0xc0, !PT ;  /* 0xfffffffe04047812 */ /* 0x000fe200078ec0ff */
[----:B------:R-:W0:Y:S01]  /*15390*/  LDGDEPBAR ;  /* 0x00000000000079af */ /* 0x000e220000000000 */
[----:B------:R-:W-:Y:S01]  /*153a0*/  LOP3.LUT R7, R72, 0x1c0, RZ, 0xc0, !PT ;  /* 0x000001c048077812 */ /* 0x000fe200078ec0ff */
[----:B------:R-:W-:Y:S01]  /*153b0*/  BSSY B1, `(.L_x_3188) ;  /* 0x00002c0000017945 */ /* 0x000fe20003800000 */
[----:B------:R-:W-:Y:S01]  /*153c0*/  LOP3.LUT R184, R5, 0x8, R184, 0xf8, !PT ;  /* 0x0000000805b87812 */ /* 0x000fe200078ef8b8 */
[----:B------:R-:W-:Y:S01]  /*153d0*/  IMAD.IADD R221, R221, 0x1, -R4 ;  /* 0x00000001dddd7824 */ /* 0x000fe200078e0a04 */
[----:B------:R-:W-:-:S02]  /*153e0*/  LOP3.LUT R133, R133, 0xfffffe00, RZ, 0xc0, !PT ;  /* 0xfffffe0085857812 */ /* 0x000fc400078ec0ff */
[----:B------:R-:W-:Y:S01]  /*153f0*/  SHF.R.U32.HI R5, RZ, 0x3, R5 ;  /* 0x00000003ff057819 */ /* 0x000fe20000011605 */
[----:B------:R-:W-:-:S03]  /*15400*/  IMAD.SHL.U32 R2, R221, 0x8, RZ ;  /* 0x00000008dd027824 */ /* 0x000fc600078e00ff */
[----:B------:R-:W-:Y:S01]  /*15410*/  LOP3.LUT R184, R184, R5, RZ, 0x3c, !PT ;  /* 0x00000005b8b87212 */ /* 0x000fe200078e3cff */
[C---:B------:R-:W-:Y:S01]  /*15420*/  IMAD R5, R68.reuse, 0x400, R133 ;  /* 0x0000040044057824 */ /* 0x040fe200078e0285 */
[----:B------:R-:W-:Y:S01]  /*15430*/  LOP3.LUT R2, R7, 0x8, R2, 0xf8, !PT ;  /* 0x0000000807027812 */ /* 0x000fe200078ef802 */
[----:B------:R-:W-:Y:S01]  /*15440*/  IMAD R68, R68, 0x10, R135 ;  /* 0x0000001044447824 */ /* 0x000fe200078e0287 */
[----:B------:R-:W-:Y:S01]  /*15450*/  SHF.R.U32.HI R7, RZ, 0x3, R7 ;  /* 0x00000003ff077819 */ /* 0x000fe20000011607 */
[----:B------:R-:W-:-:S03]  /*15460*/  IMAD R221, R221, 0x200, R184 ;  /* 0x00000200dddd7824 */ /* 0x000fc600078e02b8 */
[----:B------:R-:W-:Y:S01]  /*15470*/  LOP3.LUT R8, R2, R7, RZ, 0x3c, !PT ;  /* 0x0000000702087212 */ /* 0x000fe200078e3cff */
[----:B------:R-:W-:Y:S01]  /*15480*/  IMAD.SHL.U32 R221, R221, 0x2, RZ ;  /* 0x00000002dddd7824 */ /* 0x000fe200078e00ff */
[----:B------:R-:W-:-:S03]  /*15490*/  IADD3 R69, R68, 0x1, R69 ;  /* 0x0000000144457810 */ /* 0x000fc60007ffe045 */
[----:B------:R-:W-:Y:S01]  /*154a0*/  IMAD.IADD R222, R8, 0x1, R5 ;  /* 0x0000000108de7824 */ /* 0x000fe200078e0205 */
[----:B------:R-:W-:Y:S01]  /*154b0*/  LDSM.16.M88.4 R56, [R221+0x4000] ;  /* 0x00400000dd38783b */ /* 0x000fe20000000200 */
[C---:B------:R-:W-:Y:S02]  /*154c0*/  IADD3 R2, R221.reuse, 0x4000, RZ ;  /* 0x00004000dd027810 */ /* 0x040fe40007ffe0ff */
[----:B------:R-:W-:Y:S01]  /*154d0*/  IMAD.SHL.U32 R222, R222, 0x2, RZ ;  /* 0x00000002dede7824 */ /* 0x000fe200078e00ff */
[----:B------:R-:W-:Y:S01]  /*154e0*/  LDSM.16.M88.4 R44, [R221+0x4800] ;  /* 0x00480000dd2c783b */ /* 0x000fe20000000200 */
[----:B------:R-:W-:Y:S02]  /*154f0*/  IADD3 R219, R221, 0x4020, RZ ;  /* 0x00004020dddb7810 */ /* 0x000fe40007ffe0ff */
[----:B------:R-:W-:Y:S01]  /*15500*/  @P1 IADD3 R219, R2, -0x20, RZ ;  /* 0xffffffe002db1810 */ /* 0x000fe20007ffe0ff */
[----:B------:R-:W1:Y:S01]  /*15510*/  LDSM.16.M88.4 R80, [R222] ;  /* 0x00000000de50783b */ /* 0x000e620000000200 */
[----:B------:R-:W-:-:S02]  /*15520*/  IMAD R220, R55, 0x2, R222 ;  /* 0x0000000237dc7824 */ /* 0x000fc400078e02de */
[----:B------:R-:W-:Y:S01]  /*15530*/  IMAD.MOV.U32 R2, RZ, RZ, 0x40 ;  /* 0x00000040ff027424 */ /* 0x000fe200078e00ff */
[----:B------:R-:W2:Y:S01]  /*15540*/  LDSM.16.M88.4 R36, [R221+0x5000] ;  /* 0x00500000dd24783b */ /* 0x000ea20000000200 */
[----:B------:R-:W-:Y:S01]  /*15550*/  IMAD R218, R53, 0x2, R222 ;  /* 0x0000000235da7824 */ /* 0x000fe200078e02de */
[----:B------:R-:W-:Y:S01]  /*15560*/  IADD3 R211, R219, 0x800, RZ ;  /* 0x00000800dbd37810 */ /* 0x000fe20007ffe0ff */
[----:B------:R-:W-:Y:S01]  /*15570*/  IMAD R217, R53, 0x2, R220 ;  /* 0x0000000235d97824 */ /* 0x000fe200078e02dc */
[----:B------:R-:W3:Y:S01]  /*15580*/  LDSM.16.M88.4 R20, [R221+0x5800] ;  /* 0x00580000dd14783b */ /* 0x000ee20000000200 */
[----:B------:R-:W-:Y:S02]  /*15590*/  SEL R2, R2, 0xffffffc0, !P2 ;  /* 0xffffffc002027807 */ /* 0x000fe40005000000 */
        /* <DEDUP_REMOVED lines=10> */
[----:B------:R-:W-:-:S02]  /*15640*/  IADD3 R52, R70, R69, -R234 ;  /* 0x0000004546347210 */ /* 0x000fc40007ffe8ea */
[----:B------:R-:W-:Y:S01]  /*15650*/  I2F R71, R2 ;  /* 0x0000000200477306 */ /* 0x000fe20000201400 */
[----:B------:R-:W3:Y:S01]  /*15660*/  LDSM.16.M88.4 R24, [R221+0x7800] ;  /* 0x00780000dd18783b */ /* 0x000ee20000000200 */
[----:B------:R-:W-:Y:S01]  /*15670*/  IADD3 R206, R219, 0x3000, RZ ;  /* 0x00003000dbce7810 */ /* 0x000fe20007ffe0ff */
[----:B-----5:R-:W-:Y:S01]  /*15680*/  IMAD.IADD R3, R3, 0x1, R52 ;  /* 0x0000000103037824 */ /* 0x020fe200078e0234 */
[C---:B------:R-:W-:Y:S01]  /*15690*/  IADD3 R205, R219.reuse, 0x3800, RZ ;  /* 0x00003800dbcd7810 */ /* 0x040fe20007ffe0ff */
[----:B--2---:R-:W-:Y:S01]  /*156a0*/  LDSM.16.M88.4 R12, [R219] ;  /* 0x00000000db0c783b */ /* 0x004fe20000000200 */
[C---:B------:R-:W-:Y:S02]  /*156b0*/  IADD3 R203, R219.reuse, 0x4000, RZ ;  /* 0x00004000dbcb7810 */ /* 0x040fe40007ffe0ff */
[C---:B------:R-:W-:Y:S01]  /*156c0*/  IADD3 R202, R219.reuse, 0x4800, RZ ;  /* 0x00004800dbca7810 */ /* 0x040fe20007ffe0ff */
[----:B------:R-:W2:Y:S01]  /*156d0*/  LDSM.16.M88.4 R28, [R220] ;  /* 0x00000000dc1c783b */ /* 0x000ea20000000200 */
[----:B------:R-:W-:-:S02]  /*156e0*/  IADD3 R201, R219, 0x5000, RZ ;  /* 0x00005000dbc97810 */ /* 0x000fc40007ffe0ff */
[C---:B------:R-:W-:Y:S01]  /*156f0*/  IADD3 R200, R219.reuse, 0x5800, RZ ;  /* 0x00005800dbc87810 */ /* 0x040fe20007ffe0ff */
[----:B------:R-:W2:Y:S01]  /*15700*/  LDSM.16.M88.4 R4, [R219+0x800] ;  /* 0x00080000db04783b */ /* 0x000ea20000000200 */
[C---:B------:R-:W-:Y:S02]  /*15710*/  IADD3 R199, R219.reuse, 0x6000, RZ ;  /* 0x00006000dbc77810 */ /* 0x040fe40007ffe0ff */
[C---:B------:R-:W-:Y:S01]  /*15720*/  IADD3 R198, R219.reuse, 0x6800, RZ ;  /* 0x00006800dbc67810 */ /* 0x040fe20007ffe0ff */
[C---:B-1----:R-:W-:Y:S01]  /*15730*/  HMMA.16816.F32.BF16 R60, R80.reuse, R56, RZ ;  /* 0x00000038503c723c */ /* 0x042fe200000418ff */
[----:B------:R-:W1:Y:S01]  /*15740*/  LDSM.16.M88.4 R76, [R219+0x2000] ;  /* 0x00200000db4c783b */ /* 0x000e620000000200 */
[C---:B------:R-:W-:Y:S02]  /*15750*/  IADD3 R197, R219.reuse, 0x7000, RZ ;  /* 0x00007000dbc57810 */ /* 0x040fe40007ffe0ff */
[----:B------:R-:W-:Y:S01]  /*15760*/  IADD3 R196, R219, 0x7800, RZ ;  /* 0x00007800dbc47810 */ /* 0x000fe20007ffe0ff */
[----:B------:R-:W-:Y:S03]  /*15770*/  LDSM.16.M88.4 R64, [R219+0x3800] ;  /* 0x00380000db40783b */ /* 0x000fe60000000200 */
[C---:B------:R-:W-:Y:S01]  /*15780*/  HMMA.16816.F32.BF16 R48, R80.reuse, R44, RZ ;  /* 0x0000002c5030723c */ /* 0x040fe200000418ff */
[----:B------:R-:W-:Y:S04]  /*15790*/  LDSM.16.M88.4 R112, [R219+0x1000] ;  /* 0x00100000db70783b */ /* 0x000fe80000000200 */
[----:B------:R-:W-:Y:S03]  /*157a0*/  LDSM.16.M88.4 R108, [R219+0x1800] ;  /* 0x00180000db6c783b */ /* 0x000fe60000000200 */
[C---:B------:R-:W-:Y:S01]  /*157b0*/  HMMA.16816.F32.BF16 R40, R80.reuse, R36, RZ ;  /* 0x000000245028723c */ /* 0x040fe200000418ff */
[----:B------:R-:W-:Y:S04]  /*157c0*/  LDSM.16.M88.4 R72, [R219+0x2800] ;  /* 0x00280000db48783b */ /* 0x000fe80000000200 */
[----:B------:R-:W-:Y:S03]  /*157d0*/  LDSM.16.M88.4 R116, [R215+0x4800] ;  /* 0x00480000d774783b */ /* 0x000fe60000000200 */
[C---:B---3--:R-:W-:Y:S01]  /*157e0*/  HMMA.16816.F32.BF16 R32, R80.reuse, R20, RZ ;  /* 0x000000145020723c */ /* 0x048fe200000418ff */
[----:B------:R-:W-:Y:S04]  /*157f0*/  LDSM.16.M88.4 R124, [R221+0x8800] ;  /* 0x00880000dd7c783b */ /* 0x000fe80000000200 */
[----:B------:R-:W-:Y:S03]  /*15800*/  LDSM.16.M88.4 R128, [R221+0x8000] ;  /* 0x00800000dd80783b */ /* 0x000fe60000000200 */
[C---:B----4-:R-:W-:Y:S01]  /*15810*/  HMMA.16816.F32.BF16 R16, R80.reuse, R104, RZ ;  /* 0x000000685010723c */ /* 0x050fe200000418ff */
[----:B------:R-:W-:Y:S07]  /*15820*/  LDSM.16.M88.4 R120, [R220+0x2000] ;  /* 0x00200000dc78783b */ /* 0x000fee0000000200 */
        /* <DEDUP_REMOVED lines=11> */
[----:B------:R-:W3:Y:S07]  /*158e0*/  LDSM.16.M88.4 R24, [R219+0x3000] ;  /* 0x00300000db18783b */ /* 0x000eee0000000200 */
[C---:B--2---:R-:W-:Y:S08]  /*158f0*/  HMMA.16816.F32.BF16 R60, R28.reuse, R12, R60 ;  /* 0x0000000c1c3c723c */ /* 0x044ff0000004183c */
[C---:B------:R-:W-:Y:S01]  /*15900*/  HMMA.16816.F32.BF16 R56, R28.reuse, R14, R56 ;  /* 0x0000000e1c38723c */ /* 0x040fe20000041838 */
[----:B------:R-:W-:Y:S07]  /*15910*/  LDSM.16.M88.4 R12, [R215+0x4000] ;  /* 0x00400000d70c783b */ /* 0x000fee0000000200 */
[C---:B------:R-:W-:Y:S08]  /*15920*/  HMMA.16816.F32.BF16 R48, R28.reuse, R4, R48 ;  /* 0x000000041c30723c */ /* 0x040ff00000041830 */
[C---:B------:R-:W-:Y:S01]  /*15930*/  HMMA.16816.F32.BF16 R44, R28.reuse, R6, R44 ;  /* 0x000000061c2c723c */ /* 0x040fe2000004182c */
[----:B------:R-:W2:Y:S07]  /*15940*/  LDSM.16.M88.4 R4, [R218] ;  /* 0x00000000da04783b */ /* 0x000eae0000000200 */
[C---:B-1----:R-:W-:Y:S08]  /*15950*/  HMMA.16816.F32.BF16 R16, R28.reuse, R76, R16 ;  /* 0x0000004c1c10723c */ /* 0x042ff00000041810 */
[C---:B---3--:R-:W-:Y:S08]  /*15960*/  HMMA.16816.F32.BF16 R92, R28.reuse, R24, R92 ;  /* 0x000000181c5c723c */ /* 0x048ff0000004185c */
[C---:B------:R-:W-:Y:S01]  /*15970*/  HMMA.16816.F32.BF16 R88, R28.reuse, R26, R88 ;  /* 0x0000001a1c58723c */ /* 0x040fe20000041858 */
[----:B------:R-:W1:Y:S07]  /*15980*/  LDSM.16.M88.4 R24, [R215+0x6000] ;  /* 0x00600000d718783b */ /* 0x000e6e0000000200 */
[C---:B------:R-:W-:Y:S01]  /*15990*/  HMMA.16816.F32.BF16 R104, R28.reuse, R78, R104 ;  /* 0x0000004e1c68723c */ /* 0x040fe20000041868 */
[----:B------:R-:W-:Y:S07]  /*159a0*/  LDSM.16.M88.4 R76, [R215+0x5800] ;  /* 0x00580000d74c783b */ /* 0x000fee0000000200 */
[C---:B------:R-:W-:Y:S08]  /*159b0*/  HMMA.16816.F32.BF16 R84, R28.reuse, R64, R84 ;  /* 0x000000401c54723c */ /* 0x040ff00000041854 */
[C---:B------:R-:W-:Y:S01]  /*159c0*/  HMMA.16816.F32.BF16 R80, R28.reuse, R66, R80 ;  /* 0x000000421c50723c */ /* 0x040fe20000041850 */
[----:B------:R-:W3:Y:S07]  /*159d0*/  LDSM.16.M88.4 R64, [R215+0x7000] ;  /* 0x00700000d740783b */ /* 0x000eee0000000200 */
[C---:B------:R-:W-:Y:S08]  /*159e0*/  HMMA.16816.F32.BF16 R40, R28.reuse, R112, R40 ;  /* 0x000000701c28723c */ /* 0x040ff00000041828 */
[C---:B------:R-:W-:Y:S01]  /*159f0*/  HMMA.16816.F32.BF16 R36, R28.reuse, R114, R36 ;  /* 0x000000721c24723c */ /* 0x040fe20000041824 */
[----:B------:R-:W4:Y:S07]  /*15a00*/  LDSM.16.M88.4 R112, [R215+0x5000] ;  /* 0x00500000d770783b */ /* 0x000f2e0000000200 */
[C---:B------:R-:W-:Y:S08]  /*15a10*/  HMMA.16816.F32.BF16 R32, R28.reuse, R108, R32 ;  /* 0x0000006c1c20723c */ /* 0x040ff00000041820 */
[C---:B------:R-:W-:Y:S01]  /*15a20*/  HMMA.16816.F32.BF16 R20, R28.reuse, R110, R20 ;  /* 0x0000006e1c14723c */ /* 0x040fe20000041814 */
[----:B------:R-:W-:Y:S07]  /*15a30*/  LDSM.16.M88.4 R108, [R215+0x7800] ;  /* 0x00780000d76c783b */ /* 0x000fee0000000200 */
[C---:B------:R-:W-:Y:S08]  /*15a40*/  HMMA.16816.F32.BF16 R100, R28.reuse, R72, R100 ;  /* 0x000000481c64723c */ /* 0x040ff00000041864 */
[----:B------:R-:W-:Y:S01]  /*15a50*/  HMMA.16816.F32.BF16 R96, R28, R74, R96 ;  /* 0x0000004a1c60723c */ /* 0x000fe20000041860 */
[----:B------:R-:W3:Y:S04]  /*15a60*/  LDSM.16.M88.4 R72, [R215+0x6800] ;  /* 0x00680000d748783b */ /* 0x000ee80000000200 */
[----:B------:R-:W-:Y:S03]  /*15a70*/  LDSM.16.M88.4 R28, [R204] ;  /* 0x00000000cc1c783b */ /* 0x000fe60000000200 */
        /* <DEDUP_REMOVED lines=8> */
[----:B------:R-:W-:Y:S07]  /*15b00*/  LDSM.16.M88.4 R116, [R221+0x9000] ;  /* 0x00900000dd74783b */ /* 0x000fee0000000200 */
        /* <DEDUP_REMOVED lines=15> */
[----:B------:R-:W-:Y:S03]  /*15c00*/  LDSM.16.M88.4 R108, [R221+0xa800] ;  /* 0x00a80000dd6c783b */ /* 0x000fe60000000200 */
[C---:B--2---:R-:W-:Y:S08]  /*15c10*/  HMMA.16816.F32.BF16 R60, R12.reuse, R28, R60 ;  /* 0x0000001c0c3c723c */ /* 0x044ff0000004183c */
[C---:B------:R-:W-:Y:S01]  /*15c20*/  HMMA.16816.F32.BF16 R56, R12.reuse, R30, R56 ;  /* 0x0000001e0c38723c */ /* 0x040fe20000041838 */
[----:B------:R-:W2:Y:S07]  /*15c30*/  LDSM.16.M88.4 R28, [R204+0x3000] ;  /* 0x00300000cc1c783b */ /* 0x000eae0000000200 */
        /* <DEDUP_REMOVED lines=17> */
[----:B------:R-:W-:Y:S07]  /*15d50*/  LDSM.16.M88.4 R28, [R219+0x4000] ;  /* 0x00400000db1c783b */ /* 0x000fee0000000200 */
[C---:B-1----:R-:W-:Y:S08]  /*15d60*/  HMMA.16816.F32.BF16 R84, R12.reuse, R24, R84 ;  /* 0x000000180c54723c */ /* 0x042ff00000041854 */
[----:B------:R-:W-:Y:S01]  /*15d70*/  HMMA.16816.F32.BF16 R80, R12, R26, R80 ;  /* 0x0000001a0c50723c */ /* 0x000fe20000041850 */
[----:B------:R-:W1:Y:S04]  /*15d80*/  LDSM.16.M88.4 R12, [R219+0x4800] ;  /* 0x00480000db0c783b */ /* 0x000e680000000200 */
[----:B------:R-:W2:Y:S03]  /*15d90*/  LDSM.16.M88.4 R24, [R219+0x5000] ;  /* 0x00500000db18783b */ /* 0x000ea60000000200 */
[C---:B---3--:R-:W-:Y:S08]  /*15da0*/  HMMA.16816.F32.BF16 R48, R64.reuse, R124, R48 ;  /* 0x0000007c4030723c */ /* 0x048ff00000041830 */
[C---:B------:R-:W-:Y:S01]  /*15db0*/  HMMA.16816.F32.BF16 R44, R64.reuse, R126, R44 ;  /* 0x0000007e402c723c */ /* 0x040fe2000004182c */
[----:B------:R-:W-:Y:S07]  /*15dc0*/  LDSM.16.M88.4 R124, [R219+0x6000] ;  /* 0x00600000db7c783b */ /* 0x000fee0000000200 */
[C---:B----4-:R-:W-:Y:S08]  /*15dd0*/  HMMA.16816.F32.BF16 R16, R64.reuse, R4, R16 ;  /* 0x000000044010723c */ /* 0x050ff00000041810 */
        /* <DEDUP_REMOVED lines=20> */
[----:B------:R-:W-:Y:S01]  /*15f20*/  HMMA.16816.F32.BF16 R80, R64, R74, R80 ;  /* 0x0000004a4050723c */ /* 0x000fe20000041850 */
[----:B------:R-:W4:Y:S04]  /*15f30*/  LDSM.16.M88.4 R64, [R215+0x9000] ;  /* 0x00900000d740783b */ /* 0x000f280000000200 */
[----:B------:R-:W1:Y:S03]  /*15f40*/  LDSM.16.M88.4 R72, [R215+0x8800] ;  /* 0x00880000d748783b */ /* 0x000e660000000200 */
[C---:B------:R-:W-:Y:S08]  /*15f50*/  HMMA.16816.F32.BF16 R60, R120.reuse, R28, R60 ;  /* 0x0000001c783c723c */ /* 0x040ff0000004183c */
[C---:B------:R-:W-:Y:S01]  /*15f60*/  HMMA.16816.F32.BF16 R56, R120.reuse, R30, R56 ;  /* 0x0000001e7838723c */ /* 0x040fe20000041838 */
[----:B------:R-:W-:Y:S07]  /*15f70*/  LDSM.16.M88.4 R28, [R204+0x4000] ;  /* 0x00400000cc1c783b */ /* 0x000fee0000000200 */
[C---:B--2---:R-:W-:Y:S08]  /*15f80*/  HMMA.16816.F32.BF16 R40, R120.reuse, R24, R40 ;  /* 0x000000187828723c */ /* 0x044ff00000041828 */
[C---:B------:R-:W-:Y:S01]  /*15f90*/  HMMA.16816.F32.BF16 R36, R120.reuse, R26, R36 ;  /* 0x0000001a7824723c */ /* 0x040fe20000041824 */
[----:B------:R-:W2:Y:S07]  /*15fa0*/  LDSM.16.M88.4 R24, [R215+0x9800] ;  /* 0x00980000d718783b */ /* 0x000eae0000000200 */
[C---:B---3--:R-:W-:Y:S08]  /*15fb0*/  HMMA.16816.F32.BF16 R32, R120.reuse, R4, R32 ;  /* 0x000000047820723c */ /* 0x048ff00000041820 */
[----:B------:R-:W-:Y:S01]  /*15fc0*/  HMMA.16816.F32.BF16 R20, R120, R6, R20 ;  /* 0x000000067814723c */ /* 0x000fe20000041814 */
[----:B------:R-:W3:Y:S07]  /*15fd0*/  LDSM.16.M88.4 R4, [R217+0x2000] ;  /* 0x00200000d904783b */ /* 0x000eee0000000200 */
[C---:B-1----:R-:W-:Y:S08]  /*15fe0*/  HMMA.16816.F32.BF16 R60, R12.reuse, R76, R60 ;  /* 0x0000004c0c3c723c */ /* 0x042ff0000004183c */
[C---:B------:R-:W-:Y:S08]  /*15ff0*/  HMMA.16816.F32.BF16 R56, R12.reuse, R78, R56 ;  /* 0x0000004e0c38723c */ /* 0x040ff00000041838 */
[C---:B----4-:R-:W-:Y:S08]  /*16000*/  HMMA.16816.F32.BF16 R40, R12.reuse, R64, R40 ;  /* 0x000000400c28723c */ /* 0x050ff00000041828 */
[C---:B------:R-:W-:Y:S01]  /*16010*/  HMMA.16816.F32.BF16 R36, R12.reuse, R66, R36 ;  /* 0x000000420c24723c */ /* 0x040fe20000041824 */
[----:B------:R-:W1:Y:S07]  /*16020*/  LDSM.16.M88.4 R64, [R204+0x4800] ;  /* 0x00480000cc40783b */ /* 0x000e6e0000000200 */
[C---:B------:R-:W-:Y:S08]  /*16030*/  HMMA.16816.F32.BF16 R48, R12.reuse, R72, R48 ;  /* 0x000000480c30723c */ /* 0x040ff00000041830 */
[C---:B------:R-:W-:Y:S01]  /*16040*/  HMMA.16816.F32.BF16 R44, R12.reuse, R74, R44 ;  /* 0x0000004a0c2c723c */ /* 0x040fe2000004182c */
[----:B------:R-:W4:Y:S07]  /*16050*/  LDSM.16.M88.4 R72, [R215+0xa000] ;  /* 0x00a00000d748783b */ /* 0x000f2e0000000200 */
[----:B--2---:R-:W-:Y:S07]  /*16060*/  HMMA.16816.F32.BF16 R32, R12, R24, R32 ;  /* 0x000000180c20723c */ /* 0x004fee0000041820 */
[----:B------:R-:W-:Y:S01]  /*16070*/  IADD3 R25, R3, 0x8, RZ ;  /* 0x0000000803197810 */ /* 0x000fe20007ffe0ff */
[----:B---3--:R-:W-:Y:S01]  /*16080*/  HMMA.16816.F32.BF16 R60, R4, R28, R60 ;  /* 0x0000001c043c723c */ /* 0x008fe2000004183c */
[----:B------:R-:W-:-:S02]  /*16090*/  IADD3 R24, R2, 0x1, RZ ;  /* 0x0000000102187810 */ /* 0x000fc40007ffe0ff */
[-C--:B------:R-:W-:Y:S02]  /*160a0*/  IMNMX R3, R3, R70.reuse, PT ;  /* 0x0000004603037217 */ /* 0x080fe40003800200 */
[----:B------:R-:W-:Y:S01]  /*160b0*/  IMNMX R52, R25, R70, PT ;  /* 0x0000004619347217 */ /* 0x000fe20003800200 */
[----:B------:R2:W3:Y:S01]  /*160c0*/  I2F R28, R24 ;  /* 0x00000018001c7306 */ /* 0x0004e20000201400 */
[C---:B------:R-:W-:Y:S01]  /*160d0*/  ISETP.GE.AND P2, PT, R24.reuse, R3, PT ;  /* 0x000000031800720c */ /* 0x040fe20003f46270 */
[----:B------:R-:W-:Y:S01]  /*160e0*/  HMMA.16816.F32.BF16 R56, R4, R30, R56 ;  /* 0x0000001e0438723c */ /* 0x000fe20000041838 */
[----:B------:R-:W-:-:S06]  /*160f0*/  ISETP.GE.AND P0, PT, R24, R52, PT ;  /* 0x000000341800720c */ /* 0x000fcc0003f06270 */
[C---:B------:R-:W-:Y:S01]  /*16100*/  IADD3 R31, R2.reuse, 0x8, RZ ;  /* 0x00000008021f7810 */ /* 0x040fe20007ffe0ff */
[----:B------:R-:W-:Y:S01]  /*16110*/  HMMA.16816.F32.BF16 R104, R120, R126, R104 ;  /* 0x0000007e7868723c */ /* 0x000fe20000041868 */
[----:B------:R-:W-:Y:S02]  /*16120*/  IADD3 R30, R2, 0x9, RZ ;  /* 0x00000009021e7810 */ /* 0x000fe40007ffe0ff */
[----:B------:R-:W1:Y:S01]  /*16130*/  I2F R29, R31 ;  /* 0x0000001f001d7306 */ /* 0x000e620000201400 */
[CC--:B------:R-:W-:Y:S02]  /*16140*/  ISETP.GE.AND P1, PT, R31.reuse, R3.reuse, PT ;  /* 0x000000031f00720c */ /* 0x0c0fe40003f26270 */
[-C--:B------:R-:W-:Y:S02]  /*16150*/  ISETP.GE.AND P3, PT, R31, R52.reuse, PT ;  /* 0x000000341f00720c */ /* 0x080fe40003f66270 */
[----:B------:R-:W-:Y:S01]  /*16160*/  HMMA.16816.F32.BF16 R20, R12, R26, R20 ;  /* 0x0000001a0c14723c */ /* 0x000fe20000041814 */
[----:B--2---:R-:W2:Y:S01]  /*16170*/  LDSM.16.M88.4 R24, [R204+0x5000] ;  /* 0x00500000cc18783b */ /* 0x004ea20000000200 */
[C---:B------:R-:W-:Y:S01]  /*16180*/  ISETP.GE.AND P6, PT, R30.reuse, R3, PT ;  /* 0x000000031e00720c */ /* 0x040fe20003fc6270 */
[----:B------:R-:W4:Y:S01]  /*16190*/  I2F R76, R30 ;  /* 0x0000001e004c7306 */ /* 0x000f220000201400 */
[----:B------:R-:W-:Y:S01]  /*161a0*/  ISETP.GE.AND P4, PT, R30, R52, PT ;  /* 0x000000341e00720c */ /* 0x000fe20003f86270 */
[----:B---3--:R-:W-:-:S02]  /*161b0*/  FFMA.FTZ R63, R0, R28, R63 ;  /* 0x0000001c003f7223 */ /* 0x008fc4000001003f */
[C---:B------:R-:W-:Y:S01]  /*161c0*/  FFMA.FTZ R61, R0.reuse, R28, R61 ;  /* 0x0000001c003d7223 */ /* 0x040fe2000001003d */
[----:B------:R-:W-:Y:S02]  /*161d0*/  HMMA.16816.F32.BF16 R16, R120, R124, R16 ;  /* 0x0000007c7810723c */ /* 0x000fe40000041810 */
[----:B------:R-:W-:Y:S01]  /*161e0*/  FSEL R70, R63, -INF , !P0 ;  /* 0xff8000003f467808 */ /* 0x000fe20004000000 */
[-C--:B-1----:R-:W-:Y:S01]  /*161f0*/  FFMA.FTZ R68, R0, R29.reuse, R56 ;  /* 0x0000001d00447223 */ /* 0x082fe20000010038 */
[----:B------:R-:W-:Y:S01]  /*16200*/  IADD3 R31, R2, 0x10, RZ ;  /* 0x00000010021f7810 */ /* 0x000fe20007ffe0ff */
[----:B------:R-:W-:Y:S01]  /*16210*/  FFMA.FTZ R58, R0, R29, R58 ;  /* 0x0000001d003a7223 */ /* 0x000fe2000001003a */
[----:B------:R-:W-:Y:S02]  /*16220*/  IADD3 R56, R2, 0x18, RZ ;  /* 0x0000001802387810 */ /* 0x000fe40007ffe0ff */
[----:B------:R-:W-:Y:S01]  /*16230*/  HMMA.16816.F32.BF16 R48, R4, R64, R48 ;  /* 0x000000400430723c */ /* 0x000fe20000041830 */
[----:B------:R-:W1:Y:S01]  /*16240*/  I2F R65, R31 ;  /* 0x0000001f00417306 */ /* 0x000e620000201400 */
[----:B------:R-:W-:Y:S01]  /*16250*/  FSEL R61, R61, -INF , !P2 ;  /* 0xff8000003d3d7808 */ /* 0x000fe20005000000 */
[----:B----4-:R-:W-:Y:S01]  /*16260*/  FFMA.FTZ R57, R0, R76, R57 ;  /* 0x0000004c00397223 */ /* 0x010fe20000010039 */
[----:B------:R-:W-:-:S02]  /*16270*/  IADD3 R30, R2, 0x11, RZ ;  /* 0x00000011021e7810 */ /* 0x000fc40007ffe0ff */
[----:B------:R-:W-:Y:S02]  /*16280*/  FSEL R68, R68, -INF , !P1 ;  /* 0xff80000044447808 */ /* 0x000fe40004800000 */
[----:B------:R-:W-:Y:S01]  /*16290*/  HMMA.16816.F32.BF16 R44, R4, R66, R44 ;  /* 0x00000042042c723c */ /* 0x000fe2000004182c */
[----:B------:R3:W4:Y:S01]  /*162a0*/  I2F R64, R30 ;  /* 0x0000001e00407306 */ /* 0x0007220000201400 */
[CC--:B------:R-:W-:Y:S02]  /*162b0*/  ISETP.GE.AND P5, PT, R31.reuse, R3.reuse, PT ;  /* 0x000000031f00720c */ /* 0x0c0fe40003fa6270 */
[-C--:B------:R-:W-:Y:S02]  /*162c0*/  ISETP.GE.AND P2, PT, R31, R52.reuse, PT ;  /* 0x000000341f00720c */ /* 0x080fe40003f46270 */
[C---:B------:R-:W-:Y:S02]  /*162d0*/  ISETP.GE.AND P0, PT, R30.reuse, R3, PT ;  /* 0x000000031e00720c */ /* 0x040fe40003f06270 */
[----:B------:R-:W-:Y:S01]  /*162e0*/  HMMA.16816.F32.BF16 R104, R12, R74, R104 ;  /* 0x0000004a0c68723c */ /* 0x000fe20000041868 */
[----:B------:R-:W2:Y:S01]  /*162f0*/  I2F R63, R56 ;  /* 0x00000038003f7306 */ /* 0x000ea20000201400 */
[----:B------:R-:W-:-:S02]  /*16300*/  ISETP.GE.AND P1, PT, R30, R52, PT ;  /* 0x000000341e00720c */ /* 0x000fc40003f26270 */
[----:B------:R-:W-:Y:S02]  /*16310*/  FSEL R69, R57, -INF , !P6 ;  /* 0xff80000039457808 */ /* 0x000fe40007000000 */
[----:B------:R-:W-:Y:S02]  /*16320*/  ISETP.GE.AND P6, PT, R56, R52, PT ;  /* 0x000000343800720c */ /* 0x000fe40003fc6270 */
[----:B------:R-:W-:Y:S01]  /*16330*/  IADD3 R74, R2, 0x19, RZ ;  /* 0x00000019024a7810 */ /* 0x000fe20007ffe0ff */
[----:B---3--:R-:W3:Y:S01]  /*16340*/  LDSM.16.M88.4 R28, [R215+0xa800] ;  /* 0x00a80000d71c783b */ /* 0x008ee20000000200 */
[----:B------:R-:W-:Y:S01]  /*16350*/  HMMA.16816.F32.BF16 R16, R12, R72, R16 ;  /* 0x000000480c10723c */ /* 0x000fe20000041810 */
[CC--:B-1----:R-:W-:Y:S01]  /*16360*/  FFMA.FTZ R48, R0.reuse, R65.reuse, R48 ;  /* 0x0000004100307223 */ /* 0x0c2fe20000010030 */
[----:B------:R-:W1:Y:S01]  /*16370*/  I2F R66, R74 ;  /* 0x0000004a00427306 */ /* 0x000e620000201400 */
[----:B------:R-:W-:Y:S01]  /*16380*/  FFMA.FTZ R50, R0, R65, R50 ;  /* 0x0000004100327223 */ /* 0x000fe20000010032 */
[----:B------:R-:W-:Y:S01]  /*16390*/  IADD3 R67, R2, 0x20, RZ ;  /* 0x0000002002437810 */ /* 0x000fe20007ffe0ff */
[----:B----4-:R-:W-:-:S02]  /*163a0*/  FFMA.FTZ R49, R0, R64, R49 ;  /* 0x0000004000317223 */ /* 0x010fc40000010031 */
[----:B------:R-:W-:Y:S01]  /*163b0*/  FSEL R72, R58, -INF , !P3 ;  /* 0xff8000003a487808 */ /* 0x000fe20005800000 */
[----:B------:R-:W-:Y:S01]  /*163c0*/  FFMA.FTZ R73, R0, R76, R59 ;  /* 0x0000004c00497223 */ /* 0x000fe2000001003b */
[----:B------:R-:W-:Y:S01]  /*163d0*/  ISETP.GE.AND P3, PT, R56, R3, PT ;  /* 0x000000033800720c */ /* 0x000fe20003f66270 */
[CC--:B--2---:R-:W-:Y:S01]  /*163e0*/  FFMA.FTZ R44, R0.reuse, R63.reuse, R44 ;  /* 0x0000003f002c7223 */ /* 0x0c4fe2000001002c */
[----:B------:R-:W2:Y:S01]  /*163f0*/  LDSM.16.M88.4 R56, [R204+0x5800] ;  /* 0x00580000cc38783b */ /* 0x000ea20000000200 */
[----:B------:R-:W-:Y:S01]  /*16400*/  HMMA.16816.F32.BF16 R84, R120, R108, R84 ;  /* 0x0000006c7854723c */ /* 0x000fe20000041854 */
[----:B------:R-:W-:Y:S01]  /*16410*/  FFMA.FTZ R46, R0, R63, R46 ;  /* 0x0000003f002e7223 */ /* 0x000fe2000001002e */
[----:B------:R-:W-:Y:S01]  /*16420*/  FSEL R73, R73, -INF , !P4 ;  /* 0xff80000049497808 */ /* 0x000fe20006000000 */
[----:B------:R-:W4:Y:S01]  /*16430*/  I2F R65, R67 ;  /* 0x0000004300417306 */ /* 0x000f220000201400 */
[----:B------:R-:W-:Y:S01]  /*16440*/  FSEL R76, R50, -INF , !P2 ;  /* 0xff800000324c7808 */ /* 0x000fe20005000000 */
[----:B-1----:R-:W-:-:S02]  /*16450*/  FFMA.FTZ R45, R0, R66, R45 ;  /* 0x00000042002d7223 */ /* 0x002fc4000001002d */
[----:B------:R-:W-:Y:S01]  /*16460*/  FSEL R108, R48, -INF , !P5 ;  /* 0xff800000306c7808 */ /* 0x000fe20006800000 */
[----:B------:R-:W-:Y:S01]  /*16470*/  HMMA.16816.F32.BF16 R40, R4, R24, R40 ;  /* 0x000000180428723c */ /* 0x000fe20000041828 */
[----:B------:R-:W-:Y:S01]  /*16480*/  FFMA.FTZ R48, R0, R64, R51 ;  /* 0x0000004000307223 */ /* 0x000fe20000010033 */
[----:B------:R-:W-:Y:S02]  /*16490*/  ISETP.GE.AND P4, PT, R74, R3, PT ;  /* 0x000000034a00720c */ /* 0x000fe40003f86270 */
[----:B------:R-:W-:Y:S02]  /*164a0*/  FSEL R50, R49, -INF , !P0 ;  /* 0xff80000031327808 */ /* 0x000fe40004000000 */
[----:B------:R-:W-:Y:S01]  /*164b0*/  FSEL R49, R44, -INF , !P3 ;  /* 0xff8000002c317808 */ /* 0x000fe20005800000 */
[----:B------:R-:W-:Y:S01]  /*164c0*/  FFMA.FTZ R44, R0, R66, R47 ;  /* 0x00000042002c7223 */ /* 0x000fe2000001002f */
[----:B------:R-:W-:Y:S01]  /*164d0*/  HMMA.16816.F32.BF16 R100, R120, R116, R100 ;  /* 0x000000747864723c */ /* 0x000fe20000041864 */
[----:B------:R-:W-:-:S02]  /*164e0*/  IADD3 R25, R2, 0x21, RZ ;  /* 0x0000002102197810 */ /* 0x000fc40007ffe0ff */
[----:B------:R-:W-:Y:S02]  /*164f0*/  IADD3 R24, R2, 0x28, RZ ;  /* 0x0000002802187810 */ /* 0x000fe40007ffe0ff */
[----:B------:R-:W-:Y:S01]  /*16500*/  FSEL R47, R46, -INF , !P6 ;  /* 0xff8000002e2f7808 */ /* 0x000fe20007000000 */
[----:B------:R-:W1:Y:S01]  /*16510*/  I2F R51, R25 ;  /* 0x0000001900337306 */ /* 0x000e620000201400 */
[----:B------:R-:W-:Y:S01]  /*16520*/  FSEL R48, R48, -INF , !P1 ;  /* 0xff80000030307808 */ /* 0x000fe20004800000 */
[----:B------:R-:W-:Y:S01]  /*16530*/  HMMA.16816.F32.BF16 R36, R4, R26, R36 ;  /* 0x0000001a0424723c */ /* 0x000fe20000041824 */
[----:B------:R-:W-:Y:S02]  /*16540*/  FSEL R46, R45, -INF , !P4 ;  /* 0xff8000002d2e7808 */ /* 0x000fe40006000000 */
[CC--:B------:R-:W-:Y:S02]  /*16550*/  ISETP.GE.AND P1, PT, R25.reuse, R3.reuse, PT ;  /* 0x000000031900720c */ /* 0x0c0fe40003f26270 */
[-C--:B------:R-:W-:Y:S01]  /*16560*/  ISETP.GE.AND P3, PT, R25, R52.reuse, PT ;  /* 0x000000341900720c */ /* 0x080fe20003f66270 */
[----:B------:R2:W2:Y:S01]  /*16570*/  I2F R63, R24 ;  /* 0x00000018003f7306 */ /* 0x0004a20000201400 */
[C---:B------:R-:W-:Y:S01]  /*16580*/  ISETP.GE.AND P6, PT, R24.reuse, R3, PT ;  /* 0x000000031800720c */ /* 0x040fe20003fc6270 */
[----:B------:R-:W-:Y:S01]  /*16590*/  HMMA.16816.F32.BF16 R96, R120, R118, R96 ;  /* 0x000000767860723c */ /* 0x000fe20000041860 */
[-C--:B------:R-:W-:Y:S01]  /*165a0*/  ISETP.GE.AND P4, PT, R24, R52.reuse, PT ;  /* 0x000000341800720c */ /* 0x080fe20003f86270 */
[-C--:B----4-:R-:W-:Y:S01]  /*165b0*/  FFMA.FTZ R42, R0, R65.reuse, R42 ;  /* 0x00000041002a7223 */ /* 0x090fe2000001002a */
[----:B------:R-:W-:Y:S01]  /*165c0*/  IADD3 R64, R2, 0x29, RZ ;  /* 0x0000002902407810 */ /* 0x000fe20007ffe0ff */
[C---:B------:R-:W-:Y:S01]  /*165d0*/  FFMA.FTZ R40, R0.reuse, R65, R40 ;  /* 0x0000004100287223 */ /* 0x040fe20000010028 */
[-C--:B------:R-:W-:Y:S01]  /*165e0*/  ISETP.GE.AND P0, PT, R67, R52.reuse, PT ;  /* 0x000000344300720c */ /* 0x080fe20003f06270 */
[-C--:B-1----:R-:W-:Y:S01]  /*165f0*/  FFMA.FTZ R177, R0, R51.reuse, R41 ;  /* 0x0000003300b17223 */ /* 0x082fe20000010029 */
[----:B------:R-:W-:Y:S01]  /*16600*/  ISETP.GE.AND P5, PT, R74, R52, PT ;  /* 0x000000344a00720c */ /* 0x000fe20003fa6270 */
[----:B---3--:R-:W-:Y:S01]  /*16610*/  HMMA.16816.F32.BF16 R100, R12, R28, R100 ;  /* 0x0000001c0c64723c */ /* 0x008fe20000041864 */
[----:B------:R-:W1:Y:S01]  /*16620*/  I2F R28, R64 ;  /* 0x00000040001c7306 */ /* 0x000e620000201400 */
[----:B------:R-:W-:Y:S01]  /*16630*/  FFMA.FTZ R178, R0, R51, R43 ;  /* 0x0000003300b27223 */ /* 0x000fe2000001002b */
[----:B------:R-:W-:-:S02]  /*16640*/  FSEL R179, R42, -INF , !P0 ;  /* 0xff8000002ab37808 */ /* 0x000fc40004000000 */
[----:B------:R-:W-:Y:S01]  /*16650*/  FSEL R177, R177, -INF , !P1 ;  /* 0xff800000b1b17808 */ /* 0x000fe20004800000 */
[----:B--2---:R-:W2:Y:S01]  /*16660*/  LDSM.16.M88.4 R24, [R204+0x6000] ;  /* 0x00600000cc18783b */ /* 0x004ea20000000200 */
[----:B------:R-:W-:Y:S01]  /*16670*/  IADD3 R29, R2, 0x30, RZ ;  /* 0x00000030021d7810 */ /* 0x000fe20007ffe0ff */
[C---:B------:R-:W-:Y:S01]  /*16680*/  HMMA.16816.F32.BF16 R32, R4.reuse, R56, R32 ;  /* 0x000000380420723c */ /* 0x040fe20000041820 */
[----:B------:R-:W-:Y:S01]  /*16690*/  FFMA.FTZ R36, R0, R63, R36 ;  /* 0x0000003f00247223 */ /* 0x000fe20000010024 */
[----:B------:R-:W-:Y:S01]  /*166a0*/  FSEL R44, R44, -INF , !P5 ;  /* 0xff8000002c2c7808 */ /* 0x000fe20006800000 */
[----:B------:R3:W4:Y:S01]  /*166b0*/  I2F R51, R29 ;  /* 0x0000001d00337306 */ /* 0x0007220000201400 */
[C---:B------:R-:W-:Y:S01]  /*166c0*/  ISETP.GE.AND P0, PT, R29.reuse, R3, PT ;  /* 0x000000031d00720c */ /* 0x040fe20003f06270 */
[----:B------:R-:W-:Y:S01]  /*166d0*/  FFMA.FTZ R180, R0, R63, R38 ;  /* 0x0000003f00b47223 */ /* 0x000fe20000010026 */
[----:B------:R-:W-:Y:S02]  /*166e0*/  ISETP.GE.AND P1, PT, R29, R52, PT ;  /* 0x000000341d00720c */ /* 0x000fe40003f26270 */
[----:B------:R-:W-:Y:S01]  /*166f0*/  IADD3 R57, R2, 0x31, RZ ;  /* 0x0000003102397810 */ /* 0x000fe20007ffe0ff */
[----:B------:R-:W-:Y:S01]  /*16700*/  HMMA.16816.F32.BF16 R20, R4, R58, R20 ;  /* 0x0000003a0414723c */ /* 0x000fe20000041814 */
[-C--:B-1----:R-:W-:Y:S01]  /*16710*/  FFMA.FTZ R175, R0, R28.reuse, R37 ;  /* 0x0000001c00af7223 */ /* 0x082fe20000010025 */
[----:B------:R-:W-:Y:S01]  /*16720*/  IADD3 R38, R2, 0x39, RZ ;  /* 0x0000003902267810 */ /* 0x000fe20007ffe0ff */
[----:B------:R-:W1:Y:S01]  /*16730*/  I2F R56, R57 ;  /* 0x0000003900387306 */ /* 0x000e620000201400 */
[----:B------:R-:W-:Y:S01]  /*16740*/  ISETP.GE.AND P5, PT, R64, R3, PT ;  /* 0x000000034000720c */ /* 0x000fe20003fa6270 */
[----:B------:R-:W-:Y:S01]  /*16750*/  FFMA.FTZ R39, R0, R28, R39 ;  /* 0x0000001c00277223 */ /* 0x000fe20000010027 */
[----:B------:R-:W-:-:S02]  /*16760*/  FSEL R176, R36, -INF , !P6 ;  /* 0xff80000024b07808 */ /* 0x000fc40007000000 */
[----:B------:R-:W-:Y:S01]  /*16770*/  FSEL R180, R180, -INF , !P4 ;  /* 0xff800000b4b47808 */ /* 0x000fe20006000000 */
[----:B------:R-:W-:Y:S01]  /*16780*/  HMMA.16816.F32.BF16 R96, R12, R30, R96 ;  /* 0x0000001e0c60723c */ /* 0x000fe20000041860 */
[----:B---3--:R-:W-:Y:S01]  /*16790*/  IADD3 R29, R2, 0x38, RZ ;  /* 0x00000038021d7810 */ /* 0x008fe20007ffe0ff */
[----:B------:R-:W3:Y:S01]  /*167a0*/  I2F R36, R38 ;  /* 0x0000002600247306 */ /* 0x000ee20000201400 */
[----:B------:R-:W-:Y:S02]  /*167b0*/  FSEL R175, R175, -INF , !P5 ;  /* 0xff800000afaf7808 */ /* 0x000fe40006800000 */
[C---:B------:R-:W-:Y:S01]  /*167c0*/  ISETP.GE.AND P4, PT, R29.reuse, R3, PT ;  /* 0x000000031d00720c */ /* 0x040fe20003f86270 */
[CC--:B----4-:R-:W-:Y:S01]  /*167d0*/  FFMA.FTZ R32, R0.reuse, R51.reuse, R32 ;  /* 0x0000003300207223 */ /* 0x0d0fe20000010020 */
[----:B------:R-:W-:Y:S01]  /*167e0*/  ISETP.GE.AND P5, PT, R29, R52, PT ;  /* 0x000000341d00720c */ /* 0x000fe20003fa6270 */
[C---:B------:R-:W-:Y:S01]  /*167f0*/  FFMA.FTZ R140, R0.reuse, R51, R34 ;  /* 0x00000033008c7223 */ /* 0x040fe20000010022 */
[----:B------:R-:W-:Y:S01]  /*16800*/  ISETP.GE.AND P2, PT, R67, R3, PT ;  /* 0x000000034300720c */ /* 0x000fe20003f46270 */
[----:B------:R4:W4:Y:S01]  /*16810*/  I2F R37, R29 ;  /* 0x0000001d00257306 */ /* 0x0009220000201400 */
[C---:B-1----:R-:W-:Y:S01]  /*16820*/  FFMA.FTZ R144, R0.reuse, R56, R33 ;  /* 0x0000003800907223 */ /* 0x042fe20000010021 */
[----:B------:R-:W-:Y:S01]  /*16830*/  ISETP.GE.AND P6, PT, R57, R52, PT ;  /* 0x000000343900720c */ /* 0x000fe20003fc6270 */
[----:B------:R-:W-:Y:S01]  /*16840*/  FFMA.FTZ R35, R0, R56, R35 ;  /* 0x0000003800237223 */ /* 0x000fe20000010023 */
[----:B------:R-:W-:Y:S01]  /*16850*/  FSEL R45, R40, -INF , !P2 ;  /* 0xff800000282d7808 */ /* 0x000fe20005000000 */
[----:B------:R-:W-:Y:S01]  /*16860*/  HMMA.16816.F32.BF16 R88, R120, R114, R88 ;  /* 0x000000727858723c */ /* 0x000fe20000041858 */
[----:B------:R-:W-:Y:S01]  /*16870*/  ISETP.GE.AND P2, PT, R64, R52, PT ;  /* 0x000000344000720c */ /* 0x000fe20003f46270 */
[----:B------:R-:W1:Y:S01]  /*16880*/  LDSM.16.M88.4 R40, [R215+0xb000] ;  /* 0x00b00000d728783b */ /* 0x000e620000000200 */
[-C--:B---3--:R-:W-:Y:S01]  /*16890*/  FFMA.FTZ R21, R0, R36.reuse, R21 ;  /* 0x0000002400157223 */ /* 0x088fe20000010015 */
[----:B------:R-:W-:Y:S01]  /*168a0*/  FSEL R143, R32, -INF , !P0 ;  /* 0xff800000208f7808 */ /* 0x000fe20004000000 */
[----:B------:R-:W-:Y:S01]  /*168b0*/  FFMA.FTZ R23, R0, R36, R23 ;  /* 0x0000002400177223 */ /* 0x000fe20000010017 */
[----:B------:R-:W-:-:S02]  /*168c0*/  FSEL R174, R39, -INF , !P2 ;  /* 0xff80000027ae7808 */ /* 0x000fc40005000000 */
[C---:B--2---:R-:W-:Y:S01]  /*168d0*/  HMMA.16816.F32.BF16 R16, R4.reuse, R24, R16 ;  /* 0x000000180410723c */ /* 0x044fe20000041810 */
[----:B------:R-:W-:Y:S01]  /*168e0*/  ISETP.GE.AND P2, PT, R38, R3, PT ;  /* 0x000000032600720c */ /* 0x000fe20003f46270 */
[----:B----4-:R-:W2:Y:S01]  /*168f0*/  LDSM.16.M88.4 R28, [R204+0x6800] ;  /* 0x00680000cc1c783b */ /* 0x010ea20000000200 */
[-C--:B------:R-:W-:Y:S01]  /*16900*/  FFMA.FTZ R20, R0, R37.reuse, R20 ;  /* 0x0000002500147223 */ /* 0x080fe20000010014 */
[----:B------:R-:W-:Y:S01]  /*16910*/  ISETP.GE.AND P0, PT, R38, R52, PT ;  /* 0x000000342600720c */ /* 0x000fe20003f06270 */
[----:B------:R-:W-:Y:S02]  /*16920*/  FFMA.FTZ R22, R0, R37, R22 ;  /* 0x0000002500167223 */ /* 0x000fe40000010016 */
[----:B------:R-:W-:Y:S01]  /*16930*/  IADD3 R24, R2, 0x40, RZ ;  /* 0x0000004002187810 */ /* 0x000fe20007ffe0ff */
[----:B------:R-:W-:Y:S01]  /*16940*/  HMMA.16816.F32.BF16 R104, R4, R26, R104 ;  /* 0x0000001a0468723c */ /* 0x000fe20000041868 */
[----:B------:R-:W-:Y:S02]  /*16950*/  FSEL R145, R20, -INF , !P4 ;  /* 0xff80000014917808 */ /* 0x000fe40006000000 */
[----:B------:R-:W3:Y:S01]  /*16960*/  I2F R33, R24 ;  /* 0x0000001800217306 */ /* 0x000ee20000201400 */
[----:B------:R-:W-:-:S02]  /*16970*/  IADD3 R20, R2, 0x48, RZ ;  /* 0x0000004802147810 */ /* 0x000fc40007ffe0ff */
[C---:B------:R-:W-:Y:S02]  /*16980*/  IADD3 R34, R2.reuse, 0x41, RZ ;  /* 0x0000004102227810 */ /* 0x040fe40007ffe0ff */
[----:B------:R-:W-:Y:S01]  /*16990*/  IADD3 R37, R2, 0x49, RZ ;  /* 0x0000004902257810 */ /* 0x000fe20007ffe0ff */
[C---:B------:R-:W-:Y:S01]  /*169a0*/  HMMA.16816.F32.BF16 R92, R120.reuse, R112, R92 ;  /* 0x00000070785c723c */ /* 0x040fe2000004185c */
[----:B------:R-:W-:Y:S01]  /*169b0*/  FSEL R141, R35, -INF , !P6 ;  /* 0xff800000238d7808 */ /* 0x000fe20007000000 */
[----:B------:R-:W4:Y:S01]  /*169c0*/  I2F R32, R34 ;  /* 0x0000002200207306 */ /* 0x000f220000201400 */
[----:B------:R-:W-:Y:S02]  /*169d0*/  FSEL R142, R22, -INF , !P5 ;  /* 0xff800000168e7808 */ /* 0x000fe40006800000 */
[----:B------:R-:W-:Y:S02]  /*169e0*/  FSEL R150, R21, -INF , !P2 ;  /* 0xff80000015967808 */ /* 0x000fe40005000000 */
[C---:B------:R-:W-:Y:S01]  /*169f0*/  ISETP.GE.AND P5, PT, R20.reuse, R3, PT ;  /* 0x000000031400720c */ /* 0x040fe20003fa6270 */
[----:B------:R-:W-:Y:S01]  /*16a00*/  HMMA.16816.F32.BF16 R80, R120, R110, R80 ;  /* 0x0000006e7850723c */ /* 0x000fe20000041850 */
[----:B------:R-:W-:Y:S01]  /*16a10*/  ISETP.GE.AND P2, PT, R20, R52, PT ;  /* 0x000000341400720c */ /* 0x000fe20003f46270 */
[----:B------:R2:W2:Y:S01]  /*16a20*/  I2F R35, R20 ;  /* 0x0000001400237306 */ /* 0x0004a20000201400 */
[----:B------:R-:W-:Y:S01]  /*16a30*/  FSEL R151, R23, -INF , !P0 ;  /* 0xff80000017977808 */ /* 0x000fe20004000000 */
[-C--:B---3--:R-:W-:Y:S01]  /*16a40*/  FFMA.FTZ R161, R0, R33.reuse, R16 ;  /* 0x0000002100a17223 */ /* 0x088fe20000010010 */
[----:B------:R-:W-:Y:S01]  /*16a50*/  FSEL R178, R178, -INF , !P3 ;  /* 0xff800000b2b27808 */ /* 0x000fe20005800000 */
[----:B------:R-:W-:Y:S01]  /*16a60*/  FFMA.FTZ R18, R0, R33, R18 ;  /* 0x0000002100127223 */ /* 0x000fe20000010012 */
[----:B------:R-:W-:-:S02]  /*16a70*/  ISETP.GE.AND P3, PT, R57, R3, PT ;  /* 0x000000033900720c */ /* 0x000fc40003f66270 */
[----:B------:R-:W-:Y:S01]  /*16a80*/  FSEL R140, R140, -INF , !P1 ;  /* 0xff8000008c8c7808 */ /* 0x000fe20004800000 */
[----:B------:R-:W3:Y:S01]  /*16a90*/  I2F R16, R37 ;  /* 0x0000002500107306 */ /* 0x000ee20000201400 */
[----:B------:R-:W-:Y:S01]  /*16aa0*/  FSEL R144, R144, -INF , !P3 ;  /* 0xff80000090907808 */ /* 0x000fe20005800000 */
[----:B----4-:R-:W-:Y:S01]  /*16ab0*/  FFMA.FTZ R162, R0, R32, R17 ;  /* 0x0000002000a27223 */ /* 0x010fe20000010011 */
[----:B------:R-:W-:Y:S01]  /*16ac0*/  ISETP.GE.AND P3, PT, R24, R52, PT ;  /* 0x000000341800720c */ /* 0x000fe20003f66270 */
[----:B------:R-:W-:Y:S01]  /*16ad0*/  FFMA.FTZ R19, R0, R32, R19 ;  /* 0x0000002000137223 */ /* 0x000fe20000010013 */
[----:B------:R-:W-:Y:S01]  /*16ae0*/  ISETP.GE.AND P1, PT, R24, R3, PT ;  /* 0x000000031800720c */ /* 0x000fe20003f26270 */
[----:B-1----:R-:W-:Y:S01]  /*16af0*/  HMMA.16816.F32.BF16 R88, R12, R42, R88 ;  /* 0x0000002a0c58723c */ /* 0x002fe20000041858 */
[----:B------:R-:W-:Y:S01]  /*16b00*/  FSEL R158, R18, -INF , !P3 ;  /* 0xff800000129e7808 */ /* 0x000fe20005800000 */
[----:B--2---:R-:W1:Y:S01]  /*16b10*/  LDSM.16.M88.4 R20, [R215+0xb800] ;  /* 0x00b80000d714783b */ /* 0x004e620000000200 */
[-C--:B------:R-:W-:Y:S01]  /*16b20*/  FFMA.FTZ R104, R0, R35.reuse, R104 ;  /* 0x0000002300687223 */ /* 0x080fe20000010068 */
[----:B------:R-:W-:Y:S01]  /*16b30*/  ISETP.GE.AND P4, PT, R34, R52, PT ;  /* 0x000000342200720c */ /* 0x000fe20003f86270 */
[----:B------:R-:W-:Y:S01]  /*16b40*/  FFMA.FTZ R106, R0, R35, R106 ;  /* 0x00000023006a7223 */ /* 0x000fe2000001006a */
[----:B------:R-:W-:Y:S01]  /*16b50*/  ISETP.GE.AND P0, PT, R37, R3, PT ;  /* 0x000000032500720c */ /* 0x000fe20003f06270 */
[----:B------:R-:W2:Y:S01]  /*16b60*/  LDSM.16.M88.4 R24, [R204+0x7000] ;  /* 0x00700000cc18783b */ /* 0x000ea20000000200 */
[----:B------:R-:W-:Y:S01]  /*16b70*/  IADD3 R17, R2, 0x51, RZ ;  /* 0x0000005102117810 */ /* 0x000fe20007ffe0ff */
[----:B------:R-:W-:Y:S01]  /*16b80*/  HMMA.16816.F32.BF16 R100, R4, R28, R100 ;  /* 0x0000001c0464723c */ /* 0x000fe20000041864 */
[-C--:B---3--:R-:W-:Y:S01]  /*16b90*/  FFMA.FTZ R105, R0, R16.reuse, R105 ;  /* 0x0000001000697223 */ /* 0x088fe20000010069 */
[----:B------:R-:W-:Y:S01]  /*16ba0*/  IADD3 R18, R2, 0x58, RZ ;  /* 0x0000005802127810 */ /* 0x000fe20007ffe0ff */
[----:B------:R-:W3:Y:S01]  /*16bb0*/  I2F R28, R17 ;  /* 0x00000011001c7306 */ /* 0x000ee20000201400 */
[----:B------:R-:W-:Y:S01]  /*16bc0*/  FSEL R159, R19, -INF , !P4 ;  /* 0xff800000139f7808 */ /* 0x000fe20006000000 */
[----:B------:R-:W-:Y:S01]  /*16bd0*/  FFMA.FTZ R107, R0, R16, R107 ;  /* 0x00000010006b7223 */ /* 0x000fe2000001006b */
[----:B------:R-:W-:-:S02]  /*16be0*/  FSEL R164, R104, -INF , !P5 ;  /* 0xff80000068a47808 */ /* 0x000fc40006800000 */
[----:B------:R-:W-:Y:S01]  /*16bf0*/  FSEL R160, R106, -INF , !P2 ;  /* 0xff8000006aa07808 */ /* 0x000fe20005000000 */
[----:B------:R-:W-:Y:S01]  /*16c00*/  HMMA.16816.F32.BF16 R92, R12, R40, R92 ;  /* 0x000000280c5c723c */ /* 0x000fe2000004185c */
[----:B------:R-:W-:Y:S01]  /*16c10*/  FSEL R165, R105, -INF , !P0 ;  /* 0xff80000069a57808 */ /* 0x000fe20004000000 */
[----:B------:R4:W-:Y:S01]  /*16c20*/  I2F R29, R18 ;  /* 0x00000012001d7306 */ /* 0x0009e20000201400 */
[CC--:B------:R-:W-:Y:S02]  /*16c30*/  ISETP.GE.AND P4, PT, R17.reuse, R3.reuse, PT ;  /* 0x000000031100720c */ /* 0x0c0fe40003f86270 */
[-C--:B------:R-:W-:Y:S02]  /*16c40*/  ISETP.GE.AND P5, PT, R17, R52.reuse, PT ;  /* 0x000000341100720c */ /* 0x080fe40003fa6270 */
[C---:B------:R-:W-:Y:S01]  /*16c50*/  ISETP.GE.AND P2, PT, R18.reuse, R3, PT ;  /* 0x000000031200720c */ /* 0x040fe20003f46270 */
[----:B------:R-:W-:Y:S01]  /*16c60*/  HMMA.16816.F32.BF16 R96, R4, R30, R96 ;  /* 0x0000001e0460723c */ /* 0x000fe20000041860 */
[----:B------:R-:W-:-:S02]  /*16c70*/  ISETP.GE.AND P0, PT, R18, R52, PT ;  /* 0x000000341200720c */ /* 0x000fc40003f06270 */
[----:B------:R-:W-:Y:S02]  /*16c80*/  ISETP.GE.AND P6, PT, R34, R3, PT ;  /* 0x000000032200720c */ /* 0x000fe40003fc6270 */
[C---:B------:R-:W-:Y:S02]  /*16c90*/  IADD3 R34, R2.reuse, 0x50, RZ ;  /* 0x0000005002227810 */ /* 0x040fe40007ffe0ff */
[----:B------:R-:W-:Y:S01]  /*16ca0*/  IADD3 R30, R2, 0x59, RZ ;  /* 0x00000059021e7810 */ /* 0x000fe20007ffe0ff */
[CC--:B---3--:R-:W-:Y:S01]  /*16cb0*/  FFMA.FTZ R101, R0.reuse, R28.reuse, R101 ;  /* 0x0000001c00657223 */ /* 0x0c8fe20000010065 */
[----:B------:R-:W3:Y:S01]  /*16cc0*/  I2F R33, R34 ;  /* 0x0000002200217306 */ /* 0x000ee20000201400 */
[----:B----4-:R-:W4:Y:S01]  /*16cd0*/  LDSM.16.M88.4 R16, [R204+0x7800] ;  /* 0x00780000cc10783b */ /* 0x010f220000000200 */
[----:B------:R-:W-:Y:S01]  /*16ce0*/  FFMA.FTZ R103, R0, R28, R103 ;  /* 0x0000001c00677223 */ /* 0x000fe20000010067 */
[----:B------:R-:W-:Y:S01]  /*16cf0*/  IADD3 R28, R2, 0x68, RZ ;  /* 0x00000068021c7810 */ /* 0x000fe20007ffe0ff */
[----:B------:R-:W-:-:S04]  /*16d00*/  DEPBAR.LE SB0, 0x0 ;  /* 0x000080000000791a */ /* 0x000fc80000000000 */
[C---:B-1----:R-:W-:Y:S01]  /*16d10*/  HMMA.16816.F32.BF16 R80, R12.reuse, R22, R80 ;  /* 0x000000160c50723c */ /* 0x042fe20000041850 */
[----:B------:R-:W-:Y:S02]  /*16d20*/  FSEL R161, R161, -INF , !P1 ;  /* 0xff800000a1a17808 */ /* 0x000fe40004800000 */
[-C--:B------:R-:W-:Y:S02]  /*16d30*/  ISETP.GE.AND P1, PT, R37, R52.reuse, PT ;  /* 0x000000342500720c */ /* 0x080fe40003f26270 */
[----:B------:R-:W-:Y:S02]  /*16d40*/  ISETP.GE.AND P3, PT, R34, R3, PT ;  /* 0x000000032200720c */ /* 0x000fe40003f66270 */
[----:B------:R-:W-:Y:S01]  /*16d50*/  FSEL R167, R107, -INF , !P1 ;  /* 0xff8000006ba77808 */ /* 0x000fe20004800000 */
[----:B------:R-:W-:Y:S01]  /*16d60*/  HMMA.16816.F32.BF16 R84, R12, R20, R84 ;  /* 0x000000140c54723c */ /* 0x000fe20000041854 */
[----:B---3--:R-:W-:Y:S01]  /*16d70*/  FFMA.FTZ R100, R0, R33, R100 ;  /* 0x0000002100647223 */ /* 0x008fe20000010064 */
[----:B------:R-:W1:Y:S01]  /*16d80*/  I2F R21, R28 ;  /* 0x0000001c00157306 */ /* 0x000e620000201400 */
[----:B------:R-:W-:Y:S01]  /*16d90*/  ISETP.GE.AND P1, PT, R30, R3, PT ;  /* 0x000000031e00720c */ /* 0x000fe20003f26270 */
[----:B------:R-:W-:Y:S01]  /*16da0*/  FFMA.FTZ R96, R0, R29, R96 ;  /* 0x0000001d00607223 */ /* 0x000fe20000010060 */
[----:B------:R-:W-:Y:S01]  /*16db0*/  IADD3 R31, R2, 0x60, RZ ;  /* 0x00000060021f7810 */ /* 0x000fe20007ffe0ff */
[----:B------:R-:W-:Y:S01]  /*16dc0*/  FFMA.FTZ R102, R0, R33, R102 ;  /* 0x0000002100667223 */ /* 0x000fe20000010066 */
[----:B------:R-:W-:Y:S01]  /*16dd0*/  FSEL R170, R100, -INF , !P3 ;  /* 0xff80000064aa7808 */ /* 0x000fe20005800000 */
[----:B--2---:R-:W-:Y:S01]  /*16de0*/  HMMA.16816.F32.BF16 R88, R4, R26, R88 ;  /* 0x0000001a0458723c */ /* 0x004fe20000041858 */
[----:B------:R-:W-:Y:S01]  /*16df0*/  ISETP.GE.AND P3, PT, R30, R52, PT ;  /* 0x000000341e00720c */ /* 0x000fe20003f66270 */
[----:B------:R-:W-:Y:S01]  /*16e00*/  FFMA.FTZ R98, R0, R29, R98 ;  /* 0x0000001d00627223 */ /* 0x000fe20000010062 */
[----:B------:R-:W-:-:S02]  /*16e10*/  IADD3 R13, R2, 0x70, RZ ;  /* 0x00000070020d7810 */ /* 0x000fc40007ffe0ff */
[----:B------:R-:W-:Y:S02]  /*16e20*/  FSEL R162, R162, -INF , !P6 ;  /* 0xff800000a2a27808 */ /* 0x000fe40007000000 */
[----:B------:R-:W-:Y:S01]  /*16e30*/  IADD3 R26, R2, 0x69, RZ ;  /* 0x00000069021a7810 */ /* 0x000fe20007ffe0ff */
[C---:B------:R-:W-:Y:S01]  /*16e40*/  HMMA.16816.F32.BF16 R92, R4.reuse, R24, R92 ;  /* 0x00000018045c723c */ /* 0x040fe2000004185c */
[----:B------:R2:W3:Y:S01]  /*16e50*/  I2F R24, R30 ;  /* 0x0000001e00187306 */ /* 0x0004e20000201400 */
[----:B------:R-:W-:Y:S02]  /*16e60*/  ISETP.GE.AND P6, PT, R34, R52, PT ;  /* 0x000000342200720c */ /* 0x000fe40003fc6270 */
[----:B------:R-:W-:Y:S02]  /*16e70*/  FSEL R172, R103, -INF , !P5 ;  /* 0xff80000067ac7808 */ /* 0x000fe40006800000 */
[----:B------:R-:W-:Y:S02]  /*16e80*/  FSEL R168, R96, -INF , !P2 ;  /* 0xff80000060a87808 */ /* 0x000fe40005000000 */
[----:B------:R-:W-:Y:S01]  /*16e90*/  FSEL R173, R102, -INF , !P6 ;  /* 0xff80000066ad7808 */ /* 0x000fe20007000000 */
[----:B----4-:R-:W-:Y:S01]  /*16ea0*/  HMMA.16816.F32.BF16 R80, R4, R18, R80 ;  /* 0x000000120450723c */ /* 0x010fe20000041850 */
[----:B------:R-:W4:Y:S01]  /*16eb0*/  I2F R25, R31 ;  /* 0x0000001f00197306 */ /* 0x000f220000201400 */
[----:B------:R-:W-:-:S02]  /*16ec0*/  FSEL R169, R101, -INF , !P4 ;  /* 0xff80000065a97808 */ /* 0x000fc40006000000 */
[----:B------:R-:W-:Y:S02]  /*16ed0*/  FSEL R171, R98, -INF , !P0 ;  /* 0xff80000062ab7808 */ /* 0x000fe40004000000 */
[----:B------:R-:W-:Y:S01]  /*16ee0*/  ISETP.GE.AND P6, PT, R31, R3, PT ;  /* 0x000000031f00720c */ /* 0x000fe20003fc6270 */
[----:B-1----:R-:W-:Y:S01]  /*16ef0*/  FFMA.FTZ R90, R0, R21, R90 ;  /* 0x00000015005a7223 */ /* 0x002fe2000001005a */
[----:B------:R-:W-:Y:S01]  /*16f00*/  HMMA.16816.F32.BF16 R84, R4, R16, R84 ;  /* 0x000000100454723c */ /* 0x000fe20000041854 */
[----:B--2---:R-:W-:Y:S01]  /*16f10*/  IADD3 R30, R2, 0x61, RZ ;  /* 0x00000061021e7810 */ /* 0x004fe20007ffe0ff */
[CC--:B---3--:R-:W-:Y:S01]  /*16f20*/  FFMA.FTZ R97, R0.reuse, R24.reuse, R97 ;  /* 0x0000001800617223 */ /* 0x0c8fe20000010061 */
[----:B------:R-:W1:Y:S01]  /*16f30*/  I2F R15, R13 ;  /* 0x0000000d000f7306 */ /* 0x000e620000201400 */
[----:B------:R-:W-:Y:S01]  /*16f40*/  FFMA.FTZ R99, R0, R24, R99 ;  /* 0x0000001800637223 */ /* 0x000fe20000010063 */
[----:B------:R-:W-:Y:S01]  /*16f50*/  ISETP.GE.AND P5, PT, R30, R3, PT ;  /* 0x000000031e00720c */ /* 0x000fe20003fa6270 */
[----:B------:R-:W-:Y:S01]  /*16f60*/  FFMA.FTZ R88, R0, R21, R88 ;  /* 0x0000001500587223 */ /* 0x000fe20000010058 */
[----:B------:R-:W-:-:S02]  /*16f70*/  IADD3 R6, R2, 0x78, RZ ;  /* 0x0000007802067810 */ /* 0x000fc40007ffe0ff */
[----:B------:R-:W-:Y:S01]  /*16f80*/  IADD3 R16, R2, 0x71, RZ ;  /* 0x0000007102107810 */ /* 0x000fe20007ffe0ff */
[CC--:B----4-:R-:W-:Y:S01]  /*16f90*/  FFMA.FTZ R92, R0.reuse, R25.reuse, R92 ;  /* 0x00000019005c7223 */ /* 0x0d0fe2000001005c */
[----:B------:R-:W2:Y:S01]  /*16fa0*/  I2F R5, R6 ;  /* 0x0000000600057306 */ /* 0x000ea20000201400 */
[----:B------:R-:W-:Y:S01]  /*16fb0*/  FSEL R166, R97, -INF , !P1 ;  /* 0xff80000061a67808 */ /* 0x000fe20004800000 */
[----:B------:R-:W-:Y:S01]  /*16fc0*/  FFMA.FTZ R94, R0, R25, R94 ;  /* 0x00000019005e7223 */ /* 0x000fe2000001005e */
[----:B------:R-:W-:Y:S02]  /*16fd0*/  IADD3 R4, R2, 0x79, RZ ;  /* 0x0000007902047810 */ /* 0x000fe40007ffe0ff */
[-C--:B------:R-:W-:Y:S02]  /*16fe0*/  ISETP.GE.AND P1, PT, R28, R52.reuse, PT ;  /* 0x000000341c00720c */ /* 0x080fe40003f26270 */
[----:B------:R-:W-:Y:S01]  /*16ff0*/  ISETP.GE.AND P2, PT, R30, R52, PT ;  /* 0x000000341e00720c */ /* 0x000fe20003f46270 */
[----:B------:R-:W3:Y:S01]  /*17000*/  I2F R20, R30 ;  /* 0x0000001e00147306 */ /* 0x000ee20000201400 */
[----:B------:R-:W-:-:S02]  /*17010*/  FSEL R155, R90, -INF , !P1 ;  /* 0xff8000005a9b7808 */ /* 0x000fc40004800000 */
[----:B------:R-:W-:Y:S02]  /*17020*/  ISETP.GE.AND P1, PT, R6, R3, PT ;  /* 0x000000030600720c */ /* 0x000fe40003f26270 */
[----:B------:R-:W-:Y:S01]  /*17030*/  ISETP.GE.AND P4, PT, R31, R52, PT ;  /* 0x000000341f00720c */ /* 0x000fe20003f86270 */
[----:B-1----:R-:W-:Y:S01]  /*17040*/  FFMA.FTZ R86, R0, R15, R86 ;  /* 0x0000000f00567223 */ /* 0x002fe20000010056 */
[----:B------:R-:W-:Y:S01]  /*17050*/  ISETP.GE.AND P0, PT, R28, R3, PT ;  /* 0x000000031c00720c */ /* 0x000fe20003f06270 */
[----:B------:R-:W1:Y:S01]  /*17060*/  I2F R14, R16 ;  /* 0x00000010000e7306 */ /* 0x000e620000201400 */
[C---:B--2---:R-:W-:Y:S01]  /*17070*/  FFMA.FTZ R80, R0.reuse, R5, R80 ;  /* 0x0000000500507223 */ /* 0x044fe20000010050 */
[----:B------:R-:W-:Y:S01]  /*17080*/  FSEL R163, R99, -INF , !P3 ;  /* 0xff80000063a37808 */ /* 0x000fe20005800000 */
[----:B------:R-:W-:Y:S01]  /*17090*/  FFMA.FTZ R84, R0, R15, R84 ;  /* 0x0000000f00547223 */ /* 0x000fe20000010054 */
[----:B------:R-:W-:Y:S01]  /*170a0*/  FSEL R154, R92, -INF , !P6 ;  /* 0xff8000005c9a7808 */ /* 0x000fe20007000000 */
[----:B------:R-:W-:Y:S01]  /*170b0*/  FFMA.FTZ R82, R0, R5, R82 ;  /* 0x0000000500527223 */ /* 0x000fe20000010052 */
[----:B------:R-:W-:Y:S01]  /*170c0*/  FSEL R134, R80, -INF , !P1 ;  /* 0xff80000050867808 */ /* 0x000fe20004800000 */
[C---:B------:R-:W-:Y:S01]  /*170d0*/  FFMA.FTZ R5, R0.reuse, R71, R62 ;  /* 0x0000004700057223 */ /* 0x040fe2000001003e */
[----:B------:R-:W2:Y:S01]  /*170e0*/  I2F R12, R26 ;  /* 0x0000001a000c7306 */ /* 0x000ea20000201400 */
[-C--:B---3--:R-:W-:Y:S01]  /*170f0*/  FFMA.FTZ R93, R0, R20.reuse, R93 ;  /* 0x00000014005d7223 */ /* 0x088fe2000001005d */
[----:B------:R-:W-:Y:S01]  /*17100*/  ISETP.GE.AND P1, PT, R54, 0x2, PT ;  /* 0x000000023600780c */ /* 0x000fe20003f26270 */
[----:B------:R-:W-:Y:S01]  /*17110*/  FFMA.FTZ R95, R0, R20, R95 ;  /* 0x00000014005f7223 */ /* 0x000fe2000001005f */
[----:B------:R-:W-:-:S02]  /*17120*/  FSEL R157, R94, -INF , !P4 ;  /* 0xff8000005e9d7808 */ /* 0x000fc40006000000 */
[----:B------:R-:W-:Y:S02]  /*17130*/  FSEL R153, R93, -INF , !P5 ;  /* 0xff8000005d997808 */ /* 0x000fe40006800000 */
[----:B------:R-:W3:Y:S01]  /*17140*/  I2F R63, R4 ;  /* 0x00000004003f7306 */ /* 0x000ee20000201400 */
[----:B------:R-:W-:Y:S01]  /*17150*/  FSEL R156, R95, -INF , !P2 ;  /* 0xff8000005f9c7808 */ /* 0x000fe20005000000 */
[C---:B-1----:R-:W-:Y:S01]  /*17160*/  FFMA.FTZ R67, R0.reuse, R14, R85 ;  /* 0x0000000e00437223 */ /* 0x042fe20000010055 */
[----:B------:R-:W-:Y:S01]  /*17170*/  ISETP.GE.AND P5, PT, R13, R52, PT ;  /* 0x000000340d00720c */ /* 0x000fe20003fa6270 */
[----:B------:R-:W-:Y:S01]  /*17180*/  FFMA.FTZ R87, R0, R14, R87 ;  /* 0x0000000e00577223 */ /* 0x000fe20000010057 */
[-C--:B------:R-:W-:Y:S02]  /*17190*/  ISETP.GE.AND P2, PT, R16, R3.reuse, PT ;  /* 0x000000031000720c */ /* 0x080fe40003f46270 */
[----:B------:R-:W-:Y:S01]  /*171a0*/  FSEL R152, R88, -INF , !P0 ;  /* 0xff80000058987808 */ /* 0x000fe20004000000 */
[-C--:B--2---:R-:W-:Y:S01]  /*171b0*/  FFMA.FTZ R89, R0, R12.reuse, R89 ;  /* 0x0000000c00597223 */ /* 0x084fe20000010059 */
[----:B------:R-:W-:Y:S01]  /*171c0*/  ISETP.GE.AND P3, PT, R26, R3, PT ;  /* 0x000000031a00720c */ /* 0x000fe20003f66270 */
[----:B------:R-:W-:Y:S01]  /*171d0*/  FFMA.FTZ R91, R0, R12, R91 ;  /* 0x0000000c005b7223 */ /* 0x000fe2000001005b */
[----:B------:R-:W-:Y:S01]  /*171e0*/  BAR.SYNC.DEFER_BLOCKING 0x0 ;  /* 0x0000000000007b1d */ /* 0x000fe20000010000 */
[----:B------:R-:W-:-:S02]  /*171f0*/  ISETP.GE.AND P6, PT, R26, R52, PT ;  /* 0x000000341a00720c */ /* 0x000fc40003fc6270 */
[----:B------:R-:W-:Y:S02]  /*17200*/  ISETP.GE.AND P4, PT, R13, R3, PT ;  /* 0x000000030d00720c */ /* 0x000fe40003f86270 */
[-C--:B------:R-:W-:Y:S01]  /*17210*/  ISETP.GE.AND P0, PT, R16, R52.reuse, PT ;  /* 0x000000341000720c */ /* 0x080fe20003f06270 */
[-C--:B---3--:R-:W-:Y:S01]  /*17220*/  FFMA.FTZ R66, R0, R63.reuse, R81 ;  /* 0x0000003f00427223 */ /* 0x088fe20000010051 */
[----:B------:R-:W-:Y:S01]  /*17230*/  FSEL R139, R86, -INF , !P5 ;  /* 0xff800000568b7808 */ /* 0x000fe20006800000 */
[----:B------:R-:W-:Y:S01]  /*17240*/  FFMA.FTZ R63, R0, R63, R83 ;  /* 0x0000003f003f7223 */ /* 0x000fe20000010053 */
[----:B------:R-:W-:Y:S02]  /*17250*/  FSEL R67, R67, -INF , !P2 ;  /* 0xff80000043437808 */ /* 0x000fe40005000000 */
[C---:B------:R-:W-:Y:S02]  /*17260*/  ISETP.GE.AND P5, PT, R4.reuse, R3, PT ;  /* 0x000000030400720c */ /* 0x040fe40003fa6270 */
[----:B------:R-:W-:Y:S01]  /*17270*/  ISETP.GE.AND P2, PT, R4, R52, PT ;  /* 0x000000340400720c */ /* 0x000fe20003f46270 */
[----:B------:R-:W-:Y:S01]  /*17280*/  FFMA.FTZ R4, R0, R71, R60 ;  /* 0x0000004700047223 */ /* 0x000fe2000001003c */
[----:B------:R-:W-:-:S02]  /*17290*/  FSEL R147, R89, -INF , !P3 ;  /* 0xff80000059937808 */ /* 0x000fc40005800000 */
[----:B------:R-:W-:Y:S02]  /*172a0*/  FSEL R146, R91, -INF , !P6 ;  /* 0xff8000005b927808 */ /* 0x000fe40007000000 */
[----:B------:R-:W-:Y:S02]  /*172b0*/  FSEL R135, R84, -INF , !P4 ;  /* 0xff80000054877808 */ /* 0x000fe40006000000 */
[----:B------:R-:W-:Y:S02]  /*172c0*/  FSEL R138, R87, -INF , !P0 ;  /* 0xff800000578a7808 */ /* 0x000fe40004000000 */
[-C--:B------:R-:W-:Y:S02]  /*172d0*/  ISETP.GE.AND P3, PT, R6, R52.reuse, PT ;  /* 0x000000340600720c */ /* 0x080fe40003f66270 */
[C---:B------:R-:W-:Y:S02]  /*172e0*/  ISETP.GE.AND P6, PT, R2.reuse, R3, PT ;  /* 0x000000030200720c */ /* 0x040fe40003fc6270 */
[----:B------:R-:W-:-:S02]  /*172f0*/  ISETP.GE.AND P4, PT, R2, R52, PT ;  /* 0x000000340200720c */ /* 0x000fc40003f86270 */
[----:B------:R-:W-:Y:S02]  /*17300*/  ISETP.NE.U32.AND P0, PT, R236, RZ, PT ;  /* 0x000000ffec00720c */ /* 0x000fe40003f05070 */
[----:B------:R-:W-:Y:S02]  /*17310*/  LOP3.LUT R2, R8, R133, RZ, 0xfc, !PT ;  /* 0x0000008508027212 */ /* 0x000fe400078efcff */
[----:B------:R-:W-:Y:S02]  /*17320*/  ISETP.NE.AND.EX P0, PT, R237, RZ, PT, P0 ;  /* 0x000000ffed00720c */ /* 0x000fe40003f05300 */
[----:B------:R-:W-:Y:S02]  /*17330*/  FSEL R137, R82, -INF , !P3 ;  /* 0xff80000052897808 */ /* 0x000fe40005800000 */
[----:B------:R-:W-:Y:S02]  /*17340*/  FSEL R4, R4, -INF , !P6 ;  /* 0xff80000004047808 */ /* 0x000fe40007000000 */
[----:B------:R-:W-:-:S02]  /*17350*/  FSEL R5, R5, -INF , !P4 ;  /* 0xff80000005057808 */ /* 0x000fc40006000000 */
[----:B------:R-:W-:Y:S02]  /*17360*/  FSEL R66, R66, -INF , !P5 ;  /* 0xff80000042427808 */ /* 0x000fe40006800000 */
[----:B------:R-:W-:Y:S01]  /*17370*/  FSEL R63, R63, -INF , !P2 ;  /* 0xff8000003f3f7808 */ /* 0x000fe20005000000 */
[----:B------:R-:W-:Y:S05]  /*17380*/  @!P1 BRA `(.L_x_3189) ;  /* 0x00000c2000009947 */ /* 0x000fea0003800000 */
[----:B------:R-:W-:Y:S01]  /*17390*/  BSSY B0, `(.L_x_3190) ;  /* 0x0000040000007945 */ /* 0x000fe20003800000 */
[----:B------:R-:W-:Y:S05]  /*173a0*/  @!P0 BRA `(.L_x_3191) ;  /* 0x000003b000008947 */ /* 0x000fea0003800000 */
[----:B------:R-:W2:Y:S01]  /*173b0*/  LD.E R16, [R10.64+0x170] ;  /* 0x000170060a107980 */ /* 0x000ea2000c101900 */
[----:B------:R-:W-:Y:S02]  /*173c0*/  IADD3 R14, R9, -0x80, RZ ;  /* 0xffffff80090e7810 */ /* 0x000fe40007ffe0ff */
[----:B------:R-:W-:Y:S02]  /*173d0*/  IABS R8, R9 ;  /* 0x0000000900087213 */ /* 0x000fe40000000000 */
[----:B------:R-:W-:Y:S02]  /*173e0*/  IABS R6, R14 ;  /* 0x0000000e00067213 */ /* 0x000fe40000000000 */
[----:B--2---:R-:W-:-:S02]  /*173f0*/  IABS R12, R16 ;  /* 0x00000010000c7213 */ /* 0x004fc40000000000 */
[-C--:B------:R-:W-:Y:S02]  /*17400*/  IABS R7, R16.reuse ;  /* 0x0000001000077213 */ /* 0x080fe40000000000 */
[----:B------:R-:W1:Y:S01]  /*17410*/  I2F.RP R15, R12 ;  /* 0x0000000c000f7306 */ /* 0x000e620000209400 */
[-C--:B------:R-:W-:Y:S02]  /*17420*/  LOP3.LUT R9, R9, R16.reuse, RZ, 0x3c, !PT ;  /* 0x0000001009097212 */ /* 0x080fe400078e3cff */
        /* <DEDUP_REMOVED lines=12> */
[-C--:B------:R-:W-:Y:S01]  /*174f0*/  IMAD R17, R15, R7.reuse, R8 ;  /* 0x000000070f117224 */ /* 0x080fe200078e0208 */
[----:B------:R-:W-:Y:S01]  /*17500*/  LOP3.LUT R8, RZ, R16, RZ, 0x33, !PT ;  /* 0x00000010ff087212 */ /* 0x000fe200078e33ff */
        /* <DEDUP_REMOVED lines=10> */
[----:B------:R-:W-:-:S07]  /*175b0*/  ISETP.NE.AND P3, PT, R16, RZ, PT ;  /* 0x000000ff1000720c */ /* 0x000fce0003f65270 */
[----:B------:R-:W-:Y:S02]  /*175c0*/  @P6 IADD3 R15, R15, 0x1, RZ ;  /* 0x000000010f0f6810 */ /* 0x000fe40007ffe0ff */
[----:B------:R-:W-:Y:S02]  /*175d0*/  @P5 IADD3 R13, R13, 0x1, RZ ;  /* 0x000000010d0d5810 */ /* 0x000fe40007ffe0ff */
[----:B------:R-:W-:-:S03]  /*175e0*/  @!P4 IADD3 R15, -R15, RZ, RZ ;  /* 0x000000ff0f0fc210 */ /* 0x000fc60007ffe1ff */
[----:B------:R-:W-:Y:S01]  /*175f0*/  @!P2 IMAD.MOV R13, RZ, RZ, -R13 ;  /* 0x000000ffff0da224 */ /* 0x000fe200078e0a0d */
[C---:B------:R-:W-:Y:S02]  /*17600*/  SEL R9, R8.reuse, R15, !P3 ;  /* 0x0000000f08097207 */ /* 0x040fe40005800000 */
[----:B------:R-:W2:Y:S02]  /*17610*/  LD.E.64 R14, [R10.64+0x20] ;  /* 0x000020060a0e7980 */ /* 0x000ea4000c101b00 */
[----:B------:R-:W-:Y:S01]  /*17620*/  SEL R8, R8, R13, !P3 ;  /* 0x0000000d08087207 */ /* 0x000fe20005800000 */
[C-C-:B------:R-:W-:Y:S01]  /*17630*/  IMAD.WIDE R20, R9.reuse, 0x4, R236.reuse ;  /* 0x0000000409147825 */ /* 0x140fe200078e02ec */
[----:B------:R-:W3:Y:S03]  /*17640*/  LD.E.64 R12, [R10.64+0x38] ;  /* 0x000038060a0c7980 */ /* 0x000ee6000c101b00 */
        /* <DEDUP_REMOVED lines=17> */
.L_x_3191:
[----:B------:R-:W2:Y:S02]  /*17760*/  LD.E R8, [R10.64+0x38] ;  /* 0x000038060a087980 */ /* 0x000ea4000c101900 */
[----:B--2---:R-:W-:-:S04]  /*17770*/  LEA R8, -R8, RZ, 0x7 ;  /* 0x000000ff08087211 */ /* 0x004fc800078e39ff */
[----:B------:R-:W-:Y:S02]  /*17780*/  SHF.R.S32.HI R6, RZ, 0x1f, R8 ;  /* 0x0000001fff067819 */ /* 0x000fe40000011408 */
.L_x_3192:
[----:B------:R-:W-:Y:S05]  /*17790*/  BSYNC B0 ;  /* 0x0000000000007941 */ /* 0x000fea0003800000 */
.L_x_3190:
        /* <DEDUP_REMOVED lines=129> */
.L_x_3189:
[----:B------:R-:W-:Y:S05]  /*17fb0*/  BSYNC B1 ;  /* 0x0000000000017941 */ /* 0x000fea0003800000 */
.L_x_3188:
        /* <DEDUP_REMOVED lines=23> */
[----:B-1----:R-:W-:Y:S01]  /*18130*/  LDSM.16.MT88.4 R16, [R212+0xc800] ;  /* 0x00c80000d410783b */ /* 0x002fe20000004200 */
        /* <DEDUP_REMOVED lines=15> */
[----:B------:R-:W-:-:S03]  /*18230*/  FMNMX.FTZ R6, R142, R7, !PT ;  /* 0x000000078e067209 */ /* 0x000fc60007810000 */
[----:B------:R-:W-:Y:S01]  /*18240*/  LDSM.16.MT88.4 R32, [R213+0x10800] ;  /* 0x01080000d520783b */ /* 0x000fe20000004200 */
        /* <DEDUP_REMOVED lines=65> */
[-CC-:B------:R-:W-:Y:S02]  /*18660*/  FFMA.FTZ R53, R76, R65.reuse, -R64.reuse ;  /* 0x000000414c357223 */ /* 0x180fe40000010840 */
        /* <DEDUP_REMOVED lines=8> */
[----:B------:R-:W4:Y:S01]  /*186f0*/  MUFU.EX2 R51, R51 ;  /* 0x0000003300337308 */ /* 0x000f220000000800 */
[----:B---3--:R-:W-:Y:S01]  /*18700*/  F2FP.BF16.PACK_AB R113, R58, R59 ;  /* 0x0000003b3a71723e */ /* 0x008fe200000010ff */
[-CC-:B------:R-:W-:Y:S02]  /*18710*/  FFMA.FTZ R43, R179, R65.reuse, -R64.reuse ;  /* 0x00000041b32b7223 */ /* 0x180fe40000010840 */
[-CC-:B------:R-:W-:Y:S02]  /*18720*/  FFMA.FTZ R40, R178, R65.reuse, -R64.reuse ;  /* 0x00000041b2287223 */ /* 0x180fe40000010840 */
[----:B------:R-:W-:-:S02]  /*18730*/  FFMA.FTZ R9, R180, R65, -R64 ;  /* 0x00000041b4097223 */ /* 0x000fc40000010840 */
[----:B------:R-:W-:Y:S01]  /*18740*/  MUFU.EX2 R62, R62 ;  /* 0x0000003e003e7308 */ /* 0x000fe20000000800 */
[-CC-:B------:R-:W-:Y:S02]  /*18750*/  FFMA.FTZ R45, R45, R65.reuse, -R136.reuse ;  /* 0x000000412d2d7223 */ /* 0x180fe40000010888 */
[-CC-:B------:R-:W-:Y:S02]  /*18760*/  FFMA.FTZ R42, R177, R65.reuse, -R136.reuse ;  /* 0x00000041b12a7223 */ /* 0x180fe40000010888 */
[-CC-:B------:R-:W-:Y:S02]  /*18770*/  FFMA.FTZ R41, R176, R65.reuse, -R136.reuse ;  /* 0x00000041b0297223 */ /* 0x180fe40000010888 */
[-C--:B------:R-:W-:Y:S01]  /*18780*/  FFMA.FTZ R8, R175, R65.reuse, -R136 ;  /* 0x00000041af087223 */ /* 0x080fe20000010888 */
[----:B------:R-:W3:Y:S01]  /*18790*/  MUFU.EX2 R61, R61 ;  /* 0x0000003d003d7308 */ /* 0x000ee20000000800 */
[----:B----4-:R-:W-:Y:S01]  /*187a0*/  F2FP.BF16.PACK_AB R115, R51, R56 ;  /* 0x000000383373723e */ /* 0x010fe200000010ff */
        /* <DEDUP_REMOVED lines=8> */
[----:B------:R-:W4:Y:S01]  /*18830*/  MUFU.EX2 R55, R55 ;  /* 0x0000003700377308 */ /* 0x000f220000000800 */
[----:B---3--:R-:W-:Y:S01]  /*18840*/  F2FP.BF16.PACK_AB R112, R61, R62 ;  /* 0x0000003e3d70723e */ /* 0x008fe200000010ff */
        /* <DEDUP_REMOVED lines=8> */
[----:B----4-:R-:W-:Y:S01]  /*188d0*/  F2FP.BF16.PACK_AB R114, R55, R60 ;  /* 0x0000003c3772723e */ /* 0x010fe200000010ff */
        /* <DEDUP_REMOVED lines=18> */
[----:B------:R-:W3:Y:S01]  /*18a00*/  MUFU.EX2 R50, R50 ;  /* 0x0000003200327308 */ /* 0x000ee20000000800 */
        /* <DEDUP_REMOVED lines=11> */
[----:B------:R-:W4:Y:S01]  /*18ac0*/  MUFU.EX2 R46, R46 ;  /* 0x0000002e002e7308 */ /* 0x000f220000000800 */
[----:B------:R-:W-:Y:S02]  /*18ad0*/  FADD.FTZ R61, R62, R61 ;  /* 0x0000003d3e3d7221 */ /* 0x000fe40000010000 */
[----:B------:R-:W-:Y:S02]  /*18ae0*/  FADD.FTZ R56, R56, R59 ;  /* 0x0000003b38387221 */ /* 0x000fe40000010000 */
[----:B------:R-:W-:Y:S01]  /*18af0*/  FADD.FTZ R60, R60, R61 ;  /* 0x0000003d3c3c7221 */ /* 0x000fe20000010000 */
[----:B-1----:R-:W-:Y:S01]  /*18b00*/  HMMA.16816.F32.BF16 R68, R112, R72, RZ ;  /* 0x000000487044723c */ /* 0x002fe200000418ff */
[-C--:B------:R-:W-:Y:S01]  /*18b10*/  FFMA.FTZ R240, R66, R65.reuse, -R136 ;  /* 0x0000004142f07223 */ /* 0x080fe20000010888 */
[----:B------:R-:W1:Y:S01]  /*18b20*/  MUFU.EX2 R44, R44 ;  /* 0x0000002c002c7308 */ /* 0x000e620000000800 */
[----:B------:R-:W-:-:S02]  /*18b30*/  FFMA.FTZ R241, R63, R65, -R64 ;  /* 0x000000413ff17223 */ /* 0x000fc40000010840 */
[----:B------:R-:W-:Y:S02]  /*18b40*/  FADD.FTZ R56, R51, R56 ;  /* 0x0000003833387221 */ /* 0x000fe40000010000 */
[----:B------:R-:W-:Y:S01]  /*18b50*/  FADD.FTZ R60, R55, R60 ;  /* 0x0000003c373c7221 */ /* 0x000fe20000010000 */
        /* <DEDUP_REMOVED lines=15> */
[----:B------:R-:W1:Y:S06]  /*18c50*/  MUFU.EX2 R2, R2 ;  /* 0x0000000200027308 */ /* 0x000e6c0000000800 */
[C---:B--2---:R-:W-:Y:S02]  /*18c60*/  HMMA.16816.F32.BF16 R116, R112.reuse, R4, RZ ;  /* 0x000000047074723c */ /* 0x044fe400000418ff */
[----:B------:R-:W-:Y:S05]  /*18c70*/  MUFU.EX2 R140, R140 ;  /* 0x0000008c008c7308 */ /* 0x000fea0000000800 */
[----:B---3--:R-:W-:Y:S01]  /*18c80*/  F2FP.BF16.PACK_AB R4, R50, R57 ;  /* 0x000000393204723e */ /* 0x008fe200000010ff */
        /* <DEDUP_REMOVED lines=23> */
[----:B------:R-:W4:Y:S06]  /*18e00*/  MUFU.EX2 R150, R150 ;  /* 0x0000009600967308 */ /* 0x000f2c0000000800 */
        /* <DEDUP_REMOVED lines=39> */
[----:B------:R-:W5:Y:S01]  /*19080*/  MUFU.EX2 R169, R169 ;  /* 0x000000a900a97308 */ /* 0x000f620000000800 */
        /* <DEDUP_REMOVED lines=44> */
[----:B----4-:R-:W-:Y:S01]  /*19350*/  F2FP.BF16.PACK_AB R6, R150, R145 ;  /* 0x000000919606723e */ /* 0x010fe200000010ff */
        /* <DEDUP_REMOVED lines=139> */
[----:B------:R-:W-:Y:S03]  /*19c10*/  MUFU.EX2 R29, R29 ;  /* 0x0000001d001d7308 */ /* 0x000fe60000000800 */
[C---:B-1----:R-:W-:Y:S05]  /*19c20*/  HMMA.16816.F32.BF16 R108, R4.reuse, R16, R108 ;  /* 0x00000010046c723c */ /* 0x042fea000004186c */
[----:B------:R-:W-:Y:S03]  /*19c30*/  MUFU.EX2 R30, R30 ;  /* 0x0000001e001e7308 */ /* 0x000fe60000000800 */
[C---:B------:R-:W-:Y:S01]  /*19c40*/  HMMA.16816.F32.BF16 R120, R4.reuse, R18, R120 ;  /* 0x000000120478723c */ /* 0x040fe20000041878 */
[----:B------:R-:W1:Y:S04]  /*19c50*/  LDSM.16.MT88.4 R16, [R213+0xf800] ;  /* 0x00f80000d510783b */ /* 0x000e680000004200 */
[----:B------:R-:W3:Y:S03]  /*19c60*/  MUFU.EX2 R31, R31 ;  /* 0x0000001f001f7308 */ /* 0x000ee60000000800 */
[C---:B----4-:R-:W-:Y:S05]  /*19c70*/  HMMA.16816.F32.BF16 R116, R4.reuse, R24, R116 ;  /* 0x000000180474723c */ /* 0x050fea0000041874 */
[----:B------:R-:W4:Y:S03]  /*19c80*/  MUFU.EX2 R33, R33 ;  /* 0x0000002100217308 */ /* 0x000f260000000800 */
[----:B------:R-:W-:Y:S07]  /*19c90*/  HMMA.16816.F32.BF16 R112, R4, R26, R112 ;  /* 0x0000001a0470723c */ /* 0x000fee0000041870 */
[----:B---3--:R-:W-:Y:S01]  /*19ca0*/  F2FP.BF16.PACK_AB R4, R32, R31 ;  /* 0x0000001f2004723e */ /* 0x008fe200000010ff */
        /* <DEDUP_REMOVED lines=26> */
[C---:B-1----:R-:W-:Y:S08]  /*19e50*/  HMMA.16816.F32.BF16 R100, R4.reuse, R16, R100 ;  /* 0x000000100464723c */ /* 0x042ff00000041864 */
[C---:B------:R-:W-:Y:S08]  /*19e60*/  HMMA.16816.F32.BF16 R104, R4.reuse, R18, R104 ;  /* 0x000000120468723c */ /* 0x040ff00000041868 */
[C---:B--2---:R-:W-:Y:S08]  /*19e70*/  HMMA.16816.F32.BF16 R108, R4.reuse, R12, R108 ;  /* 0x0000000c046c723c */ /* 0x044ff0000004186c */
[C---:B------:R-:W-:Y:S08]  /*19e80*/  HMMA.16816.F32.BF16 R120, R4.reuse, R14, R120 ;  /* 0x0000000e0478723c */ /* 0x040ff00000041878 */
[C---:B---3--:R-:W-:Y:S08]  /*19e90*/  HMMA.16816.F32.BF16 R116, R4.reuse, R20, R116 ;  /* 0x000000140474723c */ /* 0x048ff00000041874 */
        /* <DEDUP_REMOVED lines=68> */
.L_x_3195:
[----:B------:R-:W2:Y:S02]  /*1a2e0*/  LD.E R4, [R10.64+0x40] ;  /* 0x000040060a047980 */ /* 0x000ea4000c101900 */
[----:B--2---:R-:W-:-:S04]  /*1a2f0*/  LEA R4, -R4, RZ, 0x7 ;  /* 0x000000ff04047211 */ /* 0x004fc800078e39ff */
[----:B------:R-:W-:Y:S02]  /*1a300*/  SHF.R.S32.HI R2, RZ, 0x1f, R4 ;  /* 0x0000001fff027819 */ /* 0x000fe40000011404 */
.L_x_3196:
[----:B------:R-:W-:Y:S05]  /*1a310*/  BSYNC B0 ;  /* 0x0000000000007941 */ /* 0x000fea0003800000 */
.L_x_3194:
        /* <DEDUP_REMOVED lines=134> */
[----:B------:R-:W5:Y:S04]  /*1ab80*/  LDSM.16.M88.4 R64, [R221+0x4000] ;  /* 0x00400000dd40783b */ /* 0x000f680000000200 */
[----:B------:R-:W5:Y:S04]  /*1ab90*/  LDSM.16.M88.4 R56, [R221+0x4800] ;  /* 0x00480000dd38783b */ /* 0x000f680000000200 */
[----:B------:R-:W-:Y:S04]  /*1aba0*/  LDSM.16.M88.4 R152, [R220] ;  /* 0x00000000dc98783b */ /* 0x000fe80000000200 */
[----:B-1----:R-:W1:Y:S04]  /*1abb0*/  LDSM.16.M88.4 R8, [R219] ;  /* 0x00000000db08783b */ /* 0x002e680000000200 */
[----:B------:R-:W1:Y:S04]  /*1abc0*/  LDSM.16.M88.4 R4, [R211] ;  /* 0x00000000d304783b */ /* 0x000e680000000200 */
[----:B--2---:R-:W2:Y:S04]  /*1abd0*/  LDSM.16.M88.4 R28, [R221+0x6000] ;  /* 0x00600000dd1c783b */ /* 0x004ea80000000200 */
[----:B---3--:R-:W3:Y:S04]  /*1abe0*/  LDSM.16.M88.4 R20, [R221+0x6800] ;  /* 0x00680000dd14783b */ /* 0x008ee80000000200 */
[----:B------:R-:W1:Y:S04]  /*1abf0*/  LDSM.16.M88.4 R36, [R221+0x5800] ;  /* 0x00580000dd24783b */ /* 0x000e680000000200 */
[----:B------:R-:W1:Y:S04]  /*1ac00*/  LDSM.16.M88.4 R44, [R221+0x5000] ;  /* 0x00500000dd2c783b */ /* 0x000e680000000200 */
[----:B----4-:R-:W4:Y:S01]  /*1ac10*/  LDSM.16.M88.4 R12, [R221+0x7000] ;  /* 0x00700000dd0c783b */ /* 0x010f220000000200 */
[C---:B-----5:R-:W-:Y:S03]  /*1ac20*/  HMMA.16816.F32.BF16 R136, R164.reuse, R64, RZ ;  /* 0x00000040a488723c */ /* 0x060fe600000418ff */
[----:B------:R-:W5:Y:S04]  /*1ac30*/  LDSM.16.M88.4 R148, [R221+0x7800] ;  /* 0x00780000dd94783b */ /* 0x000f680000000200 */
[----:B------:R-:W-:Y:S01]  /*1ac40*/  LDSM.16.M88.4 R140, [R209] ;  /* 0x00000000d18c783b */ /* 0x000fe20000000200 */
[C---:B------:R-:W-:Y:S03]  /*1ac50*/  HMMA.16816.F32.BF16 R60, R164.reuse, R56, RZ ;  /* 0x00000038a43c723c */ /* 0x040fe600000418ff */
[----:B------:R-:W-:Y:S04]  /*1ac60*/  LDSM.16.M88.4 R144, [R210] ;  /* 0x00000000d290783b */ /* 0x000fe80000000200 */
[----:B------:R-:W-:Y:S01]  /*1ac70*/  LDSM.16.M88.4 R156, [R205] ;  /* 0x00000000cd9c783b */ /* 0x000fe20000000200 */
[C---:B------:R-:W-:Y:S03]  /*1ac80*/  HMMA.16816.F32.BF16 R64, R164.reuse, R66, RZ ;  /* 0x00000042a440723c */ /* 0x040fe600000418ff */
[----:B------:R-:W-:Y:S04]  /*1ac90*/  LDSM.16.M88.4 R176, [R220+0x2000] ;  /* 0x00200000dcb0783b */ /* 0x000fe80000000200 */
[----:B------:R-:W-:Y:S01]  /*1aca0*/  LDSM.16.M88.4 R160, [R218+0x2000] ;  /* 0x00200000daa0783b */ /* 0x000fe20000000200 */
[----:B------:R-:W-:Y:S03]  /*1acb0*/  HMMA.16816.F32.BF16 R56, R164, R58, RZ ;  /* 0x0000003aa438723c */ /* 0x000fe600000418ff */
[----:B------:R-:W-:Y:S04]  /*1acc0*/  LDSM.16.M88.4 R172, [R196] ;  /* 0x00000000c4ac783b */ /* 0x000fe80000000200 */
[----:B------:R-:W2:Y:S01]  /*1acd0*/  S2R R2, SR_TID.X ;  /* 0x0000000000027919 */ /* 0x000ea20000002100 */
[C---:B-1----:R-:W-:Y:S03]  /*1ace0*/  HMMA.16816.F32.BF16 R136, R152.reuse, R8, R136 ;  /* 0x000000089888723c */ /* 0x042fe60000041888 */
[----:B------:R-:W-:Y:S04]  /*1acf0*/  LDSM.16.M88.4 R180, [R197] ;  /* 0x00000000c5b4783b */ /* 0x000fe80000000200 */
[----:B------:R-:W0:Y:S01]  /*1ad00*/  LDGDEPBAR ;  /* 0x00000000000079af */ /* 0x000e220000000000 */
[C---:B------:R-:W-:Y:S03]  /*1ad10*/  HMMA.16816.F32.BF16 R64, R152.reuse, R10, R64 ;  /* 0x0000000a9840723c */ /* 0x040fe60000041840 */
[----:B------:R-:W1:Y:S05]  /*1ad20*/  LDSM.16.M88.4 R8, [R208] ;  /* 0x00000000d008783b */ /* 0x000e6a0000000200 */
[----:B------:R-:W-:Y:S01]  /*1ad30*/  HMMA.16816.F32.BF16 R60, R152, R4, R60 ;  /* 0x00000004983c723c */ /* 0x000fe2000004183c */
[----:B--2---:R-:W-:-:S07]  /*1ad40*/  IMAD.SHL.U32 R2, R2, 0x2, RZ ;  /* 0x0000000202027824 */ /* 0x004fce00078e00ff */
[----:B------:R-:W-:Y:S01]  /*1ad50*/  HMMA.16816.F32.BF16 R56, R152, R6, R56 ;  /* 0x000000069838723c */ /* 0x000fe20000041838 */
[----:B------:R-:W2:Y:S07]  /*1ad60*/  LDSM.16.M88.4 R4, [R207] ;  /* 0x00000000cf04783b */ /* 0x000eae0000000200 */
        /* <DEDUP_REMOVED lines=8> */
[C---:B----4-:R-:W-:Y:S08]  /*1adf0*/  HMMA.16816.F32.BF16 R16, R164.reuse, R12, RZ ;  /* 0x0000000ca410723c */ /* 0x050ff000000418ff */
[C---:B------:R-:W-:Y:S08]  /*1ae00*/  HMMA.16816.F32.BF16 R12, R164.reuse, R14, RZ ;  /* 0x0000000ea40c723c */ /* 0x040ff000000418ff */
[C---:B-----5:R-:W-:Y:S08]  /*1ae10*/  HMMA.16816.F32.BF16 R168, R164.reuse, R148, RZ ;  /* 0x00000094a4a8723c */ /* 0x060ff000000418ff */
[----:B------:R-:W-:Y:S01]  /*1ae20*/  HMMA.16816.F32.BF16 R164, R164, R150, RZ ;  /* 0x00000096a4a4723c */ /* 0x000fe200000418ff */
[----:B------:R-:W-:Y:S07]  /*1ae30*/  LDSM.16.M88.4 R148, [R218] ;  /* 0x00000000da94783b */ /* 0x000fee0000000200 */
        /* <DEDUP_REMOVED lines=10> */
[----:B------:R-:W-:Y:S01]  /*1aee0*/  HMMA.16816.F32.BF16 R44, R152, R146, R44 ;  /* 0x00000092982c723c */ /* 0x000fe2000004182c */
        /* <DEDUP_REMOVED lines=13> */
[C---:B------:R-:W-:Y:S08]  /*1afc0*/  HMMA.16816.F32.BF16 R168, R152.reuse, R156, R168 ;  /* 0x0000009c98a8723c */ /* 0x040ff000000418a8 */
[----:B------:R-:W-:Y:S01]  /*1afd0*/  HMMA.16816.F32.BF16 R164, R152, R158, R164 ;  /* 0x0000009e98a4723c */ /* 0x000fe200000418a4 */
[----:B------:R-:W5:Y:S04]  /*1afe0*/  LDSM.16.M88.4 R156, [R215+0x7800] ;  /* 0x00780000d79c783b */ /* 0x000f680000000200 */
[----:B------:R-:W-:Y:S03]  /*1aff0*/  LDSM.16.M88.4 R152, [R217] ;  /* 0x00000000d998783b */ /* 0x000fe60000000200 */
        /* <DEDUP_REMOVED lines=11> */
[----:B------:R-:W4:Y:S07]  /*1b0b0*/  LDSM.16.M88.4 R144, [R204] ;  /* 0x00000000cc90783b */ /* 0x000f2e0000000200 */
[C---:B-----5:R-:W-:Y:S08]  /*1b0c0*/  HMMA.16816.F32.BF16 R168, R148.reuse, R156, R168 ;  /* 0x0000009c94a8723c */ /* 0x060ff000000418a8 */
        /* <DEDUP_REMOVED lines=25> */
[----:B------:R-:W-:Y:S01]  /*1b260*/  HMMA.16816.F32.BF16 R28, R152, R146, R28 ;  /* 0x00000092981c723c */ /* 0x000fe2000004181c */
[----:B------:R-:W4:Y:S07]  /*1b270*/  LDSM.16.M88.4 R144, [R221+0x8800] ;  /* 0x00880000dd90783b */ /* 0x000f2e0000000200 */
[C---:B-1----:R-:W-:Y:S08]  /*1b280*/  HMMA.16816.F32.BF16 R40, R148.reuse, R8, R40 ;  /* 0x000000089428723c */ /* 0x042ff00000041828 */
[C---:B------:R-:W-:Y:S01]  /*1b290*/  HMMA.16816.F32.BF16 R36, R148.reuse, R10, R36 ;  /* 0x0000000a9424723c */ /* 0x040fe20000041824 */
[----:B------:R-:W1:Y:S07]  /*1b2a0*/  LDSM.16.M88.4 R8, [R203] ;  /* 0x00000000cb08783b */ /* 0x000e6e0000000200 */
[C---:B--2---:R-:W-:Y:S08]  /*1b2b0*/  HMMA.16816.F32.BF16 R32, R148.reuse, R4, R32 ;  /* 0x000000049420723c */ /* 0x044ff00000041820 */
[C---:B------:R-:W-:Y:S01]  /*1b2c0*/  HMMA.16816.F32.BF16 R28, R148.reuse, R6, R28 ;  /* 0x00000006941c723c */ /* 0x040fe2000004181c */
[----:B------:R-:W2:Y:S07]  /*1b2d0*/  LDSM.16.M88.4 R4, [R202] ;  /* 0x00000000ca04783b */ /* 0x000eae0000000200 */
[C---:B---3--:R-:W-:Y:S08]  /*1b2e0*/  HMMA.16816.F32.BF16 R48, R148.reuse, R140, R48 ;  /* 0x0000008c9430723c */ /* 0x048ff00000041830 */
[C---:B------:R-:W-:Y:S01]  /*1b2f0*/  HMMA.16816.F32.BF16 R44, R148.reuse, R142, R44 ;  /* 0x0000008e942c723c */ /* 0x040fe2000004182c */
[----:B------:R-:W3:Y:S07]  /*1b300*/  LDSM.16.M88.4 R140, [R221+0xb000] ;  /* 0x00b00000dd8c783b */ /* 0x000eee0000000200 */
[C---:B----4-:R-:W-:Y:S08]  /*1b310*/  HMMA.16816.F32.BF16 R60, R148.reuse, R144, R60 ;  /* 0x00000090943c723c */ /* 0x050ff0000004183c */
[----:B------:R-:W-:Y:S01]  /*1b320*/  HMMA.16816.F32.BF16 R56, R148, R146, R56 ;  /* 0x000000929438723c */ /* 0x000fe20000041838 */
[----:B------:R-:W4:Y:S07]  /*1b330*/  LDSM.16.M88.4 R144, [R221+0xa800] ;  /* 0x00a80000dd90783b */ /* 0x000f2e0000000200 */
[C---:B------:R-:W-:Y:S08]  /*1b340*/  HMMA.16816.F32.BF16 R168, R152.reuse, R156, R168 ;  /* 0x0000009c98a8723c */ /* 0x040ff000000418a8 */
[----:B------:R-:W-:Y:S01]  /*1b350*/  HMMA.16816.F32.BF16 R164, R152, R158, R164 ;  /* 0x0000009e98a4723c */ /* 0x000fe200000418a4 */
[----:B------:R-:W5:Y:S04]  /*1b360*/  LDSM.16.M88.4 R152, [R221+0xb800] ;  /* 0x00b80000dd98783b */ /* 0x000f680000000200 */
[----:B------:R-:W-:Y:S03]  /*1b370*/  LDSM.16.M88.4 R156, [R215+0x8000] ;  /* 0x00800000d79c783b */ /* 0x000fe60000000200 */
[C---:B-1----:R-:W-:Y:S08]  /*1b380*/  HMMA.16816.F32.BF16 R136, R176.reuse, R8, R136 ;  /* 0x00000008b088723c */ /* 0x042ff00000041888 */
[C---:B------:R-:W-:Y:S01]  /*1b390*/  HMMA.16816.F32.BF16 R64, R176.reuse, R10, R64 ;  /* 0x0000000ab040723c */ /* 0x040fe20000041840 */
[----:B------:R-:W1:Y:S07]  /*1b3a0*/  LDSM.16.M88.4 R8, [R199] ;  /* 0x00000000c708783b */ /* 0x000e6e0000000200 */
[C---:B--2---:R-:W-:Y:S08]  /*1b3b0*/  HMMA.16816.F32.BF16 R60, R176.reuse, R4, R60 ;  /* 0x00000004b03c723c */ /* 0x044ff0000004183c */
[----:B------:R-:W-:Y:S01]  /*1b3c0*/  HMMA.16816.F32.BF16 R56, R176, R6, R56 ;  /* 0x00000006b038723c */ /* 0x000fe20000041838 */
[----:B------:R-:W2:Y:S07]  /*1b3d0*/  LDSM.16.M88.4 R4, [R198] ;  /* 0x00000000c604783b */ /* 0x000eae0000000200 */
[C---:B---3--:R-:W-:Y:S08]  /*1b3e0*/  HMMA.16816.F32.BF16 R16, R148.reuse, R140, R16 ;  /* 0x0000008c9410723c */ /* 0x048ff00000041810 */
[C---:B------:R-:W-:Y:S01]  /*1b3f0*/  HMMA.16816.F32.BF16 R12, R148.reuse, R142, R12 ;  /* 0x0000008e940c723c */ /* 0x040fe2000004180c */
[----:B------:R-:W3:Y:S07]  /*1b400*/  LDSM.16.M88.4 R140, [R200] ;  /* 0x00000000c88c783b */ /* 0x000eee0000000200 */
[C---:B----4-:R-:W-:Y:S08]  /*1b410*/  HMMA.16816.F32.BF16 R24, R148.reuse, R144, R24 ;  /* 0x000000909418723c */ /* 0x050ff00000041818 */
[C---:B------:R-:W-:Y:S01]  /*1b420*/  HMMA.16816.F32.BF16 R20, R148.reuse, R146, R20 ;  /* 0x000000929414723c */ /* 0x040fe20000041814 */
[----:B------:R-:W4:Y:S07]  /*1b430*/  LDSM.16.M88.4 R144, [R201] ;  /* 0x00000000c990783b */ /* 0x000f2e0000000200 */
[C---:B-----5:R-:W-:Y:S08]  /*1b440*/  HMMA.16816.F32.BF16 R168, R148.reuse, R152, R168 ;  /* 0x0000009894a8723c */ /* 0x060ff000000418a8 */
[----:B------:R-:W-:Y:S01]  /*1b450*/  HMMA.16816.F32.BF16 R164, R148, R154, R164 ;  /* 0x0000009a94a4723c */ /* 0x000fe200000418a4 */
[----:B------:R-:W5:Y:S04]  /*1b460*/  LDSM.16.M88.4 R152, [R215+0x8800] ;  /* 0x00880000d798783b */ /* 0x000f680000000200 */
[----:B------:R-:W-:Y:S03]  /*1b470*/  LDSM.16.M88.4 R148, [R215+0x9000] ;  /* 0x00900000d794783b */ /* 0x000fe60000000200 */
[C---:B-1----:R-:W-:Y:S08]  /*1b480*/  HMMA.16816.F32.BF16 R32, R176.reuse, R8, R32 ;  /* 0x00000008b020723c */ /* 0x042ff00000041820 */
[C---:B------:R-:W-:Y:S01]  /*1b490*/  HMMA.16816.F32.BF16 R28, R176.reuse, R10, R28 ;  /* 0x0000000ab01c723c */ /* 0x040fe2000004181c */
[----:B------:R-:W-:Y:S07]  /*1b4a0*/  LDSM.16.M88.4 R8, [R217+0x2000] ;  /* 0x00200000d908783b */ /* 0x000fee0000000200 */
[C---:B--2---:R-:W-:Y:S08]  /*1b4b0*/  HMMA.16816.F32.BF16 R24, R176.reuse, R4, R24 ;  /* 0x00000004b018723c */ /* 0x044ff00000041818 */
[C---:B------:R-:W-:Y:S01]  /*1b4c0*/  HMMA.16816.F32.BF16 R20, R176.reuse, R6, R20 ;  /* 0x00000006b014723c */ /* 0x040fe20000041814 */
[----:B------:R-:W1:Y:S07]  /*1b4d0*/  LDSM.16.M88.4 R4, [R204+0x4000] ;  /* 0x00400000cc04783b */ /* 0x000e6e0000000200 */
[C---:B---3--:R-:W-:Y:S08]  /*1b4e0*/  HMMA.16816.F32.BF16 R40, R176.reuse, R140, R40 ;  /* 0x0000008cb028723c */ /* 0x048ff00000041828 */
[----:B------:R-:W-:Y:S01]  /*1b4f0*/  HMMA.16816.F32.BF16 R36, R176, R142, R36 ;  /* 0x0000008eb024723c */ /* 0x000fe20000041824 */
[----:B------:R-:W2:Y:S07]  /*1b500*/  LDSM.16.M88.4 R140, [R215+0xa000] ;  /* 0x00a00000d78c783b */ /* 0x000eae0000000200 */
[----:B------:R-:W-:Y:S08]  /*1b510*/  HMMA.16816.F32.BF16 R136, R160, R156, R136 ;  /* 0x0000009ca088723c */ /* 0x000ff00000041888 */
[C---:B------:R-:W-:Y:S08]  /*1b520*/  HMMA.16816.F32.BF16 R168, R176.reuse, R172, R168 ;  /* 0x000000acb0a8723c */ /* 0x040ff000000418a8 */
[C---:B------:R-:W-:Y:S01]  /*1b530*/  HMMA.16816.F32.BF16 R164, R176.reuse, R174, R164 ;  /* 0x000000aeb0a4723c */ /* 0x040fe200000418a4 */
[----:B------:R-:W3:Y:S07]  /*1b540*/  LDSM.16.M88.4 R172, [R204+0x4800] ;  /* 0x00480000ccac783b */ /* 0x000eee0000000200 */
[C---:B----4-:R-:W-:Y:S08]  /*1b550*/  HMMA.16816.F32.BF16 R48, R176.reuse, R144, R48 ;  /* 0x00000090b030723c */ /* 0x050ff00000041830 */
[----:B------:R-:W-:Y:S01]  /*1b560*/  HMMA.16816.F32.BF16 R44, R176, R146, R44 ;  /* 0x00000092b02c723c */ /* 0x000fe2000004182c */
[----:B------:R-:W4:Y:S07]  /*1b570*/  LDSM.16.M88.4 R144, [R215+0x9800] ;  /* 0x00980000d790783b */ /* 0x000f2e0000000200 */
[C---:B------:R-:W-:Y:S01]  /*1b580*/  HMMA.16816.F32.BF16 R64, R160.reuse, R158, R64 ;  /* 0x0000009ea040723c */ /* 0x040fe20000041840 */
[----:B------:R-:W-:Y:S07]  /*1b590*/  LDSM.16.M88.4 R156, [R215+0xa800] ;  /* 0x00a80000d79c783b */ /* 0x000fee0000000200 */
[----:B-----5:R-:W-:Y:S08]  /*1b5a0*/  HMMA.16816.F32.BF16 R60, R160, R152, R60 ;  /* 0x00000098a03c723c */ /* 0x020ff0000004183c */
[----:B-1----:R-:W-:Y:S07]  /*1b5b0*/  HMMA.16816.F32.BF16 R136, R8, R4, R136 ;  /* 0x000000040888723c */ /* 0x002fee0000041888 */
[----:B------:R-:W-:Y:S01]  /*1b5c0*/  LOP3.LUT R5, R2, 0x6, RZ, 0xc0, !PT ;  /* 0x0000000602057812 */ /* 0x000fe200078ec0ff */
[----:B--2---:R-:W-:Y:S04]  /*1b5d0*/  HMMA.16816.F32.BF16 R32, R160, R140, R32 ;  /* 0x0000008ca020723c */ /* 0x004fe80000041820 */
[----:B------:R-:W-:-:S04]  /*1b5e0*/  IMAD R2, R238, 0x80, R5 ;  /* 0x00000080ee027824 */ /* 0x000fc800078e0205 */
[----:B------:R-:W-:Y:S01]  /*1b5f0*/  HMMA.16816.F32.BF16 R64, R8, R6, R64 ;  /* 0x000000060840723c */ /* 0x000fe20000041840 */
[C---:B------:R-:W-:Y:S01]  /*1b600*/  IADD3 R140, R2.reuse, 0x1, RZ ;  /* 0x00000001028c7810 */ /* 0x040fe20007ffe0ff */
[----:B------:R-:W1:Y:S01]  /*1b610*/  LDSM.16.M88.4 R4, [R204+0x5000] ;  /* 0x00500000cc04783b */ /* 0x000e620000000200 */
[----:B------:R-:W-:Y:S02]  /*1b620*/  IADD3 R54, R2, 0x10, RZ ;  /* 0x0000001002367810 */ /* 0x000fe40007ffe0ff */
[----:B------:R-:W2:Y:S01]  /*1b630*/  I2F R53, R140 ;  /* 0x0000008c00357306 */ /* 0x000ea20000201400 */
[C---:B------:R-:W-:Y:S02]  /*1b640*/  ISETP.GE.AND P6, PT, R140.reuse, R52, PT ;  /* 0x000000348c00720c */ /* 0x040fe40003fc6270 */
[----:B------:R-:W-:Y:S01]  /*1b650*/  HMMA.16816.F32.BF16 R56, R160, R154, R56 ;  /* 0x0000009aa038723c */ /* 0x000fe20000041838 */
[----:B------:R-:W-:-:S07]  /*1b660*/  ISETP.GE.AND P3, PT, R140, R3, PT ;  /* 0x000000038c00720c */ /* 0x000fce0003f66270 */
[----:B---3--:R-:W-:Y:S01]  /*1b670*/  HMMA.16816.F32.BF16 R60, R8, R172, R60 ;  /* 0x000000ac083c723c */ /* 0x008fe2000004183c */
[-C--:B--2---:R-:W-:Y:S01]  /*1b680*/  FFMA.FTZ R192, R0, R53.reuse, R137 ;  /* 0x0000003500c07223 */ /* 0x084fe20000010089 */
[----:B------:R-:W-:Y:S01]  /*1b690*/  IADD3 R137, R2, 0x11, RZ ;  /* 0x0000001102897810 */ /* 0x000fe20007ffe0ff */
[----:B------:R-:W-:-:S05]  /*1b6a0*/  FFMA.FTZ R139, R0, R53, R139 ;  /* 0x00000035008b7223 */ /* 0x000fca000001008b */
[C---:B----4-:R-:W-:Y:S01]  /*1b6b0*/  HMMA.16816.F32.BF16 R40, R160.reuse, R144, R40 ;  /* 0x00000090a028723c */ /* 0x050fe20000041828 */
[----:B------:R-:W2:Y:S01]  /*1b6c0*/  I2F R145, R54 ;  /* 0x0000003600917306 */ /* 0x000ea20000201400 */
[----:B------:R-:W-:Y:S02]  /*1b6d0*/  FSEL R192, R192, -INF , !P3 ;  /* 0xff800000c0c07808 */ /* 0x000fe40005800000 */
[----:B------:R-:W-:Y:S02]  /*1b6e0*/  FSEL R194, R139, -INF , !P6 ;  /* 0xff8000008bc27808 */ /* 0x000fe40007000000 */
[C---:B------:R-:W-:Y:S02]  /*1b6f0*/  IADD3 R139, R2.reuse, 0x18, RZ ;  /* 0x00000018028b7810 */ /* 0x040fe40007ffe0ff */
[----:B------:R-:W-:Y:S01]  /*1b700*/  IADD3 R144, R2, 0x9, RZ ;  /* 0x0000000902907810 */ /* 0x000fe20007ffe0ff */
[----:B------:R-:W-:Y:S01]  /*1b710*/  HMMA.16816.F32.BF16 R48, R160, R148, R48 ;  /* 0x00000094a030723c */ /* 0x000fe20000041830 */
[----:B------:R-:W3:Y:S01]  /*1b720*/  I2F R53, R137 ;  /* 0x0000008900357306 */ /* 0x000ee20000201400 */
[----:B------:R-:W-:-:S02]  /*1b730*/  ISETP.GE.AND P3, PT, R54, R3, PT ;  /* 0x000000033600720c */ /* 0x000fc40003f66270 */
[C---:B------:R-:W-:Y:S02]  /*1b740*/  ISETP.GE.AND P4, PT, R144.reuse, R3, PT ;  /* 0x000000039000720c */ /* 0x040fe40003f86270 */
[-C--:B------:R-:W-:Y:S01]  /*1b750*/  ISETP.GE.AND P5, PT, R144, R52.reuse, PT ;  /* 0x000000349000720c */ /* 0x080fe20003fa6270 */
[----:B------:R-:W-:Y:S01]  /*1b760*/  IMAD.MOV.U32 R148, RZ, RZ, R134 ;  /* 0x000000ffff947224 */ /* 0x000fe200078e0086 */
[----:B------:R-:W-:Y:S01]  /*1b770*/  HMMA.16816.F32.BF16 R56, R8, R174, R56 ;  /* 0x000000ae0838723c */ /* 0x000fe20000041838 */
[----:B------:R-:W4:Y:S01]  /*1b780*/  I2F R55, R144 ;  /* 0x0000009000377306 */ /* 0x000f220000201400 */
[-C--:B--2---:R-:W-:Y:S01]  /*1b790*/  FFMA.FTZ R60, R0, R145.reuse, R60 ;  /* 0x00000091003c7223 */ /* 0x084fe2000001003c */
[----:B------:R-:W-:Y:S01]  /*1b7a0*/  ISETP.GE.AND P6, PT, R54, R52, PT ;  /* 0x000000343600720c */ /* 0x000fe20003fc6270 */
[----:B------:R-:W-:Y:S02]  /*1b7b0*/  FFMA.FTZ R62, R0, R145, R62 ;  /* 0x00000091003e7223 */ /* 0x000fe4000001003e */
[----:B------:R-:W-:-:S02]  /*1b7c0*/  IMAD.MOV.U32 R149, RZ, RZ, R135 ;  /* 0x000000ffff957224 */ /* 0x000fc400078e0087 */
[----:B------:R-:W-:Y:S01]  /*1b7d0*/  HMMA.16816.F32.BF16 R44, R160, R150, R44 ;  /* 0x00000096a02c723c */ /* 0x000fe2000004182c */
[----:B------:R-:W-:Y:S01]  /*1b7e0*/  FSEL R190, R62, -INF , !P6 ;  /* 0xff8000003ebe7808 */ /* 0x000fe20007000000 */
[----:B---3--:R-:W-:Y:S01]  /*1b7f0*/  FFMA.FTZ R189, R0, R53, R63 ;  /* 0x0000003500bd7223 */ /* 0x008fe2000001003f */
[----:B------:R-:W-:-:S05]  /*1b800*/  ISETP.GE.AND P6, PT, R139, R52, PT ;  /* 0x000000348b00720c */ /* 0x000fca0003fc6270 */
[----:B-1----:R-:W-:Y:S01]  /*1b810*/  HMMA.16816.F32.BF16 R48, R8, R4, R48 ;  /* 0x000000040830723c */ /* 0x002fe20000041830 */
[CC--:B----4-:R-:W-:Y:S02]  /*1b820*/  FFMA.FTZ R65, R0.reuse, R55.reuse, R65 ;  /* 0x0000003700417223 */ /* 0x0d0fe40000010041 */
[C---:B------:R-:W-:Y:S02]  /*1b830*/  FFMA.FTZ R67, R0.reuse, R55, R67 ;  /* 0x0000003700437223 */ /* 0x040fe40000010043 */
[----:B------:R-:W1:Y:S01]  /*1b840*/  I2F R55, R139 ;  /* 0x0000008b00377306 */ /* 0x000e620000201400 */
[----:B------:R-:W-:Y:S01]  /*1b850*/  FSEL R191, R65, -INF , !P4 ;  /* 0xff80000041bf7808 */ /* 0x000fe20006000000 */
[----:B------:R-:W-:Y:S01]  /*1b860*/  FFMA.FTZ R65, R0, R53, R61 ;  /* 0x0000003500417223 */ /* 0x000fe2000001003d */
[----:B------:R-:W-:Y:S01]  /*1b870*/  FSEL R193, R67, -INF , !P5 ;  /* 0xff80000043c17808 */ /* 0x000fe20006800000 */
[----:B------:R-:W-:Y:S01]  /*1b880*/  HMMA.16816.F32.BF16 R28, R160, R142, R28 ;  /* 0x0000008ea01c723c */ /* 0x000fe2000004181c */
[----:B------:R-:W-:Y:S01]  /*1b890*/  FSEL R67, R60, -INF , !P3 ;  /* 0xff8000003c437808 */ /* 0x000fe20005800000 */
[----:B------:R-:W-:Y:S01]  /*1b8a0*/  LDSM.16.M88.4 R140, [R215+0xb000] ;  /* 0x00b00000d78c783b */ /* 0x000fe20000000200 */
[----:B------:R-:W-:-:S02]  /*1b8b0*/  ISETP.GE.AND P4, PT, R137, R3, PT ;  /* 0x000000038900720c */ /* 0x000fc40003f86270 */
[----:B------:R-:W-:Y:S01]  /*1b8c0*/  ISETP.GE.AND P5, PT, R137, R52, PT ;  /* 0x000000348900720c */ /* 0x000fe20003fa6270 */
[----:B------:R-:W2:Y:S01]  /*1b8d0*/  LDSM.16.M88.4 R60, [R204+0x5800] ;  /* 0x00580000cc3c783b */ /* 0x000ea20000000200 */
[C---:B------:R-:W-:Y:S01]  /*1b8e0*/  IADD3 R137, R2.reuse, 0x19, RZ ;  /* 0x0000001902897810 */ /* 0x040fe20007ffe0ff */
[----:B------:R-:W-:Y:S01]  /*1b8f0*/  HMMA.16816.F32.BF16 R44, R8, R6, R44 ;  /* 0x00000006082c723c */ /* 0x000fe2000004182c */
[----:B------:R-:W-:Y:S02]  /*1b900*/  IADD3 R4, R2, 0x20, RZ ;  /* 0x0000002002047810 */ /* 0x000fe40007ffe0ff */
[----:B------:R-:W3:Y:S01]  /*1b910*/  I2F R54, R137 ;  /* 0x0000008900367306 */ /* 0x000ee20000201400 */
[C---:B-1----:R-:W-:Y:S01]  /*1b920*/  FFMA.FTZ R56, R0.reuse, R55, R56 ;  /* 0x0000003700387223 */ /* 0x042fe20000010038 */
[----:B------:R-:W-:Y:S01]  /*1b930*/  ISETP.GE.AND P3, PT, R139, R3, PT ;  /* 0x000000038b00720c */ /* 0x000fe20003f66270 */
[----:B------:R-:W-:Y:S01]  /*1b940*/  FFMA.FTZ R188, R0, R55, R58 ;  /* 0x0000003700bc7223 */ /* 0x000fe2000001003a */
[----:B------:R-:W-:Y:S01]  /*1b950*/  IADD3 R58, R2, 0x21, RZ ;  /* 0x00000021023a7810 */ /* 0x000fe20007ffe0ff */
[----:B------:R-:W-:Y:S01]  /*1b960*/  HMMA.16816.F32.BF16 R12, R176, R182, R12 ;  /* 0x000000b6b00c723c */ /* 0x000fe2000004180c */
[----:B------:R-:W-:-:S02]  /*1b970*/  FSEL R187, R56, -INF , !P3 ;  /* 0xff80000038bb7808 */ /* 0x000fc40005800000 */
[----:B------:R1:W4:Y:S01]  /*1b980*/  I2F R53, R4 ;  /* 0x0000000400357306 */ /* 0x0003220000201400 */
[----:B------:R-:W-:Y:S02]  /*1b990*/  FSEL R188, R188, -INF , !P6 ;  /* 0xff800000bcbc7808 */ /* 0x000fe40007000000 */
[CC--:B------:R-:W-:Y:S02]  /*1b9a0*/  ISETP.GE.AND P3, PT, R4.reuse, R3.reuse, PT ;  /* 0x000000030400720c */ /* 0x0c0fe40003f66270 */
[----:B------:R-:W-:Y:S01]  /*1b9b0*/  ISETP.GE.AND P6, PT, R4, R52, PT ;  /* 0x000000340400720c */ /* 0x000fe20003fc6270 */
[----:B------:R-:W-:Y:S01]  /*1b9c0*/  HMMA.16816.F32.BF16 R36, R160, R146, R36 ;  /* 0x00000092a024723c */ /* 0x000fe20000041824 */
[----:B------:R-:W-:Y:S01]  /*1b9d0*/  FSEL R65, R65, -INF , !P4 ;  /* 0xff80000041417808 */ /* 0x000fe20006000000 */
[----:B------:R-:W5:Y:S01]  /*1b9e0*/  I2F R56, R58 ;  /* 0x0000003a00387306 */ /* 0x000f620000201400 */
[----:B------:R-:W-:Y:S01]  /*1b9f0*/  FSEL R189, R189, -INF , !P5 ;  /* 0xff800000bdbd7808 */ /* 0x000fe20006800000 */
[CC--:B---3--:R-:W-:Y:S01]  /*1ba00*/  FFMA.FTZ R186, R0.reuse, R54.reuse, R57 ;  /* 0x0000003600ba7223 */ /* 0x0c8fe20000010039 */
[C---:B------:R-:W-:Y:S01]  /*1ba10*/  ISETP.GE.AND P4, PT, R137.reuse, R3, PT ;  /* 0x000000038900720c */ /* 0x040fe20003f86270 */
[----:B------:R-:W-:Y:S01]  /*1ba20*/  FFMA.FTZ R59, R0, R54, R59 ;  /* 0x00000036003b7223 */ /* 0x000fe2000001003b */
[----:B------:R-:W-:Y:S01]  /*1ba30*/  ISETP.GE.AND P5, PT, R137, R52, PT ;  /* 0x000000348900720c */ /* 0x000fe20003fa6270 */
[----:B------:R-:W-:Y:S01]  /*1ba40*/  HMMA.16816.F32.BF16 R16, R176, R180, R16 ;  /* 0x000000b4b010723c */ /* 0x000fe20000041810 */
[----:B------:R-:W-:Y:S01]  /*1ba50*/  IADD3 R57, R2, 0x28, RZ ;  /* 0x0000002802397810 */ /* 0x000fe20007ffe0ff */
[----:B-1----:R-:W1:Y:S01]  /*1ba60*/  LDSM.16.M88.4 R4, [R204+0x6000] ;  /* 0x00600000cc04783b */ /* 0x002e620000000200 */
[----:B----4-:R-:W-:Y:S01]  /*1ba70*/  FFMA.FTZ R137, R0, R53, R48 ;  /* 0x0000003500897223 */ /* 0x010fe20000010030 */
[----:B------:R-:W-:Y:S01]  /*1ba80*/  IADD3 R48, R2, 0x29, RZ ;  /* 0x0000002902307810 */ /* 0x000fe20007ffe0ff */
[----:B------:R-:W3:Y:S01]  /*1ba90*/  I2F R55, R57 ;  /* 0x0000003900377306 */ /* 0x000ee20000201400 */
[----:B------:R-:W-:Y:S01]  /*1baa0*/  FSEL R186, R186, -INF , !P4 ;  /* 0xff800000baba7808 */ /* 0x000fe20006000000 */
[----:B------:R-:W4:Y:S01]  /*1bab0*/  LDSM.16.M88.4 R144, [R215+0xb800] ;  /* 0x00b80000d790783b */ /* 0x000f220000000200 */
[----:B------:R-:W-:Y:S01]  /*1bac0*/  HMMA.16816.F32.BF16 R24, R160, R156, R24 ;  /* 0x0000009ca018723c */ /* 0x000fe20000041818 */
[----:B------:R-:W-:Y:S01]  /*1bad0*/  ISETP.GE.AND P4, PT, R58, R3, PT ;  /* 0x000000033a00720c */ /* 0x000fe20003f86270 */
[----:B-----5:R-:W-:Y:S01]  /*1bae0*/  FFMA.FTZ R49, R0, R56, R49 ;  /* 0x0000003800317223 */ /* 0x020fe20000010031 */
[----:B------:R-:W-:-:S02]  /*1baf0*/  FSEL R185, R59, -INF , !P5 ;  /* 0xff8000003bb97808 */ /* 0x000fc40006800000 */
[-C--:B------:R-:W-:Y:S02]  /*1bb00*/  ISETP.GE.AND P5, PT, R58, R52.reuse, PT ;  /* 0x000000343a00720c */ /* 0x080fe40003fa6270 */
[----:B------:R-:W-:Y:S01]  /*1bb10*/  FFMA.FTZ R156, R0, R53, R50 ;  /* 0x00000035009c7223 */ /* 0x000fe20000010032 */
[----:B--2---:R-:W-:Y:S01]  /*1bb20*/  HMMA.16816.F32.BF16 R40, R8, R60, R40 ;  /* 0x0000003c0828723c */ /* 0x004fe20000041828 */
[----:B------:R-:W2:Y:S01]  /*1bb30*/  I2F R50, R48 ;  /* 0x0000003000327306 */ /* 0x000ea20000201400 */
[----:B------:R-:W-:Y:S02]  /*1bb40*/  FSEL R137, R137, -INF , !P3 ;  /* 0xff80000089897808 */ /* 0x000fe40005800000 */
[----:B------:R-:W-:Y:S01]  /*1bb50*/  FSEL R156, R156, -INF , !P6 ;  /* 0xff8000009c9c7808 */ /* 0x000fe20007000000 */
[C---:B---3--:R-:W-:Y:S01]  /*1bb60*/  FFMA.FTZ R44, R0.reuse, R55, R44 ;  /* 0x00000037002c7223 */ /* 0x048fe2000001002c */
[C---:B------:R-:W-:Y:S01]  /*1bb70*/  ISETP.GE.AND P3, PT, R57.reuse, R3, PT ;  /* 0x000000033900720c */ /* 0x040fe20003f66270 */
[----:B------:R-:W-:Y:S01]  /*1bb80*/  FFMA.FTZ R46, R0, R55, R46 ;  /* 0x00000037002e7223 */ /* 0x000fe2000001002e */
[----:B------:R-:W-:Y:S01]  /*1bb90*/  HMMA.16816.F32.BF16 R20, R160, R158, R20 ;  /* 0x0000009ea014723c */ /* 0x000fe20000041814 */
[----:B------:R-:W-:-:S02]  /*1bba0*/  ISETP.GE.AND P6, PT, R57, R52, PT ;  /* 0x000000343900720c */ /* 0x000fc40003fc6270 */
[C---:B------:R-:W-:Y:S02]  /*1bbb0*/  IADD3 R53, R2.reuse, 0x38, RZ ;  /* 0x0000003802357810 */ /* 0x040fe40007ffe0ff */
[----:B------:R-:W-:Y:S02]  /*1bbc0*/  IADD3 R54, R2, 0x31, RZ ;  /* 0x0000003102367810 */ /* 0x000fe40007ffe0ff */
[----:B------:R-:W-:Y:S01]  /*1bbd0*/  FFMA.FTZ R158, R0, R56, R51 ;  /* 0x00000038009e7223 */ /* 0x000fe20000010033 */
[----:B------:R-:W-:Y:S01]  /*1bbe0*/  IADD3 R51, R2, 0x30, RZ ;  /* 0x0000003002337810 */ /* 0x000fe20007ffe0ff */
[----:B------:R-:W-:Y:S01]  /*1bbf0*/  HMMA.16816.F32.BF16 R12, R160, R142, R12 ;  /* 0x0000008ea00c723c */ /* 0x000fe2000004180c */
[-C--:B--2---:R-:W-:Y:S01]  /*1bc00*/  FFMA.FTZ R45, R0, R50.reuse, R45 ;  /* 0x00000032002d7223 */ /* 0x084fe2000001002d */
[----:B------:R-:W-:Y:S01]  /*1bc10*/  FSEL R153, R44, -INF , !P3 ;  /* 0xff8000002c997808 */ /* 0x000fe20005800000 */
[----:B------:R-:W-:Y:S01]  /*1bc20*/  FFMA.FTZ R47, R0, R50, R47 ;  /* 0x00000032002f7223 */ /* 0x000fe2000001002f */
[----:B------:R-:W-:Y:S01]  /*1bc30*/  FSEL R158, R158, -INF , !P5 ;  /* 0xff8000009e9e7808 */ /* 0x000fe20006800000 */
[----:B------:R-:W-:Y:S01]  /*1bc40*/  I2F R55, R53 ;  /* 0x0000003500377306 */ /* 0x000fe20000201400 */
[----:B------:R-:W-:-:S02]  /*1bc50*/  ISETP.GE.AND P5, PT, R48, R52, PT ;  /* 0x000000343000720c */ /* 0x000fc40003fa6270 */
[----:B------:R-:W-:Y:S01]  /*1bc60*/  HMMA.16816.F32.BF16 R36, R8, R62, R36 ;  /* 0x0000003e0824723c */ /* 0x000fe20000041824 */
[----:B------:R-:W-:Y:S02]  /*1bc70*/  FSEL R143, R49, -INF , !P4 ;  /* 0xff800000318f7808 */ /* 0x000fe40006000000 */
[-C--:B------:R-:W-:Y:S02]  /*1bc80*/  ISETP.GE.AND P4, PT, R48, R3.reuse, PT ;  /* 0x000000033000720c */ /* 0x080fe40003f86270 */
[----:B------:R2:W3:Y:S01]  /*1bc90*/  I2F R49, R51 ;  /* 0x0000003300317306 */ /* 0x0004e20000201400 */
[----:B------:R-:W-:Y:S02]  /*1bca0*/  FSEL R184, R46, -INF , !P6 ;  /* 0xff8000002eb87808 */ /* 0x000fe40007000000 */
[----:B------:R-:W-:Y:S01]  /*1bcb0*/  HMMA.16816.F32.BF16 R16, R160, R140, R16 ;  /* 0x0000008ca010723c */ /* 0x000fe20000041810 */
[C---:B------:R-:W-:Y:S02]  /*1bcc0*/  ISETP.GE.AND P3, PT, R51.reuse, R3, PT ;  /* 0x000000033300720c */ /* 0x040fe40003f66270 */
[----:B------:R-:W-:-:S02]  /*1bcd0*/  ISETP.GE.AND P6, PT, R51, R52, PT ;  /* 0x000000343300720c */ /* 0x000fc40003fc6270 */
[----:B------:R5:W4:Y:S02]  /*1bce0*/  I2F R48, R54 ;  /* 0x0000003600307306 */ /* 0x000b240000201400 */
[----:B------:R-:W-:Y:S01]  /*1bcf0*/  FSEL R141, R45, -INF , !P4 ;  /* 0xff8000002d8d7808 */ /* 0x000fe20006000000 */
[C---:B-1----:R-:W-:Y:S01]  /*1bd00*/  HMMA.16816.F32.BF16 R32, R8.reuse, R4, R32 ;  /* 0x000000040820723c */ /* 0x042fe20000041820 */
[----:B------:R-:W-:Y:S02]  /*1bd10*/  ISETP.GE.AND P4, PT, R54, R3, PT ;  /* 0x000000033600720c */ /* 0x000fe40003f86270 */
[----:B--2---:R-:W-:Y:S01]  /*1bd20*/  FSEL R51, R47, -INF , !P5 ;  /* 0xff8000002f337808 */ /* 0x004fe20006800000 */
[-C--:B---3--:R-:W-:Y:S01]  /*1bd30*/  FFMA.FTZ R40, R0, R49.reuse, R40 ;  /* 0x0000003100287223 */ /* 0x088fe20000010028 */
[----:B------:R-:W-:Y:S01]  /*1bd40*/  ISETP.GE.AND P5, PT, R54, R52, PT ;  /* 0x000000343600720c */ /* 0x000fe20003fa6270 */
[----:B------:R-:W1:Y:S01]  /*1bd50*/  LDSM.16.M88.4 R44, [R204+0x6800] ;  /* 0x00680000cc2c783b */ /* 0x000e620000000200 */
[----:B------:R-:W-:Y:S01]  /*1bd60*/  FFMA.FTZ R49, R0, R49, R42 ;  /* 0x0000003100317223 */ /* 0x000fe2000001002a */
[----:B------:R-:W-:Y:S01]  /*1bd70*/  IADD3 R5, R2, 0x40, RZ ;  /* 0x0000004002057810 */ /* 0x000fe20007ffe0ff */
[-C--:B------:R-:W-:Y:S01]  /*1bd80*/  FFMA.FTZ R182, R0, R55.reuse, R36 ;  /* 0x0000003700b67223 */ /* 0x080fe20000010024 */
[----:B------:R-:W-:Y:S01]  /*1bd90*/  FSEL R159, R40, -INF , !P3 ;  /* 0xff800000289f7808 */ /* 0x000fe20005800000 */
[----:B------:R-:W-:Y:S01]  /*1bda0*/  FFMA.FTZ R38, R0, R55, R38 ;  /* 0x0000003700267223 */ /* 0x000fe20000010026 */
[----:B-----5:R-:W-:Y:S01]  /*1bdb0*/  IADD3 R54, R2, 0x39, RZ ;  /* 0x0000003902367810 */ /* 0x020fe20007ffe0ff */
[CC--:B----4-:R-:W-:Y:S01]  /*1bdc0*/  FFMA.FTZ R183, R0.reuse, R48.reuse, R41 ;  /* 0x0000003000b77223 */ /* 0x0d0fe20000010029 */
[----:B------:R-:W-:Y:S01]  /*1bdd0*/  FSEL R49, R49, -INF , !P6 ;  /* 0xff80000031317808 */ /* 0x000fe20007000000 */
[----:B------:R-:W-:Y:S01]  /*1bde0*/  FFMA.FTZ R43, R0, R48, R43 ;  /* 0x00000030002b7223 */ /* 0x000fe2000001002b */
[----:B------:R-:W2:Y:S01]  /*1bdf0*/  I2F R4, R54 ;  /* 0x0000003600047306 */ /* 0x000ea20000201400 */
[C---:B------:R-:W-:Y:S01]  /*1be00*/  ISETP.GE.AND P3, PT, R53.reuse, R3, PT ;  /* 0x000000033500720c */ /* 0x040fe20003f66270 */
[----:B------:R-:W-:Y:S01]  /*1be10*/  HMMA.16816.F32.BF16 R28, R8, R6, R28 ;  /* 0x00000006081c723c */ /* 0x000fe2000004181c */
[----:B------:R-:W-:-:S02]  /*1be20*/  ISETP.GE.AND P6, PT, R53, R52, PT ;  /* 0x000000343500720c */ /* 0x000fc40003fc6270 */
[----:B------:R-:W-:Y:S02]  /*1be30*/  FSEL R182, R182, -INF , !P3 ;  /* 0xff800000b6b67808 */ /* 0x000fe40005800000 */
[----:B------:R-:W-:Y:S01]  /*1be40*/  FSEL R48, R38, -INF , !P6 ;  /* 0xff80000026307808 */ /* 0x000fe20007000000 */
[----:B------:R3:W4:Y:S01]  /*1be50*/  I2F R41, R5 ;  /* 0x0000000500297306 */ /* 0x0007220000201400 */
[C---:B------:R-:W-:Y:S01]  /*1be60*/  ISETP.GE.AND P3, PT, R5.reuse, R3, PT ;  /* 0x000000030500720c */ /* 0x040fe20003f66270 */
[C---:B------:R-:W-:Y:S01]  /*1be70*/  HMMA.16816.F32.BF16 R168, R160.reuse, R144, R168 ;  /* 0x00000090a0a8723c */ /* 0x040fe200000418a8 */
[----:B------:R-:W-:Y:S02]  /*1be80*/  ISETP.GE.AND P6, PT, R5, R52, PT ;  /* 0x000000340500720c */ /* 0x000fe40003fc6270 */
[C---:B------:R-:W-:Y:S02]  /*1be90*/  IADD3 R40, R2.reuse, 0x41, RZ ;  /* 0x0000004102287810 */ /* 0x040fe40007ffe0ff */
[----:B------:R-:W-:Y:S01]  /*1bea0*/  IADD3 R38, R2, 0x48, RZ ;  /* 0x0000004802267810 */ /* 0x000fe20007ffe0ff */
[CC--:B--2---:R-:W-:Y:S01]  /*1beb0*/  FFMA.FTZ R37, R0.reuse, R4.reuse, R37 ;  /* 0x0000000400257223 */ /* 0x0c4fe20000010025 */
[----:B------:R-:W2:Y:S01]  /*1bec0*/  I2F R36, R40 ;  /* 0x0000002800247306 */ /* 0x000ea20000201400 */
[----:B------:R-:W-:Y:S01]  /*1bed0*/  FFMA.FTZ R180, R0, R4, R39 ;  /* 0x0000000400b47223 */ /* 0x000fe20000010027 */
[----:B------:R-:W-:Y:S01]  /*1bee0*/  FSEL R50, R43, -INF , !P5 ;  /* 0xff8000002b327808 */ /* 0x000fe20006800000 */
[----:B------:R-:W-:Y:S01]  /*1bef0*/  HMMA.16816.F32.BF16 R164, R160, R146, R164 ;  /* 0x00000092a0a4723c */ /* 0x000fe200000418a4 */
[----:B------:R-:W-:-:S02]  /*1bf00*/  FSEL R183, R183, -INF , !P4 ;  /* 0xff800000b7b77808 */ /* 0x000fc40006000000 */
[----:B------:R-:W-:Y:S01]  /*1bf10*/  ISETP.GE.AND P4, PT, R54, R3, PT ;  /* 0x000000033600720c */ /* 0x000fe20003f86270 */
[----:B---3--:R-:W3:Y:S01]  /*1bf20*/  LDSM.16.M88.4 R4, [R204+0x7000] ;  /* 0x00700000cc04783b */ /* 0x008ee20000000200 */
[----:B------:R-:W5:Y:S01]  /*1bf30*/  I2F R43, R38 ;  /* 0x00000026002b7306 */ /* 0x000f620000201400 */
[-C--:B----4-:R-:W-:Y:S01]  /*1bf40*/  FFMA.FTZ R34, R0, R41.reuse, R34 ;  /* 0x0000002900227223 */ /* 0x090fe20000010022 */
[----:B------:R-:W-:Y:S01]  /*1bf50*/  IADD3 R39, R2, 0x49, RZ ;  /* 0x0000004902277810 */ /* 0x000fe20007ffe0ff */
[----:B------:R-:W-:Y:S01]  /*1bf60*/  FFMA.FTZ R175, R0, R41, R32 ;  /* 0x0000002900af7223 */ /* 0x000fe20000010020 */
[----:B------:R-:W-:Y:S01]  /*1bf70*/  FSEL R181, R37, -INF , !P4 ;  /* 0xff80000025b57808 */ /* 0x000fe20006000000 */
[C---:B-1----:R-:W-:Y:S01]  /*1bf80*/  HMMA.16816.F32.BF16 R24, R8.reuse, R44, R24 ;  /* 0x0000002c0818723c */ /* 0x042fe20000041818 */
[----:B------:R-:W-:Y:S02]  /*1bf90*/  IADD3 R37, R2, 0x50, RZ ;  /* 0x0000005002257810 */ /* 0x000fe40007ffe0ff */
[----:B------:R-:W1:Y:S01]  /*1bfa0*/  I2F R32, R39 ;  /* 0x0000002700207306 */ /* 0x000e620000201400 */
[----:B------:R-:W-:Y:S01]  /*1bfb0*/  FSEL R177, R34, -INF , !P6 ;  /* 0xff80000022b17808 */ /* 0x000fe20007000000 */
[-C--:B--2---:R-:W-:Y:S01]  /*1bfc0*/  FFMA.FTZ R176, R0, R36.reuse, R33 ;  /* 0x0000002400b07223 */ /* 0x084fe20000010021 */
[----:B------:R-:W-:Y:S01]  /*1bfd0*/  IADD3 R34, R2, 0x51, RZ ;  /* 0x0000005102227810 */ /* 0x000fe20007ffe0ff */
[C---:B------:R-:W-:Y:S01]  /*1bfe0*/  FFMA.FTZ R35, R0.reuse, R36, R35 ;  /* 0x0000002400237223 */ /* 0x040fe20000010023 */
[----:B------:R-:W-:Y:S01]  /*1bff0*/  HMMA.16816.F32.BF16 R44, R8, R46, R20 ;  /* 0x0000002e082c723c */ /* 0x000fe20000041814 */
[----:B------:R-:W2:Y:S01]  /*1c000*/  LDSM.16.M88.4 R20, [R204+0x7800] ;  /* 0x00780000cc14783b */ /* 0x000ea20000000200 */
[----:B------:R-:W-:Y:S01]  /*1c010*/  FSEL R175, R175, -INF , !P3 ;  /* 0xff800000afaf7808 */ /* 0x000fe20005800000 */
[----:B------:R-:W4:Y:S01]  /*1c020*/  I2F R33, R37 ;  /* 0x0000002500217306 */ /* 0x000f220000201400 */
[----:B-----5:R-:W-:Y:S01]  /*1c030*/  FFMA.FTZ R178, R0, R43, R30 ;  /* 0x0000002b00b27223 */ /* 0x020fe2000001001e */
[----:B------:R-:W-:Y:S01]  /*1c040*/  ISETP.GE.AND P3, PT, R38, R3, PT ;  /* 0x000000032600720c */ /* 0x000fe20003f66270 */
[----:B------:R-:W-:Y:S01]  /*1c050*/  FFMA.FTZ R28, R0, R43, R28 ;  /* 0x0000002b001c7223 */ /* 0x000fe2000001001c */
[----:B------:R-:W-:Y:S01]  /*1c060*/  ISETP.GE.AND P5, PT, R54, R52, PT ;  /* 0x000000343600720c */ /* 0x000fe20003fa6270 */
[----:B------:R-:W-:-:S04]  /*1c070*/  DEPBAR.LE SB0, 0x0 ;  /* 0x000080000000791a */ /* 0x000fc80000000000 */
[----:B------:R-:W5:Y:S01]  /*1c080*/  I2F R30, R34 ;  /* 0x00000022001e7306 */ /* 0x000f620000201400 */
[----:B------:R-:W-:Y:S01]  /*1c090*/  FSEL R174, R28, -INF , !P3 ;  /* 0xff8000001cae7808 */ /* 0x000fe20005800000 */
[-C--:B-1----:R-:W-:Y:S01]  /*1c0a0*/  FFMA.FTZ R173, R0, R32.reuse, R29 ;  /* 0x0000002000ad7223 */ /* 0x082fe2000001001d */
[----:B------:R-:W-:Y:S01]  /*1c0b0*/  IADD3 R28, R2, 0x58, RZ ;  /* 0x00000058021c7810 */ /* 0x000fe20007ffe0ff */
[----:B------:R-:W-:Y:S01]  /*1c0c0*/  FFMA.FTZ R172, R0, R32, R31 ;  /* 0x0000002000ac7223 */ /* 0x000fe2000001001f */
[----:B------:R-:W-:Y:S01]  /*1c0d0*/  IADD3 R31, R2, 0x59, RZ ;  /* 0x00000059021f7810 */ /* 0x000fe20007ffe0ff */
[-C--:B----4-:R-:W-:Y:S02]  /*1c0e0*/  FFMA.FTZ R157, R0, R33.reuse, R24 ;  /* 0x00000021009d7223 */ /* 0x090fe40000010018 */
[----:B------:R-:W1:Y:S01]  /*1c0f0*/  I2F R29, R28 ;  /* 0x0000001c001d7306 */ /* 0x000e620000201400 */
[----:B------:R-:W-:Y:S01]  /*1c100*/  IADD3 R24, R2, 0x60, RZ ;  /* 0x0000006002187810 */ /* 0x000fe20007ffe0ff */
[----:B------:R-:W-:Y:S01]  /*1c110*/  FFMA.FTZ R26, R0, R33, R26 ;  /* 0x00000021001a7223 */ /* 0x000fe2000001001a */
[----:B------:R-:W-:-:S02]  /*1c120*/  FSEL R180, R180, -INF , !P5 ;  /* 0xff800000b4b47808 */ /* 0x000fc40006800000 */
[C---:B------:R-:W-:Y:S01]  /*1c130*/  ISETP.GE.AND P4, PT, R40.reuse, R3, PT ;  /* 0x000000032800720c */ /* 0x040fe20003f86270 */
[C---:B---3--:R-:W-:Y:S01]  /*1c140*/  HMMA.16816.F32.BF16 R16, R8.reuse, R4, R16 ;  /* 0x000000040810723c */ /* 0x048fe20000041810 */
[----:B------:R-:W-:Y:S01]  /*1c150*/  ISETP.GE.AND P5, PT, R40, R52, PT ;  /* 0x000000342800720c */ /* 0x000fe20003fa6270 */
[----:B------:R-:W3:Y:S01]  /*1c160*/  I2F R4, R31 ;  /* 0x0000001f00047306 */ /* 0x000ee20000201400 */
[-C--:B-----5:R-:W-:Y:S01]  /*1c170*/  FFMA.FTZ R155, R0, R30.reuse, R25 ;  /* 0x0000001e009b7223 */ /* 0x0a0fe20000010019 */
[----:B------:R-:W-:Y:S01]  /*1c180*/  IADD3 R25, R2, 0x61, RZ ;  /* 0x0000006102197810 */ /* 0x000fe20007ffe0ff */
[----:B------:R-:W-:Y:S01]  /*1c190*/  FFMA.FTZ R27, R0, R30, R27 ;  /* 0x0000001e001b7223 */ /* 0x000fe2000001001b */
[-C--:B------:R-:W-:Y:S02]  /*1c1a0*/  ISETP.GE.AND P6, PT, R38, R52.reuse, PT ;  /* 0x000000342600720c */ /* 0x080fe40003fc6270 */
[C---:B------:R-:W-:Y:S01]  /*1c1b0*/  HMMA.16816.F32.BF16 R12, R8.reuse, R6, R12 ;  /* 0x00000006080c723c */ /* 0x040fe2000004180c */
[----:B------:R-:W-:Y:S01]  /*1c1c0*/  FSEL R176, R176, -INF , !P4 ;  /* 0xff800000b0b07808 */ /* 0x000fe20006000000 */
[----:B------:R-:W4:Y:S01]  /*1c1d0*/  I2F R5, R24 ;  /* 0x0000001800057306 */ /* 0x000f220000201400 */
[----:B------:R-:W-:Y:S01]  /*1c1e0*/  FSEL R179, R35, -INF , !P5 ;  /* 0xff80000023b37808 */ /* 0x000fe20006800000 */
[C---:B-1----:R-:W-:Y:S01]  /*1c1f0*/  FFMA.FTZ R44, R0.reuse, R29, R44 ;  /* 0x0000001d002c7223 */ /* 0x042fe2000001002c */
[C---:B------:R-:W-:Y:S01]  /*1c200*/  ISETP.GE.AND P4, PT, R39.reuse, R3, PT ;  /* 0x000000032700720c */ /* 0x040fe20003f86270 */
[----:B------:R-:W-:Y:S01]  /*1c210*/  FFMA.FTZ R46, R0, R29, R46 ;  /* 0x0000001d002e7223 */ /* 0x000fe2000001002e */
[----:B------:R-:W-:Y:S01]  /*1c220*/  ISETP.GE.AND P5, PT, R39, R52, PT ;  /* 0x000000342700720c */ /* 0x000fe20003fa6270 */
[C---:B--2---:R-:W-:Y:S01]  /*1c230*/  HMMA.16816.F32.BF16 R168, R8.reuse, R20, R168 ;  /* 0x0000001408a8723c */ /* 0x044fe200000418a8 */
[----:B------:R-:W-:Y:S01]  /*1c240*/  FSEL R178, R178, -INF , !P6 ;  /* 0xff800000b2b27808 */ /* 0x000fe20007000000 */
[----:B------:R-:W1:Y:S01]  /*1c250*/  I2F R6, R25 ;  /* 0x0000001900067306 */ /* 0x000e620000201400 */
[C---:B------:R-:W-:Y:S01]  /*1c260*/  ISETP.GE.AND P3, PT, R37.reuse, R3, PT ;  /* 0x000000032500720c */ /* 0x040fe20003f66270 */
[C---:B---3--:R-:W-:Y:S01]  /*1c270*/  FFMA.FTZ R45, R0.reuse, R4, R45 ;  /* 0x00000004002d7223 */ /* 0x048fe2000001002d */
[----:B------:R-:W-:Y:S01]  /*1c280*/  ISETP.GE.AND P6, PT, R37, R52, PT ;  /* 0x000000342500720c */ /* 0x000fe20003fc6270 */
[----:B------:R-:W-:Y:S01]  /*1c290*/  FFMA.FTZ R47, R0, R4, R47 ;  /* 0x00000004002f7223 */ /* 0x000fe2000001002f */
[----:B------:R-:W-:Y:S01]  /*1c2a0*/  FSEL R173, R173, -INF , !P4 ;  /* 0xff800000adad7808 */ /* 0x000fe20006000000 */
[----:B------:R-:W-:Y:S01]  /*1c2b0*/  HMMA.16816.F32.BF16 R164, R8, R22, R164 ;  /* 0x0000001608a4723c */ /* 0x000fe200000418a4 */
[----:B------:R-:W-:Y:S01]  /*1c2c0*/  FSEL R172, R172, -INF , !P5 ;  /* 0xff800000acac7808 */ /* 0x000fe20006800000 */
[----:B----4-:R-:W-:Y:S01]  /*1c2d0*/  FFMA.FTZ R16, R0, R5, R16 ;  /* 0x0000000500107223 */ /* 0x010fe20000010010 */
[----:B------:R-:W-:Y:S01]  /*1c2e0*/  ISETP.GE.AND P4, PT, R34, R3, PT ;  /* 0x000000032200720c */ /* 0x000fe20003f86270 */
[----:B------:R-:W-:Y:S01]  /*1c2f0*/  FFMA.FTZ R18, R0, R5, R18 ;  /* 0x0000000500127223 */ /* 0x000fe20000010012 */
[----:B------:R-:W-:-:S02]  /*1c300*/  ISETP.GE.AND P5, PT, R34, R52, PT ;  /* 0x000000342200720c */ /* 0x000fc40003fa6270 */
[----:B------:R-:W-:Y:S01]  /*1c310*/  FSEL R157, R157, -INF , !P3 ;  /* 0xff8000009d9d7808 */ /* 0x000fe20005800000 */
[----:B------:R-:W-:Y:S01]  /*1c320*/  IMAD.U32 R10, RZ, RZ, UR4 ;  /* 0x00000004ff0a7e24 */ /* 0x000fe2000f8e00ff */
[----:B------:R-:W-:Y:S01]  /*1c330*/  FSEL R162, R26, -INF , !P6 ;  /* 0xff8000001aa27808 */ /* 0x000fe20007000000 */
[-C--:B-1----:R-:W-:Y:S01]  /*1c340*/  FFMA.FTZ R144, R0, R6.reuse, R17 ;  /* 0x0000000600907223 */ /* 0x082fe20000010011 */
[----:B------:R-:W-:Y:S01]  /*1c350*/  ISETP.GE.AND P3, PT, R28, R3, PT ;  /* 0x000000031c00720c */ /* 0x000fe20003f66270 */
[----:B------:R-:W-:Y:S01]  /*1c360*/  FFMA.FTZ R19, R0, R6, R19 ;  /* 0x0000000600137223 */ /* 0x000fe20000010013 */
[----:B------:R-:W-:Y:S02]  /*1c370*/  ISETP.GE.AND P6, PT, R28, R52, PT ;  /* 0x000000341c00720c */ /* 0x000fe40003fc6270 */
[----:B------:R-:W-:Y:S02]  /*1c380*/  IADD3 R7, R2, 0x68, RZ ;  /* 0x0000006802077810 */ /* 0x000fe40007ffe0ff */
[----:B------:R-:W-:-:S02]  /*1c390*/  FSEL R155, R155, -INF , !P4 ;  /* 0xff8000009b9b7808 */ /* 0x000fc40006000000 */
[----:B------:R-:W-:Y:S02]  /*1c3a0*/  FSEL R161, R27, -INF , !P5 ;  /* 0xff8000001ba17808 */ /* 0x000fe40006800000 */
[CC--:B------:R-:W-:Y:S01]  /*1c3b0*/  ISETP.GE.AND P4, PT, R31.reuse, R3.reuse, PT ;  /* 0x000000031f00720c */ /* 0x0c0fe20003f86270 */
[----:B------:R-:W1:Y:S01]  /*1c3c0*/  I2F R27, R7 ;  /* 0x00000007001b7306 */ /* 0x000e620000201400 */
[----:B------:R-:W-:Y:S02]  /*1c3d0*/  ISETP.GE.AND P5, PT, R31, R52, PT ;  /* 0x000000341f00720c */ /* 0x000fe40003fa6270 */
[----:B------:R-:W-:Y:S02]  /*1c3e0*/  FSEL R154, R44, -INF , !P3 ;  /* 0xff8000002c9a7808 */ /* 0x000fe40005800000 */
[----:B------:R-:W-:Y:S02]  /*1c3f0*/  FSEL R160, R46, -INF , !P6 ;  /* 0xff8000002ea07808 */ /* 0x000fe40007000000 */
[----:B------:R-:W-:-:S02]  /*1c400*/  ISETP.GE.AND P3, PT, R24, R3, PT ;  /* 0x000000031800720c */ /* 0x000fc40003f66270 */
[-C--:B------:R-:W-:Y:S02]  /*1c410*/  ISETP.GE.AND P6, PT, R24, R52.reuse, PT ;  /* 0x000000341800720c */ /* 0x080fe40003fc6270 */
[C---:B------:R-:W-:Y:S02]  /*1c420*/  IADD3 R4, R2.reuse, 0x69, RZ ;  /* 0x0000006902047810 */ /* 0x040fe40007ffe0ff */
[----:B------:R-:W-:Y:S02]  /*1c430*/  IADD3 R5, R2, 0x70, RZ ;  /* 0x0000007002057810 */ /* 0x000fe40007ffe0ff */
[----:B------:R-:W-:Y:S01]  /*1c440*/  FSEL R152, R45, -INF , !P4 ;  /* 0xff8000002d987808 */ /* 0x000fe20006000000 */
[----:B------:R-:W2:Y:S01]  /*1c450*/  I2F R20, R4 ;  /* 0x0000000400147306 */ /* 0x000ea20000201400 */
[----:B------:R-:W-:Y:S01]  /*1c460*/  FSEL R151, R47, -INF , !P5 ;  /* 0xff8000002f977808 */ /* 0x000fe20006800000 */
[C---:B-1----:R-:W-:Y:S01]  /*1c470*/  FFMA.FTZ R12, R0.reuse, R27, R12 ;  /* 0x0000001b000c7223 */ /* 0x042fe2000001000c */
[C---:B------:R-:W-:Y:S01]  /*1c480*/  ISETP.GE.AND P4, PT, R25.reuse, R3, PT ;  /* 0x000000031900720c */ /* 0x040fe20003f86270 */
[----:B------:R-:W-:Y:S01]  /*1c490*/  FFMA.FTZ R14, R0, R27, R14 ;  /* 0x0000001b000e7223 */ /* 0x000fe2000001000e */
[----:B------:R-:W-:-:S02]  /*1c4a0*/  ISETP.GE.AND P5, PT, R25, R52, PT ;  /* 0x000000341900720c */ /* 0x000fc40003fa6270 */
[----:B------:R-:W-:Y:S01]  /*1c4b0*/  FSEL R145, R16, -INF , !P3 ;  /* 0xff80000010917808 */ /* 0x000fe20005800000 */
[----:B------:R-:W1:Y:S01]  /*1c4c0*/  I2F R17, R5 ;  /* 0x0000000500117306 */ /* 0x000e620000201400 */
[----:B------:R-:W-:Y:S02]  /*1c4d0*/  FSEL R150, R18, -INF , !P6 ;  /* 0xff80000012967808 */ /* 0x000fe40007000000 */
[C---:B------:R-:W-:Y:S02]  /*1c4e0*/  ISETP.GE.AND P3, PT, R7.reuse, R3, PT ;  /* 0x000000030700720c */ /* 0x040fe40003f66270 */
[----:B------:R-:W-:Y:S02]  /*1c4f0*/  ISETP.GE.AND P6, PT, R7, R52, PT ;  /* 0x000000340700720c */ /* 0x000fe40003fc6270 */
[----:B------:R-:W-:Y:S01]  /*1c500*/  IADD3 R6, R2, 0x71, RZ ;  /* 0x0000007102067810 */ /* 0x000fe20007ffe0ff */
[-C--:B--2---:R-:W-:Y:S01]  /*1c510*/  FFMA.FTZ R13, R0, R20.reuse, R13 ;  /* 0x00000014000d7223 */ /* 0x084fe2000001000d */
[----:B------:R-:W-:Y:S01]  /*1c520*/  IADD3 R7, R2, 0x78, RZ ;  /* 0x0000007802077810 */ /* 0x000fe20007ffe0ff */
[----:B------:R-:W-:Y:S01]  /*1c530*/  FFMA.FTZ R15, R0, R20, R15 ;  /* 0x00000014000f7223 */ /* 0x000fe2000001000f */
[----:B------:R-:W-:-:S02]  /*1c540*/  FSEL R144, R144, -INF , !P4 ;  /* 0xff80000090907808 */ /* 0x000fc40006000000 */
[----:B------:R-:W-:Y:S01]  /*1c550*/  FSEL R147, R19, -INF , !P5 ;  /* 0xff80000013937808 */ /* 0x000fe20006800000 */
[----:B------:R-:W2:Y:S01]  /*1c560*/  I2F R9, R7 ;  /* 0x0000000700097306 */ /* 0x000ea20000201400 */
[----:B------:R-:W-:Y:S01]  /*1c570*/  ISETP.GE.AND P4, PT, R4, R3, PT ;  /* 0x000000030400720c */ /* 0x000fe20003f86270 */
[-C--:B-1----:R-:W-:Y:S01]  /*1c580*/  FFMA.FTZ R56, R0, R17.reuse, R168 ;  /* 0x0000001100387223 */ /* 0x082fe200000100a8 */
[----:B------:R-:W-:Y:S01]  /*1c590*/  ISETP.GE.AND P5, PT, R4, R52, PT ;  /* 0x000000340400720c */ /* 0x000fe20003fa6270 */
[----:B------:R-:W-:Y:S01]  /*1c5a0*/  FFMA.FTZ R63, R0, R17, R170 ;  /* 0x00000011003f7223 */ /* 0x000fe200000100aa */
[----:B------:R-:W-:Y:S02]  /*1c5b0*/  FSEL R142, R12, -INF , !P3 ;  /* 0xff8000000c8e7808 */ /* 0x000fe40005800000 */
[----:B------:R-:W-:Y:S01]  /*1c5c0*/  FSEL R146, R14, -INF , !P6 ;  /* 0xff8000000e927808 */ /* 0x000fe20007000000 */
[----:B------:R-:W1:Y:S01]  /*1c5d0*/  I2F R4, R6 ;  /* 0x0000000600047306 */ /* 0x000e620000201400 */
[----:B------:R-:W-:-:S02]  /*1c5e0*/  ISETP.GE.AND P3, PT, R5, R3, PT ;  /* 0x000000030500720c */ /* 0x000fc40003f66270 */
[----:B------:R-:W-:Y:S02]  /*1c5f0*/  ISETP.GE.AND P6, PT, R5, R52, PT ;  /* 0x000000340500720c */ /* 0x000fe40003fc6270 */
[----:B------:R-:W-:Y:S02]  /*1c600*/  IADD3 R5, R2, 0x8, RZ ;  /* 0x0000000802057810 */ /* 0x000fe40007ffe0ff */
[----:B------:R-:W-:Y:S01]  /*1c610*/  FSEL R140, R13, -INF , !P4 ;  /* 0xff8000000d8c7808 */ /* 0x000fe20006000000 */
[-C--:B--2---:R-:W-:Y:S01]  /*1c620*/  FFMA.FTZ R46, R0, R9.reuse, R164 ;  /* 0x00000009002e7223 */ /* 0x084fe200000100a4 */
[----:B------:R-:W-:Y:S01]  /*1c630*/  FSEL R56, R56, -INF , !P3 ;  /* 0xff80000038387808 */ /* 0x000fe20005800000 */
[----:B------:R-:W-:Y:S01]  /*1c640*/  FFMA.FTZ R59, R0, R9, R166 ;  /* 0x00000009003b7223 */ /* 0x000fe200000100a6 */
[----:B------:R-:W-:Y:S01]  /*1c650*/  FSEL R63, R63, -INF , !P6 ;  /* 0xff8000003f3f7808 */ /* 0x000fe20007000000 */
[----:B------:R-:W2:Y:S01]  /*1c660*/  I2F R11, R5 ;  /* 0x00000005000b7306 */ /* 0x000ea20000201400 */
[----:B------:R-:W-:Y:S01]  /*1c670*/  BAR.SYNC.DEFER_BLOCKING 0x0 ;  /* 0x0000000000007b1d */ /* 0x000fe20000010000 */
[-C--:B------:R-:W-:Y:S01]  /*1c680*/  ISETP.GE.AND P4, PT, R6, R3.reuse, PT ;  /* 0x000000030600720c */ /* 0x080fe20003f86270 */
[CC--:B-1----:R-:W-:Y:S01]  /*1c690*/  FFMA.FTZ R53, R0.reuse, R4.reuse, R169 ;  /* 0x0000000400357223 */ /* 0x0c2fe200000100a9 */
[C---:B------:R-:W-:Y:S01]  /*1c6a0*/  ISETP.GE.AND P3, PT, R7.reuse, R3, PT ;  /* 0x000000030700720c */ /* 0x040fe20003f66270 */
[----:B------:R-:W-:Y:S01]  /*1c6b0*/  FFMA.FTZ R61, R0, R4, R171 ;  /* 0x00000004003d7223 */ /* 0x000fe200000100ab */
[----:B------:R-:W-:-:S02]  /*1c6c0*/  ISETP.GE.AND P6, PT, R7, R52, PT ;  /* 0x000000340700720c */ /* 0x000fc40003fc6270 */
[----:B------:R-:W1:Y:S01]  /*1c6d0*/  I2F R7, R2 ;  /* 0x0000000200077306 */ /* 0x000e620000201400 */
[----:B------:R-:W-:Y:S02]  /*1c6e0*/  IADD3 R8, R2, 0x79, RZ ;  /* 0x0000007902087810 */ /* 0x000fe40007ffe0ff */
[----:B------:R-:W-:Y:S02]  /*1c6f0*/  FSEL R53, R53, -INF , !P4 ;  /* 0xff80000035357808 */ /* 0x000fe40006000000 */
[----:B------:R-:W-:Y:S02]  /*1c700*/  FSEL R46, R46, -INF , !P3 ;  /* 0xff8000002e2e7808 */ /* 0x000fe40005800000 */
[----:B------:R-:W-:Y:S01]  /*1c710*/  FSEL R59, R59, -INF , !P6 ;  /* 0xff8000003b3b7808 */ /* 0x000fe20007000000 */
[----:B------:R-:W3:Y:S01]  /*1c720*/  I2F R9, R8 ;  /* 0x0000000800097306 */ /* 0x000ee20000201400 */
[----:B------:R-:W-:Y:S01]  /*1c730*/  ISETP.GE.AND P4, PT, R2, R3, PT ;  /* 0x000000030200720c */ /* 0x000fe20003f86270 */
[----:B--2---:R-:W-:Y:S01]  /*1c740*/  FFMA.FTZ R4, R0, R11, R64 ;  /* 0x0000000b00047223 */ /* 0x004fe20000010040 */
[-C--:B------:R-:W-:Y:S01]  /*1c750*/  ISETP.GE.AND P3, PT, R5, R3.reuse, PT ;  /* 0x000000030500720c */ /* 0x080fe20003f66270 */
[----:B------:R-:W-:Y:S01]  /*1c760*/  IMAD.U32 R11, RZ, RZ, UR5 ;  /* 0x00000005ff0b7e24 */ /* 0x000fe2000f8e00ff */
[----:B------:R-:W-:Y:S01]  /*1c770*/  ISETP.GE.AND P6, PT, R8, R3, PT ;  /* 0x000000030800720c */ /* 0x000fe20003fc6270 */
[----:B------:R-:W-:Y:S01]  /*1c780*/  ULDC.64 UR4, c[0x0][0x118] ;  /* 0x0000460000047ab9 */ /* 0x000fe20000000a00 */
[----:B------:R-:W-:Y:S01]  /*1c790*/  FSEL R139, R15, -INF , !P5 ;  /* 0xff8000000f8b7808 */ /* 0x000fe20006800000 */
[----:B------:R-:W2:Y:S01]  /*1c7a0*/  I2F R3, R5 ;  /* 0x0000000500037306 */ /* 0x000ea20000201400 */
[----:B------:R-:W-:Y:S01]  /*1c7b0*/  ISETP.GE.AND P5, PT, R6, R52, PT ;  /* 0x000000340600720c */ /* 0x000fe20003fa6270 */
[-C--:B-1----:R-:W-:Y:S01]  /*1c7c0*/  FFMA.FTZ R6, R0, R7.reuse, R136 ;  /* 0x0000000700067223 */ /* 0x082fe20000010088 */
[----:B------:R-:W-:Y:S01]  /*1c7d0*/  FSEL R4, R4, -INF , !P3 ;  /* 0xff80000004047808 */ /* 0x000fe20005800000 */
[----:B------:R-:W-:Y:S01]  /*1c7e0*/  FFMA.FTZ R138, R0, R7, R138 ;  /* 0x00000007008a7223 */ /* 0x000fe2000001008a */
[----:B------:R-:W-:-:S02]  /*1c7f0*/  FSEL R61, R61, -INF , !P5 ;  /* 0xff8000003d3d7808 */ /* 0x000fc40006800000 */
[-C--:B------:R-:W-:Y:S01]  /*1c800*/  ISETP.GE.AND P5, PT, R2, R52.reuse, PT ;  /* 0x000000340200720c */ /* 0x080fe20003fa6270 */
[-C--:B---3--:R-:W-:Y:S01]  /*1c810*/  FFMA.FTZ R54, R0, R9.reuse, R165 ;  /* 0x0000000900367223 */ /* 0x088fe200000100a5 */
[----:B------:R-:W-:Y:S01]  /*1c820*/  FSEL R6, R6, -INF , !P4 ;  /* 0xff80000006067808 */ /* 0x000fe20006000000 */
[----:B------:R-:W-:Y:S01]  /*1c830*/  FFMA.FTZ R47, R0, R9, R167 ;  /* 0x00000009002f7223 */ /* 0x000fe200000100a7 */
[-C--:B------:R-:W-:Y:S02]  /*1c840*/  ISETP.GE.AND P4, PT, R5, R52.reuse, PT ;  /* 0x000000340500720c */ /* 0x080fe40003f86270 */
[----:B------:R-:W-:Y:S02]  /*1c850*/  ISETP.GE.AND P3, PT, R8, R52, PT ;  /* 0x000000340800720c */ /* 0x000fe40003f66270 */
[----:B------:R-:W-:Y:S01]  /*1c860*/  FSEL R54, R54, -INF , !P6 ;  /* 0xff80000036367808 */ /* 0x000fe20007000000 */
[----:B--2---:R-:W-:Y:S01]  /*1c870*/  FFMA.FTZ R2, R0, R3, R66 ;  /* 0x0000000300027223 */ /* 0x004fe20000010042 */
[----:B------:R-:W-:-:S02]  /*1c880*/  FSEL R3, R138, -INF , !P5 ;  /* 0xff8000008a037808 */ /* 0x000fc40006800000 */
        /* <DEDUP_REMOVED lines=45> */
[----:B------:R-:W-:Y:S01]  /*1cb60*/  SEL R9, R8, R13, !P2 ;  /* 0x0000000d08097207 */ /* 0x000fe20005000000 */
[----:B------:R-:W3:Y:S02]  /*1cb70*/  LD.E.64 R14, [R10.64+0x38] ;  /* 0x000038040a0e7980 */ /* 0x000ee4000c101b00 */
        /* <DEDUP_REMOVED lines=18> */
.L_x_3200:
[----:B------:R-:W2:Y:S02]  /*1cca0*/  LD.E R8, [R10.64+0x38] ;  /* 0x000038040a087980 */ /* 0x000ea4000c101900 */
[----:B--2---:R-:W-:-:S04]  /*1ccb0*/  LEA R8, -R8, RZ, 0x7 ;  /* 0x000000ff08087211 */ /* 0x004fc800078e39ff */
[----:B------:R-:W-:Y:S02]  /*1ccc0*/  SHF.R.S32.HI R5, RZ, 0x1f, R8 ;  /* 0x0000001fff057819 */ /* 0x000fe40000011408 */
.L_x_3201:
[----:B------:R-:W-:Y:S05]  /*1ccd0*/  BSYNC B0 ;  /* 0x0000000000007941 */ /* 0x000fea0003800000 */
.L_x_3199:
[----:B------:R-:W-:Y:S02]  /*1cce0*/  LOP3.LUT R7, R239, 0x1, RZ, 0xc0, !PT ;  /* 0x00000001ef077812 */ /* 0x000fe400078ec0ff */
[C---:B------:R-:W-:Y:S02]  /*1ccf0*/  LEA R24, P3, R8.reuse, R228, 0x1 ;  /* 0x000000e408187211 */ /* 0x040fe400078608ff */
[----:B------:R-:W-:Y:S02]  /*1cd00*/  ISETP.NE.U32.AND P2, PT, R7, 0x1, PT ;  /* 0x000000010700780c */ /* 0x000fe40003f45070 */
[C---:B------:R-:W-:Y:S02]  /*1cd10*/  @P1 IADD3 R7, P0, R8.reuse, R225, RZ ;  /* 0x000000e108071210 */ /* 0x040fe40007f1e0ff */
[----:B------:R-:W-:-:S03]  /*1cd20*/  LEA.HI.X R25, R8, R227, R5, 0x1, P3 ;  /* 0x000000e308197211 */ /* 0x000fc600018f0c05 */
[----:B------:R-:W-:Y:S01]  /*1cd30*/  @P1 IMAD.X R12, R5, 0x1, R226, P0 ;  /* 0x00000001050c1824 */ /* 0x000fe200000e06e2 */
[----:B------:R-:W-:-:S04]  /*1cd40*/  @P1 LEA R16, P0, R7, R228, 0x1 ;  /* 0x000000e407101211 */ /* 0x000fc800078008ff */
[----:B------:R-:W-:Y:S01]  /*1cd50*/  @P1 LEA.HI.X R17, R7, R227, R12, 0x1, P0 ;  /* 0x000000e307111211 */ /* 0x000fe200000f0c0c */
[----:B------:R-:W-:Y:S01]  /*1cd60*/  @!PT LDS RZ, [RZ] ;  /* 0x00000000fffff984 */ /* 0x000fe20000000800 */
[----:B------:R-:W-:Y:S01]  /*1cd70*/  @!PT LDS RZ, [RZ] ;  /* 0x00000000fffff984 */ /* 0x000fe20000000800 */
[----:B------:R-:W-:Y:S01]  /*1cd80*/  @!PT LDS RZ, [RZ] ;  /* 0x00000000fffff984 */ /* 0x000fe20000000800 */
[----:B------:R1:W-:Y:S01]  /*1cd90*/  @!P2 LDGSTS.E.BYPASS.LTC128B.128 [R235+0x4000], [R24.64] ;  /* 0x0400000018ebafae */ /* 0x0003e2000b901d44 */
[-C--:B------:R-:W-:Y:S02]  /*1cda0*/  @!P2 IADD3 R9, P4, R8, R225.reuse, RZ ;  /* 0x000000e10809a210 */ /* 0x080fe40007f9e0ff */
[----:B------:R-:W-:Y:S01]  /*1cdb0*/  IADD3 R7, P3, P0, R225, R225, R8 ;  /* 0x000000e1e1077210 */ /* 0x000fe2000787e008 */
[----:B------:R1:W-:Y:S01]  /*1cdc0*/  @P2 STS.128 [R235+0x4000], RZ ;  /* 0x004000ffeb002388 */ /* 0x0003e20000000c00 */
[----:B------:R-:W-:Y:S01]  /*1cdd0*/  @!P2 LEA R22, P5, R9, R228, 0x1 ;  /* 0x000000e40916a211 */ /* 0x000fe200078a08ff */
[----:B------:R-:W-:Y:S01]  /*1cde0*/  @!P2 IMAD.X R12, R5, 0x1, R226, P4 ;  /* 0x00000001050ca824 */ /* 0x000fe200020e06e2 */
[----:B------:R-:W-:Y:S01]  /*1cdf0*/  IADD3.X R8, R226, R226, R5, P3, P0 ;  /* 0x000000e2e2087210 */ /* 0x000fe20001fe0405 */
[----:B------:R-:W-:Y:S01]  /*1ce00*/  @!PT LDS RZ, [RZ] ;  /* 0x00000000fffff984 */ /* 0x000fe20000000800 */
[----:B------:R-:W-:Y:S01]  /*1ce10*/  @!PT LDS RZ, [RZ] ;  /* 0x00000000fffff984 */ /* 0x000fe20000000800 */
[----:B------:R-:W-:Y:S01]  /*1ce20*/  @!PT LDS RZ, [RZ] ;  /* 0x00000000fffff984 */ /* 0x000fe20000000800 */
[----:B------:R1:W-:Y:S01]  /*1ce30*/  @P1 LDGSTS.E.BYPASS.LTC128B.128 [R235+0x8000], [R24.64+0x80] ;  /* 0x0800008018eb1fae */ /* 0x0003e2000b901d44 */
[----:B------:R-:W-:-:S02]  /*1ce40*/  @P1 LEA R14, P0, R7, R228, 0x1 ;  /* 0x000000e4070e1211 */ /* 0x000fc400078008ff */
[CC--:B------:R-:W-:Y:S01]  /*1ce50*/  @!P2 LEA R20, P4, R7.reuse, R228.reuse, 0x1 ;  /* 0x000000e40714a211 */ /* 0x0c0fe200078808ff */
[----:B------:R1:W-:Y:S01]  /*1ce60*/  @!P1 STS.128 [R235+0x8000], RZ ;  /* 0x008000ffeb009388 */ /* 0x0003e20000000c00 */
[C---:B------:R-:W-:Y:S02]  /*1ce70*/  IADD3 R5, P3, R7.reuse, R225, RZ ;  /* 0x000000e107057210 */ /* 0x040fe40007f7e0ff */
[CCC-:B------:R-:W-:Y:S02]  /*1ce80*/  @P1 LEA.HI.X R15, R7.reuse, R227.reuse, R8.reuse, 0x1, P0 ;  /* 0x000000e3070f1211 */ /* 0x1c0fe400000f0c08 */
[-C--:B------:R-:W-:Y:S01]  /*1ce90*/  @!P2 LEA.HI.X R21, R7, R227.reuse, R8, 0x1, P4 ;  /* 0x000000e30715a211 */ /* 0x080fe200020f0c08 */
[----:B------:R-:W-:Y:S01]  /*1cea0*/  IMAD.X R8, R8, 0x1, R226, P3 ;  /* 0x0000000108087824 */ /* 0x000fe200018e06e2 */
[----:B------:R-:W-:Y:S02]  /*1ceb0*/  @!P2 LEA.HI.X R23, R9, R227, R12, 0x1, P5 ;  /* 0x000000e30917a211 */ /* 0x000fe400028f0c0c */
[----:B------:R-:W-:-:S02]  /*1cec0*/  @!P2 LEA R18, P4, R5, R228, 0x1 ;  /* 0x000000e40512a211 */ /* 0x000fc400078808ff */
        /* <DEDUP_REMOVED lines=100> */
.L_x_3198:
[----:B------:R-:W-:Y:S05]  /*1d510*/  BSYNC B1 ;  /* 0x0000000000017941 */ /* 0x000fea0003800000 */
.L_x_3197:
[----:B------:R2:W3:Y:S01]  /*1d520*/  LD.E R55, [R10.64+0xdc] ;  /* 0x0000dc040a377980 */ /* 0x0004e2000c101900 */
[----:B------:R-:W-:-:S03]  /*1d530*/  FMNMX.FTZ R5, R132, R3, !PT ;  /* 0x0000000384057209 */ /* 0x000fc60007810000 */
[----:B-1----:R-:W-:Y:S01]  /*1d540*/  LDSM.16.MT88.4 R16, [R213+0xc000] ;  /* 0x00c00000d510783b */ /* 0x002fe20000004200 */
        /* <DEDUP_REMOVED lines=70> */
[----:B-1----:R-:W-:-:S05]  /*1d9b0*/  FMNMX.FTZ R8, R7, R8, !PT ;  /* 0x0000000807087209 */ /* 0x002fca0007810000 */
[----:B------:R-:W1:Y:S01]  /*1d9c0*/  SHFL.BFLY PT, R41, R8, 0x1, 0x1f ;  /* 0x0c201f0008297f89 */ /* 0x000e6200000e0000 */
[----:B--2---:R-:W-:-:S05]  /*1d9d0*/  FMNMX.FTZ R5, R10, R5, !PT ;  /* 0x000000050a057209 */ /* 0x004fca0007810000 */
[----:B------:R-:W2:Y:S01]  /*1d9e0*/  SHFL.BFLY PT, R42, R5, 0x1, 0x1f ;  /* 0x0c201f00052a7f89 */ /* 0x000ea200000e0000 */
[----:B-1----:R-:W-:-:S03]  /*1d9f0*/  FMNMX.FTZ R41, R8, R41, !PT ;  /* 0x0000002908297209 */ /* 0x002fc60007810000 */
[----:B------:R-:W1:Y:S01]  /*1da00*/  LDSM.16.MT88.4 R8, [R214+0xc000] ;  /* 0x00c00000d608783b */ /* 0x000e620000004200 */
[----:B------:R-:W-:Y:S02]  /*1da10*/  FSETP.NEU.FTZ.AND P0, PT, R41, -INF , PT ;  /* 0xff8000002900780b */ /* 0x000fe40003f1d000 */
[----:B--2---:R-:W-:Y:S02]  /*1da20*/  FMNMX.FTZ R42, R5, R42, !PT ;  /* 0x0000002a052a7209 */ /* 0x004fe40007810000 */
[----:B------:R-:W-:Y:S02]  /*1da30*/  FSEL R5, R41, RZ, P0 ;  /* 0x000000ff29057208 */ /* 0x000fe40000000000 */
[----:B------:R-:W-:Y:S01]  /*1da40*/  FSETP.NEU.FTZ.AND P1, PT, R42, -INF , PT ;  /* 0xff8000002a00780b */ /* 0x000fe20003f3d000 */
[C---:B---3--:R-:W-:Y:S02]  /*1da50*/  FMUL.FTZ R58, R55.reuse, R42 ;  /* 0x0000002a373a7220 */ /* 0x048fe40000410000 */
[----:B------:R-:W-:-:S03]  /*1da60*/  FMUL.FTZ R52, R55, R41 ;  /* 0x0000002937347220 */ /* 0x000fc60000410000 */
[----:B------:R-:W-:Y:S02]  /*1da70*/  FSEL R58, R58, RZ, P1 ;  /* 0x000000ff3a3a7208 */ /* 0x000fe40000800000 */
[----:B------:R-:W-:-:S03]  /*1da80*/  FSEL R52, R52, RZ, P0 ;  /* 0x000000ff34347208 */ /* 0x000fc60000000000 */
[-CC-:B------:R-:W-:Y:S01]  /*1da90*/  FFMA.FTZ R40, R6, R55.reuse, -R58.reuse ;  /* 0x0000003706287223 */ /* 0x180fe2000001083a */
[----:B------:R-:W-:Y:S01]  /*1daa0*/  FSEL R6, R42, RZ, P1 ;  /* 0x000000ff2a067208 */ /* 0x000fe20000800000 */
[-C--:B------:R-:W-:Y:S02]  /*1dab0*/  FFMA.FTZ R34, R4, R55.reuse, -R58 ;  /* 0x0000003704227223 */ /* 0x080fe4000001083a */
[----:B------:R-:W-:Y:S02]  /*1dac0*/  FADD.FTZ R4, R132, -R5 ;  /* 0x8000000584047221 */ /* 0x000fe40000010000 */
[----:B------:R-:W-:Y:S01]  /*1dad0*/  FADD.FTZ R6, R133, -R6 ;  /* 0x8000000685067221 */ /* 0x000fe20000010000 */
[----:B------:R-:W-:Y:S01]  /*1dae0*/  MUFU.EX2 R40, R40 ;  /* 0x0000002800287308 */ /* 0x000fe20000000800 */
[-CC-:B------:R-:W-:Y:S02]  /*1daf0*/  FFMA.FTZ R33, R3, R55.reuse, -R52.reuse ;  /* 0x0000003703217223 */ /* 0x180fe40000010834 */
[----:B------:R-:W-:-:S02]  /*1db00*/  FFMA.FTZ R3, R2, R55, -R52 ;  /* 0x0000003702037223 */ /* 0x000fc40000010834 */
[-CC-:B------:R-:W-:Y:S02]  /*1db10*/  FFMA.FTZ R32, R194, R55.reuse, -R52.reuse ;  /* 0x00000037c2207223 */ /* 0x180fe40000010834 */
[-C--:B------:R-:W-:Y:S01]  /*1db20*/  FFMA.FTZ R2, R193, R55.reuse, -R52 ;  /* 0x00000037c1027223 */ /* 0x080fe20000010834 */
[----:B------:R-:W-:Y:S01]  /*1db30*/  MUFU.EX2 R33, R33 ;  /* 0x0000002100217308 */ /* 0x000fe20000000800 */
[-CC-:B------:R-:W-:Y:S02]  /*1db40*/  FFMA.FTZ R35, R192, R55.reuse, -R58.reuse ;  /* 0x00000037c0237223 */ /* 0x180fe4000001083a */
[-CC-:B------:R-:W-:Y:S02]  /*1db50*/  FFMA.FTZ R43, R191, R55.reuse, -R58.reuse ;  /* 0x00000037bf2b7223 */ /* 0x180fe4000001083a */
[C---:B------:R-:W-:Y:S02]  /*1db60*/  FMUL.FTZ R44, R55.reuse, R4 ;  /* 0x00000004372c7220 */ /* 0x040fe40000410000 */
[----:B------:R-:W-:Y:S01]  /*1db70*/  FMUL.FTZ R45, R55, R6 ;  /* 0x00000006372d7220 */ /* 0x000fe20000410000 */
[----:B------:R-:W2:Y:S01]  /*1db80*/  MUFU.EX2 R32, R32 ;  /* 0x0000002000207308 */ /* 0x000ea20000000800 */
        /* <DEDUP_REMOVED lines=9> */
[----:B------:R-:W3:Y:S01]  /*1dc20*/  MUFU.EX2 R2, R2 ;  /* 0x0000000200027308 */ /* 0x000ee20000000800 */
[----:B--2---:R-:W-:Y:S01]  /*1dc30*/  F2FP.BF16.PACK_AB R5, R32, R33 ;  /* 0x000000212005723e */ /* 0x004fe200000010ff */
[-C--:B------:R-:W-:Y:S02]  /*1dc40*/  FFMA.FTZ R136, R137, R55.reuse, -R58 ;  /* 0x0000003789887223 */ /* 0x080fe4000001083a */
[-CC-:B------:R-:W-:Y:S02]  /*1dc50*/  FFMA.FTZ R132, R156, R55.reuse, -R52.reuse ;  /* 0x000000379c847223 */ /* 0x180fe40000010834 */
[-C--:B------:R-:W-:Y:S02]  /*1dc60*/  FFMA.FTZ R135, R158, R55.reuse, -R52 ;  /* 0x000000379e877223 */ /* 0x080fe40000010834 */
[----:B------:R-:W2:Y:S01]  /*1dc70*/  MUFU.EX2 R35, R35 ;  /* 0x0000002300237308 */ /* 0x000ea20000000800 */
[----:B------:R-:W-:-:S02]  /*1dc80*/  FFMA.FTZ R137, R143, R55, -R58 ;  /* 0x000000378f897223 */ /* 0x000fc4000001083a */
[-C--:B------:R-:W-:Y:S02]  /*1dc90*/  FFMA.FTZ R138, R153, R55.reuse, -R58 ;  /* 0x00000037998a7223 */ /* 0x080fe4000001083a */
[-CC-:B------:R-:W-:Y:S02]  /*1dca0*/  FFMA.FTZ R143, R51, R55.reuse, -R52.reuse ;  /* 0x00000037338f7223 */ /* 0x180fe40000010834 */
[--C-:B------:R-:W-:Y:S01]  /*1dcb0*/  FFMA.FTZ R153, R49, R55, -R52.reuse ;  /* 0x0000003731997223 */ /* 0x100fe20000010834 */
[----:B------:R-:W-:Y:S01]  /*1dcc0*/  MUFU.EX2 R34, R34 ;  /* 0x0000002200227308 */ /* 0x000fe20000000800 */
[----:B---3--:R-:W-:Y:S01]  /*1dcd0*/  F2FP.BF16.PACK_AB R7, R2, R3 ;  /* 0x000000030207723e */ /* 0x008fe200000010ff */
[-CC-:B------:R-:W-:Y:S02]  /*1dce0*/  FFMA.FTZ R156, R50, R55.reuse, -R52.reuse ;  /* 0x00000037329c7223 */ /* 0x180fe40000010834 */
[-CC-:B------:R-:W-:Y:S02]  /*1dcf0*/  FFMA.FTZ R158, R48, R55.reuse, -R52.reuse ;  /* 0x00000037309e7223 */ /* 0x180fe40000010834 */
[-C--:B------:R-:W-:Y:S01]  /*1dd00*/  FFMA.FTZ R134, R184, R55.reuse, -R52 ;  /* 0x00000037b8867223 */ /* 0x080fe20000010834 */
[----:B------:R-:W-:Y:S01]  /*1dd10*/  LDSM.16.MT88.4 R48, [R213+0x11000] ;  /* 0x01100000d530783b */ /* 0x000fe20000004200 */
[----:B------:R-:W3:Y:S01]  /*1dd20*/  MUFU.EX2 R43, R43 ;  /* 0x0000002b002b7308 */ /* 0x000ee20000000800 */
[----:B--2---:R-:W-:Y:S01]  /*1dd30*/  F2FP.BF16.PACK_AB R4, R35, R40 ;  /* 0x000000282304723e */ /* 0x004fe200000010ff */
[----:B------:R-:W-:-:S02]  /*1dd40*/  FFMA.FTZ R141, R141, R55, -R58 ;  /* 0x000000378d8d7223 */ /* 0x000fc4000001083a */
[-CC-:B------:R-:W-:Y:S02]  /*1dd50*/  FFMA.FTZ R159, R159, R55.reuse, -R58.reuse ;  /* 0x000000379f9f7223 */ /* 0x180fe4000001083a */
[-CC-:B------:R-:W-:Y:S02]  /*1dd60*/  FFMA.FTZ R164, R183, R55.reuse, -R58.reuse ;  /* 0x00000037b7a47223 */ /* 0x180fe4000001083a */
[----:B------:R-:W2:Y:S01]  /*1dd70*/  MUFU.EX2 R44, R44 ;  /* 0x0000002c002c7308 */ /* 0x000ea20000000800 */
[-CC-:B------:R-:W-:Y:S02]  /*1dd80*/  FFMA.FTZ R163, R182, R55.reuse, -R58.reuse ;  /* 0x00000037b6a37223 */ /* 0x180fe4000001083a */
[-C--:B------:R-:W-:Y:S02]  /*1dd90*/  FFMA.FTZ R166, R181, R55.reuse, -R58 ;  /* 0x00000037b5a67223 */ /* 0x080fe4000001083a */
[-CC-:B------:R-:W-:Y:S02]  /*1dda0*/  FFMA.FTZ R165, R180, R55.reuse, -R52.reuse ;  /* 0x00000037b4a57223 */ /* 0x180fe40000010834 */
[-CC-:B------:R-:W-:Y:S01]  /*1ddb0*/  FFMA.FTZ R167, R177, R55.reuse, -R52.reuse ;  /* 0x00000037b1a77223 */ /* 0x180fe20000010834 */
[----:B------:R-:W4:Y:S01]  /*1ddc0*/  MUFU.EX2 R45, R45 ;  /* 0x0000002d002d7308 */ /* 0x000f220000000800 */
[----:B---3--:R-:W-:Y:S01]  /*1ddd0*/  F2FP.BF16.PACK_AB R6, R43, R34 ;  /* 0x000000222b06723e */ /* 0x008fe200000010ff */
[----:B------:R-:W-:-:S02]  /*1dde0*/  FFMA.FTZ R168, R179, R55, -R52 ;  /* 0x00000037b3a87223 */ /* 0x000fc40000010834 */
[-C--:B------:R-:W-:Y:S02]  /*1ddf0*/  FFMA.FTZ R169, R178, R55.reuse, -R52 ;  /* 0x00000037b2a97223 */ /* 0x080fe40000010834 */
[----:B------:R-:W-:Y:S02]  /*1de00*/  FFMA.FTZ R170, R175, R55, -R58 ;  /* 0x00000037afaa7223 */ /* 0x000fe4000001083a */
[-C--:B--2---:R-:W-:Y:S01]  /*1de10*/  FMUL.FTZ R130, R130, R44.reuse ;  /* 0x0000002c82827220 */ /* 0x084fe20000410000 */
[----:B------:R-:W-:Y:S01]  /*1de20*/  MUFU.EX2 R57, R57 ;  /* 0x0000003900397308 */ /* 0x000fe20000000800 */
[-C--:B------:R-:W-:Y:S02]  /*1de30*/  FMUL.FTZ R131, R131, R44.reuse ;  /* 0x0000002c83837220 */ /* 0x080fe40000410000 */
[-C--:B------:R-:W-:Y:S02]  /*1de40*/  FMUL.FTZ R126, R126, R44.reuse ;  /* 0x0000002c7e7e7220 */ /* 0x080fe40000410000 */
[----:B------:R-:W-:-:S02]  /*1de50*/  FMUL.FTZ R127, R127, R44 ;  /* 0x0000002c7f7f7220 */ /* 0x000fc40000410000 */
[-C--:B----4-:R-:W-:Y:S01]  /*1de60*/  FMUL.FTZ R128, R128, R45.reuse ;  /* 0x0000002d80807220 */ /* 0x090fe20000410000 */
        /* <DEDUP_REMOVED lines=41> */
[----:B------:R-:W1:Y:S01]  /*1e100*/  MUFU.EX2 R133, R133 ;  /* 0x0000008500857308 */ /* 0x000e620000000800 */
[-C--:B------:R-:W-:Y:S01]  /*1e110*/  FMUL.FTZ R89, R89, R45.reuse ;  /* 0x0000002d59597220 */ /* 0x080fe20000410000 */
[C---:B--2---:R-:W-:Y:S01]  /*1e120*/  HMMA.16816.F32.BF16 R84, R4.reuse, R12, R84 ;  /* 0x0000000c0454723c */ /* 0x044fe20000041854 */
[-C--:B------:R-:W-:Y:S02]  /*1e130*/  FMUL.FTZ R94, R94, R44.reuse ;  /* 0x0000002c5e5e7220 */ /* 0x080fe40000410000 */
[-C--:B------:R-:W-:Y:S02]  /*1e140*/  FMUL.FTZ R95, R95, R44.reuse ;  /* 0x0000002c5f5f7220 */ /* 0x080fe40000410000 */
[-C--:B------:R-:W-:Y:S01]  /*1e150*/  FMUL.FTZ R92, R92, R45.reuse ;  /* 0x0000002d5c5c7220 */ /* 0x080fe20000410000 */
[----:B------:R-:W-:Y:S01]  /*1e160*/  MUFU.EX2 R132, R132 ;  /* 0x0000008400847308 */ /* 0x000fe20000000800 */
[----:B------:R-:W-:Y:S01]  /*1e170*/  FMUL.FTZ R93, R93, R45 ;  /* 0x0000002d5d5d7220 */ /* 0x000fe20000410000 */
[----:B------:R-:W-:Y:S01]  /*1e180*/  HMMA.16816.F32.BF16 R88, R4, R14, R88 ;  /* 0x0000000e0458723c */ /* 0x000fe20000041858 */
[-C--:B------:R-:W-:Y:S01]  /*1e190*/  FMUL.FTZ R98, R98, R44.reuse ;  /* 0x0000002c62627220 */ /* 0x080fe20000410000 */
[----:B------:R-:W2:Y:S01]  /*1e1a0*/  LDSM.16.MT88.4 R12, [R213+0x10000] ;  /* 0x01000000d50c783b */ /* 0x000ea20000004200 */
[----:B------:R-:W-:-:S02]  /*1e1b0*/  FMUL.FTZ R99, R99, R44 ;  /* 0x0000002c63637220 */ /* 0x000fc40000410000 */
[-C--:B------:R-:W-:Y:S01]  /*1e1c0*/  FMUL.FTZ R96, R96, R45.reuse ;  /* 0x0000002d60607220 */ /* 0x080fe20000410000 */
[----:B------:R-:W-:Y:S01]  /*1e1d0*/  MUFU.EX2 R135, R135 ;  /* 0x0000008700877308 */ /* 0x000fe20000000800 */
[-C--:B------:R-:W-:Y:S01]  /*1e1e0*/  FMUL.FTZ R97, R97, R45.reuse ;  /* 0x0000002d61617220 */ /* 0x080fe20000410000 */
[C---:B---3--:R-:W-:Y:S01]  /*1e1f0*/  HMMA.16816.F32.BF16 R92, R4.reuse, R8, R92 ;  /* 0x00000008045c723c */ /* 0x048fe2000004185c */
[-C--:B------:R-:W-:Y:S02]  /*1e200*/  FMUL.FTZ R102, R102, R44.reuse ;  /* 0x0000002c66667220 */ /* 0x080fe40000410000 */
[-C--:B------:R-:W-:Y:S02]  /*1e210*/  FMUL.FTZ R103, R103, R44.reuse ;  /* 0x0000002c67677220 */ /* 0x080fe40000410000 */
[-C--:B------:R-:W-:Y:S01]  /*1e220*/  FMUL.FTZ R100, R100, R45.reuse ;  /* 0x0000002d64647220 */ /* 0x080fe20000410000 */
[----:B------:R-:W-:Y:S01]  /*1e230*/  MUFU.EX2 R134, R134 ;  /* 0x0000008600867308 */ /* 0x000fe20000000800 */
[----:B------:R-:W-:Y:S01]  /*1e240*/  FMUL.FTZ R101, R101, R45 ;  /* 0x0000002d65657220 */ /* 0x000fe20000410000 */
[----:B------:R-:W-:Y:S01]  /*1e250*/  HMMA.16816.F32.BF16 R96, R4, R10, R96 ;  /* 0x0000000a0460723c */ /* 0x000fe20000041860 */
[----:B------:R-:W3:Y:S01]  /*1e260*/  LDSM.16.MT88.4 R8, [R212+0x10000] ;  /* 0x01000000d408783b */ /* 0x000ee20000004200 */
[----:B------:R-:W-:-:S02]  /*1e270*/  FMUL.FTZ R106, R106, R44 ;  /* 0x0000002c6a6a7220 */ /* 0x000fc40000410000 */
[-C--:B------:R-:W-:Y:S02]  /*1e280*/  FMUL.FTZ R107, R107, R44.reuse ;  /* 0x0000002c6b6b7220 */ /* 0x080fe40000410000 */
[-C--:B------:R-:W-:Y:S01]  /*1e290*/  FMUL.FTZ R104, R104, R45.reuse ;  /* 0x0000002d68687220 */ /* 0x080fe20000410000 */
[----:B------:R-:W-:Y:S01]  /*1e2a0*/  MUFU.EX2 R136, R136 ;  /* 0x0000008800887308 */ /* 0x000fe20000000800 */
[-C--:B------:R-:W-:Y:S01]  /*1e2b0*/  FMUL.FTZ R105, R105, R45.reuse ;  /* 0x0000002d69697220 */ /* 0x080fe20000410000 */
[C---:B-----5:R-:W-:Y:S01]  /*1e2c0*/  HMMA.16816.F32.BF16 R100, R4.reuse, R16, R100 ;  /* 0x000000100464723c */ /* 0x060fe20000041864 */
[-C--:B------:R-:W-:Y:S02]  /*1e2d0*/  FMUL.FTZ R110, R110, R44.reuse ;  /* 0x0000002c6e6e7220 */ /* 0x080fe40000410000 */
[-C--:B------:R-:W-:Y:S02]  /*1e2e0*/  FMUL.FTZ R111, R111, R44.reuse ;  /* 0x0000002c6f6f7220 */ /* 0x080fe40000410000 */
[-C--:B------:R-:W-:Y:S01]  /*1e2f0*/  FMUL.FTZ R108, R108, R45.reuse ;  /* 0x0000002d6c6c7220 */ /* 0x080fe20000410000 */
[----:B------:R-:W5:Y:S01]  /*1e300*/  MUFU.EX2 R137, R137 ;  /* 0x0000008900897308 */ /* 0x000f620000000800 */
[----:B------:R-:W-:Y:S01]  /*1e310*/  FMUL.FTZ R109, R109, R45 ;  /* 0x0000002d6d6d7220 */ /* 0x000fe20000410000 */
[----:B------:R-:W-:Y:S01]  /*1e320*/  HMMA.16816.F32.BF16 R104, R4, R18, R104 ;  /* 0x000000120468723c */ /* 0x000fe20000041868 */
[----:B------:R-:W4:Y:S01]  /*1e330*/  LDSM.16.MT88.4 R16, [R213+0xc800] ;  /* 0x00c80000d510783b */ /* 0x000f220000004200 */
[----:B------:R-:W-:-:S02]  /*1e340*/  FMUL.FTZ R122, R122, R44 ;  /* 0x0000002c7a7a7220 */ /* 0x000fc40000410000 */
[-C--:B------:R-:W-:Y:S02]  /*1e350*/  FMUL.FTZ R123, R123, R44.reuse ;  /* 0x0000002c7b7b7220 */ /* 0x080fe40000410000 */
[-C--:B------:R-:W-:Y:S01]  /*1e360*/  FMUL.FTZ R120, R120, R45.reuse ;  /* 0x0000002d78787220 */ /* 0x080fe20000410000 */
[----:B------:R-:W-:Y:S01]  /*1e370*/  MUFU.EX2 R138, R138 ;  /* 0x0000008a008a7308 */ /* 0x000fe20000000800 */
[-C--:B------:R-:W-:Y:S01]  /*1e380*/  FMUL.FTZ R121, R121, R45.reuse ;  /* 0x0000002d79797220 */ /* 0x080fe20000410000 */
[C---:B--2---:R-:W-:Y:S01]  /*1e390*/  HMMA.16816.F32.BF16 R108, R4.reuse, R12, R108 ;  /* 0x0000000c046c723c */ /* 0x044fe2000004186c */
[-C--:B------:R-:W-:Y:S02]  /*1e3a0*/  FMUL.FTZ R118, R118, R44.reuse ;  /* 0x0000002c76767220 */ /* 0x080fe40000410000 */
[-C--:B------:R-:W-:Y:S02]  /*1e3b0*/  FMUL.FTZ R119, R119, R44.reuse ;  /* 0x0000002c77777220 */ /* 0x080fe40000410000 */
[-C--:B------:R-:W-:Y:S01]  /*1e3c0*/  FMUL.FTZ R116, R116, R45.reuse ;  /* 0x0000002d74747220 */ /* 0x080fe20000410000 */
[----:B------:R-:W2:Y:S01]  /*1e3d0*/  MUFU.EX2 R141, R141 ;  /* 0x0000008d008d7308 */ /* 0x000ea20000000800 */
[----:B------:R-:W-:Y:S01]  /*1e3e0*/  FMUL.FTZ R117, R117, R45 ;  /* 0x0000002d75757220 */ /* 0x000fe20000410000 */
[----:B------:R-:W-:Y:S01]  /*1e3f0*/  HMMA.16816.F32.BF16 R120, R4, R14, R120 ;  /* 0x0000000e0478723c */ /* 0x000fe20000041878 */
[-C--:B------:R-:W-:Y:S01]  /*1e400*/  FMUL.FTZ R114, R114, R44.reuse ;  /* 0x0000002c72727220 */ /* 0x080fe20000410000 */
[----:B------:R-:W2:Y:S01]  /*1e410*/  LDSM.16.MT88.4 R12, [R212+0xc800] ;  /* 0x00c80000d40c783b */ /* 0x000ea20000004200 */
[----:B------:R-:W-:-:S02]  /*1e420*/  FMUL.FTZ R115, R115, R44 ;  /* 0x0000002c73737220 */ /* 0x000fc40000410000 */
[-C--:B------:R-:W-:Y:S01]  /*1e430*/  FMUL.FTZ R112, R112, R45.reuse ;  /* 0x0000002d70707220 */ /* 0x080fe20000410000 */
[----:B------:R-:W1:Y:S01]  /*1e440*/  MUFU.EX2 R143, R143 ;  /* 0x0000008f008f7308 */ /* 0x000e620000000800 */
[----:B------:R-:W-:Y:S01]  /*1e450*/  FMUL.FTZ R113, R113, R45 ;  /* 0x0000002d71717220 */ /* 0x000fe20000410000 */
[C---:B---3--:R-:W-:Y:S01]  /*1e460*/  HMMA.16816.F32.BF16 R116, R4.reuse, R8, R116 ;  /* 0x000000080474723c */ /* 0x048fe20000041874 */
[-CC-:B------:R-:W-:Y:S02]  /*1e470*/  FFMA.FTZ R171, R176, R55.reuse, -R58.reuse ;  /* 0x00000037b0ab7223 */ /* 0x180fe4000001083a */
[-C--:B------:R-:W-:Y:S02]  /*1e480*/  FFMA.FTZ R174, R174, R55.reuse, -R58 ;  /* 0x00000037aeae7223 */ /* 0x080fe4000001083a */
[-C--:B------:R-:W-:Y:S01]  /*1e490*/  FFMA.FTZ R160, R160, R55.reuse, -R52 ;  /* 0x00000037a0a07223 */ /* 0x080fe20000010834 */
[----:B------:R-:W3:Y:S01]  /*1e4a0*/  MUFU.EX2 R153, R153 ;  /* 0x0000009900997308 */ /* 0x000ee20000000800 */
[-CC-:B------:R-:W-:Y:S01]  /*1e4b0*/  FFMA.FTZ R157, R157, R55.reuse, -R58.reuse ;  /* 0x000000379d9d7223 */ /* 0x180fe2000001083a */
[----:B------:R-:W-:Y:S01]  /*1e4c0*/  HMMA.16816.F32.BF16 R112, R4, R10, R112 ;  /* 0x0000000a0470723c */ /* 0x000fe20000041870 */
[----:B------:R-:W2:Y:S01]  /*1e4d0*/  LDSM.16.MT88.4 R8, [R216+0x10800] ;  /* 0x01080000d808783b */ /* 0x000ea20000004200 */
[----:B------:R-:W-:-:S02]  /*1e4e0*/  FFMA.FTZ R154, R154, R55, -R58 ;  /* 0x000000379a9a7223 */ /* 0x000fc4000001083a */
[-CC-:B------:R-:W-:Y:S02]  /*1e4f0*/  FFMA.FTZ R151, R151, R55.reuse, -R52.reuse ;  /* 0x0000003797977223 */ /* 0x180fe40000010834 */
[----:B------:R-:W2:Y:S01]  /*1e500*/  MUFU.EX2 R156, R156 ;  /* 0x0000009c009c7308 */ /* 0x000ea20000000800 */
[----:B-1----:R-:W-:Y:S01]  /*1e510*/  F2FP.BF16.PACK_AB R4, R67, R64 ;  /* 0x000000404304723e */ /* 0x002fe200000010ff */
[--C-:B------:R-:W-:Y:S01]  /*1e520*/  FFMA.FTZ R150, R150, R55, -R52.reuse ;  /* 0x0000003796967223 */ /* 0x100fe20000010834 */
[----:B------:R-:W-:Y:S01]  /*1e530*/  F2FP.BF16.PACK_AB R5, R62, R57 ;  /* 0x000000393e05723e */ /* 0x000fe200000010ff */
[-CC-:B------:R-:W-:Y:S01]  /*1e540*/  FFMA.FTZ R147, R147, R55.reuse, -R52.reuse ;  /* 0x0000003793937223 */ /* 0x180fe20000010834 */
[----:B----4-:R-:W-:Y:S01]  /*1e550*/  F2FP.BF16.PACK_AB R6, R65, R66 ;  /* 0x000000424106723e */ /* 0x010fe200000010ff */
[-C--:B------:R-:W-:Y:S01]  /*1e560*/  FFMA.FTZ R146, R146, R55.reuse, -R52 ;  /* 0x0000003792927223 */ /* 0x080fe20000010834 */
[----:B------:R-:W-:Y:S01]  /*1e570*/  F2FP.BF16.PACK_AB R7, R133, R60 ;  /* 0x0000003c8507723e */ /* 0x000fe200000010ff */
[----:B------:R-:W1:Y:S01]  /*1e580*/  MUFU.EX2 R158, R158 ;  /* 0x0000009e009e7308 */ /* 0x000e620000000800 */
[----:B------:R-:W-:-:S02]  /*1e590*/  FFMA.FTZ R145, R145, R55, -R58 ;  /* 0x0000003791917223 */ /* 0x000fc4000001083a */
[-CC-:B------:R-:W-:Y:S02]  /*1e5a0*/  FFMA.FTZ R144, R144, R55.reuse, -R58.reuse ;  /* 0x0000003790907223 */ /* 0x180fe4000001083a */
[-C--:B------:R-:W-:Y:S01]  /*1e5b0*/  FFMA.FTZ R142, R142, R55.reuse, -R58 ;  /* 0x000000378e8e7223 */ /* 0x080fe2000001083a */
[C---:B------:R-:W-:Y:S01]  /*1e5c0*/  HMMA.16816.F32.BF16 R68, R4.reuse, R20, R68 ;  /* 0x000000140444723c */ /* 0x040fe20000041844 */
[----:B------:R-:W-:Y:S01]  /*1e5d0*/  FFMA.FTZ R139, R139, R55, -R52 ;  /* 0x000000378b8b7223 */ /* 0x000fe20000010834 */
[----:B------:R-:W-:Y:S01]  /*1e5e0*/  MUFU.EX2 R159, R159 ;  /* 0x0000009f009f7308 */ /* 0x000fe20000000800 */
[----:B------:R-:W-:Y:S02]  /*1e5f0*/  FFMA.FTZ R33, R241, R44, R33 ;  /* 0x0000002cf1217223 */ /* 0x000fe40000010021 */
[----:B------:R-:W-:Y:S02]  /*1e600*/  FFMA.FTZ R40, R240, R45, R40 ;  /* 0x0000002df0287223 */ /* 0x000fe40000010028 */
[----:B------:R-:W-:Y:S01]  /*1e610*/  FADD.FTZ R32, R32, R33 ;  /* 0x0000002120207221 */ /* 0x000fe20000010000 */
[----:B------:R-:W-:Y:S01]  /*1e620*/  HMMA.16816.F32.BF16 R72, R4, R22, R72 ;  /* 0x000000160448723c */ /* 0x000fe20000041848 */
[----:B------:R-:W4:Y:S01]  /*1e630*/  LDSM.16.MT88.4 R20, [R212+0x10800] ;  /* 0x01080000d414783b */ /* 0x000f220000004200 */
[----:B------:R-:W-:Y:S01]  /*1e640*/  MUFU.EX2 R164, R164 ;  /* 0x000000a400a47308 */ /* 0x000fe20000000800 */
[----:B------:R-:W-:-:S02]  /*1e650*/  FADD.FTZ R35, R35, R40 ;  /* 0x0000002823237221 */ /* 0x000fc40000010000 */
[----:B------:R-:W-:Y:S02]  /*1e660*/  FADD.FTZ R3, R3, R32 ;  /* 0x0000002003037221 */ /* 0x000fe40000010000 */
        /* <DEDUP_REMOVED lines=13> */
[----:B--2---:R-:W-:Y:S01]  /*1e740*/  HMMA.16816.F32.BF16 R84, R4, R12, R84 ;  /* 0x0000000c0454723c */ /* 0x004fe20000041854 */
[----:B------:R-:W-:Y:S01]  /*1e750*/  FADD.FTZ R66, R66, R67 ;  /* 0x0000004342427221 */ /* 0x000fe20000010000 */
[----:B------:R-:W2:Y:S01]  /*1e760*/  MUFU.EX2 R165, R165 ;  /* 0x000000a500a57308 */ /* 0x000ea20000000800 */
[----:B------:R-:W-:Y:S02]  /*1e770*/  FADD.FTZ R133, R133, R60 ;  /* 0x0000003c85857221 */ /* 0x000fe40000010000 */
[----:B------:R-:W-:-:S03]  /*1e780*/  FADD.FTZ R65, R65, R66 ;  /* 0x0000004241417221 */ /* 0x000fc60000010000 */
        /* <DEDUP_REMOVED lines=12> */
[----:B------:R-:W1:Y:S06]  /*1e850*/  MUFU.EX2 R171, R171 ;  /* 0x000000ab00ab7308 */ /* 0x000e6c0000000800 */
        /* <DEDUP_REMOVED lines=12> */
[----:B------:R-:W-:Y:S01]  /*1e920*/  HMMA.16816.F32.BF16 R112, R4, R22, R112 ;  /* 0x000000160470723c */ /* 0x000fe20000041870 */
[----:B------:R-:W4:Y:S01]  /*1e930*/  LDSM.16.MT88.4 R20, [R216+0x11000] ;  /* 0x01100000d814783b */ /* 0x000f220000004200 */
        /* <DEDUP_REMOVED lines=8> */
[----:B------:R-:W-:Y:S01]  /*1e9c0*/  FADD.FTZ R137, R137, R136 ;  /* 0x0000008889897221 */ /* 0x000fe20000010000 */
[----:B------:R-:W-:Y:S01]  /*1e9d0*/  MOV R133, R42 ;  /* 0x0000002a00857202 */ /* 0x000fe20000000f00 */
[----:B------:R-:W-:Y:S01]  /*1e9e0*/  FADD.FTZ R135, R135, R132 ;  /* 0x0000008487877221 */ /* 0x000fe20000010000 */
[----:B------:R-:W-:Y:S01]  /*1e9f0*/  MOV R132, R41 ;  /* 0x0000002900847202 */ /* 0x000fe20000000f00 */
[----:B------:R-:W-:Y:S02]  /*1ea00*/  MUFU.EX2 R146, R146 ;  /* 0x0000009200927308 */ /* 0x000fe40000000800 */
[----:B-1----:R-:W-:Y:S01]  /*1ea10*/  HMMA.16816.F32.BF16 R68, R4, R16, R68 ;  /* 0x000000100444723c */ /* 0x002fe20000041844 */
[----:B------:R-:W-:-:S04]  /*1ea20*/  FADD.FTZ R2, R134, R135 ;  /* 0x0000008786027221 */ /* 0x000fc80000010000 */
[----:B------:R-:W-:Y:S01]  /*1ea30*/  FADD.FTZ R2, R143, R2 ;  /* 0x000000028f027221 */ /* 0x000fe20000010000 */
[----:B------:R-:W-:Y:S02]  /*1ea40*/  MUFU.EX2 R145, R145 ;  /* 0x0000009100917308 */ /* 0x000fe40000000800 */
[----:B------:R-:W-:Y:S01]  /*1ea50*/  HMMA.16816.F32.BF16 R72, R4, R18, R72 ;  /* 0x000000120448723c */ /* 0x000fe20000041848 */
[----:B------:R-:W1:Y:S01]  /*1ea60*/  LDSM.16.MT88.4 R16, [R214+0xd800] ;  /* 0x00d80000d610783b */ /* 0x000e620000004200 */
[----:B---3--:R-:W-:-:S04]  /*1ea70*/  FADD.FTZ R3, R153, R2 ;  /* 0x0000000299037221 */ /* 0x008fc80000010000 */
[----:B------:R-:W-:Y:S01]  /*1ea80*/  MUFU.EX2 R144, R144 ;  /* 0x0000009000907308 */ /* 0x000fe20000000800 */
[----:B------:R-:W-:Y:S01]  /*1ea90*/  FADD.FTZ R3, R156, R3 ;  /* 0x000000039c037221 */ /* 0x000fe20000010000 */
[----:B------:R-:W-:Y:S03]  /*1eaa0*/  HMMA.16816.F32.BF16 R108, R4, R48, R108 ;  /* 0x00000030046c723c */ /* 0x000fe6000004186c */
[----:B------:R-:W-:-:S03]  /*1eab0*/  FADD.FTZ R2, R158, R3 ;  /* 0x000000039e027221 */ /* 0x000fc60000010000 */
[----:B------:R-:W-:Y:S01]  /*1eac0*/  MUFU.EX2 R142, R142 ;  /* 0x0000008e008e7308 */ /* 0x000fe20000000800 */
[----:B--2---:R-:W-:Y:S01]  /*1ead0*/  FADD.FTZ R2, R165, R2 ;  /* 0x00000002a5027221 */ /* 0x004fe20000010000 */
[C---:B------:R-:W-:Y:S01]  /*1eae0*/  HMMA.16816.F32.BF16 R120, R4.reuse, R50, R120 ;  /* 0x000000320478723c */ /* 0x040fe20000041878 */
[----:B------:R-:W2:Y:S07]  /*1eaf0*/  LDSM.16.MT88.4 R48, [R214+0x11800] ;  /* 0x01180000d630783b */ /* 0x000eae0000004200 */
[C---:B------:R-:W-:Y:S08]  /*1eb00*/  HMMA.16816.F32.BF16 R76, R4.reuse, R12, R76 ;  /* 0x0000000c044c723c */ /* 0x040ff0000004184c */
[C---:B------:R-:W-:Y:S01]  /*1eb10*/  HMMA.16816.F32.BF16 R80, R4.reuse, R14, R80 ;  /* 0x0000000e0450723c */ /* 0x040fe20000041850 */
[----:B------:R-:W3:Y:S07]  /*1eb20*/  LDSM.16.MT88.4 R12, [R213+0xd800] ;  /* 0x00d80000d50c783b */ /* 0x000eee0000004200 */
        /* <DEDUP_REMOVED lines=11> */
[----:B------:R-:W2:Y:S07]  /*1ebe0*/  LDSM.16.MT88.4 R36, [R213+0x11800] ;  /* 0x01180000d524783b */ /* 0x000eae0000004200 */
[C---:B------:R-:W-:Y:S08]  /*1ebf0*/  HMMA.16816.F32.BF16 R116, R4.reuse, R28, R116 ;  /* 0x0000001c0474723c */ /* 0x040ff00000041874 */
[----:B------:R-:W-:Y:S01]  /*1ec00*/  HMMA.16816.F32.BF16 R112, R4, R30, R112 ;  /* 0x0000001e0470723c */ /* 0x000fe20000041870 */
[----:B------:R-:W3:Y:S06]  /*1ec10*/  LDSM.16.MT88.4 R28, [R212+0x11800] ;  /* 0x01180000d41c783b */ /* 0x000eec0000004200 */
[----:B------:R-:W-:-:S02]  /*1ec20*/  F2FP.BF16.PACK_AB R4, R164, R159 ;  /* 0x0000009fa404723e */ /* 0x000fc400000010ff */
[----:B------:R-:W-:Y:S02]  /*1ec30*/  F2FP.BF16.PACK_AB R5, R156, R153 ;  /* 0x000000999c05723e */ /* 0x000fe400000010ff */
[----:B------:R-:W-:Y:S02]  /*1ec40*/  F2FP.BF16.PACK_AB R6, R166, R163 ;  /* 0x000000a3a606723e */ /* 0x000fe400000010ff */
[----:B------:R-:W-:-:S07]  /*1ec50*/  F2FP.BF16.PACK_AB R7, R165, R158 ;  /* 0x0000009ea507723e */ /* 0x000fce00000010ff */
[C---:B-1----:R-:W-:Y:S08]  /*1ec60*/  HMMA.16816.F32.BF16 R68, R4.reuse, R16, R68 ;  /* 0x000000100444723c */ /* 0x042ff00000041844 */
[C---:B------:R-:W-:Y:S01]  /*1ec70*/  HMMA.16816.F32.BF16 R72, R4.reuse, R18, R72 ;  /* 0x000000120448723c */ /* 0x040fe20000041848 */
[----:B------:R-:W1:Y:S07]  /*1ec80*/  LDSM.16.MT88.4 R16, [R214+0xe000] ;  /* 0x00e00000d610783b */ /* 0x000e6e0000004200 */
[C---:B--2---:R-:W-:Y:S07]  /*1ec90*/  HMMA.16816.F32.BF16 R100, R4.reuse, R48, R100 ;  /* 0x000000300464723c */ /* 0x044fee0000041864 */
[-C--:B------:R-:W-:Y:S01]  /*1eca0*/  FFMA.FTZ R49, R173, R55.reuse, -R58 ;  /* 0x00000037ad317223 */ /* 0x080fe2000001083a */
[----:B---3--:R-:W-:Y:S01]  /*1ecb0*/  HMMA.16816.F32.BF16 R76, R4, R12, R76 ;  /* 0x0000000c044c723c */ /* 0x008fe2000004184c */
[----:B------:R-:W-:-:S04]  /*1ecc0*/  FFMA.FTZ R48, R172, R55, -R52 ;  /* 0x00000037ac307223 */ /* 0x000fc80000010834 */
[----:B------:R-:W2:Y:S03]  /*1ecd0*/  MUFU.EX2 R49, R49 ;  /* 0x0000003100317308 */ /* 0x000ea60000000800 */
[C---:B------:R-:W-:Y:S01]  /*1ece0*/  HMMA.16816.F32.BF16 R80, R4.reuse, R14, R80 ;  /* 0x0000000e0450723c */ /* 0x040fe20000041850 */
[----:B------:R-:W3:Y:S04]  /*1ecf0*/  LDSM.16.MT88.4 R12, [R213+0xe000] ;  /* 0x00e00000d50c783b */ /* 0x000ee80000004200 */
[----:B------:R-:W1:Y:S03]  /*1ed00*/  MUFU.EX2 R48, R48 ;  /* 0x0000003000307308 */ /* 0x000e660000000800 */
[C---:B-----5:R-:W-:Y:S08]  /*1ed10*/  HMMA.16816.F32.BF16 R84, R4.reuse, R8, R84 ;  /* 0x000000080454723c */ /* 0x060ff00000041854 */
[C---:B------:R-:W-:Y:S01]  /*1ed20*/  HMMA.16816.F32.BF16 R88, R4.reuse, R10, R88 ;  /* 0x0000000a0458723c */ /* 0x040fe20000041858 */
[----:B------:R-:W5:Y:S07]  /*1ed30*/  LDSM.16.MT88.4 R8, [R212+0xe000] ;  /* 0x00e00000d408783b */ /* 0x000f6e0000004200 */
[C---:B------:R-:W-:Y:S08]  /*1ed40*/  HMMA.16816.F32.BF16 R128, R4.reuse, R24, R128 ;  /* 0x000000180480723c */ /* 0x040ff00000041880 */
[C---:B------:R-:W-:Y:S01]  /*1ed50*/  HMMA.16816.F32.BF16 R124, R4.reuse, R26, R124 ;  /* 0x0000001a047c723c */ /* 0x040fe2000004187c */
[----:B------:R-:W-:Y:S07]  /*1ed60*/  LDSM.16.MT88.4 R24, [R216+0xe000] ;  /* 0x00e00000d818783b */ /* 0x000fee0000004200 */
[C---:B----4-:R-:W-:Y:S08]  /*1ed70*/  HMMA.16816.F32.BF16 R92, R4.reuse, R20, R92 ;  /* 0x00000014045c723c */ /* 0x050ff0000004185c */
[C---:B------:R-:W-:Y:S01]  /*1ed80*/  HMMA.16816.F32.BF16 R96, R4.reuse, R22, R96 ;  /* 0x000000160460723c */ /* 0x040fe20000041860 */
[----:B------:R-:W4:Y:S07]  /*1ed90*/  LDSM.16.MT88.4 R20, [R216+0x12000] ;  /* 0x01200000d814783b */ /* 0x000f2e0000004200 */
[C---:B------:R-:W-:Y:S07]  /*1eda0*/  HMMA.16816.F32.BF16 R104, R4.reuse, R50, R104 ;  /* 0x000000320468723c */ /* 0x040fee0000041868 */
[-C--:B------:R-:W-:Y:S01]  /*1edb0*/  FFMA.FTZ R50, R162, R55.reuse, -R52 ;  /* 0x00000037a2327223 */ /* 0x080fe20000010834 */
[----:B------:R-:W-:Y:S01]  /*1edc0*/  HMMA.16816.F32.BF16 R108, R4, R36, R108 ;  /* 0x00000024046c723c */ /* 0x000fe2000004186c */
[----:B------:R-:W-:-:S02]  /*1edd0*/  FFMA.FTZ R162, R155, R55, -R58 ;  /* 0x000000379ba27223 */ /* 0x000fc4000001083a */
[-C--:B------:R-:W-:Y:S02]  /*1ede0*/  FFMA.FTZ R51, R161, R55.reuse, -R52 ;  /* 0x00000037a1337223 */ /* 0x080fe40000010834 */
[-CC-:B------:R-:W-:Y:S01]  /*1edf0*/  FFMA.FTZ R155, R152, R55.reuse, -R58.reuse ;  /* 0x00000037989b7223 */ /* 0x180fe2000001083a */
[----:B------:R-:W-:Y:S01]  /*1ee00*/  MUFU.EX2 R50, R50 ;  /* 0x0000003200327308 */ /* 0x000fe20000000800 */
[----:B------:R-:W-:Y:S01]  /*1ee10*/  FFMA.FTZ R161, R140, R55, -R58 ;  /* 0x000000378ca17223 */ /* 0x000fe2000001083a */
[C---:B------:R-:W-:Y:S01]  /*1ee20*/  HMMA.16816.F32.BF16 R120, R4.reuse, R38, R120 ;  /* 0x000000260478723c */ /* 0x040fe20000041878 */
[----:B------:R-:W-:Y:S05]  /*1ee30*/  LDSM.16.MT88.4 R36, [R213+0x12800] ;  /* 0x01280000d524783b */ /* 0x000fea0000004200 */
[----:B------:R-:W-:Y:S02]  /*1ee40*/  MUFU.EX2 R51, R51 ;  /* 0x0000003300337308 */ /* 0x000fe40000000800 */
[C---:B------:R-:W-:Y:S06]  /*1ee50*/  HMMA.16816.F32.BF16 R116, R4.reuse, R28, R116 ;  /* 0x0000001c0474723c */ /* 0x040fec0000041874 */
[----:B------:R-:W3:Y:S02]  /*1ee60*/  MUFU.EX2 R162, R162 ;  /* 0x000000a200a27308 */ /* 0x000ee40000000800 */
[----:B------:R-:W-:Y:S01]  /*1ee70*/  HMMA.16816.F32.BF16 R112, R4, R30, R112 ;  /* 0x0000001e0470723c */ /* 0x000fe20000041870 */
[----:B------:R-:W-:Y:S05]  /*1ee80*/  LDSM.16.MT88.4 R28, [R214+0x12000] ;  /* 0x01200000d61c783b */ /* 0x000fea0000004200 */
[----:B------:R-:W3:Y:S01]  /*1ee90*/  MUFU.EX2 R155, R155 ;  /* 0x0000009b009b7308 */ /* 0x000ee20000000800 */
[----:B------:R-:W-:-:S02]  /*1eea0*/  F2FP.BF16.PACK_AB R4, R171, R170 ;  /* 0x000000aaab04723e */ /* 0x000fc400000010ff */
[----:B------:R-:W-:Y:S01]  /*1eeb0*/  F2FP.BF16.PACK_AB R5, R168, R167 ;  /* 0x000000a7a805723e */ /* 0x000fe200000010ff */
[----:B------:R-:W-:Y:S01]  /*1eec0*/  FADD.FTZ R167, R167, R2 ;  /* 0x00000002a7a77221 */ /* 0x000fe20000010000 */
[----:B--2---:R-:W-:Y:S02]  /*1eed0*/  F2FP.BF16.PACK_AB R6, R49, R174 ;  /* 0x000000ae3106723e */ /* 0x004fe400000010ff */
[----:B-1----:R-:W-:Y:S01]  /*1eee0*/  F2FP.BF16.PACK_AB R7, R48, R169 ;  /* 0x000000a93007723e */ /* 0x002fe200000010ff */
[----:B------:R-:W1:Y:S01]  /*1eef0*/  MUFU.EX2 R161, R161 ;  /* 0x000000a100a17308 */ /* 0x000e620000000800 */
[----:B------:R-:W-:-:S05]  /*1ef00*/  FADD.FTZ R168, R168, R167 ;  /* 0x000000a7a8a87221 */ /* 0x000fca0000010000 */
        /* <DEDUP_REMOVED lines=8> */
[----:B------:R-:W5:Y:S07]  /*1ef90*/  LDSM.16.MT88.4 R8, [R214+0xe800] ;  /* 0x00e80000d608783b */ /* 0x000f6e0000004200 */
[C---:B----4-:R-:W-:Y:S08]  /*1efa0*/  HMMA.16816.F32.BF16 R92, R4.reuse, R20, R92 ;  /* 0x00000014045c723c */ /* 0x050ff0000004185c */
[C---:B--2---:R-:W-:Y:S08]  /*1efb0*/  HMMA.16816.F32.BF16 R108, R4.reuse, R16, R108 ;  /* 0x00000010046c723c */ /* 0x044ff0000004186c */
[C---:B------:R-:W-:Y:S01]  /*1efc0*/  HMMA.16816.F32.BF16 R120, R4.reuse, R18, R120 ;  /* 0x000000120478723c */ /* 0x040fe20000041878 */
[----:B------:R-:W2:Y:S07]  /*1efd0*/  LDSM.16.MT88.4 R16, [R212+0xe800] ;  /* 0x00e80000d410783b */ /* 0x000eae0000004200 */
[C---:B------:R-:W-:Y:S01]  /*1efe0*/  HMMA.16816.F32.BF16 R96, R4.reuse, R22, R96 ;  /* 0x000000160460723c */ /* 0x040fe20000041860 */
[----:B------:R-:W4:Y:S07]  /*1eff0*/  LDSM.16.MT88.4 R20, [R213+0xe800] ;  /* 0x00e80000d514783b */ /* 0x000f2e0000004200 */
        /* <DEDUP_REMOVED lines=9> */
[----:B------:R-:W-:-:S02]  /*1f090*/  F2FP.BF16.PACK_AB R4, R162, R157 ;  /* 0x0000009da204723e */ /* 0x000fc400000010ff */
[----:B------:R-:W-:Y:S02]  /*1f0a0*/  F2FP.BF16.PACK_AB R5, R51, R50 ;  /* 0x000000323305723e */ /* 0x000fe400000010ff */
[----:B------:R-:W-:Y:S02]  /*1f0b0*/  F2FP.BF16.PACK_AB R6, R155, R154 ;  /* 0x0000009a9b06723e */ /* 0x000fe400000010ff */
[----:B------:R-:W-:-:S07]  /*1f0c0*/  F2FP.BF16.PACK_AB R7, R151, R160 ;  /* 0x000000a09707723e */ /* 0x000fce00000010ff */
[C---:B-----5:R-:W-:Y:S08]  /*1f0d0*/  HMMA.16816.F32.BF16 R68, R4.reuse, R8, R68 ;  /* 0x000000080444723c */ /* 0x060ff00000041844 */
        /* <DEDUP_REMOVED lines=9> */
[----:B------:R-:W5:Y:S07]  /*1f170*/  MUFU.EX2 R37, R139 ;  /* 0x0000008b00257308 */ /* 0x000f6e0000000800 */
[C---:B---3--:R-:W-:Y:S08]  /*1f180*/  HMMA.16816.F32.BF16 R100, R4.reuse, R8, R100 ;  /* 0x000000080464723c */ /* 0x048ff00000041864 */
[C---:B------:R-:W-:Y:S01]  /*1f190*/  HMMA.16816.F32.BF16 R104, R4.reuse, R10, R104 ;  /* 0x0000000a0468723c */ /* 0x040fe20000041868 */
[----:B------:R-:W3:Y:S07]  /*1f1a0*/  LDSM.16.MT88.4 R8, [R216+0x13000] ;  /* 0x01300000d808783b */ /* 0x000eee0000004200 */
[C---:B------:R-:W-:Y:S08]  /*1f1b0*/  HMMA.16816.F32.BF16 R92, R4.reuse, R12, R92 ;  /* 0x0000000c045c723c */ /* 0x040ff0000004185c */
[C---:B------:R-:W-:Y:S01]  /*1f1c0*/  HMMA.16816.F32.BF16 R96, R4.reuse, R14, R96 ;  /* 0x0000000e0460723c */ /* 0x040fe20000041860 */
[----:B------:R-:W1:Y:S07]  /*1f1d0*/  LDSM.16.MT88.4 R12, [R212+0xf000] ;  /* 0x00f00000d40c783b */ /* 0x000e6e0000004200 */
[C---:B------:R-:W-:Y:S08]  /*1f1e0*/  HMMA.16816.F32.BF16 R128, R4.reuse, R24, R128 ;  /* 0x000000180480723c */ /* 0x040ff00000041880 */
[C---:B------:R-:W-:Y:S01]  /*1f1f0*/  HMMA.16816.F32.BF16 R124, R4.reuse, R26, R124 ;  /* 0x0000001a047c723c */ /* 0x040fe2000004187c */
[----:B------:R-:W3:Y:S07]  /*1f200*/  LDSM.16.MT88.4 R24, [R214+0xf000] ;  /* 0x00f00000d618783b */ /* 0x000eee0000004200 */
[C---:B------:R-:W-:Y:S08]  /*1f210*/  HMMA.16816.F32.BF16 R120, R4.reuse, R38, R120 ;  /* 0x000000260478723c */ /* 0x040ff00000041878 */
[C---:B--2---:R-:W-:Y:S08]  /*1f220*/  HMMA.16816.F32.BF16 R116, R4.reuse, R16, R116 ;  /* 0x000000100474723c */ /* 0x044ff00000041874 */
[----:B------:R-:W-:Y:S01]  /*1f230*/  HMMA.16816.F32.BF16 R112, R4, R18, R112 ;  /* 0x000000120470723c */ /* 0x000fe20000041870 */
[----:B------:R-:W-:Y:S06]  /*1f240*/  LDSM.16.MT88.4 R16, [R214+0x13000] ;  /* 0x01300000d610783b */ /* 0x000fec0000004200 */
[----:B------:R-:W-:-:S02]  /*1f250*/  F2FP.BF16.PACK_AB R4, R144, R145 ;  /* 0x000000919004723e */ /* 0x000fc400000010ff */
[----:B------:R-:W-:Y:S02]  /*1f260*/  F2FP.BF16.PACK_AB R5, R147, R150 ;  /* 0x000000969305723e */ /* 0x000fe400000010ff */
[----:B-1----:R-:W-:Y:S02]  /*1f270*/  F2FP.BF16.PACK_AB R6, R161, R142 ;  /* 0x0000008ea106723e */ /* 0x002fe400000010ff */
[----:B-----5:R-:W-:-:S07]  /*1f280*/  F2FP.BF16.PACK_AB R7, R37, R146 ;  /* 0x000000922507723e */ /* 0x020fce00000010ff */
[C---:B----4-:R-:W-:Y:S08]  /*1f290*/  HMMA.16816.F32.BF16 R76, R4.reuse, R20, R76 ;  /* 0x00000014044c723c */ /* 0x050ff0000004184c */
        /* <DEDUP_REMOVED lines=28> */
[C---:B------:R-:W-:Y:S05]  /*1f460*/  HMMA.16816.F32.BF16 R100, R4.reuse, R16, R100 ;  /* 0x000000100464723c */ /* 0x040fea0000041864 */
[----:B------:R-:W4:Y:S03]  /*1f470*/  MUFU.EX2 R27, R27 ;  /* 0x0000001b001b7308 */ /* 0x000f260000000800 */
[C---:B------:R-:W-:Y:S01]  /*1f480*/  HMMA.16816.F32.BF16 R104, R4.reuse, R18, R104 ;  /* 0x000000120468723c */ /* 0x040fe20000041868 */
[----:B------:R-:W5:Y:S04]  /*1f490*/  LDSM.16.MT88.4 R16, [R214+0xf800] ;  /* 0x00f80000d610783b */ /* 0x000f680000004200 */
[----:B------:R-:W1:Y:S03]  /*1f4a0*/  MUFU.EX2 R30, R30 ;  /* 0x0000001e001e7308 */ /* 0x000e660000000800 */
[C---:B--2---:R-:W-:Y:S05]  /*1f4b0*/  HMMA.16816.F32.BF16 R116, R4.reuse, R8, R116 ;  /* 0x000000080474723c */ /* 0x044fea0000041874 */
[----:B------:R-:W2:Y:S03]  /*1f4c0*/  MUFU.EX2 R31, R31 ;  /* 0x0000001f001f7308 */ /* 0x000ea60000000800 */
[----:B------:R-:W-:Y:S01]  /*1f4d0*/  HMMA.16816.F32.BF16 R112, R4, R10, R112 ;  /* 0x0000000a0470723c */ /* 0x000fe20000041870 */
[----:B------:R-:W5:Y:S06]  /*1f4e0*/  LDSM.16.MT88.4 R8, [R212+0xf800] ;  /* 0x00f80000d408783b */ /* 0x000f6c0000004200 */
[----:B----4-:R-:W-:-:S02]  /*1f4f0*/  F2FP.BF16.PACK_AB R4, R28, R27 ;  /* 0x0000001b1c04723e */ /* 0x010fc400000010ff */
[----:B------:R-:W-:Y:S02]  /*1f500*/  F2FP.BF16.PACK_AB R5, R25, R24 ;  /* 0x000000181905723e */ /* 0x000fe400000010ff */
[----:B-1----:R-:W-:Y:S02]  /*1f510*/  F2FP.BF16.PACK_AB R6, R30, R29 ;  /* 0x0000001d1e06723e */ /* 0x002fe400000010ff */
[----:B--2---:R-:W-:-:S07]  /*1f520*/  F2FP.BF16.PACK_AB R7, R31, R26 ;  /* 0x0000001a1f07723e */ /* 0x004fce00000010ff */
[C---:B---3--:R-:W-:Y:S08]  /*1f530*/  HMMA.16816.F32.BF16 R128, R4.reuse, R12, R128 ;  /* 0x0000000c0480723c */ /* 0x048ff00000041880 */
[C---:B------:R-:W-:Y:S01]  /*1f540*/  HMMA.16816.F32.BF16 R124, R4.reuse, R14, R124 ;  /* 0x0000000e047c723c */ /* 0x040fe2000004187c */
[----:B------:R-:W1:Y:S07]  /*1f550*/  LDSM.16.MT88.4 R12, [R216+0x13800] ;  /* 0x01380000d80c783b */ /* 0x000e6e0000004200 */
[C---:B------:R-:W-:Y:S07]  /*1f560*/  HMMA.16816.F32.BF16 R76, R4.reuse, R20, R76 ;  /* 0x00000014044c723c */ /* 0x040fee000004184c */
[----:B------:R-:W-:Y:S01]  /*1f570*/  FADD.FTZ R20, R138, R137 ;  /* 0x000000898a147221 */ /* 0x000fe20000010000 */
[----:B-----5:R-:W-:Y:S03]  /*1f580*/  HMMA.16816.F32.BF16 R68, R4, R16, R68 ;  /* 0x000000100444723c */ /* 0x020fe60000041844 */
[----:B------:R-:W-:-:S04]  /*1f590*/  FADD.FTZ R20, R141, R20 ;  /* 0x000000148d147221 */ /* 0x000fc80000010000 */
[----:B------:R-:W-:Y:S01]  /*1f5a0*/  FADD.FTZ R159, R159, R20 ;  /* 0x000000149f9f7221 */ /* 0x000fe20000010000 */
[----:B------:R-:W-:Y:S01]  /*1f5b0*/  HMMA.16816.F32.BF16 R72, R4, R18, R72 ;  /* 0x000000120448723c */ /* 0x000fe20000041848 */
[----:B------:R-:W2:Y:S02]  /*1f5c0*/  LDSM.16.MT88.4 R16, [R214+0x13800] ;  /* 0x01380000d610783b */ /* 0x000ea40000004200 */
[----:B------:R-:W-:-:S04]  /*1f5d0*/  FADD.FTZ R164, R164, R159 ;  /* 0x0000009fa4a47221 */ /* 0x000fc80000010000 */
[----:B------:R-:W-:Y:S01]  /*1f5e0*/  FADD.FTZ R3, R163, R164 ;  /* 0x000000a4a3037221 */ /* 0x000fe20000010000 */
[----:B------:R-:W-:Y:S03]  /*1f5f0*/  HMMA.16816.F32.BF16 R84, R4, R8, R84 ;  /* 0x000000080454723c */ /* 0x000fe60000041854 */
[----:B------:R-:W-:-:S04]  /*1f600*/  FADD.FTZ R3, R166, R3 ;  /* 0x00000003a6037221 */ /* 0x000fc80000010000 */
[----:B------:R-:W-:Y:S01]  /*1f610*/  FADD.FTZ R170, R170, R3 ;  /* 0x00000003aaaa7221 */ /* 0x000fe20000010000 */
[C---:B------:R-:W-:Y:S01]  /*1f620*/  HMMA.16816.F32.BF16 R88, R4.reuse, R10, R88 ;  /* 0x0000000a0458723c */ /* 0x040fe20000041858 */
[----:B------:R-:W3:Y:S01]  /*1f630*/  LDSM.16.MT88.4 R8, [R213+0x13800] ;  /* 0x01380000d508783b */ /* 0x000ee20000004200 */
[----:B------:R-:W-:Y:S02]  /*1f640*/  FADD.FTZ R3, R169, R168 ;  /* 0x000000a8a9037221 */ /* 0x000fe40000010000 */
[----:B------:R-:W-:Y:S02]  /*1f650*/  FADD.FTZ R171, R171, R170 ;  /* 0x000000aaabab7221 */ /* 0x000fe40000010000 */
[----:B------:R-:W-:Y:S02]  /*1f660*/  FADD.FTZ R3, R48, R3 ;  /* 0x0000000330037221 */ /* 0x000fe40000010000 */
[----:B-1----:R-:W-:Y:S01]  /*1f670*/  HMMA.16816.F32.BF16 R92, R4, R12, R92 ;  /* 0x0000000c045c723c */ /* 0x002fe2000004185c */
[----:B------:R-:W-:-:S02]  /*1f680*/  FADD.FTZ R2, R174, R171 ;  /* 0x000000abae027221 */ /* 0x000fc40000010000 */
[----:B------:R-:W-:Y:S02]  /*1f690*/  FADD.FTZ R50, R50, R3 ;  /* 0x0000000332327221 */ /* 0x000fe40000010000 */
[----:B------:R-:W-:Y:S02]  /*1f6a0*/  FADD.FTZ R2, R49, R2 ;  /* 0x0000000231027221 */ /* 0x000fe40000010000 */
[----:B------:R-:W-:Y:S01]  /*1f6b0*/  FADD.FTZ R51, R51, R50 ;  /* 0x0000003233337221 */ /* 0x000fe20000010000 */
[----:B------:R-:W-:Y:S01]  /*1f6c0*/  HMMA.16816.F32.BF16 R96, R4, R14, R96 ;  /* 0x0000000e0460723c */ /* 0x000fe20000041860 */
[----:B------:R-:W1:Y:S01]  /*1f6d0*/  LDSM.16.MT88.4 R12, [R212+0x13800] ;  /* 0x01380000d40c783b */ /* 0x000e620000004200 */
        /* <DEDUP_REMOVED lines=14> */
[----:B------:R-:W-:Y:S01]  /*1f7c0*/  HMMA.16816.F32.BF16 R104, R4, R18, R104 ;  /* 0x000000120468723c */ /* 0x000fe20000041868 */
[----:B------:R-:W-:Y:S02]  /*1f7d0*/  FADD.FTZ R2, R142, R3 ;  /* 0x000000038e027221 */ /* 0x000fe40000010000 */
[----:B------:R-:W-:Y:S02]  /*1f7e0*/  FADD.FTZ R24, R24, R37 ;  /* 0x0000002518187221 */ /* 0x000fe40000010000 */
[----:B------:R-:W-:-:S02]  /*1f7f0*/  FADD.FTZ R2, R161, R2 ;  /* 0x00000002a1027221 */ /* 0x000fc40000010000 */
[----:B------:R-:W-:Y:S01]  /*1f800*/  FADD.FTZ R25, R25, R24 ;  /* 0x0000001819197221 */ /* 0x000fe20000010000 */
[C---:B---3--:R-:W-:Y:S01]  /*1f810*/  HMMA.16816.F32.BF16 R108, R4.reuse, R8, R108 ;  /* 0x00000008046c723c */ /* 0x048fe2000004186c */
[----:B------:R-:W-:Y:S02]  /*1f820*/  FADD.FTZ R27, R27, R2 ;  /* 0x000000021b1b7221 */ /* 0x000fe40000010000 */
[----:B------:R-:W-:Y:S02]  /*1f830*/  FADD.FTZ R26, R26, R25 ;  /* 0x000000191a1a7221 */ /* 0x000fe40000010000 */
[----:B------:R-:W-:Y:S02]  /*1f840*/  FADD.FTZ R28, R28, R27 ;  /* 0x0000001b1c1c7221 */ /* 0x000fe40000010000 */
[----:B------:R-:W-:Y:S01]  /*1f850*/  FADD.FTZ R241, R31, R26 ;  /* 0x0000001a1ff17221 */ /* 0x000fe20000010000 */
[----:B------:R-:W-:Y:S01]  /*1f860*/  HMMA.16816.F32.BF16 R120, R4, R10, R120 ;  /* 0x0000000a0478723c */ /* 0x000fe20000041878 */
[----:B------:R-:W-:-:S04]  /*1f870*/  FADD.FTZ R29, R29, R28 ;  /* 0x0000001c1d1d7221 */ /* 0x000fc80000010000 */
[----:B------:R-:W-:-:S03]  /*1f880*/  FADD.FTZ R240, R30, R29 ;  /* 0x0000001d1ef07221 */ /* 0x000fc60000010000 */
[C---:B-1----:R-:W-:Y:S08]  /*1f890*/  HMMA.16816.F32.BF16 R116, R4.reuse, R12, R116 ;  /* 0x0000000c0474723c */ /* 0x042ff00000041874 */
[----:B------:R-:W-:Y:S08]  /*1f8a0*/  HMMA.16816.F32.BF16 R112, R4, R14, R112 ;  /* 0x0000000e0470723c */ /* 0x000ff00000041870 */
.L_x_3193:
[----:B------:R-:W-:-:S13]  /*1f8b0*/  ISETP.GE.AND P0, PT, R238, 0x1, PT ;  /* 0x00000001ee00780c */ /* 0x000fda0003f06270 */
[----:B------:R-:W-:Y:S05]  /*1f8c0*/  @!P0 BRA `(.L_x_3202) ;  /* 0x000052b000008947 */ /* 0x000fea0003800000 */
[----:B------:R-:W-:Y:S02]  /*1f8d0*/  MOV R135, R132 ;  /* 0x0000008400877202 */ /* 0x000fe40000000f00 */
[----:B------:R-:W-:Y:S02]  /*1f8e0*/  MOV R3, R133 ;  /* 0x0000008500037202 */ /* 0x000fe40000000f00 */
.L_x_3211:
        /* <DEDUP_REMOVED lines=14> */
[----:B------:R-:W3:Y:S01]  /*1f9d0*/  LD.E.64 R14, [R132.64+0x28] ;  /* 0x00002804840e7980 */ /* 0x000ee2000c101b00 */
        /* <DEDUP_REMOVED lines=8> */
[----:B------:R-:W-:Y:S04]  /*1fa60*/  LOP3.LUT R10, R10, R11, RZ, 0x3c, !PT ;  /* 0x0000000b0a0a7212 */ /* 0x000fe800078e3cff */
        /* <DEDUP_REMOVED lines=8> */
[----:B------:R-:W-:Y:S02]  /*1faf0*/  ISETP.GE.AND P0, PT, R2, RZ, PT ;  /* 0x000000ff0200720c */ /* 0x000fe40003f06270 */
[----:B------:R-:W-:Y:S01]  /*1fb00*/  LOP3.LUT R2, RZ, R11, RZ, 0x33, !PT ;  /* 0x0000000bff027212 */ /* 0x000fe200078e33ff */
        /* <DEDUP_REMOVED lines=39> */
.L_x_3204:
[----:B------:R-:W-:Y:S02]  /*1fd80*/  ULDC.64 UR4, c[0x0][0x118] ;  /* 0x0000460000047ab9 */ /* 0x000fe40000000a00 */
[----:B------:R-:W2:Y:S02]  /*1fd90*/  LD.E R8, [R132.64+0x40] ;  /* 0x0000400484087980 */ /* 0x000ea4000c101900 */
[----:B--2---:R-:W-:Y:S04]  /*1fda0*/  LEA R8, -R8, RZ, 0x7 ;  /* 0x000000ff08087211 */ /* 0x004fe800078e39ff */
[----:B------:R-:W-:Y:S02]  /*1fdb0*/  SHF.R.S32.HI R7, RZ, 0x1f, R8 ;  /* 0x0000001fff077819 */ /* 0x000fe40000011408 */
.L_x_3205:
[----:B------:R-:W-:Y:S05]  /*1fdc0*/  BSYNC B0 ;  /* 0x0000000000007941 */ /* 0x000fea0003800000 */
.L_x_3203:
        /* <DEDUP_REMOVED lines=346> */
[-C--:B--2---:R-:W-:Y:S02]  /*21370*/  IABS R139, R141.reuse ;  /* 0x0000008d008b7213 */ /* 0x084fe40000000000 */
[-C--:B------:R-:W-:Y:S02]  /*21380*/  IABS R137, R141.reuse ;  /* 0x0000008d00897213 */ /* 0x080fe40000000000 */
[----:B------:R-:W1:Y:S03]  /*21390*/  I2F.RP R136, R139 ;  /* 0x0000008b00887306 */ /* 0x000e660000209400 */
[----:B------:R-:W-:Y:S07]  /*213a0*/  IMAD.MOV R137, RZ, RZ, -R137 ;  /* 0x000000ffff897224 */ /* 0x000fee00078e0a89 */
[----:B-1----:R-:W1:Y:S02]  /*213b0*/  MUFU.RCP R2, R136 ;  /* 0x0000008800027308 */ /* 0x002e640000001000 */
[----:B-1----:R-:W-:Y:S02]  /*213c0*/  IADD3 R144, R2, 0xffffffe, RZ ;  /* 0x0ffffffe02907810 */ /* 0x002fe40007ffe0ff */
[----:B------:R-:W-:Y:S06]  /*213d0*/  IABS R2, R138 ;  /* 0x0000008a00027213 */ /* 0x000fec0000000000 */
        /* <DEDUP_REMOVED lines=11> */
[----:B------:R-:W-:Y:S02]  /*21490*/  IMAD.HI.U32 R140, R143, R134, RZ ;  /* 0x000000868f8c7227 */ /* 0x000fe400078e00ff */
[----:B------:R-:W2:Y:S02]  /*214a0*/  LD.E.64 R142, [R132.64+0x38] ;  /* 0x00003804848e7980 */ /* 0x000ea4000c101b00 */
        /* <DEDUP_REMOVED lines=38> */
.L_x_3209:
[----:B------:R-:W-:Y:S02]  /*21710*/  ULDC.64 UR4, c[0x0][0x118] ;  /* 0x0000460000047ab9 */ /* 0x000fe40000000a00 */
[----:B------:R-:W2:Y:S02]  /*21720*/  LD.E R140, [R132.64+0x38] ;  /* 0x00003804848c7980 */ /* 0x000ea4000c101900 */
[----:B--2---:R-:W-:Y:S04]  /*21730*/  LEA R140, -R140, RZ, 0x7 ;  /* 0x000000ff8c8c7211 */ /* 0x004fe800078e39ff */
[----:B------:R-:W-:Y:S02]  /*21740*/  SHF.R.S32.HI R139, RZ, 0x1f, R140 ;  /* 0x0000001fff8b7819 */ /* 0x000fe4000001148c */
.L_x_3210:
[----:B------:R-:W-:Y:S05]  /*21750*/  BSYNC B0 ;  /* 0x0000000000007941 */ /* 0x000fea0003800000 */
.L_x_3208:
        /* <DEDUP_REMOVED lines=130> */
.L_x_3207:
[----:B------:R-:W-:Y:S05]  /*21f80*/  BSYNC B1 ;  /* 0x0000000000017941 */ /* 0x000fea0003800000 */
.L_x_3206:
[----:B------:R-:W-:Y:S01]  /*21f90*/  ULDC.64 UR4, c[0x0][0x118] ;  /* 0x0000460000047ab9 */ /* 0x000fe20000000a00 */
[----:B-1----:R-:W1:Y:S01]  /*21fa0*/  S2R R139, SR_TID.X ;  /* 0x00000000008b7919 */ /* 0x002e620000002100 */
[----:B------:R-:W-:Y:S07]  /*21fb0*/  IADD3 R150, R238, -0x1, RZ ;  /* 0xffffffffee967810 */ /* 0x000fee0007ffe0ff */
[----:B------:R2:W3:Y:S01]  /*21fc0*/  LD.E R134, [R132.64+0xdc] ;  /* 0x0000dc0484867980 */ /* 0x0004e2000c101900 */
[----:B-1----:R-:W-:Y:S04]  /*21fd0*/  SHF.L.U32 R139, R139, 0x1, RZ ;  /* 0x000000018b8b7819 */ /* 0x002fe800000006ff */
[----:B------:R-:W-:Y:S04]  /*21fe0*/  LOP3.LUT R139, R139, 0x6, RZ, 0xc0, !PT ;  /* 0x000000068b8b7812 */ /* 0x000fe800078ec0ff */
[----:B------:R-:W-:Y:S04]  /*21ff0*/  LEA R2, R150, R139, 0x7 ;  /* 0x0000008b96027211 */ /* 0x000fe800078e38ff */
[C---:B------:R-:W-:Y:S01]  /*22000*/  IADD3 R154, R2.reuse, 0x1, RZ ;  /* 0x00000001029a7810 */ /* 0x040fe20007ffe0ff */
[----:B------:R-:W1:Y:S01]  /*22010*/  I2F R161, R2 ;  /* 0x0000000200a17306 */ /* 0x000e620000201400 */
[C---:B------:R-:W-:Y:S02]  /*22020*/  IADD3 R137, R2.reuse, 0x9, RZ ;  /* 0x0000000902897810 */ /* 0x040fe40007ffe0ff */
[C---:B------:R-:W-:Y:S02]  /*22030*/  IADD3 R152, R2.reuse, 0x11, RZ ;  /* 0x0000001102987810 */ /* 0x040fe40007ffe0ff */
[C---:B------:R-:W-:Y:S02]  /*22040*/  IADD3 R140, R2.reuse, 0x19, RZ ;  /* 0x00000019028c7810 */ /* 0x040fe40007ffe0ff */
[C---:B------:R-:W-:Y:S02]  /*22050*/  IADD3 R151, R2.reuse, 0x21, RZ ;  /* 0x0000002102977810 */ /* 0x040fe40007ffe0ff */
[C---:B------:R-:W-:Y:S01]  /*22060*/  IADD3 R143, R2.reuse, 0x28, RZ ;  /* 0x00000028028f7810 */ /* 0x040fe20007ffe0ff */
[----:B------:R-:W4:Y:S01]  /*22070*/  I2F R154, R154 ;  /* 0x0000009a009a7306 */ /* 0x000f220000201400 */
[C---:B------:R-:W-:Y:S02]  /*22080*/  IADD3 R159, R2.reuse, 0x8, RZ ;  /* 0x00000008029f7810 */ /* 0x040fe40007ffe0ff */
[C---:B------:R-:W-:Y:S02]  /*22090*/  IADD3 R153, R2.reuse, 0x20, RZ ;  /* 0x0000002002997810 */ /* 0x040fe40007ffe0ff */
[C---:B------:R-:W-:Y:S02]  /*220a0*/  IADD3 R157, R2.reuse, 0x10, RZ ;  /* 0x00000010029d7810 */ /* 0x040fe40007ffe0ff */
[C---:B------:R-:W-:Y:S02]  /*220b0*/  IADD3 R155, R2.reuse, 0x18, RZ ;  /* 0x00000018029b7810 */ /* 0x040fe40007ffe0ff */
[C---:B------:R-:W-:Y:S01]  /*220c0*/  IADD3 R147, R2.reuse, 0x30, RZ ;  /* 0x0000003002937810 */ /* 0x040fe20007ffe0ff */
[----:B------:R-:W5:Y:S01]  /*220d0*/  I2F R137, R137 ;  /* 0x0000008900897306 */ /* 0x000f620000201400 */
[C---:B------:R-:W-:Y:S02]  /*220e0*/  IADD3 R145, R2.reuse, 0x38, RZ ;  /* 0x0000003802917810 */ /* 0x040fe40007ffe0ff */
[----:B------:R-:W-:Y:S01]  /*220f0*/  IADD3 R146, R2, 0x31, RZ ;  /* 0x0000003102927810 */ /* 0x000fe20007ffe0ff */
[-C--:B-1----:R-:W-:Y:S01]  /*22100*/  FFMA.FTZ R6, R0, R161.reuse, R6 ;  /* 0x000000a100067223 */ /* 0x082fe20000010006 */
[----:B------:R-:W-:Y:S01]  /*22110*/  IADD3 R142, R2, 0x39, RZ ;  /* 0x00000039028e7810 */ /* 0x000fe20007ffe0ff */
[----:B------:R-:W-:Y:S01]  /*22120*/  FFMA.FTZ R4, R0, R161, R4 ;  /* 0x000000a100047223 */ /* 0x000fe20000010004 */
[C---:B------:R-:W-:Y:S02]  /*22130*/  IADD3 R141, R2.reuse, 0x40, RZ ;  /* 0x00000040028d7810 */ /* 0x040fe40007ffe0ff */
[----:B------:R-:W-:Y:S01]  /*22140*/  IADD3 R144, R2, 0x29, RZ ;  /* 0x0000002902907810 */ /* 0x000fe20007ffe0ff */
[----:B------:R-:W1:Y:S01]  /*22150*/  I2F R152, R152 ;  /* 0x0000009800987306 */ /* 0x000e620000201400 */
[----:B------:R-:W-:Y:S02]  /*22160*/  FMNMX.FTZ R156, R4, R3, !PT ;  /* 0x00000003049c7209 */ /* 0x000fe40007810000 */
[----:B------:R-:W-:Y:S01]  /*22170*/  IADD3 R139, R2, 0x48, RZ ;  /* 0x00000048028b7810 */ /* 0x000fe20007ffe0ff */
[-C--:B----4-:R-:W-:Y:S01]  /*22180*/  FFMA.FTZ R7, R0, R154.reuse, R7 ;  /* 0x0000009a00077223 */ /* 0x090fe20000010007 */
[----:B------:R-:W-:Y:S01]  /*22190*/  IADD3 R138, R2, 0x41, RZ ;  /* 0x00000041028a7810 */ /* 0x000fe20007ffe0ff */
[----:B------:R-:W-:Y:S01]  /*221a0*/  FFMA.FTZ R5, R0, R154, R5 ;  /* 0x0000009a00057223 */ /* 0x000fe20000010005 */
[C---:B------:R-:W-:Y:S02]  /*221b0*/  IADD3 R154, R2.reuse, 0x58, RZ ;  /* 0x00000058029a7810 */ /* 0x040fe40007ffe0ff */
[C---:B--2---:R-:W-:Y:S01]  /*221c0*/  IADD3 R133, R2.reuse, 0x50, RZ ;  /* 0x0000005002857810 */ /* 0x044fe20007ffe0ff */
[----:B------:R-:W2:Y:S01]  /*221d0*/  I2F R140, R140 ;  /* 0x0000008c008c7306 */ /* 0x000ea20000201400 */
[C---:B------:R-:W-:Y:S02]  /*221e0*/  IADD3 R136, R2.reuse, 0x49, RZ ;  /* 0x0000004902887810 */ /* 0x040fe40007ffe0ff */
[----:B------:R-:W-:Y:S01]  /*221f0*/  IADD3 R132, R2, 0x51, RZ ;  /* 0x0000005102847810 */ /* 0x000fe20007ffe0ff */
[CC--:B-----5:R-:W-:Y:S02]  /*22200*/  FFMA.FTZ R11, R0.reuse, R137.reuse, R11 ;  /* 0x00000089000b7223 */ /* 0x0e0fe4000001000b */
[C---:B------:R-:W-:Y:S04]  /*22210*/  FFMA.FTZ R9, R0.reuse, R137, R9 ;  /* 0x0000008900097223 */ /* 0x040fe80000010009 */
[----:B------:R4:W5:Y:S01]  /*22220*/  I2F R137, R154 ;  /* 0x0000009a00897306 */ /* 0x0009620000201400 */
[CC--:B-1----:R-:W-:Y:S02]  /*22230*/  FFMA.FTZ R15, R0.reuse, R152.reuse, R15 ;  /* 0x00000098000f7223 */ /* 0x0c2fe4000001000f */
[----:B------:R-:W-:Y:S01]  /*22240*/  FFMA.FTZ R13, R0, R152, R13 ;  /* 0x00000098000d7223 */ /* 0x000fe2000001000d */
[----:B------:R-:W-:Y:S06]  /*22250*/  IADD3 R152, R2, 0x59, RZ ;  /* 0x0000005902987810 */ /* 0x000fec0007ffe0ff */
[----:B------:R-:W1:Y:S01]  /*22260*/  I2F R151, R151 ;  /* 0x0000009700977306 */ /* 0x000e620000201400 */
[CC--:B--2---:R-:W-:Y:S02]  /*22270*/  FFMA.FTZ R19, R0.reuse, R140.reuse, R19 ;  /* 0x0000008c00137223 */ /* 0x0c4fe40000010013 */
[----:B------:R-:W-:Y:S07]  /*22280*/  FFMA.FTZ R17, R0, R140, R17 ;  /* 0x0000008c00117223 */ /* 0x000fee0000010011 */
[----:B------:R-:W2:Y:S01]  /*22290*/  I2F R143, R143 ;  /* 0x0000008f008f7306 */ /* 0x000ea20000201400 */
[----:B----4-:R-:W-:Y:S01]  /*222a0*/  FMNMX.FTZ R154, R6, R135, !PT ;  /* 0x00000087069a7209 */ /* 0x010fe20007810000 */
[CC--:B-----5:R-:W-:Y:S02]  /*222b0*/  FFMA.FTZ R50, R0.reuse, R137.reuse, R50 ;  /* 0x0000008900327223 */ /* 0x0e0fe40000010032 */
[C---:B------:R-:W-:Y:S06]  /*222c0*/  FFMA.FTZ R48, R0.reuse, R137, R48 ;  /* 0x0000008900307223 */ /* 0x040fec0000010030 */
[----:B------:R-:W4:Y:S01]  /*222d0*/  I2F R159, R159 ;  /* 0x0000009f009f7306 */ /* 0x000f220000201400 */
[CC--:B-1----:R-:W-:Y:S02]  /*222e0*/  FFMA.FTZ R23, R0.reuse, R151.reuse, R23 ;  /* 0x0000009700177223 */ /* 0x0c2fe40000010017 */
[----:B------:R-:W-:Y:S01]  /*222f0*/  FFMA.FTZ R21, R0, R151, R21 ;  /* 0x0000009700157223 */ /* 0x000fe20000010015 */
[----:B------:R-:W-:Y:S06]  /*22300*/  IADD3 R151, R2, 0x60, RZ ;  /* 0x0000006002977810 */ /* 0x000fec0007ffe0ff */
[----:B------:R-:W1:Y:S01]  /*22310*/  I2F R153, R153 ;  /* 0x0000009900997306 */ /* 0x000e620000201400 */
[CC--:B--2---:R-:W-:Y:S02]  /*22320*/  FFMA.FTZ R26, R0.reuse, R143.reuse, R26 ;  /* 0x0000008f001a7223 */ /* 0x0c4fe4000001001a */
[C---:B------:R-:W-:Y:S07]  /*22330*/  FFMA.FTZ R24, R0.reuse, R143, R24 ;  /* 0x0000008f00187223 */ /* 0x040fee0000010018 */
[----:B------:R-:W2:Y:S01]  /*22340*/  I2F R157, R157 ;  /* 0x0000009d009d7306 */ /* 0x000ea20000201400 */
[CC--:B----4-:R-:W-:Y:S02]  /*22350*/  FFMA.FTZ R10, R0.reuse, R159.reuse, R10 ;  /* 0x0000009f000a7223 */ /* 0x0d0fe4000001000a */
[C---:B------:R-:W-:Y:S07]  /*22360*/  FFMA.FTZ R8, R0.reuse, R159, R8 ;  /* 0x0000009f00087223 */ /* 0x040fee0000010008 */
[----:B------:R-:W4:Y:S01]  /*22370*/  I2F R155, R155 ;  /* 0x0000009b009b7306 */ /* 0x000f220000201400 */
[CC--:B-1----:R-:W-:Y:S02]  /*22380*/  FFMA.FTZ R22, R0.reuse, R153.reuse, R22 ;  /* 0x0000009900167223 */ /* 0x0c2fe40000010016 */
[----:B------:R-:W-:Y:S01]  /*22390*/  FFMA.FTZ R20, R0, R153, R20 ;  /* 0x0000009900147223 */ /* 0x000fe20000010014 */
[----:B------:R-:W-:Y:S06]  /*223a0*/  FMNMX.FTZ R153, R7, R154, !PT ;  /* 0x0000009a07997209 */ /* 0x000fec0007810000 */
[----:B------:R1:W5:Y:S01]  /*223b0*/  I2F R140, R152 ;  /* 0x00000098008c7306 */ /* 0x0003620000201400 */
[----:B------:R-:W-:Y:S02]  /*223c0*/  FMNMX.FTZ R154, R10, R153, !PT ;  /* 0x000000990a9a7209 */ /* 0x000fe40007810000 */
[----:B------:R-:W-:Y:S01]  /*223d0*/  FMNMX.FTZ R153, R5, R156, !PT ;  /* 0x0000009c05997209 */ /* 0x000fe20007810000 */
[CC--:B--2---:R-:W-:Y:S02]  /*223e0*/  FFMA.FTZ R14, R0.reuse, R157.reuse, R14 ;  /* 0x0000009d000e7223 */ /* 0x0c4fe4000001000e */
[C---:B------:R-:W-:Y:S04]  /*223f0*/  FFMA.FTZ R12, R0.reuse, R157, R12 ;  /* 0x0000009d000c7223 */ /* 0x040fe8000001000c */
[----:B------:R-:W2:Y:S01]  /*22400*/  I2F R147, R147 ;  /* 0x0000009300937306 */ /* 0x000ea20000201400 */
[CC--:B----4-:R-:W-:Y:S02]  /*22410*/  FFMA.FTZ R18, R0.reuse, R155.reuse, R18 ;  /* 0x0000009b00127223 */ /* 0x0d0fe40000010012 */
[----:B------:R-:W-:Y:S01]  /*22420*/  FFMA.FTZ R16, R0, R155, R16 ;  /* 0x0000009b00107223 */ /* 0x000fe20000010010 */
[----:B------:R-:W-:Y:S02]  /*22430*/  FMNMX.FTZ R155, R11, R154, !PT ;  /* 0x0000009a0b9b7209 */ /* 0x000fe40007810000 */
[----:B------:R-:W-:Y:S04]  /*22440*/  FMNMX.FTZ R154, R8, R153, !PT ;  /* 0x00000099089a7209 */ /* 0x000fe80007810000 */
[----:B------:R-:W4:Y:S01]  /*22450*/  I2F R145, R145 ;  /* 0x0000009100917306 */ /* 0x000f220000201400 */
[----:B-1----:R-:W-:Y:S01]  /*22460*/  FMNMX.FTZ R152, R14, R155, !PT ;  /* 0x0000009b0e987209 */ /* 0x002fe20007810000 */
[C---:B-----5:R-:W-:Y:S01]  /*22470*/  FFMA.FTZ R51, R0.reuse, R140, R51 ;  /* 0x0000008c00337223 */ /* 0x060fe20000010033 */
[----:B------:R-:W-:Y:S01]  /*22480*/  FMNMX.FTZ R155, R9, R154, !PT ;  /* 0x0000009a099b7209 */ /* 0x000fe20007810000 */
[----:B------:R-:W-:Y:S01]  /*22490*/  FFMA.FTZ R49, R0, R140, R49 ;  /* 0x0000008c00317223 */ /* 0x000fe20000010031 */
[----:B------:R-:W-:Y:S05]  /*224a0*/  FMNMX.FTZ R153, R15, R152, !PT ;  /* 0x000000980f997209 */ /* 0x000fea0007810000 */
[----:B------:R1:W5:Y:S01]  /*224b0*/  I2F R143, R151 ;  /* 0x00000097008f7306 */ /* 0x0003620000201400 */
[----:B------:R-:W-:Y:S02]  /*224c0*/  FMNMX.FTZ R152, R12, R155, !PT ;  /* 0x0000009b0c987209 */ /* 0x000fe40007810000 */
[----:B------:R-:W-:Y:S01]  /*224d0*/  FMNMX.FTZ R154, R18, R153, !PT ;  /* 0x00000099129a7209 */ /* 0x000fe20007810000 */
[CC--:B--2---:R-:W-:Y:S01]  /*224e0*/  FFMA.FTZ R30, R0.reuse, R147.reuse, R30 ;  /* 0x00000093001e7223 */ /* 0x0c4fe2000001001e */
[----:B------:R-:W-:Y:S01]  /*224f0*/  FMNMX.FTZ R153, R13, R152, !PT ;  /* 0x000000980d997209 */ /* 0x000fe20007810000 */
[----:B------:R-:W-:Y:S01]  /*22500*/  FFMA.FTZ R28, R0, R147, R28 ;  /* 0x00000093001c7223 */ /* 0x000fe2000001001c */
[----:B------:R-:W-:Y:S02]  /*22510*/  IADD3 R147, R2, 0x68, RZ ;  /* 0x0000006802937810 */ /* 0x000fe40007ffe0ff */
[----:B------:R-:W-:Y:S01]  /*22520*/  FMNMX.FTZ R152, R16, R153, !PT ;  /* 0x0000009910987209 */ /* 0x000fe20007810000 */
[----:B------:R-:W2:Y:S01]  /*22530*/  I2F R146, R146 ;  /* 0x0000009200927306 */ /* 0x000ea20000201400 */
[CC--:B----4-:R-:W-:Y:S02]  /*22540*/  FFMA.FTZ R34, R0.reuse, R145.reuse, R34 ;  /* 0x0000009100227223 */ /* 0x0d0fe40000010022 */
[C---:B------:R-:W-:Y:S07]  /*22550*/  FFMA.FTZ R32, R0.reuse, R145, R32 ;  /* 0x0000009100207223 */ /* 0x040fee0000010020 */
[----:B------:R-:W4:Y:S01]  /*22560*/  I2F R142, R142 ;  /* 0x0000008e008e7306 */ /* 0x000f220000201400 */
[----:B-1----:R-:W-:Y:S01]  /*22570*/  FMNMX.FTZ R151, R19, R154, !PT ;  /* 0x0000009a13977209 */ /* 0x002fe20007810000 */
[CC--:B-----5:R-:W-:Y:S02]  /*22580*/  FFMA.FTZ R54, R0.reuse, R143.reuse, R54 ;  /* 0x0000008f00367223 */ /* 0x0e0fe40000010036 */
[C---:B------:R-:W-:Y:S06]  /*22590*/  FFMA.FTZ R52, R0.reuse, R143, R52 ;  /* 0x0000008f00347223 */ /* 0x040fec0000010034 */
[----:B------:R-:W1:Y:S01]  /*225a0*/  I2F R141, R141 ;  /* 0x0000008d008d7306 */ /* 0x000e620000201400 */
[CC--:B--2---:R-:W-:Y:S02]  /*225b0*/  FFMA.FTZ R31, R0.reuse, R146.reuse, R31 ;  /* 0x00000092001f7223 */ /* 0x0c4fe4000001001f */
[----:B------:R-:W-:Y:S01]  /*225c0*/  FFMA.FTZ R29, R0, R146, R29 ;  /* 0x00000092001d7223 */ /* 0x000fe2000001001d */
[----:B------:R-:W-:Y:S02]  /*225d0*/  FMNMX.FTZ R146, R22, R151, !PT ;  /* 0x0000009716927209 */ /* 0x000fe40007810000 */
[----:B------:R-:W-:Y:S04]  /*225e0*/  FMNMX.FTZ R151, R17, R152, !PT ;  /* 0x0000009811977209 */ /* 0x000fe80007810000 */
[----:B------:R-:W2:Y:S01]  /*225f0*/  I2F R144, R144 ;  /* 0x0000009000907306 */ /* 0x000ea20000201400 */
[----:B------:R-:W-:Y:S02]  /*22600*/  FMNMX.FTZ R153, R23, R146, !PT ;  /* 0x0000009217997209 */ /* 0x000fe40007810000 */
[----:B------:R-:W-:Y:S01]  /*22610*/  FMNMX.FTZ R152, R20, R151, !PT ;  /* 0x0000009714987209 */ /* 0x000fe20007810000 */
[-C--:B----4-:R-:W-:Y:S01]  /*22620*/  FFMA.FTZ R35, R0, R142.reuse, R35 ;  /* 0x0000008e00237223 */ /* 0x090fe20000010023 */
[----:B------:R-:W-:Y:S01]  /*22630*/  FMNMX.FTZ R146, R26, R153, !PT ;  /* 0x000000991a927209 */ /* 0x000fe20007810000 */
[----:B------:R-:W-:Y:S01]  /*22640*/  FFMA.FTZ R33, R0, R142, R33 ;  /* 0x0000008e00217223 */ /* 0x000fe20000010021 */
[----:B------:R-:W-:Y:S02]  /*22650*/  IADD3 R142, R2, 0x69, RZ ;  /* 0x00000069028e7810 */ /* 0x000fe40007ffe0ff */
[----:B------:R-:W-:Y:S01]  /*22660*/  FMNMX.FTZ R153, R21, R152, !PT ;  /* 0x0000009815997209 */ /* 0x000fe20007810000 */
[----:B------:R-:W4:Y:S01]  /*22670*/  I2F R145, R147 ;  /* 0x0000009300917306 */ /* 0x000f220000201400 */
[CC--:B-1----:R-:W-:Y:S02]  /*22680*/  FFMA.FTZ R38, R0.reuse, R141.reuse, R38 ;  /* 0x0000008d00267223 */ /* 0x0c2fe40000010026 */
[C---:B------:R-:W-:Y:S07]  /*22690*/  FFMA.FTZ R36, R0.reuse, R141, R36 ;  /* 0x0000008d00247223 */ /* 0x040fee0000010024 */
[----:B------:R-:W1:Y:S01]  /*226a0*/  I2F R139, R139 ;  /* 0x0000008b008b7306 */ /* 0x000e620000201400 */
[CC--:B--2---:R-:W-:Y:S02]  /*226b0*/  FFMA.FTZ R27, R0.reuse, R144.reuse, R27 ;  /* 0x00000090001b7223 */ /* 0x0c4fe4000001001b */
[----:B------:R-:W-:Y:S01]  /*226c0*/  FFMA.FTZ R25, R0, R144, R25 ;  /* 0x0000009000197223 */ /* 0x000fe20000010019 */
[----:B------:R-:W-:Y:S02]  /*226d0*/  IADD3 R144, R2, 0x61, RZ ;  /* 0x0000006102907810 */ /* 0x000fe40007ffe0ff */
[----:B------:R-:W-:Y:S04]  /*226e0*/  FMNMX.FTZ R151, R27, R146, !PT ;  /* 0x000000921b977209 */ /* 0x000fe80007810000 */
[----:B------:R-:W2:Y:S01]  /*226f0*/  I2F R138, R138 ;  /* 0x0000008a008a7306 */ /* 0x000ea20000201400 */
[----:B------:R-:W-:Y:S02]  /*22700*/  FMNMX.FTZ R146, R24, R153, !PT ;  /* 0x0000009918927209 */ /* 0x000fe40007810000 */
[----:B------:R-:W-:Y:S01]  /*22710*/  FMNMX.FTZ R152, R30, R151, !PT ;  /* 0x000000971e987209 */ /* 0x000fe20007810000 */
[CC--:B----4-:R-:W-:Y:S01]  /*22720*/  FFMA.FTZ R58, R0.reuse, R145.reuse, R58 ;  /* 0x00000091003a7223 */ /* 0x0d0fe2000001003a */
[----:B------:R-:W-:Y:S01]  /*22730*/  FMNMX.FTZ R153, R25, R146, !PT ;  /* 0x0000009219997209 */ /* 0x000fe20007810000 */
[----:B------:R-:W-:Y:S01]  /*22740*/  FFMA.FTZ R56, R0, R145, R56 ;  /* 0x0000009100387223 */ /* 0x000fe20000010038 */
[----:B------:R-:W-:Y:S02]  /*22750*/  IADD3 R147, R2, 0x70, RZ ;  /* 0x0000007002937810 */ /* 0x000fe40007ffe0ff */
[----:B------:R-:W-:Y:S01]  /*22760*/  FMNMX.FTZ R151, R31, R152, !PT ;  /* 0x000000981f977209 */ /* 0x000fe20007810000 */
[----:B------:R4:W5:Y:S01]  /*22770*/  I2F R141, R142 ;  /* 0x0000008e008d7306 */ /* 0x0009620000201400 */
[----:B------:R-:W-:Y:S01]  /*22780*/  FMNMX.FTZ R146, R28, R153, !PT ;  /* 0x000000991c927209 */ /* 0x000fe20007810000 */
[CC--:B-1----:R-:W-:Y:S02]  /*22790*/  FFMA.FTZ R42, R0.reuse, R139.reuse, R42 ;  /* 0x0000008b002a7223 */ /* 0x0c2fe4000001002a */
        /* <DEDUP_REMOVED lines=8> */
[----:B----4-:R-:W-:Y:S01]  /*22820*/  FMNMX.FTZ R142, R32, R151, !PT ;  /* 0x00000097208e7209 */ /* 0x010fe20007810000 */
[----:B-----5:R-:W-:Y:S01]  /*22830*/  FFMA.FTZ R59, R0, R141, R59 ;  /* 0x0000008d003b7223 */ /* 0x020fe2000001003b */
[----:B------:R-:W-:Y:S01]  /*22840*/  FMNMX.FTZ R138, R38, R153, !PT ;  /* 0x00000099268a7209 */ /* 0x000fe20007810000 */
[----:B------:R-:W-:Y:S01]  /*22850*/  FFMA.FTZ R57, R0, R141, R57 ;  /* 0x0000008d00397223 */ /* 0x000fe20000010039 */
[----:B------:R-:W-:Y:S03]  /*22860*/  FMNMX.FTZ R153, R33, R142, !PT ;  /* 0x0000008e21997209 */ /* 0x000fe60007810000 */
[----:B------:R4:W5:Y:S01]  /*22870*/  I2F R139, R147 ;  /* 0x00000093008b7306 */ /* 0x0009620000201400 */
[----:B------:R-:W-:Y:S02]  /*22880*/  FMNMX.FTZ R151, R39, R138, !PT ;  /* 0x0000008a27977209 */ /* 0x000fe40007810000 */
[----:B------:R-:W-:Y:S01]  /*22890*/  FMNMX.FTZ R138, R36, R153, !PT ;  /* 0x00000099248a7209 */ /* 0x000fe20007810000 */
[----:B-1----:R-:W-:Y:S01]  /*228a0*/  FFMA.FTZ R46, R0, R133, R46 ;  /* 0x00000085002e7223 */ /* 0x002fe2000001002e */
[----:B------:R-:W-:Y:S01]  /*228b0*/  FMNMX.FTZ R142, R42, R151, !PT ;  /* 0x000000972a8e7209 */ /* 0x000fe20007810000 */
[----:B------:R-:W-:Y:S01]  /*228c0*/  FFMA.FTZ R44, R0, R133, R44 ;  /* 0x00000085002c7223 */ /* 0x000fe2000001002c */
[----:B------:R-:W-:Y:S02]  /*228d0*/  IADD3 R133, R2, 0x78, RZ ;  /* 0x0000007802857810 */ /* 0x000fe40007ffe0ff */
[----:B------:R-:W-:Y:S01]  /*228e0*/  FMNMX.FTZ R151, R37, R138, !PT ;  /* 0x0000008a25977209 */ /* 0x000fe20007810000 */
[----:B------:R-:W1:Y:S03]  /*228f0*/  I2F R132, R132 ;  /* 0x0000008400847306 */ /* 0x000e660000201400 */
[----:B------:R-:W-:Y:S01]  /*22900*/  FMNMX.FTZ R138, R40, R151, !PT ;  /* 0x00000097288a7209 */ /* 0x000fe20007810000 */
[CC--:B--2---:R-:W-:Y:S02]  /*22910*/  FFMA.FTZ R43, R0.reuse, R136.reuse, R43 ;  /* 0x00000088002b7223 */ /* 0x0c4fe4000001002b */
[----:B------:R-:W-:Y:S01]  /*22920*/  FFMA.FTZ R41, R0, R136, R41 ;  /* 0x0000008800297223 */ /* 0x000fe20000010029 */
[C---:B------:R-:W-:Y:S02]  /*22930*/  IADD3 R136, R2.reuse, 0x71, RZ ;  /* 0x0000007102887810 */ /* 0x040fe40007ffe0ff */
[----:B------:R-:W-:Y:S01]  /*22940*/  IADD3 R2, R2, 0x79, RZ ;  /* 0x0000007902027810 */ /* 0x000fe20007ffe0ff */
[----:B------:R-:W2:Y:S01]  /*22950*/  I2F R144, R144 ;  /* 0x0000009000907306 */ /* 0x000ea20000201400 */
[----:B----4-:R-:W-:Y:S01]  /*22960*/  FMNMX.FTZ R147, R43, R142, !PT ;  /* 0x0000008e2b937209 */ /* 0x010fe20007810000 */
[CC--:B-----5:R-:W-:Y:S02]  /*22970*/  FFMA.FTZ R62, R0.reuse, R139.reuse, R62 ;  /* 0x0000008b003e7223 */ /* 0x0e0fe4000001003e */
[C---:B------:R-:W-:Y:S06]  /*22980*/  FFMA.FTZ R60, R0.reuse, R139, R60 ;  /* 0x0000008b003c7223 */ /* 0x040fec000001003c */
[----:B------:R-:W4:Y:S01]  /*22990*/  I2F R137, R133 ;  /* 0x0000008500897306 */ /* 0x000f220000201400 */
[CC--:B-1----:R-:W-:Y:S02]  /*229a0*/  FFMA.FTZ R47, R0.reuse, R132.reuse, R47 ;  /* 0x00000084002f7223 */ /* 0x0c2fe4000001002f */
[----:B------:R-:W-:Y:S01]  /*229b0*/  FFMA.FTZ R45, R0, R132, R45 ;  /* 0x00000084002d7223 */ /* 0x000fe2000001002d */
[----:B------:R-:W-:Y:S02]  /*229c0*/  FMNMX.FTZ R132, R46, R147, !PT ;  /* 0x000000932e847209 */ /* 0x000fe40007810000 */
[----:B------:R-:W-:Y:S04]  /*229d0*/  FMNMX.FTZ R147, R41, R138, !PT ;  /* 0x0000008a29937209 */ /* 0x000fe80007810000 */
[----:B------:R-:W1:Y:S01]  /*229e0*/  I2F R136, R136 ;  /* 0x0000008800887306 */ /* 0x000e620000201400 */
[----:B------:R-:W-:Y:S02]  /*229f0*/  FMNMX.FTZ R151, R47, R132, !PT ;  /* 0x000000842f977209 */ /* 0x000fe40007810000 */
[----:B------:R-:W-:Y:S01]  /*22a00*/  FMNMX.FTZ R132, R44, R147, !PT ;  /* 0x000000932c847209 */ /* 0x000fe20007810000 */
[-C--:B--2---:R-:W-:Y:S01]  /*22a10*/  FFMA.FTZ R55, R0, R144.reuse, R55 ;  /* 0x0000009000377223 */ /* 0x084fe20000010037 */
[----:B------:R-:W-:Y:S01]  /*22a20*/  FMNMX.FTZ R138, R50, R151, !PT ;  /* 0x00000097328a7209 */ /* 0x000fe20007810000 */
[----:B------:R-:W-:Y:S01]  /*22a30*/  FFMA.FTZ R53, R0, R144, R53 ;  /* 0x0000009000357223 */ /* 0x000fe20000010035 */
[----:B------:R-:W-:Y:S02]  /*22a40*/  FMNMX.FTZ R147, R45, R132, !PT ;  /* 0x000000842d937209 */ /* 0x000fe40007810000 */
[----:B------:R-:W-:Y:S01]  /*22a50*/  FMNMX.FTZ R151, R51, R138, !PT ;  /* 0x0000008a33977209 */ /* 0x000fe20007810000 */
[----:B------:R-:W2:Y:S01]  /*22a60*/  I2F R2, R2 ;  /* 0x0000000200027306 */ /* 0x000ea20000201400 */
[----:B------:R-:W-:Y:S02]  /*22a70*/  FMNMX.FTZ R132, R48, R147, !PT ;  /* 0x0000009330847209 */ /* 0x000fe40007810000 */
[----:B------:R-:W-:Y:S01]  /*22a80*/  FMNMX.FTZ R138, R54, R151, !PT ;  /* 0x00000097368a7209 */ /* 0x000fe20007810000 */
[CC--:B----4-:R-:W-:Y:S01]  /*22a90*/  FFMA.FTZ R66, R0.reuse, R137.reuse, R66 ;  /* 0x0000008900427223 */ /* 0x0d0fe20000010042 */
[----:B------:R-:W-:Y:S01]  /*22aa0*/  FMNMX.FTZ R133, R49, R132, !PT ;  /* 0x0000008431857209 */ /* 0x000fe20007810000 */
[----:B------:R-:W-:Y:S01]  /*22ab0*/  FFMA.FTZ R64, R0, R137, R64 ;  /* 0x0000008900407223 */ /* 0x000fe20000010040 */
[----:B------:R-:W-:Y:S01]  /*22ac0*/  FMNMX.FTZ R143, R55, R138, !PT ;  /* 0x0000008a378f7209 */ /* 0x000fe20007810000 */
[----:B------:R-:W-:Y:S01]  /*22ad0*/  LDSM.16.MT88.4 R144, [R213+0xc000] ;  /* 0x00c00000d590783b */ /* 0x000fe20000004200 */
[----:B------:R-:W-:Y:S02]  /*22ae0*/  FMNMX.FTZ R132, R52, R133, !PT ;  /* 0x0000008534847209 */ /* 0x000fe40007810000 */
[----:B------:R-:W-:Y:S02]  /*22af0*/  FMNMX.FTZ R138, R58, R143, !PT ;  /* 0x0000008f3a8a7209 */ /* 0x000fe40007810000 */
[----:B------:R-:W-:Y:S01]  /*22b00*/  FMNMX.FTZ R133, R53, R132, !PT ;  /* 0x0000008435857209 */ /* 0x000fe20007810000 */
[C---:B-1----:R-:W-:Y:S01]  /*22b10*/  FFMA.FTZ R63, R0.reuse, R136, R63 ;  /* 0x00000088003f7223 */ /* 0x042fe2000001003f */
[----:B------:R-:W-:Y:S01]  /*22b20*/  FMNMX.FTZ R143, R59, R138, !PT ;  /* 0x0000008a3b8f7209 */ /* 0x000fe20007810000 */
[----:B------:R-:W-:Y:S01]  /*22b30*/  FFMA.FTZ R61, R0, R136, R61 ;  /* 0x00000088003d7223 */ /* 0x000fe2000001003d */
[----:B------:R-:W-:Y:S02]  /*22b40*/  FMNMX.FTZ R132, R56, R133, !PT ;  /* 0x0000008538847209 */ /* 0x000fe40007810000 */
[----:B------:R-:W-:Y:S02]  /*22b50*/  FMNMX.FTZ R138, R62, R143, !PT ;  /* 0x0000008f3e8a7209 */ /* 0x000fe40007810000 */
[----:B------:R-:W-:Y:S01]  /*22b60*/  FMNMX.FTZ R139, R57, R132, !PT ;  /* 0x00000084398b7209 */ /* 0x000fe20007810000 */
[----:B------:R-:W-:Y:S01]  /*22b70*/  LDSM.16.MT88.4 R140, [R214+0xc000] ;  /* 0x00c00000d68c783b */ /* 0x000fe20000004200 */
[----:B------:R-:W-:Y:S01]  /*22b80*/  FMNMX.FTZ R133, R63, R138, !PT ;  /* 0x0000008a3f857209 */ /* 0x000fe20007810000 */
[-C--:B--2---:R-:W-:Y:S01]  /*22b90*/  FFMA.FTZ R67, R0, R2.reuse, R67 ;  /* 0x0000000200437223 */ /* 0x084fe20000010043 */
[----:B------:R-:W-:Y:S01]  /*22ba0*/  FMNMX.FTZ R136, R60, R139, !PT ;  /* 0x0000008b3c887209 */ /* 0x000fe20007810000 */
[----:B------:R-:W-:Y:S01]  /*22bb0*/  FFMA.FTZ R65, R0, R2, R65 ;  /* 0x0000000200417223 */ /* 0x000fe20000010041 */
        /* <DEDUP_REMOVED lines=12> */
[----:B------:R-:W-:Y:S01]  /*22c80*/  FSETP.NEU.FTZ.AND P0, PT, R132, -INF , PT ;  /* 0xff8000008400780b */ /* 0x000fe20003f1d000 */
[----:B---3--:R-:W-:Y:S02]  /*22c90*/  FMUL.FTZ R159, R134, R132 ;  /* 0x00000084869f7220 */ /* 0x008fe40000410000 */
[----:B------:R-:W-:Y:S01]  /*22ca0*/  FADD.FTZ R135, -R132, R135 ;  /* 0x0000008784877221 */ /* 0x000fe20000010100 */
[----:B--2---:R-:W-:Y:S02]  /*22cb0*/  FMNMX.FTZ R133, R136, R133, !PT ;  /* 0x0000008588857209 */ /* 0x004fe40007810000 */
[----:B------:R-:W-:Y:S01]  /*22cc0*/  FSEL R159, R159, RZ, P0 ;  /* 0x000000ff9f9f7208 */ /* 0x000fe20000000000 */
[C---:B------:R-:W-:Y:S01]  /*22cd0*/  FMUL.FTZ R2, R134.reuse, R135 ;  /* 0x0000008786027220 */ /* 0x040fe20000410000 */
[C---:B------:R-:W-:Y:S01]  /*22ce0*/  FSETP.NEU.FTZ.AND P0, PT, R133.reuse, -INF , PT ;  /* 0xff8000008500780b */ /* 0x040fe20003f1d000 */
[----:B------:R-:W-:Y:S01]  /*22cf0*/  FMUL.FTZ R157, R134, R133 ;  /* 0x00000085869d7220 */ /* 0x000fe20000410000 */
[----:B------:R-:W1:Y:S01]  /*22d00*/  LDSM.16.MT88.4 R136, [R216+0xc000] ;  /* 0x00c00000d888783b */ /* 0x000e620000004200 */
[----:B------:R-:W-:Y:S02]  /*22d10*/  FADD.FTZ R135, -R133, R3 ;  /* 0x0000000385877221 */ /* 0x000fe40000010100 */
[-CC-:B------:R-:W-:Y:S01]  /*22d20*/  FFMA.FTZ R152, R10, R134.reuse, -R159.reuse ;  /* 0x000000860a987223 */ /* 0x180fe2000001089f */
[----:B------:R-:W-:Y:S01]  /*22d30*/  FSEL R157, R157, RZ, P0 ;  /* 0x000000ff9d9d7208 */ /* 0x000fe20000000000 */
[----:B------:R-:W-:Y:S01]  /*22d40*/  FMUL.FTZ R3, R134, R135 ;  /* 0x0000008786037220 */ /* 0x000fe20000410000 */
[----:B------:R-:W2:Y:S01]  /*22d50*/  MUFU.EX2 R2, R2 ;  /* 0x0000000200027308 */ /* 0x000ea20000000800 */
[-C--:B------:R-:W-:Y:S01]  /*22d60*/  FFMA.FTZ R135, R11, R134.reuse, -R159 ;  /* 0x000000860b877223 */ /* 0x080fe2000001089f */
[----:B------:R-:W-:Y:S01]  /*22d70*/  ISETP.GT.AND P0, PT, R238, 0x1, PT ;  /* 0x00000001ee00780c */ /* 0x000fe20003f04270 */
[--C-:B------:R-:W-:Y:S01]  /*22d80*/  FFMA.FTZ R154, R8, R134, -R157.reuse ;  /* 0x00000086089a7223 */ /* 0x100fe2000001089d */
[----:B------:R-:W-:Y:S01]  /*22d90*/  MOV R238, R150 ;  /* 0x0000009600ee7202 */ /* 0x000fe20000000f00 */
[-C--:B------:R-:W-:Y:S02]  /*22da0*/  FFMA.FTZ R153, R9, R134.reuse, -R157 ;  /* 0x0000008609997223 */ /* 0x080fe4000001089d */
[-CC-:B------:R-:W-:Y:S02]  /*22db0*/  FFMA.FTZ R158, R6, R134.reuse, -R159.reuse ;  /* 0x00000086069e7223 */ /* 0x180fe4000001089f */
[-C--:B------:R-:W-:Y:S01]  /*22dc0*/  FFMA.FTZ R151, R7, R134.reuse, -R159 ;  /* 0x0000008607977223 */ /* 0x080fe2000001089f */
[----:B------:R-:W3:Y:S01]  /*22dd0*/  MUFU.EX2 R3, R3 ;  /* 0x0000000300037308 */ /* 0x000ee20000000800 */
[-CC-:B------:R-:W-:Y:S02]  /*22de0*/  FFMA.FTZ R156, R4, R134.reuse, -R157.reuse ;  /* 0x00000086049c7223 */ /* 0x180fe4000001089d */
[-C--:B------:R-:W-:Y:S02]  /*22df0*/  FFMA.FTZ R155, R5, R134.reuse, -R157 ;  /* 0x00000086059b7223 */ /* 0x080fe4000001089d */
[-CC-:B------:R-:W-:Y:S02]  /*22e00*/  FFMA.FTZ R166, R26, R134.reuse, -R159.reuse ;  /* 0x000000861aa67223 */ /* 0x180fe4000001089f */
[-C--:B------:R-:W-:Y:S02]  /*22e10*/  FFMA.FTZ R167, R27, R134.reuse, -R159 ;  /* 0x000000861ba77223 */ /* 0x080fe4000001089f */
[-CC-:B------:R-:W-:Y:S01]  /*22e20*/  FFMA.FTZ R170, R24, R134.reuse, -R157.reuse ;  /* 0x0000008618aa7223 */ /* 0x180fe2000001089d */
[----:B------:R-:W-:Y:S01]  /*22e30*/  MUFU.EX2 R158, R158 ;  /* 0x0000009e009e7308 */ /* 0x000fe20000000800 */
[--C-:B------:R-:W-:Y:S02]  /*22e40*/  FFMA.FTZ R171, R25, R134, -R157.reuse ;  /* 0x0000008619ab7223 */ /* 0x100fe4000001089d */
        /* <DEDUP_REMOVED lines=15> */
[----:B------:R-:W-:Y:S02]  /*22f40*/  FMUL.FTZ R69, R3, R69 ;  /* 0x0000004503457220 */ /* 0x000fe40000410000 */
[----:B------:R-:W4:Y:S01]  /*22f50*/  MUFU.EX2 R135, R135 ;  /* 0x0000008700877308 */ /* 0x000f220000000800 */
[C---:B------:R-:W-:Y:S02]  /*22f60*/  FMUL.FTZ R74, R2.reuse, R74 ;  /* 0x0000004a024a7220 */ /* 0x040fe40000410000 */
[C---:B------:R-:W-:Y:S01]  /*22f70*/  FMUL.FTZ R75, R2.reuse, R75 ;  /* 0x0000004b024b7220 */ /* 0x040fe20000410000 */
        /* <DEDUP_REMOVED lines=9> */
[C---:B------:R-:W-:Y:S01]  /*23010*/  FMUL.FTZ R83, R2.reuse, R83 ;  /* 0x0000005302537220 */ /* 0x040fe20000410000 */
[----:B------:R-:W2:Y:S01]  /*23020*/  MUFU.EX2 R155, R155 ;  /* 0x0000009b009b7308 */ /* 0x000ea20000000800 */
[C---:B------:R-:W-:Y:S02]  /*23030*/  FMUL.FTZ R80, R3.reuse, R80 ;  /* 0x0000005003507220 */ /* 0x040fe40000410000 */
[----:B------:R-:W-:Y:S01]  /*23040*/  FMUL.FTZ R81, R3, R81 ;  /* 0x0000005103517220 */ /* 0x000fe20000410000 */
[----:B----4-:R-:W-:Y:S01]  /*23050*/  F2FP.BF16.PACK_AB R131, R135, R152 ;  /* 0x000000988783723e */ /* 0x010fe200000010ff */
[C---:B------:R-:W-:Y:S02]  /*23060*/  FMUL.FTZ R86, R2.reuse, R86 ;  /* 0x0000005602567220 */ /* 0x040fe40000410000 */
[----:B------:R-:W-:Y:S02]  /*23070*/  FMUL.FTZ R87, R2, R87 ;  /* 0x0000005702577220 */ /* 0x000fe40000410000 */
[C---:B------:R-:W-:Y:S01]  /*23080*/  FMUL.FTZ R84, R3.reuse, R84 ;  /* 0x0000005403547220 */ /* 0x040fe20000410000 */
[----:B------:R-:W-:Y:S01]  /*23090*/  MUFU.EX2 R154, R154 ;  /* 0x0000009a009a7308 */ /* 0x000fe20000000800 */
[----:B------:R-:W-:Y:S02]  /*230a0*/  FMUL.FTZ R85, R3, R85 ;  /* 0x0000005503557220 */ /* 0x000fe40000410000 */
[-CC-:B------:R-:W-:Y:S02]  /*230b0*/  FFMA.FTZ R172, R28, R134.reuse, -R157.reuse ;  /* 0x000000861cac7223 */ /* 0x180fe4000001089d */
[-CC-:B------:R-:W-:Y:S02]  /*230c0*/  FFMA.FTZ R173, R29, R134.reuse, -R157.reuse ;  /* 0x000000861dad7223 */ /* 0x180fe4000001089d */
[-CC-:B------:R-:W-:Y:S02]  /*230d0*/  FFMA.FTZ R174, R32, R134.reuse, -R157.reuse ;  /* 0x0000008620ae7223 */ /* 0x180fe4000001089d */
[-CC-:B------:R-:W-:Y:S01]  /*230e0*/  FFMA.FTZ R175, R33, R134.reuse, -R157.reuse ;  /* 0x0000008621af7223 */ /* 0x180fe2000001089d */
[----:B------:R-:W4:Y:S01]  /*230f0*/  MUFU.EX2 R153, R153 ;  /* 0x0000009900997308 */ /* 0x000f220000000800 */
[-CC-:B------:R-:W-:Y:S02]  /*23100*/  FFMA.FTZ R176, R36, R134.reuse, -R157.reuse ;  /* 0x0000008624b07223 */ /* 0x180fe4000001089d */
[--C-:B------:R-:W-:Y:S01]  /*23110*/  FFMA.FTZ R177, R37, R134, -R157.reuse ;  /* 0x0000008625b17223 */ /* 0x100fe2000001089d */
[----:B--2---:R-:W-:Y:S01]  /*23120*/  F2FP.BF16.PACK_AB R128, R155, R156 ;  /* 0x0000009c9b80723e */ /* 0x004fe200000010ff */
[-CC-:B------:R-:W-:Y:S02]  /*23130*/  FFMA.FTZ R178, R40, R134.reuse, -R157.reuse ;  /* 0x0000008628b27223 */ /* 0x180fe4000001089d */
[-C--:B------:R-:W-:Y:S02]  /*23140*/  FFMA.FTZ R179, R41, R134.reuse, -R157 ;  /* 0x0000008629b37223 */ /* 0x080fe4000001089d */
[-CC-:B------:R-:W-:Y:S01]  /*23150*/  FFMA.FTZ R180, R46, R134.reuse, -R159.reuse ;  /* 0x000000862eb47223 */ /* 0x180fe2000001089f */
[----:B------:R-:W-:Y:S01]  /*23160*/  MUFU.EX2 R166, R166 ;  /* 0x000000a600a67308 */ /* 0x000fe20000000800 */
[-CC-:B------:R-:W-:Y:S02]  /*23170*/  FFMA.FTZ R181, R47, R134.reuse, -R159.reuse ;  /* 0x000000862fb57223 */ /* 0x180fe4000001089f */
[-CC-:B------:R-:W-:Y:S02]  /*23180*/  FFMA.FTZ R182, R50, R134.reuse, -R159.reuse ;  /* 0x0000008632b67223 */ /* 0x180fe4000001089f */
[-C--:B------:R-:W-:Y:S02]  /*23190*/  FFMA.FTZ R183, R51, R134.reuse, -R159 ;  /* 0x0000008633b77223 */ /* 0x080fe4000001089f */
[-CC-:B------:R-:W-:Y:S02]  /*231a0*/  FFMA.FTZ R184, R44, R134.reuse, -R157.reuse ;  /* 0x000000862cb87223 */ /* 0x180fe4000001089d */
[-CC-:B------:R-:W-:Y:S01]  /*231b0*/  FFMA.FTZ R185, R45, R134.reuse, -R157.reuse ;  /* 0x000000862db97223 */ /* 0x180fe2000001089d */
[----:B------:R-:W-:Y:S01]  /*231c0*/  MUFU.EX2 R167, R167 ;  /* 0x000000a700a77308 */ /* 0x000fe20000000800 */
[----:B------:R-:W-:Y:S01]  /*231d0*/  LDSM.16.MT88.4 R44, [R213+0x13000] ;  /* 0x01300000d52c783b */ /* 0x000fe20000004200 */
[--C-:B------:R-:W-:Y:S01]  /*231e0*/  FFMA.FTZ R186, R48, R134, -R157.reuse ;  /* 0x0000008630ba7223 */ /* 0x100fe2000001089d */
[----:B----4-:R-:W-:Y:S01]  /*231f0*/  F2FP.BF16.PACK_AB R130, R153, R154 ;  /* 0x0000009a9982723e */ /* 0x010fe200000010ff */
[----:B------:R-:W-:Y:S02]  /*23200*/  FFMA.FTZ R187, R49, R134, -R157 ;  /* 0x0000008631bb7223 */ /* 0x000fe4000001089d */
        /* <DEDUP_REMOVED lines=43> */
[--C-:B------:R-:W-:Y:S02]  /*234c0*/  FFMA.FTZ R144, R14, R134, -R159.reuse ;  /* 0x000000860e907223 */ /* 0x100fe4000001089f */
[C---:B------:R-:W-:Y:S02]  /*234d0*/  FMUL.FTZ R14, R2.reuse, R122 ;  /* 0x0000007a020e7220 */ /* 0x040fe40000410000 */
[C---:B--2---:R-:W-:Y:S01]  /*234e0*/  HMMA.16816.F32.BF16 R100, R128.reuse, R140, R100 ;  /* 0x0000008c8064723c */ /* 0x044fe20000041864 */
[----:B------:R-:W-:Y:S03]  /*234f0*/  MUFU.EX2 R178, R178 ;  /* 0x000000b200b27308 */ /* 0x000fe60000000800 */
[-C--:B------:R-:W-:Y:S02]  /*23500*/  FFMA.FTZ R145, R15, R134.reuse, -R159 ;  /* 0x000000860f917223 */ /* 0x080fe4000001089f */
[----:B------:R-:W-:Y:S02]  /*23510*/  FMUL.FTZ R15, R2, R123 ;  /* 0x0000007b020f7220 */ /* 0x000fe40000410000 */
[C---:B------:R-:W-:Y:S01]  /*23520*/  HMMA.16816.F32.BF16 R104, R128.reuse, R142, R104 ;  /* 0x0000008e8068723c */ /* 0x040fe20000041868 */
[----:B------:R-:W-:Y:S02]  /*23530*/  LDSM.16.MT88.4 R140, [R213+0xc800] ;  /* 0x00c80000d58c783b */ /* 0x000fe40000004200 */
[----:B------:R-:W-:Y:S01]  /*23540*/  MUFU.EX2 R144, R144 ;  /* 0x0000009000907308 */ /* 0x000fe20000000800 */
[--C-:B------:R-:W-:Y:S02]  /*23550*/  FFMA.FTZ R160, R12, R134, -R157.reuse ;  /* 0x000000860ca07223 */ /* 0x100fe4000001089d */
[----:B------:R-:W-:Y:S02]  /*23560*/  FMUL.FTZ R12, R3, R120 ;  /* 0x00000078030c7220 */ /* 0x000fe40000410000 */
[----:B------:R-:W-:Y:S04]  /*23570*/  FFMA.FTZ R161, R13, R134, -R157 ;  /* 0x000000860da17223 */ /* 0x000fe8000001089d */
[C---:B------:R-:W-:Y:S01]  /*23580*/  FMUL.FTZ R13, R3.reuse, R121 ;  /* 0x00000079030d7220 */ /* 0x040fe20000410000 */
[----:B------:R-:W2:Y:S01]  /*23590*/  MUFU.EX2 R145, R145 ;  /* 0x0000009100917308 */ /* 0x000ea20000000800 */
[----:B------:R-:W4:Y:S01]  /*235a0*/  LDSM.16.MT88.4 R120, [R216+0xc800] ;  /* 0x00c80000d878783b */ /* 0x000f220000004200 */
[C---:B------:R-:W-:Y:S02]  /*235b0*/  FMUL.FTZ R110, R2.reuse, R110 ;  /* 0x0000006e026e7220 */ /* 0x040fe40000410000 */
[----:B------:R-:W-:Y:S02]  /*235c0*/  FMUL.FTZ R111, R2, R111 ;  /* 0x0000006f026f7220 */ /* 0x000fe40000410000 */
[C---:B------:R-:W-:Y:S02]  /*235d0*/  FMUL.FTZ R108, R3.reuse, R108 ;  /* 0x0000006c036c7220 */ /* 0x040fe40000410000 */
[----:B------:R-:W-:Y:S02]  /*235e0*/  FMUL.FTZ R109, R3, R109 ;  /* 0x0000006d036d7220 */ /* 0x000fe40000410000 */
[-CC-:B------:R-:W-:Y:S01]  /*235f0*/  FFMA.FTZ R146, R18, R134.reuse, -R159.reuse ;  /* 0x0000008612927223 */ /* 0x180fe2000001089f */
[----:B------:R-:W-:Y:S01]  /*23600*/  MUFU.EX2 R160, R160 ;  /* 0x000000a000a07308 */ /* 0x000fe20000000800 */
[-C--:B------:R-:W-:Y:S02]  /*23610*/  FFMA.FTZ R147, R19, R134.reuse, -R159 ;  /* 0x0000008613937223 */ /* 0x080fe4000001089f */
[-CC-:B------:R-:W-:Y:S01]  /*23620*/  FFMA.FTZ R162, R16, R134.reuse, -R157.reuse ;  /* 0x0000008610a27223 */ /* 0x180fe2000001089d */
[C---:B---3--:R-:W-:Y:S03]  /*23630*/  HMMA.16816.F32.BF16 R108, R128.reuse, R124, R108 ;  /* 0x0000007c806c723c */ /* 0x048fe6000004186c */
[----:B------:R-:W-:Y:S02]  /*23640*/  FFMA.FTZ R163, R17, R134, -R157 ;  /* 0x0000008611a37223 */ /* 0x000fe4000001089d */
        /* <DEDUP_REMOVED lines=15> */
[--C-:B------:R-:W-:Y:S01]  /*23740*/  FFMA.FTZ R164, R22, R134, -R159.reuse ;  /* 0x0000008616a47223 */ /* 0x100fe2000001089f */
[----:B------:R-:W-:Y:S03]  /*23750*/  F2FP.BF16.PACK_AB R22, R171, R170 ;  /* 0x000000aaab16723e */ /* 0x000fe600000010ff */
[----:B------:R-:W-:Y:S01]  /*23760*/  FFMA.FTZ R165, R23, R134, -R159 ;  /* 0x0000008617a57223 */ /* 0x000fe2000001089f */
[----:B------:R-:W-:Y:S01]  /*23770*/  HMMA.16816.F32.BF16 R112, R128, R138, R112 ;  /* 0x0000008a8070723c */ /* 0x000fe20000041870 */
[----:B------:R-:W5:Y:S01]  /*23780*/  LDSM.16.MT88.4 R128, [R212+0xc800] ;  /* 0x00c80000d480783b */ /* 0x000f620000004200 */
[----:B------:R-:W-:Y:S01]  /*23790*/  MUFU.EX2 R162, R162 ;  /* 0x000000a200a27308 */ /* 0x000fe20000000800 */
[----:B------:R-:W-:Y:S01]  /*237a0*/  F2FP.BF16.PACK_AB R23, R167, R166 ;  /* 0x000000a6a717723e */ /* 0x000fe200000010ff */
[--C-:B------:R-:W-:Y:S01]  /*237b0*/  FFMA.FTZ R168, R20, R134, -R157.reuse ;  /* 0x0000008614a87223 */ /* 0x100fe2000001089d */
[----:B--2---:R-:W-:Y:S01]  /*237c0*/  F2FP.BF16.PACK_AB R119, R147, R146 ;  /* 0x000000929377723e */ /* 0x004fe200000010ff */
[-C--:B------:R-:W-:Y:S03]  /*237d0*/  FFMA.FTZ R169, R21, R134.reuse, -R157 ;  /* 0x0000008615a97223 */ /* 0x080fe6000001089d */
[----:B------:R-:W-:Y:S03]  /*237e0*/  LDSM.16.MT88.4 R136, [R213+0x10800] ;  /* 0x01080000d588783b */ /* 0x000fe60000004200 */
[----:B------:R-:W2:Y:S01]  /*237f0*/  MUFU.EX2 R163, R163 ;  /* 0x000000a300a37308 */ /* 0x000ea20000000800 */
[-CC-:B------:R-:W-:Y:S02]  /*23800*/  FFMA.FTZ R54, R54, R134.reuse, -R159.reuse ;  /* 0x0000008636367223 */ /* 0x180fe4000001089f */
[--C-:B------:R-:W-:Y:S01]  /*23810*/  FFMA.FTZ R55, R55, R134, -R159.reuse ;  /* 0x0000008637377223 */ /* 0x100fe2000001089f */
[----:B-1----:R-:W-:Y:S01]  /*23820*/  F2FP.BF16.PACK_AB R116, R161, R160 ;  /* 0x000000a0a174723e */ /* 0x002fe200000010ff */
        /* <DEDUP_REMOVED lines=9> */
[----:B------:R-:W1:Y:S01]  /*238c0*/  MUFU.EX2 R165, R165 ;  /* 0x000000a500a57308 */ /* 0x000e620000000800 */
[-C--:B------:R-:W-:Y:S02]  /*238d0*/  FFMA.FTZ R66, R66, R134.reuse, -R159 ;  /* 0x0000008642427223 */ /* 0x080fe4000001089f */
[----:B------:R-:W-:Y:S01]  /*238e0*/  FFMA.FTZ R60, R60, R134, -R157 ;  /* 0x000000863c3c7223 */ /* 0x000fe2000001089d */
        /* <DEDUP_REMOVED lines=63> */
[-CC-:B------:R-:W-:Y:S01]  /*23ce0*/  FFMA.FTZ R141, R30, R134.reuse, -R159.reuse ;  /* 0x000000861e8d7223 */ /* 0x180fe2000001089f */
[----:B------:R-:W-:Y:S01]  /*23cf0*/  HMMA.16816.F32.BF16 R112, R116, R142, R112 ;  /* 0x0000008e7470723c */ /* 0x000fe20000041870 */
[----:B------:R-:W1:Y:S03]  /*23d00*/  LDSM.16.MT88.4 R116, [R212+0xd000] ;  /* 0x00d00000d474783b */ /* 0x000e660000004200 */
[-CC-:B------:R-:W-:Y:S02]  /*23d10*/  FFMA.FTZ R140, R31, R134.reuse, -R159.reuse ;  /* 0x000000861f8c7223 */ /* 0x180fe4000001089f */
[----:B------:R-:W-:Y:S01]  /*23d20*/  MUFU.EX2 R141, R141 ;  /* 0x0000008d008d7308 */ /* 0x000fe20000000800 */
[-CC-:B------:R-:W-:Y:S01]  /*23d30*/  FFMA.FTZ R142, R34, R134.reuse, -R159.reuse ;  /* 0x00000086228e7223 */ /* 0x180fe2000001089f */
[C---:B----4-:R-:W-:Y:S01]  /*23d40*/  HMMA.16816.F32.BF16 R4, R20.reuse, R128, R4 ;  /* 0x000000801404723c */ /* 0x050fe20000041804 */
[----:B------:R-:W-:Y:S04]  /*23d50*/  LDSM.16.MT88.4 R28, [R216+0xd800] ;  /* 0x00d80000d81c783b */ /* 0x000fe80000004200 */
[-CC-:B------:R-:W-:Y:S03]  /*23d60*/  FFMA.FTZ R143, R35, R134.reuse, -R159.reuse ;  /* 0x00000086238f7223 */ /* 0x180fe6000001089f */
        /* <DEDUP_REMOVED lines=32> */
[-CC-:B------:R-:W-:Y:S01]  /*23f70*/  FFMA.FTZ R137, R38, R134.reuse, -R159.reuse ;  /* 0x0000008626897223 */ /* 0x180fe2000001089f */
[----:B------:R-:W-:Y:S04]  /*23f80*/  HMMA.16816.F32.BF16 R112, R20, R138, R112 ;  /* 0x0000008a1470723c */ /* 0x000fe80000041870 */
[-CC-:B------:R-:W-:Y:S01]  /*23f90*/  FFMA.FTZ R136, R39, R134.reuse, -R159.reuse ;  /* 0x0000008627887223 */ /* 0x180fe2000001089f */
[----:B------:R-:W-:Y:S01]  /*23fa0*/  MUFU.EX2 R137, R137 ;  /* 0x0000008900897308 */ /* 0x000fe20000000800 */
[----:B------:R-:W-:Y:S01]  /*23fb0*/  LDSM.16.MT88.4 R36, [R216+0xe000] ;  /* 0x00e00000d824783b */ /* 0x000fe20000004200 */
[----:B---3--:R-:W-:Y:S01]  /*23fc0*/  F2FP.BF16.PACK_AB R21, R140, R141 ;  /* 0x0000008d8c15723e */ /* 0x008fe200000010ff */
[--C-:B------:R-:W-:Y:S01]  /*23fd0*/  FFMA.FTZ R138, R42, R134, -R159.reuse ;  /* 0x000000862a8a7223 */ /* 0x100fe2000001089f */
[----:B-----5:R-:W-:Y:S03]  /*23fe0*/  F2FP.BF16.PACK_AB R23, R143, R142 ;  /* 0x0000008e8f17723e */ /* 0x020fe600000010ff */
[----:B------:R-:W-:Y:S01]  /*23ff0*/  F2FP.BF16.PACK_AB R20, R173, R172 ;  /* 0x000000acad14723e */ /* 0x000fe200000010ff */
[--C-:B------:R-:W-:Y:S01]  /*24000*/  FFMA.FTZ R139, R43, R134, -R159.reuse ;  /* 0x000000862b8b7223 */ /* 0x100fe2000001089f */
[----:B------:R-:W-:Y:S01]  /*24010*/  F2FP.BF16.PACK_AB R22, R175, R174 ;  /* 0x000000aeaf16723e */ /* 0x000fe200000010ff */
[----:B------:R-:W-:Y:S01]  /*24020*/  LDSM.16.MT88.4 R40, [R213+0x12000] ;  /* 0x01200000d528783b */ /* 0x000fe20000004200 */
[----:B------:R-:W2:Y:S01]  /*24030*/  MUFU.EX2 R136, R136 ;  /* 0x0000008800887308 */ /* 0x000ea20000000800 */
[----:B------:R-:W-:Y:S02]  /*24040*/  FFMA.FTZ R159, R67, R134, -R159 ;  /* 0x00000086439f7223 */ /* 0x000fe4000001089f */
        /* <DEDUP_REMOVED lines=125> */
[-CC-:B------:R-:W-:Y:S01]  /*24820*/  FFMA.FTZ R33, R61, R134.reuse, -R157.reuse ;  /* 0x000000863d217223 */ /* 0x180fe2000001089d */
[C---:B------:R-:W-:Y:S04]  /*24830*/  HMMA.16816.F32.BF16 R72, R20.reuse, R34, R72 ;  /* 0x000000221448723c */ /* 0x040fe80000041848 */
[-CC-:B------:R-:W-:Y:S01]  /*24840*/  FFMA.FTZ R32, R64, R134.reuse, -R157.reuse ;  /* 0x0000008640207223 */ /* 0x180fe2000001089d */
[----:B------:R-:W3:Y:S01]  /*24850*/  MUFU.EX2 R33, R33 ;  /* 0x0000002100217308 */ /* 0x000ee20000000800 */
[----:B------:R-:W-:Y:S02]  /*24860*/  FFMA.FTZ R157, R65, R134, -R157 ;  /* 0x00000086419d7223 */ /* 0x000fe4000001089d */
        /* <DEDUP_REMOVED lines=49> */
.L_x_3202:
        /* <DEDUP_REMOVED lines=11> */
.L_x_3225:
[----:B--23--:R-:W-:Y:S01]  /*24c30*/  FADD.FTZ R240, R5, R240 ;  /* 0x000000f005f07221 */ /* 0x00cfe20000010000 */
[----:B------:R-:W-:Y:S05]  /*24c40*/  BRA.DIV ~URZ, `(.L_x_3213) ;  /* 0x000017127f007947 */ /* 0x000fea000b800000 */
[----:B------:R-:W2:Y:S04]  /*24c50*/  SHFL.BFLY PT, R8, R241, 0x2, 0x1f ;  /* 0x0c401f00f1087f89 */ /* 0x000ea800000e0000 */
[----:B------:R-:W3:Y:S01]  /*24c60*/  SHFL.BFLY PT, R9, R240, 0x1, 0x1f ;  /* 0x0c201f00f0097f89 */ /* 0x000ee200000e0000 */
[----:B--2---:R-:W-:Y:S02]  /*24c70*/  FADD.FTZ R8, R8, R241 ;  /* 0x000000f108087221 */ /* 0x004fe40000010000 */
[----:B---3--:R-:W-:-:S03]  /*24c80*/  FADD.FTZ R9, R240, R9 ;  /* 0x00000009f0097221 */ /* 0x008fc60000010000 */
[----:B------:R2:W3:Y:S04]  /*24c90*/  SHFL.BFLY PT, R5, R8, 0x1, 0x1f ;  /* 0x0c201f0008057f89 */ /* 0x0004e800000e0000 */
.L_x_3226:
        /* <DEDUP_REMOVED lines=73> */
[----:B---3--:R-:W-:Y:S01]  /*25130*/  SHF.R.S32.HI R11, RZ, 0x1f, R0 ;  /* 0x0000001fff0b7819 */ /* 0x008fe20000011400 */
[----:B------:R-:W-:Y:S01]  /*25140*/  FMUL.FTZ R87, R3, R87 ;  /* 0x0000005703577220 */ /* 0x000fe20000410000 */
[----:B------:R-:W-:Y:S01]  /*25150*/  F2FP.BF16.PACK_AB R78, R79, R78 ;  /* 0x0000004e4f4e723e */ /* 0x000fe200000010ff */
[----:B------:R-:W-:Y:S01]  /*25160*/  FMUL.FTZ R86, R3, R86 ;  /* 0x0000005603567220 */ /* 0x000fe20000410000 */
[----:B------:R-:W-:Y:S01]  /*25170*/  LEA.HI R4, R11, R0, RZ, 0x2 ;  /* 0x000000000b047211 */ /* 0x000fe200078f10ff */
[----:B------:R-:W-:Y:S01]  /*25180*/  FMUL.FTZ R91, R3, R91 ;  /* 0x0000005b035b7220 */ /* 0x000fe20000410000 */
[----:B------:R-:W-:Y:S01]  /*25190*/  F2FP.BF16.PACK_AB R82, R83, R82 ;  /* 0x000000525352723e */ /* 0x000fe200000010ff */
[C---:B------:R-:W-:Y:S01]  /*251a0*/  FMUL.FTZ R90, R3.reuse, R90 ;  /* 0x0000005a035a7220 */ /* 0x040fe20000410000 */
[--C-:B------:R-:W-:Y:S01]  /*251b0*/  SHF.R.S32.HI R13, RZ, 0x2, R4.reuse ;  /* 0x00000002ff0d7819 */ /* 0x100fe20000011404 */
[C---:B------:R-:W-:Y:S01]  /*251c0*/  FMUL.FTZ R95, R3.reuse, R95 ;  /* 0x0000005f035f7220 */ /* 0x040fe20000410000 */
[----:B--2---:R-:W-:Y:S01]  /*251d0*/  SHF.R.S32.HI R8, RZ, 0x1f, R4 ;  /* 0x0000001fff087819 */ /* 0x004fe20000011404 */
[----:B------:R-:W-:Y:S01]  /*251e0*/  FMUL.FTZ R94, R3, R94 ;  /* 0x0000005e035e7220 */ /* 0x000fe20000410000 */
[----:B------:R-:W-:Y:S01]  /*251f0*/  F2FP.BF16.PACK_AB R86, R87, R86 ;  /* 0x000000565756723e */ /* 0x000fe200000010ff */
[C---:B------:R-:W-:Y:S01]  /*25200*/  FMUL.FTZ R99, R3.reuse, R99 ;  /* 0x0000006303637220 */ /* 0x040fe20000410000 */
[----:B------:R-:W-:Y:S01]  /*25210*/  LEA.HI R8, R8, R13, RZ, 0x3 ;  /* 0x0000000d08087211 */ /* 0x000fe200078f18ff */
[----:B------:R-:W-:Y:S01]  /*25220*/  FMUL.FTZ R98, R3, R98 ;  /* 0x0000006203627220 */ /* 0x000fe20000410000 */
[----:B------:R-:W-:Y:S01]  /*25230*/  F2FP.BF16.PACK_AB R90, R91, R90 ;  /* 0x0000005a5b5a723e */ /* 0x000fe200000010ff */
[C---:B------:R-:W-:Y:S01]  /*25240*/  FMUL.FTZ R103, R3.reuse, R103 ;  /* 0x0000006703677220 */ /* 0x040fe20000410000 */
[----:B------:R-:W-:Y:S01]  /*25250*/  LOP3.LUT R8, R8, 0xfffffff8, RZ, 0xc0, !PT ;  /* 0xfffffff808087812 */ /* 0x000fe200078ec0ff */
[----:B------:R-:W-:Y:S01]  /*25260*/  FMUL.FTZ R102, R3, R102 ;  /* 0x0000006603667220 */ /* 0x000fe20000410000 */
[----:B------:R-:W-:Y:S01]  /*25270*/  F2FP.BF16.PACK_AB R94, R95, R94 ;  /* 0x0000005e5f5e723e */ /* 0x000fe200000010ff */
[----:B------:R-:W-:Y:S01]  /*25280*/  FMUL.FTZ R107, R3, R107 ;  /* 0x0000006b036b7220 */ /* 0x000fe20000410000 */
[----:B------:R-:W-:Y:S01]  /*25290*/  IADD3 R8, R13, -R8, RZ ;  /* 0x800000080d087210 */ /* 0x000fe20007ffe0ff */
[C---:B------:R-:W-:Y:S01]  /*252a0*/  FMUL.FTZ R106, R3.reuse, R106 ;  /* 0x0000006a036a7220 */ /* 0x040fe20000410000 */
[----:B------:R-:W-:Y:S01]  /*252b0*/  LOP3.LUT R13, R4, 0x3ffffffc, RZ, 0xc0, !PT ;  /* 0x3ffffffc040d7812 */ /* 0x000fe200078ec0ff */
[C---:B------:R-:W-:Y:S01]  /*252c0*/  FMUL.FTZ R111, R3.reuse, R111 ;  /* 0x0000006f036f7220 */ /* 0x040fe20000410000 */
[----:B------:R-:W-:Y:S01]  /*252d0*/  SHF.L.U32 R10, R8, 0x6, RZ ;  /* 0x00000006080a7819 */ /* 0x000fe200000006ff */
[----:B------:R-:W-:Y:S01]  /*252e0*/  FMUL.FTZ R110, R3, R110 ;  /* 0x0000006e036e7220 */ /* 0x000fe20000410000 */
[----:B------:R-:W-:Y:S01]  /*252f0*/  IADD3 R13, -R13, R0, RZ ;  /* 0x000000000d0d7210 */ /* 0x000fe20007ffe1ff */
[C---:B------:R-:W-:Y:S01]  /*25300*/  FMUL.FTZ R123, R3.reuse, R123 ;  /* 0x0000007b037b7220 */ /* 0x040fe20000410000 */
[----:B------:R-:W-:Y:S01]  /*25310*/  LOP3.LUT R10, R10, 0x1c0, RZ, 0xc0, !PT ;  /* 0x000001c00a0a7812 */ /* 0x000fe200078ec0ff */
[C---:B------:R-:W-:Y:S01]  /*25320*/  FMUL.FTZ R122, R3.reuse, R122 ;  /* 0x0000007a037a7220 */ /* 0x040fe20000410000 */
[----:B------:R-:W-:Y:S01]  /*25330*/  LOP3.LUT R12, R8, 0x1, RZ, 0xc0, !PT ;  /* 0x00000001080c7812 */ /* 0x000fe200078ec0ff */
[C---:B------:R-:W-:Y:S01]  /*25340*/  FMUL.FTZ R119, R3.reuse, R119 ;  /* 0x0000007703777220 */ /* 0x040fe20000410000 */
[----:B------:R-:W-:Y:S01]  /*25350*/  LEA.HI R10, R10, R10, RZ, 0x1d ;  /* 0x0000000a0a0a7211 */ /* 0x000fe200078fe8ff */
[C---:B------:R-:W-:Y:S01]  /*25360*/  FMUL.FTZ R118, R3.reuse, R118 ;  /* 0x0000007603767220 */ /* 0x040fe20000410000 */
[----:B------:R-:W-:Y:S01]  /*25370*/  ISETP.NE.U32.AND P0, PT, R12, 0x1, PT ;  /* 0x000000010c00780c */ /* 0x000fe20003f05070 */
[----:B------:R-:W-:Y:S01]  /*25380*/  FMUL.FTZ R115, R3, R115 ;  /* 0x0000007303737220 */ /* 0x000fe20000410000 */
[----:B------:R-:W-:Y:S01]  /*25390*/  F2FP.BF16.PACK_AB R98, R99, R98 ;  /* 0x000000626362723e */ /* 0x000fe200000010ff */
[----:B------:R-:W-:Y:S01]  /*253a0*/  FMUL.FTZ R114, R3, R114 ;  /* 0x0000007203727220 */ /* 0x000fe20000410000 */
[----:B------:R-:W-:-:S02]  /*253b0*/  LEA.HI R3, R11, R0, RZ, 0x5 ;  /* 0x000000000b037211 */ /* 0x000fc400078f28ff */
[----:B------:R-:W-:Y:S02]  /*253c0*/  R2P PR, R8, 0x6 ;  /* 0x0000000608007804 */ /* 0x000fe40000000000 */
[----:B------:R-:W-:Y:S02]  /*253d0*/  SHF.R.S32.HI R4, RZ, 0x5, R3 ;  /* 0x00000005ff047819 */ /* 0x000fe40000011403 */
[----:B------:R-:W-:Y:S02]  /*253e0*/  MOV R8, 0x20 ;  /* 0x0000002000087802 */ /* 0x000fe40000000f00 */
[----:B------:R-:W-:Y:S02]  /*253f0*/  LEA R13, R4, R13, 0x9 ;  /* 0x0000000d040d7211 */ /* 0x000fe400078e48ff */
[----:B------:R-:W-:Y:S02]  /*25400*/  SEL R8, R8, 0xffffffe0, !P1 ;  /* 0xffffffe008087807 */ /* 0x000fe40004800000 */
[----:B------:R-:W-:-:S02]  /*25410*/  LEA R10, R13, R10, 0x1 ;  /* 0x0000000a0d0a7211 */ /* 0x000fc400078e08ff */
[----:B------:R-:W-:Y:S02]  /*25420*/  F2FP.BF16.PACK_AB R102, R103, R102 ;  /* 0x000000666766723e */ /* 0x000fe400000010ff */
[----:B------:R-:W-:Y:S02]  /*25430*/  SHF.L.U32 R13, R10, 0x1, RZ ;  /* 0x000000010a0d7819 */ /* 0x000fe400000006ff */
[----:B------:R-:W-:Y:S02]  /*25440*/  MOV R10, 0x40 ;  /* 0x00000040000a7802 */ /* 0x000fe40000000f00 */
[C---:B------:R-:W-:Y:S01]  /*25450*/  IADD3 R15, R13.reuse, -0x10, RZ ;  /* 0xfffffff00d0f7810 */ /* 0x040fe20007ffe0ff */
[----:B------:R-:W-:Y:S01]  /*25460*/  STS [R13], R128 ;  /* 0x000000800d007388 */ /* 0x000fe20000000800 */
[C---:B------:R-:W-:Y:S02]  /*25470*/  @P0 IADD3 R15, R13.reuse, 0x10, RZ ;  /* 0x000000100d0f0810 */ /* 0x040fe40007ffe0ff */
[----:B------:R-:W-:Y:S01]  /*25480*/  SEL R10, R10, 0xffffffc0, !P2 ;  /* 0xffffffc00a0a7807 */ /* 0x000fe20005000000 */
[----:B------:R-:W-:Y:S01]  /*25490*/  STS [R13+0x400], R130 ;  /* 0x000400820d007388 */ /* 0x000fe20000000800 */
[----:B------:R-:W-:-:S02]  /*254a0*/  IADD3 R17, R13, R8, RZ ;  /* 0x000000080d117210 */ /* 0x000fc40007ffe0ff */
[-C--:B------:R-:W-:Y:S01]  /*254b0*/  IADD3 R19, R8, R15.reuse, RZ ;  /* 0x0000000f08137210 */ /* 0x080fe20007ffe0ff */
[----:B------:R-:W-:Y:S01]  /*254c0*/  STS [R15], R124 ;  /* 0x0000007c0f007388 */ /* 0x000fe20000000800 */
[-C--:B------:R-:W-:Y:S02]  /*254d0*/  IADD3 R21, R13, R10.reuse, RZ ;  /* 0x0000000a0d157210 */ /* 0x080fe40007ffe0ff */
[----:B------:R-:W-:Y:S01]  /*254e0*/  IADD3 R23, R10, R15, RZ ;  /* 0x0000000f0a177210 */ /* 0x000fe20007ffe0ff */
[----:B------:R-:W-:Y:S01]  /*254f0*/  STS [R15+0x400], R126 ;  /* 0x0004007e0f007388 */ /* 0x000fe20000000800 */
[-C--:B------:R-:W-:Y:S02]  /*25500*/  IADD3 R25, R17, R10.reuse, RZ ;  /* 0x0000000a11197210 */ /* 0x080fe40007ffe0ff */
[----:B------:R-:W-:Y:S01]  /*25510*/  IADD3 R27, R19, R10, RZ ;  /* 0x0000000a131b7210 */ /* 0x000fe20007ffe0ff */
[----:B------:R-:W-:Y:S01]  /*25520*/  STS [R17], R68 ;  /* 0x0000004411007388 */ /* 0x000fe20000000800 */
[----:B------:R-:W-:-:S02]  /*25530*/  F2FP.BF16.PACK_AB R106, R107, R106 ;  /* 0x0000006a6b6a723e */ /* 0x000fc400000010ff */
[----:B------:R-:W-:Y:S01]  /*25540*/  F2FP.BF16.PACK_AB R110, R111, R110 ;  /* 0x0000006e6f6e723e */ /* 0x000fe200000010ff */
[----:B------:R-:W-:Y:S01]  /*25550*/  STS [R17+0x400], R70 ;  /* 0x0004004611007388 */ /* 0x000fe20000000800 */
[----:B------:R-:W-:Y:S02]  /*25560*/  F2FP.BF16.PACK_AB R122, R123, R122 ;  /* 0x0000007a7b7a723e */ /* 0x000fe400000010ff */
[----:B------:R-:W-:Y:S01]  /*25570*/  ISETP.NE.AND P0, PT, R233, -0x1, PT ;  /* 0xffffffffe900780c */ /* 0x000fe20003f05270 */
[----:B------:R-:W-:Y:S01]  /*25580*/  STS [R19], R72 ;  /* 0x0000004813007388 */ /* 0x000fe20000000800 */
[----:B------:R-:W-:Y:S02]  /*25590*/  F2FP.BF16.PACK_AB R118, R119, R118 ;  /* 0x000000767776723e */ /* 0x000fe400000010ff */
[----:B------:R-:W-:Y:S01]  /*255a0*/  F2FP.BF16.PACK_AB R114, R115, R114 ;  /* 0x000000727372723e */ /* 0x000fe200000010ff */
[----:B------:R-:W-:Y:S04]  /*255b0*/  STS [R19+0x400], R74 ;  /* 0x0004004a13007388 */ /* 0x000fe80000000800 */
[----:B------:R-:W-:Y:S04]  /*255c0*/  STS [R21], R76 ;  /* 0x0000004c15007388 */ /* 0x000fe80000000800 */
[----:B------:R-:W-:Y:S04]  /*255d0*/  STS [R21+0x400], R78 ;  /* 0x0004004e15007388 */ /* 0x000fe80000000800 */
        /* <DEDUP_REMOVED lines=9> */
[----:B------:R2:W-:Y:S04]  /*25670*/  STS [R15+0x2400], R98 ;  /* 0x002400620f007388 */ /* 0x0005e80000000800 */
[----:B------:R-:W-:Y:S04]  /*25680*/  STS [R17+0x2000], R100 ;  /* 0x0020006411007388 */ /* 0x000fe80000000800 */
        /* <DEDUP_REMOVED lines=11> */
[----:B------:R-:W3:Y:S04]  /*25740*/  LD.E.U8 R8, [R6.64+0x1c8] ;  /* 0x0001c80406087980 */ /* 0x000ee8000c101100 */
[----:B--2---:R-:W2:Y:S04]  /*25750*/  @!P0 LD.E.64 R14, [R6.64+0x80] ;  /* 0x00008004060e8980 */ /* 0x004ea8000c101b00 */
[----:B------:R-:W4:Y:S01]  /*25760*/  LD.E.64 R52, [R6.64+0x88] ;  /* 0x0000880406347980 */ /* 0x000f22000c101b00 */
[----:B------:R-:W1:Y:S08]  /*25770*/  @P4 MUFU.LG2 R13, R9 ;  /* 0x00000009000d4308 */ /* 0x000e700000000c00 */
[----:B------:R-:W1:Y:S01]  /*25780*/  @P3 MUFU.LG2 R5, R5 ;  /* 0x0000000500053308 */ /* 0x000e620000000c00 */
[----:B------:R-:W-:Y:S01]  /*25790*/  @!P0 SHF.R.S32.HI R12, RZ, 0x1f, R229 ;  /* 0x0000001fff0c8819 */ /* 0x000fe200000114e5 */
[----:B------:R2:W5:Y:S01]  /*257a0*/  LD.E.64 R50, [R6.64+0x90] ;  /* 0x0000900406327980 */ /* 0x000562000c101b00 */
[----:B------:R-:W-:Y:S01]  /*257b0*/  BSSY B0, `(.L_x_3214) ;  /* 0x000001e000007945 */ /* 0x000fe20003800000 */
[----:B------:R-:W-:Y:S01]  /*257c0*/  MOV R10, 0x7f800000 ;  /* 0x7f800000000a7802 */ /* 0x000fe20000000f00 */
[----:B-1----:R-:W-:Y:S01]  /*257d0*/  @P4 FMUL.FTZ R13, R13, 0.69314718246459960938 ;  /* 0x3f3172180d0d4820 */ /* 0x002fe20000410000 */
[----:B------:R-:W-:-:S03]  /*257e0*/  MOV R44, 0x7f800000 ;  /* 0x7f800000002c7802 */ /* 0x000fc60000000f00 */
[----:B-----5:R-:W-:Y:S02]  /*257f0*/  @P4 FFMA.FTZ R10, R133, R2, R13 ;  /* 0x00000002850a4223 */ /* 0x020fe4000001000d */
[----:B------:R-:W-:-:S04]  /*25800*/  @P3 FMUL.FTZ R9, R5, 0.69314718246459960938 ;  /* 0x3f31721805093820 */ /* 0x000fc80000410000 */
[----:B------:R-:W-:Y:S01]  /*25810*/  @P3 FFMA.FTZ R44, R132, R2, R9 ;  /* 0x00000002842c3223 */ /* 0x000fe20000010009 */
[----:B---3--:R-:W-:Y:S01]  /*25820*/  ISETP.NE.AND P1, PT, R8, RZ, PT ;  /* 0x000000ff0800720c */ /* 0x008fe20003f25270 */
[----:B--2---:R-:W-:Y:S02]  /*25830*/  @!P0 IMAD R15, R15, R229, RZ ;  /* 0x000000e50f0f8224 */ /* 0x004fe400078e02ff */
[-C--:B----4-:R-:W-:Y:S02]  /*25840*/  @P0 IMAD R8, R53, R233.reuse, RZ ;  /* 0x000000e935080224 */ /* 0x090fe400078e02ff */
[----:B------:R-:W-:-:S04]  /*25850*/  @P0 IMAD.WIDE.U32 R16, R52, R233, RZ ;  /* 0x000000e934100225 */ /* 0x000fc800078e00ff */
[C---:B------:R-:W-:Y:S02]  /*25860*/  @!P0 IMAD R12, R14.reuse, R12, R15 ;  /* 0x0000000c0e0c8224 */ /* 0x040fe400078e020f */
[----:B------:R-:W-:Y:S01]  /*25870*/  @!P0 IMAD.WIDE.U32 R14, R14, R229, RZ ;  /* 0x000000e50e0e8225 */ /* 0x000fe200078e00ff */
[----:B------:R-:W-:Y:S02]  /*25880*/  @P0 IADD3 R5, R17, R8, RZ ;  /* 0x0000000811050210 */ /* 0x000fe40007ffe0ff */
        /* <DEDUP_REMOVED lines=11> */
.L_x_3215:
[----:B------:R-:W-:Y:S02]  /*25940*/  ULDC.64 UR4, c[0x0][0x118] ;  /* 0x0000460000047ab9 */ /* 0x000fe40000000a00 */
[----:B------:R-:W2:Y:S04]  /*25950*/  LD.E R2, [R6.64+0x60] ;  /* 0x0000600406027980 */ /* 0x000ea8000c101900 */
[----:B------:R-:W3:Y:S01]  /*25960*/  LD.E R46, [R6.64+0xb4] ;  /* 0x0000b404062e7980 */ /* 0x000ee2000c101900 */
[----:B--2---:R-:W-:-:S04]  /*25970*/  IMAD R229, R2, R229, R232 ;  /* 0x000000e502e57224 */ /* 0x004fc800078e02e8 */
[----:B---3--:R-:W-:Y:S02]  /*25980*/  IMAD R46, R46, R229, RZ ;  /* 0x000000e52e2e7224 */ /* 0x008fe400078e02ff */
.L_x_3216:
[----:B------:R-:W-:Y:S05]  /*25990*/  BSYNC B0 ;  /* 0x0000000000007941 */ /* 0x000fea0003800000 */
.L_x_3214:
        /* <DEDUP_REMOVED lines=12> */
[----:B------:R-:W-:-:S05]  /*25a60*/  LOP3.LUT R47, R47, 0xffffffc, RZ, 0xc0, !PT ;  /* 0x0ffffffc2f2f7812 */ /* 0x000fca00078ec0ff */
[----:B------:R-:W-:Y:S01]  /*25a70*/  IMAD.IADD R3, R4, 0x1, -R47 ;  /* 0x0000000104037824 */ /* 0x000fe200078e0a2f */
        /* <DEDUP_REMOVED lines=13> */
[----:B------:R-:W-:-:S04]  /*25b50*/  LEA.HI R48, R48, R9, RZ, 0x2 ;  /* 0x0000000930307211 */ /* 0x000fc800078f10ff */
[----:B------:R-:W-:-:S05]  /*25b60*/  SHF.R.S32.HI R48, RZ, 0x2, R48 ;  /* 0x00000002ff307819 */ /* 0x000fca0000011430 */
[----:B------:R-:W-:Y:S01]  /*25b70*/  IMAD R3, R3, 0x10, R48 ;  /* 0x0000001003037824 */ /* 0x000fe200078e0230 */
[----:B------:R-:W-:Y:S05]  /*25b80*/  @P0 BRA `(.L_x_3218) ;  /* 0x000000d000000947 */ /* 0x000fea0003800000 */
[----:B------:R-:W-:Y:S01]  /*25b90*/  IMAD R48, R231, 0x40, R46 ;  /* 0x00000040e7307824 */ /* 0x000fe200078e022e */
        /* <DEDUP_REMOVED lines=12> */
.L_x_3218:
[----:B------:R-:W-:Y:S05]  /*25c60*/  BSYNC B0 ;  /* 0x0000000000007941 */ /* 0x000fea0003800000 */
.L_x_3217:
[----:B------:R-:W-:Y:S01]  /*25c70*/  LEA.HI R3, R11, R0, RZ, 0x3 ;  /* 0x000000000b037211 */ /* 0x000fe200078f18ff */
[----:B------:R-:W-:Y:S01]  /*25c80*/  ULDC.64 UR4, c[0x0][0x118] ;  /* 0x0000460000047ab9 */ /* 0x000fe20000000a00 */
[----:B------:R-:W-:Y:S01]  /*25c90*/  IMAD.SHL.U32 R231, R231, 0x40, RZ ;  /* 0x00000040e7e77824 */ /* 0x000fe200078e00ff */
[----:B------:R-:W-:Y:S01]  /*25ca0*/  LEA.HI R45, R45, R2, RZ, 0x3 ;  /* 0x000000022d2d7211 */ /* 0x000fe200078f18ff */
[----:B-1----:R1:W5:Y:S01]  /*25cb0*/  LD.E R6, [R6.64+0xc0] ;  /* 0x0000c00406067980 */ /* 0x002362000c101900 */
[----:B------:R-:W-:Y:S01]  /*25cc0*/  LOP3.LUT R3, R3, 0xfffffff8, RZ, 0xc0, !PT ;  /* 0xfffffff803037812 */ /* 0x000fe200078ec0ff */
[----:B------:R-:W-:Y:S01]  /*25cd0*/  BSSY B0, `(.L_x_3219) ;  /* 0x0000024000007945 */ /* 0x000fe20003800000 */
[----:B------:R-:W-:-:S03]  /*25ce0*/  SHF.R.S32.HI R4, RZ, 0x1f, R232 ;  /* 0x0000001fff047819 */ /* 0x000fc600000114e8 */
[----:B------:R-:W-:Y:S01]  /*25cf0*/  IMAD.IADD R3, R0, 0x1, -R3 ;  /* 0x0000000100037824 */ /* 0x000fe200078e0a03 */
[----:B------:R-:W-:-:S03]  /*25d00*/  SHF.R.S32.HI R0, RZ, 0x1f, R231 ;  /* 0x0000001fff007819 */ /* 0x000fc600000114e7 */
[----:B----4-:R-:W-:Y:S02]  /*25d10*/  IMAD.SHL.U32 R10, R3, 0x8, RZ ;  /* 0x00000008030a7824 */ /* 0x010fe400078e00ff */
[----:B------:R-:W-:-:S03]  /*25d20*/  IMAD R3, R53, R231, RZ ;  /* 0x000000e735037224 */ /* 0x000fc600078e02ff */
[--C-:B------:R-:W-:Y:S01]  /*25d30*/  SHF.R.S32.HI R11, RZ, 0x1f, R10.reuse ;  /* 0x0000001fff0b7819 */ /* 0x100fe2000001140a */
[C---:B------:R-:W-:Y:S02]  /*25d40*/  IMAD R0, R52.reuse, R0, R3 ;  /* 0x0000000034007224 */ /* 0x040fe400078e0203 */
[----:B------:R-:W-:Y:S02]  /*25d50*/  IMAD R3, R51, R232, RZ ;  /* 0x000000e833037224 */ /* 0x000fe400078e02ff */
        /* <DEDUP_REMOVED lines=11> */
[----:B-1----:R-:W-:Y:S01]  /*25e10*/  IMAD.SHL.U32 R7, R5, 0x8, RZ ;  /* 0x0000000805077824 */ /* 0x002fe200078e00ff */
[----:B------:R-:W-:-:S04]  /*25e20*/  SHF.R.S32.HI R5, RZ, 0x1f, R45 ;  /* 0x0000001fff057819 */ /* 0x000fc8000001142d */
[----:B------:R-:W-:-:S03]  /*25e30*/  IADD3 R7, R7, 0x40, RZ ;  /* 0x0000004007077810 */ /* 0x000fc60007ffe0ff */
[----:B------:R-:W-:Y:S05]  /*25e40*/  @P0 BRA `(.L_x_3220) ;  /* 0x000000c000000947 */ /* 0x000fea0003800000 */
[----:B------:R-:W-:Y:S01]  /*25e50*/  IMAD R0, R53, R45, RZ ;  /* 0x0000002d35007224 */ /* 0x000fe200078e02ff */
        /* <DEDUP_REMOVED lines=11> */
.L_x_3220:
[----:B------:R-:W-:Y:S05]  /*25f10*/  BSYNC B0 ;  /* 0x0000000000007941 */ /* 0x000fea0003800000 */
.L_x_3219:
        /* <DEDUP_REMOVED lines=17> */
[----:B------:R1:W-:Y:S04]  /*26030*/  @!P1 ST.E.128 [R2.64], R32 ;  /* 0x0000002002009985 */ /* 0x0003e8000c101d04 */
[----:B------:R1:W-:Y:S02]  /*26040*/  @!P0 ST.E.128 [R2.64+0x80], R16 ;  /* 0x0000801002008985 */ /* 0x0003e4000c101d04 */
.L_x_3222:
[----:B------:R-:W-:Y:S05]  /*26050*/  BSYNC B0 ;  /* 0x0000000000007941 */ /* 0x000fea0003800000 */
.L_x_3221:
        /* <DEDUP_REMOVED lines=17> */
[----:B--2---:R1:W-:Y:S04]  /*26170*/  @!P1 ST.E.128 [R2.64], R28 ;  /* 0x0000001c02009985 */ /* 0x0043e8000c101d04 */
[----:B------:R1:W-:Y:S02]  /*26180*/  @!P0 ST.E.128 [R2.64+0x80], R12 ;  /* 0x0000800c02008985 */ /* 0x0003e4000c101d04 */
.L_x_3224:
[----:B------:R-:W-:Y:S05]  /*26190*/  BSYNC B0 ;  /* 0x0000000000007941 */ /* 0x000fea0003800000 */
.L_x_3223:
[----:B------:R-:W-:-:S04]  /*261a0*/  IADD3 R0, R45, 0x30, RZ ;  /* 0x000000302d007810 */ /* 0x000fc80007ffe0ff */
[----:B------:R-:W-:Y:S01]  /*261b0*/  ISETP.GE.AND P0, PT, R0, R231, PT ;  /* 0x000000e70000720c */ /* 0x000fe20003f06270 */
[----:B------:R-:W-:-:S12]  /*261c0*/  IMAD.MOV.U32 R231, RZ, RZ, 0x0 ;  /* 0x00000000ffe77424 */ /* 0x000fd800078e00ff */
[----:B------:R-:W-:Y:S05]  /*261d0*/  @P0 RET.REL.NODEC R230 `(_ZN5flash24flash_fwd_splitkv_kernelI23Flash_fwd_kernel_traitsILi128ELi64ELi128ELi4ELb0ELb0EN7cutlass10bfloat16_tE19Flash_kernel_traitsILi128ELi64ELi128ELi4ES3_EELb1ELb0ELb1ELb0ELb0ELb0ELb0ELb1EEEvNS_16Flash_fwd_paramsE) ;  /* 0xfffd9e20e6000950 */ /* 0x000fea0003c3ffff */
[----:B------:R-:W-:Y:S01]  /*261e0*/  IADD3 R45, P0, R45, 0x30, RZ ;  /* 0x000000302d2d7810 */ /* 0x000fe20007f1e0ff */
[----:B-1----:R-:W-:Y:S01]  /*261f0*/  IMAD.MOV.U32 R3, RZ, RZ, R47 ;  /* 0x000000ffff037224 */ /* 0x002fe200078e002f */
        /* <DEDUP_REMOVED lines=11> */
[----:B------:R1:W-:Y:S01]  /*262b0*/  @!P0 ST.E.128 [R4.64], R24 ;  /* 0x0000001804008985 */ /* 0x0003e2000c101d04 */
[----:B------:R-:W-:-:S13]  /*262c0*/  ISETP.GE.AND P0, PT, R7, R6, PT ;  /* 0x000000060700720c */ /* 0x000fda0003f06270 */
[----:B------:R-:W-:Y:S05]  /*262d0*/  @P0 RET.REL.NODEC R230 `(_ZN5flash24flash_fwd_splitkv_kernelI23Flash_fwd_kernel_traitsILi128ELi64ELi128ELi4ELb0ELb0EN7cutlass10bfloat16_tE19Flash_kernel_traitsILi128ELi64ELi128ELi4ES3_EELb1ELb0ELb1ELb0ELb0ELb0ELb0ELb1EEEvNS_16Flash_fwd_paramsE) ;  /* 0xfffd9d20e6000950 */ /* 0x000fea0003c3ffff */
[----:B------:R-:W-:Y:S01]  /*262e0*/  MOV R231, 0x0 ;  /* 0x0000000000e77802 */ /* 0x000fe20000000f00 */
[----:B------:R-:W-:Y:S02]  /*262f0*/  ULDC.64 UR4, c[0x0][0x118] ;  /* 0x0000460000047ab9 */ /* 0x000fe40000000a00 */
[----:B------:R4:W-:Y:S01]  /*26300*/  ST.E.128 [R4.64+0x80], R40 ;  /* 0x0000802804007985 */ /* 0x0009e2000c101d04 */
[----:B------:R-:W-:Y:S05]  /*26310*/  RET.REL.NODEC R230 `(_ZN5flash24flash_fwd_splitkv_kernelI23Flash_fwd_kernel_traitsILi128ELi64ELi128ELi4ELb0ELb0EN7cutlass10bfloat16_tE19Flash_kernel_traitsILi128ELi64ELi128ELi4ES3_EELb1ELb0ELb1ELb0ELb0ELb0ELb0ELb1EEEvNS_16Flash_fwd_paramsE) ;  /* 0xfffd9ce0e6007950 */ /* 0x000fea0003c3ffff */
.L_x_3212:
[----:B------:R-:W-:Y:S02]  /*26320*/  MOV R5, 0x2 ;  /* 0x0000000200057802 */ /* 0x000fe40000000f00 */
[----:B------:R-:W-:Y:S02]  /*26330*/  MOV R4, 0x26350 ;  /* 0x0002635000047802 */ /* 0x000fe40000000f00 */
[----:B-1---5:R-:W-:Y:S05]  /*26340*/  CALL.REL.NOINC `($__internal_20_$__cuda_sm70_shflsync_bfly_p) ;  /* 0x000000f000007944 */ /* 0x022fea0003c00000 */
[----:B-12---:R-:W-:Y:S05]  /*26350*/  BRA `(.L_x_3225) ;  /* 0xffffe8d000007947 */ /* 0x006fea000383ffff */
.L_x_3213:
[----:B------:R-:W-:Y:S02]  /*26360*/  MOV R5, 0x1 ;  /* 0x0000000100057802 */ /* 0x000fe40000000f00 */
[----:B------:R-:W-:Y:S02]  /*26370*/  MOV R4, 0x26390 ;  /* 0x0002639000047802 */ /* 0x000fe40000000f00 */
[----:B-1---5:R-:W-:Y:S05]  /*26380*/  CALL.REL.NOINC `($__internal_20_$__cuda_sm70_shflsync_bfly_p) ;  /* 0x000000b000007944 */ /* 0x022fea0003c00000 */
[----:B--2---:R-:W-:Y:S01]  /*26390*/  FADD.FTZ R9, R240, R5 ;  /* 0x00000005f0097221 */ /* 0x004fe20000010000 */
[----:B-1----:R-:W-:Y:S02]  /*263a0*/  MOV R240, R241 ;  /* 0x000000f100f07202 */ /* 0x002fe40000000f00 */
[----:B------:R-:W-:-:S02]  /*263b0*/  MOV R5, 0x2 ;  /* 0x0000000200057802 */ /* 0x000fc40000000f00 */
[----:B------:R-:W-:Y:S02]  /*263c0*/  MOV R4, 0x263e0 ;  /* 0x000263e000047802 */ /* 0x000fe40000000f00 */
[----:B------:R-:W-:Y:S05]  /*263d0*/  CALL.REL.NOINC `($__internal_20_$__cuda_sm70_shflsync_bfly_p) ;  /* 0x0000006000007944 */ /* 0x000fea0003c00000 */
[----:B--2---:R-:W-:Y:S01]  /*263e0*/  FADD.FTZ R8, R241, R5 ;  /* 0x00000005f1087221 */ /* 0x004fe20000010000 */
[----:B------:R-:W-:Y:S02]  /*263f0*/  MOV R5, 0x1 ;  /* 0x0000000100057802 */ /* 0x000fe40000000f00 */
[----:B------:R-:W-:Y:S02]  /*26400*/  MOV R4, 0x26430 ;  /* 0x0002643000047802 */ /* 0x000fe40000000f00 */
[----:B-1----:R-:W-:Y:S02]  /*26410*/  MOV R240, R8 ;  /* 0x0000000800f07202 */ /* 0x002fe40000000f00 */
[----:B------:R-:W-:Y:S05]  /*26420*/  CALL.REL.NOINC `($__internal_20_$__cuda_sm70_shflsync_bfly_p) ;  /* 0x0000001000007944 */ /* 0x000fea0003c00000 */
[----:B-12---:R-:W-:Y:S05]  /*26430*/  BRA `(.L_x_3226) ;  /* 0xffffe86000007947 */ /* 0x006fea000383ffff */
        .weak           $__internal_20_$__cuda_sm70_shflsync_bfly_p
        .type           $__internal_20_$__cuda_sm70_shflsync_bfly_p,@function
        .size           $__internal_20_$__cuda_sm70_shflsync_bfly_p,(.L_x_8289 - $__internal_20_$__cuda_sm70_shflsync_bfly_p)
$__internal_20_$__cuda_sm70_shflsync_bfly_p:
[----:B------:R-:W-:Y:S01]  /*26440*/  MOV R10, R4 ;  /* 0x00000004000a7202 */ /* 0x000fe20000000f00 */
[----:B------:R-:W-:Y:S04]  /*26450*/  WARPSYNC R0 ;  /* 0x0000000000007348 */ /* 0x000fe80003800000 */
[----:B------:R-:W-:Y:S01]  /*26460*/  MOV R11, 0x0 ;  /* 0x00000000000b7802 */ /* 0x000fe20000000f00 */
[----:B------:R1:W2:Y:S03]  /*26470*/  SHFL.BFLY PT, R5, R240, R5, R3 ;  /* 0x0c000005f0057389 */ /* 0x0002a600000e0003 */
[----:B------:R-:W-:Y:S05]  /*26480*/  RET.REL.NODEC R10 `(_ZN5flash24flash_fwd_splitkv_kernelI23Flash_fwd_kernel_traitsILi128ELi64ELi128ELi4ELb0ELb0EN7cutlass10bfloat16_tE19Flash_kernel_traitsILi128ELi64ELi128ELi4ES3_EELb1ELb0ELb1ELb0ELb0ELb0ELb0ELb1EEEvNS_16Flash_fwd_paramsE) ;  /* 0xfffd9b700a007950 */ /* 0x000fea0003c3ffff */
.L_x_3227:
        /* <DEDUP_REMOVED lines=15> */
.L_x_8289:


//--------------------- .text._ZN5flash24flash_fwd_splitkv_kernelI23Flash_fwd_kernel_traitsILi128ELi64ELi128ELi4ELb0ELb0EN7cutlass10bfloat16_tE19Flash_kernel_traitsILi128ELi64ELi128ELi4ES3_EELb1ELb0ELb1ELb0ELb0ELb1ELb0ELb1EEEvNS_16Flash_fwd_paramsE --------------------------
	.section	.text._ZN5flash24flash_fwd_splitkv_kernelI23Flash_fwd_kernel_traitsILi128ELi64ELi128ELi4ELb0ELb0EN7cutlass10bfloat16_tE19Flash_kernel_traitsILi128ELi64ELi128ELi4ES3_EELb1ELb0ELb1ELb0ELb0ELb1ELb0ELb1EEEvNS_16Flash_fwd_paramsE,"ax",@progbits
	.sectioninfo	@"SHI_REGISTERS=255"
	.align	128
        .global         _ZN5flash24flash_fwd_splitkv_kernelI23Flash_fwd_kernel_traitsILi128ELi64ELi128ELi4ELb0ELb0EN7cutlass10bfloat16_tE19Flash_kernel_traitsILi128ELi64ELi128ELi4ES3_EELb1ELb0ELb1ELb0ELb0ELb1ELb0ELb1EEEvNS_16Flash_fwd_paramsE
        .type           _ZN5flash24flash_fwd_splitkv_kernelI23Flash_fwd_kernel_traitsILi128ELi64ELi128ELi4ELb0ELb0EN7cutlass10bfloat16_tE19Flash_kernel_traitsILi128ELi64ELi128ELi4ES3_EELb1ELb0ELb1ELb0ELb0ELb1ELb0ELb1EEEvNS_16Flash_fwd_paramsE,@function
        .size           _ZN5flash24flash_fwd_splitkv_kernelI23Flash_fwd_kernel_traitsILi128ELi64ELi128ELi4ELb0ELb0EN7cutlass10bfloat16_tE19Flash_kernel_traitsILi128ELi64ELi128ELi4ES3_EELb1ELb0ELb1ELb0ELb0ELb1ELb0ELb1EEEvNS_16Flash_fwd_paramsE,(.L_x_8291 - _ZN5flash24flash_fwd_splitkv_kernelI23Flash_fwd_kernel_traitsILi128ELi64ELi128ELi4ELb0ELb0EN7cutlass10bfloat16_tE19Flash_kernel_traitsILi128ELi64ELi128ELi4ES3_EELb1ELb0ELb1ELb0ELb0ELb1ELb0ELb1EEEvNS_16Flash_fwd_paramsE)
        .other          _ZN5flash24flash_fwd_splitkv_kernelI23Flash_fwd_kernel_traitsILi128ELi64ELi128ELi4ELb0ELb0EN7cutlass10bfloat16_tE19Flash_kernel_traitsILi128ELi64ELi128ELi4ES3_EELb1ELb0ELb1ELb0ELb0ELb1ELb0ELb1EEEvNS_16Flash_fwd_paramsE,@"STO_CUDA_ENTRY STV_DEFAULT"
_ZN5flash24flash_fwd_splitkv_kernelI23Flash_fwd_kernel_traitsILi128ELi64ELi128ELi4ELb0ELb0EN7cutlass10bfloat16_tE19Flash_kernel_traitsILi128ELi64ELi128ELi4ES3_EELb1ELb0ELb1ELb0ELb0ELb1ELb0ELb1EEEvNS_16Flash_fwd_paramsE:
.text._ZN5flash24flash_fwd_splitkv_kernelI23Flash_fwd_kernel_traitsILi128ELi64ELi128ELi4ELb0ELb0EN7cutlass10bfloat16_tE19Flash_kernel_traitsILi128ELi64ELi128ELi4ES3_EELb1ELb0ELb1ELb0ELb0ELb1ELb0ELb1EEEvNS_16Flash_fwd_paramsE:
        /* <DEDUP_REMOVED lines=9> */
[----:B-123--:R-:W-:Y:S05]  /*0090*/  CALL.REL.NOINC `($_ZN5flash24flash_fwd_splitkv_kernelI23Flash_fwd_kernel_traitsILi128ELi64ELi128ELi4ELb0ELb0EN7cutlass10bfloat16_tE19Flash_kernel_traitsILi128ELi64ELi128ELi4ES3_EELb1ELb0ELb1ELb0ELb0ELb1ELb0ELb1EEEvNS_16Flash_fwd_paramsE$_ZN5flash30compute_attn_1rowblock_splitkvI23Flash_fwd_kernel_traitsILi128ELi64ELi128ELi4ELb0ELb0EN7cutlass10bfloat16_tE19Flash_kernel_traitsILi128ELi64ELi128ELi4ES3_EELb1ELb0ELb1ELb0ELb0ELb1ELb0ELb1ENS_16Flash_fwd_paramsEEEvRKT8_iiiii) ;  /* 0x0000002000007944 */ /* 0x00efea0003c00000 */
[----:B------:R-:W-:Y:S05]  /*00a0*/  BSYNC B4 ;  /* 0x0000000000047941 */ /* 0x000fea0003800000 */
.L_x_3228:
[----:B------:R-:W-:Y:S05]  /*00b0*/  EXIT ;  /* 0x000000000000794d */ /* 0x000fea0003800000 */
        .type           $_ZN5flash24flash_fwd_splitkv_kernelI23Flash_fwd_kernel_traitsILi128ELi64ELi128ELi4ELb0ELb0EN7cutlass10bfloat16_tE19Flash_kernel_traitsILi128ELi64ELi128ELi4ES3_EELb1ELb0ELb1ELb0ELb0ELb1ELb0ELb1EEEvNS_16Flash_fwd_paramsE$_ZN5flash30compute_attn_1rowblock_splitkvI23Flash_fwd_kernel_traitsILi128ELi64ELi128ELi4ELb0ELb0EN7cutlass10bfloat16_tE19Flash_kernel_traitsILi128ELi64ELi128ELi4ES3_EELb1ELb0ELb1ELb0ELb0ELb1ELb0ELb1ENS_16Flash_fwd_paramsEEEvRKT8_iiiii,@function
        .size           $_ZN5flash24flash_fwd_splitkv_kernelI23Flash_fwd_kernel_traitsILi128ELi64ELi128ELi4ELb0ELb0EN7cutlass10bfloat16_tE19Flash_kernel_traitsILi128ELi64ELi128ELi4ES3_EELb1ELb0ELb1ELb0ELb0ELb1ELb0ELb1EEEvNS_16Flash_fwd_paramsE$_ZN5flash30compute_attn_1rowblock_splitkvI23Flash_fwd_kernel_traitsILi128ELi64ELi128ELi4ELb0ELb0EN7cutlass10bfloat16_tE19Flash_kernel_traitsILi128ELi64ELi128ELi4ES3_EELb1ELb0ELb1ELb0ELb0ELb1ELb0ELb1ENS_16Flash_fwd_paramsEEEvRKT8_iiiii,($__internal_21_$__cuda_sm70_shflsync_bfly_p - $_ZN5flash24flash_fwd_splitkv_kernelI23Flash_fwd_kernel_traitsILi128ELi64ELi128ELi4ELb0ELb0EN7cutlass10bfloat16_tE19Flash_kernel_traitsILi128ELi64ELi128ELi4ES3_EELb1ELb0ELb1ELb0ELb0ELb1ELb0ELb1EEEvNS_16Flash_fwd_paramsE$_ZN5flash30compute_attn_1rowblock_splitkvI23Flash_fwd_kernel_traitsILi128ELi64ELi128ELi4ELb0ELb0EN7cutlass10bfloat16_tE19Flash_kernel_traitsILi128ELi64ELi128ELi4ES3_EELb1ELb0ELb1ELb0ELb0ELb1ELb0ELb1ENS_16Flash_fwd_paramsEEEvRKT8_iiiii)
$_ZN5flash24flash_fwd_splitkv_kernelI23Flash_fwd_kernel_traitsILi128ELi64ELi128ELi4ELb0ELb0EN7cutlass10bfloat16_tE19Flash_kernel_traitsILi128ELi64ELi128ELi4ES3_EELb1ELb0ELb1ELb0ELb0ELb1ELb0ELb1EEEvNS_16Flash_fwd_paramsE$_ZN5flash30compute_attn_1rowblock_splitkvI23Flash_fwd_kernel_traitsILi128ELi64ELi128ELi4ELb0ELb0EN7cutlass10bfloat16_tE19Flash_kernel_traitsILi128ELi64ELi128ELi4ES3_EELb1ELb0ELb1ELb0ELb0ELb1ELb0ELb1ENS_16Flash_fwd_paramsEEEvRKT8_iiiii:
        /* <DEDUP_REMOVED lines=20> */
.L_x_3230:
[----:B------:R-:W-:Y:S05]  /*0200*/  BSYNC B0 ;  /* 0x0000000000007941 */ /* 0x000fea0003800000 */
.L_x_3229:
        /* <DEDUP_REMOVED lines=17> */
.L_x_3232:
[----:B------:R4:W5:Y:S02]  /*0320*/  LD.E R62, [R10.64+0xb8] ;  /* 0x0000b8060a3e7980 */ /* 0x000964000c101900 */
.L_x_3233:
[----:B------:R-:W-:Y:S05]  /*0330*/  BSYNC B0 ;  /* 0x0000000000007941 */ /* 0x000fea0003800000 */
.L_x_3231:
        /* <DEDUP_REMOVED lines=10> */
.L_x_3235:
[----:B------:R-:W2:Y:S01]  /*03e0*/  LD.E.64 R2, [R10.64+0x108] ;  /* 0x000108060a027980 */ /* 0x000ea2000c101b00 */
[----:B------:R-:W-:Y:S01]  /*03f0*/  BSSY B0, `(.L_x_3237) ;  /* 0x0000006000007945 */ /* 0x000fe20003800000 */
[----:B------:R-:W-:Y:S01]  /*0400*/  IMAD.MOV.U32 R53, RZ, RZ, RZ ;  /* 0x000000ffff357224 */ /* 0x000fe200078e00ff */
[----:B--2---:R-:W-:-:S04]  /*0410*/  ISETP.NE.U32.AND P0, PT, R2, RZ, PT ;  /* 0x000000ff0200720c */ /* 0x004fc80003f05070 */
[----:B------:R-:W-:-:S13]  /*0420*/  ISETP.NE.AND.EX P0, PT, R3, RZ, PT, P0 ;  /* 0x000000ff0300720c */ /* 0x000fda0003f05300 */
[----:B------:R-:W-:Y:S05]  /*0430*/  @!P0 BRA `(.L_x_3238) ;  /* 0x0000001000008947 */ /* 0x000fea0003800000 */
[----:B------:R2:W5:Y:S02]  /*0440*/  LD.E R53, [R10.64+0xbc] ;  /* 0x0000bc060a357980 */ /* 0x000564000c101900 */
.L_x_3238:
[----:B------:R-:W-:Y:S05]  /*0450*/  BSYNC B0 ;  /* 0x0000000000007941 */ /* 0x000fea0003800000 */
.L_x_3237:
[----:B-----5:R-:W-:Y:S02]  /*0460*/  IADD3 R53, R62, R53, RZ ;  /* 0x000000353e357210 */ /* 0x020fe40007ffe0ff */
.L_x_3236:
[----:B------:R-:W-:Y:S05]  /*0470*/  BSYNC B1 ;  /* 0x0000000000017941 */ /* 0x000fea0003800000 */
.L_x_3234:
[----:B------:R-:W-:Y:S01]  /*0480*/  IMAD.SHL.U32 R52, R236, 0x40, RZ ;  /* 0x00000040ec347824 */ /* 0x000fe200078e00ff */
[----:B------:R-:W-:Y:S01]  /*0490*/  MOV R2, R233 ;  /* 0x000000e900027202 */ /* 0x000fe20000000f00 */
[----:B------:R-:W-:-:S03]  /*04a0*/  IMAD.MOV.U32 R3, RZ, RZ, 0x0 ;  /* 0x00000000ff037424 */ /* 0x000fc600078e00ff */
[----:B------:R-:W-:-:S13]  /*04b0*/  ISETP.GT.AND P0, PT, R237, R52, PT ;  /* 0x00000034ed00720c */ /* 0x000fda0003f04270 */
[----:B------:R-:W-:Y:S05]  /*04c0*/  @!P0 RET.REL.NODEC R2 `(_ZN5flash24flash_fwd_splitkv_kernelI23Flash_fwd_kernel_traitsILi128ELi64ELi128ELi4ELb0ELb0EN7cutlass10bfloat16_tE19Flash_kernel_traitsILi128ELi64ELi128ELi4ES3_EELb1ELb0ELb1ELb0ELb0ELb1ELb0ELb1EEEvNS_16Flash_fwd_paramsE) ;  /* 0xfffffb3002008950 */ /* 0x000fea0003c3ffff */
        /* <DEDUP_REMOVED lines=76> */
.L_x_3241:
[----:B------:R-:W-:Y:S05]  /*0990*/  BSYNC B0 ;  /* 0x0000000000007941 */ /* 0x000fea0003800000 */
.L_x_3240:
        /* <DEDUP_REMOVED lines=18> */
.L_x_3243:
[----:B------:R-:W-:Y:S05]  /*0ac0*/  BSYNC B0 ;  /* 0x0000000000007941 */ /* 0x000fea0003800000 */
.L_x_3242:
        /* <DEDUP_REMOVED lines=18> */
.L_x_3245:
[----:B------:R-:W-:Y:S05]  /*0bf0*/  BSYNC B0 ;  /* 0x0000000000007941 */ /* 0x000fea0003800000 */
.L_x_3244:
        /* <DEDUP_REMOVED lines=17> */
.L_x_3247:
[----:B------:R-:W-:Y:S05]  /*0d10*/  BSYNC B0 ;  /* 0x0000000000007941 */ /* 0x000fea0003800000 */
.L_x_3246:
        /* <DEDUP_REMOVED lines=17> */
[----:B----4-:R-:W-:Y:S05]  /*0e30*/  @P4 RET.REL.NODEC R4 `(_ZN5flash24flash_fwd_splitkv_kernelI23Flash_fwd_kernel_traitsILi128ELi64ELi128ELi4ELb0ELb0EN7cutlass10bfloat16_tE19Flash_kernel_traitsILi128ELi64ELi128ELi4ES3_EELb1ELb0ELb1ELb0ELb0ELb1ELb0ELb1EEEvNS_16Flash_fwd_paramsE) ;  /* 0xfffff1c004004950 */ /* 0x010fea0003c3ffff */
[----:B------:R-:W-:-:S05]  /*0e40*/  MOV R0, 0x7f800000 ;  /* 0x7f80000000007802 */ /* 0x000fca0000000f00 */
[----:B------:R2:W-:Y:S02]  /*0e50*/  ST.E [R2.64+0xc0], R0 ;  /* 0x0000c00002007985 */ /* 0x0005e4000c101906 */
[----:B--2---:R-:W-:Y:S02]  /*0e60*/  MOV R2, R233 ;  /* 0x000000e900027202 */ /* 0x004fe40000000f00 */
[----:B------:R-:W-:-:S04]  /*0e70*/  MOV R3, 0x0 ;  /* 0x0000000000037802 */ /* 0x000fc80000000f00 */
[----:B------:R-:W-:Y:S05]  /*0e80*/  RET.REL.NODEC R2 `(_ZN5flash24flash_fwd_splitkv_kernelI23Flash_fwd_kernel_traitsILi128ELi64ELi128ELi4ELb0ELb0EN7cutlass10bfloat16_tE19Flash_kernel_traitsILi128ELi64ELi128ELi4ES3_EELb1ELb0ELb1ELb0ELb0ELb1ELb0ELb1EEEvNS_16Flash_fwd_paramsE) ;  /* 0xfffff17002007950 */ /* 0x000fea0003c3ffff */
.L_x_3239:
        /* <DEDUP_REMOVED lines=109> */
.L_x_3249:
        /* <DEDUP_REMOVED lines=81> */
.L_x_3250:
[----:B-1----:R-:W-:Y:S05]  /*1a70*/  BSYNC B0 ;  /* 0x0000000000007941 */ /* 0x002fea0003800000 */
.L_x_3248:
        /* <DEDUP_REMOVED lines=14> */
[----:B------:R-:W-:Y:S02]  /*1b60*/  IMAD.SHL.U32 R18, R54, 0x8, RZ ;  /* 0x0000000836127824 */ /* 0x000fe400078e00ff */
[----:B------:R-:W-:-:S03]  /*1b70*/  IMAD.SHL.U32 R164, R166, 0x40, RZ ;  /* 0x00000040a6a47824 */ /* 0x000fc600078e00ff */
[----:B------:R-:W-:Y:S02]  /*1b80*/  IADD3 R28, P1, R18, R9, RZ ;  /* 0x00000009121c7210 */ /* 0x000fe40007f3e0ff */
[----:B------:R-:W-:Y:S01]  /*1b90*/  SHF.R.S32.HI R19, RZ, 0x1f, R18 ;  /* 0x0000001fff137819 */ /* 0x000fe20000011412 */
[----:B------:R-:W-:Y:S01]  /*1ba0*/  IMAD R5, R5, R42, RZ ;  /* 0x0000002a05057224 */ /* 0x000fe200078e02ff */
[----:B------:R-:W-:-:S03]  /*1bb0*/  LOP3.LUT R164, R164, 0x1c0, RZ, 0xc0, !PT ;  /* 0x000001c0a4a47812 */ /* 0x000fc600078ec0ff */
[----:B------:R-:W-:Y:S01]  /*1bc0*/  IMAD.X R29, R19, 0x1, R8, P1 ;  /* 0x00000001131d7824 */ /* 0x000fe200008e0608 */
[----:B------:R-:W-:Y:S01]  /*1bd0*/  LOP3.LUT R8, R164, 0x38, R18, 0xf8, !PT ;  /* 0x00000038a4087812 */ /* 0x000fe200078ef812 */
[C---:B------:R-:W-:Y:S01]  /*1be0*/  IMAD R5, R4.reuse, R43, R5 ;  /* 0x0000002b04057224 */ /* 0x040fe200078e0205 */
[CC--:B------:R-:W-:Y:S01]  /*1bf0*/  LEA.HI R57, R51.reuse, R59.reuse, RZ, 0x4 ;  /* 0x0000003b33397211 */ /* 0x0c0fe200078f20ff */
[----:B------:R-:W-:Y:S01]  /*1c00*/  IMAD.WIDE.U32 R28, R4, R42, R28 ;  /* 0x0000002a041c7225 */ /* 0x000fe200078e001c */
[----:B------:R-:W-:Y:S02]  /*1c10*/  SHF.R.U32.HI R164, RZ, 0x3, R164 ;  /* 0x00000003ffa47819 */ /* 0x000fe400000116a4 */
[----:B------:R-:W-:Y:S01]  /*1c20*/  LEA.HI R4, R51, R59, RZ, 0x6 ;  /* 0x0000003b33047211 */ /* 0x000fe200078f30ff */
[----:B------:R-:W-:Y:S01]  /*1c30*/  IMAD R14, R27, R13, RZ ;  /* 0x0000000d1b0e7224 */ /* 0x000fe200078e02ff */
[----:B------:R-:W-:Y:S02]  /*1c40*/  LOP3.LUT R9, R57, 0xfffffff0, RZ, 0xc0, !PT ;  /* 0xfffffff039097812 */ /* 0x000fe400078ec0ff */
[----:B------:R-:W-:-:S02]  /*1c50*/  IADD3 R29, R29, R5, RZ ;  /* 0x000000051d1d7210 */ /* 0x000fc40007ffe0ff */
[----:B------:R-:W-:Y:S02]  /*1c60*/  LOP3.LUT R164, R8, R164, RZ, 0x3c, !PT ;  /* 0x000000a408a47212 */ /* 0x000fe400078e3cff */
[----:B------:R-:W-:Y:S01]  /*1c70*/  SHF.R.S32.HI R58, RZ, 0x1f, R235 ;  /* 0x0000001fff3a7819 */ /* 0x000fe200000114eb */
[----:B------:R-:W-:Y:S02]  /*1c80*/  IMAD.SHL.U32 R4, R4, 0x8, RZ ;  /* 0x0000000804047824 */ /* 0x000fe400078e00ff */
[-C--:B------:R-:W-:Y:S02]  /*1c90*/  IMAD R14, R12, R26.reuse, R14 ;  /* 0x0000001a0c0e7224 */ /* 0x080fe400078e020e */
[----:B------:R-:W-:Y:S02]  /*1ca0*/  IMAD.IADD R9, R59, 0x1, -R9 ;  /* 0x000000013b097824 */ /* 0x000fe400078e0a09 */
[----:B------:R-:W-:Y:S01]  /*1cb0*/  IMAD.WIDE.U32 R26, R13, R26, R28 ;  /* 0x0000001a0d1a7225 */ /* 0x000fe200078e001c */
[----:B------:R-:W-:-:S02]  /*1cc0*/  LOP3.LUT R164, R164, 0xfffffe00, R4, 0xf8, !PT ;  /* 0xfffffe00a4a47812 */ /* 0x000fc400078ef804 */
[----:B------:R-:W-:Y:S01]  /*1cd0*/  SHF.R.S32.HI R56, RZ, 0x1f, R9 ;  /* 0x0000001fff387819 */ /* 0x000fe20000011409 */
[----:B------:R-:W-:Y:S01]  /*1ce0*/  IMAD.IADD R15, R27, 0x1, R14 ;  /* 0x000000011b0f7824 */ /* 0x000fe200078e020e */
[----:B------:R-:W-:Y:S01]  /*1cf0*/  SHF.R.S32.HI R167, RZ, 0x1f, R166 ;  /* 0x0000001fffa77819 */ /* 0x000fe200000114a6 */
[----:B------:R-:W-:Y:S01]  /*1d00*/  IMAD.MOV.U32 R14, RZ, RZ, R26 ;  /* 0x000000ffff0e7224 */ /* 0x000fe200078e001a */
[----:B------:R-:W-:Y:S01]  /*1d10*/  LEA.HI R56, R56, R9, RZ, 0x3 ;  /* 0x0000000938387211 */ /* 0x000fe200078f18ff */
[----:B------:R-:W-:Y:S01]  /*1d20*/  IMAD R137, R43, R166, RZ ;  /* 0x000000a62b897224 */ /* 0x000fe200078e02ff */
[----:B------:R-:W-:Y:S01]  /*1d30*/  SHF.R.S32.HI R85, RZ, 0x1f, R62 ;  /* 0x0000001fff557819 */ /* 0x000fe2000001143e */
[-C--:B------:R-:W-:Y:S01]  /*1d40*/  IMAD.WIDE.U32 R14, R166, R42.reuse, R14 ;  /* 0x0000002aa60e7225 */ /* 0x080fe200078e000e */
[----:B------:R-:W-:Y:S02]  /*1d50*/  LOP3.LUT R55, R56, 0xfffffff8, RZ, 0xc0, !PT ;  /* 0xfffffff838377812 */ /* 0x000fe400078ec0ff */
[----:B------:R-:W-:Y:S01]  /*1d60*/  SHF.R.S32.HI R171, RZ, 0x1f, R234 ;  /* 0x0000001fffab7819 */ /* 0x000fe200000114ea */
[----:B------:R-:W-:Y:S01]  /*1d70*/  IMAD R137, R167, R42, R137 ;  /* 0x0000002aa7897224 */ /* 0x000fe200078e0289 */
[----:B------:R-:W-:-:S02]  /*1d80*/  LEA.HI R85, R85, R62, RZ, 0x7 ;  /* 0x0000003e55557211 */ /* 0x000fc400078f38ff */
[----:B------:R-:W-:Y:S01]  /*1d90*/  IADD3 R55, R9, -R55, RZ ;  /* 0x8000003709377210 */ /* 0x000fe20007ffe0ff */
[----:B------:R-:W-:Y:S01]  /*1da0*/  IMAD.IADD R137, R15, 0x1, R137 ;  /* 0x000000010f897824 */ /* 0x000fe200078e0289 */
[----:B------:R-:W-:Y:S02]  /*1db0*/  IADD3 R9, R18, 0x40, RZ ;  /* 0x0000004012097810 */ /* 0x000fe40007ffe0ff */
[----:B------:R-:W-:-:S04]  /*1dc0*/  SHF.R.S32.HI R85, RZ, 0x7, R85 ;  /* 0x00000007ff557819 */ /* 0x000fc80000011455 */
[----:B------:R-:W-:Y:S01]  /*1dd0*/  IMNMX R85, RZ, R85, !PT ;  /* 0x00000055ff557217 */ /* 0x000fe20007800200 */
[----:B------:R-:W-:-:S04]  /*1de0*/  IMAD.WIDE R176, R236, 0x40, R166 ;  /* 0x00000040ecb07825 */ /* 0x000fc800078e02a6 */
        /* <DEDUP_REMOVED lines=14> */
[----:B------:R-:W-:Y:S02]  /*1ed0*/  @P0 IMAD.MOV.U32 R4, RZ, RZ, R28 ;  /* 0x000000ffff040224 */ /* 0x000fe400078e001c */
[----:B---3--:R-:W-:-:S04]  /*1ee0*/  @!P0 IMAD R8, R25, R235, RZ ;  /* 0x000000eb19088224 */ /* 0x008fc800078e02ff */
[C---:B------:R-:W-:Y:S02]  /*1ef0*/  @!P0 IMAD R8, R24.reuse, R58, R8 ;  /* 0x0000003a18088224 */ /* 0x040fe400078e0208 */
[----:B------:R-:W-:-:S04]  /*1f00*/  @!P0 IMAD.WIDE.U32 R24, R24, R235, RZ ;  /* 0x000000eb18188225 */ /* 0x000fc800078e00ff */
[----:B------:R-:W-:Y:S02]  /*1f10*/  @!P0 IMAD.MOV.U32 R4, RZ, RZ, R24 ;  /* 0x000000ffff048224 */ /* 0x000fe400078e0018 */
[----:B------:R-:W-:-:S03]  /*1f20*/  @P0 IMAD R5, R23, R238, RZ ;  /* 0x000000ee17050224 */ /* 0x000fc600078e02ff */
[----:B------:R-:W-:Y:S01]  /*1f30*/  IADD3 R24, P1, R18, R4, RZ ;  /* 0x0000000412187210 */ /* 0x000fe20007f3e0ff */
[----:B------:R-:W-:Y:S02]  /*1f40*/  @P0 IMAD.IADD R5, R29, 0x1, R5 ;  /* 0x000000011d050824 */ /* 0x000fe400078e0205 */
[----:B------:R-:W-:Y:S01]  /*1f50*/  @!P0 IMAD.IADD R5, R25, 0x1, R8 ;  /* 0x0000000119058824 */ /* 0x000fe200078e0208 */
[----:B------:R-:W-:Y:S01]  /*1f60*/  @P0 MOV R181, R23 ;  /* 0x0000001700b50202 */ /* 0x000fe20000000f00 */
[----:B------:R-:W-:Y:S02]  /*1f70*/  IMAD R4, R21, R234, RZ ;  /* 0x000000ea15047224 */ /* 0x000fe400078e02ff */
[--C-:B------:R-:W-:Y:S02]  /*1f80*/  @P0 IMAD.MOV.U32 R180, RZ, RZ, R22.reuse ;  /* 0x000000ffffb40224 */ /* 0x100fe400078e0016 */
[----:B------:R-:W-:Y:S02]  /*1f90*/  IMAD.X R25, R19, 0x1, R5, P1 ;  /* 0x0000000113197824 */ /* 0x000fe400008e0605 */
[----:B------:R-:W-:-:S02]  /*1fa0*/  @!P0 IMAD.MOV.U32 R180, RZ, RZ, R22 ;  /* 0x000000ffffb48224 */ /* 0x000fc400078e0016 */
[----:B------:R-:W-:Y:S01]  /*1fb0*/  @!P0 IMAD.MOV.U32 R181, RZ, RZ, R23 ;  /* 0x000000ffffb58224 */ /* 0x000fe200078e0017 */
[----:B----4-:R-:W-:Y:S01]  /*1fc0*/  LEA R138, P0, R14, R6, 0x1 ;  /* 0x000000060e8a7211 */ /* 0x010fe200078008ff */
[----:B------:R-:W-:Y:S02]  /*1fd0*/  IMAD R4, R20, R171, R4 ;  /* 0x000000ab14047224 */ /* 0x000fe400078e0204 */
[----:B------:R-:W-:Y:S01]  /*1fe0*/  IMAD.WIDE.U32 R20, R234, R20, R24 ;  /* 0x00000014ea147225 */ /* 0x000fe200078e0018 */
[-C--:B------:R-:W-:Y:S02]  /*1ff0*/  ISETP.GE.AND P1, PT, R9, R64.reuse, PT ;  /* 0x000000400900720c */ /* 0x080fe40003f26270 */
[----:B------:R-:W-:Y:S02]  /*2000*/  ISETP.GE.AND P2, PT, R18, R64, PT ;  /* 0x000000401200720c */ /* 0x000fe40003f46270 */
[----:B------:R-:W-:Y:S02]  /*2010*/  LEA.HI.X R137, R14, R7, R137, 0x1, P0 ;  /* 0x000000070e897211 */ /* 0x000fe400000f0c89 */
[----:B------:R-:W-:-:S02]  /*2020*/  IADD3 R168, P0, R18, R3, RZ ;  /* 0x0000000312a87210 */ /* 0x000fc40007f1e0ff */
[----:B------:R-:W-:Y:S02]  /*2030*/  IADD3 R21, R21, R4, RZ ;  /* 0x0000000415157210 */ /* 0x000fe40007ffe0ff */
[----:B------:R-:W-:Y:S02]  /*2040*/  SEL R61, RZ, 0xffffffff, P1 ;  /* 0xffffffffff3d7807 */ /* 0x000fe40000800000 */
[----:B------:R-:W-:Y:S02]  /*2050*/  SEL R4, RZ, 0x1, P2 ;  /* 0x00000001ff047807 */ /* 0x000fe40001000000 */
[----:B------:R-:W-:Y:S02]  /*2060*/  R2P PR, R55, 0x6 ;  /* 0x0000000637007804 */ /* 0x000fe40000000000 */
[----:B------:R-:W-:Y:S01]  /*2070*/  ISETP.GT.AND P3, PT, R50, R85, PT ;  /* 0x000000553200720c */ /* 0x000fe20003f64270 */
[----:B------:R-:W-:Y:S02]  /*2080*/  IMAD.X R169, R19, 0x1, R0, P0 ;  /* 0x0000000113a97824 */ /* 0x000fe400000e0600 */
[----:B------:R-:W-:-:S02]  /*2090*/  IMAD R178, R177, R180, RZ ;  /* 0x000000b4b1b27224 */ /* 0x000fc400078e02ff */
[----:B------:R-:W-:-:S04]  /*20a0*/  IMAD.WIDE.U32 R168, R166, R48, R168 ;  /* 0x00000030a6a87225 */ /* 0x000fc800078e00a8 */
[----:B------:R-:W-:Y:S01]  /*20b0*/  IMAD.SHL.U32 R61, R61, 0x2, RZ ;  /* 0x000000023d3d7824 */ /* 0x000fe200078e00ff */
[----:B------:R-:W-:Y:S01]  /*20c0*/  LEA R232, P0, R168, R174, 0x1 ;  /* 0x000000aea8e87211 */ /* 0x000fe200078008ff */
[C---:B------:R-:W-:Y:S01]  /*20d0*/  IMAD R178, R176.reuse, R181, R178 ;  /* 0x000000b5b0b27224 */ /* 0x040fe200078e02b2 */
[----:B------:R-:W-:Y:S01]  /*20e0*/  IADD3 R173, R169, R172, RZ ;  /* 0x000000aca9ad7210 */ /* 0x000fe20007ffe0ff */
        /* <DEDUP_REMOVED lines=24> */
[C---:B------:R-:W-:Y:S01]  /*2270*/  IMAD.SHL.U32 R74, R42.reuse, 0x20, RZ ;  /* 0x000000202a4a7824 */ /* 0x040fe200078e00ff */
        /* <DEDUP_REMOVED lines=183> */
.L_x_3385:
        /* <DEDUP_REMOVED lines=23> */
.L_x_3253:
[----:B------:R-:W-:Y:S05]  /*2f60*/  BSYNC B0 ;  /* 0x0000000000007941 */ /* 0x000fea0003800000 */
.L_x_3252:
        /* <DEDUP_REMOVED lines=15> */
.L_x_3255:
[----:B------:R-:W-:Y:S05]  /*3060*/  BSYNC B0 ;  /* 0x0000000000007941 */ /* 0x000fea0003800000 */
.L_x_3254:
        /* <DEDUP_REMOVED lines=15> */
.L_x_3257:
[----:B------:R-:W-:Y:S05]  /*3160*/  BSYNC B0 ;  /* 0x0000000000007941 */ /* 0x000fea0003800000 */
.L_x_3256:
        /* <DEDUP_REMOVED lines=15> */
.L_x_3259:
[----:B------:R-:W-:Y:S05]  /*3260*/  BSYNC B0 ;  /* 0x0000000000007941 */ /* 0x000fea0003800000 */
.L_x_3258:
        /* <DEDUP_REMOVED lines=15> */
.L_x_3261:
[----:B------:R-:W-:Y:S05]  /*3360*/  BSYNC B0 ;  /* 0x0000000000007941 */ /* 0x000fea0003800000 */
.L_x_3260:
        /* <DEDUP_REMOVED lines=15> */
.L_x_3263:
[----:B------:R-:W-:Y:S05]  /*3460*/  BSYNC B0 ;  /* 0x0000000000007941 */ /* 0x000fea0003800000 */
.L_x_3262:
        /* <DEDUP_REMOVED lines=15> */
.L_x_3265:
[----:B------:R-:W-:Y:S05]  /*3560*/  BSYNC B0 ;  /* 0x0000000000007941 */ /* 0x000fea0003800000 */
.L_x_3264:
        /* <DEDUP_REMOVED lines=15> */
.L_x_3267:
[----:B------:R-:W-:Y:S05]  /*3660*/  BSYNC B0 ;  /* 0x0000000000007941 */ /* 0x000fea0003800000 */
.L_x_3266:
        /* <DEDUP_REMOVED lines=73> */
.L_x_3274:
[----:B------:R-:W-:Y:S05]  /*3b00*/  BSYNC B0 ;  /* 0x0000000000007941 */ /* 0x000fea0003800000 */
.L_x_3273:
        /* <DEDUP_REMOVED lines=55> */
.L_x_3272:
[----:B------:R-:W-:Y:S05]  /*3e80*/  BSYNC B1 ;  /* 0x0000000000017941 */ /* 0x000fea0003800000 */
.L_x_3271:
        /* <DEDUP_REMOVED lines=63> */
.L_x_3278:
[----:B------:R-:W-:Y:S05]  /*4280*/  BSYNC B0 ;  /* 0x0000000000007941 */ /* 0x000fea0003800000 */
.L_x_3277:
        /* <DEDUP_REMOVED lines=52> */
.L_x_3276:
[----:B------:R-:W-:Y:S05]  /*45d0*/  BSYNC B1 ;  /* 0x0000000000017941 */ /* 0x000fea0003800000 */
.L_x_3275:
        /* <DEDUP_REMOVED lines=63> */
.L_x_3282:
[----:B------:R-:W-:Y:S05]  /*49d0*/  BSYNC B0 ;  /* 0x0000000000007941 */ /* 0x000fea0003800000 */
.L_x_3281:
        /* <DEDUP_REMOVED lines=52> */
.L_x_3280:
[----:B------:R-:W-:Y:S05]  /*4d20*/  BSYNC B1 ;  /* 0x0000000000017941 */ /* 0x000fea0003800000 */
.L_x_3279:
        /* <DEDUP_REMOVED lines=69> */
.L_x_3286:
[----:B------:R-:W-:Y:S05]  /*5180*/  BSYNC B0 ;  /* 0x0000000000007941 */ /* 0x000fea0003800000 */
.L_x_3285:
        /* <DEDUP_REMOVED lines=52> */
.L_x_3284:
[----:B------:R-:W-:Y:S05]  /*54d0*/  BSYNC B1 ;  /* 0x0000000000017941 */ /* 0x000fea0003800000 */
.L_x_3283:
        /* <DEDUP_REMOVED lines=63> */
.L_x_3290:
[----:B------:R-:W-:Y:S05]  /*58d0*/  BSYNC B0 ;  /* 0x0000000000007941 */ /* 0x000fea0003800000 */
.L_x_3289:
        /* <DEDUP_REMOVED lines=52> */
.L_x_3288:
[----:B------:R-:W-:Y:S05]  /*5c20*/  BSYNC B1 ;  /* 0x0000000000017941 */ /* 0x000fea0003800000 */
.L_x_3287:
        /* <DEDUP_REMOVED lines=69> */
.L_x_3294:
[----:B------:R-:W-:Y:S05]  /*6080*/  BSYNC B0 ;  /* 0x0000000000007941 */ /* 0x000fea0003800000 */
.L_x_3293:
        /* <DEDUP_REMOVED lines=52> */
.L_x_3292:
[----:B------:R-:W-:Y:S05]  /*63d0*/  BSYNC B1 ;  /* 0x0000000000017941 */ /* 0x000fea0003800000 */
.L_x_3291:
        /* <DEDUP_REMOVED lines=69> */
.L_x_3298:
[----:B------:R-:W-:Y:S05]  /*6830*/  BSYNC B0 ;  /* 0x0000000000007941 */ /* 0x000fea0003800000 */
.L_x_3297:
        /* <DEDUP_REMOVED lines=52> */
.L_x_3296:
[----:B------:R-:W-:Y:S05]  /*6b80*/  BSYNC B1 ;  /* 0x0000000000017941 */ /* 0x000fea0003800000 */
.L_x_3295:
        /* <DEDUP_REMOVED lines=69> */
.L_x_3302:
[----:B------:R-:W-:Y:S05]  /*6fe0*/  BSYNC B0 ;  /* 0x0000000000007941 */ /* 0x000fea0003800000 */
.L_x_3301:
        /* <DEDUP_REMOVED lines=52> */
.L_x_3300:
[----:B------:R-:W-:Y:S05]  /*7330*/  BSYNC B1 ;  /* 0x0000000000017941 */ /* 0x000fea0003800000 */
.L_x_3299:
        /* <DEDUP_REMOVED lines=10> */
.L_x_3270:
        /* <DEDUP_REMOVED lines=94> */
.L_x_3309:
[----:B------:R-:W-:Y:S05]  /*79c0*/  BSYNC B0 ;  /* 0x0000000000007941 */ /* 0x000fea0003800000 */
.L_x_3308:
[----:B------:R-:W-:Y:S02]  /*79d0*/  MOV R2, R125 ;  /* 0x0000007d00027202 */ /* 0x000fe40000000f00 */
[----:B------:R-:W-:Y:S05]  /*79e0*/  MOV R3, R124 ;  /* 0x0000007c00037202 */ /* 0x000fea0000000f00 */
[----:B-----5:R2:W-:Y:S02]  /*79f0*/  ST.E.128 [R2.64], R20 ;  /* 0x0000001402007985 */ /* 0x0205e4000c101d06 */
.L_x_3307:
[----:B------:R-:W-:Y:S05]  /*7a00*/  BSYNC B1 ;  /* 0x0000000000017941 */ /* 0x000fea0003800000 */
.L_x_3306:
        /* <DEDUP_REMOVED lines=91> */
.L_x_3311:
[----:B------:R-:W-:Y:S05]  /*7fc0*/  BSYNC B0 ;  /* 0x0000000000007941 */ /* 0x000fea0003800000 */
.L_x_3310:
[----:B------:R-:W-:Y:S02]  /*7fd0*/  MOV R2, R125 ;  /* 0x0000007d00027202 */ /* 0x000fe40000000f00 */
[----:B------:R-:W-:Y:S05]  /*7fe0*/  MOV R3, R124 ;  /* 0x0000007c00037202 */ /* 0x000fea0000000f00 */
[----:B-----5:R2:W-:Y:S02]  /*7ff0*/  ST.E.128 [R2.64+0x80], R20 ;  /* 0x0000801402007985 */ /* 0x0205e4000c101d06 */
.L_x_3305:
[----:B------:R-:W-:Y:S05]  /*8000*/  BSYNC B2 ;  /* 0x0000000000027941 */ /* 0x000fea0003800000 */
.L_x_3304:
        /* <DEDUP_REMOVED lines=97> */
.L_x_3317:
[----:B------:R-:W-:Y:S05]  /*8620*/  BSYNC B0 ;  /* 0x0000000000007941 */ /* 0x000fea0003800000 */
.L_x_3316:
[C---:B------:R-:W-:Y:S04]  /*8630*/  LEA R2, P0, R229.reuse, R125, 0x1 ;  /* 0x0000007de5027211 */ /* 0x040fe800078008ff */
[----:B------:R-:W-:Y:S05]  /*8640*/  LEA.HI.X R3, R229, R124, R230, 0x1, P0 ;  /* 0x0000007ce5037211 */ /* 0x000fea00000f0ce6 */
[----:B-----5:R2:W-:Y:S04]  /*8650*/  ST.E.128 [R2.64], R20 ;  /* 0x0000001402007985 */ /* 0x0205e8000c101d06 */
.L_x_3315:
[----:B------:R-:W-:Y:S05]  /*8660*/  BSYNC B1 ;  /* 0x0000000000017941 */ /* 0x000fea0003800000 */
.L_x_3314:
        /* <DEDUP_REMOVED lines=91> */
.L_x_3319:
[----:B------:R-:W-:Y:S05]  /*8c20*/  BSYNC B0 ;  /* 0x0000000000007941 */ /* 0x000fea0003800000 */
.L_x_3318:
[C---:B------:R-:W-:Y:S04]  /*8c30*/  LEA R2, P0, R82.reuse, R125, 0x1 ;  /* 0x0000007d52027211 */ /* 0x040fe800078008ff */
[----:B------:R-:W-:Y:S05]  /*8c40*/  LEA.HI.X R3, R82, R124, R81, 0x1, P0 ;  /* 0x0000007c52037211 */ /* 0x000fea00000f0c51 */
[----:B-----5:R2:W-:Y:S04]  /*8c50*/  ST.E.128 [R2.64], R20 ;  /* 0x0000001402007985 */ /* 0x0205e8000c101d06 */
.L_x_3313:
[----:B------:R-:W-:Y:S05]  /*8c60*/  BSYNC B2 ;  /* 0x0000000000027941 */ /* 0x000fea0003800000 */
.L_x_3312:
        /* <DEDUP_REMOVED lines=97> */
.L_x_3325:
[----:B------:R-:W-:Y:S05]  /*9280*/  BSYNC B0 ;  /* 0x0000000000007941 */ /* 0x000fea0003800000 */
.L_x_3324:
[C---:B------:R-:W-:Y:S04]  /*9290*/  LEA R2, P0, R83.reuse, R125, 0x1 ;  /* 0x0000007d53027211 */ /* 0x040fe800078008ff */
[----:B------:R-:W-:Y:S05]  /*92a0*/  LEA.HI.X R3, R83, R124, R84, 0x1, P0 ;  /* 0x0000007c53037211 */ /* 0x000fea00000f0c54 */
[----:B-----5:R2:W-:Y:S04]  /*92b0*/  ST.E.128 [R2.64], R20 ;  /* 0x0000001402007985 */ /* 0x0205e8000c101d06 */
.L_x_3323:
[----:B------:R-:W-:Y:S05]  /*92c0*/  BSYNC B1 ;  /* 0x0000000000017941 */ /* 0x000fea0003800000 */
.L_x_3322:
        /* <DEDUP_REMOVED lines=91> */
.L_x_3327:
[----:B------:R-:W-:Y:S05]  /*9880*/  BSYNC B0 ;  /* 0x0000000000007941 */ /* 0x000fea0003800000 */
.L_x_3326:
[C---:B------:R-:W-:Y:S04]  /*9890*/  LEA R2, P0, R210.reuse, R125, 0x1 ;  /* 0x0000007dd2027211 */ /* 0x040fe800078008ff */
[----:B------:R-:W-:Y:S05]  /*98a0*/  LEA.HI.X R3, R210, R124, R211, 0x1, P0 ;  /* 0x0000007cd2037211 */ /* 0x000fea00000f0cd3 */
[----:B-----5:R2:W-:Y:S04]  /*98b0*/  ST.E.128 [R2.64], R20 ;  /* 0x0000001402007985 */ /* 0x0205e8000c101d06 */
.L_x_3321:
[----:B------:R-:W-:Y:S05]  /*98c0*/  BSYNC B2 ;  /* 0x0000000000027941 */ /* 0x000fea0003800000 */
.L_x_3320:
        /* <DEDUP_REMOVED lines=100> */
.L_x_3333:
[----:B------:R-:W-:Y:S05]  /*9f10*/  BSYNC B0 ;  /* 0x0000000000007941 */ /* 0x000fea0003800000 */
.L_x_3332:
[----:B------:R-:W-:Y:S01]  /*9f20*/  MOV R2, R125 ;  /* 0x0000007d00027202 */ /* 0x000fe20000000f00 */
[----:B------:R-:W-:Y:S01]  /*9f30*/  IMAD R0, R49, 0x60, RZ ;  /* 0x0000006031007824 */ /* 0x000fe200078e02ff */
[----:B------:R-:W-:Y:S05]  /*9f40*/  MOV R3, R124 ;  /* 0x0000007c00037202 */ /* 0x000fea0000000f00 */
[----:B------:R-:W-:Y:S05]  /*9f50*/  IMAD.WIDE.U32 R2, R48, 0x60, R2 ;  /* 0x0000006030027825 */ /* 0x000fea00078e0002 */
[----:B------:R-:W-:Y:S05]  /*9f60*/  IADD3 R3, R3, R0, RZ ;  /* 0x0000000003037210 */ /* 0x000fea0007ffe0ff */
[----:B-----5:R2:W-:Y:S02]  /*9f70*/  ST.E.128 [R2.64], R20 ;  /* 0x0000001402007985 */ /* 0x0205e4000c101d06 */
.L_x_3331:
[----:B------:R-:W-:Y:S05]  /*9f80*/  BSYNC B1 ;  /* 0x0000000000017941 */ /* 0x000fea0003800000 */
.L_x_3330:
        /* <DEDUP_REMOVED lines=91> */
.L_x_3335:
[----:B------:R-:W-:Y:S05]  /*a540*/  BSYNC B0 ;  /* 0x0000000000007941 */ /* 0x000fea0003800000 */
.L_x_3334:
[C---:B------:R-:W-:Y:S04]  /*a550*/  LEA R2, P0, R208.reuse, R125, 0x1 ;  /* 0x0000007dd0027211 */ /* 0x040fe800078008ff */
[----:B------:R-:W-:Y:S05]  /*a560*/  LEA.HI.X R3, R208, R124, R209, 0x1, P0 ;  /* 0x0000007cd0037211 */ /* 0x000fea00000f0cd1 */
[----:B-----5:R2:W-:Y:S04]  /*a570*/  ST.E.128 [R2.64], R20 ;  /* 0x0000001402007985 */ /* 0x0205e8000c101d06 */
.L_x_3329:
[----:B------:R-:W-:Y:S05]  /*a580*/  BSYNC B2 ;  /* 0x0000000000027941 */ /* 0x000fea0003800000 */
.L_x_3328:
        /* <DEDUP_REMOVED lines=97> */
.L_x_3341:
[----:B------:R-:W-:Y:S05]  /*aba0*/  BSYNC B0 ;  /* 0x0000000000007941 */ /* 0x000fea0003800000 */
.L_x_3340:
[C---:B------:R-:W-:Y:S04]  /*abb0*/  LEA R2, P0, R79.reuse, R125, 0x1 ;  /* 0x0000007d4f027211 */ /* 0x040fe800078008ff */
[----:B------:R-:W-:Y:S05]  /*abc0*/  LEA.HI.X R3, R79, R124, R80, 0x1, P0 ;  /* 0x0000007c4f037211 */ /* 0x000fea00000f0c50 */
[----:B-----5:R2:W-:Y:S04]  /*abd0*/  ST.E.128 [R2.64], R20 ;  /* 0x0000001402007985 */ /* 0x0205e8000c101d06 */
.L_x_3339:
[----:B------:R-:W-:Y:S05]  /*abe0*/  BSYNC B1 ;  /* 0x0000000000017941 */ /* 0x000fea0003800000 */
.L_x_3338:
        /* <DEDUP_REMOVED lines=91> */
.L_x_3343:
[----:B------:R-:W-:Y:S05]  /*b1a0*/  BSYNC B0 ;  /* 0x0000000000007941 */ /* 0x000fea0003800000 */
.L_x_3342:
[C---:B------:R-:W-:Y:S04]  /*b1b0*/  LEA R2, P0, R206.reuse, R125, 0x1 ;  /* 0x0000007dce027211 */ /* 0x040fe800078008ff */
[----:B------:R-:W-:Y:S05]  /*b1c0*/  LEA.HI.X R3, R206, R124, R207, 0x1, P0 ;  /* 0x0000007cce037211 */ /* 0x000fea00000f0ccf */
[----:B-----5:R2:W-:Y:S04]  /*b1d0*/  ST.E.128 [R2.64], R20 ;  /* 0x0000001402007985 */ /* 0x0205e8000c101d06 */
.L_x_3337:
[----:B------:R-:W-:Y:S05]  /*b1e0*/  BSYNC B2 ;  /* 0x0000000000027941 */ /* 0x000fea0003800000 */
.L_x_3336:
        /* <DEDUP_REMOVED lines=100> */
.L_x_3349:
[----:B------:R-:W-:Y:S05]  /*b830*/  BSYNC B0 ;  /* 0x0000000000007941 */ /* 0x000fea0003800000 */
.L_x_3348:
[----:B------:R-:W-:Y:S01]  /*b840*/  MOV R2, R125 ;  /* 0x0000007d00027202 */ /* 0x000fe20000000f00 */
[----:B------:R-:W-:Y:S01]  /*b850*/  IMAD R0, R49, 0xa0, RZ ;  /* 0x000000a031007824 */ /* 0x000fe200078e02ff */
[----:B------:R-:W-:Y:S05]  /*b860*/  MOV R3, R124 ;  /* 0x0000007c00037202 */ /* 0x000fea0000000f00 */
[----:B------:R-:W-:Y:S05]  /*b870*/  IMAD.WIDE.U32 R2, R48, 0xa0, R2 ;  /* 0x000000a030027825 */ /* 0x000fea00078e0002 */
[----:B------:R-:W-:Y:S05]  /*b880*/  IADD3 R3, R3, R0, RZ ;  /* 0x0000000003037210 */ /* 0x000fea0007ffe0ff */
[----:B-----5:R2:W-:Y:S02]  /*b890*/  ST.E.128 [R2.64], R20 ;  /* 0x0000001402007985 */ /* 0x0205e4000c101d06 */
.L_x_3347:
[----:B------:R-:W-:Y:S05]  /*b8a0*/  BSYNC B1 ;  /* 0x0000000000017941 */ /* 0x000fea0003800000 */
.L_x_3346:
        /* <DEDUP_REMOVED lines=91> */
.L_x_3351:
[----:B------:R-:W-:Y:S05]  /*be60*/  BSYNC B0 ;  /* 0x0000000000007941 */ /* 0x000fea0003800000 */
.L_x_3350:
[C---:B------:R-:W-:Y:S04]  /*be70*/  LEA R2, P0, R196.reuse, R125, 0x1 ;  /* 0x0000007dc4027211 */ /* 0x040fe800078008ff */
[----:B------:R-:W-:Y:S05]  /*be80*/  LEA.HI.X R3, R196, R124, R78, 0x1, P0 ;  /* 0x0000007cc4037211 */ /* 0x000fea00000f0c4e */
[----:B-----5:R2:W-:Y:S04]  /*be90*/  ST.E.128 [R2.64], R20 ;  /* 0x0000001402007985 */ /* 0x0205e8000c101d06 */
.L_x_3345:
[----:B------:R-:W-:Y:S05]  /*bea0*/  BSYNC B2 ;  /* 0x0000000000027941 */ /* 0x000fea0003800000 */
.L_x_3344:
        /* <DEDUP_REMOVED lines=100> */
.L_x_3357:
[----:B------:R-:W-:Y:S05]  /*c4f0*/  BSYNC B0 ;  /* 0x0000000000007941 */ /* 0x000fea0003800000 */
.L_x_3356:
[----:B------:R-:W-:Y:S01]  /*c500*/  MOV R2, R125 ;  /* 0x0000007d00027202 */ /* 0x000fe20000000f00 */
[----:B------:R-:W-:Y:S01]  /*c510*/  IMAD R0, R49, 0xc0, RZ ;  /* 0x000000c031007824 */ /* 0x000fe200078e02ff */
[----:B------:R-:W-:Y:S05]  /*c520*/  MOV R3, R124 ;  /* 0x0000007c00037202 */ /* 0x000fea0000000f00 */
[----:B------:R-:W-:Y:S05]  /*c530*/  IMAD.WIDE.U32 R2, R48, 0xc0, R2 ;  /* 0x000000c030027825 */ /* 0x000fea00078e0002 */
[----:B------:R-:W-:Y:S05]  /*c540*/  IADD3 R3, R3, R0, RZ ;  /* 0x0000000003037210 */ /* 0x000fea0007ffe0ff */
[----:B-----5:R2:W-:Y:S02]  /*c550*/  ST.E.128 [R2.64], R20 ;  /* 0x0000001402007985 */ /* 0x0205e4000c101d06 */
.L_x_3355:
[----:B------:R-:W-:Y:S05]  /*c560*/  BSYNC B1 ;  /* 0x0000000000017941 */ /* 0x000fea0003800000 */
.L_x_3354:
        /* <DEDUP_REMOVED lines=91> */
.L_x_3359:
[----:B------:R-:W-:Y:S05]  /*cb20*/  BSYNC B0 ;  /* 0x0000000000007941 */ /* 0x000fea0003800000 */
.L_x_3358:
[C---:B------:R-:W-:Y:S04]  /*cb30*/  LEA R2, P0, R194.reuse, R125, 0x1 ;  /* 0x0000007dc2027211 */ /* 0x040fe800078008ff */
[----:B------:R-:W-:Y:S05]  /*cb40*/  LEA.HI.X R3, R194, R124, R77, 0x1, P0 ;  /* 0x0000007cc2037211 */ /* 0x000fea00000f0c4d */
[----:B-----5:R2:W-:Y:S04]  /*cb50*/  ST.E.128 [R2.64], R20 ;  /* 0x0000001402007985 */ /* 0x0205e8000c101d06 */
.L_x_3353:
[----:B------:R-:W-:Y:S05]  /*cb60*/  BSYNC B2 ;  /* 0x0000000000027941 */ /* 0x000fea0003800000 */
.L_x_3352:
        /* <DEDUP_REMOVED lines=100> */
.L_x_3365:
[----:B------:R-:W-:Y:S05]  /*d1b0*/  BSYNC B0 ;  /* 0x0000000000007941 */ /* 0x000fea0003800000 */
.L_x_3364:
[----:B------:R-:W-:Y:S01]  /*d1c0*/  MOV R2, R125 ;  /* 0x0000007d00027202 */ /* 0x000fe20000000f00 */
[----:B------:R-:W-:Y:S01]  /*d1d0*/  IMAD R0, R49, 0xe0, RZ ;  /* 0x000000e031007824 */ /* 0x000fe200078e02ff */
[----:B------:R-:W-:Y:S05]  /*d1e0*/  MOV R3, R124 ;  /* 0x0000007c00037202 */ /* 0x000fea0000000f00 */
[----:B------:R-:W-:Y:S05]  /*d1f0*/  IMAD.WIDE.U32 R2, R48, 0xe0, R2 ;  /* 0x000000e030027825 */ /* 0x000fea00078e0002 */
[----:B------:R-:W-:Y:S05]  /*d200*/  IADD3 R3, R3, R0, RZ ;  /* 0x0000000003037210 */ /* 0x000fea0007ffe0ff */
[----:B-----5:R2:W-:Y:S02]  /*d210*/  ST.E.128 [R2.64], R20 ;  /* 0x0000001402007985 */ /* 0x0205e4000c101d06 */
.L_x_3363:
[----:B------:R-:W-:Y:S05]  /*d220*/  BSYNC B1 ;  /* 0x0000000000017941 */ /* 0x000fea0003800000 */
.L_x_3362:
        /* <DEDUP_REMOVED lines=91> */
.L_x_3367:
[----:B------:R-:W-:Y:S05]  /*d7e0*/  BSYNC B0 ;  /* 0x0000000000007941 */ /* 0x000fea0003800000 */
.L_x_3366:
[C---:B--2---:R-:W-:Y:S04]  /*d7f0*/  LEA R2, P0, R192.reuse, R125, 0x1 ;  /* 0x0000007dc0027211 */ /* 0x044fe800078008ff */
[----:B------:R-:W-:Y:S05]  /*d800*/  LEA.HI.X R3, R192, R124, R76, 0x1, P0 ;  /* 0x0000007cc0037211 */ /* 0x000fea00000f0c4c */
[----:B-----5:R2:W-:Y:S04]  /*d810*/  ST.E.128 [R2.64], R32 ;  /* 0x0000002002007985 */ /* 0x0205e8000c101d06 */
.L_x_3361:
[----:B------:R-:W-:Y:S05]  /*d820*/  BSYNC B2 ;  /* 0x0000000000027941 */ /* 0x000fea0003800000 */
.L_x_3360:
        /* <DEDUP_REMOVED lines=11> */
.L_x_3269:
        /* <DEDUP_REMOVED lines=16> */
.L_x_3369:
[----:B------:R-:W-:Y:S05]  /*d9e0*/  BSYNC B0 ;  /* 0x0000000000007941 */ /* 0x000fea0003800000 */
.L_x_3368:
        /* <DEDUP_REMOVED lines=19> */
.L_x_3371:
[----:B------:R-:W-:Y:S05]  /*db20*/  BSYNC B0 ;  /* 0x0000000000007941 */ /* 0x000fea0003800000 */
.L_x_3370:
        /* <DEDUP_REMOVED lines=19> */
.L_x_3373:
[----:B------:R-:W-:Y:S05]  /*dc60*/  BSYNC B0 ;  /* 0x0000000000007941 */ /* 0x000fea0003800000 */
.L_x_3372:
        /* <DEDUP_REMOVED lines=25> */
.L_x_3375:
[----:B------:R-:W-:Y:S05]  /*de00*/  BSYNC B0 ;  /* 0x0000000000007941 */ /* 0x000fea0003800000 */
.L_x_3374:
        /* <DEDUP_REMOVED lines=19> */
.L_x_3377:
[----:B------:R-:W-:Y:S05]  /*df40*/  BSYNC B0 ;  /* 0x0000000000007941 */ /* 0x000fea0003800000 */
.L_x_3376:
        /* <DEDUP_REMOVED lines=25> */
.L_x_3379:
[----:B------:R-:W-:Y:S05]  /*e0e0*/  BSYNC B0 ;  /* 0x0000000000007941 */ /* 0x000fea0003800000 */
.L_x_3378:
        /* <DEDUP_REMOVED lines=25> */
.L_x_3381:
[----:B------:R-:W-:Y:S05]  /*e280*/  BSYNC B0 ;  /* 0x0000000000007941 */ /* 0x000fea0003800000 */
.L_x_3380:
        /* <DEDUP_REMOVED lines=24> */
.L_x_3303:
[----:B------:R-:W-:Y:S05]  /*e410*/  BSYNC B3 ;  /* 0x0000000000037941 */ /* 0x000fea0003800000 */
.L_x_3268:
        /* <DEDUP_REMOVED lines=91> */
.L_x_3383:
        /* <DEDUP_REMOVED lines=12> */
.L_x_3384:
[----:B------:R-:W-:Y:S05]  /*ea90*/  BSYNC B0 ;  /* 0x0000000000007941 */ /* 0x000fea0003800000 */
.L_x_3382:
[----:B------:R-:W-:Y:S04]  /*eaa0*/  IADD3 R14, R14, -0x1, RZ ;  /* 0xffffffff0e0e7810 */ /* 0x000fe80007ffe0ff */
[----:B------:R-:W-:Y:S11]  /*eab0*/  ISETP.GT.AND P0, PT, R14, R85, PT ;  /* 0x000000550e00720c */ /* 0x000ff60003f04270 */
[----:B------:R-:W-:Y:S02]  /*eac0*/  @!UPT UIADD3 URZ, URZ, URZ, URZ ;  /* 0x0000003f3f3ff290 */ /* 0x000fe4000fffe03f */
[----:B------:R-:W-:-:S05]  /*ead0*/  @P0 BRA `(.L_x_3385) ;  /* 0xffff431000000947 */ /* 0x000fca000383ffff */
.L_x_3251:
        /* <DEDUP_REMOVED lines=16> */
[----:B------:R-:W-:-:S04]  /*ebe0*/  @P1 LEA R12, P0, R235, R4, 0x2 ;  /* 0x00000004eb0c1211 */ /* 0x000fc800078010ff */
[----:B------:R-:W-:Y:S01]  /*ebf0*/  @P1 LEA.HI.X R13, R235, R5, R58, 0x2, P0 ;  /* 0x00000005eb0d1211 */ /* 0x000fe200000f143a */
[----:B------:R-:W-:-:S06]  /*ec00*/  IMAD.MOV.U32 R5, RZ, RZ, RZ ;  /* 0x000000ffff057224 */ /* 0x000fcc00078e00ff */
[----:B------:R2:W4:Y:S01]  /*ec10*/  @P1 LD.E R5, [R12.64] ;  /* 0x000000060c051980 */ /* 0x000522000c101900 */
[----:B------:R-:W-:Y:S02]  /*ec20*/  IADD3 R3, P1, R3, R176, RZ ;  /* 0x000000b003037210 */ /* 0x000fe40007f3e0ff */
[----:B------:R-:W-:-:S03]  /*ec30*/  LEA.HI R17, R0, R0, RZ, 0x1 ;  /* 0x0000000000117211 */ /* 0x000fc600078f08ff */
[----:B------:R-:W-:Y:S01]  /*ec40*/  IMAD.X R7, R7, 0x1, R179, P1 ;  /* 0x0000000107077824 */ /* 0x000fe200008e06b3 */
[CC--:B-----5:R-:W-:Y:S02]  /*ec50*/  LEA R44, P1, R3.reuse, R182.reuse, 0x1 ;  /* 0x000000b6032c7211 */ /* 0x0e0fe400078208ff */
        /* <DEDUP_REMOVED lines=8> */
[----:B------:R-:W-:-:S02]  /*ece0*/  IMAD R6, R181, 0x30, RZ ;  /* 0x00000030b5067824 */ /* 0x000fc400078e02ff */
[----:B------:R-:W-:Y:S01]  /*ecf0*/  IMAD.IADD R28, R237, 0x1, -R52 ;  /* 0x00000001ed1c7824 */ /* 0x000fe200078e0a34 */
[C---:B--2---:R-:W-:Y:S01]  /*ed00*/  LEA.HI.X R12, R180.reuse, R179, R181, 0x5, P0 ;  /* 0x000000b3b40c7211 */ /* 0x044fe200000f2cb5 */
[----:B------:R-:W-:Y:S01]  /*ed10*/  IMAD.WIDE.U32 R178, R180, 0x30, R178 ;  /* 0x00000030b4b27825 */ /* 0x000fe200078e00b2 */
[----:B------:R-:W-:-:S03]  /*ed20*/  LEA R40, P0, R4, R182, 0x1 ;  /* 0x000000b604287211 */ /* 0x000fc600078008ff */
[----:B------:R-:W-:Y:S01]  /*ed30*/  IMAD.IADD R63, R63, 0x1, R7 ;  /* 0x000000013f3f7824 */ /* 0x000fe200078e0207 */
[-C--:B------:R-:W-:Y:S01]  /*ed40*/  LEA.HI.X R41, R4, R183.reuse, R12, 0x1, P0 ;  /* 0x000000b704297211 */ /* 0x080fe200000f0c0c */
[----:B------:R-:W-:Y:S01]  /*ed50*/  IMAD.IADD R3, R179, 0x1, R6 ;  /* 0x00000001b3037824 */ /* 0x000fe200078e0206 */
[----:B------:R-:W-:Y:S02]  /*ed60*/  LEA R34, P1, R178, R182, 0x1 ;  /* 0x000000b6b2227211 */ /* 0x000fe400078208ff */
[----:B------:R-:W-:Y:S01]  /*ed70*/  ISETP.GE.AND P0, PT, R166, R28, PT ;  /* 0x0000001ca600720c */ /* 0x000fe20003f06270 */
[----:B------:R-:W-:Y:S01]  /*ed80*/  IMAD.SHL.U32 R29, R17, 0x10, RZ ;  /* 0x00000010111d7824 */ /* 0x000fe200078e00ff */
[----:B------:R-:W-:Y:S02]  /*ed90*/  LEA.HI.X R35, R178, R183, R3, 0x1, P1 ;  /* 0x000000b7b2237211 */ /* 0x000fe400008f0c03 */
[----:B------:R-:W-:Y:S02]  /*eda0*/  ISETP.GT.AND P0, PT, R59, -0x8, !P0 ;  /* 0xfffffff83b00780c */ /* 0x000fe40004704270 */
        /* <DEDUP_REMOVED lines=38> */
[----:B----4-:R-:W-:Y:S01]  /*f010*/  LOP3.LUT R22, R5, 0xffff0000, RZ, 0xc0, !PT ;  /* 0xffff000005167812 */ /* 0x010fe200078ec0ff */
        /* <DEDUP_REMOVED lines=27> */
.L_x_3394:
[----:B------:R-:W-:Y:S05]  /*f1d0*/  BSYNC B0 ;  /* 0x0000000000007941 */ /* 0x000fea0003800000 */
.L_x_3393:
[----:B-----5:R3:W-:Y:S02]  /*f1e0*/  STS.128 [R239], R12 ;  /* 0x0000000cef007388 */ /* 0x0207e40000000c00 */
.L_x_3392:
[----:B------:R-:W-:Y:S05]  /*f1f0*/  BSYNC B1 ;  /* 0x0000000000017941 */ /* 0x000fea0003800000 */
.L_x_3391:
        /* <DEDUP_REMOVED lines=49> */
.L_x_3396:
[----:B------:R-:W-:Y:S05]  /*f510*/  BSYNC B0 ;  /* 0x0000000000007941 */ /* 0x000fea0003800000 */
.L_x_3395:
[----:B-----5:R1:W-:Y:S02]  /*f520*/  STS.128 [R239+0x2000], R12 ;  /* 0x0020000cef007388 */ /* 0x0203e40000000c00 */
.L_x_3390:
[----:B------:R-:W-:Y:S05]  /*f530*/  BSYNC B2 ;  /* 0x0000000000027941 */ /* 0x000fea0003800000 */
.L_x_3389:
        /* <DEDUP_REMOVED lines=55> */
[----:B------:R-:W-:Y:S01]  /*f8b0*/  FFMA.FTZ R20, R27, R5, -R20 ;  /* 0x000000051b147223 */ /* 0x000fe20000010814 */
[----:B------:R-:W-:Y:S01]  /*f8c0*/  F2FP.BF16.PACK_AB R15, R29, R15 ;  /* 0x0000000f1d0f723e */ /* 0x000fe200000010ff */
[----:B------:R-:W-:Y:S01]  /*f8d0*/  FFMA.FTZ R36, R27, R3, R36 ;  /* 0x000000031b247223 */ /* 0x000fe20000010024 */
[----:B------:R-:W-:-:S03]  /*f8e0*/  F2FP.BF16.PACK_AB R14, R25, R14 ;  /* 0x0000000e190e723e */ /* 0x000fc600000010ff */
[----:B------:R-:W-:Y:S01]  /*f8f0*/  IMAD.MOV.U32 R12, RZ, RZ, R15 ;  /* 0x000000ffff0c7224 */ /* 0x000fe200078e000f */
[----:B------:R-:W-:Y:S02]  /*f900*/  F2FP.BF16.PACK_AB R20, R36, R20 ;  /* 0x000000142414723e */ /* 0x000fe400000010ff */
[----:B------:R-:W-:Y:S02]  /*f910*/  MOV R15, R14 ;  /* 0x0000000e000f7202 */ /* 0x000fe40000000f00 */
[----:B------:R-:W-:Y:S02]  /*f920*/  MOV R14, R20 ;  /* 0x00000014000e7202 */ /* 0x000fe40000000f00 */
.L_x_3402:
[----:B------:R-:W-:Y:S05]  /*f930*/  BSYNC B0 ;  /* 0x0000000000007941 */ /* 0x000fea0003800000 */
.L_x_3401:
[----:B-----5:R3:W-:Y:S02]  /*f940*/  STS.128 [R239+0x800], R12 ;  /* 0x0008000cef007388 */ /* 0x0207e40000000c00 */
.L_x_3400:
[----:B------:R-:W-:Y:S05]  /*f950*/  BSYNC B1 ;  /* 0x0000000000017941 */ /* 0x000fea0003800000 */
.L_x_3399:
        /* <DEDUP_REMOVED lines=49> */
.L_x_3404:
[----:B------:R-:W-:Y:S05]  /*fc70*/  BSYNC B0 ;  /* 0x0000000000007941 */ /* 0x000fea0003800000 */
.L_x_3403:
[----:B-----5:R3:W-:Y:S02]  /*fc80*/  STS.128 [R239+0x2800], R12 ;  /* 0x0028000cef007388 */ /* 0x0207e40000000c00 */
.L_x_3398:
[----:B------:R-:W-:Y:S05]  /*fc90*/  BSYNC B2 ;  /* 0x0000000000027941 */ /* 0x000fea0003800000 */
.L_x_3397:
        /* <DEDUP_REMOVED lines=64> */
.L_x_3410:
[----:B------:R-:W-:Y:S05]  /*100a0*/  BSYNC B0 ;  /* 0x0000000000007941 */ /* 0x000fea0003800000 */
.L_x_3409:
[----:B-----5:R3:W-:Y:S02]  /*100b0*/  STS.128 [R239+0x1000], R12 ;  /* 0x0010000cef007388 */ /* 0x0207e40000000c00 */
.L_x_3408:
[----:B------:R-:W-:Y:S05]  /*100c0*/  BSYNC B1 ;  /* 0x0000000000017941 */ /* 0x000fea0003800000 */
.L_x_3407:
        /* <DEDUP_REMOVED lines=49> */
.L_x_3412:
[----:B------:R-:W-:Y:S05]  /*103e0*/  BSYNC B0 ;  /* 0x0000000000007941 */ /* 0x000fea0003800000 */
.L_x_3411:
[----:B-----5:R1:W-:Y:S02]  /*103f0*/  STS.128 [R239+0x3000], R12 ;  /* 0x0030000cef007388 */ /* 0x0203e40000000c00 */
.L_x_3406:
[----:B------:R-:W-:Y:S05]  /*10400*/  BSYNC B2 ;  /* 0x0000000000027941 */ /* 0x000fea0003800000 */
.L_x_3405:
        /* <DEDUP_REMOVED lines=33> */
[C---:B--2---:R-:W-:Y:S01]  /*10620*/  LOP3.LUT R18, R5.reuse, 0xffff0000, RZ, 0xc0, !PT ;  /* 0xffff000005127812 */ /* 0x044fe200078ec0ff */
[----:B------:R-:W-:Y:S01]  /*10630*/  FMUL.FTZ R14, R20, R15 ;  /* 0x0000000f140e7220 */ /* 0x000fe20000410000 */
[----:B------:R-:W-:Y:S01]  /*10640*/  LOP3.LUT R17, R2, 0xffff0000, RZ, 0xc0, !PT ;  /* 0xffff000002117812 */ /* 0x000fe200078ec0ff */
[----:B------:R-:W-:Y:S01]  /*10650*/  IMAD.U32 R5, R5, 0x10000, RZ ;  /* 0x0001000005057824 */ /* 0x000fe200078e00ff */
[----:B------:R-:W-:Y:S01]  /*10660*/  LOP3.LUT R19, R4, 0xffff0000, RZ, 0xc0, !PT ;  /* 0xffff000004137812 */ /* 0x000fe200078ec0ff */
[----:B------:R-:W-:Y:S01]  /*10670*/  FMUL.FTZ R20, R20, R18 ;  /* 0x0000001214147220 */ /* 0x000fe20000410000 */
[----:B------:R-:W-:Y:S01]  /*10680*/  SHF.L.U32 R2, R2, 0x10, RZ ;  /* 0x0000001002027819 */ /* 0x000fe200000006ff */
[----:B------:R-:W-:-:S02]  /*10690*/  FMUL.FTZ R12, R6, R17 ;  /* 0x00000011060c7220 */ /* 0x000fc40000410000 */
[C---:B------:R-:W-:Y:S02]  /*106a0*/  FFMA.FTZ R20, R21.reuse, R15, R20 ;  /* 0x0000000f15147223 */ /* 0x040fe40000010014 */
        /* <DEDUP_REMOVED lines=22> */
.L_x_3417:
[----:B------:R-:W-:Y:S05]  /*10810*/  BSYNC B0 ;  /* 0x0000000000007941 */ /* 0x000fea0003800000 */
.L_x_3416:
[----:B-----5:R3:W-:Y:S02]  /*10820*/  STS.128 [R239+0x1800], R12 ;  /* 0x0018000cef007388 */ /* 0x0207e40000000c00 */
.L_x_3415:
[----:B------:R-:W-:Y:S05]  /*10830*/  BSYNC B1 ;  /* 0x0000000000017941 */ /* 0x000fea0003800000 */
.L_x_3414:
        /* <DEDUP_REMOVED lines=37> */
[-C--:B------:R-:W-:Y:S02]  /*10a90*/  FMUL.FTZ R32, R32, R4.reuse ;  /* 0x0000000420207220 */ /* 0x080fe40000410000 */
        /* <DEDUP_REMOVED lines=9> */
.L_x_3419:
[----:B------:R-:W-:Y:S05]  /*10b30*/  BSYNC B0 ;  /* 0x0000000000007941 */ /* 0x000fea0003800000 */
.L_x_3418:
[----:B-----5:R1:W-:Y:S01]  /*10b40*/  STS.128 [R239+0x3800], R32 ;  /* 0x00380020ef007388 */ /* 0x0203e20000000c00 */
[----:B------:R-:W-:Y:S05]  /*10b50*/  BRA `(.L_x_3413) ;  /* 0x000036a000007947 */ /* 0x000fea0003800000 */
.L_x_3388:
        /* <DEDUP_REMOVED lines=93> */
.L_x_3425:
[----:B------:R-:W-:Y:S05]  /*11130*/  BSYNC B0 ;  /* 0x0000000000007941 */ /* 0x000fea0003800000 */
.L_x_3424:
[----:B-----5:R3:W-:Y:S02]  /*11140*/  STS.128 [R239], R24 ;  /* 0x00000018ef007388 */ /* 0x0207e40000000c00 */
.L_x_3423:
[----:B------:R-:W-:Y:S05]  /*11150*/  BSYNC B1 ;  /* 0x0000000000017941 */ /* 0x000fea0003800000 */
.L_x_3422:
        /* <DEDUP_REMOVED lines=16> */
[C---:B------:R-:W-:Y:S01]  /*11260*/  LEA R14, P0, R12.reuse, R30, 0x1 ;  /* 0x0000001e0c0e7211 */ /* 0x040fe200078008ff */
        /* <DEDUP_REMOVED lines=73> */
.L_x_3427:
[----:B------:R-:W-:Y:S05]  /*11700*/  BSYNC B0 ;  /* 0x0000000000007941 */ /* 0x000fea0003800000 */
.L_x_3426:
[----:B-----5:R1:W-:Y:S02]  /*11710*/  STS.128 [R239+0x2000], R24 ;  /* 0x00200018ef007388 */ /* 0x0203e40000000c00 */
.L_x_3421:
[----:B------:R-:W-:Y:S05]  /*11720*/  BSYNC B2 ;  /* 0x0000000000027941 */ /* 0x000fea0003800000 */
.L_x_3420:
        /* <DEDUP_REMOVED lines=98> */
.L_x_3433:
[----:B------:R-:W-:Y:S05]  /*11d50*/  BSYNC B0 ;  /* 0x0000000000007941 */ /* 0x000fea0003800000 */
.L_x_3432:
[----:B-----5:R3:W-:Y:S02]  /*11d60*/  STS.128 [R239+0x800], R24 ;  /* 0x00080018ef007388 */ /* 0x0207e40000000c00 */
.L_x_3431:
[----:B------:R-:W-:Y:S05]  /*11d70*/  BSYNC B1 ;  /* 0x0000000000017941 */ /* 0x000fea0003800000 */
.L_x_3430:
        /* <DEDUP_REMOVED lines=93> */
.L_x_3435:
[----:B------:R-:W-:Y:S05]  /*12350*/  BSYNC B0 ;  /* 0x0000000000007941 */ /* 0x000fea0003800000 */
.L_x_3434:
[----:B-----5:R3:W-:Y:S02]  /*12360*/  STS.128 [R239+0x2800], R24 ;  /* 0x00280018ef007388 */ /* 0x0207e40000000c00 */
.L_x_3429:
[----:B------:R-:W-:Y:S05]  /*12370*/  BSYNC B2 ;  /* 0x0000000000027941 */ /* 0x000fea0003800000 */
.L_x_3428:
        /* <DEDUP_REMOVED lines=99> */
.L_x_3441:
[----:B------:R-:W-:Y:S05]  /*129b0*/  BSYNC B0 ;  /* 0x0000000000007941 */ /* 0x000fea0003800000 */
.L_x_3440:
[----:B-----5:R3:W-:Y:S02]  /*129c0*/  STS.128 [R239+0x1000], R24 ;  /* 0x00100018ef007388 */ /* 0x0207e40000000c00 */
.L_x_3439:
[----:B------:R-:W-:Y:S05]  /*129d0*/  BSYNC B1 ;  /* 0x0000000000017941 */ /* 0x000fea0003800000 */
.L_x_3438:
        /* <DEDUP_REMOVED lines=93> */
.L_x_3443:
[----:B------:R-:W-:Y:S05]  /*12fb0*/  BSYNC B0 ;  /* 0x0000000000007941 */ /* 0x000fea0003800000 */
.L_x_3442:
[----:B-----5:R3:W-:Y:S02]  /*12fc0*/  STS.128 [R239+0x3000], R24 ;  /* 0x00300018ef007388 */ /* 0x0207e40000000c00 */
.L_x_3437:
[----:B------:R-:W-:Y:S05]  /*12fd0*/  BSYNC B2 ;  /* 0x0000000000027941 */ /* 0x000fea0003800000 */
.L_x_3436:
        /* <DEDUP_REMOVED lines=97> */
.L_x_3447:
[----:B------:R-:W-:Y:S05]  /*135f0*/  BSYNC B0 ;  /* 0x0000000000007941 */ /* 0x000fea0003800000 */
.L_x_3446:
[----:B-----5:R1:W-:Y:S02]  /*13600*/  STS.128 [R239+0x1800], R4 ;  /* 0x00180004ef007388 */ /* 0x0203e40000000c00 */
.L_x_3445:
[----:B------:R-:W-:Y:S05]  /*13610*/  BSYNC B1 ;  /* 0x0000000000017941 */ /* 0x000fea0003800000 */
.L_x_3444:
        /* <DEDUP_REMOVED lines=96> */
.L_x_3449:
[----:B------:R-:W-:Y:S05]  /*13c20*/  BSYNC B0 ;  /* 0x0000000000007941 */ /* 0x000fea0003800000 */
.L_x_3448:
[----:B-----5:R1:W-:Y:S01]  /*13c30*/  STS.128 [R239+0x3800], R4 ;  /* 0x00380004ef007388 */ /* 0x0203e20000000c00 */
[----:B------:R-:W-:Y:S05]  /*13c40*/  BRA `(.L_x_3413) ;  /* 0x000005b000007947 */ /* 0x000fea0003800000 */
.L_x_3387:
        /* <DEDUP_REMOVED lines=21> */
.L_x_3451:
[----:B------:R-:W-:Y:S05]  /*13da0*/  BSYNC B0 ;  /* 0x0000000000007941 */ /* 0x000fea0003800000 */
.L_x_3450:
[----:B-----5:R-:W-:Y:S01]  /*13db0*/  IADD3 R16, R166, 0x10, RZ ;  /* 0x00000010a6107810 */ /* 0x020fe20007ffe0ff */
        /* <DEDUP_REMOVED lines=21> */
.L_x_3453:
[----:B------:R-:W-:Y:S05]  /*13f10*/  BSYNC B0 ;  /* 0x0000000000007941 */ /* 0x000fea0003800000 */
.L_x_3452:
[----:B------:R-:W-:Y:S01]  /*13f20*/  IADD3 R29, R166, 0x20, RZ ;  /* 0x00000020a61d7810 */ /* 0x000fe20007ffe0ff */
[----:B------:R-:W-:Y:S03]  /*13f30*/  BSSY B0, `(.L_x_3454) ;  /* 0x0000015000007945 */ /* 0x000fe60003800000 */
[----:B------:R-:W-:-:S13]  /*13f40*/  ISETP.GE.AND P1, PT, R29, R0, PT ;  /* 0x000000001d00720c */ /* 0x000fda0003f26270 */
[----:B------:R-:W-:Y:S05]  /*13f50*/  @P1 BRA `(.L_x_3455) ;  /* 0x0000012000001947 */ /* 0x000fea0003800000 */
[----:B------:R-:W-:Y:S02]  /*13f60*/  ISETP.GE.AND P2, PT, R18, R64, PT ;  /* 0x000000401200720c */ /* 0x000fe40003f46270 */
[----:B--2---:R-:W-:-:S04]  /*13f70*/  LEA R3, P1, R180, R176, 0x5 ;  /* 0x000000b0b4037211 */ /* 0x004fc800078228ff */
[----:B------:R-:W-:-:S07]  /*13f80*/  LEA.HI.X R2, R180, R179, R181, 0x5, P1 ;  /* 0x000000b3b4027211 */ /* 0x000fce00008f2cb5 */
        /* <DEDUP_REMOVED lines=15> */
.L_x_3455:
[----:B------:R-:W-:Y:S05]  /*14080*/  BSYNC B0 ;  /* 0x0000000000007941 */ /* 0x000fea0003800000 */
.L_x_3454:
        /* <DEDUP_REMOVED lines=17> */
[----:B--2---:R-:W-:-:S04]  /*141a0*/  LEA R2, P0, R180, R182, 0x1 ;  /* 0x000000b6b4027211 */ /* 0x004fc800078008ff */
[----:B------:R-:W-:-:S05]  /*141b0*/  LEA.HI.X R3, R180, R183, R0, 0x1, P0 ;  /* 0x000000b7b4037211 */ /* 0x000fca00000f0c00 */
[----:B------:R-:W-:Y:S01]  /*141c0*/  @!PT LDS RZ, [RZ] ;  /* 0x00000000fffff984 */ /* 0x000fe20000000800 */
[----:B------:R-:W-:Y:S01]  /*141d0*/  @!PT LDS RZ, [RZ] ;  /* 0x00000000fffff984 */ /* 0x000fe20000000800 */
[----:B------:R-:W-:Y:S01]  /*141e0*/  @!PT LDS RZ, [RZ] ;  /* 0x00000000fffff984 */ /* 0x000fe20000000800 */
[----:B------:R2:W-:Y:S04]  /*141f0*/  LDGSTS.E.BYPASS.LTC128B.128 [R239+0x3800], [R2.64+0x80] ;  /* 0x0380008002ef7fae */ /* 0x0005e8000b901d46 */
.L_x_3413:
[----:B------:R-:W-:Y:S05]  /*14200*/  BSYNC B3 ;  /* 0x0000000000037941 */ /* 0x000fea0003800000 */
.L_x_3386:
[----:B------:R-:W-:Y:S01]  /*14210*/  IADD3 R242, R50, -0x1, RZ ;  /* 0xffffffff32f27810 */ /* 0x000fe20007ffe0ff */
[----:B------:R-:W-:Y:S01]  /*14220*/  BSSY B0, `(.L_x_3456) ;  /* 0x0000017000007945 */ /* 0x000fe20003800000 */
[----:B------:R-:W-:-:S03]  /*14230*/  LOP3.LUT R243, R61, 0xff, RZ, 0xc0, !PT ;  /* 0x000000ff3df37812 */ /* 0x000fc600078ec0ff */
[----:B------:R-:W-:-:S04]  /*14240*/  IMAD.SHL.U32 R8, R242, 0x80, RZ ;  /* 0x00000080f2087824 */ /* 0x000fc800078e00ff */
[----:B--2---:R-:W-:-:S05]  /*14250*/  IMAD.IADD R2, R53, 0x1, -R8 ;  /* 0x0000000135027824 */ /* 0x004fca00078e0a08 */
[----:B------:R-:W-:-:S13]  /*14260*/  ISETP.GE.AND P0, PT, R166, R2, PT ;  /* 0x00000002a600720c */ /* 0x000fda0003f06270 */
[----:B------:R-:W-:Y:S05]  /*14270*/  @P0 BRA `(.L_x_3457) ;  /* 0x0000011000000947 */ /* 0x000fea0003800000 */
[C---:B------:R-:W-:Y:S02]  /*14280*/  LOP3.LUT R0, R243.reuse, 0x1, RZ, 0xc0, !PT ;  /* 0x00000001f3007812 */ /* 0x040fe400078ec0ff */
[----:B------:R-:W-:Y:S02]  /*14290*/  LOP3.LUT P0, RZ, R243, 0x2, RZ, 0xc0, !PT ;  /* 0x00000002f3ff7812 */ /* 0x000fe4000780c0ff */
        /* <DEDUP_REMOVED lines=15> */
.L_x_3457:
[----:B------:R-:W-:Y:S05]  /*14390*/  BSYNC B0 ;  /* 0x0000000000007941 */ /* 0x000fea0003800000 */
.L_x_3456:
        /* <DEDUP_REMOVED lines=22> */
.L_x_3459:
[----:B------:R-:W-:Y:S05]  /*14500*/  BSYNC B0 ;  /* 0x0000000000007941 */ /* 0x000fea0003800000 */
.L_x_3458:
        /* <DEDUP_REMOVED lines=24> */
.L_x_3461:
[----:B------:R-:W-:Y:S05]  /*14690*/  BSYNC B0 ;  /* 0x0000000000007941 */ /* 0x000fea0003800000 */
.L_x_3460:
        /* <DEDUP_REMOVED lines=27> */
.L_x_3463:
[----:B------:R-:W-:Y:S05]  /*14850*/  BSYNC B0 ;  /* 0x0000000000007941 */ /* 0x000fea0003800000 */
.L_x_3462:
        /* <DEDUP_REMOVED lines=25> */
.L_x_3465:
[----:B------:R-:W-:Y:S05]  /*149f0*/  BSYNC B0 ;  /* 0x0000000000007941 */ /* 0x000fea0003800000 */
.L_x_3464:
[----:B------:R-:W-:Y:S01]  /*14a00*/  IADD3 R6, R166, 0x50, RZ ;  /* 0x00000050a6067810 */ /* 0x000fe20007ffe0ff */
        /* <DEDUP_REMOVED lines=8> */
[----:B-1-3--:R-:W-:Y:S01]  /*14a90*/  @!P1 MOV R12, R232 ;  /* 0x000000e8000c9202 */ /* 0x00afe20000000f00 */
        /* <DEDUP_REMOVED lines=19> */
.L_x_3467:
[----:B------:R-:W-:Y:S05]  /*14bd0*/  BSYNC B0 ;  /* 0x0000000000007941 */ /* 0x000fea0003800000 */
.L_x_3466:
        /* <DEDUP_REMOVED lines=29> */
.L_x_3469:
[----:B------:R-:W-:Y:S05]  /*14db0*/  BSYNC B0 ;  /* 0x0000000000007941 */ /* 0x000fea0003800000 */
.L_x_3468:
        /* <DEDUP_REMOVED lines=29> */
.L_x_3471:
[----:B------:R-:W-:Y:S05]  /*14f90*/  BSYNC B0 ;  /* 0x0000000000007941 */ /* 0x000fea0003800000 */
.L_x_3470:
[----:B-1----:R-:W2:Y:S04]  /*14fa0*/  LD.E.64 R18, [R10.64+0x1c0] ;  /* 0x0001c0060a127980 */ /* 0x002ea8000c101b00 */
[----:B---3--:R-:W3:Y:S01]  /*14fb0*/  LD.E.64 R12, [R10.64+0x1b8] ;  /* 0x0001b8060a0c7980 */ /* 0x008ee2000c101b00 */
        /* <DEDUP_REMOVED lines=42> */
.L_x_3473:
[----:B-1----:R-:W-:Y:S05]  /*15260*/  BSYNC B0 ;  /* 0x0000000000007941 */ /* 0x002fea0003800000 */
.L_x_3472:
        /* <DEDUP_REMOVED lines=22> */
.L_x_3475:
[----:B------:R-:W-:Y:S05]  /*153d0*/  BSYNC B0 ;  /* 0x0000000000007941 */ /* 0x000fea0003800000 */
.L_x_3474:
        /* <DEDUP_REMOVED lines=24> */
.L_x_3477:
[----:B------:R-:W-:Y:S05]  /*15560*/  BSYNC B0 ;  /* 0x0000000000007941 */ /* 0x000fea0003800000 */
.L_x_3476:
        /* <DEDUP_REMOVED lines=8> */
[----:B--2---:R-:W-:Y:S01]  /*155f0*/  @P0 MOV R12, R138 ;  /* 0x0000008a000c0202 */ /* 0x004fe20000000f00 */
[----:B------:R-:W-:Y:S01]  /*15600*/  @P0 IMAD R9, R43, 0x60, RZ ;  /* 0x000000602b090824 */ /* 0x000fe200078e02ff */
[-C--:B------:R-:W-:Y:S01]  /*15610*/  @P0 MOV R13, R137.reuse ;  /* 0x00000089000d0202 */ /* 0x080fe20000000f00 */
[----:B------:R-:W-:Y:S01]  /*15620*/  @!P1 IMAD.MOV.U32 R16, RZ, RZ, R138 ;  /* 0x000000ffff109224 */ /* 0x000fe200078e008a */
        /* <DEDUP_REMOVED lines=17> */
.L_x_3479:
[----:B------:R-:W-:Y:S05]  /*15740*/  BSYNC B0 ;  /* 0x0000000000007941 */ /* 0x000fea0003800000 */
.L_x_3478:
        /* <DEDUP_REMOVED lines=24> */
.L_x_3481:
[----:B------:R-:W-:Y:S05]  /*158d0*/  BSYNC B0 ;  /* 0x0000000000007941 */ /* 0x000fea0003800000 */
.L_x_3480:
        /* <DEDUP_REMOVED lines=8> */
[-C--:B--2---:R-:W-:Y:S01]  /*15960*/  @P0 MOV R12, R138.reuse ;  /* 0x0000008a000c0202 */ /* 0x084fe20000000f00 */
        /* <DEDUP_REMOVED lines=19> */
.L_x_3483:
[----:B------:R-:W-:Y:S05]  /*15aa0*/  BSYNC B0 ;  /* 0x0000000000007941 */ /* 0x000fea0003800000 */
.L_x_3482:
        /* <DEDUP_REMOVED lines=11> */
[----:B--2---:R-:W-:Y:S01]  /*15b60*/  @!P1 IMAD.MOV.U32 R14, RZ, RZ, R138 ;  /* 0x000000ffff0e9224 */ /* 0x004fe200078e008a */
        /* <DEDUP_REMOVED lines=17> */
.L_x_3485:
[----:B------:R-:W-:Y:S05]  /*15c80*/  BSYNC B0 ;  /* 0x0000000000007941 */ /* 0x000fea0003800000 */
.L_x_3484:
        /* <DEDUP_REMOVED lines=10> */
[----:B--2---:R-:W-:Y:S01]  /*15d30*/  @!P1 MOV R6, R138 ;  /* 0x0000008a00069202 */ /* 0x004fe20000000f00 */
        /* <DEDUP_REMOVED lines=17> */
.L_x_3487:
[----:B------:R-:W-:Y:S05]  /*15e50*/  BSYNC B0 ;  /* 0x0000000000007941 */ /* 0x000fea0003800000 */
.L_x_3486:
[----:B------:R-:W-:Y:S01]  /*15e60*/  SHF.R.S32.HI R225, RZ, 0x4, R57 ;  /* 0x00000004ffe17819 */ /* 0x000fe20000011439 */
[C---:B------:R-:W-:Y:S01]  /*15e70*/  IMAD.SHL.U32 R2, R54.reuse, 0x40, RZ ;  /* 0x0000004036027824 */ /* 0x040fe200078e00ff */
[----:B------:R-:W-:Y:S01]  /*15e80*/  R2P PR, R54, 0x6 ;  /* 0x0000000636007804 */ /* 0x000fe20000000000 */
[----:B------:R-:W-:Y:S01]  /*15e90*/  IMAD.SHL.U32 R55, R55, 0x40, RZ ;  /* 0x0000004037377824 */ /* 0x000fe200078e00ff */
[----:B--2---:R-:W-:Y:S01]  /*15ea0*/  LEA.HI R4, R57, R225, RZ, 0x1 ;  /* 0x000000e139047211 */ /* 0x004fe200078f08ff */
[----:B------:R-:W-:Y:S01]  /*15eb0*/  IMAD.SHL.U32 R166, R166, 0x8, RZ ;  /* 0x00000008a6a67824 */ /* 0x000fe200078e00ff */
[----:B------:R-:W-:Y:S01]  /*15ec0*/  LOP3.LUT R2, R2, 0x1c0, RZ, 0xc0, !PT ;  /* 0x000001c002027812 */ /* 0x000fe200078ec0ff */
[----:B------:R-:W-:Y:S01]  /*15ed0*/  IMAD.SHL.U32 R36, R56, 0x40, RZ ;  /* 0x0000004038247824 */ /* 0x000fe200078e00ff */
[----:B------:R-:W-:Y:S01]  /*15ee0*/  LOP3.LUT R4, R4, 0xfffffffe, RZ, 0xc0, !PT ;  /* 0xfffffffe04047812 */ /* 0x000fe200078ec0ff */
[----:B------:R-:W2:Y:S01]  /*15ef0*/  LD.E R39, [R10.64+0x18c] ;  /* 0x00018c060a277980 */ /* 0x000ea2000c101900 */
[----:B------:R-:W-:-:S02]  /*15f00*/  LOP3.LUT R55, R55, 0x1c0, RZ, 0xc0, !PT ;  /* 0x000001c037377812 */ /* 0x000fc400078ec0ff */
[----:B------:R-:W-:Y:S01]  /*15f10*/  LOP3.LUT R166, R2, 0x8, R166, 0xf8, !PT ;  /* 0x0000000802a67812 */ /* 0x000fe200078ef8a6 */
[----:B------:R-:W-:Y:S01]  /*15f20*/  IMAD.IADD R225, R225, 0x1, -R4 ;  /* 0x00000001e1e17824 */ /* 0x000fe200078e0a04 */
[----:B------:R-:W-:Y:S01]  /*15f30*/  LOP3.LUT R36, R36, 0xfffffe00, RZ, 0xc0, !PT ;  /* 0xfffffe0024247812 */ /* 0x000fe200078ec0ff */
[----:B------:R-:W-:Y:S01]  /*15f40*/  IMAD R48, R51, 0x10, R48 ;  /* 0x0000001033307824 */ /* 0x000fe200078e0230 */
[----:B------:R-:W-:Y:S01]  /*15f50*/  SHF.R.U32.HI R2, RZ, 0x3, R2 ;  /* 0x00000003ff027819 */ /* 0x000fe20000011602 */
[----:B------:R-:W-:Y:S01]  /*15f60*/  IMAD.SHL.U32 R4, R225, 0x8, RZ ;  /* 0x00000008e1047824 */ /* 0x000fe200078e00ff */
[----:B------:R-:W-:Y:S01]  /*15f70*/  SHF.R.U32.HI R9, RZ, 0x3, R55 ;  /* 0x00000003ff097819 */ /* 0x000fe20000011637 */
[----:B------:R-:W-:Y:S01]  /*15f80*/  IMAD R226, R51, 0x400, R36 ;  /* 0x0000040033e27824 */ /* 0x000fe200078e0224 */
[----:B------:R-:W-:Y:S01]  /*15f90*/  LOP3.LUT R2, R166, R2, RZ, 0x3c, !PT ;  /* 0x00000002a6027212 */ /* 0x000fe200078e3cff */
[----:B------:R-:W0:Y:S01]  /*15fa0*/  LDGDEPBAR ;  /* 0x00000000000079af */ /* 0x000e220000000000 */
[----:B------:R-:W-:-:S03]  /*15fb0*/  LOP3.LUT R4, R55, 0x8, R4, 0xf8, !PT ;  /* 0x0000000837047812 */ /* 0x000fc600078ef804 */
[----:B------:R-:W-:Y:S01]  /*15fc0*/  IMAD R225, R225, 0x200, R2 ;  /* 0x00000200e1e17824 */ /* 0x000fe200078e0202 */
[----:B------:R-:W-:-:S03]  /*15fd0*/  LOP3.LUT R9, R4, R9, RZ, 0x3c, !PT ;  /* 0x0000000904097212 */ /* 0x000fc600078e3cff */
[----:B------:R-:W-:Y:S02]  /*15fe0*/  IMAD.SHL.U32 R225, R225, 0x2, RZ ;  /* 0x00000002e1e17824 */ /* 0x000fe400078e00ff */
[----:B------:R-:W-:-:S03]  /*15ff0*/  IMAD.IADD R226, R9, 0x1, R226 ;  /* 0x0000000109e27824 */ /* 0x000fc600078e02e2 */
[----:B------:R-:W-:Y:S01]  /*16000*/  LDSM.16.M88.4 R12, [R225+0x4000] ;  /* 0x00400000e10c783b */ /* 0x000fe20000000200 */
[----:B------:R-:W-:Y:S01]  /*16010*/  IMAD.SHL.U32 R226, R226, 0x2, RZ ;  /* 0x00000002e2e27824 */ /* 0x000fe200078e00ff */
[C---:B------:R-:W-:Y:S02]  /*16020*/  IADD3 R2, R225.reuse, 0x4000, RZ ;  /* 0x00004000e1027810 */ /* 0x040fe40007ffe0ff */
[----:B------:R-:W-:Y:S01]  /*16030*/  LDSM.16.M88.4 R108, [R225+0x4800] ;  /* 0x00480000e16c783b */ /* 0x000fe20000000200 */
[----:B------:R-:W-:Y:S01]  /*16040*/  IADD3 R223, R225, 0x4020, RZ ;  /* 0x00004020e1df7810 */ /* 0x000fe20007ffe0ff */
[--C-:B------:R-:W-:Y:S01]  /*16050*/  IMAD R224, R38, 0x2, R226.reuse ;  /* 0x0000000226e07824 */ /* 0x100fe200078e02e2 */
[----:B------:R-:W-:Y:S01]  /*16060*/  @P1 IADD3 R223, R2, -0x20, RZ ;  /* 0xffffffe002df1810 */ /* 0x000fe20007ffe0ff */
[----:B------:R-:W1:Y:S01]  /*16070*/  LDSM.16.M88.4 R20, [R226] ;  /* 0x00000000e214783b */ /* 0x000e620000000200 */
[----:B------:R-:W-:Y:S02]  /*16080*/  IMAD.MOV.U32 R2, RZ, RZ, 0x40 ;  /* 0x00000040ff027424 */ /* 0x000fe400078e00ff */
[----:B------:R-:W-:Y:S01]  /*16090*/  IMAD R222, R37, 0x2, R226 ;  /* 0x0000000225de7824 */ /* 0x000fe200078e02e2 */
[----:B------:R-:W3:Y:S02]  /*160a0*/  LDSM.16.M88.4 R72, [R225+0x5000] ;  /* 0x00500000e148783b */ /* 0x000ee40000000200 */
[----:B------:R-:W-:-:S02]  /*160b0*/  SEL R2, R2, 0xffffffc0, !P2 ;  /* 0xffffffc002027807 */ /* 0x000fc40005000000 */
[----:B------:R-:W4:Y:S03]  /*160c0*/  LDSM.16.M88.4 R64, [R225+0x5800] ;  /* 0x00580000e140783b */ /* 0x000f260000000200 */
[----:B------:R-:W-:Y:S01]  /*160d0*/  IMAD.IADD R219, R225, 0x1, R2 ;  /* 0x00000001e1db7824 */ /* 0x000fe200078e0202 */
[----:B------:R-:W3:Y:S04]  /*160e0*/  LDSM.16.M88.4 R56, [R225+0x6000] ;  /* 0x00600000e138783b */ /* 0x000ee80000000200 */
[----:B------:R-:W3:Y:S04]  /*160f0*/  LDSM.16.M88.4 R40, [R225+0x6800] ;  /* 0x00680000e128783b */ /* 0x000ee80000000200 */
[----:B------:R-:W4:Y:S04]  /*16100*/  LDSM.16.M88.4 R28, [R225+0x7000] ;  /* 0x00700000e11c783b */ /* 0x000f280000000200 */
[----:B------:R-:W4:Y:S04]  /*16110*/  LDSM.16.M88.4 R88, [R225+0x7800] ;  /* 0x00780000e158783b */ /* 0x000f280000000200 */
[----:B------:R-:W-:Y:S04]  /*16120*/  LDSM.16.M88.4 R80, [R223] ;  /* 0x00000000df50783b */ /* 0x000fe80000000200 */
[----:B------:R-:W4:Y:S04]  /*16130*/  LDSM.16.M88.4 R84, [R224] ;  /* 0x00000000e054783b */ /* 0x000f280000000200 */
[----:B------:R-:W4:Y:S01]  /*16140*/  LDSM.16.M88.4 R92, [R223+0x3000] ;  /* 0x00300000df5c783b */ /* 0x000f220000000200 */
[C---:B-1----:R-:W-:Y:S03]  /*16150*/  HMMA.16816.F32.BF16 R16, R20.reuse, R12, RZ ;  /* 0x0000000c1410723c */ /* 0x042fe600000418ff */
[----:B------:R-:W1:Y:S04]  /*16160*/  LDSM.16.M88.4 R120, [R223+0x800] ;  /* 0x00080000df78783b */ /* 0x000e680000000200 */
[----:B------:R-:W1:Y:S01]  /*16170*/  LDSM.16.M88.4 R112, [R223+0x1000] ;  /* 0x00100000df70783b */ /* 0x000e620000000200 */
[C---:B------:R-:W-:Y:S03]  /*16180*/  HMMA.16816.F32.BF16 R4, R20.reuse, R108, RZ ;  /* 0x0000006c1404723c */ /* 0x040fe600000418ff */
[----:B------:R-:W1:Y:S04]  /*16190*/  LDSM.16.M88.4 R116, [R223+0x1800] ;  /* 0x00180000df74783b */ /* 0x000e680000000200 */
[----:B------:R-:W1:Y:S01]  /*161a0*/  LDSM.16.M88.4 R100, [R223+0x2000] ;  /* 0x00200000df64783b */ /* 0x000e620000000200 */
[C---:B---3--:R-:W-:Y:S03]  /*161b0*/  HMMA.16816.F32.BF16 R76, R20.reuse, R72, RZ ;  /* 0x00000048144c723c */ /* 0x048fe600000418ff */
[----:B------:R-:W3:Y:S04]  /*161c0*/  LDSM.16.M88.4 R96, [R223+0x2800] ;  /* 0x00280000df60783b */ /* 0x000ee80000000200 */
[----:B------:R-:W-:Y:S01]  /*161d0*/  LDSM.16.M88.4 R104, [R222] ;  /* 0x00000000de68783b */ /* 0x000fe20000000200 */
        /* <DEDUP_REMOVED lines=13> */
[----:B------:R-:W4:Y:S07]  /*162b0*/  LDSM.16.M88.4 R88, [R223+0x3800] ;  /* 0x00380000df58783b */ /* 0x000f2e0000000200 */
[C---:B------:R-:W-:Y:S08]  /*162c0*/  HMMA.16816.F32.BF16 R16, R84.reuse, R80, R16 ;  /* 0x000000505410723c */ /* 0x040ff00000041810 */
[C---:B------:R-:W-:Y:S01]  /*162d0*/  HMMA.16816.F32.BF16 R12, R84.reuse, R82, R12 ;  /* 0x00000052540c723c */ /* 0x040fe2000004180c */
[----:B------:R-:W2:Y:S07]  /*162e0*/  LDSM.16.M88.4 R80, [R219+0x4000] ;  /* 0x00400000db50783b */ /* 0x000eae0000000200 */
[C---:B------:R-:W-:Y:S08]  /*162f0*/  HMMA.16816.F32.BF16 R32, R84.reuse, R92, R32 ;  /* 0x0000005c5420723c */ /* 0x040ff00000041820 */
[C---:B------:R-:W-:Y:S01]  /*16300*/  HMMA.16816.F32.BF16 R28, R84.reuse, R94, R28 ;  /* 0x0000005e541c723c */ /* 0x040fe2000004181c */
[----:B------:R-:W2:Y:S07]  /*16310*/  LDSM.16.M88.4 R92, [R219+0x6000] ;  /* 0x00600000db5c783b */ /* 0x000eae0000000200 */
[C---:B-1----:R-:W-:Y:S08]  /*16320*/  HMMA.16816.F32.BF16 R4, R84.reuse, R120, R4 ;  /* 0x000000785404723c */ /* 0x042ff00000041804 */
[C---:B------:R-:W-:Y:S08]  /*16330*/  HMMA.16816.F32.BF16 R108, R84.reuse, R122, R108 ;  /* 0x0000007a546c723c */ /* 0x040ff0000004186c */
[C---:B------:R-:W-:Y:S08]  /*16340*/  HMMA.16816.F32.BF16 R76, R84.reuse, R112, R76 ;  /* 0x00000070544c723c */ /* 0x040ff0000004184c */
[C---:B------:R-:W-:Y:S01]  /*16350*/  HMMA.16816.F32.BF16 R72, R84.reuse, R114, R72 ;  /* 0x000000725448723c */ /* 0x040fe20000041848 */
[----:B------:R-:W-:Y:S07]  /*16360*/  LDSM.16.M88.4 R112, [R219+0x4800] ;  /* 0x00480000db70783b */ /* 0x000fee0000000200 */
[C---:B------:R-:W-:Y:S08]  /*16370*/  HMMA.16816.F32.BF16 R68, R84.reuse, R116, R68 ;  /* 0x000000745444723c */ /* 0x040ff00000041844 */
[C---:B------:R-:W-:Y:S08]  /*16380*/  HMMA.16816.F32.BF16 R64, R84.reuse, R118, R64 ;  /* 0x000000765440723c */ /* 0x040ff00000041840 */
[C---:B------:R-:W-:Y:S08]  /*16390*/  HMMA.16816.F32.BF16 R60, R84.reuse, R100, R60 ;  /* 0x00000064543c723c */ /* 0x040ff0000004183c */
[C---:B------:R-:W-:Y:S01]  /*163a0*/  HMMA.16816.F32.BF16 R56, R84.reuse, R102, R56 ;  /* 0x000000665438723c */ /* 0x040fe20000041838 */
[----:B------:R-:W-:Y:S07]  /*163b0*/  LDSM.16.M88.4 R100, [R219+0x5000] ;  /* 0x00500000db64783b */ /* 0x000fee0000000200 */
[C---:B---3--:R-:W-:Y:S08]  /*163c0*/  HMMA.16816.F32.BF16 R44, R84.reuse, R96, R44 ;  /* 0x00000060542c723c */ /* 0x048ff0000004182c */
[C---:B------:R-:W-:Y:S01]  /*163d0*/  HMMA.16816.F32.BF16 R40, R84.reuse, R98, R40 ;  /* 0x000000625428723c */ /* 0x040fe20000041828 */
[----:B------:R-:W-:Y:S01]  /*163e0*/  IMAD.IADD R208, R2, 0x1, R223 ;  /* 0x0000000102d07824 */ /* 0x000fe200078e02df */
[----:B------:R-:W-:Y:S06]  /*163f0*/  LDSM.16.M88.4 R96, [R219+0x5800] ;  /* 0x00580000db60783b */ /* 0x000fec0000000200 */
[C---:B----4-:R-:W-:Y:S08]  /*16400*/  HMMA.16816.F32.BF16 R24, R84.reuse, R88, R24 ;  /* 0x000000585418723c */ /* 0x050ff00000041818 */
[----:B------:R-:W-:Y:S01]  /*16410*/  HMMA.16816.F32.BF16 R20, R84, R90, R20 ;  /* 0x0000005a5414723c */ /* 0x000fe20000041814 */
[----:B------:R-:W1:Y:S04]  /*16420*/  LDSM.16.M88.4 R84, [R219+0x7000] ;  /* 0x00700000db54783b */ /* 0x000e680000000200 */
[----:B------:R-:W3:Y:S03]  /*16430*/  LDSM.16.M88.4 R88, [R219+0x6800] ;  /* 0x00680000db58783b */ /* 0x000ee60000000200 */
[C---:B--2---:R-:W-:Y:S08]  /*16440*/  HMMA.16816.F32.BF16 R16, R104.reuse, R80, R16 ;  /* 0x000000506810723c */ /* 0x044ff00000041810 */
[----:B------:R-:W-:Y:S01]  /*16450*/  HMMA.16816.F32.BF16 R12, R104, R82, R12 ;  /* 0x00000052680c723c */ /* 0x000fe2000004180c */
[----:B------:R-:W2:Y:S01]  /*16460*/  LDSM.16.M88.4 R80, [R219+0x7800] ;  /* 0x00780000db50783b */ /* 0x000ea20000000200 */
[----:B------:R-:W-:-:S05]  /*16470*/  IMAD R221, R37, 0x2, R224 ;  /* 0x0000000225dd7824 */ /* 0x000fca00078e02e0 */
[----:B------:R-:W-:Y:S01]  /*16480*/  LDSM.16.M88.4 R116, [R221] ;  /* 0x00000000dd74783b */ /* 0x000fe20000000200 */
        /* <DEDUP_REMOVED lines=8> */
[----:B------:R-:W-:Y:S07]  /*16510*/  LDSM.16.M88.4 R112, [R208] ;  /* 0x00000000d070783b */ /* 0x000fee0000000200 */
[C---:B------:R-:W-:Y:S08]  /*16520*/  HMMA.16816.F32.BF16 R76, R104.reuse, R100, R76 ;  /* 0x00000064684c723c */ /* 0x040ff0000004184c */
[C---:B------:R-:W-:Y:S01]  /*16530*/  HMMA.16816.F32.BF16 R72, R104.reuse, R102, R72 ;  /* 0x000000666848723c */ /* 0x040fe20000041848 */
[----:B------:R-:W-:Y:S07]  /*16540*/  LDSM.16.M88.4 R100, [R225+0x8000] ;  /* 0x00800000e164783b */ /* 0x000fee0000000200 */
[C---:B---3--:R-:W-:Y:S08]  /*16550*/  HMMA.16816.F32.BF16 R44, R104.reuse, R88, R44 ;  /* 0x00000058682c723c */ /* 0x048ff0000004182c */
        /* <DEDUP_REMOVED lines=8> */
[C---:B----4-:R-:W-:Y:S08]  /*165e0*/  HMMA.16816.F32.BF16 R4, R116.reuse, R92, R4 ;  /* 0x0000005c7404723c */ /* 0x050ff00000041804 */
[C---:B------:R-:W-:Y:S01]  /*165f0*/  HMMA.16816.F32.BF16 R108, R116.reuse, R94, R108 ;  /* 0x0000005e746c723c */ /* 0x040fe2000004186c */
[----:B------:R-:W4:Y:S07]  /*16600*/  LDSM.16.M88.4 R92, [R208+0x2800] ;  /* 0x00280000d05c783b */ /* 0x000f2e0000000200 */
[C---:B-1----:R-:W-:Y:S08]  /*16610*/  HMMA.16816.F32.BF16 R76, R116.reuse, R84, R76 ;  /* 0x00000054744c723c */ /* 0x042ff0000004184c */
[C---:B------:R-:W-:Y:S01]  /*16620*/  HMMA.16816.F32.BF16 R72, R116.reuse, R86, R72 ;  /* 0x000000567448723c */ /* 0x040fe20000041848 */
[----:B------:R-:W1:Y:S07]  /*16630*/  LDSM.16.M88.4 R84, [R208+0x3000] ;  /* 0x00300000d054783b */ /* 0x000e6e0000000200 */
[C---:B---3--:R-:W-:Y:S01]  /*16640*/  HMMA.16816.F32.BF16 R96, R116.reuse, R88, R60 ;  /* 0x000000587460723c */ /* 0x048fe2000004183c */
[----:B------:R-:W3:Y:S07]  /*16650*/  LDSM.16.M88.4 R60, [R226+0x2000] ;  /* 0x00200000e23c783b */ /* 0x000eee0000000200 */
[C---:B--2---:R-:W-:Y:S08]  /*16660*/  HMMA.16816.F32.BF16 R68, R116.reuse, R80, R68 ;  /* 0x000000507444723c */ /* 0x044ff00000041844 */
[C---:B------:R-:W-:Y:S01]  /*16670*/  HMMA.16816.F32.BF16 R64, R116.reuse, R82, R64 ;  /* 0x000000527440723c */ /* 0x040fe20000041840 */
[----:B------:R-:W2:Y:S07]  /*16680*/  LDSM.16.M88.4 R80, [R208+0x3800] ;  /* 0x00380000d050783b */ /* 0x000eae0000000200 */
[C---:B------:R-:W-:Y:S08]  /*16690*/  HMMA.16816.F32.BF16 R16, R116.reuse, R112, R16 ;  /* 0x000000707410723c */ /* 0x040ff00000041810 */
[C---:B----4-:R-:W-:Y:S08]  /*166a0*/  HMMA.16816.F32.BF16 R44, R116.reuse, R92, R44 ;  /* 0x0000005c742c723c */ /* 0x050ff0000004182c */
[C---:B------:R-:W-:Y:S08]  /*166b0*/  HMMA.16816.F32.BF16 R40, R116.reuse, R94, R40 ;  /* 0x0000005e7428723c */ /* 0x040ff00000041828 */
[C---:B------:R-:W-:Y:S01]  /*166c0*/  HMMA.16816.F32.BF16 R56, R116.reuse, R90, R56 ;  /* 0x0000005a7438723c */ /* 0x040fe20000041838 */
[----:B------:R-:W-:Y:S07]  /*166d0*/  LDSM.16.M88.4 R88, [R223+0x4000] ;  /* 0x00400000df58783b */ /* 0x000fee0000000200 */
[C---:B-1----:R-:W-:Y:S01]  /*166e0*/  HMMA.16816.F32.BF16 R92, R116.reuse, R84, R32 ;  /* 0x00000054745c723c */ /* 0x042fe20000041820 */
[----:B------:R-:W1:Y:S07]  /*166f0*/  LDSM.16.M88.4 R32, [R224+0x2000] ;  /* 0x00200000e020783b */ /* 0x000e6e0000000200 */
[C---:B------:R-:W-:Y:S01]  /*16700*/  HMMA.16816.F32.BF16 R12, R116.reuse, R114, R12 ;  /* 0x00000072740c723c */ /* 0x040fe2000004180c */
[----:B------:R-:W-:Y:S07]  /*16710*/  LDSM.16.M88.4 R112, [R225+0x9000] ;  /* 0x00900000e170783b */ /* 0x000fee0000000200 */
[----:B------:R-:W-:Y:S01]  /*16720*/  HMMA.16816.F32.BF16 R28, R116, R86, R28 ;  /* 0x00000056741c723c */ /* 0x000fe2000004181c */
[----:B------:R-:W4:Y:S07]  /*16730*/  LDSM.16.M88.4 R84, [R225+0x8800] ;  /* 0x00880000e154783b */ /* 0x000f2e0000000200 */
[----:B---3--:R-:W-:Y:S08]  /*16740*/  HMMA.16816.F32.BF16 R16, R60, R100, R16 ;  /* 0x000000643c10723c */ /* 0x008ff00000041810 */
[C---:B--2---:R-:W-:Y:S08]  /*16750*/  HMMA.16816.F32.BF16 R24, R116.reuse, R80, R24 ;  /* 0x000000507418723c */ /* 0x044ff00000041818 */
[----:B------:R-:W-:Y:S01]  /*16760*/  HMMA.16816.F32.BF16 R80, R116, R82, R20 ;  /* 0x000000527450723c */ /* 0x000fe20000041814 */
[----:B------:R-:W2:Y:S04]  /*16770*/  LDSM.16.M88.4 R20, [R222+0x2000] ;  /* 0x00200000de14783b */ /* 0x000ea80000000200 */
[----:B------:R-:W-:Y:S03]  /*16780*/  LDSM.16.M88.4 R116, [R208+0x4000] ;  /* 0x00400000d074783b */ /* 0x000fe60000000200 */
[----:B------:R-:W-:Y:S01]  /*16790*/  HMMA.16816.F32.BF16 R12, R60, R102, R12 ;  /* 0x000000663c0c723c */ /* 0x000fe2000004180c */
[----:B------:R-:W3:Y:S07]  /*167a0*/  LDSM.16.M88.4 R100, [R223+0x4800] ;  /* 0x00480000df64783b */ /* 0x000eee0000000200 */
[----:B-1----:R-:W-:Y:S08]  /*167b0*/  HMMA.16816.F32.BF16 R16, R32, R88, R16 ;  /* 0x000000582010723c */ /* 0x002ff00000041810 */
[----:B----4-:R-:W-:Y:S01]  /*167c0*/  HMMA.16816.F32.BF16 R120, R60, R84, R4 ;  /* 0x000000543c78723c */ /* 0x010fe20000041804 */
[----:B------:R-:W1:Y:S07]  /*167d0*/  LDSM.16.M88.4 R4, [R221+0x2000] ;  /* 0x00200000dd04783b */ /* 0x000e6e0000000200 */
[----:B------:R-:W-:Y:S01]  /*167e0*/  HMMA.16816.F32.BF16 R12, R32, R90, R12 ;  /* 0x0000005a200c723c */ /* 0x000fe2000004180c */
[----:B------:R-:W-:Y:S07]  /*167f0*/  LDSM.16.M88.4 R88, [R225+0x9800] ;  /* 0x00980000e158783b */ /* 0x000fee0000000200 */
[----:B------:R-:W-:Y:S01]  /*16800*/  HMMA.16816.F32.BF16 R108, R60, R86, R108 ;  /* 0x000000563c6c723c */ /* 0x000fe2000004186c */
[----:B------:R-:W4:Y:S07]  /*16810*/  LDSM.16.M88.4 R84, [R219+0x8800] ;  /* 0x00880000db54783b */ /* 0x000f2e0000000200 */
[C---:B--2---:R-:W-:Y:S08]  /*16820*/  HMMA.16816.F32.BF16 R16, R20.reuse, R104, R16 ;  /* 0x000000681410723c */ /* 0x044ff00000041810 */
[----:B------:R-:W-:Y:S01]  /*16830*/  HMMA.16816.F32.BF16 R12, R20, R106, R12 ;  /* 0x0000006a140c723c */ /* 0x000fe2000004180c */
[----:B------:R-:W2:Y:S07]  /*16840*/  LDSM.16.M88.4 R104, [R223+0x5000] ;  /* 0x00500000df68783b */ /* 0x000eae0000000200 */
[C---:B---3--:R-:W-:Y:S08]  /*16850*/  HMMA.16816.F32.BF16 R120, R32.reuse, R100, R120 ;  /* 0x000000642078723c */ /* 0x048ff00000041878 */
[----:B------:R-:W-:Y:S01]  /*16860*/  HMMA.16816.F32.BF16 R108, R32, R102, R108 ;  /* 0x00000066206c723c */ /* 0x000fe2000004186c */
[----:B------:R-:W-:Y:S07]  /*16870*/  LDSM.16.M88.4 R100, [R219+0x9000] ;  /* 0x00900000db64783b */ /* 0x000fee0000000200 */
[----:B-1----:R-:W-:Y:S08]  /*16880*/  HMMA.16816.F32.BF16 R16, R4, R116, R16 ;  /* 0x000000740410723c */ /* 0x002ff00000041810 */
[C---:B------:R-:W-:Y:S08]  /*16890*/  HMMA.16816.F32.BF16 R76, R60.reuse, R112, R76 ;  /* 0x000000703c4c723c */ /* 0x040ff0000004184c */
[----:B------:R-:W-:Y:S01]  /*168a0*/  HMMA.16816.F32.BF16 R112, R60, R114, R72 ;  /* 0x000000723c70723c */ /* 0x000fe20000041848 */
[----:B------:R-:W1:Y:S07]  /*168b0*/  LDSM.16.M88.4 R72, [R208+0x4800] ;  /* 0x00480000d048783b */ /* 0x000e6e0000000200 */
[----:B----4-:R-:W-:Y:S01]  /*168c0*/  HMMA.16816.F32.BF16 R120, R20, R84, R120 ;  /* 0x000000541478723c */ /* 0x010fe20000041878 */
[----:B------:R-:W-:-:S02]  /*168d0*/  FMUL.FTZ R16, R16, R39 ;  /* 0x0000002710107220 */ /* 0x000fc40000410000 */
[-C--:B------:R-:W-:Y:S02]  /*168e0*/  FMUL.FTZ R17, R17, R39.reuse ;  /* 0x0000002711117220 */ /* 0x080fe40000410000 */
[----:B------:R-:W-:-:S03]  /*168f0*/  FMUL.FTZ R18, R18, R39 ;  /* 0x0000002712127220 */ /* 0x000fc60000410000 */
[----:B------:R-:W-:Y:S01]  /*16900*/  HMMA.16816.F32.BF16 R108, R20, R86, R108 ;  /* 0x00000056146c723c */ /* 0x000fe2000004186c */
[----:B------:R-:W-:Y:S01]  /*16910*/  MUFU.TANH R190, R16 ;  /* 0x0000001000be7308 */ /* 0x000fe20000002400 */
[----:B------:R-:W-:Y:S06]  /*16920*/  LDSM.16.M88.4 R84, [R208+0x5000] ;  /* 0x00500000d054783b */ /* 0x000fec0000000200 */
[----:B--2---:R-:W-:Y:S01]  /*16930*/  HMMA.16816.F32.BF16 R76, R32, R104, R76 ;  /* 0x00000068204c723c */ /* 0x004fe2000004184c */
[----:B------:R-:W-:Y:S06]  /*16940*/  MUFU.TANH R161, R17 ;  /* 0x0000001100a17308 */ /* 0x000fec0000002400 */
[----:B------:R-:W-:-:S02]  /*16950*/  FMUL.FTZ R105, R19, R39 ;  /* 0x0000002713697220 */ /* 0x000fc40000410000 */
[----:B------:R2:W-:Y:S01]  /*16960*/  MUFU.TANH R104, R18 ;  /* 0x0000001200687308 */ /* 0x0005e20000002400 */
[----:B------:R-:W-:Y:S01]  /*16970*/  HMMA.16816.F32.BF16 R12, R4, R118, R12 ;  /* 0x00000076040c723c */ /* 0x000fe2000004180c */
[----:B------:R-:W-:Y:S04]  /*16980*/  LDSM.16.M88.4 R116, [R225+0xa000] ;  /* 0x00a00000e174783b */ /* 0x000fe80000000200 */
[----:B--2---:R-:W2:Y:S03]  /*16990*/  LDSM.16.M88.4 R16, [R223+0x5800] ;  /* 0x00580000df10783b */ /* 0x004ea60000000200 */
[----:B------:R-:W-:Y:S08]  /*169a0*/  HMMA.16816.F32.BF16 R68, R60, R88, R68 ;  /* 0x000000583c44723c */ /* 0x000ff00000041844 */
[----:B-1----:R-:W-:Y:S08]  /*169b0*/  HMMA.16816.F32.BF16 R120, R4, R72, R120 ;  /* 0x000000480478723c */ /* 0x002ff00000041878 */
[----:B------:R-:W-:Y:S08]  /*169c0*/  HMMA.16816.F32.BF16 R64, R60, R90, R64 ;  /* 0x0000005a3c40723c */ /* 0x000ff00000041840 */
[----:B------:R-:W-:Y:S01]  /*169d0*/  HMMA.16816.F32.BF16 R108, R4, R74, R108 ;  /* 0x0000004a046c723c */ /* 0x000fe2000004186c */
[----:B------:R-:W1:Y:S01]  /*169e0*/  LDSM.16.M88.4 R72, [R225+0xa800] ;  /* 0x00a80000e148783b */ /* 0x000e620000000200 */
[----:B------:R-:W-:-:S02]  /*169f0*/  FMUL.FTZ R12, R12, R39 ;  /* 0x000000270c0c7220 */ /* 0x000fc40000410000 */
[-C--:B------:R-:W-:Y:S01]  /*16a00*/  FMUL.FTZ R13, R13, R39.reuse ;  /* 0x000000270d0d7220 */ /* 0x080fe20000410000 */
[----:B------:R-:W-:Y:S01]  /*16a10*/  LDSM.16.M88.4 R88, [R223+0x6000] ;  /* 0x00600000df58783b */ /* 0x000fe20000000200 */
[-C--:B------:R-:W-:Y:S02]  /*16a20*/  FMUL.FTZ R14, R14, R39.reuse ;  /* 0x000000270e0e7220 */ /* 0x080fe40000410000 */
[-C--:B------:R-:W-:Y:S01]  /*16a30*/  FMUL.FTZ R15, R15, R39.reuse ;  /* 0x000000270f0f7220 */ /* 0x080fe20000410000 */
[C---:B------:R-:W-:Y:S01]  /*16a40*/  HMMA.16816.F32.BF16 R112, R32.reuse, R106, R112 ;  /* 0x0000006a2070723c */ /* 0x040fe20000041870 */
[----:B------:R-:W-:Y:S07]  /*16a50*/  MUFU.TANH R170, R12 ;  /* 0x0000000c00aa7308 */ /* 0x000fee0000002400 */
[C---:B--2---:R-:W-:Y:S01]  /*16a60*/  HMMA.16816.F32.BF16 R68, R32.reuse, R16, R68 ;  /* 0x000000102044723c */ /* 0x044fe20000041844 */
[----:B------:R-:W-:Y:S07]  /*16a70*/  MUFU.TANH R173, R13 ;  /* 0x0000000d00ad7308 */ /* 0x000fee0000002400 */
[----:B------:R-:W-:Y:S01]  /*16a80*/  HMMA.16816.F32.BF16 R64, R32, R18, R64 ;  /* 0x000000122040723c */ /* 0x000fe20000041840 */
[----:B------:R-:W-:Y:S01]  /*16a90*/  MUFU.TANH R106, R14 ;  /* 0x0000000e006a7308 */ /* 0x000fe20000002400 */
[----:B------:R-:W-:Y:S07]  /*16aa0*/  LDSM.16.M88.4 R16, [R225+0xb000] ;  /* 0x00b00000e110783b */ /* 0x000fee0000000200 */
[----:B------:R2:W-:Y:S02]  /*16ab0*/  MUFU.TANH R107, R15 ;  /* 0x0000000f006b7308 */ /* 0x0005e40000002400 */
[----:B--2---:R-:W2:Y:S01]  /*16ac0*/  LDSM.16.M88.4 R12, [R219+0x9800] ;  /* 0x00980000db0c783b */ /* 0x004ea20000000200 */
[C---:B-1----:R-:W-:Y:S08]  /*16ad0*/  HMMA.16816.F32.BF16 R44, R60.reuse, R72, R44 ;  /* 0x000000483c2c723c */ /* 0x042ff0000004182c */
[----:B------:R-:W-:Y:S01]  /*16ae0*/  HMMA.16816.F32.BF16 R40, R60, R74, R40 ;  /* 0x0000004a3c28723c */ /* 0x000fe20000041828 */
[----:B------:R-:W1:Y:S07]  /*16af0*/  LDSM.16.M88.4 R72, [R223+0x6800] ;  /* 0x00680000df48783b */ /* 0x000e6e0000000200 */
[C---:B------:R-:W-:Y:S08]  /*16b00*/  HMMA.16816.F32.BF16 R76, R20.reuse, R100, R76 ;  /* 0x00000064144c723c */ /* 0x040ff0000004184c */
[----:B------:R-:W-:Y:S01]  /*16b10*/  HMMA.16816.F32.BF16 R112, R20, R102, R112 ;  /* 0x000000661470723c */ /* 0x000fe20000041870 */
[----:B------:R-:W3:Y:S07]  /*16b20*/  LDSM.16.M88.4 R100, [R208+0x5800] ;  /* 0x00580000d064783b */ /* 0x000eee0000000200 */
[----:B------:R-:W-:Y:S08]  /*16b30*/  HMMA.16816.F32.BF16 R96, R60, R116, R96 ;  /* 0x000000743c60723c */ /* 0x000ff00000041860 */
[----:B--2---:R-:W-:Y:S08]  /*16b40*/  HMMA.16816.F32.BF16 R68, R20, R12, R68 ;  /* 0x0000000c1444723c */ /* 0x004ff00000041844 */
[C---:B------:R-:W-:Y:S08]  /*16b50*/  HMMA.16816.F32.BF16 R92, R60.reuse, R16, R92 ;  /* 0x000000103c5c723c */ /* 0x040ff0000004185c */
[C---:B------:R-:W-:Y:S01]  /*16b60*/  HMMA.16816.F32.BF16 R28, R60.reuse, R18, R28 ;  /* 0x000000123c1c723c */ /* 0x040fe2000004181c */
[----:B------:R-:W2:Y:S07]  /*16b70*/  LDSM.16.M88.4 R16, [R219+0xa800] ;  /* 0x00a80000db10783b */ /* 0x000eae0000000200 */
[----:B------:R-:W-:Y:S08]  /*16b80*/  HMMA.16816.F32.BF16 R56, R60, R118, R56 ;  /* 0x000000763c38723c */ /* 0x000ff00000041838 */
[C---:B------:R-:W-:Y:S08]  /*16b90*/  HMMA.16816.F32.BF16 R76, R4.reuse, R84, R76 ;  /* 0x00000054044c723c */ /* 0x040ff0000004184c */
[----:B------:R-:W-:Y:S01]  /*16ba0*/  HMMA.16816.F32.BF16 R112, R4, R86, R112 ;  /* 0x000000560470723c */ /* 0x000fe20000041870 */
[----:B------:R-:W4:Y:S07]  /*16bb0*/  LDSM.16.M88.4 R84, [R219+0xa000] ;  /* 0x00a00000db54783b */ /* 0x000f2e0000000200 */
[C---:B-1----:R-:W-:Y:S08]  /*16bc0*/  HMMA.16816.F32.BF16 R44, R32.reuse, R72, R44 ;  /* 0x00000048202c723c */ /* 0x042ff0000004182c */
[C---:B------:R-:W-:Y:S01]  /*16bd0*/  HMMA.16816.F32.BF16 R72, R32.reuse, R74, R40 ;  /* 0x0000004a2048723c */ /* 0x040fe20000041828 */
[----:B------:R-:W1:Y:S07]  /*16be0*/  LDSM.16.M88.4 R40, [R208+0x6800] ;  /* 0x00680000d028783b */ /* 0x000e6e0000000200 */
[----:B------:R-:W-:Y:S08]  /*16bf0*/  HMMA.16816.F32.BF16 R96, R32, R88, R96 ;  /* 0x000000582060723c */ /* 0x000ff00000041860 */
[----:B---3--:R-:W-:Y:S08]  /*16c00*/  HMMA.16816.F32.BF16 R68, R4, R100, R68 ;  /* 0x000000640444723c */ /* 0x008ff00000041844 */
[----:B------:R-:W-:Y:S01]  /*16c10*/  HMMA.16816.F32.BF16 R64, R20, R14, R64 ;  /* 0x0000000e1440723c */ /* 0x000fe20000041840 */
[----:B------:R-:W3:Y:S07]  /*16c20*/  LDSM.16.M88.4 R12, [R208+0x6000] ;  /* 0x00600000d00c783b */ /* 0x000eee0000000200 */
[----:B------:R-:W-:Y:S08]  /*16c30*/  HMMA.16816.F32.BF16 R56, R32, R90, R56 ;  /* 0x0000005a2038723c */ /* 0x000ff00000041838 */
[----:B--2---:R-:W-:Y:S01]  /*16c40*/  HMMA.16816.F32.BF16 R44, R20, R16, R44 ;  /* 0x00000010142c723c */ /* 0x004fe2000004182c */
[----:B------:R-:W-:-:S02]  /*16c50*/  FMUL.FTZ R68, R68, R39 ;  /* 0x0000002744447220 */ /* 0x000fc40000410000 */
[-C--:B------:R-:W-:Y:S02]  /*16c60*/  FMUL.FTZ R69, R69, R39.reuse ;  /* 0x0000002745457220 */ /* 0x080fe40000410000 */
[-C--:B------:R-:W-:Y:S02]  /*16c70*/  FMUL.FTZ R70, R70, R39.reuse ;  /* 0x0000002746467220 */ /* 0x080fe40000410000 */
[----:B------:R-:W-:Y:S01]  /*16c80*/  FMUL.FTZ R71, R71, R39 ;  /* 0x0000002747477220 */ /* 0x000fe20000410000 */
[C---:B------:R-:W-:Y:S01]  /*16c90*/  HMMA.16816.F32.BF16 R72, R20.reuse, R18, R72 ;  /* 0x000000121448723c */ /* 0x040fe20000041848 */
[----:B------:R-:W2:Y:S01]  /*16ca0*/  LDSM.16.M88.4 R16, [R225+0xb800] ;  /* 0x00b80000e110783b */ /* 0x000ea20000000200 */
[----:B------:R-:W-:Y:S06]  /*16cb0*/  MUFU.TANH R91, R70 ;  /* 0x00000046005b7308 */ /* 0x000fec0000002400 */
[----:B----4-:R-:W-:Y:S02]  /*16cc0*/  HMMA.16816.F32.BF16 R96, R20, R84, R96 ;  /* 0x000000541460723c */ /* 0x010fe40000041860 */
[----:B------:R-:W-:Y:S06]  /*16cd0*/  MUFU.TANH R84, R69 ;  /* 0x0000004500547308 */ /* 0x000fec0000002400 */
[----:B------:R-:W-:Y:S02]  /*16ce0*/  HMMA.16816.F32.BF16 R64, R4, R102, R64 ;  /* 0x000000660440723c */ /* 0x000fe40000041840 */
[----:B------:R-:W-:Y:S01]  /*16cf0*/  MUFU.TANH R102, R68 ;  /* 0x0000004400667308 */ /* 0x000fe20000002400 */
[----:B------:R-:W-:-:S05]  /*16d00*/  IADD3 R52, R48, 0x1, R52 ;  /* 0x0000000130347810 */ /* 0x000fca0007ffe034 */
[----:B------:R-:W-:Y:S02]  /*16d10*/  HMMA.16816.F32.BF16 R56, R20, R86, R56 ;  /* 0x000000561438723c */ /* 0x000fe40000041838 */
[----:B------:R4:W-:Y:S01]  /*16d20*/  MUFU.TANH R103, R71 ;  /* 0x0000004700677308 */ /* 0x0009e20000002400 */
[----:B------:R-:W-:Y:S01]  /*16d30*/  IADD3 R52, R53, R52, -R237 ;  /* 0x0000003435347210 */ /* 0x000fe20007ffe8ed */
[----:B----4-:R-:W4:Y:S04]  /*16d40*/  LDSM.16.M88.4 R68, [R223+0x7000] ;  /* 0x00700000df44783b */ /* 0x010f280000000200 */
[----:B-1----:R-:W-:Y:S01]  /*16d50*/  HMMA.16816.F32.BF16 R44, R4, R40, R44 ;  /* 0x00000028042c723c */ /* 0x002fe2000004182c */
[----:B-----5:R-:W-:Y:S02]  /*16d60*/  IMAD.IADD R3, R3, 0x1, R52 ;  /* 0x0000000103037824 */ /* 0x020fe400078e0234 */
[----:B------:R-:W-:-:S02]  /*16d70*/  IMAD.IADD R54, R8, 0x1, R49 ;  /* 0x0000000108367824 */ /* 0x000fc400078e0231 */
[-C--:B------:R-:W-:Y:S02]  /*16d80*/  FMUL.FTZ R108, R108, R39.reuse ;  /* 0x000000276c6c7220 */ /* 0x080fe40000410000 */
[----:B------:R-:W-:Y:S01]  /*16d90*/  FMUL.FTZ R109, R109, R39 ;  /* 0x000000276d6d7220 */ /* 0x000fe20000410000 */
[----:B------:R-:W-:Y:S01]  /*16da0*/  HMMA.16816.F32.BF16 R72, R4, R42, R72 ;  /* 0x0000002a0448723c */ /* 0x000fe20000041848 */
[----:B------:R-:W1:Y:S01]  /*16db0*/  LDSM.16.M88.4 R40, [R223+0x7800] ;  /* 0x00780000df28783b */ /* 0x000e620000000200 */
[C---:B------:R-:W-:Y:S02]  /*16dc0*/  IADD3 R134, R54.reuse, 0x18, RZ ;  /* 0x0000001836867810 */ /* 0x040fe40007ffe0ff */
[----:B------:R-:W-:-:S04]  /*16dd0*/  IADD3 R136, R54, 0x19, RZ ;  /* 0x0000001936887810 */ /* 0x000fc80007ffe0ff */
[C---:B---3--:R-:W-:Y:S01]  /*16de0*/  HMMA.16816.F32.BF16 R96, R4.reuse, R12, R96 ;  /* 0x0000000c0460723c */ /* 0x048fe20000041860 */
[CC--:B------:R-:W-:Y:S01]  /*16df0*/  IMNMX R2, R3.reuse, R53.reuse, PT ;  /* 0x0000003503027217 */ /* 0x0c0fe20003800200 */
[----:B------:R-:W-:Y:S05]  /*16e00*/  I2F R133, R134 ;  /* 0x0000008600857306 */ /* 0x000fea0000201400 */
[----:B------:R-:W-:Y:S01]  /*16e10*/  IADD3 R12, R3, 0x8, RZ ;  /* 0x00000008030c7810 */ /* 0x000fe20007ffe0ff */
[----:B------:R-:W-:Y:S02]  /*16e20*/  HMMA.16816.F32.BF16 R56, R4, R14, R56 ;  /* 0x0000000e0438723c */ /* 0x000fe40000041838 */
[----:B------:R-:W-:Y:S01]  /*16e30*/  I2F R135, R136 ;  /* 0x0000008800877306 */ /* 0x000fe20000201400 */
[----:B------:R-:W-:-:S02]  /*16e40*/  IMNMX R3, R12, R53, PT ;  /* 0x000000350c037217 */ /* 0x000fc40003800200 */
[----:B------:R-:W3:Y:S05]  /*16e50*/  LDSM.16.M88.4 R12, [R219+0xb000] ;  /* 0x00b00000db0c783b */ /* 0x000eea0000000200 */
[----:B------:R-:W1:Y:S08]  /*16e60*/  MUFU.TANH R108, R108 ;  /* 0x0000006c006c7308 */ /* 0x000e700000002400 */
[----:B------:R-:W4:Y:S01]  /*16e70*/  MUFU.TANH R109, R109 ;  /* 0x0000006d006d7308 */ /* 0x000f220000002400 */
[----:B--2---:R-:W-:Y:S01]  /*16e80*/  HMMA.16816.F32.BF16 R80, R60, R18, R80 ;  /* 0x000000123c50723c */ /* 0x004fe20000041850 */
[----:B------:R-:W-:-:S02]  /*16e90*/  FMUL.FTZ R44, R44, R39 ;  /* 0x000000272c2c7220 */ /* 0x000fc40000410000 */
[-C--:B------:R-:W-:Y:S02]  /*16ea0*/  FMUL.FTZ R45, R45, R39.reuse ;  /* 0x000000272d2d7220 */ /* 0x080fe40000410000 */
[----:B------:R-:W-:Y:S01]  /*16eb0*/  FMUL.FTZ R46, R46, R39 ;  /* 0x000000272e2e7220 */ /* 0x000fe20000410000 */
[----:B------:R-:W-:Y:S01]  /*16ec0*/  IADD3 R124, R54, 0x1, RZ ;  /* 0x00000001367c7810 */ /* 0x000fe20007ffe0ff */
[----:B-1----:R-:W-:Y:S01]  /*16ed0*/  FFMA.FTZ R90, R0, R133, R108 ;  /* 0x00000085005a7223 */ /* 0x002fe2000001006c */
[C---:B------:R-:W-:Y:S01]  /*16ee0*/  IADD3 R126, R54.reuse, 0x8, RZ ;  /* 0x00000008367e7810 */ /* 0x040fe20007ffe0ff */
[----:B----4-:R-:W-:Y:S01]  /*16ef0*/  HMMA.16816.F32.BF16 R28, R32, R70, R28 ;  /* 0x00000046201c723c */ /* 0x010fe2000004181c */
[----:B------:R-:W-:Y:S01]  /*16f00*/  IADD3 R128, R54, 0x9, RZ ;  /* 0x0000000936807810 */ /* 0x000fe20007ffe0ff */
[----:B------:R-:W-:Y:S01]  /*16f10*/  MUFU.TANH R108, R44 ;  /* 0x0000002c006c7308 */ /* 0x000fe20000002400 */
[----:B------:R-:W-:-:S05]  /*16f20*/  FFMA.FTZ R89, R0, R135, R109 ;  /* 0x0000008700597223 */ /* 0x000fca000001006d */
[----:B------:R-:W-:Y:S02]  /*16f30*/  HMMA.16816.F32.BF16 R24, R60, R16, R24 ;  /* 0x000000103c18723c */ /* 0x000fe40000041818 */
[----:B------:R-:W-:Y:S05]  /*16f40*/  MUFU.TANH R109, R45 ;  /* 0x0000002d006d7308 */ /* 0x000fea0000002400 */
[-C--:B------:R-:W-:Y:S01]  /*16f50*/  FMUL.FTZ R16, R47, R39.reuse ;  /* 0x000000272f107220 */ /* 0x080fe20000410000 */
[----:B------:R-:W-:Y:S02]  /*16f60*/  HMMA.16816.F32.BF16 R92, R32, R68, R92 ;  /* 0x00000044205c723c */ /* 0x000fe4000004185c */
[----:B------:R1:W-:Y:S08]  /*16f70*/  MUFU.TANH R70, R46 ;  /* 0x0000002e00467308 */ /* 0x0003f00000002400 */
[----:B------:R-:W-:Y:S01]  /*16f80*/  I2F R55, R124 ;  /* 0x0000007c00377306 */ /* 0x000fe20000201400 */
[----:B-1----:R-:W1:Y:S07]  /*16f90*/  LDSM.16.M88.4 R44, [R219+0xb800] ;  /* 0x00b80000db2c783b */ /* 0x002e6e0000000200 */
[----:B------:R-:W2:Y:S08]  /*16fa0*/  I2F R125, R126 ;  /* 0x0000007e007d7306 */ /* 0x000eb00000201400 */
[----:B------:R-:W4:Y:S08]  /*16fb0*/  I2F R127, R128 ;  /* 0x00000080007f7306 */ /* 0x000f300000201400 */
[----:B------:R-:W3:Y:S01]  /*16fc0*/  MUFU.TANH R105, R105 ;  /* 0x0000006900697308 */ /* 0x000ee20000002400 */
[----:B------:R-:W-:-:S02]  /*16fd0*/  FMUL.FTZ R66, R66, R39 ;  /* 0x0000002742427220 */ /* 0x000fc40000410000 */
[-C--:B------:R-:W-:Y:S02]  /*16fe0*/  FMUL.FTZ R56, R56, R39.reuse ;  /* 0x0000002738387220 */ /* 0x080fe40000410000 */
[-C--:B------:R-:W-:Y:S02]  /*16ff0*/  FMUL.FTZ R57, R57, R39.reuse ;  /* 0x0000002739397220 */ /* 0x080fe40000410000 */
[----:B------:R-:W-:Y:S01]  /*17000*/  FMUL.FTZ R58, R58, R39 ;  /* 0x000000273a3a7220 */ /* 0x000fe20000410000 */
[----:B------:R1:W-:Y:S01]  /*17010*/  MUFU.TANH R87, R66 ;  /* 0x0000004200577308 */ /* 0x0003e20000002400 */
[----:B------:R-:W-:Y:S01]  /*17020*/  HMMA.16816.F32.BF16 R80, R32, R42, R80 ;  /* 0x0000002a2050723c */ /* 0x000fe20000041850 */
[C---:B--2---:R-:W-:Y:S02]  /*17030*/  FFMA.FTZ R69, R0.reuse, R125, R106 ;  /* 0x0000007d00457223 */ /* 0x044fe4000001006a */
[----:B----4-:R-:W-:Y:S02]  /*17040*/  FFMA.FTZ R86, R0, R127, R107 ;  /* 0x0000007f00567223 */ /* 0x010fe4000001006b */
[----:B------:R-:W-:-:S02]  /*17050*/  FMUL.FTZ R107, R59, R39 ;  /* 0x000000273b6b7220 */ /* 0x000fc40000410000 */
[----:B---3--:R-:W-:Y:S01]  /*17060*/  FFMA.FTZ R53, R0, R55, R105 ;  /* 0x0000003700357223 */ /* 0x008fe20000010069 */
[----:B------:R-:W-:Y:S01]  /*17070*/  MUFU.TANH R106, R58 ;  /* 0x0000003a006a7308 */ /* 0x000fe20000002400 */
[-C--:B-1----:R-:W-:Y:S02]  /*17080*/  FMUL.FTZ R66, R96, R39.reuse ;  /* 0x0000002760427220 */ /* 0x082fe40000410000 */
[-C--:B------:R-:W-:Y:S02]  /*17090*/  FMUL.FTZ R96, R97, R39.reuse ;  /* 0x0000002761607220 */ /* 0x080fe40000410000 */
[----:B------:R-:W-:-:S03]  /*170a0*/  FMUL.FTZ R97, R98, R39 ;  /* 0x0000002762617220 */ /* 0x000fc60000410000 */
[----:B------:R-:W-:Y:S01]  /*170b0*/  MUFU.TANH R105, R57 ;  /* 0x0000003900697308 */ /* 0x000fe20000002400 */
[-C--:B------:R-:W-:Y:S01]  /*170c0*/  FMUL.FTZ R98, R99, R39.reuse ;  /* 0x0000002763627220 */ /* 0x080fe20000410000 */
[C---:B------:R-:W-:Y:S06]  /*170d0*/  HMMA.16816.F32.BF16 R92, R20.reuse, R12, R92 ;  /* 0x0000000c145c723c */ /* 0x040fec000004185c */
[----:B------:R1:W-:Y:S02]  /*170e0*/  MUFU.TANH R99, R56 ;  /* 0x0000003800637308 */ /* 0x0003e40000002400 */
[----:B------:R-:W-:Y:S01]  /*170f0*/  HMMA.16816.F32.BF16 R28, R20, R14, R28 ;  /* 0x0000000e141c723c */ /* 0x000fe2000004181c */
[----:B------:R-:W-:Y:S04]  /*17100*/  LDSM.16.M88.4 R12, [R208+0x7800] ;  /* 0x00780000d00c783b */ /* 0x000fe80000000200 */
[----:B-1----:R-:W1:Y:S03]  /*17110*/  LDSM.16.M88.4 R56, [R208+0x7000] ;  /* 0x00700000d038783b */ /* 0x002e660000000200 */
[----:B------:R-:W-:Y:S08]  /*17120*/  HMMA.16816.F32.BF16 R24, R32, R40, R24 ;  /* 0x000000282018723c */ /* 0x000ff00000041818 */
[----:B------:R-:W-:Y:S01]  /*17130*/  HMMA.16816.F32.BF16 R80, R20, R46, R80 ;  /* 0x0000002e1450723c */ /* 0x000fe20000041850 */
[-C--:B------:R-:W-:Y:S01]  /*17140*/  FMUL.FTZ R120, R120, R39.reuse ;  /* 0x0000002778787220 */ /* 0x080fe20000410000 */
[----:B------:R-:W-:Y:S01]  /*17150*/  IADD3 R130, R54, 0x10, RZ ;  /* 0x0000001036827810 */ /* 0x000fe20007ffe0ff */
[----:B------:R-:W-:-:S02]  /*17160*/  FMUL.FTZ R116, R121, R39 ;  /* 0x0000002779747220 */ /* 0x000fc40000410000 */
[-C--:B------:R-:W-:Y:S01]  /*17170*/  FMUL.FTZ R117, R123, R39.reuse ;  /* 0x000000277b757220 */ /* 0x080fe20000410000 */
[----:B------:R-:W-:Y:S01]  /*17180*/  IADD3 R132, R54, 0x11, RZ ;  /* 0x0000001136847810 */ /* 0x000fe20007ffe0ff */
[-C--:B------:R-:W-:Y:S01]  /*17190*/  FMUL.FTZ R121, R122, R39.reuse ;  /* 0x000000277a797220 */ /* 0x080fe20000410000 */
[----:B------:R-:W-:Y:S01]  /*171a0*/  I2F R129, R130 ;  /* 0x0000008200817306 */ /* 0x000fe20000201400 */
[-C--:B------:R-:W-:Y:S02]  /*171b0*/  FMUL.FTZ R110, R110, R39.reuse ;  /* 0x000000276e6e7220 */ /* 0x080fe40000410000 */
[-C--:B------:R-:W-:Y:S01]  /*171c0*/  FMUL.FTZ R111, R111, R39.reuse ;  /* 0x000000276f6f7220 */ /* 0x080fe20000410000 */
[C---:B------:R-:W-:Y:S01]  /*171d0*/  IADD3 R141, R54.reuse, 0x20, RZ ;  /* 0x00000020368d7810 */ /* 0x040fe20007ffe0ff */
[-C--:B------:R-:W-:Y:S01]  /*171e0*/  FMUL.FTZ R77, R77, R39.reuse ;  /* 0x000000274d4d7220 */ /* 0x080fe20000410000 */
[----:B------:R-:W-:Y:S01]  /*171f0*/  IADD3 R139, R54, 0x21, RZ ;  /* 0x00000021368b7810 */ /* 0x000fe20007ffe0ff */
[-C--:B------:R-:W-:Y:S01]  /*17200*/  FMUL.FTZ R78, R78, R39.reuse ;  /* 0x000000274e4e7220 */ /* 0x080fe20000410000 */
[----:B------:R-:W-:Y:S01]  /*17210*/  HMMA.16816.F32.BF16 R24, R20, R44, R24 ;  /* 0x0000002c1418723c */ /* 0x000fe20000041818 */
[----:B------:R-:W2:Y:S01]  /*17220*/  MUFU.TANH R120, R120 ;  /* 0x0000007800787308 */ /* 0x000ea20000002400 */
[----:B------:R-:W-:-:S02]  /*17230*/  FMUL.FTZ R79, R79, R39 ;  /* 0x000000274f4f7220 */ /* 0x000fc40000410000 */
[-C--:B------:R-:W-:Y:S01]  /*17240*/  FMUL.FTZ R101, R112, R39.reuse ;  /* 0x0000002770657220 */ /* 0x080fe20000410000 */
[----:B------:R-:W-:Y:S01]  /*17250*/  IADD3 R142, R54, 0x28, RZ ;  /* 0x00000028368e7810 */ /* 0x000fe20007ffe0ff */
[-C--:B------:R-:W-:Y:S02]  /*17260*/  FMUL.FTZ R76, R76, R39.reuse ;  /* 0x000000274c4c7220 */ /* 0x080fe40000410000 */
[-C--:B------:R-:W-:Y:S01]  /*17270*/  FMUL.FTZ R100, R113, R39.reuse ;  /* 0x0000002771647220 */ /* 0x080fe20000410000 */
[----:B------:R-:W-:Y:S01]  /*17280*/  I2F R131, R132 ;  /* 0x0000008400837306 */ /* 0x000fe20000201400 */
[-C--:B------:R-:W-:Y:S01]  /*17290*/  FMUL.FTZ R112, R114, R39.reuse ;  /* 0x0000002772707220 */ /* 0x080fe20000410000 */
[C---:B------:R-:W-:Y:S01]  /*172a0*/  IADD3 R146, R54.reuse, 0x29, RZ ;  /* 0x0000002936927810 */ /* 0x040fe20007ffe0ff */
[-C--:B------:R-:W-:Y:S01]  /*172b0*/  FMUL.FTZ R85, R115, R39.reuse ;  /* 0x0000002773557220 */ /* 0x080fe20000410000 */
[----:B------:R-:W-:Y:S01]  /*172c0*/  IADD3 R148, R54, 0x30, RZ ;  /* 0x0000003036947810 */ /* 0x000fe20007ffe0ff */
[-C--:B------:R-:W-:Y:S01]  /*172d0*/  FMUL.FTZ R64, R64, R39.reuse ;  /* 0x0000002740407220 */ /* 0x080fe20000410000 */
[C---:B------:R-:W-:Y:S01]  /*172e0*/  IADD3 R150, R54.reuse, 0x31, RZ ;  /* 0x0000003136967810 */ /* 0x040fe20007ffe0ff */
[-C--:B------:R-:W-:Y:S01]  /*172f0*/  FMUL.FTZ R67, R67, R39.reuse ;  /* 0x0000002743437220 */ /* 0x080fe20000410000 */
[----:B------:R-:W3:Y:S01]  /*17300*/  MUFU.TANH R116, R116 ;  /* 0x0000007400747308 */ /* 0x000ee20000002400 */
[----:B-1----:R-:W-:Y:S01]  /*17310*/  HMMA.16816.F32.BF16 R28, R4, R58, R28 ;  /* 0x0000003a041c723c */ /* 0x002fe2000004181c */
[C---:B------:R-:W-:Y:S01]  /*17320*/  IADD3 R152, R54.reuse, 0x38, RZ ;  /* 0x0000003836987810 */ /* 0x040fe20007ffe0ff */
[----:B------:R-:W-:Y:S01]  /*17330*/  FMUL.FTZ R65, R65, R39 ;  /* 0x0000002741417220 */ /* 0x000fe20000410000 */
[----:B------:R-:W-:-:S02]  /*17340*/  IADD3 R154, R54, 0x39, RZ ;  /* 0x00000039369a7810 */ /* 0x000fc40007ffe0ff */
[----:B------:R-:W-:Y:S01]  /*17350*/  IADD3 R156, R54, 0x40, RZ ;  /* 0x00000040369c7810 */ /* 0x000fe20007ffe0ff */
[----:B------:R-:W-:Y:S01]  /*17360*/  FFMA.FTZ R68, R0, R127, R173 ;  /* 0x0000007f00447223 */ /* 0x000fe200000100ad */
[----:B------:R-:W1:Y:S01]  /*17370*/  MUFU.TANH R117, R117 ;  /* 0x0000007500757308 */ /* 0x000e620000002400 */
[----:B------:R-:W-:Y:S01]  /*17380*/  HMMA.16816.F32.BF16 R80, R4, R14, R80 ;  /* 0x0000000e0450723c */ /* 0x000fe20000041850 */
[-C--:B------:R-:W-:Y:S02]  /*17390*/  ISETP.GE.AND P0, PT, R124, R3.reuse, PT ;  /* 0x000000037c00720c */ /* 0x080fe40003f06270 */
[-C--:B------:R-:W-:Y:S02]  /*173a0*/  ISETP.GE.AND P1, PT, R126, R2.reuse, PT ;  /* 0x000000027e00720c */ /* 0x080fe40003f26270 */
[----:B------:R-:W-:Y:S02]  /*173b0*/  IADD3 R158, R54, 0x41, RZ ;  /* 0x00000041369e7810 */ /* 0x000fe40007ffe0ff */
[----:B------:R-:W-:Y:S01]  /*173c0*/  ISETP.GE.AND P2, PT, R124, R2, PT ;  /* 0x000000027c00720c */ /* 0x000fe20003f46270 */
[----:B------:R-:W4:Y:S01]  /*173d0*/  MUFU.TANH R121, R121 ;  /* 0x0000007900797308 */ /* 0x000f220000002400 */
[----:B------:R-:W-:-:S02]  /*173e0*/  ISETP.GE.AND P3, PT, R126, R3, PT ;  /* 0x000000037e00720c */ /* 0x000fc40003f66270 */
[----:B------:R-:W-:Y:S02]  /*173f0*/  ISETP.GE.AND P6, PT, R128, R2, PT ;  /* 0x000000028000720c */ /* 0x000fe40003fc6270 */
[----:B------:R-:W-:Y:S02]  /*17400*/  IADD3 R159, R54, 0x48, RZ ;  /* 0x00000048369f7810 */ /* 0x000fe40007ffe0ff */
[----:B------:R-:W-:Y:S01]  /*17410*/  ISETP.GE.AND P4, PT, R128, R3, PT ;  /* 0x000000038000720c */ /* 0x000fe20003f86270 */
[----:B------:R-:W1:Y:S01]  /*17420*/  MUFU.TANH R118, R110 ;  /* 0x0000006e00767308 */ /* 0x000e620000002400 */
[C---:B------:R-:W-:Y:S02]  /*17430*/  IADD3 R162, R54.reuse, 0x49, RZ ;  /* 0x0000004936a27810 */ /* 0x040fe40007ffe0ff */
[C---:B------:R-:W-:Y:S02]  /*17440*/  IADD3 R169, R54.reuse, 0x59, RZ ;  /* 0x0000005936a97810 */ /* 0x040fe40007ffe0ff */
[----:B------:R-:W-:-:S02]  /*17450*/  IADD3 R164, R54, 0x50, RZ ;  /* 0x0000005036a47810 */ /* 0x000fc40007ffe0ff */
[----:B------:R-:W-:Y:S01]  /*17460*/  IADD3 R180, R54, 0x68, RZ ;  /* 0x0000006836b47810 */ /* 0x000fe20007ffe0ff */
[----:B------:R-:W1:Y:S01]  /*17470*/  MUFU.TANH R111, R111 ;  /* 0x0000006f006f7308 */ /* 0x000e620000002400 */
[-C--:B------:R-:W-:Y:S01]  /*17480*/  FMUL.FTZ R17, R72, R39.reuse ;  /* 0x0000002748117220 */ /* 0x080fe20000410000 */
[----:B------:R-:W-:Y:S01]  /*17490*/  IADD3 R165, R54, 0x51, RZ ;  /* 0x0000005136a57810 */ /* 0x000fe20007ffe0ff */
[-C--:B------:R-:W-:Y:S01]  /*174a0*/  FMUL.FTZ R74, R74, R39.reuse ;  /* 0x000000274a4a7220 */ /* 0x080fe20000410000 */
[C---:B------:R-:W-:Y:S02]  /*174b0*/  IADD3 R167, R54.reuse, 0x58, RZ ;  /* 0x0000005836a77810 */ /* 0x040fe40007ffe0ff */
[C---:B------:R-:W-:Y:S01]  /*174c0*/  IADD3 R188, R54.reuse, 0x78, RZ ;  /* 0x0000007836bc7810 */ /* 0x040fe20007ffe0ff */
[----:B------:R-:W-:Y:S01]  /*174d0*/  FMUL.FTZ R75, R75, R39 ;  /* 0x000000274b4b7220 */ /* 0x000fe20000410000 */
[----:B------:R-:W-:Y:S01]  /*174e0*/  I2F R140, R141 ;  /* 0x0000008d008c7306 */ /* 0x000fe20000201400 */
[----:B------:R-:W-:Y:S01]  /*174f0*/  IADD3 R178, R54, 0x61, RZ ;  /* 0x0000006136b27810 */ /* 0x000fe20007ffe0ff */
[----:B------:R-:W-:-:S06]  /*17500*/  DEPBAR.LE SB0, 0x0 ;  /* 0x000080000000791a */ /* 0x000fcc0000000000 */
[----:B------:R-:W-:Y:S08]  /*17510*/  I2F R143, R139 ;  /* 0x0000008b008f7306 */ /* 0x000ff00000201400 */
[----:B------:R1:W-:Y:S08]  /*17520*/  MUFU.TANH R110, R77 ;  /* 0x0000004d006e7308 */ /* 0x0003f00000002400 */
[----:B------:R-:W2:Y:S01]  /*17530*/  MUFU.TANH R122, R78 ;  /* 0x0000004e007a7308 */ /* 0x000ea20000002400 */
[----:B------:R-:W-:Y:S07]  /*17540*/  HMMA.16816.F32.BF16 R92, R4, R56, R92 ;  /* 0x00000038045c723c */ /* 0x000fee000004185c */
[----:B------:R2:W2:Y:S01]  /*17550*/  MUFU.TANH R119, R76 ;  /* 0x0000004c00777308 */ /* 0x0004a20000002400 */
[----:B-1----:R-:W-:-:S02]  /*17560*/  FFMA.FTZ R77, R0, R55, R161 ;  /* 0x00000037004d7223 */ /* 0x002fc400000100a1 */
[----:B------:R-:W-:-:S05]  /*17570*/  FFMA.FTZ R55, R0, R125, R170 ;  /* 0x0000007d00377223 */ /* 0x000fca00000100aa */
[----:B------:R-:W-:Y:S08]  /*17580*/  I2F R144, R142 ;  /* 0x0000008e00907306 */ /* 0x000ff00000201400 */
[----:B------:R-:W1:Y:S08]  /*17590*/  MUFU.TANH R79, R79 ;  /* 0x0000004f004f7308 */ /* 0x000e700000002400 */
[----:B------:R-:W1:Y:S01]  /*175a0*/  MUFU.TANH R101, R101 ;  /* 0x0000006500657308 */ /* 0x000e620000002400 */
[----:B--2---:R-:W-:-:S07]  /*175b0*/  FFMA.FTZ R52, R0, R129, R120 ;  /* 0x0000008100347223 */ /* 0x004fce0000010078 */
[----:B------:R-:W-:Y:S01]  /*175c0*/  I2F R145, R146 ;  /* 0x0000009200917306 */ /* 0x000fe20000201400 */
[----:B------:R-:W-:-:S07]  /*175d0*/  ISETP.GE.AND P5, PT, R130, R2, PT ;  /* 0x000000028200720c */ /* 0x000fce0003fa6270 */
[----:B------:R-:W-:Y:S01]  /*175e0*/  MUFU.TANH R100, R100 ;  /* 0x0000006400647308 */ /* 0x000fe20000002400 */
[----:B------:R-:W-:-:S07]  /*175f0*/  FSEL R53, R53, -INF , !P0 ;  /* 0xff80000035357808 */ /* 0x000fce0004000000 */
[----:B------:R-:W2:Y:S01]  /*17600*/  MUFU.TANH R112, R112 ;  /* 0x0000007000707308 */ /* 0x000ea20000002400 */
[----:B------:R-:W-:Y:S01]  /*17610*/  FSEL R55, R55, -INF , !P1 ;  /* 0xff80000037377808 */ /* 0x000fe20004800000 */
[----:B---3--:R-:W-:-:S06]  /*17620*/  FFMA.FTZ R51, R0, R131, R116 ;  /* 0x0000008300337223 */ /* 0x008fcc0000010074 */
[----:B------:R-:W3:Y:S01]  /*17630*/  I2F R147, R148 ;  /* 0x0000009400937306 */ /* 0x000ee20000201400 */
[----:B------:R-:W-:Y:S01]  /*17640*/  FFMA.FTZ R76, R0, R131, R117 ;  /* 0x00000083004c7223 */ /* 0x000fe20000010075 */
[----:B------:R-:W-:-:S06]  /*17650*/  FSEL R77, R77, -INF , !P2 ;  /* 0xff8000004d4d7808 */ /* 0x000fcc0005000000 */
[----:B------:R-:W1:Y:S01]  /*17660*/  MUFU.TANH R85, R85 ;  /* 0x0000005500557308 */ /* 0x000e620000002400 */
[----:B------:R-:W-:Y:S01]  /*17670*/  ISETP.GE.AND P0, PT, R132, R2, PT ;  /* 0x000000028400720c */ /* 0x000fe20003f06270 */
[----:B----4-:R-:W-:Y:S01]  /*17680*/  FFMA.FTZ R48, R0, R129, R121 ;  /* 0x0000008100307223 */ /* 0x010fe20000010079 */
[----:B------:R-:W-:-:S05]  /*17690*/  ISETP.GE.AND P1, PT, R132, R3, PT ;  /* 0x000000038400720c */ /* 0x000fca0003f26270 */
[----:B------:R-:W4:Y:S01]  /*176a0*/  I2F R149, R150 ;  /* 0x0000009600957306 */ /* 0x000f220000201400 */
[----:B------:R-:W-:Y:S01]  /*176b0*/  ISETP.GE.AND P2, PT, R130, R3, PT ;  /* 0x000000038200720c */ /* 0x000fe20003f46270 */
[----:B------:R-:W-:Y:S01]  /*176c0*/  FFMA.FTZ R78, R0, R133, R118 ;  /* 0x00000085004e7223 */ /* 0x000fe20000010076 */
[----:B------:R-:W-:Y:S01]  /*176d0*/  FSEL R69, R69, -INF , !P3 ;  /* 0xff80000045457808 */ /* 0x000fe20005800000 */
[----:B------:R-:W-:Y:S04]  /*176e0*/  HMMA.16816.F32.BF16 R24, R4, R12, R24 ;  /* 0x0000000c0418723c */ /* 0x000fe80000041818 */
[----:B------:R-:W-:Y:S01]  /*176f0*/  I2F R151, R152 ;  /* 0x0000009800977306 */ /* 0x000fe20000201400 */
[----:B------:R-:W-:Y:S01]  /*17700*/  FSEL R68, R68, -INF , !P6 ;  /* 0xff80000044447808 */ /* 0x000fe20007000000 */
[----:B------:R-:W-:Y:S01]  /*17710*/  FFMA.FTZ R88, R0, R135, R111 ;  /* 0x0000008700587223 */ /* 0x000fe2000001006f */
[----:B------:R-:W-:-:S05]  /*17720*/  ISETP.GE.AND P3, PT, R134, R2, PT ;  /* 0x000000028600720c */ /* 0x000fca0003f66270 */
[----:B------:R-:W1:Y:S01]  /*17730*/  MUFU.TANH R64, R64 ;  /* 0x0000004000407308 */ /* 0x000e620000002400 */
[----:B------:R-:W-:Y:S01]  /*17740*/  ISETP.GE.AND P6, PT, R134, R3, PT ;  /* 0x000000038600720c */ /* 0x000fe20003fc6270 */
[----:B------:R-:W-:Y:S01]  /*17750*/  FFMA.FTZ R122, R0, R140, R122 ;  /* 0x0000008c007a7223 */ /* 0x000fe2000001007a */
[----:B------:R-:W-:-:S05]  /*17760*/  FSEL R86, R86, -INF , !P4 ;  /* 0xff80000056567808 */ /* 0x000fca0006000000 */
[----:B------:R-:W-:Y:S01]  /*17770*/  I2F R153, R154 ;  /* 0x0000009a00997306 */ /* 0x000fe20000201400 */
[----:B------:R-:W-:Y:S01]  /*17780*/  FSEL R52, R52, -INF , !P5 ;  /* 0xff80000034347808 */ /* 0x000fe20006800000 */
[----:B------:R-:W-:-:S06]  /*17790*/  FFMA.FTZ R110, R0, R143, R110 ;  /* 0x0000008f006e7223 */ /* 0x000fcc000001006e */
[----:B------:R-:W-:Y:S01]  /*177a0*/  I2F R155, R156 ;  /* 0x0000009c009b7306 */ /* 0x000fe20000201400 */
[----:B------:R-:W-:-:S07]  /*177b0*/  ISETP.GE.AND P4, PT, R136, R2, PT ;  /* 0x000000028800720c */ /* 0x000fce0003f86270 */
[----:B------:R-:W1:Y:S01]  /*177c0*/  MUFU.TANH R67, R67 ;  /* 0x0000004300437308 */ /* 0x000e620000002400 */
[----:B------:R-:W-:-:S07]  /*177d0*/  ISETP.GE.AND P5, PT, R136, R3, PT ;  /* 0x000000038800720c */ /* 0x000fce0003fa6270 */
[----:B------:R-:W1:Y:S01]  /*177e0*/  MUFU.TANH R66, R66 ;  /* 0x0000004200427308 */ /* 0x000e620000002400 */
[----:B------:R-:W-:Y:S01]  /*177f0*/  FSEL R51, R51, -INF , !P0 ;  /* 0xff80000033337808 */ /* 0x000fe20004000000 */
[----:B------:R-:W-:Y:S01]  /*17800*/  FFMA.FTZ R119, R0, R140, R119 ;  /* 0x0000008c00777223 */ /* 0x000fe20000010077 */
[----:B------:R-:W-:-:S05]  /*17810*/  FSEL R76, R76, -INF , !P1 ;  /* 0xff8000004c4c7808 */ /* 0x000fca0004800000 */
[----:B------:R-:W2:Y:S01]  /*17820*/  MUFU.TANH R65, R65 ;  /* 0x0000004100417308 */ /* 0x000ea20000002400 */
[----:B------:R-:W-:Y:S01]  /*17830*/  FSEL R48, R48, -INF , !P2 ;  /* 0xff80000030307808 */ /* 0x000fe20005000000 */
[----:B------:R-:W-:Y:S01]  /*17840*/  FMUL.FTZ R56, R73, R39 ;  /* 0x0000002749387220 */ /* 0x000fe20000410000 */
[----:B------:R-:W-:-:S05]  /*17850*/  ISETP.GE.AND P0, PT, R141, R3, PT ;  /* 0x000000038d00720c */ /* 0x000fca0003f06270 */
[----:B------:R-:W-:Y:S01]  /*17860*/  I2F R157, R158 ;  /* 0x0000009e009d7306 */ /* 0x000fe20000201400 */
[----:B------:R-:W-:Y:S01]  /*17870*/  ISETP.GE.AND P1, PT, R139, R2, PT ;  /* 0x000000028b00720c */ /* 0x000fe20003f26270 */
[----:B-1----:R-:W-:-:S06]  /*17880*/  FFMA.FTZ R79, R0, R143, R79 ;  /* 0x0000008f004f7223 */ /* 0x002fcc000001004f */
[----:B------:R-:W-:Y:S01]  /*17890*/  MUFU.TANH R96, R96 ;  /* 0x0000006000607308 */ /* 0x000fe20000002400 */
[----:B------:R-:W-:Y:S01]  /*178a0*/  ISETP.GE.AND P2, PT, R141, R2, PT ;  /* 0x000000028d00720c */ /* 0x000fe20003f46270 */
[----:B------:R-:W-:-:S06]  /*178b0*/  FFMA.FTZ R101, R0, R144, R101 ;  /* 0x0000009000657223 */ /* 0x000fcc0000010065 */
[----:B------:R-:W1:Y:S01]  /*178c0*/  MUFU.TANH R97, R97 ;  /* 0x0000006100617308 */ /* 0x000e620000002400 */
[----:B------:R-:W-:Y:S02]  /*178d0*/  FSEL R90, R90, -INF , !P3 ;  /* 0xff8000005a5a7808 */ /* 0x000fe40005800000 */
[----:B------:R-:W-:-:S05]  /*178e0*/  FSEL R78, R78, -INF , !P6 ;  /* 0xff8000004e4e7808 */ /* 0x000fca0007000000 */
[----:B------:R-:W-:Y:S01]  /*178f0*/  I2F R160, R159 ;  /* 0x0000009f00a07306 */ /* 0x000fe20000201400 */
[----:B------:R-:W-:Y:S01]  /*17900*/  ISETP.GE.AND P3, PT, R139, R3, PT ;  /* 0x000000038b00720c */ /* 0x000fe20003f66270 */
[----:B--2---:R-:W-:Y:S01]  /*17910*/  FFMA.FTZ R112, R0, R144, R112 ;  /* 0x0000009000707223 */ /* 0x004fe20000010070 */
[----:B------:R-:W-:-:S05]  /*17920*/  ISETP.GE.AND P6, PT, R142, R2, PT ;  /* 0x000000028e00720c */ /* 0x000fca0003fc6270 */
[----:B------:R-:W2:Y:S01]  /*17930*/  MUFU.TANH R98, R98 ;  /* 0x0000006200627308 */ /* 0x000ea20000002400 */
[----:B------:R-:W-:Y:S01]  /*17940*/  FSEL R89, R89, -INF , !P4 ;  /* 0xff80000059597808 */ /* 0x000fe20006000000 */
[----:B------:R-:W-:Y:S01]  /*17950*/  FFMA.FTZ R100, R0, R145, R100 ;  /* 0x0000009100647223 */ /* 0x000fe20000010064 */
[----:B------:R-:W-:-:S05]  /*17960*/  FSEL R88, R88, -INF , !P5 ;  /* 0xff80000058587808 */ /* 0x000fca0006800000 */
[----:B------:R-:W1:Y:S01]  /*17970*/  I2F R163, R162 ;  /* 0x000000a200a37306 */ /* 0x000e620000201400 */
[----:B------:R-:W-:Y:S01]  /*17980*/  ISETP.GE.AND P4, PT, R142, R3, PT ;  /* 0x000000038e00720c */ /* 0x000fe20003f86270 */
[-C--:B---3--:R-:W-:Y:S01]  /*17990*/  FFMA.FTZ R102, R0, R147.reuse, R102 ;  /* 0x0000009300667223 */ /* 0x088fe20000010066 */
[----:B------:R-:W-:Y:S01]  /*179a0*/  ISETP.GE.AND P5, PT, R146, R2, PT ;  /* 0x000000029200720c */ /* 0x000fe20003fa6270 */
[----:B------:R-:W-:Y:S01]  /*179b0*/  FFMA.FTZ R91, R0, R147, R91 ;  /* 0x00000093005b7223 */ /* 0x000fe2000001005b */
[----:B------:R-:W-:-:S03]  /*179c0*/  FSEL R196, R122, -INF , !P0 ;  /* 0xff8000007ac47808 */ /* 0x000fc60004000000 */
[----:B------:R-:W3:Y:S01]  /*179d0*/  MUFU.TANH R107, R107 ;  /* 0x0000006b006b7308 */ /* 0x000ee20000002400 */
[----:B------:R-:W-:Y:S01]  /*179e0*/  FSEL R194, R110, -INF , !P1 ;  /* 0xff8000006ec27808 */ /* 0x000fe20004800000 */
[----:B------:R-:W-:Y:S01]  /*179f0*/  FFMA.FTZ R85, R0, R145, R85 ;  /* 0x0000009100557223 */ /* 0x000fe20000010055 */
[----:B------:R-:W-:Y:S01]  /*17a00*/  FSEL R191, R119, -INF , !P2 ;  /* 0xff80000077bf7808 */ /* 0x000fe20005000000 */
[----:B------:R-:W-:Y:S01]  /*17a10*/  FMUL.FTZ R13, R30, R39 ;  /* 0x000000271e0d7220 */ /* 0x000fe20000410000 */
[----:B------:R-:W-:Y:S01]  /*17a20*/  ISETP.GE.AND P0, PT, R148, R2, PT ;  /* 0x000000029400720c */ /* 0x000fe20003f06270 */
[----:B----4-:R-:W-:Y:S01]  /*17a30*/  FFMA.FTZ R84, R0, R149, R84 ;  /* 0x0000009500547223 */ /* 0x010fe20000010054 */
[-C--:B------:R-:W-:Y:S01]  /*17a40*/  ISETP.GE.AND P1, PT, R148, R3.reuse, PT ;  /* 0x000000039400720c */ /* 0x080fe20003f26270 */
[----:B------:R-:W-:Y:S01]  /*17a50*/  I2F R174, R169 ;  /* 0x000000a900ae7306 */ /* 0x000fe20000201400 */
[----:B------:R-:W-:Y:S01]  /*17a60*/  ISETP.GE.AND P2, PT, R146, R3, PT ;  /* 0x000000039200720c */ /* 0x000fe20003f46270 */
[----:B------:R-:W-:Y:S01]  /*17a70*/  FFMA.FTZ R103, R0, R149, R103 ;  /* 0x0000009500677223 */ /* 0x000fe20000010067 */
[----:B------:R-:W-:-:S02]  /*17a80*/  FSEL R197, R79, -INF , !P3 ;  /* 0xff8000004fc57808 */ /* 0x000fc40005800000 */
[----:B------:R-:W-:Y:S01]  /*17a90*/  FSEL R195, R101, -INF , !P6 ;  /* 0xff80000065c37808 */ /* 0x000fe20007000000 */
[----:B------:R-:W-:Y:S01]  /*17aa0*/  FFMA.FTZ R64, R0, R151, R64 ;  /* 0x0000009700407223 */ /* 0x000fe20000010040 */
[CC--:B------:R-:W-:Y:S01]  /*17ab0*/  ISETP.GE.AND P3, PT, R150.reuse, R2.reuse, PT ;  /* 0x000000029600720c */ /* 0x0c0fe20003f66270 */
[----:B------:R-:W4:Y:S01]  /*17ac0*/  MUFU.TANH R56, R56 ;  /* 0x0000003800387308 */ /* 0x000f220000002400 */
[----:B------:R-:W-:Y:S01]  /*17ad0*/  ISETP.GE.AND P6, PT, R150, R3, PT ;  /* 0x000000039600720c */ /* 0x000fe20003fc6270 */
[----:B------:R-:W-:Y:S01]  /*17ae0*/  FFMA.FTZ R87, R0, R151, R87 ;  /* 0x0000009700577223 */ /* 0x000fe20000010057 */
[----:B------:R-:W-:Y:S01]  /*17af0*/  FSEL R198, R112, -INF , !P4 ;  /* 0xff80000070c67808 */ /* 0x000fe20006000000 */
[----:B------:R-:W-:Y:S01]  /*17b00*/  FFMA.FTZ R67, R0, R153, R67 ;  /* 0x0000009900437223 */ /* 0x000fe20000010043 */
[----:B------:R-:W-:Y:S01]  /*17b10*/  FSEL R192, R100, -INF , !P5 ;  /* 0xff80000064c07808 */ /* 0x000fe20006800000 */
[----:B------:R-:W-:Y:S01]  /*17b20*/  FFMA.FTZ R66, R0, R155, R66 ;  /* 0x0000009b00427223 */ /* 0x000fe20000010042 */
[CC--:B------:R-:W-:Y:S01]  /*17b30*/  ISETP.GE.AND P4, PT, R152.reuse, R2.reuse, PT ;  /* 0x000000029800720c */ /* 0x0c0fe20003f86270 */
[----:B------:R2:W2:Y:S01]  /*17b40*/  I2F R166, R164 ;  /* 0x000000a400a67306 */ /* 0x0004a20000201400 */
[----:B------:R-:W-:Y:S01]  /*17b50*/  ISETP.GE.AND P5, PT, R152, R3, PT ;  /* 0x000000039800720c */ /* 0x000fe20003fa6270 */
[----:B------:R-:W-:Y:S01]  /*17b60*/  FFMA.FTZ R65, R0, R153, R65 ;  /* 0x0000009900417223 */ /* 0x000fe20000010041 */
[----:B------:R-:W-:Y:S01]  /*17b70*/  FSEL R145, R102, -INF , !P0 ;  /* 0xff80000066917808 */ /* 0x000fe20004000000 */
[----:B------:R-:W-:Y:S01]  /*17b80*/  FMUL.FTZ R7, R80, R39 ;  /* 0x0000002750077220 */ /* 0x000fe20000410000 */
[----:B------:R-:W-:Y:S01]  /*17b90*/  FSEL R142, R91, -INF , !P1 ;  /* 0xff8000005b8e7808 */ /* 0x000fe20004800000 */
[----:B-1----:R-:W-:Y:S01]  /*17ba0*/  FFMA.FTZ R97, R0, R155, R97 ;  /* 0x0000009b00617223 */ /* 0x002fe20000010061 */
[----:B------:R-:W-:Y:S01]  /*17bb0*/  FSEL R193, R85, -INF , !P2 ;  /* 0xff80000055c17808 */ /* 0x000fe20005000000 */
[----:B------:R-:W-:Y:S01]  /*17bc0*/  I2F R177, R180 ;  /* 0x000000b400b17306 */ /* 0x000fe20000201400 */
[----:B------:R-:W-:Y:S01]  /*17bd0*/  ISETP.GE.AND P0, PT, R154, R3, PT ;  /* 0x000000039a00720c */ /* 0x000fe20003f06270 */
[----:B------:R-:W-:Y:S01]  /*17be0*/  FFMA.FTZ R96, R0, R157, R96 ;  /* 0x0000009d00607223 */ /* 0x000fe20000010060 */
[----:B------:R-:W-:-:S02]  /*17bf0*/  ISETP.GE.AND P1, PT, R156, R2, PT ;  /* 0x000000029c00720c */ /* 0x000fc40003f26270 */
[----:B------:R-:W-:Y:S02]  /*17c00*/  ISETP.GE.AND P2, PT, R154, R2, PT ;  /* 0x000000029a00720c */ /* 0x000fe40003f46270 */
[----:B------:R-:W-:Y:S01]  /*17c10*/  FSEL R146, R84, -INF , !P3 ;  /* 0xff80000054927808 */ /* 0x000fe20005800000 */
[----:B------:R-:W1:Y:S01]  /*17c20*/  MUFU.TANH R13, R13 ;  /* 0x0000000d000d7308 */ /* 0x000e620000002400 */
[----:B------:R-:W-:Y:S01]  /*17c30*/  FSEL R143, R103, -INF , !P6 ;  /* 0xff800000678f7808 */ /* 0x000fe20007000000 */
[----:B--2---:R-:W-:Y:S01]  /*17c40*/  FFMA.FTZ R98, R0, R157, R98 ;  /* 0x0000009d00627223 */ /* 0x004fe20000010062 */
[----:B------:R-:W-:Y:S01]  /*17c50*/  ISETP.GE.AND P3, PT, R156, R3, PT ;  /* 0x000000039c00720c */ /* 0x000fe20003f66270 */
[----:B------:R-:W-:Y:S01]  /*17c60*/  FFMA.FTZ R99, R0, R160, R99 ;  /* 0x000000a000637223 */ /* 0x000fe20000010063 */
[----:B------:R-:W-:Y:S02]  /*17c70*/  ISETP.GE.AND P6, PT, R158, R2, PT ;  /* 0x000000029e00720c */ /* 0x000fe40003fc6270 */
[----:B------:R-:W-:-:S02]  /*17c80*/  FSEL R147, R64, -INF , !P4 ;  /* 0xff80000040937808 */ /* 0x000fc40006000000 */
[----:B------:R-:W-:Y:S01]  /*17c90*/  FSEL R144, R87, -INF , !P5 ;  /* 0xff80000057907808 */ /* 0x000fe20006800000 */
[----:B------:R2:W1:Y:S01]  /*17ca0*/  I2F R168, R165 ;  /* 0x000000a500a87306 */ /* 0x0004620000201400 */
[----:B------:R-:W-:Y:S01]  /*17cb0*/  ISETP.GE.AND P4, PT, R158, R3, PT ;  /* 0x000000039e00720c */ /* 0x000fe20003f86270 */
[----:B------:R-:W-:Y:S01]  /*17cc0*/  FMUL.FTZ R32, R95, R39 ;  /* 0x000000275f207220 */ /* 0x000fe20000410000 */
[----:B------:R-:W-:Y:S01]  /*17cd0*/  ISETP.GE.AND P5, PT, R159, R2, PT ;  /* 0x000000029f00720c */ /* 0x000fe20003fa6270 */
[C---:B------:R-:W-:Y:S01]  /*17ce0*/  FFMA.FTZ R160, R0.reuse, R160, R106 ;  /* 0x000000a000a07223 */ /* 0x040fe2000001006a */
[----:B------:R-:W-:Y:S01]  /*17cf0*/  FSEL R151, R67, -INF , !P0 ;  /* 0xff80000043977808 */ /* 0x000fe20004000000 */
[----:B------:R-:W-:Y:S01]  /*17d00*/  FFMA.FTZ R105, R0, R163, R105 ;  /* 0x000000a300697223 */ /* 0x000fe20000010069 */
[----:B------:R-:W-:Y:S01]  /*17d10*/  FSEL R161, R66, -INF , !P1 ;  /* 0xff80000042a17808 */ /* 0x000fe20004800000 */
[----:B------:R1:W-:Y:S01]  /*17d20*/  I2F R171, R167 ;  /* 0x000000a700ab7306 */ /* 0x0003e20000201400 */
[----:B------:R-:W-:Y:S01]  /*17d30*/  FSEL R150, R65, -INF , !P2 ;  /* 0xff80000041967808 */ /* 0x000fe20005000000 */
[-C--:B------:R-:W-:Y:S01]  /*17d40*/  FMUL.FTZ R19, R92, R39.reuse ;  /* 0x000000275c137220 */ /* 0x080fe20000410000 */
[CC--:B------:R-:W-:Y:S01]  /*17d50*/  ISETP.GE.AND P0, PT, R162.reuse, R2.reuse, PT ;  /* 0x00000002a200720c */ /* 0x0c0fe20003f06270 */
[----:B------:R-:W-:Y:S01]  /*17d60*/  FMUL.FTZ R41, R93, R39 ;  /* 0x000000275d297220 */ /* 0x000fe20000410000 */
[----:B------:R-:W-:Y:S01]  /*17d70*/  ISETP.GE.AND P1, PT, R162, R3, PT ;  /* 0x00000003a200720c */ /* 0x000fe20003f26270 */
[----:B------:R-:W-:Y:S01]  /*17d80*/  FMUL.FTZ R44, R94, R39 ;  /* 0x000000275e2c7220 */ /* 0x000fe20000410000 */
[----:B------:R-:W-:Y:S01]  /*17d90*/  ISETP.GE.AND P2, PT, R159, R3, PT ;  /* 0x000000039f00720c */ /* 0x000fe20003f46270 */
[----:B------:R-:W-:Y:S01]  /*17da0*/  I2F R185, R188 ;  /* 0x000000bc00b97306 */ /* 0x000fe20000201400 */
[----:B------:R-:W-:Y:S01]  /*17db0*/  FSEL R158, R97, -INF , !P3 ;  /* 0xff800000619e7808 */ /* 0x000fe20005800000 */
[----:B------:R-:W-:Y:S01]  /*17dc0*/  FMUL.FTZ R28, R28, R39 ;  /* 0x000000271c1c7220 */ /* 0x000fe20000410000 */
[----:B------:R-:W-:Y:S01]  /*17dd0*/  FSEL R162, R96, -INF , !P6 ;  /* 0xff80000060a27808 */ /* 0x000fe20007000000 */
[----:B---3--:R-:W-:Y:S01]  /*17de0*/  FFMA.FTZ R107, R0, R163, R107 ;  /* 0x000000a3006b7223 */ /* 0x008fe2000001006b */
[----:B------:R-:W-:-:S02]  /*17df0*/  ISETP.GE.AND P3, PT, R164, R2, PT ;  /* 0x00000002a400720c */ /* 0x000fc40003f66270 */
[----:B------:R-:W-:Y:S01]  /*17e00*/  ISETP.GE.AND P6, PT, R164, R3, PT ;  /* 0x00000003a400720c */ /* 0x000fe20003fc6270 */
[----:B------:R-:W3:Y:S01]  /*17e10*/  MUFU.TANH R17, R17 ;  /* 0x0000001100117308 */ /* 0x000ee20000002400 */
[----:B------:R-:W-:Y:S02]  /*17e20*/  IADD3 R172, R54, 0x60, RZ ;  /* 0x0000006036ac7810 */ /* 0x000fe40007ffe0ff */
[----:B------:R-:W-:Y:S02]  /*17e30*/  FSEL R159, R98, -INF , !P4 ;  /* 0xff800000629f7808 */ /* 0x000fe40006000000 */
[----:B------:R-:W-:-:S03]  /*17e40*/  FSEL R164, R99, -INF , !P5 ;  /* 0xff80000063a47808 */ /* 0x000fc60006800000 */
[----:B------:R-:W1:Y:S01]  /*17e50*/  MUFU.TANH R7, R7 ;  /* 0x0000000700077308 */ /* 0x000e620000002400 */
[----:B------:R-:W-:Y:S01]  /*17e60*/  ISETP.GE.AND P4, PT, R165, R2, PT ;  /* 0x00000002a500720c */ /* 0x000fe20003f86270 */
[----:B------:R-:W-:Y:S01]  /*17e70*/  FMUL.FTZ R4, R25, R39 ;  /* 0x0000002719047220 */ /* 0x000fe20000410000 */
[----:B------:R-:W-:Y:S01]  /*17e80*/  ISETP.GE.AND P5, PT, R165, R3, PT ;  /* 0x00000003a500720c */ /* 0x000fe20003fa6270 */
[----:B------:R-:W-:Y:S01]  /*17e90*/  FMUL.FTZ R12, R29, R39 ;  /* 0x000000271d0c7220 */ /* 0x000fe20000410000 */
[----:B------:R-:W-:-:S03]  /*17ea0*/  FSEL R160, R160, -INF , !P2 ;  /* 0xff800000a0a07808 */ /* 0x000fc60005000000 */
[----:B------:R-:W3:Y:S01]  /*17eb0*/  MUFU.TANH R16, R16 ;  /* 0x0000001000107308 */ /* 0x000ee20000002400 */
[----:B--2---:R-:W-:Y:S01]  /*17ec0*/  FSEL R165, R105, -INF , !P0 ;  /* 0xff80000069a57808 */ /* 0x004fe20004000000 */
[-C--:B------:R-:W-:Y:S01]  /*17ed0*/  FMUL.FTZ R20, R31, R39.reuse ;  /* 0x000000271f147220 */ /* 0x080fe20000410000 */
[----:B------:R-:W-:Y:S01]  /*17ee0*/  ISETP.GE.AND P2, PT, R167, R2, PT ;  /* 0x00000002a700720c */ /* 0x000fe20003f46270 */
[----:B------:R-:W-:-:S04]  /*17ef0*/  FMUL.FTZ R21, R24, R39 ;  /* 0x0000002718157220 */ /* 0x000fc80000410000 */
[----:B------:R-:W2:Y:S01]  /*17f00*/  MUFU.TANH R40, R74 ;  /* 0x0000004a00287308 */ /* 0x000ea20000002400 */
[----:B------:R-:W-:Y:S01]  /*17f10*/  ISETP.GE.AND P0, PT, R167, R3, PT ;  /* 0x00000003a700720c */ /* 0x000fe20003f06270 */
[-C--:B------:R-:W-:Y:S01]  /*17f20*/  FMUL.FTZ R6, R26, R39.reuse ;  /* 0x000000271a067220 */ /* 0x080fe20000410000 */
[----:B------:R-:W-:Y:S01]  /*17f30*/  IADD3 R186, R54, 0x71, RZ ;  /* 0x0000007136ba7810 */ /* 0x000fe20007ffe0ff */
[----:B------:R-:W-:Y:S01]  /*17f40*/  FMUL.FTZ R5, R27, R39 ;  /* 0x000000271b057220 */ /* 0x000fe20000410000 */
[----:B-1----:R-:W-:Y:S01]  /*17f50*/  FSEL R167, R107, -INF , !P1 ;  /* 0xff8000006ba77808 */ /* 0x002fe20004800000 */
[----:B----4-:R-:W-:Y:S02]  /*17f60*/  FFMA.FTZ R56, R0, R174, R56 ;  /* 0x000000ae00387223 */ /* 0x010fe40000010038 */
[----:B------:R-:W-:Y:S01]  /*17f70*/  I2F R176, R178 ;  /* 0x000000b200b07306 */ /* 0x000fe20000201400 */
[C---:B------:R-:W-:Y:S02]  /*17f80*/  IADD3 R182, R54.reuse, 0x69, RZ ;  /* 0x0000006936b67810 */ /* 0x040fe40007ffe0ff */
[----:B------:R-:W-:-:S02]  /*17f90*/  IADD3 R184, R54, 0x70, RZ ;  /* 0x0000007036b87810 */ /* 0x000fc40007ffe0ff */
[----:B------:R-:W-:-:S03]  /*17fa0*/  ISETP.GE.AND P1, PT, R169, R2, PT ;  /* 0x00000002a900720c */ /* 0x000fc60003f26270 */
[----:B------:R-:W1:Y:S01]  /*17fb0*/  MUFU.TANH R32, R32 ;  /* 0x0000002000207308 */ /* 0x000e620000002400 */
[CC--:B------:R-:W-:Y:S02]  /*17fc0*/  FFMA.FTZ R108, R0.reuse, R166.reuse, R108 ;  /* 0x000000a6006c7223 */ /* 0x0c0fe4000001006c */
[----:B------:R-:W-:-:S05]  /*17fd0*/  FFMA.FTZ R70, R0, R166, R70 ;  /* 0x000000a600467223 */ /* 0x000fca0000010046 */
[----:B------:R-:W-:Y:S01]  /*17fe0*/  I2F R175, R172 ;  /* 0x000000ac00af7306 */ /* 0x000fe20000201400 */
[----:B------:R-:W-:Y:S01]  /*17ff0*/  FMUL.FTZ R63, R83, R39 ;  /* 0x00000027533f7220 */ /* 0x000fe20000410000 */
[----:B------:R-:W-:Y:S01]  /*18000*/  FSEL R166, R56, -INF , !P1 ;  /* 0xff80000038a67808 */ /* 0x000fe20004800000 */
[----:B------:R-:W-:-:S05]  /*18010*/  FFMA.FTZ R155, R0, R177, R13 ;  /* 0x000000b1009b7223 */ /* 0x000fca000001000d */
[----:B------:R-:W4:Y:S01]  /*18020*/  MUFU.TANH R18, R75 ;  /* 0x0000004b00127308 */ /* 0x000f220000002400 */
[----:B------:R-:W-:Y:S01]  /*18030*/  IADD3 R189, R54, 0x79, RZ ;  /* 0x0000007936bd7810 */ /* 0x000fe20007ffe0ff */
[----:B------:R-:W-:-:S06]  /*18040*/  FMUL.FTZ R81, R81, R39 ;  /* 0x0000002751517220 */ /* 0x000fcc0000410000 */
[----:B------:R-:W1:Y:S01]  /*18050*/  MUFU.TANH R19, R19 ;  /* 0x0000001300137308 */ /* 0x000e620000002400 */
[----:B------:R-:W-:Y:S01]  /*18060*/  ISETP.GE.AND P1, PT, R180, R3, PT ;  /* 0x00000003b400720c */ /* 0x000fe20003f26270 */
[----:B------:R-:W-:-:S06]  /*18070*/  FMUL.FTZ R82, R82, R39 ;  /* 0x0000002752527220 */ /* 0x000fcc0000410000 */
[----:B------:R-:W-:Y:S08]  /*18080*/  MUFU.TANH R41, R41 ;  /* 0x0000002900297308 */ /* 0x000ff00000002400 */
[----:B------:R-:W1:Y:S08]  /*18090*/  MUFU.TANH R44, R44 ;  /* 0x0000002c002c7308 */ /* 0x000e700000002400 */
[----:B------:R-:W1:Y:S01]  /*180a0*/  MUFU.TANH R28, R28 ;  /* 0x0000001c001c7308 */ /* 0x000e620000002400 */
[----:B------:R-:W-:Y:S01]  /*180b0*/  FFMA.FTZ R109, R0, R168, R109 ;  /* 0x000000a8006d7223 */ /* 0x000fe2000001006d */
[----:B------:R-:W-:-:S06]  /*180c0*/  FSEL R155, R155, -INF , !P1 ;  /* 0xff8000009b9b7808 */ /* 0x000fcc0004800000 */
[----:B------:R-:W-:Y:S01]  /*180d0*/  I2F R183, R186 ;  /* 0x000000ba00b77306 */ /* 0x000fe20000201400 */
[----:B---3--:R-:W-:-:S07]  /*180e0*/  FFMA.FTZ R17, R0, R171, R17 ;  /* 0x000000ab00117223 */ /* 0x008fce0000010011 */
[----:B------:R-:W3:Y:S01]  /*180f0*/  MUFU.TANH R4, R4 ;  /* 0x0000000400047308 */ /* 0x000ee20000002400 */
[----:B------:R-:W-:Y:S01]  /*18100*/  FFMA.FTZ R7, R0, R185, R7 ;  /* 0x000000b900077223 */ /* 0x000fe20000010007 */
[----:B------:R-:W-:-:S06]  /*18110*/  ISETP.GE.AND P1, PT, R188, R2, PT ;  /* 0x00000002bc00720c */ /* 0x000fcc0003f26270 */
[----:B------:R-:W-:Y:S01]  /*18120*/  I2F R179, R182 ;  /* 0x000000b600b37306 */ /* 0x000fe20000201400 */
[----:B------:R-:W-:-:S07]  /*18130*/  FFMA.FTZ R16, R0, R168, R16 ;  /* 0x000000a800107223 */ /* 0x000fce0000010010 */
[----:B------:R-:W-:Y:S01]  /*18140*/  I2F R181, R184 ;  /* 0x000000b800b57306 */ /* 0x000fe20000201400 */
[----:B--2---:R-:W-:-:S07]  /*18150*/  FFMA.FTZ R171, R0, R171, R40 ;  /* 0x000000ab00ab7223 */ /* 0x004fce0000010028 */
[----:B------:R-:W2:Y:S01]  /*18160*/  MUFU.TANH R12, R12 ;  /* 0x0000000c000c7308 */ /* 0x000ea20000002400 */
[----:B------:R-:W-:-:S07]  /*18170*/  FSEL R170, R108, -INF , !P3 ;  /* 0xff8000006caa7808 */ /* 0x000fce0005800000 */
[----:B------:R-:W1:Y:S08]  /*18180*/  MUFU.TANH R20, R20 ;  /* 0x0000001400147308 */ /* 0x000e700000002400 */
[----:B------:R-:W1:Y:S08]  /*18190*/  MUFU.TANH R21, R21 ;  /* 0x0000001500157308 */ /* 0x000e700000002400 */
[----:B------:R-:W2:Y:S08]  /*181a0*/  MUFU.TANH R6, R6 ;  /* 0x0000000600067308 */ /* 0x000eb00000002400 */
[----:B------:R-:W2:Y:S01]  /*181b0*/  MUFU.TANH R5, R5 ;  /* 0x0000000500057308 */ /* 0x000ea20000002400 */
[----:B------:R-:W-:Y:S01]  /*181c0*/  ISETP.GE.AND P3, PT, R169, R3, PT ;  /* 0x00000003a900720c */ /* 0x000fe20003f66270 */
[----:B-1----:R-:W-:Y:S01]  /*181d0*/  FFMA.FTZ R32, R0, R176, R32 ;  /* 0x000000b000207223 */ /* 0x002fe20000010020 */
[----:B------:R-:W-:-:S05]  /*181e0*/  FSEL R173, R70, -INF , !P6 ;  /* 0xff80000046ad7808 */ /* 0x000fca0007000000 */
[----:B------:R-:W-:Y:S01]  /*181f0*/  I2F R49, R54 ;  /* 0x0000003600317306 */ /* 0x000fe20000201400 */
[----:B------:R-:W-:Y:S01]  /*18200*/  FSEL R169, R109, -INF , !P4 ;  /* 0xff8000006da97808 */ /* 0x000fe20006000000 */
[----:B----4-:R-:W-:Y:S01]  /*18210*/  FFMA.FTZ R18, R0, R174, R18 ;  /* 0x000000ae00127223 */ /* 0x010fe20000010012 */
[----:B------:R-:W-:-:S05]  /*18220*/  ISETP.GE.AND P6, PT, R172, R2, PT ;  /* 0x00000002ac00720c */ /* 0x000fca0003fc6270 */
[----:B------:R-:W-:Y:S01]  /*18230*/  I2F R187, R189 ;  /* 0x000000bd00bb7306 */ /* 0x000fe20000201400 */
[----:B------:R-:W-:Y:S01]  /*18240*/  ISETP.GE.AND P4, PT, R172, R3, PT ;  /* 0x00000003ac00720c */ /* 0x000fe20003f86270 */
[----:B------:R-:W-:Y:S01]  /*18250*/  FFMA.FTZ R19, R0, R175, R19 ;  /* 0x000000af00137223 */ /* 0x000fe20000010013 */
[----:B------:R-:W-:-:S05]  /*18260*/  FSEL R168, R17, -INF , !P2 ;  /* 0xff80000011a87808 */ /* 0x000fca0005000000 */
[----:B------:R-:W-:Y:S01]  /*18270*/  MUFU.TANH R13, R81 ;  /* 0x00000051000d7308 */ /* 0x000fe20000002400 */
[----:B------:R-:W-:Y:S01]  /*18280*/  FSEL R67, R7, -INF , !P1 ;  /* 0xff80000007437808 */ /* 0x000fe20004800000 */
[----:B------:R-:W-:-:S06]  /*18290*/  FFMA.FTZ R44, R0, R175, R44 ;  /* 0x000000af002c7223 */ /* 0x000fcc000001002c */
[----:B------:R-:W1:Y:S01]  /*182a0*/  MUFU.TANH R139, R82 ;  /* 0x00000052008b7308 */ /* 0x000e620000002400 */
[----:B------:R-:W-:Y:S01]  /*182b0*/  FSEL R172, R16, -INF , !P5 ;  /* 0xff80000010ac7808 */ /* 0x000fe20006800000 */
[----:B------:R-:W-:-:S06]  /*182c0*/  FFMA.FTZ R41, R0, R176, R41 ;  /* 0x000000b000297223 */ /* 0x000fcc0000010029 */
[----:B------:R-:W4:Y:S01]  /*182d0*/  MUFU.TANH R63, R63 ;  /* 0x0000003f003f7308 */ /* 0x000f220000002400 */
[----:B------:R-:W-:Y:S01]  /*182e0*/  ISETP.GE.AND P2, PT, R178, R3, PT ;  /* 0x00000003b200720c */ /* 0x000fe20003f46270 */
[----:B------:R-:W-:Y:S01]  /*182f0*/  FFMA.FTZ R28, R0, R177, R28 ;  /* 0x000000b1001c7223 */ /* 0x000fe2000001001c */
[----:B------:R-:W-:Y:S02]  /*18300*/  FSEL R171, R171, -INF , !P0 ;  /* 0xff800000abab7808 */ /* 0x000fe40004000000 */
[----:B------:R-:W-:Y:S02]  /*18310*/  ISETP.GE.AND P1, PT, R50, 0x2, PT ;  /* 0x000000023200780c */ /* 0x000fe40003f26270 */
[-C--:B------:R-:W-:Y:S02]  /*18320*/  ISETP.GE.AND P5, PT, R178, R2.reuse, PT ;  /* 0x00000002b200720c */ /* 0x080fe40003fa6270 */
[-C--:B------:R-:W-:Y:S01]  /*18330*/  ISETP.GE.AND P0, PT, R180, R2.reuse, PT ;  /* 0x00000002b400720c */ /* 0x080fe20003f06270 */
[----:B---3--:R-:W-:Y:S01]  /*18340*/  FFMA.FTZ R4, R0, R183, R4 ;  /* 0x000000b700047223 */ /* 0x008fe20000010004 */
[----:B------:R-:W-:Y:S01]  /*18350*/  FSEL R156, R32, -INF , !P2 ;  /* 0xff800000209c7808 */ /* 0x000fe20005000000 */
[-C--:B--2---:R-:W-:Y:S01]  /*18360*/  FFMA.FTZ R12, R0, R179.reuse, R12 ;  /* 0x000000b3000c7223 */ /* 0x084fe2000001000c */
[----:B------:R-:W-:Y:S01]  /*18370*/  FSEL R163, R18, -INF , !P3 ;  /* 0xff80000012a37808 */ /* 0x000fe20005800000 */
[C---:B------:R-:W-:Y:S01]  /*18380*/  FFMA.FTZ R20, R0.reuse, R179, R20 ;  /* 0x000000b300147223 */ /* 0x040fe20000010014 */
[----:B------:R-:W-:Y:S01]  /*18390*/  FSEL R154, R19, -INF , !P6 ;  /* 0xff800000139a7808 */ /* 0x000fe20007000000 */
[-C--:B------:R-:W-:Y:S01]  /*183a0*/  FFMA.FTZ R21, R0, R181.reuse, R21 ;  /* 0x000000b500157223 */ /* 0x080fe20000010015 */
[----:B------:R-:W-:Y:S01]  /*183b0*/  FSEL R157, R44, -INF , !P4 ;  /* 0xff8000002c9d7808 */ /* 0x000fe20006000000 */
[C---:B------:R-:W-:Y:S01]  /*183c0*/  FFMA.FTZ R6, R0.reuse, R181, R6 ;  /* 0x000000b500067223 */ /* 0x040fe20000010006 */
[----:B------:R-:W-:Y:S01]  /*183d0*/  FSEL R153, R41, -INF , !P5 ;  /* 0xff80000029997808 */ /* 0x000fe20006800000 */
[----:B------:R-:W-:Y:S01]  /*183e0*/  FFMA.FTZ R140, R0, R183, R5 ;  /* 0x000000b7008c7223 */ /* 0x000fe20000010005 */
[----:B------:R-:W-:-:S02]  /*183f0*/  ISETP.GE.AND P2, PT, R186, R2, PT ;  /* 0x00000002ba00720c */ /* 0x000fc40003f46270 */
[----:B------:R-:W-:Y:S02]  /*18400*/  FSEL R152, R28, -INF , !P0 ;  /* 0xff8000001c987808 */ /* 0x000fe40004000000 */
[CC--:B------:R-:W-:Y:S02]  /*18410*/  ISETP.GE.AND P3, PT, R182.reuse, R2.reuse, PT ;  /* 0x00000002b600720c */ /* 0x0c0fe40003f66270 */
[-C--:B------:R-:W-:Y:S02]  /*18420*/  ISETP.GE.AND P6, PT, R182, R3.reuse, PT ;  /* 0x00000003b600720c */ /* 0x080fe40003fc6270 */
[C---:B------:R-:W-:Y:S02]  /*18430*/  ISETP.GE.AND P4, PT, R184.reuse, R2, PT ;  /* 0x00000002b800720c */ /* 0x040fe40003f86270 */
[-C--:B------:R-:W-:Y:S02]  /*18440*/  ISETP.GE.AND P5, PT, R184, R3.reuse, PT ;  /* 0x00000003b800720c */ /* 0x080fe40003fa6270 */
[----:B------:R-:W-:Y:S01]  /*18450*/  ISETP.GE.AND P0, PT, R186, R3, PT ;  /* 0x00000003ba00720c */ /* 0x000fe20003f06270 */
[----:B-1----:R-:W-:Y:S01]  /*18460*/  FFMA.FTZ R139, R0, R185, R139 ;  /* 0x000000b9008b7223 */ /* 0x002fe2000001008b */
[----:B------:R-:W-:Y:S01]  /*18470*/  FSEL R135, R4, -INF , !P2 ;  /* 0xff80000004877808 */ /* 0x000fe20005000000 */
[-C--:B------:R-:W-:Y:S01]  /*18480*/  FFMA.FTZ R4, R0, R49.reuse, R190 ;  /* 0x0000003100047223 */ /* 0x080fe200000100be */
[----:B------:R-:W-:Y:S01]  /*18490*/  FSEL R149, R12, -INF , !P3 ;  /* 0xff8000000c957808 */ /* 0x000fe20005800000 */
[----:B------:R-:W-:Y:S01]  /*184a0*/  FFMA.FTZ R5, R0, R49, R104 ;  /* 0x0000003100057223 */ /* 0x000fe20000010068 */
[----:B------:R-:W-:Y:S01]  /*184b0*/  FSEL R148, R20, -INF , !P6 ;  /* 0xff80000014947808 */ /* 0x000fe20007000000 */
[CC--:B------:R-:W-:Y:S01]  /*184c0*/  FFMA.FTZ R13, R0.reuse, R187.reuse, R13 ;  /* 0x000000bb000d7223 */ /* 0x0c0fe2000001000d */
[----:B------:R-:W-:Y:S01]  /*184d0*/  FSEL R136, R21, -INF , !P4 ;  /* 0xff80000015887808 */ /* 0x000fe20006000000 */
[----:B----4-:R-:W-:Y:S01]  /*184e0*/  FFMA.FTZ R63, R0, R187, R63 ;  /* 0x000000bb003f7223 */ /* 0x010fe2000001003f */
[----:B------:R-:W-:-:S02]  /*184f0*/  FSEL R141, R6, -INF , !P5 ;  /* 0xff800000068d7808 */ /* 0x000fc40006800000 */
[----:B------:R-:W-:Y:S01]  /*18500*/  FSEL R140, R140, -INF , !P0 ;  /* 0xff8000008c8c7808 */ /* 0x000fe20004000000 */
[----:B------:R-:W-:Y:S01]  /*18510*/  BSSY B1, `(.L_x_3488) ;  /* 0x00000e3000017945 */ /* 0x000fe20003800000 */
[-C--:B------:R-:W-:Y:S02]  /*18520*/  ISETP.GE.AND P3, PT, R188, R3.reuse, PT ;  /* 0x00000003bc00720c */ /* 0x080fe40003f66270 */
[CC--:B------:R-:W-:Y:S02]  /*18530*/  ISETP.GE.AND P6, PT, R54.reuse, R2.reuse, PT ;  /* 0x000000023600720c */ /* 0x0c0fe40003fc6270 */
[-C--:B------:R-:W-:Y:S02]  /*18540*/  ISETP.GE.AND P4, PT, R54, R3.reuse, PT ;  /* 0x000000033600720c */ /* 0x080fe40003f86270 */
        /* <DEDUP_REMOVED lines=20> */
[----:B------:R-:W-:Y:S02]  /*18690*/  FSEL R139, R139, -INF , !P3 ;  /* 0xff8000008b8b7808 */ /* 0x000fe40005800000 */
        /* <DEDUP_REMOVED lines=39> */
[----:B------:R-:W-:Y:S02]  /*18910*/  ISETP.NE.AND P3, PT, R16, RZ, PT ;  /* 0x000000ff1000720c */ /* 0x000fe40003f65270 */
[----:B------:R-:W-:-:S03]  /*18920*/  LOP3.LUT R6, RZ, R16, RZ, 0x33, !PT ;  /* 0x00000010ff067212 */ /* 0x000fc600078e33ff */
        /* <DEDUP_REMOVED lines=10> */
[----:B------:R-:W-:Y:S02]  /*189d0*/  IMAD.WIDE R14, R9, 0x4, R240 ;  /* 0x00000004090e7825 */ /* 0x000fe400078e02f0 */
[----:B------:R1:W3:Y:S04]  /*189e0*/  LD.E R7, [R6.64] ;  /* 0x0000000606077980 */ /* 0x0002e8000c101900 */
[----:B-1----:R1:W3:Y:S04]  /*189f0*/  LD.E R6, [R14.64] ;  /* 0x000000060e067980 */ /* 0x0022e8000c101900 */
        /* <DEDUP_REMOVED lines=15> */
.L_x_3491:
[----:B------:R-:W2:Y:S02]  /*18af0*/  LD.E R8, [R10.64+0x38] ;  /* 0x000038060a087980 */ /* 0x000ea4000c101900 */
[----:B--2---:R-:W-:-:S04]  /*18b00*/  LEA R8, -R8, RZ, 0x7 ;  /* 0x000000ff08087211 */ /* 0x004fc800078e39ff */
[----:B------:R-:W-:Y:S02]  /*18b10*/  SHF.R.S32.HI R7, RZ, 0x1f, R8 ;  /* 0x0000001fff077819 */ /* 0x000fe40000011408 */
.L_x_3492:
[----:B------:R-:W-:Y:S05]  /*18b20*/  BSYNC B0 ;  /* 0x0000000000007941 */ /* 0x000fea0003800000 */
.L_x_3490:
        /* <DEDUP_REMOVED lines=129> */
.L_x_3489:
[----:B------:R-:W-:Y:S05]  /*19340*/  BSYNC B1 ;  /* 0x0000000000017941 */ /* 0x000fea0003800000 */
.L_x_3488:
        /* <DEDUP_REMOVED lines=66> */
[----:B------:R-:W-:Y:S01]  /*19770*/  LDSM.16.MT88.4 R92, [R220+0x10000] ;  /* 0x01000000dc5c783b */ /* 0x000fe20000004200 */
[C---:B------:R-:W-:Y:S02]  /*19780*/  LEA R217, R37.reuse, R220, 0x1 ;  /* 0x000000dc25d97211 */ /* 0x040fe400078e08ff */
[----:B------:R-:W-:Y:S01]  /*19790*/  LEA R216, R37, R218, 0x1 ;  /* 0x000000da25d87211 */ /* 0x000fe200078e08ff */
[----:B------:R-:W-:Y:S04]  /*197a0*/  LDSM.16.MT88.4 R124, [R220+0xc000] ;  /* 0x00c00000dc7c783b */ /* 0x000fe80000004200 */
[----:B------:R-:W-:Y:S04]  /*197b0*/  LDSM.16.MT88.4 R100, [R216+0xc000] ;  /* 0x00c00000d864783b */ /* 0x000fe80000004200 */
[----:B------:R-:W-:Y:S04]  /*197c0*/  LDSM.16.MT88.4 R116, [R218+0xc000] ;  /* 0x00c00000da74783b */ /* 0x000fe80000004200 */
[----:B------:R-:W-:Y:S01]  /*197d0*/  LDSM.16.MT88.4 R108, [R217+0xc000] ;  /* 0x00c00000d96c783b */ /* 0x000fe20000004200 */
[----:B-1----:R-:W-:-:S03]  /*197e0*/  FMNMX.FTZ R7, R6, R7, !PT ;  /* 0x0000000706077209 */ /* 0x002fc60007810000 */
[----:B------:R-:W-:Y:S04]  /*197f0*/  LDSM.16.MT88.4 R16, [R216+0xc800] ;  /* 0x00c80000d810783b */ /* 0x000fe80000004200 */
        /* <DEDUP_REMOVED lines=8> */
[----:B---3--:R-:W-:-:S03]  /*19880*/  FMNMX.FTZ R132, R7, R132, !PT ;  /* 0x0000008407847209 */ /* 0x008fc60007810000 */
[----:B------:R-:W1:Y:S01]  /*19890*/  SHFL.BFLY PT, R133, R6, 0x1, 0x1f ;  /* 0x0c201f0006857f89 */ /* 0x000e6200000e0000 */
[----:B------:R-:W-:-:S03]  /*198a0*/  FSETP.NEU.FTZ.AND P2, PT, R132, -INF , PT ;  /* 0xff8000008400780b */ /* 0x000fc60003f5d000 */
[----:B------:R-:W-:Y:S01]  /*198b0*/  LDSM.16.MT88.4 R32, [R217+0x10800] ;  /* 0x01080000d920783b */ /* 0x000fe20000004200 */
[----:B-1----:R-:W-:Y:S01]  /*198c0*/  FMNMX.FTZ R133, R6, R133, !PT ;  /* 0x0000008506857209 */ /* 0x002fe20007810000 */
        /* <DEDUP_REMOVED lines=14> */
[----:B------:R-:W-:Y:S01]  /*199b0*/  LDSM.16.MT88.4 R4, [R216+0x10000] ;  /* 0x01000000d804783b */ /* 0x000fe20000004200 */
[-C--:B------:R-:W-:Y:S01]  /*199c0*/  FFMA.FTZ R54, R68, R65.reuse, -R134 ;  /* 0x0000004144367223 */ /* 0x080fe20000010886 */
[----:B------:R-:W2:Y:S01]  /*199d0*/  MUFU.EX2 R59, R59 ;  /* 0x0000003b003b7308 */ /* 0x000ea20000000800 */
[-CC-:B------:R-:W-:Y:S02]  /*199e0*/  FFMA.FTZ R55, R48, R65.reuse, -R64.reuse ;  /* 0x0000004130377223 */ /* 0x180fe40000010840 */
[-CC-:B------:R-:W-:Y:S02]  /*199f0*/  FFMA.FTZ R49, R76, R65.reuse, -R64.reuse ;  /* 0x000000414c317223 */ /* 0x180fe40000010840 */
[-C--:B------:R-:W-:Y:S02]  /*19a00*/  FFMA.FTZ R48, R78, R65.reuse, -R64 ;  /* 0x000000414e307223 */ /* 0x080fe40000010840 */
[----:B------:R-:W3:Y:S01]  /*19a10*/  LDSM.16.MT88.4 R76, [R217+0x10000] ;  /* 0x01000000d94c783b */ /* 0x000ee20000004200 */
[----:B------:R-:W-:Y:S01]  /*19a20*/  MUFU.EX2 R57, R57 ;  /* 0x0000003900397308 */ /* 0x000fe20000000800 */
[----:B------:R-:W-:-:S02]  /*19a30*/  FFMA.FTZ R56, R52, R65, -R134 ;  /* 0x0000004134387223 */ /* 0x000fc40000010886 */
[-CC-:B------:R-:W-:Y:S02]  /*19a40*/  FFMA.FTZ R52, R51, R65.reuse, -R134.reuse ;  /* 0x0000004133347223 */ /* 0x180fe40000010886 */
[-CC-:B------:R-:W-:Y:S02]  /*19a50*/  FFMA.FTZ R51, R90, R65.reuse, -R134.reuse ;  /* 0x000000415a337223 */ /* 0x180fe40000010886 */
[----:B------:R-:W-:Y:S01]  /*19a60*/  FFMA.FTZ R47, R89, R65, -R134 ;  /* 0x00000041592f7223 */ /* 0x000fe20000010886 */
[----:B------:R-:W4:Y:S01]  /*19a70*/  MUFU.EX2 R53, R53 ;  /* 0x0000003500357308 */ /* 0x000f220000000800 */
[----:B--2---:R-:W-:Y:S01]  /*19a80*/  F2FP.BF16.PACK_AB R69, R58, R59 ;  /* 0x0000003b3a45723e */ /* 0x004fe200000010ff */
[-CC-:B------:R-:W-:Y:S02]  /*19a90*/  FFMA.FTZ R45, R88, R65.reuse, -R64.reuse ;  /* 0x00000041582d7223 */ /* 0x180fe40000010840 */
[-CC-:B------:R-:W-:Y:S02]  /*19aa0*/  FFMA.FTZ R44, R196, R65.reuse, -R64.reuse ;  /* 0x00000041c42c7223 */ /* 0x180fe40000010840 */
[----:B------:R-:W-:-:S02]  /*19ab0*/  FFMA.FTZ R41, R197, R65, -R64 ;  /* 0x00000041c5297223 */ /* 0x000fc40000010840 */
[----:B------:R-:W-:Y:S01]  /*19ac0*/  MUFU.EX2 R62, R62 ;  /* 0x0000003e003e7308 */ /* 0x000fe20000000800 */
[-C--:B------:R-:W-:Y:S02]  /*19ad0*/  FFMA.FTZ R40, R198, R65.reuse, -R64 ;  /* 0x00000041c6287223 */ /* 0x080fe40000010840 */
[-CC-:B------:R-:W-:Y:S02]  /*19ae0*/  FFMA.FTZ R46, R191, R65.reuse, -R134.reuse ;  /* 0x00000041bf2e7223 */ /* 0x180fe40000010886 */
[-CC-:B------:R-:W-:Y:S02]  /*19af0*/  FFMA.FTZ R43, R194, R65.reuse, -R134.reuse ;  /* 0x00000041c22b7223 */ /* 0x180fe40000010886 */
[--C-:B------:R-:W-:Y:S01]  /*19b00*/  FFMA.FTZ R42, R195, R65, -R134.reuse ;  /* 0x00000041c32a7223 */ /* 0x100fe20000010886 */
        /* <DEDUP_REMOVED lines=24> */
[-C--:B------:R-:W-:Y:S01]  /*19c90*/  FFMA.FTZ R165, R165, R65.reuse, -R134 ;  /* 0x00000041a5a57223 */ /* 0x080fe20000010886 */
        /* <DEDUP_REMOVED lines=30> */
[----:B------:R-:W-:Y:S01]  /*19e80*/  HMMA.16816.F32.BF16 R120, R68, R116, RZ ;  /* 0x000000744478723c */ /* 0x000fe200000418ff */
[----:B------:R-:W-:Y:S01]  /*19e90*/  FADD.FTZ R60, R60, R61 ;  /* 0x0000003d3c3c7221 */ /* 0x000fe20000010000 */
[----:B------:R-:W5:Y:S01]  /*19ea0*/  MUFU.EX2 R45, R45 ;  /* 0x0000002d002d7308 */ /* 0x000f620000000800 */
[----:B------:R-:W-:-:S02]  /*19eb0*/  FFMA.FTZ R244, R66, R65, -R134 ;  /* 0x0000004142f47223 */ /* 0x000fc40000010886 */
[----:B------:R-:W-:Y:S02]  /*19ec0*/  FFMA.FTZ R245, R63, R65, -R64 ;  /* 0x000000413ff57223 */ /* 0x000fe40000010840 */
[----:B------:R-:W-:Y:S01]  /*19ed0*/  FADD.FTZ R57, R53, R57 ;  /* 0x0000003935397221 */ /* 0x000fe20000010000 */
[C---:B------:R-:W-:Y:S01]  /*19ee0*/  HMMA.16816.F32.BF16 R112, R68.reuse, R108, RZ ;  /* 0x0000006c4470723c */ /* 0x040fe200000418ff */
[----:B------:R-:W-:Y:S01]  /*19ef0*/  FADD.FTZ R60, R54, R60 ;  /* 0x0000003c363c7221 */ /* 0x000fe20000010000 */
[----:B------:R-:W-:Y:S06]  /*19f00*/  MUFU.EX2 R44, R44 ;  /* 0x0000002c002c7308 */ /* 0x000fec0000000800 */
[C---:B-1----:R-:W-:Y:S02]  /*19f10*/  HMMA.16816.F32.BF16 R88, R68.reuse, R84, RZ ;  /* 0x000000544458723c */ /* 0x042fe400000418ff */
[----:B------:R-:W-:Y:S06]  /*19f20*/  MUFU.EX2 R41, R41 ;  /* 0x0000002900297308 */ /* 0x000fec0000000800 */
[C---:B---3--:R-:W-:Y:S02]  /*19f30*/  HMMA.16816.F32.BF16 R80, R68.reuse, R76, RZ ;  /* 0x0000004c4450723c */ /* 0x048fe400000418ff */
        /* <DEDUP_REMOVED lines=8> */
[----:B------:R-:W3:Y:S06]  /*19fc0*/  MUFU.EX2 R9, R9 ;  /* 0x0000000900097308 */ /* 0x000eec0000000800 */
        /* <DEDUP_REMOVED lines=23> */
[----:B------:R-:W4:Y:S06]  /*1a140*/  MUFU.EX2 R146, R146 ;  /* 0x0000009200927308 */ /* 0x000f2c0000000800 */
[C---:B------:R-:W-:Y:S02]  /*1a150*/  HMMA.16816.F32.BF16 R96, R4.reuse, R12, R96 ;  /* 0x0000000c0460723c */ /* 0x040fe40000041860 */
[----:B------:R-:W-:Y:S06]  /*1a160*/  MUFU.EX2 R147, R147 ;  /* 0x0000009300937308 */ /* 0x000fec0000000800 */
[C---:B------:R-:W-:Y:S01]  /*1a170*/  HMMA.16816.F32.BF16 R92, R4.reuse, R14, R92 ;  /* 0x0000000e045c723c */ /* 0x040fe2000004185c */
[----:B------:R-:W5:Y:S01]  /*1a180*/  LDSM.16.MT88.4 R12, [R216+0xd000] ;  /* 0x00d00000d80c783b */ /* 0x000f620000004200 */
        /* <DEDUP_REMOVED lines=26> */
[C---:B--2---:R-:W-:Y:S02]  /*1a330*/  HMMA.16816.F32.BF16 R72, R4.reuse, R16, R72 ;  /* 0x000000100448723c */ /* 0x044fe40000041848 */
[----:B------:R-:W-:Y:S06]  /*1a340*/  MUFU.EX2 R172, R172 ;  /* 0x000000ac00ac7308 */ /* 0x000fec0000000800 */
[----:B------:R-:W-:Y:S01]  /*1a350*/  HMMA.16816.F32.BF16 R68, R4, R18, R68 ;  /* 0x000000120444723c */ /* 0x000fe20000041844 */
[----:B------:R-:W2:Y:S01]  /*1a360*/  LDSM.16.MT88.4 R16, [R220+0x11000] ;  /* 0x01100000dc10783b */ /* 0x000ea20000004200 */
[----:B------:R-:W-:Y:S05]  /*1a370*/  MUFU.EX2 R171, R171 ;  /* 0x000000ab00ab7308 */ /* 0x000fea0000000800 */
[----:B-1----:R-:W-:Y:S01]  /*1a380*/  F2FP.BF16.PACK_AB R4, R43, R46 ;  /* 0x0000002e2b04723e */ /* 0x002fe200000010ff */
[----:B------:R-:W-:Y:S01]  /*1a390*/  FADD.FTZ R46, R46, R51 ;  /* 0x000000332e2e7221 */ /* 0x000fe20000010000 */
[----:B------:R-:W-:Y:S01]  /*1a3a0*/  F2FP.BF16.PACK_AB R5, R41, R44 ;  /* 0x0000002c2905723e */ /* 0x000fe200000010ff */
[----:B------:R-:W-:Y:S01]  /*1a3b0*/  MUFU.EX2 R170, R170 ;  /* 0x000000aa00aa7308 */ /* 0x000fe20000000800 */
[----:B---3--:R-:W-:Y:S01]  /*1a3c0*/  F2FP.BF16.PACK_AB R6, R9, R42 ;  /* 0x0000002a0906723e */ /* 0x008fe200000010ff */
[----:B------:R-:W-:Y:S01]  /*1a3d0*/  FADD.FTZ R44, R44, R48 ;  /* 0x000000302c2c7221 */ /* 0x000fe20000010000 */
[----:B------:R-:W-:Y:S01]  /*1a3e0*/  F2FP.BF16.PACK_AB R7, R8, R40 ;  /* 0x000000280807723e */ /* 0x000fe200000010ff */
        /* <DEDUP_REMOVED lines=8> */
[----:B------:R-:W-:Y:S02]  /*1a470*/  MUFU.EX2 R168, R168 ;  /* 0x000000a800a87308 */ /* 0x000fe40000000800 */
[C---:B------:R-:W-:Y:S01]  /*1a480*/  HMMA.16816.F32.BF16 R100, R4.reuse, R14, R100 ;  /* 0x0000000e0464723c */ /* 0x040fe20000041864 */
[----:B------:R-:W3:Y:S05]  /*1a490*/  LDSM.16.MT88.4 R12, [R216+0x11000] ;  /* 0x01100000d80c783b */ /* 0x000eea0000004200 */
[----:B------:R-:W5:Y:S02]  /*1a4a0*/  MUFU.EX2 R166, R166 ;  /* 0x000000a600a67308 */ /* 0x000f640000000800 */
        /* <DEDUP_REMOVED lines=8> */
[----:B------:R-:W2:Y:S05]  /*1a530*/  LDSM.16.MT88.4 R16, [R217+0xd800] ;  /* 0x00d80000d910783b */ /* 0x000eaa0000004200 */
        /* <DEDUP_REMOVED lines=88> */
[C---:B---3--:R-:W-:Y:S08]  /*1aac0*/  HMMA.16816.F32.BF16 R88, R4.reuse, R24, R88 ;  /* 0x000000180458723c */ /* 0x048ff00000041858 */
[C---:B------:R-:W-:Y:S01]  /*1aad0*/  HMMA.16816.F32.BF16 R84, R4.reuse, R26, R84 ;  /* 0x0000001a0454723c */ /* 0x040fe20000041854 */
[----:B------:R-:W3:Y:S07]  /*1aae0*/  LDSM.16.MT88.4 R24, [R217+0xe800] ;  /* 0x00e80000d918783b */ /* 0x000eee0000004200 */
[C---:B--2---:R-:W-:Y:S08]  /*1aaf0*/  HMMA.16816.F32.BF16 R72, R4.reuse, R16, R72 ;  /* 0x000000100448723c */ /* 0x044ff00000041848 */
        /* <DEDUP_REMOVED lines=22> */
[----:B------:R-:W-:Y:S07]  /*1ac60*/  LDSM.16.MT88.4 R24, [R216+0xf000] ;  /* 0x00f00000d818783b */ /* 0x000fee0000004200 */
[C---:B--2---:R-:W-:Y:S08]  /*1ac70*/  HMMA.16816.F32.BF16 R96, R4.reuse, R16, R96 ;  /* 0x000000100460723c */ /* 0x044ff00000041860 */
        /* <DEDUP_REMOVED lines=32> */
[C---:B---3--:R-:W-:Y:S08]  /*1ae80*/  HMMA.16816.F32.BF16 R96, R4.reuse, R20, R96 ;  /* 0x000000140460723c */ /* 0x048ff00000041860 */
[C---:B------:R-:W-:Y:S01]  /*1ae90*/  HMMA.16816.F32.BF16 R92, R4.reuse, R22, R92 ;  /* 0x00000016045c723c */ /* 0x040fe2000004185c */
[----:B------:R-:W-:Y:S07]  /*1aea0*/  LDSM.16.MT88.4 R20, [R218+0xf800] ;  /* 0x00f80000da14783b */ /* 0x000fee0000004200 */
[C---:B-1----:R-:W-:Y:S08]  /*1aeb0*/  HMMA.16816.F32.BF16 R88, R4.reuse, R12, R88 ;  /* 0x0000000c0458723c */ /* 0x042ff00000041858 */
[C---:B------:R-:W-:Y:S01]  /*1aec0*/  HMMA.16816.F32.BF16 R84, R4.reuse, R14, R84 ;  /* 0x0000000e0454723c */ /* 0x040fe20000041854 */
[----:B------:R-:W1:Y:S07]  /*1aed0*/  LDSM.16.MT88.4 R12, [R220+0xf800] ;  /* 0x00f80000dc0c783b */ /* 0x000e6e0000004200 */
        /* <DEDUP_REMOVED lines=13> */
[C---:B--2---:R-:W-:Y:S05]  /*1afb0*/  HMMA.16816.F32.BF16 R80, R4.reuse, R16, R80 ;  /* 0x000000100450723c */ /* 0x044fea0000041850 */
[----:B------:R-:W2:Y:S01]  /*1afc0*/  MUFU.EX2 R30, R30 ;  /* 0x0000001e001e7308 */ /* 0x000ea20000000800 */
[----:B---3--:R-:W-:Y:S02]  /*1afd0*/  FADD.FTZ R155, R28, R155 ;  /* 0x0000009b1c9b7221 */ /* 0x008fe40000010000 */
[----:B------:R-:W-:Y:S01]  /*1afe0*/  HMMA.16816.F32.BF16 R76, R4, R18, R76 ;  /* 0x00000012044c723c */ /* 0x000fe2000004184c */
[----:B------:R-:W3:Y:S04]  /*1aff0*/  LDSM.16.MT88.4 R16, [R217+0xf800] ;  /* 0x00f80000d910783b */ /* 0x000ee80000004200 */
[----:B------:R-:W1:Y:S01]  /*1b000*/  MUFU.EX2 R31, R31 ;  /* 0x0000001f001f7308 */ /* 0x000e620000000800 */
[----:B-----5:R-:W-:-:S02]  /*1b010*/  FADD.FTZ R155, R29, R155 ;  /* 0x0000009b1d9b7221 */ /* 0x020fc40000010000 */
[C---:B----4-:R-:W-:Y:S05]  /*1b020*/  HMMA.16816.F32.BF16 R72, R4.reuse, R24, R72 ;  /* 0x000000180448723c */ /* 0x050fea0000041848 */
[----:B------:R-:W4:Y:S01]  /*1b030*/  MUFU.EX2 R33, R33 ;  /* 0x0000002100217308 */ /* 0x000f220000000800 */
[----:B--2---:R-:W-:Y:S02]  /*1b040*/  FADD.FTZ R155, R30, R155 ;  /* 0x0000009b1e9b7221 */ /* 0x004fe40000010000 */
[----:B------:R-:W-:Y:S01]  /*1b050*/  HMMA.16816.F32.BF16 R68, R4, R26, R68 ;  /* 0x0000001a0444723c */ /* 0x000fe20000041844 */
[----:B-1----:R-:W-:-:S06]  /*1b060*/  FADD.FTZ R152, R31, R152 ;  /* 0x000000981f987221 */ /* 0x002fcc0000010000 */
        /* <DEDUP_REMOVED lines=98> */
.L_x_3495:
[----:B------:R-:W2:Y:S02]  /*1b690*/  LD.E R5, [R10.64+0x40] ;  /* 0x000040060a057980 */ /* 0x000ea4000c101900 */
[----:B--2---:R-:W-:-:S04]  /*1b6a0*/  LEA R5, -R5, RZ, 0x7 ;  /* 0x000000ff05057211 */ /* 0x004fc800078e39ff */
[----:B------:R-:W-:Y:S02]  /*1b6b0*/  SHF.R.S32.HI R6, RZ, 0x1f, R5 ;  /* 0x0000001fff067819 */ /* 0x000fe40000011405 */
.L_x_3496:
[----:B------:R-:W-:Y:S05]  /*1b6c0*/  BSYNC B0 ;  /* 0x0000000000007941 */ /* 0x000fea0003800000 */
.L_x_3494:
[C---:B------:R-:W-:Y:S01]  /*1b6d0*/  LOP3.LUT P4, RZ, R243.reuse, 0x1, RZ, 0xc0, !PT ;  /* 0x00000001f3ff7812 */ /* 0x040fe2000788c0ff */
[----:B------:R-:W-:Y:S01]  /*1b6e0*/  ULDC.64 UR4, c[0x0][0x40] ;  /* 0x0000100000047ab9 */ /* 0x000fe20000000a00 */
[----:B------:R-:W-:Y:S01]  /*1b6f0*/  LOP3.LUT P1, RZ, R243, 0x2, RZ, 0xc0, !PT ;  /* 0x00000002f3ff7812 */ /* 0x000fe2000782c0ff */
[----:B------:R-:W-:Y:S01]  /*1b700*/  UIADD3 UR4, UP0, UR4, 0x160, URZ ;  /* 0x0000016004047890 */ /* 0x000fe2000ff1e03f */
[C---:B------:R-:W-:Y:S02]  /*1b710*/  LEA R134, P3, R5.reuse, R138, 0x1 ;  /* 0x0000008a05867211 */ /* 0x040fe400078608ff */
[C---:B------:R-:W-:Y:S01]  /*1b720*/  IADD3 R4, P2, R5.reuse, R227, RZ ;  /* 0x000000e305047210 */ /* 0x040fe20007f5e0ff */
        /* <DEDUP_REMOVED lines=18> */
[CC--:B------:R-:W-:Y:S01]  /*1b850*/  @P1 LEA R12, P2, R5.reuse, R138.reuse, 0x1 ;  /* 0x0000008a050c1211 */ /* 0x0c0fe200078408ff */
        /* <DEDUP_REMOVED lines=30> */
[----:B------:R-:W-:Y:S01]  /*1ba40*/  @P1 LEA.HI.X R9, R5, R137, R6, 0x1, P2 ;  /* 0x0000008905091211 */ /* 0x000fe200010f0c06 */
[----:B------:R-:W-:Y:S01]  /*1ba50*/  IMAD.X R6, R6, 0x1, R228, P3 ;  /* 0x0000000106067824 */ /* 0x000fe200018e06e4 */
[----:B------:R-:W-:Y:S01]  /*1ba60*/  @!P1 STS.128 [R239+0x10800], RZ ;  /* 0x010800ffef009388 */ /* 0x000fe20000000c00 */
[CC--:B------:R-:W-:Y:S02]  /*1ba70*/  @P4 LEA R26, P5, R4.reuse, R138.reuse, 0x1 ;  /* 0x0000008a041a4211 */ /* 0x0c0fe400078a08ff */
[CC--:B--2---:R-:W-:Y:S01]  /*1ba80*/  @P1 LEA R24, P2, R4.reuse, R138.reuse, 0x1 ;  /* 0x0000008a04181211 */ /* 0x0c4fe200078408ff */
        /* <DEDUP_REMOVED lines=76> */
[----:B------:R-:W5:Y:S04]  /*1bf50*/  LDSM.16.M88.4 R64, [R225+0x4000] ;  /* 0x00400000e140783b */ /* 0x000f680000000200 */
[----:B------:R-:W5:Y:S04]  /*1bf60*/  LDSM.16.M88.4 R56, [R225+0x4800] ;  /* 0x00480000e138783b */ /* 0x000f680000000200 */
[----:B------:R-:W5:Y:S04]  /*1bf70*/  LDSM.16.M88.4 R44, [R225+0x5000] ;  /* 0x00500000e12c783b */ /* 0x000f680000000200 */
[----:B------:R-:W5:Y:S04]  /*1bf80*/  LDSM.16.M88.4 R36, [R225+0x5800] ;  /* 0x00580000e124783b */ /* 0x000f680000000200 */
[----:B-1----:R-:W1:Y:S04]  /*1bf90*/  LDSM.16.M88.4 R28, [R225+0x6000] ;  /* 0x00600000e11c783b */ /* 0x002e680000000200 */
[----:B---3--:R-:W3:Y:S04]  /*1bfa0*/  LDSM.16.M88.4 R20, [R225+0x6800] ;  /* 0x00680000e114783b */ /* 0x008ee80000000200 */
[----:B----4-:R-:W4:Y:S04]  /*1bfb0*/  LDSM.16.M88.4 R12, [R225+0x7000] ;  /* 0x00700000e10c783b */ /* 0x010f280000000200 */
[----:B-----5:R-:W5:Y:S04]  /*1bfc0*/  LDSM.16.M88.4 R8, [R225+0x7800] ;  /* 0x00780000e108783b */ /* 0x020f680000000200 */
[----:B------:R-:W-:Y:S04]  /*1bfd0*/  LDSM.16.M88.4 R156, [R224] ;  /* 0x00000000e09c783b */ /* 0x000fe80000000200 */
[----:B------:R-:W1:Y:S01]  /*1bfe0*/  LDSM.16.M88.4 R4, [R223] ;  /* 0x00000000df04783b */ /* 0x000e620000000200 */
[C---:B------:R-:W-:Y:S03]  /*1bff0*/  HMMA.16816.F32.BF16 R136, R168.reuse, R64, RZ ;  /* 0x00000040a888723c */ /* 0x040fe600000418ff */
[----:B------:R-:W3:Y:S04]  /*1c000*/  LDSM.16.M88.4 R152, [R215] ;  /* 0x00000000d798783b */ /* 0x000ee80000000200 */
[----:B------:R-:W3:Y:S01]  /*1c010*/  LDSM.16.M88.4 R144, [R213] ;  /* 0x00000000d590783b */ /* 0x000ee20000000200 */
[C---:B------:R-:W-:Y:S03]  /*1c020*/  HMMA.16816.F32.BF16 R64, R168.reuse, R66, RZ ;  /* 0x00000042a840723c */ /* 0x040fe600000418ff */
[----:B------:R-:W4:Y:S04]  /*1c030*/  LDSM.16.M88.4 R148, [R214] ;  /* 0x00000000d694783b */ /* 0x000f280000000200 */
[----:B------:R-:W-:Y:S01]  /*1c040*/  LDSM.16.M88.4 R140, [R212] ;  /* 0x00000000d48c783b */ /* 0x000fe20000000200 */
[C---:B------:R-:W-:Y:S03]  /*1c050*/  HMMA.16816.F32.BF16 R60, R168.reuse, R56, RZ ;  /* 0x00000038a83c723c */ /* 0x040fe600000418ff */
[----:B------:R-:W-:Y:S04]  /*1c060*/  LDSM.16.M88.4 R160, [R209] ;  /* 0x00000000d1a0783b */ /* 0x000fe80000000200 */
[----:B------:R-:W-:Y:S01]  /*1c070*/  LDSM.16.M88.4 R180, [R222] ;  /* 0x00000000deb4783b */ /* 0x000fe20000000200 */
[C---:B------:R-:W-:Y:S03]  /*1c080*/  HMMA.16816.F32.BF16 R52, R168.reuse, R44, RZ ;  /* 0x0000002ca834723c */ /* 0x040fe600000418ff */
[----:B------:R-:W-:Y:S04]  /*1c090*/  LDSM.16.M88.4 R164, [R221] ;  /* 0x00000000dda4783b */ /* 0x000fe80000000200 */
[----:B------:R-:W-:Y:S01]  /*1c0a0*/  LDSM.16.M88.4 R184, [R219+0x7000] ;  /* 0x00700000dbb8783b */ /* 0x000fe20000000200 */
[----:B------:R-:W-:Y:S03]  /*1c0b0*/  HMMA.16816.F32.BF16 R40, R168, R36, RZ ;  /* 0x00000024a828723c */ /* 0x000fe600000418ff */
[----:B------:R-:W-:Y:S01]  /*1c0c0*/  LDSM.16.M88.4 R176, [R219+0x7800] ;  /* 0x00780000dbb0783b */ /* 0x000fe20000000200 */
[----:B------:R-:W-:-:S03]  /*1c0d0*/  ISETP.GE.AND P2, PT, R50, 0x3, PT ;  /* 0x000000033200780c */ /* 0x000fc60003f46270 */
[----:B------:R-:W0:Y:S01]  /*1c0e0*/  LDGDEPBAR ;  /* 0x00000000000079af */ /* 0x000e220000000000 */
[C---:B-1----:R-:W-:Y:S08]  /*1c0f0*/  HMMA.16816.F32.BF16 R32, R168.reuse, R28, RZ ;  /* 0x0000001ca820723c */ /* 0x042ff000000418ff */
        /* <DEDUP_REMOVED lines=10> */
[----:B------:R-:W1:Y:S07]  /*1c1a0*/  LDSM.16.M88.4 R8, [R211] ;  /* 0x00000000d308783b */ /* 0x000e6e0000000200 */
        /* <DEDUP_REMOVED lines=20> */
[----:B------:R-:W1:Y:S07]  /*1c2f0*/  LDSM.16.M88.4 R140, [R219+0x5800] ;  /* 0x00580000db8c783b */ /* 0x000e6e0000000200 */
[C---:B------:R-:W-:Y:S08]  /*1c300*/  HMMA.16816.F32.BF16 R172, R156.reuse, R160, R172 ;  /* 0x000000a09cac723c */ /* 0x040ff000000418ac */
[----:B------:R-:W-:Y:S01]  /*1c310*/  HMMA.16816.F32.BF16 R168, R156, R162, R168 ;  /* 0x000000a29ca8723c */ /* 0x000fe200000418a8 */
[----:B------:R-:W2:Y:S04]  /*1c320*/  LDSM.16.M88.4 R160, [R208] ;  /* 0x00000000d0a0783b */ /* 0x000ea80000000200 */
[----:B------:R-:W-:Y:S03]  /*1c330*/  LDSM.16.M88.4 R156, [R208+0x800] ;  /* 0x00080000d09c783b */ /* 0x000fe60000000200 */
[C---:B----4-:R-:W-:Y:S08]  /*1c340*/  HMMA.16816.F32.BF16 R136, R180.reuse, R152, R136 ;  /* 0x00000098b488723c */ /* 0x050ff00000041888 */
[C---:B------:R-:W-:Y:S01]  /*1c350*/  HMMA.16816.F32.BF16 R64, R180.reuse, R154, R64 ;  /* 0x0000009ab440723c */ /* 0x040fe20000041840 */
[----:B------:R-:W4:Y:S07]  /*1c360*/  LDSM.16.M88.4 R152, [R208+0x1000] ;  /* 0x00100000d098783b */ /* 0x000f2e0000000200 */
[C---:B-----5:R-:W-:Y:S08]  /*1c370*/  HMMA.16816.F32.BF16 R52, R180.reuse, R144, R52 ;  /* 0x00000090b434723c */ /* 0x060ff00000041834 */
[C---:B------:R-:W-:Y:S01]  /*1c380*/  HMMA.16816.F32.BF16 R44, R180.reuse, R146, R44 ;  /* 0x00000092b42c723c */ /* 0x040fe2000004182c */
[----:B------:R-:W5:Y:S07]  /*1c390*/  LDSM.16.M88.4 R144, [R208+0x2000] ;  /* 0x00200000d090783b */ /* 0x000f6e0000000200 */
[C---:B-1----:R-:W-:Y:S08]  /*1c3a0*/  HMMA.16816.F32.BF16 R32, R180.reuse, R8, R32 ;  /* 0x00000008b420723c */ /* 0x042ff00000041820 */
[C---:B------:R-:W-:Y:S01]  /*1c3b0*/  HMMA.16816.F32.BF16 R28, R180.reuse, R10, R28 ;  /* 0x0000000ab41c723c */ /* 0x040fe2000004181c */
[----:B------:R-:W-:Y:S07]  /*1c3c0*/  LDSM.16.M88.4 R8, [R226+0x2000] ;  /* 0x00200000e208783b */ /* 0x000fee0000000200 */
[C---:B---3--:R-:W-:Y:S08]  /*1c3d0*/  HMMA.16816.F32.BF16 R24, R180.reuse, R4, R24 ;  /* 0x00000004b418723c */ /* 0x048ff00000041818 */
[C---:B------:R-:W-:Y:S01]  /*1c3e0*/  HMMA.16816.F32.BF16 R20, R180.reuse, R6, R20 ;  /* 0x00000006b414723c */ /* 0x040fe20000041814 */
[----:B------:R-:W1:Y:S07]  /*1c3f0*/  LDSM.16.M88.4 R4, [R225+0x8000] ;  /* 0x00800000e104783b */ /* 0x000e6e0000000200 */
[C---:B------:R-:W-:Y:S08]  /*1c400*/  HMMA.16816.F32.BF16 R60, R180.reuse, R148, R60 ;  /* 0x00000094b43c723c */ /* 0x040ff0000004183c */
[C---:B------:R-:W-:Y:S01]  /*1c410*/  HMMA.16816.F32.BF16 R56, R180.reuse, R150, R56 ;  /* 0x00000096b438723c */ /* 0x040fe20000041838 */
[----:B------:R-:W3:Y:S07]  /*1c420*/  LDSM.16.M88.4 R148, [R208+0x1800] ;  /* 0x00180000d094783b */ /* 0x000eee0000000200 */
[C---:B------:R-:W-:Y:S08]  /*1c430*/  HMMA.16816.F32.BF16 R40, R180.reuse, R140, R40 ;  /* 0x0000008cb428723c */ /* 0x040ff00000041828 */
[----:B------:R-:W-:Y:S01]  /*1c440*/  HMMA.16816.F32.BF16 R36, R180, R142, R36 ;  /* 0x0000008eb424723c */ /* 0x000fe20000041824 */
[----:B------:R-:W1:Y:S07]  /*1c450*/  LDSM.16.M88.4 R140, [R208+0x2800] ;  /* 0x00280000d08c783b */ /* 0x000e6e0000000200 */
[C---:B--2---:R-:W-:Y:S08]  /*1c460*/  HMMA.16816.F32.BF16 R136, R164.reuse, R160, R136 ;  /* 0x000000a0a488723c */ /* 0x044ff00000041888 */
[C---:B------:R-:W-:Y:S08]  /*1c470*/  HMMA.16816.F32.BF16 R64, R164.reuse, R162, R64 ;  /* 0x000000a2a440723c */ /* 0x040ff00000041840 */
[C---:B----4-:R-:W-:Y:S08]  /*1c480*/  HMMA.16816.F32.BF16 R52, R164.reuse, R152, R52 ;  /* 0x00000098a434723c */ /* 0x050ff00000041834 */
[C---:B------:R-:W-:Y:S01]  /*1c490*/  HMMA.16816.F32.BF16 R160, R164.reuse, R154, R44 ;  /* 0x0000009aa4a0723c */ /* 0x040fe2000004182c */
[----:B------:R-:W-:Y:S04]  /*1c4a0*/  LDSM.16.M88.4 R152, [R224+0x2000] ;  /* 0x00200000e098783b */ /* 0x000fe80000000200 */
[----:B------:R-:W2:Y:S03]  /*1c4b0*/  LDSM.16.M88.4 R44, [R207] ;  /* 0x00000000cf2c783b */ /* 0x000ea60000000200 */
[C---:B-----5:R-:W-:Y:S08]  /*1c4c0*/  HMMA.16816.F32.BF16 R32, R164.reuse, R144, R32 ;  /* 0x00000090a420723c */ /* 0x060ff00000041820 */
[C---:B------:R-:W-:Y:S01]  /*1c4d0*/  HMMA.16816.F32.BF16 R28, R164.reuse, R146, R28 ;  /* 0x00000092a41c723c */ /* 0x040fe2000004181c */
[----:B------:R-:W4:Y:S07]  /*1c4e0*/  LDSM.16.M88.4 R144, [R225+0x8800] ;  /* 0x00880000e190783b */ /* 0x000f2e0000000200 */
[C---:B------:R-:W-:Y:S08]  /*1c4f0*/  HMMA.16816.F32.BF16 R60, R164.reuse, R156, R60 ;  /* 0x0000009ca43c723c */ /* 0x040ff0000004183c */
[----:B------:R-:W-:Y:S01]  /*1c500*/  HMMA.16816.F32.BF16 R56, R164, R158, R56 ;  /* 0x0000009ea438723c */ /* 0x000fe20000041838 */
[----:B------:R-:W5:Y:S07]  /*1c510*/  LDSM.16.M88.4 R156, [R208+0x3000] ;  /* 0x00300000d09c783b */ /* 0x000f6e0000000200 */
[C---:B-1----:R-:W-:Y:S08]  /*1c520*/  HMMA.16816.F32.BF16 R136, R8.reuse, R4, R136 ;  /* 0x000000040888723c */ /* 0x042ff00000041888 */
[----:B------:R-:W-:Y:S01]  /*1c530*/  HMMA.16816.F32.BF16 R64, R8, R6, R64 ;  /* 0x000000060840723c */ /* 0x000fe20000041840 */
[----:B------:R-:W-:Y:S07]  /*1c540*/  LDSM.16.M88.4 R4, [R206] ;  /* 0x00000000ce04783b */ /* 0x000fee0000000200 */
[C---:B---3--:R-:W-:Y:S08]  /*1c550*/  HMMA.16816.F32.BF16 R40, R164.reuse, R148, R40 ;  /* 0x00000094a428723c */ /* 0x048ff00000041828 */
[----:B------:R-:W-:Y:S08]  /*1c560*/  HMMA.16816.F32.BF16 R36, R164, R150, R36 ;  /* 0x00000096a424723c */ /* 0x000ff00000041824 */
[C---:B------:R-:W-:Y:S08]  /*1c570*/  HMMA.16816.F32.BF16 R16, R180.reuse, R184, R16 ;  /* 0x000000b8b410723c */ /* 0x040ff00000041810 */
[----:B------:R-:W-:Y:S08]  /*1c580*/  HMMA.16816.F32.BF16 R12, R180, R186, R12 ;  /* 0x000000bab40c723c */ /* 0x000ff0000004180c */
[C---:B------:R-:W-:Y:S08]  /*1c590*/  HMMA.16816.F32.BF16 R24, R164.reuse, R140, R24 ;  /* 0x0000008ca418723c */ /* 0x040ff00000041818 */
[----:B------:R-:W-:Y:S01]  /*1c5a0*/  HMMA.16816.F32.BF16 R148, R164, R142, R20 ;  /* 0x0000008ea494723c */ /* 0x000fe20000041814 */
[----:B------:R-:W-:Y:S04]  /*1c5b0*/  LDSM.16.M88.4 R140, [R222+0x2000] ;  /* 0x00200000de8c783b */ /* 0x000fe80000000200 */
[----:B------:R-:W1:Y:S03]  /*1c5c0*/  LDSM.16.M88.4 R20, [R219+0x8000] ;  /* 0x00800000db14783b */ /* 0x000e660000000200 */
[C---:B------:R-:W-:Y:S08]  /*1c5d0*/  HMMA.16816.F32.BF16 R172, R180.reuse, R176, R172 ;  /* 0x000000b0b4ac723c */ /* 0x040ff000000418ac */
[----:B------:R-:W-:Y:S01]  /*1c5e0*/  HMMA.16816.F32.BF16 R168, R180, R178, R168 ;  /* 0x000000b2b4a8723c */ /* 0x000fe200000418a8 */
[----:B------:R-:W3:Y:S07]  /*1c5f0*/  LDSM.16.M88.4 R176, [R225+0x9000] ;  /* 0x00900000e1b0783b */ /* 0x000eee0000000200 */
[----:B--2---:R-:W-:Y:S08]  /*1c600*/  HMMA.16816.F32.BF16 R136, R152, R44, R136 ;  /* 0x0000002c9888723c */ /* 0x004ff00000041888 */
[----:B----4-:R-:W-:Y:S08]  /*1c610*/  HMMA.16816.F32.BF16 R60, R8, R144, R60 ;  /* 0x00000090083c723c */ /* 0x010ff0000004183c */
[----:B------:R-:W-:Y:S08]  /*1c620*/  HMMA.16816.F32.BF16 R64, R152, R46, R64 ;  /* 0x0000002e9840723c */ /* 0x000ff00000041840 */
[----:B------:R-:W-:Y:S08]  /*1c630*/  HMMA.16816.F32.BF16 R56, R8, R146, R56 ;  /* 0x000000920838723c */ /* 0x000ff00000041838 */
[C---:B-----5:R-:W-:Y:S08]  /*1c640*/  HMMA.16816.F32.BF16 R16, R164.reuse, R156, R16 ;  /* 0x0000009ca410723c */ /* 0x060ff00000041810 */
[----:B------:R-:W-:Y:S01]  /*1c650*/  HMMA.16816.F32.BF16 R180, R164, R158, R12 ;  /* 0x0000009ea4b4723c */ /* 0x000fe2000004180c */
[----:B------:R-:W-:Y:S04]  /*1c660*/  LDSM.16.M88.4 R156, [R221+0x2000] ;  /* 0x00200000dd9c783b */ /* 0x000fe80000000200 */
[----:B------:R-:W2:Y:S03]  /*1c670*/  LDSM.16.M88.4 R12, [R208+0x4000] ;  /* 0x00400000d00c783b */ /* 0x000ea60000000200 */
[----:B-1----:R-:W-:Y:S01]  /*1c680*/  HMMA.16816.F32.BF16 R136, R140, R20, R136 ;  /* 0x000000148c88723c */ /* 0x002fe20000041888 */
[----:B------:R-:W1:Y:S04]  /*1c690*/  S2R R144, SR_TID.X ;  /* 0x0000000000907919 */ /* 0x000e680000002100 */
[----:B------:R-:W-:Y:S03]  /*1c6a0*/  LDSM.16.M88.4 R44, [R219+0x8800] ;  /* 0x00880000db2c783b */ /* 0x000fe60000000200 */
[----:B------:R-:W-:Y:S08]  /*1c6b0*/  HMMA.16816.F32.BF16 R60, R152, R4, R60 ;  /* 0x00000004983c723c */ /* 0x000ff0000004183c */
[----:B------:R-:W-:Y:S01]  /*1c6c0*/  HMMA.16816.F32.BF16 R64, R140, R22, R64 ;  /* 0x000000168c40723c */ /* 0x000fe20000041840 */
[----:B------:R-:W-:Y:S07]  /*1c6d0*/  LDSM.16.M88.4 R20, [R208+0x4800] ;  /* 0x00480000d014783b */ /* 0x000fee0000000200 */
[----:B------:R-:W-:Y:S01]  /*1c6e0*/  HMMA.16816.F32.BF16 R56, R152, R6, R56 ;  /* 0x000000069838723c */ /* 0x000fe20000041838 */
[----:B------:R-:W4:Y:S07]  /*1c6f0*/  LDSM.16.M88.4 R4, [R205] ;  /* 0x00000000cd04783b */ /* 0x000f2e0000000200 */
[C---:B---3--:R-:W-:Y:S08]  /*1c700*/  HMMA.16816.F32.BF16 R52, R8.reuse, R176, R52 ;  /* 0x000000b00834723c */ /* 0x048ff00000041834 */
[----:B------:R-:W-:Y:S01]  /*1c710*/  HMMA.16816.F32.BF16 R160, R8, R178, R160 ;  /* 0x000000b208a0723c */ /* 0x000fe200000418a0 */
[----:B-1----:R-:W-:-:S07]  /*1c720*/  IMAD.SHL.U32 R144, R144, 0x2, RZ ;  /* 0x0000000290907824 */ /* 0x002fce00078e00ff */
[C---:B--2---:R-:W-:Y:S08]  /*1c730*/  HMMA.16816.F32.BF16 R136, R156.reuse, R12, R136 ;  /* 0x0000000c9c88723c */ /* 0x044ff00000041888 */
[----:B------:R-:W-:Y:S01]  /*1c740*/  HMMA.16816.F32.BF16 R64, R156, R14, R64 ;  /* 0x0000000e9c40723c */ /* 0x000fe20000041840 */
[----:B------:R-:W1:Y:S01]  /*1c750*/  LDSM.16.M88.4 R12, [R219+0x9000] ;  /* 0x00900000db0c783b */ /* 0x000e620000000200 */
[----:B------:R-:W-:-:S05]  /*1c760*/  LOP3.LUT R144, R144, 0x6, RZ, 0xc0, !PT ;  /* 0x0000000690907812 */ /* 0x000fca00078ec0ff */
[----:B------:R-:W-:Y:S02]  /*1c770*/  IMAD R176, R242, 0x80, R144 ;  /* 0x00000080f2b07824 */ /* 0x000fe400078e0290 */
[----:B------:R-:W2:Y:S01]  /*1c780*/  LDSM.16.M88.4 R144, [R225+0x9800] ;  /* 0x00980000e190783b */ /* 0x000ea20000000200 */
[C---:B----4-:R-:W-:Y:S08]  /*1c790*/  HMMA.16816.F32.BF16 R52, R152.reuse, R4, R52 ;  /* 0x000000049834723c */ /* 0x050ff00000041834 */
[----:B------:R-:W-:Y:S01]  /*1c7a0*/  HMMA.16816.F32.BF16 R160, R152, R6, R160 ;  /* 0x0000000698a0723c */ /* 0x000fe200000418a0 */
[----:B------:R-:W-:Y:S07]  /*1c7b0*/  LDSM.16.M88.4 R4, [R208+0x5000] ;  /* 0x00500000d004783b */ /* 0x000fee0000000200 */
[C---:B------:R-:W-:Y:S08]  /*1c7c0*/  HMMA.16816.F32.BF16 R60, R140.reuse, R44, R60 ;  /* 0x0000002c8c3c723c */ /* 0x040ff0000004183c */
[----:B------:R-:W-:Y:S01]  /*1c7d0*/  HMMA.16816.F32.BF16 R56, R140, R46, R56 ;  /* 0x0000002e8c38723c */ /* 0x000fe20000041838 */
[----:B------:R-:W3:Y:S01]  /*1c7e0*/  LDSM.16.M88.4 R44, [R208+0x3800] ;  /* 0x00380000d02c783b */ /* 0x000ee20000000200 */
[----:B------:R-:W-:-:S02]  /*1c7f0*/  FMUL.FTZ R136, R136, R51 ;  /* 0x0000003388887220 */ /* 0x000fc40000410000 */
[-C--:B------:R-:W-:Y:S02]  /*1c800*/  FMUL.FTZ R137, R137, R51.reuse ;  /* 0x0000003389897220 */ /* 0x080fe40000410000 */
[-C--:B------:R-:W-:Y:S02]  /*1c810*/  FMUL.FTZ R138, R138, R51.reuse ;  /* 0x000000338a8a7220 */ /* 0x080fe40000410000 */
[-C--:B------:R-:W-:Y:S01]  /*1c820*/  FMUL.FTZ R139, R139, R51.reuse ;  /* 0x000000338b8b7220 */ /* 0x080fe20000410000 */
[----:B------:R-:W-:Y:S01]  /*1c830*/  MUFU.TANH R185, R136 ;  /* 0x0000008800b97308 */ /* 0x000fe20000002400 */
[C---:B-1----:R-:W-:Y:S07]  /*1c840*/  HMMA.16816.F32.BF16 R52, R140.reuse, R12, R52 ;  /* 0x0000000c8c34723c */ /* 0x042fee0000041834 */
[----:B------:R-:W-:Y:S01]  /*1c850*/  MUFU.TANH R178, R137 ;  /* 0x0000008900b27308 */ /* 0x000fe20000002400 */
[----:B------:R-:W-:Y:S01]  /*1c860*/  HMMA.16816.F32.BF16 R160, R140, R14, R160 ;  /* 0x0000000e8ca0723c */ /* 0x000fe200000418a0 */
[----:B------:R-:W-:Y:S06]  /*1c870*/  LDSM.16.M88.4 R12, [R225+0xa000] ;  /* 0x00a00000e10c783b */ /* 0x000fec0000000200 */
[----:B------:R-:W-:Y:S08]  /*1c880*/  MUFU.TANH R186, R138 ;  /* 0x0000008a00ba7308 */ /* 0x000ff00000002400 */
[----:B------:R1:W-:Y:S01]  /*1c890*/  MUFU.TANH R179, R139 ;  /* 0x0000008b00b37308 */ /* 0x0003e20000002400 */
[C---:B--2---:R-:W-:Y:S01]  /*1c8a0*/  HMMA.16816.F32.BF16 R40, R8.reuse, R144, R40 ;  /* 0x000000900828723c */ /* 0x044fe20000041828 */
[----:B-1----:R-:W1:Y:S07]  /*1c8b0*/  LDSM.16.M88.4 R136, [R204] ;  /* 0x00000000cc88783b */ /* 0x002e6e0000000200 */
[----:B------:R-:W-:Y:S01]  /*1c8c0*/  HMMA.16816.F32.BF16 R144, R8, R146, R36 ;  /* 0x000000920890723c */ /* 0x000fe20000041824 */
[----:B------:R-:W-:Y:S07]  /*1c8d0*/  LDSM.16.M88.4 R36, [R208+0x5800] ;  /* 0x00580000d024783b */ /* 0x000fee0000000200 */
[C---:B------:R-:W-:Y:S08]  /*1c8e0*/  HMMA.16816.F32.BF16 R60, R156.reuse, R20, R60 ;  /* 0x000000149c3c723c */ /* 0x040ff0000004183c */
[----:B------:R-:W-:Y:S01]  /*1c8f0*/  HMMA.16816.F32.BF16 R56, R156, R22, R56 ;  /* 0x000000169c38723c */ /* 0x000fe20000041838 */
[----:B------:R-:W2:Y:S07]  /*1c900*/  LDSM.16.M88.4 R20, [R219+0x9800] ;  /* 0x00980000db14783b */ /* 0x000eae0000000200 */
[C---:B---3--:R-:W-:Y:S08]  /*1c910*/  HMMA.16816.F32.BF16 R172, R164.reuse, R44, R172 ;  /* 0x0000002ca4ac723c */ /* 0x048ff000000418ac */
[----:B------:R-:W-:Y:S01]  /*1c920*/  HMMA.16816.F32.BF16 R168, R164, R46, R168 ;  /* 0x0000002ea4a8723c */ /* 0x000fe200000418a8 */
[----:B------:R-:W3:Y:S07]  /*1c930*/  LDSM.16.M88.4 R44, [R203] ;  /* 0x00000000cb2c783b */ /* 0x000eee0000000200 */
[C---:B------:R-:W-:Y:S08]  /*1c940*/  HMMA.16816.F32.BF16 R52, R156.reuse, R4, R52 ;  /* 0x000000049c34723c */ /* 0x040ff00000041834 */
[----:B------:R-:W-:Y:S01]  /*1c950*/  HMMA.16816.F32.BF16 R160, R156, R6, R160 ;  /* 0x000000069ca0723c */ /* 0x000fe200000418a0 */
[----:B------:R-:W4:Y:S07]  /*1c960*/  LDSM.16.M88.4 R4, [R225+0xa800] ;  /* 0x00a80000e104783b */ /* 0x000f2e0000000200 */
[C---:B-1----:R-:W-:Y:S08]  /*1c970*/  HMMA.16816.F32.BF16 R40, R152.reuse, R136, R40 ;  /* 0x000000889828723c */ /* 0x042ff00000041828 */
[----:B------:R-:W-:Y:S08]  /*1c980*/  HMMA.16816.F32.BF16 R144, R152, R138, R144 ;  /* 0x0000008a9890723c */ /* 0x000ff00000041890 */
[C---:B------:R-:W-:Y:S08]  /*1c990*/  HMMA.16816.F32.BF16 R32, R8.reuse, R12, R32 ;  /* 0x0000000c0820723c */ /* 0x040ff00000041820 */
[----:B------:R-:W-:Y:S01]  /*1c9a0*/  HMMA.16816.F32.BF16 R28, R8, R14, R28 ;  /* 0x0000000e081c723c */ /* 0x000fe2000004181c */
[----:B------:R-:W1:Y:S07]  /*1c9b0*/  LDSM.16.M88.4 R12, [R219+0xa000] ;  /* 0x00a00000db0c783b */ /* 0x000e6e0000000200 */
[C---:B--2---:R-:W-:Y:S08]  /*1c9c0*/  HMMA.16816.F32.BF16 R40, R140.reuse, R20, R40 ;  /* 0x000000148c28723c */ /* 0x044ff00000041828 */
[----:B------:R-:W-:Y:S01]  /*1c9d0*/  HMMA.16816.F32.BF16 R144, R140, R22, R144 ;  /* 0x000000168c90723c */ /* 0x000fe20000041890 */
[----:B------:R-:W2:Y:S07]  /*1c9e0*/  LDSM.16.M88.4 R20, [R225+0xb000] ;  /* 0x00b00000e114783b */ /* 0x000eae0000000200 */
[----:B---3--:R-:W-:Y:S08]  /*1c9f0*/  HMMA.16816.F32.BF16 R32, R152, R44, R32 ;  /* 0x0000002c9820723c */ /* 0x008ff00000041820 */
[C---:B----4-:R-:W-:Y:S08]  /*1ca00*/  HMMA.16816.F32.BF16 R24, R8.reuse, R4, R24 ;  /* 0x000000040818723c */ /* 0x050ff00000041818 */
[----:B------:R-:W-:Y:S01]  /*1ca10*/  HMMA.16816.F32.BF16 R148, R8, R6, R148 ;  /* 0x000000060894723c */ /* 0x000fe20000041894 */
[----:B------:R-:W3:Y:S07]  /*1ca20*/  LDSM.16.M88.4 R4, [R208+0x6000] ;  /* 0x00600000d004783b */ /* 0x000eee0000000200 */
[----:B------:R-:W-:Y:S01]  /*1ca30*/  HMMA.16816.F32.BF16 R28, R152, R46, R28 ;  /* 0x0000002e981c723c */ /* 0x000fe2000004181c */
[----:B------:R-:W-:-:S02]  /*1ca40*/  FMUL.FTZ R52, R52, R51 ;  /* 0x0000003334347220 */ /* 0x000fc40000410000 */
[-C--:B------:R-:W-:Y:S02]  /*1ca50*/  FMUL.FTZ R53, R53, R51.reuse ;  /* 0x0000003335357220 */ /* 0x080fe40000410000 */
[----:B------:R-:W-:-:S03]  /*1ca60*/  FMUL.FTZ R54, R54, R51 ;  /* 0x0000003336367220 */ /* 0x000fc60000410000 */
[----:B------:R-:W-:Y:S01]  /*1ca70*/  HMMA.16816.F32.BF16 R40, R156, R36, R40 ;  /* 0x000000249c28723c */ /* 0x000fe20000041828 */
[----:B------:R-:W-:-:S07]  /*1ca80*/  FMUL.FTZ R55, R55, R51 ;  /* 0x0000003337377220 */ /* 0x000fce0000410000 */
[----:B------:R-:W-:Y:S01]  /*1ca90*/  HMMA.16816.F32.BF16 R144, R156, R38, R144 ;  /* 0x000000269c90723c */ /* 0x000fe20000041890 */
[----:B------:R-:W4:Y:S01]  /*1caa0*/  LDSM.16.M88.4 R36, [R202] ;  /* 0x00000000ca24783b */ /* 0x000f220000000200 */
[----:B------:R-:W-:Y:S06]  /*1cab0*/  MUFU.TANH R164, R52 ;  /* 0x0000003400a47308 */ /* 0x000fec0000002400 */
[C---:B-1----:R-:W-:Y:S02]  /*1cac0*/  HMMA.16816.F32.BF16 R32, R140.reuse, R12, R32 ;  /* 0x0000000c8c20723c */ /* 0x042fe40000041820 */
[----:B------:R-:W-:Y:S08]  /*1cad0*/  MUFU.TANH R165, R53 ;  /* 0x0000003500a57308 */ /* 0x000ff00000002400 */
[----:B------:R-:W-:Y:S01]  /*1cae0*/  MUFU.TANH R138, R54 ;  /* 0x00000036008a7308 */ /* 0x000fe20000002400 */
[----:B------:R-:W-:Y:S01]  /*1caf0*/  HMMA.16816.F32.BF16 R28, R140, R14, R28 ;  /* 0x0000000e8c1c723c */ /* 0x000fe2000004181c */
[----:B------:R-:W-:Y:S06]  /*1cb00*/  LDSM.16.M88.4 R12, [R201] ;  /* 0x00000000c90c783b */ /* 0x000fec0000000200 */
[----:B------:R1:W-:Y:S02]  /*1cb10*/  MUFU.TANH R139, R55 ;  /* 0x00000037008b7308 */ /* 0x0003e40000002400 */
[----:B-1----:R-:W1:Y:S01]  /*1cb20*/  LDSM.16.M88.4 R52, [R225+0xb800] ;  /* 0x00b80000e134783b */ /* 0x002e620000000200 */
[C---:B--2---:R-:W-:Y:S08]  /*1cb30*/  HMMA.16816.F32.BF16 R16, R8.reuse, R20, R16 ;  /* 0x000000140810723c */ /* 0x044ff00000041810 */
[----:B------:R-:W-:Y:S01]  /*1cb40*/  HMMA.16816.F32.BF16 R180, R8, R22, R180 ;  /* 0x0000001608b4723c */ /* 0x000fe200000418b4 */
[----:B------:R-:W2:Y:S07]  /*1cb50*/  LDSM.16.M88.4 R20, [R219+0xa800] ;  /* 0x00a80000db14783b */ /* 0x000eae0000000200 */
[C---:B---3--:R-:W-:Y:S08]  /*1cb60*/  HMMA.16816.F32.BF16 R32, R156.reuse, R4, R32 ;  /* 0x000000049c20723c */ /* 0x048ff00000041820 */
[----:B------:R-:W-:Y:S01]  /*1cb70*/  HMMA.16816.F32.BF16 R28, R156, R6, R28 ;  /* 0x000000069c1c723c */ /* 0x000fe2000004181c */
[----:B------:R-:W3:Y:S07]  /*1cb80*/  LDSM.16.M88.4 R4, [R200] ;  /* 0x00000000c804783b */ /* 0x000eee0000000200 */
[----:B----4-:R-:W-:Y:S08]  /*1cb90*/  HMMA.16816.F32.BF16 R24, R152, R36, R24 ;  /* 0x000000249818723c */ /* 0x010ff00000041818 */
[----:B-1----:R-:W-:Y:S01]  /*1cba0*/  HMMA.16816.F32.BF16 R172, R8, R52, R172 ;  /* 0x0000003408ac723c */ /* 0x002fe200000418ac */
[----:B------:R-:W-:-:S02]  /*1cbb0*/  FMUL.FTZ R32, R32, R51 ;  /* 0x0000003320207220 */ /* 0x000fc40000410000 */
[-C--:B------:R-:W-:Y:S02]  /*1cbc0*/  FMUL.FTZ R33, R33, R51.reuse ;  /* 0x0000003321217220 */ /* 0x080fe40000410000 */
[-C--:B------:R-:W-:Y:S02]  /*1cbd0*/  FMUL.FTZ R34, R34, R51.reuse ;  /* 0x0000003322227220 */ /* 0x080fe40000410000 */
[-C--:B------:R-:W-:Y:S01]  /*1cbe0*/  FMUL.FTZ R35, R35, R51.reuse ;  /* 0x0000003323237220 */ /* 0x080fe20000410000 */
[----:B------:R-:W-:Y:S01]  /*1cbf0*/  HMMA.16816.F32.BF16 R168, R8, R54, R168 ;  /* 0x0000003608a8723c */ /* 0x000fe200000418a8 */
[----:B------:R-:W1:Y:S01]  /*1cc00*/  LDSM.16.M88.4 R8, [R208+0x6800] ;  /* 0x00680000d008783b */ /* 0x000e620000000200 */
[----:B------:R-:W-:Y:S06]  /*1cc10*/  MUFU.TANH R36, R32 ;  /* 0x0000002000247308 */ /* 0x000fec0000002400 */
[----:B------:R-:W-:Y:S02]  /*1cc20*/  HMMA.16816.F32.BF16 R148, R152, R38, R148 ;  /* 0x000000269894723c */ /* 0x000fe40000041894 */
[----:B------:R-:W-:Y:S08]  /*1cc30*/  MUFU.TANH R54, R33 ;  /* 0x0000002100367308 */ /* 0x000ff00000002400 */
[----:B------:R-:W-:Y:S08]  /*1cc40*/  MUFU.TANH R39, R34 ;  /* 0x0000002200277308 */ /* 0x000ff00000002400 */
[----:B------:R4:W-:Y:S01]  /*1cc50*/  MUFU.TANH R38, R35 ;  /* 0x0000002300267308 */ /* 0x0009e20000002400 */
[----:B--2---:R-:W-:Y:S01]  /*1cc60*/  HMMA.16816.F32.BF16 R24, R140, R20, R24 ;  /* 0x000000148c18723c */ /* 0x004fe20000041818 */
[----:B----4-:R-:W2:Y:S07]  /*1cc70*/  LDSM.16.M88.4 R32, [R219+0xb000] ;  /* 0x00b00000db20783b */ /* 0x010eae0000000200 */
[C---:B------:R-:W-:Y:S08]  /*1cc80*/  HMMA.16816.F32.BF16 R16, R152.reuse, R12, R16 ;  /* 0x0000000c9810723c */ /* 0x040ff00000041810 */
[C---:B---3--:R-:W-:Y:S08]  /*1cc90*/  HMMA.16816.F32.BF16 R172, R152.reuse, R4, R172 ;  /* 0x0000000498ac723c */ /* 0x048ff000000418ac */
[C---:B------:R-:W-:Y:S01]  /*1cca0*/  HMMA.16816.F32.BF16 R168, R152.reuse, R6, R168 ;  /* 0x0000000698a8723c */ /* 0x040fe200000418a8 */
[----:B------:R-:W3:Y:S07]  /*1ccb0*/  LDSM.16.M88.4 R4, [R219+0xb800] ;  /* 0x00b80000db04783b */ /* 0x000eee0000000200 */
[----:B------:R-:W-:Y:S01]  /*1ccc0*/  HMMA.16816.F32.BF16 R180, R152, R14, R180 ;  /* 0x0000000e98b4723c */ /* 0x000fe200000418b4 */
[----:B------:R-:W4:Y:S01]  /*1ccd0*/  LDSM.16.M88.4 R12, [R208+0x7000] ;  /* 0x00700000d00c783b */ /* 0x000f220000000200 */
[----:B------:R-:W-:-:S02]  /*1cce0*/  FMUL.FTZ R65, R65, R51 ;  /* 0x0000003341417220 */ /* 0x000fc40000410000 */
[----:B------:R-:W-:-:S04]  /*1ccf0*/  FMUL.FTZ R67, R67, R51 ;  /* 0x0000003343437220 */ /* 0x000fc80000410000 */
[----:B-1----:R-:W-:Y:S01]  /*1cd00*/  HMMA.16816.F32.BF16 R24, R156, R8, R24 ;  /* 0x000000089c18723c */ /* 0x002fe20000041818 */
[C---:B------:R-:W-:Y:S01]  /*1cd10*/  IADD3 R187, R176.reuse, 0x9, RZ ;  /* 0x00000009b0bb7810 */ /* 0x040fe20007ffe0ff */
[----:B------:R-:W-:Y:S01]  /*1cd20*/  FMUL.FTZ R61, R61, R51 ;  /* 0x000000333d3d7220 */ /* 0x000fe20000410000 */
[----:B------:R-:W-:-:S05]  /*1cd30*/  IADD3 R177, R176, 0x1, RZ ;  /* 0x00000001b0b17810 */ /* 0x000fca0007ffe0ff */
[----:B------:R-:W-:Y:S01]  /*1cd40*/  HMMA.16816.F32.BF16 R148, R140, R22, R148 ;  /* 0x000000168c94723c */ /* 0x000fe20000041894 */
[-C--:B------:R-:W-:Y:S01]  /*1cd50*/  FMUL.FTZ R63, R63, R51.reuse ;  /* 0x000000333f3f7220 */ /* 0x080fe20000410000 */
[----:B------:R-:W-:Y:S01]  /*1cd60*/  I2F R191, R187 ;  /* 0x000000bb00bf7306 */ /* 0x000fe20000201400 */
[----:B------:R-:W-:Y:S01]  /*1cd70*/  IADD3 R20, R176, 0x41, RZ ;  /* 0x00000041b0147810 */ /* 0x000fe20007ffe0ff */
[----:B------:R-:W-:Y:S01]  /*1cd80*/  FMUL.FTZ R60, R60, R51 ;  /* 0x000000333c3c7220 */ /* 0x000fe20000410000 */
[----:B------:R-:W-:-:S03]  /*1cd90*/  IADD3 R192, R176, 0x11, RZ ;  /* 0x00000011b0c07810 */ /* 0x000fc60007ffe0ff */
[----:B--2---:R-:W-:Y:S02]  /*1cda0*/  HMMA.16816.F32.BF16 R16, R140, R32, R16 ;  /* 0x000000208c10723c */ /* 0x004fe40000041810 */
[----:B------:R-:W1:Y:S01]  /*1cdb0*/  MUFU.TANH R65, R65 ;  /* 0x0000004100417308 */ /* 0x000e620000002400 */
[-C--:B------:R-:W-:Y:S01]  /*1cdc0*/  FMUL.FTZ R62, R62, R51.reuse ;  /* 0x000000333e3e7220 */ /* 0x080fe20000410000 */
[----:B------:R-:W-:Y:S01]  /*1cdd0*/  IADD3 R190, R176, 0x10, RZ ;  /* 0x00000010b0be7810 */ /* 0x000fe20007ffe0ff */
[----:B------:R-:W-:-:S05]  /*1cde0*/  FMUL.FTZ R57, R57, R51 ;  /* 0x0000003339397220 */ /* 0x000fca0000410000 */
[----:B------:R-:W2:Y:S01]  /*1cdf0*/  MUFU.TANH R67, R67 ;  /* 0x0000004300437308 */ /* 0x000ea20000002400 */
[-C--:B------:R-:W-:Y:S01]  /*1ce00*/  FMUL.FTZ R59, R59, R51.reuse ;  /* 0x000000333b3b7220 */ /* 0x080fe20000410000 */
[----:B------:R-:W-:Y:S01]  /*1ce10*/  IADD3 R45, R176, 0x19, RZ ;  /* 0x00000019b02d7810 */ /* 0x000fe20007ffe0ff */
[----:B------:R-:W-:-:S05]  /*1ce20*/  FMUL.FTZ R56, R56, R51 ;  /* 0x0000003338387220 */ /* 0x000fca0000410000 */
[----:B------:R-:W5:Y:S01]  /*1ce30*/  I2F R188, R177 ;  /* 0x000000b100bc7306 */ /* 0x000f620000201400 */
[-C--:B------:R-:W-:Y:S01]  /*1ce40*/  FMUL.FTZ R58, R58, R51.reuse ;  /* 0x000000333a3a7220 */ /* 0x080fe20000410000 */
[----:B------:R-:W-:Y:S01]  /*1ce50*/  IADD3 R137, R176, 0x18, RZ ;  /* 0x00000018b0897810 */ /* 0x000fe20007ffe0ff */
[----:B------:R-:W-:-:S05]  /*1ce60*/  FMUL.FTZ R43, R43, R51 ;  /* 0x000000332b2b7220 */ /* 0x000fca0000410000 */
[----:B------:R-:W-:Y:S01]  /*1ce70*/  MUFU.TANH R193, R61 ;  /* 0x0000003d00c17308 */ /* 0x000fe20000002400 */
[----:B------:R-:W-:-:S07]  /*1ce80*/  IADD3 R167, R176, 0x21, RZ ;  /* 0x00000021b0a77810 */ /* 0x000fce0007ffe0ff */
[----:B------:R-:W1:Y:S08]  /*1ce90*/  I2F R21, R20 ;  /* 0x0000001400157306 */ /* 0x000e700000201400 */
[----:B------:R-:W1:Y:S08]  /*1cea0*/  I2F R61, R192 ;  /* 0x000000c0003d7306 */ /* 0x000e700000201400 */
[----:B------:R-:W-:Y:S01]  /*1ceb0*/  MUFU.TANH R63, R63 ;  /* 0x0000003f003f7308 */ /* 0x000fe20000002400 */
[----:B------:R-:W-:Y:S01]  /*1cec0*/  FMUL.FTZ R161, R161, R51 ;  /* 0x00000033a1a17220 */ /* 0x000fe20000410000 */
[----:B------:R-:W-:-:S06]  /*1ced0*/  IADD3 R166, R176, 0x20, RZ ;  /* 0x00000020b0a67810 */ /* 0x000fcc0007ffe0ff */
[----:B------:R-:W-:Y:S01]  /*1cee0*/  I2F R189, R190 ;  /* 0x000000be00bd7306 */ /* 0x000fe20000201400 */
[----:B------:R-:W-:-:S07]  /*1cef0*/  FMUL.FTZ R163, R163, R51 ;  /* 0x00000033a3a37220 */ /* 0x000fce0000410000 */
[----:B------:R-:W1:Y:S01]  /*1cf00*/  MUFU.TANH R60, R60 ;  /* 0x0000003c003c7308 */ /* 0x000e620000002400 */
[----:B------:R-:W-:Y:S07]  /*1cf10*/  HMMA.16816.F32.BF16 R180, R140, R34, R180 ;  /* 0x000000228cb4723c */ /* 0x000fee00000418b4 */
[----:B------:R-:W-:Y:S01]  /*1cf20*/  MUFU.TANH R62, R62 ;  /* 0x0000003e003e7308 */ /* 0x000fe20000002400 */
[----:B------:R-:W-:Y:S01]  /*1cf30*/  IADD3 R195, R176, 0x29, RZ ;  /* 0x00000029b0c37810 */ /* 0x000fe20007ffe0ff */
[----:B------:R-:W-:-:S06]  /*1cf40*/  FMUL.FTZ R25, R25, R51 ;  /* 0x0000003319197220 */ /* 0x000fcc0000410000 */
[----:B------:R-:W-:Y:S01]  /*1cf50*/  MUFU.TANH R57, R57 ;  /* 0x0000003900397308 */ /* 0x000fe20000002400 */
[----:B-1----:R-:W-:-:S07]  /*1cf60*/  FFMA.FTZ R65, R0, R191, R65 ;  /* 0x000000bf00417223 */ /* 0x002fce0000010041 */
[----:B------:R-:W-:Y:S01]  /*1cf70*/  MUFU.TANH R59, R59 ;  /* 0x0000003b003b7308 */ /* 0x000fe20000002400 */
[----:B--2---:R-:W-:-:S07]  /*1cf80*/  FFMA.FTZ R35, R0, R191, R67 ;  /* 0x000000bf00237223 */ /* 0x004fce0000010043 */
[----:B------:R-:W1:Y:S01]  /*1cf90*/  I2F R44, R45 ;  /* 0x0000002d002c7306 */ /* 0x000e620000201400 */
[-C--:B------:R-:W-:Y:S01]  /*1cfa0*/  FMUL.FTZ R160, R160, R51.reuse ;  /* 0x00000033a0a07220 */ /* 0x080fe20000410000 */
[C---:B------:R-:W-:Y:S01]  /*1cfb0*/  ISETP.GE.AND P3, PT, R187.reuse, R2, PT ;  /* 0x00000002bb00720c */ /* 0x040fe20003f66270 */
[----:B------:R-:W-:Y:S01]  /*1cfc0*/  FMUL.FTZ R162, R162, R51 ;  /* 0x00000033a2a27220 */ /* 0x000fe20000410000 */
[----:B------:R-:W-:-:S04]  /*1cfd0*/  ISETP.GE.AND P6, PT, R187, R3, PT ;  /* 0x00000003bb00720c */ /* 0x000fc80003fc6270 */
[----:B------:R-:W-:Y:S01]  /*1cfe0*/  MUFU.TANH R56, R56 ;  /* 0x0000003800387308 */ /* 0x000fe20000002400 */
[-C--:B------:R-:W-:Y:S01]  /*1cff0*/  FMUL.FTZ R53, R146, R51.reuse ;  /* 0x0000003392357220 */ /* 0x080fe20000410000 */
[----:B------:R-:W-:Y:S06]  /*1d000*/  HMMA.16816.F32.BF16 R148, R156, R10, R148 ;  /* 0x0000000a9c94723c */ /* 0x000fec0000041894 */
[----:B------:R-:W2:Y:S01]  /*1d010*/  I2F R136, R137 ;  /* 0x0000008900887306 */ /* 0x000ea20000201400 */
[----:B------:R-:W-:Y:S01]  /*1d020*/  FMUL.FTZ R41, R41, R51 ;  /* 0x0000003329297220 */ /* 0x000fe20000410000 */
[----:B------:R-:W-:-:S06]  /*1d030*/  IADD3 R146, R176, 0x28, RZ ;  /* 0x00000028b0927810 */ /* 0x000fcc0007ffe0ff */
[----:B------:R-:W-:Y:S01]  /*1d040*/  MUFU.TANH R58, R58 ;  /* 0x0000003a003a7308 */ /* 0x000fe20000002400 */
[----:B---3--:R-:W-:Y:S01]  /*1d050*/  HMMA.16816.F32.BF16 R8, R140, R4, R172 ;  /* 0x000000048c08723c */ /* 0x008fe200000418ac */
[----:B-----5:R-:W-:-:S06]  /*1d060*/  FFMA.FTZ R34, R0, R188, R178 ;  /* 0x000000bc00227223 */ /* 0x020fcc00000100b2 */
[----:B------:R3:W-:Y:S01]  /*1d070*/  MUFU.TANH R46, R43 ;  /* 0x0000002b002e7308 */ /* 0x0007e20000002400 */
[----:B------:R-:W-:Y:S01]  /*1d080*/  FFMA.FTZ R32, R0, R188, R179 ;  /* 0x000000bc00207223 */ /* 0x000fe200000100b3 */
[C---:B------:R-:W-:Y:S01]  /*1d090*/  ISETP.GE.AND P4, PT, R177.reuse, R2, PT ;  /* 0x00000002b100720c */ /* 0x040fe20003f86270 */
[----:B------:R-:W-:Y:S01]  /*1d0a0*/  FMUL.FTZ R26, R26, R51 ;  /* 0x000000331a1a7220 */ /* 0x000fe20000410000 */
[----:B------:R-:W-:Y:S01]  /*1d0b0*/  ISETP.GE.AND P5, PT, R177, R3, PT ;  /* 0x00000003b100720c */ /* 0x000fe20003fa6270 */
[----:B------:R-:W-:-:S03]  /*1d0c0*/  IMAD.MOV.U32 R174, RZ, RZ, R21 ;  /* 0x000000ffffae7224 */ /* 0x000fc600078e0015 */
[----:B------:R-:W-:Y:S01]  /*1d0d0*/  I2F R47, R166 ;  /* 0x000000a6002f7306 */ /* 0x000fe20000201400 */
[-C--:B------:R-:W-:Y:S02]  /*1d0e0*/  FMUL.FTZ R40, R40, R51.reuse ;  /* 0x0000003328287220 */ /* 0x080fe40000410000 */
[----:B---3--:R-:W-:-:S05]  /*1d0f0*/  FMUL.FTZ R43, R144, R51 ;  /* 0x00000033902b7220 */ /* 0x008fca0000410000 */
[----:B------:R-:W3:Y:S01]  /*1d100*/  I2F R144, R167 ;  /* 0x000000a700907306 */ /* 0x000ee20000201400 */
[----:B------:R-:W-:Y:S01]  /*1d110*/  IADD3 R246, R176, 0x31, RZ ;  /* 0x00000031b0f67810 */ /* 0x000fe20007ffe0ff */
[----:B------:R-:W-:Y:S01]  /*1d120*/  FMUL.FTZ R31, R31, R51 ;  /* 0x000000331f1f7220 */ /* 0x000fe20000410000 */
[----:B------:R-:W-:Y:S01]  /*1d130*/  FSEL R65, R65, -INF , !P3 ;  /* 0xff80000041417808 */ /* 0x000fe20005800000 */
[----:B------:R-:W-:Y:S01]  /*1d140*/  FFMA.FTZ R21, R0, R61, R193 ;  /* 0x0000003d00157223 */ /* 0x000fe200000100c1 */
[----:B------:R-:W-:Y:S01]  /*1d150*/  FSEL R35, R35, -INF , !P6 ;  /* 0xff80000023237808 */ /* 0x000fe20007000000 */
[-C--:B------:R-:W-:Y:S02]  /*1d160*/  FMUL.FTZ R42, R42, R51.reuse ;  /* 0x000000332a2a7220 */ /* 0x080fe40000410000 */
[----:B------:R-:W-:Y:S01]  /*1d170*/  MUFU.TANH R161, R161 ;  /* 0x000000a100a17308 */ /* 0x000fe20000002400 */
[----:B------:R-:W-:Y:S01]  /*1d180*/  FMUL.FTZ R52, R145, R51 ;  /* 0x0000003391347220 */ /* 0x000fe20000410000 */
[----:B----4-:R-:W-:Y:S01]  /*1d190*/  HMMA.16816.F32.BF16 R16, R156, R12, R16 ;  /* 0x0000000c9c10723c */ /* 0x010fe20000041810 */
[----:B------:R-:W-:-:S02]  /*1d1a0*/  ISETP.GE.AND P3, PT, R192, R2, PT ;  /* 0x00000002c000720c */ /* 0x000fc40003f66270 */
[----:B------:R-:W-:-:S03]  /*1d1b0*/  ISETP.GE.AND P6, PT, R192, R3, PT ;  /* 0x00000003c000720c */ /* 0x000fc60003fc6270 */
[----:B------:R-:W-:Y:S01]  /*1d1c0*/  MUFU.TANH R163, R163 ;  /* 0x000000a300a37308 */ /* 0x000fe20000002400 */
[C---:B------:R-:W-:Y:S01]  /*1d1d0*/  IADD3 R198, R176.reuse, 0x30, RZ ;  /* 0x00000030b0c67810 */ /* 0x040fe20007ffe0ff */
[-C--:B------:R-:W-:Y:S01]  /*1d1e0*/  FMUL.FTZ R37, R147, R51.reuse ;  /* 0x0000003393257220 */ /* 0x080fe20000410000 */
[----:B------:R-:W-:Y:S01]  /*1d1f0*/  IADD3 R247, R176, 0x39, RZ ;  /* 0x00000039b0f77810 */ /* 0x000fe20007ffe0ff */
[----:B------:R-:W-:-:S04]  /*1d200*/  FMUL.FTZ R24, R24, R51 ;  /* 0x0000003318187220 */ /* 0x000fc80000410000 */
[----:B------:R-:W4:Y:S01]  /*1d210*/  I2F R194, R195 ;  /* 0x000000c300c27306 */ /* 0x000f220000201400 */
[----:B------:R-:W-:Y:S01]  /*1d220*/  FSEL R34, R34, -INF , !P4 ;  /* 0xff80000022227808 */ /* 0x000fe20006000000 */
[----:B------:R-:W-:Y:S01]  /*1d230*/  FFMA.FTZ R23, R0, R189, R60 ;  /* 0x000000bd00177223 */ /* 0x000fe2000001003c */
[----:B------:R-:W-:-:S05]  /*1d240*/  FSEL R32, R32, -INF , !P5 ;  /* 0xff80000020207808 */ /* 0x000fca0006800000 */
[----:B------:R5:W-:Y:S01]  /*1d250*/  MUFU.TANH R33, R25 ;  /* 0x0000001900217308 */ /* 0x000be20000002400 */
[----:B------:R-:W-:Y:S01]  /*1d260*/  IMAD.MOV.U32 R172, RZ, RZ, R20 ;  /* 0x000000ffffac7224 */ /* 0x000fe200078e0014 */
[C---:B------:R-:W-:Y:S01]  /*1d270*/  ISETP.GE.AND P4, PT, R190.reuse, R2, PT ;  /* 0x00000002be00720c */ /* 0x040fe20003f86270 */
[----:B------:R-:W-:Y:S01]  /*1d280*/  FMUL.FTZ R29, R29, R51 ;  /* 0x000000331d1d7220 */ /* 0x000fe20000410000 */
[----:B------:R-:W-:Y:S01]  /*1d290*/  ISETP.GE.AND P5, PT, R190, R3, PT ;  /* 0x00000003be00720c */ /* 0x000fe20003fa6270 */
[----:B-1----:R-:W-:-:S03]  /*1d2a0*/  FFMA.FTZ R20, R0, R44, R57 ;  /* 0x0000002c00147223 */ /* 0x002fc60000010039 */
[----:B------:R-:W-:Y:S01]  /*1d2b0*/  MUFU.TANH R160, R160 ;  /* 0x000000a000a07308 */ /* 0x000fe20000002400 */
[----:B------:R-:W-:Y:S01]  /*1d2c0*/  FSEL R21, R21, -INF , !P3 ;  /* 0xff80000015157808 */ /* 0x000fe20005800000 */
[----:B-----5:R-:W-:-:S06]  /*1d2d0*/  FFMA.FTZ R25, R0, R61, R63 ;  /* 0x0000003d00197223 */ /* 0x020fcc000001003f */
[----:B------:R-:W-:Y:S01]  /*1d2e0*/  MUFU.TANH R162, R162 ;  /* 0x000000a200a27308 */ /* 0x000fe20000002400 */
[----:B------:R-:W-:Y:S02]  /*1d2f0*/  ISETP.GE.AND P3, PT, R45, R2, PT ;  /* 0x000000022d00720c */ /* 0x000fe40003f66270 */
[----:B------:R-:W-:-:S05]  /*1d300*/  FSEL R25, R25, -INF , !P6 ;  /* 0xff80000019197808 */ /* 0x000fca0007000000 */
[----:B------:R-:W1:Y:S01]  /*1d310*/  I2F R145, R146 ;  /* 0x0000009200917306 */ /* 0x000e620000201400 */
[----:B------:R-:W-:Y:S01]  /*1d320*/  ISETP.GE.AND P6, PT, R45, R3, PT ;  /* 0x000000032d00720c */ /* 0x000fe20003fc6270 */
[----:B------:R-:W-:Y:S01]  /*1d330*/  FMUL.FTZ R30, R30, R51 ;  /* 0x000000331e1e7220 */ /* 0x000fe20000410000 */
[----:B------:R-:W-:-:S05]  /*1d340*/  IADD3 R250, R176, 0x38, RZ ;  /* 0x00000038b0fa7810 */ /* 0x000fca0007ffe0ff */
[----:B------:R5:W-:Y:S01]  /*1d350*/  MUFU.TANH R12, R26 ;  /* 0x0000001a000c7308 */ /* 0x000be20000002400 */
[----:B------:R-:W-:Y:S01]  /*1d360*/  FSEL R23, R23, -INF , !P4 ;  /* 0xff80000017177808 */ /* 0x000fe20006000000 */
[----:B--2---:R-:W-:Y:S01]  /*1d370*/  FFMA.FTZ R22, R0, R136, R56 ;  /* 0x0000008800167223 */ /* 0x004fe20000010038 */
[----:B------:R-:W-:-:S05]  /*1d380*/  ISETP.GE.AND P4, PT, R137, R2, PT ;  /* 0x000000028900720c */ /* 0x000fca0003f86270 */
[----:B------:R-:W-:Y:S01]  /*1d390*/  MUFU.TANH R41, R41 ;  /* 0x0000002900297308 */ /* 0x000fe20000002400 */
[----:B------:R-:W-:Y:S01]  /*1d3a0*/  IADD3 R249, R176, 0x40, RZ ;  /* 0x00000040b0f97810 */ /* 0x000fe20007ffe0ff */
[----:B-----5:R-:W-:-:S06]  /*1d3b0*/  FFMA.FTZ R26, R0, R189, R62 ;  /* 0x000000bd001a7223 */ /* 0x020fcc000001003e */
[----:B------:R-:W2:Y:S01]  /*1d3c0*/  I2F R199, R246 ;  /* 0x000000f600c77306 */ /* 0x000ea20000201400 */
[----:B------:R-:W-:Y:S01]  /*1d3d0*/  FSEL R20, R20, -INF , !P3 ;  /* 0xff80000014147808 */ /* 0x000fe20005800000 */
[----:B---3--:R-:W-:Y:S01]  /*1d3e0*/  FFMA.FTZ R165, R0, R144, R165 ;  /* 0x0000009000a57223 */ /* 0x008fe200000100a5 */
[----:B------:R-:W-:-:S05]  /*1d3f0*/  FSEL R26, R26, -INF , !P5 ;  /* 0xff8000001a1a7808 */ /* 0x000fca0006800000 */
[----:B------:R3:W-:Y:S01]  /*1d400*/  MUFU.TANH R152, R31 ;  /* 0x0000001f00987308 */ /* 0x0007e20000002400 */
[----:B------:R-:W-:Y:S02]  /*1d410*/  ISETP.GE.AND P5, PT, R137, R3, PT ;  /* 0x000000038900720c */ /* 0x000fe40003fa6270 */
[----:B------:R-:W-:-:S05]  /*1d420*/  ISETP.GE.AND P3, PT, R167, R2, PT ;  /* 0x00000002a700720c */ /* 0x000fca0003f66270 */
[----:B------:R-:W-:Y:S01]  /*1d430*/  MUFU.TANH R40, R40 ;  /* 0x0000002800287308 */ /* 0x000fe20000002400 */
[----:B---3--:R-:W-:-:S07]  /*1d440*/  FFMA.FTZ R31, R0, R44, R59 ;  /* 0x0000002c001f7223 */ /* 0x008fce000001003b */
[----:B------:R-:W3:Y:S01]  /*1d450*/  I2F R197, R198 ;  /* 0x000000c600c57306 */ /* 0x000ee20000201400 */
[----:B------:R-:W-:Y:S01]  /*1d460*/  FMUL.FTZ R28, R28, R51 ;  /* 0x000000331c1c7220 */ /* 0x000fe20000410000 */
[----:B------:R-:W-:-:S06]  /*1d470*/  FSEL R31, R31, -INF , !P6 ;  /* 0xff8000001f1f7808 */ /* 0x000fcc0007000000 */
[----:B------:R-:W5:Y:S01]  /*1d480*/  MUFU.TANH R42, R42 ;  /* 0x0000002a002a7308 */ /* 0x000f620000002400 */
[----:B------:R-:W-:-:S07]  /*1d490*/  ISETP.GE.AND P6, PT, R167, R3, PT ;  /* 0x00000003a700720c */ /* 0x000fce0003fc6270 */
[----:B------:R1:W-:Y:S01]  /*1d4a0*/  MUFU.TANH R153, R24 ;  /* 0x0000001800997308 */ /* 0x0003e20000002400 */
[----:B------:R-:W-:Y:S01]  /*1d4b0*/  FSEL R22, R22, -INF , !P4 ;  /* 0xff80000016167808 */ /* 0x000fe20006000000 */
[----:B----4-:R-:W-:Y:S01]  /*1d4c0*/  FFMA.FTZ R154, R0, R194, R161 ;  /* 0x000000c2009a7223 */ /* 0x010fe200000100a1 */
[----:B------:R-:W-:-:S05]  /*1d4d0*/  ISETP.GE.AND P4, PT, R166, R2, PT ;  /* 0x00000002a600720c */ /* 0x000fca0003f86270 */
[----:B------:R-:W-:Y:S01]  /*1d4e0*/  MUFU.TANH R52, R52 ;  /* 0x0000003400347308 */ /* 0x000fe20000002400 */
[----:B-1----:R-:W-:-:S07]  /*1d4f0*/  FFMA.FTZ R24, R0, R136, R58 ;  /* 0x0000008800187223 */ /* 0x002fce000001003a */
[----:B------:R-:W-:Y:S01]  /*1d500*/  MUFU.TANH R37, R37 ;  /* 0x0000002500257308 */ /* 0x000fe20000002400 */
[----:B------:R-:W-:Y:S01]  /*1d510*/  FFMA.FTZ R136, R0, R47, R164 ;  /* 0x0000002f00887223 */ /* 0x000fe200000100a4 */
[----:B------:R-:W-:-:S06]  /*1d520*/  FSEL R24, R24, -INF , !P5 ;  /* 0xff80000018187808 */ /* 0x000fcc0006800000 */
[----:B------:R1:W-:Y:S01]  /*1d530*/  MUFU.TANH R147, R29 ;  /* 0x0000001d00937308 */ /* 0x0003e20000002400 */
[----:B------:R-:W-:-:S07]  /*1d540*/  ISETP.GE.AND P5, PT, R166, R3, PT ;  /* 0x00000003a600720c */ /* 0x000fce0003fa6270 */
[----:B------:R-:W4:Y:S01]  /*1d550*/  I2F R247, R247 ;  /* 0x000000f700f77306 */ /* 0x000f220000201400 */
[----:B-1----:R-:W-:-:S07]  /*1d560*/  FFMA.FTZ R29, R0, R144, R139 ;  /* 0x00000090001d7223 */ /* 0x002fce000001008b */
[----:B------:R-:W-:Y:S01]  /*1d570*/  MUFU.TANH R43, R43 ;  /* 0x0000002b002b7308 */ /* 0x000fe20000002400 */
[----:B------:R-:W-:Y:S01]  /*1d580*/  FSEL R139, R165, -INF , !P3 ;  /* 0xff800000a58b7808 */ /* 0x000fe20005800000 */
[----:B------:R-:W-:Y:S01]  /*1d590*/  FFMA.FTZ R144, R0, R194, R163 ;  /* 0x000000c200907223 */ /* 0x000fe200000100a3 */
[----:B------:R-:W-:-:S05]  /*1d5a0*/  ISETP.GE.AND P3, PT, R195, R2, PT ;  /* 0x00000002c300720c */ /* 0x000fca0003f66270 */
[----:B------:R-:W1:Y:S01]  /*1d5b0*/  I2F R155, R250 ;  /* 0x000000fa009b7306 */ /* 0x000e620000201400 */
[----:B------:R-:W-:Y:S02]  /*1d5c0*/  FSEL R29, R29, -INF , !P6 ;  /* 0xff8000001d1d7808 */ /* 0x000fe40007000000 */
[----:B------:R-:W-:-:S05]  /*1d5d0*/  ISETP.GE.AND P6, PT, R195, R3, PT ;  /* 0x00000003c300720c */ /* 0x000fca0003fc6270 */
[----:B------:R-:W1:Y:S01]  /*1d5e0*/  MUFU.TANH R53, R53 ;  /* 0x0000003500357308 */ /* 0x000e620000002400 */
[----:B------:R-:W-:Y:S01]  /*1d5f0*/  FSEL R136, R136, -INF , !P4 ;  /* 0xff80000088887808 */ /* 0x000fe20006000000 */
[----:B------:R-:W-:-:S06]  /*1d600*/  FFMA.FTZ R160, R0, R145, R160 ;  /* 0x0000009100a07223 */ /* 0x000fcc00000100a0 */
[----:B------:R1:W-:Y:S01]  /*1d610*/  MUFU.TANH R196, R30 ;  /* 0x0000001e00c47308 */ /* 0x0003e20000002400 */
[----:B------:R-:W-:Y:S01]  /*1d620*/  ISETP.GE.AND P4, PT, R146, R2, PT ;  /* 0x000000029200720c */ /* 0x000fe20003f86270 */
[----:B--2---:R-:W-:-:S06]  /*1d630*/  FFMA.FTZ R41, R0, R199, R41 ;  /* 0x000000c700297223 */ /* 0x004fcc0000010029 */
[----:B------:R-:W2:Y:S01]  /*1d640*/  I2F R248, R249 ;  /* 0x000000f900f87306 */ /* 0x000ea20000201400 */
[----:B------:R-:W-:Y:S01]  /*1d650*/  IADD3 R4, R176, 0x49, RZ ;  /* 0x00000049b0047810 */ /* 0x000fe20007ffe0ff */
[----:B-1----:R-:W-:-:S06]  /*1d660*/  FFMA.FTZ R30, R0, R47, R138 ;  /* 0x0000002f001e7223 */ /* 0x002fcc000001008a */
[----:B------:R1:W-:Y:S01]  /*1d670*/  MUFU.TANH R55, R28 ;  /* 0x0000001c00377308 */ /* 0x0003e20000002400 */
[----:B------:R-:W-:Y:S01]  /*1d680*/  FSEL R154, R154, -INF , !P3 ;  /* 0xff8000009a9a7808 */ /* 0x000fe20005800000 */
[----:B------:R-:W-:Y:S01]  /*1d690*/  FFMA.FTZ R46, R0, R199, R46 ;  /* 0x000000c7002e7223 */ /* 0x000fe2000001002e */
[----:B------:R-:W-:Y:S02]  /*1d6a0*/  FSEL R30, R30, -INF , !P5 ;  /* 0xff8000001e1e7808 */ /* 0x000fe40006800000 */
[----:B------:R-:W-:Y:S02]  /*1d6b0*/  ISETP.GE.AND P5, PT, R146, R3, PT ;  /* 0x000000039200720c */ /* 0x000fe40003fa6270 */
[----:B------:R-:W-:Y:S01]  /*1d6c0*/  FSEL R144, R144, -INF , !P6 ;  /* 0xff80000090907808 */ /* 0x000fe20007000000 */
[----:B---3--:R-:W-:Y:S01]  /*1d6d0*/  FFMA.FTZ R178, R0, R197, R40 ;  /* 0x000000c500b27223 */ /* 0x008fe20000010028 */
[CC--:B------:R-:W-:Y:S01]  /*1d6e0*/  ISETP.GE.AND P3, PT, R246.reuse, R2.reuse, PT ;  /* 0x00000002f600720c */ /* 0x0c0fe20003f66270 */
[----:B------:R-:W-:Y:S01]  /*1d6f0*/  IMAD.MOV.U32 R164, RZ, RZ, R12 ;  /* 0x000000ffffa47224 */ /* 0x000fe200078e000c */
[----:B------:R-:W-:Y:S01]  /*1d700*/  ISETP.GE.AND P6, PT, R246, R3, PT ;  /* 0x00000003f600720c */ /* 0x000fe20003fc6270 */
[----:B-1----:R-:W-:Y:S01]  /*1d710*/  FFMA.FTZ R28, R0, R145, R162 ;  /* 0x00000091001c7223 */ /* 0x002fe200000100a2 */
[C---:B------:R-:W-:Y:S01]  /*1d720*/  IADD3 R175, R176.reuse, 0x48, RZ ;  /* 0x00000048b0af7810 */ /* 0x040fe20007ffe0ff */
[----:B------:R-:W-:Y:S01]  /*1d730*/  HMMA.16816.F32.BF16 R180, R156, R14, R180 ;  /* 0x0000000e9cb4723c */ /* 0x000fe200000418b4 */
[----:B------:R-:W-:Y:S01]  /*1d740*/  IADD3 R173, R176, 0x39, RZ ;  /* 0x00000039b0ad7810 */ /* 0x000fe20007ffe0ff */
[----:B-----5:R-:W-:Y:S01]  /*1d750*/  FFMA.FTZ R197, R0, R197, R42 ;  /* 0x000000c500c57223 */ /* 0x020fe2000001002a */
[----:B------:R-:W-:Y:S01]  /*1d760*/  FSEL R187, R160, -INF , !P4 ;  /* 0xff800000a0bb7808 */ /* 0x000fe20006000000 */
[----:B------:R-:W1:Y:S01]  /*1d770*/  LDSM.16.M88.4 R12, [R208+0x7800] ;  /* 0x00780000d00c783b */ /* 0x000e620000000200 */
[----:B------:R-:W-:Y:S01]  /*1d780*/  FSEL R28, R28, -INF , !P5 ;  /* 0xff8000001c1c7808 */ /* 0x000fe20006800000 */
[----:B------:R-:W3:Y:S01]  /*1d790*/  I2F R193, R4 ;  /* 0x0000000400c17306 */ /* 0x000ee20000201400 */
[----:B------:R-:W-:Y:S01]  /*1d7a0*/  ISETP.GE.AND P4, PT, R198, R2, PT ;  /* 0x00000002c600720c */ /* 0x000fe20003f86270 */
[----:B----4-:R-:W-:Y:S01]  /*1d7b0*/  FFMA.FTZ R52, R0, R247, R52 ;  /* 0x000000f700347223 */ /* 0x010fe20000010034 */
[----:B------:R-:W-:Y:S01]  /*1d7c0*/  ISETP.GE.AND P5, PT, R198, R3, PT ;  /* 0x00000003c600720c */ /* 0x000fe20003fa6270 */
[----:B------:R-:W-:Y:S01]  /*1d7d0*/  FFMA.FTZ R166, R0, R247, R37 ;  /* 0x000000f700a67223 */ /* 0x000fe20000010025 */
[----:B------:R-:W-:-:S02]  /*1d7e0*/  FSEL R177, R41, -INF , !P3 ;  /* 0xff80000029b17808 */ /* 0x000fc40005800000 */
[----:B------:R-:W-:Y:S01]  /*1d7f0*/  FSEL R50, R46, -INF , !P6 ;  /* 0xff8000002e327808 */ /* 0x000fe20007000000 */
[----:B------:R-:W4:Y:S01]  /*1d800*/  I2F R5, R175 ;  /* 0x000000af00057306 */ /* 0x000f220000201400 */
[-C--:B------:R-:W-:Y:S01]  /*1d810*/  ISETP.GE.AND P3, PT, R173, R2.reuse, PT ;  /* 0x00000002ad00720c */ /* 0x080fe20003f66270 */
[----:B------:R-:W-:Y:S01]  /*1d820*/  FMUL.FTZ R42, R151, R51 ;  /* 0x00000033972a7220 */ /* 0x000fe20000410000 */
[----:B------:R-:W-:Y:S01]  /*1d830*/  ISETP.GE.AND P6, PT, R173, R3, PT ;  /* 0x00000003ad00720c */ /* 0x000fe20003fc6270 */
[-C--:B------:R-:W-:Y:S01]  /*1d840*/  FFMA.FTZ R43, R0, R155.reuse, R43 ;  /* 0x0000009b002b7223 */ /* 0x080fe2000001002b */
[----:B------:R-:W-:Y:S01]  /*1d850*/  FSEL R178, R178, -INF , !P4 ;  /* 0xff800000b2b27808 */ /* 0x000fe20006000000 */
[----:B------:R-:W-:Y:S01]  /*1d860*/  FFMA.FTZ R155, R0, R155, R53 ;  /* 0x0000009b009b7223 */ /* 0x000fe20000010035 */
[----:B------:R-:W-:Y:S01]  /*1d870*/  FSEL R151, R197, -INF , !P5 ;  /* 0xff800000c5977808 */ /* 0x000fe20006800000 */
[----:B------:R-:W-:Y:S01]  /*1d880*/  FMUL.FTZ R27, R27, R51 ;  /* 0x000000331b1b7220 */ /* 0x000fe20000410000 */
[----:B------:R-:W-:Y:S01]  /*1d890*/  ISETP.GE.AND P4, PT, R250, R2, PT ;  /* 0x00000002fa00720c */ /* 0x000fe20003f86270 */
[-C--:B--2---:R-:W-:Y:S01]  /*1d8a0*/  FFMA.FTZ R36, R0, R248.reuse, R36 ;  /* 0x000000f800247223 */ /* 0x084fe20000010024 */
[-C--:B------:R-:W-:Y:S01]  /*1d8b0*/  ISETP.GE.AND P5, PT, R250, R3.reuse, PT ;  /* 0x00000003fa00720c */ /* 0x080fe20003fa6270 */
[----:B------:R-:W-:Y:S01]  /*1d8c0*/  FFMA.FTZ R39, R0, R248, R39 ;  /* 0x000000f800277223 */ /* 0x000fe20000010027 */
[----:B------:R-:W-:Y:S01]  /*1d8d0*/  FSEL R165, R52, -INF , !P3 ;  /* 0xff80000034a57808 */ /* 0x000fe20005800000 */
[----:B------:R-:W-:Y:S01]  /*1d8e0*/  I2F R184, R176 ;  /* 0x000000b000b87306 */ /* 0x000fe20000201400 */
[----:B------:R-:W-:Y:S01]  /*1d8f0*/  FSEL R166, R166, -INF , !P6 ;  /* 0xff800000a6a67808 */ /* 0x000fe20007000000 */
[C---:B------:R-:W-:Y:S01]  /*1d900*/  FFMA.FTZ R54, R0.reuse, R174, R54 ;  /* 0x000000ae00367223 */ /* 0x040fe20000010036 */
[C---:B------:R-:W-:Y:S01]  /*1d910*/  ISETP.GE.AND P3, PT, R249.reuse, R2, PT ;  /* 0x00000002f900720c */ /* 0x040fe20003f66270 */
[----:B------:R-:W-:Y:S01]  /*1d920*/  FFMA.FTZ R38, R0, R174, R38 ;  /* 0x000000ae00267223 */ /* 0x000fe20000010026 */
[----:B------:R-:W-:-:S02]  /*1d930*/  ISETP.GE.AND P6, PT, R249, R3, PT ;  /* 0x00000003f900720c */ /* 0x000fc40003fc6270 */
[C---:B------:R-:W-:Y:S01]  /*1d940*/  IADD3 R252, R176.reuse, 0x50, RZ ;  /* 0x00000050b0fc7810 */ /* 0x040fe20007ffe0ff */
[----:B------:R2:W-:Y:S01]  /*1d950*/  MUFU.TANH R63, R27 ;  /* 0x0000001b003f7308 */ /* 0x0005e20000002400 */
[----:B------:R-:W-:Y:S02]  /*1d960*/  FSEL R179, R43, -INF , !P4 ;  /* 0xff8000002bb37808 */ /* 0x000fe40006000000 */
        /* <DEDUP_REMOVED lines=9> */
[----:B------:R-:W-:Y:S01]  /*1da00*/  IADD3 R190, R176, 0x8, RZ ;  /* 0x00000008b0be7810 */ /* 0x000fe20007ffe0ff */
[-C--:B------:R-:W-:Y:S01]  /*1da10*/  FMUL.FTZ R148, R148, R51.reuse ;  /* 0x0000003394947220 */ /* 0x080fe20000410000 */
[----:B------:R-:W-:Y:S01]  /*1da20*/  FSEL R155, R155, -INF , !P5 ;  /* 0xff8000009b9b7808 */ /* 0x000fe20006800000 */
[-C--:B------:R-:W-:Y:S01]  /*1da30*/  FMUL.FTZ R145, R150, R51.reuse ;  /* 0x0000003396917220 */ /* 0x080fe20000410000 */
[C---:B--2---:R-:W-:Y:S01]  /*1da40*/  IADD3 R27, R176.reuse, 0x61, RZ ;  /* 0x00000061b01b7810 */ /* 0x044fe20007ffe0ff */
[-C--:B------:R-:W-:Y:S01]  /*1da50*/  FMUL.FTZ R149, R149, R51.reuse ;  /* 0x0000003395957220 */ /* 0x080fe20000410000 */
[----:B------:R-:W-:Y:S01]  /*1da60*/  IADD3 R41, R176, 0x79, RZ ;  /* 0x00000079b0297810 */ /* 0x000fe20007ffe0ff */
[-C--:B------:R-:W-:Y:S01]  /*1da70*/  FMUL.FTZ R16, R16, R51.reuse ;  /* 0x0000003310107220 */ /* 0x080fe20000410000 */
[-C--:B------:R-:W-:Y:S01]  /*1da80*/  ISETP.GE.AND P4, PT, R176, R2.reuse, PT ;  /* 0x00000002b000720c */ /* 0x080fe20003f86270 */
[----:B------:R-:W-:Y:S01]  /*1da90*/  FMUL.FTZ R18, R18, R51 ;  /* 0x0000003312127220 */ /* 0x000fe20000410000 */
[----:B------:R-:W-:Y:S01]  /*1daa0*/  ISETP.GE.AND P5, PT, R176, R3, PT ;  /* 0x00000003b000720c */ /* 0x000fe20003fa6270 */
[-C--:B------:R-:W-:Y:S01]  /*1dab0*/  FMUL.FTZ R17, R17, R51.reuse ;  /* 0x0000003311117220 */ /* 0x080fe20000410000 */
[----:B------:R-:W-:Y:S01]  /*1dac0*/  FSEL R173, R36, -INF , !P3 ;  /* 0xff80000024ad7808 */ /* 0x000fe20005800000 */
[-C--:B------:R-:W-:Y:S01]  /*1dad0*/  FMUL.FTZ R19, R19, R51.reuse ;  /* 0x0000003313137220 */ /* 0x080fe20000410000 */
[----:B------:R-:W-:Y:S01]  /*1dae0*/  FSEL R176, R39, -INF , !P6 ;  /* 0xff80000027b07808 */ /* 0x000fe20007000000 */
[-C--:B------:R-:W-:Y:S01]  /*1daf0*/  FMUL.FTZ R183, R183, R51.reuse ;  /* 0x00000033b7b77220 */ /* 0x080fe20000410000 */
[-C--:B------:R-:W-:Y:S01]  /*1db00*/  ISETP.GE.AND P3, PT, R172, R2.reuse, PT ;  /* 0x00000002ac00720c */ /* 0x080fe20003f66270 */
[----:B------:R-:W-:Y:S01]  /*1db10*/  FMUL.FTZ R64, R64, R51 ;  /* 0x0000003340407220 */ /* 0x000fe20000410000 */
[----:B------:R-:W-:Y:S01]  /*1db20*/  ISETP.GE.AND P6, PT, R172, R3, PT ;  /* 0x00000003ac00720c */ /* 0x000fe20003fc6270 */
[-C--:B---3--:R-:W-:Y:S01]  /*1db30*/  FFMA.FTZ R147, R0, R193.reuse, R147 ;  /* 0x000000c100937223 */ /* 0x088fe20000010093 */
[----:B------:R-:W-:Y:S01]  /*1db40*/  FSEL R172, R54, -INF , !P3 ;  /* 0xff80000036ac7808 */ /* 0x000fe20005800000 */
[----:B------:R-:W-:Y:S01]  /*1db50*/  FFMA.FTZ R152, R0, R193, R152 ;  /* 0x000000c100987223 */ /* 0x000fe20000010098 */
[----:B------:R-:W-:Y:S01]  /*1db60*/  FSEL R174, R38, -INF , !P6 ;  /* 0xff80000026ae7808 */ /* 0x000fe20007000000 */
[----:B------:R-:W2:Y:S01]  /*1db70*/  I2F R193, R252 ;  /* 0x000000fc00c17306 */ /* 0x000ea20000201400 */
[C---:B------:R-:W-:Y:S01]  /*1db80*/  ISETP.GE.AND P3, PT, R175.reuse, R2, PT ;  /* 0x00000002af00720c */ /* 0x040fe20003f66270 */
[C---:B----4-:R-:W-:Y:S01]  /*1db90*/  FFMA.FTZ R55, R0.reuse, R5, R55 ;  /* 0x0000000500377223 */ /* 0x050fe20000010037 */
[----:B------:R-:W-:Y:S01]  /*1dba0*/  ISETP.GE.AND P6, PT, R175, R3, PT ;  /* 0x00000003af00720c */ /* 0x000fe20003fc6270 */
[----:B------:R-:W-:Y:S01]  /*1dbb0*/  FFMA.FTZ R175, R0, R5, R196 ;  /* 0x0000000500af7223 */ /* 0x000fe200000100c4 */
[----:B------:R-:W-:-:S04]  /*1dbc0*/  DEPBAR.LE SB0, 0x0 ;  /* 0x000080000000791a */ /* 0x000fc80000000000 */
[----:B------:R-:W-:Y:S02]  /*1dbd0*/  FSEL R167, R55, -INF , !P3 ;  /* 0xff80000037a77808 */ /* 0x000fe40005800000 */
[----:B------:R-:W-:Y:S02]  /*1dbe0*/  FSEL R175, R175, -INF , !P6 ;  /* 0xff800000afaf7808 */ /* 0x000fe40007000000 */
[C---:B------:R-:W-:Y:S02]  /*1dbf0*/  ISETP.GE.AND P3, PT, R4.reuse, R2, PT ;  /* 0x000000020400720c */ /* 0x040fe40003f66270 */
[----:B------:R-:W-:Y:S02]  /*1dc00*/  ISETP.GE.AND P6, PT, R4, R3, PT ;  /* 0x000000030400720c */ /* 0x000fe40003fc6270 */
[----:B------:R-:W-:Y:S01]  /*1dc10*/  HMMA.16816.F32.BF16 R4, R140, R6, R168 ;  /* 0x000000068c04723c */ /* 0x000fe200000418a8 */
[CC--:B--2---:R-:W-:Y:S02]  /*1dc20*/  FFMA.FTZ R153, R0.reuse, R193.reuse, R153 ;  /* 0x000000c100997223 */ /* 0x0c4fe40000010099 */
[----:B------:R-:W-:-:S02]  /*1dc30*/  FFMA.FTZ R164, R0, R193, R164 ;  /* 0x000000c100a47223 */ /* 0x000fc400000100a4 */
[----:B------:R-:W2:Y:S03]  /*1dc40*/  I2F R193, R251 ;  /* 0x000000fb00c17306 */ /* 0x000ea60000201400 */
[----:B-1----:R-:W-:Y:S05]  /*1dc50*/  HMMA.16816.F32.BF16 R8, R156, R12, R8 ;  /* 0x0000000c9c08723c */ /* 0x002fea0000041808 */
[----:B------:R-:W-:Y:S01]  /*1dc60*/  I2F R188, R191 ;  /* 0x000000bf00bc7306 */ /* 0x000fe20000201400 */
[----:B------:R-:W-:-:S07]  /*1dc70*/  FSEL R169, R147, -INF , !P3 ;  /* 0xff80000093a97808 */ /* 0x000fce0005800000 */
[----:B------:R-:W1:Y:S01]  /*1dc80*/  MUFU.TANH R148, R148 ;  /* 0x0000009400947308 */ /* 0x000e620000002400 */
[----:B------:R-:W-:-:S07]  /*1dc90*/  ISETP.GE.AND P3, PT, R252, R2, PT ;  /* 0x00000002fc00720c */ /* 0x000fce0003f66270 */
[----:B------:R-:W3:Y:S01]  /*1dca0*/  MUFU.TANH R145, R145 ;  /* 0x0000009100917308 */ /* 0x000ee20000002400 */
[----:B------:R-:W-:Y:S01]  /*1dcb0*/  FSEL R168, R152, -INF , !P6 ;  /* 0xff80000098a87808 */ /* 0x000fe20007000000 */
[----:B------:R-:W-:Y:S06]  /*1dcc0*/  HMMA.16816.F32.BF16 R12, R156, R14, R4 ;  /* 0x0000000e9c0c723c */ /* 0x000fec0000041804 */
[----:B------:R-:W-:Y:S01]  /*1dcd0*/  I2F R60, R67 ;  /* 0x00000043003c7306 */ /* 0x000fe20000201400 */
[----:B------:R-:W-:Y:S01]  /*1dce0*/  ISETP.GE.AND P6, PT, R252, R3, PT ;  /* 0x00000003fc00720c */ /* 0x000fe20003fc6270 */
[----:B--2---:R-:W-:-:S06]  /*1dcf0*/  FFMA.FTZ R160, R0, R193, R33 ;  /* 0x000000c100a07223 */ /* 0x004fcc0000010021 */
[----:B------:R-:W2:Y:S01]  /*1dd00*/  MUFU.TANH R149, R149 ;  /* 0x0000009500957308 */ /* 0x000ea20000002400 */
[----:B------:R-:W-:Y:S02]  /*1dd10*/  FSEL R161, R153, -INF , !P3 ;  /* 0xff80000099a17808 */ /* 0x000fe40005800000 */
[----:B------:R-:W-:-:S05]  /*1dd20*/  ISETP.GE.AND P3, PT, R251, R2, PT ;  /* 0x00000002fb00720c */ /* 0x000fca0003f66270 */
[----:B------:R-:W4:Y:S01]  /*1dd30*/  MUFU.TANH R42, R42 ;  /* 0x0000002a002a7308 */ /* 0x000f220000002400 */
[----:B------:R-:W-:Y:S01]  /*1dd40*/  FMUL.FTZ R36, R180, R51 ;  /* 0x00000033b4247220 */ /* 0x000fe20000410000 */
[----:B------:R-:W-:Y:S01]  /*1dd50*/  FSEL R164, R164, -INF , !P6 ;  /* 0xff800000a4a47808 */ /* 0x000fe20007000000 */
[----:B------:R-:W-:-:S05]  /*1dd60*/  FFMA.FTZ R63, R0, R193, R63 ;  /* 0x000000c1003f7223 */ /* 0x000fca000001003f */
[----:B------:R-:W-:Y:S01]  /*1dd70*/  I2F R62, R61 ;  /* 0x0000003d003e7306 */ /* 0x000fe20000201400 */
[----:B------:R-:W-:Y:S01]  /*1dd80*/  ISETP.GE.AND P6, PT, R251, R3, PT ;  /* 0x00000003fb00720c */ /* 0x000fe20003fc6270 */
[----:B-1----:R-:W-:-:S06]  /*1dd90*/  FFMA.FTZ R148, R0, R188, R148 ;  /* 0x000000bc00947223 */ /* 0x002fcc0000010094 */
[----:B------:R-:W1:Y:S01]  /*1dda0*/  MUFU.TANH R46, R16 ;  /* 0x00000010002e7308 */ /* 0x000e620000002400 */
[----:B------:R-:W-:Y:S01]  /*1ddb0*/  FSEL R160, R160, -INF , !P3 ;  /* 0xff800000a0a07808 */ /* 0x000fe20005800000 */
[----:B------:R-:W-:Y:S01]  /*1ddc0*/  FMUL.FTZ R39, R182, R51 ;  /* 0x00000033b6277220 */ /* 0x000fe20000410000 */
[----:B------:R-:W-:-:S05]  /*1ddd0*/  ISETP.GE.AND P3, PT, R191, R2, PT ;  /* 0x00000002bf00720c */ /* 0x000fca0003f66270 */
[----:B------:R-:W5:Y:S01]  /*1dde0*/  MUFU.TANH R18, R18 ;  /* 0x0000001200127308 */ /* 0x000f620000002400 */
[----:B------:R-:W-:Y:S01]  /*1ddf0*/  FMUL.FTZ R38, R181, R51 ;  /* 0x00000033b5267220 */ /* 0x000fe20000410000 */
[----:B------:R-:W-:Y:S01]  /*1de00*/  FSEL R163, R63, -INF , !P6 ;  /* 0xff8000003fa37808 */ /* 0x000fe20007000000 */
[----:B---3--:R-:W-:-:S05]  /*1de10*/  FFMA.FTZ R145, R0, R188, R145 ;  /* 0x000000bc00917223 */ /* 0x008fca0000010091 */
[----:B------:R-:W-:Y:S01]  /*1de20*/  I2F R45, R27 ;  /* 0x0000001b002d7306 */ /* 0x000fe20000201400 */
[----:B------:R-:W-:Y:S01]  /*1de30*/  ISETP.GE.AND P6, PT, R191, R3, PT ;  /* 0x00000003bf00720c */ /* 0x000fe20003fc6270 */
[----:B--2---:R-:W-:-:S06]  /*1de40*/  FFMA.FTZ R149, R0, R60, R149 ;  /* 0x0000003c00957223 */ /* 0x004fcc0000010095 */
[----:B------:R-:W2:Y:S01]  /*1de50*/  MUFU.TANH R17, R17 ;  /* 0x0000001100117308 */ /* 0x000ea20000002400 */
[----:B------:R-:W-:Y:S02]  /*1de60*/  FSEL R157, R148, -INF , !P3 ;  /* 0xff800000949d7808 */ /* 0x000fe40005800000 */
[----:B------:R-:W-:-:S05]  /*1de70*/  ISETP.GE.AND P3, PT, R67, R2, PT ;  /* 0x000000024300720c */ /* 0x000fca0003f66270 */
[----:B------:R-:W3:Y:S01]  /*1de80*/  MUFU.TANH R19, R19 ;  /* 0x0000001300137308 */ /* 0x000ee20000002400 */
[----:B------:R-:W-:Y:S01]  /*1de90*/  FMUL.FTZ R8, R8, R51 ;  /* 0x0000003308087220 */ /* 0x000fe20000410000 */
[----:B------:R-:W-:Y:S01]  /*1dea0*/  FSEL R162, R145, -INF , !P6 ;  /* 0xff80000091a27808 */ /* 0x000fe20007000000 */
[----:B----4-:R-:W-:-:S05]  /*1deb0*/  FFMA.FTZ R42, R0, R60, R42 ;  /* 0x0000003c002a7223 */ /* 0x010fca000001002a */
[----:B------:R-:W-:Y:S01]  /*1dec0*/  I2F R57, R56 ;  /* 0x0000003800397306 */ /* 0x000fe20000201400 */
[----:B------:R-:W-:Y:S01]  /*1ded0*/  ISETP.GE.AND P6, PT, R67, R3, PT ;  /* 0x000000034300720c */ /* 0x000fe20003fc6270 */
[----:B-1----:R-:W-:-:S06]  /*1dee0*/  FFMA.FTZ R46, R0, R62, R46 ;  /* 0x0000003e002e7223 */ /* 0x002fcc000001002e */
[----:B------:R-:W1:Y:S01]  /*1def0*/  MUFU.TANH R36, R36 ;  /* 0x0000002400247308 */ /* 0x000e620000002400 */
[----:B------:R-:W-:Y:S01]  /*1df00*/  FSEL R153, R149, -INF , !P3 ;  /* 0xff80000095997808 */ /* 0x000fe20005800000 */
[----:B------:R-:W-:Y:S01]  /*1df10*/  FMUL.FTZ R5, R10, R51 ;  /* 0x000000330a057220 */ /* 0x000fe20000410000 */
[----:B------:R-:W-:-:S05]  /*1df20*/  ISETP.GE.AND P3, PT, R61, R2, PT ;  /* 0x000000023d00720c */ /* 0x000fca0003f66270 */
[----:B------:R-:W4:Y:S01]  /*1df30*/  MUFU.TANH R39, R39 ;  /* 0x0000002700277308 */ /* 0x000f220000002400 */
[----:B------:R-:W-:Y:S01]  /*1df40*/  FMUL.FTZ R4, R9, R51 ;  /* 0x0000003309047220 */ /* 0x000fe20000410000 */
[----:B------:R-:W-:Y:S01]  /*1df50*/  FSEL R152, R42, -INF , !P6 ;  /* 0xff8000002a987808 */ /* 0x000fe20007000000 */
[----:B-----5:R-:W-:-:S05]  /*1df60*/  FFMA.FTZ R18, R0, R62, R18 ;  /* 0x0000003e00127223 */ /* 0x020fca0000010012 */
[----:B------:R-:W-:Y:S01]  /*1df70*/  I2F R59, R44 ;  /* 0x0000002c003b7306 */ /* 0x000fe20000201400 */
[----:B------:R-:W-:Y:S01]  /*1df80*/  ISETP.GE.AND P6, PT, R61, R3, PT ;  /* 0x000000033d00720c */ /* 0x000fe20003fc6270 */
[----:B--2---:R-:W-:-:S06]  /*1df90*/  FFMA.FTZ R17, R0, R45, R17 ;  /* 0x0000002d00117223 */ /* 0x004fcc0000010011 */
[----:B------:R-:W2:Y:S01]  /*1dfa0*/  MUFU.TANH R38, R38 ;  /* 0x0000002600267308 */ /* 0x000ea20000002400 */
        /* <DEDUP_REMOVED lines=9> */
[----:B-1----:R-:W-:-:S06]  /*1e040*/  FFMA.FTZ R36, R0, R57, R36 ;  /* 0x0000003900247223 */ /* 0x002fcc0000010024 */
[----:B------:R-:W1:Y:S01]  /*1e050*/  MUFU.TANH R8, R8 ;  /* 0x0000000800087308 */ /* 0x000e620000002400 */
        /* <DEDUP_REMOVED lines=8> */
[----:B--2---:R-:W-:-:S06]  /*1e0e0*/  FFMA.FTZ R38, R0, R59, R38 ;  /* 0x0000003b00267223 */ /* 0x004fcc0000010026 */
[----:B------:R-:W2:Y:S01]  /*1e0f0*/  MUFU.TANH R4, R4 ;  /* 0x0000000400047308 */ /* 0x000ea20000002400 */
[----:B------:R-:W-:Y:S02]  /*1e100*/  FSEL R145, R36, -INF , !P3 ;  /* 0xff80000024917808 */ /* 0x000fe40005800000 */
[----:B------:R-:W-:-:S05]  /*1e110*/  ISETP.GE.AND P3, PT, R44, R2, PT ;  /* 0x000000022c00720c */ /* 0x000fca0003f66270 */
[----:B------:R-:W4:Y:S01]  /*1e120*/  MUFU.TANH R6, R6 ;  /* 0x0000000600067308 */ /* 0x000f220000002400 */
[----:B-----5:R-:W-:Y:S01]  /*1e130*/  FFMA.FTZ R33, R0, R59, R33 ;  /* 0x0000003b00217223 */ /* 0x020fe20000010021 */
[----:B------:R-:W-:-:S06]  /*1e140*/  FSEL R148, R39, -INF , !P6 ;  /* 0xff80000027947808 */ /* 0x000fcc0007000000 */
[----:B------:R-:W-:Y:S01]  /*1e150*/  I2F R192, R138 ;  /* 0x0000008a00c07306 */ /* 0x000fe20000201400 */
[----:B------:R-:W-:Y:S01]  /*1e160*/  ISETP.GE.AND P6, PT, R44, R3, PT ;  /* 0x000000032c00720c */ /* 0x000fe20003fc6270 */
[----:B-1----:R-:W-:-:S06]  /*1e170*/  FFMA.FTZ R8, R0, R137, R8 ;  /* 0x0000008900087223 */ /* 0x002fcc0000010008 */
[----:B------:R-:W1:Y:S01]  /*1e180*/  MUFU.TANH R7, R7 ;  /* 0x0000000700077308 */ /* 0x000e620000002400 */
[----:B------:R-:W-:Y:S01]  /*1e190*/  FSEL R142, R38, -INF , !P3 ;  /* 0xff800000268e7808 */ /* 0x000fe20005800000 */
[-C--:B------:R-:W-:Y:S01]  /*1e1a0*/  FMUL.FTZ R15, R15, R51.reuse ;  /* 0x000000330f0f7220 */ /* 0x080fe20000410000 */
[----:B------:R-:W-:Y:S01]  /*1e1b0*/  ISETP.GE.AND P3, PT, R58, R2, PT ;  /* 0x000000023a00720c */ /* 0x000fe20003f66270 */
[----:B------:R-:W-:-:S04]  /*1e1c0*/  FMUL.FTZ R66, R66, R51 ;  /* 0x0000003342427220 */ /* 0x000fc80000410000 */
[----:B------:R-:W-:Y:S01]  /*1e1d0*/  MUFU.TANH R64, R64 ;  /* 0x0000004000407308 */ /* 0x000fe20000002400 */
        /* <DEDUP_REMOVED lines=8> */
[----:B------:R-:W-:Y:S01]  /*1e260*/  ISETP.GE.AND P3, PT, R47, R2, PT ;  /* 0x000000022f00720c */ /* 0x000fe20003f66270 */
[----:B----4-:R-:W-:Y:S01]  /*1e270*/  FFMA.FTZ R6, R0, R189, R6 ;  /* 0x000000bd00067223 */ /* 0x010fe20000010006 */
[----:B------:R-:W-:-:S03]  /*1e280*/  FSEL R63, R63, -INF , !P6 ;  /* 0xff8000003f3f7808 */ /* 0x000fc60007000000 */
[----:B------:R-:W-:Y:S01]  /*1e290*/  I2F R16, R41 ;  /* 0x0000002900107306 */ /* 0x000fe20000201400 */
[----:B------:R-:W-:Y:S01]  /*1e2a0*/  ISETP.GE.AND P6, PT, R47, R3, PT ;  /* 0x000000032f00720c */ /* 0x000fe20003fc6270 */
[----:B-1----:R-:W-:Y:S01]  /*1e2b0*/  FFMA.FTZ R7, R0, R192, R7 ;  /* 0x000000c000077223 */ /* 0x002fe20000010007 */
[----:B------:R-:W-:-:S05]  /*1e2c0*/  FSEL R54, R4, -INF , !P3 ;  /* 0xff80000004367808 */ /* 0x000fca0005800000 */
[----:B------:R-:W-:Y:S01]  /*1e2d0*/  I2F R37, R190 ;  /* 0x000000be00257306 */ /* 0x000fe20000201400 */
[----:B------:R-:W-:-:S07]  /*1e2e0*/  ISETP.GE.AND P3, PT, R138, R2, PT ;  /* 0x000000028a00720c */ /* 0x000fce0003f66270 */
[----:B------:R-:W-:Y:S08]  /*1e2f0*/  MUFU.TANH R5, R66 ;  /* 0x0000004200057308 */ /* 0x000ff00000002400 */
[----:B------:R-:W1:Y:S08]  /*1e300*/  MUFU.TANH R8, R13 ;  /* 0x0000000d00087308 */ /* 0x000e700000002400 */
[----:B------:R-:W3:Y:S01]  /*1e310*/  MUFU.TANH R15, R15 ;  /* 0x0000000f000f7308 */ /* 0x000ee20000002400 */
[----:B------:R-:W-:Y:S01]  /*1e320*/  FSEL R62, R6, -INF , !P6 ;  /* 0xff800000063e7808 */ /* 0x000fe20007000000 */
[C---:B--2---:R-:W-:Y:S01]  /*1e330*/  FFMA.FTZ R9, R0.reuse, R192, R9 ;  /* 0x000000c000097223 */ /* 0x044fe20000010009 */
[----:B------:R-:W-:Y:S01]  /*1e340*/  FSEL R47, R7, -INF , !P3 ;  /* 0xff800000072f7808 */ /* 0x000fe20005800000 */
[C---:B------:R-:W-:Y:S01]  /*1e350*/  FFMA.FTZ R4, R0.reuse, R40, R64 ;  /* 0x0000002800047223 */ /* 0x040fe20000010040 */
[----:B------:R-:W-:Y:S01]  /*1e360*/  BAR.SYNC.DEFER_BLOCKING 0x0 ;  /* 0x0000000000007b1d */ /* 0x000fe20000010000 */
[----:B------:R-:W-:Y:S01]  /*1e370*/  FFMA.FTZ R6, R0, R184, R185 ;  /* 0x000000b800067223 */ /* 0x000fe200000100b9 */
[----:B------:R-:W-:-:S02]  /*1e380*/  ISETP.GE.AND P6, PT, R138, R3, PT ;  /* 0x000000038a00720c */ /* 0x000fc40003fc6270 */
[----:B------:R-:W-:Y:S02]  /*1e390*/  ISETP.GE.AND P3, PT, R190, R2, PT ;  /* 0x00000002be00720c */ /* 0x000fe40003f66270 */
[----:B------:R-:W-:Y:S02]  /*1e3a0*/  FSEL R59, R9, -INF , !P6 ;  /* 0xff800000093b7808 */ /* 0x000fe40007000000 */
[----:B------:R-:W-:Y:S02]  /*1e3b0*/  FSEL R6, R6, -INF , !P4 ;  /* 0xff80000006067808 */ /* 0x000fe40006000000 */
[----:B------:R-:W-:Y:S01]  /*1e3c0*/  FSEL R4, R4, -INF , !P3 ;  /* 0xff80000004047808 */ /* 0x000fe20005800000 */
[C---:B-1----:R-:W-:Y:S01]  /*1e3d0*/  FFMA.FTZ R8, R0.reuse, R16, R8 ;  /* 0x0000001000087223 */ /* 0x042fe20000010008 */
[C---:B------:R-:W-:Y:S01]  /*1e3e0*/  ISETP.GE.AND P6, PT, R41.reuse, R2, PT ;  /* 0x000000022900720c */ /* 0x040fe20003fc6270 */
[----:B---3--:R-:W-:Y:S01]  /*1e3f0*/  FFMA.FTZ R15, R0, R16, R15 ;  /* 0x00000010000f7223 */ /* 0x008fe2000001000f */
[----:B------:R-:W-:Y:S01]  /*1e400*/  ISETP.GE.AND P4, PT, R190, R3, PT ;  /* 0x00000003be00720c */ /* 0x000fe20003f86270 */
[C---:B------:R-:W-:Y:S01]  /*1e410*/  FFMA.FTZ R2, R0.reuse, R37, R5 ;  /* 0x0000002500027223 */ /* 0x040fe20000010005 */
[----:B------:R-:W-:Y:S01]  /*1e420*/  ISETP.GE.AND P3, PT, R41, R3, PT ;  /* 0x000000032900720c */ /* 0x000fe20003f66270 */
[----:B------:R-:W-:Y:S01]  /*1e430*/  FFMA.FTZ R3, R0, R184, R186 ;  /* 0x000000b800037223 */ /* 0x000fe200000100ba */
[----:B------:R-:W-:Y:S01]  /*1e440*/  BSSY B1, `(.L_x_3497) ;  /* 0x00000cf000017945 */ /* 0x000fe20003800000 */
[----:B------:R-:W-:Y:S01]  /*1e450*/  IMAD.MOV.U32 R138, RZ, RZ, R134 ;  /* 0x000000ffff8a7224 */ /* 0x000fe200078e0086 */
[----:B------:R-:W-:Y:S01]  /*1e460*/  FSEL R55, R8, -INF , !P6 ;  /* 0xff80000008377808 */ /* 0x000fe20007000000 */
[----:B------:R-:W-:Y:S01]  /*1e470*/  IMAD.MOV.U32 R137, RZ, RZ, R135 ;  /* 0x000000ffff897224 */ /* 0x000fe200078e0087 */
        /* <DEDUP_REMOVED lines=68> */
.L_x_3500:
[----:B------:R-:W2:Y:S02]  /*1e8c0*/  LD.E R10, [R48.64+0x38] ;  /* 0x00003804300a7980 */ /* 0x000ea4000c101900 */
[----:B--2---:R-:W-:-:S04]  /*1e8d0*/  LEA R10, -R10, RZ, 0x7 ;  /* 0x000000ff0a0a7211 */ /* 0x004fc800078e39ff */
[----:B------:R-:W-:Y:S02]  /*1e8e0*/  SHF.R.S32.HI R9, RZ, 0x1f, R10 ;  /* 0x0000001fff097819 */ /* 0x000fe4000001140a */
.L_x_3501:
[----:B------:R-:W-:Y:S05]  /*1e8f0*/  BSYNC B0 ;  /* 0x0000000000007941 */ /* 0x000fea0003800000 */
.L_x_3499:
[----:B------:R-:W-:Y:S02]  /*1e900*/  LOP3.LUT R5, R243, 0x1, RZ, 0xc0, !PT ;  /* 0x00000001f3057812 */ /* 0x000fe400078ec0ff */
[C---:B------:R-:W-:Y:S02]  /*1e910*/  @P1 IADD3 R7, P0, R10.reuse, R229, RZ ;  /* 0x000000e50a071210 */ /* 0x040fe40007f1e0ff */
        /* <DEDUP_REMOVED lines=25> */
[--C-:B------:R-:W-:Y:S01]  /*1eab0*/  IMAD.X R7, R7, 0x1, R230.reuse, P3 ;  /* 0x0000000107077824 */ /* 0x100fe200018e06e6 */
        /* <DEDUP_REMOVED lines=103> */
.L_x_3498:
[----:B------:R-:W-:Y:S05]  /*1f130*/  BSYNC B1 ;  /* 0x0000000000017941 */ /* 0x000fea0003800000 */
.L_x_3497:
[----:B-1----:R-:W2:Y:S01]  /*1f140*/  LD.E R53, [R48.64+0xdc] ;  /* 0x0000dc0430357980 */ /* 0x002ea2000c101900 */
        /* <DEDUP_REMOVED lines=72> */
[----:B------:R-:W3:Y:S04]  /*1f5d0*/  SHFL.BFLY PT, R42, R5, 0x1, 0x1f ;  /* 0x0c201f00052a7f89 */ /* 0x000ee800000e0000 */
[----:B------:R-:W4:Y:S01]  /*1f5e0*/  LDSM.16.MT88.4 R8, [R218+0xc000] ;  /* 0x00c00000da08783b */ /* 0x000f220000004200 */
[----:B-1----:R-:W-:Y:S02]  /*1f5f0*/  FMNMX.FTZ R41, R7, R41, !PT ;  /* 0x0000002907297209 */ /* 0x002fe40007810000 */
[----:B---3--:R-:W-:-:S02]  /*1f600*/  FMNMX.FTZ R42, R5, R42, !PT ;  /* 0x0000002a052a7209 */ /* 0x008fc40007810000 */
[----:B------:R-:W-:Y:S02]  /*1f610*/  FSETP.NEU.FTZ.AND P0, PT, R41, -INF , PT ;  /* 0xff8000002900780b */ /* 0x000fe40003f1d000 */
[----:B------:R-:W-:-:S04]  /*1f620*/  FSETP.NEU.FTZ.AND P1, PT, R42, -INF , PT ;  /* 0xff8000002a00780b */ /* 0x000fc80003f3d000 */
[----:B------:R-:W-:-:S05]  /*1f630*/  FSEL R5, R42, RZ, P1 ;  /* 0x000000ff2a057208 */ /* 0x000fca0000800000 */
[----:B------:R-:W-:Y:S02]  /*1f640*/  FADD.FTZ R5, R133, -R5 ;  /* 0x8000000585057221 */ /* 0x000fe40000010000 */
[C---:B--2---:R-:W-:Y:S02]  /*1f650*/  FMUL.FTZ R52, R53.reuse, R41 ;  /* 0x0000002935347220 */ /* 0x044fe40000410000 */
[C---:B------:R-:W-:Y:S02]  /*1f660*/  FMUL.FTZ R56, R53.reuse, R42 ;  /* 0x0000002a35387220 */ /* 0x040fe40000410000 */
[----:B------:R-:W-:Y:S01]  /*1f670*/  FMUL.FTZ R5, R53, R5 ;  /* 0x0000000535057220 */ /* 0x000fe20000410000 */
[----:B------:R-:W-:Y:S02]  /*1f680*/  FSEL R52, R52, RZ, P0 ;  /* 0x000000ff34347208 */ /* 0x000fe40000000000 */
[----:B------:R-:W-:Y:S01]  /*1f690*/  FSEL R56, R56, RZ, P1 ;  /* 0x000000ff38387208 */ /* 0x000fe20000800000 */
[----:B------:R-:W1:Y:S02]  /*1f6a0*/  MUFU.EX2 R45, R5 ;  /* 0x00000005002d7308 */ /* 0x000e640000000800 */
[----:B------:R-:W-:-:S02]  /*1f6b0*/  FFMA.FTZ R33, R3, R53, -R52 ;  /* 0x0000003503217223 */ /* 0x000fc40000010834 */
[-CC-:B------:R-:W-:Y:S02]  /*1f6c0*/  FFMA.FTZ R3, R2, R53.reuse, -R52.reuse ;  /* 0x0000003502037223 */ /* 0x180fe40000010834 */
[-C--:B------:R-:W-:Y:S02]  /*1f6d0*/  FFMA.FTZ R2, R35, R53.reuse, -R52 ;  /* 0x0000003523027223 */ /* 0x080fe40000010834 */
[-CC-:B------:R-:W-:Y:S01]  /*1f6e0*/  FFMA.FTZ R35, R34, R53.reuse, -R56.reuse ;  /* 0x0000003522237223 */ /* 0x180fe20000010838 */
[----:B------:R-:W-:Y:S01]  /*1f6f0*/  MUFU.EX2 R33, R33 ;  /* 0x0000002100217308 */ /* 0x000fe20000000800 */
[-C--:B------:R-:W-:Y:S01]  /*1f700*/  FFMA.FTZ R34, R4, R53.reuse, -R56 ;  /* 0x0000003504227223 */ /* 0x080fe20000010838 */
[----:B------:R-:W-:Y:S01]  /*1f710*/  FSEL R4, R41, RZ, P0 ;  /* 0x000000ff29047208 */ /* 0x000fe20000000000 */
[-C--:B------:R-:W-:Y:S02]  /*1f720*/  FFMA.FTZ R32, R32, R53.reuse, -R52 ;  /* 0x0000003520207223 */ /* 0x080fe40000010834 */
[----:B------:R-:W-:-:S02]  /*1f730*/  FFMA.FTZ R40, R6, R53, -R56 ;  /* 0x0000003506287223 */ /* 0x000fc40000010838 */
[----:B------:R-:W-:Y:S01]  /*1f740*/  FADD.FTZ R4, R132, -R4 ;  /* 0x8000000484047221 */ /* 0x000fe20000010000 */
[----:B------:R-:W-:Y:S01]  /*1f750*/  MUFU.EX2 R3, R3 ;  /* 0x0000000300037308 */ /* 0x000fe20000000800 */
[----:B------:R-:W-:Y:S02]  /*1f760*/  FFMA.FTZ R43, R65, R53, -R56 ;  /* 0x00000035412b7223 */ /* 0x000fe40000010838 */
[----:B------:R-:W-:Y:S02]  /*1f770*/  FMUL.FTZ R4, R53, R4 ;  /* 0x0000000435047220 */ /* 0x000fe40000410000 */
[-C--:B-1----:R-:W-:Y:S02]  /*1f780*/  FMUL.FTZ R128, R128, R45.reuse ;  /* 0x0000002d80807220 */ /* 0x082fe40000410000 */
[-C--:B------:R-:W-:Y:S01]  /*1f790*/  FMUL.FTZ R129, R129, R45.reuse ;  /* 0x0000002d81817220 */ /* 0x080fe20000410000 */
[----:B------:R-:W1:Y:S01]  /*1f7a0*/  MUFU.EX2 R32, R32 ;  /* 0x0000002000207308 */ /* 0x000e620000000800 */
[----:B------:R-:W-:-:S02]  /*1f7b0*/  FMUL.FTZ R124, R124, R45 ;  /* 0x0000002d7c7c7220 */ /* 0x000fc40000410000 */
[-C--:B------:R-:W-:Y:S02]  /*1f7c0*/  FMUL.FTZ R125, R125, R45.reuse ;  /* 0x0000002d7d7d7220 */ /* 0x080fe40000410000 */
[-C--:B------:R-:W-:Y:S02]  /*1f7d0*/  FMUL.FTZ R120, R120, R45.reuse ;  /* 0x0000002d78787220 */ /* 0x080fe40000410000 */
[-C--:B------:R-:W-:Y:S01]  /*1f7e0*/  FMUL.FTZ R121, R121, R45.reuse ;  /* 0x0000002d79797220 */ /* 0x080fe20000410000 */
[----:B------:R-:W2:Y:S01]  /*1f7f0*/  MUFU.EX2 R2, R2 ;  /* 0x0000000200027308 */ /* 0x000ea20000000800 */
[-C--:B------:R-:W-:Y:S02]  /*1f800*/  FMUL.FTZ R116, R116, R45.reuse ;  /* 0x0000002d74747220 */ /* 0x080fe40000410000 */
[-C--:B------:R-:W-:Y:S02]  /*1f810*/  FMUL.FTZ R117, R117, R45.reuse ;  /* 0x0000002d75757220 */ /* 0x080fe40000410000 */
[----:B------:R-:W-:-:S02]  /*1f820*/  FMUL.FTZ R112, R112, R45 ;  /* 0x0000002d70707220 */ /* 0x000fc40000410000 */
[----:B------:R-:W-:Y:S01]  /*1f830*/  FMUL.FTZ R113, R113, R45 ;  /* 0x0000002d71717220 */ /* 0x000fe20000410000 */
[----:B------:R-:W-:Y:S01]  /*1f840*/  MUFU.EX2 R40, R40 ;  /* 0x0000002800287308 */ /* 0x000fe20000000800 */
[----:B-1----:R-:W-:Y:S01]  /*1f850*/  F2FP.BF16.PACK_AB R5, R32, R33 ;  /* 0x000000212005723e */ /* 0x002fe200000010ff */
[-C--:B------:R-:W-:Y:S02]  /*1f860*/  FMUL.FTZ R108, R108, R45.reuse ;  /* 0x0000002d6c6c7220 */ /* 0x080fe40000410000 */
[-C--:B------:R-:W-:Y:S02]  /*1f870*/  FMUL.FTZ R109, R109, R45.reuse ;  /* 0x0000002d6d6d7220 */ /* 0x080fe40000410000 */
[----:B------:R-:W-:Y:S02]  /*1f880*/  FMUL.FTZ R104, R104, R45 ;  /* 0x0000002d68687220 */ /* 0x000fe40000410000 */
[----:B------:R-:W-:Y:S01]  /*1f890*/  MUFU.EX2 R35, R35 ;  /* 0x0000002300237308 */ /* 0x000fe20000000800 */
        /* <DEDUP_REMOVED lines=9> */
[----:B------:R-:W1:Y:S01]  /*1f930*/  MUFU.EX2 R43, R43 ;  /* 0x0000002b002b7308 */ /* 0x000e620000000800 */
[----:B------:R-:W-:-:S02]  /*1f940*/  FFMA.FTZ R64, R23, R53, -R56 ;  /* 0x0000003517407223 */ /* 0x000fc40000010838 */
[-CC-:B------:R-:W-:Y:S02]  /*1f950*/  FFMA.FTZ R67, R21, R53.reuse, -R56.reuse ;  /* 0x0000003515437223 */ /* 0x180fe40000010838 */
[-CC-:B------:R-:W-:Y:S02]  /*1f960*/  FFMA.FTZ R66, R22, R53.reuse, -R56.reuse ;  /* 0x0000003516427223 */ /* 0x180fe40000010838 */
[----:B------:R-:W-:Y:S01]  /*1f970*/  FFMA.FTZ R65, R20, R53, -R56 ;  /* 0x0000003514417223 */ /* 0x000fe20000010838 */
[----:B------:R2:W3:Y:S01]  /*1f980*/  MUFU.EX2 R44, R4 ;  /* 0x00000004002c7308 */ /* 0x0004e20000000800 */
[-C--:B------:R-:W-:Y:S01]  /*1f990*/  FMUL.FTZ R88, R88, R45.reuse ;  /* 0x0000002d58587220 */ /* 0x080fe20000410000 */
[----:B------:R-:W-:Y:S01]  /*1f9a0*/  LDSM.16.MT88.4 R20, [R218+0xc800] ;  /* 0x00c80000da14783b */ /* 0x000fe20000004200 */
[-C--:B------:R-:W-:Y:S02]  /*1f9b0*/  FMUL.FTZ R89, R89, R45.reuse ;  /* 0x0000002d59597220 */ /* 0x080fe40000410000 */
[----:B------:R-:W-:-:S02]  /*1f9c0*/  FMUL.FTZ R84, R84, R45 ;  /* 0x0000002d54547220 */ /* 0x000fc40000410000 */
[-C--:B------:R-:W-:Y:S01]  /*1f9d0*/  FMUL.FTZ R85, R85, R45.reuse ;  /* 0x0000002d55557220 */ /* 0x080fe20000410000 */
[----:B-1----:R-:W-:Y:S01]  /*1f9e0*/  F2FP.BF16.PACK_AB R6, R43, R34 ;  /* 0x000000222b06723e */ /* 0x002fe200000010ff */
[-C--:B------:R-:W-:Y:S01]  /*1f9f0*/  FMUL.FTZ R80, R80, R45.reuse ;  /* 0x0000002d50507220 */ /* 0x080fe20000410000 */
[----:B------:R-:W-:Y:S01]  /*1fa00*/  MUFU.EX2 R64, R64 ;  /* 0x0000004000407308 */ /* 0x000fe20000000800 */
[-C--:B------:R-:W-:Y:S02]  /*1fa10*/  FMUL.FTZ R81, R81, R45.reuse ;  /* 0x0000002d51517220 */ /* 0x080fe40000410000 */
[-C--:B------:R-:W-:Y:S02]  /*1fa20*/  FMUL.FTZ R76, R76, R45.reuse ;  /* 0x0000002d4c4c7220 */ /* 0x080fe40000410000 */
[----:B------:R-:W-:Y:S01]  /*1fa30*/  FMUL.FTZ R77, R77, R45 ;  /* 0x0000002d4d4d7220 */ /* 0x000fe20000410000 */
[----:B--2---:R-:W-:Y:S01]  /*1fa40*/  F2FP.BF16.PACK_AB R4, R35, R40 ;  /* 0x000000282304723e */ /* 0x004fe200000010ff */
[-C--:B---3--:R-:W-:Y:S01]  /*1fa50*/  FMUL.FTZ R130, R130, R44.reuse ;  /* 0x0000002c82827220 */ /* 0x088fe20000410000 */
[----:B------:R-:W1:Y:S01]  /*1fa60*/  MUFU.EX2 R67, R67 ;  /* 0x0000004300437308 */ /* 0x000e620000000800 */
[----:B------:R-:W-:-:S02]  /*1fa70*/  FMUL.FTZ R131, R131, R44 ;  /* 0x0000002c83837220 */ /* 0x000fc40000410000 */
[-C--:B------:R-:W-:Y:S02]  /*1fa80*/  FMUL.FTZ R126, R126, R44.reuse ;  /* 0x0000002c7e7e7220 */ /* 0x080fe40000410000 */
[-C--:B------:R-:W-:Y:S02]  /*1fa90*/  FMUL.FTZ R127, R127, R44.reuse ;  /* 0x0000002c7f7f7220 */ /* 0x080fe40000410000 */
[-C--:B------:R-:W-:Y:S01]  /*1faa0*/  FMUL.FTZ R122, R122, R44.reuse ;  /* 0x0000002c7a7a7220 */ /* 0x080fe20000410000 */
[----:B------:R-:W-:Y:S01]  /*1fab0*/  HMMA.16816.F32.BF16 R128, R4, R12, R128 ;  /* 0x0000000c0480723c */ /* 0x000fe20000041880 */
[-C--:B------:R-:W-:Y:S01]  /*1fac0*/  FMUL.FTZ R123, R123, R44.reuse ;  /* 0x0000002c7b7b7220 */ /* 0x080fe20000410000 */
[----:B------:R-:W-:Y:S01]  /*1fad0*/  MUFU.EX2 R66, R66 ;  /* 0x0000004200427308 */ /* 0x000fe20000000800 */
[-C--:B------:R-:W-:Y:S02]  /*1fae0*/  FMUL.FTZ R118, R118, R44.reuse ;  /* 0x0000002c76767220 */ /* 0x080fe40000410000 */
[----:B------:R-:W-:-:S02]  /*1faf0*/  FMUL.FTZ R119, R119, R44 ;  /* 0x0000002c77777220 */ /* 0x000fc40000410000 */
[-C--:B------:R-:W-:Y:S01]  /*1fb00*/  FMUL.FTZ R114, R114, R44.reuse ;  /* 0x0000002c72727220 */ /* 0x080fe20000410000 */
[C---:B------:R-:W-:Y:S01]  /*1fb10*/  HMMA.16816.F32.BF16 R124, R4.reuse, R14, R124 ;  /* 0x0000000e047c723c */ /* 0x040fe2000004187c */
[----:B------:R-:W2:Y:S01]  /*1fb20*/  LDSM.16.MT88.4 R12, [R216+0xc000] ;  /* 0x00c00000d80c783b */ /* 0x000ea20000004200 */
[-C--:B------:R-:W-:Y:S01]  /*1fb30*/  FMUL.FTZ R115, R115, R44.reuse ;  /* 0x0000002c73737220 */ /* 0x080fe20000410000 */
[----:B------:R-:W-:Y:S01]  /*1fb40*/  MUFU.EX2 R65, R65 ;  /* 0x0000004100417308 */ /* 0x000fe20000000800 */
[-C--:B------:R-:W-:Y:S02]  /*1fb50*/  FMUL.FTZ R110, R110, R44.reuse ;  /* 0x0000002c6e6e7220 */ /* 0x080fe40000410000 */
[-C--:B------:R-:W-:Y:S02]  /*1fb60*/  FMUL.FTZ R111, R111, R44.reuse ;  /* 0x0000002c6f6f7220 */ /* 0x080fe40000410000 */
[----:B----4-:R-:W-:Y:S01]  /*1fb70*/  HMMA.16816.F32.BF16 R120, R4, R8, R120 ;  /* 0x000000080478723c */ /* 0x010fe20000041878 */
[----:B------:R-:W-:-:S02]  /*1fb80*/  FMUL.FTZ R106, R106, R44 ;  /* 0x0000002c6a6a7220 */ /* 0x000fc40000410000 */
[-C--:B------:R-:W-:Y:S02]  /*1fb90*/  FMUL.FTZ R107, R107, R44.reuse ;  /* 0x0000002c6b6b7220 */ /* 0x080fe40000410000 */
[-C--:B------:R-:W-:Y:S02]  /*1fba0*/  FMUL.FTZ R102, R102, R44.reuse ;  /* 0x0000002c66667220 */ /* 0x080fe40000410000 */
[-C--:B------:R-:W-:Y:S01]  /*1fbb0*/  FMUL.FTZ R103, R103, R44.reuse ;  /* 0x0000002c67677220 */ /* 0x080fe20000410000 */
[----:B------:R-:W-:Y:S01]  /*1fbc0*/  HMMA.16816.F32.BF16 R116, R4, R10, R116 ;  /* 0x0000000a0474723c */ /* 0x000fe20000041874 */
[----:B------:R-:W3:Y:S01]  /*1fbd0*/  LDSM.16.MT88.4 R8, [R220+0x10000] ;  /* 0x01000000dc08783b */ /* 0x000ee20000004200 */
        /* <DEDUP_REMOVED lines=9> */
[----:B------:R-:W4:Y:S01]  /*1fc70*/  LDSM.16.MT88.4 R16, [R218+0x10000] ;  /* 0x01000000da10783b */ /* 0x000f220000004200 */
[----:B------:R-:W-:-:S02]  /*1fc80*/  FMUL.FTZ R87, R87, R44 ;  /* 0x0000002c57577220 */ /* 0x000fc40000410000 */
[-C--:B------:R-:W-:Y:S02]  /*1fc90*/  FMUL.FTZ R82, R82, R44.reuse ;  /* 0x0000002c52527220 */ /* 0x080fe40000410000 */
[-C--:B------:R-:W-:Y:S02]  /*1fca0*/  FMUL.FTZ R83, R83, R44.reuse ;  /* 0x0000002c53537220 */ /* 0x080fe40000410000 */
[-C--:B------:R-:W-:Y:S01]  /*1fcb0*/  FMUL.FTZ R78, R78, R44.reuse ;  /* 0x0000002c4e4e7220 */ /* 0x080fe20000410000 */
[----:B--2---:R-:W-:Y:S01]  /*1fcc0*/  HMMA.16816.F32.BF16 R104, R4, R12, R104 ;  /* 0x0000000c0468723c */ /* 0x004fe20000041868 */
[-C--:B------:R-:W-:Y:S02]  /*1fcd0*/  FMUL.FTZ R79, R79, R44.reuse ;  /* 0x0000002c4f4f7220 */ /* 0x080fe40000410000 */
[-C--:B------:R-:W-:Y:S02]  /*1fce0*/  FMUL.FTZ R74, R74, R44.reuse ;  /* 0x0000002c4a4a7220 */ /* 0x080fe40000410000 */
[----:B------:R-:W-:-:S02]  /*1fcf0*/  FMUL.FTZ R75, R75, R44 ;  /* 0x0000002c4b4b7220 */ /* 0x000fc40000410000 */
[-C--:B------:R-:W-:Y:S01]  /*1fd00*/  FMUL.FTZ R72, R72, R45.reuse ;  /* 0x0000002d48487220 */ /* 0x080fe20000410000 */
[C---:B------:R-:W-:Y:S01]  /*1fd10*/  HMMA.16816.F32.BF16 R100, R4.reuse, R14, R100 ;  /* 0x0000000e0464723c */ /* 0x040fe20000041864 */
[----:B------:R-:W2:Y:S01]  /*1fd20*/  LDSM.16.MT88.4 R12, [R217+0x10000] ;  /* 0x01000000d90c783b */ /* 0x000ea20000004200 */
[-C--:B------:R-:W-:Y:S02]  /*1fd30*/  FMUL.FTZ R73, R73, R45.reuse ;  /* 0x0000002d49497220 */ /* 0x080fe40000410000 */
[-C--:B------:R-:W-:Y:S02]  /*1fd40*/  FMUL.FTZ R70, R70, R44.reuse ;  /* 0x0000002c46467220 */ /* 0x080fe40000410000 */
[----:B------:R-:W-:Y:S02]  /*1fd50*/  FMUL.FTZ R71, R71, R44 ;  /* 0x0000002c47477220 */ /* 0x000fe40000410000 */
[----:B---3--:R-:W-:Y:S01]  /*1fd60*/  HMMA.16816.F32.BF16 R96, R4, R8, R96 ;  /* 0x000000080460723c */ /* 0x008fe20000041860 */
[----:B------:R-:W-:-:S02]  /*1fd70*/  FMUL.FTZ R68, R68, R45 ;  /* 0x0000002d44447220 */ /* 0x000fc40000410000 */
[----:B------:R-:W-:Y:S02]  /*1fd80*/  FMUL.FTZ R69, R69, R45 ;  /* 0x0000002d45457220 */ /* 0x000fe40000410000 */
[-CC-:B------:R-:W-:Y:S02]  /*1fd90*/  FFMA.FTZ R58, R26, R53.reuse, -R52.reuse ;  /* 0x000000351a3a7223 */ /* 0x180fe40000010834 */
[-CC-:B------:R-:W-:Y:S01]  /*1fda0*/  FFMA.FTZ R61, R25, R53.reuse, -R52.reuse ;  /* 0x00000035193d7223 */ /* 0x180fe20000010834 */
[----:B------:R-:W-:Y:S01]  /*1fdb0*/  HMMA.16816.F32.BF16 R92, R4, R10, R92 ;  /* 0x0000000a045c723c */ /* 0x000fe2000004185c */
[----:B------:R-:W3:Y:S01]  /*1fdc0*/  LDSM.16.MT88.4 R8, [R216+0x10000] ;  /* 0x01000000d808783b */ /* 0x000ee20000004200 */
[-CC-:B------:R-:W-:Y:S01]  /*1fdd0*/  FFMA.FTZ R60, R24, R53.reuse, -R52.reuse ;  /* 0x00000035183c7223 */ /* 0x180fe20000010834 */
[----:B------:R-:W-:Y:S01]  /*1fde0*/  MUFU.EX2 R58, R58 ;  /* 0x0000003a003a7308 */ /* 0x000fe20000000800 */
[-CC-:B------:R-:W-:Y:S01]  /*1fdf0*/  FFMA.FTZ R132, R31, R53.reuse, -R52.reuse ;  /* 0x000000351f847223 */ /* 0x180fe20000010834 */
[----:B------:R-:W-:Y:S01]  /*1fe00*/  LDSM.16.MT88.4 R24, [R220+0xc800] ;  /* 0x00c80000dc18783b */ /* 0x000fe20000004200 */
[----:B------:R-:W-:-:S02]  /*1fe10*/  FFMA.FTZ R133, R30, R53, -R52 ;  /* 0x000000351e857223 */ /* 0x000fc40000010834 */
[C---:B----4-:R-:W-:Y:S01]  /*1fe20*/  HMMA.16816.F32.BF16 R88, R4.reuse, R16, R88 ;  /* 0x000000100458723c */ /* 0x050fe20000041858 */
[-CC-:B------:R-:W-:Y:S02]  /*1fe30*/  FFMA.FTZ R134, R29, R53.reuse, -R52.reuse ;  /* 0x000000351d867223 */ /* 0x180fe40000010834 */
[----:B------:R-:W4:Y:S01]  /*1fe40*/  MUFU.EX2 R61, R61 ;  /* 0x0000003d003d7308 */ /* 0x000f220000000800 */
[-C--:B------:R-:W-:Y:S02]  /*1fe50*/  FFMA.FTZ R135, R28, R53.reuse, -R52 ;  /* 0x000000351c877223 */ /* 0x080fe40000010834 */
[----:B------:R-:W-:Y:S01]  /*1fe60*/  LDSM.16.MT88.4 R28, [R217+0x10800] ;  /* 0x01080000d91c783b */ /* 0x000fe20000004200 */
[-C--:B------:R-:W-:Y:S01]  /*1fe70*/  FFMA.FTZ R143, R154, R53.reuse, -R56 ;  /* 0x000000359a8f7223 */ /* 0x080fe20000010838 */
[----:B------:R-:W-:Y:S01]  /*1fe80*/  HMMA.16816.F32.BF16 R84, R4, R18, R84 ;  /* 0x000000120454723c */ /* 0x000fe20000041854 */
[-C--:B------:R-:W-:Y:S01]  /*1fe90*/  FFMA.FTZ R154, R50, R53.reuse, -R52 ;  /* 0x00000035329a7223 */ /* 0x080fe20000010834 */
[----:B------:R-:W5:Y:S01]  /*1fea0*/  LDSM.16.MT88.4 R16, [R217+0xc800] ;  /* 0x00c80000d910783b */ /* 0x000f620000004200 */
[----:B------:R-:W-:Y:S01]  /*1feb0*/  MUFU.EX2 R60, R60 ;  /* 0x0000003c003c7308 */ /* 0x000fe20000000800 */
[----:B------:R-:W-:-:S02]  /*1fec0*/  FFMA.FTZ R136, R136, R53, -R56 ;  /* 0x0000003588887223 */ /* 0x000fc40000010838 */
[-CC-:B------:R-:W-:Y:S01]  /*1fed0*/  FFMA.FTZ R139, R139, R53.reuse, -R56.reuse ;  /* 0x000000358b8b7223 */ /* 0x180fe20000010838 */
[----:B------:R-:W-:Y:S01]  /*1fee0*/  LDSM.16.MT88.4 R48, [R217+0x11000] ;  /* 0x01100000d930783b */ /* 0x000fe20000004200 */
[-C--:B------:R-:W-:Y:S01]  /*1fef0*/  FFMA.FTZ R140, R187, R53.reuse, -R56 ;  /* 0x00000035bb8c7223 */ /* 0x080fe20000010838 */
[C---:B--2---:R-:W-:Y:S01]  /*1ff00*/  HMMA.16816.F32.BF16 R80, R4.reuse, R12, R80 ;  /* 0x0000000c0450723c */ /* 0x044fe20000041850 */
[-CC-:B------:R-:W-:Y:S01]  /*1ff10*/  FFMA.FTZ R144, R144, R53.reuse, -R52.reuse ;  /* 0x0000003590907223 */ /* 0x180fe20000010834 */
[----:B------:R-:W2:Y:S01]  /*1ff20*/  MUFU.EX2 R132, R132 ;  /* 0x0000008400847308 */ /* 0x000ea20000000800 */
[-CC-:B------:R-:W-:Y:S02]  /*1ff30*/  FFMA.FTZ R151, R151, R53.reuse, -R52.reuse ;  /* 0x0000003597977223 */ /* 0x180fe40000010834 */
[-C--:B------:R-:W-:Y:S02]  /*1ff40*/  FFMA.FTZ R155, R155, R53.reuse, -R52 ;  /* 0x000000359b9b7223 */ /* 0x080fe40000010834 */
[-CC-:B------:R-:W-:Y:S01]  /*1ff50*/  FFMA.FTZ R156, R178, R53.reuse, -R56.reuse ;  /* 0x00000035b29c7223 */ /* 0x180fe20000010838 */
[----:B------:R-:W-:Y:S01]  /*1ff60*/  HMMA.16816.F32.BF16 R76, R4, R14, R76 ;  /* 0x0000000e044c723c */ /* 0x000fe2000004184c */
[----:B------:R-:W5:Y:S01]  /*1ff70*/  LDSM.16.MT88.4 R12, [R216+0xc800] ;  /* 0x00c80000d80c783b */ /* 0x000f620000004200 */
[----:B------:R-:W1:Y:S01]  /*1ff80*/  MUFU.EX2 R133, R133 ;  /* 0x0000008500857308 */ /* 0x000e620000000800 */
[----:B------:R-:W-:-:S02]  /*1ff90*/  FFMA.FTZ R158, R177, R53, -R56 ;  /* 0x00000035b19e7223 */ /* 0x000fc40000010838 */
[-CC-:B------:R-:W-:Y:S02]  /*1ffa0*/  FFMA.FTZ R159, R179, R53.reuse, -R56.reuse ;  /* 0x00000035b39f7223 */ /* 0x180fe40000010838 */
[-C--:B------:R-:W-:Y:S01]  /*1ffb0*/  FFMA.FTZ R165, R165, R53.reuse, -R56 ;  /* 0x00000035a5a57223 */ /* 0x080fe20000010838 */
[C---:B---3--:R-:W-:Y:S01]  /*1ffc0*/  HMMA.16816.F32.BF16 R72, R4.reuse, R8, R72 ;  /* 0x000000080448723c */ /* 0x048fe20000041848 */
[-CC-:B------:R-:W-:Y:S01]  /*1ffd0*/  FFMA.FTZ R166, R166, R53.reuse, -R52.reuse ;  /* 0x00000035a6a67223 */ /* 0x180fe20000010834 */
[----:B------:R-:W-:Y:S01]  /*1ffe0*/  MUFU.EX2 R134, R134 ;  /* 0x0000008600867308 */ /* 0x000fe20000000800 */
[-CC-:B------:R-:W-:Y:S02]  /*1fff0*/  FFMA.FTZ R171, R174, R53.reuse, -R52.reuse ;  /* 0x00000035aeab7223 */ /* 0x180fe40000010834 */
[-CC-:B------:R-:W-:Y:S02]  /*20000*/  FFMA.FTZ R170, R176, R53.reuse, -R52.reuse ;  /* 0x00000035b0aa7223 */ /* 0x180fe40000010834 */
[-C--:B------:R-:W-:Y:S01]  /*20010*/  FFMA.FTZ R174, R175, R53.reuse, -R52 ;  /* 0x00000035afae7223 */ /* 0x080fe20000010834 */
[----:B------:R-:W-:Y:S01]  /*20020*/  HMMA.16816.F32.BF16 R68, R4, R10, R68 ;  /* 0x0000000a0444723c */ /* 0x000fe20000041844 */
[----:B------:R-:W3:Y:S01]  /*20030*/  LDSM.16.MT88.4 R8, [R220+0x10800] ;  /* 0x01080000dc08783b */ /* 0x000ee20000004200 */
[----:B------:R-:W-:Y:S01]  /*20040*/  MUFU.EX2 R135, R135 ;  /* 0x0000008700877308 */ /* 0x000fe20000000800 */
[----:B------:R-:W-:-:S02]  /*20050*/  FFMA.FTZ R173, R173, R53, -R56 ;  /* 0x00000035adad7223 */ /* 0x000fc40000010838 */
[-CC-:B------:R-:W-:Y:S02]  /*20060*/  FFMA.FTZ R172, R172, R53.reuse, -R56.reuse ;  /* 0x00000035acac7223 */ /* 0x180fe40000010838 */
[----:B-1----:R-:W-:Y:S01]  /*20070*/  F2FP.BF16.PACK_AB R4, R67, R64 ;  /* 0x000000404304723e */ /* 0x002fe200000010ff */
[-C--:B------:R-:W-:Y:S01]  /*20080*/  FFMA.FTZ R167, R167, R53.reuse, -R56 ;  /* 0x00000035a7a77223 */ /* 0x080fe20000010838 */
[----:B----4-:R-:W-:Y:S01]  /*20090*/  F2FP.BF16.PACK_AB R5, R61, R58 ;  /* 0x0000003a3d05723e */ /* 0x010fe200000010ff */
[----:B------:R-:W1:Y:S01]  /*200a0*/  MUFU.EX2 R136, R136 ;  /* 0x0000008800887308 */ /* 0x000e620000000800 */
[----:B------:R-:W-:Y:S01]  /*200b0*/  F2FP.BF16.PACK_AB R6, R65, R66 ;  /* 0x000000424106723e */ /* 0x000fe200000010ff */
[-C--:B------:R-:W-:Y:S01]  /*200c0*/  FFMA.FTZ R162, R162, R53.reuse, -R52 ;  /* 0x00000035a2a27223 */ /* 0x080fe20000010834 */
[----:B--2---:R-:W-:Y:S01]  /*200d0*/  F2FP.BF16.PACK_AB R7, R132, R60 ;  /* 0x0000003c8407723e */ /* 0x004fe200000010ff */
[-CC-:B------:R-:W-:Y:S02]  /*200e0*/  FFMA.FTZ R161, R161, R53.reuse, -R56.reuse ;  /* 0x00000035a1a17223 */ /* 0x180fe40000010838 */
[----:B------:R-:W-:-:S02]  /*200f0*/  FFMA.FTZ R160, R160, R53, -R56 ;  /* 0x00000035a0a07223 */ /* 0x000fc40000010838 */
[----:B------:R-:W2:Y:S01]  /*20100*/  MUFU.EX2 R139, R139 ;  /* 0x0000008b008b7308 */ /* 0x000ea20000000800 */
[-CC-:B------:R-:W-:Y:S01]  /*20110*/  FFMA.FTZ R157, R157, R53.reuse, -R56.reuse ;  /* 0x000000359d9d7223 */ /* 0x180fe20000010838 */
[C---:B------:R-:W-:Y:S01]  /*20120*/  HMMA.16816.F32.BF16 R120, R4.reuse, R20, R120 ;  /* 0x000000140478723c */ /* 0x040fe20000041878 */
[-C--:B------:R-:W-:Y:S02]  /*20130*/  FFMA.FTZ R153, R153, R53.reuse, -R56 ;  /* 0x0000003599997223 */ /* 0x080fe40000010838 */
[-CC-:B------:R-:W-:Y:S02]  /*20140*/  FFMA.FTZ R152, R152, R53.reuse, -R52.reuse ;  /* 0x0000003598987223 */ /* 0x180fe40000010834 */
[-CC-:B------:R-:W-:Y:S01]  /*20150*/  FFMA.FTZ R150, R150, R53.reuse, -R52.reuse ;  /* 0x0000003596967223 */ /* 0x180fe20000010834 */
[----:B------:R-:W-:Y:S01]  /*20160*/  MUFU.EX2 R140, R140 ;  /* 0x0000008c008c7308 */ /* 0x000fe20000000800 */
[-CC-:B------:R-:W-:Y:S01]  /*20170*/  FFMA.FTZ R149, R149, R53.reuse, -R52.reuse ;  /* 0x0000003595957223 */ /* 0x180fe20000010834 */
[----:B------:R-:W-:Y:S01]  /*20180*/  HMMA.16816.F32.BF16 R116, R4, R22, R116 ;  /* 0x000000160474723c */ /* 0x000fe20000041874 */
[----:B------:R-:W4:Y:S01]  /*20190*/  LDSM.16.MT88.4 R20, [R216+0x10800] ;  /* 0x01080000d814783b */ /* 0x000f220000004200 */
[----:B------:R-:W-:-:S02]  /*201a0*/  FFMA.FTZ R148, R148, R53, -R52 ;  /* 0x0000003594947223 */ /* 0x000fc40000010834 */
[-CC-:B------:R-:W-:Y:S02]  /*201b0*/  FFMA.FTZ R147, R147, R53.reuse, -R56.reuse ;  /* 0x0000003593937223 */ /* 0x180fe40000010838 */
[----:B------:R-:W1:Y:S01]  /*201c0*/  MUFU.EX2 R143, R143 ;  /* 0x0000008f008f7308 */ /* 0x000e620000000800 */
        /* <DEDUP_REMOVED lines=11> */
[----:B------:R-:W-:Y:S01]  /*20280*/  MUFU.EX2 R151, R151 ;  /* 0x0000009700977308 */ /* 0x000fe20000000800 */
        /* <DEDUP_REMOVED lines=13> */
[C---:B---3--:R-:W-:Y:S01]  /*20360*/  HMMA.16816.F32.BF16 R96, R4.reuse, R8, R96 ;  /* 0x000000080460723c */ /* 0x048fe20000041860 */
[----:B------:R-:W-:Y:S02]  /*20370*/  FADD.FTZ R67, R67, R43 ;  /* 0x0000002b43437221 */ /* 0x000fe40000010000 */
[----:B------:R-:W-:Y:S02]  /*20380*/  FADD.FTZ R61, R60, R61 ;  /* 0x0000003d3c3d7221 */ /* 0x000fe40000010000 */
[----:B------:R-:W-:Y:S01]  /*20390*/  FADD.FTZ R67, R66, R67 ;  /* 0x0000004342437221 */ /* 0x000fe20000010000 */
[----:B------:R-:W3:Y:S01]  /*203a0*/  MUFU.EX2 R156, R156 ;  /* 0x0000009c009c7308 */ /* 0x000ee20000000800 */
[----:B------:R-:W-:Y:S01]  /*203b0*/  FADD.FTZ R132, R132, R61 ;  /* 0x0000003d84847221 */ /* 0x000fe20000010000 */
[----:B------:R-:W-:Y:S01]  /*203c0*/  HMMA.16816.F32.BF16 R92, R4, R10, R92 ;  /* 0x0000000a045c723c */ /* 0x000fe2000004185c */
[----:B------:R-:W2:Y:S01]  /*203d0*/  LDSM.16.MT88.4 R8, [R216+0xd000] ;  /* 0x00d00000d808783b */ /* 0x000ea20000004200 */
[----:B------:R-:W-:-:S02]  /*203e0*/  FADD.FTZ R65, R65, R67 ;  /* 0x0000004341417221 */ /* 0x000fc40000010000 */
[----:B------:R-:W-:Y:S02]  /*203f0*/  FADD.FTZ R132, R133, R132 ;  /* 0x0000008485847221 */ /* 0x000fe40000010000 */
[----:B------:R-:W2:Y:S01]  /*20400*/  MUFU.EX2 R158, R158 ;  /* 0x0000009e009e7308 */ /* 0x000ea20000000800 */
[----:B-1----:R-:W-:Y:S01]  /*20410*/  FADD.FTZ R65, R136, R65 ;  /* 0x0000004188417221 */ /* 0x002fe20000010000 */
[C---:B------:R-:W-:Y:S06]  /*20420*/  HMMA.16816.F32.BF16 R88, R4.reuse, R36, R88 ;  /* 0x000000240458723c */ /* 0x040fec0000041858 */
[----:B------:R-:W-:Y:S02]  /*20430*/  MUFU.EX2 R159, R159 ;  /* 0x0000009f009f7308 */ /* 0x000fe40000000800 */
[C---:B------:R-:W-:Y:S01]  /*20440*/  HMMA.16816.F32.BF16 R84, R4.reuse, R38, R84 ;  /* 0x000000260454723c */ /* 0x040fe20000041854 */
[----:B------:R-:W1:Y:S05]  /*20450*/  LDSM.16.MT88.4 R36, [R218+0x11000] ;  /* 0x01100000da24783b */ /* 0x000e6a0000004200 */
[----:B------:R-:W1:Y:S02]  /*20460*/  MUFU.EX2 R165, R165 ;  /* 0x000000a500a57308 */ /* 0x000e640000000800 */
        /* <DEDUP_REMOVED lines=8> */
[----:B------:R-:W1:Y:S05]  /*204f0*/  LDSM.16.MT88.4 R24, [R220+0xd000] ;  /* 0x00d00000dc18783b */ /* 0x000e6a0000004200 */
[----:B------:R-:W-:Y:S02]  /*20500*/  MUFU.EX2 R174, R174 ;  /* 0x000000ae00ae7308 */ /* 0x000fe40000000800 */
[C---:B----4-:R-:W-:Y:S06]  /*20510*/  HMMA.16816.F32.BF16 R72, R4.reuse, R20, R72 ;  /* 0x000000140448723c */ /* 0x050fec0000041848 */
[----:B------:R-:W4:Y:S02]  /*20520*/  MUFU.EX2 R173, R173 ;  /* 0x000000ad00ad7308 */ /* 0x000f240000000800 */
[----:B------:R-:W-:Y:S01]  /*20530*/  HMMA.16816.F32.BF16 R68, R4, R22, R68 ;  /* 0x000000160444723c */ /* 0x000fe20000041844 */
[----:B------:R-:W1:Y:S05]  /*20540*/  LDSM.16.MT88.4 R20, [R220+0x11000] ;  /* 0x01100000dc14783b */ /* 0x000e6a0000004200 */
[----:B------:R-:W1:Y:S01]  /*20550*/  MUFU.EX2 R172, R172 ;  /* 0x000000ac00ac7308 */ /* 0x000e620000000800 */
[C---:B--2---:R-:W-:Y:S01]  /*20560*/  F2FP.BF16.PACK_AB R4, R139.reuse, R136 ;  /* 0x000000888b04723e */ /* 0x044fe200000010ff */
[----:B------:R-:W-:Y:S01]  /*20570*/  FADD.FTZ R139, R139, R65 ;  /* 0x000000418b8b7221 */ /* 0x000fe20000010000 */
[C---:B------:R-:W-:Y:S01]  /*20580*/  F2FP.BF16.PACK_AB R5, R134.reuse, R133 ;  /* 0x000000858605723e */ /* 0x040fe200000010ff */
[----:B------:R-:W-:Y:S01]  /*20590*/  FADD.FTZ R134, R134, R132 ;  /* 0x0000008486867221 */ /* 0x000fe20000010000 */
[----:B------:R-:W-:Y:S01]  /*205a0*/  F2FP.BF16.PACK_AB R6, R143, R140 ;  /* 0x0000008c8f06723e */ /* 0x000fe200000010ff */
[----:B------:R-:W-:Y:S01]  /*205b0*/  FADD.FTZ R139, R140, R139 ;  /* 0x0000008b8c8b7221 */ /* 0x000fe20000010000 */
[C---:B-----5:R-:W-:Y:S01]  /*205c0*/  F2FP.BF16.PACK_AB R7, R144.reuse, R135 ;  /* 0x000000879007723e */ /* 0x060fe200000010ff */
[----:B------:R-:W-:Y:S01]  /*205d0*/  MUFU.EX2 R167, R167 ;  /* 0x000000a700a77308 */ /* 0x000fe20000000800 */
[----:B------:R-:W-:Y:S01]  /*205e0*/  FADD.FTZ R134, R135, R134 ;  /* 0x0000008687867221 */ /* 0x000fe20000010000 */
[----:B------:R-:W-:Y:S01]  /*205f0*/  MOV R132, R41 ;  /* 0x0000002900847202 */ /* 0x000fe20000000f00 */
[----:B------:R-:W-:Y:S01]  /*20600*/  FADD.FTZ R143, R143, R139 ;  /* 0x0000008b8f8f7221 */ /* 0x000fe20000010000 */
[----:B------:R-:W-:Y:S01]  /*20610*/  MOV R133, R42 ;  /* 0x0000002a00857202 */ /* 0x000fe20000000f00 */
[----:B------:R-:W-:Y:S01]  /*20620*/  FADD.FTZ R144, R144, R134 ;  /* 0x0000008690907221 */ /* 0x000fe20000010000 */
[----:B------:R-:W-:Y:S01]  /*20630*/  HMMA.16816.F32.BF16 R120, R4, R16, R120 ;  /* 0x000000100478723c */ /* 0x000fe20000041878 */
[----:B---3--:R-:W-:Y:S01]  /*20640*/  FADD.FTZ R143, R156, R143 ;  /* 0x0000008f9c8f7221 */ /* 0x008fe20000010000 */
[----:B------:R-:W-:Y:S01]  /*20650*/  MUFU.EX2 R162, R162 ;  /* 0x000000a200a27308 */ /* 0x000fe20000000800 */
[----:B------:R-:W-:-:S05]  /*20660*/  FADD.FTZ R144, R151, R144 ;  /* 0x0000009097907221 */ /* 0x000fca0000010000 */
[C---:B------:R-:W-:Y:S01]  /*20670*/  HMMA.16816.F32.BF16 R116, R4.reuse, R18, R116 ;  /* 0x000000120474723c */ /* 0x040fe20000041874 */
[----:B------:R-:W2:Y:S01]  /*20680*/  LDSM.16.MT88.4 R16, [R218+0xd800] ;  /* 0x00d80000da10783b */ /* 0x000ea20000004200 */
[----:B------:R-:W-:Y:S06]  /*20690*/  MUFU.EX2 R161, R161 ;  /* 0x000000a100a17308 */ /* 0x000fec0000000800 */
[C---:B------:R-:W-:Y:S02]  /*206a0*/  HMMA.16816.F32.BF16 R112, R4.reuse, R12, R112 ;  /* 0x0000000c0470723c */ /* 0x040fe40000041870 */
[----:B------:R-:W-:Y:S06]  /*206b0*/  MUFU.EX2 R160, R160 ;  /* 0x000000a000a07308 */ /* 0x000fec0000000800 */
[C---:B------:R-:W-:Y:S01]  /*206c0*/  HMMA.16816.F32.BF16 R108, R4.reuse, R14, R108 ;  /* 0x0000000e046c723c */ /* 0x040fe2000004186c */
[----:B------:R-:W3:Y:S01]  /*206d0*/  LDSM.16.MT88.4 R12, [R217+0xd800] ;  /* 0x00d80000d90c783b */ /* 0x000ee20000004200 */
        /* <DEDUP_REMOVED lines=24> */
[----:B------:R-:W1:Y:S07]  /*20860*/  LDSM.16.MT88.4 R36, [R217+0x11800] ;  /* 0x01180000d924783b */ /* 0x000e6e0000004200 */
        /* <DEDUP_REMOVED lines=14> */
[----:B----4-:R-:W-:Y:S02]  /*20950*/  FADD.FTZ R165, R173, R165 ;  /* 0x000000a5ada57221 */ /* 0x010fe40000010000 */
[----:B------:R-:W-:-:S05]  /*20960*/  FADD.FTZ R166, R170, R166 ;  /* 0x000000a6aaa67221 */ /* 0x000fca0000010000 */
        /* <DEDUP_REMOVED lines=14> */
[----:B------:R-:W5:Y:S04]  /*20a50*/  LDSM.16.MT88.4 R24, [R220+0xe000] ;  /* 0x00e00000dc18783b */ /* 0x000f680000004200 */
        /* <DEDUP_REMOVED lines=14> */
[----:B------:R-:W4:Y:S06]  /*20b40*/  LDSM.16.MT88.4 R28, [R218+0x12000] ;  /* 0x01200000da1c783b */ /* 0x000f2c0000004200 */
        /* <DEDUP_REMOVED lines=152> */
.L_x_3493:
[----:B------:R-:W-:-:S13]  /*214d0*/  ISETP.GE.AND P0, PT, R242, 0x1, PT ;  /* 0x00000001f200780c */ /* 0x000fda0003f06270 */
[----:B------:R-:W-:Y:S05]  /*214e0*/  @!P0 BRA `(.L_x_3502) ;  /* 0x00005ac000008947 */ /* 0x000fea0003800000 */
[----:B------:R-:W-:Y:S02]  /*214f0*/  MOV R2, R132 ;  /* 0x0000008400027202 */ /* 0x000fe40000000f00 */
[----:B------:R-:W-:Y:S02]  /*21500*/  MOV R3, R133 ;  /* 0x0000008500037202 */ /* 0x000fe40000000f00 */
.L_x_3511:
        /* <DEDUP_REMOVED lines=13> */
[C---:B------:R-:W-:Y:S02]  /*215e0*/  IADD3 R4, R12.reuse, -0x80, RZ ;  /* 0xffffff800c047810 */ /* 0x040fe40007ffe0ff */
[----:B------:R-:W-:Y:S02]  /*215f0*/  IABS R7, R12 ;  /* 0x0000000c00077213 */ /* 0x000fe40000000000 */
        /* <DEDUP_REMOVED lines=38> */
[----:B------:R-:W-:Y:S02]  /*21860*/  LEA R12, P0, R10, R240, 0x2 ;  /* 0x000000f00a0c7211 */ /* 0x000fe400078010ff */
[-C--:B------:R-:W-:Y:S01]  /*21870*/  LEA.HI.X.SX32 R5, R6, R241.reuse, 0x2, P1 ;  /* 0x000000f106057211 */ /* 0x080fe200008f16ff */
[C---:B------:R-:W-:Y:S01]  /*21880*/  IMAD.IADD R6, R10.reuse, 0x1, -R6 ;  /* 0x000000010a067824 */ /* 0x040fe200078e0a06 */
[----:B------:R-:W-:Y:S03]  /*21890*/  LEA.HI.X.SX32 R13, R10, R241, 0x2, P0 ;  /* 0x000000f10a0d7211 */ /* 0x000fe600000f16ff */
[----:B------:R-:W-:Y:S01]  /*218a0*/  IMAD R11, R11, R6, -0x80 ;  /* 0xffffff800b0b7424 */ /* 0x000fe200078e0206 */
[----:B------:R1:W3:Y:S04]  /*218b0*/  LD.E R4, [R4.64] ;  /* 0x0000000404047980 */ /* 0x0002e8000c101900 */
[----:B------:R-:W-:Y:S01]  /*218c0*/  SHF.R.S32.HI R7, RZ, 0x1f, R11 ;  /* 0x0000001fff077819 */ /* 0x000fe2000001140b */
[----:B-1----:R1:W3:Y:S04]  /*218d0*/  LD.E R5, [R12.64] ;  /* 0x000000040c057980 */ /* 0x0022e8000c101900 */
[----:B-1----:R-:W4:Y:S01]  /*218e0*/  LD.E.64 R12, [R132.64+0x28] ;  /* 0x00002804840c7980 */ /* 0x002f22000c101b00 */
[-C--:B--2---:R-:W-:Y:S02]  /*218f0*/  IMAD R6, R9, R11.reuse, RZ ;  /* 0x0000000b09067224 */ /* 0x084fe400078e02ff */
[C---:B------:R-:W-:Y:S04]  /*21900*/  IMAD.WIDE.U32 R10, R8.reuse, R11, RZ ;  /* 0x0000000b080a7225 */ /* 0x040fe800078e00ff */
[----:B------:R-:W-:Y:S04]  /*21910*/  IMAD R6, R8, R7, R6 ;  /* 0x0000000708067224 */ /* 0x000fe800078e0206 */
[----:B------:R-:W-:Y:S02]  /*21920*/  IMAD.IADD R11, R11, 0x1, R6 ;  /* 0x000000010b0b7824 */ /* 0x000fe400078e0206 */
[----:B---3--:R-:W-:Y:S05]  /*21930*/  IMAD.IADD R4, R4, 0x1, -R5 ;  /* 0x0000000104047824 */ /* 0x008fea00078e0a05 */
[----:B------:R-:W-:Y:S01]  /*21940*/  SHF.R.S32.HI R6, RZ, 0x1f, R4 ;  /* 0x0000001fff067819 */ /* 0x000fe20000011404 */
[----:B----4-:R-:W-:Y:S02]  /*21950*/  IMAD R5, R13, R4, RZ ;  /* 0x000000040d057224 */ /* 0x010fe400078e02ff */
[----:B------:R-:W-:Y:S04]  /*21960*/  IMAD.WIDE.U32 R10, R4, R12, R10 ;  /* 0x0000000c040a7225 */ /* 0x000fe800078e000a */
[----:B------:R-:W-:Y:S04]  /*21970*/  IMAD R5, R12, R6, R5 ;  /* 0x000000060c057224 */ /* 0x000fe800078e0205 */
[----:B------:R-:W-:Y:S01]  /*21980*/  IMAD.IADD R5, R11, 0x1, R5 ;  /* 0x000000010b057824 */ /* 0x000fe200078e0205 */
[----:B------:R-:W-:-:S05]  /*21990*/  BRA `(.L_x_3505) ;  /* 0x0000004000007947 */ /* 0x000fca0003800000 */
.L_x_3504:
[----:B------:R-:W-:Y:S02]  /*219a0*/  ULDC.64 UR4, c[0x0][0x118] ;  /* 0x0000460000047ab9 */ /* 0x000fe40000000a00 */
[----:B------:R-:W2:Y:S02]  /*219b0*/  LD.E R10, [R132.64+0x40] ;  /* 0x00004004840a7980 */ /* 0x000ea4000c101900 */
[----:B--2---:R-:W-:Y:S04]  /*219c0*/  LEA R10, -R10, RZ, 0x7 ;  /* 0x000000ff0a0a7211 */ /* 0x004fe800078e39ff */
[----:B------:R-:W-:Y:S02]  /*219d0*/  SHF.R.S32.HI R5, RZ, 0x1f, R10 ;  /* 0x0000001fff057819 */ /* 0x000fe4000001140a */
.L_x_3505:
[----:B------:R-:W-:Y:S05]  /*219e0*/  BSYNC B0 ;  /* 0x0000000000007941 */ /* 0x000fea0003800000 */
.L_x_3503:
[C---:B------:R-:W-:Y:S01]  /*219f0*/  LOP3.LUT P3, RZ, R243.reuse, 0x1, RZ, 0xc0, !PT ;  /* 0x00000001f3ff7812 */ /* 0x040fe2000786c0ff */
[----:B------:R-:W-:Y:S01]  /*21a00*/  ULDC.64 UR4, c[0x0][0x118] ;  /* 0x0000460000047ab9 */ /* 0x000fe20000000a00 */
[C---:B------:R-:W-:Y:S01]  /*21a10*/  LEA R246, P1, R10.reuse, R138, 0x1 ;  /* 0x0000008a0af67211 */ /* 0x040fe200078208ff */
[----:B------:R-:W-:Y:S01]  /*21a20*/  BSSY B1, `(.L_x_3506) ;  /* 0x0000299000017945 */ /* 0x000fe20003800000 */
[----:B------:R-:W-:Y:S02]  /*21a30*/  LOP3.LUT P2, RZ, R243, 0x2, RZ, 0xc0, !PT ;  /* 0x00000002f3ff7812 */ /* 0x000fe4000784c0ff */
[C---:B------:R-:W-:Y:S02]  /*21a40*/  LEA.HI.X R247, R10.reuse, R137, R5, 0x1, P1 ;  /* 0x000000890af77211 */ /* 0x040fe400008f0c05 */
[-C--:B------:R-:W-:Y:S04]  /*21a50*/  IADD3 R4, P0, R10, R227.reuse, RZ ;  /* 0x000000e30a047210 */ /* 0x080fe80007f1e0ff */
[----:B------:R-:W-:Y:S01]  /*21a60*/  IADD3.X R6, R5, R228, RZ, P0, !PT ;  /* 0x000000e405067210 */ /* 0x000fe200007fe4ff */
[----:B------:R-:W-:Y:S01]  /*21a70*/  @!PT LDS RZ, [RZ] ;  /* 0x00000000fffff984 */ /* 0x000fe20000000800 */
[----:B------:R-:W-:Y:S01]  /*21a80*/  @!PT LDS RZ, [RZ] ;  /* 0x00000000fffff984 */ /* 0x000fe20000000800 */
[----:B------:R-:W-:Y:S01]  /*21a90*/  @!PT LDS RZ, [RZ] ;  /* 0x00000000fffff984 */ /* 0x000fe20000000800 */
[----:B------:R1:W-:Y:S01]  /*21aa0*/  @P3 LDGSTS.E.BYPASS.LTC128B.128 [R239+0xc000], [R246.64] ;  /* 0x0c000000f6ef3fae */ /* 0x0003e2000b901d44 */
[CC--:B------:R-:W-:Y:S02]  /*21ab0*/  @P3 LEA R18, P4, R4.reuse, R138.reuse, 0x1 ;  /* 0x0000008a04123211 */ /* 0x0c0fe400078808ff */
[C---:B------:R-:W-:Y:S02]  /*21ac0*/  IADD3 R5, P1, R4.reuse, R227, RZ ;  /* 0x000000e304057210 */ /* 0x040fe40007f3e0ff */
[CCC-:B------:R-:W-:Y:S01]  /*21ad0*/  @P3 LEA.HI.X R19, R4.reuse, R137.reuse, R6.reuse, 0x1, P4 ;  /* 0x0000008904133211 */ /* 0x1c0fe200020f0c06 */
[----:B------:R-:W-:Y:S01]  /*21ae0*/  @!P3 STS.128 [R239+0xc000], RZ ;  /* 0x00c000ffef00b388 */ /* 0x000fe20000000c00 */
[CC--:B------:R-:W-:Y:S02]  /*21af0*/  @P2 LEA R12, P0, R4.reuse, R138.reuse, 0x1 ;  /* 0x0000008a040c2211 */ /* 0x0c0fe400078008ff */
[C---:B------:R-:W-:Y:S02]  /*21b00*/  @P3 LEA R16, P4, R5.reuse, R138, 0x1 ;  /* 0x0000008a05103211 */ /* 0x040fe400078808ff */
[-C--:B------:R-:W-:Y:S01]  /*21b10*/  @P2 LEA.HI.X R13, R4, R137.reuse, R6, 0x1, P0 ;  /* 0x00000089040d2211 */ /* 0x080fe200000f0c06 */
[----:B------:R-:W-:Y:S01]  /*21b20*/  @!PT LDS RZ, [RZ] ;  /* 0x00000000fffff984 */ /* 0x000fe20000000800 */
[----:B------:R-:W-:Y:S01]  /*21b30*/  @!PT LDS RZ, [RZ] ;  /* 0x00000000fffff984 */ /* 0x000fe20000000800 */
[----:B------:R-:W-:Y:S01]  /*21b40*/  @!PT LDS RZ, [RZ] ;  /* 0x00000000fffff984 */ /* 0x000fe20000000800 */
[----:B------:R1:W-:Y:S01]  /*21b50*/  @P2 LDGSTS.E.BYPASS.LTC128B.128 [R239+0x10000], [R246.64+0x80] ;  /* 0x10000080f6ef2fae */ /* 0x0003e2000b901d44 */
[----:B------:R-:W-:Y:S02]  /*21b60*/  IADD3.X R6, R6, R228, RZ, P1, !PT ;  /* 0x000000e406067210 */ /* 0x000fe40000ffe4ff */
[CC--:B------:R-:W-:Y:S02]  /*21b70*/  @P2 LEA R10, P0, R5.reuse, R138.reuse, 0x1 ;  /* 0x0000008a050a2211 */ /* 0x0c0fe400078008ff */
        /* <DEDUP_REMOVED lines=8> */
[----:B------:R-:W-:Y:S02]  /*21c00*/  @P3 LEA R14, P4, R4, R138, 0x1 ;  /* 0x0000008a040e3211 */ /* 0x000fe400078808ff */
[----:B------:R-:W-:Y:S02]  /*21c10*/  IADD3.X R6, R6, R228, RZ, P1, !PT ;  /* 0x000000e406067210 */ /* 0x000fe40000ffe4ff */
[CC--:B------:R-:W-:Y:S01]  /*21c20*/  @P2 LEA R8, P0, R4.reuse, R138.reuse, 0x1 ;  /* 0x0000008a04082211 */ /* 0x0c0fe200078008ff */
        /* <DEDUP_REMOVED lines=8> */
[C---:B------:R-:W-:Y:S02]  /*21cb0*/  @P3 LEA R22, P4, R5.reuse, R138, 0x1 ;  /* 0x0000008a05163211 */ /* 0x040fe400078808ff */
[----:B------:R-:W-:Y:S01]  /*21cc0*/  IADD3.X R6, R6, R228, RZ, P1, !PT ;  /* 0x000000e406067210 */ /* 0x000fe20000ffe4ff */
[----:B------:R-:W-:Y:S01]  /*21cd0*/  @!P2 STS.128 [R239+0x10800], RZ ;  /* 0x010800ffef00a388 */ /* 0x000fe20000000c00 */
[CC--:B------:R-:W-:Y:S02]  /*21ce0*/  @P2 LEA R20, P0, R5.reuse, R138.reuse, 0x1 ;  /* 0x0000008a05142211 */ /* 0x0c0fe400078008ff */
[CCC-:B------:R-:W-:Y:S02]  /*21cf0*/  @P3 LEA.HI.X R23, R5.reuse, R137.reuse, R6.reuse, 0x1, P4 ;  /* 0x0000008905173211 */ /* 0x1c0fe400020f0c06 */
[C---:B------:R-:W-:Y:S01]  /*21d00*/  @P2 LEA.HI.X R21, R5.reuse, R137, R6, 0x1, P0 ;  /* 0x0000008905152211 */ /* 0x040fe200000f0c06 */
[----:B------:R-:W-:Y:S01]  /*21d10*/  @!PT LDS RZ, [RZ] ;  /* 0x00000000fffff984 */ /* 0x000fe20000000800 */
[----:B------:R-:W-:Y:S01]  /*21d20*/  @!PT LDS RZ, [RZ] ;  /* 0x00000000fffff984 */ /* 0x000fe20000000800 */
[----:B------:R-:W-:Y:S01]  /*21d30*/  @!PT LDS RZ, [RZ] ;  /* 0x00000000fffff984 */ /* 0x000fe20000000800 */
[----:B------:R4:W-:Y:S01]  /*21d40*/  @P3 LDGSTS.E.BYPASS.LTC128B.128 [R239+0xd000], [R16.64] ;  /* 0x0d00000010ef3fae */ /* 0x0009e2000b901d44 */
[----:B------:R-:W-:Y:S04]  /*21d50*/  IADD3 R4, P1, R5, R227, RZ ;  /* 0x000000e305047210 */ /* 0x000fe80007f3e0ff */
[----:B------:R-:W-:Y:S01]  /*21d60*/  @P3 LEA R26, P4, R4, R138, 0x1 ;  /* 0x0000008a041a3211 */ /* 0x000fe200078808ff */
[----:B------:R-:W-:Y:S01]  /*21d70*/  @!P3 STS.128 [R239+0xd000], RZ ;  /* 0x00d000ffef00b388 */ /* 0x000fe20000000c00 */
[----:B------:R-:W-:Y:S02]  /*21d80*/  IADD3.X R6, R6, R228, RZ, P1, !PT ;  /* 0x000000e406067210 */ /* 0x000fe40000ffe4ff */
[CC--:B------:R-:W-:Y:S02]  /*21d90*/  @P2 LEA R24, P0, R4.reuse, R138.reuse, 0x1 ;  /* 0x0000008a04182211 */ /* 0x0c0fe400078008ff */
        /* <DEDUP_REMOVED lines=8> */
[C---:B------:R-:W-:Y:S02]  /*21e20*/  @P3 LEA R30, P5, R7.reuse, R138, 0x1 ;  /* 0x0000008a071e3211 */ /* 0x040fe400078a08ff */
[----:B------:R-:W-:Y:S02]  /*21e30*/  IADD3.X R6, R6, R228, RZ, P1, !PT ;  /* 0x000000e406067210 */ /* 0x000fe40000ffe4ff */
[CC--:B--2---:R-:W-:Y:S01]  /*21e40*/  @P2 LEA R18, P1, R7.reuse, R138.reuse, 0x1 ;  /* 0x0000008a07122211 */ /* 0x0c4fe200078208ff */
        /* <DEDUP_REMOVED lines=8> */
[C---:B------:R-:W-:Y:S02]  /*21ed0*/  @P3 LEA R28, P4, R5.reuse, R138, 0x1 ;  /* 0x0000008a051c3211 */ /* 0x040fe400078808ff */
[----:B------:R-:W-:Y:S01]  /*21ee0*/  IADD3.X R4, R6, R228, RZ, P0, !PT ;  /* 0x000000e406047210 */ /* 0x000fe200007fe4ff */
        /* <DEDUP_REMOVED lines=231> */
[C---:B-----5:R-:W-:Y:S07]  /*22d60*/  HMMA.16816.F32.BF16 R12, R192.reuse, R136, R12 ;  /* 0x00000088c00c723c */ /* 0x060fee000004180c */
[----:B------:R-:W-:Y:S01]  /*22d70*/  MOV R137, R247 ;  /* 0x000000f700897202 */ /* 0x000fe20000000f00 */
[-C--:B----4-:R-:W-:Y:S01]  /*22d80*/  FMUL.FTZ R4, R4, R134.reuse ;  /* 0x0000008604047220 */ /* 0x090fe20000410000 */
[C---:B------:R-:W-:Y:S03]  /*22d90*/  HMMA.16816.F32.BF16 R16, R192.reuse, R138, R16 ;  /* 0x0000008ac010723c */ /* 0x040fe60000041810 */
[----:B------:R-:W1:Y:S01]  /*22da0*/  MUFU.TANH R140, R4 ;  /* 0x00000004008c7308 */ /* 0x000e620000002400 */
[-C--:B------:R-:W-:Y:S02]  /*22db0*/  FMUL.FTZ R5, R5, R134.reuse ;  /* 0x0000008605057220 */ /* 0x080fe40000410000 */
[----:B------:R-:W-:Y:S01]  /*22dc0*/  FMUL.FTZ R6, R6, R134 ;  /* 0x0000008606067220 */ /* 0x000fe20000410000 */
[----:B------:R-:W-:Y:S01]  /*22dd0*/  MOV R138, R246 ;  /* 0x000000f6008a7202 */ /* 0x000fe20000000f00 */
        /* <DEDUP_REMOVED lines=8> */
[----:B------:R-:W3:Y:S10]  /*22e60*/  MUFU.TANH R142, R6 ;  /* 0x00000006008e7308 */ /* 0x000ef40000002400 */
[----:B------:R4:W1:Y:S10]  /*22e70*/  MUFU.TANH R143, R7 ;  /* 0x00000007008f7308 */ /* 0x0008740000002400 */
[----:B------:R-:W1:Y:S10]  /*22e80*/  MUFU.TANH R144, R8 ;  /* 0x0000000800907308 */ /* 0x000e740000002400 */
[----:B------:R-:W1:Y:S01]  /*22e90*/  MUFU.TANH R145, R9 ;  /* 0x0000000900917308 */ /* 0x000e620000002400 */
[----:B----4-:R-:W4:Y:S09]  /*22ea0*/  LDSM.16.M88.4 R4, [R208+0x5000] ;  /* 0x00500000d004783b */ /* 0x010f320000000200 */
[----:B------:R-:W1:Y:S10]  /*22eb0*/  MUFU.TANH R146, R10 ;  /* 0x0000000a00927308 */ /* 0x000e740000002400 */
[----:B------:R5:W1:Y:S10]  /*22ec0*/  MUFU.TANH R147, R11 ;  /* 0x0000000b00937308 */ /* 0x000a740000002400 */
[----:B------:R1:W1:Y:S10]  /*22ed0*/  MUFU.TANH R149, R12 ;  /* 0x0000000c00957308 */ /* 0x0002740000002400 */
[----:B------:R2:W2:Y:S01]  /*22ee0*/  MUFU.TANH R153, R14 ;  /* 0x0000000e00997308 */ /* 0x0004a20000002400 */
[----:B-----5:R-:W5:Y:S01]  /*22ef0*/  LDSM.16.M88.4 R8, [R208+0x5800] ;  /* 0x00580000d008783b */ /* 0x020f620000000200 */
[C---:B----4-:R-:W-:Y:S08]  /*22f00*/  HMMA.16816.F32.BF16 R20, R192.reuse, R4, R20 ;  /* 0x00000004c014723c */ /* 0x050ff00000041814 */
[C---:B------:R-:W-:Y:S01]  /*22f10*/  HMMA.16816.F32.BF16 R24, R192.reuse, R6, R24 ;  /* 0x00000006c018723c */ /* 0x040fe20000041818 */
[----:B------:R-:W4:Y:S03]  /*22f20*/  LDSM.16.M88.4 R4, [R208+0x6000] ;  /* 0x00600000d004783b */ /* 0x000f260000000200 */
[-C--:B-1----:R-:W-:Y:S02]  /*22f30*/  FMUL.FTZ R12, R13, R134.reuse ;  /* 0x000000860d0c7220 */ /* 0x082fe40000410000 */
[-C--:B------:R-:W-:Y:S02]  /*22f40*/  FMUL.FTZ R13, R16, R134.reuse ;  /* 0x00000086100d7220 */ /* 0x080fe40000410000 */
[-C--:B------:R-:W-:Y:S02]  /*22f50*/  FMUL.FTZ R16, R19, R134.reuse ;  /* 0x0000008613107220 */ /* 0x080fe40000410000 */
[----:B------:R-:W1:Y:S02]  /*22f60*/  MUFU.TANH R12, R12 ;  /* 0x0000000c000c7308 */ /* 0x000e640000002400 */
[-C--:B--2---:R-:W-:Y:S02]  /*22f70*/  FMUL.FTZ R14, R15, R134.reuse ;  /* 0x000000860f0e7220 */ /* 0x084fe40000410000 */
[-C--:B------:R-:W-:Y:S02]  /*22f80*/  FMUL.FTZ R15, R17, R134.reuse ;  /* 0x00000086110f7220 */ /* 0x080fe40000410000 */
[-C--:B------:R-:W-:Y:S02]  /*22f90*/  FMUL.FTZ R20, R20, R134.reuse ;  /* 0x0000008614147220 */ /* 0x080fe40000410000 */
[-C--:B------:R-:W-:Y:S02]  /*22fa0*/  FMUL.FTZ R21, R21, R134.reuse ;  /* 0x0000008615157220 */ /* 0x080fe40000410000 */
[----:B------:R-:W2:Y:S01]  /*22fb0*/  MUFU.TANH R170, R20 ;  /* 0x0000001400aa7308 */ /* 0x000ea20000002400 */
[-C--:B------:R-:W-:Y:S02]  /*22fc0*/  FMUL.FTZ R17, R18, R134.reuse ;  /* 0x0000008612117220 */ /* 0x080fe40000410000 */
[-C--:B------:R-:W-:Y:S02]  /*22fd0*/  FMUL.FTZ R22, R22, R134.reuse ;  /* 0x0000008616167220 */ /* 0x080fe40000410000 */
[-C--:B------:R-:W-:Y:S02]  /*22fe0*/  FMUL.FTZ R23, R23, R134.reuse ;  /* 0x0000008617177220 */ /* 0x080fe40000410000 */
[-C--:B------:R-:W-:Y:S02]  /*22ff0*/  FMUL.FTZ R24, R24, R134.reuse ;  /* 0x0000008618187220 */ /* 0x080fe40000410000 */
[-C--:B------:R-:W-:Y:S01]  /*23000*/  FMUL.FTZ R25, R25, R134.reuse ;  /* 0x0000008619197220 */ /* 0x080fe20000410000 */
[----:B------:R1:W1:Y:S01]  /*23010*/  MUFU.TANH R171, R21 ;  /* 0x0000001500ab7308 */ /* 0x0002620000002400 */
[C---:B-----5:R-:W-:Y:S03]  /*23020*/  HMMA.16816.F32.BF16 R28, R192.reuse, R8, R28 ;  /* 0x00000008c01c723c */ /* 0x060fe6000004181c */
[-C--:B------:R-:W-:Y:S02]  /*23030*/  FMUL.FTZ R26, R26, R134.reuse ;  /* 0x000000861a1a7220 */ /* 0x080fe40000410000 */
[-C--:B------:R-:W-:Y:S03]  /*23040*/  FMUL.FTZ R27, R27, R134.reuse ;  /* 0x000000861b1b7220 */ /* 0x080fe60000410000 */
[C---:B------:R-:W-:Y:S01]  /*23050*/  HMMA.16816.F32.BF16 R32, R192.reuse, R10, R32 ;  /* 0x0000000ac020723c */ /* 0x040fe20000041820 */
[----:B------:R-:W1:Y:S01]  /*23060*/  MUFU.TANH R14, R14 ;  /* 0x0000000e000e7308 */ /* 0x000e620000002400 */
[----:B------:R-:W5:Y:S06]  /*23070*/  LDSM.16.M88.4 R8, [R208+0x6800] ;  /* 0x00680000d008783b */ /* 0x000f6c0000000200 */
[C---:B----4-:R-:W-:Y:S03]  /*23080*/  HMMA.16816.F32.BF16 R36, R192.reuse, R4, R36 ;  /* 0x00000004c024723c */ /* 0x050fe60000041824 */
[----:B------:R-:W4:Y:S05]  /*23090*/  MUFU.TANH R13, R13 ;  /* 0x0000000d000d7308 */ /* 0x000f2a0000002400 */
[C---:B------:R-:W-:Y:S01]  /*230a0*/  HMMA.16816.F32.BF16 R40, R192.reuse, R6, R40 ;  /* 0x00000006c028723c */ /* 0x040fe20000041828 */
[----:B------:R-:W2:Y:S03]  /*230b0*/  LDSM.16.M88.4 R4, [R208+0x7000] ;  /* 0x00700000d004783b */ /* 0x000ea60000000200 */
[-C--:B------:R-:W-:Y:S01]  /*230c0*/  FMUL.FTZ R28, R28, R134.reuse ;  /* 0x000000861c1c7220 */ /* 0x080fe20000410000 */
[----:B------:R-:W1:Y:S01]  /*230d0*/  MUFU.TANH R15, R15 ;  /* 0x0000000f000f7308 */ /* 0x000e620000002400 */
[-C--:B------:R-:W-:Y:S02]  /*230e0*/  FMUL.FTZ R29, R29, R134.reuse ;  /* 0x000000861d1d7220 */ /* 0x080fe40000410000 */
[-C--:B------:R-:W-:Y:S04]  /*230f0*/  FMUL.FTZ R30, R30, R134.reuse ;  /* 0x000000861e1e7220 */ /* 0x080fe80000410000 */
[-C--:B------:R-:W-:Y:S02]  /*23100*/  FMUL.FTZ R31, R31, R134.reuse ;  /* 0x000000861f1f7220 */ /* 0x080fe40000410000 */
        /* <DEDUP_REMOVED lines=8> */
[C---:B-----5:R-:W-:Y:S03]  /*23190*/  HMMA.16816.F32.BF16 R44, R192.reuse, R8, R44 ;  /* 0x00000008c02c723c */ /* 0x060fe6000004182c */
[-C--:B-1----:R-:W-:Y:S02]  /*231a0*/  FMUL.FTZ R21, R42, R134.reuse ;  /* 0x000000862a157220 */ /* 0x082fe40000410000 */
[-C--:B------:R-:W-:Y:S02]  /*231b0*/  FMUL.FTZ R20, R43, R134.reuse ;  /* 0x000000862b147220 */ /* 0x080fe40000410000 */
[-C--:B------:R-:W-:Y:S01]  /*231c0*/  FMUL.FTZ R37, R37, R134.reuse ;  /* 0x0000008625257220 */ /* 0x080fe20000410000 */
[C---:B------:R-:W-:Y:S01]  /*231d0*/  HMMA.16816.F32.BF16 R48, R192.reuse, R10, R48 ;  /* 0x0000000ac030723c */ /* 0x040fe20000041830 */
[----:B------:R1:W1:Y:S01]  /*231e0*/  MUFU.TANH R162, R22 ;  /* 0x0000001600a27308 */ /* 0x0002620000002400 */
[----:B------:R-:W5:Y:S01]  /*231f0*/  LDSM.16.M88.4 R8, [R208+0x7800] ;  /* 0x00780000d008783b */ /* 0x000f620000000200 */
[----:B------:R-:W-:Y:S04]  /*23200*/  DEPBAR.LE SB0, 0x0 ;  /* 0x000080000000791a */ /* 0x000fe80000000000 */
[-C--:B------:R-:W-:Y:S01]  /*23210*/  FMUL.FTZ R38, R38, R134.reuse ;  /* 0x0000008626267220 */ /* 0x080fe20000410000 */
[C---:B--2---:R-:W-:Y:S03]  /*23220*/  HMMA.16816.F32.BF16 R52, R192.reuse, R4, R52 ;  /* 0x00000004c034723c */ /* 0x044fe60000041834 */
[----:B------:R2:W1:Y:S01]  /*23230*/  MUFU.TANH R164, R23 ;  /* 0x0000001700a47308 */ /* 0x0004620000002400 */
[----:B------:R-:W-:Y:S01]  /*23240*/  BAR.SYNC.DEFER_BLOCKING 0x0 ;  /* 0x0000000000007b1d */ /* 0x000fe20000010000 */
[-C--:B------:R-:W-:Y:S02]  /*23250*/  FMUL.FTZ R39, R39, R134.reuse ;  /* 0x0000008627277220 */ /* 0x080fe40000410000 */
[-C--:B------:R-:W-:Y:S01]  /*23260*/  FMUL.FTZ R40, R40, R134.reuse ;  /* 0x0000008628287220 */ /* 0x080fe20000410000 */
[C---:B------:R-:W-:Y:S04]  /*23270*/  HMMA.16816.F32.BF16 R56, R192.reuse, R6, R56 ;  /* 0x00000006c038723c */ /* 0x040fe80000041838 */
[-C--:B------:R-:W-:Y:S01]  /*23280*/  FMUL.FTZ R44, R44, R134.reuse ;  /* 0x000000862c2c7220 */ /* 0x080fe20000410000 */
[----:B------:R2:W1:Y:S01]  /*23290*/  MUFU.TANH R172, R24 ;  /* 0x0000001800ac7308 */ /* 0x0004620000002400 */
[-C--:B------:R-:W-:Y:S02]  /*232a0*/  FMUL.FTZ R45, R45, R134.reuse ;  /* 0x000000862d2d7220 */ /* 0x080fe40000410000 */
[-C--:B------:R-:W-:Y:S04]  /*232b0*/  FMUL.FTZ R46, R46, R134.reuse ;  /* 0x000000862e2e7220 */ /* 0x080fe80000410000 */
        /* <DEDUP_REMOVED lines=11> */
[-C--:B------:R-:W-:Y:S02]  /*23370*/  FMUL.FTZ R55, R55, R134.reuse ;  /* 0x0000008637377220 */ /* 0x080fe40000410000 */
[-C--:B------:R-:W-:Y:S01]  /*23380*/  FMUL.FTZ R56, R56, R134.reuse ;  /* 0x0000008638387220 */ /* 0x080fe20000410000 */
[----:B------:R-:W-:Y:S01]  /*23390*/  HMMA.16816.F32.BF16 R64, R192, R10, R64 ;  /* 0x0000000ac040723c */ /* 0x000fe20000041840 */
[----:B------:R2:W1:Y:S03]  /*233a0*/  MUFU.TANH R168, R27 ;  /* 0x0000001b00a87308 */ /* 0x0004660000002400 */
[-C--:B------:R-:W-:Y:S02]  /*233b0*/  FMUL.FTZ R57, R57, R134.reuse ;  /* 0x0000008639397220 */ /* 0x080fe40000410000 */
[-C--:B------:R-:W-:Y:S02]  /*233c0*/  FMUL.FTZ R58, R58, R134.reuse ;  /* 0x000000863a3a7220 */ /* 0x080fe40000410000 */
[-C--:B------:R-:W-:Y:S03]  /*233d0*/  FMUL.FTZ R59, R59, R134.reuse ;  /* 0x000000863b3b7220 */ /* 0x080fe60000410000 */
[----:B------:R2:W1:Y:S05]  /*233e0*/  MUFU.TANH R181, R28 ;  /* 0x0000001c00b57308 */ /* 0x00046a0000002400 */
        /* <DEDUP_REMOVED lines=8> */
[----:B------:R-:W-:Y:S01]  /*23470*/  FMUL.FTZ R67, R67, R134 ;  /* 0x0000008643437220 */ /* 0x000fe20000410000 */
[----:B------:R2:W1:Y:S10]  /*23480*/  MUFU.TANH R176, R30 ;  /* 0x0000001e00b07308 */ /* 0x0004740000002400 */
        /* <DEDUP_REMOVED lines=10> */
[----:B------:R-:W1:Y:S10]  /*23530*/  MUFU.TANH R19, R19 ;  /* 0x0000001300137308 */ /* 0x000e740000002400 */
[----:B------:R-:W1:Y:S10]  /*23540*/  MUFU.TANH R21, R21 ;  /* 0x0000001500157308 */ /* 0x000e740000002400 */
        /* <DEDUP_REMOVED lines=26> */
[----:B---34-:R-:W-:Y:S01]  /*236f0*/  ISETP.NE.U32.AND P0, PT, R240, RZ, PT ;  /* 0x000000fff000720c */ /* 0x018fe20003f05070 */
[----:B------:R-:W-:Y:S03]  /*23700*/  BSSY B0, `(.L_x_3508) ;  /* 0x0000048000007945 */ /* 0x000fe60003800000 */
[----:B------:R-:W-:Y:S11]  /*23710*/  ISETP.NE.AND.EX P0, PT, R241, RZ, PT, P0 ;  /* 0x000000fff100720c */ /* 0x000ff60003f05300 */
[----:B------:R-:W-:Y:S02]  /*23720*/  @!UPT UIADD3 URZ, URZ, URZ, URZ ;  /* 0x0000003f3f3ff290 */ /* 0x000fe4000fffe03f */
[----:B------:R-:W-:-:S05]  /*23730*/  @!P0 BRA `(.L_x_3509) ;  /* 0x0000040000008947 */ /* 0x000fca0003800000 */
[----:B-1----:R-:W-:Y:S01]  /*23740*/  IMAD.SHL.U32 R22, R242, 0x80, RZ ;  /* 0x00000080f2167824 */ /* 0x002fe200078e00ff */
[----:B------:R-:W-:Y:S02]  /*23750*/  ULDC.64 UR4, c[0x0][0x118] ;  /* 0x0000460000047ab9 */ /* 0x000fe40000000a00 */
[----:B------:R-:W3:Y:S02]  /*23760*/  LD.E R11, [R132.64+0x170] ;  /* 0x00017004840b7980 */ /* 0x000ee4000c101900 */
[C---:B------:R-:W-:Y:S02]  /*23770*/  IADD3 R9, R22.reuse, -0x100, RZ ;  /* 0xffffff0016097810 */ /* 0x040fe40007ffe0ff */
[----:B------:R-:W-:Y:S02]  /*23780*/  IADD3 R22, R22, -0x80, RZ ;  /* 0xffffff8016167810 */ /* 0x000fe40007ffe0ff */
[----:B------:R-:W-:Y:S02]  /*23790*/  IABS R4, R9 ;  /* 0x0000000900047213 */ /* 0x000fe40000000000 */
[----:B------:R-:W-:Y:S02]  /*237a0*/  IABS R6, R22 ;  /* 0x0000001600067213 */ /* 0x000fe40000000000 */
[-C--:B---3--:R-:W-:Y:S02]  /*237b0*/  IABS R7, R11.reuse ;  /* 0x0000000b00077213 */ /* 0x088fe40000000000 */
[-C--:B------:R-:W-:Y:S02]  /*237c0*/  IABS R5, R11.reuse ;  /* 0x0000000b00057213 */ /* 0x080fe40000000000 */
[----:B--2---:R-:W1:Y:S01]  /*237d0*/  I2F.RP R24, R7 ;  /* 0x0000000700187306 */ /* 0x004e620000209400 */
[-C--:B------:R-:W-:Y:S02]  /*237e0*/  LOP3.LUT R9, R9, R11.reuse, RZ, 0x3c, !PT ;  /* 0x0000000b09097212 */ /* 0x080fe400078e3cff */
[----:B------:R-:W-:Y:S01]  /*237f0*/  IMAD.MOV R5, RZ, RZ, -R5 ;  /* 0x000000ffff057224 */ /* 0x000fe200078e0a05 */
[----:B------:R-:W-:Y:S02]  /*23800*/  LOP3.LUT R22, R22, R11, RZ, 0x3c, !PT ;  /* 0x0000000b16167212 */ /* 0x000fe400078e3cff */
[----:B------:R-:W-:Y:S02]  /*23810*/  ISETP.GE.AND P0, PT, R9, RZ, PT ;  /* 0x000000ff0900720c */ /* 0x000fe40003f06270 */
[----:B------:R-:W-:Y:S02]  /*23820*/  ISETP.GE.AND P2, PT, R22, RZ, PT ;  /* 0x000000ff1600720c */ /* 0x000fe40003f46270 */
        /* <DEDUP_REMOVED lines=19> */
[C---:B------:R-:W-:Y:S02]  /*23960*/  ISETP.NE.AND P1, PT, R11.reuse, RZ, PT ;  /* 0x000000ff0b00720c */ /* 0x040fe40003f25270 */
        /* <DEDUP_REMOVED lines=29> */
.L_x_3509:
[----:B------:R-:W-:Y:S02]  /*23b40*/  ULDC.64 UR4, c[0x0][0x118] ;  /* 0x0000460000047ab9 */ /* 0x000fe40000000a00 */
[----:B------:R-:W3:Y:S02]  /*23b50*/  LD.E R10, [R132.64+0x38] ;  /* 0x00003804840a7980 */ /* 0x000ee4000c101900 */
[----:B---3--:R-:W-:Y:S04]  /*23b60*/  LEA R10, -R10, RZ, 0x7 ;  /* 0x000000ff0a0a7211 */ /* 0x008fe800078e39ff */
[----:B------:R-:W-:Y:S02]  /*23b70*/  SHF.R.S32.HI R5, RZ, 0x1f, R10 ;  /* 0x0000001fff057819 */ /* 0x000fe4000001140a */
.L_x_3510:
[----:B------:R-:W-:Y:S05]  /*23b80*/  BSYNC B0 ;  /* 0x0000000000007941 */ /* 0x000fea0003800000 */
.L_x_3508:
[C---:B------:R-:W-:Y:S01]  /*23b90*/  LOP3.LUT P0, RZ, R243.reuse, 0x1, RZ, 0xc0, !PT ;  /* 0x00000001f3ff7812 */ /* 0x040fe2000780c0ff */
[----:B------:R-:W-:Y:S01]  /*23ba0*/  ULDC.64 UR4, c[0x0][0x118] ;  /* 0x0000460000047ab9 */ /* 0x000fe20000000a00 */
[CC--:B--2---:R-:W-:Y:S02]  /*23bb0*/  LEA R28, P3, R10.reuse, R232.reuse, 0x1 ;  /* 0x000000e80a1c7211 */ /* 0x0c4fe400078608ff */
        /* <DEDUP_REMOVED lines=8> */
[----:B------:R-:W-:Y:S01]  /*23c40*/  IMAD.X R6, R5, 0x1, R230, P2 ;  /* 0x0000000105067824 */ /* 0x000fe200010e06e6 */
[C---:B------:R-:W-:Y:S01]  /*23c50*/  IADD3 R5, P3, R4.reuse, R229, RZ ;  /* 0x000000e504057210 */ /* 0x040fe20007f7e0ff */
[----:B------:R2:W-:Y:S01]  /*23c60*/  @!P0 STS.128 [R239+0x4000], RZ ;  /* 0x004000ffef008388 */ /* 0x0005e20000000c00 */
[CC--:B-1----:R-:W-:Y:S02]  /*23c70*/  @P1 LEA R22, P2, R4.reuse, R232.reuse, 0x1 ;  /* 0x000000e804161211 */ /* 0x0c2fe400078408ff */
        /* <DEDUP_REMOVED lines=63> */
[CC--:B-1----:R-:W-:Y:S02]  /*24070*/  @P1 LEA R30, P3, R7.reuse, R232.reuse, 0x1 ;  /* 0x000000e8071e1211 */ /* 0x0c2fe400078608ff */
        /* <DEDUP_REMOVED lines=51> */
.L_x_3507:
[----:B---34-:R-:W-:Y:S05]  /*243b0*/  BSYNC B1 ;  /* 0x0000000000017941 */ /* 0x018fea0003800000 */
.L_x_3506:
[----:B------:R-:W-:Y:S01]  /*243c0*/  ULDC.64 UR4, c[0x0][0x118] ;  /* 0x0000460000047ab9 */ /* 0x000fe20000000a00 */
[----:B------:R-:W3:Y:S01]  /*243d0*/  S2R R4, SR_TID.X ;  /* 0x0000000000047919 */ /* 0x000ee20000002100 */
[----:B------:R-:W-:Y:S07]  /*243e0*/  IADD3 R139, R242, -0x1, RZ ;  /* 0xfffffffff28b7810 */ /* 0x000fee0007ffe0ff */
[----:B------:R4:W5:Y:S04]  /*243f0*/  LD.E R134, [R132.64+0xdc] ;  /* 0x0000dc0484867980 */ /* 0x000968000c101900 */
[----:B--2---:R-:W-:Y:S08]  /*24400*/  LDSM.16.MT88.4 R36, [R216+0xc000] ;  /* 0x00c00000d824783b */ /* 0x004ff00000004200 */
[----:B------:R-:W-:Y:S08]  /*24410*/  LDSM.16.MT88.4 R44, [R220+0x10000] ;  /* 0x01000000dc2c783b */ /* 0x000ff00000004200 */
[----:B------:R-:W-:Y:S08]  /*24420*/  LDSM.16.MT88.4 R52, [R218+0x10000] ;  /* 0x01000000da34783b */ /* 0x000ff00000004200 */
[----:B------:R-:W-:Y:S01]  /*24430*/  LDSM.16.MT88.4 R60, [R217+0x10000] ;  /* 0x01000000d93c783b */ /* 0x000fe20000004200 */
[----:B---3--:R-:W-:Y:S04]  /*24440*/  SHF.L.U32 R4, R4, 0x1, RZ ;  /* 0x0000000104047819 */ /* 0x008fe800000006ff */
[----:B------:R-:W-:Y:S04]  /*24450*/  LOP3.LUT R4, R4, 0x6, RZ, 0xc0, !PT ;  /* 0x0000000604047812 */ /* 0x000fe800078ec0ff */
[----:B------:R-:W-:Y:S04]  /*24460*/  LEA R4, R139, R4, 0x7 ;  /* 0x000000048b047211 */ /* 0x000fe800078e38ff */
[C---:B------:R-:W-:Y:S01]  /*24470*/  IADD3 R8, R4.reuse, 0x1, RZ ;  /* 0x0000000104087810 */ /* 0x040fe20007ffe0ff */
[----:B------:R-:W2:Y:S01]  /*24480*/  I2F R7, R4 ;  /* 0x0000000400077306 */ /* 0x000ea20000201400 */
[C---:B------:R-:W-:Y:S02]  /*24490*/  IADD3 R56, R4.reuse, 0x18, RZ ;  /* 0x0000001804387810 */ /* 0x040fe40007ffe0ff */
[C---:B------:R-:W-:Y:S02]  /*244a0*/  IADD3 R9, R4.reuse, 0x8, RZ ;  /* 0x0000000804097810 */ /* 0x040fe40007ffe0ff */
[C---:B------:R-:W-:Y:S02]  /*244b0*/  IADD3 R57, R4.reuse, 0x11, RZ ;  /* 0x0000001104397810 */ /* 0x040fe40007ffe0ff */
[C---:B------:R-:W-:Y:S02]  /*244c0*/  IADD3 R6, R4.reuse, 0x9, RZ ;  /* 0x0000000904067810 */ /* 0x040fe40007ffe0ff */
[C---:B------:R-:W-:Y:S01]  /*244d0*/  IADD3 R64, R4.reuse, 0x19, RZ ;  /* 0x0000001904407810 */ /* 0x040fe20007ffe0ff */
[----:B------:R-:W3:Y:S01]  /*244e0*/  I2F R8, R8 ;  /* 0x0000000800087306 */ /* 0x000ee20000201400 */
[C---:B------:R-:W-:Y:S02]  /*244f0*/  IADD3 R58, R4.reuse, 0x10, RZ ;  /* 0x00000010043a7810 */ /* 0x040fe40007ffe0ff */
[C---:B------:R-:W-:Y:S02]  /*24500*/  IADD3 R31, R4.reuse, 0x20, RZ ;  /* 0x00000020041f7810 */ /* 0x040fe40007ffe0ff */
[C---:B------:R-:W-:Y:S02]  /*24510*/  IADD3 R30, R4.reuse, 0x21, RZ ;  /* 0x00000021041e7810 */ /* 0x040fe40007ffe0ff */
[C---:B------:R-:W-:Y:S02]  /*24520*/  IADD3 R29, R4.reuse, 0x28, RZ ;  /* 0x00000028041d7810 */ /* 0x040fe40007ffe0ff */
[C---:B------:R-:W-:Y:S01]  /*24530*/  IADD3 R28, R4.reuse, 0x29, RZ ;  /* 0x00000029041c7810 */ /* 0x040fe20007ffe0ff */
[----:B------:R-:W1:Y:S01]  /*24540*/  I2F R56, R56 ;  /* 0x0000003800387306 */ /* 0x000e620000201400 */
[C---:B------:R-:W-:Y:S02]  /*24550*/  IADD3 R24, R4.reuse, 0x39, RZ ;  /* 0x0000003904187810 */ /* 0x040fe40007ffe0ff */
[----:B------:R-:W-:Y:S01]  /*24560*/  IADD3 R27, R4, 0x30, RZ ;  /* 0x00000030041b7810 */ /* 0x000fe20007ffe0ff */
[-C--:B--2---:R-:W-:Y:S01]  /*24570*/  FFMA.FTZ R142, R0, R7.reuse, R142 ;  /* 0x00000007008e7223 */ /* 0x084fe2000001008e */
[----:B------:R-:W-:Y:S01]  /*24580*/  IADD3 R26, R4, 0x31, RZ ;  /* 0x00000031041a7810 */ /* 0x000fe20007ffe0ff */
[----:B------:R-:W-:Y:S01]  /*24590*/  FFMA.FTZ R7, R0, R7, R140 ;  /* 0x0000000700077223 */ /* 0x000fe2000001008c */
[C---:B------:R-:W-:Y:S02]  /*245a0*/  IADD3 R194, R4.reuse, 0x49, RZ ;  /* 0x0000004904c27810 */ /* 0x040fe40007ffe0ff */
[C---:B------:R-:W-:Y:S01]  /*245b0*/  IADD3 R25, R4.reuse, 0x38, RZ ;  /* 0x0000003804197810 */ /* 0x040fe20007ffe0ff */
[----:B------:R-:W2:Y:S01]  /*245c0*/  I2F R9, R9 ;  /* 0x0000000900097306 */ /* 0x000ea20000201400 */
[C---:B------:R-:W-:Y:S02]  /*245d0*/  IADD3 R195, R4.reuse, 0x40, RZ ;  /* 0x0000004004c37810 */ /* 0x040fe40007ffe0ff */
[----:B------:R-:W-:Y:S01]  /*245e0*/  IADD3 R10, R4, 0x50, RZ ;  /* 0x00000050040a7810 */ /* 0x000fe20007ffe0ff */
[-C--:B---3--:R-:W-:Y:S01]  /*245f0*/  FFMA.FTZ R143, R0, R8.reuse, R143 ;  /* 0x00000008008f7223 */ /* 0x088fe2000001008f */
[----:B-1----:R-:W-:Y:S01]  /*24600*/  IADD3 R22, R4, 0x48, RZ ;  /* 0x0000004804167810 */ /* 0x002fe20007ffe0ff */
[----:B------:R-:W-:Y:S01]  /*24610*/  FFMA.FTZ R8, R0, R8, R141 ;  /* 0x0000000800087223 */ /* 0x000fe2000001008d */
[C---:B------:R-:W-:Y:S02]  /*24620*/  IADD3 R23, R4.reuse, 0x41, RZ ;  /* 0x0000004104177810 */ /* 0x040fe40007ffe0ff */
[C---:B------:R-:W-:Y:S01]  /*24630*/  IADD3 R5, R4.reuse, 0x51, RZ ;  /* 0x0000005104057810 */ /* 0x040fe20007ffe0ff */
[----:B------:R-:W1:Y:S01]  /*24640*/  I2F R57, R57 ;  /* 0x0000003900397306 */ /* 0x000e620000201400 */
[----:B------:R-:W-:Y:S01]  /*24650*/  IADD3 R11, R4, 0x58, RZ ;  /* 0x00000058040b7810 */ /* 0x000fe20007ffe0ff */
[CC--:B------:R-:W-:Y:S02]  /*24660*/  FFMA.FTZ R49, R0.reuse, R56.reuse, R17 ;  /* 0x0000003800317223 */ /* 0x0c0fe40000010011 */
[----:B------:R-:W-:Y:S01]  /*24670*/  FFMA.FTZ R56, R0, R56, R13 ;  /* 0x0000003800387223 */ /* 0x000fe2000001000d */
[----:B------:R-:W-:Y:S05]  /*24680*/  FMNMX.FTZ R13, R142, R2, !PT ;  /* 0x000000028e0d7209 */ /* 0x000fea0007810000 */
[----:B------:R-:W3:Y:S01]  /*24690*/  I2F R6, R6 ;  /* 0x0000000600067306 */ /* 0x000ee20000201400 */
[CC--:B--2---:R-:W-:Y:S02]  /*246a0*/  FFMA.FTZ R146, R0.reuse, R9.reuse, R146 ;  /* 0x0000000900927223 */ /* 0x0c4fe40000010092 */
[C---:B------:R-:W-:Y:S07]  /*246b0*/  FFMA.FTZ R144, R0.reuse, R9, R144 ;  /* 0x0000000900907223 */ /* 0x040fee0000010090 */
[----:B------:R-:W2:Y:S01]  /*246c0*/  I2F R64, R64 ;  /* 0x0000004000407306 */ /* 0x000ea20000201400 */
[C---:B-1----:R-:W-:Y:S01]  /*246d0*/  FFMA.FTZ R50, R0.reuse, R57, R14 ;  /* 0x0000003900327223 */ /* 0x042fe2000001000e */
[----:B------:R-:W-:Y:S01]  /*246e0*/  FMNMX.FTZ R14, R143, R13, !PT ;  /* 0x0000000d8f0e7209 */ /* 0x000fe20007810000 */
[----:B------:R-:W-:Y:S01]  /*246f0*/  FFMA.FTZ R57, R0, R57, R12 ;  /* 0x0000003900397223 */ /* 0x000fe2000001000c */
[----:B------:R-:W-:Y:S02]  /*24700*/  IADD3 R12, R4, 0x59, RZ ;  /* 0x00000059040c7810 */ /* 0x000fe40007ffe0ff */
[----:B------:R-:W-:Y:S04]  /*24710*/  FMNMX.FTZ R14, R146, R14, !PT ;  /* 0x0000000e920e7209 */ /* 0x000fe80007810000 */
[----:B------:R-:W1:Y:S01]  /*24720*/  I2F R58, R58 ;  /* 0x0000003a003a7306 */ /* 0x000e620000201400 */
[----:B------:R-:W-:Y:S01]  /*24730*/  IADD3 R13, R4, 0x60, RZ ;  /* 0x00000060040d7810 */ /* 0x000fe20007ffe0ff */
[CC--:B---3--:R-:W-:Y:S02]  /*24740*/  FFMA.FTZ R9, R0.reuse, R6.reuse, R147 ;  /* 0x0000000600097223 */ /* 0x0c8fe40000010093 */
[C---:B------:R-:W-:Y:S03]  /*24750*/  FFMA.FTZ R6, R0.reuse, R6, R145 ;  /* 0x0000000600067223 */ /* 0x040fe60000010091 */
[----:B------:R-:W-:Y:S03]  /*24760*/  FMNMX.FTZ R14, R9, R14, !PT ;  /* 0x0000000e090e7209 */ /* 0x000fe60007810000 */
[----:B------:R-:W3:Y:S01]  /*24770*/  I2F R31, R31 ;  /* 0x0000001f001f7306 */ /* 0x000ee20000201400 */
[CC--:B--2---:R-:W-:Y:S02]  /*24780*/  FFMA.FTZ R48, R0.reuse, R64.reuse, R16 ;  /* 0x0000004000307223 */ /* 0x0c4fe40000010010 */
[----:B------:R-:W-:Y:S01]  /*24790*/  FFMA.FTZ R64, R0, R64, R15 ;  /* 0x0000004000407223 */ /* 0x000fe2000001000f */
[----:B------:R-:W-:Y:S06]  /*247a0*/  FMNMX.FTZ R15, R7, R3, !PT ;  /* 0x00000003070f7209 */ /* 0x000fec0007810000 */
[----:B------:R-:W2:Y:S01]  /*247b0*/  I2F R30, R30 ;  /* 0x0000001e001e7306 */ /* 0x000ea20000201400 */
[----:B------:R-:W-:Y:S01]  /*247c0*/  FMNMX.FTZ R15, R8, R15, !PT ;  /* 0x0000000f080f7209 */ /* 0x000fe20007810000 */
[-C--:B-1----:R-:W-:Y:S03]  /*247d0*/  FFMA.FTZ R40, R0, R58.reuse, R153 ;  /* 0x0000003a00287223 */ /* 0x082fe60000010099 */
[----:B------:R-:W-:Y:S01]  /*247e0*/  FMNMX.FTZ R16, R144, R15, !PT ;  /* 0x0000000f90107209 */ /* 0x000fe20007810000 */
[----:B------:R-:W-:Y:S01]  /*247f0*/  FFMA.FTZ R58, R0, R58, R149 ;  /* 0x0000003a003a7223 */ /* 0x000fe20000010095 */
[----:B------:R-:W-:Y:S03]  /*24800*/  FMNMX.FTZ R15, R40, R14, !PT ;  /* 0x0000000e280f7209 */ /* 0x000fe60007810000 */
[----:B------:R-:W1:Y:S01]  /*24810*/  I2F R29, R29 ;  /* 0x0000001d001d7306 */ /* 0x000e620000201400 */
[----:B------:R-:W-:Y:S02]  /*24820*/  FMNMX.FTZ R16, R6, R16, !PT ;  /* 0x0000001006107209 */ /* 0x000fe40007810000 */
[----:B------:R-:W-:Y:S01]  /*24830*/  FMNMX.FTZ R15, R50, R15, !PT ;  /* 0x0000000f320f7209 */ /* 0x000fe20007810000 */
[-C--:B---3--:R-:W-:Y:S01]  /*24840*/  FFMA.FTZ R162, R0, R31.reuse, R162 ;  /* 0x0000001f00a27223 */ /* 0x088fe200000100a2 */
[----:B------:R-:W-:Y:S01]  /*24850*/  FMNMX.FTZ R16, R58, R16, !PT ;  /* 0x000000103a107209 */ /* 0x000fe20007810000 */
[----:B------:R-:W-:Y:S01]  /*24860*/  FFMA.FTZ R170, R0, R31, R170 ;  /* 0x0000001f00aa7223 */ /* 0x000fe200000100aa */
[----:B------:R-:W-:Y:S02]  /*24870*/  FMNMX.FTZ R15, R49, R15, !PT ;  /* 0x0000000f310f7209 */ /* 0x000fe40007810000 */
[----:B------:R-:W-:Y:S01]  /*24880*/  FMNMX.FTZ R17, R57, R16, !PT ;  /* 0x0000001039117209 */ /* 0x000fe20007810000 */
[----:B------:R-:W3:Y:S01]  /*24890*/  I2F R28, R28 ;  /* 0x0000001c001c7306 */ /* 0x000ee20000201400 */
[----:B------:R-:W-:Y:S02]  /*248a0*/  FMNMX.FTZ R16, R48, R15, !PT ;  /* 0x0000000f30107209 */ /* 0x000fe40007810000 */
[----:B------:R-:W-:Y:S01]  /*248b0*/  FMNMX.FTZ R17, R56, R17, !PT ;  /* 0x0000001138117209 */ /* 0x000fe20007810000 */
[----:B--2---:R-:W-:Y:S01]  /*248c0*/  FFMA.FTZ R164, R0, R30, R164 ;  /* 0x0000001e00a47223 */ /* 0x004fe200000100a4 */
[----:B------:R-:W-:Y:S01]  /*248d0*/  FMNMX.FTZ R16, R162, R16, !PT ;  /* 0x00000010a2107209 */ /* 0x000fe20007810000 */
[----:B------:R-:W-:Y:S01]  /*248e0*/  FFMA.FTZ R171, R0, R30, R171 ;  /* 0x0000001e00ab7223 */ /* 0x000fe200000100ab */
[----:B------:R-:W-:Y:S02]  /*248f0*/  FMNMX.FTZ R17, R64, R17, !PT ;  /* 0x0000001140117209 */ /* 0x000fe40007810000 */
[----:B------:R-:W-:Y:S01]  /*24900*/  FMNMX.FTZ R16, R164, R16, !PT ;  /* 0x00000010a4107209 */ /* 0x000fe20007810000 */
[----:B------:R-:W2:Y:S01]  /*24910*/  I2F R24, R24 ;  /* 0x0000001800187306 */ /* 0x000ea20000201400 */
[C---:B------:R-:W-:Y:S02]  /*24920*/  IADD3 R14, R4.reuse, 0x61, RZ ;  /* 0x00000061040e7810 */ /* 0x040fe40007ffe0ff */
[----:B------:R-:W-:Y:S01]  /*24930*/  IADD3 R15, R4, 0x68, RZ ;  /* 0x00000068040f7810 */ /* 0x000fe20007ffe0ff */
[CC--:B-1----:R-:W-:Y:S02]  /*24940*/  FFMA.FTZ R166, R0.reuse, R29.reuse, R166 ;  /* 0x0000001d00a67223 */ /* 0x0c2fe400000100a6 */
[C---:B------:R-:W-:Y:S04]  /*24950*/  FFMA.FTZ R172, R0.reuse, R29, R172 ;  /* 0x0000001d00ac7223 */ /* 0x040fe800000100ac */
[----:B------:R-:W1:Y:S01]  /*24960*/  I2F R27, R27 ;  /* 0x0000001b001b7306 */ /* 0x000e620000201400 */
[CC--:B---3--:R-:W-:Y:S02]  /*24970*/  FFMA.FTZ R168, R0.reuse, R28.reuse, R168 ;  /* 0x0000001c00a87223 */ /* 0x0c8fe400000100a8 */
[C---:B------:R-:W-:Y:S02]  /*24980*/  FFMA.FTZ R173, R0.reuse, R28, R173 ;  /* 0x0000001c00ad7223 */ /* 0x040fe400000100ad */
[----:B------:R-:W-:Y:S05]  /*24990*/  LDSM.16.MT88.4 R28, [R217+0xc000] ;  /* 0x00c00000d91c783b */ /* 0x000fea0000004200 */
[----:B------:R-:W3:Y:S01]  /*249a0*/  I2F R26, R26 ;  /* 0x0000001a001a7306 */ /* 0x000ee20000201400 */
[CC--:B--2---:R-:W-:Y:S02]  /*249b0*/  FFMA.FTZ R186, R0.reuse, R24.reuse, R186 ;  /* 0x0000001800ba7223 */ /* 0x0c4fe400000100ba */
[----:B------:R-:W-:Y:S01]  /*249c0*/  FFMA.FTZ R178, R0, R24, R178 ;  /* 0x0000001800b27223 */ /* 0x000fe200000100b2 */
[----:B------:R-:W-:Y:S02]  /*249d0*/  FMNMX.FTZ R24, R170, R17, !PT ;  /* 0x00000011aa187209 */ /* 0x000fe40007810000 */
[----:B------:R-:W-:Y:S04]  /*249e0*/  FMNMX.FTZ R17, R166, R16, !PT ;  /* 0x00000010a6117209 */ /* 0x000fe80007810000 */
[----:B------:R-:W2:Y:S01]  /*249f0*/  I2F R194, R194 ;  /* 0x000000c200c27306 */ /* 0x000ea20000201400 */
[----:B------:R-:W-:Y:S02]  /*24a00*/  FMNMX.FTZ R24, R171, R24, !PT ;  /* 0x00000018ab187209 */ /* 0x000fe40007810000 */
[----:B------:R-:W-:Y:S01]  /*24a10*/  FMNMX.FTZ R17, R168, R17, !PT ;  /* 0x00000011a8117209 */ /* 0x000fe20007810000 */
[-C--:B-1----:R-:W-:Y:S01]  /*24a20*/  FFMA.FTZ R176, R0, R27.reuse, R176 ;  /* 0x0000001b00b07223 */ /* 0x082fe200000100b0 */
[----:B------:R-:W-:Y:S01]  /*24a30*/  FMNMX.FTZ R24, R172, R24, !PT ;  /* 0x00000018ac187209 */ /* 0x000fe20007810000 */
[----:B------:R-:W-:Y:S01]  /*24a40*/  FFMA.FTZ R181, R0, R27, R181 ;  /* 0x0000001b00b57223 */ /* 0x000fe200000100b5 */
[----:B------:R-:W-:Y:S02]  /*24a50*/  IADD3 R16, R4, 0x69, RZ ;  /* 0x0000006904107810 */ /* 0x000fe40007ffe0ff */
[----:B------:R-:W-:Y:S01]  /*24a60*/  FMNMX.FTZ R17, R176, R17, !PT ;  /* 0x00000011b0117209 */ /* 0x000fe20007810000 */
[----:B------:R-:W1:Y:S01]  /*24a70*/  I2F R25, R25 ;  /* 0x0000001900197306 */ /* 0x000e620000201400 */
[----:B------:R-:W-:Y:S01]  /*24a80*/  FMNMX.FTZ R24, R173, R24, !PT ;  /* 0x00000018ad187209 */ /* 0x000fe20007810000 */
[CC--:B---3--:R-:W-:Y:S02]  /*24a90*/  FFMA.FTZ R175, R0.reuse, R26.reuse, R175 ;  /* 0x0000001a00af7223 */ /* 0x0c8fe400000100af */
[C---:B------:R-:W-:Y:S06]  /*24aa0*/  FFMA.FTZ R182, R0.reuse, R26, R182 ;  /* 0x0000001a00b67223 */ /* 0x040fec00000100b6 */
[----:B------:R-:W3:Y:S01]  /*24ab0*/  I2F R10, R10 ;  /* 0x0000000a000a7306 */ /* 0x000ee20000201400 */
[-C--:B--2---:R-:W-:Y:S01]  /*24ac0*/  FFMA.FTZ R193, R0, R194.reuse, R20 ;  /* 0x000000c200c17223 */ /* 0x084fe20000010014 */
[----:B------:R-:W-:Y:S01]  /*24ad0*/  IADD3 R20, R4, 0x71, RZ ;  /* 0x0000007104147810 */ /* 0x000fe20007ffe0ff */
[C---:B------:R-:W-:Y:S07]  /*24ae0*/  FFMA.FTZ R194, R0.reuse, R194, R19 ;  /* 0x000000c200c27223 */ /* 0x040fee0000010013 */
[----:B------:R-:W2:Y:S01]  /*24af0*/  I2F R195, R195 ;  /* 0x000000c300c37306 */ /* 0x000ea20000201400 */
[CC--:B-1----:R-:W-:Y:S02]  /*24b00*/  FFMA.FTZ R177, R0.reuse, R25.reuse, R177 ;  /* 0x0000001900b17223 */ /* 0x0c2fe400000100b1 */
[C---:B------:R-:W-:Y:S07]  /*24b10*/  FFMA.FTZ R184, R0.reuse, R25, R184 ;  /* 0x0000001900b87223 */ /* 0x040fee00000100b8 */
[----:B------:R-:W1:Y:S01]  /*24b20*/  I2F R22, R22 ;  /* 0x0000001600167306 */ /* 0x000e620000201400 */
[CC--:B---3--:R-:W-:Y:S02]  /*24b30*/  FFMA.FTZ R189, R0.reuse, R10.reuse, R189 ;  /* 0x0000000a00bd7223 */ /* 0x0c8fe400000100bd */
[C---:B------:R-:W-:Y:S07]  /*24b40*/  FFMA.FTZ R183, R0.reuse, R10, R183 ;  /* 0x0000000a00b77223 */ /* 0x040fee00000100b7 */
[----:B------:R-:W3:Y:S01]  /*24b50*/  I2F R23, R23 ;  /* 0x0000001700177306 */ /* 0x000ee20000201400 */
[CC--:B--2---:R-:W-:Y:S02]  /*24b60*/  FFMA.FTZ R191, R0.reuse, R195.reuse, R191 ;  /* 0x000000c300bf7223 */ /* 0x0c4fe400000100bf */
[----:B------:R-:W-:Y:S01]  /*24b70*/  FFMA.FTZ R195, R0, R195, R18 ;  /* 0x000000c300c37223 */ /* 0x000fe20000010012 */
[----:B------:R-:W-:Y:S02]  /*24b80*/  FMNMX.FTZ R18, R175, R17, !PT ;  /* 0x00000011af127209 */ /* 0x000fe40007810000 */
[----:B------:R-:W-:Y:S04]  /*24b90*/  IADD3 R17, R4, 0x70, RZ ;  /* 0x0000007004117810 */ /* 0x000fe80007ffe0ff */
[----:B------:R-:W2:Y:S01]  /*24ba0*/  I2F R5, R5 ;  /* 0x0000000500057306 */ /* 0x000ea20000201400 */
[----:B------:R-:W-:Y:S01]  /*24bb0*/  FMNMX.FTZ R18, R177, R18, !PT ;  /* 0x00000012b1127209 */ /* 0x000fe20007810000 */
[C---:B-1----:R-:W-:Y:S01]  /*24bc0*/  FFMA.FTZ R192, R0.reuse, R22, R21 ;  /* 0x0000001600c07223 */ /* 0x042fe20000010015 */
[----:B------:R-:W-:Y:S01]  /*24bd0*/  FMNMX.FTZ R21, R181, R24, !PT ;  /* 0x00000018b5157209 */ /* 0x000fe20007810000 */
[----:B------:R-:W-:Y:S01]  /*24be0*/  FFMA.FTZ R196, R0, R22, R196 ;  /* 0x0000001600c47223 */ /* 0x000fe200000100c4 */
[----:B------:R-:W-:Y:S02]  /*24bf0*/  FMNMX.FTZ R18, R178, R18, !PT ;  /* 0x00000012b2127209 */ /* 0x000fe40007810000 */
[----:B------:R-:W-:Y:S03]  /*24c00*/  FMNMX.FTZ R21, R182, R21, !PT ;  /* 0x00000015b6157209 */ /* 0x000fe60007810000 */
[----:B------:R1:W1:Y:S01]  /*24c10*/  I2F R10, R20 ;  /* 0x00000014000a7306 */ /* 0x0002620000201400 */
[----:B------:R-:W-:Y:S02]  /*24c20*/  FMNMX.FTZ R18, R191, R18, !PT ;  /* 0x00000012bf127209 */ /* 0x000fe40007810000 */
[----:B------:R-:W-:Y:S01]  /*24c30*/  FMNMX.FTZ R19, R184, R21, !PT ;  /* 0x00000015b8137209 */ /* 0x000fe20007810000 */
[CC--:B---3--:R-:W-:Y:S02]  /*24c40*/  FFMA.FTZ R190, R0.reuse, R23.reuse, R190 ;  /* 0x0000001700be7223 */ /* 0x0c8fe400000100be */
[----:B------:R-:W-:Y:S01]  /*24c50*/  FFMA.FTZ R197, R0, R23, R197 ;  /* 0x0000001700c57223 */ /* 0x000fe200000100c5 */
[----:B------:R-:W-:Y:S02]  /*24c60*/  FMNMX.FTZ R19, R186, R19, !PT ;  /* 0x00000013ba137209 */ /* 0x000fe40007810000 */
[----:B------:R-:W-:Y:S01]  /*24c70*/  FMNMX.FTZ R18, R190, R18, !PT ;  /* 0x00000012be127209 */ /* 0x000fe20007810000 */
[----:B------:R-:W3:Y:S01]  /*24c80*/  I2F R11, R11 ;  /* 0x0000000b000b7306 */ /* 0x000ee20000201400 */
[----:B------:R-:W-:Y:S02]  /*24c90*/  FMNMX.FTZ R19, R195, R19, !PT ;  /* 0x00000013c3137209 */ /* 0x000fe40007810000 */
[----:B------:R-:W-:Y:S01]  /*24ca0*/  FMNMX.FTZ R18, R192, R18, !PT ;  /* 0x00000012c0127209 */ /* 0x000fe20007810000 */
[CC--:B--2---:R-:W-:Y:S02]  /*24cb0*/  FFMA.FTZ R188, R0.reuse, R5.reuse, R188 ;  /* 0x0000000500bc7223 */ /* 0x0c4fe400000100bc */
[C---:B------:R-:W-:Y:S01]  /*24cc0*/  FFMA.FTZ R180, R0.reuse, R5, R180 ;  /* 0x0000000500b47223 */ /* 0x040fe200000100b4 */
[----:B------:R-:W-:Y:S03]  /*24cd0*/  FMNMX.FTZ R5, R193, R18, !PT ;  /* 0x00000012c1057209 */ /* 0x000fe60007810000 */
[----:B------:R-:W2:Y:S01]  /*24ce0*/  I2F R12, R12 ;  /* 0x0000000c000c7306 */ /* 0x000ea20000201400 */
[----:B------:R-:W-:Y:S02]  /*24cf0*/  FMNMX.FTZ R5, R189, R5, !PT ;  /* 0x00000005bd057209 */ /* 0x000fe40007810000 */
[----:B-1----:R-:W-:Y:S01]  /*24d00*/  FMNMX.FTZ R20, R197, R19, !PT ;  /* 0x00000013c5147209 */ /* 0x002fe20007810000 */
[-C--:B------:R-:W-:Y:S01]  /*24d10*/  FFMA.FTZ R154, R0, R10.reuse, R154 ;  /* 0x0000000a009a7223 */ /* 0x080fe2000001009a */
[----:B------:R-:W-:Y:S01]  /*24d20*/  FMNMX.FTZ R5, R188, R5, !PT ;  /* 0x00000005bc057209 */ /* 0x000fe20007810000 */
[----:B------:R-:W-:Y:S01]  /*24d30*/  FFMA.FTZ R151, R0, R10, R151 ;  /* 0x0000000a00977223 */ /* 0x000fe20000010097 */
[----:B------:R-:W-:Y:S03]  /*24d40*/  FMNMX.FTZ R18, R196, R20, !PT ;  /* 0x00000014c4127209 */ /* 0x000fe60007810000 */
[----:B------:R-:W1:Y:S01]  /*24d50*/  I2F R13, R13 ;  /* 0x0000000d000d7306 */ /* 0x000e620000201400 */
[----:B------:R-:W-:Y:S01]  /*24d60*/  IADD3 R19, R4, 0x78, RZ ;  /* 0x0000007804137810 */ /* 0x000fe20007ffe0ff */
[----:B------:R-:W-:Y:S01]  /*24d70*/  LDSM.16.MT88.4 R20, [R218+0xc000] ;  /* 0x00c00000da14783b */ /* 0x000fe20000004200 */
[----:B------:R-:W-:Y:S01]  /*24d80*/  FMNMX.FTZ R18, R194, R18, !PT ;  /* 0x00000012c2127209 */ /* 0x000fe20007810000 */
[-C--:B---3--:R-:W-:Y:S01]  /*24d90*/  FFMA.FTZ R187, R0, R11.reuse, R187 ;  /* 0x0000000b00bb7223 */ /* 0x088fe200000100bb */
[----:B------:R-:W-:Y:S01]  /*24da0*/  IADD3 R4, R4, 0x79, RZ ;  /* 0x0000007904047810 */ /* 0x000fe20007ffe0ff */
[----:B------:R-:W-:Y:S01]  /*24db0*/  FFMA.FTZ R179, R0, R11, R179 ;  /* 0x0000000b00b37223 */ /* 0x000fe200000100b3 */
[----:B------:R-:W-:Y:S02]  /*24dc0*/  FMNMX.FTZ R18, R183, R18, !PT ;  /* 0x00000012b7127209 */ /* 0x000fe40007810000 */
[----:B------:R-:W-:Y:S01]  /*24dd0*/  FMNMX.FTZ R5, R187, R5, !PT ;  /* 0x00000005bb057209 */ /* 0x000fe20007810000 */
[----:B------:R-:W3:Y:S01]  /*24de0*/  I2F R14, R14 ;  /* 0x0000000e000e7306 */ /* 0x000ee20000201400 */
[----:B------:R-:W-:Y:S01]  /*24df0*/  FMNMX.FTZ R18, R180, R18, !PT ;  /* 0x00000012b4127209 */ /* 0x000fe20007810000 */
[C---:B--2---:R-:W-:Y:S03]  /*24e00*/  FFMA.FTZ R185, R0.reuse, R12, R185 ;  /* 0x0000000c00b97223 */ /* 0x044fe600000100b9 */
[----:B------:R-:W-:Y:S01]  /*24e10*/  FMNMX.FTZ R18, R179, R18, !PT ;  /* 0x00000012b3127209 */ /* 0x000fe20007810000 */
[----:B------:R-:W-:Y:S01]  /*24e20*/  FFMA.FTZ R174, R0, R12, R174 ;  /* 0x0000000c00ae7223 */ /* 0x000fe200000100ae */
[----:B------:R-:W-:Y:S03]  /*24e30*/  FMNMX.FTZ R12, R185, R5, !PT ;  /* 0x00000005b90c7209 */ /* 0x000fe60007810000 */
[----:B------:R-:W2:Y:S01]  /*24e40*/  I2F R15, R15 ;  /* 0x0000000f000f7306 */ /* 0x000ea20000201400 */
[----:B------:R-:W-:Y:S01]  /*24e50*/  FMNMX.FTZ R18, R174, R18, !PT ;  /* 0x00000012ae127209 */ /* 0x000fe20007810000 */
[CC--:B-1----:R-:W-:Y:S02]  /*24e60*/  FFMA.FTZ R169, R0.reuse, R13.reuse, R169 ;  /* 0x0000000d00a97223 */ /* 0x0c2fe400000100a9 */
[C---:B------:R-:W-:Y:S03]  /*24e70*/  FFMA.FTZ R161, R0.reuse, R13, R161 ;  /* 0x0000000d00a17223 */ /* 0x040fe600000100a1 */
[----:B------:R-:W-:Y:S03]  /*24e80*/  FMNMX.FTZ R12, R169, R12, !PT ;  /* 0x0000000ca90c7209 */ /* 0x000fe60007810000 */
[----:B------:R-:W1:Y:S01]  /*24e90*/  I2F R16, R16 ;  /* 0x0000001000107306 */ /* 0x000e620000201400 */
[----:B------:R-:W-:Y:S01]  /*24ea0*/  FMNMX.FTZ R18, R161, R18, !PT ;  /* 0x00000012a1127209 */ /* 0x000fe20007810000 */
[CC--:B---3--:R-:W-:Y:S02]  /*24eb0*/  FFMA.FTZ R167, R0.reuse, R14.reuse, R167 ;  /* 0x0000000e00a77223 */ /* 0x0c8fe400000100a7 */
[----:B------:R-:W-:Y:S03]  /*24ec0*/  FFMA.FTZ R160, R0, R14, R160 ;  /* 0x0000000e00a07223 */ /* 0x000fe600000100a0 */
[----:B------:R-:W-:Y:S03]  /*24ed0*/  FMNMX.FTZ R12, R167, R12, !PT ;  /* 0x0000000ca70c7209 */ /* 0x000fe60007810000 */
[----:B------:R-:W3:Y:S01]  /*24ee0*/  I2F R17, R17 ;  /* 0x0000001100117306 */ /* 0x000ee20000201400 */
[----:B------:R-:W-:Y:S01]  /*24ef0*/  FMNMX.FTZ R18, R160, R18, !PT ;  /* 0x00000012a0127209 */ /* 0x000fe20007810000 */
[CC--:B--2---:R-:W-:Y:S02]  /*24f00*/  FFMA.FTZ R165, R0.reuse, R15.reuse, R165 ;  /* 0x0000000f00a57223 */ /* 0x0c4fe400000100a5 */
[C---:B------:R-:W-:Y:S03]  /*24f10*/  FFMA.FTZ R159, R0.reuse, R15, R159 ;  /* 0x0000000f009f7223 */ /* 0x040fe6000001009f */
[----:B------:R-:W-:Y:S03]  /*24f20*/  FMNMX.FTZ R12, R165, R12, !PT ;  /* 0x0000000ca50c7209 */ /* 0x000fe60007810000 */
[----:B------:R2:W2:Y:S01]  /*24f30*/  I2F R5, R4 ;  /* 0x0000000400057306 */ /* 0x0004a20000201400 */
[----:B------:R-:W-:Y:S01]  /*24f40*/  FMNMX.FTZ R18, R159, R18, !PT ;  /* 0x000000129f127209 */ /* 0x000fe20007810000 */
[CC--:B-1----:R-:W-:Y:S02]  /*24f50*/  FFMA.FTZ R163, R0.reuse, R16.reuse, R163 ;  /* 0x0000001000a37223 */ /* 0x0c2fe400000100a3 */
[C---:B------:R-:W-:Y:S03]  /*24f60*/  FFMA.FTZ R157, R0.reuse, R16, R157 ;  /* 0x00000010009d7223 */ /* 0x040fe6000001009d */
[----:B------:R-:W-:Y:S03]  /*24f70*/  FMNMX.FTZ R12, R163, R12, !PT ;  /* 0x0000000ca30c7209 */ /* 0x000fe60007810000 */
[----:B------:R-:W1:Y:S01]  /*24f80*/  I2F R11, R19 ;  /* 0x00000013000b7306 */ /* 0x000e620000201400 */
[----:B------:R-:W-:Y:S01]  /*24f90*/  FMNMX.FTZ R18, R157, R18, !PT ;  /* 0x000000129d127209 */ /* 0x000fe20007810000 */
[CC--:B---3--:R-:W-:Y:S02]  /*24fa0*/  FFMA.FTZ R155, R0.reuse, R17.reuse, R155 ;  /* 0x00000011009b7223 */ /* 0x0c8fe4000001009b */
[----:B------:R-:W-:Y:S05]  /*24fb0*/  FFMA.FTZ R152, R0, R17, R152 ;  /* 0x0000001100987223 */ /* 0x000fea0000010098 */
[----:B------:R-:W-:Y:S02]  /*24fc0*/  FMNMX.FTZ R18, R152, R18, !PT ;  /* 0x0000001298127209 */ /* 0x000fe40007810000 */
[----:B--2---:R-:W-:Y:S01]  /*24fd0*/  FMNMX.FTZ R4, R155, R12, !PT ;  /* 0x0000000c9b047209 */ /* 0x004fe20007810000 */
[CC--:B------:R-:W-:Y:S01]  /*24fe0*/  FFMA.FTZ R135, R0.reuse, R5.reuse, R135 ;  /* 0x0000000500877223 */ /* 0x0c0fe20000010087 */
[----:B------:R-:W-:Y:S01]  /*24ff0*/  FMNMX.FTZ R18, R151, R18, !PT ;  /* 0x0000001297127209 */ /* 0x000fe20007810000 */
[----:B------:R-:W-:Y:S01]  /*25000*/  FFMA.FTZ R148, R0, R5, R148 ;  /* 0x0000000500947223 */ /* 0x000fe20000010094 */
[----:B------:R-:W-:Y:S01]  /*25010*/  FMNMX.FTZ R4, R154, R4, !PT ;  /* 0x000000049a047209 */ /* 0x000fe20007810000 */
[----:B------:R-:W-:Y:S01]  /*25020*/  LDSM.16.MT88.4 R12, [R220+0xc000] ;  /* 0x00c00000dc0c783b */ /* 0x000fe20000004200 */
[CC--:B-1----:R-:W-:Y:S02]  /*25030*/  FFMA.FTZ R136, R0.reuse, R11.reuse, R136 ;  /* 0x0000000b00887223 */ /* 0x0c2fe40000010088 */
[----:B------:R-:W-:Y:S03]  /*25040*/  FFMA.FTZ R150, R0, R11, R150 ;  /* 0x0000000b00967223 */ /* 0x000fe60000010096 */
[----:B------:R-:W-:Y:S02]  /*25050*/  FMNMX.FTZ R4, R136, R4, !PT ;  /* 0x0000000488047209 */ /* 0x000fe40007810000 */
[----:B------:R-:W-:Y:S02]  /*25060*/  FMNMX.FTZ R11, R150, R18, !PT ;  /* 0x00000012960b7209 */ /* 0x000fe40007810000 */
[----:B------:R-:W-:Y:S02]  /*25070*/  FMNMX.FTZ R4, R135, R4, !PT ;  /* 0x0000000487047209 */ /* 0x000fe40007810000 */
[----:B------:R-:W-:Y:S03]  /*25080*/  FMNMX.FTZ R11, R148, R11, !PT ;  /* 0x0000000b940b7209 */ /* 0x000fe60007810000 */
[----:B------:R-:W1:Y:S08]  /*25090*/  SHFL.BFLY PT, R5, R4, 0x2, 0x1f ;  /* 0x0c401f0004057f89 */ /* 0x000e7000000e0000 */
[----:B------:R-:W2:Y:S01]  /*250a0*/  SHFL.BFLY PT, R10, R11, 0x2, 0x1f ;  /* 0x0c401f000b0a7f89 */ /* 0x000ea200000e0000 */
[----:B-1----:R-:W-:Y:S07]  /*250b0*/  FMNMX.FTZ R4, R4, R5, !PT ;  /* 0x0000000504047209 */ /* 0x002fee0007810000 */
[----:B----4-:R-:W1:Y:S01]  /*250c0*/  SHFL.BFLY PT, R132, R4, 0x1, 0x1f ;  /* 0x0c201f0004847f89 */ /* 0x010e6200000e0000 */
[----:B--2---:R-:W-:Y:S07]  /*250d0*/  FMNMX.FTZ R5, R11, R10, !PT ;  /* 0x0000000a0b057209 */ /* 0x004fee0007810000 */
[----:B------:R-:W2:Y:S01]  /*250e0*/  SHFL.BFLY PT, R133, R5, 0x1, 0x1f ;  /* 0x0c201f0005857f89 */ /* 0x000ea200000e0000 */
[----:B-1----:R-:W-:Y:S04]  /*250f0*/  FMNMX.FTZ R132, R4, R132, !PT ;  /* 0x0000008404847209 */ /* 0x002fe80007810000 */
[----:B------:R-:W-:Y:S01]  /*25100*/  FSETP.NEU.FTZ.AND P0, PT, R132, -INF , PT ;  /* 0xff8000008400780b */ /* 0x000fe20003f1d000 */
[----:B-----5:R-:W-:Y:S02]  /*25110*/  FMUL.FTZ R153, R134, R132 ;  /* 0x0000008486997220 */ /* 0x020fe40000410000 */
[----:B------:R-:W-:Y:S01]  /*25120*/  FADD.FTZ R2, -R132, R2 ;  /* 0x0000000284027221 */ /* 0x000fe20000010100 */
[----:B--2---:R-:W-:Y:S02]  /*25130*/  FMNMX.FTZ R133, R5, R133, !PT ;  /* 0x0000008505857209 */ /* 0x004fe40007810000 */
[----:B------:R-:W-:Y:S01]  /*25140*/  FSEL R153, R153, RZ, P0 ;  /* 0x000000ff99997208 */ /* 0x000fe20000000000 */
[C---:B------:R-:W-:Y:S01]  /*25150*/  FMUL.FTZ R2, R134.reuse, R2 ;  /* 0x0000000286027220 */ /* 0x040fe20000410000 */
[C---:B------:R-:W-:Y:S01]  /*25160*/  FSETP.NEU.FTZ.AND P0, PT, R133.reuse, -INF , PT ;  /* 0xff8000008500780b */ /* 0x040fe20003f1d000 */
[C---:B------:R-:W-:Y:S02]  /*25170*/  FMUL.FTZ R149, R134.reuse, R133 ;  /* 0x0000008586957220 */ /* 0x040fe40000410000 */
[----:B------:R-:W-:Y:S02]  /*25180*/  FADD.FTZ R3, -R133, R3 ;  /* 0x0000000385037221 */ /* 0x000fe40000010100 */
[-CC-:B------:R-:W-:Y:S01]  /*25190*/  FFMA.FTZ R140, R9, R134.reuse, -R153.reuse ;  /* 0x00000086098c7223 */ /* 0x180fe20000010899 */
[----:B------:R-:W-:Y:S01]  /*251a0*/  FSEL R149, R149, RZ, P0 ;  /* 0x000000ff95957208 */ /* 0x000fe20000000000 */
[----:B------:R-:W-:Y:S01]  /*251b0*/  FMUL.FTZ R3, R134, R3 ;  /* 0x0000000386037220 */ /* 0x000fe20000410000 */
[----:B------:R-:W1:Y:S01]  /*251c0*/  MUFU.EX2 R2, R2 ;  /* 0x0000000200027308 */ /* 0x000e620000000800 */
[-C--:B------:R-:W-:Y:S01]  /*251d0*/  FFMA.FTZ R147, R142, R134.reuse, -R153 ;  /* 0x000000868e937223 */ /* 0x080fe20000010899 */
[----:B------:R-:W-:Y:S01]  /*251e0*/  ISETP.GT.AND P0, PT, R242, 0x1, PT ;  /* 0x00000001f200780c */ /* 0x000fe20003f04270 */
[-C--:B------:R-:W-:Y:S01]  /*251f0*/  FFMA.FTZ R145, R8, R134.reuse, -R149 ;  /* 0x0000008608917223 */ /* 0x080fe20000010895 */
[----:B------:R-:W-:Y:S01]  /*25200*/  MOV R242, R139 ;  /* 0x0000008b00f27202 */ /* 0x000fe20000000f00 */
[-CC-:B------:R-:W-:Y:S02]  /*25210*/  FFMA.FTZ R142, R143, R134.reuse, -R153.reuse ;  /* 0x000000868f8e7223 */ /* 0x180fe40000010899 */
[-C--:B------:R-:W-:Y:S02]  /*25220*/  FFMA.FTZ R141, R146, R134.reuse, -R153 ;  /* 0x00000086928d7223 */ /* 0x080fe40000010899 */
[-CC-:B------:R-:W-:Y:S01]  /*25230*/  FFMA.FTZ R146, R7, R134.reuse, -R149.reuse ;  /* 0x0000008607927223 */ /* 0x180fe20000010895 */
[----:B------:R-:W2:Y:S01]  /*25240*/  MUFU.EX2 R3, R3 ;  /* 0x0000000300037308 */ /* 0x000ea20000000800 */
[-CC-:B------:R-:W-:Y:S02]  /*25250*/  FFMA.FTZ R144, R144, R134.reuse, -R149.reuse ;  /* 0x0000008690907223 */ /* 0x180fe40000010895 */
[-CC-:B------:R-:W-:Y:S02]  /*25260*/  FFMA.FTZ R143, R6, R134.reuse, -R149.reuse ;  /* 0x00000086068f7223 */ /* 0x180fe40000010895 */
[-CC-:B------:R-:W-:Y:S02]  /*25270*/  FFMA.FTZ R156, R56, R134.reuse, -R149.reuse ;  /* 0x00000086389c7223 */ /* 0x180fe40000010895 */
[-C--:B------:R-:W-:Y:S02]  /*25280*/  FFMA.FTZ R158, R64, R134.reuse, -R149 ;  /* 0x00000086409e7223 */ /* 0x080fe40000010895 */
[-CC-:B------:R-:W-:Y:S01]  /*25290*/  FFMA.FTZ R162, R162, R134.reuse, -R153.reuse ;  /* 0x00000086a2a27223 */ /* 0x180fe20000010899 */
[----:B------:R-:W-:Y:S01]  /*252a0*/  MUFU.EX2 R147, R147 ;  /* 0x0000009300937308 */ /* 0x000fe20000000800 */
[-CC-:B------:R-:W-:Y:S02]  /*252b0*/  FFMA.FTZ R164, R164, R134.reuse, -R153.reuse ;  /* 0x00000086a4a47223 */ /* 0x180fe40000010899 */
[--C-:B------:R-:W-:Y:S02]  /*252c0*/  FFMA.FTZ R166, R166, R134, -R153.reuse ;  /* 0x00000086a6a67223 */ /* 0x100fe40000010899 */
[C---:B-1----:R-:W-:Y:S02]  /*252d0*/  FMUL.FTZ R6, R2.reuse, R130 ;  /* 0x0000008202067220 */ /* 0x042fe40000410000 */
[C---:B------:R-:W-:Y:S02]  /*252e0*/  FMUL.FTZ R7, R2.reuse, R131 ;  /* 0x0000008302077220 */ /* 0x040fe40000410000 */
[C---:B------:R-:W-:Y:S01]  /*252f0*/  FMUL.FTZ R10, R2.reuse, R126 ;  /* 0x0000007e020a7220 */ /* 0x040fe20000410000 */
[----:B------:R-:W1:Y:S01]  /*25300*/  MUFU.EX2 R142, R142 ;  /* 0x0000008e008e7308 */ /* 0x000e620000000800 */
[C---:B------:R-:W-:Y:S02]  /*25310*/  FMUL.FTZ R11, R2.reuse, R127 ;  /* 0x0000007f020b7220 */ /* 0x040fe40000410000 */
[C---:B------:R-:W-:Y:S02]  /*25320*/  FMUL.FTZ R18, R2.reuse, R118 ;  /* 0x0000007602127220 */ /* 0x040fe40000410000 */
        /* <DEDUP_REMOVED lines=10> */
[----:B------:R-:W2:Y:S01]  /*253d0*/  MUFU.EX2 R140, R140 ;  /* 0x0000008c008c7308 */ /* 0x000ea20000000800 */
[----:B------:R-:W-:Y:S01]  /*253e0*/  FMUL.FTZ R27, R2, R111 ;  /* 0x0000006f021b7220 */ /* 0x000fe20000410000 */
[----:B------:R-:W-:Y:S01]  /*253f0*/  LDSM.16.MT88.4 R116, [R218+0xf800] ;  /* 0x00f80000da74783b */ /* 0x000fe20000004200 */
[C---:B------:R-:W-:Y:S01]  /*25400*/  FMUL.FTZ R24, R3.reuse, R108 ;  /* 0x0000006c03187220 */ /* 0x040fe20000410000 */
[----:B-1----:R-:W-:Y:S01]  /*25410*/  F2FP.BF16.PACK_AB R129, R142, R147 ;  /* 0x000000938e81723e */ /* 0x002fe200000010ff */
[C---:B------:R-:W-:Y:S02]  /*25420*/  FMUL.FTZ R25, R3.reuse, R109 ;  /* 0x0000006d03197220 */ /* 0x040fe40000410000 */
[C---:B------:R-:W-:Y:S02]  /*25430*/  FMUL.FTZ R34, R2.reuse, R102 ;  /* 0x0000006602227220 */ /* 0x040fe40000410000 */
[C---:B------:R-:W-:Y:S01]  /*25440*/  FMUL.FTZ R35, R2.reuse, R103 ;  /* 0x0000006702237220 */ /* 0x040fe20000410000 */
[----:B------:R-:W-:Y:S01]  /*25450*/  MUFU.EX2 R146, R146 ;  /* 0x0000009200927308 */ /* 0x000fe20000000800 */
[C---:B------:R-:W-:Y:S01]  /*25460*/  FMUL.FTZ R32, R3.reuse, R100 ;  /* 0x0000006403207220 */ /* 0x040fe20000410000 */
[----:B------:R-:W-:Y:S01]  /*25470*/  LDSM.16.MT88.4 R108, [R217+0xf800] ;  /* 0x00f80000d96c783b */ /* 0x000fe20000004200 */
[C---:B------:R-:W-:Y:S02]  /*25480*/  FMUL.FTZ R33, R3.reuse, R101 ;  /* 0x0000006503217220 */ /* 0x040fe40000410000 */
[C---:B------:R-:W-:Y:S02]  /*25490*/  FMUL.FTZ R42, R2.reuse, R94 ;  /* 0x0000005e022a7220 */ /* 0x040fe40000410000 */
[C---:B------:R-:W-:Y:S02]  /*254a0*/  FMUL.FTZ R43, R2.reuse, R95 ;  /* 0x0000005f022b7220 */ /* 0x040fe40000410000 */
[C---:B------:R-:W-:Y:S01]  /*254b0*/  FMUL.FTZ R41, R3.reuse, R93 ;  /* 0x0000005d03297220 */ /* 0x040fe20000410000 */
[----:B------:R-:W1:Y:S01]  /*254c0*/  MUFU.EX2 R145, R145 ;  /* 0x0000009100917308 */ /* 0x000e620000000800 */
[----:B------:R-:W-:Y:S01]  /*254d0*/  LDSM.16.MT88.4 R100, [R216+0xf800] ;  /* 0x00f80000d864783b */ /* 0x000fe20000004200 */
[----:B------:R-:W-:Y:S01]  /*254e0*/  FMUL.FTZ R51, R2, R87 ;  /* 0x0000005702337220 */ /* 0x000fe20000410000 */
[----:B--2---:R-:W-:Y:S01]  /*254f0*/  F2FP.BF16.PACK_AB R131, R140, R141 ;  /* 0x0000008d8c83723e */ /* 0x004fe200000010ff */
[C---:B------:R-:W-:Y:S02]  /*25500*/  FMUL.FTZ R59, R2.reuse, R79 ;  /* 0x0000004f023b7220 */ /* 0x040fe40000410000 */
[C---:B------:R-:W-:Y:S02]  /*25510*/  FMUL.FTZ R56, R3.reuse, R76 ;  /* 0x0000004c03387220 */ /* 0x040fe40000410000 */
[C---:B------:R-:W-:Y:S02]  /*25520*/  FMUL.FTZ R66, R2.reuse, R70 ;  /* 0x0000004602427220 */ /* 0x040fe40000410000 */
[----:B------:R-:W-:Y:S01]  /*25530*/  MUFU.EX2 R144, R144 ;  /* 0x0000009000907308 */ /* 0x000fe20000000800 */
[----:B------:R-:W-:Y:S02]  /*25540*/  FMUL.FTZ R67, R2, R71 ;  /* 0x0000004702437220 */ /* 0x000fe40000410000 */
[C---:B------:R-:W-:Y:S02]  /*25550*/  FMUL.FTZ R64, R3.reuse, R68 ;  /* 0x0000004403407220 */ /* 0x040fe40000410000 */
[----:B------:R-:W-:Y:S02]  /*25560*/  FMUL.FTZ R65, R3, R69 ;  /* 0x0000004503417220 */ /* 0x000fe40000410000 */
[-C--:B------:R-:W-:Y:S02]  /*25570*/  FFMA.FTZ R168, R168, R134.reuse, -R153 ;  /* 0x00000086a8a87223 */ /* 0x080fe40000010899 */
[-CC-:B------:R-:W-:Y:S01]  /*25580*/  FFMA.FTZ R170, R170, R134.reuse, -R149.reuse ;  /* 0x00000086aaaa7223 */ /* 0x180fe20000010895 */
[----:B------:R-:W2:Y:S01]  /*25590*/  MUFU.EX2 R143, R143 ;  /* 0x0000008f008f7308 */ /* 0x000ea20000000800 */
[-CC-:B------:R-:W-:Y:S02]  /*255a0*/  FFMA.FTZ R171, R171, R134.reuse, -R149.reuse ;  /* 0x00000086abab7223 */ /* 0x180fe40000010895 */
[--C-:B------:R-:W-:Y:S01]  /*255b0*/  FFMA.FTZ R172, R172, R134, -R149.reuse ;  /* 0x00000086acac7223 */ /* 0x100fe20000010895 */
[----:B-1----:R-:W-:Y:S01]  /*255c0*/  F2FP.BF16.PACK_AB R128, R145, R146 ;  /* 0x000000929180723e */ /* 0x002fe200000010ff */
[-C--:B------:R-:W-:Y:S02]  /*255d0*/  FFMA.FTZ R173, R173, R134.reuse, -R149 ;  /* 0x00000086adad7223 */ /* 0x080fe40000010895 */
[-CC-:B------:R-:W-:Y:S02]  /*255e0*/  FFMA.FTZ R176, R176, R134.reuse, -R153.reuse ;  /* 0x00000086b0b07223 */ /* 0x180fe40000010899 */
[-CC-:B------:R-:W-:Y:S01]  /*255f0*/  FFMA.FTZ R175, R175, R134.reuse, -R153.reuse ;  /* 0x00000086afaf7223 */ /* 0x180fe20000010899 */
[----:B------:R-:W-:Y:S01]  /*25600*/  MUFU.EX2 R156, R156 ;  /* 0x0000009c009c7308 */ /* 0x000fe20000000800 */
[-CC-:B------:R-:W-:Y:S02]  /*25610*/  FFMA.FTZ R177, R177, R134.reuse, -R153.reuse ;  /* 0x00000086b1b17223 */ /* 0x180fe40000010899 */
[-C--:B------:R-:W-:Y:S02]  /*25620*/  FFMA.FTZ R178, R178, R134.reuse, -R153 ;  /* 0x00000086b2b27223 */ /* 0x080fe40000010899 */
[-CC-:B------:R-:W-:Y:S02]  /*25630*/  FFMA.FTZ R181, R181, R134.reuse, -R149.reuse ;  /* 0x00000086b5b57223 */ /* 0x180fe40000010895 */
[-CC-:B------:R-:W-:Y:S02]  /*25640*/  FFMA.FTZ R182, R182, R134.reuse, -R149.reuse ;  /* 0x00000086b6b67223 */ /* 0x180fe40000010895 */
[-CC-:B------:R-:W-:Y:S01]  /*25650*/  FFMA.FTZ R184, R184, R134.reuse, -R149.reuse ;  /* 0x00000086b8b87223 */ /* 0x180fe20000010895 */
[----:B------:R-:W1:Y:S01]  /*25660*/  MUFU.EX2 R158, R158 ;  /* 0x0000009e009e7308 */ /* 0x000e620000000800 */
[-C--:B------:R-:W-:Y:S02]  /*25670*/  FFMA.FTZ R186, R186, R134.reuse, -R149 ;  /* 0x00000086baba7223 */ /* 0x080fe40000010895 */
[--C-:B------:R-:W-:Y:S01]  /*25680*/  FFMA.FTZ R191, R191, R134, -R153.reuse ;  /* 0x00000086bfbf7223 */ /* 0x100fe20000010899 */
[----:B--2---:R-:W-:Y:S01]  /*25690*/  F2FP.BF16.PACK_AB R130, R143, R144 ;  /* 0x000000908f82723e */ /* 0x004fe200000010ff */
[-CC-:B------:R-:W-:Y:S02]  /*256a0*/  FFMA.FTZ R190, R190, R134.reuse, -R153.reuse ;  /* 0x00000086bebe7223 */ /* 0x180fe40000010899 */
[-CC-:B------:R-:W-:Y:S02]  /*256b0*/  FFMA.FTZ R192, R192, R134.reuse, -R153.reuse ;  /* 0x00000086c0c07223 */ /* 0x180fe40000010899 */
[-C--:B------:R-:W-:Y:S01]  /*256c0*/  FFMA.FTZ R193, R193, R134.reuse, -R153 ;  /* 0x00000086c1c17223 */ /* 0x080fe20000010899 */
[----:B------:R-:W-:Y:S01]  /*256d0*/  MUFU.EX2 R162, R162 ;  /* 0x000000a200a27308 */ /* 0x000fe20000000800 */
[C---:B------:R-:W-:Y:S05]  /*256e0*/  HMMA.16816.F32.BF16 R4, R128.reuse, R12, R4 ;  /* 0x0000000c8004723c */ /* 0x040fea0000041804 */
[--C-:B------:R-:W-:Y:S02]  /*256f0*/  FFMA.FTZ R195, R195, R134, -R149.reuse ;  /* 0x00000086c3c37223 */ /* 0x100fe40000010895 */
        /* <DEDUP_REMOVED lines=14> */
[-CC-:B------:R-:W-:Y:S02]  /*257e0*/  FFMA.FTZ R188, R188, R134.reuse, -R153.reuse ;  /* 0x00000086bcbc7223 */ /* 0x180fe40000010899 */
[----:B------:R-:W-:Y:S02]  /*257f0*/  FFMA.FTZ R187, R187, R134, -R153 ;  /* 0x00000086bbbb7223 */ /* 0x000fe40000010899 */
[C---:B------:R-:W-:Y:S01]  /*25800*/  FMUL.FTZ R20, R3.reuse, R112 ;  /* 0x0000007003147220 */ /* 0x040fe20000410000 */
[C---:B------:R-:W-:Y:S04]  /*25810*/  HMMA.16816.F32.BF16 R16, R128.reuse, R22, R16 ;  /* 0x000000168010723c */ /* 0x040fe80000041810 */
[----:B------:R-:W-:Y:S01]  /*25820*/  FMUL.FTZ R21, R3, R113 ;  /* 0x0000007103157220 */ /* 0x000fe20000410000 */
[----:B------:R-:W-:Y:S01]  /*25830*/  MUFU.EX2 R170, R170 ;  /* 0x000000aa00aa7308 */ /* 0x000fe20000000800 */
[--C-:B------:R-:W-:Y:S02]  /*25840*/  FFMA.FTZ R112, R58, R134, -R149.reuse ;  /* 0x000000863a707223 */ /* 0x100fe40000010895 */
[C---:B------:R-:W-:Y:S04]  /*25850*/  FMUL.FTZ R22, R2.reuse, R114 ;  /* 0x0000007202167220 */ /* 0x040fe80000410000 */
[C---:B------:R-:W-:Y:S02]  /*25860*/  FMUL.FTZ R23, R2.reuse, R115 ;  /* 0x0000007302177220 */ /* 0x040fe40000410000 */
[----:B------:R-:W-:Y:S01]  /*25870*/  FMUL.FTZ R58, R2, R78 ;  /* 0x0000004e023a7220 */ /* 0x000fe20000410000 */
[----:B------:R-:W-:Y:S01]  /*25880*/  MUFU.EX2 R112, R112 ;  /* 0x0000007000707308 */ /* 0x000fe20000000800 */
[-C--:B------:R-:W-:Y:S02]  /*25890*/  FFMA.FTZ R113, R57, R134.reuse, -R149 ;  /* 0x0000008639717223 */ /* 0x080fe40000010895 */
[----:B------:R-:W-:Y:S01]  /*258a0*/  FMUL.FTZ R57, R3, R77 ;  /* 0x0000004d03397220 */ /* 0x000fe20000410000 */
[C---:B------:R-:W-:Y:S01]  /*258b0*/  HMMA.16816.F32.BF16 R20, R128.reuse, R28, R20 ;  /* 0x0000001c8014723c */ /* 0x040fe20000041814 */
[----:B------:R-:W-:Y:S02]  /*258c0*/  LDSM.16.MT88.4 R76, [R220+0xc800] ;  /* 0x00c80000dc4c783b */ /* 0x000fe40000004200 */
[-C--:B------:R-:W-:Y:S02]  /*258d0*/  FFMA.FTZ R185, R185, R134.reuse, -R153 ;  /* 0x00000086b9b97223 */ /* 0x080fe40000010899 */
[----:B------:R-:W-:Y:S01]  /*258e0*/  FFMA.FTZ R183, R183, R134, -R149 ;  /* 0x00000086b7b77223 */ /* 0x000fe20000010895 */
[----:B------:R-:W1:Y:S01]  /*258f0*/  MUFU.EX2 R113, R113 ;  /* 0x0000007100717308 */ /* 0x000e620000000800 */
[C---:B------:R-:W-:Y:S01]  /*25900*/  FMUL.FTZ R28, R3.reuse, R104 ;  /* 0x00000068031c7220 */ /* 0x040fe20000410000 */
[C---:B------:R-:W-:Y:S04]  /*25910*/  HMMA.16816.F32.BF16 R24, R128.reuse, R30, R24 ;  /* 0x0000001e8018723c */ /* 0x040fe80000041818 */
[C---:B------:R-:W-:Y:S02]  /*25920*/  FMUL.FTZ R29, R3.reuse, R105 ;  /* 0x00000069031d7220 */ /* 0x040fe40000410000 */
[--C-:B------:R-:W-:Y:S02]  /*25930*/  FFMA.FTZ R104, R40, R134, -R153.reuse ;  /* 0x0000008628687223 */ /* 0x100fe40000010899 */
[C---:B------:R-:W-:Y:S01]  /*25940*/  FMUL.FTZ R30, R2.reuse, R106 ;  /* 0x0000006a021e7220 */ /* 0x040fe20000410000 */
[----:B------:R-:W-:Y:S03]  /*25950*/  MUFU.EX2 R171, R171 ;  /* 0x000000ab00ab7308 */ /* 0x000fe60000000800 */
[----:B------:R-:W-:Y:S02]  /*25960*/  FMUL.FTZ R31, R2, R107 ;  /* 0x0000006b021f7220 */ /* 0x000fe40000410000 */
[----:B------:R-:W-:Y:S02]  /*25970*/  FMUL.FTZ R40, R3, R92 ;  /* 0x0000005c03287220 */ /* 0x000fe40000410000 */
[----:B------:R-:W-:Y:S01]  /*25980*/  LDSM.16.MT88.4 R92, [R216+0x11000] ;  /* 0x01100000d85c783b */ /* 0x000fe20000004200 */
[--C-:B------:R-:W-:Y:S02]  /*25990*/  FFMA.FTZ R105, R50, R134, -R153.reuse ;  /* 0x0000008632697223 */ /* 0x100fe40000010899 */
[C---:B------:R-:W-:Y:S01]  /*259a0*/  HMMA.16816.F32.BF16 R28, R128.reuse, R36, R28 ;  /* 0x00000024801c723c */ /* 0x040fe2000004181c */
[----:B------:R-:W-:Y:S02]  /*259b0*/  MUFU.EX2 R104, R104 ;  /* 0x0000006800687308 */ /* 0x000fe40000000800 */
[C---:B------:R-:W-:Y:S01]  /*259c0*/  FMUL.FTZ R50, R2.reuse, R86 ;  /* 0x0000005602327220 */ /* 0x040fe20000410000 */
[----:B-1----:R-:W-:Y:S01]  /*259d0*/  F2FP.BF16.PACK_AB R68, R113, R112 ;  /* 0x000000707144723e */ /* 0x002fe200000010ff */
[--C-:B------:R-:W-:Y:S02]  /*259e0*/  FFMA.FTZ R106, R49, R134, -R153.reuse ;  /* 0x00000086316a7223 */ /* 0x100fe40000010899 */
[C---:B------:R-:W-:Y:S01]  /*259f0*/  FMUL.FTZ R36, R3.reuse, R96 ;  /* 0x0000006003247220 */ /* 0x040fe20000410000 */
[C---:B------:R-:W-:Y:S03]  /*25a00*/  HMMA.16816.F32.BF16 R32, R128.reuse, R38, R32 ;  /* 0x000000268020723c */ /* 0x040fe60000041820 */
[----:B------:R-:W1:Y:S01]  /*25a10*/  MUFU.EX2 R105, R105 ;  /* 0x0000006900697308 */ /* 0x000e620000000800 */
[C---:B------:R-:W-:Y:S02]  /*25a20*/  FMUL.FTZ R37, R3.reuse, R97 ;  /* 0x0000006103257220 */ /* 0x040fe40000410000 */
[C---:B------:R-:W-:Y:S02]  /*25a30*/  FMUL.FTZ R49, R3.reuse, R85 ;  /* 0x0000005503317220 */ /* 0x040fe40000410000 */
[C---:B------:R-:W-:Y:S04]  /*25a40*/  FMUL.FTZ R38, R2.reuse, R98 ;  /* 0x0000006202267220 */ /* 0x040fe80000410000 */
[----:B------:R-:W-:Y:S01]  /*25a50*/  FMUL.FTZ R39, R2, R99 ;  /* 0x0000006302277220 */ /* 0x000fe20000410000 */
[----:B------:R-:W-:Y:S01]  /*25a60*/  MUFU.EX2 R106, R106 ;  /* 0x0000006a006a7308 */ /* 0x000fe20000000800 */
[----:B------:R-:W-:Y:S01]  /*25a70*/  LDSM.16.MT88.4 R96, [R216+0x13000] ;  /* 0x01300000d860783b */ /* 0x000fe20000004200 */
[----:B------:R-:W-:Y:S02]  /*25a80*/  FFMA.FTZ R107, R48, R134, -R153 ;  /* 0x00000086306b7223 */ /* 0x000fe40000010899 */
[C---:B------:R-:W-:Y:S02]  /*25a90*/  FMUL.FTZ R48, R3.reuse, R84 ;  /* 0x0000005403307220 */ /* 0x040fe40000410000 */
[C---:B------:R-:W-:Y:S03]  /*25aa0*/  HMMA.16816.F32.BF16 R36, R128.reuse, R44, R36 ;  /* 0x0000002c8024723c */ /* 0x040fe60000041824 */
[----:B------:R-:W2:Y:S01]  /*25ab0*/  LDSM.16.MT88.4 R84, [R216+0x10000] ;  /* 0x01000000d854783b */ /* 0x000ea20000004200 */
[----:B------:R-:W3:Y:S01]  /*25ac0*/  MUFU.EX2 R107, R107 ;  /* 0x0000006b006b7308 */ /* 0x000ee20000000800 */
[--C-:B------:R-:W-:Y:S02]  /*25ad0*/  FFMA.FTZ R180, R180, R134, -R149.reuse ;  /* 0x00000086b4b47223 */ /* 0x100fe40000010895 */
        /* <DEDUP_REMOVED lines=14> */
[--C-:B------:R-:W-:Y:S02]  /*25bc0*/  FFMA.FTZ R167, R167, R134, -R153.reuse ;  /* 0x00000086a7a77223 */ /* 0x100fe40000010899 */
        /* <DEDUP_REMOVED lines=12> */
[-CC-:B------:R-:W-:Y:S01]  /*25c90*/  FFMA.FTZ R160, R160, R134.reuse, -R149.reuse ;  /* 0x00000086a0a07223 */ /* 0x180fe20000010895 */
[----:B------:R-:W-:Y:S01]  /*25ca0*/  MUFU.EX2 R177, R177 ;  /* 0x000000b100b17308 */ /* 0x000fe20000000800 */
[--C-:B------:R-:W-:Y:S02]  /*25cb0*/  FFMA.FTZ R159, R159, R134, -R149.reuse ;  /* 0x000000869f9f7223 */ /* 0x100fe40000010895 */
[C---:B------:R-:W-:Y:S01]  /*25cc0*/  FMUL.FTZ R60, R3.reuse, R72 ;  /* 0x00000048033c7220 */ /* 0x040fe20000410000 */
[C---:B------:R-:W-:Y:S04]  /*25cd0*/  HMMA.16816.F32.BF16 R56, R128.reuse, R62, R56 ;  /* 0x0000003e8038723c */ /* 0x040fe80000041838 */
[----:B------:R-:W-:Y:S02]  /*25ce0*/  FMUL.FTZ R61, R3, R73 ;  /* 0x00000049033d7220 */ /* 0x000fe40000410000 */
[----:B------:R-:W-:Y:S01]  /*25cf0*/  MUFU.EX2 R178, R178 ;  /* 0x000000b200b27308 */ /* 0x000fe20000000800 */
[C---:B------:R-:W-:Y:S02]  /*25d00*/  FMUL.FTZ R62, R2.reuse, R74 ;  /* 0x0000004a023e7220 */ /* 0x040fe40000410000 */
[----:B------:R-:W-:Y:S02]  /*25d10*/  FMUL.FTZ R63, R2, R75 ;  /* 0x0000004b023f7220 */ /* 0x000fe40000410000 */
[----:B------:R-:W3:Y:S01]  /*25d20*/  LDSM.16.MT88.4 R72, [R218+0xc800] ;  /* 0x00c80000da48783b */ /* 0x000ee20000004200 */
[-C--:B------:R-:W-:Y:S02]  /*25d30*/  FFMA.FTZ R157, R157, R134.reuse, -R149 ;  /* 0x000000869d9d7223 */ /* 0x080fe40000010895 */
[-CC-:B------:R-:W-:Y:S02]  /*25d40*/  FFMA.FTZ R155, R155, R134.reuse, -R153.reuse ;  /* 0x000000869b9b7223 */ /* 0x180fe40000010899 */
[C---:B--2---:R-:W-:Y:S01]  /*25d50*/  HMMA.16816.F32.BF16 R60, R128.reuse, R84, R60 ;  /* 0x00000054803c723c */ /* 0x044fe2000004183c */
[----:B------:R-:W2:Y:S02]  /*25d60*/  MUFU.EX2 R181, R181 ;  /* 0x000000b500b57308 */ /* 0x000ea40000000800 */
[-CC-:B------:R-:W-:Y:S02]  /*25d70*/  FFMA.FTZ R154, R154, R134.reuse, -R153.reuse ;  /* 0x000000869a9a7223 */ /* 0x180fe40000010899 */
[-CC-:B------:R-:W-:Y:S02]  /*25d80*/  FFMA.FTZ R136, R136, R134.reuse, -R153.reuse ;  /* 0x0000008688887223 */ /* 0x180fe40000010899 */
[-C--:B------:R-:W-:Y:S01]  /*25d90*/  FFMA.FTZ R153, R135, R134.reuse, -R153 ;  /* 0x0000008687997223 */ /* 0x080fe20000010899 */
[----:B------:R-:W-:Y:S01]  /*25da0*/  HMMA.16816.F32.BF16 R64, R128, R86, R64 ;  /* 0x000000568040723c */ /* 0x000fe20000041840 */
[----:B------:R-:W4:Y:S02]  /*25db0*/  LDSM.16.MT88.4 R84, [R216+0xc800] ;  /* 0x00c80000d854783b */ /* 0x000f240000004200 */
[----:B------:R-:W5:Y:S01]  /*25dc0*/  MUFU.EX2 R182, R182 ;  /* 0x000000b600b67308 */ /* 0x000f620000000800 */
[-CC-:B------:R-:W-:Y:S02]  /*25dd0*/  FFMA.FTZ R135, R152, R134.reuse, -R149.reuse ;  /* 0x0000008698877223 */ /* 0x180fe40000010895 */
[-CC-:B------:R-:W-:Y:S02]  /*25de0*/  FFMA.FTZ R151, R151, R134.reuse, -R149.reuse ;  /* 0x0000008697977223 */ /* 0x180fe40000010895 */
[C---:B------:R-:W-:Y:S05]  /*25df0*/  HMMA.16816.F32.BF16 R4, R68.reuse, R76, R4 ;  /* 0x0000004c4404723c */ /* 0x040fea0000041804 */
[----:B------:R-:W-:Y:S01]  /*25e00*/  MUFU.EX2 R184, R184 ;  /* 0x000000b800b87308 */ /* 0x000fe20000000800 */
[-CC-:B------:R-:W-:Y:S02]  /*25e10*/  FFMA.FTZ R150, R150, R134.reuse, -R149.reuse ;  /* 0x0000008696967223 */ /* 0x180fe40000010895 */
[C---:B------:R-:W-:Y:S01]  /*25e20*/  HMMA.16816.F32.BF16 R8, R68.reuse, R78, R8 ;  /* 0x0000004e4408723c */ /* 0x040fe20000041808 */
[----:B------:R-:W1:Y:S03]  /*25e30*/  LDSM.16.MT88.4 R76, [R220+0x10800] ;  /* 0x01080000dc4c783b */ /* 0x000e660000004200 */
[----:B------:R-:W-:Y:S02]  /*25e40*/  FFMA.FTZ R149, R148, R134, -R149 ;  /* 0x0000008694957223 */ /* 0x000fe40000010895 */
[----:B------:R-:W-:Y:S01]  /*25e50*/  FFMA.FTZ R146, R3, R244, R146 ;  /* 0x000000f403927223 */ /* 0x000fe20000010092 */
[----:B------:R-:W1:Y:S01]  /*25e60*/  MUFU.EX2 R186, R186 ;  /* 0x000000ba00ba7308 */ /* 0x000e620000000800 */
[----:B------:R-:W-:Y:S01]  /*25e70*/  MOV R3, R133 ;  /* 0x0000008500037202 */ /* 0x000fe20000000f00 */
[----:B------:R-:W-:Y:S01]  /*25e80*/  FFMA.FTZ R147, R2, R245, R147 ;  /* 0x000000f502937223 */ /* 0x000fe20000010093 */
[C---:B---3--:R-:W-:Y:S03]  /*25e90*/  HMMA.16816.F32.BF16 R12, R68.reuse, R72, R12 ;  /* 0x00000048440c723c */ /* 0x048fe6000004180c */
[----:B------:R-:W-:Y:S02]  /*25ea0*/  FADD.FTZ R146, R145, R146 ;  /* 0x0000009291927221 */ /* 0x000fe40000010000 */
[----:B------:R-:W-:Y:S02]  /*25eb0*/  FADD.FTZ R147, R142, R147 ;  /* 0x000000938e937221 */ /* 0x000fe40000010000 */
[----:B------:R-:W-:Y:S01]  /*25ec0*/  MUFU.EX2 R191, R191 ;  /* 0x000000bf00bf7308 */ /* 0x000fe20000000800 */
[----:B------:R-:W-:Y:S01]  /*25ed0*/  FADD.FTZ R146, R144, R146 ;  /* 0x0000009290927221 */ /* 0x000fe20000010000 */
[C---:B------:R-:W-:Y:S01]  /*25ee0*/  HMMA.16816.F32.BF16 R16, R68.reuse, R74, R16 ;  /* 0x0000004a4410723c */ /* 0x040fe20000041810 */
[----:B------:R-:W3:Y:S02]  /*25ef0*/  LDSM.16.MT88.4 R72, [R218+0x10800] ;  /* 0x01080000da48783b */ /* 0x000ee40000004200 */
[----:B------:R-:W-:Y:S02]  /*25f00*/  FADD.FTZ R141, R141, R147 ;  /* 0x000000938d8d7221 */ /* 0x000fe40000010000 */
[----:B------:R-:W-:Y:S03]  /*25f10*/  FADD.FTZ R143, R143, R146 ;  /* 0x000000928f8f7221 */ /* 0x000fe60000010000 */
[C---:B------:R-:W-:Y:S01]  /*25f20*/  HMMA.16816.F32.BF16 R20, R68.reuse, R80, R20 ;  /* 0x000000504414723c */ /* 0x040fe20000041814 */
[----:B------:R-:W-:Y:S03]  /*25f30*/  MUFU.EX2 R190, R190 ;  /* 0x000000be00be7308 */ /* 0x000fe60000000800 */
[----:B------:R-:W-:Y:S02]  /*25f40*/  FADD.FTZ R141, R140, R141 ;  /* 0x0000008d8c8d7221 */ /* 0x000fe40000010000 */
[----:B------:R-:W-:Y:S02]  /*25f50*/  FADD.FTZ R2, R112, R143 ;  /* 0x0000008f70027221 */ /* 0x000fe40000010000 */
[C---:B------:R-:W-:Y:S01]  /*25f60*/  HMMA.16816.F32.BF16 R24, R68.reuse, R82, R24 ;  /* 0x000000524418723c */ /* 0x040fe20000041818 */
[----:B------:R-:W2:Y:S02]  /*25f70*/  LDSM.16.MT88.4 R80, [R217+0x10800] ;  /* 0x01080000d950783b */ /* 0x000ea40000004200 */
[----:B------:R-:W-:Y:S01]  /*25f80*/  MUFU.EX2 R192, R192 ;  /* 0x000000c000c07308 */ /* 0x000fe20000000800 */
[----:B------:R-:W-:Y:S02]  /*25f90*/  FADD.FTZ R104, R104, R141 ;  /* 0x0000008d68687221 */ /* 0x000fe40000010000 */
[----:B------:R-:W-:Y:S02]  /*25fa0*/  FADD.FTZ R2, R113, R2 ;  /* 0x0000000271027221 */ /* 0x000fe40000010000 */
[C---:B----4-:R-:W-:Y:S04]  /*25fb0*/  HMMA.16816.F32.BF16 R28, R68.reuse, R84, R28 ;  /* 0x00000054441c723c */ /* 0x050fe8000004181c */
[----:B------:R-:W-:Y:S01]  /*25fc0*/  FADD.FTZ R104, R105, R104 ;  /* 0x0000006869687221 */ /* 0x000fe20000010000 */
[----:B------:R-:W-:Y:S01]  /*25fd0*/  MUFU.EX2 R193, R193 ;  /* 0x000000c100c17308 */ /* 0x000fe20000000800 */
[----:B------:R-:W-:Y:S02]  /*25fe0*/  FADD.FTZ R2, R156, R2 ;  /* 0x000000029c027221 */ /* 0x000fe40000010000 */
[C---:B------:R-:W-:Y:S01]  /*25ff0*/  HMMA.16816.F32.BF16 R32, R68.reuse, R86, R32 ;  /* 0x000000564420723c */ /* 0x040fe20000041820 */
[----:B------:R-:W4:Y:S03]  /*26000*/  LDSM.16.MT88.4 R84, [R220+0xd000] ;  /* 0x00d00000dc54783b */ /* 0x000f260000004200 */
[----:B------:R-:W-:Y:S02]  /*26010*/  FADD.FTZ R106, R106, R104 ;  /* 0x000000686a6a7221 */ /* 0x000fe40000010000 */
[----:B------:R-:W-:Y:S01]  /*26020*/  FADD.FTZ R158, R158, R2 ;  /* 0x000000029e9e7221 */ /* 0x000fe20000010000 */
[----:B------:R-:W2:Y:S01]  /*26030*/  MUFU.EX2 R195, R195 ;  /* 0x000000c300c37308 */ /* 0x000ea20000000800 */
[C---:B-1----:R-:W-:Y:S04]  /*26040*/  HMMA.16816.F32.BF16 R36, R68.reuse, R76, R36 ;  /* 0x0000004c4424723c */ /* 0x042fe80000041824 */
[----:B------:R-:W-:Y:S01]  /*26050*/  FADD.FTZ R106, R107, R106 ;  /* 0x0000006a6b6a7221 */ /* 0x000fe20000010000 */
[----:B------:R-:W-:Y:S01]  /*26060*/  MOV R2, R132 ;  /* 0x0000008400027202 */ /* 0x000fe20000000f00 */
[----:B------:R-:W-:Y:S02]  /*26070*/  FADD.FTZ R158, R170, R158 ;  /* 0x0000009eaa9e7221 */ /* 0x000fe40000010000 */
        /* <DEDUP_REMOVED lines=8> */
[C---:B--2---:R-:W-:Y:S08]  /*26100*/  HMMA.16816.F32.BF16 R52, R68.reuse, R80, R52 ;  /* 0x000000504434723c */ /* 0x044ff00000041834 */
[C---:B------:R-:W-:Y:S01]  /*26110*/  HMMA.16816.F32.BF16 R56, R68.reuse, R82, R56 ;  /* 0x000000524438723c */ /* 0x040fe20000041838 */
[----:B------:R-:W2:Y:S01]  /*26120*/  LDSM.16.MT88.4 R80, [R216+0xd000] ;  /* 0x00d00000d850783b */ /* 0x000ea20000004200 */
[----:B------:R-:W-:Y:S06]  /*26130*/  MUFU.EX2 R189, R189 ;  /* 0x000000bd00bd7308 */ /* 0x000fec0000000800 */
[C---:B------:R-:W-:Y:S04]  /*26140*/  HMMA.16816.F32.BF16 R60, R68.reuse, R88, R60 ;  /* 0x00000058443c723c */ /* 0x040fe8000004183c */
[----:B------:R-:W-:Y:S04]  /*26150*/  MUFU.EX2 R188, R188 ;  /* 0x000000bc00bc7308 */ /* 0x000fe80000000800 */
[----:B------:R-:W-:Y:S01]  /*26160*/  HMMA.16816.F32.BF16 R64, R68, R90, R64 ;  /* 0x0000005a4440723c */ /* 0x000fe20000041840 */
[----:B------:R-:W-:Y:S05]  /*26170*/  LDSM.16.MT88.4 R88, [R217+0x11000] ;  /* 0x01100000d958783b */ /* 0x000fea0000004200 */
[----:B------:R-:W-:Y:S01]  /*26180*/  MUFU.EX2 R187, R187 ;  /* 0x000000bb00bb7308 */ /* 0x000fe20000000800 */
        /* <DEDUP_REMOVED lines=10> */
[C---:B----4-:R-:W-:Y:S03]  /*26230*/  HMMA.16816.F32.BF16 R4, R68.reuse, R84, R4 ;  /* 0x000000544404723c */ /* 0x050fe60000041804 */
[----:B------:R-:W-:Y:S02]  /*26240*/  FADD.FTZ R166, R168, R166 ;  /* 0x000000a6a8a67221 */ /* 0x000fe40000010000 */
[----:B------:R-:W4:Y:S01]  /*26250*/  MUFU.EX2 R183, R183 ;  /* 0x000000b700b77308 */ /* 0x000f220000000800 */
[----:B------:R-:W-:Y:S02]  /*26260*/  FADD.FTZ R173, R173, R171 ;  /* 0x000000abadad7221 */ /* 0x000fe40000010000 */
[C---:B------:R-:W-:Y:S01]  /*26270*/  HMMA.16816.F32.BF16 R8, R68.reuse, R86, R8 ;  /* 0x000000564408723c */ /* 0x040fe20000041808 */
[----:B------:R-:W4:Y:S03]  /*26280*/  LDSM.16.MT88.4 R84, [R220+0x11000] ;  /* 0x01100000dc54783b */ /* 0x000f260000004200 */
[----:B------:R-:W-:Y:S03]  /*26290*/  FADD.FTZ R173, R181, R173 ;  /* 0x000000adb5ad7221 */ /* 0x000fe60000010000 */
        /* <DEDUP_REMOVED lines=10> */
[C---:B--2---:R-:W-:Y:S08]  /*26340*/  HMMA.16816.F32.BF16 R28, R68.reuse, R80, R28 ;  /* 0x00000050441c723c */ /* 0x044ff0000004181c */
[C---:B------:R-:W-:Y:S01]  /*26350*/  HMMA.16816.F32.BF16 R32, R68.reuse, R82, R32 ;  /* 0x000000524420723c */ /* 0x040fe20000041820 */
[----:B------:R-:W2:Y:S01]  /*26360*/  LDSM.16.MT88.4 R80, [R218+0xd800] ;  /* 0x00d80000da50783b */ /* 0x000ea20000004200 */
[----:B------:R-:W-:Y:S06]  /*26370*/  MUFU.EX2 R167, R167 ;  /* 0x000000a700a77308 */ /* 0x000fec0000000800 */
[C---:B----4-:R-:W-:Y:S04]  /*26380*/  HMMA.16816.F32.BF16 R36, R68.reuse, R84, R36 ;  /* 0x000000544424723c */ /* 0x050fe80000041824 */
[----:B------:R-:W-:Y:S04]  /*26390*/  MUFU.EX2 R165, R165 ;  /* 0x000000a500a57308 */ /* 0x000fe80000000800 */
[C---:B------:R-:W-:Y:S01]  /*263a0*/  HMMA.16816.F32.BF16 R40, R68.reuse, R86, R40 ;  /* 0x000000564428723c */ /* 0x040fe20000041828 */
[----:B------:R-:W-:Y:S05]  /*263b0*/  LDSM.16.MT88.4 R84, [R216+0xd800] ;  /* 0x00d80000d854783b */ /* 0x000fea0000004200 */
[----:B------:R-:W-:Y:S02]  /*263c0*/  MUFU.EX2 R163, R163 ;  /* 0x000000a300a37308 */ /* 0x000fe40000000800 */
[C---:B-1----:R-:W-:Y:S08]  /*263d0*/  HMMA.16816.F32.BF16 R44, R68.reuse, R76, R44 ;  /* 0x0000004c442c723c */ /* 0x042ff0000004182c */
[C---:B------:R-:W-:Y:S01]  /*263e0*/  HMMA.16816.F32.BF16 R48, R68.reuse, R78, R48 ;  /* 0x0000004e4430723c */ /* 0x040fe20000041830 */
[----:B------:R-:W1:Y:S01]  /*263f0*/  LDSM.16.MT88.4 R76, [R217+0xd800] ;  /* 0x00d80000d94c783b */ /* 0x000e620000004200 */
[----:B------:R-:W4:Y:S06]  /*26400*/  MUFU.EX2 R161, R161 ;  /* 0x000000a100a17308 */ /* 0x000f2c0000000800 */
        /* <DEDUP_REMOVED lines=9> */
[C---:B------:R-:W-:Y:S01]  /*264a0*/  F2FP.BF16.PACK_AB R69, R175.reuse, R176 ;  /* 0x000000b0af45723e */ /* 0x040fe200000010ff */
[----:B------:R-:W-:Y:S01]  /*264b0*/  FADD.FTZ R176, R176, R166 ;  /* 0x000000a6b0b07221 */ /* 0x000fe20000010000 */
[----:B------:R-:W-:Y:S03]  /*264c0*/  F2FP.BF16.PACK_AB R71, R178, R177 ;  /* 0x000000b1b247723e */ /* 0x000fe600000010ff */
[----:B-----5:R-:W-:Y:S01]  /*264d0*/  F2FP.BF16.PACK_AB R68, R182, R181 ;  /* 0x000000b5b644723e */ /* 0x020fe200000010ff */
[----:B------:R-:W-:Y:S01]  /*264e0*/  MUFU.EX2 R155, R155 ;  /* 0x0000009b009b7308 */ /* 0x000fe20000000800 */
[----:B------:R-:W-:Y:S01]  /*264f0*/  F2FP.BF16.PACK_AB R70, R186, R184 ;  /* 0x000000b8ba46723e */ /* 0x000fe200000010ff */
[----:B------:R-:W-:Y:S02]  /*26500*/  FADD.FTZ R176, R175, R176 ;  /* 0x000000b0afb07221 */ /* 0x000fe40000010000 */
[----:B------:R-:W-:Y:S02]  /*26510*/  FADD.FTZ R182, R182, R173 ;  /* 0x000000adb6b67221 */ /* 0x000fe40000010000 */
[----:B------:R-:W-:Y:S02]  /*26520*/  FADD.FTZ R177, R177, R176 ;  /* 0x000000b0b1b17221 */ /* 0x000fe40000010000 */
[C---:B---3--:R-:W-:Y:S02]  /*26530*/  HMMA.16816.F32.BF16 R4, R68.reuse, R72, R4 ;  /* 0x000000484404723c */ /* 0x048fe40000041804 */
[----:B------:R-:W-:Y:S01]  /*26540*/  MUFU.EX2 R154, R154 ;  /* 0x0000009a009a7308 */ /* 0x000fe20000000800 */
[----:B------:R-:W-:Y:S02]  /*26550*/  FADD.FTZ R182, R184, R182 ;  /* 0x000000b6b8b67221 */ /* 0x000fe40000010000 */
[----:B------:R-:W-:Y:S02]  /*26560*/  FADD.FTZ R177, R178, R177 ;  /* 0x000000b1b2b17221 */ /* 0x000fe40000010000 */
[----:B------:R-:W-:Y:S01]  /*26570*/  FADD.FTZ R186, R186, R182 ;  /* 0x000000b6baba7221 */ /* 0x000fe20000010000 */
[C---:B------:R-:W-:Y:S01]  /*26580*/  HMMA.16816.F32.BF16 R8, R68.reuse, R74, R8 ;  /* 0x0000004a4408723c */ /* 0x040fe20000041808 */
[----:B------:R-:W3:Y:S03]  /*26590*/  LDSM.16.MT88.4 R72, [R220+0x11800] ;  /* 0x01180000dc48783b */ /* 0x000ee60000004200 */
[----:B------:R-:W-:Y:S01]  /*265a0*/  MUFU.EX2 R136, R136 ;  /* 0x0000008800887308 */ /* 0x000fe20000000800 */
[----:B------:R-:W-:Y:S03]  /*265b0*/  FADD.FTZ R186, R195, R186 ;  /* 0x000000bac3ba7221 */ /* 0x000fe60000010000 */
[C---:B--2---:R-:W-:Y:S06]  /*265c0*/  HMMA.16816.F32.BF16 R12, R68.reuse, R80, R12 ;  /* 0x00000050440c723c */ /* 0x044fec000004180c */
[----:B------:R-:W-:Y:S02]  /*265d0*/  MUFU.EX2 R153, R153 ;  /* 0x0000009900997308 */ /* 0x000fe40000000800 */
[C---:B------:R-:W-:Y:S01]  /*265e0*/  HMMA.16816.F32.BF16 R16, R68.reuse, R82, R16 ;  /* 0x000000524410723c */ /* 0x040fe20000041810 */
[----:B------:R-:W2:Y:S07]  /*265f0*/  LDSM.16.MT88.4 R80, [R218+0x11800] ;  /* 0x01180000da50783b */ /* 0x000eae0000004200 */
[C---:B-1----:R-:W-:Y:S01]  /*26600*/  HMMA.16816.F32.BF16 R20, R68.reuse, R76, R20 ;  /* 0x0000004c4414723c */ /* 0x042fe20000041814 */
[----:B------:R-:W1:Y:S07]  /*26610*/  MUFU.EX2 R135, R135 ;  /* 0x0000008700877308 */ /* 0x000e6e0000000800 */
[C---:B------:R-:W-:Y:S01]  /*26620*/  HMMA.16816.F32.BF16 R24, R68.reuse, R78, R24 ;  /* 0x0000004e4418723c */ /* 0x040fe20000041818 */
[----:B------:R-:W5:Y:S02]  /*26630*/  LDSM.16.MT88.4 R76, [R216+0x11800] ;  /* 0x01180000d84c783b */ /* 0x000f640000004200 */
[----:B------:R-:W1:Y:S05]  /*26640*/  MUFU.EX2 R151, R151 ;  /* 0x0000009700977308 */ /* 0x000e6a0000000800 */
[C---:B------:R-:W-:Y:S05]  /*26650*/  HMMA.16816.F32.BF16 R28, R68.reuse, R84, R28 ;  /* 0x00000054441c723c */ /* 0x040fea000004181c */
[----:B------:R-:W1:Y:S03]  /*26660*/  MUFU.EX2 R150, R150 ;  /* 0x0000009600967308 */ /* 0x000e660000000800 */
[C---:B------:R-:W-:Y:S01]  /*26670*/  HMMA.16816.F32.BF16 R32, R68.reuse, R86, R32 ;  /* 0x000000564420723c */ /* 0x040fe20000041820 */
[----:B------:R-:W1:Y:S06]  /*26680*/  LDSM.16.MT88.4 R84, [R220+0xe000] ;  /* 0x00e00000dc54783b */ /* 0x000e6c0000004200 */
[----:B------:R-:W1:Y:S01]  /*26690*/  MUFU.EX2 R149, R149 ;  /* 0x0000009500957308 */ /* 0x000e620000000800 */
[C---:B---3--:R-:W-:Y:S08]  /*266a0*/  HMMA.16816.F32.BF16 R36, R68.reuse, R72, R36 ;  /* 0x000000484424723c */ /* 0x048ff00000041824 */
[C---:B------:R-:W-:Y:S01]  /*266b0*/  HMMA.16816.F32.BF16 R40, R68.reuse, R74, R40 ;  /* 0x0000004a4428723c */ /* 0x040fe20000041828 */
[----:B------:R-:W3:Y:S07]  /*266c0*/  LDSM.16.MT88.4 R72, [R218+0xe000] ;  /* 0x00e00000da48783b */ /* 0x000eee0000004200 */
[C---:B--2---:R-:W-:Y:S08]  /*266d0*/  HMMA.16816.F32.BF16 R44, R68.reuse, R80, R44 ;  /* 0x00000050442c723c */ /* 0x044ff0000004182c */
[C---:B------:R-:W-:Y:S01]  /*266e0*/  HMMA.16816.F32.BF16 R48, R68.reuse, R82, R48 ;  /* 0x000000524430723c */ /* 0x040fe20000041830 */
[----:B------:R-:W-:Y:S07]  /*266f0*/  LDSM.16.MT88.4 R80, [R216+0xe000] ;  /* 0x00e00000d850783b */ /* 0x000fee0000004200 */
[C---:B------:R-:W-:Y:S08]  /*26700*/  HMMA.16816.F32.BF16 R52, R68.reuse, R88, R52 ;  /* 0x000000584434723c */ /* 0x040ff00000041834 */
[C---:B------:R-:W-:Y:S01]  /*26710*/  HMMA.16816.F32.BF16 R56, R68.reuse, R90, R56 ;  /* 0x0000005a4438723c */ /* 0x040fe20000041838 */
[----:B------:R-:W-:Y:S07]  /*26720*/  LDSM.16.MT88.4 R88, [R217+0x12000] ;  /* 0x01200000d958783b */ /* 0x000fee0000004200 */
[C---:B-----5:R-:W-:Y:S08]  /*26730*/  HMMA.16816.F32.BF16 R60, R68.reuse, R76, R60 ;  /* 0x0000004c443c723c */ /* 0x060ff0000004183c */
[----:B------:R-:W-:Y:S01]  /*26740*/  HMMA.16816.F32.BF16 R64, R68, R78, R64 ;  /* 0x0000004e4440723c */ /* 0x000fe20000041840 */
[----:B------:R-:W2:Y:S06]  /*26750*/  LDSM.16.MT88.4 R76, [R217+0xe000] ;  /* 0x00e00000d94c783b */ /* 0x000eac0000004200 */
[C---:B------:R-:W-:Y:S01]  /*26760*/  F2FP.BF16.PACK_AB R69, R190.reuse, R191 ;  /* 0x000000bfbe45723e */ /* 0x040fe200000010ff */
[----:B------:R-:W-:Y:S01]  /*26770*/  FADD.FTZ R191, R191, R177 ;  /* 0x000000b1bfbf7221 */ /* 0x000fe20000010000 */
[----:B------:R-:W-:Y:S03]  /*26780*/  F2FP.BF16.PACK_AB R71, R193, R192 ;  /* 0x000000c0c147723e */ /* 0x000fe600000010ff */
[C---:B------:R-:W-:Y:S01]  /*26790*/  F2FP.BF16.PACK_AB R68, R197.reuse, R195 ;  /* 0x000000c3c544723e */ /* 0x040fe200000010ff */
        /* <DEDUP_REMOVED lines=43> */
[----:B------:R-:W-:Y:S03]  /*26a50*/  FADD.FTZ R174, R174, R180 ;  /* 0x000000b4aeae7221 */ /* 0x000fe60000010000 */
[C---:B------:R-:W-:Y:S01]  /*26a60*/  HMMA.16816.F32.BF16 R8, R68.reuse, R78, R8 ;  /* 0x0000004e4408723c */ /* 0x040fe20000041808 */
[----:B------:R-:W2:Y:S03]  /*26a70*/  LDSM.16.MT88.4 R76, [R218+0x12800] ;  /* 0x01280000da4c783b */ /* 0x000ea60000004200 */
[----:B----4-:R-:W-:Y:S04]  /*26a80*/  FADD.FTZ R174, R161, R174 ;  /* 0x000000aea1ae7221 */ /* 0x010fe80000010000 */
[C---:B-----5:R-:W-:Y:S08]  /*26a90*/  HMMA.16816.F32.BF16 R12, R68.reuse, R80, R12 ;  /* 0x00000050440c723c */ /* 0x060ff0000004180c */
[C---:B------:R-:W-:Y:S01]  /*26aa0*/  HMMA.16816.F32.BF16 R16, R68.reuse, R82, R16 ;  /* 0x000000524410723c */ /* 0x040fe20000041810 */
[----:B------:R-:W4:Y:S07]  /*26ab0*/  LDSM.16.MT88.4 R80, [R217+0x12800] ;  /* 0x01280000d950783b */ /* 0x000f2e0000004200 */
[C---:B-1----:R-:W-:Y:S08]  /*26ac0*/  HMMA.16816.F32.BF16 R20, R68.reuse, R84, R20 ;  /* 0x000000544414723c */ /* 0x042ff00000041814 */
[C---:B------:R-:W-:Y:S01]  /*26ad0*/  HMMA.16816.F32.BF16 R24, R68.reuse, R86, R24 ;  /* 0x000000564418723c */ /* 0x040fe20000041818 */
[----:B------:R-:W-:Y:S07]  /*26ae0*/  LDSM.16.MT88.4 R84, [R216+0xf000] ;  /* 0x00f00000d854783b */ /* 0x000fee0000004200 */
[C---:B---3--:R-:W-:Y:S08]  /*26af0*/  HMMA.16816.F32.BF16 R28, R68.reuse, R72, R28 ;  /* 0x00000048441c723c */ /* 0x048ff0000004181c */
        /* <DEDUP_REMOVED lines=12> */
[----:B------:R-:W-:Y:S01]  /*26bc0*/  HMMA.16816.F32.BF16 R64, R68, R74, R64 ;  /* 0x0000004a4440723c */ /* 0x000fe20000041840 */
[----:B------:R-:W1:Y:S06]  /*26bd0*/  LDSM.16.MT88.4 R72, [R217+0xf000] ;  /* 0x00f00000d948783b */ /* 0x000e6c0000004200 */
[----:B------:R-:W-:Y:S01]  /*26be0*/  F2FP.BF16.PACK_AB R69, R167, R169 ;  /* 0x000000a9a745723e */ /* 0x000fe200000010ff */
        /* <DEDUP_REMOVED lines=13> */
[----:B------:R-:W-:Y:S04]  /*26cc0*/  FADD.FTZ R157, R135, R157 ;  /* 0x0000009d879d7221 */ /* 0x000fe80000010000 */
[C---:B---3--:R-:W-:Y:S04]  /*26cd0*/  HMMA.16816.F32.BF16 R12, R68.reuse, R80, R12 ;  /* 0x00000050440c723c */ /* 0x048fe8000004180c */
[----:B------:R-:W-:Y:S04]  /*26ce0*/  FADD.FTZ R157, R151, R157 ;  /* 0x0000009d979d7221 */ /* 0x000fe80000010000 */
[C---:B------:R-:W-:Y:S04]  /*26cf0*/  HMMA.16816.F32.BF16 R16, R68.reuse, R82, R16 ;  /* 0x000000524410723c */ /* 0x040fe80000041810 */
[----:B------:R-:W-:Y:S04]  /*26d00*/  FADD.FTZ R157, R150, R157 ;  /* 0x0000009d969d7221 */ /* 0x000fe80000010000 */
[C---:B-1----:R-:W-:Y:S04]  /*26d10*/  HMMA.16816.F32.BF16 R20, R68.reuse, R72, R20 ;  /* 0x000000484414723c */ /* 0x042fe80000041814 */
[----:B------:R-:W-:Y:S04]  /*26d20*/  FADD.FTZ R244, R149, R157 ;  /* 0x0000009d95f47221 */ /* 0x000fe80000010000 */
        /* <DEDUP_REMOVED lines=40> */
.L_x_3502:
        /* <DEDUP_REMOVED lines=11> */
.L_x_3525:
[----:B--23--:R-:W-:Y:S01]  /*27060*/  FADD.FTZ R244, R5, R244 ;  /* 0x000000f405f47221 */ /* 0x00cfe20000010000 */
[----:B------:R-:W-:Y:S05]  /*27070*/  BRA.DIV ~URZ, `(.L_x_3513) ;  /* 0x000017527f007947 */ /* 0x000fea000b800000 */
[----:B------:R-:W2:Y:S04]  /*27080*/  SHFL.BFLY PT, R3, R245, 0x2, 0x1f ;  /* 0x0c401f00f5037f89 */ /* 0x000ea800000e0000 */
[----:B------:R-:W3:Y:S01]  /*27090*/  SHFL.BFLY PT, R0, R244, 0x1, 0x1f ;  /* 0x0c201f00f4007f89 */ /* 0x000ee200000e0000 */
[----:B--2---:R-:W-:Y:S02]  /*270a0*/  FADD.FTZ R245, R3, R245 ;  /* 0x000000f503f57221 */ /* 0x004fe40000010000 */
[----:B---3--:R-:W-:-:S03]  /*270b0*/  FADD.FTZ R244, R244, R0 ;  /* 0x00000000f4f47221 */ /* 0x008fc60000010000 */
[----:B------:R2:W3:Y:S04]  /*270c0*/  SHFL.BFLY PT, R5, R245, 0x1, 0x1f ;  /* 0x0c201f00f5057f89 */ /* 0x0004e800000e0000 */
.L_x_3526:
        /* <DEDUP_REMOVED lines=15> */
[C---:B------:R-:W-:Y:S01]  /*271c0*/  FMUL.FTZ R124, R0.reuse, R124 ;  /* 0x0000007c007c7220 */ /* 0x040fe20000410000 */
[----:B------:R-:W-:Y:S01]  /*271d0*/  LOP3.LUT R9, R9, 0x3ffffffc, RZ, 0xc0, !PT ;  /* 0x3ffffffc09097812 */ /* 0x000fe200078ec0ff */
[----:B------:R-:W-:Y:S01]  /*271e0*/  FMUL.FTZ R125, R0, R125 ;  /* 0x0000007d007d7220 */ /* 0x000fe20000410000 */
[----:B------:R-:W-:Y:S01]  /*271f0*/  LEA.HI R10, R10, R11, RZ, 0x3 ;  /* 0x0000000b0a0a7211 */ /* 0x000fe200078f18ff */
[----:B-1----:R-:W-:Y:S01]  /*27200*/  FMUL.FTZ R131, R3, R131 ;  /* 0x0000008303837220 */ /* 0x002fe20000410000 */
[----:B------:R-:W-:Y:S01]  /*27210*/  IADD3 R9, -R9, R4, RZ ;  /* 0x0000000409097210 */ /* 0x000fe20007ffe1ff */
[C---:B------:R-:W-:Y:S01]  /*27220*/  FMUL.FTZ R130, R3.reuse, R130 ;  /* 0x0000008203827220 */ /* 0x040fe20000410000 */
[----:B------:R-:W-:Y:S01]  /*27230*/  LOP3.LUT R10, R10, 0xfffffff8, RZ, 0xc0, !PT ;  /* 0xfffffff80a0a7812 */ /* 0x000fe200078ec0ff */
[----:B------:R-:W-:Y:S01]  /*27240*/  FMUL.FTZ R127, R3, R127 ;  /* 0x0000007f037f7220 */ /* 0x000fe20000410000 */
[----:B------:R-:W-:Y:S01]  /*27250*/  F2FP.BF16.PACK_AB R128, R129, R128 ;  /* 0x000000808180723e */ /* 0x000fe200000010ff */
[----:B------:R-:W-:Y:S01]  /*27260*/  FMUL.FTZ R126, R3, R126 ;  /* 0x0000007e037e7220 */ /* 0x000fe20000410000 */
[----:B------:R-:W-:Y:S01]  /*27270*/  IADD3 R11, R11, -R10, RZ ;  /* 0x8000000a0b0b7210 */ /* 0x000fe20007ffe0ff */
[----:B------:R-:W-:Y:S01]  /*27280*/  FMUL.FTZ R120, R0, R120 ;  /* 0x0000007800787220 */ /* 0x000fe20000410000 */
[----:B------:R-:W-:Y:S01]  /*27290*/  LEA.HI R10, R8, R4, RZ, 0x5 ;  /* 0x00000004080a7211 */ /* 0x000fe200078f28ff */
[C---:B------:R-:W-:Y:S01]  /*272a0*/  FMUL.FTZ R121, R0.reuse, R121 ;  /* 0x0000007900797220 */ /* 0x040fe20000410000 */
[----:B------:R-:W-:Y:S01]  /*272b0*/  SHF.L.U32 R13, R11, 0x6, RZ ;  /* 0x000000060b0d7819 */ /* 0x000fe200000006ff */
[C---:B------:R-:W-:Y:S01]  /*272c0*/  FMUL.FTZ R123, R3.reuse, R123 ;  /* 0x0000007b037b7220 */ /* 0x040fe20000410000 */
[----:B------:R-:W-:Y:S01]  /*272d0*/  SHF.R.S32.HI R12, RZ, 0x5, R10 ;  /* 0x00000005ff0c7819 */ /* 0x000fe2000001140a */
[----:B------:R-:W-:Y:S01]  /*272e0*/  FMUL.FTZ R122, R3, R122 ;  /* 0x0000007a037a7220 */ /* 0x000fe20000410000 */
[----:B------:R-:W-:Y:S01]  /*272f0*/  LOP3.LUT R13, R13, 0x1c0, RZ, 0xc0, !PT ;  /* 0x000001c00d0d7812 */ /* 0x000fe200078ec0ff */
[C---:B------:R-:W-:Y:S01]  /*27300*/  FMUL.FTZ R116, R0.reuse, R116 ;  /* 0x0000007400747220 */ /* 0x040fe20000410000 */
[----:B------:R-:W-:Y:S01]  /*27310*/  LOP3.LUT R14, R11, 0x1, RZ, 0xc0, !PT ;  /* 0x000000010b0e7812 */ /* 0x000fe200078ec0ff */
[----:B------:R-:W-:Y:S01]  /*27320*/  FMUL.FTZ R117, R0, R117 ;  /* 0x0000007500757220 */ /* 0x000fe20000410000 */
[----:B------:R-:W-:Y:S01]  /*27330*/  LEA R9, R12, R9, 0x9 ;  /* 0x000000090c097211 */ /* 0x000fe200078e48ff */
[----:B------:R-:W-:Y:S01]  /*27340*/  FMUL.FTZ R119, R3, R119 ;  /* 0x0000007703777220 */ /* 0x000fe20000410000 */
[----:B------:R-:W-:Y:S01]  /*27350*/  LEA.HI R13, R13, R13, RZ, 0x1d ;  /* 0x0000000d0d0d7211 */ /* 0x000fe200078fe8ff */
[----:B------:R-:W-:Y:S01]  /*27360*/  FMUL.FTZ R118, R3, R118 ;  /* 0x0000007603767220 */ /* 0x000fe20000410000 */
[----:B------:R-:W-:Y:S01]  /*27370*/  ISETP.NE.U32.AND P0, PT, R14, 0x1, PT ;  /* 0x000000010e00780c */ /* 0x000fe20003f05070 */
[C---:B------:R-:W-:Y:S01]  /*27380*/  FMUL.FTZ R112, R0.reuse, R112 ;  /* 0x0000007000707220 */ /* 0x040fe20000410000 */
[----:B------:R-:W-:Y:S01]  /*27390*/  LEA R9, R9, R13, 0x1 ;  /* 0x0000000d09097211 */ /* 0x000fe200078e08ff */
[C---:B------:R-:W-:Y:S01]  /*273a0*/  FMUL.FTZ R113, R0.reuse, R113 ;  /* 0x0000007100717220 */ /* 0x040fe20000410000 */
[----:B------:R-:W-:Y:S01]  /*273b0*/  R2P PR, R11, 0x6 ;  /* 0x000000060b007804 */ /* 0x000fe20000000000 */
[----:B------:R-:W-:Y:S01]  /*273c0*/  FMUL.FTZ R115, R3, R115 ;  /* 0x0000007303737220 */ /* 0x000fe20000410000 */
[----:B------:R-:W-:Y:S01]  /*273d0*/  SHF.L.U32 R9, R9, 0x1, RZ ;  /* 0x0000000109097819 */ /* 0x000fe200000006ff */
[----:B------:R-:W-:Y:S01]  /*273e0*/  FMUL.FTZ R114, R3, R114 ;  /* 0x0000007203727220 */ /* 0x000fe20000410000 */
[----:B------:R-:W-:Y:S01]  /*273f0*/  MOV R11, 0x20 ;  /* 0x00000020000b7802 */ /* 0x000fe20000000f00 */
        /* <DEDUP_REMOVED lines=26> */
[C---:B------:R-:W-:Y:S01]  /*275a0*/  FMUL.FTZ R97, R0.reuse, R97 ;  /* 0x0000006100617220 */ /* 0x040fe20000410000 */
        /* <DEDUP_REMOVED lines=90> */
[----:B------:R4:W-:Y:S04]  /*27b50*/  STS [R14+0x2000], R0 ;  /* 0x002000000e007388 */ /* 0x0009e80000000800 */
[----:B------:R4:W-:Y:S04]  /*27b60*/  STS [R14+0x2400], R3 ;  /* 0x002400030e007388 */ /* 0x0009e80000000800 */
[----:B------:R-:W2:Y:S01]  /*27b70*/  LD.E.64 R50, [R6.64+0x88] ;  /* 0x0000880406327980 */ /* 0x000ea2000c101b00 */
[----:B-1----:R-:W1:Y:S01]  /*27b80*/  @P3 MUFU.LG2 R13, R5 ;  /* 0x00000005000d3308 */ /* 0x002e620000000c00 */
[----:B------:R-:W-:Y:S02]  /*27b90*/  BSSY B0, `(.L_x_3514) ;  /* 0x0000023000007945 */ /* 0x000fe40003800000 */
[----:B------:R2:W5:Y:S04]  /*27ba0*/  LD.E.64 R48, [R6.64+0x90] ;  /* 0x0000900406307980 */ /* 0x000568000c101b00 */
[----:B---3--:R-:W3:Y:S04]  /*27bb0*/  @!P0 LD.E.64 R16, [R6.64+0x80] ;  /* 0x0000800406108980 */ /* 0x008ee8000c101b00 */
[----:B----4-:R-:W4:Y:S01]  /*27bc0*/  LD.E.U8 R0, [R6.64+0x1c8] ;  /* 0x0001c80406007980 */ /* 0x010f22000c101100 */
[----:B------:R-:W1:Y:S01]  /*27bd0*/  @P4 MUFU.LG2 R14, R244 ;  /* 0x000000f4000e4308 */ /* 0x000e620000000c00 */
[----:B------:R-:W-:Y:S01]  /*27be0*/  @!P0 SHF.R.S32.HI R3, RZ, 0x1f, R235 ;  /* 0x0000001fff038819 */ /* 0x000fe200000114eb */
[----:B-1----:R-:W-:Y:S01]  /*27bf0*/  @P3 FMUL.FTZ R13, R13, 0.69314718246459960938 ;  /* 0x3f3172180d0d3820 */ /* 0x002fe20000410000 */
[----:B------:R-:W-:-:S02]  /*27c00*/  MOV R5, 0x7f800000 ;  /* 0x7f80000000057802 */ /* 0x000fc40000000f00 */
[----:B------:R-:W-:Y:S01]  /*27c10*/  MOV R9, 0x7f800000 ;  /* 0x7f80000000097802 */ /* 0x000fe20000000f00 */
[----:B-----5:R-:W-:Y:S02]  /*27c20*/  @P3 FFMA.FTZ R9, R132, R2, R13 ;  /* 0x0000000284093223 */ /* 0x020fe4000001000d */
[----:B------:R-:W-:-:S04]  /*27c30*/  @P4 FMUL.FTZ R14, R14, 0.69314718246459960938 ;  /* 0x3f3172180e0e4820 */ /* 0x000fc80000410000 */
[----:B------:R-:W-:Y:S02]  /*27c40*/  @P4 FFMA.FTZ R5, R133, R2, R14 ;  /* 0x0000000285054223 */ /* 0x000fe4000001000e */
[----:B--2---:R-:W-:-:S04]  /*27c50*/  @P0 IMAD.WIDE.U32 R18, R50, R238, RZ ;  /* 0x000000ee32120225 */ /* 0x004fc800078e00ff */
[----:B---3--:R-:W-:Y:S01]  /*27c60*/  @!P0 IMAD R11, R17, R235, RZ ;  /* 0x000000eb110b8224 */ /* 0x008fe200078e02ff */
[----:B----4-:R-:W-:-:S03]  /*27c70*/  ISETP.NE.AND P1, PT, R0, RZ, PT ;  /* 0x000000ff0000720c */ /* 0x010fc60003f25270 */
[C---:B------:R-:W-:Y:S02]  /*27c80*/  @!P0 IMAD R11, R16.reuse, R3, R11 ;  /* 0x00000003100b8224 */ /* 0x040fe400078e020b */
        /* <DEDUP_REMOVED lines=14> */
.L_x_3515:
[----:B------:R-:W-:Y:S02]  /*27d70*/  ULDC.64 UR4, c[0x0][0x118] ;  /* 0x0000460000047ab9 */ /* 0x000fe40000000a00 */
[----:B------:R-:W2:Y:S04]  /*27d80*/  LD.E R2, [R6.64+0x60] ;  /* 0x0000600406027980 */ /* 0x000ea8000c101900 */
[----:B------:R-:W3:Y:S01]  /*27d90*/  LD.E R238, [R6.64+0xb4] ;  /* 0x0000b40406ee7980 */ /* 0x000ee2000c101900 */
[----:B--2---:R-:W-:-:S04]  /*27da0*/  IMAD R2, R2, R235, R234 ;  /* 0x000000eb02027224 */ /* 0x004fc800078e02ea */
[----:B---3--:R-:W-:Y:S02]  /*27db0*/  IMAD R238, R238, R2, RZ ;  /* 0x00000002eeee7224 */ /* 0x008fe400078e02ff */
.L_x_3516:
[----:B------:R-:W-:Y:S05]  /*27dc0*/  BSYNC B0 ;  /* 0x0000000000007941 */ /* 0x000fea0003800000 */
.L_x_3514:
        /* <DEDUP_REMOVED lines=44> */
.L_x_3518:
[----:B------:R-:W-:Y:S05]  /*28090*/  BSYNC B0 ;  /* 0x0000000000007941 */ /* 0x000fea0003800000 */
.L_x_3517:
[----:B----4-:R-:W-:Y:S01]  /*280a0*/  LEA.HI R5, R8, R4, RZ, 0x3 ;  /* 0x0000000408057211 */ /* 0x010fe200078f18ff */
[----:B------:R-:W-:Y:S01]  /*280b0*/  ULDC.64 UR4, c[0x0][0x118] ;  /* 0x0000460000047ab9 */ /* 0x000fe20000000a00 */
[----:B------:R-:W-:Y:S01]  /*280c0*/  IMAD.SHL.U32 R236, R236, 0x40, RZ ;  /* 0x00000040ecec7824 */ /* 0x000fe200078e00ff */
[----:B------:R-:W-:Y:S01]  /*280d0*/  LEA.HI R13, R13, R2, RZ, 0x3 ;  /* 0x000000020d0d7211 */ /* 0x000fe200078f18ff */
[----:B-1----:R1:W5:Y:S01]  /*280e0*/  LD.E R6, [R6.64+0xc0] ;  /* 0x0000c00406067980 */ /* 0x002362000c101900 */
[----:B------:R-:W-:Y:S01]  /*280f0*/  LOP3.LUT R5, R5, 0xfffffff8, RZ, 0xc0, !PT ;  /* 0xfffffff805057812 */ /* 0x000fe200078ec0ff */
[----:B------:R-:W-:Y:S04]  /*28100*/  BSSY B0, `(.L_x_3519) ;  /* 0x0000024000007945 */ /* 0x000fe80003800000 */
[----:B------:R-:W-:-:S02]  /*28110*/  IMAD.IADD R5, R4, 0x1, -R5 ;  /* 0x0000000104057824 */ /* 0x000fc400078e0a05 */
[----:B------:R-:W-:Y:S02]  /*28120*/  IMAD R4, R51, R236, RZ ;  /* 0x000000ec33047224 */ /* 0x000fe400078e02ff */
[----:B------:R-:W-:Y:S01]  /*28130*/  IMAD.SHL.U32 R8, R5, 0x8, RZ ;  /* 0x0000000805087824 */ /* 0x000fe200078e00ff */
[----:B------:R-:W-:-:S04]  /*28140*/  SHF.R.S32.HI R5, RZ, 0x1f, R236 ;  /* 0x0000001fff057819 */ /* 0x000fc800000114ec */
        /* <DEDUP_REMOVED lines=8> */
[C---:B------:R-:W-:Y:S01]  /*281d0*/  IMAD R3, R48.reuse, R5, R3 ;  /* 0x0000000530037224 */ /* 0x040fe200078e0203 */
        /* <DEDUP_REMOVED lines=22> */
.L_x_3520:
[----:B-1----:R-:W-:Y:S05]  /*28340*/  BSYNC B0 ;  /* 0x0000000000007941 */ /* 0x002fea0003800000 */
.L_x_3519:
        /* <DEDUP_REMOVED lines=19> */
.L_x_3522:
[----:B------:R-:W-:Y:S05]  /*28480*/  BSYNC B0 ;  /* 0x0000000000007941 */ /* 0x000fea0003800000 */
.L_x_3521:
        /* <DEDUP_REMOVED lines=19> */
.L_x_3524:
[----:B------:R-:W-:Y:S05]  /*285c0*/  BSYNC B0 ;  /* 0x0000000000007941 */ /* 0x000fea0003800000 */
.L_x_3523:
[----:B------:R-:W-:Y:S01]  /*285d0*/  IADD3 R3, R13, 0x30, RZ ;  /* 0x000000300d037810 */ /* 0x000fe20007ffe0ff */
[----:B-1----:R-:W-:Y:S02]  /*285e0*/  IMAD.MOV.U32 R4, RZ, RZ, R233 ;  /* 0x000000ffff047224 */ /* 0x002fe400078e00e9 */
[----:B------:R-:W-:Y:S01]  /*285f0*/  IMAD.MOV.U32 R5, RZ, RZ, 0x0 ;  /* 0x00000000ff057424 */ /* 0x000fe200078e00ff */
[----:B------:R-:W-:-:S13]  /*28600*/  ISETP.GE.AND P0, PT, R3, R236, PT ;  /* 0x000000ec0300720c */ /* 0x000fda0003f06270 */
[----:B------:R-:W-:Y:S05]  /*28610*/  @P0 RET.REL.NODEC R4 `(_ZN5flash24flash_fwd_splitkv_kernelI23Flash_fwd_kernel_traitsILi128ELi64ELi128ELi4ELb0ELb0EN7cutlass10bfloat16_tE19Flash_kernel_traitsILi128ELi64ELi128ELi4ES3_EELb1ELb0ELb1ELb0ELb0ELb1ELb0ELb1EEEvNS_16Flash_fwd_paramsE) ;  /* 0xfffd79e004000950 */ /* 0x000fea0003c3ffff */
        /* <DEDUP_REMOVED lines=16> */
[----:B------:R-:W-:Y:S05]  /*28720*/  @P0 RET.REL.NODEC R2 `(_ZN5flash24flash_fwd_splitkv_kernelI23Flash_fwd_kernel_traitsILi128ELi64ELi128ELi4ELb0ELb0EN7cutlass10bfloat16_tE19Flash_kernel_traitsILi128ELi64ELi128ELi4ES3_EELb1ELb0ELb1ELb0ELb0ELb1ELb0ELb1EEEvNS_16Flash_fwd_paramsE) ;  /* 0xfffd78d002000950 */ /* 0x000fea0003c3ffff */
[----:B------:R-:W-:Y:S01]  /*28730*/  MOV R2, R233 ;  /* 0x000000e900027202 */ /* 0x000fe20000000f00 */
[----:B------:R-:W-:Y:S01]  /*28740*/  ULDC.64 UR4, c[0x0][0x118] ;  /* 0x0000460000047ab9 */ /* 0x000fe20000000a00 */
[----:B------:R-:W-:Y:S01]  /*28750*/  MOV R3, 0x0 ;  /* 0x0000000000037802 */ /* 0x000fe20000000f00 */
[----:B------:R4:W-:Y:S03]  /*28760*/  ST.E.128 [R8.64+0x80], R44 ;  /* 0x0000802c08007985 */ /* 0x0009e6000c101d04 */
[----:B------:R-:W-:Y:S05]  /*28770*/  RET.REL.NODEC R2 `(_ZN5flash24flash_fwd_splitkv_kernelI23Flash_fwd_kernel_traitsILi128ELi64ELi128ELi4ELb0ELb0EN7cutlass10bfloat16_tE19Flash_kernel_traitsILi128ELi64ELi128ELi4ES3_EELb1ELb0ELb1ELb0ELb0ELb1ELb0ELb1EEEvNS_16Flash_fwd_paramsE) ;  /* 0xfffd788002007950 */ /* 0x000fea0003c3ffff */
.L_x_3512:
[----:B------:R-:W-:Y:S01]  /*28780*/  IMAD.MOV.U32 R8, RZ, RZ, R244 ;  /* 0x000000ffff087224 */ /* 0x000fe200078e00f4 */
[----:B------:R-:W-:Y:S02]  /*28790*/  MOV R5, 0x2 ;  /* 0x0000000200057802 */ /* 0x000fe40000000f00 */
[----:B------:R-:W-:Y:S02]  /*287a0*/  MOV R3, 0x287c0 ;  /* 0x000287c000037802 */ /* 0x000fe40000000f00 */
[----:B-1---5:R-:W-:Y:S05]  /*287b0*/  CALL.REL.NOINC `($__internal_21_$__cuda_sm70_shflsync_bfly_p) ;  /* 0x0000010000007944 */ /* 0x022fea0003c00000 */
[----:B------:R-:W-:Y:S05]  /*287c0*/  BRA `(.L_x_3525) ;  /* 0xffffe89000007947 */ /* 0x000fea000383ffff */
.L_x_3513:
[----:B------:R-:W-:Y:S01]  /*287d0*/  IMAD.MOV.U32 R8, RZ, RZ, R244 ;  /* 0x000000ffff087224 */ /* 0x000fe200078e00f4 */
[----:B------:R-:W-:-:S02]  /*287e0*/  MOV R5, 0x1 ;  /* 0x0000000100057802 */ /* 0x000fc40000000f00 */
[----:B------:R-:W-:Y:S02]  /*287f0*/  MOV R3, 0x28810 ;  /* 0x0002881000037802 */ /* 0x000fe40000000f00 */
[----:B-1---5:R-:W-:Y:S05]  /*28800*/  CALL.REL.NOINC `($__internal_21_$__cuda_sm70_shflsync_bfly_p) ;  /* 0x000000b000007944 */ /* 0x022fea0003c00000 */
[----:B------:R-:W-:Y:S01]  /*28810*/  FADD.FTZ R244, R244, R5 ;  /* 0x00000005f4f47221 */ /* 0x000fe20000010000 */
[----:B------:R-:W-:Y:S02]  /*28820*/  MOV R8, R245 ;  /* 0x000000f500087202 */ /* 0x000fe40000000f00 */
[----:B------:R-:W-:Y:S02]  /*28830*/  MOV R5, 0x2 ;  /* 0x0000000200057802 */ /* 0x000fe40000000f00 */
[----:B------:R-:W-:Y:S02]  /*28840*/  MOV R3, 0x28860 ;  /* 0x0002886000037802 */ /* 0x000fe40000000f00 */
[----:B------:R-:W-:Y:S05]  /*28850*/  CALL.REL.NOINC `($__internal_21_$__cuda_sm70_shflsync_bfly_p) ;  /* 0x0000006000007944 */ /* 0x000fea0003c00000 */
[----:B------:R-:W-:Y:S01]  /*28860*/  FADD.FTZ R245, R245, R5 ;  /* 0x00000005f5f57221 */ /* 0x000fe20000010000 */
[----:B------:R-:W-:Y:S02]  /*28870*/  MOV R5, 0x1 ;  /* 0x0000000100057802 */ /* 0x000fe40000000f00 */
[----:B------:R-:W-:Y:S02]  /*28880*/  MOV R3, 0x288b0 ;  /* 0x000288b000037802 */ /* 0x000fe40000000f00 */
[----:B------:R-:W-:-:S02]  /*28890*/  MOV R8, R245 ;  /* 0x000000f500087202 */ /* 0x000fc40000000f00 */
[----:B------:R-:W-:Y:S05]  /*288a0*/  CALL.REL.NOINC `($__internal_21_$__cuda_sm70_shflsync_bfly_p) ;  /* 0x0000001000007944 */ /* 0x000fea0003c00000 */
[----:B------:R-:W-:Y:S05]  /*288b0*/  BRA `(.L_x_3526) ;  /* 0xffffe81000007947 */ /* 0x000fea000383ffff */
        .weak           $__internal_21_$__cuda_sm70_shflsync_bfly_p
        .type           $__internal_21_$__cuda_sm70_shflsync_bfly_p,@function
        .size           $__internal_21_$__cuda_sm70_shflsync_bfly_p,(.L_x_8291 - $__internal_21_$__cuda_sm70_shflsync_bfly_p)
$__internal_21_$__cuda_sm70_shflsync_bfly_p:
[----:B------:R-:W-:Y:S04]  /*288c0*/  WARPSYNC R0 ;  /* 0x0000000000007348 */ /* 0x000fe80003800000 */
[----:B------:R1:W2:Y:S01]  /*288d0*/  SHFL.BFLY PT, R5, R8, R5, R4 ;  /* 0x0c00000508057389 */ /* 0x0002a200000e0004 */
[----:B------:R-:W-:-:S02]  /*288e0*/  MOV R9, 0x0 ;  /* 0x0000000000097802 */ /* 0x000fc40000000f00 */
[----:B-1----:R-:W-:-:S04]  /*288f0*/  MOV R8, R3 ;  /* 0x0000000300087202 */ /* 0x002fc80000000f00 */
[----:B--2---:R-:W-:Y:S05]  /*28900*/  RET.REL.NODEC R8 `(_ZN5flash24flash_fwd_splitkv_kernelI23Flash_fwd_kernel_traitsILi128ELi64ELi128ELi4ELb0ELb0EN7cutlass10bfloat16_tE19Flash_kernel_traitsILi128ELi64ELi128ELi4ES3_EELb1ELb0ELb1ELb0ELb0ELb1ELb0ELb1EEEvNS_16Flash_fwd_paramsE) ;  /* 0xfffd76f008007950 */ /* 0x004fea0003c3ffff */
.L_x_3527:
        /* <DEDUP_REMOVED lines=15> */
.L_x_8291:


//--------------------- .text._ZN5flash24flash_fwd_splitkv_kernelI23Flash_fwd_kernel_traitsILi128ELi64ELi128ELi4ELb0ELb0EN7cutlass10bfloat16_tE19Flash_kernel_traitsILi128ELi64ELi128ELi4ES3_EELb1ELb0ELb0ELb0ELb1ELb0ELb1ELb0EEEvNS_16Flash_fwd_paramsE --------------------------
	.section	.text._ZN5flash24flash_fwd_splitkv_kernelI23Flash_fwd_kernel_traitsILi128ELi64ELi128ELi4ELb0ELb0EN7cutlass10bfloat16_tE19Flash_kernel_traitsILi128ELi64ELi128ELi4ES3_EELb1ELb0ELb0ELb0ELb1ELb0ELb1ELb0EEEvNS_16Flash_fwd_paramsE,"ax",@progbits
	.sectioninfo	@"SHI_REGISTERS=254"
	.align	128
        .global         _ZN5flash24flash_fwd_splitkv_kernelI23Flash_fwd_kernel_traitsILi128ELi64ELi128ELi4ELb0ELb0EN7cutlass10bfloat16_tE19Flash_kernel_traitsILi128ELi64ELi128ELi4ES3_EELb1ELb0ELb0ELb0ELb1ELb0ELb1ELb0EEEvNS_16Flash_fwd_paramsE
        .type           _ZN5flash24flash_fwd_splitkv_kernelI23Flash_fwd_kernel_traitsILi128ELi64ELi128ELi4ELb0ELb0EN7cutlass10bfloat16_tE19Flash_kernel_traitsILi128ELi64ELi128ELi4ES3_EELb1ELb0ELb0ELb0ELb1ELb0ELb1ELb0EEEvNS_16Flash_fwd_paramsE,@function
        .size           _ZN5flash24flash_fwd_splitkv_kernelI23Flash_fwd_kernel_traitsILi128ELi64ELi128ELi4ELb0ELb0EN7cutlass10bfloat16_tE19Flash_kernel_traitsILi128ELi64ELi128ELi4ES3_EELb1ELb0ELb0ELb0ELb1ELb0ELb1ELb0EEEvNS_16Flash_fwd_paramsE,(.L_x_8348 - _ZN5flash24flash_fwd_splitkv_kernelI23Flash_fwd_kernel_traitsILi128ELi64ELi128ELi4ELb0ELb0EN7cutlass10bfloat16_tE19Flash_kernel_traitsILi128ELi64ELi128ELi4ES3_EELb1ELb0ELb0ELb0ELb1ELb0ELb1ELb0EEEvNS_16Flash_fwd_paramsE)
        .other          _ZN5flash24flash_fwd_splitkv_kernelI23Flash_fwd_kernel_traitsILi128ELi64ELi128ELi4ELb0ELb0EN7cutlass10bfloat16_tE19Flash_kernel_traitsILi128ELi64ELi128ELi4ES3_EELb1ELb0ELb0ELb0ELb1ELb0ELb1ELb0EEEvNS_16Flash_fwd_paramsE,@"STO_CUDA_ENTRY STV_DEFAULT"
_ZN5flash24flash_fwd_splitkv_kernelI23Flash_fwd_kernel_traitsILi128ELi64ELi128ELi4ELb0ELb0EN7cutlass10bfloat16_tE19Flash_kernel_traitsILi128ELi64ELi128ELi4ES3_EELb1ELb0ELb0ELb0ELb1ELb0ELb1ELb0EEEvNS_16Flash_fwd_paramsE:
.text._ZN5flash24flash_fwd_splitkv_kernelI23Flash_fwd_kernel_traitsILi128ELi64ELi128ELi4ELb0ELb0EN7cutlass10bfloat16_tE19Flash_kernel_traitsILi128ELi64ELi128ELi4ES3_EELb1ELb0ELb0ELb0ELb1ELb0ELb1ELb0EEEvNS_16Flash_fwd_paramsE:
[----:B------:R-:W-:Y:S02]  /*0000*/  MOV R1, c[0x0][0x28] ;  /* 0x00000a0000017a02 */ /* 0x000fe40000000f00 */
[----:B------:R-:W1:Y:S01]  /*0010*/  I2F.U32.RP R7, c[0x0][0x1c0] ;  /* 0x0000700000077b06 */ /* 0x000e620000209000 */
[----:B------:R-:W2:Y:S01]  /*0020*/  S2R R6, SR_CTAID.Z ;  /* 0x0000000000067919 */ /* 0x000ea20000002700 */
[----:B------:R-:W-:Y:S01]  /*0030*/  IMAD.MOV.U32 R2, RZ, RZ, RZ ;  /* 0x000000ffff027224 */ /* 0x000fe200078e00ff */
[----:B------:R-:W-:Y:S01]  /*0040*/  ISETP.NE.U32.AND P1, PT, RZ, c[0x0][0x1c0], PT ;  /* 0x00007000ff007a0c */ /* 0x000fe20003f25070 */
[----:B------:R-:W-:-:S04]  /*0050*/  ULDC.64 UR12, c[0x0][0x118] ;  /* 0x00004600000c7ab9 */ /* 0x000fc80000000a00 */
[----:B-1----:R-:W1:Y:S02]  /*0060*/  MUFU.RCP R4, R7 ;  /* 0x0000000700047308 */ /* 0x002e640000001000 */
[----:B-1----:R-:W-:Y:S01]  /*0070*/  IADD3 R4, R4, 0xffffffe, RZ ;  /* 0x0ffffffe04047810 */ /* 0x002fe20007ffe0ff */
[----:B------:R-:W-:-:S05]  /*0080*/  IMAD.MOV.U32 R7, RZ, RZ, -0x1 ;  /* 0xffffffffff077424 */ /* 0x000fca00078e00ff */
        /* <DEDUP_REMOVED lines=12> */
[----:B------:R-:W-:Y:S01]  /*0150*/  ISETP.GE.U32.AND P0, PT, R2, c[0x0][0x1c0], PT ;  /* 0x0000700002007a0c */ /* 0x000fe20003f06070 */
[----:B------:R-:W-:Y:S01]  /*0160*/  IMAD.MOV.U32 R2, RZ, RZ, 0x4 ;  /* 0x00000004ff027424 */ /* 0x000fe200078e00ff */
        /* <DEDUP_REMOVED lines=11> */
[----:B------:R-:W2:Y:S04]  /*0220*/  @P2 LDG.E R7, [R12.64] ;  /* 0x0000000c0c072981 */ /* 0x000ea8000c1e1900 */
[----:B------:R-:W2:Y:S01]  /*0230*/  @P2 LDG.E R128, [R12.64+0x4] ;  /* 0x0000040c0c802981 */ /* 0x000ea2000c1e1900 */
[----:B------:R-:W-:-:S04]  /*0240*/  MOV R5, RZ ;  /* 0x000000ff00057202 */ /* 0x000fc80000000f00 */
[----:B------:R1:W5:Y:S02]  /*0250*/  @!P1 LDG.E R4, [R8.64] ;  /* 0x0000000c08049981 */ /* 0x000364000c1e1900 */
[----:B------:R-:W-:Y:S02]  /*0260*/  @P0 IMAD.WIDE R10, R231, R2, c[0x0][0x250] ;  /* 0x00009400e70a0625 */ /* 0x000fe400078e0202 */
[----:B------:R-:W3:Y:S04]  /*0270*/  S2R R35, SR_CTAID.X ;  /* 0x0000000000237919 */ /* 0x000ee80000002500 */
        /* <DEDUP_REMOVED lines=13> */
.L_x_3528:
[----:B-1-34-:R-:W-:Y:S02]  /*0350*/  MOV R3, c[0x0][0x218] ;  /* 0x0000860000037a02 */ /* 0x01afe40000000f00 */
.L_x_3529:
        /* <DEDUP_REMOVED lines=21> */
[----:B-1----:R-:W-:-:S04]  /*04b0*/  IADD3 R10, R10, 0xffffffe, RZ ;  /* 0x0ffffffe0a0a7810 */ /* 0x002fc80007ffe0ff */
[----:B------:R-:W1:Y:S02]  /*04c0*/  F2I.FTZ.U32.TRUNC.NTZ R11, R10 ;  /* 0x0000000a000b7305 */ /* 0x000e64000021f000 */
[--C-:B-1----:R-:W-:Y:S02]  /*04d0*/  IMAD.MOV R3, RZ, RZ, -R11.reuse ;  /* 0x000000ffff037224 */ /* 0x102fe400078e0a0b */
[----:B------:R-:W-:Y:S02]  /*04e0*/  IMAD.MOV.U32 R10, RZ, RZ, RZ ;  /* 0x000000ffff0a7224 */ /* 0x000fe400078e00ff */
[----:B------:R-:W-:Y:S01]  /*04f0*/  IMAD R6, R3, R8, RZ ;  /* 0x0000000803067224 */ /* 0x000fe200078e02ff */
[----:B------:R-:W-:Y:S02]  /*0500*/  IABS R3, R9 ;  /* 0x0000000900037213 */ /* 0x000fe40000000000 */
[----:B------:R-:W-:Y:S01]  /*0510*/  LOP3.LUT R9, R9, c[0x0][0x10], RZ, 0x3c, !PT ;  /* 0x0000040009097a12 */ /* 0x000fe200078e3cff */
[----:B------:R-:W-:-:S03]  /*0520*/  IMAD.HI.U32 R11, R11, R6, R10 ;  /* 0x000000060b0b7227 */ /* 0x000fc600078e000a */
[----:B------:R-:W-:Y:S01]  /*0530*/  ISETP.GE.AND P0, PT, R9, RZ, PT ;  /* 0x000000ff0900720c */ /* 0x000fe20003f06270 */
[----:B------:R-:W-:-:S04]  /*0540*/  IMAD.MOV.U32 R6, RZ, RZ, R3 ;  /* 0x000000ffff067224 */ /* 0x000fc800078e0003 */
[----:B------:R-:W-:Y:S01]  /*0550*/  IMAD.HI.U32 R10, R11, R6, RZ ;  /* 0x000000060b0a7227 */ /* 0x000fe200078e00ff */
[----:B------:R-:W-:-:S03]  /*0560*/  IADD3 R11, R43, 0x7f, RZ ;  /* 0x0000007f2b0b7810 */ /* 0x000fc60007ffe0ff */
[----:B------:R-:W-:-:S04]  /*0570*/  IMAD.MOV R3, RZ, RZ, -R10 ;  /* 0x000000ffff037224 */ /* 0x000fc800078e0a0a */
[----:B------:R-:W-:Y:S01]  /*0580*/  IMAD R3, R8, R3, R6 ;  /* 0x0000000308037224 */ /* 0x000fe200078e0206 */
[----:B------:R-:W-:-:S04]  /*0590*/  IADD3 R6, -R128, 0xbf, R131 ;  /* 0x000000bf80067810 */ /* 0x000fc80007ffe183 */
[----:B------:R-:W-:Y:S02]  /*05a0*/  ISETP.GT.U32.AND P1, PT, R8, R3, PT ;  /* 0x000000030800720c */ /* 0x000fe40003f24070 */
[----:B------:R-:W-:Y:S02]  /*05b0*/  IADD3 R9, R6, c[0x0][0x2e8], R43 ;  /* 0x0000ba0006097a10 */ /* 0x000fe40007ffe02b */
[----:B------:R-:W1:Y:S02]  /*05c0*/  S2R R6, SR_TID.X ;  /* 0x0000000000067919 */ /* 0x000e640000002100 */
[----:B------:R-:W-:-:S04]  /*05d0*/  SHF.R.S32.HI R38, RZ, 0x1f, R9 ;  /* 0x0000001fff267819 */ /* 0x000fc80000011409 */
[----:B------:R-:W-:-:S03]  /*05e0*/  LEA.HI R38, R38, R9, RZ, 0x7 ;  /* 0x0000000926267211 */ /* 0x000fc600078f38ff */
[----:B------:R-:W-:Y:S01]  /*05f0*/  @!P1 IMAD.IADD R3, R3, 0x1, -R8 ;  /* 0x0000000103039824 */ /* 0x000fe200078e0a08 */
[----:B------:R-:W-:Y:S02]  /*0600*/  @!P1 IADD3 R10, R10, 0x1, RZ ;  /* 0x000000010a0a9810 */ /* 0x000fe40007ffe0ff */
[----:B------:R-:W-:Y:S02]  /*0610*/  ISETP.NE.AND P1, PT, RZ, c[0x0][0x10], PT ;  /* 0x00000400ff007a0c */ /* 0x000fe40003f25270 */
[----:B------:R-:W-:Y:S02]  /*0620*/  ISETP.GE.U32.AND P2, PT, R3, R8, PT ;  /* 0x000000080300720c */ /* 0x000fe40003f46070 */
[----:B------:R-:W-:Y:S02]  /*0630*/  SHF.R.S32.HI R8, RZ, 0x1f, R11 ;  /* 0x0000001fff087819 */ /* 0x000fe4000001140b */
[----:B------:R-:W-:Y:S02]  /*0640*/  SHF.R.S32.HI R38, RZ, 0x7, R38 ;  /* 0x00000007ff267819 */ /* 0x000fe40000011426 */
[----:B------:R-:W-:-:S04]  /*0650*/  LEA.HI R8, R8, R11, RZ, 0x7 ;  /* 0x0000000b08087211 */ /* 0x000fc800078f38ff */
[----:B------:R-:W-:-:S03]  /*0660*/  SHF.R.S32.HI R8, RZ, 0x7, R8 ;  /* 0x00000007ff087819 */ /* 0x000fc60000011408 */
[----:B------:R-:W-:-:S05]  /*0670*/  @P2 IADD3 R10, R10, 0x1, RZ ;  /* 0x000000010a0a2810 */ /* 0x000fca0007ffe0ff */
[----:B------:R-:W-:-:S04]  /*0680*/  IMAD.MOV.U32 R3, RZ, RZ, R10 ;  /* 0x000000ffff037224 */ /* 0x000fc800078e000a */
        /* <DEDUP_REMOVED lines=13> */
[----:B------:R-:W-:-:S05]  /*0760*/  LOP3.LUT R3, R2, 0x3ffffff0, RZ, 0xc0, !PT ;  /* 0x3ffffff002037812 */ /* 0x000fca00078ec0ff */
[----:B------:R-:W-:-:S04]  /*0770*/  IMAD.IADD R3, R6, 0x1, -R3 ;  /* 0x0000000106037824 */ /* 0x000fc800078e0a03 */
[----:B------:R-:W-:Y:S02]  /*0780*/  IMAD.SHL.U32 R8, R3, 0x4, RZ ;  /* 0x0000000403087824 */ /* 0x000fe400078e00ff */
[--C-:B------:R-:W-:Y:S01]  /*0790*/  IMAD R3, R0, c[0x0][0x214], R131.reuse ;  /* 0x0000850000037a24 */ /* 0x100fe200078e0283 */
[----:B------:R-:W-:Y:S01]  /*07a0*/  SHF.R.S32.HI R0, RZ, 0x4, R2 ;  /* 0x00000004ff007819 */ /* 0x000fe20000011402 */
[----:B------:R-:W-:Y:S01]  /*07b0*/  IMAD.IADD R131, R128, 0x1, -R131 ;  /* 0x0000000180837824 */ /* 0x000fe200078e0a83 */
[--C-:B------:R-:W-:Y:S01]  /*07c0*/  SHF.R.S32.HI R9, RZ, 0x1f, R8.reuse ;  /* 0x0000001fff097819 */ /* 0x100fe20000011408 */
[----:B------:R-:W-:Y:S01]  /*07d0*/  IMAD R5, R3, c[0x0][0x22c], RZ ;  /* 0x00008b0003057a24 */ /* 0x000fe200078e02ff */
[C---:B------:R-:W-:Y:S02]  /*07e0*/  IADD3 R12, R0.reuse, 0x10, RZ ;  /* 0x00000010000c7810 */ /* 0x040fe40007ffe0ff */
[C---:B------:R-:W-:Y:S01]  /*07f0*/  IADD3 R4, R0.reuse, 0x8, RZ ;  /* 0x0000000800047810 */ /* 0x040fe20007ffe0ff */
[C---:B------:R-:W-:Y:S01]  /*0800*/  IMAD.WIDE R8, R0.reuse, 0x80, R8 ;  /* 0x0000008000087825 */ /* 0x040fe200078e0208 */
[----:B------:R-:W-:-:S02]  /*0810*/  IADD3 R10, R0, 0x18, RZ ;  /* 0x00000018000a7810 */ /* 0x000fc40007ffe0ff */
[----:B------:R-:W-:Y:S02]  /*0820*/  ISETP.GE.AND P2, PT, R4, R131, PT ;  /* 0x000000830400720c */ /* 0x000fe40003f46270 */
[C---:B------:R-:W-:Y:S02]  /*0830*/  IADD3 R2, P0, R5.reuse, R8, RZ ;  /* 0x0000000805027210 */ /* 0x040fe40007f1e0ff */
[----:B------:R-:W-:Y:S02]  /*0840*/  IADD3 R8, R0, 0x20, RZ ;  /* 0x0000002000087810 */ /* 0x000fe40007ffe0ff */
[----:B------:R-:W-:Y:S02]  /*0850*/  LEA.HI.X.SX32 R5, R5, R9, 0x1, P0 ;  /* 0x0000000905057211 */ /* 0x000fe400000f0eff */
[----:B------:R-:W-:Y:S02]  /*0860*/  LEA R14, P0, R2, c[0x0][0x1d8], 0x2 ;  /* 0x00007600020e7a11 */ /* 0x000fe400078010ff */
[----:B------:R-:W-:-:S02]  /*0870*/  ISETP.GE.AND P3, PT, R0, R131, PT ;  /* 0x000000830000720c */ /* 0x000fc40003f66270 */
[----:B------:R-:W-:Y:S02]  /*0880*/  LEA.HI.X R15, R2, c[0x0][0x1dc], R5, 0x2, P0 ;  /* 0x00007700020f7a11 */ /* 0x000fe400000f1405 */
[-C--:B------:R-:W-:Y:S02]  /*0890*/  ISETP.GE.AND P0, PT, R12, R131.reuse, PT ;  /* 0x000000830c00720c */ /* 0x080fe40003f06270 */
[-C--:B------:R-:W-:Y:S01]  /*08a0*/  ISETP.GE.AND P1, PT, R10, R131.reuse, PT ;  /* 0x000000830a00720c */ /* 0x080fe20003f26270 */
[----:B------:R1:W-:Y:S01]  /*08b0*/  @!P2 STG.E.128 [R14.64+0x1000], RZ ;  /* 0x001000ff0e00a986 */ /* 0x0003e2000c101d0c */
[-C--:B------:R-:W-:Y:S02]  /*08c0*/  ISETP.GE.AND P4, PT, R8, R131.reuse, PT ;  /* 0x000000830800720c */ /* 0x080fe40003f86270 */
[----:B------:R-:W-:Y:S01]  /*08d0*/  ISETP.GE.OR P5, PT, R4, R131, P6 ;  /* 0x000000830400720c */ /* 0x000fe200037a6670 */
[----:B------:R1:W-:Y:S01]  /*08e0*/  @!P2 STG.E.128 [R14.64+0x1100], RZ ;  /* 0x001100ff0e00a986 */ /* 0x0003e2000c101d0c */
[----:B------:R-:W-:-:S02]  /*08f0*/  IADD3 R6, R0, 0x28, RZ ;  /* 0x0000002800067810 */ /* 0x000fc40007ffe0ff */
[C---:B------:R-:W-:Y:S01]  /*0900*/  IADD3 R4, R0.reuse, 0x30, RZ ;  /* 0x0000003000047810 */ /* 0x040fe20007ffe0ff */
[----:B------:R1:W-:Y:S01]  /*0910*/  @!P3 STG.E.128 [R14.64], RZ ;  /* 0x000000ff0e00b986 */ /* 0x0003e2000c101d0c */
[----:B------:R-:W-:Y:S02]  /*0920*/  IADD3 R2, R0, 0x38, RZ ;  /* 0x0000003800027810 */ /* 0x000fe40007ffe0ff */
[----:B------:R-:W-:Y:S01]  /*0930*/  SHF.R.S32.HI R5, RZ, 0x1f, R3 ;  /* 0x0000001fff057819 */ /* 0x000fe20000011403 */
[----:B------:R1:W-:Y:S01]  /*0940*/  @!P0 STG.E.128 [R14.64+0x2000], RZ ;  /* 0x002000ff0e008986 */ /* 0x0003e2000c101d0c */
[----:B------:R-:W-:-:S03]  /*0950*/  ISETP.GE.AND P2, PT, R4, R131, PT ;  /* 0x000000830400720c */ /* 0x000fc60003f46270 */
[----:B------:R1:W-:Y:S01]  /*0960*/  @!P0 STG.E.128 [R14.64+0x2100], RZ ;  /* 0x002100ff0e008986 */ /* 0x0003e2000c101d0c */
[----:B------:R-:W-:-:S03]  /*0970*/  IADD3 R3, P0, R3, R0, RZ ;  /* 0x0000000003037210 */ /* 0x000fc60007f1e0ff */
[----:B------:R1:W-:Y:S01]  /*0980*/  @!P3 STG.E.128 [R14.64+0x100], RZ ;  /* 0x000100ff0e00b986 */ /* 0x0003e2000c101d0c */
[----:B------:R-:W-:-:S03]  /*0990*/  ISETP.GE.AND P3, PT, R6, R131, PT ;  /* 0x000000830600720c */ /* 0x000fc60003f66270 */
[----:B------:R1:W-:Y:S04]  /*09a0*/  @!P1 STG.E.128 [R14.64+0x3000], RZ ;  /* 0x003000ff0e009986 */ /* 0x0003e8000c101d0c */
[----:B------:R1:W-:Y:S01]  /*09b0*/  @!P1 STG.E.128 [R14.64+0x3100], RZ ;  /* 0x003100ff0e009986 */ /* 0x0003e2000c101d0c */
[----:B------:R-:W-:-:S03]  /*09c0*/  ISETP.GE.AND P1, PT, R2, R131, PT ;  /* 0x000000830200720c */ /* 0x000fc60003f26270 */
[----:B------:R1:W-:Y:S04]  /*09d0*/  @!P4 STG.E.128 [R14.64+0x4000], RZ ;  /* 0x004000ff0e00c986 */ /* 0x0003e8000c101d0c */
[----:B------:R1:W-:Y:S01]  /*09e0*/  @!P4 STG.E.128 [R14.64+0x4100], RZ ;  /* 0x004100ff0e00c986 */ /* 0x0003e2000c101d0c */
[----:B------:R-:W-:Y:S02]  /*09f0*/  ISETP.GE.OR P4, PT, R12, R131, P6 ;  /* 0x000000830c00720c */ /* 0x000fe40003786670 */
[----:B------:R-:W-:Y:S01]  /*0a00*/  LEA.HI.X.SX32 R12, R0, R5, 0x1, P0 ;  /* 0x00000005000c7211 */ /* 0x000fe200000f0eff */
[----:B------:R1:W-:Y:S01]  /*0a10*/  @!P3 STG.E.128 [R14.64+0x5000], RZ ;  /* 0x005000ff0e00b986 */ /* 0x0003e2000c101d0c */
[----:B------:R-:W-:-:S03]  /*0a20*/  LEA R16, P0, R3, c[0x0][0x208], 0x2 ;  /* 0x0000820003107a11 */ /* 0x000fc600078010ff */
[----:B------:R1:W-:Y:S01]  /*0a30*/  @!P3 STG.E.128 [R14.64+0x5100], RZ ;  /* 0x005100ff0e00b986 */ /* 0x0003e2000c101d0c */
[----:B------:R-:W-:Y:S01]  /*0a40*/  LEA.HI.X R17, R3, c[0x0][0x20c], R12, 0x2, P0 ;  /* 0x0000830003117a11 */ /* 0x000fe200000f140c */
[----:B------:R-:W-:Y:S01]  /*0a50*/  @!P5 IMAD.MOV.U32 R3, RZ, RZ, -0x800000 ;  /* 0xff800000ff03d424 */ /* 0x000fe200078e00ff */
[-C--:B------:R-:W-:Y:S01]  /*0a60*/  ISETP.GE.OR P3, PT, R10, R131.reuse, P6 ;  /* 0x000000830a00720c */ /* 0x080fe20003766670 */
[----:B------:R1:W-:Y:S01]  /*0a70*/  @!P2 STG.E.128 [R14.64+0x6000], RZ ;  /* 0x006000ff0e00a986 */ /* 0x0003e2000c101d0c */
[-C--:B------:R-:W-:Y:S01]  /*0a80*/  ISETP.GE.OR P0, PT, R4, R131.reuse, P6 ;  /* 0x000000830400720c */ /* 0x080fe20003706670 */
[----:B------:R-:W-:Y:S02]  /*0a90*/  @!P4 IMAD.MOV.U32 R19, RZ, RZ, -0x800000 ;  /* 0xff800000ff13c424 */ /* 0x000fe400078e00ff */
[----:B------:R1:W-:Y:S01]  /*0aa0*/  @!P2 STG.E.128 [R14.64+0x6100], RZ ;  /* 0x006100ff0e00a986 */ /* 0x0003e2000c101d0c */
[----:B------:R-:W-:-:S03]  /*0ab0*/  ISETP.GE.OR P2, PT, R8, R131, P6 ;  /* 0x000000830800720c */ /* 0x000fc60003746670 */
[----:B------:R1:W-:Y:S04]  /*0ac0*/  @!P1 STG.E.128 [R14.64+0x7000], RZ ;  /* 0x007000ff0e009986 */ /* 0x0003e8000c101d0c */
[----:B------:R1:W-:Y:S01]  /*0ad0*/  @!P1 STG.E.128 [R14.64+0x7100], RZ ;  /* 0x007100ff0e009986 */ /* 0x0003e2000c101d0c */
[-C--:B------:R-:W-:Y:S01]  /*0ae0*/  ISETP.GE.OR P1, PT, R6, R131.reuse, P6 ;  /* 0x000000830600720c */ /* 0x080fe20003726670 */
[----:B------:R-:W-:Y:S02]  /*0af0*/  @!P3 IMAD.MOV.U32 R11, RZ, RZ, -0x800000 ;  /* 0xff800000ff0bb424 */ /* 0x000fe400078e00ff */
[----:B------:R1:W-:Y:S01]  /*0b00*/  @!P5 STG.E [R16.64+0x20], R3 ;  /* 0x000020031000d986 */ /* 0x0003e2000c10190c */
[-C--:B------:R-:W-:Y:S01]  /*0b10*/  ISETP.GE.OR P5, PT, R0, R131.reuse, P6 ;  /* 0x000000830000720c */ /* 0x080fe200037a6670 */
[----:B------:R-:W-:Y:S01]  /*0b20*/  @!P2 IMAD.MOV.U32 R9, RZ, RZ, -0x800000 ;  /* 0xff800000ff09a424 */ /* 0x000fe200078e00ff */
[----:B------:R-:W-:Y:S01]  /*0b30*/  ISETP.GE.OR P6, PT, R2, R131, P6 ;  /* 0x000000830200720c */ /* 0x000fe200037c6670 */
[----:B------:R-:W-:Y:S01]  /*0b40*/  @!P0 IMAD.MOV.U32 R5, RZ, RZ, -0x800000 ;  /* 0xff800000ff058424 */ /* 0x000fe200078e00ff */
[----:B------:R1:W-:Y:S04]  /*0b50*/  @!P4 STG.E [R16.64+0x40], R19 ;  /* 0x000040131000c986 */ /* 0x0003e8000c10190c */
[----:B------:R1:W-:Y:S01]  /*0b60*/  @!P3 STG.E [R16.64+0x60], R11 ;  /* 0x0000600b1000b986 */ /* 0x0003e2000c10190c */
[----:B------:R-:W-:-:S03]  /*0b70*/  @!P1 IMAD.MOV.U32 R7, RZ, RZ, -0x800000 ;  /* 0xff800000ff079424 */ /* 0x000fc600078e00ff */
[----:B------:R1:W-:Y:S01]  /*0b80*/  @!P2 STG.E [R16.64+0x80], R9 ;  /* 0x000080091000a986 */ /* 0x0003e2000c10190c */
[----:B------:R-:W-:-:S03]  /*0b90*/  @!P5 IMAD.MOV.U32 R13, RZ, RZ, -0x800000 ;  /* 0xff800000ff0dd424 */ /* 0x000fc600078e00ff */
[----:B------:R1:W-:Y:S04]  /*0ba0*/  @!P1 STG.E [R16.64+0xa0], R7 ;  /* 0x0000a00710009986 */ /* 0x0003e8000c10190c */
[----:B------:R1:W-:Y:S04]  /*0bb0*/  @!P0 STG.E [R16.64+0xc0], R5 ;  /* 0x0000c00510008986 */ /* 0x0003e8000c10190c */
[----:B------:R1:W-:Y:S01]  /*0bc0*/  @!P5 STG.E [R16.64], R13 ;  /* 0x0000000d1000d986 */ /* 0x0003e2000c10190c */
[----:B------:R-:W-:Y:S05]  /*0bd0*/  @P6 EXIT ;  /* 0x000000000000694d */ /* 0x000fea0003800000 */
[----:B-1----:R-:W-:-:S05]  /*0be0*/  MOV R3, 0xff800000 ;  /* 0xff80000000037802 */ /* 0x002fca0000000f00 */
[----:B------:R-:W-:Y:S01]  /*0bf0*/  STG.E [R16.64+0xe0], R3 ;  /* 0x0000e00310007986 */ /* 0x000fe2000c10190c */
[----:B------:R-:W-:Y:S05]  /*0c00*/  EXIT ;  /* 0x000000000000794d */ /* 0x000fea0003800000 */
.L_x_3530:
        /* <DEDUP_REMOVED lines=77> */
[----:B------:R-:W-:Y:S02]  /*10e0*/  IMAD.MOV.U32 R28, RZ, RZ, R4 ;  /* 0x000000ffff1c7224 */ /* 0x000fe400078e0004 */
[----:B------:R-:W-:Y:S01]  /*10f0*/  IMAD R2, R30, c[0x0][0x184], R11 ;  /* 0x000061001e027a24 */ /* 0x000fe200078e020b */
[----:B------:R-:W-:Y:S01]  /*1100*/  SHF.R.S32.HI R11, RZ, 0x1f, R22 ;  /* 0x0000001fff0b7819 */ /* 0x000fe20000011416 */
[----:B------:R-:W-:-:S03]  /*1110*/  IMAD R9, R9, c[0x0][0x188], RZ ;  /* 0x0000620009097a24 */ /* 0x000fc600078e02ff */
[----:B------:R-:W-:Y:S01]  /*1120*/  IADD3 R29, R5, R2, RZ ;  /* 0x00000002051d7210 */ /* 0x000fe20007ffe0ff */
[C---:B------:R-:W-:Y:S02]  /*1130*/  IMAD R5, R3.reuse, c[0x0][0x19c], R0 ;  /* 0x0000670003057a24 */ /* 0x040fe400078e0200 */
[----:B------:R-:W-:Y:S02]  /*1140*/  IMAD R4, R30, c[0x0][0x18c], R9 ;  /* 0x000063001e047a24 */ /* 0x000fe400078e0209 */
[----:B------:R-:W-:-:S04]  /*1150*/  IMAD.WIDE.U32 R28, R3, c[0x0][0x198], R28 ;  /* 0x00006600031c7a25 */ /* 0x000fc800078e001c */
[----:B------:R-:W-:Y:S01]  /*1160*/  IMAD.WIDE.U32 R30, R30, c[0x0][0x188], RZ ;  /* 0x000062001e1e7a25 */ /* 0x000fe200078e00ff */
[----:B------:R-:W-:-:S03]  /*1170*/  IADD3 R29, R29, R5, RZ ;  /* 0x000000051d1d7210 */ /* 0x000fc60007ffe0ff */
[----:B------:R-:W-:Y:S02]  /*1180*/  IMAD R5, R11, c[0x0][0x1b0], RZ ;  /* 0x00006c000b057a24 */ /* 0x000fe400078e02ff */
[----:B------:R-:W-:-:S04]  /*1190*/  IMAD.WIDE.U32 R28, R22, c[0x0][0x1b0], R28 ;  /* 0x00006c00161c7a25 */ /* 0x000fc800078e001c */
[----:B------:R-:W-:Y:S02]  /*11a0*/  IMAD R2, R22, c[0x0][0x1b4], R5 ;  /* 0x00006d0016027a24 */ /* 0x000fe400078e0205 */
[----:B------:R-:W-:-:S03]  /*11b0*/  IMAD.IADD R4, R31, 0x1, R4 ;  /* 0x000000011f047824 */ /* 0x000fc600078e0204 */
[----:B------:R-:W-:Y:S01]  /*11c0*/  IADD3 R2, R29, R2, RZ ;  /* 0x000000021d027210 */ /* 0x000fe20007ffe0ff */
[----:B------:R-:W-:Y:S05]  /*11d0*/  BRA `(.L_x_3532) ;  /* 0x0000041000007947 */ /* 0x000fea0003800000 */
.L_x_3531:
        /* <DEDUP_REMOVED lines=16> */
.L_x_3533:
        /* <DEDUP_REMOVED lines=23> */
[----:B------:R-:W-:-:S04]  /*1450*/  LEA R3, R38, 0xffffff80, 0x7 ;  /* 0xffffff8026037811 */ /* 0x000fc800078e38ff */
[----:B------:R-:W-:Y:S01]  /*1460*/  SHF.R.S32.HI R13, RZ, 0x1f, R3 ;  /* 0x0000001fff0d7819 */ /* 0x000fe20000011403 */
[----:B------:R-:W-:-:S04]  /*1470*/  IMAD.WIDE.U32 R8, R3, c[0x0][0x198], R8 ;  /* 0x0000660003087a25 */ /* 0x000fc800078e0008 */
[----:B------:R-:W-:Y:S01]  /*1480*/  @P3 IADD3 R22, R22, 0x1, RZ ;  /* 0x0000000116163810 */ /* 0x000fe20007ffe0ff */
[----:B------:R-:W-:Y:S01]  /*1490*/  IMAD R2, R13, c[0x0][0x198], RZ ;  /* 0x000066000d027a24 */ /* 0x000fe200078e02ff */
[----:B------:R-:W-:-:S03]  /*14a0*/  MOV R28, R8 ;  /* 0x00000008001c7202 */ /* 0x000fc60000000f00 */
[----:B------:R-:W-:Y:S01]  /*14b0*/  @!P2 IMAD.MOV R22, RZ, RZ, -R22 ;  /* 0x000000ffff16a224 */ /* 0x000fe200078e0a16 */
[----:B------:R-:W-:Y:S01]  /*14c0*/  @!P1 LOP3.LUT R22, RZ, c[0x0][0x1c8], RZ, 0x33, !PT ;  /* 0x00007200ff169a12 */ /* 0x000fe200078e33ff */
[----:B------:R-:W-:-:S03]  /*14d0*/  IMAD R15, R3, c[0x0][0x19c], R2 ;  /* 0x00006700030f7a24 */ /* 0x000fc600078e0202 */
[----:B------:R-:W-:Y:S01]  /*14e0*/  SHF.R.S32.HI R11, RZ, 0x1f, R22 ;  /* 0x0000001fff0b7819 */ /* 0x000fe20000011416 */
[----:B------:R-:W-:-:S04]  /*14f0*/  IMAD.IADD R29, R9, 0x1, R15 ;  /* 0x00000001091d7824 */ /* 0x000fc800078e020f */
[----:B------:R-:W-:Y:S02]  /*1500*/  IMAD R9, R11, c[0x0][0x1b0], RZ ;  /* 0x00006c000b097a24 */ /* 0x000fe400078e02ff */
[----:B------:R-:W-:-:S04]  /*1510*/  IMAD.WIDE.U32 R28, R22, c[0x0][0x1b0], R28 ;  /* 0x00006c00161c7a25 */ /* 0x000fc800078e001c */
        /* <DEDUP_REMOVED lines=13> */
.L_x_3532:
[----:B------:R-:W-:Y:S01]  /*15f0*/  ISETP.NE.AND P1, PT, R7, -0x1, PT ;  /* 0xffffffff0700780c */ /* 0x000fe20003f25270 */
[----:B------:R-:W-:Y:S01]  /*1600*/  IMAD.IADD R223, R128, 0x1, -R131 ;  /* 0x0000000180df7824 */ /* 0x000fe200078e0a83 */
[----:B------:R-:W-:Y:S01]  /*1610*/  SHF.R.S32.HI R15, RZ, 0x1f, R6 ;  /* 0x0000001fff0f7819 */ /* 0x000fe20000011406 */
[----:B------:R-:W-:Y:S01]  /*1620*/  IMAD R11, R11, c[0x0][0x1b8], RZ ;  /* 0x00006e000b0b7a24 */ /* 0x000fe200078e02ff */
[----:B------:R-:W-:Y:S01]  /*1630*/  IADD3 R228, R38, -0x1, RZ ;  /* 0xffffffff26e47810 */ /* 0x000fe20007ffe0ff */
[----:B------:R-:W-:Y:S01]  /*1640*/  IMAD.SHL.U32 R193, R6, 0x2, RZ ;  /* 0x0000000206c17824 */ /* 0x000fe200078e00ff */
[CC--:B------:R-:W-:Y:S01]  /*1650*/  LEA.HI R5, R15.reuse, R6.reuse, RZ, 0x3 ;  /* 0x000000060f057211 */ /* 0x0c0fe200078f18ff */
[----:B------:R-:W-:Y:S01]  /*1660*/  IMAD R11, R22, c[0x0][0x1bc], R11 ;  /* 0x00006f00160b7a24 */ /* 0x000fe200078e020b */
[----:B------:R-:W-:Y:S02]  /*1670*/  LEA.HI R10, R15, R6, RZ, 0x6 ;  /* 0x000000060f0a7211 */ /* 0x000fe400078f30ff */
[----:B------:R-:W-:-:S02]  /*1680*/  SHF.R.S32.HI R16, RZ, 0x3, R5 ;  /* 0x00000003ff107819 */ /* 0x000fc40000011405 */
[----:B------:R-:W-:Y:S01]  /*1690*/  LOP3.LUT R5, R5, 0xfffffff8, RZ, 0xc0, !PT ;  /* 0xfffffff805057812 */ /* 0x000fe200078ec0ff */
[----:B------:R-:W-:Y:S01]  /*16a0*/  @!P1 IMAD.WIDE.U32 R8, R231, c[0x0][0x178], RZ ;  /* 0x00005e00e7089a25 */ /* 0x000fe200078e00ff */
[----:B-----5:R-:W-:Y:S02]  /*16b0*/  @!P1 SHF.R.S32.HI R0, RZ, 0x1f, R231 ;  /* 0x0000001fff009819 */ /* 0x020fe400000114e7 */
[----:B------:R-:W-:Y:S01]  /*16c0*/  IADD3 R26, R16, 0x10, RZ ;  /* 0x00000010101a7810 */ /* 0x000fe20007ffe0ff */
[----:B------:R-:W-:Y:S01]  /*16d0*/  IMAD.IADD R5, R6, 0x1, -R5 ;  /* 0x0000000106057824 */ /* 0x000fe200078e0a05 */
[----:B------:R-:W-:Y:S01]  /*16e0*/  IADD3 R18, R16, 0x30, RZ ;  /* 0x0000003010127810 */ /* 0x000fe20007ffe0ff */
[----:B------:R-:W-:Y:S01]  /*16f0*/  @!P1 IMAD R0, R0, c[0x0][0x178], RZ ;  /* 0x00005e0000009a24 */ /* 0x000fe200078e02ff */
[----:B------:R-:W-:Y:S01]  /*1700*/  ISETP.GE.AND P3, PT, R26, R223, PT ;  /* 0x000000df1a00720c */ /* 0x000fe20003f66270 */
[----:B------:R-:W-:Y:S01]  /*1710*/  @P1 IMAD.WIDE.U32 R24, R7, c[0x0][0x190], RZ ;  /* 0x0000640007181a25 */ /* 0x000fe200078e00ff */
[----:B------:R-:W-:-:S02]  /*1720*/  SHF.R.S32.HI R17, RZ, 0x1f, R16 ;  /* 0x0000001fff117819 */ /* 0x000fc40000011410 */
[C---:B------:R-:W-:Y:S01]  /*1730*/  IADD3 R20, R16.reuse, 0x20, RZ ;  /* 0x0000002010147810 */ /* 0x040fe20007ffe0ff */
[----:B------:R-:W-:Y:S01]  /*1740*/  @!P1 IMAD R0, R231, c[0x0][0x17c], R0 ;  /* 0x00005f00e7009a24 */ /* 0x000fe200078e0200 */
[-C--:B------:R-:W-:Y:S01]  /*1750*/  ISETP.GE.AND P5, PT, R16, R223.reuse, PT ;  /* 0x000000df1000720c */ /* 0x080fe20003fa6270 */
[----:B------:R-:W-:Y:S01]  /*1760*/  @!P1 IMAD.MOV.U32 R24, RZ, RZ, R8 ;  /* 0x000000ffff189224 */ /* 0x000fe200078e0008 */
[----:B------:R-:W-:Y:S01]  /*1770*/  ISETP.GE.AND P2, PT, R20, R223, PT ;  /* 0x000000df1400720c */ /* 0x000fe20003f46270 */
[----:B------:R-:W-:Y:S01]  /*1780*/  IMAD.SHL.U32 R19, R5, 0x8, RZ ;  /* 0x0000000805137824 */ /* 0x000fe200078e00ff */
[C---:B------:R-:W-:Y:S01]  /*1790*/  IADD3 R12, R16.reuse, 0x40, RZ ;  /* 0x00000040100c7810 */ /* 0x040fe20007ffe0ff */
[----:B------:R-:W-:Y:S01]  /*17a0*/  @P1 IMAD R7, R7, c[0x0][0x194], R25 ;  /* 0x0000650007071a24 */ /* 0x000fe200078e0219 */
[C---:B------:R-:W-:Y:S01]  /*17b0*/  IADD3 R14, R16.reuse, 0x50, RZ ;  /* 0x00000050100e7810 */ /* 0x040fe20007ffe0ff */
[----:B------:R-:W-:Y:S01]  /*17c0*/  @!P1 IMAD.IADD R7, R9, 0x1, R0 ;  /* 0x0000000109079824 */ /* 0x000fe200078e0200 */
[----:B------:R-:W-:Y:S01]  /*17d0*/  IADD3 R24, P6, R19, R24, RZ ;  /* 0x0000001813187210 */ /* 0x000fe20007fde0ff */
[----:B------:R-:W-:Y:S01]  /*17e0*/  IMAD.SHL.U32 R8, R16, 0x40, RZ ;  /* 0x0000004010087824 */ /* 0x000fe200078e00ff */
[----:B------:R-:W-:Y:S01]  /*17f0*/  SHF.R.S32.HI R9, RZ, 0x1f, R19 ;  /* 0x0000001fff097819 */ /* 0x000fe20000011413 */
[----:B------:R-:W-:Y:S01]  /*1800*/  IMAD.WIDE R34, R35, 0x40, R16 ;  /* 0x0000004023227825 */ /* 0x000fe200078e0210 */
[----:B------:R-:W-:-:S02]  /*1810*/  IADD3 R30, P1, R19, R30, RZ ;  /* 0x0000001e131e7210 */ /* 0x000fc40007f3e0ff */
[----:B------:R-:W-:Y:S01]  /*1820*/  SHF.R.S32.HI R0, RZ, 0x1f, R21 ;  /* 0x0000001fff007819 */ /* 0x000fe20000011415 */
[C---:B------:R-:W-:Y:S01]  /*1830*/  IMAD.X R25, R9.reuse, 0x1, R7, P6 ;  /* 0x0000000109197824 */ /* 0x040fe200030e0607 */
[----:B------:R-:W-:Y:S01]  /*1840*/  ISETP.GE.AND P6, PT, R18, R223, PT ;  /* 0x000000df1200720c */ /* 0x000fe20003fc6270 */
[----:B------:R-:W-:Y:S01]  /*1850*/  IMAD.X R31, R9, 0x1, R4, P1 ;  /* 0x00000001091f7824 */ /* 0x000fe200008e0604 */
[----:B------:R-:W-:Y:S01]  /*1860*/  LOP3.LUT R8, R8, 0x1c0, RZ, 0xc0, !PT ;  /* 0x000001c008087812 */ /* 0x000fe200078ec0ff */
[----:B------:R-:W-:Y:S01]  /*1870*/  IMAD R0, R0, c[0x0][0x1a8], RZ ;  /* 0x00006a0000007a24 */ /* 0x000fe200078e02ff */
[----:B------:R-:W-:Y:S01]  /*1880*/  IADD3 R28, P4, R19, R28, RZ ;  /* 0x0000001c131c7210 */ /* 0x000fe20007f9e0ff */
[----:B------:R-:W-:Y:S01]  /*1890*/  IMAD.SHL.U32 R229, R10, 0x8, RZ ;  /* 0x000000080ae57824 */ /* 0x000fe200078e00ff */
[----:B------:R-:W-:Y:S01]  /*18a0*/  LOP3.LUT R19, R8, 0x38, R19, 0xf8, !PT ;  /* 0x0000003808137812 */ /* 0x000fe200078ef813 */
[C---:B------:R-:W-:Y:S01]  /*18b0*/  IMAD R0, R21.reuse, c[0x0][0x1ac], R0 ;  /* 0x00006b0015007a24 */ /* 0x040fe200078e0200 */
[----:B------:R-:W-:Y:S01]  /*18c0*/  SHF.R.U32.HI R8, RZ, 0x3, R8 ;  /* 0x00000003ff087819 */ /* 0x000fe20000011608 */
[----:B------:R-:W-:Y:S01]  /*18d0*/  IMAD.WIDE.U32 R48, R21, c[0x0][0x1a8], R24 ;  /* 0x00006a0015307a25 */ /* 0x000fe200078e0018 */
[----:B------:R-:W-:-:S02]  /*18e0*/  @!P3 IADD3 R40, P1, R34, 0x10, RZ ;  /* 0x000000102228b810 */ /* 0x000fc40007f3e0ff */
[----:B------:R-:W-:Y:S01]  /*18f0*/  LOP3.LUT R8, R19, R8, RZ, 0x3c, !PT ;  /* 0x0000000813087212 */ /* 0x000fe200078e3cff */
[----:B------:R-:W-:Y:S01]  /*1900*/  IMAD.X R29, R9, 0x1, R2, P4 ;  /* 0x00000001091d7824 */ /* 0x000fe200020e0602 */
[-C--:B------:R-:W-:Y:S01]  /*1910*/  LEA.HI R224, R15, R6.reuse, RZ, 0x4 ;  /* 0x000000060fe07211 */ /* 0x080fe200078f20ff */
[----:B------:R-:W-:Y:S01]  /*1920*/  @!P3 IMAD.X R21, RZ, RZ, R35, P1 ;  /* 0x000000ffff15b224 */ /* 0x000fe200008e0623 */
[----:B------:R-:W-:Y:S01]  /*1930*/  @!P6 IADD3 R24, P1, R34, 0x30, RZ ;  /* 0x000000302218e810 */ /* 0x000fe20007f3e0ff */
[----:B------:R-:W-:Y:S01]  /*1940*/  IMAD.IADD R49, R49, 0x1, R0 ;  /* 0x0000000131317824 */ /* 0x000fe200078e0200 */
[----:B------:R-:W-:Y:S01]  /*1950*/  LOP3.LUT R229, R8, 0xfffffe00, R229, 0xf8, !PT ;  /* 0xfffffe0008e57812 */ /* 0x000fe200078ef8e5 */
[----:B------:R-:W-:Y:S01]  /*1960*/  @!P3 IMAD R21, R21, c[0x0][0x190], RZ ;  /* 0x000064001515ba24 */ /* 0x000fe200078e02ff */
[----:B------:R-:W-:Y:S01]  /*1970*/  @!P2 IADD3 R8, P4, R34, 0x20, RZ ;  /* 0x000000202208a810 */ /* 0x000fe20007f9e0ff */
[----:B------:R-:W-:Y:S01]  /*1980*/  @!P6 IMAD.X R19, RZ, RZ, R35, P1 ;  /* 0x000000ffff13e224 */ /* 0x000fe200008e0623 */
[----:B------:R-:W-:Y:S01]  /*1990*/  LEA.HI R130, R15, R6, RZ, 0x5 ;  /* 0x000000060f827211 */ /* 0x000fe200078f28ff */
[----:B------:R-:W-:Y:S01]  /*19a0*/  @!P3 IMAD.MOV.U32 R46, RZ, RZ, R48 ;  /* 0x000000ffff2eb224 */ /* 0x000fe200078e0030 */
[----:B------:R-:W-:Y:S01]  /*19b0*/  LOP3.LUT R193, R193, 0x6, RZ, 0xc0, !PT ;  /* 0x00000006c1c17812 */ /* 0x000fe200078ec0ff */
[----:B------:R-:W-:Y:S01]  /*19c0*/  @!P3 IMAD.MOV.U32 R47, RZ, RZ, R49 ;  /* 0x000000ffff2fb224 */ /* 0x000fe200078e0031 */
[----:B------:R-:W-:Y:S01]  /*19d0*/  SHF.R.S32.HI R129, RZ, 0x5, R130 ;  /* 0x00000005ff817819 */ /* 0x000fe20000011482 */
[----:B------:R-:W-:-:S02]  /*19e0*/  @!P5 IMAD R7, R35, c[0x0][0x190], RZ ;  /* 0x000064002307da24 */ /* 0x000fc400078e02ff */
[----:B------:R-:W-:Y:S02]  /*19f0*/  @!P2 IMAD.X R9, RZ, RZ, R35, P4 ;  /* 0x000000ffff09a224 */ /* 0x000fe400020e0623 */
[----:B------:R-:W-:Y:S02]  /*1a00*/  @!P6 IMAD R19, R19, c[0x0][0x190], RZ ;  /* 0x000064001313ea24 */ /* 0x000fe400078e02ff */
[C---:B------:R-:W-:Y:S02]  /*1a10*/  @!P3 IMAD R4, R40.reuse, c[0x0][0x194], R21 ;  /* 0x000065002804ba24 */ /* 0x040fe400078e0215 */
[----:B------:R-:W-:Y:S02]  /*1a20*/  @!P6 IMAD.MOV.U32 R44, RZ, RZ, R48 ;  /* 0x000000ffff2ce224 */ /* 0x000fe400078e0030 */
[----:B------:R-:W-:Y:S02]  /*1a30*/  @!P6 IMAD.MOV.U32 R45, RZ, RZ, R49 ;  /* 0x000000ffff2de224 */ /* 0x000fe400078e0031 */
[----:B------:R-:W-:-:S04]  /*1a40*/  @!P3 IMAD.WIDE.U32 R40, R40, c[0x0][0x190], R46 ;  /* 0x000064002828ba25 */ /* 0x000fc800078e002e */
[C---:B------:R-:W-:Y:S02]  /*1a50*/  @!P5 IMAD R7, R34.reuse, c[0x0][0x194], R7 ;  /* 0x000065002207da24 */ /* 0x040fe400078e0207 */
[----:B------:R-:W-:Y:S02]  /*1a60*/  @!P2 IMAD R9, R9, c[0x0][0x190], RZ ;  /* 0x000064000909aa24 */ /* 0x000fe400078e02ff */
[--C-:B------:R-:W-:Y:S02]  /*1a70*/  @!P2 IMAD.MOV.U32 R32, RZ, RZ, R48.reuse ;  /* 0x000000ffff20a224 */ /* 0x100fe400078e0030 */
[--C-:B------:R-:W-:Y:S02]  /*1a80*/  @!P2 IMAD.MOV.U32 R33, RZ, RZ, R49.reuse ;  /* 0x000000ffff21a224 */ /* 0x100fe400078e0031 */
[----:B------:R-:W-:-:S04]  /*1a90*/  @!P5 IMAD.WIDE.U32 R34, R34, c[0x0][0x190], R48 ;  /* 0x000064002222da25 */ /* 0x000fc800078e0030 */
[C---:B------:R-:W-:Y:S02]  /*1aa0*/  @!P6 IMAD R0, R24.reuse, c[0x0][0x194], R19 ;  /* 0x000065001800ea24 */ /* 0x040fe400078e0213 */
[----:B------:R-:W-:Y:S01]  /*1ab0*/  @!P6 IMAD.WIDE.U32 R24, R24, c[0x0][0x190], R44 ;  /* 0x000064001818ea25 */ /* 0x000fe200078e002c */
[----:B------:R-:W-:-:S03]  /*1ac0*/  @!P3 LEA R44, P4, R40, c[0x0][0x160], 0x1 ;  /* 0x00005800282cba11 */ /* 0x000fc600078808ff */
[----:B------:R-:W-:Y:S02]  /*1ad0*/  @!P3 IMAD.IADD R4, R41, 0x1, R4 ;  /* 0x000000012904b824 */ /* 0x000fe400078e0204 */
[C---:B------:R-:W-:Y:S02]  /*1ae0*/  @!P2 IMAD R2, R8.reuse, c[0x0][0x194], R9 ;  /* 0x000065000802aa24 */ /* 0x040fe400078e0209 */
[----:B------:R-:W-:Y:S01]  /*1af0*/  @!P2 IMAD.WIDE.U32 R8, R8, c[0x0][0x190], R32 ;  /* 0x000064000808aa25 */ /* 0x000fe200078e0020 */
[----:B------:R-:W-:Y:S02]  /*1b00*/  @!P5 LEA R32, P1, R34, c[0x0][0x160], 0x1 ;  /* 0x000058002220da11 */ /* 0x000fe400078208ff */
[----:B------:R-:W-:Y:S01]  /*1b10*/  @!P3 LEA.HI.X R45, R40, c[0x0][0x164], R4, 0x1, P4 ;  /* 0x00005900282dba11 */ /* 0x000fe200020f0c04 */
[----:B------:R-:W-:Y:S01]  /*1b20*/  @!P5 IMAD.IADD R7, R35, 0x1, R7 ;  /* 0x000000012307d824 */ /* 0x000fe200078e0207 */
[----:B------:R-:W-:Y:S01]  /*1b30*/  IADD3 R40, P4, R16, R3, RZ ;  /* 0x0000000310287210 */ /* 0x000fe20007f9e0ff */
[----:B------:R-:W-:-:S02]  /*1b40*/  IMAD.SHL.U32 R4, R228, 0x80, RZ ;  /* 0x00000080e4047824 */ /* 0x000fc400078e00ff */
[----:B------:R-:W-:Y:S01]  /*1b50*/  IMAD.SHL.U32 R229, R229, 0x2, RZ ;  /* 0x00000002e5e57824 */ /* 0x000fe200078e00ff */
[----:B------:R-:W-:Y:S01]  /*1b60*/  @!P5 LEA.HI.X R33, R34, c[0x0][0x164], R7, 0x1, P1 ;  /* 0x000059002221da11 */ /* 0x000fe200008f0c07 */
[----:B------:R-:W-:Y:S01]  /*1b70*/  @!P2 IMAD.IADD R2, R9, 0x1, R2 ;  /* 0x000000010902a824 */ /* 0x000fe200078e0202 */
[C---:B------:R-:W-:Y:S01]  /*1b80*/  @!P2 LEA R34, P1, R8.reuse, c[0x0][0x160], 0x1 ;  /* 0x000058000822aa11 */ /* 0x040fe200078208ff */
[----:B------:R-:W-:Y:S02]  /*1b90*/  IMAD.IADD R9, R43, 0x1, -R4 ;  /* 0x000000012b097824 */ /* 0x000fe400078e0a04 */
[----:B------:R-:W-:Y:S01]  /*1ba0*/  @!PT LDS RZ, [RZ] ;  /* 0x00000000fffff984 */ /* 0x000fe20000000800 */
[----:B------:R-:W-:Y:S01]  /*1bb0*/  @!PT LDS RZ, [RZ] ;  /* 0x00000000fffff984 */ /* 0x000fe20000000800 */
[----:B------:R-:W-:Y:S01]  /*1bc0*/  @!PT LDS RZ, [RZ] ;  /* 0x00000000fffff984 */ /* 0x000fe20000000800 */
[----:B------:R1:W-:Y:S01]  /*1bd0*/  @!P5 LDGSTS.E.BYPASS.LTC128B.128 [R229], [R32.64] ;  /* 0x0000000020e5dfae */ /* 0x0003e2000b901d4c */
[C---:B------:R-:W-:Y:S01]  /*1be0*/  IMAD.X R13, R17.reuse, 0x1, R13, P4 ;  /* 0x00000001110d7824 */ /* 0x040fe200020e060d */
[----:B------:R-:W-:Y:S01]  /*1bf0*/  @!P2 LEA.HI.X R35, R8, c[0x0][0x164], R2, 0x1, P1 ;  /* 0x000059000823aa11 */ /* 0x000fe200008f0c02 */
[----:B------:R-:W-:Y:S01]  /*1c00*/  IMAD R133, R17, c[0x0][0x198], RZ ;  /* 0x0000660011857a24 */ /* 0x000fe200078e02ff */
[----:B------:R1:W-:Y:S01]  /*1c10*/  @!P5 LDGSTS.E.BYPASS.LTC128B.128 [R229+0x2000], [R32.64+0x80] ;  /* 0x0200008020e5dfae */ /* 0x0003e2000b901d4c */
[CC--:B------:R-:W-:Y:S01]  /*1c20*/  ISETP.GE.AND P5, PT, R16.reuse, R9.reuse, PT ;  /* 0x000000091000720c */ /* 0x0c0fe20003fa6270 */
[----:B------:R-:W-:Y:S01]  /*1c30*/  IMAD.WIDE.U32 R2, R16, c[0x0][0x198], R28 ;  /* 0x0000660010027a25 */ /* 0x000fe200078e001c */
[----:B------:R-:W-:Y:S01]  /*1c40*/  ISETP.GE.AND P4, PT, R26, R9, PT ;  /* 0x000000091a00720c */ /* 0x000fe20003f86270 */
[----:B------:R2:W-:Y:S01]  /*1c50*/  @!P3 LDGSTS.E.BYPASS.LTC128B.128 [R229+0x800], [R44.64] ;  /* 0x008000002ce5bfae */ /* 0x0005e2000b901d4c */
[----:B------:R-:W-:Y:S01]  /*1c60*/  @!P6 LEA R28, P1, R24, c[0x0][0x160], 0x1 ;  /* 0x00005800181cea11 */ /* 0x000fe200078208ff */
[----:B------:R-:W-:-:S02]  /*1c70*/  IMAD R133, R16, c[0x0][0x19c], R133 ;  /* 0x0000670010857a24 */ /* 0x000fc400078e0285 */
[----:B------:R-:W-:Y:S01]  /*1c80*/  @!P6 IMAD.IADD R0, R25, 0x1, R0 ;  /* 0x000000011900e824 */ /* 0x000fe200078e0200 */
[----:B------:R2:W-:Y:S01]  /*1c90*/  @!P3 LDGSTS.E.BYPASS.LTC128B.128 [R229+0x2800], [R44.64+0x80] ;  /* 0x028000802ce5bfae */ /* 0x0005e2000b901d4c */
[----:B------:R-:W-:Y:S01]  /*1ca0*/  IMAD.IADD R133, R3, 0x1, R133 ;  /* 0x0000000103857824 */ /* 0x000fe200078e0285 */
[-C--:B------:R-:W-:Y:S01]  /*1cb0*/  ISETP.GE.AND P3, PT, R20, R9.reuse, PT ;  /* 0x000000091400720c */ /* 0x080fe20003f66270 */
[----:B------:R-:W-:Y:S01]  /*1cc0*/  IMAD.MOV.U32 R3, RZ, RZ, c[0x0][0x198] ;  /* 0x00006600ff037624 */ /* 0x000fe200078e00ff */
[----:B------:R3:W-:Y:S01]  /*1cd0*/  @!P2 LDGSTS.E.BYPASS.LTC128B.128 [R229+0x1000], [R34.64] ;  /* 0x0100000022e5afae */ /* 0x0007e2000b901d4c */
[----:B------:R-:W-:Y:S01]  /*1ce0*/  @!P6 LEA.HI.X R29, R24, c[0x0][0x164], R0, 0x1, P1 ;  /* 0x00005900181dea11 */ /* 0x000fe200008f0c00 */
[----:B------:R-:W-:Y:S02]  /*1cf0*/  IMAD.MOV.U32 R0, RZ, RZ, c[0x0][0x19c] ;  /* 0x00006700ff007624 */ /* 0x000fe400078e00ff */
[----:B------:R3:W-:Y:S01]  /*1d00*/  @!P2 LDGSTS.E.BYPASS.LTC128B.128 [R229+0x3000], [R34.64+0x80] ;  /* 0x0300008022e5afae */ /* 0x0007e2000b901d4c */
[----:B------:R-:W-:Y:S01]  /*1d10*/  @!P5 LEA R24, P2, R2, c[0x0][0x168], 0x1 ;  /* 0x00005a000218da11 */ /* 0x000fe200078408ff */
[----:B------:R-:W-:Y:S01]  /*1d20*/  IMAD.SHL.U32 R10, R0, 0x20, RZ ;  /* 0x00000020000a7824 */ /* 0x000fe200078e00ff */
[C---:B------:R-:W-:Y:S01]  /*1d30*/  @!P4 LEA R8, P1, R3.reuse, R2, 0x4 ;  /* 0x000000020308c211 */ /* 0x040fe200078220ff */
[----:B------:R4:W-:Y:S01]  /*1d40*/  @!P6 LDGSTS.E.BYPASS.LTC128B.128 [R229+0x1800], [R28.64] ;  /* 0x018000001ce5efae */ /* 0x0009e2000b901d4c */
[----:B------:R-:W-:Y:S01]  /*1d50*/  @!P5 LEA.HI.X R25, R2, c[0x0][0x16c], R133, 0x1, P2 ;  /* 0x00005b000219da11 */ /* 0x000fe200010f0c85 */
[----:B------:R-:W-:Y:S01]  /*1d60*/  IMAD.WIDE.U32 R30, R22, c[0x0][0x1b8], R30 ;  /* 0x00006e00161e7a25 */ /* 0x000fe200078e001e */
[----:B------:R-:W-:Y:S01]  /*1d70*/  ISETP.GE.AND P2, PT, R18, R9, PT ;  /* 0x000000091200720c */ /* 0x000fe20003f46270 */
[----:B------:R4:W-:Y:S01]  /*1d80*/  @!P6 LDGSTS.E.BYPASS.LTC128B.128 [R229+0x3800], [R28.64+0x80] ;  /* 0x038000801ce5efae */ /* 0x0009e2000b901d4c */
[----:B------:R-:W-:Y:S01]  /*1d90*/  @!P4 LEA.HI.X R7, R3, R133, R0, 0x4, P1 ;  /* 0x000000850307c211 */ /* 0x000fe200008f2400 */
[----:B------:R-:W-:Y:S01]  /*1da0*/  IMAD.IADD R31, R31, 0x1, R11 ;  /* 0x000000011f1f7824 */ /* 0x000fe200078e020b */
[----:B-1----:R-:W-:Y:S01]  /*1db0*/  @!P4 LEA R32, P1, R8, c[0x0][0x168], 0x1 ;  /* 0x00005a000820ca11 */ /* 0x002fe200078208ff */
[----:B------:R1:W-:Y:S01]  /*1dc0*/  @!P5 LDGSTS.E.BYPASS.LTC128B.128 [R229+0x4000], [R24.64] ;  /* 0x0400000018e5dfae */ /* 0x0003e2000b901d4c */
[----:B------:R-:W-:-:S02]  /*1dd0*/  ISETP.GE.AND P6, PT, R12, R9, PT ;  /* 0x000000090c00720c */ /* 0x000fc40003fc6270 */
[----:B------:R-:W-:Y:S01]  /*1de0*/  @!P4 LEA.HI.X R33, R8, c[0x0][0x16c], R7, 0x1, P1 ;  /* 0x00005b000821ca11 */ /* 0x000fe200008f0c07 */
[----:B------:R1:W-:Y:S01]  /*1df0*/  @!P5 LDGSTS.E.BYPASS.LTC128B.128 [R229+0x8000], [R24.64+0x80] ;  /* 0x0800008018e5dfae */ /* 0x0003e2000b901d4c */
[----:B------:R-:W-:Y:S01]  /*1e00*/  ISETP.GE.AND P5, PT, R14, R9, PT ;  /* 0x000000090e00720c */ /* 0x000fe20003fa6270 */
[C---:B--2---:R-:W-:Y:S02]  /*1e10*/  IMAD.WIDE.U32 R44, R3.reuse, 0x20, RZ ;  /* 0x00000020032c7825 */ /* 0x044fe400078e00ff */
[----:B------:R2:W-:Y:S02]  /*1e20*/  @!P4 LDGSTS.E.BYPASS.LTC128B.128 [R229+0x4800], [R32.64] ;  /* 0x0480000020e5cfae */ /* 0x0005e4000b901d4c */
[----:B------:R-:W-:Y:S01]  /*1e30*/  @!P2 IMAD.MOV.U32 R132, RZ, RZ, R2 ;  /* 0x000000ffff84a224 */ /* 0x000fe200078e0002 */
[----:B------:R-:W-:Y:S01]  /*1e40*/  @!P3 IADD3 R8, P1, R2, R44, RZ ;  /* 0x0000002c0208b210 */ /* 0x000fe20007f3e0ff */
[----:B------:R2:W-:Y:S02]  /*1e50*/  @!P4 LDGSTS.E.BYPASS.LTC128B.128 [R229+0x8800], [R32.64+0x80] ;  /* 0x0880008020e5cfae */ /* 0x0005e4000b901d4c */
[----:B------:R-:W-:Y:S01]  /*1e60*/  @!P2 IMAD.WIDE.U32 R46, R3, 0x30, R132 ;  /* 0x00000030032ea825 */ /* 0x000fe200078e0084 */
[----:B------:R-:W-:-:S02]  /*1e70*/  @!P3 IADD3.X R7, R133, R45, R10, P1, !PT ;  /* 0x0000002d8507b210 */ /* 0x000fc40000ffe40a */
[----:B------:R-:W-:Y:S01]  /*1e80*/  @!P3 LEA R44, P1, R8, c[0x0][0x168], 0x1 ;  /* 0x00005a00082cba11 */ /* 0x000fe200078208ff */
[----:B------:R-:W-:Y:S01]  /*1e90*/  @!P5 IMAD.MOV.U32 R132, RZ, RZ, R2 ;  /* 0x000000ffff84d224 */ /* 0x000fe200078e0002 */
[----:B------:R-:W-:Y:S02]  /*1ea0*/  IADD3 R10, R16, 0x70, RZ ;  /* 0x00000070100a7810 */ /* 0x000fe40007ffe0ff */
[----:B------:R-:W-:Y:S01]  /*1eb0*/  @!P3 LEA.HI.X R45, R8, c[0x0][0x16c], R7, 0x1, P1 ;  /* 0x00005b00082dba11 */ /* 0x000fe200008f0c07 */
[----:B------:R-:W-:Y:S01]  /*1ec0*/  @!P2 IMAD R7, R0, 0x30, RZ ;  /* 0x000000300007a824 */ /* 0x000fe200078e02ff */
[----:B------:R-:W-:Y:S01]  /*1ed0*/  IADD3 R8, R16, 0x60, RZ ;  /* 0x0000006010087810 */ /* 0x000fe20007ffe0ff */
[----:B----4-:R-:W-:Y:S01]  /*1ee0*/  @!P5 IMAD.WIDE.U32 R28, R3, 0x50, R132 ;  /* 0x00000050031cd825 */ /* 0x010fe200078e0084 */
[----:B---3--:R-:W-:Y:S01]  /*1ef0*/  @!P2 LEA R34, P1, R46, c[0x0][0x168], 0x1 ;  /* 0x00005a002e22aa11 */ /* 0x008fe200078208ff */
[----:B------:R3:W-:Y:S01]  /*1f00*/  @!P3 LDGSTS.E.BYPASS.LTC128B.128 [R229+0x5000], [R44.64] ;  /* 0x050000002ce5bfae */ /* 0x0007e2000b901d4c */
[----:B------:R-:W-:Y:S01]  /*1f10*/  ISETP.GE.AND P4, PT, R8, R9, PT ;  /* 0x000000090800720c */ /* 0x000fe20003f86270 */
[----:B------:R-:W-:-:S02]  /*1f20*/  @!P2 IMAD.IADD R7, R47, 0x1, R7 ;  /* 0x000000012f07a824 */ /* 0x000fc400078e0207 */
[----:B------:R3:W-:Y:S01]  /*1f30*/  @!P3 LDGSTS.E.BYPASS.LTC128B.128 [R229+0x9000], [R44.64+0x80] ;  /* 0x090000802ce5bfae */ /* 0x0007e2000b901d4c */
[----:B------:R-:W-:Y:S02]  /*1f40*/  ISETP.GE.AND P3, PT, R10, R9, PT ;  /* 0x000000090a00720c */ /* 0x000fe40003f66270 */
[----:B------:R-:W-:Y:S01]  /*1f50*/  @!P2 LEA.HI.X R35, R46, c[0x0][0x16c], R7, 0x1, P1 ;  /* 0x00005b002e23aa11 */ /* 0x000fe200008f0c07 */
[----:B------:R-:W-:Y:S01]  /*1f60*/  @!P5 IMAD R7, R0, 0x50, RZ ;  /* 0x000000500007d824 */ /* 0x000fe200078e02ff */
[----:B-1----:R-:W-:-:S03]  /*1f70*/  @!P6 LEA R24, P1, R3, R2, 0x6 ;  /* 0x000000020318e211 */ /* 0x002fc600078230ff */
[----:B------:R-:W-:Y:S01]  /*1f80*/  @!P5 IMAD.IADD R7, R29, 0x1, R7 ;  /* 0x000000011d07d824 */ /* 0x000fe200078e0207 */
[C---:B------:R-:W-:Y:S01]  /*1f90*/  @!P6 LEA.HI.X R17, R3.reuse, R133, R0, 0x6, P1 ;  /* 0x000000850311e211 */ /* 0x040fe200008f3400 */
[--C-:B------:R-:W-:Y:S01]  /*1fa0*/  @!P4 IMAD.MOV.U32 R22, RZ, RZ, R2.reuse ;  /* 0x000000ffff16c224 */ /* 0x100fe200078e0002 */
[C---:B--2---:R-:W-:Y:S01]  /*1fb0*/  @!P6 LEA R32, P1, R24.reuse, c[0x0][0x168], 0x1 ;  /* 0x00005a001820ea11 */ /* 0x044fe200078208ff */
[----:B------:R-:W-:Y:S01]  /*1fc0*/  @!P4 IMAD.MOV.U32 R23, RZ, RZ, R133 ;  /* 0x000000ffff17c224 */ /* 0x000fe200078e0085 */
[----:B------:R1:W-:Y:S01]  /*1fd0*/  @!P2 LDGSTS.E.BYPASS.LTC128B.128 [R229+0x5800], [R34.64] ;  /* 0x0580000022e5afae */ /* 0x0003e2000b901d4c */
[----:B------:R-:W-:Y:S01]  /*1fe0*/  @!P3 IMAD.MOV.U32 R132, RZ, RZ, R2 ;  /* 0x000000ffff84b224 */ /* 0x000fe200078e0002 */
[----:B------:R-:W-:Y:S02]  /*1ff0*/  @!P6 LEA.HI.X R33, R24, c[0x0][0x16c], R17, 0x1, P1 ;  /* 0x00005b001821ea11 */ /* 0x000fe400008f0c11 */
[C---:B------:R-:W-:Y:S01]  /*2000*/  @!P5 LEA R24, P1, R28.reuse, c[0x0][0x168], 0x1 ;  /* 0x00005a001c18da11 */ /* 0x040fe200078208ff */
[----:B------:R1:W-:Y:S03]  /*2010*/  @!P2 LDGSTS.E.BYPASS.LTC128B.128 [R229+0x9800], [R34.64+0x80] ;  /* 0x0980008022e5afae */ /* 0x0003e6000b901d4c */
[----:B------:R-:W-:Y:S01]  /*2020*/  @!P5 LEA.HI.X R25, R28, c[0x0][0x16c], R7, 0x1, P1 ;  /* 0x00005b001c19da11 */ /* 0x000fe200008f0c07 */
[----:B------:R-:W-:Y:S01]  /*2030*/  @!P4 IMAD R7, R0, 0x60, RZ ;  /* 0x000000600007c824 */ /* 0x000fe200078e02ff */
[----:B------:R1:W-:Y:S01]  /*2040*/  @!P6 LDGSTS.E.BYPASS.LTC128B.128 [R229+0x6000], [R32.64] ;  /* 0x0600000020e5efae */ /* 0x0003e2000b901d4c */
[----:B------:R-:W-:-:S03]  /*2050*/  @!P4 IMAD.WIDE.U32 R28, R3, 0x60, R22 ;  /* 0x00000060031cc825 */ /* 0x000fc600078e0016 */
[----:B------:R1:W-:Y:S01]  /*2060*/  @!P6 LDGSTS.E.BYPASS.LTC128B.128 [R229+0xa000], [R32.64+0x80] ;  /* 0x0a00008020e5efae */ /* 0x0003e2000b901d4c */
[----:B------:R-:W-:Y:S01]  /*2070*/  @!P3 IMAD R0, R0, 0x70, RZ ;  /* 0x000000700000b824 */ /* 0x000fe200078e02ff */
[----:B---3--:R-:W-:Y:S01]  /*2080*/  @!P4 LEA R44, P2, R28, c[0x0][0x168], 0x1 ;  /* 0x00005a001c2cca11 */ /* 0x008fe200078408ff */
[----:B------:R-:W-:Y:S01]  /*2090*/  @!P3 IMAD.WIDE.U32 R22, R3, 0x70, R132 ;  /* 0x000000700316b825 */ /* 0x000fe200078e0084 */
[----:B------:R2:W-:Y:S01]  /*20a0*/  @!P5 LDGSTS.E.BYPASS.LTC128B.128 [R229+0x6800], [R24.64] ;  /* 0x0680000018e5dfae */ /* 0x0005e2000b901d4c */
[-C--:B------:R-:W-:Y:S02]  /*20b0*/  ISETP.GE.AND P6, PT, R18, R9.reuse, PT ;  /* 0x000000091200720c */ /* 0x080fe40003fc6270 */
[----:B------:R-:W-:Y:S01]  /*20c0*/  @!P4 IMAD.IADD R7, R29, 0x1, R7 ;  /* 0x000000011d07c824 */ /* 0x000fe200078e0207 */
[----:B------:R-:W-:Y:S01]  /*20d0*/  @!P3 LEA R46, P1, R22, c[0x0][0x168], 0x1 ;  /* 0x00005a00162eba11 */ /* 0x000fe200078208ff */
[----:B------:R-:W-:Y:S01]  /*20e0*/  @!P3 IMAD.IADD R0, R23, 0x1, R0 ;  /* 0x000000011700b824 */ /* 0x000fe200078e0200 */
[----:B------:R2:W-:Y:S01]  /*20f0*/  @!P5 LDGSTS.E.BYPASS.LTC128B.128 [R229+0xa800], [R24.64+0x80] ;  /* 0x0a80008018e5dfae */ /* 0x0005e2000b901d4c */
[CC--:B------:R-:W-:Y:S01]  /*2100*/  ISETP.GE.AND P5, PT, R16.reuse, R9.reuse, PT ;  /* 0x000000091000720c */ /* 0x0c0fe20003fa6270 */
[----:B------:R-:W-:Y:S01]  /*2110*/  IMAD.SHL.U32 R16, R16, 0x8, RZ ;  /* 0x0000000810107824 */ /* 0x000fe200078e00ff */
[----:B------:R-:W-:Y:S01]  /*2120*/  @!P4 LEA.HI.X R45, R28, c[0x0][0x16c], R7, 0x1, P2 ;  /* 0x00005b001c2dca11 */ /* 0x000fe200010f0c07 */
[----:B------:R-:W-:Y:S01]  /*2130*/  IMAD R7, R13, c[0x0][0x1a0], RZ ;  /* 0x000068000d077a24 */ /* 0x000fe200078e02ff */
[----:B------:R-:W-:Y:S01]  /*2140*/  @!P3 LEA.HI.X R47, R22, c[0x0][0x16c], R0, 0x1, P1 ;  /* 0x00005b00162fba11 */ /* 0x000fe200008f0c00 */
[----:B------:R-:W-:Y:S01]  /*2150*/  IMAD.MOV.U32 R0, RZ, RZ, 0x20 ;  /* 0x00000020ff007424 */ /* 0x000fe200078e00ff */
[-C--:B------:R-:W-:Y:S01]  /*2160*/  ISETP.GE.AND P2, PT, R26, R9.reuse, PT ;  /* 0x000000091a00720c */ /* 0x080fe20003f46270 */
[----:B------:R3:W-:Y:S01]  /*2170*/  @!P4 LDGSTS.E.BYPASS.LTC128B.128 [R229+0x7000], [R44.64] ;  /* 0x070000002ce5cfae */ /* 0x0007e2000b901d4c */
[----:B------:R-:W-:Y:S01]  /*2180*/  IMAD R7, R40, c[0x0][0x1a4], R7 ;  /* 0x0000690028077a24 */ /* 0x000fe200078e0207 */
[-C--:B------:R-:W-:Y:S01]  /*2190*/  ISETP.GE.AND P1, PT, R20, R9.reuse, PT ;  /* 0x000000091400720c */ /* 0x080fe20003f26270 */
[----:B------:R-:W-:Y:S01]  /*21a0*/  IMAD.WIDE.U32 R40, R40, c[0x0][0x1a0], R30 ;  /* 0x0000680028287a25 */ /* 0x000fe200078e001e */
[----:B------:R3:W-:Y:S01]  /*21b0*/  @!P4 LDGSTS.E.BYPASS.LTC128B.128 [R229+0xb000], [R44.64+0x80] ;  /* 0x0b0000802ce5cfae */ /* 0x0007e2000b901d4c */
[----:B------:R-:W-:-:S02]  /*21c0*/  ISETP.GE.AND P4, PT, R14, R9, PT ;  /* 0x000000090e00720c */ /* 0x000fc40003f86270 */
[----:B------:R-:W-:Y:S01]  /*21d0*/  IMAD.IADD R36, R41, 0x1, R7 ;  /* 0x0000000129247824 */ /* 0x000fe200078e0207 */
[----:B------:R3:W-:Y:S01]  /*21e0*/  @!P3 LDGSTS.E.BYPASS.LTC128B.128 [R229+0x7800], [R46.64] ;  /* 0x078000002ee5bfae */ /* 0x0007e2000b901d4c */
[----:B------:R-:W-:Y:S01]  /*21f0*/  LOP3.LUT R7, R224, 0xfffffff0, RZ, 0xc0, !PT ;  /* 0xfffffff0e0077812 */ /* 0x000fe200078ec0ff */
[----:B------:R-:W-:Y:S01]  /*2200*/  IMAD.WIDE.U32 R22, R0, c[0x0][0x1a0], RZ ;  /* 0x0000680000167a25 */ /* 0x000fe200078e00ff */
[----:B------:R-:W-:Y:S01]  /*2210*/  SHF.R.S32.HI R224, RZ, 0x4, R224 ;  /* 0x00000004ffe07819 */ /* 0x000fe200000114e0 */
[----:B------:R3:W-:Y:S01]  /*2220*/  @!P3 LDGSTS.E.BYPASS.LTC128B.128 [R229+0xb800], [R46.64+0x80] ;  /* 0x0b8000802ee5bfae */ /* 0x0007e2000b901d4c */
[----:B------:R-:W-:Y:S01]  /*2230*/  LEA R226, P3, R40, c[0x0][0x170], 0x1 ;  /* 0x00005c0028e27a11 */ /* 0x000fe200078608ff */
[----:B------:R-:W-:Y:S01]  /*2240*/  IMAD.IADD R230, R6, 0x1, -R7 ;  /* 0x0000000106e67824 */ /* 0x000fe200078e0a07 */
[----:B------:R-:W-:Y:S01]  /*2250*/  LEA.HI R221, R224, R224, RZ, 0x1 ;  /* 0x000000e0e0dd7211 */ /* 0x000fe200078f08ff */
[----:B------:R-:W0:Y:S01]  /*2260*/  LDGDEPBAR ;  /* 0x00000000000079af */ /* 0x000e220000000000 */
[----:B------:R-:W-:Y:S01]  /*2270*/  IMAD R20, R0, c[0x0][0x1a4], RZ ;  /* 0x0000690000147a24 */ /* 0x000fe200078e02ff */
[----:B------:R-:W-:Y:S01]  /*2280*/  LEA.HI.X R227, R40, c[0x0][0x174], R36, 0x1, P3 ;  /* 0x00005d0028e37a11 */ /* 0x000fe200018f0c24 */
[----:B------:R-:W-:Y:S01]  /*2290*/  @!P1 IMAD.MOV.U32 R11, RZ, RZ, c[0x0][0x1a0] ;  /* 0x00006800ff0b9624 */ /* 0x000fe200078e00ff */
[----:B------:R-:W-:Y:S01]  /*22a0*/  @!P2 IADD3 R22, P3, R226, R22, RZ ;  /* 0x00000016e216a210 */ /* 0x000fe20007f7e0ff */
[----:B------:R-:W-:Y:S01]  /*22b0*/  @!P1 IMAD.MOV.U32 R14, RZ, RZ, c[0x0][0x1a4] ;  /* 0x00006900ff0e9624 */ /* 0x000fe200078e00ff */
[----:B------:R-:W-:Y:S01]  /*22c0*/  SHF.R.S32.HI R7, RZ, 0x1f, R230 ;  /* 0x0000001fff077819 */ /* 0x000fe200000114e6 */
[----:B------:R-:W-:Y:S01]  /*22d0*/  IMAD.SHL.U32 R13, R5, 0x40, RZ ;  /* 0x00000040050d7824 */ /* 0x000fe200078e00ff */
[----:B------:R-:W-:Y:S01]  /*22e0*/  @!P2 IADD3.X R23, R227, R23, R20, P3, !PT ;  /* 0x00000017e317a210 */ /* 0x000fe20001ffe414 */
[----:B------:R-:W-:Y:S01]  /*22f0*/  @!P4 IMAD.MOV.U32 R20, RZ, RZ, c[0x0][0x1a0] ;  /* 0x00006800ff14c624 */ /* 0x000fe200078e00ff */
[----:B------:R-:W-:-:S02]  /*2300*/  ISETP.GE.AND P3, PT, R8, R9, PT ;  /* 0x000000090800720c */ /* 0x000fc40003f66270 */
[----:B------:R-:W-:Y:S01]  /*2310*/  LEA.HI R8, R7, R230, RZ, 0x3 ;  /* 0x000000e607087211 */ /* 0x000fe200078f18ff */
[----:B------:R-:W-:Y:S01]  /*2320*/  @!P4 IMAD.WIDE.U32 R20, R20, 0xa0, R226 ;  /* 0x000000a01414c825 */ /* 0x000fe200078e00e2 */
[----:B------:R-:W-:Y:S02]  /*2330*/  LOP3.LUT R221, R221, 0xfffffffe, RZ, 0xc0, !PT ;  /* 0xfffffffedddd7812 */ /* 0x000fe400078ec0ff */
[C---:B------:R-:W-:Y:S01]  /*2340*/  LOP3.LUT R7, R8.reuse, 0xfffffff8, RZ, 0xc0, !PT ;  /* 0xfffffff808077812 */ /* 0x040fe200078ec0ff */
[----:B------:R-:W-:Y:S01]  /*2350*/  IMAD.SHL.U32 R42, R8, 0x40, RZ ;  /* 0x00000040082a7824 */ /* 0x000fe200078e00ff */
[----:B------:R-:W-:Y:S01]  /*2360*/  LOP3.LUT R13, R13, 0x1c0, RZ, 0xc0, !PT ;  /* 0x000001c00d0d7812 */ /* 0x000fe200078ec0ff */
[----:B------:R-:W-:Y:S02]  /*2370*/  IMAD.IADD R221, R224, 0x1, -R221 ;  /* 0x00000001e0dd7824 */ /* 0x000fe400078e0add */
[----:B------:R-:W-:Y:S01]  /*2380*/  IMAD.IADD R7, R230, 0x1, -R7 ;  /* 0x00000001e6077824 */ /* 0x000fe200078e0a07 */
[----:B------:R-:W-:Y:S01]  /*2390*/  LOP3.LUT R16, R13, 0x8, R16, 0xf8, !PT ;  /* 0x000000080d107812 */ /* 0x000fe200078ef810 */
[----:B------:R-:W-:Y:S01]  /*23a0*/  IMAD.SHL.U32 R17, R221, 0x8, RZ ;  /* 0x00000008dd117824 */ /* 0x000fe200078e00ff */
[----:B------:R-:W-:-:S04]  /*23b0*/  DEPBAR.LE SB0, 0x0 ;  /* 0x000080000000791a */ /* 0x000fc80000000000 */
[----:B------:R-:W-:Y:S01]  /*23c0*/  BAR.SYNC.DEFER_BLOCKING 0x0 ;  /* 0x0000000000007b1d */ /* 0x000fe20000010000 */
[----:B------:R-:W-:Y:S01]  /*23d0*/  IMAD.SHL.U32 R18, R7, 0x40, RZ ;  /* 0x0000004007127824 */ /* 0x000fe200078e00ff */
[----:B------:R-:W-:Y:S02]  /*23e0*/  SHF.R.U32.HI R13, RZ, 0x3, R13 ;  /* 0x00000003ff0d7819 */ /* 0x000fe4000001160d */
[----:B------:R-:W-:Y:S02]  /*23f0*/  LOP3.LUT R42, R42, 0xfffffe00, RZ, 0xc0, !PT ;  /* 0xfffffe002a2a7812 */ /* 0x000fe400078ec0ff */
[----:B------:R-:W-:Y:S02]  /*2400*/  LOP3.LUT R18, R18, 0x1c0, RZ, 0xc0, !PT ;  /* 0x000001c012127812 */ /* 0x000fe400078ec0ff */
[----:B------:R-:W-:Y:S01]  /*2410*/  LOP3.LUT R16, R16, R13, RZ, 0x3c, !PT ;  /* 0x0000000d10107212 */ /* 0x000fe200078e3cff */
[C---:B------:R-:W-:Y:S01]  /*2420*/  IMAD R222, R129.reuse, 0x400, R42 ;  /* 0x0000040081de7824 */ /* 0x040fe200078e022a */
[----:B------:R-:W-:Y:S01]  /*2430*/  LOP3.LUT R17, R18, 0x8, R17, 0xf8, !PT ;  /* 0x0000000812117812 */ /* 0x000fe200078ef811 */
[----:B------:R-:W-:Y:S01]  /*2440*/  IMAD R129, R129, 0x10, R131 ;  /* 0x0000001081817824 */ /* 0x000fe200078e0283 */
[----:B------:R-:W-:Y:S01]  /*2450*/  SHF.R.U32.HI R18, RZ, 0x3, R18 ;  /* 0x00000003ff127819 */ /* 0x000fe20000011612 */
[----:B------:R-:W-:-:S03]  /*2460*/  IMAD R221, R221, 0x200, R16 ;  /* 0x00000200dddd7824 */ /* 0x000fc600078e0210 */
[----:B------:R-:W-:Y:S01]  /*2470*/  LOP3.LUT R39, R17, R18, RZ, 0x3c, !PT ;  /* 0x0000001211277212 */ /* 0x000fe200078e3cff */
[----:B------:R-:W-:Y:S02]  /*2480*/  @!P3 IMAD.MOV.U32 R18, RZ, RZ, c[0x0][0x1a0] ;  /* 0x00006800ff12b624 */ /* 0x000fe400078e00ff */
[----:B------:R-:W-:Y:S02]  /*2490*/  IMAD.SHL.U32 R221, R221, 0x2, RZ ;  /* 0x00000002dddd7824 */ /* 0x000fe400078e00ff */
[----:B------:R-:W-:Y:S01]  /*24a0*/  @!P3 IMAD.WIDE.U32 R18, R18, 0xc0, R226 ;  /* 0x000000c01212b825 */ /* 0x000fe200078e00e2 */
[----:B------:R-:W-:Y:S03]  /*24b0*/  @P5 STS.128 [R229+0xc000], RZ ;  /* 0x00c000ffe5005388 */ /* 0x000fe60000000c00 */
[----:B------:R-:W-:Y:S01]  /*24c0*/  IMAD.IADD R222, R39, 0x1, R222 ;  /* 0x0000000127de7824 */ /* 0x000fe200078e02de */
[C---:B------:R-:W-:Y:S01]  /*24d0*/  IADD3 R8, R221.reuse, 0x4000, RZ ;  /* 0x00004000dd087810 */ /* 0x040fe20007ffe0ff */
[----:B------:R-:W-:Y:S02]  /*24e0*/  @P5 STS.128 [R229+0x10000], RZ ;  /* 0x010000ffe5005388 */ /* 0x000fe40000000c00 */
[----:B------:R-:W-:Y:S01]  /*24f0*/  IMAD.SHL.U32 R222, R222, 0x2, RZ ;  /* 0x00000002dede7824 */ /* 0x000fe200078e00ff */
[----:B------:R-:W-:Y:S01]  /*2500*/  IADD3 R219, R221, 0x4020, RZ ;  /* 0x00004020dddb7810 */ /* 0x000fe20007ffe0ff */
        /* <DEDUP_REMOVED lines=9> */
[----:B------:R-:W-:Y:S01]  /*25a0*/  ISETP.GE.AND P5, PT, R12, R9, PT ;  /* 0x000000090c00720c */ /* 0x000fe20003fa6270 */
[----:B------:R-:W-:Y:S01]  /*25b0*/  @P2 STS.128 [R229+0x10800], RZ ;  /* 0x010800ffe5002388 */ /* 0x000fe20000000c00 */
[----:B------:R-:W-:Y:S02]  /*25c0*/  @!P4 IMAD.MOV.U32 R11, RZ, RZ, c[0x0][0x1a4] ;  /* 0x00006900ff0bc624 */ /* 0x000fe400078e00ff */
[----:B------:R-:W-:Y:S01]  /*25d0*/  @!P6 IMAD R14, R14, 0x60, RZ ;  /* 0x000000600e0ee824 */ /* 0x000fe200078e02ff */
[----:B------:R-:W-:Y:S01]  /*25e0*/  @!PT LDS RZ, [RZ] ;  /* 0x00000000fffff984 */ /* 0x000fe20000000800 */
[----:B------:R-:W-:Y:S01]  /*25f0*/  @!PT LDS RZ, [RZ] ;  /* 0x00000000fffff984 */ /* 0x000fe20000000800 */
[----:B------:R-:W-:Y:S01]  /*2600*/  @!PT LDS RZ, [RZ] ;  /* 0x00000000fffff984 */ /* 0x000fe20000000800 */
[----:B------:R2:W-:Y:S01]  /*2610*/  @!P2 LDGSTS.E.BYPASS.LTC128B.128 [R229+0xc800], [R22.64] ;  /* 0x0c80000016e5afae */ /* 0x0005e2000b901d4c */
[----:B------:R-:W-:-:S03]  /*2620*/  @!P4 IMAD R11, R11, 0xa0, RZ ;  /* 0x000000a00b0bc824 */ /* 0x000fc600078e02ff */
[----:B------:R2:W-:Y:S01]  /*2630*/  @!P2 LDGSTS.E.BYPASS.LTC128B.128 [R229+0x10800], [R22.64+0x80] ;  /* 0x1080008016e5afae */ /* 0x0005e2000b901d4c */
[----:B------:R-:W-:Y:S01]  /*2640*/  ISETP.GE.AND P2, PT, R10, R9, PT ;  /* 0x000000090a00720c */ /* 0x000fe20003f46270 */
[----:B------:R-:W-:Y:S02]  /*2650*/  @!P3 IMAD.MOV.U32 R10, RZ, RZ, c[0x0][0x1a4] ;  /* 0x00006900ff0ab624 */ /* 0x000fe400078e00ff */
[----:B------:R-:W-:Y:S01]  /*2660*/  @!P5 IMAD.MOV.U32 R13, RZ, RZ, c[0x0][0x1a0] ;  /* 0x00006800ff0dd624 */ /* 0x000fe200078e00ff */
[----:B------:R-:W-:Y:S01]  /*2670*/  @P1 STS.128 [R229+0xd000], RZ ;  /* 0x00d000ffe5001388 */ /* 0x000fe20000000c00 */
[----:B------:R-:W-:Y:S02]  /*2680*/  @!P5 IMAD.MOV.U32 R12, RZ, RZ, c[0x0][0x1a4] ;  /* 0x00006900ff0cd624 */ /* 0x000fe400078e00ff */
[----:B------:R-:W-:Y:S01]  /*2690*/  @!P3 IMAD R10, R10, 0xc0, RZ ;  /* 0x000000c00a0ab824 */ /* 0x000fe200078e02ff */
[----:B------:R-:W-:Y:S01]  /*26a0*/  @P1 STS.128 [R229+0x11000], RZ ;  /* 0x011000ffe5001388 */ /* 0x000fe20000000c00 */
[----:B------:R-:W-:-:S02]  /*26b0*/  @!P4 IMAD.IADD R21, R21, 0x1, R11 ;  /* 0x000000011515c824 */ /* 0x000fc400078e020b */
[----:B------:R-:W-:Y:S01]  /*26c0*/  @!P3 IMAD.IADD R19, R19, 0x1, R10 ;  /* 0x000000011313b824 */ /* 0x000fe200078e020a */
[----:B------:R-:W-:Y:S01]  /*26d0*/  @!PT LDS RZ, [RZ] ;  /* 0x00000000fffff984 */ /* 0x000fe20000000800 */
[----:B------:R-:W-:Y:S01]  /*26e0*/  @!PT LDS RZ, [RZ] ;  /* 0x00000000fffff984 */ /* 0x000fe20000000800 */
[----:B------:R-:W-:Y:S01]  /*26f0*/  @!PT LDS RZ, [RZ] ;  /* 0x00000000fffff984 */ /* 0x000fe20000000800 */
[----:B------:R1:W-:Y:S01]  /*2700*/  @!P1 LDGSTS.E.BYPASS.LTC128B.128 [R229+0xd000], [R24.64] ;  /* 0x0d00000018e59fae */ /* 0x0003e2000b901d4c */
        /* <DEDUP_REMOVED lines=8> */
[----:B--2---:R-:W-:-:S04]  /*2790*/  @!P6 IMAD.MOV.U32 R22, RZ, RZ, c[0x0][0x1a0] ;  /* 0x00006800ff16e624 */ /* 0x004fc800078e00ff */
[----:B------:R-:W-:-:S04]  /*27a0*/  @!P6 IMAD.WIDE.U32 R22, R22, 0x60, R226 ;  /* 0x000000601616e825 */ /* 0x000fc800078e00e2 */
[----:B------:R-:W-:-:S05]  /*27b0*/  @!P6 IMAD.IADD R23, R23, 0x1, R14 ;  /* 0x000000011717e824 */ /* 0x000fca00078e020e */
[----:B------:R-:W-:Y:S01]  /*27c0*/  @!PT LDS RZ, [RZ] ;  /* 0x00000000fffff984 */ /* 0x000fe20000000800 */
[----:B------:R-:W-:Y:S01]  /*27d0*/  @!PT LDS RZ, [RZ] ;  /* 0x00000000fffff984 */ /* 0x000fe20000000800 */
[----:B------:R-:W-:Y:S01]  /*27e0*/  @!PT LDS RZ, [RZ] ;  /* 0x00000000fffff984 */ /* 0x000fe20000000800 */
[----:B------:R2:W-:Y:S01]  /*27f0*/  @!P6 LDGSTS.E.BYPASS.LTC128B.128 [R229+0xd800], [R22.64] ;  /* 0x0d80000016e5efae */ /* 0x0005e2000b901d4c */
[----:B-1----:R-:W-:-:S03]  /*2800*/  @!P5 LEA R24, P1, R13, R226, 0x7 ;  /* 0x000000e20d18d211 */ /* 0x002fc600078238ff */
[----:B------:R2:W-:Y:S01]  /*2810*/  @!P6 LDGSTS.E.BYPASS.LTC128B.128 [R229+0x11800], [R22.64+0x80] ;  /* 0x1180008016e5efae */ /* 0x0005e2000b901d4c */
[----:B------:R-:W-:-:S03]  /*2820*/  @!P5 LEA.HI.X R25, R13, R227, R12, 0x7, P1 ;  /* 0x000000e30d19d211 */ /* 0x000fc600008f3c0c */
        /* <DEDUP_REMOVED lines=39> */
[----:B------:R-:W2:Y:S01]  /*2aa0*/  LDSM.16.M88.4 R12, [R221+0x4800] ;  /* 0x00480000dd0c783b */ /* 0x000ea20000000200 */
[----:B------:R-:W-:Y:S01]  /*2ab0*/  IMAD R220, R7, 0x2, R222 ;  /* 0x0000000207dc7824 */ /* 0x000fe200078e02de */
[----:B------:R-:W-:-:S02]  /*2ac0*/  SEL R0, R0, 0xffffffe0, !P1 ;  /* 0xffffffe000007807 */ /* 0x000fc40004800000 */
[----:B------:R-:W2:Y:S01]  /*2ad0*/  LDSM.16.M88.4 R84, [R221+0x5000] ;  /* 0x00500000dd54783b */ /* 0x000ea20000000200 */
[C---:B------:R-:W-:Y:S01]  /*2ae0*/  IMAD R218, R5.reuse, 0x2, R222 ;  /* 0x0000000205da7824 */ /* 0x040fe200078e02de */
[----:B------:R-:W-:Y:S01]  /*2af0*/  ISETP.GT.AND P2, PT, R228, R225, PT ;  /* 0x000000e1e400720c */ /* 0x000fe20003f44270 */
[C---:B------:R-:W-:Y:S01]  /*2b00*/  IMAD R215, R0.reuse, 0x2, R221 ;  /* 0x0000000200d77824 */ /* 0x040fe200078e02dd */
[----:B------:R-:W3:Y:S01]  /*2b10*/  LDSM.16.M88.4 R76, [R221+0x5800] ;  /* 0x00580000dd4c783b */ /* 0x000ee20000000200 */
[----:B------:R-:W-:Y:S01]  /*2b20*/  IMAD R217, R5, 0x2, R220 ;  /* 0x0000000205d97824 */ /* 0x000fe200078e02dc */
[C---:B------:R-:W-:Y:S01]  /*2b30*/  IADD3 R209, R219.reuse, 0x1800, RZ ;  /* 0x00001800dbd17810 */ /* 0x040fe20007ffe0ff */
[----:B------:R-:W-:Y:S01]  /*2b40*/  IMAD R204, R0, 0x2, R219 ;  /* 0x0000000200cc7824 */ /* 0x000fe200078e02db */
[----:B------:R-:W3:Y:S01]  /*2b50*/  LDSM.16.M88.4 R68, [R221+0x6000] ;  /* 0x00600000dd44783b */ /* 0x000ee20000000200 */
[C---:B------:R-:W-:Y:S02]  /*2b60*/  IADD3 R208, R219.reuse, 0x2000, RZ ;  /* 0x00002000dbd07810 */ /* 0x040fe40007ffe0ff */
[C---:B------:R-:W-:Y:S01]  /*2b70*/  IADD3 R207, R219.reuse, 0x2800, RZ ;  /* 0x00002800dbcf7810 */ /* 0x040fe20007ffe0ff */
[----:B------:R-:W3:Y:S01]  /*2b80*/  LDSM.16.M88.4 R60, [R221+0x6800] ;  /* 0x00680000dd3c783b */ /* 0x000ee20000000200 */
[----:B------:R-:W-:-:S02]  /*2b90*/  IADD3 R206, R219, 0x3000, RZ ;  /* 0x00003000dbce7810 */ /* 0x000fc40007ffe0ff */
[C---:B------:R-:W-:Y:S01]  /*2ba0*/  @!P2 LEA R234, P1, R2.reuse, c[0x0][0x168], 0x1 ;  /* 0x00005a0002eaaa11 */ /* 0x040fe200078208ff */
[----:B------:R-:W3:Y:S01]  /*2bb0*/  LDSM.16.M88.4 R48, [R221+0x7000] ;  /* 0x00700000dd30783b */ /* 0x000ee20000000200 */
[C---:B------:R-:W-:Y:S02]  /*2bc0*/  IADD3 R205, R219.reuse, 0x3800, RZ ;  /* 0x00003800dbcd7810 */ /* 0x040fe40007ffe0ff */
[----:B------:R-:W-:Y:S01]  /*2bd0*/  @!P2 LEA.HI.X R235, R2, c[0x0][0x16c], R133, 0x1, P1 ;  /* 0x00005b0002ebaa11 */ /* 0x000fe200008f0c85 */
[----:B------:R-:W4:Y:S01]  /*2be0*/  LDSM.16.M88.4 R88, [R221+0x7800] ;  /* 0x00780000dd58783b */ /* 0x000f220000000200 */
[C---:B------:R-:W-:Y:S02]  /*2bf0*/  IADD3 R203, R219.reuse, 0x4000, RZ ;  /* 0x00004000dbcb7810 */ /* 0x040fe40007ffe0ff */
[C---:B------:R-:W-:Y:S01]  /*2c00*/  IADD3 R202, R219.reuse, 0x4800, RZ ;  /* 0x00004800dbca7810 */ /* 0x040fe20007ffe0ff */
[----:B------:R-:W-:Y:S01]  /*2c10*/  LDSM.16.M88.4 R108, [R220] ;  /* 0x00000000dc6c783b */ /* 0x000fe20000000200 */
[----:B------:R-:W-:-:S02]  /*2c20*/  IADD3 R201, R219, 0x5000, RZ ;  /* 0x00005000dbc97810 */ /* 0x000fc40007ffe0ff */
[C---:B------:R-:W-:Y:S01]  /*2c30*/  IADD3 R200, R219.reuse, 0x5800, RZ ;  /* 0x00005800dbc87810 */ /* 0x040fe20007ffe0ff */
[----:B------:R-:W4:Y:S01]  /*2c40*/  LDSM.16.M88.4 R52, [R219] ;  /* 0x00000000db34783b */ /* 0x000f220000000200 */
[C---:B------:R-:W-:Y:S02]  /*2c50*/  IADD3 R199, R219.reuse, 0x6000, RZ ;  /* 0x00006000dbc77810 */ /* 0x040fe40007ffe0ff */
[C---:B------:R-:W-:Y:S01]  /*2c60*/  IADD3 R198, R219.reuse, 0x6800, RZ ;  /* 0x00006800dbc67810 */ /* 0x040fe20007ffe0ff */
[----:B------:R-:W4:Y:S01]  /*2c70*/  LDSM.16.M88.4 R32, [R219+0x800] ;  /* 0x00080000db20783b */ /* 0x000f220000000200 */
[----:B-1----:R-:W-:Y:S01]  /*2c80*/  HMMA.16816.F32.BF16 R24, R28, R20, RZ ;  /* 0x000000141c18723c */ /* 0x002fe200000418ff */
[C---:B------:R-:W-:Y:S02]  /*2c90*/  IADD3 R197, R219.reuse, 0x7000, RZ ;  /* 0x00007000dbc57810 */ /* 0x040fe40007ffe0ff */
[----:B------:R-:W1:Y:S01]  /*2ca0*/  LDSM.16.M88.4 R92, [R219+0x1000] ;  /* 0x00100000db5c783b */ /* 0x000e620000000200 */
[----:B------:R-:W-:-:S03]  /*2cb0*/  IADD3 R196, R219, 0x7800, RZ ;  /* 0x00007800dbc47810 */ /* 0x000fc60007ffe0ff */
[----:B------:R-:W-:Y:S01]  /*2cc0*/  LDSM.16.M88.4 R120, [R219+0x1800] ;  /* 0x00180000db78783b */ /* 0x000fe20000000200 */
[C---:B--2---:R-:W-:Y:S03]  /*2cd0*/  HMMA.16816.F32.BF16 R16, R28.reuse, R12, RZ ;  /* 0x0000000c1c10723c */ /* 0x044fe600000418ff */
[----:B------:R-:W-:Y:S04]  /*2ce0*/  LDSM.16.M88.4 R100, [R218] ;  /* 0x00000000da64783b */ /* 0x000fe80000000200 */
[----:B------:R-:W-:Y:S01]  /*2cf0*/  LDSM.16.M88.4 R112, [R219+0x3800] ;  /* 0x00380000db70783b */ /* 0x000fe20000000200 */
[C---:B------:R-:W-:Y:S03]  /*2d00*/  HMMA.16816.F32.BF16 R8, R28.reuse, R84, RZ ;  /* 0x000000541c08723c */ /* 0x040fe600000418ff */
[----:B------:R-:W-:Y:S04]  /*2d10*/  LDSM.16.M88.4 R104, [R215+0x4000] ;  /* 0x00400000d768783b */ /* 0x000fe80000000200 */
[----:B------:R-:W-:Y:S01]  /*2d20*/  LDSM.16.M88.4 R96, [R215+0x4800] ;  /* 0x00480000d760783b */ /* 0x000fe20000000200 */
[C---:B---3--:R-:W-:Y:S03]  /*2d30*/  HMMA.16816.F32.BF16 R80, R28.reuse, R76, RZ ;  /* 0x0000004c1c50723c */ /* 0x048fe600000418ff */
[----:B------:R-:W-:Y:S04]  /*2d40*/  LDSM.16.M88.4 R116, [R219+0x3000] ;  /* 0x00300000db74783b */ /* 0x000fe80000000200 */
[----:B------:R-:W-:Y:S01]  /*2d50*/  LDSM.16.M88.4 R124, [R215+0xa000] ;  /* 0x00a00000d77c783b */ /* 0x000fe20000000200 */
[C---:B------:R-:W-:Y:S03]  /*2d60*/  HMMA.16816.F32.BF16 R72, R28.reuse, R68, RZ ;  /* 0x000000441c48723c */ /* 0x040fe600000418ff */
        /* <DEDUP_REMOVED lines=32> */
[----:B------:R-:W-:Y:S01]  /*2f70*/  HMMA.16816.F32.BF16 R84, R100, R34, R84 ;  /* 0x000000226454723c */ /* 0x000fe20000041854 */
[----:B------:R-:W4:Y:S07]  /*2f80*/  LDSM.16.M88.4 R32, [R215+0x7000] ;  /* 0x00700000d720783b */ /* 0x000f2e0000000200 */
        /* <DEDUP_REMOVED lines=105> */
[----:B------:R-:W1:Y:S07]  /*3620*/  LDSM.16.M88.4 R88, [R204+0x6800] ;  /* 0x00680000cc58783b */ /* 0x000e6e0000000200 */
[C---:B------:R-:W-:Y:S08]  /*3630*/  HMMA.16816.F32.BF16 R56, R100.reuse, R108, R56 ;  /* 0x0000006c6438723c */ /* 0x040ff00000041838 */
[C---:B------:R-:W-:Y:S01]  /*3640*/  HMMA.16816.F32.BF16 R48, R100.reuse, R110, R48 ;  /* 0x0000006e6430723c */ /* 0x040fe20000041830 */
[----:B------:R-:W1:Y:S07]  /*3650*/  LDSM.16.M88.4 R108, [R204+0x4000] ;  /* 0x00400000cc6c783b */ /* 0x000e6e0000000200 */
[C---:B------:R-:W-:Y:S08]  /*3660*/  HMMA.16816.F32.BF16 R44, R100.reuse, R104, R44 ;  /* 0x00000068642c723c */ /* 0x040ff0000004182c */
[----:B------:R-:W-:Y:S01]  /*3670*/  HMMA.16816.F32.BF16 R28, R100, R106, R28 ;  /* 0x0000006a641c723c */ /* 0x000fe2000004181c */
[----:B------:R-:W1:Y:S04]  /*3680*/  LDSM.16.M88.4 R104, [R204+0x4800] ;  /* 0x00480000cc68783b */ /* 0x000e680000000200 */
[----:B------:R-:W1:Y:S03]  /*3690*/  LDSM.16.M88.4 R100, [R204+0x5000] ;  /* 0x00500000cc64783b */ /* 0x000e660000000200 */
[C---:B------:R-:W-:Y:S08]  /*36a0*/  HMMA.16816.F32.BF16 R72, R52.reuse, R124, R72 ;  /* 0x0000007c3448723c */ /* 0x040ff00000041848 */
[C---:B------:R-:W-:Y:S08]  /*36b0*/  HMMA.16816.F32.BF16 R68, R52.reuse, R126, R68 ;  /* 0x0000007e3444723c */ /* 0x040ff00000041844 */
[C---:B------:R-:W-:Y:S08]  /*36c0*/  HMMA.16816.F32.BF16 R64, R52.reuse, R120, R64 ;  /* 0x000000783440723c */ /* 0x040ff00000041840 */
[C---:B------:R-:W-:Y:S08]  /*36d0*/  HMMA.16816.F32.BF16 R24, R52.reuse, R96, R24 ;  /* 0x000000603418723c */ /* 0x040ff00000041818 */
[C---:B------:R-:W-:Y:S01]  /*36e0*/  HMMA.16816.F32.BF16 R20, R52.reuse, R98, R20 ;  /* 0x000000623414723c */ /* 0x040fe20000041814 */
[----:B------:R-:W1:Y:S07]  /*36f0*/  LDSM.16.M88.4 R96, [R204+0x5800] ;  /* 0x00580000cc60783b */ /* 0x000e6e0000000200 */
        /* <DEDUP_REMOVED lines=11> */
[----:B------:R-:W-:Y:S01]  /*37b0*/  LOP3.LUT R89, R130, 0xffffffe0, RZ, 0xc0, !PT ;  /* 0xffffffe082597812 */ /* 0x000fe200078ec0ff */
[----:B------:R-:W-:Y:S04]  /*37c0*/  HMMA.16816.F32.BF16 R24, R32, R108, R24 ;  /* 0x0000006c2018723c */ /* 0x000fe80000041818 */
[----:B------:R-:W-:-:S04]  /*37d0*/  IMAD.IADD R0, R6, 0x1, -R89 ;  /* 0x0000000106007824 */ /* 0x000fc800078e0a59 */
[----:B------:R-:W-:Y:S01]  /*37e0*/  HMMA.16816.F32.BF16 R20, R32, R110, R20 ;  /* 0x0000006e2014723c */ /* 0x000fe20000041814 */
[----:B------:R-:W-:-:S04]  /*37f0*/  SHF.R.S32.HI R89, RZ, 0x1f, R0 ;  /* 0x0000001fff597819 */ /* 0x000fc80000011400 */
[----:B------:R-:W-:-:S03]  /*3800*/  LEA.HI R236, R89, R0, RZ, 0x2 ;  /* 0x0000000059ec7211 */ /* 0x000fc600078f10ff */
[----:B------:R-:W-:Y:S01]  /*3810*/  HMMA.16816.F32.BF16 R16, R32, R104, R16 ;  /* 0x000000682010723c */ /* 0x000fe20000041810 */
[----:B------:R-:W-:-:S04]  /*3820*/  SHF.R.S32.HI R236, RZ, 0x2, R236 ;  /* 0x00000002ffec7819 */ /* 0x000fc800000114ec */
[----:B------:R-:W-:-:S03]  /*3830*/  IADD3 R129, R129, 0x1, R236 ;  /* 0x0000000181817810 */ /* 0x000fc60007ffe0ec */
[----:B------:R-:W-:Y:S01]  /*3840*/  HMMA.16816.F32.BF16 R12, R32, R106, R12 ;  /* 0x0000006a200c723c */ /* 0x000fe2000004180c */
[----:B------:R-:W-:-:S04]  /*3850*/  IADD3 R0, R43, R129, -R128 ;  /* 0x000000812b007210 */ /* 0x000fc80007ffe880 */
[----:B------:R-:W-:-:S03]  /*3860*/  IADD3 R0, R0, c[0x0][0x2e8], RZ ;  /* 0x0000ba0000007a10 */ /* 0x000fc60007ffe0ff */
[C---:B------:R-:W-:Y:S01]  /*3870*/  HMMA.16816.F32.BF16 R8, R32.reuse, R100, R8 ;  /* 0x000000642008723c */ /* 0x040fe20000041808 */
[C---:B------:R-:W-:Y:S02]  /*3880*/  IADD3 R134, R0.reuse, 0x8, RZ ;  /* 0x0000000800867810 */ /* 0x040fe40007ffe0ff */
[-C--:B------:R-:W-:Y:S02]  /*3890*/  IMNMX R135, R0, R43.reuse, PT ;  /* 0x0000002b00877217 */ /* 0x080fe40003800200 */
[----:B------:R-:W-:Y:S02]  /*38a0*/  IMNMX R134, R134, R43, PT ;  /* 0x0000002b86867217 */ /* 0x000fe40003800200 */
[----:B------:R-:W-:Y:S01]  /*38b0*/  LOP3.LUT R0, R39, R42, RZ, 0xfc, !PT ;  /* 0x0000002a27007212 */ /* 0x000fe200078efcff */
[C---:B------:R-:W-:Y:S08]  /*38c0*/  HMMA.16816.F32.BF16 R84, R32.reuse, R102, R84 ;  /* 0x000000662054723c */ /* 0x040ff00000041854 */
[C---:B------:R-:W-:Y:S08]  /*38d0*/  HMMA.16816.F32.BF16 R80, R32.reuse, R96, R80 ;  /* 0x000000602050723c */ /* 0x040ff00000041850 */
[C---:B------:R-:W-:Y:S08]  /*38e0*/  HMMA.16816.F32.BF16 R76, R32.reuse, R98, R76 ;  /* 0x00000062204c723c */ /* 0x040ff0000004184c */
[C---:B------:R-:W-:Y:S08]  /*38f0*/  HMMA.16816.F32.BF16 R60, R32.reuse, R90, R60 ;  /* 0x0000005a203c723c */ /* 0x040ff0000004183c */
[C---:B---3--:R-:W-:Y:S08]  /*3900*/  HMMA.16816.F32.BF16 R56, R32.reuse, R52, R56 ;  /* 0x000000342038723c */ /* 0x048ff00000041838 */
        /* <DEDUP_REMOVED lines=64> */
.L_x_3535:
[----:B------:R-:W-:-:S04]  /*3d10*/  LEA R6, -R3, RZ, 0x7 ;  /* 0x000000ff03067211 */ /* 0x000fc800078e39ff */
[----:B------:R-:W-:Y:S02]  /*3d20*/  SHF.R.S32.HI R32, RZ, 0x1f, R6 ;  /* 0x0000001fff207819 */ /* 0x000fe40000011406 */
.L_x_3536:
[----:B------:R-:W-:Y:S01]  /*3d30*/  IADD3 R2, P1, R6, R2, RZ ;  /* 0x0000000206027210 */ /* 0x000fe20007f3e0ff */
[----:B------:R-:W-:Y:S02]  /*3d40*/  IMAD.MOV.U32 R6, RZ, RZ, 0x5 ;  /* 0x00000005ff067424 */ /* 0x000fe400078e00ff */
[C---:B------:R-:W-:Y:S01]  /*3d50*/  IMAD.SHL.U32 R33, R3.reuse, 0x20, RZ ;  /* 0x0000002003217824 */ /* 0x040fe200078e00ff */
        /* <DEDUP_REMOVED lines=38> */
.L_x_3534:
[----:B------:R-:W-:Y:S02]  /*3fc0*/  IMAD.IADD R4, R4, 0x1, R193 ;  /* 0x0000000104047824 */ /* 0x000fe400078e02c1 */
[----:B------:R-:W-:-:S03]  /*3fd0*/  IMAD.SHL.U32 R216, R0, 0x2, RZ ;  /* 0x0000000200d87824 */ /* 0x000fc600078e00ff */
[C---:B------:R-:W-:Y:S01]  /*3fe0*/  IADD3 R6, R4.reuse, 0x1, RZ ;  /* 0x0000000104067810 */ /* 0x040fe20007ffe0ff */
        /* <DEDUP_REMOVED lines=13> */
[----:B------:R-:W-:Y:S02]  /*40c0*/  IADD3 R6, R4, 0x11, RZ ;  /* 0x0000001104067810 */ /* 0x000fe40007ffe0ff */
[----:B------:R-:W-:Y:S02]  /*40d0*/  FSEL R93, R21, -INF , !P5 ;  /* 0xff800000155d7808 */ /* 0x000fe40006800000 */
[----:B-1----:R-:W-:Y:S02]  /*40e0*/  FSEL R55, R23, -INF , !P1 ;  /* 0xff80000017377808 */ /* 0x002fe40004800000 */
        /* <DEDUP_REMOVED lines=48> */
[-C--:B------:R-:W-:Y:S01]  /*43f0*/  ISETP.GE.AND P5, PT, R6, R135.reuse, PT ;  /* 0x000000870600720c */ /* 0x080fe20003fa6270 */
[----:B------:R-:W-:Y:S01]  /*4400*/  LDSM.16.MT88.4 R84, [R213+0xc000] ;  /* 0x00c00000d554783b */ /* 0x000fe20000004200 */
[----:B------:R-:W-:-:S02]  /*4410*/  ISETP.GE.AND P2, PT, R3, R135, PT ;  /* 0x000000870300720c */ /* 0x000fc40003f46270 */
[----:B------:R-:W-:Y:S02]  /*4420*/  ISETP.GE.AND P4, PT, R3, R134, PT ;  /* 0x000000860300720c */ /* 0x000fe40003f86270 */
        /* <DEDUP_REMOVED lines=11> */
[----:B------:R-:W-:Y:S02]  /*44e0*/  FSEL R151, R76, -INF , !P2 ;  /* 0xff8000004c977808 */ /* 0x000fe40005000000 */
[----:B------:R-:W-:Y:S02]  /*44f0*/  ISETP.GE.AND P1, PT, R6, R134, PT ;  /* 0x000000860600720c */ /* 0x000fe40003f26270 */
[----:B------:R-:W-:Y:S02]  /*4500*/  ISETP.GE.AND P2, PT, R3, R135, PT ;  /* 0x000000870300720c */ /* 0x000fe40003f46270 */
[----:B------:R-:W-:Y:S02]  /*4510*/  IADD3 R6, R4, 0x48, RZ ;  /* 0x0000004804067810 */ /* 0x000fe40007ffe0ff */
[----:B------:R-:W-:Y:S02]  /*4520*/  FMNMX.FTZ R8, R24, R25, !PT ;  /* 0x0000001918087209 */ /* 0x000fe40007810000 */
[----:B------:R-:W-:-:S02]  /*4530*/  FSEL R247, R78, -INF , !P4 ;  /* 0xff8000004ef77808 */ /* 0x000fc40006000000 */
[----:B------:R-:W-:Y:S02]  /*4540*/  FSEL R245, R72, -INF , !P2 ;  /* 0xff80000048f57808 */ /* 0x000fe40005000000 */
[-C--:B------:R-:W-:Y:S02]  /*4550*/  ISETP.GE.AND P4, PT, R3, R134.reuse, PT ;  /* 0x000000860300720c */ /* 0x080fe40003f86270 */
[C---:B------:R-:W-:Y:S02]  /*4560*/  ISETP.GE.AND P3, PT, R6.reuse, R135, PT ;  /* 0x000000870600720c */ /* 0x040fe40003f66270 */
[----:B------:R-:W-:Y:S02]  /*4570*/  ISETP.GE.AND P2, PT, R6, R134, PT ;  /* 0x000000860600720c */ /* 0x000fe40003f46270 */
[----:B------:R-:W-:Y:S02]  /*4580*/  IADD3 R3, R4, 0x41, RZ ;  /* 0x0000004104037810 */ /* 0x000fe40007ffe0ff */
[----:B------:R-:W-:-:S02]  /*4590*/  FMNMX.FTZ R6, R91, R8, !PT ;  /* 0x000000085b067209 */ /* 0x000fc40007810000 */
[----:B------:R-:W-:Y:S02]  /*45a0*/  ISETP.GE.AND P5, PT, R3, R134, PT ;  /* 0x000000860300720c */ /* 0x000fe40003fa6270 */
[----:B------:R-:W-:Y:S02]  /*45b0*/  FMNMX.FTZ R6, R93, R6, !PT ;  /* 0x000000065d067209 */ /* 0x000fe40007810000 */
[----:B------:R-:W-:Y:S02]  /*45c0*/  FSEL R159, R79, -INF , !P1 ;  /* 0xff8000004f9f7808 */ /* 0x000fe40004800000 */
[----:B------:R-:W-:Y:S01]  /*45d0*/  FSEL R179, R75, -INF , !P5 ;  /* 0xff8000004bb37808 */ /* 0x000fe20006800000 */
[----:B------:R-:W-:Y:S01]  /*45e0*/  LDSM.16.MT88.4 R76, [R214+0xc000] ;  /* 0x00c00000d64c783b */ /* 0x000fe20000004200 */
[----:B------:R-:W-:Y:S02]  /*45f0*/  FMNMX.FTZ R6, R53, R6, !PT ;  /* 0x0000000635067209 */ /* 0x000fe40007810000 */
[----:B------:R-:W-:-:S02]  /*4600*/  ISETP.GE.AND P1, PT, R3, R135, PT ;  /* 0x000000870300720c */ /* 0x000fc40003f26270 */
[C---:B------:R-:W-:Y:S02]  /*4610*/  ISETP.GE.AND P5, PT, R4.reuse, R134, PT ;  /* 0x000000860400720c */ /* 0x040fe40003fa6270 */
[----:B------:R-:W-:Y:S02]  /*4620*/  IADD3 R3, R4, 0x49, RZ ;  /* 0x0000004904037810 */ /* 0x000fe40007ffe0ff */
[----:B------:R-:W-:Y:S02]  /*4630*/  FMNMX.FTZ R8, R17, R6, !PT ;  /* 0x0000000611087209 */ /* 0x000fe40007810000 */
[----:B------:R-:W-:Y:S02]  /*4640*/  FSEL R241, R74, -INF , !P4 ;  /* 0xff8000004af17808 */ /* 0x000fe40006000000 */
[----:B------:R-:W-:Y:S02]  /*4650*/  FSEL R173, R73, -INF , !P1 ;  /* 0xff80000049ad7808 */ /* 0x000fe40004800000 */
[----:B------:R-:W-:-:S02]  /*4660*/  FSEL R27, R27, -INF , !P6 ;  /* 0xff8000001b1b7808 */ /* 0x000fc40007000000 */
[----:B------:R-:W-:Y:S02]  /*4670*/  FSEL R26, R26, -INF , !P5 ;  /* 0xff8000001a1a7808 */ /* 0x000fe40006800000 */
[C---:B------:R-:W-:Y:S02]  /*4680*/  ISETP.GE.AND P4, PT, R3.reuse, R135, PT ;  /* 0x000000870300720c */ /* 0x040fe40003f86270 */
[----:B------:R-:W-:Y:S02]  /*4690*/  ISETP.GE.AND P1, PT, R3, R134, PT ;  /* 0x000000860300720c */ /* 0x000fe40003f26270 */
[C---:B------:R-:W-:Y:S02]  /*46a0*/  IADD3 R3, R4.reuse, 0x50, RZ ;  /* 0x0000005004037810 */ /* 0x040fe40007ffe0ff */
[----:B------:R-:W-:Y:S02]  /*46b0*/  IADD3 R6, R4, 0x51, RZ ;  /* 0x0000005104067810 */ /* 0x000fe40007ffe0ff */
[----:B------:R-:W-:-:S02]  /*46c0*/  FMNMX.FTZ R8, R23, R8, !PT ;  /* 0x0000000817087209 */ /* 0x000fc40007810000 */
[----:B------:R-:W-:Y:S02]  /*46d0*/  FMNMX.FTZ R10, R26, R27, !PT ;  /* 0x0000001b1a0a7209 */ /* 0x000fe40007810000 */
[----:B------:R-:W-:Y:S02]  /*46e0*/  FSEL R175, R68, -INF , !P3 ;  /* 0xff80000044af7808 */ /* 0x000fe40005800000 */
[CC--:B------:R-:W-:Y:S02]  /*46f0*/  ISETP.GE.AND P6, PT, R3.reuse, R135.reuse, PT ;  /* 0x000000870300720c */ /* 0x0c0fe40003fc6270 */
[----:B------:R-:W-:Y:S02]  /*4700*/  ISETP.GE.AND P3, PT, R3, R134, PT ;  /* 0x000000860300720c */ /* 0x000fe40003f66270 */
[----:B------:R-:W-:Y:S02]  /*4710*/  FSEL R183, R70, -INF , !P2 ;  /* 0xff80000046b77808 */ /* 0x000fe40005000000 */
[----:B------:R-:W-:-:S02]  /*4720*/  ISETP.GE.AND P5, PT, R6, R135, PT ;  /* 0x000000870600720c */ /* 0x000fc40003fa6270 */
[----:B------:R-:W-:Y:S02]  /*4730*/  FMNMX.FTZ R3, R13, R8, !PT ;  /* 0x000000080d037209 */ /* 0x000fe40007810000 */
        /* <DEDUP_REMOVED lines=8> */
[----:B------:R-:W-:Y:S02]  /*47c0*/  IADD3 R3, R4, 0x59, RZ ;  /* 0x0000005904037810 */ /* 0x000fe40007ffe0ff */
[----:B------:R-:W-:Y:S02]  /*47d0*/  FMNMX.FTZ R9, R39, R6, !PT ;  /* 0x0000000627097209 */ /* 0x000fe40007810000 */
[----:B------:R-:W-:-:S02]  /*47e0*/  FMNMX.FTZ R10, R35, R10, !PT ;  /* 0x0000000a230a7209 */ /* 0x000fc40007810000 */
[----:B------:R-:W-:Y:S02]  /*47f0*/  FSEL R237, R64, -INF , !P6 ;  /* 0xff80000040ed7808 */ /* 0x000fe40007000000 */
[----:B------:R-:W-:Y:S02]  /*4800*/  FSEL R187, R66, -INF , !P3 ;  /* 0xff80000042bb7808 */ /* 0x000fe40005800000 */
[C---:B------:R-:W-:Y:S02]  /*4810*/  ISETP.GE.AND P6, PT, R3.reuse, R135, PT ;  /* 0x000000870300720c */ /* 0x040fe40003fc6270 */
[----:B------:R-:W-:Y:S02]  /*4820*/  FMNMX.FTZ R6, R138, R9, !PT ;  /* 0x000000098a067209 */ /* 0x000fe40007810000 */
[----:B------:R-:W-:Y:S02]  /*4830*/  ISETP.GE.AND P3, PT, R3, R134, PT ;  /* 0x000000860300720c */ /* 0x000fe40003f66270 */
        /* <DEDUP_REMOVED lines=8> */
[----:B------:R-:W-:Y:S02]  /*48c0*/  FSEL R239, R71, -INF , !P1 ;  /* 0xff80000047ef7808 */ /* 0x000fe40004800000 */
[C---:B------:R-:W-:Y:S01]  /*48d0*/  ISETP.GE.AND P4, PT, R8.reuse, R135, PT ;  /* 0x000000870800720c */ /* 0x040fe20003f86270 */
[----:B------:R-:W-:Y:S01]  /*48e0*/  LDSM.16.MT88.4 R68, [R216+0xc000] ;  /* 0x00c00000d844783b */ /* 0x000fe20000004200 */
[----:B------:R-:W-:Y:S02]  /*48f0*/  ISETP.GE.AND P1, PT, R8, R134, PT ;  /* 0x000000860800720c */ /* 0x000fe40003f26270 */
[----:B------:R-:W-:Y:S02]  /*4900*/  IADD3 R8, R4, 0x60, RZ ;  /* 0x0000006004087810 */ /* 0x000fe40007ffe0ff */
[----:B------:R-:W-:-:S02]  /*4910*/  FMNMX.FTZ R6, R140, R9, !PT ;  /* 0x000000098c067209 */ /* 0x000fc40007810000 */
[----:B------:R-:W-:Y:S02]  /*4920*/  FSEL R195, R65, -INF , !P5 ;  /* 0xff80000041c37808 */ /* 0x000fe40006800000 */
[----:B------:R-:W-:Y:S02]  /*4930*/  FSEL R185, R67, -INF , !P2 ;  /* 0xff80000043b97808 */ /* 0x000fe40005000000 */
[C---:B------:R-:W-:Y:S02]  /*4940*/  ISETP.GE.AND P5, PT, R8.reuse, R135, PT ;  /* 0x000000870800720c */ /* 0x040fe40003fa6270 */
[----:B------:R-:W-:Y:S02]  /*4950*/  ISETP.GE.AND P2, PT, R8, R134, PT ;  /* 0x000000860800720c */ /* 0x000fe40003f46270 */
        /* <DEDUP_REMOVED lines=12> */
[----:B------:R-:W-:Y:S02]  /*4a20*/  FSEL R191, R60, -INF , !P4 ;  /* 0xff8000003cbf7808 */ /* 0x000fe40006000000 */
[----:B------:R-:W-:-:S02]  /*4a30*/  FMNMX.FTZ R12, R195, R12, !PT ;  /* 0x0000000cc30c7209 */ /* 0x000fc40007810000 */
[----:B------:R-:W-:Y:S02]  /*4a40*/  FMNMX.FTZ R10, R183, R10, !PT ;  /* 0x0000000ab70a7209 */ /* 0x000fe40007810000 */
[----:B------:R-:W-:Y:S02]  /*4a50*/  IADD3 R3, R4, 0x61, RZ ;  /* 0x0000006104037810 */ /* 0x000fe40007ffe0ff */
[----:B------:R-:W-:Y:S02]  /*4a60*/  FSEL R189, R61, -INF , !P6 ;  /* 0xff8000003dbd7808 */ /* 0x000fe40007000000 */
[----:B------:R-:W-:Y:S02]  /*4a70*/  FMNMX.FTZ R12, R191, R12, !PT ;  /* 0x0000000cbf0c7209 */ /* 0x000fe40007810000 */
[----:B------:R-:W-:Y:S02]  /*4a80*/  FMNMX.FTZ R10, R239, R10, !PT ;  /* 0x0000000aef0a7209 */ /* 0x000fe40007810000 */
[----:B------:R-:W-:-:S02]  /*4a90*/  FSEL R181, R62, -INF , !P1 ;  /* 0xff8000003eb57808 */ /* 0x000fc40004800000 */
[C---:B------:R-:W-:Y:S02]  /*4aa0*/  ISETP.GE.AND P4, PT, R3.reuse, R135, PT ;  /* 0x000000870300720c */ /* 0x040fe40003f86270 */
[----:B------:R-:W-:Y:S02]  /*4ab0*/  ISETP.GE.AND P1, PT, R3, R134, PT ;  /* 0x000000860300720c */ /* 0x000fe40003f26270 */
[----:B------:R-:W-:Y:S02]  /*4ac0*/  IADD3 R3, R4, 0x68, RZ ;  /* 0x0000006804037810 */ /* 0x000fe40007ffe0ff */
[----:B------:R-:W-:Y:S02]  /*4ad0*/  FSEL R171, R56, -INF , !P5 ;  /* 0xff80000038ab7808 */ /* 0x000fe40006800000 */
[----:B------:R-:W-:Y:S02]  /*4ae0*/  FMNMX.FTZ R12, R189, R12, !PT ;  /* 0x0000000cbd0c7209 */ /* 0x000fe40007810000 */
[----:B------:R-:W-:-:S02]  /*4af0*/  FMNMX.FTZ R10, R187, R10, !PT ;  /* 0x0000000abb0a7209 */ /* 0x000fc40007810000 */
        /* <DEDUP_REMOVED lines=15> */
[----:B------:R-:W-:Y:S02]  /*4bf0*/  FSEL R163, R58, -INF , !P2 ;  /* 0xff8000003aa37808 */ /* 0x000fe40005000000 */
[----:B------:R-:W-:Y:S02]  /*4c00*/  FMNMX.FTZ R10, R177, R10, !PT ;  /* 0x0000000ab10a7209 */ /* 0x000fe40007810000 */
[----:B------:R-:W-:-:S02]  /*4c10*/  ISETP.GE.AND P3, PT, R3, R134, PT ;  /* 0x000000860300720c */ /* 0x000fc40003f66270 */
[----:B------:R-:W-:Y:S02]  /*4c20*/  IADD3 R3, R4, 0x78, RZ ;  /* 0x0000007804037810 */ /* 0x000fe40007ffe0ff */
[----:B------:R-:W-:Y:S02]  /*4c30*/  ISETP.GE.AND P6, PT, R6, R135, PT ;  /* 0x000000870600720c */ /* 0x000fe40003fc6270 */
[----:B------:R-:W-:Y:S02]  /*4c40*/  FSEL R149, R44, -INF , !P4 ;  /* 0xff8000002c957808 */ /* 0x000fe40006000000 */
[----:B------:R-:W-:Y:S02]  /*4c50*/  FMNMX.FTZ R12, R165, R12, !PT ;  /* 0x0000000ca50c7209 */ /* 0x000fe40007810000 */
        /* <DEDUP_REMOVED lines=14> */
[----:B------:R-:W-:Y:S02]  /*4d40*/  FMNMX.FTZ R10, R157, R10, !PT ;  /* 0x0000000a9d0a7209 */ /* 0x000fe40007810000 */
[----:B------:R-:W-:Y:S02]  /*4d50*/  FSEL R141, R29, -INF , !P4 ;  /* 0xff8000001d8d7808 */ /* 0x000fe40006000000 */
[----:B------:R-:W-:Y:S02]  /*4d60*/  FMNMX.FTZ R12, R145, R12, !PT ;  /* 0x0000000c910c7209 */ /* 0x000fe40007810000 */
[----:B------:R-:W-:Y:S02]  /*4d70*/  ISETP.GE.AND P1, PT, R6, R134, PT ;  /* 0x000000860600720c */ /* 0x000fe40003f26270 */
[----:B------:R-:W-:Y:S02]  /*4d80*/  FSEL R139, R46, -INF , !P2 ;  /* 0xff8000002e8b7808 */ /* 0x000fe40005000000 */
[----:B------:R-:W-:-:S02]  /*4d90*/  FMNMX.FTZ R10, R155, R10, !PT ;  /* 0x0000000a9b0a7209 */ /* 0x000fc40007810000 */
[----:B------:R-:W-:Y:S02]  /*4da0*/  FMNMX.FTZ R9, R141, R12, !PT ;  /* 0x0000000c8d097209 */ /* 0x000fe40007810000 */
[----:B------:R-:W-:Y:S02]  /*4db0*/  ISETP.GE.AND P2, PT, R3, R134, PT ;  /* 0x000000860300720c */ /* 0x000fe40003f46270 */
[----:B------:R-:W-:Y:S01]  /*4dc0*/  FSEL R137, R47, -INF , !P1 ;  /* 0xff8000002f897808 */ /* 0x000fe20004800000 */
[----:B------:R-:W1:Y:S01]  /*4dd0*/  SHFL.BFLY PT, R8, R9, 0x2, 0x1f ;  /* 0x0c401f0009087f89 */ /* 0x000e6200000e0000 */
[----:B------:R-:W-:Y:S02]  /*4de0*/  FMNMX.FTZ R10, R139, R10, !PT ;  /* 0x0000000a8b0a7209 */ /* 0x000fe40007810000 */
[----:B------:R-:W-:Y:S02]  /*4df0*/  ISETP.GE.AND P1, PT, R4, R134, PT ;  /* 0x000000860400720c */ /* 0x000fe40003f26270 */
[----:B------:R-:W-:-:S02]  /*4e00*/  FSEL R67, R30, -INF , !P2 ;  /* 0xff8000001e437808 */ /* 0x000fc40005000000 */
[----:B------:R-:W-:Y:S02]  /*4e10*/  FMNMX.FTZ R10, R137, R10, !PT ;  /* 0x0000000a890a7209 */ /* 0x000fe40007810000 */
[----:B------:R-:W-:Y:S02]  /*4e20*/  FSEL R65, R31, -INF , !P1 ;  /* 0xff8000001f417808 */ /* 0x000fe40004800000 */
[----:B------:R-:W-:Y:S01]  /*4e30*/  FMNMX.FTZ R6, R67, R10, !PT ;  /* 0x0000000a43067209 */ /* 0x000fe20007810000 */
[----:B------:R-:W-:Y:S01]  /*4e40*/  LDSM.16.MT88.4 R28, [R213+0x10800] ;  /* 0x01080000d51c783b */ /* 0x000fe20000004200 */
[----:B------:R-:W-:Y:S02]  /*4e50*/  ISETP.GT.AND P4, PT, R228, R225, PT ;  /* 0x000000e1e400720c */ /* 0x000fe40003f84270 */
[----:B------:R-:W-:-:S05]  /*4e60*/  FMNMX.FTZ R6, R65, R6, !PT ;  /* 0x0000000641067209 */ /* 0x000fca0007810000 */
        /* <DEDUP_REMOVED lines=8> */
[----:B------:R-:W-:-:S05]  /*4ef0*/  FMUL.FTZ R136, R132, c[0x0][0x23c] ;  /* 0x00008f0084887a20 */ /* 0x000fca0000410000 */
[----:B------:R-:W-:-:S05]  /*4f00*/  FSEL R136, R136, RZ, P1 ;  /* 0x000000ff88887208 */ /* 0x000fca0000800000 */
[--C-:B------:R-:W-:Y:S02]  /*4f10*/  FFMA.FTZ R54, R93, c[0x0][0x23c], -R136.reuse ;  /* 0x00008f005d367a23 */ /* 0x100fe40000010888 */
[----:B------:R-:W1:Y:S01]  /*4f20*/  LDSM.16.MT88.4 R92, [R212+0xc000] ;  /* 0x00c00000d45c783b */ /* 0x000e620000004200 */
[--C-:B------:R-:W-:Y:S01]  /*4f30*/  FFMA.FTZ R61, R24, c[0x0][0x23c], -R136.reuse ;  /* 0x00008f00183d7a23 */ /* 0x100fe20000010888 */
[----:B--2---:R-:W-:Y:S01]  /*4f40*/  FMNMX.FTZ R3, R4, R3, !PT ;  /* 0x0000000304037209 */ /* 0x004fe20007810000 */
[--C-:B------:R-:W-:Y:S01]  /*4f50*/  FFMA.FTZ R58, R25, c[0x0][0x23c], -R136.reuse ;  /* 0x00008f00193a7a23 */ /* 0x100fe20000010888 */
[----:B------:R-:W2:Y:S01]  /*4f60*/  LDSM.16.MT88.4 R4, [R212+0x10000] ;  /* 0x01000000d404783b */ /* 0x000ea20000004200 */
[--C-:B------:R-:W-:Y:S01]  /*4f70*/  FFMA.FTZ R59, R91, c[0x0][0x23c], -R136.reuse ;  /* 0x00008f005b3b7a23 */ /* 0x100fe20000010888 */
[C---:B------:R-:W-:Y:S01]  /*4f80*/  FSETP.NEU.FTZ.AND P1, PT, R3.reuse, -INF , PT ;  /* 0xff8000000300780b */ /* 0x040fe20003f3d000 */
[----:B------:R-:W-:Y:S01]  /*4f90*/  FMUL.FTZ R64, R3, c[0x0][0x23c] ;  /* 0x00008f0003407a20 */ /* 0x000fe20000410000 */
[----:B------:R-:W-:Y:S01]  /*4fa0*/  MUFU.EX2 R61, R61 ;  /* 0x0000003d003d7308 */ /* 0x000fe20000000800 */
[----:B------:R-:W-:-:S02]  /*4fb0*/  FFMA.FTZ R49, R13, c[0x0][0x23c], -R136 ;  /* 0x00008f000d317a23 */ /* 0x000fc40000010888 */
[----:B------:R-:W3:Y:S01]  /*4fc0*/  LDSM.16.MT88.4 R12, [R212+0xc800] ;  /* 0x00c80000d40c783b */ /* 0x000ee20000004200 */
[----:B------:R-:W-:Y:S01]  /*4fd0*/  FSEL R64, R64, RZ, P1 ;  /* 0x000000ff40407208 */ /* 0x000fe20000800000 */
[--C-:B------:R-:W-:Y:S02]  /*4fe0*/  FFMA.FTZ R56, R53, c[0x0][0x23c], -R136.reuse ;  /* 0x00008f0035387a23 */ /* 0x100fe40000010888 */
[----:B------:R-:W-:Y:S01]  /*4ff0*/  FFMA.FTZ R53, R17, c[0x0][0x23c], -R136 ;  /* 0x00008f0011357a23 */ /* 0x000fe20000010888 */
[----:B------:R-:W4:Y:S01]  /*5000*/  MUFU.EX2 R58, R58 ;  /* 0x0000003a003a7308 */ /* 0x000f220000000800 */
[--C-:B------:R-:W-:Y:S02]  /*5010*/  FFMA.FTZ R63, R26, c[0x0][0x23c], -R64.reuse ;  /* 0x00008f001a3f7a23 */ /* 0x100fe40000010840 */
[--C-:B------:R-:W-:Y:S02]  /*5020*/  FFMA.FTZ R62, R27, c[0x0][0x23c], -R64.reuse ;  /* 0x00008f001b3e7a23 */ /* 0x100fe40000010840 */
[--C-:B------:R-:W-:Y:S01]  /*5030*/  FFMA.FTZ R60, R89, c[0x0][0x23c], -R64.reuse ;  /* 0x00008f00593c7a23 */ /* 0x100fe20000010840 */
[----:B------:R-:W5:Y:S01]  /*5040*/  LDSM.16.MT88.4 R24, [R216+0xc800] ;  /* 0x00c80000d818783b */ /* 0x000f620000004200 */
[----:B------:R-:W-:Y:S01]  /*5050*/  FFMA.FTZ R55, R55, c[0x0][0x23c], -R64 ;  /* 0x00008f0037377a23 */ /* 0x000fe20000010840 */
[----:B------:R-:W-:Y:S01]  /*5060*/  MUFU.EX2 R59, R59 ;  /* 0x0000003b003b7308 */ /* 0x000fe20000000800 */
[----:B------:R-:W-:-:S02]  /*5070*/  FFMA.FTZ R52, R23, c[0x0][0x23c], -R136 ;  /* 0x00008f0017347a23 */ /* 0x000fc40000010888 */
[--C-:B------:R-:W-:Y:S02]  /*5080*/  FFMA.FTZ R57, R21, c[0x0][0x23c], -R64.reuse ;  /* 0x00008f0015397a23 */ /* 0x100fe40000010840 */
[--C-:B------:R-:W-:Y:S01]  /*5090*/  FFMA.FTZ R50, R19, c[0x0][0x23c], -R64.reuse ;  /* 0x00008f0013327a23 */ /* 0x100fe20000010840 */
[----:B------:R-:W1:Y:S01]  /*50a0*/  LDSM.16.MT88.4 R20, [R214+0xc800] ;  /* 0x00c80000d614783b */ /* 0x000e620000004200 */
[--C-:B------:R-:W-:Y:S01]  /*50b0*/  FFMA.FTZ R51, R35, c[0x0][0x23c], -R64.reuse ;  /* 0x00008f0023337a23 */ /* 0x100fe20000010840 */
[----:B------:R-:W2:Y:S01]  /*50c0*/  MUFU.EX2 R54, R54 ;  /* 0x0000003600367308 */ /* 0x000ea20000000800 */
[----:B----4-:R-:W-:Y:S01]  /*50d0*/  F2FP.BF16.PACK_AB R116, R58, R61 ;  /* 0x0000003d3a74723e */ /* 0x010fe200000010ff */
[--C-:B------:R-:W-:Y:S01]  /*50e0*/  FFMA.FTZ R46, R33, c[0x0][0x23c], -R64.reuse ;  /* 0x00008f00212e7a23 */ /* 0x100fe20000010840 */
[----:B------:R-:W4:Y:S01]  /*50f0*/  LDSM.16.MT88.4 R16, [R213+0xc800] ;  /* 0x00c80000d510783b */ /* 0x000f220000004200 */
[----:B------:R-:W-:Y:S02]  /*5100*/  FFMA.FTZ R47, R42, c[0x0][0x23c], -R64 ;  /* 0x00008f002a2f7a23 */ /* 0x000fe40000010840 */
[--C-:B------:R-:W-:Y:S01]  /*5110*/  FFMA.FTZ R48, R148, c[0x0][0x23c], -R136.reuse ;  /* 0x00008f0094307a23 */ /* 0x100fe20000010888 */
[----:B------:R-:W1:Y:S01]  /*5120*/  LDSM.16.MT88.4 R32, [R214+0x10800] ;  /* 0x01080000d620783b */ /* 0x000e620000004200 */
[----:B------:R-:W-:Y:S01]  /*5130*/  MUFU.EX2 R63, R63 ;  /* 0x0000003f003f7308 */ /* 0x000fe20000000800 */
[----:B------:R-:W-:-:S02]  /*5140*/  FFMA.FTZ R45, R144, c[0x0][0x23c], -R136 ;  /* 0x00008f00902d7a23 */ /* 0x000fc40000010888 */
[--C-:B------:R-:W-:Y:S02]  /*5150*/  FFMA.FTZ R44, R146, c[0x0][0x23c], -R136.reuse ;  /* 0x00008f00922c7a23 */ /* 0x100fe40000010888 */
[----:B------:R-:W-:Y:S02]  /*5160*/  FFMA.FTZ R39, R39, c[0x0][0x23c], -R136 ;  /* 0x00008f0027277a23 */ /* 0x000fe40000010888 */
[--C-:B------:R-:W-:Y:S01]  /*5170*/  FFMA.FTZ R42, R142, c[0x0][0x23c], -R64.reuse ;  /* 0x00008f008e2a7a23 */ /* 0x100fe20000010840 */
[----:B------:R-:W3:Y:S01]  /*5180*/  MUFU.EX2 R62, R62 ;  /* 0x0000003e003e7308 */ /* 0x000ee20000000800 */
[----:B--2---:R-:W-:Y:S01]  /*5190*/  F2FP.BF16.PACK_AB R118, R54, R59 ;  /* 0x0000003b3676723e */ /* 0x004fe200000010ff */
[--C-:B------:R-:W-:Y:S02]  /*51a0*/  FFMA.FTZ R43, R43, c[0x0][0x23c], -R64.reuse ;  /* 0x00008f002b2b7a23 */ /* 0x100fe40000010840 */
[----:B------:R-:W-:Y:S02]  /*51b0*/  FFMA.FTZ R0, R140, c[0x0][0x23c], -R64 ;  /* 0x00008f008c007a23 */ /* 0x000fe40000010840 */
[----:B------:R-:W-:-:S02]  /*51c0*/  FFMA.FTZ R66, R138, c[0x0][0x23c], -R136 ;  /* 0x00008f008a427a23 */ /* 0x000fc40000010888 */
[----:B------:R-:W-:Y:S01]  /*51d0*/  MUFU.EX2 R60, R60 ;  /* 0x0000003c003c7308 */ /* 0x000fe20000000800 */
[----:B------:R-:W-:Y:S02]  /*51e0*/  FFMA.FTZ R140, R153, c[0x0][0x23c], -R64 ;  /* 0x00008f00998c7a23 */ /* 0x000fe40000010840 */
[--C-:B------:R-:W-:Y:S02]  /*51f0*/  FFMA.FTZ R143, R143, c[0x0][0x23c], -R136.reuse ;  /* 0x00008f008f8f7a23 */ /* 0x100fe40000010888 */
[--C-:B------:R-:W-:Y:S02]  /*5200*/  FFMA.FTZ R151, R151, c[0x0][0x23c], -R136.reuse ;  /* 0x00008f0097977a23 */ /* 0x100fe40000010888 */
[----:B------:R-:W-:Y:S01]  /*5210*/  FFMA.FTZ R138, R251, c[0x0][0x23c], -R136 ;  /* 0x00008f00fb8a7a23 */ /* 0x000fe20000010888 */
[----:B------:R-:W2:Y:S01]  /*5220*/  MUFU.EX2 R55, R55 ;  /* 0x0000003700377308 */ /* 0x000ea20000000800 */
[----:B---3--:R-:W-:Y:S01]  /*5230*/  F2FP.BF16.PACK_AB R117, R62, R63 ;  /* 0x0000003f3e75723e */ /* 0x008fe200000010ff */
        /* <DEDUP_REMOVED lines=8> */
[----:B--2---:R-:W-:Y:S01]  /*52c0*/  F2FP.BF16.PACK_AB R119, R55, R60 ;  /* 0x0000003c3777723e */ /* 0x004fe200000010ff */
[----:B------:R-:W2:Y:S01]  /*52d0*/  MUFU.EX2 R53, R53 ;  /* 0x0000003500357308 */ /* 0x000ea20000000800 */
[----:B------:R-:W-:-:S02]  /*52e0*/  FFMA.FTZ R146, R243, c[0x0][0x23c], -R136 ;  /* 0x00008f00f3927a23 */ /* 0x000fc40000010888 */
[--C-:B------:R-:W-:Y:S02]  /*52f0*/  FFMA.FTZ R148, R241, c[0x0][0x23c], -R64.reuse ;  /* 0x00008f00f1947a23 */ /* 0x100fe40000010840 */
[--C-:B------:R-:W-:Y:S01]  /*5300*/  FFMA.FTZ R179, R179, c[0x0][0x23c], -R64.reuse ;  /* 0x00008f00b3b37a23 */ /* 0x100fe20000010840 */
[C---:B-1----:R-:W-:Y:S01]  /*5310*/  HMMA.16816.F32.BF16 R88, R116.reuse, R92, RZ ;  /* 0x0000005c7458723c */ /* 0x042fe200000418ff */
[----:B------:R-:W-:Y:S01]  /*5320*/  FFMA.FTZ R183, R239, c[0x0][0x23c], -R64 ;  /* 0x00008f00efb77a23 */ /* 0x000fe20000010840 */
        /* <DEDUP_REMOVED lines=11> */
[----:B------:R-:W-:Y:S01]  /*53e0*/  FFMA.FTZ R177, R177, c[0x0][0x23c], -R64 ;  /* 0x00008f00b1b17a23 */ /* 0x000fe20000010840 */
[----:B------:R-:W-:Y:S01]  /*53f0*/  MUFU.EX2 R57, R57 ;  /* 0x0000003900397308 */ /* 0x000fe20000000800 */
[--C-:B------:R-:W-:Y:S02]  /*5400*/  FFMA.FTZ R160, R171, c[0x0][0x23c], -R136.reuse ;  /* 0x00008f00aba07a23 */ /* 0x100fe40000010888 */
[--C-:B------:R-:W-:Y:S02]  /*5410*/  FFMA.FTZ R169, R169, c[0x0][0x23c], -R136.reuse ;  /* 0x00008f00a9a97a23 */ /* 0x100fe40000010888 */
[--C-:B------:R-:W-:Y:S01]  /*5420*/  FFMA.FTZ R162, R167, c[0x0][0x23c], -R136.reuse ;  /* 0x00008f00a7a27a23 */ /* 0x100fe20000010888 */
[----:B------:R-:W-:Y:S01]  /*5430*/  HMMA.16816.F32.BF16 R100, R116, R102, RZ ;  /* 0x000000667464723c */ /* 0x000fe200000418ff */
[----:B------:R-:W-:Y:S01]  /*5440*/  FFMA.FTZ R165, R165, c[0x0][0x23c], -R136 ;  /* 0x00008f00a5a57a23 */ /* 0x000fe20000010888 */
[----:B------:R-:W1:Y:S01]  /*5450*/  MUFU.EX2 R50, R50 ;  /* 0x0000003200327308 */ /* 0x000e620000000800 */
        /* <DEDUP_REMOVED lines=11> */
[----:B------:R-:W3:Y:S01]  /*5510*/  MUFU.EX2 R46, R46 ;  /* 0x0000002e002e7308 */ /* 0x000ee20000000800 */
[----:B------:R-:W-:-:S02]  /*5520*/  FFMA.FTZ R241, R141, c[0x0][0x23c], -R136 ;  /* 0x00008f008df17a23 */ /* 0x000fc40000010888 */
[----:B------:R-:W-:Y:S02]  /*5530*/  FADD.FTZ R59, R54, R59 ;  /* 0x0000003b363b7221 */ /* 0x000fe40000010000 */
[----:B------:R-:W-:Y:S01]  /*5540*/  FADD.FTZ R60, R55, R60 ;  /* 0x0000003c373c7221 */ /* 0x000fe20000010000 */
        /* <DEDUP_REMOVED lines=17> */
[----:B------:R-:W-:Y:S05]  /*5660*/  MUFU.EX2 R66, R66 ;  /* 0x0000004200427308 */ /* 0x000fea0000000800 */
[----:B--2---:R-:W-:Y:S01]  /*5670*/  F2FP.BF16.PACK_AB R4, R53, R56 ;  /* 0x000000383504723e */ /* 0x004fe200000010ff */
[----:B------:R-:W-:Y:S01]  /*5680*/  HMMA.16816.F32.BF16 R116, R116, R6, RZ ;  /* 0x000000067474723c */ /* 0x000fe200000418ff */
[----:B-1----:R-:W-:Y:S01]  /*5690*/  F2FP.BF16.PACK_AB R5, R50, R57 ;  /* 0x000000393205723e */ /* 0x002fe200000010ff */
[----:B------:R-:W1:Y:S01]  /*56a0*/  MUFU.EX2 R143, R143 ;  /* 0x0000008f008f7308 */ /* 0x000e620000000800 */
[----:B------:R-:W-:-:S02]  /*56b0*/  FADD.FTZ R56, R56, R59 ;  /* 0x0000003b38387221 */ /* 0x000fc40000010000 */
[----:B------:R-:W-:Y:S02]  /*56c0*/  FADD.FTZ R57, R57, R60 ;  /* 0x0000003c39397221 */ /* 0x000fe40000010000 */
[----:B------:R-:W-:Y:S01]  /*56d0*/  F2FP.BF16.PACK_AB R6, R49, R52 ;  /* 0x000000343106723e */ /* 0x000fe200000010ff */
        /* <DEDUP_REMOVED lines=8> */
[----:B------:R-:W2:Y:S01]  /*5760*/  MUFU.EX2 R138, R138 ;  /* 0x0000008a008a7308 */ /* 0x000ea20000000800 */
        /* <DEDUP_REMOVED lines=91> */
[----:B------:R-:W-:Y:S01]  /*5d20*/  F2FP.BF16.PACK_AB R5, R153, R140 ;  /* 0x0000008c9905723e */ /* 0x000fe200000010ff */
[----:B------:R-:W-:Y:S01]  /*5d30*/  FADD.FTZ R140, R140, R43 ;  /* 0x0000002b8c8c7221 */ /* 0x000fe20000010000 */
[----:B-----5:R-:W-:Y:S01]  /*5d40*/  F2FP.BF16.PACK_AB R7, R159, R142 ;  /* 0x0000008e9f07723e */ /* 0x020fe200000010ff */
        /* <DEDUP_REMOVED lines=32> */
[----:B----4-:R-:W-:-:S02]  /*5f50*/  F2FP.BF16.PACK_AB R6, R146, R175 ;  /* 0x000000af9206723e */ /* 0x010fc400000010ff */
        /* <DEDUP_REMOVED lines=30> */
[C---:B--2---:R-:W-:Y:S08]  /*6140*/  HMMA.16816.F32.BF16 R120, R4.reuse, R12, R120 ;  /* 0x0000000c0478723c */ /* 0x044ff00000041878 */
[----:B------:R-:W-:Y:S01]  /*6150*/  HMMA.16816.F32.BF16 R116, R4, R14, R116 ;  /* 0x0000000e0474723c */ /* 0x000fe20000041874 */
[----:B------:R-:W2:Y:S06]  /*6160*/  LDSM.16.MT88.4 R12, [R216+0x12800] ;  /* 0x01280000d80c783b */ /* 0x000eac0000004200 */
[----:B---3--:R-:W-:Y:S01]  /*6170*/  F2FP.BF16.PACK_AB R4, R152, R237 ;  /* 0x000000ed9804723e */ /* 0x008fe200000010ff */
        /* <DEDUP_REMOVED lines=8> */
[----:B-----5:R-:W-:Y:S01]  /*6200*/  HMMA.16816.F32.BF16 R72, R4, R16, R72 ;  /* 0x000000100448723c */ /* 0x020fe20000041848 */
[----:B------:R-:W-:-:S02]  /*6210*/  FADD.FTZ R158, R158, R185 ;  /* 0x000000b99e9e7221 */ /* 0x000fc40000010000 */
[----:B------:R-:W-:Y:S02]  /*6220*/  FADD.FTZ R189, R189, R154 ;  /* 0x0000009abdbd7221 */ /* 0x000fe40000010000 */
[----:B------:R-:W-:-:S03]  /*6230*/  FADD.FTZ R158, R177, R158 ;  /* 0x0000009eb19e7221 */ /* 0x000fc60000010000 */
        /* <DEDUP_REMOVED lines=60> */
[----:B--2---:R-:W-:Y:S01]  /*6600*/  HMMA.16816.F32.BF16 R108, R4, R12, R108 ;  /* 0x0000000c046c723c */ /* 0x004fe2000004186c */
[----:B------:R-:W-:-:S04]  /*6610*/  FFMA.FTZ R27, R139, c[0x0][0x23c], -R64 ;  /* 0x00008f008b1b7a23 */ /* 0x000fc80000010840 */
[----:B------:R-:W2:Y:S03]  /*6620*/  MUFU.EX2 R25, R25 ;  /* 0x0000001900197308 */ /* 0x000ea60000000800 */
[C---:B------:R-:W-:Y:S01]  /*6630*/  HMMA.16816.F32.BF16 R112, R4.reuse, R14, R112 ;  /* 0x0000000e0470723c */ /* 0x040fe20000041870 */
[----:B------:R-:W3:Y:S04]  /*6640*/  LDSM.16.MT88.4 R12, [R213+0xf800] ;  /* 0x00f80000d50c783b */ /* 0x000ee80000004200 */
[----:B------:R-:W5:Y:S03]  /*6650*/  MUFU.EX2 R26, R26 ;  /* 0x0000001a001a7308 */ /* 0x000f660000000800 */
[C---:B----4-:R-:W-:Y:S05]  /*6660*/  HMMA.16816.F32.BF16 R120, R4.reuse, R20, R120 ;  /* 0x000000140478723c */ /* 0x050fea0000041878 */
[----:B------:R-:W4:Y:S03]  /*6670*/  MUFU.EX2 R27, R27 ;  /* 0x0000001b001b7308 */ /* 0x000f260000000800 */
[----:B------:R-:W-:Y:S05]  /*6680*/  HMMA.16816.F32.BF16 R116, R4, R22, R116 ;  /* 0x000000160474723c */ /* 0x000fea0000041874 */
[----:B------:R-:W1:Y:S02]  /*6690*/  MUFU.EX2 R30, R30 ;  /* 0x0000001e001e7308 */ /* 0x000e640000000800 */
[----:B--2---:R-:W-:Y:S01]  /*66a0*/  F2FP.BF16.PACK_AB R4, R25, R24 ;  /* 0x000000181904723e */ /* 0x004fe200000010ff */
        /* <DEDUP_REMOVED lines=96> */
.L_x_3538:
[----:B------:R-:W-:-:S05]  /*6cb0*/  IMAD.MOV.U32 R0, RZ, RZ, c[0x0][0x1a0] ;  /* 0x00006800ff007624 */ /* 0x000fca00078e00ff */
[----:B------:R-:W-:-:S04]  /*6cc0*/  LEA R0, -R0, RZ, 0x7 ;  /* 0x000000ff00007211 */ /* 0x000fc800078e39ff */
[----:B------:R-:W-:Y:S02]  /*6cd0*/  SHF.R.S32.HI R5, RZ, 0x1f, R0 ;  /* 0x0000001fff057819 */ /* 0x000fe40000011400 */
.L_x_3539:
[----:B------:R-:W-:Y:S01]  /*6ce0*/  ULDC.64 UR4, c[0x0][0x1a0] ;  /* 0x0000680000047ab9 */ /* 0x000fe20000000a00 */
[----:B------:R-:W-:Y:S01]  /*6cf0*/  LEA R226, P1, R0, R226, 0x1 ;  /* 0x000000e200e27211 */ /* 0x000fe200078208ff */
[----:B------:R-:W-:Y:S01]  /*6d00*/  USHF.L.U32 UR7, UR4, 0x5, URZ ;  /* 0x0000000504077899 */ /* 0x000fe2000800063f */
[----:B------:R-:W-:Y:S01]  /*6d10*/  IMAD R193, R228, 0x80, R193 ;  /* 0x00000080e4c17824 */ /* 0x000fe200078e02c1 */
        /* <DEDUP_REMOVED lines=8> */
[----:B------:R1:W-:Y:S01]  /*6da0*/  LDGSTS.E.BYPASS.LTC128B.128 [R229+0xc000], [R226.64] ;  /* 0x0c000000e2e57fae */ /* 0x0003e2000b901d4c */
[----:B------:R-:W-:Y:S01]  /*6db0*/  ISETP.GE.AND P5, PT, R193, R135, PT ;  /* 0x00000087c100720c */ /* 0x000fe20003fa6270 */
        /* <DEDUP_REMOVED lines=9> */
[----:B------:R2:W-:Y:S01]  /*6e50*/  LDGSTS.E.BYPASS.LTC128B.128 [R229+0x10000], [R10.64+0x80] ;  /* 0x100000800ae57fae */ /* 0x0005e2000b901d4c */
[----:B------:R-:W-:Y:S02]  /*6e60*/  IADD3 R0, R193, 0x1, RZ ;  /* 0x00000001c1007810 */ /* 0x000fe40007ffe0ff */
[----:B------:R-:W-:Y:S01]  /*6e70*/  IADD3.X R17, R5, UR5, RZ, P1, !PT ;  /* 0x0000000505117c10 */ /* 0x000fe20008ffe4ff */
[----:B------:R3:W-:Y:S01]  /*6e80*/  LDGSTS.E.BYPASS.LTC128B.128 [R229+0xc800], [R6.64] ;  /* 0x0c80000006e57fae */ /* 0x0007e2000b901d4c */
[----:B------:R-:W-:Y:S02]  /*6e90*/  IADD3 R18, P1, R16, UR7, RZ ;  /* 0x0000000710127c10 */ /* 0x000fe4000ff3e0ff */
[----:B------:R-:W-:Y:S01]  /*6ea0*/  ISETP.GE.AND P4, PT, R0, R135, PT ;  /* 0x000000870000720c */ /* 0x000fe20003f86270 */
[----:B------:R3:W-:Y:S01]  /*6eb0*/  LDGSTS.E.BYPASS.LTC128B.128 [R229+0x10800], [R6.64+0x80] ;  /* 0x1080008006e57fae */ /* 0x0007e2000b901d4c */
[----:B------:R-:W-:-:S02]  /*6ec0*/  IADD3.X R19, R17, UR5, RZ, P1, !PT ;  /* 0x0000000511137c10 */ /* 0x000fc40008ffe4ff */
[----:B------:R-:W-:Y:S01]  /*6ed0*/  IADD3 R20, P1, R18, UR7, RZ ;  /* 0x0000000712147c10 */ /* 0x000fe2000ff3e0ff */
[----:B------:R2:W-:Y:S03]  /*6ee0*/  LDGSTS.E.BYPASS.LTC128B.128 [R229+0xd000], [R8.64] ;  /* 0x0d00000008e57fae */ /* 0x0005e6000b901d4c */
[----:B------:R-:W-:Y:S01]  /*6ef0*/  IADD3.X R21, R19, UR5, RZ, P1, !PT ;  /* 0x0000000513157c10 */ /* 0x000fe20008ffe4ff */
[----:B------:R2:W-:Y:S01]  /*6f00*/  LDGSTS.E.BYPASS.LTC128B.128 [R229+0x11000], [R8.64+0x80] ;  /* 0x1100008008e57fae */ /* 0x0005e2000b901d4c */
[----:B------:R-:W-:-:S03]  /*6f10*/  IADD3 R22, P1, R20, UR7, RZ ;  /* 0x0000000714167c10 */ /* 0x000fc6000ff3e0ff */
[----:B------:R3:W-:Y:S01]  /*6f20*/  LDGSTS.E.BYPASS.LTC128B.128 [R229+0xd800], [R4.64] ;  /* 0x0d80000004e57fae */ /* 0x0007e2000b901d4c */
[----:B------:R-:W-:Y:S02]  /*6f30*/  IADD3.X R23, R21, UR5, RZ, P1, !PT ;  /* 0x0000000515177c10 */ /* 0x000fe40008ffe4ff */
[----:B------:R-:W-:Y:S01]  /*6f40*/  ISETP.GE.AND P1, PT, R0, R134, PT ;  /* 0x000000860000720c */ /* 0x000fe20003f26270 */
[----:B------:R3:W-:Y:S01]  /*6f50*/  LDGSTS.E.BYPASS.LTC128B.128 [R229+0x11800], [R4.64+0x80] ;  /* 0x1180008004e57fae */ /* 0x0007e2000b901d4c */
[----:B------:R-:W-:-:S03]  /*6f60*/  IADD3 R0, R193, 0x8, RZ ;  /* 0x00000008c1007810 */ /* 0x000fc60007ffe0ff */
[----:B------:R4:W-:Y:S01]  /*6f70*/  LDGSTS.E.BYPASS.LTC128B.128 [R229+0xe000], [R16.64] ;  /* 0x0e00000010e57fae */ /* 0x0009e2000b901d4c */
[C---:B------:R-:W-:Y:S02]  /*6f80*/  ISETP.GE.AND P3, PT, R0.reuse, R135, PT ;  /* 0x000000870000720c */ /* 0x040fe40003f66270 */
[----:B------:R-:W-:Y:S01]  /*6f90*/  ISETP.GE.AND P6, PT, R0, R134, PT ;  /* 0x000000860000720c */ /* 0x000fe20003fc6270 */
        /* <DEDUP_REMOVED lines=9> */
[----:B------:R-:W1:Y:S04]  /*7030*/  LDSM.16.M88.4 R60, [R221+0x6800] ;  /* 0x00680000dd3c783b */ /* 0x000e680000000200 */
[----:B---3--:R-:W2:Y:S04]  /*7040*/  LDSM.16.M88.4 R4, [R221+0x4800] ;  /* 0x00480000dd04783b */ /* 0x008ea80000000200 */
[----:B------:R-:W3:Y:S04]  /*7050*/  LDSM.16.M88.4 R152, [R221+0x5000] ;  /* 0x00500000dd98783b */ /* 0x000ee80000000200 */
[----:B------:R-:W2:Y:S04]  /*7060*/  LDSM.16.M88.4 R144, [R221+0x5800] ;  /* 0x00580000dd90783b */ /* 0x000ea80000000200 */
[----:B------:R-:W2:Y:S04]  /*7070*/  LDSM.16.M88.4 R136, [R221+0x6000] ;  /* 0x00600000dd88783b */ /* 0x000ea80000000200 */
[----:B------:R-:W2:Y:S04]  /*7080*/  LDSM.16.M88.4 R52, [R221+0x7000] ;  /* 0x00700000dd34783b */ /* 0x000ea80000000200 */
[----:B------:R-:W2:Y:S04]  /*7090*/  LDSM.16.M88.4 R28, [R221+0x7800] ;  /* 0x00780000dd1c783b */ /* 0x000ea80000000200 */
[----:B------:R-:W-:Y:S04]  /*70a0*/  LDSM.16.M88.4 R36, [R220] ;  /* 0x00000000dc24783b */ /* 0x000fe80000000200 */
[----:B------:R-:W3:Y:S04]  /*70b0*/  LDSM.16.M88.4 R24, [R219] ;  /* 0x00000000db18783b */ /* 0x000ee80000000200 */
[----:B-----5:R-:W5:Y:S01]  /*70c0*/  LDSM.16.M88.4 R20, [R207] ;  /* 0x00000000cf14783b */ /* 0x020f620000000200 */
[C---:B----4-:R-:W-:Y:S03]  /*70d0*/  HMMA.16816.F32.BF16 R16, R44.reuse, R12, RZ ;  /* 0x0000000c2c10723c */ /* 0x050fe600000418ff */
[----:B------:R-:W4:Y:S04]  /*70e0*/  LDSM.16.M88.4 R176, [R211] ;  /* 0x00000000d3b0783b */ /* 0x000f280000000200 */
[----:B------:R-:W4:Y:S01]  /*70f0*/  LDSM.16.M88.4 R172, [R210] ;  /* 0x00000000d2ac783b */ /* 0x000f220000000200 */
[C---:B-1----:R-:W-:Y:S03]  /*7100*/  HMMA.16816.F32.BF16 R64, R44.reuse, R60, RZ ;  /* 0x0000003c2c40723c */ /* 0x042fe600000418ff */
[----:B------:R-:W1:Y:S04]  /*7110*/  LDSM.16.M88.4 R168, [R209] ;  /* 0x00000000d1a8783b */ /* 0x000e680000000200 */
[----:B------:R-:W1:Y:S01]  /*7120*/  LDSM.16.M88.4 R164, [R208] ;  /* 0x00000000d0a4783b */ /* 0x000e620000000200 */
[C---:B------:R-:W-:Y:S03]  /*7130*/  HMMA.16816.F32.BF16 R12, R44.reuse, R14, RZ ;  /* 0x0000000e2c0c723c */ /* 0x040fe600000418ff */
[----:B------:R-:W1:Y:S04]  /*7140*/  LDSM.16.M88.4 R160, [R206] ;  /* 0x00000000cea0783b */ /* 0x000e680000000200 */
[----:B------:R-:W1:Y:S01]  /*7150*/  LDSM.16.M88.4 R40, [R205] ;  /* 0x00000000cd28783b */ /* 0x000e620000000200 */
[C---:B------:R-:W-:Y:S03]  /*7160*/  HMMA.16816.F32.BF16 R60, R44.reuse, R62, RZ ;  /* 0x0000003e2c3c723c */ /* 0x040fe600000418ff */
[----:B------:R-:W-:Y:S04]  /*7170*/  LDSM.16.M88.4 R32, [R215+0x4000] ;  /* 0x00400000d720783b */ /* 0x000fe80000000200 */
[----:B------:R-:W-:Y:S01]  /*7180*/  LDSM.16.M88.4 R180, [R204+0x3000] ;  /* 0x00300000ccb4783b */ /* 0x000fe20000000200 */
[C---:B--2---:R-:W-:Y:S03]  /*7190*/  HMMA.16816.F32.BF16 R8, R44.reuse, R4, RZ ;  /* 0x000000042c08723c */ /* 0x044fe600000418ff */
[----:B------:R-:W-:Y:S04]  /*71a0*/  LDSM.16.M88.4 R184, [R218+0x2000] ;  /* 0x00200000dab8783b */ /* 0x000fe80000000200 */
[----:B------:R-:W-:Y:S01]  /*71b0*/  LDSM.16.M88.4 R188, [R215+0x8800] ;  /* 0x00880000d7bc783b */ /* 0x000fe20000000200 */
[C---:B---3--:R-:W-:Y:S03]  /*71c0*/  HMMA.16816.F32.BF16 R156, R44.reuse, R152, RZ ;  /* 0x000000982c9c723c */ /* 0x048fe600000418ff */
        /* <DEDUP_REMOVED lines=12> */
[C---:B------:R-:W-:Y:S08]  /*7290*/  HMMA.16816.F32.BF16 R16, R36.reuse, R24, R16 ;  /* 0x000000182410723c */ /* 0x040ff00000041810 */
[C---:B------:R-:W-:Y:S01]  /*72a0*/  HMMA.16816.F32.BF16 R12, R36.reuse, R26, R12 ;  /* 0x0000001a240c723c */ /* 0x040fe2000004180c */
[----:B------:R-:W2:Y:S07]  /*72b0*/  LDSM.16.M88.4 R24, [R218] ;  /* 0x00000000da18783b */ /* 0x000eae0000000200 */
        /* <DEDUP_REMOVED lines=20> */
[----:B------:R-:W1:Y:S04]  /*7400*/  LDSM.16.M88.4 R40, [R215+0x6000] ;  /* 0x00600000d728783b */ /* 0x000e680000000200 */
[----:B------:R-:W4:Y:S03]  /*7410*/  LDSM.16.M88.4 R36, [R215+0x6800] ;  /* 0x00680000d724783b */ /* 0x000f260000000200 */
[C---:B--2---:R-:W-:Y:S08]  /*7420*/  HMMA.16816.F32.BF16 R16, R24.reuse, R32, R16 ;  /* 0x000000201810723c */ /* 0x044ff00000041810 */
[C---:B------:R-:W-:Y:S01]  /*7430*/  HMMA.16816.F32.BF16 R12, R24.reuse, R34, R12 ;  /* 0x00000022180c723c */ /* 0x040fe2000004180c */
[----:B------:R-:W2:Y:S07]  /*7440*/  LDSM.16.M88.4 R32, [R215+0x7800] ;  /* 0x00780000d720783b */ /* 0x000eae0000000200 */
[C---:B------:R-:W-:Y:S08]  /*7450*/  HMMA.16816.F32.BF16 R8, R24.reuse, R28, R8 ;  /* 0x0000001c1808723c */ /* 0x040ff00000041808 */
[C---:B------:R-:W-:Y:S01]  /*7460*/  HMMA.16816.F32.BF16 R4, R24.reuse, R30, R4 ;  /* 0x0000001e1804723c */ /* 0x040fe20000041804 */
[----:B------:R-:W-:Y:S07]  /*7470*/  LDSM.16.M88.4 R28, [R217] ;  /* 0x00000000d91c783b */ /* 0x000fee0000000200 */
[C---:B---3--:R-:W-:Y:S08]  /*7480*/  HMMA.16816.F32.BF16 R156, R24.reuse, R20, R156 ;  /* 0x00000014189c723c */ /* 0x048ff0000004189c */
[C---:B------:R-:W-:Y:S01]  /*7490*/  HMMA.16816.F32.BF16 R152, R24.reuse, R22, R152 ;  /* 0x000000161898723c */ /* 0x040fe20000041898 */
[----:B------:R-:W3:Y:S07]  /*74a0*/  LDSM.16.M88.4 R20, [R204] ;  /* 0x00000000cc14783b */ /* 0x000eee0000000200 */
        /* <DEDUP_REMOVED lines=12> */
[C---:B--2---:R-:W-:Y:S08]  /*7570*/  HMMA.16816.F32.BF16 R48, R24.reuse, R32, R48 ;  /* 0x000000201830723c */ /* 0x044ff00000041830 */
[----:B------:R-:W-:Y:S01]  /*7580*/  HMMA.16816.F32.BF16 R44, R24, R34, R44 ;  /* 0x00000022182c723c */ /* 0x000fe2000004182c */
[----:B------:R-:W-:Y:S04]  /*7590*/  LDSM.16.M88.4 R32, [R222+0x2000] ;  /* 0x00200000de20783b */ /* 0x000fe80000000200 */
[----:B------:R-:W2:Y:S03]  /*75a0*/  LDSM.16.M88.4 R24, [R221+0x8000] ;  /* 0x00800000dd18783b */ /* 0x000ea60000000200 */
        /* <DEDUP_REMOVED lines=17> */
[----:B------:R-:W1:Y:S07]  /*76c0*/  LDSM.16.M88.4 R164, [R221+0xa000] ;  /* 0x00a00000dda4783b */ /* 0x000e6e0000000200 */
        /* <DEDUP_REMOVED lines=9> */
[----:B------:R-:W2:Y:S07]  /*7760*/  LDSM.16.M88.4 R24, [R220+0x2000] ;  /* 0x00200000dc18783b */ /* 0x000eae0000000200 */
[C---:B---3--:R-:W-:Y:S08]  /*7770*/  HMMA.16816.F32.BF16 R8, R32.reuse, R20, R8 ;  /* 0x000000142008723c */ /* 0x048ff00000041808 */
[C---:B------:R-:W-:Y:S01]  /*7780*/  HMMA.16816.F32.BF16 R4, R32.reuse, R22, R4 ;  /* 0x000000162004723c */ /* 0x040fe20000041804 */
[----:B------:R-:W3:Y:S07]  /*7790*/  LDSM.16.M88.4 R20, [R202] ;  /* 0x00000000ca14783b */ /* 0x000eee0000000200 */
[C---:B-1----:R-:W-:Y:S08]  /*77a0*/  HMMA.16816.F32.BF16 R56, R32.reuse, R40, R56 ;  /* 0x000000282038723c */ /* 0x042ff00000041838 */
[C---:B------:R-:W-:Y:S01]  /*77b0*/  HMMA.16816.F32.BF16 R52, R32.reuse, R42, R52 ;  /* 0x0000002a2034723c */ /* 0x040fe20000041834 */
[----:B------:R-:W1:Y:S07]  /*77c0*/  LDSM.16.M88.4 R40, [R199] ;  /* 0x00000000c728783b */ /* 0x000e6e0000000200 */
[C---:B----4-:R-:W-:Y:S08]  /*77d0*/  HMMA.16816.F32.BF16 R48, R32.reuse, R36, R48 ;  /* 0x000000242030723c */ /* 0x050ff00000041830 */
[C---:B------:R-:W-:Y:S01]  /*77e0*/  HMMA.16816.F32.BF16 R44, R32.reuse, R38, R44 ;  /* 0x00000026202c723c */ /* 0x040fe2000004182c */
[----:B------:R-:W4:Y:S07]  /*77f0*/  LDSM.16.M88.4 R36, [R198] ;  /* 0x00000000c624783b */ /* 0x000f2e0000000200 */
[C---:B-----5:R-:W-:Y:S08]  /*7800*/  HMMA.16816.F32.BF16 R64, R32.reuse, R160, R64 ;  /* 0x000000a02040723c */ /* 0x060ff00000041840 */
[C---:B------:R-:W-:Y:S01]  /*7810*/  HMMA.16816.F32.BF16 R60, R32.reuse, R162, R60 ;  /* 0x000000a2203c723c */ /* 0x040fe2000004183c */
[----:B------:R-:W5:Y:S07]  /*7820*/  LDSM.16.M88.4 R160, [R200] ;  /* 0x00000000c8a0783b */ /* 0x000f6e0000000200 */
        /* <DEDUP_REMOVED lines=8> */
[----:B------:R-:W4:Y:S04]  /*78b0*/  LDSM.16.M88.4 R164, [R201] ;  /* 0x00000000c9a4783b */ /* 0x000f280000000200 */
[----:B------:R-:W4:Y:S03]  /*78c0*/  LDSM.16.M88.4 R32, [R197] ;  /* 0x00000000c520783b */ /* 0x000f260000000200 */
        /* <DEDUP_REMOVED lines=23> */
[----:B------:R-:W2:Y:S04]  /*7a40*/  LDSM.16.M88.4 R24, [R204+0x5800] ;  /* 0x00580000cc18783b */ /* 0x000ea80000000200 */
[----:B------:R-:W-:Y:S03]  /*7a50*/  LDSM.16.M88.4 R28, [R204+0x5000] ;  /* 0x00500000cc1c783b */ /* 0x000fe60000000200 */
[C---:B---3--:R-:W-:Y:S08]  /*7a60*/  HMMA.16816.F32.BF16 R16, R184.reuse, R20, R16 ;  /* 0x00000014b810723c */ /* 0x048ff00000041810 */
[C---:B------:R-:W-:Y:S01]  /*7a70*/  HMMA.16816.F32.BF16 R12, R184.reuse, R22, R12 ;  /* 0x00000016b80c723c */ /* 0x040fe2000004180c */
[----:B------:R-:W3:Y:S07]  /*7a80*/  LDSM.16.M88.4 R20, [R204+0x6000] ;  /* 0x00600000cc14783b */ /* 0x000eee0000000200 */
[C---:B------:R-:W-:Y:S08]  /*7a90*/  HMMA.16816.F32.BF16 R148, R184.reuse, R176, R148 ;  /* 0x000000b0b894723c */ /* 0x040ff00000041894 */
[C---:B------:R-:W-:Y:S08]  /*7aa0*/  HMMA.16816.F32.BF16 R144, R184.reuse, R178, R144 ;  /* 0x000000b2b890723c */ /* 0x040ff00000041890 */
[----:B------:R-:W-:Y:S08]  /*7ab0*/  HMMA.16816.F32.BF16 R140, R184, R172, R140 ;  /* 0x000000acb88c723c */ /* 0x000ff0000004188c */
[----:B-1----:R-:W-:Y:S07]  /*7ac0*/  HMMA.16816.F32.BF16 R16, R40, R36, R16 ;  /* 0x000000242810723c */ /* 0x002fee0000041810 */
[C---:B------:R-:W-:Y:S01]  /*7ad0*/  IADD3 R36, R193.reuse, 0x41, RZ ;  /* 0x00000041c1247810 */ /* 0x040fe20007ffe0ff */
[----:B------:R-:W-:Y:S01]  /*7ae0*/  HMMA.16816.F32.BF16 R136, R184, R174, R136 ;  /* 0x000000aeb888723c */ /* 0x000fe20000041888 */
[----:B------:R-:W-:Y:S01]  /*7af0*/  LDSM.16.M88.4 R172, [R204+0x6800] ;  /* 0x00680000ccac783b */ /* 0x000fe20000000200 */
[----:B------:R-:W-:-:S06]  /*7b00*/  IADD3 R37, R193, 0x40, RZ ;  /* 0x00000040c1257810 */ /* 0x000fcc0007ffe0ff */
[C---:B------:R-:W-:Y:S08]  /*7b10*/  HMMA.16816.F32.BF16 R8, R184.reuse, R188, R8 ;  /* 0x000000bcb808723c */ /* 0x040ff00000041808 */
[----:B------:R-:W-:Y:S01]  /*7b20*/  HMMA.16816.F32.BF16 R4, R184, R190, R4 ;  /* 0x000000beb804723c */ /* 0x000fe20000041804 */
[----:B------:R-:W-:Y:S02]  /*7b30*/  FSEL R16, R16, -INF , !P5 ;  /* 0xff80000010107808 */ /* 0x000fe40006800000 */
[----:B------:R-:W-:-:S02]  /*7b40*/  FSEL R0, R17, -INF , !P4 ;  /* 0xff80000011007808 */ /* 0x000fc40006000000 */
[CC--:B------:R-:W-:Y:S02]  /*7b50*/  ISETP.GE.AND P4, PT, R193.reuse, R134.reuse, PT ;  /* 0x00000086c100720c */ /* 0x0c0fe40003f86270 */
[----:B------:R-:W-:Y:S01]  /*7b60*/  IADD3 R17, R193, 0x11, RZ ;  /* 0x00000011c1117810 */ /* 0x000fe20007ffe0ff */
[----:B------:R-:W-:Y:S01]  /*7b70*/  HMMA.16816.F32.BF16 R156, R184, R180, R156 ;  /* 0x000000b4b89c723c */ /* 0x000fe2000004189c */
[----:B------:R-:W-:Y:S02]  /*7b80*/  FSEL R18, R18, -INF , !P4 ;  /* 0xff80000012127808 */ /* 0x000fe40006000000 */
[----:B------:R-:W-:Y:S02]  /*7b90*/  FSEL R19, R19, -INF , !P1 ;  /* 0xff80000013137808 */ /* 0x000fe40004800000 */
[----:B------:R-:W-:-:S03]  /*7ba0*/  ISETP.GE.AND P1, PT, R17, R134, PT ;  /* 0x000000861100720c */ /* 0x000fc60003f26270 */
[C---:B--2---:R-:W-:Y:S08]  /*7bb0*/  HMMA.16816.F32.BF16 R148, R40.reuse, R24, R148 ;  /* 0x000000182894723c */ /* 0x044ff00000041894 */
[C---:B------:R-:W-:Y:S01]  /*7bc0*/  HMMA.16816.F32.BF16 R144, R40.reuse, R26, R144 ;  /* 0x0000001a2890723c */ /* 0x040fe20000041890 */
[----:B------:R-:W1:Y:S07]  /*7bd0*/  LDSM.16.M88.4 R24, [R204+0x7000] ;  /* 0x00700000cc18783b */ /* 0x000e6e0000000200 */
[C---:B---3--:R-:W-:Y:S07]  /*7be0*/  HMMA.16816.F32.BF16 R140, R40.reuse, R20, R140 ;  /* 0x00000014288c723c */ /* 0x048fee000004188c */
[----:B------:R-:W-:Y:S01]  /*7bf0*/  IADD3 R20, R193, 0x9, RZ ;  /* 0x00000009c1147810 */ /* 0x000fe20007ffe0ff */
[----:B------:R-:W-:Y:S03]  /*7c00*/  HMMA.16816.F32.BF16 R12, R40, R38, R12 ;  /* 0x00000026280c723c */ /* 0x000fe6000004180c */
[----:B------:R-:W-:-:S02]  /*7c10*/  ISETP.GE.AND P2, PT, R20, R135, PT ;  /* 0x000000871400720c */ /* 0x000fc40003f46270 */
[----:B------:R-:W-:Y:S02]  /*7c20*/  ISETP.GE.AND P5, PT, R20, R134, PT ;  /* 0x000000861400720c */ /* 0x000fe40003fa6270 */
[C---:B------:R-:W-:Y:S01]  /*7c30*/  IADD3 R39, R193.reuse, 0x38, RZ ;  /* 0x00000038c1277810 */ /* 0x040fe20007ffe0ff */
[----:B------:R-:W-:Y:S01]  /*7c40*/  HMMA.16816.F32.BF16 R136, R40, R22, R136 ;  /* 0x000000162888723c */ /* 0x000fe20000041888 */
[----:B------:R-:W2:Y:S01]  /*7c50*/  LDSM.16.M88.4 R20, [R204+0x7800] ;  /* 0x00780000cc14783b */ /* 0x000ea20000000200 */
[----:B------:R-:W-:Y:S01]  /*7c60*/  IADD3 R38, R193, 0x39, RZ ;  /* 0x00000039c1267810 */ /* 0x000fe20007ffe0ff */
[----:B------:R-:W-:-:S05]  /*7c70*/  DEPBAR.LE SB0, 0x0 ;  /* 0x000080000000791a */ /* 0x000fca0000000000 */
[----:B------:R-:W-:Y:S08]  /*7c80*/  HMMA.16816.F32.BF16 R8, R40, R32, R8 ;  /* 0x000000202808723c */ /* 0x000ff00000041808 */
[----:B------:R-:W-:Y:S01]  /*7c90*/  HMMA.16816.F32.BF16 R56, R184, R164, R56 ;  /* 0x000000a4b838723c */ /* 0x000fe20000041838 */
[----:B------:R-:W-:-:S07]  /*7ca0*/  FSEL R12, R12, -INF , !P3 ;  /* 0xff8000000c0c7808 */ /* 0x000fce0005800000 */
[----:B------:R-:W-:Y:S08]  /*7cb0*/  HMMA.16816.F32.BF16 R4, R40, R34, R4 ;  /* 0x000000222804723c */ /* 0x000ff00000041804 */
[C---:B------:R-:W-:Y:S08]  /*7cc0*/  HMMA.16816.F32.BF16 R152, R184.reuse, R182, R152 ;  /* 0x000000b6b898723c */ /* 0x040ff00000041898 */
[----:B------:R-:W-:Y:S08]  /*7cd0*/  HMMA.16816.F32.BF16 R60, R184, R170, R60 ;  /* 0x000000aab83c723c */ /* 0x000ff0000004183c */
[----:B------:R-:W-:Y:S07]  /*7ce0*/  HMMA.16816.F32.BF16 R156, R40, R28, R156 ;  /* 0x0000001c289c723c */ /* 0x000fee000004189c */
[C---:B------:R-:W-:Y:S01]  /*7cf0*/  IADD3 R28, R193.reuse, 0x10, RZ ;  /* 0x00000010c11c7810 */ /* 0x040fe20007ffe0ff */
[----:B------:R-:W-:Y:S01]  /*7d00*/  HMMA.16816.F32.BF16 R52, R184, R166, R52 ;  /* 0x000000a6b834723c */ /* 0x000fe20000041834 */
[----:B------:R-:W-:-:S02]  /*7d10*/  IADD3 R29, R193, 0x18, RZ ;  /* 0x00000018c11d7810 */ /* 0x000fc40007ffe0ff */
[CC--:B------:R-:W-:Y:S02]  /*7d20*/  ISETP.GE.AND P3, PT, R28.reuse, R135.reuse, PT ;  /* 0x000000871c00720c */ /* 0x0c0fe40003f66270 */
[----:B------:R-:W-:Y:S02]  /*7d30*/  ISETP.GE.AND P4, PT, R28, R134, PT ;  /* 0x000000861c00720c */ /* 0x000fe40003f86270 */
[----:B------:R-:W-:Y:S01]  /*7d40*/  FSEL R28, R13, -INF , !P2 ;  /* 0xff8000000d1c7808 */ /* 0x000fe20005000000 */
[----:B------:R-:W-:Y:S01]  /*7d50*/  HMMA.16816.F32.BF16 R48, R184, R160, R48 ;  /* 0x000000a0b830723c */ /* 0x000fe20000041830 */
[----:B------:R-:W-:Y:S02]  /*7d60*/  ISETP.GE.AND P2, PT, R17, R135, PT ;  /* 0x000000871100720c */ /* 0x000fe40003f46270 */
[----:B------:R-:W-:Y:S02]  /*7d70*/  FSEL R13, R14, -INF , !P6 ;  /* 0xff8000000e0d7808 */ /* 0x000fe40007000000 */
[----:B------:R-:W-:-:S02]  /*7d80*/  IADD3 R14, R193, 0x19, RZ ;  /* 0x00000019c10e7810 */ /* 0x000fc40007ffe0ff */
[----:B------:R-:W-:Y:S01]  /*7d90*/  FSEL R17, R15, -INF , !P5 ;  /* 0xff8000000f117808 */ /* 0x000fe20006800000 */
[----:B------:R-:W-:Y:S01]  /*7da0*/  HMMA.16816.F32.BF16 R64, R184, R168, R64 ;  /* 0x000000a8b840723c */ /* 0x000fe20000041840 */
[-C--:B------:R-:W-:Y:S02]  /*7db0*/  ISETP.GE.AND P5, PT, R29, R135.reuse, PT ;  /* 0x000000871d00720c */ /* 0x080fe40003fa6270 */
[----:B------:R-:W-:Y:S02]  /*7dc0*/  FSEL R192, R8, -INF , !P3 ;  /* 0xff80000008c07808 */ /* 0x000fe40005800000 */
[----:B------:R-:W-:Y:S02]  /*7dd0*/  FSEL R190, R9, -INF , !P2 ;  /* 0xff80000009be7808 */ /* 0x000fe40005000000 */
[----:B------:R-:W-:Y:S01]  /*7de0*/  ISETP.GE.AND P3, PT, R14, R135, PT ;  /* 0x000000870e00720c */ /* 0x000fe20003f66270 */
[----:B-1----:R-:W-:Y:S01]  /*7df0*/  HMMA.16816.F32.BF16 R56, R40, R24, R56 ;  /* 0x000000182838723c */ /* 0x002fe20000041838 */
[----:B------:R-:W-:-:S02]  /*7e00*/  IADD3 R8, R193, 0x20, RZ ;  /* 0x00000020c1087810 */ /* 0x000fc40007ffe0ff */
[----:B------:R-:W-:Y:S02]  /*7e10*/  IADD3 R9, R193, 0x21, RZ ;  /* 0x00000021c1097810 */ /* 0x000fe40007ffe0ff */
[----:B------:R-:W-:Y:S02]  /*7e20*/  FSEL R188, R4, -INF , !P5 ;  /* 0xff80000004bc7808 */ /* 0x000fe40006800000 */
[----:B------:R-:W-:Y:S01]  /*7e30*/  FSEL R25, R11, -INF , !P1 ;  /* 0xff8000000b197808 */ /* 0x000fe20004800000 */
[----:B------:R-:W-:Y:S01]  /*7e40*/  HMMA.16816.F32.BF16 R152, R40, R30, R152 ;  /* 0x0000001e2898723c */ /* 0x000fe20000041898 */
[-C--:B------:R-:W-:Y:S02]  /*7e50*/  ISETP.GE.AND P6, PT, R29, R134.reuse, PT ;  /* 0x000000861d00720c */ /* 0x080fe40003fc6270 */
[----:B------:R-:W-:Y:S02]  /*7e60*/  ISETP.GE.AND P2, PT, R14, R134, PT ;  /* 0x000000860e00720c */ /* 0x000fe40003f46270 */
[----:B------:R-:W-:-:S02]  /*7e70*/  ISETP.GE.AND P5, PT, R8, R135, PT ;  /* 0x000000870800720c */ /* 0x000fc40003fa6270 */
[----:B------:R-:W-:Y:S01]  /*7e80*/  FSEL R24, R5, -INF , !P3 ;  /* 0xff80000005187808 */ /* 0x000fe20005800000 */
[C---:B------:R-:W-:Y:S01]  /*7e90*/  HMMA.16816.F32.BF16 R60, R40.reuse, R174, R60 ;  /* 0x000000ae283c723c */ /* 0x040fe2000004183c */
[----:B------:R-:W-:Y:S02]  /*7ea0*/  ISETP.GE.AND P1, PT, R9, R135, PT ;  /* 0x000000870900720c */ /* 0x000fe40003f26270 */
[C---:B------:R-:W-:Y:S02]  /*7eb0*/  IADD3 R5, R193.reuse, 0x28, RZ ;  /* 0x00000028c1057810 */ /* 0x040fe40007ffe0ff */
[----:B------:R-:W-:Y:S02]  /*7ec0*/  IADD3 R4, R193, 0x29, RZ ;  /* 0x00000029c1047810 */ /* 0x000fe40007ffe0ff */
[----:B------:R-:W-:Y:S01]  /*7ed0*/  FSEL R35, R6, -INF , !P6 ;  /* 0xff80000006237808 */ /* 0x000fe20007000000 */
[----:B------:R-:W-:Y:S01]  /*7ee0*/  HMMA.16816.F32.BF16 R52, R40, R26, R52 ;  /* 0x0000001a2834723c */ /* 0x000fe20000041834 */
[----:B------:R-:W-:-:S02]  /*7ef0*/  FSEL R33, R7, -INF , !P2 ;  /* 0xff80000007217808 */ /* 0x000fc40005000000 */
[----:B------:R-:W-:Y:S02]  /*7f00*/  FSEL R34, R156, -INF , !P5 ;  /* 0xff8000009c227808 */ /* 0x000fe40006800000 */
[----:B------:R-:W-:Y:S02]  /*7f10*/  FSEL R32, R157, -INF , !P1 ;  /* 0xff8000009d207808 */ /* 0x000fe40004800000 */
[----:B------:R-:W-:Y:S01]  /*7f20*/  FSEL R183, R10, -INF , !P4 ;  /* 0xff8000000ab77808 */ /* 0x000fe20006000000 */
[----:B------:R-:W-:Y:S01]  /*7f30*/  HMMA.16816.F32.BF16 R64, R40, R172, R64 ;  /* 0x000000ac2840723c */ /* 0x000fe20000041840 */
[CC--:B------:R-:W-:Y:S02]  /*7f40*/  ISETP.GE.AND P2, PT, R5.reuse, R135.reuse, PT ;  /* 0x000000870500720c */ /* 0x0c0fe40003f46270 */
[----:B------:R-:W-:Y:S02]  /*7f50*/  ISETP.GE.AND P6, PT, R5, R134, PT ;  /* 0x000000860500720c */ /* 0x000fe40003fc6270 */
[----:B------:R-:W-:-:S02]  /*7f60*/  ISETP.GE.AND P5, PT, R4, R135, PT ;  /* 0x000000870400720c */ /* 0x000fc40003fa6270 */
[-C--:B------:R-:W-:Y:S01]  /*7f70*/  ISETP.GE.AND P1, PT, R4, R134.reuse, PT ;  /* 0x000000860400720c */ /* 0x080fe20003f26270 */
[----:B------:R-:W-:Y:S01]  /*7f80*/  HMMA.16816.F32.BF16 R184, R184, R162, R44 ;  /* 0x000000a2b8b8723c */ /* 0x000fe2000004182c */
[-C--:B------:R-:W-:Y:S02]  /*7f90*/  ISETP.GE.AND P4, PT, R8, R134.reuse, PT ;  /* 0x000000860800720c */ /* 0x080fe40003f86270 */
[----:B------:R-:W-:Y:S02]  /*7fa0*/  IADD3 R26, R193, 0x58, RZ ;  /* 0x00000058c11a7810 */ /* 0x000fe40007ffe0ff */
[----:B------:R-:W-:Y:S02]  /*7fb0*/  FSEL R181, R158, -INF , !P4 ;  /* 0xff8000009eb57808 */ /* 0x000fe40006000000 */
[----:B------:R-:W-:Y:S01]  /*7fc0*/  ISETP.GE.AND P3, PT, R9, R134, PT ;  /* 0x000000860900720c */ /* 0x000fe20003f66270 */
[----:B--2---:R-:W-:Y:S01]  /*7fd0*/  HMMA.16816.F32.BF16 R4, R40, R20, R48 ;  /* 0x000000142804723c */ /* 0x004fe20000041830 */
[----:B------:R-:W-:-:S02]  /*7fe0*/  IADD3 R11, R193, 0x69, RZ ;  /* 0x00000069c10b7810 */ /* 0x000fc40007ffe0ff */
[----:B------:R-:W-:Y:S02]  /*7ff0*/  FSEL R180, R153, -INF , !P5 ;  /* 0xff80000099b47808 */ /* 0x000fe40006800000 */
[-C--:B------:R-:W-:Y:S02]  /*8000*/  ISETP.GE.AND P5, PT, R37, R135.reuse, PT ;  /* 0x000000872500720c */ /* 0x080fe40003fa6270 */
[C---:B------:R-:W-:Y:S02]  /*8010*/  IADD3 R48, R193.reuse, 0x30, RZ ;  /* 0x00000030c1307810 */ /* 0x040fe40007ffe0ff */
[----:B------:R-:W-:Y:S02]  /*8020*/  IADD3 R49, R193, 0x31, RZ ;  /* 0x00000031c1317810 */ /* 0x000fe40007ffe0ff */
[----:B------:R-:W-:Y:S02]  /*8030*/  ISETP.GE.AND P4, PT, R48, R135, PT ;  /* 0x000000873000720c */ /* 0x000fe40003f86270 */
[----:B------:R-:W-:-:S02]  /*8040*/  FSEL R179, R159, -INF , !P3 ;  /* 0xff8000009fb37808 */ /* 0x000fc40005800000 */
[----:B------:R-:W-:Y:S01]  /*8050*/  FSEL R178, R148, -INF , !P4 ;  /* 0xff80000094b27808 */ /* 0x000fe20006000000 */
[----:B------:R-:W-:Y:S01]  /*8060*/  HMMA.16816.F32.BF16 R184, R40, R22, R184 ;  /* 0x0000001628b8723c */ /* 0x000fe200000418b8 */
[-C--:B------:R-:W-:Y:S02]  /*8070*/  ISETP.GE.AND P4, PT, R36, R135.reuse, PT ;  /* 0x000000872400720c */ /* 0x080fe40003f86270 */
[----:B------:R-:W-:Y:S02]  /*8080*/  FSEL R182, R152, -INF , !P2 ;  /* 0xff80000098b67808 */ /* 0x000fe40005000000 */
[----:B------:R-:W-:Y:S02]  /*8090*/  FSEL R166, R141, -INF , !P4 ;  /* 0xff8000008da67808 */ /* 0x000fe40006000000 */
[-C--:B------:R-:W-:Y:S02]  /*80a0*/  ISETP.GE.AND P4, PT, R26, R135.reuse, PT ;  /* 0x000000871a00720c */ /* 0x080fe40003f86270 */
[----:B------:R-:W-:-:S02]  /*80b0*/  ISETP.GE.AND P3, PT, R49, R135, PT ;  /* 0x000000873100720c */ /* 0x000fc40003f66270 */
        /* <DEDUP_REMOVED lines=9> */
[----:B------:R-:W-:Y:S02]  /*8150*/  ISETP.GE.AND P4, PT, R48, R134, PT ;  /* 0x000000863000720c */ /* 0x000fe40003f86270 */
        /* <DEDUP_REMOVED lines=8> */
[----:B------:R-:W-:Y:S02]  /*81e0*/  IADD3 R29, R193, 0x50, RZ ;  /* 0x00000050c11d7810 */ /* 0x000fe40007ffe0ff */
        /* <DEDUP_REMOVED lines=11> */
[----:B------:R-:W-:Y:S02]  /*82a0*/  FSEL R53, R155, -INF , !P1 ;  /* 0xff8000009b357808 */ /* 0x000fe40004800000 */
[-C--:B------:R-:W-:Y:S02]  /*82b0*/  ISETP.GE.AND P1, PT, R38, R134.reuse, PT ;  /* 0x000000862600720c */ /* 0x080fe40003f26270 */
[----:B------:R-:W-:Y:S02]  /*82c0*/  FSEL R159, R66, -INF , !P4 ;  /* 0xff800000429f7808 */ /* 0x000fe40006000000 */
[----:B------:R-:W-:Y:S02]  /*82d0*/  FSEL R48, R4, -INF , !P3 ;  /* 0xff80000004307808 */ /* 0x000fe40005800000 */
[----:B------:R-:W-:Y:S02]  /*82e0*/  FSEL R46, R5, -INF , !P2 ;  /* 0xff800000052e7808 */ /* 0x000fe40005000000 */
[----:B------:R-:W-:-:S02]  /*82f0*/  ISETP.GE.AND P4, PT, R20, R134, PT ;  /* 0x000000861400720c */ /* 0x000fc40003f86270 */
[-C--:B------:R-:W-:Y:S02]  /*8300*/  ISETP.GE.AND P3, PT, R49, R134.reuse, PT ;  /* 0x000000863100720c */ /* 0x080fe40003f66270 */
[----:B------:R-:W-:Y:S02]  /*8310*/  ISETP.GE.AND P2, PT, R39, R134, PT ;  /* 0x000000862700720c */ /* 0x000fe40003f46270 */
        /* <DEDUP_REMOVED lines=15> */
[----:B------:R-:W-:-:S02]  /*8410*/  ISETP.GT.AND P4, PT, R228, R225, PT ;  /* 0x000000e1e400720c */ /* 0x000fc40003f84270 */
[-C--:B------:R-:W-:Y:S02]  /*8420*/  ISETP.GE.AND P6, PT, R29, R135.reuse, PT ;  /* 0x000000871d00720c */ /* 0x080fe40003fc6270 */
[C---:B------:R-:W-:Y:S02]  /*8430*/  ISETP.GE.AND P5, PT, R27.reuse, R135, PT ;  /* 0x000000871b00720c */ /* 0x040fe40003fa6270 */
        /* <DEDUP_REMOVED lines=10> */
[----:B------:R-:W-:Y:S01]  /*84e0*/  IADD3 R8, R193, 0x78, RZ ;  /* 0x00000078c1087810 */ /* 0x000fe20007ffe0ff */
[----:B------:R-:W-:Y:S01]  /*84f0*/  BAR.SYNC.DEFER_BLOCKING 0x0 ;  /* 0x0000000000007b1d */ /* 0x000fe20000010000 */
[CC--:B------:R-:W-:Y:S02]  /*8500*/  ISETP.GE.AND P6, PT, R15.reuse, R135.reuse, PT ;  /* 0x000000870f00720c */ /* 0x0c0fe40003fc6270 */
[C---:B------:R-:W-:Y:S02]  /*8510*/  ISETP.GE.AND P5, PT, R14.reuse, R135, PT ;  /* 0x000000870e00720c */ /* 0x040fe40003fa6270 */
[-C--:B------:R-:W-:Y:S02]  /*8520*/  ISETP.GE.AND P3, PT, R15, R134.reuse, PT ;  /* 0x000000860f00720c */ /* 0x080fe40003f66270 */
[-C--:B------:R-:W-:Y:S02]  /*8530*/  ISETP.GE.AND P2, PT, R14, R134.reuse, PT ;  /* 0x000000860e00720c */ /* 0x080fe40003f46270 */
[----:B------:R-:W-:-:S02]  /*8540*/  ISETP.GE.AND P1, PT, R11, R134, PT ;  /* 0x000000860b00720c */ /* 0x000fc40003f26270 */
[----:B------:R-:W-:Y:S02]  /*8550*/  IADD3 R193, R193, 0x79, RZ ;  /* 0x00000079c1c17810 */ /* 0x000fe40007ffe0ff */
[----:B------:R-:W-:Y:S02]  /*8560*/  FSEL R148, R57, -INF , !P6 ;  /* 0xff80000039947808 */ /* 0x000fe40007000000 */
[----:B------:R-:W-:Y:S02]  /*8570*/  FSEL R144, R52, -INF , !P5 ;  /* 0xff80000034907808 */ /* 0x000fe40006800000 */
[----:B------:R-:W-:Y:S02]  /*8580*/  FSEL R145, R59, -INF , !P3 ;  /* 0xff8000003b917808 */ /* 0x000fe40005800000 */
[----:B------:R-:W-:Y:S02]  /*8590*/  FSEL R141, R54, -INF , !P2 ;  /* 0xff800000368d7808 */ /* 0x000fe40005000000 */
[----:B------:R-:W-:-:S02]  /*85a0*/  FSEL R139, R55, -INF , !P1 ;  /* 0xff800000378b7808 */ /* 0x000fc40004800000 */
[CC--:B------:R-:W-:Y:S02]  /*85b0*/  ISETP.GE.AND P6, PT, R8.reuse, R135.reuse, PT ;  /* 0x000000870800720c */ /* 0x0c0fe40003fc6270 */
[----:B------:R-:W-:Y:S02]  /*85c0*/  ISETP.GE.AND P5, PT, R193, R135, PT ;  /* 0x00000087c100720c */ /* 0x000fe40003fa6270 */
[-C--:B------:R-:W-:Y:S02]  /*85d0*/  ISETP.GE.AND P3, PT, R9, R134.reuse, PT ;  /* 0x000000860900720c */ /* 0x080fe40003f66270 */
[-C--:B------:R-:W-:Y:S02]  /*85e0*/  ISETP.GE.AND P2, PT, R8, R134.reuse, PT ;  /* 0x000000860800720c */ /* 0x080fe40003f46270 */
[----:B------:R-:W-:Y:S02]  /*85f0*/  ISETP.GE.AND P1, PT, R193, R134, PT ;  /* 0x00000086c100720c */ /* 0x000fe40003f26270 */
[----:B------:R-:W-:-:S02]  /*8600*/  FSEL R49, R7, -INF , !P3 ;  /* 0xff80000007317808 */ /* 0x000fc40005800000 */
[----:B------:R-:W-:Y:S02]  /*8610*/  FSEL R60, R184, -INF , !P6 ;  /* 0xff800000b83c7808 */ /* 0x000fe40007000000 */
[----:B------:R-:W-:Y:S02]  /*8620*/  FSEL R57, R185, -INF , !P5 ;  /* 0xff800000b9397808 */ /* 0x000fe40006800000 */
[----:B------:R-:W-:Y:S02]  /*8630*/  FSEL R47, R186, -INF , !P2 ;  /* 0xff800000ba2f7808 */ /* 0x000fe40005000000 */
[----:B------:R-:W-:Y:S01]  /*8640*/  FSEL R45, R187, -INF , !P1 ;  /* 0xff800000bb2d7808 */ /* 0x000fe20004800000 */
[----:B------:R-:W-:Y:S05]  /*8650*/  @!P4 BRA `(.L_x_3540) ;  /* 0x000006a00000c947 */ /* 0x000fea0003800000 */
        /* <DEDUP_REMOVED lines=59> */
[----:B------:R-:W-:Y:S05]  /*8a10*/  BRA `(.L_x_3542) ;  /* 0x0000004000007947 */ /* 0x000fea0003800000 */
.L_x_3541:
[----:B------:R-:W-:-:S04]  /*8a20*/  ULEA UR5, -UR6, URZ, 0x7 ;  /* 0x0000003f06057291 */ /* 0x000fc8000f8e393f */
[----:B------:R-:W-:Y:S02]  /*8a30*/  USHF.R.S32.HI UR4, URZ, 0x1f, UR5 ;  /* 0x0000001f3f047899 */ /* 0x000fe40008011405 */
[----:B------:R-:W-:-:S04]  /*8a40*/  MOV R6, UR5 ;  /* 0x0000000500067c02 */ /* 0x000fc80008000f00 */
[----:B------:R-:W-:Y:S02]  /*8a50*/  MOV R4, UR4 ;  /* 0x0000000400047c02 */ /* 0x000fe40008000f00 */
.L_x_3542:
        /* <DEDUP_REMOVED lines=42> */
.L_x_3540:
        /* <DEDUP_REMOVED lines=118> */
[--C-:B------:R-:W-:Y:S01]  /*9460*/  FFMA.FTZ R135, R182, c[0x0][0x23c], -R61.reuse ;  /* 0x00008f00b6877a23 */ /* 0x100fe2000001083d */
[----:B------:R-:W-:Y:S01]  /*9470*/  LDSM.16.MT88.4 R52, [R213+0x11000] ;  /* 0x01100000d534783b */ /* 0x000fe20000004200 */
[----:B------:R-:W-:Y:S02]  /*9480*/  FFMA.FTZ R132, R180, c[0x0][0x23c], -R61 ;  /* 0x00008f00b4847a23 */ /* 0x000fe4000001083d */
        /* <DEDUP_REMOVED lines=448> */
.L_x_3537:
[----:B------:R-:W-:Y:S05]  /*b090*/  @!P4 BRA `(.L_x_3543) ;  /* 0x00003dc00000c947 */ /* 0x000fea0003800000 */
[----:B------:R-:W-:Y:S01]  /*b0a0*/  ULDC UR8, c[0x0][0x1a0] ;  /* 0x0000680000087ab9 */ /* 0x000fe20000000800 */
[----:B------:R-:W-:Y:S01]  /*b0b0*/  IMAD.MOV.U32 R0, RZ, RZ, R3 ;  /* 0x000000ffff007224 */ /* 0x000fe200078e0003 */
[----:B------:R-:W-:Y:S01]  /*b0c0*/  ULEA UR5, -UR8, URZ, 0x7 ;  /* 0x0000003f08057291 */ /* 0x000fe2000f8e393f */
[----:B------:R-:W-:Y:S01]  /*b0d0*/  IMAD.MOV.U32 R133, RZ, RZ, R132 ;  /* 0x000000ffff857224 */ /* 0x000fe200078e0084 */
[----:B------:R-:W-:-:S02]  /*b0e0*/  UMOV UR10, 0x5 ;  /* 0x00000005000a7882 */ /* 0x000fc40000000000 */
[----:B------:R-:W-:Y:S02]  /*b0f0*/  USHF.R.S32.HI UR4, URZ, 0x1f, UR5 ;  /* 0x0000001f3f047899 */ /* 0x000fe40008011405 */
[----:B------:R-:W-:Y:S01]  /*b100*/  ULDC UR9, c[0x0][0x1a4] ;  /* 0x0000690000097ab9 */ /* 0x000fe20000000800 */
[----:B------:R-:W-:Y:S01]  /*b110*/  MOV R238, UR5 ;  /* 0x0000000500ee7c02 */ /* 0x000fe20008000f00 */
[----:B------:R-:W-:Y:S02]  /*b120*/  USHF.L.U64.HI UR9, UR8, UR10, UR9 ;  /* 0x0000000a08097299 */ /* 0x000fe40008010209 */
[----:B------:R-:W-:Y:S01]  /*b130*/  MOV R237, UR4 ;  /* 0x0000000400ed7c02 */ /* 0x000fe20008000f00 */
[----:B------:R-:W-:Y:S02]  /*b140*/  USHF.L.U32 UR8, UR8, 0x5, URZ ;  /* 0x0000000508087899 */ /* 0x000fe4000800063f */
[----:B------:R-:W-:Y:S02]  /*b150*/  ULDC UR4, c[0x0][0x19c] ;  /* 0x0000670000047ab9 */ /* 0x000fe40000000800 */
.L_x_3547:
[----:B------:R-:W-:Y:S01]  /*b160*/  IADD3 R228, R228, -0x1, RZ ;  /* 0xffffffffe4e47810 */ /* 0x000fe20007ffe0ff */
[----:B------:R-:W-:Y:S04]  /*b170*/  DEPBAR.LE SB0, 0x0 ;  /* 0x000080000000791a */ /* 0x000fe80000000000 */
[----:B------:R-:W-:Y:S01]  /*b180*/  BAR.SYNC.DEFER_BLOCKING 0x0 ;  /* 0x0000000000007b1d */ /* 0x000fe20000010000 */
[----:B------:R-:W-:Y:S01]  /*b190*/  MOV R2, R237 ;  /* 0x000000ed00027202 */ /* 0x000fe20000000f00 */
[----:B------:R-:W-:Y:S04]  /*b1a0*/  IMAD.MOV.U32 R6, RZ, RZ, R238 ;  /* 0x000000ffff067224 */ /* 0x000fe800078e00ee */
[----:B------:R-:W-:-:S05]  /*b1b0*/  @!P0 BRA `(.L_x_3544) ;  /* 0x000003b000008947 */ /* 0x000fca0003800000 */
        /* <DEDUP_REMOVED lines=59> */
.L_x_3544:
        /* <DEDUP_REMOVED lines=69> */
[----:B------:R-:W-:Y:S07]  /*b9c0*/  LDSM.16.M88.4 R160, [R215+0x4000] ;  /* 0x00400000d7a0783b */ /* 0x000fee0000000200 */
        /* <DEDUP_REMOVED lines=235> */
.L_x_3546:
        /* <DEDUP_REMOVED lines=38> */
.L_x_3545:
        /* <DEDUP_REMOVED lines=269> */
[--C-:B------:R-:W-:Y:S02]  /*dbb0*/  FFMA.FTZ R66, R66, c[0x0][0x23c], -R151.reuse ;  /* 0x00008f0042427a23 */ /* 0x100fe40000010897 */
        /* <DEDUP_REMOVED lines=28> */
[----:B------:R-:W5:Y:S03]  /*dd80*/  LDSM.16.MT88.4 R128, [R213+0xd000] ;  /* 0x00d00000d580783b */ /* 0x000f660000004200 */
[----:B------:R-:W-:Y:S02]  /*dd90*/  FADD.FTZ R155, R155, R150 ;  /* 0x000000969b9b7221 */ /* 0x000fe40000010000 */
[----:B------:R-:W-:Y:S02]  /*dda0*/  FADD.FTZ R154, R154, R153 ;  /* 0x000000999a9a7221 */ /* 0x000fe40000010000 */
[C---:B------:R-:W-:Y:S01]  /*ddb0*/  HMMA.16816.F32.BF16 R104, R120.reuse, R20, R104 ;  /* 0x000000147868723c */ /* 0x040fe20000041868 */
[----:B------:R-:W1:Y:S03]  /*ddc0*/  MUFU.EX2 R147, R147 ;  /* 0x0000009300937308 */ /* 0x000e660000000800 */
        /* <DEDUP_REMOVED lines=12> */
[C---:B------:R-:W-:Y:S04]  /*de90*/  HMMA.16816.F32.BF16 R112, R120.reuse, R138, R112 ;  /* 0x0000008a7870723c */ /* 0x040fe80000041870 */
[--C-:B------:R-:W-:Y:S01]  /*dea0*/  FFMA.FTZ R136, R28, c[0x0][0x23c], -R152.reuse ;  /* 0x00008f001c887a23 */ /* 0x100fe20000010898 */
[----:B-1----:R-:W-:Y:S01]  /*deb0*/  F2FP.BF16.PACK_AB R23, R147, R146 ;  /* 0x000000929317723e */ /* 0x002fe200000010ff */
[--C-:B------:R-:W-:Y:S01]  /*dec0*/  FFMA.FTZ R137, R29, c[0x0][0x23c], -R152.reuse ;  /* 0x00008f001d897a23 */ /* 0x100fe20000010898 */
[----:B------:R-:W-:Y:S01]  /*ded0*/  MUFU.EX2 R53, R53 ;  /* 0x0000003500357308 */ /* 0x000fe20000000800 */
[C---:B------:R-:W-:Y:S04]  /*dee0*/  HMMA.16816.F32.BF16 R16, R120.reuse, R140, R16 ;  /* 0x0000008c7810723c */ /* 0x040fe80000041810 */
[--C-:B------:R-:W-:Y:S02]  /*def0*/  FFMA.FTZ R138, R30, c[0x0][0x23c], -R151.reuse ;  /* 0x00008f001e8a7a23 */ /* 0x100fe40000010897 */
[--C-:B------:R-:W-:Y:S02]  /*df00*/  FFMA.FTZ R139, R31, c[0x0][0x23c], -R151.reuse ;  /* 0x00008f001f8b7a23 */ /* 0x100fe40000010897 */
[----:B------:R-:W-:Y:S01]  /*df10*/  HMMA.16816.F32.BF16 R116, R120, R142, R116 ;  /* 0x0000008e7874723c */ /* 0x000fe20000041874 */
[----:B------:R-:W1:Y:S01]  /*df20*/  LDSM.16.MT88.4 R120, [R212+0xd000] ;  /* 0x00d00000d478783b */ /* 0x000e620000004200 */
[----:B------:R-:W-:Y:S02]  /*df30*/  MUFU.EX2 R136, R136 ;  /* 0x0000008800887308 */ /* 0x000fe40000000800 */
[--C-:B------:R-:W-:Y:S02]  /*df40*/  FFMA.FTZ R140, R32, c[0x0][0x23c], -R152.reuse ;  /* 0x00008f00208c7a23 */ /* 0x100fe40000010898 */
[----:B------:R-:W-:Y:S02]  /*df50*/  FFMA.FTZ R141, R33, c[0x0][0x23c], -R152 ;  /* 0x00008f00218d7a23 */ /* 0x000fe40000010898 */
[C---:B------:R-:W-:Y:S01]  /*df60*/  HMMA.16816.F32.BF16 R8, R20.reuse, R124, R8 ;  /* 0x0000007c1408723c */ /* 0x040fe20000041808 */
[----:B------:R-:W-:Y:S03]  /*df70*/  LDSM.16.MT88.4 R28, [R213+0x11000] ;  /* 0x01100000d51c783b */ /* 0x000fe60000004200 */
[----:B------:R-:W2:Y:S01]  /*df80*/  MUFU.EX2 R137, R137 ;  /* 0x0000008900897308 */ /* 0x000ea20000000800 */
[--C-:B------:R-:W-:Y:S02]  /*df90*/  FFMA.FTZ R142, R34, c[0x0][0x23c], -R151.reuse ;  /* 0x00008f00228e7a23 */ /* 0x100fe40000010897 */
[----:B------:R-:W-:Y:S01]  /*dfa0*/  FFMA.FTZ R143, R35, c[0x0][0x23c], -R151 ;  /* 0x00008f00238f7a23 */ /* 0x000fe20000010897 */
[C---:B------:R-:W-:Y:S01]  /*dfb0*/  HMMA.16816.F32.BF16 R68, R20.reuse, R126, R68 ;  /* 0x0000007e1444723c */ /* 0x040fe20000041844 */
[----:B------:R-:W3:Y:S03]  /*dfc0*/  LDSM.16.MT88.4 R124, [R216+0x11000] ;  /* 0x01100000d87c783b */ /* 0x000ee60000004200 */
        /* <DEDUP_REMOVED lines=8> */
[----:B------:R-:W4:Y:S01]  /*e050*/  LDSM.16.MT88.4 R24, [R214+0x11000] ;  /* 0x01100000d618783b */ /* 0x000f220000004200 */
[----:B------:R-:W2:Y:S02]  /*e060*/  MUFU.EX2 R139, R139 ;  /* 0x0000008b008b7308 */ /* 0x000ea40000000800 */
[----:B------:R-:W-:Y:S02]  /*e070*/  FADD.FTZ R144, R144, R5 ;  /* 0x0000000590907221 */ /* 0x000fe40000010000 */
[----:B------:R-:W-:Y:S02]  /*e080*/  FADD.FTZ R146, R146, R7 ;  /* 0x0000000792927221 */ /* 0x000fe40000010000 */
[C---:B-----5:R-:W-:Y:S04]  /*e090*/  HMMA.16816.F32.BF16 R80, R20.reuse, R128, R80 ;  /* 0x000000801450723c */ /* 0x060fe80000041850 */
[----:B------:R-:W-:Y:S01]  /*e0a0*/  MUFU.EX2 R140, R140 ;  /* 0x0000008c008c7308 */ /* 0x000fe20000000800 */
[----:B------:R-:W-:Y:S02]  /*e0b0*/  FADD.FTZ R145, R145, R144 ;  /* 0x0000009091917221 */ /* 0x000fe40000010000 */
[----:B------:R-:W-:Y:S01]  /*e0c0*/  FADD.FTZ R147, R147, R146 ;  /* 0x0000009293937221 */ /* 0x000fe20000010000 */
[C---:B------:R-:W-:Y:S01]  /*e0d0*/  HMMA.16816.F32.BF16 R84, R20.reuse, R130, R84 ;  /* 0x000000821454723c */ /* 0x040fe20000041854 */
[----:B------:R-:W5:Y:S05]  /*e0e0*/  LDSM.16.MT88.4 R128, [R212+0x11000] ;  /* 0x01100000d480783b */ /* 0x000f6a0000004200 */
[----:B------:R-:W2:Y:S02]  /*e0f0*/  MUFU.EX2 R141, R141 ;  /* 0x0000008d008d7308 */ /* 0x000ea40000000800 */
[C---:B-1----:R-:W-:Y:S08]  /*e100*/  HMMA.16816.F32.BF16 R88, R20.reuse, R120, R88 ;  /* 0x000000781458723c */ /* 0x042ff00000041858 */
[C---:B------:R-:W-:Y:S01]  /*e110*/  HMMA.16816.F32.BF16 R92, R20.reuse, R122, R92 ;  /* 0x0000007a145c723c */ /* 0x040fe2000004185c */
[----:B------:R-:W1:Y:S01]  /*e120*/  LDSM.16.MT88.4 R120, [R216+0xd800] ;  /* 0x00d80000d878783b */ /* 0x000e620000004200 */
[----:B------:R-:W-:Y:S06]  /*e130*/  MUFU.EX2 R142, R142 ;  /* 0x0000008e008e7308 */ /* 0x000fec0000000800 */
[C---:B---3--:R-:W-:Y:S04]  /*e140*/  HMMA.16816.F32.BF16 R96, R20.reuse, R124, R96 ;  /* 0x0000007c1460723c */ /* 0x048fe80000041860 */
[----:B------:R-:W3:Y:S04]  /*e150*/  MUFU.EX2 R143, R143 ;  /* 0x0000008f008f7308 */ /* 0x000ee80000000800 */
[C---:B------:R-:W-:Y:S01]  /*e160*/  HMMA.16816.F32.BF16 R100, R20.reuse, R126, R100 ;  /* 0x0000007e1464723c */ /* 0x040fe20000041864 */
[----:B------:R-:W-:Y:S05]  /*e170*/  LDSM.16.MT88.4 R124, [R214+0x13800] ;  /* 0x01380000d67c783b */ /* 0x000fea0000004200 */
[----:B------:R-:W-:Y:S02]  /*e180*/  MUFU.EX2 R54, R54 ;  /* 0x0000003600367308 */ /* 0x000fe40000000800 */
[C---:B----4-:R-:W-:Y:S08]  /*e190*/  HMMA.16816.F32.BF16 R104, R20.reuse, R24, R104 ;  /* 0x000000181468723c */ /* 0x050ff00000041868 */
[C---:B------:R-:W-:Y:S01]  /*e1a0*/  HMMA.16816.F32.BF16 R12, R20.reuse, R26, R12 ;  /* 0x0000001a140c723c */ /* 0x040fe2000004180c */
[----:B------:R-:W4:Y:S01]  /*e1b0*/  LDSM.16.MT88.4 R24, [R213+0xd800] ;  /* 0x00d80000d518783b */ /* 0x000f220000004200 */
[----:B------:R-:W-:Y:S06]  /*e1c0*/  MUFU.EX2 R55, R55 ;  /* 0x0000003700377308 */ /* 0x000fec0000000800 */
[C---:B------:R-:W-:Y:S04]  /*e1d0*/  HMMA.16816.F32.BF16 R108, R20.reuse, R28, R108 ;  /* 0x0000001c146c723c */ /* 0x040fe8000004186c */
[----:B------:R-:W-:Y:S04]  /*e1e0*/  MUFU.EX2 R56, R56 ;  /* 0x0000003800387308 */ /* 0x000fe80000000800 */
[C---:B------:R-:W-:Y:S01]  /*e1f0*/  HMMA.16816.F32.BF16 R112, R20.reuse, R30, R112 ;  /* 0x0000001e1470723c */ /* 0x040fe20000041870 */
[----:B------:R-:W4:Y:S05]  /*e200*/  LDSM.16.MT88.4 R28, [R212+0xd800] ;  /* 0x00d80000d41c783b */ /* 0x000f2a0000004200 */
[----:B------:R-:W-:Y:S02]  /*e210*/  MUFU.EX2 R57, R57 ;  /* 0x0000003900397308 */ /* 0x000fe40000000800 */
[C---:B-----5:R-:W-:Y:S08]  /*e220*/  HMMA.16816.F32.BF16 R16, R20.reuse, R128, R16 ;  /* 0x000000801410723c */ /* 0x060ff00000041810 */
[----:B------:R-:W-:Y:S01]  /*e230*/  HMMA.16816.F32.BF16 R116, R20, R130, R116 ;  /* 0x000000821474723c */ /* 0x000fe20000041874 */
[----:B------:R-:W-:Y:S06]  /*e240*/  MUFU.EX2 R58, R58 ;  /* 0x0000003a003a7308 */ /* 0x000fec0000000800 */
[----:B--2---:R-:W-:Y:S01]  /*e250*/  F2FP.BF16.PACK_AB R20, R137, R136 ;  /* 0x000000888914723e */ /* 0x004fe200000010ff */
[----:B------:R-:W-:Y:S01]  /*e260*/  FADD.FTZ R136, R136, R145 ;  /* 0x0000009188887221 */ /* 0x000fe20000010000 */
[----:B------:R-:W-:Y:S02]  /*e270*/  F2FP.BF16.PACK_AB R21, R139, R138 ;  /* 0x0000008a8b15723e */ /* 0x000fe400000010ff */
[----:B------:R-:W-:Y:S01]  /*e280*/  MUFU.EX2 R59, R59 ;  /* 0x0000003b003b7308 */ /* 0x000fe20000000800 */
[----:B------:R-:W-:Y:S01]  /*e290*/  F2FP.BF16.PACK_AB R22, R141, R140 ;  /* 0x0000008c8d16723e */ /* 0x000fe200000010ff */
[----:B------:R-:W-:Y:S01]  /*e2a0*/  FADD.FTZ R138, R138, R147 ;  /* 0x000000938a8a7221 */ /* 0x000fe20000010000 */
[----:B---3--:R-:W-:Y:S01]  /*e2b0*/  F2FP.BF16.PACK_AB R23, R143, R142 ;  /* 0x0000008e8f17723e */ /* 0x008fe200000010ff */
[----:B------:R-:W-:Y:S02]  /*e2c0*/  FADD.FTZ R137, R137, R136 ;  /* 0x0000008889897221 */ /* 0x000fe40000010000 */
[----:B------:R-:W-:Y:S02]  /*e2d0*/  FADD.FTZ R139, R139, R138 ;  /* 0x0000008a8b8b7221 */ /* 0x000fe40000010000 */
[----:B------:R-:W-:Y:S02]  /*e2e0*/  FADD.FTZ R0, R140, R137 ;  /* 0x000000898c007221 */ /* 0x000fe40000010000 */
[C---:B-1----:R-:W-:Y:S01]  /*e2f0*/  HMMA.16816.F32.BF16 R8, R20.reuse, R120, R8 ;  /* 0x000000781408723c */ /* 0x042fe20000041808 */
[----:B------:R-:W-:Y:S02]  /*e300*/  MUFU.EX2 R60, R60 ;  /* 0x0000003c003c7308 */ /* 0x000fe40000000800 */
[----:B------:R-:W-:Y:S02]  /*e310*/  FADD.FTZ R2, R142, R139 ;  /* 0x0000008b8e027221 */ /* 0x000fe40000010000 */
[----:B------:R-:W-:Y:S02]  /*e320*/  FADD.FTZ R0, R141, R0 ;  /* 0x000000008d007221 */ /* 0x000fe40000010000 */
[----:B------:R-:W-:Y:S01]  /*e330*/  FADD.FTZ R2, R143, R2 ;  /* 0x000000028f027221 */ /* 0x000fe20000010000 */
[C---:B------:R-:W-:Y:S01]  /*e340*/  HMMA.16816.F32.BF16 R68, R20.reuse, R122, R68 ;  /* 0x0000007a1444723c */ /* 0x040fe20000041844 */
[----:B------:R-:W1:Y:S02]  /*e350*/  LDSM.16.MT88.4 R120, [R216+0x11800] ;  /* 0x01180000d878783b */ /* 0x000e640000004200 */
[----:B------:R-:W-:Y:S05]  /*e360*/  MUFU.EX2 R61, R61 ;  /* 0x0000003d003d7308 */ /* 0x000fea0000000800 */
[C---:B------:R-:W-:Y:S05]  /*e370*/  HMMA.16816.F32.BF16 R72, R20.reuse, R32, R72 ;  /* 0x000000201448723c */ /* 0x040fea0000041848 */
[----:B------:R-:W-:Y:S03]  /*e380*/  MUFU.EX2 R62, R62 ;  /* 0x0000003e003e7308 */ /* 0x000fe60000000800 */
[C---:B------:R-:W-:Y:S01]  /*e390*/  HMMA.16816.F32.BF16 R76, R20.reuse, R34, R76 ;  /* 0x00000022144c723c */ /* 0x040fe2000004184c */
[----:B------:R-:W2:Y:S06]  /*e3a0*/  LDSM.16.MT88.4 R32, [R214+0x11800] ;  /* 0x01180000d620783b */ /* 0x000eac0000004200 */
[----:B------:R-:W-:Y:S01]  /*e3b0*/  MUFU.EX2 R63, R63 ;  /* 0x0000003f003f7308 */ /* 0x000fe20000000800 */
[C---:B----4-:R-:W-:Y:S08]  /*e3c0*/  HMMA.16816.F32.BF16 R80, R20.reuse, R24, R80 ;  /* 0x000000181450723c */ /* 0x050ff00000041850 */
[C---:B------:R-:W-:Y:S01]  /*e3d0*/  HMMA.16816.F32.BF16 R84, R20.reuse, R26, R84 ;  /* 0x0000001a1454723c */ /* 0x040fe20000041854 */
[----:B------:R-:W3:Y:S01]  /*e3e0*/  LDSM.16.MT88.4 R24, [R213+0x11800] ;  /* 0x01180000d518783b */ /* 0x000ee20000004200 */
[----:B------:R-:W-:Y:S06]  /*e3f0*/  MUFU.EX2 R64, R64 ;  /* 0x0000004000407308 */ /* 0x000fec0000000800 */
[C---:B------:R-:W-:Y:S04]  /*e400*/  HMMA.16816.F32.BF16 R88, R20.reuse, R28, R88 ;  /* 0x0000001c1458723c */ /* 0x040fe80000041858 */
[----:B------:R-:W-:Y:S04]  /*e410*/  MUFU.EX2 R66, R66 ;  /* 0x0000004200427308 */ /* 0x000fe80000000800 */
        /* <DEDUP_REMOVED lines=28> */
[----:B------:R-:W5:Y:S07]  /*e5e0*/  LDSM.16.MT88.4 R36, [R214+0x12000] ;  /* 0x01200000d624783b */ /* 0x000f6e0000004200 */
[C---:B-1----:R-:W-:Y:S07]  /*e5f0*/  HMMA.16816.F32.BF16 R72, R20.reuse, R120, R72 ;  /* 0x000000781448723c */ /* 0x042fee0000041848 */
[--C-:B------:R-:W-:Y:S01]  /*e600*/  FFMA.FTZ R120, R44, c[0x0][0x23c], -R152.reuse ;  /* 0x00008f002c787a23 */ /* 0x100fe20000010898 */
[C---:B------:R-:W-:Y:S04]  /*e610*/  HMMA.16816.F32.BF16 R76, R20.reuse, R122, R76 ;  /* 0x0000007a144c723c */ /* 0x040fe8000004184c */
[--C-:B------:R-:W-:Y:S01]  /*e620*/  FFMA.FTZ R121, R45, c[0x0][0x23c], -R152.reuse ;  /* 0x00008f002d797a23 */ /* 0x100fe20000010898 */
[----:B------:R-:W1:Y:S01]  /*e630*/  MUFU.EX2 R120, R120 ;  /* 0x0000007800787308 */ /* 0x000e620000000800 */
[----:B------:R-:W-:Y:S02]  /*e640*/  FFMA.FTZ R152, R65, c[0x0][0x23c], -R152 ;  /* 0x00008f0041987a23 */ /* 0x000fe40000010898 */
[C---:B--2---:R-:W-:Y:S04]  /*e650*/  HMMA.16816.F32.BF16 R80, R20.reuse, R32, R80 ;  /* 0x000000201450723c */ /* 0x044fe80000041850 */
[--C-:B------:R-:W-:Y:S02]  /*e660*/  FFMA.FTZ R122, R46, c[0x0][0x23c], -R151.reuse ;  /* 0x00008f002e7a7a23 */ /* 0x100fe40000010897 */
[--C-:B------:R-:W-:Y:S01]  /*e670*/  FFMA.FTZ R123, R47, c[0x0][0x23c], -R151.reuse ;  /* 0x00008f002f7b7a23 */ /* 0x100fe20000010897 */
[----:B------:R-:W2:Y:S01]  /*e680*/  MUFU.EX2 R121, R121 ;  /* 0x0000007900797308 */ /* 0x000ea20000000800 */
[C---:B------:R-:W-:Y:S01]  /*e690*/  HMMA.16816.F32.BF16 R84, R20.reuse, R34, R84 ;  /* 0x000000221454723c */ /* 0x040fe20000041854 */
[----:B------:R-:W5:Y:S03]  /*e6a0*/  LDSM.16.MT88.4 R32, [R213+0x12000] ;  /* 0x01200000d520783b */ /* 0x000f660000004200 */
[----:B------:R-:W-:Y:S04]  /*e6b0*/  FFMA.FTZ R151, R67, c[0x0][0x23c], -R151 ;  /* 0x00008f0043977a23 */ /* 0x000fe80000010897 */
[C---:B---3--:R-:W-:Y:S01]  /*e6c0*/  HMMA.16816.F32.BF16 R88, R20.reuse, R24, R88 ;  /* 0x000000181458723c */ /* 0x048fe20000041858 */
[----:B------:R-:W-:Y:S01]  /*e6d0*/  LDSM.16.MT88.4 R44, [R213+0x13000] ;  /* 0x01300000d52c783b */ /* 0x000fe20000004200 */
[----:B------:R-:W3:Y:S02]  /*e6e0*/  MUFU.EX2 R122, R122 ;  /* 0x0000007a007a7308 */ /* 0x000ee40000000800 */
[----:B-1----:R-:W-:Y:S04]  /*e6f0*/  FADD.FTZ R0, R120, R5 ;  /* 0x0000000578007221 */ /* 0x002fe80000010000 */
[C---:B------:R-:W-:Y:S01]  /*e700*/  HMMA.16816.F32.BF16 R92, R20.reuse, R26, R92 ;  /* 0x0000001a145c723c */ /* 0x040fe2000004185c */
[----:B------:R-:W1:Y:S03]  /*e710*/  LDSM.16.MT88.4 R24, [R212+0x12000] ;  /* 0x01200000d418783b */ /* 0x000e660000004200 */
[----:B------:R-:W5:Y:S01]  /*e720*/  MUFU.EX2 R123, R123 ;  /* 0x0000007b007b7308 */ /* 0x000f620000000800 */
[----:B--2---:R-:W-:Y:S03]  /*e730*/  FADD.FTZ R0, R121, R0 ;  /* 0x0000000079007221 */ /* 0x004fe60000010000 */
[C---:B----4-:R-:W-:Y:S04]  /*e740*/  HMMA.16816.F32.BF16 R96, R20.reuse, R28, R96 ;  /* 0x0000001c1460723c */ /* 0x050fe80000041860 */
[----:B------:R-:W-:Y:S01]  /*e750*/  FADD.FTZ R5, R173, R0 ;  /* 0x00000000ad057221 */ /* 0x000fe20000010000 */
[----:B------:R-:W-:Y:S01]  /*e760*/  MOV R0, R3 ;  /* 0x0000000300007202 */ /* 0x000fe20000000f00 */
[----:B------:R-:W2:Y:S02]  /*e770*/  MUFU.EX2 R65, R152 ;  /* 0x0000009800417308 */ /* 0x000ea40000000800 */
[C---:B------:R-:W-:Y:S01]  /*e780*/  HMMA.16816.F32.BF16 R100, R20.reuse, R30, R100 ;  /* 0x0000001e1464723c */ /* 0x040fe20000041864 */
[----:B------:R-:W4:Y:S03]  /*e790*/  LDSM.16.MT88.4 R28, [R216+0xe800] ;  /* 0x00e80000d81c783b */ /* 0x000f260000004200 */
[----:B---3--:R-:W-:Y:S02]  /*e7a0*/  FADD.FTZ R2, R122, R7 ;  /* 0x000000077a027221 */ /* 0x008fe40000010000 */
[----:B------:R-:W-:Y:S02]  /*e7b0*/  FADD.FTZ R5, R174, R5 ;  /* 0x00000005ae057221 */ /* 0x000fe40000010000 */
[C---:B-----5:R-:W-:Y:S01]  /*e7c0*/  HMMA.16816.F32.BF16 R104, R20.reuse, R36, R104 ;  /* 0x000000241468723c */ /* 0x060fe20000041868 */
[----:B------:R-:W3:Y:S03]  /*e7d0*/  MUFU.EX2 R151, R151 ;  /* 0x0000009700977308 */ /* 0x000ee60000000800 */
[----:B------:R-:W-:Y:S04]  /*e7e0*/  FADD.FTZ R2, R123, R2 ;  /* 0x000000027b027221 */ /* 0x000fe80000010000 */
[C---:B------:R-:W-:Y:S01]  /*e7f0*/  HMMA.16816.F32.BF16 R12, R20.reuse, R38, R12 ;  /* 0x00000026140c723c */ /* 0x040fe2000004180c */
[----:B------:R-:W5:Y:S03]  /*e800*/  LDSM.16.MT88.4 R36, [R214+0xe800] ;  /* 0x00e80000d624783b */ /* 0x000f660000004200 */
[----:B------:R-:W-:Y:S04]  /*e810*/  FADD.FTZ R7, R175, R2 ;  /* 0x00000002af077221 */ /* 0x000fe80000010000 */
[C---:B------:R-:W-:Y:S04]  /*e820*/  HMMA.16816.F32.BF16 R108, R20.reuse, R32, R108 ;  /* 0x00000020146c723c */ /* 0x040fe8000004186c */
[----:B------:R-:W-:Y:S04]  /*e830*/  FADD.FTZ R7, R176, R7 ;  /* 0x00000007b0077221 */ /* 0x000fe80000010000 */
[C---:B------:R-:W-:Y:S01]  /*e840*/  HMMA.16816.F32.BF16 R112, R20.reuse, R34, R112 ;  /* 0x000000221470723c */ /* 0x040fe20000041870 */
[----:B------:R-:W2:Y:S07]  /*e850*/  LDSM.16.MT88.4 R32, [R213+0xe800] ;  /* 0x00e80000d520783b */ /* 0x000eae0000004200 */
[C---:B-1----:R-:W-:Y:S08]  /*e860*/  HMMA.16816.F32.BF16 R16, R20.reuse, R24, R16 ;  /* 0x000000181410723c */ /* 0x042ff00000041810 */
[----:B------:R-:W-:Y:S01]  /*e870*/  HMMA.16816.F32.BF16 R116, R20, R26, R116 ;  /* 0x0000001a1474723c */ /* 0x000fe20000041874 */
[----:B------:R-:W1:Y:S06]  /*e880*/  LDSM.16.MT88.4 R24, [R212+0xe800] ;  /* 0x00e80000d418783b */ /* 0x000e6c0000004200 */
[----:B------:R-:W-:Y:S02]  /*e890*/  F2FP.BF16.PACK_AB R20, R121, R120 ;  /* 0x000000787914723e */ /* 0x000fe400000010ff */
[----:B------:R-:W-:Y:S03]  /*e8a0*/  F2FP.BF16.PACK_AB R21, R123, R122 ;  /* 0x0000007a7b15723e */ /* 0x000fe600000010ff */
[----:B------:R-:W-:Y:S02]  /*e8b0*/  F2FP.BF16.PACK_AB R22, R174, R173 ;  /* 0x000000adae16723e */ /* 0x000fe400000010ff */
[----:B------:R-:W-:Y:S07]  /*e8c0*/  F2FP.BF16.PACK_AB R23, R176, R175 ;  /* 0x000000afb017723e */ /* 0x000fee00000010ff */
        /* <DEDUP_REMOVED lines=46> */
[C---:B------:R-:W-:Y:S08]  /*ebb0*/  HMMA.16816.F32.BF16 R92, R20.reuse, R38, R92 ;  /* 0x00000026145c723c */ /* 0x040ff0000004185c */
[C---:B--2---:R-:W-:Y:S08]  /*ebc0*/  HMMA.16816.F32.BF16 R96, R20.reuse, R28, R96 ;  /* 0x0000001c1460723c */ /* 0x044ff00000041860 */
[C---:B------:R-:W-:Y:S01]  /*ebd0*/  HMMA.16816.F32.BF16 R100, R20.reuse, R30, R100 ;  /* 0x0000001e1464723c */ /* 0x040fe20000041864 */
[----:B------:R-:W2:Y:S07]  /*ebe0*/  LDSM.16.MT88.4 R28, [R213+0xf800] ;  /* 0x00f80000d51c783b */ /* 0x000eae0000004200 */
        /* <DEDUP_REMOVED lines=11> */
[----:B---3--:R-:W-:Y:S01]  /*eca0*/  F2FP.BF16.PACK_AB R23, R151, R66 ;  /* 0x000000429717723e */ /* 0x008fe200000010ff */
[----:B------:R-:W-:Y:S02]  /*ecb0*/  FADD.FTZ R61, R61, R60 ;  /* 0x0000003c3d3d7221 */ /* 0x000fe40000010000 */
[----:B------:R-:W-:Y:S02]  /*ecc0*/  FADD.FTZ R63, R63, R62 ;  /* 0x0000003e3f3f7221 */ /* 0x000fe40000010000 */
[----:B------:R-:W-:Y:S02]  /*ecd0*/  FADD.FTZ R64, R64, R61 ;  /* 0x0000003d40407221 */ /* 0x000fe40000010000 */
[C---:B-1----:R-:W-:Y:S01]  /*ece0*/  HMMA.16816.F32.BF16 R128, R20.reuse, R24, R8 ;  /* 0x000000181480723c */ /* 0x042fe20000041808 */
[----:B------:R-:W1:Y:S02]  /*ecf0*/  LDSM.16.MT88.4 R8, [R212+0xf800] ;  /* 0x00f80000d408783b */ /* 0x000e640000004200 */
[----:B------:R-:W-:Y:S02]  /*ed00*/  FADD.FTZ R66, R66, R63 ;  /* 0x0000003f42427221 */ /* 0x000fe40000010000 */
[----:B------:R-:W-:Y:S02]  /*ed10*/  FADD.FTZ R241, R65, R64 ;  /* 0x0000004041f17221 */ /* 0x000fe40000010000 */
[----:B------:R-:W-:Y:S01]  /*ed20*/  FADD.FTZ R239, R151, R66 ;  /* 0x0000004297ef7221 */ /* 0x000fe20000010000 */
[C---:B------:R-:W-:Y:S01]  /*ed30*/  HMMA.16816.F32.BF16 R68, R20.reuse, R26, R68 ;  /* 0x0000001a1444723c */ /* 0x040fe20000041844 */
[----:B------:R-:W3:Y:S07]  /*ed40*/  LDSM.16.MT88.4 R24, [R216+0x13800] ;  /* 0x01380000d818783b */ /* 0x000eee0000004200 */
[C---:B------:R-:W-:Y:S08]  /*ed50*/  HMMA.16816.F32.BF16 R72, R20.reuse, R32, R72 ;  /* 0x000000201448723c */ /* 0x040ff00000041848 */
[C---:B------:R-:W-:Y:S08]  /*ed60*/  HMMA.16816.F32.BF16 R76, R20.reuse, R34, R76 ;  /* 0x00000022144c723c */ /* 0x040ff0000004184c */
        /* <DEDUP_REMOVED lines=15> */
.L_x_3543:
[----:B------:R-:W1:Y:S01]  /*ee60*/  SHFL.BFLY PT, R2, R241, 0x2, 0x1f ;  /* 0x0c401f00f1027f89 */ /* 0x000e6200000e0000 */
[----:B------:R-:W-:Y:S01]  /*ee70*/  LEA.HI R11, R230, R230, RZ, 0x1 ;  /* 0x000000e6e60b7211 */ /* 0x000fe200078f08ff */
[----:B------:R-:W-:Y:S01]  /*ee80*/  BSSY B0, `(.L_x_3548) ;  /* 0x00000ce000007945 */ /* 0x000fe20003800000 */
[----:B------:R-:W-:Y:S01]  /*ee90*/  MOV R7, 0x3f800000 ;  /* 0x3f80000000077802 */ /* 0x000fe20000000f00 */
[----:B------:R-:W2:Y:S01]  /*eea0*/  SHFL.BFLY PT, R0, R239, 0x2, 0x1f ;  /* 0x0c401f00ef007f89 */ /* 0x000ea200000e0000 */
[----:B------:R-:W-:-:S02]  /*eeb0*/  SHF.L.U32 R12, R11, 0x2, RZ ;  /* 0x000000020b0c7819 */ /* 0x000fc400000006ff */
[----:B------:R-:W-:Y:S01]  /*eec0*/  LOP3.LUT R11, R11, 0xffffffe, RZ, 0xc0, !PT ;  /* 0x0ffffffe0b0b7812 */ /* 0x000fe200078ec0ff */
[----:B------:R-:W-:Y:S01]  /*eed0*/  BAR.SYNC.DEFER_BLOCKING 0x0 ;  /* 0x0000000000007b1d */ /* 0x000fe20000010000 */
[----:B------:R-:W-:Y:S01]  /*eee0*/  MOV R6, 0x3f800000 ;  /* 0x3f80000000067802 */ /* 0x000fe20000000f00 */
[----:B-1----:R-:W-:Y:S02]  /*eef0*/  FADD.FTZ R5, R2, R241 ;  /* 0x000000f102057221 */ /* 0x002fe40000010000 */
[----:B--2---:R-:W-:-:S03]  /*ef00*/  FADD.FTZ R13, R0, R239 ;  /* 0x000000ef000d7221 */ /* 0x004fc60000010000 */
[----:B------:R-:W1:Y:S04]  /*ef10*/  SHFL.BFLY PT, R4, R5, 0x1, 0x1f ;  /* 0x0c201f0005047f89 */ /* 0x000e6800000e0000 */
[----:B------:R-:W2:Y:S04]  /*ef20*/  S2R R0, SR_TID.X ;  /* 0x0000000000007919 */ /* 0x000ea80000002100 */
[----:B------:R-:W3:Y:S01]  /*ef30*/  SHFL.BFLY PT, R2, R13, 0x1, 0x1f ;  /* 0x0c201f000d027f89 */ /* 0x000ee200000e0000 */
[----:B-1----:R-:W-:Y:S01]  /*ef40*/  FADD.FTZ R4, R5, R4 ;  /* 0x0000000405047221 */ /* 0x002fe20000010000 */
[----:B------:R-:W-:-:S02]  /*ef50*/  SHF.L.U32 R5, R224, 0x6, RZ ;  /* 0x00000006e0057819 */ /* 0x000fc400000006ff */
[----:B--2---:R-:W-:Y:S02]  /*ef60*/  SHF.R.S32.HI R9, RZ, 0x1f, R0 ;  /* 0x0000001fff097819 */ /* 0x004fe40000011400 */
[----:B------:R-:W-:Y:S02]  /*ef70*/  LOP3.LUT R5, R5, 0x1c0, RZ, 0xc0, !PT ;  /* 0x000001c005057812 */ /* 0x000fe400078ec0ff */
[----:B------:R-:W-:Y:S01]  /*ef80*/  LEA.HI R10, R9, R0, RZ, 0x2 ;  /* 0x00000000090a7211 */ /* 0x000fe200078f10ff */
[----:B---3--:R-:W-:Y:S01]  /*ef90*/  FADD.FTZ R2, R13, R2 ;  /* 0x000000020d027221 */ /* 0x008fe20000010000 */
[----:B------:R-:W-:Y:S02]  /*efa0*/  FSETP.NE.FTZ.AND P4, PT, R4, RZ, PT ;  /* 0x000000ff0400720b */ /* 0x000fe40003f95000 */
[--C-:B------:R-:W-:Y:S02]  /*efb0*/  SHF.R.S32.HI R8, RZ, 0x2, R10.reuse ;  /* 0x00000002ff087819 */ /* 0x100fe4000001140a */
[----:B------:R-:W-:-:S02]  /*efc0*/  SHF.R.S32.HI R13, RZ, 0x1f, R10 ;  /* 0x0000001fff0d7819 */ /* 0x000fc4000001140a */
[----:B------:R-:W-:Y:S02]  /*efd0*/  FSETP.NE.FTZ.AND P3, PT, R2, RZ, PT ;  /* 0x000000ff0200720b */ /* 0x000fe40003f75000 */
[----:B------:R-:W-:Y:S02]  /*efe0*/  LEA.HI R13, R13, R8, RZ, 0x3 ;  /* 0x000000080d0d7211 */ /* 0x000fe400078f18ff */
[----:B------:R-:W-:Y:S02]  /*eff0*/  LOP3.LUT R12, R5, 0x38, R12, 0xf8, !PT ;  /* 0x00000038050c7812 */ /* 0x000fe400078ef80c */
[----:B------:R-:W-:Y:S01]  /*f000*/  SHF.R.U32.HI R5, RZ, 0x3, R5 ;  /* 0x00000003ff057819 */ /* 0x000fe20000011605 */
[----:B------:R-:W1:Y:S01]  /*f010*/  @P4 MUFU.RCP R7, R4 ;  /* 0x0000000400074308 */ /* 0x000e620000001000 */
[----:B------:R-:W-:Y:S02]  /*f020*/  LOP3.LUT R13, R13, 0xfffffff8, RZ, 0xc0, !PT ;  /* 0xfffffff80d0d7812 */ /* 0x000fe400078ec0ff */
[----:B------:R-:W-:-:S02]  /*f030*/  LOP3.LUT R5, R12, R5, RZ, 0x3c, !PT ;  /* 0x000000050c057212 */ /* 0x000fc400078e3cff */
[----:B------:R-:W-:Y:S02]  /*f040*/  IADD3 R12, R230, -R11, RZ ;  /* 0x8000000be60c7210 */ /* 0x000fe40007ffe0ff */
[----:B------:R-:W-:Y:S01]  /*f050*/  IADD3 R8, R8, -R13, RZ ;  /* 0x8000000d08087210 */ /* 0x000fe20007ffe0ff */
[----:B------:R-:W2:Y:S01]  /*f060*/  @P3 MUFU.RCP R6, R2 ;  /* 0x0000000200063308 */ /* 0x000ea20000001000 */
[----:B------:R-:W-:Y:S02]  /*f070*/  LEA R5, R12, R5, 0x2 ;  /* 0x000000050c057211 */ /* 0x000fe400078e10ff */
[----:B------:R-:W-:Y:S02]  /*f080*/  LEA.HI R9, R9, R0, RZ, 0x5 ;  /* 0x0000000009097211 */ /* 0x000fe400078f28ff */
[----:B------:R-:W-:Y:S02]  /*f090*/  LOP3.LUT R11, R10, 0x1ffffffc, RZ, 0xc0, !PT ;  /* 0x1ffffffc0a0b7812 */ /* 0x000fe400078ec0ff */
[----:B------:R-:W-:Y:S01]  /*f0a0*/  SHF.L.U32 R12, R8, 0x6, RZ ;  /* 0x00000006080c7819 */ /* 0x000fe200000006ff */
[C---:B-1----:R-:W-:Y:S01]  /*f0b0*/  FMUL.FTZ R128, R7.reuse, R128 ;  /* 0x0000008007807220 */ /* 0x042fe20000410000 */
[----:B------:R-:W-:Y:S01]  /*f0c0*/  SHF.R.S32.HI R10, RZ, 0x5, R9 ;  /* 0x00000005ff0a7819 */ /* 0x000fe20000011409 */
[----:B------:R-:W-:Y:S01]  /*f0d0*/  FMUL.FTZ R129, R7, R129 ;  /* 0x0000008107817220 */ /* 0x000fe20000410000 */
[----:B------:R-:W-:Y:S01]  /*f0e0*/  IADD3 R11, -R11, R0, RZ ;  /* 0x000000000b0b7210 */ /* 0x000fe20007ffe1ff */
        /* <DEDUP_REMOVED lines=19> */
[C---:B------:R-:W-:Y:S01]  /*f220*/  IADD3 R12, R8.reuse, -0x20, RZ ;  /* 0xffffffe0080c7810 */ /* 0x040fe20007ffe0ff */
[----:B------:R-:W-:Y:S01]  /*f230*/  FMUL.FTZ R88, R7, R88 ;  /* 0x0000005807587220 */ /* 0x000fe20000410000 */
[----:B------:R-:W-:Y:S01]  /*f240*/  LOP3.LUT R9, R9, 0xffffffe0, RZ, 0xc0, !PT ;  /* 0xffffffe009097812 */ /* 0x000fe200078ec0ff */
[C---:B------:R-:W-:Y:S01]  /*f250*/  FMUL.FTZ R89, R7.reuse, R89 ;  /* 0x0000005907597220 */ /* 0x040fe20000410000 */
[----:B------:R-:W-:Y:S01]  /*f260*/  @P0 IADD3 R12, R8, 0x20, RZ ;  /* 0x00000020080c0810 */ /* 0x000fe20007ffe0ff */
[C---:B------:R-:W-:Y:S01]  /*f270*/  FMUL.FTZ R92, R7.reuse, R92 ;  /* 0x0000005c075c7220 */ /* 0x040fe20000410000 */
[----:B------:R-:W1:Y:S01]  /*f280*/  @P4 MUFU.LG2 R4, R4 ;  /* 0x0000000400044308 */ /* 0x000e620000000c00 */
[----:B------:R-:W-:Y:S01]  /*f290*/  FMUL.FTZ R93, R7, R93 ;  /* 0x0000005d075d7220 */ /* 0x000fe20000410000 */
[----:B------:R-:W-:Y:S01]  /*f2a0*/  IADD3 R9, -R9, R0, RZ ;  /* 0x0000000009097210 */ /* 0x000fe20007ffe1ff */
[C---:B------:R-:W-:Y:S01]  /*f2b0*/  FMUL.FTZ R96, R7.reuse, R96 ;  /* 0x0000006007607220 */ /* 0x040fe20000410000 */
[----:B------:R-:W-:Y:S01]  /*f2c0*/  MOV R0, 0xff800000 ;  /* 0xff80000000007802 */ /* 0x000fe20000000f00 */
[----:B------:R-:W-:Y:S01]  /*f2d0*/  FMUL.FTZ R97, R7, R97 ;  /* 0x0000006107617220 */ /* 0x000fe20000410000 */
[----:B------:R-:W-:Y:S01]  /*f2e0*/  LOP3.LUT P0, RZ, R9, 0x3, RZ, 0xc0, !PT ;  /* 0x0000000309ff7812 */ /* 0x000fe2000780c0ff */
[C---:B------:R-:W-:Y:S01]  /*f2f0*/  FMUL.FTZ R100, R7.reuse, R100 ;  /* 0x0000006407647220 */ /* 0x040fe20000410000 */
[----:B------:R-:W3:Y:S01]  /*f300*/  @P3 MUFU.LG2 R2, R2 ;  /* 0x0000000200023308 */ /* 0x000ee20000000c00 */
        /* <DEDUP_REMOVED lines=14> */
[----:B--2---:R-:W-:-:S02]  /*f3f0*/  FMUL.FTZ R131, R6, R131 ;  /* 0x0000008306837220 */ /* 0x004fc40000410000 */
        /* <DEDUP_REMOVED lines=28> */
[C---:B------:R-:W-:Y:S01]  /*f5c0*/  FMUL.FTZ R102, R6.reuse, R102 ;  /* 0x0000006606667220 */ /* 0x040fe20000410000 */
[----:B------:R-:W2:Y:S01]  /*f5d0*/  S2R R7, SR_CTAID.X ;  /* 0x0000000000077919 */ /* 0x000ea20000002500 */
        /* <DEDUP_REMOVED lines=12> */
[----:B------:R-:W-:Y:S01]  /*f6a0*/  MOV R6, 0x80 ;  /* 0x0000008000067802 */ /* 0x000fe20000000f00 */
[----:B-1----:R-:W-:Y:S01]  /*f6b0*/  @P4 FMUL.FTZ R9, R4, 0.69314718246459960938 ;  /* 0x3f31721804094820 */ /* 0x002fe20000410000 */
[----:B--2---:R-:W-:Y:S01]  /*f6c0*/  SHF.L.U32 R7, R7, 0x6, RZ ;  /* 0x0000000607077819 */ /* 0x004fe200000006ff */
[----:B---3--:R-:W-:Y:S01]  /*f6d0*/  @P3 FMUL.FTZ R2, R2, 0.69314718246459960938 ;  /* 0x3f31721802023820 */ /* 0x008fe20000410000 */
[----:B------:R-:W-:Y:S01]  /*f6e0*/  SEL R15, R6, 0xffffff80, !P2 ;  /* 0xffffff80060f7807 */ /* 0x000fe20005000000 */
[----:B------:R-:W-:Y:S01]  /*f6f0*/  @P4 FFMA.FTZ R0, R132, c[0x0][0x238], R9 ;  /* 0x00008e0084004a23 */ /* 0x000fe20000010009 */
[----:B------:R-:W1:Y:S02]  /*f700*/  S2R R6, SR_CTAID.Y ;  /* 0x0000000000067919 */ /* 0x000e640000002600 */
[-C--:B------:R-:W-:Y:S02]  /*f710*/  IADD3 R16, R8, R15.reuse, RZ ;  /* 0x0000000f08107210 */ /* 0x080fe40007ffe0ff */
[----:B------:R-:W-:Y:S01]  /*f720*/  IADD3 R17, R15, R12, RZ ;  /* 0x0000000c0f117210 */ /* 0x000fe20007ffe0ff */
[----:B------:R-:W2:Y:S01]  /*f730*/  S2R R8, SR_CTAID.Z ;  /* 0x0000000000087919 */ /* 0x000ea20000002700 */
        /* <DEDUP_REMOVED lines=17> */
[----:B------:R-:W-:Y:S01]  /*f850*/  STS.64 [R14+0x4800], R126 ;  /* 0x0048007e0e007388 */ /* 0x000fe20000000a00 */
[----:B---3--:R-:W-:-:S03]  /*f860*/  IADD3 R11, -R231, RZ, RZ ;  /* 0x000000ffe70b7210 */ /* 0x008fc60007ffe1ff */
[----:B------:R-:W-:Y:S01]  /*f870*/  STS.64 [R16+0x4000], R108 ;  /* 0x0040006c10007388 */ /* 0x000fe20000000a00 */
[----:B-1----:R-:W-:-:S03]  /*f880*/  IMAD R231, R6, c[0x0][0x210], R231 ;  /* 0x0000840006e77a24 */ /* 0x002fc600078e02e7 */
[----:B------:R-:W-:Y:S01]  /*f890*/  STS.64 [R16+0x4800], R110 ;  /* 0x0048006e10007388 */ /* 0x000fe20000000a00 */
[----:B--2---:R-:W-:Y:S01]  /*f8a0*/  IMAD R8, R11, c[0x0][0x1c0], R8 ;  /* 0x000070000b087a24 */ /* 0x004fe200078e0208 */
[----:B------:R-:W-:Y:S02]  /*f8b0*/  SHF.R.S32.HI R11, RZ, 0x1f, R10 ;  /* 0x0000001fff0b7819 */ /* 0x000fe4000001140a */
[----:B------:R-:W-:Y:S01]  /*f8c0*/  STS.64 [R17+0x4000], R112 ;  /* 0x0040007011007388 */ /* 0x000fe20000000a00 */
[----:B------:R-:W-:Y:S01]  /*f8d0*/  IMAD R8, R231, c[0x0][0x1c0], R8 ;  /* 0x00007000e7087a24 */ /* 0x000fe200078e0208 */
[----:B------:R-:W-:Y:S02]  /*f8e0*/  LEA.HI R11, R11, R10, RZ, 0x2 ;  /* 0x0000000a0b0b7211 */ /* 0x000fe400078f10ff */
[----:B------:R-:W-:Y:S01]  /*f8f0*/  STS.64 [R17+0x4800], R114 ;  /* 0x0048007211007388 */ /* 0x000fe20000000a00 */
[----:B------:R-:W-:Y:S01]  /*f900*/  IMAD R7, R8, c[0x0][0x214], R7 ;  /* 0x0000850008077a24 */ /* 0x000fe200078e0207 */
[----:B------:R-:W-:-:S02]  /*f910*/  LOP3.LUT R11, R11, 0xffffffc, RZ, 0xc0, !PT ;  /* 0x0ffffffc0b0b7812 */ /* 0x000fc400078ec0ff */
[----:B------:R-:W-:Y:S02]  /*f920*/  STS.64 [R18+0x4000], R120 ;  /* 0x0040007812007388 */ /* 0x000fe40000000a00 */
[----:B------:R-:W-:Y:S02]  /*f930*/  IADD3 R11, R10, -R11, RZ ;  /* 0x8000000b0a0b7210 */ /* 0x000fe40007ffe0ff */
[----:B------:R-:W-:Y:S02]  /*f940*/  STS.64 [R18+0x4800], R122 ;  /* 0x0048007a12007388 */ /* 0x000fe40000000a00 */
[----:B------:R-:W-:Y:S02]  /*f950*/  LEA R236, R11, R236, 0x4 ;  /* 0x000000ec0bec7211 */ /* 0x000fe400078e20ff */
[----:B------:R-:W-:Y:S04]  /*f960*/  STS.64 [R15+0x4000], R116 ;  /* 0x004000740f007388 */ /* 0x000fe80000000a00 */
[----:B------:R-:W-:Y:S04]  /*f970*/  STS.64 [R15+0x4800], R118 ;  /* 0x004800760f007388 */ /* 0x000fe80000000a00 */
[----:B------:R-:W-:Y:S06]  /*f980*/  BAR.SYNC.DEFER_BLOCKING 0x0 ;  /* 0x0000000000007b1d */ /* 0x000fec0000010000 */
        /* <DEDUP_REMOVED lines=21> */
[C---:B------:R-:W-:Y:S02]  /*fae0*/  IADD3 R2, P0, R7.reuse, R236, RZ ;  /* 0x000000ec07027210 */ /* 0x040fe40007f1e0ff */
[-C--:B------:R-:W-:Y:S02]  /*faf0*/  ISETP.GE.AND P2, PT, R236, R223.reuse, PT ;  /* 0x000000dfec00720c */ /* 0x080fe40003f46270 */
[----:B------:R-:W-:Y:S02]  /*fb00*/  ISETP.GE.AND P1, PT, R6, R223, PT ;  /* 0x000000df0600720c */ /* 0x000fe40003f26270 */
[----:B------:R-:W-:Y:S02]  /*fb10*/  LEA.HI.X.SX32 R3, R7, R4, 0x1, P0 ;  /* 0x0000000407037211 */ /* 0x000fe400000f0eff */
[----:B------:R-:W-:-:S04]  /*fb20*/  LEA R8, P0, R2, c[0x0][0x208], 0x2 ;  /* 0x0000820002087a11 */ /* 0x000fc800078010ff */
[----:B------:R-:W-:-:S05]  /*fb30*/  LEA.HI.X R9, R2, c[0x0][0x20c], R3, 0x2, P0 ;  /* 0x0000830002097a11 */ /* 0x000fca00000f1403 */
[----:B------:R2:W-:Y:S04]  /*fb40*/  @!P2 STG.E [R8.64], R0 ;  /* 0x000000000800a986 */ /* 0x0005e8000c10190c */
[----:B------:R2:W-:Y:S02]  /*fb50*/  @!P1 STG.E [R8.64+0x20], R5 ;  /* 0x0000200508009986 */ /* 0x0005e4000c10190c */
.L_x_3549:
[----:B--234-:R-:W-:Y:S05]  /*fb60*/  BSYNC B0 ;  /* 0x0000000000007941 */ /* 0x01cfea0003800000 */
.L_x_3548:
[----:B------:R-:W-:Y:S01]  /*fb70*/  IMAD.SHL.U32 R4, R230, 0x4, RZ ;  /* 0x00000004e6047824 */ /* 0x000fe200078e00ff */
[C---:B------:R-:W-:Y:S01]  /*fb80*/  IADD3 R2, R224.reuse, 0x8, RZ ;  /* 0x00000008e0027810 */ /* 0x040fe20007ffe0ff */
[----:B------:R-:W-:Y:S01]  /*fb90*/  IMAD R7, R7, c[0x0][0x22c], RZ ;  /* 0x00008b0007077a24 */ /* 0x000fe200078e02ff */
[----:B------:R-:W-:Y:S02]  /*fba0*/  IADD3 R0, R224, 0x10, RZ ;  /* 0x00000010e0007810 */ /* 0x000fe40007ffe0ff */
[----:B------:R-:W-:Y:S02]  /*fbb0*/  SHF.R.S32.HI R5, RZ, 0x1f, R4 ;  /* 0x0000001fff057819 */ /* 0x000fe40000011404 */
[----:B------:R-:W-:-:S02]  /*fbc0*/  ISETP.GE.AND P5, PT, R2, R223, PT ;  /* 0x000000df0200720c */ /* 0x000fc40003fa6270 */
[C---:B------:R-:W-:Y:S01]  /*fbd0*/  IADD3 R2, R224.reuse, 0x18, RZ ;  /* 0x00000018e0027810 */ /* 0x040fe20007ffe0ff */
[----:B------:R-:W-:Y:S01]  /*fbe0*/  IMAD.WIDE R4, R224, 0x80, R4 ;  /* 0x00000080e0047825 */ /* 0x000fe200078e0204 */
[-C--:B------:R-:W-:Y:S02]  /*fbf0*/  ISETP.GE.AND P4, PT, R0, R223.reuse, PT ;  /* 0x000000df0000720c */ /* 0x080fe40003f86270 */
[----:B------:R-:W-:Y:S02]  /*fc00*/  ISETP.GE.AND P3, PT, R2, R223, PT ;  /* 0x000000df0200720c */ /* 0x000fe40003f66270 */
[C---:B------:R-:W-:Y:S02]  /*fc10*/  IADD3 R3, P0, R7.reuse, R4, RZ ;  /* 0x0000000407037210 */ /* 0x040fe40007f1e0ff */
[----:B------:R-:W-:Y:S02]  /*fc20*/  IADD3 R2, R224, 0x30, RZ ;  /* 0x00000030e0027810 */ /* 0x000fe40007ffe0ff */
[----:B------:R-:W-:-:S02]  /*fc30*/  LEA.HI.X.SX32 R4, R7, R5, 0x1, P0 ;  /* 0x0000000507047211 */ /* 0x000fc400000f0eff */
[C---:B------:R-:W-:Y:S02]  /*fc40*/  LEA R6, P0, R3.reuse, c[0x0][0x1d8], 0x2 ;  /* 0x0000760003067a11 */ /* 0x040fe400078010ff */
[----:B------:R-:W-:Y:S02]  /*fc50*/  IADD3 R0, R224, 0x20, RZ ;  /* 0x00000020e0007810 */ /* 0x000fe40007ffe0ff */
[----:B------:R-:W-:Y:S02]  /*fc60*/  LEA.HI.X R7, R3, c[0x0][0x1dc], R4, 0x2, P0 ;  /* 0x0000770003077a11 */ /* 0x000fe400000f1404 */
[-C--:B------:R-:W-:Y:S02]  /*fc70*/  ISETP.GE.AND P0, PT, R2, R223.reuse, PT ;  /* 0x000000df0200720c */ /* 0x080fe40003f06270 */
[-C--:B------:R-:W-:Y:S01]  /*fc80*/  ISETP.GE.AND P2, PT, R0, R223.reuse, PT ;  /* 0x000000df0000720c */ /* 0x080fe20003f46270 */
[----:B------:R2:W-:Y:S01]  /*fc90*/  @!P5 STG.E.128 [R6.64+0x1000], R64 ;  /* 0x001000400600d986 */ /* 0x0005e2000c101d0c */
[----:B------:R-:W-:-:S02]  /*fca0*/  ISETP.GE.AND P6, PT, R224, R223, PT ;  /* 0x000000dfe000720c */ /* 0x000fc40003fc6270 */
[C---:B------:R-:W-:Y:S01]  /*fcb0*/  IADD3 R0, R224.reuse, 0x28, RZ ;  /* 0x00000028e0007810 */ /* 0x040fe20007ffe0ff */
[----:B-1----:R2:W-:Y:S01]  /*fcc0*/  @!P5 STG.E.128 [R6.64+0x1100], R32 ;  /* 0x001100200600d986 */ /* 0x0025e2000c101d0c */
[----:B------:R-:W-:Y:S02]  /*fcd0*/  IADD3 R224, R224, 0x38, RZ ;  /* 0x00000038e0e07810 */ /* 0x000fe40007ffe0ff */
[-C--:B------:R-:W-:Y:S01]  /*fce0*/  ISETP.GE.AND P1, PT, R0, R223.reuse, PT ;  /* 0x000000df0000720c */ /* 0x080fe20003f26270 */
[----:B------:R2:W-:Y:S04]  /*fcf0*/  @!P4 STG.E.128 [R6.64+0x2000], R60 ;  /* 0x0020003c0600c986 */ /* 0x0005e8000c101d0c */
[----:B------:R2:W-:Y:S04]  /*fd00*/  @!P0 STG.E.128 [R6.64+0x6000], R44 ;  /* 0x0060002c06008986 */ /* 0x0005e8000c101d0c */
[----:B------:R2:W-:Y:S01]  /*fd10*/  @!P0 STG.E.128 [R6.64+0x6100], R12 ;  /* 0x0061000c06008986 */ /* 0x0005e2000c101d0c */
[----:B------:R-:W-:-:S03]  /*fd20*/  ISETP.GE.AND P0, PT, R224, R223, PT ;  /* 0x000000dfe000720c */ /* 0x000fc60003f06270 */
[----:B------:R2:W-:Y:S04]  /*fd30*/  @!P6 STG.E.128 [R6.64+0x100], R36 ;  /* 0x000100240600e986 */ /* 0x0005e8000c101d0c */
[----:B------:R2:W-:Y:S04]  /*fd40*/  @!P4 STG.E.128 [R6.64+0x2100], R28 ;  /* 0x0021001c0600c986 */ /* 0x0005e8000c101d0c */
[----:B------:R2:W-:Y:S04]  /*fd50*/  @!P3 STG.E.128 [R6.64+0x3000], R56 ;  /* 0x003000380600b986 */ /* 0x0005e8000c101d0c */
[----:B------:R2:W-:Y:S04]  /*fd60*/  @!P3 STG.E.128 [R6.64+0x3100], R24 ;  /* 0x003100180600b986 */ /* 0x0005e8000c101d0c */
[----:B------:R2:W-:Y:S04]  /*fd70*/  @!P2 STG.E.128 [R6.64+0x4000], R52 ;  /* 0x004000340600a986 */ /* 0x0005e8000c101d0c */
[----:B------:R2:W-:Y:S04]  /*fd80*/  @!P2 STG.E.128 [R6.64+0x4100], R20 ;  /* 0x004100140600a986 */ /* 0x0005e8000c101d0c */
[----:B------:R2:W-:Y:S04]  /*fd90*/  @!P1 STG.E.128 [R6.64+0x5000], R48 ;  /* 0x0050003006009986 */ /* 0x0005e8000c101d0c */
[----:B------:R2:W-:Y:S04]  /*fda0*/  @!P1 STG.E.128 [R6.64+0x5100], R16 ;  /* 0x0051001006009986 */ /* 0x0005e8000c101d0c */
[----:B------:R2:W-:Y:S04]  /*fdb0*/  @!P6 STG.E.64 [R6.64], R68 ;  /* 0x000000440600e986 */ /* 0x0005e8000c101b0c */
[----:B------:R2:W-:Y:S01]  /*fdc0*/  @!P6 STG.E.64 [R6.64+0x8], R70 ;  /* 0x000008460600e986 */ /* 0x0005e2000c101b0c */
[----:B------:R-:W-:Y:S05]  /*fdd0*/  @P0 EXIT ;  /* 0x000000000000094d */ /* 0x000fea0003800000 */
[----:B------:R-:W-:Y:S04]  /*fde0*/  STG.E.128 [R6.64+0x7000], R40 ;  /* 0x0070002806007986 */ /* 0x000fe8000c101d0c */
[----:B------:R-:W-:Y:S01]  /*fdf0*/  STG.E.128 [R6.64+0x7100], R72 ;  /* 0x0071004806007986 */ /* 0x000fe2000c101d0c */
[----:B------:R-:W-:Y:S05]  /*fe00*/  EXIT ;  /* 0x000000000000794d */ /* 0x000fea0003800000 */
.L_x_3550:
        /* <DEDUP_REMOVED lines=15> */
.L_x_8348:


//--------------------- .text._ZN5flash24flash_fwd_splitkv_kernelI23Flash_fwd_kernel_traitsILi128ELi64ELi128ELi4ELb0ELb0EN7cutlass10bfloat16_tE19Flash_kernel_traitsILi128ELi64ELi128ELi4ES3_EELb1ELb0ELb0ELb0ELb1ELb1ELb1ELb0EEEvNS_16Flash_fwd_paramsE --------------------------
	.section	.text._ZN5flash24flash_fwd_splitkv_kernelI23Flash_fwd_kernel_traitsILi128ELi64ELi128ELi4ELb0ELb0EN7cutlass10bfloat16_tE19Flash_kernel_traitsILi128ELi64ELi128ELi4ES3_EELb1ELb0ELb0ELb0ELb1ELb1ELb1ELb0EEEvNS_16Flash_fwd_paramsE,"ax",@progbits
	.sectioninfo	@"SHI_REGISTERS=255"
	.align	128
        .global         _ZN5flash24flash_fwd_splitkv_kernelI23Flash_fwd_kernel_traitsILi128ELi64ELi128ELi4ELb0ELb0EN7cutlass10bfloat16_tE19Flash_kernel_traitsILi128ELi64ELi128ELi4ES3_EELb1ELb0ELb0ELb0ELb1ELb1ELb1ELb0EEEvNS_16Flash_fwd_paramsE
        .type           _ZN5flash24flash_fwd_splitkv_kernelI23Flash_fwd_kernel_traitsILi128ELi64ELi128ELi4ELb0ELb0EN7cutlass10bfloat16_tE19Flash_kernel_traitsILi128ELi64ELi128ELi4ES3_EELb1ELb0ELb0ELb0ELb1ELb1ELb1ELb0EEEvNS_16Flash_fwd_paramsE,@function
        .size           _ZN5flash24flash_fwd_splitkv_kernelI23Flash_fwd_kernel_traitsILi128ELi64ELi128ELi4ELb0ELb0EN7cutlass10bfloat16_tE19Flash_kernel_traitsILi128ELi64ELi128ELi4ES3_EELb1ELb0ELb0ELb0ELb1ELb1ELb1ELb0EEEvNS_16Flash_fwd_paramsE,(.L_x_8349 - _ZN5flash24flash_fwd_splitkv_kernelI23Flash_fwd_kernel_traitsILi128ELi64ELi128ELi4ELb0ELb0EN7cutlass10bfloat16_tE19Flash_kernel_traitsILi128ELi64ELi128ELi4ES3_EELb1ELb0ELb0ELb0ELb1ELb1ELb1ELb0EEEvNS_16Flash_fwd_paramsE)
        .other          _ZN5flash24flash_fwd_splitkv_kernelI23Flash_fwd_kernel_traitsILi128ELi64ELi128ELi4ELb0ELb0EN7cutlass10bfloat16_tE19Flash_kernel_traitsILi128ELi64ELi128ELi4ES3_EELb1ELb0ELb0ELb0ELb1ELb1ELb1ELb0EEEvNS_16Flash_fwd_paramsE,@"STO_CUDA_ENTRY STV_DEFAULT"
_ZN5flash24flash_fwd_splitkv_kernelI23Flash_fwd_kernel_traitsILi128ELi64ELi128ELi4ELb0ELb0EN7cutlass10bfloat16_tE19Flash_kernel_traitsILi128ELi64ELi128ELi4ES3_EELb1ELb0ELb0ELb0ELb1ELb1ELb1ELb0EEEvNS_16Flash_fwd_paramsE:
.text._ZN5flash24flash_fwd_splitkv_kernelI23Flash_fwd_kernel_traitsILi128ELi64ELi128ELi4ELb0ELb0EN7cutlass10bfloat16_tE19Flash_kernel_traitsILi128ELi64ELi128ELi4ES3_EELb1ELb0ELb0ELb0ELb1ELb1ELb1ELb0EEEvNS_16Flash_fwd_paramsE:
        /* <DEDUP_REMOVED lines=53> */
.L_x_3551:
[----:B-1-34-:R-:W-:Y:S02]  /*0350*/  MOV R3, c[0x0][0x218] ;  /* 0x0000860000037a02 */ /* 0x01afe40000000f00 */
.L_x_3552:
        /* <DEDUP_REMOVED lines=139> */
.L_x_3553:
        /* <DEDUP_REMOVED lines=93> */
.L_x_3554:
        /* <DEDUP_REMOVED lines=16> */
.L_x_3556:
        /* <DEDUP_REMOVED lines=49> */
.L_x_3555:
[----:B------:R-:W-:Y:S01]  /*15f0*/  ISETP.NE.AND P1, PT, R7, -0x1, PT ;  /* 0xffffffff0700780c */ /* 0x000fe20003f25270 */
[----:B------:R-:W-:Y:S01]  /*1600*/  IMAD.IADD R227, R132, 0x1, -R137 ;  /* 0x0000000184e37824 */ /* 0x000fe200078e0a89 */
[----:B------:R-:W-:Y:S01]  /*1610*/  SHF.R.S32.HI R15, RZ, 0x1f, R6 ;  /* 0x0000001fff0f7819 */ /* 0x000fe20000011406 */
[----:B------:R-:W-:Y:S01]  /*1620*/  IMAD R11, R11, c[0x0][0x1b8], RZ ;  /* 0x00006e000b0b7a24 */ /* 0x000fe200078e02ff */
[----:B------:R-:W-:Y:S02]  /*1630*/  IADD3 R232, R38, -0x1, RZ ;  /* 0xffffffff26e87810 */ /* 0x000fe40007ffe0ff */
[CC--:B------:R-:W-:Y:S01]  /*1640*/  LEA.HI R5, R15.reuse, R6.reuse, RZ, 0x3 ;  /* 0x000000060f057211 */ /* 0x0c0fe200078f18ff */
[----:B------:R-:W-:Y:S01]  /*1650*/  IMAD R11, R22, c[0x0][0x1bc], R11 ;  /* 0x00006f00160b7a24 */ /* 0x000fe200078e020b */
[----:B------:R-:W-:Y:S02]  /*1660*/  LEA.HI R10, R15, R6, RZ, 0x6 ;  /* 0x000000060f0a7211 */ /* 0x000fe400078f30ff */
[----:B------:R-:W-:-:S02]  /*1670*/  SHF.R.S32.HI R16, RZ, 0x3, R5 ;  /* 0x00000003ff107819 */ /* 0x000fc40000011405 */
[----:B------:R-:W-:Y:S01]  /*1680*/  LOP3.LUT R5, R5, 0xfffffff8, RZ, 0xc0, !PT ;  /* 0xfffffff805057812 */ /* 0x000fe200078ec0ff */
[----:B------:R-:W-:Y:S01]  /*1690*/  @!P1 IMAD.WIDE.U32 R8, R235, c[0x0][0x178], RZ ;  /* 0x00005e00eb089a25 */ /* 0x000fe200078e00ff */
[----:B-----5:R-:W-:Y:S02]  /*16a0*/  @!P1 SHF.R.S32.HI R0, RZ, 0x1f, R235 ;  /* 0x0000001fff009819 */ /* 0x020fe400000114eb */
[----:B------:R-:W-:Y:S01]  /*16b0*/  IADD3 R5, -R5, R6, RZ ;  /* 0x0000000605057210 */ /* 0x000fe20007ffe1ff */
[----:B------:R-:W-:Y:S01]  /*16c0*/  @P1 IMAD.WIDE.U32 R24, R7, c[0x0][0x190], RZ ;  /* 0x0000640007181a25 */ /* 0x000fe200078e00ff */
[C---:B------:R-:W-:Y:S02]  /*16d0*/  IADD3 R26, R16.reuse, 0x10, RZ ;  /* 0x00000010101a7810 */ /* 0x040fe40007ffe0ff */
[----:B------:R-:W-:Y:S01]  /*16e0*/  IADD3 R18, R16, 0x30, RZ ;  /* 0x0000003010127810 */ /* 0x000fe20007ffe0ff */
[----:B------:R-:W-:Y:S01]  /*16f0*/  @!P1 IMAD R0, R0, c[0x0][0x178], RZ ;  /* 0x00005e0000009a24 */ /* 0x000fe200078e02ff */
[-C--:B------:R-:W-:Y:S01]  /*1700*/  ISETP.GE.AND P3, PT, R26, R227.reuse, PT ;  /* 0x000000e31a00720c */ /* 0x080fe20003f66270 */
[----:B------:R-:W-:Y:S01]  /*1710*/  @!P1 IMAD.MOV.U32 R24, RZ, RZ, R8 ;  /* 0x000000ffff189224 */ /* 0x000fe200078e0008 */
[----:B------:R-:W-:Y:S01]  /*1720*/  SHF.R.S32.HI R17, RZ, 0x1f, R16 ;  /* 0x0000001fff117819 */ /* 0x000fe20000011410 */
[----:B------:R-:W-:Y:S01]  /*1730*/  @!P1 IMAD R0, R235, c[0x0][0x17c], R0 ;  /* 0x00005f00eb009a24 */ /* 0x000fe200078e0200 */
[C---:B------:R-:W-:Y:S01]  /*1740*/  IADD3 R20, R16.reuse, 0x20, RZ ;  /* 0x0000002010147810 */ /* 0x040fe20007ffe0ff */
[----:B------:R-:W-:Y:S01]  /*1750*/  IMAD.SHL.U32 R19, R5, 0x8, RZ ;  /* 0x0000000805137824 */ /* 0x000fe200078e00ff */
[-C--:B------:R-:W-:Y:S01]  /*1760*/  ISETP.GE.AND P5, PT, R16, R227.reuse, PT ;  /* 0x000000e31000720c */ /* 0x080fe20003fa6270 */
[----:B------:R-:W-:Y:S01]  /*1770*/  @P1 IMAD R7, R7, c[0x0][0x194], R25 ;  /* 0x0000650007071a24 */ /* 0x000fe200078e0219 */
[----:B------:R-:W-:Y:S01]  /*1780*/  ISETP.GE.AND P2, PT, R20, R227, PT ;  /* 0x000000e31400720c */ /* 0x000fe20003f46270 */
[----:B------:R-:W-:Y:S01]  /*1790*/  @!P1 IMAD.IADD R7, R9, 0x1, R0 ;  /* 0x0000000109079824 */ /* 0x000fe200078e0200 */
[----:B------:R-:W-:Y:S01]  /*17a0*/  IADD3 R24, P6, R19, R24, RZ ;  /* 0x0000001813187210 */ /* 0x000fe20007fde0ff */
[----:B------:R-:W-:Y:S01]  /*17b0*/  IMAD.SHL.U32 R8, R16, 0x40, RZ ;  /* 0x0000004010087824 */ /* 0x000fe200078e00ff */
[----:B------:R-:W-:Y:S01]  /*17c0*/  SHF.R.S32.HI R9, RZ, 0x1f, R19 ;  /* 0x0000001fff097819 */ /* 0x000fe20000011413 */
[----:B------:R-:W-:Y:S01]  /*17d0*/  IMAD.WIDE R34, R35, 0x40, R16 ;  /* 0x0000004023227825 */ /* 0x000fe200078e0210 */
[----:B------:R-:W-:-:S02]  /*17e0*/  SHF.R.S32.HI R0, RZ, 0x1f, R21 ;  /* 0x0000001fff007819 */ /* 0x000fc40000011415 */
[----:B------:R-:W-:Y:S01]  /*17f0*/  LOP3.LUT R8, R8, 0x1c0, RZ, 0xc0, !PT ;  /* 0x000001c008087812 */ /* 0x000fe200078ec0ff */
[----:B------:R-:W-:Y:S01]  /*1800*/  IMAD.X R25, R9, 0x1, R7, P6 ;  /* 0x0000000109197824 */ /* 0x000fe200030e0607 */
[----:B------:R-:W-:Y:S01]  /*1810*/  ISETP.GE.AND P6, PT, R18, R227, PT ;  /* 0x000000e31200720c */ /* 0x000fe20003fc6270 */
[----:B------:R-:W-:Y:S01]  /*1820*/  IMAD R0, R0, c[0x0][0x1a8], RZ ;  /* 0x00006a0000007a24 */ /* 0x000fe200078e02ff */
[----:B------:R-:W-:Y:S01]  /*1830*/  IADD3 R30, P1, R19, R30, RZ ;  /* 0x0000001e131e7210 */ /* 0x000fe20007f3e0ff */
[----:B------:R-:W-:Y:S01]  /*1840*/  IMAD.WIDE.U32 R48, R21, c[0x0][0x1a8], R24 ;  /* 0x00006a0015307a25 */ /* 0x000fe200078e0018 */
[----:B------:R-:W-:Y:S02]  /*1850*/  IADD3 R28, P4, R19, R28, RZ ;  /* 0x0000001c131c7210 */ /* 0x000fe40007f9e0ff */
[----:B------:R-:W-:Y:S01]  /*1860*/  LOP3.LUT R19, R8, 0x38, R19, 0xf8, !PT ;  /* 0x0000003808137812 */ /* 0x000fe200078ef813 */
[----:B------:R-:W-:Y:S01]  /*1870*/  IMAD.X R31, R9, 0x1, R4, P1 ;  /* 0x00000001091f7824 */ /* 0x000fe200008e0604 */
[----:B------:R-:W-:Y:S01]  /*1880*/  SHF.R.U32.HI R8, RZ, 0x3, R8 ;  /* 0x00000003ff087819 */ /* 0x000fe20000011608 */
[----:B------:R-:W-:Y:S01]  /*1890*/  IMAD R0, R21, c[0x0][0x1ac], R0 ;  /* 0x00006b0015007a24 */ /* 0x000fe200078e0200 */
[----:B------:R-:W-:Y:S01]  /*18a0*/  @!P3 IADD3 R40, P1, R34, 0x10, RZ ;  /* 0x000000102228b810 */ /* 0x000fe20007f3e0ff */
[----:B------:R-:W-:Y:S01]  /*18b0*/  IMAD.X R29, R9, 0x1, R2, P4 ;  /* 0x00000001091d7824 */ /* 0x000fe200020e0602 */
[----:B------:R-:W-:Y:S01]  /*18c0*/  LOP3.LUT R8, R19, R8, RZ, 0x3c, !PT ;  /* 0x0000000813087212 */ /* 0x000fe200078e3cff */
[----:B------:R-:W-:Y:S01]  /*18d0*/  IMAD.IADD R49, R49, 0x1, R0 ;  /* 0x0000000131317824 */ /* 0x000fe200078e0200 */
[----:B------:R-:W-:Y:S01]  /*18e0*/  SHF.L.U32 R233, R10, 0x3, RZ ;  /* 0x000000030ae97819 */ /* 0x000fe200000006ff */
[--C-:B------:R-:W-:Y:S01]  /*18f0*/  @!P3 IMAD.MOV.U32 R46, RZ, RZ, R48.reuse ;  /* 0x000000ffff2eb224 */ /* 0x100fe200078e0030 */
[----:B------:R-:W-:Y:S01]  /*1900*/  @!P3 IADD3.X R21, RZ, R35, RZ, P1, !PT ;  /* 0x00000023ff15b210 */ /* 0x000fe20000ffe4ff */
[----:B------:R-:W-:Y:S01]  /*1910*/  @!P3 IMAD.MOV.U32 R47, RZ, RZ, R49 ;  /* 0x000000ffff2fb224 */ /* 0x000fe200078e0031 */
[----:B------:R-:W-:Y:S01]  /*1920*/  @!P6 IADD3 R24, P1, R34, 0x30, RZ ;  /* 0x000000302218e810 */ /* 0x000fe20007f3e0ff */
[----:B------:R-:W-:Y:S01]  /*1930*/  @!P5 IMAD R7, R35, c[0x0][0x190], RZ ;  /* 0x000064002307da24 */ /* 0x000fe200078e02ff */
[----:B------:R-:W-:Y:S01]  /*1940*/  LOP3.LUT R233, R8, 0xfffffe00, R233, 0xf8, !PT ;  /* 0xfffffe0008e97812 */ /* 0x000fe200078ef8e9 */
[----:B------:R-:W-:Y:S01]  /*1950*/  @!P3 IMAD R21, R21, c[0x0][0x190], RZ ;  /* 0x000064001515ba24 */ /* 0x000fe200078e02ff */
[----:B------:R-:W-:Y:S01]  /*1960*/  @!P2 IADD3 R8, P4, R34, 0x20, RZ ;  /* 0x000000202208a810 */ /* 0x000fe20007f9e0ff */
[----:B------:R-:W-:Y:S01]  /*1970*/  @!P6 IMAD.X R19, RZ, RZ, R35, P1 ;  /* 0x000000ffff13e224 */ /* 0x000fe200008e0623 */
[----:B------:R-:W-:Y:S01]  /*1980*/  @!P6 MOV R45, R49 ;  /* 0x00000031002de202 */ /* 0x000fe20000000f00 */
[----:B------:R-:W-:Y:S01]  /*1990*/  @!P3 IMAD R4, R40, c[0x0][0x194], R21 ;  /* 0x000065002804ba24 */ /* 0x000fe200078e0215 */
[----:B------:R-:W-:Y:S01]  /*19a0*/  @!P2 MOV R32, R48 ;  /* 0x000000300020a202 */ /* 0x000fe20000000f00 */
[----:B------:R-:W-:Y:S01]  /*19b0*/  @!P2 IMAD.X R9, RZ, RZ, R35, P4 ;  /* 0x000000ffff09a224 */ /* 0x000fe200020e0623 */
[----:B------:R-:W-:Y:S01]  /*19c0*/  SHF.L.U32 R233, R233, 0x1, RZ ;  /* 0x00000001e9e97819 */ /* 0x000fe200000006ff */
[----:B------:R-:W-:Y:S01]  /*19d0*/  @!P6 IMAD R19, R19, c[0x0][0x190], RZ ;  /* 0x000064001313ea24 */ /* 0x000fe200078e02ff */
[C---:B------:R-:W-:Y:S01]  /*19e0*/  IADD3 R12, R16.reuse, 0x40, RZ ;  /* 0x00000040100c7810 */ /* 0x040fe20007ffe0ff */
[----:B------:R-:W-:Y:S01]  /*19f0*/  @!P6 IMAD.MOV.U32 R44, RZ, RZ, R48 ;  /* 0x000000ffff2ce224 */ /* 0x000fe200078e0030 */
[----:B------:R-:W-:Y:S01]  /*1a00*/  IADD3 R14, R16, 0x50, RZ ;  /* 0x00000050100e7810 */ /* 0x000fe20007ffe0ff */
[----:B------:R-:W-:Y:S01]  /*1a10*/  @!P3 IMAD.WIDE.U32 R40, R40, c[0x0][0x190], R46 ;  /* 0x000064002828ba25 */ /* 0x000fe200078e002e */
[----:B------:R-:W-:-:S02]  /*1a20*/  LEA.HI R228, R15, R6, RZ, 0x4 ;  /* 0x000000060fe47211 */ /* 0x000fc400078f20ff */
[----:B------:R-:W-:Y:S01]  /*1a30*/  LEA.HI R134, R15, R6, RZ, 0x5 ;  /* 0x000000060f867211 */ /* 0x000fe200078f28ff */
[C---:B------:R-:W-:Y:S02]  /*1a40*/  @!P5 IMAD R7, R34.reuse, c[0x0][0x194], R7 ;  /* 0x000065002207da24 */ /* 0x040fe400078e0207 */
[----:B------:R-:W-:Y:S01]  /*1a50*/  @!P2 IMAD R9, R9, c[0x0][0x190], RZ ;  /* 0x000064000909aa24 */ /* 0x000fe200078e02ff */
[----:B------:R-:W-:Y:S01]  /*1a60*/  SHF.R.S32.HI R135, RZ, 0x5, R134 ;  /* 0x00000005ff877819 */ /* 0x000fe20000011486 */
[--C-:B------:R-:W-:Y:S02]  /*1a70*/  @!P2 IMAD.MOV.U32 R33, RZ, RZ, R49.reuse ;  /* 0x000000ffff21a224 */ /* 0x100fe400078e0031 */
[----:B------:R-:W-:-:S04]  /*1a80*/  @!P5 IMAD.WIDE.U32 R34, R34, c[0x0][0x190], R48 ;  /* 0x000064002222da25 */ /* 0x000fc800078e0030 */
[C---:B------:R-:W-:Y:S01]  /*1a90*/  @!P6 IMAD R0, R24.reuse, c[0x0][0x194], R19 ;  /* 0x000065001800ea24 */ /* 0x040fe200078e0213 */
[----:B------:R-:W-:Y:S01]  /*1aa0*/  @!P5 IADD3 R7, R35, R7, RZ ;  /* 0x000000072307d210 */ /* 0x000fe20007ffe0ff */
[----:B------:R-:W-:Y:S01]  /*1ab0*/  @!P6 IMAD.WIDE.U32 R24, R24, c[0x0][0x190], R44 ;  /* 0x000064001818ea25 */ /* 0x000fe200078e002c */
[----:B------:R-:W-:-:S03]  /*1ac0*/  @!P3 LEA R44, P4, R40, c[0x0][0x160], 0x1 ;  /* 0x00005800282cba11 */ /* 0x000fc600078808ff */
[----:B------:R-:W-:Y:S02]  /*1ad0*/  @!P3 IMAD.IADD R4, R41, 0x1, R4 ;  /* 0x000000012904b824 */ /* 0x000fe400078e0204 */
[C---:B------:R-:W-:Y:S02]  /*1ae0*/  @!P2 IMAD R2, R8.reuse, c[0x0][0x194], R9 ;  /* 0x000065000802aa24 */ /* 0x040fe400078e0209 */
[----:B------:R-:W-:Y:S01]  /*1af0*/  @!P2 IMAD.WIDE.U32 R8, R8, c[0x0][0x190], R32 ;  /* 0x000064000808aa25 */ /* 0x000fe200078e0020 */
[----:B------:R-:W-:Y:S02]  /*1b00*/  @!P5 LEA R32, P1, R34, c[0x0][0x160], 0x1 ;  /* 0x000058002220da11 */ /* 0x000fe400078208ff */
[----:B------:R-:W-:Y:S01]  /*1b10*/  @!P3 LEA.HI.X R45, R40, c[0x0][0x164], R4, 0x1, P4 ;  /* 0x00005900282dba11 */ /* 0x000fe200020f0c04 */
[----:B------:R-:W-:Y:S01]  /*1b20*/  IMAD.SHL.U32 R4, R232, 0x80, RZ ;  /* 0x00000080e8047824 */ /* 0x000fe200078e00ff */
[----:B------:R-:W-:Y:S01]  /*1b30*/  @!P5 LEA.HI.X R33, R34, c[0x0][0x164], R7, 0x1, P1 ;  /* 0x000059002221da11 */ /* 0x000fe200008f0c07 */
[----:B------:R-:W-:Y:S01]  /*1b40*/  @!P2 IMAD.IADD R2, R9, 0x1, R2 ;  /* 0x000000010902a824 */ /* 0x000fe200078e0202 */
[----:B------:R-:W-:Y:S01]  /*1b50*/  IADD3 R40, P4, R16, R3, RZ ;  /* 0x0000000310287210 */ /* 0x000fe20007f9e0ff */
[C---:B------:R-:W-:Y:S01]  /*1b60*/  IMAD R133, R17.reuse, c[0x0][0x198], RZ ;  /* 0x0000660011857a24 */ /* 0x040fe200078e02ff */
[----:B------:R-:W-:Y:S01]  /*1b70*/  IADD3 R9, -R4, R43, RZ ;  /* 0x0000002b04097210 */ /* 0x000fe20007ffe1ff */
[----:B------:R-:W-:Y:S01]  /*1b80*/  @!PT LDS RZ, [RZ] ;  /* 0x00000000fffff984 */ /* 0x000fe20000000800 */
[----:B------:R-:W-:Y:S01]  /*1b90*/  @!PT LDS RZ, [RZ] ;  /* 0x00000000fffff984 */ /* 0x000fe20000000800 */
[----:B------:R-:W-:Y:S01]  /*1ba0*/  @!PT LDS RZ, [RZ] ;  /* 0x00000000fffff984 */ /* 0x000fe20000000800 */
[----:B------:R1:W-:Y:S01]  /*1bb0*/  @!P5 LDGSTS.E.BYPASS.LTC128B.128 [R233], [R32.64] ;  /* 0x0000000020e9dfae */ /* 0x0003e2000b901d4c */
[----:B------:R-:W-:Y:S01]  /*1bc0*/  @!P2 LEA R34, P1, R8, c[0x0][0x160], 0x1 ;  /* 0x000058000822aa11 */ /* 0x000fe200078208ff */
[----:B------:R-:W-:Y:S01]  /*1bd0*/  IMAD.X R13, R17, 0x1, R13, P4 ;  /* 0x00000001110d7824 */ /* 0x000fe200020e060d */
[-C--:B------:R-:W-:Y:S01]  /*1be0*/  ISETP.GE.AND P4, PT, R26, R9.reuse, PT ;  /* 0x000000091a00720c */ /* 0x080fe20003f86270 */
[----:B------:R1:W-:Y:S01]  /*1bf0*/  @!P5 LDGSTS.E.BYPASS.LTC128B.128 [R233+0x2000], [R32.64+0x80] ;  /* 0x0200008020e9dfae */ /* 0x0003e2000b901d4c */
[C---:B------:R-:W-:Y:S01]  /*1c00*/  ISETP.GE.AND P5, PT, R16.reuse, R9, PT ;  /* 0x000000091000720c */ /* 0x040fe20003fa6270 */
[----:B------:R-:W-:Y:S01]  /*1c10*/  IMAD R133, R16, c[0x0][0x19c], R133 ;  /* 0x0000670010857a24 */ /* 0x000fe200078e0285 */
[----:B------:R-:W-:Y:S01]  /*1c20*/  @!P2 LEA.HI.X R35, R8, c[0x0][0x164], R2, 0x1, P1 ;  /* 0x000059000823aa11 */ /* 0x000fe200008f0c02 */
[----:B------:R-:W-:Y:S01]  /*1c30*/  IMAD.WIDE.U32 R2, R16, c[0x0][0x198], R28 ;  /* 0x0000660010027a25 */ /* 0x000fe200078e001c */
[----:B------:R-:W-:Y:S01]  /*1c40*/  @!P6 LEA R28, P1, R24, c[0x0][0x160], 0x1 ;  /* 0x00005800181cea11 */ /* 0x000fe200078208ff */
[----:B------:R2:W-:Y:S02]  /*1c50*/  @!P3 LDGSTS.E.BYPASS.LTC128B.128 [R233+0x800], [R44.64] ;  /* 0x008000002ce9bfae */ /* 0x0005e4000b901d4c */
[----:B------:R-:W-:-:S02]  /*1c60*/  @!P6 IMAD.IADD R0, R25, 0x1, R0 ;  /* 0x000000011900e824 */ /* 0x000fc400078e0200 */
[----:B------:R2:W-:Y:S01]  /*1c70*/  @!P3 LDGSTS.E.BYPASS.LTC128B.128 [R233+0x2800], [R44.64+0x80] ;  /* 0x028000802ce9bfae */ /* 0x0005e2000b901d4c */
[----:B------:R-:W-:Y:S01]  /*1c80*/  IMAD.IADD R133, R3, 0x1, R133 ;  /* 0x0000000103857824 */ /* 0x000fe200078e0285 */
[----:B------:R-:W-:Y:S01]  /*1c90*/  MOV R3, c[0x0][0x198] ;  /* 0x0000660000037a02 */ /* 0x000fe20000000f00 */
[----:B------:R-:W-:Y:S01]  /*1ca0*/  IMAD.WIDE.U32 R30, R22, c[0x0][0x1b8], R30 ;  /* 0x00006e00161e7a25 */ /* 0x000fe200078e001e */
[----:B------:R3:W-:Y:S01]  /*1cb0*/  @!P2 LDGSTS.E.BYPASS.LTC128B.128 [R233+0x1000], [R34.64] ;  /* 0x0100000022e9afae */ /* 0x0007e2000b901d4c */
[----:B------:R-:W-:Y:S02]  /*1cc0*/  @!P6 LEA.HI.X R29, R24, c[0x0][0x164], R0, 0x1, P1 ;  /* 0x00005900181dea11 */ /* 0x000fe400008f0c00 */
[-C--:B------:R-:W-:Y:S01]  /*1cd0*/  ISETP.GE.AND P3, PT, R20, R9.reuse, PT ;  /* 0x000000091400720c */ /* 0x080fe20003f66270 */
[----:B------:R3:W-:Y:S01]  /*1ce0*/  @!P2 LDGSTS.E.BYPASS.LTC128B.128 [R233+0x3000], [R34.64+0x80] ;  /* 0x0300008022e9afae */ /* 0x0007e2000b901d4c */
[C---:B------:R-:W-:Y:S01]  /*1cf0*/  @!P5 LEA R24, P2, R2.reuse, c[0x0][0x168], 0x1 ;  /* 0x00005a000218da11 */ /* 0x040fe200078408ff */
[----:B------:R-:W-:Y:S01]  /*1d00*/  IMAD.MOV.U32 R0, RZ, RZ, c[0x0][0x19c] ;  /* 0x00006700ff007624 */ /* 0x000fe200078e00ff */
[C---:B------:R-:W-:Y:S01]  /*1d10*/  @!P4 LEA R8, P1, R3.reuse, R2, 0x4 ;  /* 0x000000020308c211 */ /* 0x040fe200078220ff */
[----:B------:R4:W-:Y:S01]  /*1d20*/  @!P6 LDGSTS.E.BYPASS.LTC128B.128 [R233+0x1800], [R28.64] ;  /* 0x018000001ce9efae */ /* 0x0009e2000b901d4c */
[----:B------:R-:W-:Y:S01]  /*1d30*/  @!P5 LEA.HI.X R25, R2, c[0x0][0x16c], R133, 0x1, P2 ;  /* 0x00005b000219da11 */ /* 0x000fe200010f0c85 */
[----:B------:R-:W-:Y:S01]  /*1d40*/  IMAD.SHL.U32 R10, R0, 0x20, RZ ;  /* 0x00000020000a7824 */ /* 0x000fe200078e00ff */
        /* <DEDUP_REMOVED lines=10> */
[----:B--2---:R-:W-:Y:S02]  /*1df0*/  IMAD.WIDE.U32 R44, R3, 0x20, RZ ;  /* 0x00000020032c7825 */ /* 0x004fe400078e00ff */
[----:B------:R2:W-:Y:S03]  /*1e00*/  @!P4 LDGSTS.E.BYPASS.LTC128B.128 [R233+0x4800], [R32.64] ;  /* 0x0480000020e9cfae */ /* 0x0005e6000b901d4c */
[----:B------:R-:W-:Y:S01]  /*1e10*/  @!P3 IADD3 R8, P1, R2, R44, RZ ;  /* 0x0000002c0208b210 */ /* 0x000fe20007f3e0ff */
[----:B------:R2:W-:Y:S01]  /*1e20*/  @!P4 LDGSTS.E.BYPASS.LTC128B.128 [R233+0x8800], [R32.64+0x80] ;  /* 0x0880008020e9cfae */ /* 0x0005e2000b901d4c */
[----:B---3--:R-:W-:Y:S01]  /*1e30*/  @!P2 MOV R34, R2 ;  /* 0x000000020022a202 */ /* 0x008fe20000000f00 */
[----:B------:R-:W-:Y:S01]  /*1e40*/  @!P2 IMAD.MOV.U32 R35, RZ, RZ, R133 ;  /* 0x000000ffff23a224 */ /* 0x000fe200078e0085 */
[----:B------:R-:W-:-:S02]  /*1e50*/  @!P3 IADD3.X R7, R133, R45, R10, P1, !PT ;  /* 0x0000002d8507b210 */ /* 0x000fc40000ffe40a */
[----:B------:R-:W-:Y:S01]  /*1e60*/  @!P3 LEA R44, P1, R8, c[0x0][0x168], 0x1 ;  /* 0x00005a00082cba11 */ /* 0x000fe200078208ff */
[----:B------:R-:W-:Y:S01]  /*1e70*/  @!P2 IMAD.WIDE.U32 R46, R3, 0x30, R34 ;  /* 0x00000030032ea825 */ /* 0x000fe200078e0022 */
[----:B------:R-:W-:Y:S02]  /*1e80*/  IADD3 R10, R16, 0x70, RZ ;  /* 0x00000070100a7810 */ /* 0x000fe40007ffe0ff */
[----:B------:R-:W-:Y:S01]  /*1e90*/  @!P3 LEA.HI.X R45, R8, c[0x0][0x16c], R7, 0x1, P1 ;  /* 0x00005b00082dba11 */ /* 0x000fe200008f0c07 */
[----:B------:R-:W-:Y:S01]  /*1ea0*/  @!P2 IMAD R7, R0, 0x30, RZ ;  /* 0x000000300007a824 */ /* 0x000fe200078e02ff */
[----:B------:R-:W-:Y:S01]  /*1eb0*/  @!P2 LEA R34, P1, R46, c[0x0][0x168], 0x1 ;  /* 0x00005a002e22aa11 */ /* 0x000fe200078208ff */
[----:B----4-:R-:W-:Y:S01]  /*1ec0*/  @!P5 IMAD.MOV.U32 R29, RZ, RZ, R133 ;  /* 0x000000ffff1dd224 */ /* 0x010fe200078e0085 */
[----:B------:R-:W-:Y:S01]  /*1ed0*/  IADD3 R8, R16, 0x60, RZ ;  /* 0x0000006010087810 */ /* 0x000fe20007ffe0ff */
[----:B------:R-:W-:Y:S01]  /*1ee0*/  @!P2 IMAD.IADD R7, R47, 0x1, R7 ;  /* 0x000000012f07a824 */ /* 0x000fe200078e0207 */
[----:B------:R-:W-:Y:S01]  /*1ef0*/  @!P5 MOV R28, R2 ;  /* 0x00000002001cd202 */ /* 0x000fe20000000f00 */
[----:B------:R3:W-:Y:S01]  /*1f00*/  @!P3 LDGSTS.E.BYPASS.LTC128B.128 [R233+0x5000], [R44.64] ;  /* 0x050000002ce9bfae */ /* 0x0007e2000b901d4c */
[----:B------:R-:W-:-:S02]  /*1f10*/  ISETP.GE.AND P4, PT, R8, R9, PT ;  /* 0x000000090800720c */ /* 0x000fc40003f86270 */
[----:B------:R-:W-:Y:S01]  /*1f20*/  @!P2 LEA.HI.X R35, R46, c[0x0][0x16c], R7, 0x1, P1 ;  /* 0x00005b002e23aa11 */ /* 0x000fe200008f0c07 */
[----:B------:R3:W-:Y:S01]  /*1f30*/  @!P3 LDGSTS.E.BYPASS.LTC128B.128 [R233+0x9000], [R44.64+0x80] ;  /* 0x090000802ce9bfae */ /* 0x0007e2000b901d4c */
[C---:B-1----:R-:W-:Y:S01]  /*1f40*/  @!P6 LEA R24, P1, R3.reuse, R2, 0x6 ;  /* 0x000000020318e211 */ /* 0x042fe200078230ff */
[----:B------:R-:W-:Y:S01]  /*1f50*/  @!P5 IMAD R7, R0, 0x50, RZ ;  /* 0x000000500007d824 */ /* 0x000fe200078e02ff */
[----:B------:R-:W-:Y:S01]  /*1f60*/  ISETP.GE.AND P3, PT, R10, R9, PT ;  /* 0x000000090a00720c */ /* 0x000fe20003f66270 */
[C---:B------:R-:W-:Y:S01]  /*1f70*/  @!P5 IMAD.WIDE.U32 R28, R3.reuse, 0x50, R28 ;  /* 0x00000050031cd825 */ /* 0x040fe200078e001c */
[----:B------:R-:W-:Y:S01]  /*1f80*/  @!P6 LEA.HI.X R17, R3, R133, R0, 0x6, P1 ;  /* 0x000000850311e211 */ /* 0x000fe200008f3400 */
[----:B------:R1:W-:Y:S01]  /*1f90*/  @!P2 LDGSTS.E.BYPASS.LTC128B.128 [R233+0x5800], [R34.64] ;  /* 0x0580000022e9afae */ /* 0x0003e2000b901d4c */
[C---:B--2---:R-:W-:Y:S01]  /*1fa0*/  @!P6 LEA R32, P1, R24.reuse, c[0x0][0x168], 0x1 ;  /* 0x00005a001820ea11 */ /* 0x044fe200078208ff */
[----:B------:R-:W-:Y:S02]  /*1fb0*/  @!P5 IMAD.IADD R7, R29, 0x1, R7 ;  /* 0x000000011d07d824 */ /* 0x000fe400078e0207 */
[----:B------:R-:W-:Y:S01]  /*1fc0*/  @!P4 IMAD.MOV.U32 R29, RZ, RZ, R133 ;  /* 0x000000ffff1dc224 */ /* 0x000fe200078e0085 */
[----:B------:R-:W-:Y:S01]  /*1fd0*/  @!P6 LEA.HI.X R33, R24, c[0x0][0x16c], R17, 0x1, P1 ;  /* 0x00005b001821ea11 */ /* 0x000fe200008f0c11 */
[----:B------:R1:W-:Y:S01]  /*1fe0*/  @!P2 LDGSTS.E.BYPASS.LTC128B.128 [R233+0x9800], [R34.64+0x80] ;  /* 0x0980008022e9afae */ /* 0x0003e2000b901d4c */
[----:B------:R-:W-:-:S03]  /*1ff0*/  @!P5 LEA R24, P1, R28, c[0x0][0x168], 0x1 ;  /* 0x00005a001c18da11 */ /* 0x000fc600078208ff */
[----:B------:R-:W-:Y:S01]  /*2000*/  @!P3 MOV R23, R133 ;  /* 0x000000850017b202 */ /* 0x000fe20000000f00 */
[----:B------:R-:W-:Y:S01]  /*2010*/  @!P3 IMAD.MOV.U32 R22, RZ, RZ, R2 ;  /* 0x000000ffff16b224 */ /* 0x000fe200078e0002 */
[----:B------:R-:W-:Y:S01]  /*2020*/  @!P5 LEA.HI.X R25, R28, c[0x0][0x16c], R7, 0x1, P1 ;  /* 0x00005b001c19da11 */ /* 0x000fe200008f0c07 */
[C---:B------:R-:W-:Y:S01]  /*2030*/  @!P4 IMAD R7, R0.reuse, 0x60, RZ ;  /* 0x000000600007c824 */ /* 0x040fe200078e02ff */
[----:B------:R-:W-:Y:S01]  /*2040*/  @!P4 MOV R28, R2 ;  /* 0x00000002001cc202 */ /* 0x000fe20000000f00 */
[----:B------:R-:W-:Y:S01]  /*2050*/  @!P3 IMAD R0, R0, 0x70, RZ ;  /* 0x000000700000b824 */ /* 0x000fe200078e02ff */
[----:B------:R1:W-:Y:S01]  /*2060*/  @!P6 LDGSTS.E.BYPASS.LTC128B.128 [R233+0x6000], [R32.64] ;  /* 0x0600000020e9efae */ /* 0x0003e2000b901d4c */
[----:B------:R-:W-:-:S03]  /*2070*/  @!P3 IMAD.WIDE.U32 R22, R3, 0x70, R22 ;  /* 0x000000700316b825 */ /* 0x000fc600078e0016 */
[----:B------:R1:W-:Y:S01]  /*2080*/  @!P6 LDGSTS.E.BYPASS.LTC128B.128 [R233+0xa000], [R32.64+0x80] ;  /* 0x0a00008020e9efae */ /* 0x0003e2000b901d4c */
[----:B------:R-:W-:Y:S01]  /*2090*/  @!P4 IMAD.WIDE.U32 R28, R3, 0x60, R28 ;  /* 0x00000060031cc825 */ /* 0x000fe200078e001c */
[----:B------:R-:W-:Y:S02]  /*20a0*/  @!P3 IADD3 R0, R23, R0, RZ ;  /* 0x000000001700b210 */ /* 0x000fe40007ffe0ff */
[----:B------:R-:W-:Y:S01]  /*20b0*/  @!P3 LEA R46, P1, R22, c[0x0][0x168], 0x1 ;  /* 0x00005a00162eba11 */ /* 0x000fe200078208ff */
[----:B------:R-:W-:Y:S01]  /*20c0*/  @!P4 IMAD.IADD R7, R29, 0x1, R7 ;  /* 0x000000011d07c824 */ /* 0x000fe200078e0207 */
[----:B---3--:R-:W-:Y:S01]  /*20d0*/  @!P4 LEA R44, P2, R28, c[0x0][0x168], 0x1 ;  /* 0x00005a001c2cca11 */ /* 0x008fe200078408ff */
[----:B------:R2:W-:Y:S01]  /*20e0*/  @!P5 LDGSTS.E.BYPASS.LTC128B.128 [R233+0x6800], [R24.64] ;  /* 0x0680000018e9dfae */ /* 0x0005e2000b901d4c */
[----:B------:R-:W-:Y:S01]  /*20f0*/  @!P3 LEA.HI.X R47, R22, c[0x0][0x16c], R0, 0x1, P1 ;  /* 0x00005b00162fba11 */ /* 0x000fe200008f0c00 */
[----:B------:R-:W-:Y:S01]  /*2100*/  IMAD.MOV.U32 R0, RZ, RZ, 0x20 ;  /* 0x00000020ff007424 */ /* 0x000fe200078e00ff */
[----:B------:R-:W-:Y:S01]  /*2110*/  @!P4 LEA.HI.X R45, R28, c[0x0][0x16c], R7, 0x1, P2 ;  /* 0x00005b001c2dca11 */ /* 0x000fe200010f0c07 */
[----:B------:R2:W-:Y:S01]  /*2120*/  @!P5 LDGSTS.E.BYPASS.LTC128B.128 [R233+0xa800], [R24.64+0x80] ;  /* 0x0a80008018e9dfae */ /* 0x0005e2000b901d4c */
[----:B------:R-:W-:Y:S01]  /*2130*/  IMAD R7, R13, c[0x0][0x1a0], RZ ;  /* 0x000068000d077a24 */ /* 0x000fe200078e02ff */
[-C--:B------:R-:W-:Y:S01]  /*2140*/  ISETP.GE.AND P2, PT, R26, R9.reuse, PT ;  /* 0x000000091a00720c */ /* 0x080fe20003f46270 */
[----:B------:R-:W-:Y:S01]  /*2150*/  IMAD.WIDE.U32 R22, R0, c[0x0][0x1a0], RZ ;  /* 0x0000680000167a25 */ /* 0x000fe200078e00ff */
[----:B------:R3:W-:Y:S01]  /*2160*/  @!P4 LDGSTS.E.BYPASS.LTC128B.128 [R233+0x7000], [R44.64] ;  /* 0x070000002ce9cfae */ /* 0x0007e2000b901d4c */
[----:B------:R-:W-:-:S02]  /*2170*/  ISETP.GE.AND P1, PT, R20, R9, PT ;  /* 0x000000091400720c */ /* 0x000fc40003f26270 */
[C---:B------:R-:W-:Y:S01]  /*2180*/  IMAD R7, R40.reuse, c[0x0][0x1a4], R7 ;  /* 0x0000690028077a24 */ /* 0x040fe200078e0207 */
[----:B------:R3:W-:Y:S01]  /*2190*/  @!P4 LDGSTS.E.BYPASS.LTC128B.128 [R233+0xb000], [R44.64+0x80] ;  /* 0x0b0000802ce9cfae */ /* 0x0007e2000b901d4c */
[----:B------:R-:W-:Y:S01]  /*21a0*/  IMAD.WIDE.U32 R40, R40, c[0x0][0x1a0], R30 ;  /* 0x0000680028287a25 */ /* 0x000fe200078e001e */
[----:B------:R-:W-:Y:S02]  /*21b0*/  ISETP.GE.AND P5, PT, R16, R9, PT ;  /* 0x000000091000720c */ /* 0x000fe40003fa6270 */
[----:B------:R3:W-:Y:S01]  /*21c0*/  @!P3 LDGSTS.E.BYPASS.LTC128B.128 [R233+0x7800], [R46.64] ;  /* 0x078000002ee9bfae */ /* 0x0007e2000b901d4c */
[----:B------:R-:W-:Y:S01]  /*21d0*/  IMAD.IADD R36, R41, 0x1, R7 ;  /* 0x0000000129247824 */ /* 0x000fe200078e0207 */
[----:B------:R-:W-:Y:S01]  /*21e0*/  LOP3.LUT R7, R228, 0xfffffff0, RZ, 0xc0, !PT ;  /* 0xfffffff0e4077812 */ /* 0x000fe200078ec0ff */
[----:B------:R-:W-:Y:S01]  /*21f0*/  IMAD R20, R0, c[0x0][0x1a4], RZ ;  /* 0x0000690000147a24 */ /* 0x000fe200078e02ff */
[----:B------:R3:W-:Y:S01]  /*2200*/  @!P3 LDGSTS.E.BYPASS.LTC128B.128 [R233+0xb800], [R46.64+0x80] ;  /* 0x0b8000802ee9bfae */ /* 0x0007e2000b901d4c */
[C---:B------:R-:W-:Y:S01]  /*2210*/  LEA R230, P3, R40.reuse, c[0x0][0x170], 0x1 ;  /* 0x00005c0028e67a11 */ /* 0x040fe200078608ff */
[----:B------:R-:W-:Y:S01]  /*2220*/  @!P1 IMAD.MOV.U32 R11, RZ, RZ, c[0x0][0x1a0] ;  /* 0x00006800ff0b9624 */ /* 0x000fe200078e00ff */
[----:B------:R-:W-:Y:S01]  /*2230*/  IADD3 R234, -R7, R6, RZ ;  /* 0x0000000607ea7210 */ /* 0x000fe20007ffe1ff */
[----:B------:R-:W0:Y:S01]  /*2240*/  LDGDEPBAR ;  /* 0x00000000000079af */ /* 0x000e220000000000 */
[----:B------:R-:W-:Y:S01]  /*2250*/  LEA.HI.X R231, R40, c[0x0][0x174], R36, 0x1, P3 ;  /* 0x00005d0028e77a11 */ /* 0x000fe200018f0c24 */
[----:B------:R-:W-:Y:S01]  /*2260*/  IMAD.SHL.U32 R13, R5, 0x40, RZ ;  /* 0x00000040050d7824 */ /* 0x000fe200078e00ff */
[----:B------:R-:W-:Y:S01]  /*2270*/  @!P2 IADD3 R22, P3, R230, R22, RZ ;  /* 0x00000016e616a210 */ /* 0x000fe20007f7e0ff */
[----:B------:R-:W-:Y:S01]  /*2280*/  IMAD.SHL.U32 R16, R16, 0x8, RZ ;  /* 0x0000000810107824 */ /* 0x000fe200078e00ff */
[----:B------:R-:W-:-:S02]  /*2290*/  SHF.R.S32.HI R7, RZ, 0x1f, R234 ;  /* 0x0000001fff077819 */ /* 0x000fc400000114ea */
[----:B------:R-:W-:Y:S02]  /*22a0*/  @!P2 IADD3.X R23, R231, R23, R20, P3, !PT ;  /* 0x00000017e717a210 */ /* 0x000fe40001ffe414 */
[-C--:B------:R-:W-:Y:S02]  /*22b0*/  ISETP.GE.AND P3, PT, R8, R9.reuse, PT ;  /* 0x000000090800720c */ /* 0x080fe40003f66270 */
[----:B------:R-:W-:Y:S02]  /*22c0*/  SHF.R.S32.HI R228, RZ, 0x4, R228 ;  /* 0x00000004ffe47819 */ /* 0x000fe400000114e4 */
[----:B------:R-:W-:Y:S02]  /*22d0*/  LEA.HI R8, R7, R234, RZ, 0x3 ;  /* 0x000000ea07087211 */ /* 0x000fe400078f18ff */
[----:B------:R-:W-:Y:S02]  /*22e0*/  ISETP.GE.AND P4, PT, R14, R9, PT ;  /* 0x000000090e00720c */ /* 0x000fe40003f86270 */
[----:B------:R-:W-:-:S02]  /*22f0*/  LEA.HI R225, R228, R228, RZ, 0x1 ;  /* 0x000000e4e4e17211 */ /* 0x000fc400078f08ff */
[----:B------:R-:W-:Y:S02]  /*2300*/  LOP3.LUT R7, R8, 0xfffffff8, RZ, 0xc0, !PT ;  /* 0xfffffff808077812 */ /* 0x000fe400078ec0ff */
[----:B------:R-:W-:Y:S02]  /*2310*/  @!P1 MOV R14, c[0x0][0x1a4] ;  /* 0x00006900000e9a02 */ /* 0x000fe40000000f00 */
[----:B------:R-:W-:Y:S01]  /*2320*/  ISETP.GE.AND P6, PT, R18, R9, PT ;  /* 0x000000091200720c */ /* 0x000fe20003fc6270 */
[----:B------:R-:W-:-:S04]  /*2330*/  DEPBAR.LE SB0, 0x0 ;  /* 0x000080000000791a */ /* 0x000fc80000000000 */
[----:B------:R-:W-:Y:S01]  /*2340*/  BAR.SYNC.DEFER_BLOCKING 0x0 ;  /* 0x0000000000007b1d */ /* 0x000fe20000010000 */
[----:B------:R-:W-:Y:S01]  /*2350*/  LOP3.LUT R225, R225, 0xfffffffe, RZ, 0xc0, !PT ;  /* 0xfffffffee1e17812 */ /* 0x000fe200078ec0ff */
[----:B------:R-:W-:Y:S01]  /*2360*/  IMAD.IADD R7, R234, 0x1, -R7 ;  /* 0x00000001ea077824 */ /* 0x000fe200078e0a07 */
[----:B------:R-:W-:Y:S01]  /*2370*/  LOP3.LUT R13, R13, 0x1c0, RZ, 0xc0, !PT ;  /* 0x000001c00d0d7812 */ /* 0x000fe200078ec0ff */
[----:B------:R-:W-:Y:S01]  /*2380*/  @!P4 IMAD.MOV.U32 R20, RZ, RZ, c[0x0][0x1a0] ;  /* 0x00006800ff14c624 */ /* 0x000fe200078e00ff */
[----:B------:R-:W-:Y:S01]  /*2390*/  IADD3 R225, R228, -R225, RZ ;  /* 0x800000e1e4e17210 */ /* 0x000fe20007ffe0ff */
[----:B------:R-:W-:Y:S01]  /*23a0*/  IMAD.SHL.U32 R18, R7, 0x40, RZ ;  /* 0x0000004007127824 */ /* 0x000fe200078e00ff */
[----:B------:R-:W-:Y:S01]  /*23b0*/  LOP3.LUT R16, R13, 0x8, R16, 0xf8, !PT ;  /* 0x000000080d107812 */ /* 0x000fe200078ef810 */
[----:B------:R-:W-:Y:S01]  /*23c0*/  @!P4 IMAD.WIDE.U32 R20, R20, 0xa0, R230 ;  /* 0x000000a01414c825 */ /* 0x000fe200078e00e6 */
[----:B------:R-:W-:Y:S02]  /*23d0*/  SHF.R.U32.HI R13, RZ, 0x3, R13 ;  /* 0x00000003ff0d7819 */ /* 0x000fe4000001160d */
[----:B------:R-:W-:Y:S01]  /*23e0*/  LOP3.LUT R18, R18, 0x1c0, RZ, 0xc0, !PT ;  /* 0x000001c012127812 */ /* 0x000fe200078ec0ff */
[----:B------:R-:W-:Y:S01]  /*23f0*/  IMAD.SHL.U32 R17, R225, 0x8, RZ ;  /* 0x00000008e1117824 */ /* 0x000fe200078e00ff */
[----:B------:R-:W-:-:S02]  /*2400*/  LOP3.LUT R16, R16, R13, RZ, 0x3c, !PT ;  /* 0x0000000d10107212 */ /* 0x000fc400078e3cff */
[----:B------:R-:W-:Y:S02]  /*2410*/  SHF.L.U32 R42, R8, 0x6, RZ ;  /* 0x00000006082a7819 */ /* 0x000fe400000006ff */
[----:B------:R-:W-:Y:S01]  /*2420*/  LOP3.LUT R17, R18, 0x8, R17, 0xf8, !PT ;  /* 0x0000000812117812 */ /* 0x000fe200078ef811 */
[----:B------:R-:W-:Y:S01]  /*2430*/  IMAD R225, R225, 0x200, R16 ;  /* 0x00000200e1e17824 */ /* 0x000fe200078e0210 */
[----:B------:R-:W-:Y:S02]  /*2440*/  SHF.R.U32.HI R18, RZ, 0x3, R18 ;  /* 0x00000003ff127819 */ /* 0x000fe40000011612 */
[----:B------:R-:W-:Y:S02]  /*2450*/  LOP3.LUT R42, R42, 0xfffffe00, RZ, 0xc0, !PT ;  /* 0xfffffe002a2a7812 */ /* 0x000fe400078ec0ff */
[----:B------:R-:W-:Y:S01]  /*2460*/  LOP3.LUT R39, R17, R18, RZ, 0x3c, !PT ;  /* 0x0000001211277212 */ /* 0x000fe200078e3cff */
[----:B------:R-:W-:Y:S01]  /*2470*/  @P5 STS.128 [R233+0xc000], RZ ;  /* 0x00c000ffe9005388 */ /* 0x000fe20000000c00 */
[----:B------:R-:W-:Y:S01]  /*2480*/  @!P3 MOV R18, c[0x0][0x1a0] ;  /* 0x000068000012ba02 */ /* 0x000fe20000000f00 */
[----:B------:R-:W-:Y:S01]  /*2490*/  IMAD R226, R135, 0x400, R42 ;  /* 0x0000040087e27824 */ /* 0x000fe200078e022a */
[----:B------:R-:W-:Y:S01]  /*24a0*/  SHF.L.U32 R225, R225, 0x1, RZ ;  /* 0x00000001e1e17819 */ /* 0x000fe200000006ff */
[----:B------:R-:W-:Y:S01]  /*24b0*/  @P5 STS.128 [R233+0x10000], RZ ;  /* 0x010000ffe9005388 */ /* 0x000fe20000000c00 */
[----:B------:R-:W-:Y:S01]  /*24c0*/  LEA R135, R135, R137, 0x4 ;  /* 0x0000008987877211 */ /* 0x000fe200078e20ff */
[----:B------:R-:W-:Y:S01]  /*24d0*/  @!P3 IMAD.WIDE.U32 R18, R18, 0xc0, R230 ;  /* 0x000000c01212b825 */ /* 0x000fe200078e00e6 */
[C---:B------:R-:W-:Y:S01]  /*24e0*/  IADD3 R8, R225.reuse, 0x4000, RZ ;  /* 0x00004000e1087810 */ /* 0x040fe20007ffe0ff */
[----:B------:R-:W-:Y:S01]  /*24f0*/  @!PT LDS RZ, [RZ] ;  /* 0x00000000fffff984 */ /* 0x000fe20000000800 */
[----:B------:R-:W-:Y:S01]  /*2500*/  @!PT LDS RZ, [RZ] ;  /* 0x00000000fffff984 */ /* 0x000fe20000000800 */
[----:B------:R-:W-:Y:S01]  /*2510*/  @!PT LDS RZ, [RZ] ;  /* 0x00000000fffff984 */ /* 0x000fe20000000800 */
[----:B------:R4:W-:Y:S01]  /*2520*/  @!P5 LDGSTS.E.BYPASS.LTC128B.128 [R233+0xc000], [R230.64] ;  /* 0x0c000000e6e9dfae */ /* 0x0009e2000b901d4c */
[----:B------:R-:W-:Y:S01]  /*2530*/  IADD3 R223, R225, 0x4020, RZ ;  /* 0x00004020e1df7810 */ /* 0x000fe20007ffe0ff */
[C---:B------:R-:W-:Y:S01]  /*2540*/  IMAD.IADD R226, R39.reuse, 0x1, R226 ;  /* 0x0000000127e27824 */ /* 0x040fe200078e02e2 */
[----:B------:R-:W-:Y:S01]  /*2550*/  LOP3.LUT R220, R39, R42, RZ, 0xfc, !PT ;  /* 0x0000002a27dc7212 */ /* 0x000fe200078efcff */
[----:B------:R4:W-:Y:S01]  /*2560*/  @!P5 LDGSTS.E.BYPASS.LTC128B.128 [R233+0x10000], [R230.64+0x80] ;  /* 0x10000080e6e9dfae */ /* 0x0009e2000b901d4c */
[----:B--2---:R-:W-:Y:S01]  /*2570*/  @!P1 LEA R24, P5, R11, R230, 0x6 ;  /* 0x000000e60b189211 */ /* 0x004fe200078a30ff */
[----:B------:R-:W-:-:S02]  /*2580*/  IMAD.SHL.U32 R226, R226, 0x2, RZ ;  /* 0x00000002e2e27824 */ /* 0x000fc400078e00ff */
        /* <DEDUP_REMOVED lines=14> */
[----:B------:R-:W-:Y:S01]  /*2670*/  @!P3 IMAD.MOV.U32 R10, RZ, RZ, c[0x0][0x1a4] ;  /* 0x00006900ff0ab624 */ /* 0x000fe200078e00ff */
[----:B------:R-:W-:Y:S01]  /*2680*/  @!P4 IADD3 R21, R21, R11, RZ ;  /* 0x0000000b1515c210 */ /* 0x000fe20007ffe0ff */
[----:B------:R-:W-:Y:S01]  /*2690*/  @P1 STS.128 [R233+0xd000], RZ ;  /* 0x00d000ffe9001388 */ /* 0x000fe20000000c00 */
[----:B------:R-:W-:Y:S01]  /*26a0*/  @!P5 MOV R13, c[0x0][0x1a0] ;  /* 0x00006800000dda02 */ /* 0x000fe20000000f00 */
[----:B------:R-:W-:Y:S02]  /*26b0*/  @!P5 IMAD.MOV.U32 R12, RZ, RZ, c[0x0][0x1a4] ;  /* 0x00006900ff0cd624 */ /* 0x000fe400078e00ff */
[----:B------:R-:W-:Y:S01]  /*26c0*/  @P1 STS.128 [R233+0x11000], RZ ;  /* 0x011000ffe9001388 */ /* 0x000fe20000000c00 */
[----:B------:R-:W-:-:S03]  /*26d0*/  @!P3 IMAD R10, R10, 0xc0, RZ ;  /* 0x000000c00a0ab824 */ /* 0x000fc600078e02ff */
[----:B------:R-:W-:Y:S01]  /*26e0*/  @!PT LDS RZ, [RZ] ;  /* 0x00000000fffff984 */ /* 0x000fe20000000800 */
[----:B------:R-:W-:Y:S01]  /*26f0*/  @!PT LDS RZ, [RZ] ;  /* 0x00000000fffff984 */ /* 0x000fe20000000800 */
[----:B------:R-:W-:Y:S01]  /*2700*/  @!PT LDS RZ, [RZ] ;  /* 0x00000000fffff984 */ /* 0x000fe20000000800 */
[----:B------:R1:W-:Y:S01]  /*2710*/  @!P1 LDGSTS.E.BYPASS.LTC128B.128 [R233+0xd000], [R24.64] ;  /* 0x0d00000018e99fae */ /* 0x0003e2000b901d4c */
[----:B------:R-:W-:Y:S01]  /*2720*/  @!P3 IMAD.IADD R19, R19, 0x1, R10 ;  /* 0x000000011313b824 */ /* 0x000fe200078e020a */
[----:B------:R-:W-:Y:S01]  /*2730*/  @!P2 MOV R9, c[0x0][0x1a4] ;  /* 0x000069000009aa02 */ /* 0x000fe20000000f00 */
[----:B------:R-:W-:Y:S01]  /*2740*/  @!P2 IMAD.MOV.U32 R16, RZ, RZ, c[0x0][0x1a0] ;  /* 0x00006800ff10a624 */ /* 0x000fe200078e00ff */
[----:B------:R1:W-:Y:S03]  /*2750*/  @!P1 LDGSTS.E.BYPASS.LTC128B.128 [R233+0x11000], [R24.64+0x80] ;  /* 0x1100008018e99fae */ /* 0x0003e6000b901d4c */
[----:B------:R-:W-:Y:S01]  /*2760*/  @!P2 IMAD.WIDE.U32 R16, R16, 0xe0, R230 ;  /* 0x000000e01010a825 */ /* 0x000fe200078e00e6 */
[----:B------:R-:W-:Y:S03]  /*2770*/  @P6 STS.128 [R233+0xd800], RZ ;  /* 0x00d800ffe9006388 */ /* 0x000fe60000000c00 */
[----:B------:R-:W-:Y:S01]  /*2780*/  @!P2 IMAD R9, R9, 0xe0, RZ ;  /* 0x000000e00909a824 */ /* 0x000fe200078e02ff */
[----:B------:R-:W-:Y:S01]  /*2790*/  @P6 STS.128 [R233+0x11800], RZ ;  /* 0x011800ffe9006388 */ /* 0x000fe20000000c00 */
[----:B--2---:R-:W-:-:S02]  /*27a0*/  @!P6 MOV R22, c[0x0][0x1a0] ;  /* 0x000068000016ea02 */ /* 0x004fc40000000f00 */
[----:B------:R-:W-:-:S03]  /*27b0*/  @!P2 IMAD.IADD R17, R17, 0x1, R9 ;  /* 0x000000011111a824 */ /* 0x000fc600078e0209 */
        /* <DEDUP_REMOVED lines=45> */
[----:B--2---:R-:W2:Y:S01]  /*2a90*/  LDSM.16.M88.4 R20, [R225+0x4000] ;  /* 0x00400000e114783b */ /* 0x004ea20000000200 */
[----:B------:R-:W-:Y:S02]  /*2aa0*/  LOP3.LUT P1, RZ, R5, 0x4, RZ, 0xc0, !PT ;  /* 0x0000000405ff7812 */ /* 0x000fe4000782c0ff */
[----:B------:R-:W-:Y:S01]  /*2ab0*/  LEA R224, R7, R226, 0x1 ;  /* 0x000000e207e07211 */ /* 0x000fe200078e08ff */
[----:B------:R-:W3:Y:S01]  /*2ac0*/  LDSM.16.M88.4 R84, [R225+0x4800] ;  /* 0x00480000e154783b */ /* 0x000ee20000000200 */
[----:B------:R-:W-:-:S02]  /*2ad0*/  SEL R5, R0, 0xffffffe0, !P2 ;  /* 0xffffffe000057807 */ /* 0x000fc40005000000 */
[----:B------:R-:W-:Y:S01]  /*2ae0*/  SEL R0, R0, 0xffffffe0, !P1 ;  /* 0xffffffe000007807 */ /* 0x000fe20004800000 */
[----:B------:R-:W3:Y:S01]  /*2af0*/  LDSM.16.M88.4 R76, [R225+0x5000] ;  /* 0x00500000e14c783b */ /* 0x000ee20000000200 */
[C---:B------:R-:W-:Y:S01]  /*2b00*/  LEA R221, R5.reuse, R224, 0x1 ;  /* 0x000000e005dd7211 */ /* 0x040fe200078e08ff */
[----:B------:R-:W-:Y:S01]  /*2b10*/  IMAD R222, R5, 0x2, R226 ;  /* 0x0000000205de7824 */ /* 0x000fe200078e02e2 */
[----:B------:R-:W-:Y:S01]  /*2b20*/  ISETP.GT.AND P2, PT, R232, R229, PT ;  /* 0x000000e5e800720c */ /* 0x000fe20003f44270 */
[----:B------:R-:W3:Y:S01]  /*2b30*/  LDSM.16.M88.4 R68, [R225+0x5800] ;  /* 0x00580000e144783b */ /* 0x000ee20000000200 */
[C---:B------:R-:W-:Y:S01]  /*2b40*/  IMAD R219, R0.reuse, 0x2, R225 ;  /* 0x0000000200db7824 */ /* 0x040fe200078e02e1 */
[C---:B------:R-:W-:Y:S01]  /*2b50*/  IADD3 R213, R223.reuse, 0x1800, RZ ;  /* 0x00001800dfd57810 */ /* 0x040fe20007ffe0ff */
[----:B------:R-:W-:Y:S01]  /*2b60*/  IMAD R208, R0, 0x2, R223 ;  /* 0x0000000200d07824 */ /* 0x000fe200078e02df */
[----:B------:R-:W3:Y:S01]  /*2b70*/  LDSM.16.M88.4 R60, [R225+0x6000] ;  /* 0x00600000e13c783b */ /* 0x000ee20000000200 */
[----:B------:R-:W-:-:S02]  /*2b80*/  IADD3 R212, R223, 0x2000, RZ ;  /* 0x00002000dfd47810 */ /* 0x000fc40007ffe0ff */
[C---:B------:R-:W-:Y:S01]  /*2b90*/  IADD3 R211, R223.reuse, 0x2800, RZ ;  /* 0x00002800dfd37810 */ /* 0x040fe20007ffe0ff */
[----:B------:R-:W4:Y:S01]  /*2ba0*/  LDSM.16.M88.4 R52, [R225+0x6800] ;  /* 0x00680000e134783b */ /* 0x000f220000000200 */
[C---:B------:R-:W-:Y:S02]  /*2bb0*/  IADD3 R210, R223.reuse, 0x3000, RZ ;  /* 0x00003000dfd27810 */ /* 0x040fe40007ffe0ff */
[C---:B------:R-:W-:Y:S01]  /*2bc0*/  IADD3 R209, R223.reuse, 0x3800, RZ ;  /* 0x00003800dfd17810 */ /* 0x040fe20007ffe0ff */
[----:B------:R-:W4:Y:S01]  /*2bd0*/  LDSM.16.M88.4 R104, [R225+0x7000] ;  /* 0x00700000e168783b */ /* 0x000f220000000200 */
[C---:B------:R-:W-:Y:S02]  /*2be0*/  @!P2 LEA R238, P1, R2.reuse, c[0x0][0x168], 0x1 ;  /* 0x00005a0002eeaa11 */ /* 0x040fe400078208ff */
[----:B------:R-:W-:Y:S01]  /*2bf0*/  IADD3 R207, R223, 0x4000, RZ ;  /* 0x00004000dfcf7810 */ /* 0x000fe20007ffe0ff */
[----:B-1----:R-:W1:Y:S01]  /*2c00*/  LDSM.16.M88.4 R24, [R225+0x7800] ;  /* 0x00780000e118783b */ /* 0x002e620000000200 */
[----:B------:R-:W-:-:S02]  /*2c10*/  @!P2 LEA.HI.X R239, R2, c[0x0][0x16c], R133, 0x1, P1 ;  /* 0x00005b0002efaa11 */ /* 0x000fc400008f0c85 */
[C---:B------:R-:W-:Y:S01]  /*2c20*/  IADD3 R206, R223.reuse, 0x4800, RZ ;  /* 0x00004800dfce7810 */ /* 0x040fe20007ffe0ff */
[----:B------:R-:W-:Y:S01]  /*2c30*/  LDSM.16.M88.4 R48, [R224] ;  /* 0x00000000e030783b */ /* 0x000fe20000000200 */
[C---:B------:R-:W-:Y:S02]  /*2c40*/  IADD3 R205, R223.reuse, 0x5000, RZ ;  /* 0x00005000dfcd7810 */ /* 0x040fe40007ffe0ff */
[C---:B------:R-:W-:Y:S01]  /*2c50*/  IADD3 R204, R223.reuse, 0x5800, RZ ;  /* 0x00005800dfcc7810 */ /* 0x040fe20007ffe0ff */
[----:B------:R-:W1:Y:S01]  /*2c60*/  LDSM.16.M88.4 R16, [R223] ;  /* 0x00000000df10783b */ /* 0x000e620000000200 */
[C---:B------:R-:W-:Y:S02]  /*2c70*/  IADD3 R203, R223.reuse, 0x6000, RZ ;  /* 0x00006000dfcb7810 */ /* 0x040fe40007ffe0ff */
[C---:B------:R-:W-:Y:S01]  /*2c80*/  IADD3 R202, R223.reuse, 0x6800, RZ ;  /* 0x00006800dfca7810 */ /* 0x040fe20007ffe0ff */
[----:B--2---:R-:W-:Y:S01]  /*2c90*/  HMMA.16816.F32.BF16 R8, R96, R20, RZ ;  /* 0x000000146008723c */ /* 0x004fe200000418ff */
[----:B------:R-:W2:Y:S01]  /*2ca0*/  LDSM.16.M88.4 R12, [R223+0x1800] ;  /* 0x00180000df0c783b */ /* 0x000ea20000000200 */
[----:B------:R-:W-:-:S02]  /*2cb0*/  IADD3 R201, R223, 0x7000, RZ ;  /* 0x00007000dfc97810 */ /* 0x000fc40007ffe0ff */
[----:B------:R-:W-:Y:S01]  /*2cc0*/  IADD3 R200, R223, 0x7800, RZ ;  /* 0x00007800dfc87810 */ /* 0x000fe20007ffe0ff */
[----:B------:R-:W1:Y:S03]  /*2cd0*/  LDSM.16.M88.4 R120, [R223+0x800] ;  /* 0x00080000df78783b */ /* 0x000e660000000200 */
[C---:B------:R-:W-:Y:S01]  /*2ce0*/  HMMA.16816.F32.BF16 R20, R96.reuse, R22, RZ ;  /* 0x000000166014723c */ /* 0x040fe200000418ff */
[----:B------:R-:W1:Y:S04]  /*2cf0*/  LDSM.16.M88.4 R116, [R223+0x1000] ;  /* 0x00100000df74783b */ /* 0x000e680000000200 */
[----:B------:R-:W1:Y:S03]  /*2d00*/  LDSM.16.M88.4 R112, [R223+0x2000] ;  /* 0x00200000df70783b */ /* 0x000e660000000200 */
[C---:B---3--:R-:W-:Y:S01]  /*2d10*/  HMMA.16816.F32.BF16 R32, R96.reuse, R84, RZ ;  /* 0x000000546020723c */ /* 0x048fe200000418ff */
        /* <DEDUP_REMOVED lines=23> */
[----:B------:R-:W3:Y:S07]  /*2e90*/  LDSM.16.M88.4 R16, [R222] ;  /* 0x00000000de10783b */ /* 0x000eee0000000200 */
[C---:B--2---:R-:W-:Y:S08]  /*2ea0*/  HMMA.16816.F32.BF16 R72, R48.reuse, R12, R72 ;  /* 0x0000000c3048723c */ /* 0x044ff00000041848 */
[C---:B------:R-:W-:Y:S01]  /*2eb0*/  HMMA.16816.F32.BF16 R68, R48.reuse, R14, R68 ;  /* 0x0000000e3044723c */ /* 0x040fe20000041844 */
[----:B------:R-:W2:Y:S07]  /*2ec0*/  LDSM.16.M88.4 R12, [R219+0x5000] ;  /* 0x00500000db0c783b */ /* 0x000eae0000000200 */
[C---:B------:R-:W-:Y:S08]  /*2ed0*/  HMMA.16816.F32.BF16 R32, R48.reuse, R120, R32 ;  /* 0x000000783020723c */ /* 0x040ff00000041820 */
        /* <DEDUP_REMOVED lines=14> */
[C---:B------:R-:W-:Y:S08]  /*2fc0*/  HMMA.16816.F32.BF16 R100, R48.reuse, R88, R100 ;  /* 0x000000583064723c */ /* 0x040ff00000041864 */
[----:B------:R-:W-:Y:S01]  /*2fd0*/  HMMA.16816.F32.BF16 R96, R48, R90, R96 ;  /* 0x0000005a3060723c */ /* 0x000fe20000041860 */
[----:B------:R-:W1:Y:S04]  /*2fe0*/  LDSM.16.M88.4 R88, [R219+0x6800] ;  /* 0x00680000db58783b */ /* 0x000e680000000200 */
[----:B------:R-:W1:Y:S03]  /*2ff0*/  LDSM.16.M88.4 R48, [R219+0x7000] ;  /* 0x00700000db30783b */ /* 0x000e660000000200 */
[C---:B---3--:R-:W-:Y:S08]  /*3000*/  HMMA.16816.F32.BF16 R8, R16.reuse, R28, R8 ;  /* 0x0000001c1008723c */ /* 0x048ff00000041808 */
[C---:B------:R-:W-:Y:S01]  /*3010*/  HMMA.16816.F32.BF16 R20, R16.reuse, R30, R20 ;  /* 0x0000001e1014723c */ /* 0x040fe20000041814 */
[----:B------:R-:W3:Y:S07]  /*3020*/  LDSM.16.M88.4 R28, [R219+0x7800] ;  /* 0x00780000db1c783b */ /* 0x000eee0000000200 */
[C---:B------:R-:W-:Y:S08]  /*3030*/  HMMA.16816.F32.BF16 R32, R16.reuse, R44, R32 ;  /* 0x0000002c1020723c */ /* 0x040ff00000041820 */
[C---:B------:R-:W-:Y:S01]  /*3040*/  HMMA.16816.F32.BF16 R84, R16.reuse, R46, R84 ;  /* 0x0000002e1054723c */ /* 0x040fe20000041854 */
[----:B------:R-:W3:Y:S07]  /*3050*/  LDSM.16.M88.4 R44, [R208] ;  /* 0x00000000d02c783b */ /* 0x000eee0000000200 */
[C---:B--2---:R-:W-:Y:S08]  /*3060*/  HMMA.16816.F32.BF16 R80, R16.reuse, R12, R80 ;  /* 0x0000000c1050723c */ /* 0x044ff00000041850 */
[C---:B------:R-:W-:Y:S01]  /*3070*/  HMMA.16816.F32.BF16 R76, R16.reuse, R14, R76 ;  /* 0x0000000e104c723c */ /* 0x040fe2000004184c */
[----:B------:R-:W2:Y:S07]  /*3080*/  LDSM.16.M88.4 R12, [R208+0x800] ;  /* 0x00080000d00c783b */ /* 0x000eae0000000200 */
[C---:B-1----:R-:W-:Y:S08]  /*3090*/  HMMA.16816.F32.BF16 R72, R16.reuse, R24, R72 ;  /* 0x000000181048723c */ /* 0x042ff00000041848 */
        /* <DEDUP_REMOVED lines=12> */
[----:B------:R-:W-:Y:S01]  /*3160*/  HMMA.16816.F32.BF16 R96, R16, R30, R96 ;  /* 0x0000001e1060723c */ /* 0x000fe20000041860 */
[----:B------:R-:W3:Y:S04]  /*3170*/  LDSM.16.M88.4 R16, [R225+0x8000] ;  /* 0x00800000e110783b */ /* 0x000ee80000000200 */
[----:B------:R-:W4:Y:S03]  /*3180*/  LDSM.16.M88.4 R28, [R208+0x1800] ;  /* 0x00180000d01c783b */ /* 0x000f260000000200 */
[C---:B------:R-:W-:Y:S08]  /*3190*/  HMMA.16816.F32.BF16 R8, R120.reuse, R44, R8 ;  /* 0x0000002c7808723c */ /* 0x040ff00000041808 */
[C---:B--2---:R-:W-:Y:S08]  /*31a0*/  HMMA.16816.F32.BF16 R32, R120.reuse, R12, R32 ;  /* 0x0000000c7820723c */ /* 0x044ff00000041820 */
[C---:B------:R-:W-:Y:S01]  /*31b0*/  HMMA.16816.F32.BF16 R84, R120.reuse, R14, R84 ;  /* 0x0000000e7854723c */ /* 0x040fe20000041854 */
[----:B------:R-:W2:Y:S07]  /*31c0*/  LDSM.16.M88.4 R12, [R208+0x2000] ;  /* 0x00200000d00c783b */ /* 0x000eae0000000200 */
[C---:B------:R-:W-:Y:S01]  /*31d0*/  HMMA.16816.F32.BF16 R20, R120.reuse, R46, R20 ;  /* 0x0000002e7814723c */ /* 0x040fe20000041814 */
[----:B------:R-:W-:Y:S07]  /*31e0*/  LDSM.16.M88.4 R44, [R223+0x4800] ;  /* 0x00480000df2c783b */ /* 0x000fee0000000200 */
[----:B-1----:R-:W-:Y:S08]  /*31f0*/  HMMA.16816.F32.BF16 R80, R120, R24, R80 ;  /* 0x000000187850723c */ /* 0x002ff00000041850 */
[----:B---3--:R-:W-:Y:S08]  /*3200*/  HMMA.16816.F32.BF16 R8, R92, R16, R8 ;  /* 0x000000105c08723c */ /* 0x008ff00000041808 */
        /* <DEDUP_REMOVED lines=13> */
[----:B------:R-:W-:Y:S08]  /*32e0*/  HMMA.16816.F32.BF16 R32, R92, R128, R32 ;  /* 0x000000805c20723c */ /* 0x000ff00000041820 */
[----:B-1----:R-:W-:Y:S08]  /*32f0*/  HMMA.16816.F32.BF16 R8, R28, R124, R8 ;  /* 0x0000007c1c08723c */ /* 0x002ff00000041808 */
[C---:B---3--:R-:W-:Y:S08]  /*3300*/  HMMA.16816.F32.BF16 R56, R120.reuse, R24, R56 ;  /* 0x000000187838723c */ /* 0x048ff00000041838 */
[----:B------:R-:W-:Y:S01]  /*3310*/  HMMA.16816.F32.BF16 R52, R120, R26, R52 ;  /* 0x0000001a7834723c */ /* 0x000fe20000041834 */
[----:B------:R-:W1:Y:S07]  /*3320*/  LDSM.16.M88.4 R24, [R219+0x8800] ;  /* 0x00880000db18783b */ /* 0x000e6e0000000200 */
[----:B------:R-:W-:Y:S08]  /*3330*/  HMMA.16816.F32.BF16 R20, R28, R126, R20 ;  /* 0x0000007e1c14723c */ /* 0x000ff00000041814 */
[----:B------:R-:W-:Y:S08]  /*3340*/  HMMA.16816.F32.BF16 R32, R48, R44, R32 ;  /* 0x0000002c3020723c */ /* 0x000ff00000041820 */
[----:B------:R-:W-:Y:S01]  /*3350*/  HMMA.16816.F32.BF16 R84, R92, R130, R84 ;  /* 0x000000825c54723c */ /* 0x000fe20000041854 */
[----:B------:R-:W3:Y:S07]  /*3360*/  LDSM.16.M88.4 R128, [R225+0x9800] ;  /* 0x00980000e180783b */ /* 0x000eee0000000200 */
[----:B--2---:R-:W-:Y:S08]  /*3370*/  HMMA.16816.F32.BF16 R8, R16, R12, R8 ;  /* 0x0000000c1008723c */ /* 0x004ff00000041808 */
[C---:B------:R-:W-:Y:S01]  /*3380*/  HMMA.16816.F32.BF16 R124, R120.reuse, R112, R100 ;  /* 0x00000070787c723c */ /* 0x040fe20000041864 */
[----:B------:R-:W2:Y:S07]  /*3390*/  LDSM.16.M88.4 R100, [R208+0x4800] ;  /* 0x00480000d064783b */ /* 0x000eae0000000200 */
[C---:B------:R-:W-:Y:S08]  /*33a0*/  HMMA.16816.F32.BF16 R108, R120.reuse, R116, R108 ;  /* 0x00000074786c723c */ /* 0x040ff0000004186c */
[----:B------:R-:W-:Y:S01]  /*33b0*/  HMMA.16816.F32.BF16 R104, R120, R118, R104 ;  /* 0x000000767868723c */ /* 0x000fe20000041868 */
[----:B------:R-:W2:Y:S07]  /*33c0*/  LDSM.16.M88.4 R116, [R223+0x5000] ;  /* 0x00500000df74783b */ /* 0x000eae0000000200 */
[----:B------:R-:W-:Y:S01]  /*33d0*/  HMMA.16816.F32.BF16 R20, R16, R14, R20 ;  /* 0x0000000e1014723c */ /* 0x000fe20000041814 */
[----:B------:R-:W-:Y:S07]  /*33e0*/  LDSM.16.M88.4 R12, [R219+0x9000] ;  /* 0x00900000db0c783b */ /* 0x000fee0000000200 */
[----:B----4-:R-:W-:Y:S07]  /*33f0*/  HMMA.16816.F32.BF16 R80, R92, R88, R80 ;  /* 0x000000585c50723c */ /* 0x010fee0000041850 */
[----:B------:R-:W-:Y:S01]  /*3400*/  FMUL.FTZ R88, R8, c[0x0][0x2ec] ;  /* 0x0000bb0008587a20 */ /* 0x000fe20000410000 */
[----:B-1----:R-:W-:Y:S01]  /*3410*/  HMMA.16816.F32.BF16 R32, R28, R24, R32 ;  /* 0x000000181c20723c */ /* 0x002fe20000041820 */
[----:B------:R-:W-:-:S04]  /*3420*/  FMUL.FTZ R89, R10, c[0x0][0x2ec] ;  /* 0x0000bb000a597a20 */ /* 0x000fc80000410000 */
[----:B------:R-:W1:Y:S03]  /*3430*/  MUFU.TANH R88, R88 ;  /* 0x0000005800587308 */ /* 0x000e660000002400 */
[C---:B------:R-:W-:Y:S01]  /*3440*/  HMMA.16816.F32.BF16 R76, R92.reuse, R90, R76 ;  /* 0x0000005a5c4c723c */ /* 0x040fe2000004184c */
[----:B------:R-:W-:Y:S02]  /*3450*/  FMUL.FTZ R20, R20, c[0x0][0x2ec] ;  /* 0x0000bb0014147a20 */ /* 0x000fe40000410000 */
[----:B------:R-:W-:Y:S02]  /*3460*/  FMUL.FTZ R112, R22, c[0x0][0x2ec] ;  /* 0x0000bb0016707a20 */ /* 0x000fe40000410000 */
[----:B------:R-:W-:Y:S01]  /*3470*/  FMUL.FTZ R113, R23, c[0x0][0x2ec] ;  /* 0x0000bb0017717a20 */ /* 0x000fe20000410000 */
[----:B------:R-:W4:Y:S01]  /*3480*/  MUFU.TANH R89, R89 ;  /* 0x0000005900597308 */ /* 0x000f220000002400 */
[----:B------:R-:W-:Y:S01]  /*3490*/  FMUL.FTZ R90, R9, c[0x0][0x2ec] ;  /* 0x0000bb00095a7a20 */ /* 0x000fe20000410000 */
[----:B---3--:R-:W-:Y:S01]  /*34a0*/  HMMA.16816.F32.BF16 R72, R92, R128, R72 ;  /* 0x000000805c48723c */ /* 0x008fe20000041848 */
[----:B------:R-:W-:-:S02]  /*34b0*/  FMUL.FTZ R91, R11, c[0x0][0x2ec] ;  /* 0x0000bb000b5b7a20 */ /* 0x000fc40000410000 */
[----:B------:R-:W3:Y:S03]  /*34c0*/  LDSM.16.M88.4 R8, [R223+0x5800] ;  /* 0x00580000df08783b */ /* 0x000ee60000000200 */
[----:B------:R-:W1:Y:S02]  /*34d0*/  MUFU.TANH R90, R90 ;  /* 0x0000005a005a7308 */ /* 0x000e640000002400 */
[----:B------:R-:W-:Y:S06]  /*34e0*/  HMMA.16816.F32.BF16 R68, R92, R130, R68 ;  /* 0x000000825c44723c */ /* 0x000fec0000041844 */
[----:B------:R-:W1:Y:S02]  /*34f0*/  MUFU.TANH R91, R91 ;  /* 0x0000005b005b7308 */ /* 0x000e640000002400 */
[----:B--2---:R-:W-:Y:S06]  /*3500*/  HMMA.16816.F32.BF16 R32, R16, R100, R32 ;  /* 0x000000641020723c */ /* 0x004fec0000041820 */
[----:B------:R2:W1:Y:S01]  /*3510*/  MUFU.TANH R100, R20 ;  /* 0x0000001400647308 */ /* 0x0004620000002400 */
[----:B------:R-:W-:Y:S01]  /*3520*/  FMUL.FTZ R101, R21, c[0x0][0x2ec] ;  /* 0x0000bb0015657a20 */ /* 0x000fe20000410000 */
[C---:B------:R-:W-:Y:S01]  /*3530*/  HMMA.16816.F32.BF16 R84, R48.reuse, R46, R84 ;  /* 0x0000002e3054723c */ /* 0x040fe20000041854 */
[----:B------:R-:W1:Y:S05]  /*3540*/  LDSM.16.M88.4 R44, [R225+0xa000] ;  /* 0x00a00000e12c783b */ /* 0x000e6a0000000200 */
[----:B------:R-:W1:Y:S02]  /*3550*/  MUFU.TANH R101, R101 ;  /* 0x0000006500657308 */ /* 0x000e640000002400 */
[C---:B------:R-:W-:Y:S01]  /*3560*/  HMMA.16816.F32.BF16 R80, R48.reuse, R116, R80 ;  /* 0x000000743050723c */ /* 0x040fe20000041850 */
[----:B--2---:R-:W2:Y:S05]  /*3570*/  LDSM.16.M88.4 R20, [R219+0x9800] ;  /* 0x00980000db14783b */ /* 0x004eaa0000000200 */
[----:B------:R-:W1:Y:S02]  /*3580*/  MUFU.TANH R112, R112 ;  /* 0x0000007000707308 */ /* 0x000e640000002400 */
[----:B------:R-:W-:Y:S01]  /*3590*/  HMMA.16816.F32.BF16 R76, R48, R118, R76 ;  /* 0x00000076304c723c */ /* 0x000fe2000004184c */
[----:B------:R-:W-:-:S02]  /*35a0*/  FMUL.FTZ R32, R32, c[0x0][0x2ec] ;  /* 0x0000bb0020207a20 */ /* 0x000fc40000410000 */
[----:B------:R-:W-:Y:S02]  /*35b0*/  FMUL.FTZ R33, R33, c[0x0][0x2ec] ;  /* 0x0000bb0021217a20 */ /* 0x000fe40000410000 */
[----:B------:R-:W-:Y:S02]  /*35c0*/  FMUL.FTZ R116, R34, c[0x0][0x2ec] ;  /* 0x0000bb0022747a20 */ /* 0x000fe40000410000 */
[----:B------:R-:W-:Y:S01]  /*35d0*/  FMUL.FTZ R117, R35, c[0x0][0x2ec] ;  /* 0x0000bb0023757a20 */ /* 0x000fe20000410000 */
[C---:B---3--:R-:W-:Y:S01]  /*35e0*/  HMMA.16816.F32.BF16 R72, R48.reuse, R8, R72 ;  /* 0x000000083048723c */ /* 0x048fe20000041848 */
[----:B------:R-:W3:Y:S07]  /*35f0*/  MUFU.TANH R113, R113 ;  /* 0x0000007100717308 */ /* 0x000eee0000002400 */
[----:B------:R-:W-:Y:S01]  /*3600*/  HMMA.16816.F32.BF16 R68, R48, R10, R68 ;  /* 0x0000000a3044723c */ /* 0x000fe20000041844 */
[----:B------:R-:W3:Y:S01]  /*3610*/  LDSM.16.M88.4 R8, [R225+0xa800] ;  /* 0x00a80000e108783b */ /* 0x000ee20000000200 */
[----:B------:R-:W1:Y:S06]  /*3620*/  MUFU.TANH R116, R116 ;  /* 0x0000007400747308 */ /* 0x000e6c0000002400 */
[C---:B------:R-:W-:Y:S02]  /*3630*/  HMMA.16816.F32.BF16 R80, R28.reuse, R12, R80 ;  /* 0x0000000c1c50723c */ /* 0x040fe40000041850 */
[----:B------:R-:W1:Y:S06]  /*3640*/  MUFU.TANH R117, R117 ;  /* 0x0000007500757308 */ /* 0x000e6c0000002400 */
[C---:B------:R-:W-:Y:S01]  /*3650*/  HMMA.16816.F32.BF16 R76, R28.reuse, R14, R76 ;  /* 0x0000000e1c4c723c */ /* 0x040fe2000004184c */
[----:B------:R-:W3:Y:S07]  /*3660*/  LDSM.16.M88.4 R12, [R223+0x6000] ;  /* 0x00600000df0c783b */ /* 0x000eee0000000200 */
[----:B------:R-:W-:Y:S01]  /*3670*/  HMMA.16816.F32.BF16 R84, R28, R26, R84 ;  /* 0x0000001a1c54723c */ /* 0x000fe20000041854 */
[----:B------:R-:W4:Y:S07]  /*3680*/  LDSM.16.M88.4 R24, [R208+0x5000] ;  /* 0x00500000d018783b */ /* 0x000f2e0000000200 */
[----:B-1----:R-:W-:Y:S08]  /*3690*/  HMMA.16816.F32.BF16 R64, R92, R44, R64 ;  /* 0x0000002c5c40723c */ /* 0x002ff00000041840 */
[----:B--2---:R-:W-:Y:S08]  /*36a0*/  HMMA.16816.F32.BF16 R72, R28, R20, R72 ;  /* 0x000000141c48723c */ /* 0x004ff00000041848 */
        /* <DEDUP_REMOVED lines=64> */
[----:B------:R-:W-:Y:S01]  /*3ab0*/  FMUL.FTZ R69, R69, c[0x0][0x2ec] ;  /* 0x0000bb0045457a20 */ /* 0x000fe20000410000 */
[----:B------:R-:W1:Y:S01]  /*3ac0*/  MUFU.TANH R79, R79 ;  /* 0x0000004f004f7308 */ /* 0x000e620000002400 */
[----:B------:R-:W-:-:S02]  /*3ad0*/  FMUL.FTZ R70, R70, c[0x0][0x2ec] ;  /* 0x0000bb0046467a20 */ /* 0x000fc40000410000 */
[----:B------:R-:W-:Y:S01]  /*3ae0*/  HMMA.16816.F32.BF16 R64, R16, R44, R64 ;  /* 0x0000002c1040723c */ /* 0x000fe20000041840 */
[----:B------:R-:W-:-:S04]  /*3af0*/  FMUL.FTZ R71, R71, c[0x0][0x2ec] ;  /* 0x0000bb0047477a20 */ /* 0x000fc80000410000 */
[----:B------:R-:W1:Y:S03]  /*3b00*/  MUFU.TANH R72, R72 ;  /* 0x0000004800487308 */ /* 0x000e660000002400 */
[----:B------:R-:W-:Y:S01]  /*3b10*/  HMMA.16816.F32.BF16 R60, R16, R46, R60 ;  /* 0x0000002e103c723c */ /* 0x000fe2000004183c */
[----:B------:R-:W4:Y:S04]  /*3b20*/  LDSM.16.M88.4 R44, [R219+0xb000] ;  /* 0x00b00000db2c783b */ /* 0x000f280000000200 */
[----:B------:R-:W1:Y:S03]  /*3b30*/  MUFU.TANH R73, R73 ;  /* 0x0000004900497308 */ /* 0x000e660000002400 */
[C---:B--2---:R-:W-:Y:S05]  /*3b40*/  HMMA.16816.F32.BF16 R96, R48.reuse, R14, R96 ;  /* 0x0000000e3060723c */ /* 0x044fea0000041860 */
[----:B------:R-:W2:Y:S03]  /*3b50*/  MUFU.TANH R74, R74 ;  /* 0x0000004a004a7308 */ /* 0x000ea60000002400 */
[----:B------:R-:W-:Y:S01]  /*3b60*/  HMMA.16816.F32.BF16 R124, R48, R12, R124 ;  /* 0x0000000c307c723c */ /* 0x000fe2000004187c */
[----:B------:R-:W-:-:S02]  /*3b70*/  FMUL.FTZ R66, R66, c[0x0][0x2ec] ;  /* 0x0000bb0042427a20 */ /* 0x000fc40000410000 */
[----:B------:R-:W-:Y:S02]  /*3b80*/  FMUL.FTZ R64, R64, c[0x0][0x2ec] ;  /* 0x0000bb0040407a20 */ /* 0x000fe40000410000 */
[----:B------:R2:W2:Y:S01]  /*3b90*/  MUFU.TANH R242, R66 ;  /* 0x0000004200f27308 */ /* 0x0004a20000002400 */
[----:B------:R-:W-:Y:S02]  /*3ba0*/  FMUL.FTZ R65, R65, c[0x0][0x2ec] ;  /* 0x0000bb0041417a20 */ /* 0x000fe40000410000 */
[C---:B-1----:R-:W-:Y:S01]  /*3bb0*/  HMMA.16816.F32.BF16 R56, R28.reuse, R32, R56 ;  /* 0x000000201c38723c */ /* 0x042fe20000041838 */
[----:B------:R-:W-:Y:S02]  /*3bc0*/  FMUL.FTZ R67, R67, c[0x0][0x2ec] ;  /* 0x0000bb0043437a20 */ /* 0x000fe40000410000 */
[----:B------:R-:W-:Y:S02]  /*3bd0*/  FMUL.FTZ R60, R60, c[0x0][0x2ec] ;  /* 0x0000bb003c3c7a20 */ /* 0x000fe40000410000 */
[----:B------:R-:W-:Y:S01]  /*3be0*/  FMUL.FTZ R61, R61, c[0x0][0x2ec] ;  /* 0x0000bb003d3d7a20 */ /* 0x000fe20000410000 */
[----:B------:R1:W1:Y:S01]  /*3bf0*/  MUFU.TANH R154, R75 ;  /* 0x0000004b009a7308 */ /* 0x0002620000002400 */
[----:B------:R-:W-:Y:S01]  /*3c00*/  FMUL.FTZ R62, R62, c[0x0][0x2ec] ;  /* 0x0000bb003e3e7a20 */ /* 0x000fe20000410000 */
[----:B------:R-:W-:Y:S01]  /*3c10*/  HMMA.16816.F32.BF16 R52, R28, R34, R52 ;  /* 0x000000221c34723c */ /* 0x000fe20000041834 */
[----:B------:R-:W1:Y:S01]  /*3c20*/  LDSM.16.M88.4 R32, [R208+0x7000] ;  /* 0x00700000d020783b */ /* 0x000e620000000200 */
[----:B------:R-:W-:Y:S01]  /*3c30*/  FMUL.FTZ R63, R63, c[0x0][0x2ec] ;  /* 0x0000bb003f3f7a20 */ /* 0x000fe20000410000 */
[----:B------:R-:W-:-:S04]  /*3c40*/  DEPBAR.LE SB0, 0x0 ;  /* 0x000080000000791a */ /* 0x000fc80000000000 */
[----:B------:R1:W1:Y:S01]  /*3c50*/  MUFU.TANH R152, R68 ;  /* 0x0000004400987308 */ /* 0x0002620000002400 */
[C---:B---3--:R-:W-:Y:S07]  /*3c60*/  HMMA.16816.F32.BF16 R96, R28.reuse, R10, R96 ;  /* 0x0000000a1c60723c */ /* 0x048fee0000041860 */
[----:B------:R3:W1:Y:S01]  /*3c70*/  MUFU.TANH R252, R69 ;  /* 0x0000004500fc7308 */ /* 0x0006620000002400 */
[C---:B----4-:R-:W-:Y:S07]  /*3c80*/  HMMA.16816.F32.BF16 R108, R28.reuse, R44, R108 ;  /* 0x0000002c1c6c723c */ /* 0x050fee000004186c */
[----:B------:R3:W4:Y:S01]  /*3c90*/  MUFU.TANH R248, R70 ;  /* 0x0000004600f87308 */ /* 0x0007220000002400 */
[C---:B------:R-:W-:Y:S07]  /*3ca0*/  HMMA.16816.F32.BF16 R104, R28.reuse, R46, R104 ;  /* 0x0000002e1c68723c */ /* 0x040fee0000041868 */
[----:B------:R3:W1:Y:S01]  /*3cb0*/  MUFU.TANH R160, R71 ;  /* 0x0000004700a07308 */ /* 0x0006620000002400 */
[----:B------:R-:W-:Y:S07]  /*3cc0*/  HMMA.16816.F32.BF16 R124, R28, R8, R124 ;  /* 0x000000081c7c723c */ /* 0x000fee000004187c */
[----:B------:R-:W-:Y:S01]  /*3cd0*/  LOP3.LUT R9, R134, 0xffffffe0, RZ, 0xc0, !PT ;  /* 0xffffffe086097812 */ /* 0x000fe200078ec0ff */
[----:B------:R-:W-:Y:S01]  /*3ce0*/  HMMA.16816.F32.BF16 R96, R16, R22, R96 ;  /* 0x000000161060723c */ /* 0x000fe20000041860 */
[----:B------:R3:W1:Y:S03]  /*3cf0*/  MUFU.TANH R246, R64 ;  /* 0x0000004000f67308 */ /* 0x0006660000002400 */
[----:B------:R-:W-:-:S04]  /*3d00*/  IMAD.IADD R0, R6, 0x1, -R9 ;  /* 0x0000000106007824 */ /* 0x000fc800078e0a09 */
[----:B------:R-:W-:Y:S01]  /*3d10*/  HMMA.16816.F32.BF16 R56, R16, R24, R56 ;  /* 0x000000181038723c */ /* 0x000fe20000041838 */
[----:B------:R-:W-:Y:S01]  /*3d20*/  SHF.R.S32.HI R9, RZ, 0x1f, R0 ;  /* 0x0000001fff097819 */ /* 0x000fe20000011400 */
[----:B------:R3:W3:Y:S03]  /*3d30*/  MUFU.TANH R174, R65 ;  /* 0x0000004100ae7308 */ /* 0x0006e60000002400 */
[----:B------:R-:W-:-:S03]  /*3d40*/  LEA.HI R9, R9, R0, RZ, 0x2 ;  /* 0x0000000009097211 */ /* 0x000fc600078f10ff */
[----:B------:R-:W-:Y:S01]  /*3d50*/  HMMA.16816.F32.BF16 R52, R16, R26, R52 ;  /* 0x0000001a1034723c */ /* 0x000fe20000041834 */
[----:B------:R-:W-:Y:S01]  /*3d60*/  SHF.R.S32.HI R240, RZ, 0x2, R9 ;  /* 0x00000002fff07819 */ /* 0x000fe20000011409 */
[----:B------:R3:W3:Y:S03]  /*3d70*/  MUFU.TANH R180, R67 ;  /* 0x0000004300b47308 */ /* 0x0006e60000002400 */
[----:B------:R-:W-:-:S03]  /*3d80*/  IADD3 R135, R135, 0x1, R240 ;  /* 0x0000000187877810 */ /* 0x000fc60007ffe0f0 */
[C---:B-1----:R-:W-:Y:S01]  /*3d90*/  HMMA.16816.F32.BF16 R108, R16.reuse, R32, R108 ;  /* 0x00000020106c723c */ /* 0x042fe2000004186c */
[----:B--2---:R-:W-:Y:S01]  /*3da0*/  FMUL.FTZ R66, R99, c[0x0][0x2ec] ;  /* 0x0000bb0063427a20 */ /* 0x004fe20000410000 */
[----:B------:R1:W2:Y:S01]  /*3db0*/  MUFU.TANH R176, R60 ;  /* 0x0000003c00b07308 */ /* 0x0002a20000002400 */
[----:B------:R-:W-:Y:S01]  /*3dc0*/  FMUL.FTZ R96, R96, c[0x0][0x2ec] ;  /* 0x0000bb0060607a20 */ /* 0x000fe20000410000 */
[----:B------:R-:W-:Y:S01]  /*3dd0*/  IADD3 R134, R43, R135, -R132 ;  /* 0x000000872b867210 */ /* 0x000fe20007ffe884 */
[----:B------:R-:W-:Y:S02]  /*3de0*/  FMUL.FTZ R97, R97, c[0x0][0x2ec] ;  /* 0x0000bb0061617a20 */ /* 0x000fe40000410000 */
[----:B------:R-:W-:Y:S01]  /*3df0*/  FMUL.FTZ R98, R98, c[0x0][0x2ec] ;  /* 0x0000bb0062627a20 */ /* 0x000fe20000410000 */
[----:B------:R-:W-:Y:S01]  /*3e00*/  HMMA.16816.F32.BF16 R104, R16, R34, R104 ;  /* 0x000000221068723c */ /* 0x000fe20000041868 */
[----:B------:R-:W-:Y:S01]  /*3e10*/  FMUL.FTZ R56, R56, c[0x0][0x2ec] ;  /* 0x0000bb0038387a20 */ /* 0x000fe20000410000 */
[----:B------:R1:W1:Y:S01]  /*3e20*/  MUFU.TANH R244, R61 ;  /* 0x0000003d00f47308 */ /* 0x0002620000002400 */
[----:B------:R-:W-:Y:S01]  /*3e30*/  FMUL.FTZ R57, R57, c[0x0][0x2ec] ;  /* 0x0000bb0039397a20 */ /* 0x000fe20000410000 */
[----:B------:R-:W-:Y:S01]  /*3e40*/  IADD3 R134, R134, c[0x0][0x2e8], RZ ;  /* 0x0000ba0086867a10 */ /* 0x000fe20007ffe0ff */
[----:B------:R-:W-:-:S02]  /*3e50*/  FMUL.FTZ R58, R58, c[0x0][0x2ec] ;  /* 0x0000bb003a3a7a20 */ /* 0x000fc40000410000 */
[----:B------:R-:W-:Y:S01]  /*3e60*/  FMUL.FTZ R59, R59, c[0x0][0x2ec] ;  /* 0x0000bb003b3b7a20 */ /* 0x000fe20000410000 */
[----:B------:R-:W-:Y:S01]  /*3e70*/  HMMA.16816.F32.BF16 R124, R16, R20, R124 ;  /* 0x00000014107c723c */ /* 0x000fe2000004187c */
[----:B------:R-:W-:Y:S01]  /*3e80*/  FMUL.FTZ R52, R52, c[0x0][0x2ec] ;  /* 0x0000bb0034347a20 */ /* 0x000fe20000410000 */
[----:B------:R1:W1:Y:S01]  /*3e90*/  MUFU.TANH R198, R62 ;  /* 0x0000003e00c67308 */ /* 0x0002620000002400 */
[----:B------:R-:W-:Y:S01]  /*3ea0*/  FMUL.FTZ R53, R53, c[0x0][0x2ec] ;  /* 0x0000bb0035357a20 */ /* 0x000fe20000410000 */
[----:B------:R-:W-:Y:S01]  /*3eb0*/  IADD3 R0, R134, 0x8, RZ ;  /* 0x0000000886007810 */ /* 0x000fe20007ffe0ff */
[----:B------:R-:W-:Y:S01]  /*3ec0*/  FMUL.FTZ R54, R54, c[0x0][0x2ec] ;  /* 0x0000bb0036367a20 */ /* 0x000fe20000410000 */
[-C--:B------:R-:W-:Y:S01]  /*3ed0*/  IMNMX R134, R134, R43.reuse, PT ;  /* 0x0000002b86867217 */ /* 0x080fe20003800200 */
[----:B------:R-:W-:Y:S01]  /*3ee0*/  FMUL.FTZ R55, R55, c[0x0][0x2ec] ;  /* 0x0000bb0037377a20 */ /* 0x000fe20000410000 */
[----:B------:R-:W-:Y:S01]  /*3ef0*/  IMNMX R0, R0, R43, PT ;  /* 0x0000002b00007217 */ /* 0x000fe20003800200 */
        /* <DEDUP_REMOVED lines=14> */
[----:B------:R-:W-:Y:S02]  /*3fe0*/  FMUL.FTZ R127, R127, c[0x0][0x2ec] ;  /* 0x0000bb007f7f7a20 */ /* 0x000fe40000410000 */
[----:B------:R-:W-:Y:S01]  /*3ff0*/  IMAD.SHL.U32 R135, R6, 0x2, RZ ;  /* 0x0000000206877824 */ /* 0x000fe200078e00ff */
[----:B------:R1:W1:Y:S04]  /*4000*/  MUFU.TANH R188, R58 ;  /* 0x0000003a00bc7308 */ /* 0x0002680000002400 */
[----:B------:R-:W-:-:S04]  /*4010*/  LOP3.LUT R135, R135, 0x6, RZ, 0xc0, !PT ;  /* 0x0000000687877812 */ /* 0x000fc800078ec0ff */
        /* <DEDUP_REMOVED lines=81> */
.L_x_3558:
[----:B------:R-:W-:-:S04]  /*4530*/  LEA R6, -R3, RZ, 0x7 ;  /* 0x000000ff03067211 */ /* 0x000fc800078e39ff */
[----:B------:R-:W-:Y:S02]  /*4540*/  SHF.R.S32.HI R8, RZ, 0x1f, R6 ;  /* 0x0000001fff087819 */ /* 0x000fe40000011406 */
.L_x_3559:
        /* <DEDUP_REMOVED lines=41> */
.L_x_3557:
[----:B--234-:R-:W-:Y:S02]  /*47e0*/  IMAD.IADD R3, R4, 0x1, R135 ;  /* 0x0000000104037824 */ /* 0x01cfe400078e0287 */
[----:B------:R-:W-:-:S03]  /*47f0*/  IMAD.SHL.U32 R220, R220, 0x2, RZ ;  /* 0x00000002dcdc7824 */ /* 0x000fc600078e00ff */
[----:B------:R-:W-:Y:S01]  /*4800*/  IADD3 R11, R3, 0x1, RZ ;  /* 0x00000001030b7810 */ /* 0x000fe20007ffe0ff */
[----:B------:R-:W-:Y:S01]  /*4810*/  IMAD R218, R7, 0x2, R220 ;  /* 0x0000000207da7824 */ /* 0x000fe200078e02dc */
[----:B------:R-:W-:Y:S01]  /*4820*/  IADD3 R9, R3, 0x8, RZ ;  /* 0x0000000803097810 */ /* 0x000fe20007ffe0ff */
[----:B------:R-:W-:Y:S01]  /*4830*/  LDSM.16.MT88.4 R92, [R220+0x10000] ;  /* 0x01000000dc5c783b */ /* 0x000fe20000004200 */
[----:B------:R-:W-:Y:S01]  /*4840*/  ISETP.GE.AND P5, PT, R11, R134, PT ;  /* 0x000000860b00720c */ /* 0x000fe20003fa6270 */
[----:B------:R-:W-:Y:S01]  /*4850*/  IMAD R216, R5, 0x2, R218 ;  /* 0x0000000205d87824 */ /* 0x000fe200078e02da */
[----:B------:R-:W-:Y:S01]  /*4860*/  ISETP.GE.AND P2, PT, R11, R0, PT ;  /* 0x000000000b00720c */ /* 0x000fe20003f46270 */
[----:B------:R-:W-:Y:S01]  /*4870*/  IMAD R217, R5, 0x2, R220 ;  /* 0x0000000205d97824 */ /* 0x000fe200078e02dc */
[C---:B------:R-:W-:Y:S01]  /*4880*/  ISETP.GE.AND P4, PT, R9.reuse, R134, PT ;  /* 0x000000860900720c */ /* 0x040fe20003f86270 */
[----:B-1----:R-:W-:Y:S01]  /*4890*/  LDSM.16.MT88.4 R124, [R220+0xc000] ;  /* 0x00c00000dc7c783b */ /* 0x002fe20000004200 */
[----:B------:R-:W-:-:S02]  /*48a0*/  ISETP.GE.AND P6, PT, R9, R0, PT ;  /* 0x000000000900720c */ /* 0x000fc40003fc6270 */
[C---:B------:R-:W-:Y:S01]  /*48b0*/  IADD3 R11, R3.reuse, 0x9, RZ ;  /* 0x00000009030b7810 */ /* 0x040fe20007ffe0ff */
[----:B------:R-:W-:Y:S01]  /*48c0*/  LDSM.16.MT88.4 R108, [R217+0xc000] ;  /* 0x00c00000d96c783b */ /* 0x000fe20000004200 */
[----:B------:R-:W-:Y:S02]  /*48d0*/  IADD3 R9, R3, 0x10, RZ ;  /* 0x0000001003097810 */ /* 0x000fe40007ffe0ff */
[----:B------:R-:W-:Y:S01]  /*48e0*/  FSEL R90, R90, -INF , !P5 ;  /* 0xff8000005a5a7808 */ /* 0x000fe20006800000 */
[----:B------:R-:W-:Y:S01]  /*48f0*/  LDSM.16.MT88.4 R32, [R218+0x10800] ;  /* 0x01080000da20783b */ /* 0x000fe20000004200 */
        /* <DEDUP_REMOVED lines=21> */
[C---:B------:R-:W-:Y:S01]  /*4a50*/  ISETP.GE.AND P5, PT, R11.reuse, R134, PT ;  /* 0x000000860b00720c */ /* 0x040fe20003fa6270 */
[----:B------:R-:W-:Y:S01]  /*4a60*/  LDSM.16.MT88.4 R116, [R218+0xc000] ;  /* 0x00c00000da74783b */ /* 0x000fe20000004200 */
[----:B------:R-:W-:Y:S02]  /*4a70*/  ISETP.GE.AND P2, PT, R11, R0, PT ;  /* 0x000000000b00720c */ /* 0x000fe40003f46270 */
        /* <DEDUP_REMOVED lines=8> */
[C---:B------:R-:W-:Y:S01]  /*4b00*/  ISETP.GE.AND P1, PT, R11.reuse, R134, PT ;  /* 0x000000860b00720c */ /* 0x040fe20003f26270 */
[----:B------:R-:W-:Y:S01]  /*4b10*/  LDSM.16.MT88.4 R84, [R218+0x10000] ;  /* 0x01000000da54783b */ /* 0x000fe20000004200 */
        /* <DEDUP_REMOVED lines=8> */
[-C--:B------:R-:W-:Y:S02]  /*4ba0*/  ISETP.GE.AND P4, PT, R11, R134.reuse, PT ;  /* 0x000000860b00720c */ /* 0x080fe40003f86270 */
[C---:B------:R-:W-:Y:S02]  /*4bb0*/  ISETP.GE.AND P1, PT, R9.reuse, R134, PT ;  /* 0x000000860900720c */ /* 0x040fe40003f26270 */
[----:B------:R-:W-:Y:S02]  /*4bc0*/  ISETP.GE.AND P3, PT, R9, R0, PT ;  /* 0x000000000900720c */ /* 0x000fe40003f66270 */
[----:B------:R-:W-:Y:S02]  /*4bd0*/  IADD3 R9, R3, 0x38, RZ ;  /* 0x0000003803097810 */ /* 0x000fe40007ffe0ff */
[----:B------:R-:W-:-:S02]  /*4be0*/  FSEL R42, R77, -INF , !P4 ;  /* 0xff8000004d2a7808 */ /* 0x000fc40006000000 */
[-C--:B------:R-:W-:Y:S02]  /*4bf0*/  ISETP.GE.AND P4, PT, R9, R134.reuse, PT ;  /* 0x000000860900720c */ /* 0x080fe40003f86270 */
[----:B------:R-:W-:Y:S02]  /*4c00*/  FSEL R48, R82, -INF , !P6 ;  /* 0xff80000052307808 */ /* 0x000fe40007000000 */
[----:B------:R-:W-:Y:S02]  /*4c10*/  FSEL R152, R152, -INF , !P4 ;  /* 0xff80000098987808 */ /* 0x000fe40006000000 */
[----:B------:R-:W-:Y:S02]  /*4c20*/  ISETP.GE.AND P4, PT, R3, R134, PT ;  /* 0x000000860300720c */ /* 0x000fe40003f86270 */
[----:B------:R-:W-:Y:S02]  /*4c30*/  ISETP.GE.AND P6, PT, R11, R0, PT ;  /* 0x000000000b00720c */ /* 0x000fe40003fc6270 */
[----:B------:R-:W-:-:S02]  /*4c40*/  FSEL R88, R88, -INF , !P4 ;  /* 0xff80000058587808 */ /* 0x000fc40006000000 */
[----:B------:R-:W-:Y:S02]  /*4c50*/  IADD3 R11, R3, 0x31, RZ ;  /* 0x00000031030b7810 */ /* 0x000fe40007ffe0ff */
[----:B------:R-:W-:Y:S02]  /*4c60*/  FMNMX.FTZ R13, R88, R90, !PT ;  /* 0x0000005a580d7209 */ /* 0x000fe40007810000 */
[----:B------:R-:W-:Y:S02]  /*4c70*/  FSEL R30, R76, -INF , !P5 ;  /* 0xff8000004c1e7808 */ /* 0x000fe40006800000 */
[----:B------:R-:W-:Y:S02]  /*4c80*/  FSEL R44, R78, -INF , !P2 ;  /* 0xff8000004e2c7808 */ /* 0x000fe40005000000 */
[C---:B------:R-:W-:Y:S02]  /*4c90*/  ISETP.GE.AND P5, PT, R11.reuse, R134, PT ;  /* 0x000000860b00720c */ /* 0x040fe40003fa6270 */
[----:B------:R-:W-:-:S02]  /*4ca0*/  ISETP.GE.AND P2, PT, R11, R0, PT ;  /* 0x000000000b00720c */ /* 0x000fc40003f46270 */
[----:B------:R-:W-:Y:S02]  /*4cb0*/  IADD3 R11, R3, 0x39, RZ ;  /* 0x00000039030b7810 */ /* 0x000fe40007ffe0ff */
[----:B------:R-:W-:Y:S02]  /*4cc0*/  FMNMX.FTZ R13, R100, R13, !PT ;  /* 0x0000000d640d7209 */ /* 0x000fe40007810000 */
[----:B------:R-:W-:Y:S02]  /*4cd0*/  FSEL R39, R79, -INF , !P6 ;  /* 0xff8000004f277808 */ /* 0x000fe40007000000 */
[----:B------:R-:W-:Y:S01]  /*4ce0*/  FSEL R67, R72, -INF , !P1 ;  /* 0xff80000048437808 */ /* 0x000fe20004800000 */
[----:B------:R-:W-:Y:S01]  /*4cf0*/  LDSM.16.MT88.4 R76, [R217+0x10000] ;  /* 0x01000000d94c783b */ /* 0x000fe20000004200 */
[----:B------:R-:W-:Y:S02]  /*4d00*/  FSEL R250, R74, -INF , !P3 ;  /* 0xff8000004afa7808 */ /* 0x000fe40005800000 */
[----:B------:R-:W-:-:S02]  /*4d10*/  ISETP.GE.AND P6, PT, R9, R0, PT ;  /* 0x000000000900720c */ /* 0x000fc40003fc6270 */
[C---:B------:R-:W-:Y:S02]  /*4d20*/  ISETP.GE.AND P1, PT, R11.reuse, R134, PT ;  /* 0x000000860b00720c */ /* 0x040fe40003f26270 */
[----:B------:R-:W-:Y:S02]  /*4d30*/  ISETP.GE.AND P3, PT, R11, R0, PT ;  /* 0x000000000b00720c */ /* 0x000fe40003f66270 */
[----:B------:R-:W-:Y:S02]  /*4d40*/  IADD3 R11, R3, 0x41, RZ ;  /* 0x00000041030b7810 */ /* 0x000fe40007ffe0ff */
[----:B------:R-:W-:Y:S02]  /*4d50*/  FMNMX.FTZ R13, R24, R13, !PT ;  /* 0x0000000d180d7209 */ /* 0x000fe40007810000 */
[----:B------:R-:W-:Y:S02]  /*4d60*/  FSEL R248, R248, -INF , !P6 ;  /* 0xff800000f8f87808 */ /* 0x000fe40007000000 */
[----:B------:R-:W-:-:S02]  /*4d70*/  ISETP.GE.AND P6, PT, R11, R134, PT ;  /* 0x000000860b00720c */ /* 0x000fc40003fc6270 */
[----:B------:R-:W-:Y:S02]  /*4d80*/  FMNMX.FTZ R13, R18, R13, !PT ;  /* 0x0000000d120d7209 */ /* 0x000fe40007810000 */
[C---:B------:R-:W-:Y:S02]  /*4d90*/  IADD3 R9, R3.reuse, 0x40, RZ ;  /* 0x0000004003097810 */ /* 0x040fe40007ffe0ff */
[----:B------:R-:W-:Y:S02]  /*4da0*/  FSEL R174, R174, -INF , !P6 ;  /* 0xff800000aeae7808 */ /* 0x000fe40007000000 */
[----:B------:R-:W-:Y:S02]  /*4db0*/  FMNMX.FTZ R13, R4, R13, !PT ;  /* 0x0000000d040d7209 */ /* 0x000fe40007810000 */
[----:B------:R-:W-:Y:S02]  /*4dc0*/  ISETP.GE.AND P6, PT, R3, R0, PT ;  /* 0x000000000300720c */ /* 0x000fe40003fc6270 */
[----:B------:R-:W-:-:S02]  /*4dd0*/  FSEL R144, R73, -INF , !P5 ;  /* 0xff80000049907808 */ /* 0x000fc40006800000 */
[----:B------:R-:W-:Y:S02]  /*4de0*/  FSEL R154, R154, -INF , !P2 ;  /* 0xff8000009a9a7808 */ /* 0x000fe40005000000 */
[C---:B------:R-:W-:Y:S02]  /*4df0*/  ISETP.GE.AND P5, PT, R9.reuse, R134, PT ;  /* 0x000000860900720c */ /* 0x040fe40003fa6270 */
[-C--:B------:R-:W-:Y:S02]  /*4e00*/  ISETP.GE.AND P2, PT, R9, R0.reuse, PT ;  /* 0x000000000900720c */ /* 0x080fe40003f46270 */
[----:B------:R-:W-:Y:S02]  /*4e10*/  ISETP.GE.AND P4, PT, R11, R0, PT ;  /* 0x000000000b00720c */ /* 0x000fe40003f86270 */
[----:B------:R-:W-:Y:S02]  /*4e20*/  IADD3 R11, R3, 0x49, RZ ;  /* 0x00000049030b7810 */ /* 0x000fe40007ffe0ff */
[----:B------:R-:W-:-:S02]  /*4e30*/  FMNMX.FTZ R13, R6, R13, !PT ;  /* 0x0000000d060d7209 */ /* 0x000fc40007810000 */
[----:B------:R-:W-:Y:S02]  /*4e40*/  FSEL R89, R89, -INF , !P6 ;  /* 0xff80000059597808 */ /* 0x000fe40007000000 */
        /* <DEDUP_REMOVED lines=18> */
[----:B------:R-:W-:Y:S02]  /*4f70*/  FSEL R252, R252, -INF , !P1 ;  /* 0xff800000fcfc7808 */ /* 0x000fe40004800000 */
[----:B------:R-:W-:Y:S02]  /*4f80*/  FMNMX.FTZ R19, R152, R19, !PT ;  /* 0x0000001398137209 */ /* 0x000fe40007810000 */
[----:B------:R-:W-:Y:S02]  /*4f90*/  IADD3 R9, R3, 0x48, RZ ;  /* 0x0000004803097810 */ /* 0x000fe40007ffe0ff */
[----:B------:R-:W-:Y:S02]  /*4fa0*/  FMNMX.FTZ R26, R48, R11, !PT ;  /* 0x0000000b301a7209 */ /* 0x000fe40007810000 */
[----:B------:R-:W-:-:S02]  /*4fb0*/  FSEL R160, R160, -INF , !P3 ;  /* 0xff800000a0a07808 */ /* 0x000fc40005800000 */
[----:B------:R-:W-:Y:S02]  /*4fc0*/  FMNMX.FTZ R19, R252, R19, !PT ;  /* 0x00000013fc137209 */ /* 0x000fe40007810000 */
        /* <DEDUP_REMOVED lines=10> */
[----:B------:R-:W-:-:S02]  /*5070*/  IADD3 R9, R3, 0x51, RZ ;  /* 0x0000005103097810 */ /* 0x000fc40007ffe0ff */
[----:B------:R-:W-:Y:S02]  /*5080*/  FMNMX.FTZ R19, R174, R19, !PT ;  /* 0x00000013ae137209 */ /* 0x000fe40007810000 */
[----:B------:R-:W-:Y:S02]  /*5090*/  FMNMX.FTZ R17, R39, R26, !PT ;  /* 0x0000001a27117209 */ /* 0x000fe40007810000 */
[----:B------:R-:W-:Y:S02]  /*50a0*/  FSEL R198, R198, -INF , !P3 ;  /* 0xff800000c6c67808 */ /* 0x000fe40005800000 */
        /* <DEDUP_REMOVED lines=9> */
[----:B------:R-:W-:Y:S02]  /*5140*/  FSEL R196, R196, -INF , !P4 ;  /* 0xff800000c4c47808 */ /* 0x000fe40006000000 */
[----:B------:R-:W-:Y:S02]  /*5150*/  FMNMX.FTZ R19, R244, R19, !PT ;  /* 0x00000013f4137209 */ /* 0x000fe40007810000 */
[----:B------:R-:W-:Y:S02]  /*5160*/  IADD3 R9, R3, 0x59, RZ ;  /* 0x0000005903097810 */ /* 0x000fe40007ffe0ff */
[----:B------:R-:W-:Y:S02]  /*5170*/  FMNMX.FTZ R17, R154, R17, !PT ;  /* 0x000000119a117209 */ /* 0x000fe40007810000 */
[----:B------:R-:W-:Y:S02]  /*5180*/  FSEL R188, R188, -INF , !P1 ;  /* 0xff800000bcbc7808 */ /* 0x000fe40004800000 */
[----:B------:R-:W-:-:S02]  /*5190*/  FSEL R194, R194, -INF , !P6 ;  /* 0xff800000c2c27808 */ /* 0x000fc40007000000 */
[----:B------:R-:W-:Y:S02]  /*51a0*/  FMNMX.FTZ R19, R196, R19, !PT ;  /* 0x00000013c4137209 */ /* 0x000fe40007810000 */
[C---:B------:R-:W-:Y:S02]  /*51b0*/  ISETP.GE.AND P4, PT, R9.reuse, R134, PT ;  /* 0x000000860900720c */ /* 0x040fe40003f86270 */
[----:B------:R-:W-:Y:S02]  /*51c0*/  ISETP.GE.AND P1, PT, R9, R0, PT ;  /* 0x000000000900720c */ /* 0x000fe40003f26270 */
[----:B------:R-:W-:Y:S02]  /*51d0*/  FMNMX.FTZ R17, R248, R17, !PT ;  /* 0x00000011f8117209 */ /* 0x000fe40007810000 */
[----:B------:R-:W-:Y:S02]  /*51e0*/  IADD3 R9, R3, 0x60, RZ ;  /* 0x0000006003097810 */ /* 0x000fe40007ffe0ff */
[----:B------:R-:W-:-:S02]  /*51f0*/  FSEL R192, R192, -INF , !P5 ;  /* 0xff800000c0c07808 */ /* 0x000fc40006800000 */
[----:B------:R-:W-:Y:S02]  /*5200*/  FMNMX.FTZ R19, R194, R19, !PT ;  /* 0x00000013c2137209 */ /* 0x000fe40007810000 */
[----:B------:R-:W-:Y:S02]  /*5210*/  FSEL R186, R186, -INF , !P3 ;  /* 0xff800000baba7808 */ /* 0x000fe40005800000 */
        /* <DEDUP_REMOVED lines=14> */
[----:B------:R-:W-:Y:S02]  /*5300*/  ISETP.GE.AND P4, PT, R9, R134, PT ;  /* 0x000000860900720c */ /* 0x000fe40003f86270 */
[----:B------:R-:W-:-:S02]  /*5310*/  IADD3 R15, R3, 0x69, RZ ;  /* 0x00000069030f7810 */ /* 0x000fc40007ffe0ff */
[----:B------:R-:W-:Y:S02]  /*5320*/  FSEL R170, R170, -INF , !P5 ;  /* 0xff800000aaaa7808 */ /* 0x000fe40006800000 */
[----:B------:R-:W-:Y:S02]  /*5330*/  FMNMX.FTZ R19, R172, R19, !PT ;  /* 0x00000013ac137209 */ /* 0x000fe40007810000 */
[----:B------:R-:W-:Y:S02]  /*5340*/  FMNMX.FTZ R17, R198, R17, !PT ;  /* 0x00000011c6117209 */ /* 0x000fe40007810000 */
[----:B------:R-:W-:Y:S02]  /*5350*/  IADD3 R13, R3, 0x70, RZ ;  /* 0x00000070030d7810 */ /* 0x000fe40007ffe0ff */
[----:B------:R-:W-:Y:S02]  /*5360*/  ISETP.GE.AND P6, PT, R15, R134, PT ;  /* 0x000000860f00720c */ /* 0x000fe40003fc6270 */
[----:B------:R-:W-:-:S02]  /*5370*/  FSEL R168, R168, -INF , !P4 ;  /* 0xff800000a8a87808 */ /* 0x000fc40006000000 */
[----:B------:R-:W-:Y:S02]  /*5380*/  FMNMX.FTZ R19, R170, R19, !PT ;  /* 0x00000013aa137209 */ /* 0x000fe40007810000 */
[----:B------:R-:W-:Y:S02]  /*5390*/  FMNMX.FTZ R17, R184, R17, !PT ;  /* 0x00000011b8117209 */ /* 0x000fe40007810000 */
[----:B------:R-:W-:Y:S02]  /*53a0*/  IADD3 R11, R3, 0x71, RZ ;  /* 0x00000071030b7810 */ /* 0x000fe40007ffe0ff */
[----:B------:R-:W-:Y:S02]  /*53b0*/  ISETP.GE.AND P5, PT, R13, R134, PT ;  /* 0x000000860d00720c */ /* 0x000fe40003fa6270 */
[----:B------:R-:W-:Y:S02]  /*53c0*/  FSEL R166, R166, -INF , !P6 ;  /* 0xff800000a6a67808 */ /* 0x000fe40007000000 */
[----:B------:R-:W-:-:S02]  /*53d0*/  FMNMX.FTZ R19, R168, R19, !PT ;  /* 0x00000013a8137209 */ /* 0x000fc40007810000 */
[----:B------:R-:W-:Y:S02]  /*53e0*/  FMNMX.FTZ R17, R188, R17, !PT ;  /* 0x00000011bc117209 */ /* 0x000fe40007810000 */
[----:B------:R-:W-:Y:S02]  /*53f0*/  FSEL R178, R178, -INF , !P1 ;  /* 0xff800000b2b27808 */ /* 0x000fe40004800000 */
[----:B------:R-:W-:Y:S02]  /*5400*/  ISETP.GE.AND P1, PT, R9, R0, PT ;  /* 0x000000000900720c */ /* 0x000fe40003f26270 */
        /* <DEDUP_REMOVED lines=10> */
[----:B------:R-:W-:Y:S02]  /*54b0*/  ISETP.GE.AND P5, PT, R3, R134, PT ;  /* 0x000000860300720c */ /* 0x000fe40003fa6270 */
[----:B------:R-:W-:Y:S02]  /*54c0*/  FSEL R146, R146, -INF , !P6 ;  /* 0xff80000092927808 */ /* 0x000fe40007000000 */
[----:B------:R-:W-:Y:S02]  /*54d0*/  FMNMX.FTZ R19, R148, R19, !PT ;  /* 0x0000001394137209 */ /* 0x000fe40007810000 */
[----:B------:R-:W-:Y:S02]  /*54e0*/  FSEL R164, R164, -INF , !P3 ;  /* 0xff800000a4a47808 */ /* 0x000fe40005800000 */
[----:B------:R-:W-:-:S02]  /*54f0*/  FMNMX.FTZ R17, R178, R17, !PT ;  /* 0x00000011b2117209 */ /* 0x000fc40007810000 */
[----:B------:R-:W-:Y:S02]  /*5500*/  FSEL R142, R142, -INF , !P5 ;  /* 0xff8000008e8e7808 */ /* 0x000fe40006800000 */
[----:B------:R-:W-:Y:S02]  /*5510*/  FMNMX.FTZ R19, R146, R19, !PT ;  /* 0x0000001392137209 */ /* 0x000fe40007810000 */
[----:B------:R-:W-:Y:S02]  /*5520*/  FSEL R162, R162, -INF , !P2 ;  /* 0xff800000a2a27808 */ /* 0x000fe40005000000 */
[----:B------:R-:W-:Y:S02]  /*5530*/  FMNMX.FTZ R17, R164, R17, !PT ;  /* 0x00000011a4117209 */ /* 0x000fe40007810000 */
[----:B------:R-:W-:Y:S02]  /*5540*/  ISETP.GE.AND P2, PT, R15, R0, PT ;  /* 0x000000000f00720c */ /* 0x000fe40003f46270 */
[----:B------:R-:W-:-:S02]  /*5550*/  FMNMX.FTZ R15, R142, R19, !PT ;  /* 0x000000138e0f7209 */ /* 0x000fc40007810000 */
[----:B------:R-:W-:Y:S02]  /*5560*/  FSEL R158, R158, -INF , !P1 ;  /* 0xff8000009e9e7808 */ /* 0x000fe40004800000 */
[----:B------:R-:W-:Y:S01]  /*5570*/  FMNMX.FTZ R17, R162, R17, !PT ;  /* 0x00000011a2117209 */ /* 0x000fe20007810000 */
[----:B------:R-:W1:Y:S01]  /*5580*/  SHFL.BFLY PT, R26, R15, 0x2, 0x1f ;  /* 0x0c401f000f1a7f89 */ /* 0x000e6200000e0000 */
[-C--:B------:R-:W-:Y:S02]  /*5590*/  ISETP.GE.AND P1, PT, R13, R0.reuse, PT ;  /* 0x000000000d00720c */ /* 0x080fe40003f26270 */
[----:B------:R-:W-:Y:S02]  /*55a0*/  FSEL R156, R156, -INF , !P2 ;  /* 0xff8000009c9c7808 */ /* 0x000fe40005000000 */
[----:B------:R-:W-:Y:S02]  /*55b0*/  FMNMX.FTZ R17, R158, R17, !PT ;  /* 0x000000119e117209 */ /* 0x000fe40007810000 */
[----:B------:R-:W-:-:S02]  /*55c0*/  ISETP.GE.AND P2, PT, R11, R0, PT ;  /* 0x000000000b00720c */ /* 0x000fc40003f46270 */
[----:B------:R-:W-:Y:S02]  /*55d0*/  FSEL R140, R140, -INF , !P1 ;  /* 0xff8000008c8c7808 */ /* 0x000fe40004800000 */
[----:B------:R-:W-:Y:S02]  /*55e0*/  FMNMX.FTZ R17, R156, R17, !PT ;  /* 0x000000119c117209 */ /* 0x000fe40007810000 */
[-C--:B------:R-:W-:Y:S02]  /*55f0*/  ISETP.GE.AND P1, PT, R9, R0.reuse, PT ;  /* 0x000000000900720c */ /* 0x080fe40003f26270 */
[----:B------:R-:W-:Y:S02]  /*5600*/  FSEL R138, R138, -INF , !P2 ;  /* 0xff8000008a8a7808 */ /* 0x000fe40005000000 */
[----:B------:R-:W-:Y:S02]  /*5610*/  FMNMX.FTZ R17, R140, R17, !PT ;  /* 0x000000118c117209 */ /* 0x000fe40007810000 */
[----:B------:R-:W-:-:S02]  /*5620*/  ISETP.GE.AND P2, PT, R3, R0, PT ;  /* 0x000000000300720c */ /* 0x000fc40003f46270 */
[----:B------:R-:W-:Y:S02]  /*5630*/  FSEL R136, R136, -INF , !P1 ;  /* 0xff80000088887808 */ /* 0x000fe40004800000 */
[----:B------:R-:W-:Y:S02]  /*5640*/  FMNMX.FTZ R17, R138, R17, !PT ;  /* 0x000000118a117209 */ /* 0x000fe40007810000 */
[----:B------:R-:W-:Y:S02]  /*5650*/  FSEL R66, R66, -INF , !P2 ;  /* 0xff80000042427808 */ /* 0x000fe40005000000 */
[----:B------:R-:W-:Y:S02]  /*5660*/  FMNMX.FTZ R9, R136, R17, !PT ;  /* 0x0000001188097209 */ /* 0x000fe40007810000 */
[----:B-1----:R-:W-:Y:S02]  /*5670*/  FMNMX.FTZ R15, R15, R26, !PT ;  /* 0x0000001a0f0f7209 */ /* 0x002fe40007810000 */
[----:B------:R-:W-:-:S02]  /*5680*/  FMNMX.FTZ R9, R66, R9, !PT ;  /* 0x0000000942097209 */ /* 0x000fc40007810000 */
[----:B------:R-:W-:Y:S01]  /*5690*/  ISETP.GT.AND P4, PT, R232, R229, PT ;  /* 0x000000e5e800720c */ /* 0x000fe20003f84270 */
[----:B------:R-:W1:Y:S04]  /*56a0*/  SHFL.BFLY PT, R132, R15, 0x1, 0x1f ;  /* 0x0c201f000f847f89 */ /* 0x000e6800000e0000 */
[----:B------:R-:W2:Y:S01]  /*56b0*/  SHFL.BFLY PT, R26, R9, 0x2, 0x1f ;  /* 0x0c401f00091a7f89 */ /* 0x000ea200000e0000 */
[----:B-1----:R-:W-:Y:S02]  /*56c0*/  FMNMX.FTZ R132, R15, R132, !PT ;  /* 0x000000840f847209 */ /* 0x002fe40007810000 */
[----:B--2---:R-:W-:-:S03]  /*56d0*/  FMNMX.FTZ R26, R9, R26, !PT ;  /* 0x0000001a091a7209 */ /* 0x004fc60007810000 */
[C---:B------:R-:W-:Y:S01]  /*56e0*/  FMUL.FTZ R137, R132.reuse, c[0x0][0x23c] ;  /* 0x00008f0084897a20 */ /* 0x040fe20000410000 */
[----:B------:R-:W-:Y:S01]  /*56f0*/  FSETP.NEU.FTZ.AND P1, PT, R132, -INF , PT ;  /* 0xff8000008400780b */ /* 0x000fe20003f3d000 */
[----:B------:R-:W1:Y:S03]  /*5700*/  SHFL.BFLY PT, R3, R26, 0x1, 0x1f ;  /* 0x0c201f001a037f89 */ /* 0x000e6600000e0000 */
[----:B------:R-:W-:-:S05]  /*5710*/  FSEL R137, R137, RZ, P1 ;  /* 0x000000ff89897208 */ /* 0x000fca0000800000 */
[--C-:B------:R-:W-:Y:S02]  /*5720*/  FFMA.FTZ R60, R100, c[0x0][0x23c], -R137.reuse ;  /* 0x00008f00643c7a23 */ /* 0x100fe40000010889 */
[----:B------:R-:W2:Y:S01]  /*5730*/  LDSM.16.MT88.4 R100, [R216+0xc000] ;  /* 0x00c00000d864783b */ /* 0x000ea20000004200 */
[--C-:B------:R-:W-:Y:S02]  /*5740*/  FFMA.FTZ R62, R88, c[0x0][0x23c], -R137.reuse ;  /* 0x00008f00583e7a23 */ /* 0x100fe40000010889 */
[--C-:B------:R-:W-:Y:S01]  /*5750*/  FFMA.FTZ R59, R90, c[0x0][0x23c], -R137.reuse ;  /* 0x00008f005a3b7a23 */ /* 0x100fe20000010889 */
[----:B------:R-:W-:Y:S01]  /*5760*/  MUFU.EX2 R60, R60 ;  /* 0x0000003c003c7308 */ /* 0x000fe20000000800 */
[--C-:B------:R-:W-:Y:S02]  /*5770*/  FFMA.FTZ R55, R24, c[0x0][0x23c], -R137.reuse ;  /* 0x00008f0018377a23 */ /* 0x100fe40000010889 */
[--C-:B------:R-:W-:Y:S02]  /*5780*/  FFMA.FTZ R54, R4, c[0x0][0x23c], -R137.reuse ;  /* 0x00008f0004367a23 */ /* 0x100fe40000010889 */
[----:B------:R-:W-:-:S02]  /*5790*/  FFMA.FTZ R53, R6, c[0x0][0x23c], -R137 ;  /* 0x00008f0006357a23 */ /* 0x000fc40000010889 */
[----:B------:R-:W3:Y:S01]  /*57a0*/  LDSM.16.MT88.4 R4, [R216+0x10000] ;  /* 0x01000000d804783b */ /* 0x000ee20000004200 */
[----:B------:R-:W-:Y:S01]  /*57b0*/  MUFU.EX2 R62, R62 ;  /* 0x0000003e003e7308 */ /* 0x000fe20000000800 */
[--C-:B------:R-:W-:Y:S02]  /*57c0*/  FFMA.FTZ R57, R18, c[0x0][0x23c], -R137.reuse ;  /* 0x00008f0012397a23 */ /* 0x100fe40000010889 */
        /* <DEDUP_REMOVED lines=8> */
[--C-:B------:R-:W-:Y:S01]  /*5850*/  FFMA.FTZ R45, R30, c[0x0][0x23c], -R137.reuse ;  /* 0x00008f001e2d7a23 */ /* 0x100fe20000010889 */
[----:B------:R-:W-:Y:S01]  /*5860*/  LDSM.16.MT88.4 R16, [R217+0xc800] ;  /* 0x00c80000d910783b */ /* 0x000fe20000004200 */
[--C-:B------:R-:W-:Y:S01]  /*5870*/  FFMA.FTZ R42, R42, c[0x0][0x23c], -R137.reuse ;  /* 0x00008f002a2a7a23 */ /* 0x100fe20000010889 */
[----:B------:R-:W-:Y:S01]  /*5880*/  FSEL R65, R65, RZ, P1 ;  /* 0x000000ff41417208 */ /* 0x000fe20000800000 */
[--C-:B------:R-:W-:Y:S01]  /*5890*/  FFMA.FTZ R67, R67, c[0x0][0x23c], -R137.reuse ;  /* 0x00008f0043437a23 */ /* 0x100fe20000010889 */
[----:B------:R-:W-:Y:S01]  /*58a0*/  LDSM.16.MT88.4 R28, [R217+0x10800] ;  /* 0x01080000d91c783b */ /* 0x000fe20000004200 */
[----:B------:R-:W-:Y:S01]  /*58b0*/  FFMA.FTZ R144, R144, c[0x0][0x23c], -R137 ;  /* 0x00008f0090907a23 */ /* 0x000fe20000010889 */
[----:B------:R-:W4:Y:S01]  /*58c0*/  MUFU.EX2 R55, R55 ;  /* 0x0000003700377308 */ /* 0x000f220000000800 */
[----:B------:R-:W-:-:S02]  /*58d0*/  FFMA.FTZ R64, R89, c[0x0][0x23c], -R65 ;  /* 0x00008f0059407a23 */ /* 0x000fc40000010841 */
[--C-:B------:R-:W-:Y:S02]  /*58e0*/  FFMA.FTZ R63, R22, c[0x0][0x23c], -R65.reuse ;  /* 0x00008f00163f7a23 */ /* 0x100fe40000010841 */
[--C-:B------:R-:W-:Y:S02]  /*58f0*/  FFMA.FTZ R61, R112, c[0x0][0x23c], -R65.reuse ;  /* 0x00008f00703d7a23 */ /* 0x100fe40000010841 */
[--C-:B------:R-:W-:Y:S01]  /*5900*/  FFMA.FTZ R56, R20, c[0x0][0x23c], -R65.reuse ;  /* 0x00008f0014387a23 */ /* 0x100fe20000010841 */
[----:B------:R-:W-:Y:S01]  /*5910*/  MUFU.EX2 R64, R64 ;  /* 0x0000004000407308 */ /* 0x000fe20000000800 */
[--C-:B------:R-:W-:Y:S01]  /*5920*/  FFMA.FTZ R58, R14, c[0x0][0x23c], -R65.reuse ;  /* 0x00008f000e3a7a23 */ /* 0x100fe20000010841 */
[----:B-1----:R-:W-:Y:S01]  /*5930*/  F2FP.BF16.PACK_AB R68, R59, R62 ;  /* 0x0000003e3b44723e */ /* 0x002fe200000010ff */
[--C-:B------:R-:W-:Y:S01]  /*5940*/  FFMA.FTZ R51, R12, c[0x0][0x23c], -R65.reuse ;  /* 0x00008f000c337a23 */ /* 0x100fe20000010841 */
[----:B------:R-:W-:Y:S01]  /*5950*/  LDSM.16.MT88.4 R20, [R218+0xc800] ;  /* 0x00c80000da14783b */ /* 0x000fe20000004200 */
[----:B------:R-:W-:-:S02]  /*5960*/  FFMA.FTZ R52, R10, c[0x0][0x23c], -R65 ;  /* 0x00008f000a347a23 */ /* 0x000fc40000010841 */
[--C-:B------:R-:W-:Y:S01]  /*5970*/  FFMA.FTZ R47, R8, c[0x0][0x23c], -R65.reuse ;  /* 0x00008f00082f7a23 */ /* 0x100fe20000010841 */
[----:B------:R-:W1:Y:S01]  /*5980*/  MUFU.EX2 R63, R63 ;  /* 0x0000003f003f7308 */ /* 0x000e620000000800 */
[----:B------:R-:W5:Y:S01]  /*5990*/  LDSM.16.MT88.4 R12, [R216+0xc800] ;  /* 0x00c80000d80c783b */ /* 0x000f620000004200 */
[----:B----4-:R-:W-:Y:S01]  /*59a0*/  F2FP.BF16.PACK_AB R70, R55, R60 ;  /* 0x0000003c3746723e */ /* 0x010fe200000010ff */
[--C-:B------:R-:W-:Y:S02]  /*59b0*/  FFMA.FTZ R48, R48, c[0x0][0x23c], -R65.reuse ;  /* 0x00008f0030307a23 */ /* 0x100fe40000010841 */
[----:B------:R-:W4:Y:S01]  /*59c0*/  LDSM.16.MT88.4 R8, [R220+0x10800] ;  /* 0x01080000dc08783b */ /* 0x000f220000004200 */
[--C-:B------:R-:W-:Y:S02]  /*59d0*/  FFMA.FTZ R43, R43, c[0x0][0x23c], -R65.reuse ;  /* 0x00008f002b2b7a23 */ /* 0x100fe40000010841 */
[----:B------:R-:W-:Y:S01]  /*59e0*/  MUFU.EX2 R61, R61 ;  /* 0x0000003d003d7308 */ /* 0x000fe20000000800 */
[----:B------:R-:W-:-:S02]  /*59f0*/  FFMA.FTZ R44, R44, c[0x0][0x23c], -R65 ;  /* 0x00008f002c2c7a23 */ /* 0x000fc40000010841 */
[----:B------:R-:W-:Y:S02]  /*5a00*/  FFMA.FTZ R39, R39, c[0x0][0x23c], -R65 ;  /* 0x00008f0027277a23 */ /* 0x000fe40000010841 */
[--C-:B------:R-:W-:Y:S02]  /*5a10*/  FFMA.FTZ R152, R152, c[0x0][0x23c], -R137.reuse ;  /* 0x00008f0098987a23 */ /* 0x100fe40000010889 */
[----:B------:R-:W-:Y:S01]  /*5a20*/  FFMA.FTZ R139, R252, c[0x0][0x23c], -R137 ;  /* 0x00008f00fc8b7a23 */ /* 0x000fe20000010889 */
[----:B------:R-:W2:Y:S01]  /*5a30*/  MUFU.EX2 R56, R56 ;  /* 0x0000003800387308 */ /* 0x000ea20000000800 */
[----:B-1----:R-:W-:Y:S01]  /*5a40*/  F2FP.BF16.PACK_AB R69, R63, R64 ;  /* 0x000000403f45723e */ /* 0x002fe200000010ff */
        /* <DEDUP_REMOVED lines=8> */
[----:B--2---:R-:W-:Y:S01]  /*5ad0*/  F2FP.BF16.PACK_AB R71, R56, R61 ;  /* 0x0000003d3847723e */ /* 0x004fe200000010ff */
[----:B------:R-:W1:Y:S01]  /*5ae0*/  MUFU.EX2 R54, R54 ;  /* 0x0000003600367308 */ /* 0x000e620000000800 */
        /* <DEDUP_REMOVED lines=55> */
[----:B------:R-:W4:Y:S06]  /*5e60*/  MUFU.EX2 R39, R39 ;  /* 0x0000002700277308 */ /* 0x000f2c0000000800 */
[C---:B---3--:R-:W-:Y:S02]  /*5e70*/  HMMA.16816.F32.BF16 R72, R68.reuse, R4, RZ ;  /* 0x000000044448723c */ /* 0x048fe400000418ff */
        /* <DEDUP_REMOVED lines=16> */
[----:B------:R-:W2:Y:S01]  /*5f80*/  MUFU.EX2 R139, R139 ;  /* 0x0000008b008b7308 */ /* 0x000ea20000000800 */
        /* <DEDUP_REMOVED lines=56> */
[----:B------:R-:W3:Y:S05]  /*6310*/  LDSM.16.MT88.4 R8, [R216+0x11000] ;  /* 0x01100000d808783b */ /* 0x000eea0000004200 */
[----:B------:R-:W-:Y:S02]  /*6320*/  MUFU.EX2 R159, R159 ;  /* 0x0000009f009f7308 */ /* 0x000fe40000000800 */
[C---:B-1----:R-:W-:Y:S06]  /*6330*/  HMMA.16816.F32.BF16 R112, R4.reuse, R16, R112 ;  /* 0x000000100470723c */ /* 0x042fec0000041870 */
        /* <DEDUP_REMOVED lines=10> */
[----:B------:R-:W1:Y:S02]  /*63e0*/  MUFU.EX2 R166, R166 ;  /* 0x000000a600a67308 */ /* 0x000e640000000800 */
        /* <DEDUP_REMOVED lines=270> */
.L_x_3561:
[----:B------:R-:W-:-:S05]  /*74d0*/  IMAD.MOV.U32 R4, RZ, RZ, c[0x0][0x1a0] ;  /* 0x00006800ff047624 */ /* 0x000fca00078e00ff */
[----:B------:R-:W-:-:S04]  /*74e0*/  LEA R4, -R4, RZ, 0x7 ;  /* 0x000000ff04047211 */ /* 0x000fc800078e39ff */
[----:B------:R-:W-:Y:S02]  /*74f0*/  SHF.R.S32.HI R5, RZ, 0x1f, R4 ;  /* 0x0000001fff057819 */ /* 0x000fe40000011404 */
.L_x_3562:
        /* <DEDUP_REMOVED lines=23> */
[----:B------:R-:W-:Y:S02]  /*7670*/  ISETP.GE.AND P2, PT, R135, R134, PT ;  /* 0x000000868700720c */ /* 0x000fe40003f46270 */
        /* <DEDUP_REMOVED lines=35> */
[----:B------:R-:W3:Y:S01]  /*78b0*/  LDSM.16.M88.4 R180, [R223] ;  /* 0x00000000dfb4783b */ /* 0x000ee20000000200 */
[C---:B------:R-:W-:Y:S03]  /*78c0*/  HMMA.16816.F32.BF16 R36, R164.reuse, R38, RZ ;  /* 0x00000026a424723c */ /* 0x040fe600000418ff */
[----:B------:R-:W1:Y:S04]  /*78d0*/  LDSM.16.M88.4 R160, [R215] ;  /* 0x00000000d7a0783b */ /* 0x000e680000000200 */
[----:B------:R-:W1:Y:S01]  /*78e0*/  LDSM.16.M88.4 R152, [R210] ;  /* 0x00000000d298783b */ /* 0x000e620000000200 */
[C---:B------:R-:W-:Y:S03]  /*78f0*/  HMMA.16816.F32.BF16 R32, R164.reuse, R28, RZ ;  /* 0x0000001ca420723c */ /* 0x040fe600000418ff */
[----:B------:R-:W1:Y:S04]  /*7900*/  LDSM.16.M88.4 R156, [R211] ;  /* 0x00000000d39c783b */ /* 0x000e680000000200 */
[----:B------:R-:W1:Y:S01]  /*7910*/  LDSM.16.M88.4 R148, [R209] ;  /* 0x00000000d194783b */ /* 0x000e620000000200 */
[C---:B-----5:R-:W-:Y:S03]  /*7920*/  HMMA.16816.F32.BF16 R24, R164.reuse, R20, RZ ;  /* 0x00000014a418723c */ /* 0x060fe600000418ff */
[----:B------:R-:W-:Y:S04]  /*7930*/  LDSM.16.M88.4 R188, [R222] ;  /* 0x00000000debc783b */ /* 0x000fe80000000200 */
[----:B------:R-:W-:Y:S01]  /*7940*/  LDSM.16.M88.4 R140, [R219+0x4000] ;  /* 0x00400000db8c783b */ /* 0x000fe20000000200 */
[C---:B------:R-:W-:Y:S03]  /*7950*/  HMMA.16816.F32.BF16 R28, R164.reuse, R30, RZ ;  /* 0x0000001ea41c723c */ /* 0x040fe600000418ff */
[----:B------:R-:W-:Y:S04]  /*7960*/  LDSM.16.M88.4 R136, [R219+0x4800] ;  /* 0x00480000db88783b */ /* 0x000fe80000000200 */
[----:B------:R-:W-:Y:S01]  /*7970*/  LDSM.16.M88.4 R184, [R219+0x7000] ;  /* 0x00700000dbb8783b */ /* 0x000fe20000000200 */
[C---:B------:R-:W-:Y:S03]  /*7980*/  HMMA.16816.F32.BF16 R20, R164.reuse, R22, RZ ;  /* 0x00000016a414723c */ /* 0x040fe600000418ff */
[----:B------:R-:W0:Y:S05]  /*7990*/  LDGDEPBAR ;  /* 0x00000000000079af */ /* 0x000e2a0000000000 */
[C---:B------:R-:W-:Y:S08]  /*79a0*/  HMMA.16816.F32.BF16 R56, R164.reuse, R52, RZ ;  /* 0x00000034a438723c */ /* 0x040ff000000418ff */
        /* <DEDUP_REMOVED lines=18> */
[----:B------:R-:W1:Y:S07]  /*7ad0*/  LDSM.16.M88.4 R4, [R219+0x6800] ;  /* 0x00680000db04783b */ /* 0x000e6e0000000200 */
[C---:B---3--:R-:W-:Y:S08]  /*7ae0*/  HMMA.16816.F32.BF16 R56, R144.reuse, R180, R56 ;  /* 0x000000b49038723c */ /* 0x048ff00000041838 */
        /* <DEDUP_REMOVED lines=10> */
[----:B------:R-:W3:Y:S07]  /*7b90*/  LDSM.16.M88.4 R156, [R208] ;  /* 0x00000000d09c783b */ /* 0x000eee0000000200 */
        /* <DEDUP_REMOVED lines=12> */
[----:B------:R-:W2:Y:S07]  /*7c60*/  LDSM.16.M88.4 R136, [R208+0x2800] ;  /* 0x00280000d088783b */ /* 0x000eae0000000200 */
[C---:B------:R-:W-:Y:S08]  /*7c70*/  HMMA.16816.F32.BF16 R176, R188.reuse, R184, R176 ;  /* 0x000000b8bcb0723c */ /* 0x040ff000000418b0 */
[C---:B------:R-:W-:Y:S01]  /*7c80*/  HMMA.16816.F32.BF16 R172, R188.reuse, R186, R172 ;  /* 0x000000babcac723c */ /* 0x040fe200000418ac */
[----:B------:R-:W-:Y:S07]  /*7c90*/  LDSM.16.M88.4 R184, [R225+0x9000] ;  /* 0x00900000e1b8783b */ /* 0x000fee0000000200 */
[C---:B----4-:R-:W-:Y:S08]  /*7ca0*/  HMMA.16816.F32.BF16 R24, R188.reuse, R8, R24 ;  /* 0x00000008bc18723c */ /* 0x050ff00000041818 */
[C---:B------:R-:W-:Y:S01]  /*7cb0*/  HMMA.16816.F32.BF16 R20, R188.reuse, R10, R20 ;  /* 0x0000000abc14723c */ /* 0x040fe20000041814 */
[----:B------:R-:W-:Y:S07]  /*7cc0*/  LDSM.16.M88.4 R8, [R226+0x2000] ;  /* 0x00200000e208783b */ /* 0x000fee0000000200 */
[C---:B-1----:R-:W-:Y:S08]  /*7cd0*/  HMMA.16816.F32.BF16 R16, R188.reuse, R4, R16 ;  /* 0x00000004bc10723c */ /* 0x042ff00000041810 */
[C---:B------:R-:W-:Y:S01]  /*7ce0*/  HMMA.16816.F32.BF16 R12, R188.reuse, R6, R12 ;  /* 0x00000006bc0c723c */ /* 0x040fe2000004180c */
[----:B------:R-:W1:Y:S07]  /*7cf0*/  LDSM.16.M88.4 R4, [R225+0x8000] ;  /* 0x00800000e104783b */ /* 0x000e6e0000000200 */
[----:B------:R-:W-:Y:S08]  /*7d00*/  HMMA.16816.F32.BF16 R32, R188, R60, R32 ;  /* 0x0000003cbc20723c */ /* 0x000ff00000041820 */
[C---:B---3--:R-:W-:Y:S08]  /*7d10*/  HMMA.16816.F32.BF16 R56, R160.reuse, R156, R56 ;  /* 0x0000009ca038723c */ /* 0x048ff00000041838 */
[C---:B------:R-:W-:Y:S08]  /*7d20*/  HMMA.16816.F32.BF16 R52, R160.reuse, R158, R52 ;  /* 0x0000009ea034723c */ /* 0x040ff00000041834 */
[C---:B-----5:R-:W-:Y:S08]  /*7d30*/  HMMA.16816.F32.BF16 R40, R160.reuse, R148, R40 ;  /* 0x00000094a028723c */ /* 0x060ff00000041828 */
        /* <DEDUP_REMOVED lines=8> */
[----:B------:R-:W-:Y:S01]  /*7dc0*/  HMMA.16816.F32.BF16 R28, R188, R62, R28 ;  /* 0x0000003ebc1c723c */ /* 0x000fe2000004181c */
[----:B------:R-:W4:Y:S07]  /*7dd0*/  LDSM.16.M88.4 R60, [R208+0x3800] ;  /* 0x00380000d03c783b */ /* 0x000f2e0000000200 */
[C---:B------:R-:W-:Y:S01]  /*7de0*/  HMMA.16816.F32.BF16 R156, R160.reuse, R144, R32 ;  /* 0x00000090a09c723c */ /* 0x040fe20000041820 */
[----:B------:R-:W5:Y:S07]  /*7df0*/  LDSM.16.M88.4 R32, [R207] ;  /* 0x00000000cf20783b */ /* 0x000f6e0000000200 */
[C---:B------:R-:W-:Y:S08]  /*7e00*/  HMMA.16816.F32.BF16 R16, R160.reuse, R136, R16 ;  /* 0x00000088a010723c */ /* 0x040ff00000041810 */
[----:B------:R-:W-:Y:S01]  /*7e10*/  HMMA.16816.F32.BF16 R12, R160, R138, R12 ;  /* 0x0000008aa00c723c */ /* 0x000fe2000004180c */
[----:B------:R-:W-:Y:S07]  /*7e20*/  LDSM.16.M88.4 R136, [R225+0xa000] ;  /* 0x00a00000e188783b */ /* 0x000fee0000000200 */
[C---:B-1----:R-:W-:Y:S08]  /*7e30*/  HMMA.16816.F32.BF16 R56, R8.reuse, R4, R56 ;  /* 0x000000040838723c */ /* 0x042ff00000041838 */
[----:B------:R-:W-:Y:S01]  /*7e40*/  HMMA.16816.F32.BF16 R52, R8, R6, R52 ;  /* 0x000000060834723c */ /* 0x000fe20000041834 */
[----:B------:R-:W1:Y:S07]  /*7e50*/  LDSM.16.M88.4 R4, [R206] ;  /* 0x00000000ce04783b */ /* 0x000e6e0000000200 */
[C---:B------:R-:W-:Y:S08]  /*7e60*/  HMMA.16816.F32.BF16 R168, R188.reuse, R180, R168 ;  /* 0x000000b4bca8723c */ /* 0x040ff000000418a8 */
[----:B------:R-:W-:Y:S01]  /*7e70*/  HMMA.16816.F32.BF16 R164, R188, R182, R164 ;  /* 0x000000b6bca4723c */ /* 0x000fe200000418a4 */
[----:B------:R-:W1:Y:S07]  /*7e80*/  LDSM.16.M88.4 R180, [R225+0x9800] ;  /* 0x00980000e1b4783b */ /* 0x000e6e0000000200 */
[C---:B---3--:R-:W-:Y:S08]  /*7e90*/  HMMA.16816.F32.BF16 R48, R8.reuse, R148, R48 ;  /* 0x000000940830723c */ /* 0x048ff00000041830 */
[----:B------:R-:W-:Y:S01]  /*7ea0*/  HMMA.16816.F32.BF16 R44, R8, R150, R44 ;  /* 0x00000096082c723c */ /* 0x000fe2000004182c */
[----:B------:R-:W3:Y:S07]  /*7eb0*/  LDSM.16.M88.4 R148, [R225+0xb000] ;  /* 0x00b00000e194783b */ /* 0x000eee0000000200 */
[----:B------:R-:W-:Y:S01]  /*7ec0*/  HMMA.16816.F32.BF16 R28, R160, R146, R28 ;  /* 0x00000092a01c723c */ /* 0x000fe2000004181c */
[----:B------:R-:W1:Y:S07]  /*7ed0*/  LDSM.16.M88.4 R144, [R225+0xb800] ;  /* 0x00b80000e190783b */ /* 0x000e6e0000000200 */
[----:B--2---:R-:W-:Y:S08]  /*7ee0*/  HMMA.16816.F32.BF16 R16, R8, R64, R16 ;  /* 0x000000400810723c */ /* 0x004ff00000041810 */
[C---:B------:R-:W-:Y:S08]  /*7ef0*/  HMMA.16816.F32.BF16 R24, R160.reuse, R140, R24 ;  /* 0x0000008ca018723c */ /* 0x040ff00000041818 */
[----:B------:R-:W-:Y:S01]  /*7f00*/  HMMA.16816.F32.BF16 R20, R160, R142, R20 ;  /* 0x0000008ea014723c */ /* 0x000fe20000041814 */
[----:B------:R-:W-:Y:S07]  /*7f10*/  LDSM.16.M88.4 R140, [R222+0x2000] ;  /* 0x00200000de8c783b */ /* 0x000fee0000000200 */
[----:B------:R-:W-:Y:S01]  /*7f20*/  HMMA.16816.F32.BF16 R64, R8, R66, R12 ;  /* 0x000000420840723c */ /* 0x000fe2000004180c */
[----:B------:R-:W2:Y:S07]  /*7f30*/  LDSM.16.M88.4 R12, [R219+0x8800] ;  /* 0x00880000db0c783b */ /* 0x000eae0000000200 */
[C---:B----4-:R-:W-:Y:S08]  /*7f40*/  HMMA.16816.F32.BF16 R168, R160.reuse, R60, R168 ;  /* 0x0000003ca0a8723c */ /* 0x050ff000000418a8 */
[----:B------:R-:W-:Y:S01]  /*7f50*/  HMMA.16816.F32.BF16 R164, R160, R62, R164 ;  /* 0x0000003ea0a4723c */ /* 0x000fe200000418a4 */
[----:B------:R-:W4:Y:S04]  /*7f60*/  LDSM.16.M88.4 R60, [R219+0x8000] ;  /* 0x00800000db3c783b */ /* 0x000f280000000200 */
[----:B------:R-:W-:Y:S03]  /*7f70*/  LDSM.16.M88.4 R160, [R221+0x2000] ;  /* 0x00200000dda0783b */ /* 0x000fe60000000200 */
[C---:B-----5:R-:W-:Y:S08]  /*7f80*/  HMMA.16816.F32.BF16 R56, R152.reuse, R32, R56 ;  /* 0x000000209838723c */ /* 0x060ff00000041838 */
[C---:B------:R-:W-:Y:S01]  /*7f90*/  HMMA.16816.F32.BF16 R52, R152.reuse, R34, R52 ;  /* 0x000000229834723c */ /* 0x040fe20000041834 */
[----:B------:R-:W5:Y:S07]  /*7fa0*/  LDSM.16.M88.4 R32, [R205] ;  /* 0x00000000cd20783b */ /* 0x000f6e0000000200 */
[C---:B-1----:R-:W-:Y:S08]  /*7fb0*/  HMMA.16816.F32.BF16 R48, R152.reuse, R4, R48 ;  /* 0x000000049830723c */ /* 0x042ff00000041830 */
[----:B------:R-:W-:Y:S01]  /*7fc0*/  HMMA.16816.F32.BF16 R44, R152, R6, R44 ;  /* 0x00000006982c723c */ /* 0x000fe2000004182c */
        /* <DEDUP_REMOVED lines=8> */
[C---:B---3--:R-:W-:Y:S07]  /*8050*/  HMMA.16816.F32.BF16 R176, R8.reuse, R148, R176 ;  /* 0x0000009408b0723c */ /* 0x048fee00000418b0 */
[C---:B------:R-:W-:Y:S01]  /*8060*/  IADD3 R149, R135.reuse, 0x50, RZ ;  /* 0x0000005087957810 */ /* 0x040fe20007ffe0ff */
[C---:B------:R-:W-:Y:S08]  /*8070*/  HMMA.16816.F32.BF16 R172, R8.reuse, R150, R172 ;  /* 0x0000009608ac723c */ /* 0x040ff000000418ac */
[C---:B------:R-:W-:Y:S08]  /*8080*/  HMMA.16816.F32.BF16 R168, R8.reuse, R144, R168 ;  /* 0x0000009008a8723c */ /* 0x040ff000000418a8 */
[----:B------:R-:W-:Y:S01]  /*8090*/  HMMA.16816.F32.BF16 R164, R8, R146, R164 ;  /* 0x0000009208a4723c */ /* 0x000fe200000418a4 */
[----:B------:R-:W3:Y:S06]  /*80a0*/  LDSM.16.M88.4 R8, [R219+0x9000] ;  /* 0x00900000db08783b */ /* 0x000eec0000000200 */
[----:B------:R-:W-:Y:S01]  /*80b0*/  IADD3 R147, R135, 0x51, RZ ;  /* 0x0000005187937810 */ /* 0x000fe20007ffe0ff */
[C---:B--2---:R-:W-:Y:S08]  /*80c0*/  HMMA.16816.F32.BF16 R48, R140.reuse, R12, R48 ;  /* 0x0000000c8c30723c */ /* 0x044ff00000041830 */
[C---:B------:R-:W-:Y:S01]  /*80d0*/  HMMA.16816.F32.BF16 R44, R140.reuse, R14, R44 ;  /* 0x0000000e8c2c723c */ /* 0x040fe2000004182c */
[----:B------:R-:W-:Y:S07]  /*80e0*/  LDSM.16.M88.4 R12, [R203] ;  /* 0x00000000cb0c783b */ /* 0x000fee0000000200 */
[C---:B----4-:R-:W-:Y:S08]  /*80f0*/  HMMA.16816.F32.BF16 R56, R140.reuse, R60, R56 ;  /* 0x0000003c8c38723c */ /* 0x050ff00000041838 */
[----:B------:R-:W-:Y:S01]  /*8100*/  HMMA.16816.F32.BF16 R52, R140, R62, R52 ;  /* 0x0000003e8c34723c */ /* 0x000fe20000041834 */
[----:B------:R-:W2:Y:S07]  /*8110*/  LDSM.16.M88.4 R60, [R204] ;  /* 0x00000000cc3c783b */ /* 0x000eae0000000200 */
[C---:B-----5:R-:W-:Y:S08]  /*8120*/  HMMA.16816.F32.BF16 R40, R152.reuse, R32, R40 ;  /* 0x000000209828723c */ /* 0x060ff00000041828 */
[----:B------:R-:W-:Y:S01]  /*8130*/  HMMA.16816.F32.BF16 R36, R152, R34, R36 ;  /* 0x000000229824723c */ /* 0x000fe20000041824 */
[----:B------:R-:W-:Y:S07]  /*8140*/  LDSM.16.M88.4 R32, [R200] ;  /* 0x00000000c820783b */ /* 0x000fee0000000200 */
[C---:B-1----:R-:W-:Y:S08]  /*8150*/  HMMA.16816.F32.BF16 R48, R160.reuse, R4, R48 ;  /* 0x00000004a030723c */ /* 0x042ff00000041830 */
[----:B------:R-:W-:Y:S01]  /*8160*/  HMMA.16816.F32.BF16 R44, R160, R6, R44 ;  /* 0x00000006a02c723c */ /* 0x000fe2000004182c */
[----:B------:R-:W1:Y:S07]  /*8170*/  LDSM.16.M88.4 R4, [R208+0x5000] ;  /* 0x00500000d004783b */ /* 0x000e6e0000000200 */
[C---:B---3--:R-:W-:Y:S08]  /*8180*/  HMMA.16816.F32.BF16 R40, R140.reuse, R8, R40 ;  /* 0x000000088c28723c */ /* 0x048ff00000041828 */
[----:B------:R-:W-:Y:S01]  /*8190*/  HMMA.16816.F32.BF16 R36, R140, R10, R36 ;  /* 0x0000000a8c24723c */ /* 0x000fe20000041824 */
[----:B------:R-:W3:Y:S01]  /*81a0*/  LDSM.16.M88.4 R8, [R219+0x9800] ;  /* 0x00980000db08783b */ /* 0x000ee20000000200 */
[----:B------:R-:W-:-:S02]  /*81b0*/  FMUL.FTZ R48, R48, c[0x0][0x2ec] ;  /* 0x0000bb0030307a20 */ /* 0x000fc40000410000 */
[----:B------:R-:W-:Y:S02]  /*81c0*/  FMUL.FTZ R49, R49, c[0x0][0x2ec] ;  /* 0x0000bb0031317a20 */ /* 0x000fe40000410000 */
[----:B------:R-:W-:Y:S02]  /*81d0*/  FMUL.FTZ R50, R50, c[0x0][0x2ec] ;  /* 0x0000bb0032327a20 */ /* 0x000fe40000410000 */
[C---:B--2---:R-:W-:Y:S01]  /*81e0*/  HMMA.16816.F32.BF16 R156, R152.reuse, R60, R156 ;  /* 0x0000003c989c723c */ /* 0x044fe2000004189c */
[----:B------:R-:W-:Y:S01]  /*81f0*/  FMUL.FTZ R44, R44, c[0x0][0x2ec] ;  /* 0x0000bb002c2c7a20 */ /* 0x000fe20000410000 */
[----:B------:R-:W-:Y:S01]  /*8200*/  MUFU.TANH R48, R48 ;  /* 0x0000003000307308 */ /* 0x000fe20000002400 */
[----:B------:R-:W-:Y:S02]  /*8210*/  FMUL.FTZ R45, R45, c[0x0][0x2ec] ;  /* 0x0000bb002d2d7a20 */ /* 0x000fe40000410000 */
[----:B------:R-:W-:Y:S02]  /*8220*/  FMUL.FTZ R51, R51, c[0x0][0x2ec] ;  /* 0x0000bb0033337a20 */ /* 0x000fe40000410000 */
[----:B------:R-:W-:Y:S01]  /*8230*/  FMUL.FTZ R47, R47, c[0x0][0x2ec] ;  /* 0x0000bb002f2f7a20 */ /* 0x000fe20000410000 */
[----:B------:R-:W-:Y:S01]  /*8240*/  HMMA.16816.F32.BF16 R180, R152, R62, R180 ;  /* 0x0000003e98b4723c */ /* 0x000fe200000418b4 */
[----:B------:R-:W-:Y:S01]  /*8250*/  FMUL.FTZ R46, R46, c[0x0][0x2ec] ;  /* 0x0000bb002e2e7a20 */ /* 0x000fe20000410000 */
[----:B------:R-:W-:Y:S06]  /*8260*/  MUFU.TANH R49, R49 ;  /* 0x0000003100317308 */ /* 0x000fec0000002400 */
[C---:B------:R-:W-:Y:S02]  /*8270*/  HMMA.16816.F32.BF16 R56, R160.reuse, R28, R56 ;  /* 0x0000001ca038723c */ /* 0x040fe40000041838 */
[----:B------:R-:W-:Y:S06]  /*8280*/  MUFU.TANH R44, R44 ;  /* 0x0000002c002c7308 */ /* 0x000fec0000002400 */
[C---:B-1----:R-:W-:Y:S02]  /*8290*/  HMMA.16816.F32.BF16 R40, R160.reuse, R4, R40 ;  /* 0x00000004a028723c */ /* 0x042fe40000041828 */
[----:B------:R-:W-:Y:S06]  /*82a0*/  MUFU.TANH R45, R45 ;  /* 0x0000002d002d7308 */ /* 0x000fec0000002400 */
[C---:B------:R-:W-:Y:S01]  /*82b0*/  HMMA.16816.F32.BF16 R36, R160.reuse, R6, R36 ;  /* 0x00000006a024723c */ /* 0x040fe20000041824 */
[----:B------:R-:W1:Y:S01]  /*82c0*/  LDSM.16.M88.4 R4, [R208+0x5800] ;  /* 0x00580000d004783b */ /* 0x000e620000000200 */
[----:B------:R-:W-:Y:S06]  /*82d0*/  MUFU.TANH R50, R50 ;  /* 0x0000003200327308 */ /* 0x000fec0000002400 */
[----:B------:R-:W-:Y:S01]  /*82e0*/  HMMA.16816.F32.BF16 R52, R160, R30, R52 ;  /* 0x0000001ea034723c */ /* 0x000fe20000041834 */
[----:B------:R-:W2:Y:S01]  /*82f0*/  LDSM.16.M88.4 R28, [R202] ;  /* 0x00000000ca1c783b */ /* 0x000ea20000000200 */
[----:B------:R-:W-:Y:S01]  /*8300*/  FMUL.FTZ R136, R56, c[0x0][0x2ec] ;  /* 0x0000bb0038887a20 */ /* 0x000fe20000410000 */
[----:B------:R-:W-:Y:S01]  /*8310*/  MUFU.TANH R51, R51 ;  /* 0x0000003300337308 */ /* 0x000fe20000002400 */
[----:B------:R-:W-:-:S02]  /*8320*/  FMUL.FTZ R57, R57, c[0x0][0x2ec] ;  /* 0x0000bb0039397a20 */ /* 0x000fc40000410000 */
[----:B------:R-:W-:Y:S02]  /*8330*/  FMUL.FTZ R56, R58, c[0x0][0x2ec] ;  /* 0x0000bb003a387a20 */ /* 0x000fe40000410000 */
[C---:B---3--:R-:W-:Y:S01]  /*8340*/  HMMA.16816.F32.BF16 R156, R140.reuse, R8, R156 ;  /* 0x000000088c9c723c */ /* 0x048fe2000004189c */
[----:B------:R-:W-:Y:S02]  /*8350*/  FMUL.FTZ R58, R59, c[0x0][0x2ec] ;  /* 0x0000bb003b3a7a20 */ /* 0x000fe40000410000 */
[----:B------:R-:W3:Y:S01]  /*8360*/  MUFU.TANH R136, R136 ;  /* 0x0000008800887308 */ /* 0x000ee20000002400 */
[----:B------:R-:W-:Y:S02]  /*8370*/  FMUL.FTZ R40, R40, c[0x0][0x2ec] ;  /* 0x0000bb0028287a20 */ /* 0x000fe40000410000 */
[----:B------:R-:W-:Y:S02]  /*8380*/  FMUL.FTZ R41, R41, c[0x0][0x2ec] ;  /* 0x0000bb0029297a20 */ /* 0x000fe40000410000 */
[----:B------:R-:W-:Y:S01]  /*8390*/  HMMA.16816.F32.BF16 R180, R140, R10, R180 ;  /* 0x0000000a8cb4723c */ /* 0x000fe200000418b4 */
[----:B------:R-:W4:Y:S01]  /*83a0*/  LDSM.16.M88.4 R8, [R201] ;  /* 0x00000000c908783b */ /* 0x000f220000000200 */
[----:B------:R-:W-:Y:S01]  /*83b0*/  FMUL.FTZ R36, R36, c[0x0][0x2ec] ;  /* 0x0000bb0024247a20 */ /* 0x000fe20000410000 */
[----:B------:R-:W-:Y:S01]  /*83c0*/  MUFU.TANH R57, R57 ;  /* 0x0000003900397308 */ /* 0x000fe20000002400 */
[----:B------:R-:W-:-:S02]  /*83d0*/  FMUL.FTZ R42, R42, c[0x0][0x2ec] ;  /* 0x0000bb002a2a7a20 */ /* 0x000fc40000410000 */
[----:B------:R-:W-:Y:S02]  /*83e0*/  FMUL.FTZ R38, R38, c[0x0][0x2ec] ;  /* 0x0000bb0026267a20 */ /* 0x000fe40000410000 */
[C---:B------:R-:W-:Y:S01]  /*83f0*/  HMMA.16816.F32.BF16 R24, R152.reuse, R12, R24 ;  /* 0x0000000c9818723c */ /* 0x040fe20000041818 */
[----:B------:R-:W-:Y:S02]  /*8400*/  FMUL.FTZ R52, R52, c[0x0][0x2ec] ;  /* 0x0000bb0034347a20 */ /* 0x000fe40000410000 */
[----:B------:R-:W-:Y:S01]  /*8410*/  FMUL.FTZ R53, R53, c[0x0][0x2ec] ;  /* 0x0000bb0035357a20 */ /* 0x000fe20000410000 */
[----:B------:R-:W-:Y:S01]  /*8420*/  MUFU.TANH R56, R56 ;  /* 0x0000003800387308 */ /* 0x000fe20000002400 */
[----:B------:R-:W-:Y:S02]  /*8430*/  FMUL.FTZ R54, R54, c[0x0][0x2ec] ;  /* 0x0000bb0036367a20 */ /* 0x000fe40000410000 */
[----:B------:R-:W-:Y:S01]  /*8440*/  FMUL.FTZ R55, R55, c[0x0][0x2ec] ;  /* 0x0000bb0037377a20 */ /* 0x000fe20000410000 */
[----:B------:R-:W-:Y:S01]  /*8450*/  HMMA.16816.F32.BF16 R20, R152, R14, R20 ;  /* 0x0000000e9814723c */ /* 0x000fe20000041814 */
[----:B------:R-:W5:Y:S01]  /*8460*/  LDSM.16.M88.4 R12, [R219+0xa000] ;  /* 0x00a00000db0c783b */ /* 0x000f620000000200 */
[----:B------:R-:W-:-:S02]  /*8470*/  FMUL.FTZ R137, R43, c[0x0][0x2ec] ;  /* 0x0000bb002b897a20 */ /* 0x000fc40000410000 */
[----:B------:R-:W2:Y:S01]  /*8480*/  MUFU.TANH R52, R52 ;  /* 0x0000003400347308 */ /* 0x000ea20000002400 */
[----:B------:R-:W-:-:S03]  /*8490*/  FMUL.FTZ R37, R37, c[0x0][0x2ec] ;  /* 0x0000bb0025257a20 */ /* 0x000fc60000410000 */
[C---:B-1----:R-:W-:Y:S04]  /*84a0*/  HMMA.16816.F32.BF16 R156, R160.reuse, R4, R156 ;  /* 0x00000004a09c723c */ /* 0x042fe8000004189c */
[----:B------:R-:W-:Y:S04]  /*84b0*/  MUFU.TANH R53, R53 ;  /* 0x0000003500357308 */ /* 0x000fe80000002400 */
[----:B------:R-:W-:Y:S01]  /*84c0*/  HMMA.16816.F32.BF16 R180, R160, R6, R180 ;  /* 0x00000006a0b4723c */ /* 0x000fe200000418b4 */
[----:B------:R-:W1:Y:S03]  /*84d0*/  LDSM.16.M88.4 R4, [R219+0xa800] ;  /* 0x00a80000db04783b */ /* 0x000e660000000200 */
[----:B------:R-:W-:Y:S04]  /*84e0*/  MUFU.TANH R58, R58 ;  /* 0x0000003a003a7308 */ /* 0x000fe80000002400 */
[C---:B--2---:R-:W-:Y:S04]  /*84f0*/  HMMA.16816.F32.BF16 R16, R152.reuse, R28, R16 ;  /* 0x0000001c9810723c */ /* 0x044fe80000041810 */
[----:B------:R-:W2:Y:S04]  /*8500*/  MUFU.TANH R54, R54 ;  /* 0x0000003600367308 */ /* 0x000ea80000002400 */
[----:B------:R-:W-:Y:S01]  /*8510*/  HMMA.16816.F32.BF16 R64, R152, R30, R64 ;  /* 0x0000001e9840723c */ /* 0x000fe20000041840 */
[----:B------:R-:W2:Y:S01]  /*8520*/  LDSM.16.M88.4 R28, [R208+0x6000] ;  /* 0x00600000d01c783b */ /* 0x000ea20000000200 */
[----:B------:R-:W-:-:S02]  /*8530*/  FMUL.FTZ R148, R156, c[0x0][0x2ec] ;  /* 0x0000bb009c947a20 */ /* 0x000fc40000410000 */
[----:B------:R-:W1:Y:S04]  /*8540*/  MUFU.TANH R40, R40 ;  /* 0x0000002800287308 */ /* 0x000e680000002400 */
[C---:B----4-:R-:W-:Y:S01]  /*8550*/  HMMA.16816.F32.BF16 R176, R152.reuse, R8, R176 ;  /* 0x0000000898b0723c */ /* 0x050fe200000418b0 */
[----:B------:R-:W-:Y:S02]  /*8560*/  FMUL.FTZ R60, R181, c[0x0][0x2ec] ;  /* 0x0000bb00b53c7a20 */ /* 0x000fe40000410000 */
[----:B------:R-:W-:Y:S01]  /*8570*/  FMUL.FTZ R59, R180, c[0x0][0x2ec] ;  /* 0x0000bb00b43b7a20 */ /* 0x000fe20000410000 */
[----:B------:R-:W4:Y:S01]  /*8580*/  MUFU.TANH R41, R41 ;  /* 0x0000002900297308 */ /* 0x000f220000002400 */
[----:B------:R-:W-:Y:S02]  /*8590*/  FMUL.FTZ R182, R182, c[0x0][0x2ec] ;  /* 0x0000bb00b6b67a20 */ /* 0x000fe40000410000 */
[----:B------:R-:W-:Y:S01]  /*85a0*/  FMUL.FTZ R61, R183, c[0x0][0x2ec] ;  /* 0x0000bb00b73d7a20 */ /* 0x000fe20000410000 */
[----:B------:R-:W-:Y:S01]  /*85b0*/  HMMA.16816.F32.BF16 R172, R152, R10, R172 ;  /* 0x0000000a98ac723c */ /* 0x000fe200000418ac */
[----:B------:R-:W3:Y:S03]  /*85c0*/  LDSM.16.M88.4 R8, [R219+0xb000] ;  /* 0x00b00000db08783b */ /* 0x000ee60000000200 */
[----:B------:R-:W1:Y:S04]  /*85d0*/  MUFU.TANH R55, R55 ;  /* 0x0000003700377308 */ /* 0x000e680000002400 */
[C---:B-----5:R-:W-:Y:S04]  /*85e0*/  HMMA.16816.F32.BF16 R24, R140.reuse, R12, R24 ;  /* 0x0000000c8c18723c */ /* 0x060fe80000041818 */
[----:B------:R-:W5:Y:S04]  /*85f0*/  MUFU.TANH R47, R47 ;  /* 0x0000002f002f7308 */ /* 0x000f680000002400 */
[C---:B------:R-:W-:Y:S01]  /*8600*/  HMMA.16816.F32.BF16 R20, R140.reuse, R14, R20 ;  /* 0x0000000e8c14723c */ /* 0x040fe20000041814 */
[----:B------:R-:W4:Y:S03]  /*8610*/  LDSM.16.M88.4 R12, [R208+0x6800] ;  /* 0x00680000d00c783b */ /* 0x000f260000000200 */
[----:B------:R-:W3:Y:S04]  /*8620*/  MUFU.TANH R46, R46 ;  /* 0x0000002e002e7308 */ /* 0x000ee80000002400 */
[----:B-1----:R-:W-:Y:S04]  /*8630*/  HMMA.16816.F32.BF16 R16, R140, R4, R16 ;  /* 0x000000048c10723c */ /* 0x002fe80000041810 */
[----:B------:R1:W-:Y:S04]  /*8640*/  MUFU.TANH R138, R36 ;  /* 0x00000024008a7308 */ /* 0x0003e80000002400 */
[C---:B--2---:R-:W-:Y:S04]  /*8650*/  HMMA.16816.F32.BF16 R24, R160.reuse, R28, R24 ;  /* 0x0000001ca018723c */ /* 0x044fe80000041818 */
[----:B------:R-:W2:Y:S04]  /*8660*/  MUFU.TANH R42, R42 ;  /* 0x0000002a002a7308 */ /* 0x000ea80000002400 */
[----:B------:R-:W-:Y:S01]  /*8670*/  HMMA.16816.F32.BF16 R20, R160, R30, R20 ;  /* 0x0000001ea014723c */ /* 0x000fe20000041814 */
[----:B------:R-:W2:Y:S01]  /*8680*/  LDSM.16.M88.4 R28, [R219+0xb800] ;  /* 0x00b80000db1c783b */ /* 0x000ea20000000200 */
[----:B-1----:R-:W-:-:S02]  /*8690*/  FMUL.FTZ R36, R39, c[0x0][0x2ec] ;  /* 0x0000bb0027247a20 */ /* 0x002fc40000410000 */
[----:B------:R-:W1:Y:S01]  /*86a0*/  MUFU.TANH R38, R38 ;  /* 0x0000002600267308 */ /* 0x000e620000002400 */
[----:B------:R-:W-:-:S03]  /*86b0*/  FMUL.FTZ R39, R157, c[0x0][0x2ec] ;  /* 0x0000bb009d277a20 */ /* 0x000fc60000410000 */
[C---:B------:R-:W-:Y:S01]  /*86c0*/  HMMA.16816.F32.BF16 R64, R140.reuse, R6, R64 ;  /* 0x000000068c40723c */ /* 0x040fe20000041840 */
[----:B------:R-:W1:Y:S01]  /*86d0*/  LDSM.16.M88.4 R4, [R208+0x7000] ;  /* 0x00700000d004783b */ /* 0x000e620000000200 */
[----:B------:R-:W-:Y:S02]  /*86e0*/  FMUL.FTZ R157, R159, c[0x0][0x2ec] ;  /* 0x0000bb009f9d7a20 */ /* 0x000fe40000410000 */
[----:B------:R-:W1:Y:S04]  /*86f0*/  MUFU.TANH R137, R137 ;  /* 0x0000008900897308 */ /* 0x000e680000002400 */
[----:B---3--:R-:W-:Y:S01]  /*8700*/  HMMA.16816.F32.BF16 R176, R140, R8, R176 ;  /* 0x000000088cb0723c */ /* 0x008fe200000418b0 */
[----:B------:R-:W-:Y:S02]  /*8710*/  FMUL.FTZ R24, R24, c[0x0][0x2ec] ;  /* 0x0000bb0018187a20 */ /* 0x000fe40000410000 */
[----:B------:R-:W-:-:S02]  /*8720*/  FMUL.FTZ R25, R25, c[0x0][0x2ec] ;  /* 0x0000bb0019197a20 */ /* 0x000fc40000410000 */
[----:B------:R-:W-:Y:S01]  /*8730*/  MUFU.TANH R62, R24 ;  /* 0x00000018003e7308 */ /* 0x000fe20000002400 */
[----:B------:R-:W-:Y:S01]  /*8740*/  FMUL.FTZ R27, R27, c[0x0][0x2ec] ;  /* 0x0000bb001b1b7a20 */ /* 0x000fe20000410000 */
[----:B------:R-:W-:Y:S01]  /*8750*/  IADD3 R9, R135, 0x1, RZ ;  /* 0x0000000187097810 */ /* 0x000fe20007ffe0ff */
[----:B------:R-:W-:Y:S01]  /*8760*/  HMMA.16816.F32.BF16 R168, R152, R32, R168 ;  /* 0x0000002098a8723c */ /* 0x000fe200000418a8 */
[----:B------:R-:W-:Y:S02]  /*8770*/  FMUL.FTZ R21, R21, c[0x0][0x2ec] ;  /* 0x0000bb0015157a20 */ /* 0x000fe40000410000 */
[C---:B------:R-:W-:Y:S01]  /*8780*/  ISETP.GE.AND P6, PT, R9.reuse, R134, PT ;  /* 0x000000860900720c */ /* 0x040fe20003fc6270 */
[----:B------:R-:W-:Y:S01]  /*8790*/  FMUL.FTZ R20, R20, c[0x0][0x2ec] ;  /* 0x0000bb0014147a20 */ /* 0x000fe20000410000 */
[----:B------:R-:W-:Y:S01]  /*87a0*/  ISETP.GE.AND P4, PT, R9, R0, PT ;  /* 0x000000000900720c */ /* 0x000fe20003f86270 */
[----:B------:R3:W-:Y:S01]  /*87b0*/  MUFU.TANH R144, R21 ;  /* 0x0000001500907308 */ /* 0x0007e20000002400 */
[----:B------:R-:W-:Y:S01]  /*87c0*/  IADD3 R9, R135, 0x9, RZ ;  /* 0x0000000987097810 */ /* 0x000fe20007ffe0ff */
[----:B------:R-:W-:Y:S01]  /*87d0*/  HMMA.16816.F32.BF16 R172, R140, R10, R172 ;  /* 0x0000000a8cac723c */ /* 0x000fe200000418ac */
[----:B------:R-:W-:-:S02]  /*87e0*/  FMUL.FTZ R23, R23, c[0x0][0x2ec] ;  /* 0x0000bb0017177a20 */ /* 0x000fc40000410000 */
[-C--:B------:R-:W-:Y:S01]  /*87f0*/  ISETP.GE.AND P3, PT, R9, R134.reuse, PT ;  /* 0x000000860900720c */ /* 0x080fe20003f66270 */
[----:B------:R-:W-:Y:S02]  /*8800*/  FMUL.FTZ R26, R26, c[0x0][0x2ec] ;  /* 0x0000bb001a1a7a20 */ /* 0x000fe40000410000 */
[----:B------:R-:W-:Y:S01]  /*8810*/  MUFU.TANH R63, R25 ;  /* 0x00000019003f7308 */ /* 0x000fe20000002400 */
[----:B------:R-:W-:Y:S01]  /*8820*/  IADD3 R11, R135, 0x8, RZ ;  /* 0x00000008870b7810 */ /* 0x000fe20007ffe0ff */
[----:B------:R-:W-:Y:S03]  /*8830*/  HMMA.16816.F32.BF16 R164, R152, R34, R164 ;  /* 0x0000002298a4723c */ /* 0x000fe600000418a4 */
[C---:B------:R-:W-:Y:S02]  /*8840*/  ISETP.GE.AND P1, PT, R11.reuse, R134, PT ;  /* 0x000000860b00720c */ /* 0x040fe40003f26270 */
[-C--:B------:R-:W-:Y:S01]  /*8850*/  ISETP.GE.AND P5, PT, R11, R0.reuse, PT ;  /* 0x000000000b00720c */ /* 0x080fe20003fa6270 */
[----:B------:R1:W-:Y:S01]  /*8860*/  MUFU.TANH R139, R20 ;  /* 0x00000014008b7308 */ /* 0x0003e20000002400 */
[----:B---3--:R-:W-:Y:S01]  /*8870*/  IADD3 R21, R135, 0x11, RZ ;  /* 0x0000001187157810 */ /* 0x008fe20007ffe0ff */
[----:B----4-:R-:W-:Y:S06]  /*8880*/  HMMA.16816.F32.BF16 R16, R160, R12, R16 ;  /* 0x0000000ca010723c */ /* 0x010fec0000041810 */
[----:B------:R-:W3:Y:S01]  /*8890*/  MUFU.TANH R39, R39 ;  /* 0x0000002700277308 */ /* 0x000ee20000002400 */
[----:B------:R-:W-:Y:S01]  /*88a0*/  FSEL R12, R136, -INF , !P2 ;  /* 0xff800000880c7808 */ /* 0x000fe20005000000 */
[----:B--2---:R-:W-:Y:S01]  /*88b0*/  HMMA.16816.F32.BF16 R168, R140, R28, R168 ;  /* 0x0000001c8ca8723c */ /* 0x004fe200000418a8 */
[----:B------:R-:W-:Y:S01]  /*88c0*/  ISETP.GE.AND P2, PT, R9, R0, PT ;  /* 0x000000000900720c */ /* 0x000fe20003f46270 */
[----:B------:R-:W-:Y:S01]  /*88d0*/  FMUL.FTZ R13, R22, c[0x0][0x2ec] ;  /* 0x0000bb00160d7a20 */ /* 0x000fe20000410000 */
[----:B------:R-:W2:Y:S01]  /*88e0*/  LDSM.16.M88.4 R8, [R208+0x7800] ;  /* 0x00780000d008783b */ /* 0x000ea20000000200 */
[----:B------:R-:W-:-:S04]  /*88f0*/  DEPBAR.LE SB0, 0x0 ;  /* 0x000080000000791a */ /* 0x000fc80000000000 */
[----:B------:R-:W-:Y:S01]  /*8900*/  HMMA.16816.F32.BF16 R164, R140, R30, R164 ;  /* 0x0000001e8ca4723c */ /* 0x000fe200000418a4 */
[----:B------:R-:W-:Y:S01]  /*8910*/  FSEL R28, R52, -INF , !P1 ;  /* 0xff800000341c7808 */ /* 0x000fe20004800000 */
[----:B------:R4:W-:Y:S05]  /*8920*/  MUFU.TANH R29, R23 ;  /* 0x00000017001d7308 */ /* 0x0009ea0000002400 */
[----:B------:R-:W-:Y:S01]  /*8930*/  IADD3 R143, R135, 0x58, RZ ;  /* 0x00000058878f7810 */ /* 0x000fe20007ffe0ff */
[----:B------:R-:W-:Y:S01]  /*8940*/  FMUL.FTZ R30, R16, c[0x0][0x2ec] ;  /* 0x0000bb00101e7a20 */ /* 0x000fe20000410000 */
[C---:B------:R-:W-:Y:S01]  /*8950*/  HMMA.16816.F32.BF16 R64, R160.reuse, R14, R64 ;  /* 0x0000000ea040723c */ /* 0x040fe20000041840 */
[----:B------:R-:W-:Y:S01]  /*8960*/  FSEL R16, R57, -INF , !P6 ;  /* 0xff80000039107808 */ /* 0x000fe20007000000 */
[----:B------:R-:W-:Y:S01]  /*8970*/  FMUL.FTZ R155, R19, c[0x0][0x2ec] ;  /* 0x0000bb00139b7a20 */ /* 0x000fe20000410000 */
[----:B------:R-:W-:Y:S01]  /*8980*/  ISETP.GE.AND P6, PT, R135, R0, PT ;  /* 0x000000008700720c */ /* 0x000fe20003fc6270 */
[----:B------:R-:W-:Y:S01]  /*8990*/  FMUL.FTZ R17, R17, c[0x0][0x2ec] ;  /* 0x0000bb0011117a20 */ /* 0x000fe20000410000 */
[----:B------:R-:W-:Y:S01]  /*89a0*/  FSEL R19, R54, -INF , !P5 ;  /* 0xff80000036137808 */ /* 0x000fe20006800000 */
[----:B------:R-:W2:Y:S01]  /*89b0*/  MUFU.TANH R60, R60 ;  /* 0x0000003c003c7308 */ /* 0x000ea20000002400 */
[----:B------:R-:W-:Y:S01]  /*89c0*/  IADD3 R15, R135, 0x10, RZ ;  /* 0x00000010870f7810 */ /* 0x000fe20007ffe0ff */
[----:B-1----:R-:W-:Y:S01]  /*89d0*/  HMMA.16816.F32.BF16 R176, R160, R4, R176 ;  /* 0x00000004a0b0723c */ /* 0x002fe200000418b0 */
[----:B------:R-:W-:Y:S01]  /*89e0*/  FSEL R14, R53, -INF , !P3 ;  /* 0xff800000350e7808 */ /* 0x000fe20005800000 */
[----:B------:R-:W-:Y:S01]  /*89f0*/  FMUL.FTZ R18, R18, c[0x0][0x2ec] ;  /* 0x0000bb0012127a20 */ /* 0x000fe20000410000 */
[----:B------:R-:W-:-:S02]  /*8a00*/  ISETP.GE.AND P1, PT, R15, R134, PT ;  /* 0x000000860f00720c */ /* 0x000fc40003f26270 */
[----:B------:R-:W-:Y:S01]  /*8a10*/  ISETP.GE.AND P3, PT, R15, R0, PT ;  /* 0x000000000f00720c */ /* 0x000fe20003f66270 */
[----:B------:R-:W1:Y:S01]  /*8a20*/  MUFU.TANH R59, R59 ;  /* 0x0000003b003b7308 */ /* 0x000e620000002400 */
[----:B------:R-:W-:Y:S01]  /*8a30*/  FSEL R56, R56, -INF , !P6 ;  /* 0xff80000038387808 */ /* 0x000fe20007000000 */
[----:B------:R-:W-:Y:S01]  /*8a40*/  HMMA.16816.F32.BF16 R172, R160, R6, R172 ;  /* 0x00000006a0ac723c */ /* 0x000fe200000418ac */
[----:B------:R-:W-:Y:S02]  /*8a50*/  FSEL R15, R58, -INF , !P4 ;  /* 0xff8000003a0f7808 */ /* 0x000fe40006000000 */
[C---:B------:R-:W-:Y:S02]  /*8a60*/  ISETP.GE.AND P6, PT, R21.reuse, R134, PT ;  /* 0x000000861500720c */ /* 0x040fe40003fc6270 */
[----:B------:R-:W-:Y:S01]  /*8a70*/  ISETP.GE.AND P4, PT, R21, R0, PT ;  /* 0x000000001500720c */ /* 0x000fe20003f86270 */
[----:B------:R-:W-:Y:S01]  /*8a80*/  MUFU.TANH R31, R17 ;  /* 0x00000011001f7308 */ /* 0x000fe20000002400 */
[----:B------:R-:W-:Y:S01]  /*8a90*/  IADD3 R21, R135, 0x18, RZ ;  /* 0x0000001887157810 */ /* 0x000fe20007ffe0ff */
[----:B------:R-:W-:Y:S01]  /*8aa0*/  FMUL.FTZ R65, R65, c[0x0][0x2ec] ;  /* 0x0000bb0041417a20 */ /* 0x000fe20000410000 */
[----:B------:R-:W-:Y:S01]  /*8ab0*/  IADD3 R5, R135, 0x19, RZ ;  /* 0x0000001987057810 */ /* 0x000fe20007ffe0ff */
[----:B------:R-:W-:Y:S01]  /*8ac0*/  FMUL.FTZ R67, R67, c[0x0][0x2ec] ;  /* 0x0000bb0043437a20 */ /* 0x000fe20000410000 */
[----:B------:R-:W-:Y:S01]  /*8ad0*/  FSEL R48, R48, -INF , !P1 ;  /* 0xff80000030307808 */ /* 0x000fe20004800000 */
[----:B------:R-:W-:Y:S01]  /*8ae0*/  FMUL.FTZ R64, R64, c[0x0][0x2ec] ;  /* 0x0000bb0040407a20 */ /* 0x000fe20000410000 */
[----:B------:R-:W-:Y:S01]  /*8af0*/  FSEL R24, R49, -INF , !P6 ;  /* 0xff80000031187808 */ /* 0x000fe20007000000 */
[----:B------:R1:W1:Y:S01]  /*8b00*/  MUFU.TANH R43, R37 ;  /* 0x00000025002b7308 */ /* 0x0002620000002400 */
[-C--:B------:R-:W-:Y:S01]  /*8b10*/  ISETP.GE.AND P5, PT, R21, R134.reuse, PT ;  /* 0x000000861500720c */ /* 0x080fe20003fa6270 */
[----:B------:R-:W-:Y:S01]  /*8b20*/  FMUL.FTZ R146, R176, c[0x0][0x2ec] ;  /* 0x0000bb00b0927a20 */ /* 0x000fe20000410000 */
[C---:B------:R-:W-:Y:S01]  /*8b30*/  ISETP.GE.AND P1, PT, R5.reuse, R134, PT ;  /* 0x000000860500720c */ /* 0x040fe20003f26270 */
[----:B------:R-:W-:Y:S01]  /*8b40*/  FMUL.FTZ R145, R178, c[0x0][0x2ec] ;  /* 0x0000bb00b2917a20 */ /* 0x000fe20000410000 */
[----:B------:R-:W-:Y:S01]  /*8b50*/  ISETP.GE.AND P6, PT, R5, R0, PT ;  /* 0x000000000500720c */ /* 0x000fe20003fc6270 */
[----:B------:R-:W-:Y:S01]  /*8b60*/  FMUL.FTZ R179, R179, c[0x0][0x2ec] ;  /* 0x0000bb00b3b37a20 */ /* 0x000fe20000410000 */
[C---:B------:R-:W-:Y:S01]  /*8b70*/  IADD3 R7, R135.reuse, 0x20, RZ ;  /* 0x0000002087077810 */ /* 0x040fe20007ffe0ff */
[----:B------:R2:W-:Y:S01]  /*8b80*/  MUFU.TANH R159, R18 ;  /* 0x00000012009f7308 */ /* 0x0005e20000002400 */
[----:B------:R-:W-:Y:S01]  /*8b90*/  IADD3 R5, R135, 0x21, RZ ;  /* 0x0000002187057810 */ /* 0x000fe20007ffe0ff */
[----:B------:R-:W-:Y:S01]  /*8ba0*/  FMUL.FTZ R142, R172, c[0x0][0x2ec] ;  /* 0x0000bb00ac8e7a20 */ /* 0x000fe20000410000 */
[----:B------:R-:W-:Y:S01]  /*8bb0*/  FSEL R22, R44, -INF , !P5 ;  /* 0xff8000002c167808 */ /* 0x000fe20006800000 */
[----:B------:R-:W-:Y:S01]  /*8bc0*/  FMUL.FTZ R140, R173, c[0x0][0x2ec] ;  /* 0x0000bb00ad8c7a20 */ /* 0x000fe20000410000 */
[----:B------:R-:W-:Y:S01]  /*8bd0*/  FSEL R20, R45, -INF , !P1 ;  /* 0xff8000002d147808 */ /* 0x000fe20004800000 */
[----:B------:R-:W-:Y:S01]  /*8be0*/  FMUL.FTZ R174, R174, c[0x0][0x2ec] ;  /* 0x0000bb00aeae7a20 */ /* 0x000fe20000410000 */
[----:B------:R-:W-:Y:S01]  /*8bf0*/  FSEL R25, R50, -INF , !P3 ;  /* 0xff80000032197808 */ /* 0x000fe20005800000 */
[----:B------:R-:W3:Y:S01]  /*8c00*/  MUFU.TANH R156, R65 ;  /* 0x00000041009c7308 */ /* 0x000ee20000002400 */
[----:B----4-:R-:W-:Y:S01]  /*8c10*/  FSEL R23, R51, -INF , !P4 ;  /* 0xff80000033177808 */ /* 0x010fe20006000000 */
[----:B-1----:R-:W-:Y:S01]  /*8c20*/  FMUL.FTZ R37, R158, c[0x0][0x2ec] ;  /* 0x0000bb009e257a20 */ /* 0x002fe20000410000 */
[C---:B------:R-:W-:Y:S01]  /*8c30*/  ISETP.GE.AND P5, PT, R7.reuse, R134, PT ;  /* 0x000000860700720c */ /* 0x040fe20003fa6270 */
[----:B------:R-:W-:Y:S01]  /*8c40*/  FMUL.FTZ R66, R66, c[0x0][0x2ec] ;  /* 0x0000bb0042427a20 */ /* 0x000fe20000410000 */
[----:B------:R-:W-:-:S02]  /*8c50*/  ISETP.GE.AND P1, PT, R7, R0, PT ;  /* 0x000000000700720c */ /* 0x000fc40003f26270 */
[C---:B------:R-:W-:Y:S01]  /*8c60*/  ISETP.GE.AND P3, PT, R5.reuse, R134, PT ;  /* 0x000000860500720c */ /* 0x040fe20003f66270 */
[----:B------:R1:W-:Y:S01]  /*8c70*/  MUFU.TANH R151, R67 ;  /* 0x0000004300977308 */ /* 0x0003e20000002400 */
[----:B------:R-:W-:Y:S01]  /*8c80*/  ISETP.GE.AND P4, PT, R5, R0, PT ;  /* 0x000000000500720c */ /* 0x000fe20003f86270 */
[----:B--2---:R-:W-:Y:S01]  /*8c90*/  FMUL.FTZ R18, R177, c[0x0][0x2ec] ;  /* 0x0000bb00b1127a20 */ /* 0x004fe20000410000 */
[----:B------:R-:W-:Y:S01]  /*8ca0*/  HMMA.16816.F32.BF16 R4, R160, R8, R168 ;  /* 0x00000008a004723c */ /* 0x000fe200000418a8 */
[----:B------:R-:W-:Y:S02]  /*8cb0*/  FSEL R34, R40, -INF , !P5 ;  /* 0xff80000028227808 */ /* 0x000fe40006800000 */
[----:B------:R-:W-:Y:S02]  /*8cc0*/  FSEL R32, R41, -INF , !P3 ;  /* 0xff80000029207808 */ /* 0x000fe40005800000 */
[----:B------:R-:W-:Y:S01]  /*8cd0*/  FSEL R17, R55, -INF , !P2 ;  /* 0xff80000037117808 */ /* 0x000fe20005000000 */
[----:B------:R-:W2:Y:S01]  /*8ce0*/  MUFU.TANH R146, R146 ;  /* 0x0000009200927308 */ /* 0x000ea20000002400 */
[----:B------:R-:W-:-:S02]  /*8cf0*/  IADD3 R9, R135, 0x29, RZ ;  /* 0x0000002987097810 */ /* 0x000fc40007ffe0ff */
[----:B------:R-:W-:Y:S02]  /*8d00*/  IADD3 R45, R135, 0x28, RZ ;  /* 0x00000028872d7810 */ /* 0x000fe40007ffe0ff */
[C---:B------:R-:W-:Y:S02]  /*8d10*/  ISETP.GE.AND P5, PT, R9.reuse, R134, PT ;  /* 0x000000860900720c */ /* 0x040fe40003fa6270 */
[-C--:B------:R-:W-:Y:S01]  /*8d20*/  ISETP.GE.AND P3, PT, R9, R0.reuse, PT ;  /* 0x000000000900720c */ /* 0x080fe20003f66270 */
[----:B------:R-:W4:Y:S01]  /*8d30*/  MUFU.TANH R148, R148 ;  /* 0x0000009400947308 */ /* 0x000f220000002400 */
[----:B------:R-:W-:Y:S01]  /*8d40*/  HMMA.16816.F32.BF16 R8, R160, R10, R164 ;  /* 0x0000000aa008723c */ /* 0x000fe200000418a4 */
[-C--:B------:R-:W-:Y:S02]  /*8d50*/  ISETP.GE.AND P2, PT, R21, R0.reuse, PT ;  /* 0x000000001500720c */ /* 0x080fe40003f46270 */
[----:B-----5:R-:W-:Y:S02]  /*8d60*/  FSEL R33, R47, -INF , !P6 ;  /* 0xff8000002f217808 */ /* 0x020fe40007000000 */
[----:B------:R-:W-:-:S02]  /*8d70*/  ISETP.GE.AND P6, PT, R45, R0, PT ;  /* 0x000000002d00720c */ /* 0x000fc40003fc6270 */
[----:B------:R-:W-:Y:S01]  /*8d80*/  FSEL R21, R46, -INF , !P2 ;  /* 0xff8000002e157808 */ /* 0x000fe20005000000 */
[----:B------:R-:W-:Y:S01]  /*8d90*/  MUFU.TANH R30, R30 ;  /* 0x0000001e001e7308 */ /* 0x000fe20000002400 */
[C---:B------:R-:W-:Y:S01]  /*8da0*/  IADD3 R171, R135.reuse, 0x31, RZ ;  /* 0x0000003187ab7810 */ /* 0x040fe20007ffe0ff */
[----:B------:R-:W-:Y:S01]  /*8db0*/  FMUL.FTZ R4, R4, c[0x0][0x2ec] ;  /* 0x0000bb0004047a20 */ /* 0x000fe20000410000 */
[----:B------:R-:W-:Y:S01]  /*8dc0*/  IADD3 R167, R135, 0x39, RZ ;  /* 0x0000003987a77810 */ /* 0x000fe20007ffe0ff */
[----:B------:R-:W-:Y:S01]  /*8dd0*/  FMUL.FTZ R5, R5, c[0x0][0x2ec] ;  /* 0x0000bb0005057a20 */ /* 0x000fe20000410000 */
[----:B------:R-:W-:Y:S02]  /*8de0*/  ISETP.GE.AND P2, PT, R45, R134, PT ;  /* 0x000000862d00720c */ /* 0x000fe40003f46270 */
[C---:B------:R-:W-:Y:S01]  /*8df0*/  IADD3 R177, R135.reuse, 0x30, RZ ;  /* 0x0000003087b17810 */ /* 0x040fe20007ffe0ff */
[----:B------:R-:W5:Y:S01]  /*8e00*/  MUFU.TANH R4, R4 ;  /* 0x0000000400047308 */ /* 0x000f620000002400 */
[----:B------:R-:W-:-:S02]  /*8e10*/  IADD3 R169, R135, 0x38, RZ ;  /* 0x0000003887a97810 */ /* 0x000fc40007ffe0ff */
[C---:B------:R-:W-:Y:S02]  /*8e20*/  IADD3 R53, R135.reuse, 0x40, RZ ;  /* 0x0000004087357810 */ /* 0x040fe40007ffe0ff */
[C---:B------:R-:W-:Y:S02]  /*8e30*/  IADD3 R165, R135.reuse, 0x41, RZ ;  /* 0x0000004187a57810 */ /* 0x040fe40007ffe0ff */
[C---:B------:R-:W-:Y:S01]  /*8e40*/  IADD3 R163, R135.reuse, 0x48, RZ ;  /* 0x0000004887a37810 */ /* 0x040fe20007ffe0ff */
[----:B------:R-:W-:Y:S01]  /*8e50*/  MUFU.TANH R142, R142 ;  /* 0x0000008e008e7308 */ /* 0x000fe20000002400 */
[----:B------:R-:W-:Y:S01]  /*8e60*/  IADD3 R161, R135, 0x49, RZ ;  /* 0x0000004987a17810 */ /* 0x000fe20007ffe0ff */
[----:B------:R-:W-:Y:S01]  /*8e70*/  FMUL.FTZ R9, R9, c[0x0][0x2ec] ;  /* 0x0000bb0009097a20 */ /* 0x000fe20000410000 */
[C---:B------:R-:W-:Y:S01]  /*8e80*/  IADD3 R141, R135.reuse, 0x59, RZ ;  /* 0x00000059878d7810 */ /* 0x040fe20007ffe0ff */
[----:B------:R-:W-:Y:S01]  /*8e90*/  FMUL.FTZ R8, R8, c[0x0][0x2ec] ;  /* 0x0000bb0008087a20 */ /* 0x000fe20000410000 */
[----:B-1----:R-:W-:-:S02]  /*8ea0*/  IADD3 R67, R135, 0x60, RZ ;  /* 0x0000006087437810 */ /* 0x002fc40007ffe0ff */
[C---:B------:R-:W-:Y:S01]  /*8eb0*/  IADD3 R65, R135.reuse, 0x61, RZ ;  /* 0x0000006187417810 */ /* 0x040fe20007ffe0ff */
[----:B------:R-:W-:Y:S01]  /*8ec0*/  MUFU.TANH R35, R182 ;  /* 0x000000b600237308 */ /* 0x000fe20000002400 */
[C---:B------:R-:W-:Y:S02]  /*8ed0*/  IADD3 R57, R135.reuse, 0x68, RZ ;  /* 0x0000006887397810 */ /* 0x040fe40007ffe0ff */
[C---:B------:R-:W-:Y:S02]  /*8ee0*/  IADD3 R51, R135.reuse, 0x69, RZ ;  /* 0x0000006987337810 */ /* 0x040fe40007ffe0ff */
[C---:B------:R-:W-:Y:S02]  /*8ef0*/  IADD3 R49, R135.reuse, 0x70, RZ ;  /* 0x0000007087317810 */ /* 0x040fe40007ffe0ff */
[C---:B------:R-:W-:Y:S01]  /*8f00*/  IADD3 R47, R135.reuse, 0x71, RZ ;  /* 0x00000071872f7810 */ /* 0x040fe20007ffe0ff */
[----:B------:R-:W-:Y:S01]  /*8f10*/  MUFU.TANH R158, R64 ;  /* 0x00000040009e7308 */ /* 0x000fe20000002400 */
[----:B------:R-:W-:-:S02]  /*8f20*/  IADD3 R41, R135, 0x78, RZ ;  /* 0x0000007887297810 */ /* 0x000fc40007ffe0ff */
[----:B------:R-:W-:Y:S02]  /*8f30*/  IADD3 R45, R135, 0x79, RZ ;  /* 0x00000079872d7810 */ /* 0x000fe40007ffe0ff */
[----:B------:R-:W-:Y:S02]  /*8f40*/  FSEL R135, R42, -INF , !P1 ;  /* 0xff8000002a877808 */ /* 0x000fe40004800000 */
[----:B------:R-:W-:Y:S01]  /*8f50*/  FSEL R55, R38, -INF , !P6 ;  /* 0xff80000026377808 */ /* 0x000fe20007000000 */
[----:B------:R-:W-:Y:S01]  /*8f60*/  MUFU.TANH R18, R18 ;  /* 0x0000001200127308 */ /* 0x000fe20000002400 */
[-C--:B------:R-:W-:Y:S02]  /*8f70*/  ISETP.GE.AND P1, PT, R171, R134.reuse, PT ;  /* 0x00000086ab00720c */ /* 0x080fe40003f26270 */
[----:B------:R-:W-:Y:S02]  /*8f80*/  ISETP.GE.AND P6, PT, R167, R134, PT ;  /* 0x00000086a700720c */ /* 0x000fe40003fc6270 */
[----:B------:R-:W-:-:S02]  /*8f90*/  FSEL R137, R137, -INF , !P4 ;  /* 0xff80000089897808 */ /* 0x000fc40006000000 */
[-C--:B------:R-:W-:Y:S01]  /*8fa0*/  ISETP.GE.AND P4, PT, R169, R134.reuse, PT ;  /* 0x00000086a900720c */ /* 0x080fe20003f86270 */
[----:B------:R-:W-:Y:S01]  /*8fb0*/  MUFU.TANH R50, R9 ;  /* 0x0000000900327308 */ /* 0x000fe20000002400 */
[----:B---3--:R-:W-:Y:S02]  /*8fc0*/  FSEL R54, R39, -INF , !P1 ;  /* 0xff80000027367808 */ /* 0x008fe40004800000 */
[----:B------:R-:W-:Y:S02]  /*8fd0*/  FSEL R152, R60, -INF , !P6 ;  /* 0xff8000003c987808 */ /* 0x000fe40007000000 */
[----:B------:R-:W-:Y:S02]  /*8fe0*/  ISETP.GE.AND P1, PT, R163, R134, PT ;  /* 0x00000086a300720c */ /* 0x000fe40003f26270 */
[----:B------:R-:W-:Y:S01]  /*8ff0*/  FSEL R52, R59, -INF , !P4 ;  /* 0xff8000003b347808 */ /* 0x000fe20006000000 */
[----:B------:R1:W3:Y:S01]  /*9000*/  MUFU.TANH R60, R5 ;  /* 0x00000005003c7308 */ /* 0x0002e20000002400 */
[----:B------:R-:W-:-:S02]  /*9010*/  FSEL R136, R43, -INF , !P5 ;  /* 0xff8000002b887808 */ /* 0x000fc40006800000 */
[-C--:B------:R-:W-:Y:S02]  /*9020*/  ISETP.GE.AND P4, PT, R161, R134.reuse, PT ;  /* 0x00000086a100720c */ /* 0x080fe40003f86270 */
[-C--:B------:R-:W-:Y:S02]  /*9030*/  ISETP.GE.AND P5, PT, R53, R134.reuse, PT ;  /* 0x000000863500720c */ /* 0x080fe40003fa6270 */
[----:B------:R-:W-:Y:S01]  /*9040*/  FSEL R168, R139, -INF , !P1 ;  /* 0xff8000008ba87808 */ /* 0x000fe20004800000 */
[----:B------:R-:W2:Y:S01]  /*9050*/  MUFU.TANH R36, R36 ;  /* 0x0000002400247308 */ /* 0x000ea20000002400 */
[----:B------:R-:W-:Y:S01]  /*9060*/  ISETP.GE.AND P1, PT, R141, R134, PT ;  /* 0x000000868d00720c */ /* 0x000fe20003f26270 */
[----:B------:R-:W-:Y:S01]  /*9070*/  FMUL.FTZ R139, R175, c[0x0][0x2ec] ;  /* 0x0000bb00af8b7a20 */ /* 0x000fe20000410000 */
[----:B------:R-:W-:Y:S02]  /*9080*/  FSEL R164, R144, -INF , !P4 ;  /* 0xff80000090a47808 */ /* 0x000fe40006000000 */
[----:B------:R-:W-:-:S02]  /*9090*/  FSEL R138, R138, -INF , !P2 ;  /* 0xff8000008a8a7808 */ /* 0x000fc40005000000 */
[----:B------:R-:W-:Y:S01]  /*90a0*/  FSEL R166, R62, -INF , !P5 ;  /* 0xff8000003ea67808 */ /* 0x000fe20006800000 */
[----:B------:R-:W3:Y:S01]  /*90b0*/  MUFU.TANH R140, R140 ;  /* 0x0000008c008c7308 */ /* 0x000ee20000002400 */
[-C--:B------:R-:W-:Y:S01]  /*90c0*/  ISETP.GE.AND P4, PT, R67, R134.reuse, PT ;  /* 0x000000864300720c */ /* 0x080fe20003f86270 */
[----:B-1----:R-:W-:Y:S01]  /*90d0*/  FMUL.FTZ R5, R6, c[0x0][0x2ec] ;  /* 0x0000bb0006057a20 */ /* 0x002fe20000410000 */
[-C--:B------:R-:W-:Y:S01]  /*90e0*/  ISETP.GE.AND P2, PT, R177, R134.reuse, PT ;  /* 0x00000086b100720c */ /* 0x080fe20003f46270 */
[----:B------:R-:W-:Y:S01]  /*90f0*/  FMUL.FTZ R6, R7, c[0x0][0x2ec] ;  /* 0x0000bb0007067a20 */ /* 0x000fe20000410000 */
[-C--:B------:R-:W-:Y:S01]  /*9100*/  ISETP.GE.AND P5, PT, R147, R134.reuse, PT ;  /* 0x000000869300720c */ /* 0x080fe20003fa6270 */
[----:B------:R-:W-:Y:S01]  /*9110*/  FMUL.FTZ R7, R10, c[0x0][0x2ec] ;  /* 0x0000bb000a077a20 */ /* 0x000fe20000410000 */
[----:B------:R-:W-:Y:S01]  /*9120*/  FSEL R156, R156, -INF , !P1 ;  /* 0xff8000009c9c7808 */ /* 0x000fe20004800000 */
[----:B------:R1:W1:Y:S01]  /*9130*/  MUFU.TANH R58, R8 ;  /* 0x00000008003a7308 */ /* 0x0002620000002400 */
[----:B------:R-:W-:-:S02]  /*9140*/  ISETP.GE.AND P1, PT, R49, R134, PT ;  /* 0x000000863100720c */ /* 0x000fc40003f26270 */
[----:B--2---:R-:W-:Y:S02]  /*9150*/  FSEL R146, R146, -INF , !P4 ;  /* 0xff80000092927808 */ /* 0x004fe40006000000 */
[----:B----4-:R-:W-:Y:S02]  /*9160*/  FSEL R148, R148, -INF , !P2 ;  /* 0xff80000094947808 */ /* 0x010fe40005000000 */
[----:B------:R-:W-:Y:S01]  /*9170*/  FSEL R160, R31, -INF , !P5 ;  /* 0xff8000001fa07808 */ /* 0x000fe20006800000 */
[----:B------:R-:W2:Y:S01]  /*9180*/  MUFU.TANH R27, R27 ;  /* 0x0000001b001b7308 */ /* 0x000ea20000002400 */
[-C--:B------:R-:W-:Y:S02]  /*9190*/  ISETP.GE.AND P4, PT, R47, R134.reuse, PT ;  /* 0x000000862f00720c */ /* 0x080fe40003f86270 */
[-C--:B------:R-:W-:Y:S02]  /*91a0*/  ISETP.GE.AND P2, PT, R165, R134.reuse, PT ;  /* 0x00000086a500720c */ /* 0x080fe40003f46270 */
[----:B------:R-:W-:-:S02]  /*91b0*/  ISETP.GE.AND P6, PT, R149, R134, PT ;  /* 0x000000869500720c */ /* 0x000fc40003fc6270 */
[----:B------:R-:W-:Y:S01]  /*91c0*/  ISETP.GE.AND P5, PT, R57, R134, PT ;  /* 0x000000863900720c */ /* 0x000fe20003fa6270 */
[----:B------:R-:W-:Y:S01]  /*91d0*/  MUFU.TANH R37, R37 ;  /* 0x0000002500257308 */ /* 0x000fe20000002400 */
[----:B-----5:R-:W-:Y:S01]  /*91e0*/  FSEL R62, R4, -INF , !P1 ;  /* 0xff800000043e7808 */ /* 0x020fe20004800000 */
[----:B-1----:R-:W-:Y:S01]  /*91f0*/  FMUL.FTZ R8, R11, c[0x0][0x2ec] ;  /* 0x0000bb000b087a20 */ /* 0x002fe20000410000 */
[----:B---3--:R-:W-:Y:S02]  /*9200*/  FSEL R60, R60, -INF , !P4 ;  /* 0xff8000003c3c7808 */ /* 0x008fe40006000000 */
[----:B------:R-:W-:Y:S02]  /*9210*/  FSEL R170, R63, -INF , !P2 ;  /* 0xff8000003faa7808 */ /* 0x000fe40005000000 */
[----:B------:R-:W-:Y:S01]  /*9220*/  FSEL R162, R30, -INF , !P6 ;  /* 0xff8000001ea27808 */ /* 0x000fe20007000000 */
[----:B------:R-:W1:Y:S01]  /*9230*/  MUFU.TANH R4, R174 ;  /* 0x000000ae00047308 */ /* 0x000e620000002400 */
[----:B------:R-:W-:-:S02]  /*9240*/  FSEL R142, R142, -INF , !P5 ;  /* 0xff8000008e8e7808 */ /* 0x000fc40006800000 */
[----:B------:R-:W-:Y:S02]  /*9250*/  ISETP.GE.AND P4, PT, R169, R0, PT ;  /* 0x00000000a900720c */ /* 0x000fe40003f86270 */
[-C--:B------:R-:W-:Y:S02]  /*9260*/  ISETP.GE.AND P2, PT, R143, R134.reuse, PT ;  /* 0x000000868f00720c */ /* 0x080fe40003f46270 */
[-C--:B------:R-:W-:Y:S01]  /*9270*/  ISETP.GE.AND P6, PT, R65, R134.reuse, PT ;  /* 0x000000864100720c */ /* 0x080fe20003fc6270 */
[----:B------:R-:W3:Y:S01]  /*9280*/  MUFU.TANH R157, R157 ;  /* 0x0000009d009d7308 */ /* 0x000ee20000002400 */
[----:B------:R-:W-:Y:S02]  /*9290*/  ISETP.GE.AND P5, PT, R45, R134, PT ;  /* 0x000000862d00720c */ /* 0x000fe40003fa6270 */
[----:B------:R-:W-:Y:S02]  /*92a0*/  ISETP.GE.AND P1, PT, R171, R0, PT ;  /* 0x00000000ab00720c */ /* 0x000fe40003f26270 */
[----:B------:R-:W-:-:S02]  /*92b0*/  FSEL R171, R35, -INF , !P4 ;  /* 0xff80000023ab7808 */ /* 0x000fc40006000000 */
[----:B------:R-:W-:Y:S01]  /*92c0*/  FSEL R158, R158, -INF , !P2 ;  /* 0xff8000009e9e7808 */ /* 0x000fe20005000000 */
[----:B------:R-:W4:Y:S01]  /*92d0*/  MUFU.TANH R61, R61 ;  /* 0x0000003d003d7308 */ /* 0x000f220000002400 */
[----:B------:R-:W-:Y:S02]  /*92e0*/  FSEL R144, R18, -INF , !P6 ;  /* 0xff80000012907808 */ /* 0x000fe40007000000 */
[----:B------:R-:W-:Y:S02]  /*92f0*/  FSEL R50, R50, -INF , !P5 ;  /* 0xff80000032327808 */ /* 0x000fe40006800000 */
[----:B------:R-:W-:Y:S02]  /*9300*/  ISETP.GE.AND P4, PT, R149, R0, PT ;  /* 0x000000009500720c */ /* 0x000fe40003f86270 */
[-C--:B------:R-:W-:Y:S01]  /*9310*/  ISETP.GE.AND P2, PT, R51, R134.reuse, PT ;  /* 0x000000863300720c */ /* 0x080fe20003f46270 */
[----:B------:R-:W5:Y:S01]  /*9320*/  MUFU.TANH R26, R26 ;  /* 0x0000001a001a7308 */ /* 0x000f620000002400 */
[----:B------:R-:W-:-:S02]  /*9330*/  ISETP.GE.AND P6, PT, R41, R134, PT ;  /* 0x000000862900720c */ /* 0x000fc40003fc6270 */
[-C--:B------:R-:W-:Y:S02]  /*9340*/  ISETP.GE.AND P5, PT, R53, R0.reuse, PT ;  /* 0x000000003500720c */ /* 0x080fe40003fa6270 */
[----:B------:R-:W-:Y:S02]  /*9350*/  FSEL R53, R36, -INF , !P3 ;  /* 0xff80000024357808 */ /* 0x000fe40005800000 */
[----:B------:R-:W-:Y:S01]  /*9360*/  ISETP.GE.AND P3, PT, R165, R0, PT ;  /* 0x00000000a500720c */ /* 0x000fe20003f66270 */
[----:B------:R-:W1:Y:S01]  /*9370*/  MUFU.TANH R13, R13 ;  /* 0x0000000d000d7308 */ /* 0x000e620000002400 */
[----:B------:R-:W-:Y:S02]  /*9380*/  FSEL R159, R159, -INF , !P4 ;  /* 0xff8000009f9f7808 */ /* 0x000fe40006000000 */
[----:B------:R-:W-:Y:S02]  /*9390*/  FSEL R140, R140, -INF , !P2 ;  /* 0xff8000008c8c7808 */ /* 0x000fe40005000000 */
[----:B------:R-:W-:-:S02]  /*93a0*/  FSEL R58, R58, -INF , !P6 ;  /* 0xff8000003a3a7808 */ /* 0x000fc40007000000 */
[-C--:B------:R-:W-:Y:S01]  /*93b0*/  ISETP.GE.AND P4, PT, R57, R0.reuse, PT ;  /* 0x000000003900720c */ /* 0x080fe20003f86270 */
[----:B------:R-:W4:Y:S01]  /*93c0*/  MUFU.TANH R155, R155 ;  /* 0x0000009b009b7308 */ /* 0x000f220000002400 */
[-C--:B------:R-:W-:Y:S02]  /*93d0*/  ISETP.GE.AND P2, PT, R177, R0.reuse, PT ;  /* 0x00000000b100720c */ /* 0x080fe40003f46270 */
[-C--:B------:R-:W-:Y:S02]  /*93e0*/  ISETP.GE.AND P6, PT, R167, R0.reuse, PT ;  /* 0x00000000a700720c */ /* 0x080fe40003fc6270 */
[----:B--2---:R-:W-:Y:S02]  /*93f0*/  FSEL R167, R27, -INF , !P3 ;  /* 0xff8000001ba77808 */ /* 0x004fe40005800000 */
[----:B------:R-:W-:Y:S01]  /*9400*/  ISETP.GE.AND P3, PT, R141, R0, PT ;  /* 0x000000008d00720c */ /* 0x000fe20003f66270 */
[----:B------:R-:W2:Y:S01]  /*9410*/  MUFU.TANH R153, R66 ;  /* 0x0000004200997308 */ /* 0x000ea20000002400 */
[----:B-1----:R-:W-:-:S02]  /*9420*/  FSEL R141, R4, -INF , !P4 ;  /* 0xff800000048d7808 */ /* 0x002fc40006000000 */
[----:B------:R-:W-:Y:S02]  /*9430*/  FSEL R173, R37, -INF , !P2 ;  /* 0xff80000025ad7808 */ /* 0x000fe40005000000 */
[----:B---3--:R-:W-:Y:S02]  /*9440*/  FSEL R157, R157, -INF , !P1 ;  /* 0xff8000009d9d7808 */ /* 0x008fe40004800000 */
[----:B------:R-:W-:Y:S01]  /*9450*/  ISETP.GT.AND P4, PT, R232, R229, PT ;  /* 0x000000e5e800720c */ /* 0x000fe20003f84270 */
[----:B------:R-:W1:Y:S01]  /*9460*/  MUFU.TANH R145, R145 ;  /* 0x0000009100917308 */ /* 0x000e620000002400 */
[-C--:B------:R-:W-:Y:S02]  /*9470*/  ISETP.GE.AND P2, PT, R163, R0.reuse, PT ;  /* 0x00000000a300720c */ /* 0x080fe40003f46270 */
[----:B------:R-:W-:Y:S02]  /*9480*/  ISETP.GE.AND P1, PT, R161, R0, PT ;  /* 0x00000000a100720c */ /* 0x000fe40003f26270 */
[----:B----4-:R-:W-:-:S02]  /*9490*/  FSEL R161, R61, -INF , !P6 ;  /* 0xff8000003da17808 */ /* 0x010fc40007000000 */
[----:B-----5:R-:W-:Y:S01]  /*94a0*/  FSEL R169, R26, -INF , !P5 ;  /* 0xff8000001aa97808 */ /* 0x020fe20006800000 */
[----:B------:R-:W3:Y:S01]  /*94b0*/  MUFU.TANH R179, R179 ;  /* 0x000000b300b37308 */ /* 0x000ee20000002400 */
[----:B------:R-:W-:Y:S02]  /*94c0*/  FSEL R165, R13, -INF , !P2 ;  /* 0xff8000000da57808 */ /* 0x000fe40005000000 */
[----:B------:R-:W-:Y:S02]  /*94d0*/  FSEL R163, R29, -INF , !P1 ;  /* 0xff8000001da37808 */ /* 0x000fe40004800000 */
[-C--:B------:R-:W-:Y:S02]  /*94e0*/  ISETP.GE.AND P6, PT, R147, R0.reuse, PT ;  /* 0x000000009300720c */ /* 0x080fe40003fc6270 */
[-C--:B------:R-:W-:Y:S01]  /*94f0*/  ISETP.GE.AND P5, PT, R143, R0.reuse, PT ;  /* 0x000000008f00720c */ /* 0x080fe20003fa6270 */
[----:B------:R-:W4:Y:S01]  /*9500*/  MUFU.TANH R139, R139 ;  /* 0x0000008b008b7308 */ /* 0x000f220000002400 */
[----:B------:R-:W-:-:S02]  /*9510*/  ISETP.GE.AND P2, PT, R67, R0, PT ;  /* 0x000000004300720c */ /* 0x000fc40003f46270 */
[----:B------:R-:W-:Y:S02]  /*9520*/  ISETP.GE.AND P1, PT, R65, R0, PT ;  /* 0x000000004100720c */ /* 0x000fe40003f26270 */
[----:B------:R-:W-:Y:S02]  /*9530*/  FSEL R155, R155, -INF , !P6 ;  /* 0xff8000009b9b7808 */ /* 0x000fe40007000000 */
[----:B--2---:R-:W-:Y:S01]  /*9540*/  FSEL R153, R153, -INF , !P5 ;  /* 0xff80000099997808 */ /* 0x004fe20006800000 */
[----:B------:R-:W2:Y:S01]  /*9550*/  MUFU.TANH R5, R5 ;  /* 0x0000000500057308 */ /* 0x000ea20000002400 */
[----:B------:R-:W-:Y:S02]  /*9560*/  FSEL R151, R151, -INF , !P3 ;  /* 0xff80000097977808 */ /* 0x000fe40005800000 */
[----:B-1----:R-:W-:Y:S02]  /*9570*/  FSEL R145, R145, -INF , !P2 ;  /* 0xff80000091917808 */ /* 0x002fe40005000000 */
[----:B---3--:R-:W-:-:S02]  /*9580*/  FSEL R143, R179, -INF , !P1 ;  /* 0xff800000b38f7808 */ /* 0x008fc40004800000 */
[-C--:B------:R-:W-:Y:S01]  /*9590*/  ISETP.GE.AND P6, PT, R51, R0.reuse, PT ;  /* 0x000000003300720c */ /* 0x080fe20003fc6270 */
[----:B------:R-:W1:Y:S01]  /*95a0*/  MUFU.TANH R6, R6 ;  /* 0x0000000600067308 */ /* 0x000e620000002400 */
[----:B------:R-:W-:Y:S01]  /*95b0*/  BAR.SYNC.DEFER_BLOCKING 0x0 ;  /* 0x0000000000007b1d */ /* 0x000fe20000010000 */
[-C--:B------:R-:W-:Y:S02]  /*95c0*/  ISETP.GE.AND P5, PT, R49, R0.reuse, PT ;  /* 0x000000003100720c */ /* 0x080fe40003fa6270 */
[-C--:B------:R-:W-:Y:S02]  /*95d0*/  ISETP.GE.AND P3, PT, R47, R0.reuse, PT ;  /* 0x000000002f00720c */ /* 0x080fe40003f66270 */
[-C--:B------:R-:W-:Y:S02]  /*95e0*/  ISETP.GE.AND P2, PT, R41, R0.reuse, PT ;  /* 0x000000002900720c */ /* 0x080fe40003f46270 */
[----:B------:R-:W3:Y:S01]  /*95f0*/  MUFU.TANH R7, R7 ;  /* 0x0000000700077308 */ /* 0x000ee20000002400 */
[----:B------:R-:W-:-:S02]  /*9600*/  ISETP.GE.AND P1, PT, R45, R0, PT ;  /* 0x000000002d00720c */ /* 0x000fc40003f26270 */
[----:B----4-:R-:W-:Y:S02]  /*9610*/  FSEL R139, R139, -INF , !P6 ;  /* 0xff8000008b8b7808 */ /* 0x010fe40007000000 */
[----:B--2---:R-:W-:-:S03]  /*9620*/  FSEL R51, R5, -INF , !P5 ;  /* 0xff80000005337808 */ /* 0x004fc60006800000 */
[----:B------:R-:W2:Y:S01]  /*9630*/  MUFU.TANH R8, R8 ;  /* 0x0000000800087308 */ /* 0x000ea20000002400 */
[----:B-1----:R-:W-:Y:S02]  /*9640*/  FSEL R49, R6, -INF , !P3 ;  /* 0xff80000006317808 */ /* 0x002fe40005800000 */
[----:B---3--:R-:W-:Y:S02]  /*9650*/  FSEL R47, R7, -INF , !P2 ;  /* 0xff800000072f7808 */ /* 0x008fe40005000000 */
[----:B--2---:R-:W-:Y:S01]  /*9660*/  FSEL R45, R8, -INF , !P1 ;  /* 0xff800000082d7808 */ /* 0x004fe20004800000 */
        /* <DEDUP_REMOVED lines=61> */
.L_x_3564:
[----:B------:R-:W-:-:S04]  /*9a40*/  ULEA UR5, -UR6, URZ, 0x7 ;  /* 0x0000003f06057291 */ /* 0x000fc8000f8e393f */
[----:B------:R-:W-:Y:S02]  /*9a50*/  USHF.R.S32.HI UR4, URZ, 0x1f, UR5 ;  /* 0x0000001f3f047899 */ /* 0x000fe40008011405 */
[----:B------:R-:W-:-:S04]  /*9a60*/  MOV R6, UR5 ;  /* 0x0000000500067c02 */ /* 0x000fc80008000f00 */
[----:B------:R-:W-:Y:S02]  /*9a70*/  MOV R0, UR4 ;  /* 0x0000000400007c02 */ /* 0x000fe40008000f00 */
.L_x_3565:
        /* <DEDUP_REMOVED lines=42> */
.L_x_3563:
[----:B-1----:R-:W-:Y:S01]  /*9d20*/  FMNMX.FTZ R5, R132, R12, !PT ;  /* 0x0000000c84057209 */ /* 0x002fe20007810000 */
        /* <DEDUP_REMOVED lines=93> */
[--C-:B------:R-:W-:Y:S02]  /*a300*/  FFMA.FTZ R39, R17, c[0x0][0x23c], -R46.reuse ;  /* 0x00008f0011277a23 */ /* 0x100fe4000001082e */
[----:B------:R-:W-:Y:S01]  /*a310*/  FMUL.FTZ R44, R4, c[0x0][0x23c] ;  /* 0x00008f00042c7a20 */ /* 0x000fe20000410000 */
[----:B------:R-:W2:Y:S01]  /*a320*/  LDSM.16.MT88.4 R16, [R217+0xc000] ;  /* 0x00c00000d910783b */ /* 0x000ea20000004200 */
[----:B------:R-:W-:Y:S01]  /*a330*/  FMUL.FTZ R3, R6, c[0x0][0x23c] ;  /* 0x00008f0006037a20 */ /* 0x000fe20000410000 */
[----:B------:R-:W3:Y:S01]  /*a340*/  MUFU.EX2 R31, R31 ;  /* 0x0000001f001f7308 */ /* 0x000ee20000000800 */
[--C-:B------:R-:W-:Y:S02]  /*a350*/  FFMA.FTZ R56, R22, c[0x0][0x23c], -R59.reuse ;  /* 0x00008f0016387a23 */ /* 0x100fe4000001083b */
[----:B------:R-:W-:Y:S02]  /*a360*/  FFMA.FTZ R61, R20, c[0x0][0x23c], -R59 ;  /* 0x00008f00143d7a23 */ /* 0x000fe4000001083b */
[----:B------:R-:W-:-:S02]  /*a370*/  FFMA.FTZ R65, R23, c[0x0][0x23c], -R46 ;  /* 0x00008f0017417a23 */ /* 0x000fc4000001082e */
[--C-:B------:R-:W-:Y:S01]  /*a380*/  FFMA.FTZ R63, R21, c[0x0][0x23c], -R46.reuse ;  /* 0x00008f00153f7a23 */ /* 0x100fe2000001082e */
[----:B------:R-:W4:Y:S01]  /*a390*/  MUFU.EX2 R30, R30 ;  /* 0x0000001e001e7308 */ /* 0x000f220000000800 */
[----:B------:R-:W-:Y:S01]  /*a3a0*/  LDSM.16.MT88.4 R20, [R218+0xc800] ;  /* 0x00c80000da14783b */ /* 0x000fe20000004200 */
[--C-:B------:R-:W-:Y:S02]  /*a3b0*/  FFMA.FTZ R48, R48, c[0x0][0x23c], -R59.reuse ;  /* 0x00008f0030307a23 */ /* 0x100fe4000001083b */
[--C-:B------:R-:W-:Y:S02]  /*a3c0*/  FFMA.FTZ R57, R24, c[0x0][0x23c], -R59.reuse ;  /* 0x00008f0018397a23 */ /* 0x100fe4000001083b */
[--C-:B------:R-:W-:Y:S02]  /*a3d0*/  FFMA.FTZ R64, R25, c[0x0][0x23c], -R46.reuse ;  /* 0x00008f0019407a23 */ /* 0x100fe4000001082e */
[----:B------:R-:W-:Y:S01]  /*a3e0*/  MUFU.EX2 R28, R28 ;  /* 0x0000001c001c7308 */ /* 0x000fe20000000800 */
[----:B---3--:R-:W-:Y:S01]  /*a3f0*/  F2FP.BF16.PACK_AB R4, R31, R36 ;  /* 0x000000241f04723e */ /* 0x008fe200000010ff */
[----:B------:R-:W-:Y:S01]  /*a400*/  FFMA.FTZ R66, R33, c[0x0][0x23c], -R46 ;  /* 0x00008f0021427a23 */ /* 0x000fe2000001082e */
[----:B------:R-:W-:Y:S01]  /*a410*/  LDSM.16.MT88.4 R24, [R220+0xc800] ;  /* 0x00c80000dc18783b */ /* 0x000fe20000004200 */
[----:B------:R-:W-:-:S02]  /*a420*/  FFMA.FTZ R67, R34, c[0x0][0x23c], -R59 ;  /* 0x00008f0022437a23 */ /* 0x000fc4000001083b */
[--C-:B------:R-:W-:Y:S02]  /*a430*/  FFMA.FTZ R132, R32, c[0x0][0x23c], -R59.reuse ;  /* 0x00008f0020847a23 */ /* 0x100fe4000001083b */
[----:B------:R-:W3:Y:S01]  /*a440*/  MUFU.EX2 R2, R2 ;  /* 0x0000000200027308 */ /* 0x000ee20000000800 */
[----:B----4-:R-:W-:Y:S01]  /*a450*/  F2FP.BF16.PACK_AB R6, R29, R30 ;  /* 0x0000001e1d06723e */ /* 0x010fe200000010ff */
[----:B------:R-:W-:Y:S01]  /*a460*/  LDSM.16.MT88.4 R32, [R217+0x10800] ;  /* 0x01080000d920783b */ /* 0x000fe20000004200 */
        /* <DEDUP_REMOVED lines=11> */
[----:B------:R-:W-:Y:S01]  /*a520*/  FFMA.FTZ R135, R135, c[0x0][0x23c], -R46 ;  /* 0x00008f0087877a23 */ /* 0x000fe2000001082e */
[----:B------:R-:W-:Y:S01]  /*a530*/  LDSM.16.MT88.4 R52, [R217+0x11000] ;  /* 0x01100000d934783b */ /* 0x000fe20000004200 */
[----:B------:R-:W-:-:S02]  /*a540*/  FFMA.FTZ R149, R152, c[0x0][0x23c], -R59 ;  /* 0x00008f0098957a23 */ /* 0x000fc4000001083b */
[----:B------:R-:W3:Y:S01]  /*a550*/  MUFU.EX2 R44, R44 ;  /* 0x0000002c002c7308 */ /* 0x000ee20000000800 */
[--C-:B------:R-:W-:Y:S02]  /*a560*/  FFMA.FTZ R152, R173, c[0x0][0x23c], -R46.reuse ;  /* 0x00008f00ad987a23 */ /* 0x100fe4000001082e */
[--C-:B------:R-:W-:Y:S02]  /*a570*/  FFMA.FTZ R157, R157, c[0x0][0x23c], -R46.reuse ;  /* 0x00008f009d9d7a23 */ /* 0x100fe4000001082e */
[--C-:B------:R-:W-:Y:S02]  /*a580*/  FFMA.FTZ R154, R171, c[0x0][0x23c], -R46.reuse ;  /* 0x00008f00ab9a7a23 */ /* 0x100fe4000001082e */
[----:B------:R-:W-:Y:S01]  /*a590*/  FFMA.FTZ R161, R161, c[0x0][0x23c], -R46 ;  /* 0x00008f00a1a17a23 */ /* 0x000fe2000001082e */
        /* <DEDUP_REMOVED lines=108> */
[--C-:B------:R-:W-:Y:S02]  /*ac60*/  FFMA.FTZ R164, R169, c[0x0][0x23c], -R46.reuse ;  /* 0x00008f00a9a47a23 */ /* 0x100fe4000001082e */
[----:B------:R-:W-:Y:S01]  /*ac70*/  MUFU.EX2 R147, R147 ;  /* 0x0000009300937308 */ /* 0x000fe20000000800 */
[----:B------:R-:W-:Y:S02]  /*ac80*/  FFMA.FTZ R167, R167, c[0x0][0x23c], -R46 ;  /* 0x00008f00a7a77a23 */ /* 0x000fe4000001082e */
[----:B------:R-:W-:Y:S01]  /*ac90*/  HMMA.16816.F32.BF16 R68, R4, R10, R68 ;  /* 0x0000000a0444723c */ /* 0x000fe20000041844 */
[----:B------:R-:W3:Y:S01]  /*aca0*/  LDSM.16.MT88.4 R8, [R220+0x10800] ;  /* 0x01080000dc08783b */ /* 0x000ee20000004200 */
[----:B------:R-:W-:-:S02]  /*acb0*/  FFMA.FTZ R158, R158, c[0x0][0x23c], -R59 ;  /* 0x00008f009e9e7a23 */ /* 0x000fc4000001083b */
[--C-:B------:R-:W-:Y:S01]  /*acc0*/  FFMA.FTZ R155, R155, c[0x0][0x23c], -R46.reuse ;  /* 0x00008f009b9b7a23 */ /* 0x100fe2000001082e */
[----:B------:R-:W1:Y:S01]  /*acd0*/  MUFU.EX2 R148, R148 ;  /* 0x0000009400947308 */ /* 0x000e620000000800 */
[--C-:B------:R-:W-:Y:S01]  /*ace0*/  FFMA.FTZ R153, R153, c[0x0][0x23c], -R46.reuse ;  /* 0x00008f0099997a23 */ /* 0x100fe2000001082e */
[----:B------:R-:W-:Y:S01]  /*acf0*/  F2FP.BF16.PACK_AB R4, R57, R48 ;  /* 0x000000303904723e */ /* 0x000fe200000010ff */
[--C-:B------:R-:W-:Y:S01]  /*ad00*/  FFMA.FTZ R146, R146, c[0x0][0x23c], -R59.reuse ;  /* 0x00008f0092927a23 */ /* 0x100fe2000001083b */
[----:B-----5:R-:W-:Y:S01]  /*ad10*/  F2FP.BF16.PACK_AB R5, R65, R64 ;  /* 0x000000404105723e */ /* 0x020fe200000010ff */
[----:B------:R-:W-:Y:S01]  /*ad20*/  FFMA.FTZ R142, R142, c[0x0][0x23c], -R59 ;  /* 0x00008f008e8e7a23 */ /* 0x000fe2000001083b */
[----:B------:R-:W-:Y:S01]  /*ad30*/  F2FP.BF16.PACK_AB R6, R61, R56 ;  /* 0x000000383d06723e */ /* 0x000fe200000010ff */
[--C-:B------:R-:W-:Y:S01]  /*ad40*/  FFMA.FTZ R143, R143, c[0x0][0x23c], -R46.reuse ;  /* 0x00008f008f8f7a23 */ /* 0x100fe2000001082e */
[----:B------:R-:W-:Y:S01]  /*ad50*/  F2FP.BF16.PACK_AB R7, R66, R63 ;  /* 0x0000003f4207723e */ /* 0x000fe200000010ff */
[----:B------:R-:W-:Y:S01]  /*ad60*/  MUFU.EX2 R150, R150 ;  /* 0x0000009600967308 */ /* 0x000fe20000000800 */
[----:B------:R-:W-:-:S02]  /*ad70*/  FFMA.FTZ R141, R141, c[0x0][0x23c], -R46 ;  /* 0x00008f008d8d7a23 */ /* 0x000fc4000001082e */
[----:B------:R-:W-:Y:S02]  /*ad80*/  FFMA.FTZ R139, R139, c[0x0][0x23c], -R46 ;  /* 0x00008f008b8b7a23 */ /* 0x000fe4000001082e */
        /* <DEDUP_REMOVED lines=8> */
[----:B------:R-:W5:Y:S01]  /*ae10*/  LDSM.16.MT88.4 R20, [R216+0x10800] ;  /* 0x01080000d814783b */ /* 0x000f620000004200 */
        /* <DEDUP_REMOVED lines=18> */
[----:B------:R-:W1:Y:S01]  /*af40*/  MUFU.EX2 R161, R161 ;  /* 0x000000a100a17308 */ /* 0x000e620000000800 */
[----:B------:R-:W-:-:S04]  /*af50*/  FADD.FTZ R3, R67, R0 ;  /* 0x0000000043037221 */ /* 0x000fc80000010000 */
[----:B------:R-:W-:Y:S01]  /*af60*/  FADD.FTZ R3, R132, R3 ;  /* 0x0000000384037221 */ /* 0x000fe20000010000 */
[----:B------:R-:W-:Y:S01]  /*af70*/  HMMA.16816.F32.BF16 R100, R4, R14, R100 ;  /* 0x0000000e0464723c */ /* 0x000fe20000041864 */
[----:B------:R-:W1:Y:S01]  /*af80*/  LDSM.16.MT88.4 R12, [R217+0xd000] ;  /* 0x00d00000d90c783b */ /* 0x000e620000004200 */
[----:B------:R-:W-:Y:S01]  /*af90*/  MUFU.EX2 R166, R166 ;  /* 0x000000a600a67308 */ /* 0x000fe20000000800 */
[----:B----4-:R-:W-:-:S04]  /*afa0*/  FADD.FTZ R0, R134, R3 ;  /* 0x0000000386007221 */ /* 0x010fc80000010000 */
[----:B------:R-:W-:Y:S01]  /*afb0*/  FADD.FTZ R0, R133, R0 ;  /* 0x0000000085007221 */ /* 0x000fe20000010000 */
[C---:B---3--:R-:W-:Y:S02]  /*afc0*/  HMMA.16816.F32.BF16 R96, R4.reuse, R8, R96 ;  /* 0x000000080460723c */ /* 0x048fe40000041860 */
[----:B------:R-:W3:Y:S06]  /*afd0*/  MUFU.EX2 R171, R171 ;  /* 0x000000ab00ab7308 */ /* 0x000eec0000000800 */
[C---:B------:R-:W-:Y:S01]  /*afe0*/  HMMA.16816.F32.BF16 R92, R4.reuse, R10, R92 ;  /* 0x0000000a045c723c */ /* 0x040fe2000004185c */
[----:B------:R-:W4:Y:S01]  /*aff0*/  LDSM.16.MT88.4 R8, [R216+0xd000] ;  /* 0x00d00000d808783b */ /* 0x000f220000004200 */
        /* <DEDUP_REMOVED lines=18> */
[----:B------:R-:W-:Y:S01]  /*b120*/  HMMA.16816.F32.BF16 R68, R4, R22, R68 ;  /* 0x000000160444723c */ /* 0x000fe20000041844 */
[----:B------:R-:W5:Y:S01]  /*b130*/  LDSM.16.MT88.4 R20, [R220+0x11000] ;  /* 0x01100000dc14783b */ /* 0x000f620000004200 */
        /* <DEDUP_REMOVED lines=21> */
[C---:B------:R-:W-:Y:S08]  /*b290*/  HMMA.16816.F32.BF16 R80, R4.reuse, R52, R80 ;  /* 0x000000340450723c */ /* 0x040ff00000041850 */
[C---:B------:R-:W-:Y:S01]  /*b2a0*/  HMMA.16816.F32.BF16 R76, R4.reuse, R54, R76 ;  /* 0x00000036044c723c */ /* 0x040fe2000004184c */
[----:B------:R-:W1:Y:S07]  /*b2b0*/  LDSM.16.MT88.4 R52, [R218+0x11800] ;  /* 0x01180000da34783b */ /* 0x000e6e0000004200 */
[C---:B------:R-:W-:Y:S08]  /*b2c0*/  HMMA.16816.F32.BF16 R88, R4.reuse, R40, R88 ;  /* 0x000000280458723c */ /* 0x040ff00000041858 */
[C---:B------:R-:W-:Y:S08]  /*b2d0*/  HMMA.16816.F32.BF16 R128, R4.reuse, R24, R128 ;  /* 0x000000180480723c */ /* 0x040ff00000041880 */
[C---:B------:R-:W-:Y:S01]  /*b2e0*/  HMMA.16816.F32.BF16 R124, R4.reuse, R26, R124 ;  /* 0x0000001a047c723c */ /* 0x040fe2000004187c */
[----:B------:R-:W1:Y:S07]  /*b2f0*/  LDSM.16.MT88.4 R24, [R220+0xd800] ;  /* 0x00d80000dc18783b */ /* 0x000e6e0000004200 */
[C---:B-----5:R-:W-:Y:S08]  /*b300*/  HMMA.16816.F32.BF16 R96, R4.reuse, R20, R96 ;  /* 0x000000140460723c */ /* 0x060ff00000041860 */
[C---:B------:R-:W-:Y:S01]  /*b310*/  HMMA.16816.F32.BF16 R92, R4.reuse, R22, R92 ;  /* 0x00000016045c723c */ /* 0x040fe2000004185c */
[----:B------:R-:W5:Y:S07]  /*b320*/  LDSM.16.MT88.4 R20, [R220+0x11800] ;  /* 0x01180000dc14783b */ /* 0x000f6e0000004200 */
[C---:B------:R-:W-:Y:S01]  /*b330*/  HMMA.16816.F32.BF16 R84, R4.reuse, R42, R84 ;  /* 0x0000002a0454723c */ /* 0x040fe20000041854 */
[----:B------:R-:W1:Y:S07]  /*b340*/  LDSM.16.MT88.4 R40, [R217+0x11800] ;  /* 0x01180000d928783b */ /* 0x000e6e0000004200 */
[C---:B------:R-:W-:Y:S08]  /*b350*/  HMMA.16816.F32.BF16 R72, R4.reuse, R32, R72 ;  /* 0x000000200448723c */ /* 0x040ff00000041848 */
        /* <DEDUP_REMOVED lines=23> */
[C---:B------:R-:W-:Y:S07]  /*b4d0*/  HMMA.16816.F32.BF16 R88, R4.reuse, R52, R88 ;  /* 0x000000340458723c */ /* 0x040fee0000041858 */
[--C-:B------:R-:W-:Y:S01]  /*b4e0*/  FFMA.FTZ R52, R165, c[0x0][0x23c], -R46.reuse ;  /* 0x00008f00a5347a23 */ /* 0x100fe2000001082e */
[----:B------:R-:W-:Y:S01]  /*b4f0*/  HMMA.16816.F32.BF16 R128, R4, R24, R128 ;  /* 0x000000180480723c */ /* 0x000fe20000041880 */
[----:B------:R-:W-:-:S02]  /*b500*/  FFMA.FTZ R53, R163, c[0x0][0x23c], -R46 ;  /* 0x00008f00a3357a23 */ /* 0x000fc4000001082e */
[--C-:B------:R-:W-:Y:S02]  /*b510*/  FFMA.FTZ R163, R156, c[0x0][0x23c], -R59.reuse ;  /* 0x00008f009ca37a23 */ /* 0x100fe4000001083b */
[----:B------:R-:W-:Y:S01]  /*b520*/  MUFU.EX2 R52, R52 ;  /* 0x0000003400347308 */ /* 0x000fe20000000800 */
[--C-:B------:R-:W-:Y:S02]  /*b530*/  FFMA.FTZ R156, R159, c[0x0][0x23c], -R46.reuse ;  /* 0x00008f009f9c7a23 */ /* 0x100fe4000001082e */
[C---:B------:R-:W-:Y:S01]  /*b540*/  HMMA.16816.F32.BF16 R124, R4.reuse, R26, R124 ;  /* 0x0000001a047c723c */ /* 0x040fe2000004187c */
[----:B------:R-:W1:Y:S01]  /*b550*/  LDSM.16.MT88.4 R24, [R220+0xe000] ;  /* 0x00e00000dc18783b */ /* 0x000e620000004200 */
[--C-:B------:R-:W-:Y:S02]  /*b560*/  FFMA.FTZ R159, R140, c[0x0][0x23c], -R59.reuse ;  /* 0x00008f008c9f7a23 */ /* 0x100fe4000001083b */
[----:B------:R-:W-:Y:S01]  /*b570*/  FFMA.FTZ R140, R145, c[0x0][0x23c], -R46 ;  /* 0x00008f00918c7a23 */ /* 0x000fe2000001082e */
[----:B------:R-:W1:Y:S03]  /*b580*/  MUFU.EX2 R53, R53 ;  /* 0x0000003500357308 */ /* 0x000e660000000800 */
[C---:B-----5:R-:W-:Y:S05]  /*b590*/  HMMA.16816.F32.BF16 R96, R4.reuse, R20, R96 ;  /* 0x000000140460723c */ /* 0x060fea0000041860 */
[----:B------:R-:W-:Y:S03]  /*b5a0*/  MUFU.EX2 R163, R163 ;  /* 0x000000a300a37308 */ /* 0x000fe60000000800 */
[C---:B------:R-:W-:Y:S01]  /*b5b0*/  HMMA.16816.F32.BF16 R92, R4.reuse, R22, R92 ;  /* 0x00000016045c723c */ /* 0x040fe2000004185c */
[----:B------:R-:W5:Y:S04]  /*b5c0*/  LDSM.16.MT88.4 R20, [R220+0x12000] ;  /* 0x01200000dc14783b */ /* 0x000f680000004200 */
        /* <DEDUP_REMOVED lines=12> */
[C---:B---3--:R-:W-:Y:S05]  /*b690*/  HMMA.16816.F32.BF16 R72, R4.reuse, R32, R72 ;  /* 0x000000200448723c */ /* 0x048fea0000041848 */
[----:B------:R-:W3:Y:S03]  /*b6a0*/  MUFU.EX2 R160, R160 ;  /* 0x000000a000a07308 */ /* 0x000ee60000000800 */
[----:B------:R-:W-:Y:S01]  /*b6b0*/  HMMA.16816.F32.BF16 R68, R4, R34, R68 ;  /* 0x000000220444723c */ /* 0x000fe20000041844 */
[----:B------:R-:W4:Y:S04]  /*b6c0*/  LDSM.16.MT88.4 R32, [R218+0x12000] ;  /* 0x01200000da20783b */ /* 0x000f280000004200 */
        /* <DEDUP_REMOVED lines=21> */
[----:B---3--:R-:W-:-:S04]  /*b820*/  FADD.FTZ R3, R160, R3 ;  /* 0x00000003a0037221 */ /* 0x008fc80000010000 */
[----:B-1----:R-:W-:Y:S01]  /*b830*/  FADD.FTZ R0, R140, R3 ;  /* 0x000000038c007221 */ /* 0x002fe20000010000 */
[----:B------:R-:W-:Y:S01]  /*b840*/  HMMA.16816.F32.BF16 R108, R4, R14, R108 ;  /* 0x0000000e046c723c */ /* 0x000fe2000004186c */
[----:B------:R-:W1:Y:S02]  /*b850*/  LDSM.16.MT88.4 R12, [R216+0x12000] ;  /* 0x01200000d80c783b */ /* 0x000e640000004200 */
[----:B------:R-:W-:-:S04]  /*b860*/  FADD.FTZ R0, R143, R0 ;  /* 0x000000008f007221 */ /* 0x000fc80000010000 */
[----:B------:R-:W-:Y:S01]  /*b870*/  FADD.FTZ R3, R141, R0 ;  /* 0x000000008d037221 */ /* 0x000fe20000010000 */
[C---:B----4-:R-:W-:Y:S08]  /*b880*/  HMMA.16816.F32.BF16 R104, R4.reuse, R8, R104 ;  /* 0x000000080468723c */ /* 0x050ff00000041868 */
        /* <DEDUP_REMOVED lines=130> */
.L_x_3560:
        /* <DEDUP_REMOVED lines=13> */
.L_x_3570:
        /* <DEDUP_REMOVED lines=65> */
.L_x_3567:
        /* <DEDUP_REMOVED lines=37> */
[----:B------:R-:W1:Y:S08]  /*c7e0*/  LDSM.16.M88.4 R140, [R225+0x4000] ;  /* 0x00400000e18c783b */ /* 0x000e700000000200 */
        /* <DEDUP_REMOVED lines=33> */
[----:B------:R-:W1:Y:S01]  /*ca00*/  LDSM.16.M88.4 R164, [R219+0x4000] ;  /* 0x00400000dba4783b */ /* 0x000e620000000200 */
        /* <DEDUP_REMOVED lines=250> */
[----:B---3--:R-:W-:Y:S07]  /*d9b0*/  FMUL.FTZ R132, R24, c[0x0][0x2ec] ;  /* 0x0000bb0018847a20 */ /* 0x008fee0000410000 */
        /* <DEDUP_REMOVED lines=10> */
[----:B------:R1:W1:Y:S01]  /*da60*/  MUFU.TANH R161, R134 ;  /* 0x0000008600a17308 */ /* 0x0002620000002400 */
[----:B---3--:R-:W-:Y:S09]  /*da70*/  FMUL.FTZ R132, R31, c[0x0][0x2ec] ;  /* 0x0000bb001f847a20 */ /* 0x008ff20000410000 */
        /* <DEDUP_REMOVED lines=38> */
[----:B------:R-:W-:-:S05]  /*dce0*/  @!P0 BRA `(.L_x_3569) ;  /* 0x000003b000008947 */ /* 0x000fca0003800000 */
        /* <DEDUP_REMOVED lines=59> */
.L_x_3569:
        /* <DEDUP_REMOVED lines=38> */
.L_x_3568:
        /* <DEDUP_REMOVED lines=78> */
[----:B------:R-:W-:Y:S01]  /*e7e0*/  FADD.FTZ R5, -R3, R0 ;  /* 0x0000000003057221 */ /* 0x000fe20000010100 */
[----:B--2---:R-:W-:Y:S03]  /*e7f0*/  FMNMX.FTZ R132, R11, R132, !PT ;  /* 0x000000840b847209 */ /* 0x004fe60007810000 */
[----:B------:R-:W-:Y:S01]  /*e800*/  FMUL.FTZ R0, R5, c[0x0][0x23c] ;  /* 0x00008f0005007a20 */ /* 0x000fe20000410000 */
[C---:B------:R-:W-:Y:S01]  /*e810*/  FSETP.NEU.FTZ.AND P1, PT, R132.reuse, -INF , PT ;  /* 0xff8000008400780b */ /* 0x040fe20003f3d000 */
[C---:B------:R-:W-:Y:S02]  /*e820*/  FMUL.FTZ R145, R132.reuse, c[0x0][0x23c] ;  /* 0x00008f0084917a20 */ /* 0x040fe40000410000 */
[----:B------:R-:W-:Y:S02]  /*e830*/  FADD.FTZ R2, -R132, R135 ;  /* 0x0000008784027221 */ /* 0x000fe40000010100 */
[----:B------:R-:W1:Y:S01]  /*e840*/  MUFU.EX2 R0, R0 ;  /* 0x0000000000007308 */ /* 0x000e620000000800 */
[----:B------:R-:W-:Y:S02]  /*e850*/  MOV R135, R132 ;  /* 0x0000008400877202 */ /* 0x000fe40000000f00 */
[----:B------:R-:W-:Y:S01]  /*e860*/  FSEL R145, R145, RZ, P1 ;  /* 0x000000ff91917208 */ /* 0x000fe20000800000 */
[----:B------:R-:W-:Y:S01]  /*e870*/  FMUL.FTZ R6, R2, c[0x0][0x23c] ;  /* 0x00008f0002067a20 */ /* 0x000fe20000410000 */
[C---:B------:R-:W-:Y:S03]  /*e880*/  FSETP.NEU.FTZ.AND P1, PT, R3.reuse, -INF , PT ;  /* 0xff8000000300780b */ /* 0x040fe60003f3d000 */
[--C-:B------:R-:W-:Y:S02]  /*e890*/  FFMA.FTZ R143, R144, c[0x0][0x23c], -R145.reuse ;  /* 0x00008f00908f7a23 */ /* 0x100fe40000010891 */
[----:B------:R-:W-:Y:S01]  /*e8a0*/  FMUL.FTZ R144, R3, c[0x0][0x23c] ;  /* 0x00008f0003907a20 */ /* 0x000fe20000410000 */
[----:B------:R-:W2:Y:S01]  /*e8b0*/  MUFU.EX2 R2, R6 ;  /* 0x0000000600027308 */ /* 0x000ea20000000800 */
[--C-:B------:R-:W-:Y:S02]  /*e8c0*/  FFMA.FTZ R141, R8, c[0x0][0x23c], -R145.reuse ;  /* 0x00008f00088d7a23 */ /* 0x100fe40000010891 */
[--C-:B------:R-:W-:Y:S01]  /*e8d0*/  FFMA.FTZ R142, R152, c[0x0][0x23c], -R145.reuse ;  /* 0x00008f00988e7a23 */ /* 0x100fe20000010891 */
[----:B------:R-:W-:Y:S01]  /*e8e0*/  FSEL R144, R144, RZ, P1 ;  /* 0x000000ff90907208 */ /* 0x000fe20000800000 */
[--C-:B------:R-:W-:Y:S01]  /*e8f0*/  FFMA.FTZ R140, R148, c[0x0][0x23c], -R145.reuse ;  /* 0x00008f00948c7a23 */ /* 0x100fe20000010891 */
[----:B------:R-:W-:Y:S01]  /*e900*/  ISETP.GT.AND P1, PT, R232, R229, PT ;  /* 0x000000e5e800720c */ /* 0x000fe20003f24270 */
[--C-:B------:R-:W-:Y:S02]  /*e910*/  FFMA.FTZ R146, R146, c[0x0][0x23c], -R145.reuse ;  /* 0x00008f0092927a23 */ /* 0x100fe40000010891 */
[--C-:B------:R-:W-:Y:S01]  /*e920*/  FFMA.FTZ R137, R10, c[0x0][0x23c], -R144.reuse ;  /* 0x00008f000a897a23 */ /* 0x100fe20000010890 */
[----:B------:R-:W-:Y:S01]  /*e930*/  MUFU.EX2 R143, R143 ;  /* 0x0000008f008f7308 */ /* 0x000fe20000000800 */
[--C-:B------:R-:W-:Y:S02]  /*e940*/  FFMA.FTZ R136, R9, c[0x0][0x23c], -R144.reuse ;  /* 0x00008f0009887a23 */ /* 0x100fe40000010890 */
[--C-:B------:R-:W-:Y:S02]  /*e950*/  FFMA.FTZ R139, R172, c[0x0][0x23c], -R144.reuse ;  /* 0x00008f00ac8b7a23 */ /* 0x100fe40000010890 */
[--C-:B------:R-:W-:Y:S02]  /*e960*/  FFMA.FTZ R138, R168, c[0x0][0x23c], -R144.reuse ;  /* 0x00008f00a88a7a23 */ /* 0x100fe40000010890 */
[C---:B-1----:R-:W-:Y:S02]  /*e970*/  FMUL.FTZ R7, R0.reuse, R131 ;  /* 0x0000008300077220 */ /* 0x042fe40000410000 */
[C---:B------:R-:W-:Y:S01]  /*e980*/  FMUL.FTZ R10, R0.reuse, R126 ;  /* 0x0000007e000a7220 */ /* 0x040fe20000410000 */
[----:B------:R-:W-:Y:S01]  /*e990*/  MUFU.EX2 R136, R136 ;  /* 0x0000008800887308 */ /* 0x000fe20000000800 */
[C---:B------:R-:W-:Y:S02]  /*e9a0*/  FMUL.FTZ R11, R0.reuse, R127 ;  /* 0x0000007f000b7220 */ /* 0x040fe40000410000 */
[----:B------:R-:W-:Y:S02]  /*e9b0*/  FMUL.FTZ R18, R0, R118 ;  /* 0x0000007600127220 */ /* 0x000fe40000410000 */
[C---:B--2---:R-:W-:Y:S02]  /*e9c0*/  FMUL.FTZ R4, R2.reuse, R128 ;  /* 0x0000008002047220 */ /* 0x044fe40000410000 */
[----:B------:R-:W-:Y:S02]  /*e9d0*/  FMUL.FTZ R5, R2, R129 ;  /* 0x0000008102057220 */ /* 0x000fe40000410000 */
[----:B------:R-:W-:Y:S01]  /*e9e0*/  FMUL.FTZ R6, R0, R130 ;  /* 0x0000008200067220 */ /* 0x000fe20000410000 */
[----:B------:R-:W1:Y:S01]  /*e9f0*/  MUFU.EX2 R142, R142 ;  /* 0x0000008e008e7308 */ /* 0x000e620000000800 */
[C---:B------:R-:W-:Y:S02]  /*ea00*/  FMUL.FTZ R8, R2.reuse, R124 ;  /* 0x0000007c02087220 */ /* 0x040fe40000410000 */
[C---:B------:R-:W-:Y:S02]  /*ea10*/  FMUL.FTZ R9, R2.reuse, R125 ;  /* 0x0000007d02097220 */ /* 0x040fe40000410000 */
[C---:B------:R-:W-:Y:S01]  /*ea20*/  FMUL.FTZ R16, R2.reuse, R116 ;  /* 0x0000007402107220 */ /* 0x040fe20000410000 */
[----:B------:R-:W-:Y:S01]  /*ea30*/  LDSM.16.MT88.4 R124, [R220+0xf800] ;  /* 0x00f80000dc7c783b */ /* 0x000fe20000004200 */
[----:B------:R-:W-:Y:S02]  /*ea40*/  FMUL.FTZ R17, R2, R117 ;  /* 0x0000007502117220 */ /* 0x000fe40000410000 */
[----:B------:R-:W-:Y:S01]  /*ea50*/  FMUL.FTZ R19, R0, R119 ;  /* 0x0000007700137220 */ /* 0x000fe20000410000 */
[----:B------:R-:W-:Y:S01]  /*ea60*/  MUFU.EX2 R139, R139 ;  /* 0x0000008b008b7308 */ /* 0x000fe20000000800 */
[C---:B------:R-:W-:Y:S02]  /*ea70*/  FMUL.FTZ R24, R2.reuse, R108 ;  /* 0x0000006c02187220 */ /* 0x040fe40000410000 */
        /* <DEDUP_REMOVED lines=21> */
[----:B------:R-:W-:Y:S01]  /*ebd0*/  LDSM.16.MT88.4 R92, [R217+0x11000] ;  /* 0x01100000d95c783b */ /* 0x000fe20000004200 */
[----:B------:R-:W-:Y:S01]  /*ebe0*/  FMUL.FTZ R51, R0, R87 ;  /* 0x0000005700337220 */ /* 0x000fe20000410000 */
[----:B--2---:R-:W-:Y:S01]  /*ebf0*/  F2FP.BF16.PACK_AB R129, R138, R139 ;  /* 0x0000008b8a81723e */ /* 0x004fe200000010ff */
[C---:B------:R-:W-:Y:S02]  /*ec00*/  FMUL.FTZ R56, R2.reuse, R76 ;  /* 0x0000004c02387220 */ /* 0x040fe40000410000 */
[----:B------:R-:W-:Y:S03]  /*ec10*/  FMUL.FTZ R57, R2, R77 ;  /* 0x0000004d02397220 */ /* 0x000fe60000410000 */
[----:B------:R-:W2:Y:S01]  /*ec20*/  LDSM.16.MT88.4 R84, [R216+0x10000] ;  /* 0x01000000d854783b */ /* 0x000ea20000004200 */
[----:B------:R-:W3:Y:S01]  /*ec30*/  MUFU.EX2 R137, R137 ;  /* 0x0000008900897308 */ /* 0x000ee20000000800 */
[C---:B------:R-:W-:Y:S02]  /*ec40*/  FMUL.FTZ R58, R0.reuse, R78 ;  /* 0x0000004e003a7220 */ /* 0x040fe40000410000 */
[----:B------:R-:W-:Y:S02]  /*ec50*/  FMUL.FTZ R59, R0, R79 ;  /* 0x0000004f003b7220 */ /* 0x000fe40000410000 */
[C---:B------:R-:W-:Y:S02]  /*ec60*/  FMUL.FTZ R64, R2.reuse, R68 ;  /* 0x0000004402407220 */ /* 0x040fe40000410000 */
[----:B------:R-:W4:Y:S01]  /*ec70*/  LDSM.16.MT88.4 R76, [R220+0xc800] ;  /* 0x00c80000dc4c783b */ /* 0x000f220000004200 */
[----:B------:R-:W-:Y:S02]  /*ec80*/  FMUL.FTZ R65, R2, R69 ;  /* 0x0000004502417220 */ /* 0x000fe40000410000 */
[C---:B------:R-:W-:Y:S01]  /*ec90*/  FMUL.FTZ R66, R0.reuse, R70 ;  /* 0x0000004600427220 */ /* 0x040fe20000410000 */
[----:B------:R-:W-:Y:S01]  /*eca0*/  MUFU.EX2 R146, R146 ;  /* 0x0000009200927308 */ /* 0x000fe20000000800 */
[----:B------:R-:W-:Y:S01]  /*ecb0*/  FMUL.FTZ R67, R0, R71 ;  /* 0x0000004700437220 */ /* 0x000fe20000410000 */
[----:B-1----:R-:W-:Y:S01]  /*ecc0*/  F2FP.BF16.PACK_AB R130, R140, R141 ;  /* 0x0000008d8c82723e */ /* 0x002fe200000010ff */
[--C-:B------:R-:W-:Y:S02]  /*ecd0*/  FFMA.FTZ R148, R151, c[0x0][0x23c], -R144.reuse ;  /* 0x00008f0097947a23 */ /* 0x100fe40000010890 */
[--C-:B------:R-:W-:Y:S02]  /*ece0*/  FFMA.FTZ R149, R149, c[0x0][0x23c], -R144.reuse ;  /* 0x00008f0095957a23 */ /* 0x100fe40000010890 */
[--C-:B------:R-:W-:Y:S03]  /*ecf0*/  FFMA.FTZ R151, R175, c[0x0][0x23c], -R145.reuse ;  /* 0x00008f00af977a23 */ /* 0x100fe60000010891 */
[----:B------:R-:W-:Y:S01]  /*ed00*/  MUFU.EX2 R148, R148 ;  /* 0x0000009400947308 */ /* 0x000fe20000000800 */
[--C-:B------:R-:W-:Y:S01]  /*ed10*/  FFMA.FTZ R152, R173, c[0x0][0x23c], -R144.reuse ;  /* 0x00008f00ad987a23 */ /* 0x100fe20000010890 */
[----:B---3--:R-:W-:Y:S01]  /*ed20*/  F2FP.BF16.PACK_AB R131, R136, R137 ;  /* 0x000000898883723e */ /* 0x008fe200000010ff */
[--C-:B------:R-:W-:Y:S02]  /*ed30*/  FFMA.FTZ R154, R154, c[0x0][0x23c], -R145.reuse ;  /* 0x00008f009a9a7a23 */ /* 0x100fe40000010891 */
[--C-:B------:R-:W-:Y:S02]  /*ed40*/  FFMA.FTZ R155, R155, c[0x0][0x23c], -R145.reuse ;  /* 0x00008f009b9b7a23 */ /* 0x100fe40000010891 */
[--C-:B------:R-:W-:Y:S02]  /*ed50*/  FFMA.FTZ R157, R157, c[0x0][0x23c], -R144.reuse ;  /* 0x00008f009d9d7a23 */ /* 0x100fe40000010890 */
[C---:B------:R-:W-:Y:S01]  /*ed60*/  HMMA.16816.F32.BF16 R4, R128.reuse, R12, R4 ;  /* 0x0000000c8004723c */ /* 0x040fe20000041804 */
[----:B------:R-:W1:Y:S04]  /*ed70*/  MUFU.EX2 R149, R149 ;  /* 0x0000009500957308 */ /* 0x000e680000000800 */
        /* <DEDUP_REMOVED lines=11> */
[----:B-1----:R-:W-:Y:S01]  /*ee30*/  F2FP.BF16.PACK_AB R71, R149, R148 ;  /* 0x000000949547723e */ /* 0x002fe200000010ff */
        /* <DEDUP_REMOVED lines=35> */
[--C-:B------:R-:W-:Y:S01]  /*f070*/  FFMA.FTZ R147, R150, c[0x0][0x23c], -R145.reuse ;  /* 0x00008f0096937a23 */ /* 0x100fe20000010891 */
[----:B------:R-:W1:Y:S01]  /*f080*/  MUFU.EX2 R105, R105 ;  /* 0x0000006900697308 */ /* 0x000e620000000800 */
[C---:B------:R-:W-:Y:S04]  /*f090*/  FMUL.FTZ R38, R0.reuse, R98 ;  /* 0x0000006200267220 */ /* 0x040fe80000410000 */
[----:B------:R-:W-:Y:S02]  /*f0a0*/  FMUL.FTZ R39, R0, R99 ;  /* 0x0000006300277220 */ /* 0x000fe40000410000 */
[----:B------:R-:W-:Y:S01]  /*f0b0*/  LDSM.16.MT88.4 R96, [R216+0x11000] ;  /* 0x01100000d860783b */ /* 0x000fe20000004200 */
[--C-:B------:R-:W-:Y:S02]  /*f0c0*/  FFMA.FTZ R150, R153, c[0x0][0x23c], -R145.reuse ;  /* 0x00008f0099967a23 */ /* 0x100fe40000010891 */
[----:B------:R-:W-:Y:S01]  /*f0d0*/  MUFU.EX2 R160, R160 ;  /* 0x000000a000a07308 */ /* 0x000fe20000000800 */
[--C-:B------:R-:W-:Y:S01]  /*f0e0*/  FFMA.FTZ R153, R171, c[0x0][0x23c], -R144.reuse ;  /* 0x00008f00ab997a23 */ /* 0x100fe20000010890 */
[C---:B------:R-:W-:Y:S03]  /*f0f0*/  HMMA.16816.F32.BF16 R36, R128.reuse, R44, R36 ;  /* 0x0000002c8024723c */ /* 0x040fe60000041824 */
[--C-:B------:R-:W-:Y:S02]  /*f100*/  FFMA.FTZ R156, R169, c[0x0][0x23c], -R144.reuse ;  /* 0x00008f00a99c7a23 */ /* 0x100fe40000010890 */
[--C-:B------:R-:W-:Y:S02]  /*f110*/  FFMA.FTZ R163, R174, c[0x0][0x23c], -R145.reuse ;  /* 0x00008f00aea37a23 */ /* 0x100fe40000010891 */
[C---:B------:R-:W-:Y:S01]  /*f120*/  FMUL.FTZ R44, R2.reuse, R88 ;  /* 0x00000058022c7220 */ /* 0x040fe20000410000 */
[C---:B------:R-:W-:Y:S01]  /*f130*/  HMMA.16816.F32.BF16 R40, R128.reuse, R46, R40 ;  /* 0x0000002e8028723c */ /* 0x040fe20000041828 */
[----:B------:R-:W3:Y:S03]  /*f140*/  MUFU.EX2 R107, R107 ;  /* 0x0000006b006b7308 */ /* 0x000ee60000000800 */
[----:B------:R-:W-:Y:S01]  /*f150*/  FMUL.FTZ R45, R2, R89 ;  /* 0x00000059022d7220 */ /* 0x000fe20000410000 */
[----:B-1----:R-:W-:Y:S01]  /*f160*/  F2FP.BF16.PACK_AB R68, R105, R104 ;  /* 0x000000686944723e */ /* 0x002fe200000010ff */
[--C-:B------:R-:W-:Y:S02]  /*f170*/  FFMA.FTZ R167, R170, c[0x0][0x23c], -R145.reuse ;  /* 0x00008f00aaa77a23 */ /* 0x100fe40000010891 */
[C---:B------:R-:W-:Y:S03]  /*f180*/  FMUL.FTZ R46, R0.reuse, R90 ;  /* 0x0000005a002e7220 */ /* 0x040fe60000410000 */
[----:B------:R-:W1:Y:S01]  /*f190*/  MUFU.EX2 R147, R147 ;  /* 0x0000009300937308 */ /* 0x000e620000000800 */
[----:B------:R-:W-:Y:S02]  /*f1a0*/  FMUL.FTZ R47, R0, R91 ;  /* 0x0000005b002f7220 */ /* 0x000fe40000410000 */
[----:B------:R-:W-:Y:S01]  /*f1b0*/  LDSM.16.MT88.4 R88, [R216+0xc800] ;  /* 0x00c80000d858783b */ /* 0x000fe20000004200 */
[--C-:B------:R-:W-:Y:S02]  /*f1c0*/  FFMA.FTZ R169, R250, c[0x0][0x23c], -R144.reuse ;  /* 0x00008f00faa97a23 */ /* 0x100fe40000010890 */
[--C-:B------:R-:W-:Y:S02]  /*f1d0*/  FFMA.FTZ R170, R246, c[0x0][0x23c], -R145.reuse ;  /* 0x00008f00f6aa7a23 */ /* 0x100fe40000010891 */
[C---:B------:R-:W-:Y:S02]  /*f1e0*/  HMMA.16816.F32.BF16 R44, R128.reuse, R52, R44 ;  /* 0x00000034802c723c */ /* 0x040fe4000004182c */
[----:B------:R-:W-:Y:S01]  /*f1f0*/  MUFU.EX2 R164, R164 ;  /* 0x000000a400a47308 */ /* 0x000fe20000000800 */
[--C-:B------:R-:W-:Y:S02]  /*f200*/  FFMA.FTZ R171, R248, c[0x0][0x23c], -R145.reuse ;  /* 0x00008f00f8ab7a23 */ /* 0x100fe40000010891 */
[--C-:B------:R-:W-:Y:S01]  /*f210*/  FFMA.FTZ R174, R244, c[0x0][0x23c], -R145.reuse ;  /* 0x00008f00f4ae7a23 */ /* 0x100fe20000010891 */
[----:B---3--:R-:W-:Y:S01]  /*f220*/  F2FP.BF16.PACK_AB R69, R107, R106 ;  /* 0x0000006a6b45723e */ /* 0x008fe200000010ff */
[C---:B------:R-:W-:Y:S01]  /*f230*/  FMUL.FTZ R52, R2.reuse, R80 ;  /* 0x0000005002347220 */ /* 0x040fe20000410000 */
[C---:B------:R-:W-:Y:S04]  /*f240*/  HMMA.16816.F32.BF16 R48, R128.reuse, R54, R48 ;  /* 0x000000368030723c */ /* 0x040fe80000041830 */
[----:B------:R-:W-:Y:S01]  /*f250*/  FMUL.FTZ R53, R2, R81 ;  /* 0x0000005102357220 */ /* 0x000fe20000410000 */
[----:B------:R-:W3:Y:S01]  /*f260*/  MUFU.EX2 R150, R150 ;  /* 0x0000009600967308 */ /* 0x000ee20000000800 */
[--C-:B------:R-:W-:Y:S02]  /*f270*/  FFMA.FTZ R193, R199, c[0x0][0x23c], -R144.reuse ;  /* 0x00008f00c7c17a23 */ /* 0x100fe40000010890 */
[C---:B------:R-:W-:Y:S01]  /*f280*/  FMUL.FTZ R54, R0.reuse, R82 ;  /* 0x0000005200367220 */ /* 0x040fe20000410000 */
[----:B-1----:R-:W-:Y:S03]  /*f290*/  F2FP.BF16.PACK_AB R70, R147, R146 ;  /* 0x000000929346723e */ /* 0x002fe600000010ff */
[----:B------:R-:W-:Y:S02]  /*f2a0*/  FMUL.FTZ R55, R0, R83 ;  /* 0x0000005300377220 */ /* 0x000fe40000410000 */
[----:B------:R-:W1:Y:S01]  /*f2b0*/  LDSM.16.MT88.4 R80, [R218+0xc800] ;  /* 0x00c80000da50783b */ /* 0x000e620000004200 */
[----:B------:R-:W5:Y:S01]  /*f2c0*/  MUFU.EX2 R153, R153 ;  /* 0x0000009900997308 */ /* 0x000f620000000800 */
[--C-:B------:R-:W-:Y:S02]  /*f2d0*/  FFMA.FTZ R194, R196, c[0x0][0x23c], -R145.reuse ;  /* 0x00008f00c4c27a23 */ /* 0x100fe40000010891 */
[--C-:B------:R-:W-:Y:S01]  /*f2e0*/  FFMA.FTZ R195, R190, c[0x0][0x23c], -R145.reuse ;  /* 0x00008f00bec37a23 */ /* 0x100fe20000010891 */
[C---:B------:R-:W-:Y:S03]  /*f2f0*/  HMMA.16816.F32.BF16 R52, R128.reuse, R60, R52 ;  /* 0x0000003c8034723c */ /* 0x040fe60000041834 */
[--C-:B------:R-:W-:Y:S02]  /*f300*/  FFMA.FTZ R190, R197, c[0x0][0x23c], -R144.reuse ;  /* 0x00008f00c5be7a23 */ /* 0x100fe40000010890 */
[--C-:B------:R-:W-:Y:S01]  /*f310*/  FFMA.FTZ R191, R191, c[0x0][0x23c], -R144.reuse ;  /* 0x00008f00bfbf7a23 */ /* 0x100fe20000010890 */
[----:B------:R-:W1:Y:S01]  /*f320*/  MUFU.EX2 R156, R156 ;  /* 0x0000009c009c7308 */ /* 0x000e620000000800 */
[C---:B------:R-:W-:Y:S01]  /*f330*/  FMUL.FTZ R60, R2.reuse, R72 ;  /* 0x00000048023c7220 */ /* 0x040fe20000410000 */
[C---:B------:R-:W-:Y:S04]  /*f340*/  HMMA.16816.F32.BF16 R56, R128.reuse, R62, R56 ;  /* 0x0000003e8038723c */ /* 0x040fe80000041838 */
[----:B------:R-:W-:Y:S02]  /*f350*/  FMUL.FTZ R61, R2, R73 ;  /* 0x00000049023d7220 */ /* 0x000fe40000410000 */
[--C-:B------:R-:W-:Y:S02]  /*f360*/  FFMA.FTZ R188, R188, c[0x0][0x23c], -R145.reuse ;  /* 0x00008f00bcbc7a23 */ /* 0x100fe40000010891 */
[C---:B------:R-:W-:Y:S01]  /*f370*/  FMUL.FTZ R62, R0.reuse, R74 ;  /* 0x0000004a003e7220 */ /* 0x040fe20000410000 */
[----:B------:R-:W1:Y:S03]  /*f380*/  MUFU.EX2 R161, R161 ;  /* 0x000000a100a17308 */ /* 0x000e660000000800 */
[----:B------:R-:W-:Y:S02]  /*f390*/  FMUL.FTZ R63, R0, R75 ;  /* 0x0000004b003f7220 */ /* 0x000fe40000410000 */
[----:B------:R-:W3:Y:S01]  /*f3a0*/  LDSM.16.MT88.4 R72, [R217+0xc800] ;  /* 0x00c80000d948783b */ /* 0x000ee20000004200 */
[--C-:B------:R-:W-:Y:S02]  /*f3b0*/  FFMA.FTZ R197, R186, c[0x0][0x23c], -R145.reuse ;  /* 0x00008f00bac57a23 */ /* 0x100fe40000010891 */
[--C-:B------:R-:W-:Y:S02]  /*f3c0*/  FFMA.FTZ R186, R189, c[0x0][0x23c], -R144.reuse ;  /* 0x00008f00bdba7a23 */ /* 0x100fe40000010890 */
[C---:B--2---:R-:W-:Y:S01]  /*f3d0*/  HMMA.16816.F32.BF16 R60, R128.reuse, R84, R60 ;  /* 0x00000054803c723c */ /* 0x044fe2000004183c */
[----:B------:R-:W2:Y:S02]  /*f3e0*/  MUFU.EX2 R159, R159 ;  /* 0x0000009f009f7308 */ /* 0x000ea40000000800 */
[--C-:B------:R-:W-:Y:S02]  /*f3f0*/  FFMA.FTZ R187, R187, c[0x0][0x23c], -R144.reuse ;  /* 0x00008f00bbbb7a23 */ /* 0x100fe40000010890 */
[--C-:B------:R-:W-:Y:S02]  /*f400*/  FFMA.FTZ R184, R184, c[0x0][0x23c], -R145.reuse ;  /* 0x00008f00b8b87a23 */ /* 0x100fe40000010891 */
[--C-:B------:R-:W-:Y:S01]  /*f410*/  FFMA.FTZ R189, R182, c[0x0][0x23c], -R145.reuse ;  /* 0x00008f00b6bd7a23 */ /* 0x100fe20000010891 */
[----:B------:R-:W-:Y:S01]  /*f420*/  HMMA.16816.F32.BF16 R64, R128, R86, R64 ;  /* 0x000000568040723c */ /* 0x000fe20000041840 */
[----:B------:R-:W2:Y:S02]  /*f430*/  LDSM.16.MT88.4 R84, [R220+0x10800] ;  /* 0x01080000dc54783b */ /* 0x000ea40000004200 */
[----:B------:R-:W-:Y:S01]  /*f440*/  MUFU.EX2 R162, R162 ;  /* 0x000000a200a27308 */ /* 0x000fe20000000800 */
[--C-:B------:R-:W-:Y:S02]  /*f450*/  FFMA.FTZ R182, R185, c[0x0][0x23c], -R144.reuse ;  /* 0x00008f00b9b67a23 */ /* 0x100fe40000010890 */
[--C-:B------:R-:W-:Y:S02]  /*f460*/  FFMA.FTZ R183, R183, c[0x0][0x23c], -R144.reuse ;  /* 0x00008f00b7b77a23 */ /* 0x100fe40000010890 */
[C---:B----4-:R-:W-:Y:S05]  /*f470*/  HMMA.16816.F32.BF16 R4, R68.reuse, R76, R4 ;  /* 0x0000004c4404723c */ /* 0x050fea0000041804 */
[----:B------:R-:W4:Y:S01]  /*f480*/  MUFU.EX2 R163, R163 ;  /* 0x000000a300a37308 */ /* 0x000f220000000800 */
[--C-:B------:R-:W-:Y:S02]  /*f490*/  FFMA.FTZ R178, R178, c[0x0][0x23c], -R145.reuse ;  /* 0x00008f00b2b27a23 */ /* 0x100fe40000010891 */
[C---:B------:R-:W-:Y:S01]  /*f4a0*/  HMMA.16816.F32.BF16 R8, R68.reuse, R78, R8 ;  /* 0x0000004e4408723c */ /* 0x040fe20000041808 */
[----:B------:R-:W2:Y:S03]  /*f4b0*/  LDSM.16.MT88.4 R76, [R218+0x10800] ;  /* 0x01080000da4c783b */ /* 0x000ea60000004200 */
[--C-:B------:R-:W-:Y:S02]  /*f4c0*/  FFMA.FTZ R185, R180, c[0x0][0x23c], -R145.reuse ;  /* 0x00008f00b4b97a23 */ /* 0x100fe40000010891 */
[--C-:B------:R-:W-:Y:S01]  /*f4d0*/  FFMA.FTZ R180, R181, c[0x0][0x23c], -R144.reuse ;  /* 0x00008f00b5b47a23 */ /* 0x100fe20000010890 */
[----:B------:R-:W2:Y:S01]  /*f4e0*/  MUFU.EX2 R165, R165 ;  /* 0x000000a500a57308 */ /* 0x000ea20000000800 */
[C---:B-1----:R-:W-:Y:S04]  /*f4f0*/  HMMA.16816.F32.BF16 R12, R68.reuse, R80, R12 ;  /* 0x00000050440c723c */ /* 0x042fe8000004180c */
[--C-:B------:R-:W-:Y:S02]  /*f500*/  FFMA.FTZ R179, R179, c[0x0][0x23c], -R144.reuse ;  /* 0x00008f00b3b37a23 */ /* 0x100fe40000010890 */
[--C-:B------:R-:W-:Y:S02]  /*f510*/  FFMA.FTZ R177, R177, c[0x0][0x23c], -R145.reuse ;  /* 0x00008f00b1b17a23 */ /* 0x100fe40000010891 */
[C---:B------:R-:W-:Y:S01]  /*f520*/  HMMA.16816.F32.BF16 R16, R68.reuse, R82, R16 ;  /* 0x000000524410723c */ /* 0x040fe20000041810 */
[----:B------:R-:W-:Y:S01]  /*f530*/  LDSM.16.MT88.4 R80, [R216+0x10800] ;  /* 0x01080000d850783b */ /* 0x000fe20000004200 */
[----:B------:R-:W-:Y:S02]  /*f540*/  MUFU.EX2 R167, R167 ;  /* 0x000000a700a77308 */ /* 0x000fe40000000800 */
[--C-:B------:R-:W-:Y:S02]  /*f550*/  FFMA.FTZ R134, R134, c[0x0][0x23c], -R144.reuse ;  /* 0x00008f0086867a23 */ /* 0x100fe40000010890 */
[----:B------:R-:W-:Y:S02]  /*f560*/  FFMA.FTZ R145, R176, c[0x0][0x23c], -R145 ;  /* 0x00008f00b0917a23 */ /* 0x000fe40000010891 */
[C---:B---3--:R-:W-:Y:S04]  /*f570*/  HMMA.16816.F32.BF16 R20, R68.reuse, R72, R20 ;  /* 0x000000484414723c */ /* 0x048fe80000041814 */
[----:B------:R-:W1:Y:S01]  /*f580*/  MUFU.EX2 R166, R166 ;  /* 0x000000a600a67308 */ /* 0x000e620000000800 */
[----:B------:R-:W-:Y:S02]  /*f590*/  FFMA.FTZ R144, R133, c[0x0][0x23c], -R144 ;  /* 0x00008f0085907a23 */ /* 0x000fe40000010890 */
[----:B------:R-:W-:Y:S01]  /*f5a0*/  FFMA.FTZ R139, R0, R243, R139 ;  /* 0x000000f3008b7223 */ /* 0x000fe2000001008b */
[C---:B------:R-:W-:Y:S01]  /*f5b0*/  HMMA.16816.F32.BF16 R24, R68.reuse, R74, R24 ;  /* 0x0000004a4418723c */ /* 0x040fe20000041818 */
[----:B------:R-:W3:Y:S03]  /*f5c0*/  LDSM.16.MT88.4 R72, [R217+0x10800] ;  /* 0x01080000d948783b */ /* 0x000ee60000004200 */
[----:B------:R-:W-:Y:S02]  /*f5d0*/  FADD.FTZ R138, R138, R139 ;  /* 0x0000008b8a8a7221 */ /* 0x000fe40000010000 */
[----:B------:R-:W-:Y:S01]  /*f5e0*/  MUFU.EX2 R168, R168 ;  /* 0x000000a800a87308 */ /* 0x000fe20000000800 */
[----:B------:R-:W-:Y:S01]  /*f5f0*/  FFMA.FTZ R143, R2, R245, R143 ;  /* 0x000000f5028f7223 */ /* 0x000fe2000001008f */
[C---:B------:R-:W-:Y:S04]  /*f600*/  HMMA.16816.F32.BF16 R28, R68.reuse, R88, R28 ;  /* 0x00000058441c723c */ /* 0x040fe8000004181c */
[----:B------:R-:W-:Y:S04]  /*f610*/  FADD.FTZ R142, R142, R143 ;  /* 0x0000008f8e8e7221 */ /* 0x000fe80000010000 */
[C---:B------:R-:W-:Y:S01]  /*f620*/  HMMA.16816.F32.BF16 R32, R68.reuse, R90, R32 ;  /* 0x0000005a4420723c */ /* 0x040fe20000041820 */
[----:B------:R-:W-:Y:S01]  /*f630*/  LDSM.16.MT88.4 R88, [R218+0x11000] ;  /* 0x01100000da58783b */ /* 0x000fe20000004200 */
[----:B------:R-:W1:Y:S06]  /*f640*/  MUFU.EX2 R169, R169 ;  /* 0x000000a900a97308 */ /* 0x000e6c0000000800 */
[C---:B--2---:R-:W-:Y:S04]  /*f650*/  HMMA.16816.F32.BF16 R36, R68.reuse, R84, R36 ;  /* 0x000000544424723c */ /* 0x044fe80000041824 */
[----:B------:R-:W-:Y:S04]  /*f660*/  MUFU.EX2 R170, R170 ;  /* 0x000000aa00aa7308 */ /* 0x000fe80000000800 */
[C---:B------:R-:W-:Y:S01]  /*f670*/  HMMA.16816.F32.BF16 R40, R68.reuse, R86, R40 ;  /* 0x000000564428723c */ /* 0x040fe20000041828 */
[----:B------:R-:W-:Y:S05]  /*f680*/  LDSM.16.MT88.4 R84, [R216+0xd000] ;  /* 0x00d00000d854783b */ /* 0x000fea0000004200 */
[----:B------:R-:W2:Y:S02]  /*f690*/  MUFU.EX2 R171, R171 ;  /* 0x000000ab00ab7308 */ /* 0x000ea40000000800 */
[C---:B------:R-:W-:Y:S08]  /*f6a0*/  HMMA.16816.F32.BF16 R44, R68.reuse, R76, R44 ;  /* 0x0000004c442c723c */ /* 0x040ff0000004182c */
[C---:B------:R-:W-:Y:S01]  /*f6b0*/  HMMA.16816.F32.BF16 R48, R68.reuse, R78, R48 ;  /* 0x0000004e4430723c */ /* 0x040fe20000041830 */
[----:B------:R-:W1:Y:S01]  /*f6c0*/  LDSM.16.MT88.4 R76, [R220+0xd000] ;  /* 0x00d00000dc4c783b */ /* 0x000e620000004200 */
[----:B------:R-:W-:Y:S06]  /*f6d0*/  MUFU.EX2 R172, R172 ;  /* 0x000000ac00ac7308 */ /* 0x000fec0000000800 */
[C---:B---3--:R-:W-:Y:S04]  /*f6e0*/  HMMA.16816.F32.BF16 R52, R68.reuse, R72, R52 ;  /* 0x000000484434723c */ /* 0x048fe80000041834 */
[----:B------:R-:W3:Y:S04]  /*f6f0*/  MUFU.EX2 R173, R173 ;  /* 0x000000ad00ad7308 */ /* 0x000ee80000000800 */
[C---:B------:R-:W-:Y:S01]  /*f700*/  HMMA.16816.F32.BF16 R56, R68.reuse, R74, R56 ;  /* 0x0000004a4438723c */ /* 0x040fe20000041838 */
[----:B------:R-:W2:Y:S05]  /*f710*/  LDSM.16.MT88.4 R72, [R218+0xd000] ;  /* 0x00d00000da48783b */ /* 0x000eaa0000004200 */
[----:B------:R-:W-:Y:S02]  /*f720*/  MUFU.EX2 R174, R174 ;  /* 0x000000ae00ae7308 */ /* 0x000fe40000000800 */
[C---:B------:R-:W-:Y:S08]  /*f730*/  HMMA.16816.F32.BF16 R60, R68.reuse, R80, R60 ;  /* 0x00000050443c723c */ /* 0x040ff0000004183c */
[----:B------:R-:W-:Y:S01]  /*f740*/  HMMA.16816.F32.BF16 R64, R68, R82, R64 ;  /* 0x000000524440723c */ /* 0x000fe20000041840 */
[----:B------:R-:W3:Y:S01]  /*f750*/  LDSM.16.MT88.4 R80, [R217+0xd000] ;  /* 0x00d00000d950783b */ /* 0x000ee20000004200 */
[----:B------:R-:W2:Y:S05]  /*f760*/  MUFU.EX2 R175, R175 ;  /* 0x000000af00af7308 */ /* 0x000eaa0000000800 */
[----:B------:R-:W-:Y:S02]  /*f770*/  F2FP.BF16.PACK_AB R68, R151, R150 ;  /* 0x000000969744723e */ /* 0x000fe400000010ff */
[----:B-----5:R-:W-:Y:S03]  /*f780*/  F2FP.BF16.PACK_AB R69, R153, R152 ;  /* 0x000000989945723e */ /* 0x020fe600000010ff */
[----:B------:R-:W-:Y:S01]  /*f790*/  F2FP.BF16.PACK_AB R70, R155, R154 ;  /* 0x0000009a9b46723e */ /* 0x000fe200000010ff */
[----:B------:R-:W-:Y:S01]  /*f7a0*/  MUFU.EX2 R192, R192 ;  /* 0x000000c000c07308 */ /* 0x000fe20000000800 */
[----:B------:R-:W-:Y:S07]  /*f7b0*/  F2FP.BF16.PACK_AB R71, R157, R156 ;  /* 0x0000009c9d47723e */ /* 0x000fee00000010ff */
[C---:B-1----:R-:W-:Y:S02]  /*f7c0*/  HMMA.16816.F32.BF16 R4, R68.reuse, R76, R4 ;  /* 0x0000004c4404723c */ /* 0x042fe40000041804 */
[----:B------:R-:W1:Y:S06]  /*f7d0*/  MUFU.EX2 R193, R193 ;  /* 0x000000c100c17308 */ /* 0x000e6c0000000800 */
[C---:B------:R-:W-:Y:S01]  /*f7e0*/  HMMA.16816.F32.BF16 R8, R68.reuse, R78, R8 ;  /* 0x0000004e4408723c */ /* 0x040fe20000041808 */
[----:B------:R-:W5:Y:S03]  /*f7f0*/  LDSM.16.MT88.4 R76, [R220+0x11000] ;  /* 0x01100000dc4c783b */ /* 0x000f660000004200 */
[----:B------:R-:W-:Y:S04]  /*f800*/  MUFU.EX2 R194, R194 ;  /* 0x000000c200c27308 */ /* 0x000fe80000000800 */
[C---:B--2---:R-:W-:Y:S06]  /*f810*/  HMMA.16816.F32.BF16 R12, R68.reuse, R72, R12 ;  /* 0x00000048440c723c */ /* 0x044fec000004180c */
[----:B------:R-:W2:Y:S02]  /*f820*/  MUFU.EX2 R195, R195 ;  /* 0x000000c300c37308 */ /* 0x000ea40000000800 */
[C---:B------:R-:W-:Y:S01]  /*f830*/  HMMA.16816.F32.BF16 R16, R68.reuse, R74, R16 ;  /* 0x0000004a4410723c */ /* 0x040fe20000041810 */
[----:B------:R-:W1:Y:S07]  /*f840*/  LDSM.16.MT88.4 R72, [R220+0xd800] ;  /* 0x00d80000dc48783b */ /* 0x000e6e0000004200 */
        /* <DEDUP_REMOVED lines=8> */
[----:B------:R-:W-:Y:S06]  /*f8d0*/  LDSM.16.MT88.4 R84, [R218+0x11800] ;  /* 0x01180000da54783b */ /* 0x000fec0000004200 */
[----:B------:R-:W1:Y:S01]  /*f8e0*/  MUFU.EX2 R197, R197 ;  /* 0x000000c500c57308 */ /* 0x000e620000000800 */
[C---:B-----5:R-:W-:Y:S08]  /*f8f0*/  HMMA.16816.F32.BF16 R36, R68.reuse, R76, R36 ;  /* 0x0000004c4424723c */ /* 0x060ff00000041824 */
[C---:B------:R-:W-:Y:S01]  /*f900*/  HMMA.16816.F32.BF16 R40, R68.reuse, R78, R40 ;  /* 0x0000004e4428723c */ /* 0x040fe20000041828 */
[----:B------:R-:W5:Y:S01]  /*f910*/  LDSM.16.MT88.4 R76, [R216+0xd800] ;  /* 0x00d80000d84c783b */ /* 0x000f620000004200 */
[----:B------:R-:W-:Y:S06]  /*f920*/  MUFU.EX2 R186, R186 ;  /* 0x000000ba00ba7308 */ /* 0x000fec0000000800 */
        /* <DEDUP_REMOVED lines=14> */
[----:B------:R-:W-:Y:S02]  /*fa10*/  F2FP.BF16.PACK_AB R68, R161, R158 ;  /* 0x0000009ea144723e */ /* 0x000fe400000010ff */
[----:B------:R-:W-:Y:S03]  /*fa20*/  F2FP.BF16.PACK_AB R69, R160, R159 ;  /* 0x0000009fa045723e */ /* 0x000fe600000010ff */
[----:B----4-:R-:W-:Y:S02]  /*fa30*/  F2FP.BF16.PACK_AB R70, R163, R162 ;  /* 0x000000a2a346723e */ /* 0x010fe400000010ff */
[----:B------:R-:W-:Y:S02]  /*fa40*/  F2FP.BF16.PACK_AB R71, R165, R164 ;  /* 0x000000a4a547723e */ /* 0x000fe400000010ff */
[----:B------:R-:W-:Y:S05]  /*fa50*/  MUFU.EX2 R178, R178 ;  /* 0x000000b200b27308 */ /* 0x000fea0000000800 */
[C---:B-1----:R-:W-:Y:S05]  /*fa60*/  HMMA.16816.F32.BF16 R4, R68.reuse, R72, R4 ;  /* 0x000000484404723c */ /* 0x042fea0000041804 */
[----:B------:R-:W1:Y:S03]  /*fa70*/  MUFU.EX2 R185, R185 ;  /* 0x000000b900b97308 */ /* 0x000e660000000800 */
[C---:B------:R-:W-:Y:S01]  /*fa80*/  HMMA.16816.F32.BF16 R8, R68.reuse, R74, R8 ;  /* 0x0000004a4408723c */ /* 0x040fe20000041808 */
[----:B------:R-:W4:Y:S06]  /*fa90*/  LDSM.16.MT88.4 R72, [R220+0x11800] ;  /* 0x01180000dc48783b */ /* 0x000f2c0000004200 */
[----:B------:R-:W-:Y:S01]  /*faa0*/  MUFU.EX2 R180, R180 ;  /* 0x000000b400b47308 */ /* 0x000fe20000000800 */
[C---:B------:R-:W-:Y:S08]  /*fab0*/  HMMA.16816.F32.BF16 R12, R68.reuse, R100, R12 ;  /* 0x00000064440c723c */ /* 0x040ff0000004180c */
[C---:B------:R-:W-:Y:S01]  /*fac0*/  HMMA.16816.F32.BF16 R16, R68.reuse, R102, R16 ;  /* 0x000000664410723c */ /* 0x040fe20000041810 */
[----:B------:R-:W-:Y:S01]  /*fad0*/  LDSM.16.MT88.4 R100, [R216+0xf800] ;  /* 0x00f80000d864783b */ /* 0x000fe20000004200 */
[----:B------:R-:W1:Y:S06]  /*fae0*/  MUFU.EX2 R179, R179 ;  /* 0x000000b300b37308 */ /* 0x000e6c0000000800 */
[C---:B---3--:R-:W-:Y:S04]  /*faf0*/  HMMA.16816.F32.BF16 R20, R68.reuse, R80, R20 ;  /* 0x000000504414723c */ /* 0x048fe80000041814 */
[----:B------:R-:W-:Y:S04]  /*fb00*/  MUFU.EX2 R177, R177 ;  /* 0x000000b100b17308 */ /* 0x000fe80000000800 */
[C---:B------:R-:W-:Y:S01]  /*fb10*/  HMMA.16816.F32.BF16 R24, R68.reuse, R82, R24 ;  /* 0x000000524418723c */ /* 0x040fe20000041818 */
[----:B------:R-:W3:Y:S05]  /*fb20*/  LDSM.16.MT88.4 R80, [R217+0x11800] ;  /* 0x01180000d950783b */ /* 0x000eea0000004200 */
[----:B------:R-:W1:Y:S02]  /*fb30*/  MUFU.EX2 R176, R145 ;  /* 0x0000009100b07308 */ /* 0x000e640000000800 */
[C---:B-----5:R-:W-:Y:S08]  /*fb40*/  HMMA.16816.F32.BF16 R28, R68.reuse, R76, R28 ;  /* 0x0000004c441c723c */ /* 0x060ff0000004181c */
[C---:B------:R-:W-:Y:S01]  /*fb50*/  HMMA.16816.F32.BF16 R32, R68.reuse, R78, R32 ;  /* 0x0000004e4420723c */ /* 0x040fe20000041820 */
[----:B------:R-:W5:Y:S01]  /*fb60*/  LDSM.16.MT88.4 R76, [R216+0x11800] ;  /* 0x01180000d84c783b */ /* 0x000f620000004200 */
[----:B------:R-:W-:Y:S06]  /*fb70*/  MUFU.EX2 R134, R134 ;  /* 0x0000008600867308 */ /* 0x000fec0000000800 */
[C---:B----4-:R-:W-:Y:S04]  /*fb80*/  HMMA.16816.F32.BF16 R36, R68.reuse, R72, R36 ;  /* 0x000000484424723c */ /* 0x050fe80000041824 */
[----:B------:R-:W4:Y:S04]  /*fb90*/  MUFU.EX2 R133, R144 ;  /* 0x0000009000857308 */ /* 0x000f280000000800 */
        /* <DEDUP_REMOVED lines=8> */
[C---:B-----5:R-:W-:Y:S08]  /*fc20*/  HMMA.16816.F32.BF16 R60, R68.reuse, R76, R60 ;  /* 0x0000004c443c723c */ /* 0x060ff0000004183c */
[----:B------:R-:W-:Y:S01]  /*fc30*/  HMMA.16816.F32.BF16 R64, R68, R78, R64 ;  /* 0x0000004e4440723c */ /* 0x000fe20000041840 */
[----:B------:R-:W5:Y:S06]  /*fc40*/  LDSM.16.MT88.4 R76, [R216+0xe000] ;  /* 0x00e00000d84c783b */ /* 0x000f6c0000004200 */
[----:B------:R-:W-:Y:S02]  /*fc50*/  F2FP.BF16.PACK_AB R68, R166, R167 ;  /* 0x000000a7a644723e */ /* 0x000fe400000010ff */
[----:B------:R-:W-:Y:S03]  /*fc60*/  F2FP.BF16.PACK_AB R69, R169, R168 ;  /* 0x000000a8a945723e */ /* 0x000fe600000010ff */
[----:B------:R-:W-:Y:S02]  /*fc70*/  F2FP.BF16.PACK_AB R70, R171, R170 ;  /* 0x000000aaab46723e */ /* 0x000fe400000010ff */
[----:B------:R-:W-:Y:S07]  /*fc80*/  F2FP.BF16.PACK_AB R71, R173, R172 ;  /* 0x000000acad47723e */ /* 0x000fee00000010ff */
[C---:B-1----:R-:W-:Y:S08]  /*fc90*/  HMMA.16816.F32.BF16 R4, R68.reuse, R72, R4 ;  /* 0x000000484404723c */ /* 0x042ff00000041804 */
        /* <DEDUP_REMOVED lines=20> */
[C---:B--2---:R-:W-:Y:S08]  /*fde0*/  HMMA.16816.F32.BF16 R60, R68.reuse, R84, R60 ;  /* 0x00000054443c723c */ /* 0x044ff0000004183c */
[----:B------:R-:W-:Y:S01]  /*fdf0*/  HMMA.16816.F32.BF16 R64, R68, R86, R64 ;  /* 0x000000564440723c */ /* 0x000fe20000041840 */
[----:B------:R-:W-:Y:S06]  /*fe00*/  LDSM.16.MT88.4 R84, [R218+0x12800] ;  /* 0x01280000da54783b */ /* 0x000fec0000004200 */
[----:B------:R-:W-:Y:S02]  /*fe10*/  F2FP.BF16.PACK_AB R68, R175, R174 ;  /* 0x000000aeaf44723e */ /* 0x000fe400000010ff */
[----:B------:R-:W-:Y:S03]  /*fe20*/  F2FP.BF16.PACK_AB R69, R193, R192 ;  /* 0x000000c0c145723e */ /* 0x000fe600000010ff */
[----:B------:R-:W-:Y:S02]  /*fe30*/  F2FP.BF16.PACK_AB R70, R195, R194 ;  /* 0x000000c2c346723e */ /* 0x000fe400000010ff */
[----:B------:R-:W-:Y:S07]  /*fe40*/  F2FP.BF16.PACK_AB R71, R191, R190 ;  /* 0x000000bebf47723e */ /* 0x000fee00000010ff */
[C---:B---3--:R-:W-:Y:S08]  /*fe50*/  HMMA.16816.F32.BF16 R4, R68.reuse, R80, R4 ;  /* 0x000000504404723c */ /* 0x048ff00000041804 */
        /* <DEDUP_REMOVED lines=31> */
[C---:B------:R-:W-:Y:S01]  /*10050*/  HMMA.16816.F32.BF16 R16, R68.reuse, R78, R16 ;  /* 0x0000004e4410723c */ /* 0x040fe20000041810 */
[----:B------:R-:W-:Y:S07]  /*10060*/  LDSM.16.MT88.4 R76, [R217+0x13800] ;  /* 0x01380000d94c783b */ /* 0x000fee0000004200 */
        /* <DEDUP_REMOVED lines=17> */
[----:B----4-:R-:W-:Y:S07]  /*10180*/  F2FP.BF16.PACK_AB R71, R133, R134 ;  /* 0x000000868547723e */ /* 0x010fee00000010ff */
[C---:B------:R-:W-:Y:S07]  /*10190*/  HMMA.16816.F32.BF16 R128, R68.reuse, R124, R4 ;  /* 0x0000007c4480723c */ /* 0x040fee0000041804 */
        /* <DEDUP_REMOVED lines=29> */
[C---:B-1----:R-:W-:Y:S01]  /*10370*/  HMMA.16816.F32.BF16 R96, R68.reuse, R92, R36 ;  /* 0x0000005c4460723c */ /* 0x042fe20000041824 */
[----:B------:R-:W1:Y:S02]  /*10380*/  LDSM.16.MT88.4 R4, [R216+0x13800] ;  /* 0x01380000d804783b */ /* 0x000e640000004200 */
        /* <DEDUP_REMOVED lines=25> */
[C---:B-1----:R-:W-:Y:S04]  /*10520*/  HMMA.16816.F32.BF16 R72, R68.reuse, R4, R60 ;  /* 0x000000044448723c */ /* 0x042fe8000004183c */
        /* <DEDUP_REMOVED lines=21> */
.L_x_3566:
        /* <DEDUP_REMOVED lines=208> */
.L_x_3572:
[----:B--234-:R-:W-:Y:S05]  /*11380*/  BSYNC B0 ;  /* 0x0000000000007941 */ /* 0x01cfea0003800000 */
.L_x_3571:
        /* <DEDUP_REMOVED lines=42> */
.L_x_3573:
        /* <DEDUP_REMOVED lines=13> */
.L_x_8349:


//--------------------- .text._ZN5flash24flash_fwd_splitkv_kernelI23Flash_fwd_kernel_traitsILi128ELi64ELi128ELi4ELb0ELb0EN7cutlass10bfloat16_tE19Flash_kernel_traitsILi128ELi64ELi128ELi4ES3_EELb1ELb0ELb1ELb0ELb0ELb0ELb1ELb0EEEvNS_16Flash_fwd_paramsE --------------------------
	.section	.text._ZN5flash24flash_fwd_splitkv_kernelI23Flash_fwd_kernel_traitsILi128ELi64ELi128ELi4ELb0ELb0EN7cutlass10bfloat16_tE19Flash_kernel_traitsILi128ELi64ELi128ELi4ES3_EELb1ELb0ELb1ELb0ELb0ELb0ELb1ELb0EEEvNS_16Flash_fwd_paramsE,"ax",@progbits
	.sectioninfo	@"SHI_REGISTERS=254"
	.align	128
        .global         _ZN5flash24flash_fwd_splitkv_kernelI23Flash_fwd_kernel_traitsILi128ELi64ELi128ELi4ELb0ELb0EN7cutlass10bfloat16_tE19Flash_kernel_traitsILi128ELi64ELi128ELi4ES3_EELb1ELb0ELb1ELb0ELb0ELb0ELb1ELb0EEEvNS_16Flash_fwd_paramsE
        .type           _ZN5flash24flash_fwd_splitkv_kernelI23Flash_fwd_kernel_traitsILi128ELi64ELi128ELi4ELb0ELb0EN7cutlass10bfloat16_tE19Flash_kernel_traitsILi128ELi64ELi128ELi4ES3_EELb1ELb0ELb1ELb0ELb0ELb0ELb1ELb0EEEvNS_16Flash_fwd_paramsE,@function
        .size           _ZN5flash24flash_fwd_splitkv_kernelI23Flash_fwd_kernel_traitsILi128ELi64ELi128ELi4ELb0ELb0EN7cutlass10bfloat16_tE19Flash_kernel_traitsILi128ELi64ELi128ELi4ES3_EELb1ELb0ELb1ELb0ELb0ELb0ELb1ELb0EEEvNS_16Flash_fwd_paramsE,(.L_x_8350 - _ZN5flash24flash_fwd_splitkv_kernelI23Flash_fwd_kernel_traitsILi128ELi64ELi128ELi4ELb0ELb0EN7cutlass10bfloat16_tE19Flash_kernel_traitsILi128ELi64ELi128ELi4ES3_EELb1ELb0ELb1ELb0ELb0ELb0ELb1ELb0EEEvNS_16Flash_fwd_paramsE)
        .other          _ZN5flash24flash_fwd_splitkv_kernelI23Flash_fwd_kernel_traitsILi128ELi64ELi128ELi4ELb0ELb0EN7cutlass10bfloat16_tE19Flash_kernel_traitsILi128ELi64ELi128ELi4ES3_EELb1ELb0ELb1ELb0ELb0ELb0ELb1ELb0EEEvNS_16Flash_fwd_paramsE,@"STO_CUDA_ENTRY STV_DEFAULT"
_ZN5flash24flash_fwd_splitkv_kernelI23Flash_fwd_kernel_traitsILi128ELi64ELi128ELi4ELb0ELb0EN7cutlass10bfloat16_tE19Flash_kernel_traitsILi128ELi64ELi128ELi4ES3_EELb1ELb0ELb1ELb0ELb0ELb0ELb1ELb0EEEvNS_16Flash_fwd_paramsE:
.text._ZN5flash24flash_fwd_splitkv_kernelI23Flash_fwd_kernel_traitsILi128ELi64ELi128ELi4ELb0ELb0EN7cutlass10bfloat16_tE19Flash_kernel_traitsILi128ELi64ELi128ELi4ES3_EELb1ELb0ELb1ELb0ELb0ELb0ELb1ELb0EEEvNS_16Flash_fwd_paramsE:
        /* <DEDUP_REMOVED lines=53> */
.L_x_3574:
[----:B-1-34-:R-:W-:Y:S02]  /*0350*/  MOV R4, c[0x0][0x218] ;  /* 0x0000860000047a02 */ /* 0x01afe40000000f00 */
.L_x_3575:
        /* <DEDUP_REMOVED lines=25> */
[----:B------:R-:W-:Y:S02]  /*04f0*/  IADD3 R6, -R129, 0xbf, R126 ;  /* 0x000000bf81067810 */ /* 0x000fe40007ffe17e */
[----:B--2---:R-:W-:Y:S02]  /*0500*/  IADD3 R8, R8, 0xffffffe, RZ ;  /* 0x0ffffffe08087810 */ /* 0x004fe40007ffe0ff */
[----:B------:R-:W-:Y:S02]  /*0510*/  IADD3 R6, R6, c[0x0][0x2e8], R41 ;  /* 0x0000ba0006067a10 */ /* 0x000fe40007ffe029 */
[----:B------:R-:W2:Y:S02]  /*0520*/  F2I.FTZ.U32.TRUNC.NTZ R9, R8 ;  /* 0x0000000800097305 */ /* 0x000ea4000021f000 */
[----:B------:R-:W-:-:S04]  /*0530*/  SHF.R.S32.HI R37, RZ, 0x1f, R6 ;  /* 0x0000001fff257819 */ /* 0x000fc80000011406 */
[----:B------:R-:W-:-:S04]  /*0540*/  LEA.HI R37, R37, R6, RZ, 0x7 ;  /* 0x0000000625257211 */ /* 0x000fc800078f38ff */
[----:B------:R-:W-:Y:S01]  /*0550*/  SHF.R.S32.HI R37, RZ, 0x7, R37 ;  /* 0x00000007ff257819 */ /* 0x000fe20000011425 */
        /* <DEDUP_REMOVED lines=12> */
[----:B------:R-:W-:-:S04]  /*0620*/  IADD3 R5, R41, 0x7f, RZ ;  /* 0x0000007f29057810 */ /* 0x000fc80007ffe0ff */
[----:B------:R-:W-:-:S04]  /*0630*/  SHF.R.S32.HI R4, RZ, 0x1f, R5 ;  /* 0x0000001fff047819 */ /* 0x000fc80000011405 */
[----:B------:R-:W-:-:S03]  /*0640*/  LEA.HI R4, R4, R5, RZ, 0x7 ;  /* 0x0000000504047211 */ /* 0x000fc600078f38ff */
[----:B------:R-:W-:Y:S02]  /*0650*/  @P2 IADD3 R7, R7, 0x1, RZ ;  /* 0x0000000107072810 */ /* 0x000fe40007ffe0ff */
[----:B------:R-:W-:-:S03]  /*0660*/  SHF.R.S32.HI R4, RZ, 0x7, R4 ;  /* 0x00000007ff047819 */ /* 0x000fc60000011404 */
        /* <DEDUP_REMOVED lines=11> */
[----:B------:R-:W-:Y:S01]  /*0720*/  BSSY B0, `(.L_x_3577) ;  /* 0x0000017000007945 */ /* 0x000fe20003800000 */
[----:B------:R-:W-:Y:S01]  /*0730*/  IMAD.IADD R129, R129, 0x1, -R126 ;  /* 0x0000000181817824 */ /* 0x000fe200078e0a7e */
[----:B------:R-:W-:Y:S01]  /*0740*/  LEA.HI R2, R2, R229, RZ, 0x4 ;  /* 0x000000e502027211 */ /* 0x000fe200078f20ff */
[----:B------:R-:W-:-:S03]  /*0750*/  IMAD R3, R233, c[0x0][0x1c0], R24 ;  /* 0x00007000e9037a24 */ /* 0x000fc600078e0218 */
[----:B------:R-:W-:Y:S01]  /*0760*/  LOP3.LUT R4, R2, 0xfffffff0, RZ, 0xc0, !PT ;  /* 0xfffffff002047812 */ /* 0x000fe200078ec0ff */
[----:B------:R-:W-:Y:S01]  /*0770*/  IMAD R3, R3, c[0x0][0x214], R126 ;  /* 0x0000850003037a24 */ /* 0x000fe200078e027e */
[----:B------:R-:W-:-:S03]  /*0780*/  SHF.R.S32.HI R0, RZ, 0x4, R2 ;  /* 0x00000004ff007819 */ /* 0x000fc60000011402 */
[----:B------:R-:W-:Y:S01]  /*0790*/  IMAD.IADD R229, R229, 0x1, -R4 ;  /* 0x00000001e5e57824 */ /* 0x000fe200078e0a04 */
[----:B------:R-:W-:Y:S01]  /*07a0*/  ISETP.GE.AND P1, PT, R0, R129, PT ;  /* 0x000000810000720c */ /* 0x000fe20003f26270 */
[----:B------:R-:W-:Y:S02]  /*07b0*/  IMAD R7, R3, c[0x0][0x22c], RZ ;  /* 0x00008b0003077a24 */ /* 0x000fe400078e02ff */
        /* <DEDUP_REMOVED lines=13> */
.L_x_3578:
[----:B------:R-:W-:Y:S05]  /*0890*/  BSYNC B0 ;  /* 0x0000000000007941 */ /* 0x000fea0003800000 */
.L_x_3577:
        /* <DEDUP_REMOVED lines=8> */
.L_x_3580:
[----:B------:R-:W-:Y:S05]  /*0920*/  BSYNC B0 ;  /* 0x0000000000007941 */ /* 0x000fea0003800000 */
.L_x_3579:
        /* <DEDUP_REMOVED lines=8> */
.L_x_3582:
[----:B------:R-:W-:Y:S05]  /*09b0*/  BSYNC B0 ;  /* 0x0000000000007941 */ /* 0x000fea0003800000 */
.L_x_3581:
        /* <DEDUP_REMOVED lines=8> */
.L_x_3584:
[----:B------:R-:W-:Y:S05]  /*0a40*/  BSYNC B0 ;  /* 0x0000000000007941 */ /* 0x000fea0003800000 */
.L_x_3583:
        /* <DEDUP_REMOVED lines=8> */
.L_x_3586:
[----:B------:R-:W-:Y:S05]  /*0ad0*/  BSYNC B0 ;  /* 0x0000000000007941 */ /* 0x000fea0003800000 */
.L_x_3585:
        /* <DEDUP_REMOVED lines=8> */
.L_x_3588:
[----:B------:R-:W-:Y:S05]  /*0b60*/  BSYNC B0 ;  /* 0x0000000000007941 */ /* 0x000fea0003800000 */
.L_x_3587:
        /* <DEDUP_REMOVED lines=8> */
.L_x_3590:
[----:B------:R-:W-:Y:S05]  /*0bf0*/  BSYNC B0 ;  /* 0x0000000000007941 */ /* 0x000fea0003800000 */
.L_x_3589:
        /* <DEDUP_REMOVED lines=8> */
.L_x_3592:
[----:B------:R-:W-:Y:S05]  /*0c80*/  BSYNC B0 ;  /* 0x0000000000007941 */ /* 0x000fea0003800000 */
.L_x_3591:
        /* <DEDUP_REMOVED lines=32> */
.L_x_3576:
        /* <DEDUP_REMOVED lines=89> */
[----:B------:R-:W-:-:S04]  /*1420*/  IMAD R2, R3, c[0x0][0x1b4], R2 ;  /* 0x00006d0003027a24 */ /* 0x000fc800078e0202 */
[----:B------:R-:W-:Y:S01]  /*1430*/  IMAD.IADD R8, R19, 0x1, R2 ;  /* 0x0000000113087824 */ /* 0x000fe200078e0202 */
[----:B------:R-:W-:Y:S05]  /*1440*/  BRA `(.L_x_3594) ;  /* 0x0000041000007947 */ /* 0x000fea0003800000 */
.L_x_3593:
        /* <DEDUP_REMOVED lines=16> */
.L_x_3595:
[----:B------:R-:W-:Y:S01]  /*1550*/  IABS R5, c[0x0][0x1c8] ;  /* 0x0000720000057a13 */ /* 0x000fe20000000000 */
[----:B------:R-:W-:Y:S01]  /*1560*/  @P4 IMAD.IADD R11, R2, 0x1, R11 ;  /* 0x00000001020b4824 */ /* 0x000fe200078e020b */
[----:B------:R-:W-:Y:S02]  /*1570*/  MOV R8, RZ ;  /* 0x000000ff00087202 */ /* 0x000fe40000000f00 */
[----:B------:R-:W1:Y:S01]  /*1580*/  I2F.RP R14, R5 ;  /* 0x00000005000e7306 */ /* 0x000e620000209400 */
[----:B------:R-:W-:-:S04]  /*1590*/  @P4 IMAD.WIDE.U32 R16, R11, c[0x0][0x1a0], RZ ;  /* 0x000068000b104a25 */ /* 0x000fc800078e00ff */
[----:B------:R-:W-:-:S03]  /*15a0*/  @P4 IMAD R11, R11, c[0x0][0x1a4], R17 ;  /* 0x000069000b0b4a24 */ /* 0x000fc600078e0211 */
[----:B-1----:R-:W1:Y:S02]  /*15b0*/  MUFU.RCP R13, R14 ;  /* 0x0000000e000d7308 */ /* 0x002e640000001000 */
[----:B-1----:R-:W-:-:S06]  /*15c0*/  IADD3 R13, R13, 0xffffffe, RZ ;  /* 0x0ffffffe0d0d7810 */ /* 0x002fcc0007ffe0ff */
[----:B------:R-:W1:Y:S02]  /*15d0*/  F2I.FTZ.U32.TRUNC.NTZ R9, R13 ;  /* 0x0000000d00097305 */ /* 0x000e64000021f000 */
[----:B-1----:R-:W-:-:S04]  /*15e0*/  IMAD.MOV R3, RZ, RZ, -R9 ;  /* 0x000000ffff037224 */ /* 0x002fc800078e0a09 */
[----:B------:R-:W-:Y:S01]  /*15f0*/  IMAD R4, R3, R5, RZ ;  /* 0x0000000503047224 */ /* 0x000fe200078e02ff */
[----:B------:R-:W-:-:S03]  /*1600*/  IABS R3, R24 ;  /* 0x0000001800037213 */ /* 0x000fc60000000000 */
[----:B------:R-:W-:-:S04]  /*1610*/  IMAD.HI.U32 R9, R9, R4, R8 ;  /* 0x0000000409097227 */ /* 0x000fc800078e0008 */
[----:B------:R-:W-:-:S04]  /*1620*/  IMAD.MOV.U32 R8, RZ, RZ, R3 ;  /* 0x000000ffff087224 */ /* 0x000fc800078e0003 */
[----:B------:R-:W-:Y:S01]  /*1630*/  IMAD.HI.U32 R3, R9, R8, RZ ;  /* 0x0000000809037227 */ /* 0x000fe200078e00ff */
[----:B------:R-:W-:-:S04]  /*1640*/  LEA R9, R37, 0xffffff80, 0x7 ;  /* 0xffffff8025097811 */ /* 0x000fc800078e38ff */
[----:B------:R-:W-:Y:S01]  /*1650*/  IADD3 R4, -R3, RZ, RZ ;  /* 0x000000ff03047210 */ /* 0x000fe20007ffe1ff */
[----:B------:R-:W-:-:S04]  /*1660*/  IMAD.WIDE.U32 R14, R9, c[0x0][0x198], R6 ;  /* 0x00006600090e7a25 */ /* 0x000fc800078e0006 */
[----:B------:R-:W-:-:S05]  /*1670*/  IMAD R4, R5, R4, R8 ;  /* 0x0000000405047224 */ /* 0x000fca00078e0208 */
[----:B------:R-:W-:-:S13]  /*1680*/  ISETP.GT.U32.AND P1, PT, R5, R4, PT ;  /* 0x000000040500720c */ /* 0x000fda0003f24070 */
[----:B------:R-:W-:Y:S01]  /*1690*/  @!P1 IMAD.IADD R4, R4, 0x1, -R5 ;  /* 0x0000000104049824 */ /* 0x000fe200078e0a05 */
[----:B------:R-:W-:Y:S02]  /*16a0*/  @!P1 IADD3 R3, R3, 0x1, RZ ;  /* 0x0000000103039810 */ /* 0x000fe40007ffe0ff */
[----:B------:R-:W-:Y:S02]  /*16b0*/  ISETP.NE.AND P1, PT, RZ, c[0x0][0x1c8], PT ;  /* 0x00007200ff007a0c */ /* 0x000fe40003f25270 */
[----:B------:R-:W-:Y:S02]  /*16c0*/  ISETP.GE.U32.AND P3, PT, R4, R5, PT ;  /* 0x000000050400720c */ /* 0x000fe40003f66070 */
[----:B------:R-:W-:Y:S02]  /*16d0*/  LOP3.LUT R4, R24, c[0x0][0x1c8], RZ, 0x3c, !PT ;  /* 0x0000720018047a12 */ /* 0x000fe400078e3cff */
[----:B------:R-:W-:Y:S02]  /*16e0*/  SHF.R.S32.HI R5, RZ, 0x1f, R9 ;  /* 0x0000001fff057819 */ /* 0x000fe40000011409 */
[----:B------:R-:W-:-:S03]  /*16f0*/  ISETP.GE.AND P2, PT, R4, RZ, PT ;  /* 0x000000ff0400720c */ /* 0x000fc60003f46270 */
[----:B------:R-:W-:-:S04]  /*1700*/  IMAD R4, R5, c[0x0][0x198], RZ ;  /* 0x0000660005047a24 */ /* 0x000fc800078e02ff */
[----:B------:R-:W-:Y:S01]  /*1710*/  @P3 IADD3 R3, R3, 0x1, RZ ;  /* 0x0000000103033810 */ /* 0x000fe20007ffe0ff */
[----:B------:R-:W-:-:S05]  /*1720*/  IMAD R4, R9, c[0x0][0x19c], R4 ;  /* 0x0000670009047a24 */ /* 0x000fca00078e0204 */
[----:B------:R-:W-:Y:S02]  /*1730*/  @!P2 IADD3 R3, -R3, RZ, RZ ;  /* 0x000000ff0303a210 */ /* 0x000fe40007ffe1ff */
[----:B------:R-:W-:Y:S02]  /*1740*/  @!P1 LOP3.LUT R3, RZ, c[0x0][0x1c8], RZ, 0x33, !PT ;  /* 0x00007200ff039a12 */ /* 0x000fe400078e33ff */
[----:B------:R-:W-:Y:S02]  /*1750*/  IADD3 R15, R15, R4, RZ ;  /* 0x000000040f0f7210 */ /* 0x000fe40007ffe0ff */
        /* <DEDUP_REMOVED lines=16> */
.L_x_3594:
[----:B------:R-:W-:Y:S01]  /*1860*/  ISETP.NE.AND P1, PT, R12, -0x1, PT ;  /* 0xffffffff0c00780c */ /* 0x000fe20003f25270 */
[----:B------:R-:W-:Y:S01]  /*1870*/  IMAD R6, R6, c[0x0][0x1b8], RZ ;  /* 0x00006e0006067a24 */ /* 0x000fe200078e02ff */
[----:B-----5:R-:W-:Y:S01]  /*1880*/  SHF.R.S32.HI R0, RZ, 0x1f, R229 ;  /* 0x0000001fff007819 */ /* 0x020fe200000114e5 */
[----:B------:R-:W-:Y:S01]  /*1890*/  IMAD.IADD R223, R129, 0x1, -R126 ;  /* 0x0000000181df7824 */ /* 0x000fe200078e0a7e */
[----:B------:R-:W-:Y:S01]  /*18a0*/  SHF.R.S32.HI R25, RZ, 0x1f, R24 ;  /* 0x0000001fff197819 */ /* 0x000fe20000011418 */
[----:B------:R-:W-:Y:S01]  /*18b0*/  IMAD R6, R3, c[0x0][0x1bc], R6 ;  /* 0x00006f0003067a24 */ /* 0x000fe200078e0206 */
[CC--:B------:R-:W-:Y:S01]  /*18c0*/  LEA.HI R20, R0.reuse, R229.reuse, RZ, 0x3 ;  /* 0x000000e500147211 */ /* 0x0c0fe200078f18ff */
[----:B------:R-:W-:Y:S01]  /*18d0*/  BSSY B0, `(.L_x_3596) ;  /* 0x0000059000007945 */ /* 0x000fe20003800000 */
[----:B------:R-:W-:Y:S01]  /*18e0*/  LEA.HI R7, R0, R229, RZ, 0x4 ;  /* 0x000000e500077211 */ /* 0x000fe200078f20ff */
[----:B------:R-:W-:Y:S01]  /*18f0*/  IMAD R29, R25, c[0x0][0x1a8], RZ ;  /* 0x00006a00191d7a24 */ /* 0x000fe200078e02ff */
[----:B------:R-:W-:-:S02]  /*1900*/  LOP3.LUT R2, R20, 0xfffffff8, RZ, 0xc0, !PT ;  /* 0xfffffff814027812 */ /* 0x000fc400078ec0ff */
[----:B------:R-:W-:Y:S01]  /*1910*/  SHF.R.S32.HI R20, RZ, 0x3, R20 ;  /* 0x00000003ff147819 */ /* 0x000fe20000011414 */
[----:B------:R-:W-:Y:S01]  /*1920*/  @P1 IMAD.WIDE.U32 R26, R12, c[0x0][0x190], RZ ;  /* 0x000064000c1a1a25 */ /* 0x000fe200078e00ff */
[----:B------:R-:W-:Y:S02]  /*1930*/  @!P1 SHF.R.S32.HI R4, RZ, 0x1f, R233 ;  /* 0x0000001fff049819 */ /* 0x000fe400000114e9 */
[----:B------:R-:W-:Y:S01]  /*1940*/  SHF.R.S32.HI R21, RZ, 0x1f, R20 ;  /* 0x0000001fff157819 */ /* 0x000fe20000011414 */
[----:B------:R-:W-:-:S04]  /*1950*/  @!P1 IMAD.WIDE.U32 R14, R233, c[0x0][0x178], RZ ;  /* 0x00005e00e90e9a25 */ /* 0x000fc800078e00ff */
[----:B------:R-:W-:Y:S02]  /*1960*/  @!P1 IMAD R4, R4, c[0x0][0x178], RZ ;  /* 0x00005e0004049a24 */ /* 0x000fe400078e02ff */
[----:B------:R-:W-:Y:S02]  /*1970*/  IMAD.IADD R2, R229, 0x1, -R2 ;  /* 0x00000001e5027824 */ /* 0x000fe400078e0a02 */
[----:B------:R-:W-:Y:S02]  /*1980*/  @!P1 IMAD R4, R233, c[0x0][0x17c], R4 ;  /* 0x00005f00e9049a24 */ /* 0x000fe400078e0204 */
[----:B------:R-:W-:Y:S02]  /*1990*/  @P1 IMAD R12, R12, c[0x0][0x194], R27 ;  /* 0x000065000c0c1a24 */ /* 0x000fe400078e021b */
[----:B------:R-:W-:Y:S01]  /*19a0*/  @!P1 IMAD.IADD R12, R15, 0x1, R4 ;  /* 0x000000010f0c9824 */ /* 0x000fe200078e0204 */
[----:B------:R-:W-:Y:S01]  /*19b0*/  LOP3.LUT R4, R7, 0xfffffff0, RZ, 0xc0, !PT ;  /* 0xfffffff007047812 */ /* 0x000fe200078ec0ff */
[----:B------:R-:W-:Y:S01]  /*19c0*/  IMAD.SHL.U32 R17, R20, 0x40, RZ ;  /* 0x0000004014117824 */ /* 0x000fe200078e00ff */
[----:B------:R-:W-:Y:S01]  /*19d0*/  SHF.R.S32.HI R7, RZ, 0x4, R7 ;  /* 0x00000004ff077819 */ /* 0x000fe20000011407 */
[----:B------:R-:W-:-:S02]  /*19e0*/  IMAD.SHL.U32 R232, R2, 0x8, RZ ;  /* 0x0000000802e87824 */ /* 0x000fc400078e00ff */
[----:B------:R-:W-:Y:S01]  /*19f0*/  @!P1 IMAD.MOV.U32 R26, RZ, RZ, R14 ;  /* 0x000000ffff1a9224 */ /* 0x000fe200078e000e */
[----:B------:R-:W-:Y:S01]  /*1a00*/  LOP3.LUT R17, R17, 0x1c0, RZ, 0xc0, !PT ;  /* 0x000001c011117812 */ /* 0x000fe200078ec0ff */
[----:B------:R-:W-:Y:S01]  /*1a10*/  IMAD.IADD R4, R229, 0x1, -R4 ;  /* 0x00000001e5047824 */ /* 0x000fe200078e0a04 */
[----:B------:R-:W-:Y:S01]  /*1a20*/  IADD3 R16, P2, R232, R16, RZ ;  /* 0x00000010e8107210 */ /* 0x000fe20007f5e0ff */
[----:B------:R-:W-:Y:S01]  /*1a30*/  IMAD R29, R24, c[0x0][0x1ac], R29 ;  /* 0x00006b00181d7a24 */ /* 0x000fe200078e021d */
[----:B------:R-:W-:Y:S01]  /*1a40*/  SHF.R.S32.HI R13, RZ, 0x1f, R232 ;  /* 0x0000001fff0d7819 */ /* 0x000fe200000114e8 */
[----:B------:R-:W-:Y:S01]  /*1a50*/  IMAD.WIDE R30, R31, 0x40, R20 ;  /* 0x000000401f1e7825 */ /* 0x000fe200078e0214 */
[----:B------:R-:W-:Y:S02]  /*1a60*/  IADD3 R26, P1, R232, R26, RZ ;  /* 0x0000001ae81a7210 */ /* 0x000fe40007f3e0ff */
[----:B------:R-:W-:Y:S02]  /*1a70*/  LOP3.LUT R15, R17, 0x38, R232, 0xf8, !PT ;  /* 0x00000038110f7812 */ /* 0x000fe400078ef8e8 */
[----:B------:R-:W-:Y:S01]  /*1a80*/  SHF.R.U32.HI R14, RZ, 0x3, R17 ;  /* 0x00000003ff0e7819 */ /* 0x000fe20000011611 */
[C---:B------:R-:W-:Y:S01]  /*1a90*/  IMAD.X R27, R13.reuse, 0x1, R12, P1 ;  /* 0x000000010d1b7824 */ /* 0x040fe200008e060c */
[----:B------:R-:W-:-:S02]  /*1aa0*/  IADD3.X R17, R13, R11, RZ, P2, !PT ;  /* 0x0000000b0d117210 */ /* 0x000fc400017fe4ff */
[----:B------:R-:W-:Y:S01]  /*1ab0*/  SHF.R.S32.HI R11, RZ, 0x1f, R4 ;  /* 0x0000001fff0b7819 */ /* 0x000fe20000011404 */
[----:B------:R-:W-:Y:S01]  /*1ac0*/  IMAD.WIDE.U32 R26, R24, c[0x0][0x1a8], R26 ;  /* 0x00006a00181a7a25 */ /* 0x000fe200078e001a */
[----:B------:R-:W-:Y:S02]  /*1ad0*/  IADD3 R18, P3, R232, R18, RZ ;  /* 0x00000012e8127210 */ /* 0x000fe40007f7e0ff */
[----:B------:R-:W-:Y:S01]  /*1ae0*/  LOP3.LUT R15, R15, R14, RZ, 0x3c, !PT ;  /* 0x0000000e0f0f7212 */ /* 0x000fe200078e3cff */
[----:B------:R-:W-:Y:S01]  /*1af0*/  IMAD.WIDE.U32 R16, R3, c[0x0][0x1b8], R16 ;  /* 0x00006e0003107a25 */ /* 0x000fe200078e0010 */
[C---:B------:R-:W-:Y:S02]  /*1b00*/  IADD3 R42, P1, R20.reuse, R9, RZ ;  /* 0x00000009142a7210 */ /* 0x040fe40007f3e0ff */
[----:B------:R-:W-:Y:S01]  /*1b10*/  LEA.HI R14, R11, R4, RZ, 0x3 ;  /* 0x000000040b0e7211 */ /* 0x000fe200078f18ff */
[----:B------:R-:W-:Y:S01]  /*1b20*/  IMAD.X R19, R13, 0x1, R8, P3 ;  /* 0x000000010d137824 */ /* 0x000fe200018e0608 */
[----:B------:R-:W-:Y:S01]  /*1b30*/  ISETP.GE.AND P3, PT, R20, R223, PT ;  /* 0x000000df1400720c */ /* 0x000fe20003f66270 */
[C---:B------:R-:W-:Y:S01]  /*1b40*/  IMAD R9, R21.reuse, c[0x0][0x198], RZ ;  /* 0x0000660015097a24 */ /* 0x040fe200078e02ff */
[----:B------:R-:W-:Y:S01]  /*1b50*/  LOP3.LUT R3, R14, 0xfffffff8, RZ, 0xc0, !PT ;  /* 0xfffffff80e037812 */ /* 0x000fe200078ec0ff */
[----:B------:R-:W-:Y:S01]  /*1b60*/  IMAD.X R5, R21, 0x1, R5, P1 ;  /* 0x0000000115057824 */ /* 0x000fe200008e0605 */
[-C--:B------:R-:W-:Y:S01]  /*1b70*/  LEA.HI R8, R0, R229.reuse, RZ, 0x6 ;  /* 0x000000e500087211 */ /* 0x080fe200078f30ff */
[----:B------:R-:W-:Y:S01]  /*1b80*/  IMAD R9, R20, c[0x0][0x19c], R9 ;  /* 0x0000670014097a24 */ /* 0x000fe200078e0209 */
[----:B------:R-:W-:Y:S01]  /*1b90*/  LEA.HI R0, R0, R229, RZ, 0x5 ;  /* 0x000000e500007211 */ /* 0x000fe200078f28ff */
[----:B------:R-:W-:Y:S01]  /*1ba0*/  IMAD.WIDE.U32 R134, R20, c[0x0][0x198], R18 ;  /* 0x0000660014867a25 */ /* 0x000fe200078e0012 */
[----:B------:R-:W-:-:S02]  /*1bb0*/  SHF.L.U32 R8, R8, 0x3, RZ ;  /* 0x0000000308087819 */ /* 0x000fc400000006ff */
[----:B------:R-:W-:Y:S01]  /*1bc0*/  SHF.R.S32.HI R127, RZ, 0x5, R0 ;  /* 0x00000005ff7f7819 */ /* 0x000fe20000011400 */
[----:B------:R-:W-:Y:S01]  /*1bd0*/  IMAD R5, R5, c[0x0][0x1a0], RZ ;  /* 0x0000680005057a24 */ /* 0x000fe200078e02ff */
[----:B------:R-:W-:Y:S01]  /*1be0*/  LOP3.LUT R230, R15, 0xfffffe00, R8, 0xf8, !PT ;  /* 0xfffffe000fe67812 */ /* 0x000fe200078ef808 */
[----:B------:R-:W-:Y:S01]  /*1bf0*/  IMAD.IADD R17, R17, 0x1, R6 ;  /* 0x0000000111117824 */ /* 0x000fe200078e0206 */
[----:B------:R-:W-:Y:S01]  /*1c00*/  IADD3 R40, R232, 0x40, RZ ;  /* 0x00000040e8287810 */ /* 0x000fe20007ffe0ff */
[----:B------:R-:W-:Y:S01]  /*1c10*/  IMAD.IADD R12, R4, 0x1, -R3 ;  /* 0x00000001040c7824 */ /* 0x000fe200078e0a03 */
[----:B------:R-:W-:Y:S01]  /*1c20*/  SHF.L.U32 R230, R230, 0x1, RZ ;  /* 0x00000001e6e67819 */ /* 0x000fe200000006ff */
[----:B------:R-:W-:Y:S02]  /*1c30*/  IMAD.IADD R135, R135, 0x1, R9 ;  /* 0x0000000187877824 */ /* 0x000fe400078e0209 */
[----:B------:R-:W-:Y:S01]  /*1c40*/  IMAD R9, R42, c[0x0][0x1a4], R5 ;  /* 0x000069002a097a24 */ /* 0x000fe200078e0205 */
[----:B------:R-:W-:Y:S01]  /*1c50*/  R2P PR, R12, 0x6 ;  /* 0x000000060c007804 */ /* 0x000fe20000000000 */
[----:B------:R-:W-:Y:S01]  /*1c60*/  IMAD.WIDE.U32 R42, R42, c[0x0][0x1a0], R16 ;  /* 0x000068002a2a7a25 */ /* 0x000fe200078e0010 */
[----:B------:R-:W-:-:S02]  /*1c70*/  LOP3.LUT R16, R0, 0xffffffe0, RZ, 0xc0, !PT ;  /* 0xffffffe000107812 */ /* 0x000fc400078ec0ff */
[----:B------:R-:W-:Y:S01]  /*1c80*/  MOV R5, 0x10 ;  /* 0x0000001000057802 */ /* 0x000fe20000000f00 */
[----:B------:R-:W-:Y:S02]  /*1c90*/  IMAD.MOV.U32 R3, RZ, RZ, 0x20 ;  /* 0x00000020ff037424 */ /* 0x000fe400078e00ff */
[----:B------:R-:W-:Y:S01]  /*1ca0*/  IMAD.IADD R16, R229, 0x1, -R16 ;  /* 0x00000001e5107824 */ /* 0x000fe200078e0a10 */
[----:B------:R-:W-:Y:S01]  /*1cb0*/  SEL R5, R5, 0xfffffff0, !P1 ;  /* 0xfffffff005057807 */ /* 0x000fe20004800000 */
[----:B------:R-:W-:Y:S01]  /*1cc0*/  IMAD.IADD R29, R27, 0x1, R29 ;  /* 0x000000011b1d7824 */ /* 0x000fe200078e021d */
[----:B------:R-:W-:Y:S01]  /*1cd0*/  SEL R3, R3, 0xffffffe0, !P2 ;  /* 0xffffffe003037807 */ /* 0x000fe20005000000 */
        /* <DEDUP_REMOVED lines=24> */
.L_x_3597:
[----:B------:R-:W-:Y:S05]  /*1e60*/  BSYNC B0 ;  /* 0x0000000000007941 */ /* 0x000fea0003800000 */
.L_x_3596:
        /* <DEDUP_REMOVED lines=29> */
.L_x_3599:
[----:B------:R-:W-:Y:S05]  /*2040*/  BSYNC B0 ;  /* 0x0000000000007941 */ /* 0x000fea0003800000 */
.L_x_3598:
        /* <DEDUP_REMOVED lines=29> */
.L_x_3601:
[----:B------:R-:W-:Y:S05]  /*2220*/  BSYNC B0 ;  /* 0x0000000000007941 */ /* 0x000fea0003800000 */
.L_x_3600:
        /* <DEDUP_REMOVED lines=28> */
.L_x_3603:
[----:B------:R-:W-:Y:S05]  /*23f0*/  BSYNC B0 ;  /* 0x0000000000007941 */ /* 0x000fea0003800000 */
.L_x_3602:
        /* <DEDUP_REMOVED lines=23> */
.L_x_3605:
[----:B------:R-:W-:Y:S05]  /*2570*/  BSYNC B0 ;  /* 0x0000000000007941 */ /* 0x000fea0003800000 */
.L_x_3604:
[----:B------:R-:W-:Y:S01]  /*2580*/  ISETP.GE.AND P1, PT, R23, R8, PT ;  /* 0x000000081700720c */ /* 0x000fe20003f26270 */
[----:B------:R-:W-:Y:S01]  /*2590*/  IMAD.MOV.U32 R6, RZ, RZ, c[0x0][0x198] ;  /* 0x00006600ff067624 */ /* 0x000fe200078e00ff */
[----:B------:R-:W-:Y:S03]  /*25a0*/  BSSY B0, `(.L_x_3606) ;  /* 0x0000017000007945 */ /* 0x000fe60003800000 */
[C---:B------:R-:W-:Y:S01]  /*25b0*/  IMAD.SHL.U32 R226, R6.reuse, 0x10, RZ ;  /* 0x0000001006e27824 */ /* 0x040fe200078e00ff */
[----:B------:R-:W-:-:S07]  /*25c0*/  SHF.L.U64.HI R225, R6, R10, c[0x0][0x19c] ;  /* 0x0000670006e17619 */ /* 0x000fce000001020a */
[----:B------:R-:W-:Y:S05]  /*25d0*/  @P1 BRA `(.L_x_3607) ;  /* 0x0000013000001947 */ /* 0x000fea0003800000 */
[----:B------:R-:W-:Y:S02]  /*25e0*/  ISETP.GE.AND P2, PT, R232, c[0x0][0x220], PT ;  /* 0x00008800e8007a0c */ /* 0x000fe40003f46270 */
[----:B------:R-:W-:Y:S02]  /*25f0*/  IADD3 R11, P3, R226, R134, RZ ;  /* 0x00000086e20b7210 */ /* 0x000fe40007f7e0ff */
[----:B------:R-:W-:-:S03]  /*2600*/  ISETP.GE.AND P1, PT, R40, c[0x0][0x220], PT ;  /* 0x0000880028007a0c */ /* 0x000fc60003f26270 */
[----:B------:R-:W-:-:S06]  /*2610*/  IMAD.X R0, R225, 0x1, R135, P3 ;  /* 0x00000001e1007824 */ /* 0x000fcc00018e0687 */
        /* <DEDUP_REMOVED lines=15> */
.L_x_3607:
[----:B------:R-:W-:Y:S05]  /*2710*/  BSYNC B0 ;  /* 0x0000000000007941 */ /* 0x000fea0003800000 */
.L_x_3606:
[----:B------:R-:W-:Y:S01]  /*2720*/  ISETP.GE.AND P1, PT, R9, R8, PT ;  /* 0x000000080900720c */ /* 0x000fe20003f26270 */
[----:B------:R-:W-:-:S12]  /*2730*/  BSSY B0, `(.L_x_3608) ;  /* 0x0000016000007945 */ /* 0x000fd80003800000 */
[----:B------:R-:W-:Y:S05]  /*2740*/  @P1 BRA `(.L_x_3609) ;  /* 0x0000014000001947 */ /* 0x000fea0003800000 */
[----:B------:R-:W-:Y:S01]  /*2750*/  ISETP.GE.AND P2, PT, R232, c[0x0][0x220], PT ;  /* 0x00008800e8007a0c */ /* 0x000fe20003f46270 */
[----:B------:R-:W-:Y:S01]  /*2760*/  IMAD.MOV.U32 R0, RZ, RZ, c[0x0][0x19c] ;  /* 0x00006700ff007624 */ /* 0x000fe200078e00ff */
[----:B------:R-:W-:Y:S02]  /*2770*/  LEA R11, P3, R6, R134, 0x5 ;  /* 0x00000086060b7211 */ /* 0x000fe400078628ff */
[----:B------:R-:W-:Y:S02]  /*2780*/  ISETP.GE.AND P1, PT, R40, c[0x0][0x220], PT ;  /* 0x0000880028007a0c */ /* 0x000fe40003f26270 */
[----:B------:R-:W-:-:S07]  /*2790*/  LEA.HI.X R0, R6, R135, R0, 0x5, P3 ;  /* 0x0000008706007211 */ /* 0x000fce00018f2c00 */
        /* <DEDUP_REMOVED lines=15> */
.L_x_3609:
[----:B------:R-:W-:Y:S05]  /*2890*/  BSYNC B0 ;  /* 0x0000000000007941 */ /* 0x000fea0003800000 */
.L_x_3608:
        /* <DEDUP_REMOVED lines=24> */
.L_x_3611:
[----:B------:R-:W-:Y:S05]  /*2a20*/  BSYNC B0 ;  /* 0x0000000000007941 */ /* 0x000fea0003800000 */
.L_x_3610:
[----:B------:R-:W-:Y:S01]  /*2a30*/  IADD3 R17, R20, 0x40, RZ ;  /* 0x0000004014117810 */ /* 0x000fe20007ffe0ff */
        /* <DEDUP_REMOVED lines=8> */
[C---:B--23--:R-:W-:Y:S01]  /*2ac0*/  @!P2 LEA R26, P3, R11.reuse, c[0x0][0x168], 0x1 ;  /* 0x00005a000b1aaa11 */ /* 0x04cfe200078608ff */
        /* <DEDUP_REMOVED lines=14> */
.L_x_3613:
[----:B------:R-:W-:Y:S05]  /*2bb0*/  BSYNC B0 ;  /* 0x0000000000007941 */ /* 0x000fea0003800000 */
.L_x_3612:
[----:B------:R-:W-:Y:S01]  /*2bc0*/  IADD3 R15, R20, 0x50, RZ ;  /* 0x00000050140f7810 */ /* 0x000fe20007ffe0ff */
[----:B------:R-:W-:Y:S03]  /*2bd0*/  BSSY B0, `(.L_x_3614) ;  /* 0x0000018000007945 */ /* 0x000fe60003800000 */
[----:B------:R-:W-:-:S13]  /*2be0*/  ISETP.GE.AND P1, PT, R15, R8, PT ;  /* 0x000000080f00720c */ /* 0x000fda0003f26270 */
        /* <DEDUP_REMOVED lines=22> */
.L_x_3615:
[----:B------:R-:W-:Y:S05]  /*2d50*/  BSYNC B0 ;  /* 0x0000000000007941 */ /* 0x000fea0003800000 */
.L_x_3614:
        /* <DEDUP_REMOVED lines=25> */
.L_x_3617:
[----:B------:R-:W-:Y:S05]  /*2ef0*/  BSYNC B0 ;  /* 0x0000000000007941 */ /* 0x000fea0003800000 */
.L_x_3616:
[----:B------:R-:W-:Y:S01]  /*2f00*/  IADD3 R11, R20, 0x70, RZ ;  /* 0x00000070140b7810 */ /* 0x000fe20007ffe0ff */
[----:B------:R-:W-:Y:S03]  /*2f10*/  BSSY B0, `(.L_x_3618) ;  /* 0x0000017000007945 */ /* 0x000fe60003800000 */
[----:B------:R-:W-:-:S13]  /*2f20*/  ISETP.GE.AND P1, PT, R11, R8, PT ;  /* 0x000000080b00720c */ /* 0x000fda0003f26270 */
[----:B------:R-:W-:Y:S05]  /*2f30*/  @P1 BRA `(.L_x_3619) ;  /* 0x0000014000001947 */ /* 0x000fea0003800000 */
[----:B------:R-:W-:Y:S01]  /*2f40*/  ISETP.GE.AND P3, PT, R232, c[0x0][0x220], PT ;  /* 0x00008800e8007a0c */ /* 0x000fe20003f66270 */
[----:B------:R-:W-:Y:S01]  /*2f50*/  ULDC UR4, c[0x0][0x19c] ;  /* 0x0000670000047ab9 */ /* 0x000fe20000000800 */
[----:B------:R-:W-:Y:S01]  /*2f60*/  ISETP.GE.AND P2, PT, R40, c[0x0][0x220], PT ;  /* 0x0000880028007a0c */ /* 0x000fe20003f46270 */
[----:B------:R-:W-:Y:S01]  /*2f70*/  UIMAD UR4, UR4, 0x70, URZ ;  /* 0x00000070040478a4 */ /* 0x000fe2000f8e023f */
[----:B--2---:R-:W-:-:S05]  /*2f80*/  IMAD.WIDE.U32 R28, R6, 0x70, R134 ;  /* 0x00000070061c7825 */ /* 0x004fca00078e0086 */
[----:B------:R-:W-:-:S04]  /*2f90*/  IADD3 R0, R29, UR4, RZ ;  /* 0x000000041d007c10 */ /* 0x000fc8000fffe0ff */
[C---:B------:R-:W-:Y:S01]  /*2fa0*/  @!P3 LEA R30, P4, R28.reuse, c[0x0][0x168], 0x1 ;  /* 0x00005a001c1eba11 */ /* 0x040fe200078808ff */
[----:B------:R2:W-:Y:S01]  /*2fb0*/  @P3 STS.128 [R230+0x7800], RZ ;  /* 0x007800ffe6003388 */ /* 0x0005e20000000c00 */
[C---:B---3--:R-:W-:Y:S02]  /*2fc0*/  @!P2 LEA R26, P1, R28.reuse, c[0x0][0x168], 0x1 ;  /* 0x00005a001c1aaa11 */ /* 0x048fe400078208ff */
[C-C-:B------:R-:W-:Y:S02]  /*2fd0*/  @!P3 LEA.HI.X R31, R28.reuse, c[0x0][0x16c], R0.reuse, 0x1, P4 ;  /* 0x00005b001c1fba11 */ /* 0x140fe400020f0c00 */
        /* <DEDUP_REMOVED lines=9> */
[----:B------:R2:W-:Y:S02]  /*3070*/  @!P2 LDGSTS.E.BYPASS.LTC128B.128 [R230+0xb800], [R26.64+0x80] ;  /* 0x0b8000801ae6afae */ /* 0x0005e4000b901d4e */
.L_x_3619:
[----:B------:R-:W-:Y:S05]  /*3080*/  BSYNC B0 ;  /* 0x0000000000007941 */ /* 0x000fea0003800000 */
.L_x_3618:
[----:B------:R-:W-:Y:S01]  /*3090*/  SHF.R.S32.HI R0, RZ, 0x1f, R233 ;  /* 0x0000001fff007819 */ /* 0x000fe200000114e9 */
[----:B------:R-:W-:Y:S01]  /*30a0*/  IMAD.WIDE.U32 R24, R233, c[0x0][0x320], R24 ;  /* 0x0000c800e9187a25 */ /* 0x000fe200078e0018 */
[----:B------:R-:W0:Y:S03]  /*30b0*/  LDGDEPBAR ;  /* 0x00000000000079af */ /* 0x000e260000000000 */
[----:B------:R-:W-:Y:S01]  /*30c0*/  IMAD R0, R0, c[0x0][0x320], RZ ;  /* 0x0000c80000007a24 */ /* 0x000fe200078e02ff */
[----:B--23--:R-:W-:-:S03]  /*30d0*/  LEA R26, P1, R24, c[0x0][0x318], 0x2 ;  /* 0x0000c600181a7a11 */ /* 0x00cfc600078210ff */
[----:B------:R-:W-:-:S04]  /*30e0*/  IMAD R0, R233, c[0x0][0x324], R0 ;  /* 0x0000c900e9007a24 */ /* 0x000fc800078e0200 */
[----:B------:R-:W-:-:S05]  /*30f0*/  IMAD.IADD R0, R25, 0x1, R0 ;  /* 0x0000000119007824 */ /* 0x000fca00078e0200 */
[----:B------:R-:W-:-:S05]  /*3100*/  LEA.HI.X R27, R24, c[0x0][0x31c], R0, 0x2, P1 ;  /* 0x0000c700181b7a11 */ /* 0x000fca00008f1400 */
[----:B------:R-:W2:Y:S01]  /*3110*/  LDG.E R25, [R26.64] ;  /* 0x0000000e1a197981 */ /* 0x000ea2000c1e1900 */
[----:B------:R-:W-:Y:S01]  /*3120*/  ISETP.GE.AND P2, PT, R20, R8, PT ;  /* 0x000000081400720c */ /* 0x000fe20003f46270 */
[----:B------:R-:W2:Y:S01]  /*3130*/  MUFU.RCP R0, c[0x0][0x238] ;  /* 0x00008e0000007b08 */ /* 0x000ea20000001000 */
[----:B------:R-:W-:-:S04]  /*3140*/  DEPBAR.LE SB0, 0x0 ;  /* 0x000080000000791a */ /* 0x000fc80000000000 */
[----:B------:R-:W-:Y:S01]  /*3150*/  BAR.SYNC.DEFER_BLOCKING 0x0 ;  /* 0x0000000000007b1d */ /* 0x000fe20000010000 */
[----:B------:R-:W-:Y:S01]  /*3160*/  SHF.R.S32.HI R125, RZ, 0x1f, R16 ;  /* 0x0000001fff7d7819 */ /* 0x000fe20000011410 */
[----:B------:R-:W-:Y:S01]  /*3170*/  IMAD.SHL.U32 R229, R229, 0x2, RZ ;  /* 0x00000002e5e57824 */ /* 0x000fe200078e00ff */
[C---:B------:R-:W-:Y:S02]  /*3180*/  LEA R172, P1, R42.reuse, c[0x0][0x170], 0x1 ;  /* 0x00005c002aac7a11 */ /* 0x040fe400078208ff */
[----:B------:R-:W-:Y:S01]  /*3190*/  LEA.HI R125, R125, R16, RZ, 0x2 ;  /* 0x000000107d7d7211 */ /* 0x000fe200078f10ff */
[----:B------:R-:W-:Y:S01]  /*31a0*/  BSSY B0, `(.L_x_3620) ;  /* 0x0000015000007945 */ /* 0x000fe20003800000 */
[----:B------:R-:W-:Y:S02]  /*31b0*/  LOP3.LUT R229, R229, 0x6, RZ, 0xc0, !PT ;  /* 0x00000006e5e57812 */ /* 0x000fe400078ec0ff */
[----:B------:R-:W-:Y:S02]  /*31c0*/  LEA.HI.X R173, R42, c[0x0][0x174], R36, 0x1, P1 ;  /* 0x00005d002aad7a11 */ /* 0x000fe400008f0c24 */
[----:B------:R-:W-:Y:S01]  /*31d0*/  SHF.R.S32.HI R125, RZ, 0x2, R125 ;  /* 0x00000002ff7d7819 */ /* 0x000fe2000001147d */
[----:B------:R3:W-:Y:S04]  /*31e0*/  @P2 STS.128 [R230+0xc000], RZ ;  /* 0x00c000ffe6002388 */ /* 0x0007e80000000c00 */
[----:B------:R3:W-:Y:S01]  /*31f0*/  @P2 STS.128 [R230+0x10000], RZ ;  /* 0x010000ffe6002388 */ /* 0x0007e20000000c00 */
        /* <DEDUP_REMOVED lines=15> */
.L_x_3621:
[----:B---3--:R-:W-:Y:S05]  /*32f0*/  BSYNC B0 ;  /* 0x0000000000007941 */ /* 0x008fea0003800000 */
.L_x_3620:
        /* <DEDUP_REMOVED lines=25> */
.L_x_3623:
[----:B------:R-:W-:Y:S05]  /*3490*/  BSYNC B0 ;  /* 0x0000000000007941 */ /* 0x000fea0003800000 */
.L_x_3622:
        /* <DEDUP_REMOVED lines=25> */
.L_x_3625:
[----:B------:R-:W-:Y:S05]  /*3630*/  BSYNC B0 ;  /* 0x0000000000007941 */ /* 0x000fea0003800000 */
.L_x_3624:
        /* <DEDUP_REMOVED lines=26> */
.L_x_3627:
[----:B------:R-:W-:Y:S05]  /*37e0*/  BSYNC B0 ;  /* 0x0000000000007941 */ /* 0x000fea0003800000 */
.L_x_3626:
        /* <DEDUP_REMOVED lines=25> */
.L_x_3629:
[----:B------:R-:W-:Y:S05]  /*3980*/  BSYNC B0 ;  /* 0x0000000000007941 */ /* 0x000fea0003800000 */
.L_x_3628:
        /* <DEDUP_REMOVED lines=26> */
.L_x_3631:
[----:B------:R-:W-:Y:S05]  /*3b30*/  BSYNC B0 ;  /* 0x0000000000007941 */ /* 0x000fea0003800000 */
.L_x_3630:
        /* <DEDUP_REMOVED lines=26> */
.L_x_3633:
[----:B------:R-:W-:Y:S05]  /*3ce0*/  BSYNC B0 ;  /* 0x0000000000007941 */ /* 0x000fea0003800000 */
.L_x_3632:
        /* <DEDUP_REMOVED lines=26> */
.L_x_3635:
[----:B------:R-:W-:Y:S05]  /*3e90*/  BSYNC B0 ;  /* 0x0000000000007941 */ /* 0x000fea0003800000 */
.L_x_3634:
[C---:B-1----:R-:W-:Y:S01]  /*3ea0*/  LEA.HI R10, R7.reuse, R7, RZ, 0x1 ;  /* 0x00000007070a7211 */ /* 0x042fe200078f08ff */
        /* <DEDUP_REMOVED lines=10> */
[----:B------:R-:W-:Y:S01]  /*3f50*/  IMAD R126, R127, 0x10, R126 ;  /* 0x000000107f7e7824 */ /* 0x000fe200078e027e */
[----:B------:R-:W-:Y:S01]  /*3f60*/  LOP3.LUT R124, R124, 0xfffffe00, RZ, 0xc0, !PT ;  /* 0xfffffe007c7c7812 */ /* 0x000fe200078ec0ff */
[----:B------:R-:W-:Y:S01]  /*3f70*/  IMAD.SHL.U32 R8, R221, 0x8, RZ ;  /* 0x00000008dd087824 */ /* 0x000fe200078e00ff */
[----:B------:R-:W-:-:S02]  /*3f80*/  LOP3.LUT R20, R7, 0x8, R20, 0xf8, !PT ;  /* 0x0000000807147812 */ /* 0x000fc400078ef814 */
[----:B------:R-:W-:Y:S01]  /*3f90*/  SHF.R.U32.HI R7, RZ, 0x3, R7 ;  /* 0x00000003ff077819 */ /* 0x000fe20000011607 */
[----:B------:R-:W-:Y:S01]  /*3fa0*/  IMAD R222, R127, 0x400, R124 ;  /* 0x000004007fde7824 */ /* 0x000fe200078e027c */
[----:B------:R-:W-:Y:S02]  /*3fb0*/  LOP3.LUT R8, R9, 0x8, R8, 0xf8, !PT ;  /* 0x0000000809087812 */ /* 0x000fe400078ef808 */
[----:B------:R-:W-:Y:S02]  /*3fc0*/  SHF.R.U32.HI R9, RZ, 0x3, R9 ;  /* 0x00000003ff097819 */ /* 0x000fe40000011609 */
[----:B------:R-:W-:Y:S02]  /*3fd0*/  LOP3.LUT R20, R20, R7, RZ, 0x3c, !PT ;  /* 0x0000000714147212 */ /* 0x000fe400078e3cff */
[----:B------:R-:W-:-:S03]  /*3fe0*/  LOP3.LUT R7, R8, R9, RZ, 0x3c, !PT ;  /* 0x0000000908077212 */ /* 0x000fc600078e3cff */
[----:B------:R-:W-:Y:S02]  /*3ff0*/  IMAD R221, R221, 0x200, R20 ;  /* 0x00000200dddd7824 */ /* 0x000fe400078e0214 */
[----:B------:R-:W-:Y:S02]  /*4000*/  IMAD.IADD R222, R7, 0x1, R222 ;  /* 0x0000000107de7824 */ /* 0x000fe400078e02de */
        /* <DEDUP_REMOVED lines=9> */
[----:B------:R-:W5:Y:S01]  /*40a0*/  LDSM.16.M88.4 R24, [R221+0x4000] ;  /* 0x00400000dd18783b */ /* 0x000f620000000200 */
[----:B------:R-:W-:Y:S01]  /*40b0*/  IMAD R218, R3, 0x2, R222 ;  /* 0x0000000203da7824 */ /* 0x000fe200078e02de */
[----:B------:R-:W-:Y:S01]  /*40c0*/  IADD3 R211, R219, 0x800, RZ ;  /* 0x00000800dbd37810 */ /* 0x000fe20007ffe0ff */
[----:B------:R-:W-:Y:S01]  /*40d0*/  IMAD R217, R3, 0x2, R220 ;  /* 0x0000000203d97824 */ /* 0x000fe200078e02dc */
[----:B------:R-:W2:Y:S01]  /*40e0*/  LDSM.16.M88.4 R88, [R221+0x5000] ;  /* 0x00500000dd58783b */ /* 0x000ea20000000200 */
[----:B------:R-:W-:-:S02]  /*40f0*/  SEL R2, R2, 0xffffffc0, !P2 ;  /* 0xffffffc002027807 */ /* 0x000fc40005000000 */
[C---:B------:R-:W-:Y:S01]  /*4100*/  IADD3 R210, R219.reuse, 0x1000, RZ ;  /* 0x00001000dbd27810 */ /* 0x040fe20007ffe0ff */
[----:B------:R-:W3:Y:S01]  /*4110*/  LDSM.16.M88.4 R80, [R221+0x5800] ;  /* 0x00580000dd50783b */ /* 0x000ee20000000200 */
[----:B------:R-:W-:Y:S01]  /*4120*/  IADD3 R209, R219, 0x1800, RZ ;  /* 0x00001800dbd17810 */ /* 0x000fe20007ffe0ff */
[----:B------:R-:W-:Y:S01]  /*4130*/  IMAD.IADD R215, R221, 0x1, R2 ;  /* 0x00000001ddd77824 */ /* 0x000fe200078e0202 */
[C---:B------:R-:W-:Y:S01]  /*4140*/  IADD3 R208, R219.reuse, 0x2000, RZ ;  /* 0x00002000dbd07810 */ /* 0x040fe20007ffe0ff */
[----:B------:R-:W4:Y:S01]  /*4150*/  LDSM.16.M88.4 R72, [R221+0x6000] ;  /* 0x00600000dd48783b */ /* 0x000f220000000200 */
[----:B------:R-:W-:Y:S01]  /*4160*/  IMAD.IADD R204, R2, 0x1, R219 ;  /* 0x0000000102cc7824 */ /* 0x000fe200078e02db */
[----:B------:R-:W-:Y:S02]  /*4170*/  IADD3 R2, R126, 0x1, R125 ;  /* 0x000000017e027810 */ /* 0x000fe40007ffe07d */
[----:B------:R-:W2:Y:S01]  /*4180*/  LDSM.16.M88.4 R64, [R221+0x6800] ;  /* 0x00680000dd40783b */ /* 0x000ea20000000200 */
[----:B------:R-:W-:-:S02]  /*4190*/  IADD3 R207, R219, 0x2800, RZ ;  /* 0x00002800dbcf7810 */ /* 0x000fc40007ffe0ff */
[----:B------:R-:W-:Y:S01]  /*41a0*/  IADD3 R2, R41, R2, -R129 ;  /* 0x0000000229027210 */ /* 0x000fe20007ffe881 */
[----:B------:R-:W2:Y:S01]  /*41b0*/  LDSM.16.M88.4 R56, [R221+0x7000] ;  /* 0x00700000dd38783b */ /* 0x000ea20000000200 */
[C---:B------:R-:W-:Y:S02]  /*41c0*/  IADD3 R206, R219.reuse, 0x3000, RZ ;  /* 0x00003000dbce7810 */ /* 0x040fe40007ffe0ff */
[----:B------:R-:W-:Y:S01]  /*41d0*/  IADD3 R2, R2, c[0x0][0x2e8], RZ ;  /* 0x0000ba0002027a10 */ /* 0x000fe20007ffe0ff */
[----:B------:R-:W2:Y:S01]  /*41e0*/  LDSM.16.M88.4 R44, [R221+0x7800] ;  /* 0x00780000dd2c783b */ /* 0x000ea20000000200 */
[----:B------:R-:W-:Y:S02]  /*41f0*/  IADD3 R205, R219, 0x3800, RZ ;  /* 0x00003800dbcd7810 */ /* 0x000fe40007ffe0ff */
[C---:B------:R-:W-:Y:S01]  /*4200*/  IADD3 R188, R2.reuse, 0x8, RZ ;  /* 0x0000000802bc7810 */ /* 0x040fe20007ffe0ff */
[----:B------:R-:W-:Y:S01]  /*4210*/  LDSM.16.M88.4 R96, [R220] ;  /* 0x00000000dc60783b */ /* 0x000fe20000000200 */
[----:B------:R-:W-:-:S02]  /*4220*/  IMNMX R189, R2, R41, PT ;  /* 0x0000002902bd7217 */ /* 0x000fc40003800200 */
[----:B------:R-:W-:Y:S01]  /*4230*/  IMNMX R188, R188, R41, PT ;  /* 0x00000029bcbc7217 */ /* 0x000fe20003800200 */
[----:B------:R-:W3:Y:S01]  /*4240*/  LDSM.16.M88.4 R8, [R219+0x800] ;  /* 0x00080000db08783b */ /* 0x000ee20000000200 */
[----:B------:R-:W-:Y:S02]  /*4250*/  LOP3.LUT R2, R7, R124, RZ, 0xfc, !PT ;  /* 0x0000007c07027212 */ /* 0x000fe400078efcff */
[C---:B------:R-:W-:Y:S01]  /*4260*/  IADD3 R203, R219.reuse, 0x4000, RZ ;  /* 0x00004000dbcb7810 */ /* 0x040fe20007ffe0ff */
[----:B-1--4-:R-:W-:Y:S01]  /*4270*/  HMMA.16816.F32.BF16 R20, R48, R16, RZ ;  /* 0x000000103014723c */ /* 0x012fe200000418ff */
[----:B------:R-:W1:Y:S01]  /*4280*/  LDSM.16.M88.4 R32, [R219] ;  /* 0x00000000db20783b */ /* 0x000e620000000200 */
[C---:B------:R-:W-:Y:S02]  /*4290*/  IADD3 R202, R219.reuse, 0x4800, RZ ;  /* 0x00004800dbca7810 */ /* 0x040fe40007ffe0ff */
[C---:B------:R-:W-:Y:S01]  /*42a0*/  IADD3 R201, R219.reuse, 0x5000, RZ ;  /* 0x00005000dbc97810 */ /* 0x040fe20007ffe0ff */
[----:B------:R-:W-:Y:S01]  /*42b0*/  LDSM.16.M88.4 R100, [R218] ;  /* 0x00000000da64783b */ /* 0x000fe20000000200 */
[----:B------:R-:W-:-:S02]  /*42c0*/  IADD3 R200, R219, 0x5800, RZ ;  /* 0x00005800dbc87810 */ /* 0x000fc40007ffe0ff */
[C---:B------:R-:W-:Y:S01]  /*42d0*/  HMMA.16816.F32.BF16 R16, R48.reuse, R18, RZ ;  /* 0x000000123010723c */ /* 0x040fe200000418ff */
[----:B------:R-:W4:Y:S01]  /*42e0*/  LDSM.16.M88.4 R120, [R219+0x1000] ;  /* 0x00100000db78783b */ /* 0x000f220000000200 */
[C---:B------:R-:W-:Y:S02]  /*42f0*/  IADD3 R199, R219.reuse, 0x6000, RZ ;  /* 0x00006000dbc77810 */ /* 0x040fe40007ffe0ff */
[C---:B------:R-:W-:Y:S01]  /*4300*/  IADD3 R198, R219.reuse, 0x6800, RZ ;  /* 0x00006800dbc67810 */ /* 0x040fe20007ffe0ff */
[----:B------:R-:W-:Y:S01]  /*4310*/  LDSM.16.M88.4 R116, [R219+0x1800] ;  /* 0x00180000db74783b */ /* 0x000fe20000000200 */
[C---:B------:R-:W-:Y:S02]  /*4320*/  IADD3 R197, R219.reuse, 0x7000, RZ ;  /* 0x00007000dbc57810 */ /* 0x040fe40007ffe0ff */
[----:B-----5:R-:W-:Y:S01]  /*4330*/  HMMA.16816.F32.BF16 R28, R48, R24, RZ ;  /* 0x00000018301c723c */ /* 0x020fe200000418ff */
[----:B------:R-:W-:Y:S01]  /*4340*/  LDSM.16.M88.4 R104, [R219+0x3800] ;  /* 0x00380000db68783b */ /* 0x000fe20000000200 */
[----:B------:R-:W-:-:S03]  /*4350*/  IADD3 R196, R219, 0x7800, RZ ;  /* 0x00007800dbc47810 */ /* 0x000fc60007ffe0ff */
[----:B------:R-:W-:Y:S03]  /*4360*/  LDSM.16.M88.4 R108, [R219+0x2800] ;  /* 0x00280000db6c783b */ /* 0x000fe60000000200 */
[C---:B------:R-:W-:Y:S01]  /*4370*/  HMMA.16816.F32.BF16 R24, R48.reuse, R26, RZ ;  /* 0x0000001a3018723c */ /* 0x040fe200000418ff */
[----:B------:R-:W-:Y:S04]  /*4380*/  LDSM.16.M88.4 R112, [R219+0x2000] ;  /* 0x00200000db70783b */ /* 0x000fe80000000200 */
[----:B------:R-:W-:Y:S03]  /*4390*/  LDSM.16.M88.4 R92, [R215+0x5000] ;  /* 0x00500000d75c783b */ /* 0x000fe60000000200 */
[C---:B--2---:R-:W-:Y:S08]  /*43a0*/  HMMA.16816.F32.BF16 R12, R48.reuse, R88, RZ ;  /* 0x00000058300c723c */ /* 0x044ff000000418ff */
        /* <DEDUP_REMOVED lines=15> */
[C---:B-1----:R-:W-:Y:S08]  /*44a0*/  HMMA.16816.F32.BF16 R28, R96.reuse, R32, R28 ;  /* 0x00000020601c723c */ /* 0x042ff0000004181c */
[C---:B------:R-:W-:Y:S01]  /*44b0*/  HMMA.16816.F32.BF16 R24, R96.reuse, R34, R24 ;  /* 0x000000226018723c */ /* 0x040fe20000041818 */
[----:B------:R-:W1:Y:S07]  /*44c0*/  LDSM.16.M88.4 R32, [R215+0x4000] ;  /* 0x00400000d720783b */ /* 0x000e6e0000000200 */
[C---:B----4-:R-:W-:Y:S08]  /*44d0*/  HMMA.16816.F32.BF16 R12, R96.reuse, R120, R12 ;  /* 0x00000078600c723c */ /* 0x050ff0000004180c */
[C---:B--2---:R-:W-:Y:S08]  /*44e0*/  HMMA.16816.F32.BF16 R60, R96.reuse, R44, R60 ;  /* 0x0000002c603c723c */ /* 0x044ff0000004183c */
[----:B------:R-:W-:Y:S01]  /*44f0*/  HMMA.16816.F32.BF16 R56, R96, R46, R56 ;  /* 0x0000002e6038723c */ /* 0x000fe20000041838 */
[----:B------:R-:W2:Y:S07]  /*4500*/  LDSM.16.M88.4 R44, [R215+0x5800] ;  /* 0x00580000d72c783b */ /* 0x000eae0000000200 */
[C---:B---3--:R-:W-:Y:S08]  /*4510*/  HMMA.16816.F32.BF16 R20, R100.reuse, R8, R20 ;  /* 0x000000086414723c */ /* 0x048ff00000041814 */
[----:B------:R-:W-:Y:S01]  /*4520*/  HMMA.16816.F32.BF16 R16, R100, R10, R16 ;  /* 0x0000000a6410723c */ /* 0x000fe20000041810 */
[----:B------:R-:W3:Y:S07]  /*4530*/  LDSM.16.M88.4 R8, [R215+0x7000] ;  /* 0x00700000d708783b */ /* 0x000eee0000000200 */
        /* <DEDUP_REMOVED lines=16> */
[----:B------:R-:W-:Y:S04]  /*4640*/  LDSM.16.M88.4 R96, [R217] ;  /* 0x00000000d960783b */ /* 0x000fe80000000200 */
[----:B------:R-:W-:Y:S03]  /*4650*/  LDSM.16.M88.4 R112, [R204+0x2000] ;  /* 0x00200000cc70783b */ /* 0x000fe60000000200 */
[C---:B------:R-:W-:Y:S08]  /*4660*/  HMMA.16816.F32.BF16 R12, R100.reuse, R92, R12 ;  /* 0x0000005c640c723c */ /* 0x040ff0000004180c */
[C---:B------:R-:W-:Y:S01]  /*4670*/  HMMA.16816.F32.BF16 R88, R100.reuse, R94, R88 ;  /* 0x0000005e6458723c */ /* 0x040fe20000041858 */
[----:B------:R-:W4:Y:S07]  /*4680*/  LDSM.16.M88.4 R92, [R204] ;  /* 0x00000000cc5c783b */ /* 0x000f2e0000000200 */
        /* <DEDUP_REMOVED lines=12> */
[C---:B-----5:R-:W-:Y:S08]  /*4750*/  HMMA.16816.F32.BF16 R76, R100.reuse, R108, R76 ;  /* 0x0000006c644c723c */ /* 0x060ff0000004184c */
[----:B------:R-:W-:Y:S01]  /*4760*/  HMMA.16816.F32.BF16 R72, R100, R110, R72 ;  /* 0x0000006e6448723c */ /* 0x000fe20000041848 */
[----:B------:R-:W5:Y:S04]  /*4770*/  LDSM.16.M88.4 R108, [R204+0x2800] ;  /* 0x00280000cc6c783b */ /* 0x000f680000000200 */
[----:B------:R-:W1:Y:S03]  /*4780*/  LDSM.16.M88.4 R100, [R204+0x3800] ;  /* 0x00380000cc64783b */ /* 0x000e660000000200 */
        /* <DEDUP_REMOVED lines=8> */
[----:B------:R-:W2:Y:S07]  /*4810*/  LDSM.16.M88.4 R8, [R222+0x2000] ;  /* 0x00200000de08783b */ /* 0x000eae0000000200 */
[C---:B-1----:R-:W-:Y:S08]  /*4820*/  HMMA.16816.F32.BF16 R84, R96.reuse, R32, R84 ;  /* 0x000000206054723c */ /* 0x042ff00000041854 */
[C---:B------:R-:W-:Y:S01]  /*4830*/  HMMA.16816.F32.BF16 R80, R96.reuse, R34, R80 ;  /* 0x000000226050723c */ /* 0x040fe20000041850 */
[----:B------:R-:W1:Y:S07]  /*4840*/  LDSM.16.M88.4 R32, [R221+0x9000] ;  /* 0x00900000dd20783b */ /* 0x000e6e0000000200 */
[C---:B----4-:R-:W-:Y:S08]  /*4850*/  HMMA.16816.F32.BF16 R60, R96.reuse, R104, R60 ;  /* 0x00000068603c723c */ /* 0x050ff0000004183c */
[C---:B------:R-:W-:Y:S01]  /*4860*/  HMMA.16816.F32.BF16 R56, R96.reuse, R106, R56 ;  /* 0x0000006a6038723c */ /* 0x040fe20000041838 */
[----:B------:R-:W3:Y:S07]  /*4870*/  LDSM.16.M88.4 R104, [R221+0x9800] ;  /* 0x00980000dd68783b */ /* 0x000eee0000000200 */
[C---:B------:R-:W-:Y:S08]  /*4880*/  HMMA.16816.F32.BF16 R76, R96.reuse, R112, R76 ;  /* 0x00000070604c723c */ /* 0x040ff0000004184c */
[C---:B------:R-:W-:Y:S01]  /*4890*/  HMMA.16816.F32.BF16 R72, R96.reuse, R114, R72 ;  /* 0x000000726048723c */ /* 0x040fe20000041848 */
[----:B------:R-:W-:Y:S07]  /*48a0*/  LDSM.16.M88.4 R112, [R220+0x2000] ;  /* 0x00200000dc70783b */ /* 0x000fee0000000200 */
[C---:B-----5:R-:W-:Y:S08]  /*48b0*/  HMMA.16816.F32.BF16 R68, R96.reuse, R108, R68 ;  /* 0x0000006c6044723c */ /* 0x060ff00000041844 */
[C---:B------:R-:W-:Y:S01]  /*48c0*/  HMMA.16816.F32.BF16 R64, R96.reuse, R110, R64 ;  /* 0x0000006e6040723c */ /* 0x040fe20000041840 */
[----:B------:R-:W-:Y:S07]  /*48d0*/  LDSM.16.M88.4 R108, [R219+0x5800] ;  /* 0x00580000db6c783b */ /* 0x000fee0000000200 */
[C---:B------:R-:W-:Y:S08]  /*48e0*/  HMMA.16816.F32.BF16 R52, R96.reuse, R100, R52 ;  /* 0x000000646034723c */ /* 0x040ff00000041834 */
[----:B------:R-:W-:Y:S01]  /*48f0*/  HMMA.16816.F32.BF16 R48, R96, R102, R48 ;  /* 0x000000666030723c */ /* 0x000fe20000041830 */
[----:B------:R-:W4:Y:S04]  /*4900*/  LDSM.16.M88.4 R100, [R221+0xa000] ;  /* 0x00a00000dd64783b */ /* 0x000f280000000200 */
[----:B------:R-:W5:Y:S03]  /*4910*/  LDSM.16.M88.4 R96, [R221+0xa800] ;  /* 0x00a80000dd60783b */ /* 0x000f660000000200 */
        /* <DEDUP_REMOVED lines=14> */
[----:B------:R-:W-:Y:S07]  /*4a00*/  LDSM.16.M88.4 R100, [R219+0x6800] ;  /* 0x00680000db64783b */ /* 0x000fee0000000200 */
[C---:B-----5:R-:W-:Y:S08]  /*4a10*/  HMMA.16816.F32.BF16 R68, R8.reuse, R96, R68 ;  /* 0x000000600844723c */ /* 0x060ff00000041844 */
[C---:B------:R-:W-:Y:S01]  /*4a20*/  HMMA.16816.F32.BF16 R64, R8.reuse, R98, R64 ;  /* 0x000000620840723c */ /* 0x040fe20000041840 */
[----:B------:R-:W-:Y:S07]  /*4a30*/  LDSM.16.M88.4 R96, [R219+0x7000] ;  /* 0x00700000db60783b */ /* 0x000fee0000000200 */
[C---:B--2---:R-:W-:Y:S08]  /*4a40*/  HMMA.16816.F32.BF16 R60, R8.reuse, R92, R60 ;  /* 0x0000005c083c723c */ /* 0x044ff0000004183c */
[C---:B------:R-:W-:Y:S01]  /*4a50*/  HMMA.16816.F32.BF16 R56, R8.reuse, R94, R56 ;  /* 0x0000005e0838723c */ /* 0x040fe20000041838 */
[----:B------:R-:W-:Y:S07]  /*4a60*/  LDSM.16.M88.4 R92, [R219+0x7800] ;  /* 0x00780000db5c783b */ /* 0x000fee0000000200 */
[C---:B------:R-:W-:Y:S08]  /*4a70*/  HMMA.16816.F32.BF16 R52, R8.reuse, R44, R52 ;  /* 0x0000002c0834723c */ /* 0x040ff00000041834 */
[----:B------:R-:W-:Y:S01]  /*4a80*/  HMMA.16816.F32.BF16 R48, R8, R46, R48 ;  /* 0x0000002e0830723c */ /* 0x000fe20000041830 */
[----:B------:R-:W-:Y:S04]  /*4a90*/  LDSM.16.M88.4 R44, [R215+0x8000] ;  /* 0x00800000d72c783b */ /* 0x000fe80000000200 */
[----:B------:R-:W2:Y:S03]  /*4aa0*/  LDSM.16.M88.4 R8, [R218+0x2000] ;  /* 0x00200000da08783b */ /* 0x000ea60000000200 */
[C---:B-1----:R-:W-:Y:S08]  /*4ab0*/  HMMA.16816.F32.BF16 R28, R112.reuse, R32, R28 ;  /* 0x00000020701c723c */ /* 0x042ff0000004181c */
[C---:B------:R-:W-:Y:S01]  /*4ac0*/  HMMA.16816.F32.BF16 R24, R112.reuse, R34, R24 ;  /* 0x000000227018723c */ /* 0x040fe20000041818 */
[----:B------:R-:W-:Y:S07]  /*4ad0*/  LDSM.16.M88.4 R32, [R215+0x8800] ;  /* 0x00880000d720783b */ /* 0x000fee0000000200 */
[C---:B------:R-:W-:Y:S08]  /*4ae0*/  HMMA.16816.F32.BF16 R84, R112.reuse, R108, R84 ;  /* 0x0000006c7054723c */ /* 0x040ff00000041854 */
[C---:B------:R-:W-:Y:S08]  /*4af0*/  HMMA.16816.F32.BF16 R80, R112.reuse, R110, R80 ;  /* 0x0000006e7050723c */ /* 0x040ff00000041850 */
[C---:B------:R-:W-:Y:S08]  /*4b00*/  HMMA.16816.F32.BF16 R12, R112.reuse, R116, R12 ;  /* 0x00000074700c723c */ /* 0x040ff0000004180c */
[C---:B------:R-:W-:Y:S01]  /*4b10*/  HMMA.16816.F32.BF16 R88, R112.reuse, R118, R88 ;  /* 0x000000767058723c */ /* 0x040fe20000041858 */
[----:B------:R-:W-:Y:S07]  /*4b20*/  LDSM.16.M88.4 R116, [R204+0x4000] ;  /* 0x00400000cc74783b */ /* 0x000fee0000000200 */
[----:B---3--:R-:W-:Y:S01]  /*4b30*/  HMMA.16816.F32.BF16 R108, R112, R104, R76 ;  /* 0x00000068706c723c */ /* 0x008fe2000004184c */
[----:B------:R-:W1:Y:S07]  /*4b40*/  LDSM.16.M88.4 R76, [R217+0x2000] ;  /* 0x00200000d94c783b */ /* 0x000e6e0000000200 */
[C---:B--2---:R-:W-:Y:S08]  /*4b50*/  HMMA.16816.F32.BF16 R28, R8.reuse, R44, R28 ;  /* 0x0000002c081c723c */ /* 0x044ff0000004181c */
[----:B------:R-:W-:Y:S01]  /*4b60*/  HMMA.16816.F32.BF16 R44, R8, R46, R24 ;  /* 0x0000002e082c723c */ /* 0x000fe20000041818 */
[----:B------:R-:W2:Y:S07]  /*4b70*/  LDSM.16.M88.4 R24, [R215+0x9000] ;  /* 0x00900000d718783b */ /* 0x000eae0000000200 */
[C---:B------:R-:W-:Y:S08]  /*4b80*/  HMMA.16816.F32.BF16 R20, R112.reuse, R120, R20 ;  /* 0x000000787014723c */ /* 0x040ff00000041814 */
[C---:B------:R-:W-:Y:S08]  /*4b90*/  HMMA.16816.F32.BF16 R16, R112.reuse, R122, R16 ;  /* 0x0000007a7010723c */ /* 0x040ff00000041810 */
[C---:B------:R-:W-:Y:S08]  /*4ba0*/  HMMA.16816.F32.BF16 R52, R112.reuse, R92, R52 ;  /* 0x0000005c7034723c */ /* 0x040ff00000041834 */
[C---:B------:R-:W-:Y:S01]  /*4bb0*/  HMMA.16816.F32.BF16 R48, R112.reuse, R94, R48 ;  /* 0x0000005e7030723c */ /* 0x040fe20000041830 */
[----:B------:R-:W3:Y:S07]  /*4bc0*/  LDSM.16.M88.4 R92, [R204+0x4800] ;  /* 0x00480000cc5c783b */ /* 0x000eee0000000200 */
[----:B------:R-:W-:Y:S07]  /*4bd0*/  HMMA.16816.F32.BF16 R68, R112, R100, R68 ;  /* 0x000000647044723c */ /* 0x000fee0000041844 */
[----:B------:R-:W-:Y:S01]  /*4be0*/  IMAD.IADD R100, R4, 0x1, R229 ;  /* 0x0000000104647824 */ /* 0x000fe200078e02e5 */
[----:B-1----:R-:W-:Y:S04]  /*4bf0*/  HMMA.16816.F32.BF16 R44, R76, R118, R44 ;  /* 0x000000764c2c723c */ /* 0x002fe8000004182c */
[----:B------:R-:W-:-:S04]  /*4c00*/  IADD3 R7, R100, 0x9, RZ ;  /* 0x0000000964077810 */ /* 0x000fc80007ffe0ff */
[----:B------:R-:W-:Y:S01]  /*4c10*/  HMMA.16816.F32.BF16 R60, R112, R96, R60 ;  /* 0x00000060703c723c */ /* 0x000fe2000004183c */
[C---:B------:R-:W-:Y:S02]  /*4c20*/  ISETP.GE.AND P3, PT, R7.reuse, R189, PT ;  /* 0x000000bd0700720c */ /* 0x040fe40003f66270 */
[----:B------:R-:W-:-:S04]  /*4c30*/  ISETP.GE.AND P2, PT, R7, R188, PT ;  /* 0x000000bc0700720c */ /* 0x000fc80003f46270 */
[C---:B------:R-:W-:Y:S01]  /*4c40*/  IADD3 R96, R100.reuse, 0x8, RZ ;  /* 0x0000000864607810 */ /* 0x040fe20007ffe0ff */
[----:B------:R-:W-:Y:S01]  /*4c50*/  HMMA.16816.F32.BF16 R20, R8, R32, R20 ;  /* 0x000000200814723c */ /* 0x000fe20000041814 */
[----:B------:R-:W-:Y:S02]  /*4c60*/  IADD3 R97, R100, 0x1, RZ ;  /* 0x0000000164617810 */ /* 0x000fe40007ffe0ff */
[----:B------:R-:W1:Y:S01]  /*4c70*/  I2F R105, R96 ;  /* 0x0000006000697306 */ /* 0x000e620000201400 */
[-C--:B------:R-:W-:Y:S02]  /*4c80*/  ISETP.GE.AND P5, PT, R96, R189.reuse, PT ;  /* 0x000000bd6000720c */ /* 0x080fe40003fa6270 */
[C---:B------:R-:W-:Y:S02]  /*4c90*/  ISETP.GE.AND P6, PT, R97.reuse, R189, PT ;  /* 0x000000bd6100720c */ /* 0x040fe40003fc6270 */
[----:B------:R-:W-:Y:S01]  /*4ca0*/  HMMA.16816.F32.BF16 R28, R76, R116, R28 ;  /* 0x000000744c1c723c */ /* 0x000fe2000004181c */
[----:B------:R-:W-:-:S02]  /*4cb0*/  ISETP.GE.AND P4, PT, R97, R188, PT ;  /* 0x000000bc6100720c */ /* 0x000fc40003f86270 */
[----:B------:R4:W5:Y:S01]  /*4cc0*/  I2F R101, R97 ;  /* 0x0000006100657306 */ /* 0x0009620000201400 */
[----:B------:R-:W-:-:S04]  /*4cd0*/  ISETP.GE.AND P1, PT, R96, R188, PT ;  /* 0x000000bc6000720c */ /* 0x000fc80003f26270 */
[----:B------:R-:W-:Y:S01]  /*4ce0*/  HMMA.16816.F32.BF16 R16, R8, R34, R16 ;  /* 0x000000220810723c */ /* 0x000fe20000041810 */
[----:B------:R-:W3:Y:S01]  /*4cf0*/  LDSM.16.M88.4 R32, [R215+0x9800] ;  /* 0x00980000d720783b */ /* 0x000ee20000000200 */
[CC--:B-1----:R-:W-:Y:S02]  /*4d00*/  FFMA.FTZ R44, R0.reuse, R105.reuse, R44 ;  /* 0x00000069002c7223 */ /* 0x0c2fe4000001002c */
[----:B------:R-:W-:-:S04]  /*4d10*/  FFMA.FTZ R46, R0, R105, R46 ;  /* 0x00000069002e7223 */ /* 0x000fc8000001002e */
[----:B------:R-:W-:Y:S01]  /*4d20*/  HMMA.16816.F32.BF16 R56, R112, R98, R56 ;  /* 0x000000627038723c */ /* 0x000fe20000041838 */
[----:B------:R-:W-:Y:S01]  /*4d30*/  FSEL R104, R44, -INF , !P5 ;  /* 0xff8000002c687808 */ /* 0x000fe20006800000 */
[----:B----4-:R-:W1:Y:S01]  /*4d40*/  LDSM.16.M88.4 R96, [R204+0x5000] ;  /* 0x00500000cc60783b */ /* 0x010e620000000200 */
[----:B------:R-:W-:-:S05]  /*4d50*/  IADD3 R44, R100, 0x18, RZ ;  /* 0x00000018642c7810 */ /* 0x000fca0007ffe0ff */
[----:B--2---:R-:W-:Y:S01]  /*4d60*/  HMMA.16816.F32.BF16 R12, R8, R24, R12 ;  /* 0x00000018080c723c */ /* 0x004fe2000004180c */
[----:B------:R-:W2:Y:S01]  /*4d70*/  I2F R24, R7 ;  /* 0x0000000700187306 */ /* 0x000ea20000201400 */
[CC--:B-----5:R-:W-:Y:S02]  /*4d80*/  FFMA.FTZ R29, R0.reuse, R101.reuse, R29 ;  /* 0x00000065001d7223 */ /* 0x0e0fe4000001001d */
[----:B------:R-:W-:Y:S01]  /*4d90*/  FFMA.FTZ R31, R0, R101, R31 ;  /* 0x00000065001f7223 */ /* 0x000fe2000001001f */
[----:B------:R-:W-:Y:S02]  /*4da0*/  FSEL R101, R46, -INF , !P1 ;  /* 0xff8000002e657808 */ /* 0x000fe40004800000 */
[C---:B------:R-:W-:Y:S01]  /*4db0*/  IADD3 R25, R100.reuse, 0x10, RZ ;  /* 0x0000001064197810 */ /* 0x040fe20007ffe0ff */
[----:B---3--:R-:W-:Y:S03]  /*4dc0*/  HMMA.16816.F32.BF16 R20, R76, R92, R20 ;  /* 0x0000005c4c14723c */ /* 0x008fe60000041814 */
[----:B------:R-:W3:Y:S04]  /*4dd0*/  I2F R41, R25 ;  /* 0x0000001900297306 */ /* 0x000ee80000201400 */
[----:B------:R-:W-:Y:S01]  /*4de0*/  IADD3 R92, R100, 0x11, RZ ;  /* 0x00000011645c7810 */ /* 0x000fe20007ffe0ff */
[----:B------:R-:W-:Y:S01]  /*4df0*/  HMMA.16816.F32.BF16 R72, R112, R106, R72 ;  /* 0x0000006a7048723c */ /* 0x000fe20000041848 */
[CC--:B--2---:R-:W-:Y:S01]  /*4e00*/  FFMA.FTZ R45, R0.reuse, R24.reuse, R45 ;  /* 0x00000018002d7223 */ /* 0x0c4fe2000001002d */
[----:B------:R-:W-:Y:S01]  /*4e10*/  FSEL R7, R31, -INF , !P4 ;  /* 0xff8000001f077808 */ /* 0x000fe20006000000 */
[----:B------:R-:W-:Y:S01]  /*4e20*/  FFMA.FTZ R47, R0, R24, R47 ;  /* 0x00000018002f7223 */ /* 0x000fe2000001002f */
[----:B------:R-:W-:Y:S01]  /*4e30*/  ISETP.GE.AND P4, PT, R25, R188, PT ;  /* 0x000000bc1900720c */ /* 0x000fe20003f86270 */
[----:B------:R2:W4:Y:S01]  /*4e40*/  I2F R31, R92 ;  /* 0x0000005c001f7306 */ /* 0x0005220000201400 */
[----:B------:R-:W-:-:S02]  /*4e50*/  IADD3 R93, R100, 0x19, RZ ;  /* 0x00000019645d7810 */ /* 0x000fc40007ffe0ff */
[----:B------:R-:W-:Y:S01]  /*4e60*/  HMMA.16816.F32.BF16 R64, R112, R102, R64 ;  /* 0x000000667040723c */ /* 0x000fe20000041840 */
[----:B------:R-:W-:Y:S02]  /*4e70*/  FSEL R106, R45, -INF , !P3 ;  /* 0xff8000002d6a7808 */ /* 0x000fe40005800000 */
[-C--:B------:R-:W-:Y:S02]  /*4e80*/  ISETP.GE.AND P3, PT, R44, R189.reuse, PT ;  /* 0x000000bd2c00720c */ /* 0x080fe40003f66270 */
[-C--:B------:R-:W-:Y:S01]  /*4e90*/  ISETP.GE.AND P5, PT, R92, R189.reuse, PT ;  /* 0x000000bd5c00720c */ /* 0x080fe20003fa6270 */
[----:B------:R-:W-:Y:S01]  /*4ea0*/  I2F R103, R100 ;  /* 0x0000006400677306 */ /* 0x000fe20000201400 */
[----:B------:R-:W-:Y:S01]  /*4eb0*/  FSEL R102, R29, -INF , !P6 ;  /* 0xff8000001d667808 */ /* 0x000fe20007000000 */
[----:B------:R-:W-:Y:S01]  /*4ec0*/  HMMA.16816.F32.BF16 R16, R76, R94, R16 ;  /* 0x0000005e4c10723c */ /* 0x000fe20000041810 */
[----:B------:R-:W-:Y:S01]  /*4ed0*/  ISETP.GE.AND P6, PT, R25, R189, PT ;  /* 0x000000bd1900720c */ /* 0x000fe20003fc6270 */
[-C--:B---3--:R-:W-:Y:S01]  /*4ee0*/  FFMA.FTZ R22, R0, R41.reuse, R22 ;  /* 0x0000002900167223 */ /* 0x088fe20000010016 */
[----:B------:R-:W-:Y:S01]  /*4ef0*/  ISETP.GE.AND P1, PT, R92, R188, PT ;  /* 0x000000bc5c00720c */ /* 0x000fe20003f26270 */
[----:B--2---:R-:W-:-:S02]  /*4f00*/  FFMA.FTZ R92, R0, R41, R20 ;  /* 0x00000029005c7223 */ /* 0x004fc40000010014 */
[----:B------:R2:W3:Y:S01]  /*4f10*/  I2F R29, R44 ;  /* 0x0000002c001d7306 */ /* 0x0004e20000201400 */
[----:B------:R-:W-:Y:S01]  /*4f20*/  FSEL R95, R47, -INF , !P2 ;  /* 0xff8000002f5f7808 */ /* 0x000fe20005000000 */
[C---:B------:R-:W-:Y:S01]  /*4f30*/  HMMA.16816.F32.BF16 R88, R8.reuse, R26, R88 ;  /* 0x0000001a0858723c */ /* 0x040fe20000041858 */
[-C--:B------:R-:W-:Y:S01]  /*4f40*/  ISETP.GE.AND P2, PT, R44, R188.reuse, PT ;  /* 0x000000bc2c00720c */ /* 0x080fe20003f46270 */
[----:B------:R-:W5:Y:S01]  /*4f50*/  LDSM.16.M88.4 R24, [R215+0xa000] ;  /* 0x00a00000d718783b */ /* 0x000f620000000200 */
[----:B----4-:R-:W-:Y:S01]  /*4f60*/  FFMA.FTZ R23, R0, R31, R23 ;  /* 0x0000001f00177223 */ /* 0x010fe20000010017 */
[----:B------:R-:W-:Y:S02]  /*4f70*/  FSEL R92, R92, -INF , !P6 ;  /* 0xff8000005c5c7808 */ /* 0x000fe40007000000 */
[----:B------:R4:W4:Y:S01]  /*4f80*/  I2F R20, R93 ;  /* 0x0000005d00147306 */ /* 0x0009220000201400 */
[C---:B------:R-:W-:Y:S01]  /*4f90*/  ISETP.GE.AND P6, PT, R93.reuse, R189, PT ;  /* 0x000000bd5d00720c */ /* 0x040fe20003fc6270 */
[----:B------:R-:W-:Y:S01]  /*4fa0*/  HMMA.16816.F32.BF16 R84, R8, R32, R84 ;  /* 0x000000200854723c */ /* 0x000fe20000041854 */
[----:B--2---:R-:W2:Y:S06]  /*4fb0*/  LDSM.16.M88.4 R44, [R204+0x5800] ;  /* 0x00580000cc2c783b */ /* 0x004eac0000000200 */
[----:B------:R-:W-:Y:S01]  /*4fc0*/  FSEL R33, R22, -INF , !P4 ;  /* 0xff80000016217808 */ /* 0x000fe20006000000 */
[C---:B-1----:R-:W-:Y:S01]  /*4fd0*/  HMMA.16816.F32.BF16 R12, R76.reuse, R96, R12 ;  /* 0x000000604c0c723c */ /* 0x042fe2000004180c */
[----:B------:R-:W-:Y:S01]  /*4fe0*/  IADD3 R22, R100, 0x20, RZ ;  /* 0x0000002064167810 */ /* 0x000fe20007ffe0ff */
[C---:B------:R-:W-:Y:S01]  /*4ff0*/  FFMA.FTZ R32, R0.reuse, R31, R21 ;  /* 0x0000001f00207223 */ /* 0x040fe20000010015 */
[----:B------:R-:W-:Y:S01]  /*5000*/  ISETP.GE.AND P4, PT, R93, R188, PT ;  /* 0x000000bc5d00720c */ /* 0x000fe20003f86270 */
[CC--:B---3--:R-:W-:Y:S01]  /*5010*/  FFMA.FTZ R16, R0.reuse, R29.reuse, R16 ;  /* 0x0000001d00107223 */ /* 0x0c8fe20000010010 */
[----:B------:R-:W1:Y:S01]  /*5020*/  I2F R21, R22 ;  /* 0x0000001600157306 */ /* 0x000e620000201400 */
[----:B----4-:R-:W-:Y:S01]  /*5030*/  FSEL R93, R23, -INF , !P1 ;  /* 0xff800000175d7808 */ /* 0x010fe20004800000 */
[----:B------:R-:W-:Y:S01]  /*5040*/  FFMA.FTZ R18, R0, R29, R18 ;  /* 0x0000001d00127223 */ /* 0x000fe20000010012 */
[----:B------:R-:W-:Y:S01]  /*5050*/  IADD3 R23, R100, 0x21, RZ ;  /* 0x0000002164177810 */ /* 0x000fe20007ffe0ff */
[----:B------:R-:W-:Y:S01]  /*5060*/  HMMA.16816.F32.BF16 R88, R76, R98, R88 ;  /* 0x000000624c58723c */ /* 0x000fe20000041858 */
[-C--:B------:R-:W-:Y:S01]  /*5070*/  FFMA.FTZ R17, R0, R20.reuse, R17 ;  /* 0x0000001400117223 */ /* 0x080fe20000010011 */
[----:B------:R-:W-:Y:S01]  /*5080*/  IADD3 R96, R100, 0x29, RZ ;  /* 0x0000002964607810 */ /* 0x000fe20007ffe0ff */
[----:B------:R-:W-:Y:S01]  /*5090*/  FFMA.FTZ R19, R0, R20, R19 ;  /* 0x0000001400137223 */ /* 0x000fe20000010013 */
[----:B------:R-:W3:Y:S01]  /*50a0*/  I2F R41, R23 ;  /* 0x0000001700297306 */ /* 0x000ee20000201400 */
[----:B------:R-:W-:-:S02]  /*50b0*/  IADD3 R97, R100, 0x28, RZ ;  /* 0x0000002864617810 */ /* 0x000fc40007ffe0ff */
[----:B------:R-:W-:Y:S01]  /*50c0*/  FSEL R94, R16, -INF , !P3 ;  /* 0xff800000105e7808 */ /* 0x000fe20005800000 */
[C---:B------:R-:W-:Y:S01]  /*50d0*/  HMMA.16816.F32.BF16 R80, R8.reuse, R34, R80 ;  /* 0x000000220850723c */ /* 0x040fe20000041850 */
[----:B------:R-:W-:Y:S02]  /*50e0*/  FSEL R31, R18, -INF , !P2 ;  /* 0xff800000121f7808 */ /* 0x000fe40005000000 */
[----:B------:R-:W-:Y:S01]  /*50f0*/  FSEL R29, R19, -INF , !P4 ;  /* 0xff800000131d7808 */ /* 0x000fe20006000000 */
[----:B------:R-:W4:Y:S01]  /*5100*/  I2F R35, R97 ;  /* 0x0000006100237306 */ /* 0x000f220000201400 */
[----:B------:R-:W-:Y:S02]  /*5110*/  FSEL R32, R32, -INF , !P5 ;  /* 0xff80000020207808 */ /* 0x000fe40006800000 */
[----:B------:R-:W-:Y:S01]  /*5120*/  FSEL R34, R17, -INF , !P6 ;  /* 0xff80000011227808 */ /* 0x000fe20007000000 */
[CC--:B-1----:R-:W-:Y:S01]  /*5130*/  FFMA.FTZ R178, R0.reuse, R21.reuse, R12 ;  /* 0x0000001500b27223 */ /* 0x0c2fe2000001000c */
[----:B------:R-:W1:Y:S01]  /*5140*/  LDSM.16.M88.4 R16, [R215+0xa800] ;  /* 0x00a80000d710783b */ /* 0x000e620000000200 */
[----:B------:R-:W-:Y:S01]  /*5150*/  FFMA.FTZ R145, R0, R21, R14 ;  /* 0x0000001500917223 */ /* 0x000fe2000001000e */
[----:B------:R-:W-:Y:S01]  /*5160*/  IADD3 R14, R100, 0x30, RZ ;  /* 0x00000030640e7810 */ /* 0x000fe20007ffe0ff */
[----:B------:R-:W4:Y:S01]  /*5170*/  I2F R12, R96 ;  /* 0x00000060000c7306 */ /* 0x000f220000201400 */
[----:B-----5:R-:W-:Y:S01]  /*5180*/  HMMA.16816.F32.BF16 R108, R8, R24, R108 ;  /* 0x00000018086c723c */ /* 0x020fe2000004186c */
[----:B------:R-:W-:Y:S01]  /*5190*/  ISETP.GE.AND P5, PT, R22, R189, PT ;  /* 0x000000bd1600720c */ /* 0x000fe20003fa6270 */
[-C--:B---3--:R-:W-:Y:S01]  /*51a0*/  FFMA.FTZ R13, R0, R41.reuse, R13 ;  /* 0x00000029000d7223 */ /* 0x088fe2000001000d */
[----:B------:R-:W-:Y:S01]  /*51b0*/  ISETP.GE.AND P1, PT, R22, R188, PT ;  /* 0x000000bc1600720c */ /* 0x000fe20003f26270 */
[----:B------:R-:W-:Y:S01]  /*51c0*/  FFMA.FTZ R15, R0, R41, R15 ;  /* 0x00000029000f7223 */ /* 0x000fe2000001000f */
[----:B------:R-:W-:-:S02]  /*51d0*/  ISETP.GE.AND P3, PT, R23, R189, PT ;  /* 0x000000bd1700720c */ /* 0x000fc40003f66270 */
[----:B------:R-:W3:Y:S01]  /*51e0*/  I2F R25, R14 ;  /* 0x0000000e00197306 */ /* 0x000ee20000201400 */
[----:B--2---:R-:W-:Y:S01]  /*51f0*/  HMMA.16816.F32.BF16 R84, R76, R44, R84 ;  /* 0x0000002c4c54723c */ /* 0x004fe20000041854 */
[----:B------:R-:W-:Y:S01]  /*5200*/  ISETP.GE.AND P2, PT, R23, R188, PT ;  /* 0x000000bc1700720c */ /* 0x000fe20003f46270 */
[-C--:B----4-:R-:W-:Y:S01]  /*5210*/  FFMA.FTZ R88, R0, R35.reuse, R88 ;  /* 0x0000002300587223 */ /* 0x090fe20000010058 */
[----:B------:R-:W2:Y:S01]  /*5220*/  LDSM.16.M88.4 R20, [R204+0x6000] ;  /* 0x00600000cc14783b */ /* 0x000ea20000000200 */
[----:B------:R-:W-:Y:S01]  /*5230*/  FSEL R178, R178, -INF , !P5 ;  /* 0xff800000b2b27808 */ /* 0x000fe20006800000 */
[C---:B------:R-:W-:Y:S01]  /*5240*/  FFMA.FTZ R41, R0.reuse, R35, R90 ;  /* 0x0000002300297223 */ /* 0x040fe2000001005a */
[----:B------:R-:W-:Y:S01]  /*5250*/  FSEL R145, R145, -INF , !P1 ;  /* 0xff80000091917808 */ /* 0x000fe20004800000 */
[-C--:B------:R-:W-:Y:S01]  /*5260*/  FFMA.FTZ R89, R0, R12.reuse, R89 ;  /* 0x0000000c00597223 */ /* 0x080fe20000010059 */
[----:B------:R-:W-:Y:S01]  /*5270*/  ISETP.GE.AND P5, PT, R96, R189, PT ;  /* 0x000000bd6000720c */ /* 0x000fe20003fa6270 */
[----:B------:R-:W-:Y:S01]  /*5280*/  FFMA.FTZ R91, R0, R12, R91 ;  /* 0x0000000c005b7223 */ /* 0x000fe2000001005b */
[----:B------:R-:W-:Y:S01]  /*5290*/  ISETP.GE.AND P1, PT, R96, R188, PT ;  /* 0x000000bc6000720c */ /* 0x000fe20003f26270 */
[----:B------:R-:W-:Y:S01]  /*52a0*/  HMMA.16816.F32.BF16 R72, R8, R26, R72 ;  /* 0x0000001a0848723c */ /* 0x000fe20000041848 */
[----:B------:R-:W-:-:S02]  /*52b0*/  FSEL R44, R13, -INF , !P3 ;  /* 0xff8000000d2c7808 */ /* 0x000fc40005800000 */
[C---:B------:R-:W-:Y:S02]  /*52c0*/  IADD3 R24, R100.reuse, 0x38, RZ ;  /* 0x0000003864187810 */ /* 0x040fe40007ffe0ff */
[C---:B------:R-:W-:Y:S02]  /*52d0*/  ISETP.GE.AND P6, PT, R97.reuse, R189, PT ;  /* 0x000000bd6100720c */ /* 0x040fe40003fc6270 */
[----:B------:R-:W-:Y:S01]  /*52e0*/  ISETP.GE.AND P4, PT, R97, R188, PT ;  /* 0x000000bc6100720c */ /* 0x000fe20003f86270 */
[----:B------:R4:W-:Y:S01]  /*52f0*/  I2F R45, R24 ;  /* 0x00000018002d7306 */ /* 0x0009e20000201400 */
[----:B------:R-:W-:Y:S01]  /*5300*/  IADD3 R13, R100, 0x31, RZ ;  /* 0x00000031640d7810 */ /* 0x000fe20007ffe0ff */
[----:B------:R-:W-:Y:S01]  /*5310*/  HMMA.16816.F32.BF16 R80, R76, R46, R80 ;  /* 0x0000002e4c50723c */ /* 0x000fe20000041850 */
[----:B------:R-:W-:Y:S02]  /*5320*/  FSEL R180, R89, -INF , !P5 ;  /* 0xff80000059b47808 */ /* 0x000fe40006800000 */
[----:B------:R-:W-:Y:S01]  /*5330*/  FSEL R143, R91, -INF , !P1 ;  /* 0xff8000005b8f7808 */ /* 0x000fe20004800000 */
[CC--:B---3--:R-:W-:Y:S01]  /*5340*/  FFMA.FTZ R84, R0.reuse, R25.reuse, R84 ;  /* 0x0000001900547223 */ /* 0x0c8fe20000010054 */
[----:B------:R-:W-:Y:S01]  /*5350*/  FSEL R181, R15, -INF , !P2 ;  /* 0xff8000000fb57808 */ /* 0x000fe20005000000 */
[----:B------:R-:W-:Y:S01]  /*5360*/  FFMA.FTZ R86, R0, R25, R86 ;  /* 0x0000001900567223 */ /* 0x000fe20000010056 */
[----:B------:R-:W-:Y:S01]  /*5370*/  FSEL R182, R88, -INF , !P6 ;  /* 0xff80000058b67808 */ /* 0x000fe20007000000 */
[----:B------:R3:W5:Y:S01]  /*5380*/  I2F R35, R13 ;  /* 0x0000000d00237306 */ /* 0x0007620000201400 */
[----:B------:R-:W-:Y:S01]  /*5390*/  FSEL R41, R41, -INF , !P4 ;  /* 0xff80000029297808 */ /* 0x000fe20006000000 */
[----:B-1----:R-:W-:Y:S01]  /*53a0*/  HMMA.16816.F32.BF16 R68, R8, R16, R68 ;  /* 0x000000100844723c */ /* 0x002fe20000041844 */
[----:B------:R-:W-:-:S02]  /*53b0*/  ISETP.GE.AND P5, PT, R24, R189, PT ;  /* 0x000000bd1800720c */ /* 0x000fc40003fa6270 */
[-C--:B------:R-:W-:Y:S02]  /*53c0*/  ISETP.GE.AND P1, PT, R24, R188.reuse, PT ;  /* 0x000000bc1800720c */ /* 0x080fe40003f26270 */
[CC--:B------:R-:W-:Y:S01]  /*53d0*/  ISETP.GE.AND P3, PT, R14.reuse, R189.reuse, PT ;  /* 0x000000bd0e00720c */ /* 0x0c0fe20003f66270 */
[----:B----4-:R-:W1:Y:S01]  /*53e0*/  LDSM.16.M88.4 R24, [R204+0x6800] ;  /* 0x00680000cc18783b */ /* 0x010e620000000200 */
[-C--:B------:R-:W-:Y:S01]  /*53f0*/  ISETP.GE.AND P2, PT, R14, R188.reuse, PT ;  /* 0x000000bc0e00720c */ /* 0x080fe20003f46270 */
[----:B------:R-:W-:Y:S01]  /*5400*/  HMMA.16816.F32.BF16 R64, R8, R18, R64 ;  /* 0x000000120840723c */ /* 0x000fe20000041840 */
[C---:B------:R-:W-:Y:S02]  /*5410*/  ISETP.GE.AND P6, PT, R13.reuse, R189, PT ;  /* 0x000000bd0d00720c */ /* 0x040fe40003fc6270 */
[-C--:B------:R-:W-:Y:S02]  /*5420*/  ISETP.GE.AND P4, PT, R13, R188.reuse, PT ;  /* 0x000000bc0d00720c */ /* 0x080fe40003f86270 */
[C---:B------:R-:W-:Y:S01]  /*5430*/  IADD3 R47, R100.reuse, 0x39, RZ ;  /* 0x00000039642f7810 */ /* 0x040fe20007ffe0ff */
[----:B---3--:R-:W3:Y:S01]  /*5440*/  LDSM.16.M88.4 R12, [R215+0xb000] ;  /* 0x00b00000d70c783b */ /* 0x008ee20000000200 */
[----:B------:R-:W-:Y:S01]  /*5450*/  IADD3 R17, R100, 0x40, RZ ;  /* 0x0000004064117810 */ /* 0x000fe20007ffe0ff */
[C---:B--2---:R-:W-:Y:S01]  /*5460*/  HMMA.16816.F32.BF16 R108, R76.reuse, R20, R108 ;  /* 0x000000144c6c723c */ /* 0x044fe2000004186c */
[----:B------:R-:W2:Y:S01]  /*5470*/  I2F R16, R47 ;  /* 0x0000002f00107306 */ /* 0x000ea20000201400 */
[-C--:B-----5:R-:W-:Y:S01]  /*5480*/  FFMA.FTZ R85, R0, R35.reuse, R85 ;  /* 0x0000002300557223 */ /* 0x0a0fe20000010055 */
[----:B------:R-:W-:Y:S01]  /*5490*/  FSEL R146, R84, -INF , !P3 ;  /* 0xff80000054927808 */ /* 0x000fe20005800000 */
[----:B------:R-:W-:Y:S01]  /*54a0*/  FFMA.FTZ R87, R0, R35, R87 ;  /* 0x0000002300577223 */ /* 0x000fe20000010057 */
[----:B------:R-:W-:Y:S01]  /*54b0*/  FSEL R147, R86, -INF , !P2 ;  /* 0xff80000056937808 */ /* 0x000fe20005000000 */
[C---:B------:R-:W-:Y:S01]  /*54c0*/  FFMA.FTZ R80, R0.reuse, R45, R80 ;  /* 0x0000002d00507223 */ /* 0x040fe20000010050 */
[C---:B------:R-:W-:Y:S01]  /*54d0*/  ISETP.GE.AND P3, PT, R47.reuse, R189, PT ;  /* 0x000000bd2f00720c */ /* 0x040fe20003f66270 */
[----:B------:R-:W-:Y:S01]  /*54e0*/  HMMA.16816.F32.BF16 R72, R76, R22, R72 ;  /* 0x000000164c48723c */ /* 0x000fe20000041848 */
[----:B------:R-:W-:Y:S01]  /*54f0*/  ISETP.GE.AND P2, PT, R47, R188, PT ;  /* 0x000000bc2f00720c */ /* 0x000fe20003f46270 */
[----:B------:R4:W5:Y:S01]  /*5500*/  I2F R21, R17 ;  /* 0x0000001100157306 */ /* 0x0009620000201400 */
[----:B------:R-:W-:Y:S01]  /*5510*/  FFMA.FTZ R82, R0, R45, R82 ;  /* 0x0000002d00527223 */ /* 0x000fe20000010052 */
[----:B------:R-:W-:-:S02]  /*5520*/  IADD3 R46, R100, 0x41, RZ ;  /* 0x00000041642e7810 */ /* 0x000fc40007ffe0ff */
[----:B------:R-:W-:Y:S02]  /*5530*/  FSEL R144, R85, -INF , !P6 ;  /* 0xff80000055907808 */ /* 0x000fe40007000000 */
[----:B------:R-:W-:Y:S01]  /*5540*/  FSEL R161, R87, -INF , !P4 ;  /* 0xff80000057a17808 */ /* 0x000fe20006000000 */
[-C--:B--2---:R-:W-:Y:S01]  /*5550*/  FFMA.FTZ R81, R0, R16.reuse, R81 ;  /* 0x0000001000517223 */ /* 0x084fe20000010051 */
[----:B------:R-:W-:Y:S01]  /*5560*/  IADD3 R47, R100, 0x49, RZ ;  /* 0x00000049642f7810 */ /* 0x000fe20007ffe0ff */
[----:B------:R-:W-:Y:S01]  /*5570*/  FFMA.FTZ R83, R0, R16, R83 ;  /* 0x0000001000537223 */ /* 0x000fe20000010053 */
[C---:B------:R-:W-:Y:S01]  /*5580*/  ISETP.GE.AND P6, PT, R17.reuse, R189, PT ;  /* 0x000000bd1100720c */ /* 0x040fe20003fc6270 */
[----:B------:R2:W2:Y:S01]  /*5590*/  I2F R35, R46 ;  /* 0x0000002e00237306 */ /* 0x0004a20000201400 */
[-C--:B------:R-:W-:Y:S02]  /*55a0*/  ISETP.GE.AND P4, PT, R17, R188.reuse, PT ;  /* 0x000000bc1100720c */ /* 0x080fe40003f86270 */
[----:B------:R-:W-:Y:S01]  /*55b0*/  FSEL R150, R80, -INF , !P5 ;  /* 0xff80000050967808 */ /* 0x000fe20006800000 */
[----:B----4-:R-:W4:Y:S01]  /*55c0*/  LDSM.16.M88.4 R16, [R215+0xb800] ;  /* 0x00b80000d710783b */ /* 0x010f220000000200 */
[----:B------:R-:W-:Y:S01]  /*55d0*/  FSEL R159, R82, -INF , !P1 ;  /* 0xff800000529f7808 */ /* 0x000fe20004800000 */
[----:B-----5:R-:W-:Y:S01]  /*55e0*/  FFMA.FTZ R108, R0, R21, R108 ;  /* 0x00000015006c7223 */ /* 0x020fe2000001006c */
[C---:B------:R-:W-:Y:S01]  /*55f0*/  ISETP.GE.AND P5, PT, R46.reuse, R189, PT ;  /* 0x000000bd2e00720c */ /* 0x040fe20003fa6270 */
[----:B-1----:R-:W-:Y:S01]  /*5600*/  HMMA.16816.F32.BF16 R68, R76, R24, R68 ;  /* 0x000000184c44723c */ /* 0x002fe20000041844 */
[----:B------:R-:W-:Y:S01]  /*5610*/  ISETP.GE.AND P1, PT, R46, R188, PT ;  /* 0x000000bc2e00720c */ /* 0x000fe20003f26270 */
[----:B------:R-:W-:Y:S01]  /*5620*/  FFMA.FTZ R110, R0, R21, R110 ;  /* 0x00000015006e7223 */ /* 0x000fe2000001006e */
[----:B------:R-:W-:-:S02]  /*5630*/  IADD3 R20, R100, 0x48, RZ ;  /* 0x0000004864147810 */ /* 0x000fc40007ffe0ff */
[----:B------:R-:W-:Y:S02]  /*5640*/  FSEL R148, R81, -INF , !P3 ;  /* 0xff80000051947808 */ /* 0x000fe40005800000 */
[----:B--2---:R-:W-:Y:S01]  /*5650*/  IADD3 R46, R100, 0x50, RZ ;  /* 0x00000050642e7810 */ /* 0x004fe20007ffe0ff */
[C---:B---3--:R-:W-:Y:S01]  /*5660*/  HMMA.16816.F32.BF16 R60, R8.reuse, R12, R60 ;  /* 0x0000000c083c723c */ /* 0x048fe2000004183c */
[----:B------:R-:W1:Y:S01]  /*5670*/  I2F R12, R47 ;  /* 0x0000002f000c7306 */ /* 0x000e620000201400 */
[----:B------:R-:W-:Y:S01]  /*5680*/  FSEL R153, R83, -INF , !P2 ;  /* 0xff80000053997808 */ /* 0x000fe20005000000 */
[----:B------:R-:W-:Y:S01]  /*5690*/  FFMA.FTZ R109, R0, R35, R109 ;  /* 0x00000023006d7223 */ /* 0x000fe2000001006d */
[----:B------:R-:W-:Y:S01]  /*56a0*/  ISETP.GE.AND P3, PT, R20, R189, PT ;  /* 0x000000bd1400720c */ /* 0x000fe20003f66270 */
[----:B------:R-:W-:Y:S01]  /*56b0*/  FFMA.FTZ R111, R0, R35, R111 ;  /* 0x00000023006f7223 */ /* 0x000fe2000001006f */
[----:B------:R-:W-:Y:S02]  /*56c0*/  ISETP.GE.AND P2, PT, R20, R188, PT ;  /* 0x000000bc1400720c */ /* 0x000fe40003f46270 */
[----:B------:R-:W-:Y:S01]  /*56d0*/  FSEL R166, R108, -INF , !P6 ;  /* 0xff8000006ca67808 */ /* 0x000fe20007000000 */
[----:B------:R-:W2:Y:S01]  /*56e0*/  I2F R13, R46 ;  /* 0x0000002e000d7306 */ /* 0x000ea20000201400 */
[----:B------:R-:W-:Y:S01]  /*56f0*/  FSEL R179, R110, -INF , !P4 ;  /* 0xff8000006eb37808 */ /* 0x000fe20006000000 */
[----:B------:R-:W-:Y:S01]  /*5700*/  HMMA.16816.F32.BF16 R56, R8, R14, R56 ;  /* 0x0000000e0838723c */ /* 0x000fe20000041838 */
[----:B------:R-:W-:-:S02]  /*5710*/  ISETP.GE.AND P6, PT, R47, R189, PT ;  /* 0x000000bd2f00720c */ /* 0x000fc40003fc6270 */
[----:B------:R-:W-:Y:S02]  /*5720*/  ISETP.GE.AND P4, PT, R47, R188, PT ;  /* 0x000000bc2f00720c */ /* 0x000fe40003f86270 */
[----:B------:R-:W-:Y:S01]  /*5730*/  IADD3 R35, R100, 0x51, RZ ;  /* 0x0000005164237810 */ /* 0x000fe20007ffe0ff */
[----:B------:R3:W5:Y:S01]  /*5740*/  I2F R45, R20 ;  /* 0x00000014002d7306 */ /* 0x0007620000201400 */
[-C--:B-1----:R-:W-:Y:S01]  /*5750*/  FFMA.FTZ R73, R0, R12.reuse, R73 ;  /* 0x0000000c00497223 */ /* 0x082fe20000010049 */
[----:B------:R-:W-:Y:S01]  /*5760*/  IADD3 R14, R100, 0x58, RZ ;  /* 0x00000058640e7810 */ /* 0x000fe20007ffe0ff */
[C---:B------:R-:W-:Y:S01]  /*5770*/  FFMA.FTZ R75, R0.reuse, R12, R75 ;  /* 0x0000000c004b7223 */ /* 0x040fe2000001004b */
[----:B------:R-:W-:Y:S01]  /*5780*/  HMMA.16816.F32.BF16 R64, R76, R26, R64 ;  /* 0x0000001a4c40723c */ /* 0x000fe20000041840 */
[----:B------:R-:W-:Y:S02]  /*5790*/  FSEL R160, R109, -INF , !P5 ;  /* 0xff8000006da07808 */ /* 0x000fe40006800000 */
[----:B------:R-:W-:Y:S01]  /*57a0*/  FSEL R164, R73, -INF , !P6 ;  /* 0xff80000049a47808 */ /* 0x000fe20007000000 */
[----:B------:R1:W1:Y:S01]  /*57b0*/  I2F R25, R14 ;  /* 0x0000000e00197306 */ /* 0x0002620000201400 */
[----:B------:R-:W-:Y:S01]  /*57c0*/  FSEL R169, R75, -INF , !P4 ;  /* 0xff8000004ba97808 */ /* 0x000fe20006000000 */
[----:B--2---:R-:W-:Y:S01]  /*57d0*/  FFMA.FTZ R68, R0, R13, R68 ;  /* 0x0000000d00447223 */ /* 0x004fe20000010044 */
[----:B------:R-:W-:Y:S01]  /*57e0*/  ISETP.GE.AND P6, PT, R14, R189, PT ;  /* 0x000000bd0e00720c */ /* 0x000fe20003fc6270 */
[----:B------:R-:W-:Y:S01]  /*57f0*/  FFMA.FTZ R70, R0, R13, R70 ;  /* 0x0000000d00467223 */ /* 0x000fe20000010046 */
[----:B------:R-:W-:Y:S01]  /*5800*/  ISETP.GE.AND P4, PT, R14, R188, PT ;  /* 0x000000bc0e00720c */ /* 0x000fe20003f86270 */
[C---:B----4-:R-:W-:Y:S01]  /*5810*/  HMMA.16816.F32.BF16 R48, R8.reuse, R18, R48 ;  /* 0x000000120830723c */ /* 0x050fe20000041830 */
[C---:B------:R-:W-:Y:S01]  /*5820*/  IADD3 R26, R100.reuse, 0x59, RZ ;  /* 0x00000059641a7810 */ /* 0x040fe20007ffe0ff */
[----:B---3--:R-:W2:Y:S01]  /*5830*/  LDSM.16.M88.4 R20, [R204+0x7000] ;  /* 0x00700000cc14783b */ /* 0x008ea20000000200 */
[----:B------:R-:W3:Y:S01]  /*5840*/  I2F R24, R35 ;  /* 0x0000002300187306 */ /* 0x000ee20000201400 */
[----:B------:R-:W-:Y:S01]  /*5850*/  IADD3 R27, R100, 0x60, RZ ;  /* 0x00000060641b7810 */ /* 0x000fe20007ffe0ff */
[CC--:B-----5:R-:W-:Y:S01]  /*5860*/  FFMA.FTZ R72, R0.reuse, R45.reuse, R72 ;  /* 0x0000002d00487223 */ /* 0x0e0fe20000010048 */
[----:B------:R-:W-:Y:S01]  /*5870*/  FSEL R165, R111, -INF , !P1 ;  /* 0xff8000006fa57808 */ /* 0x000fe20004800000 */
[----:B------:R-:W-:Y:S01]  /*5880*/  FFMA.FTZ R74, R0, R45, R74 ;  /* 0x0000002d004a7223 */ /* 0x000fe2000001004a */
[----:B------:R-:W-:Y:S01]  /*5890*/  HMMA.16816.F32.BF16 R52, R8, R16, R52 ;  /* 0x000000100834723c */ /* 0x000fe20000041834 */
[----:B------:R-:W-:Y:S01]  /*58a0*/  IADD3 R18, R100, 0x69, RZ ;  /* 0x0000006964127810 */ /* 0x000fe20007ffe0ff */
[----:B-1----:R-:W1:Y:S01]  /*58b0*/  LDSM.16.M88.4 R12, [R204+0x7800] ;  /* 0x00780000cc0c783b */ /* 0x002e620000000200 */
[----:B------:R-:W4:Y:S01]  /*58c0*/  I2F R16, R26 ;  /* 0x0000001a00107306 */ /* 0x000f220000201400 */
[----:B------:R-:W-:Y:S01]  /*58d0*/  ISETP.GE.AND P5, PT, R46, R189, PT ;  /* 0x000000bd2e00720c */ /* 0x000fe20003fa6270 */
[----:B------:R-:W-:-:S04]  /*58e0*/  DEPBAR.LE SB0, 0x0 ;  /* 0x000080000000791a */ /* 0x000fc80000000000 */
[----:B------:R-:W-:Y:S01]  /*58f0*/  IADD3 R11, R100, 0x68, RZ ;  /* 0x00000068640b7810 */ /* 0x000fe20007ffe0ff */
[----:B------:R-:W-:Y:S01]  /*5900*/  FFMA.FTZ R64, R0, R25, R64 ;  /* 0x0000001900407223 */ /* 0x000fe20000010040 */
[----:B------:R-:W5:Y:S01]  /*5910*/  I2F R17, R27 ;  /* 0x0000001b00117306 */ /* 0x000f620000201400 */
[----:B------:R-:W-:Y:S01]  /*5920*/  ISETP.GE.AND P1, PT, R46, R188, PT ;  /* 0x000000bc2e00720c */ /* 0x000fe20003f26270 */
[-C--:B---3--:R-:W-:Y:S01]  /*5930*/  FFMA.FTZ R69, R0, R24.reuse, R69 ;  /* 0x0000001800457223 */ /* 0x088fe20000010045 */
[----:B------:R-:W-:Y:S01]  /*5940*/  FSEL R162, R72, -INF , !P3 ;  /* 0xff80000048a27808 */ /* 0x000fe20005800000 */
[C---:B------:R-:W-:Y:S01]  /*5950*/  FFMA.FTZ R71, R0.reuse, R24, R71 ;  /* 0x0000001800477223 */ /* 0x040fe20000010047 */
[----:B------:R-:W-:Y:S01]  /*5960*/  ISETP.GE.AND P3, PT, R35, R189, PT ;  /* 0x000000bd2300720c */ /* 0x000fe20003f66270 */
[----:B------:R-:W-:Y:S01]  /*5970*/  FFMA.FTZ R66, R0, R25, R66 ;  /* 0x0000001900427223 */ /* 0x000fe20000010042 */
[----:B------:R-:W-:Y:S01]  /*5980*/  FSEL R176, R68, -INF , !P5 ;  /* 0xff80000044b07808 */ /* 0x000fe20006800000 */
[----:B------:R-:W3:Y:S01]  /*5990*/  I2F R9, R11 ;  /* 0x0000000b00097306 */ /* 0x000ee20000201400 */
[----:B------:R-:W-:Y:S01]  /*59a0*/  FSEL R175, R70, -INF , !P1 ;  /* 0xff80000046af7808 */ /* 0x000fe20004800000 */
[-C--:B----4-:R-:W-:Y:S01]  /*59b0*/  FFMA.FTZ R65, R0, R16.reuse, R65 ;  /* 0x0000001000417223 */ /* 0x090fe20000010041 */
[----:B------:R-:W-:Y:S01]  /*59c0*/  ISETP.GE.AND P5, PT, R26, R189, PT ;  /* 0x000000bd1a00720c */ /* 0x000fe20003fa6270 */
[----:B------:R-:W-:Y:S01]  /*59d0*/  FFMA.FTZ R67, R0, R16, R67 ;  /* 0x0000001000437223 */ /* 0x000fe20000010043 */
[----:B------:R-:W-:-:S02]  /*59e0*/  ISETP.GE.AND P1, PT, R26, R188, PT ;  /* 0x000000bc1a00720c */ /* 0x000fc40003f26270 */
[----:B------:R-:W-:Y:S01]  /*59f0*/  FSEL R174, R69, -INF , !P3 ;  /* 0xff80000045ae7808 */ /* 0x000fe20005800000 */
[----:B------:R-:W-:Y:S01]  /*5a00*/  I2F R10, R18 ;  /* 0x00000012000a7306 */ /* 0x000fe20000201400 */
[-C--:B------:R-:W-:Y:S02]  /*5a10*/  ISETP.GE.AND P3, PT, R27, R189.reuse, PT ;  /* 0x000000bd1b00720c */ /* 0x080fe40003f66270 */
[----:B------:R-:W-:Y:S02]  /*5a20*/  IADD3 R16, R100, 0x70, RZ ;  /* 0x0000007064107810 */ /* 0x000fe40007ffe0ff */
[----:B------:R-:W-:Y:S01]  /*5a30*/  FSEL R168, R65, -INF , !P5 ;  /* 0xff80000041a87808 */ /* 0x000fe20006800000 */
[----:B--2---:R-:W-:Y:S01]  /*5a40*/  HMMA.16816.F32.BF16 R60, R76, R20, R60 ;  /* 0x000000144c3c723c */ /* 0x004fe2000004183c */
[----:B------:R-:W-:Y:S02]  /*5a50*/  FSEL R163, R67, -INF , !P1 ;  /* 0xff80000043a37808 */ /* 0x000fe40004800000 */
[----:B------:R-:W-:-:S02]  /*5a60*/  ISETP.GE.AND P5, PT, R11, R189, PT ;  /* 0x000000bd0b00720c */ /* 0x000fc40003fa6270 */
[-C--:B------:R-:W-:Y:S02]  /*5a70*/  ISETP.GE.AND P1, PT, R11, R188.reuse, PT ;  /* 0x000000bc0b00720c */ /* 0x080fe40003f26270 */
[----:B------:R-:W-:Y:S01]  /*5a80*/  IADD3 R20, R100, 0x61, RZ ;  /* 0x0000006164147810 */ /* 0x000fe20007ffe0ff */
[C---:B------:R-:W-:Y:S01]  /*5a90*/  HMMA.16816.F32.BF16 R56, R76.reuse, R22, R56 ;  /* 0x000000164c38723c */ /* 0x040fe20000041838 */
[----:B------:R-:W-:Y:S01]  /*5aa0*/  I2F R11, R16 ;  /* 0x00000010000b7306 */ /* 0x000fe20000201400 */
[----:B------:R-:W-:Y:S02]  /*5ab0*/  FSEL R177, R74, -INF , !P2 ;  /* 0xff8000004ab17808 */ /* 0x000fe40005000000 */
[----:B------:R-:W-:Y:S02]  /*5ac0*/  ISETP.GE.AND P2, PT, R35, R188, PT ;  /* 0x000000bc2300720c */ /* 0x000fe40003f46270 */
[----:B------:R-:W-:Y:S02]  /*5ad0*/  FSEL R170, R64, -INF , !P6 ;  /* 0xff80000040aa7808 */ /* 0x000fe40007000000 */
[----:B-1----:R-:W-:Y:S01]  /*5ae0*/  HMMA.16816.F32.BF16 R48, R76, R14, R48 ;  /* 0x0000000e4c30723c */ /* 0x002fe20000041830 */
[----:B------:R-:W1:Y:S01]  /*5af0*/  I2F R8, R20 ;  /* 0x0000001400087306 */ /* 0x000e620000201400 */
[----:B------:R-:W-:-:S02]  /*5b00*/  FSEL R171, R71, -INF , !P2 ;  /* 0xff80000047ab7808 */ /* 0x000fc40005000000 */
[----:B------:R-:W-:Y:S02]  /*5b10*/  FSEL R167, R66, -INF , !P4 ;  /* 0xff80000042a77808 */ /* 0x000fe40006000000 */
[-C--:B------:R-:W-:Y:S02]  /*5b20*/  ISETP.GE.AND P2, PT, R27, R188.reuse, PT ;  /* 0x000000bc1b00720c */ /* 0x080fe40003f46270 */
[----:B------:R-:W-:Y:S01]  /*5b30*/  IADD3 R14, R100, 0x78, RZ ;  /* 0x00000078640e7810 */ /* 0x000fe20007ffe0ff */
[----:B------:R-:W-:Y:S01]  /*5b40*/  HMMA.16816.F32.BF16 R52, R76, R12, R52 ;  /* 0x0000000c4c34723c */ /* 0x000fe20000041834 */
[----:B-----5:R-:W-:Y:S01]  /*5b50*/  FFMA.FTZ R60, R0, R17, R60 ;  /* 0x00000011003c7223 */ /* 0x020fe2000001003c */
[----:B------:R-:W-:Y:S01]  /*5b60*/  ISETP.GE.AND P6, PT, R20, R189, PT ;  /* 0x000000bd1400720c */ /* 0x000fe20003fc6270 */
[----:B------:R-:W2:Y:S01]  /*5b70*/  I2F R13, R14 ;  /* 0x0000000e000d7306 */ /* 0x000ea20000201400 */
[----:B------:R-:W-:Y:S01]  /*5b80*/  FFMA.FTZ R62, R0, R17, R62 ;  /* 0x00000011003e7223 */ /* 0x000fe2000001003e */
[----:B------:R-:W-:-:S02]  /*5b90*/  ISETP.GE.AND P4, PT, R20, R188, PT ;  /* 0x000000bc1400720c */ /* 0x000fc40003f86270 */
[----:B---3--:R-:W-:Y:S01]  /*5ba0*/  FFMA.FTZ R56, R0, R9, R56 ;  /* 0x0000000900387223 */ /* 0x008fe20000010038 */
[----:B------:R-:W-:Y:S01]  /*5bb0*/  FSEL R158, R60, -INF , !P3 ;  /* 0xff8000003c9e7808 */ /* 0x000fe20005800000 */
[-C--:B-1----:R-:W-:Y:S01]  /*5bc0*/  FFMA.FTZ R61, R0, R8.reuse, R61 ;  /* 0x00000008003d7223 */ /* 0x082fe2000001003d */
[----:B------:R-:W-:Y:S01]  /*5bd0*/  ISETP.GE.AND P3, PT, R18, R189, PT ;  /* 0x000000bd1200720c */ /* 0x000fe20003f66270 */
[----:B------:R-:W-:Y:S01]  /*5be0*/  FFMA.FTZ R63, R0, R8, R63 ;  /* 0x00000008003f7223 */ /* 0x000fe2000001003f */
[----:B------:R-:W-:Y:S01]  /*5bf0*/  IADD3 R8, R100, 0x71, RZ ;  /* 0x0000007164087810 */ /* 0x000fe20007ffe0ff */
[----:B------:R-:W-:Y:S01]  /*5c00*/  FFMA.FTZ R58, R0, R9, R58 ;  /* 0x00000009003a7223 */ /* 0x000fe2000001003a */
[----:B------:R-:W-:Y:S01]  /*5c10*/  IADD3 R12, R100, 0x79, RZ ;  /* 0x00000079640c7810 */ /* 0x000fe20007ffe0ff */
[CC--:B------:R-:W-:Y:S01]  /*5c20*/  FFMA.FTZ R57, R0.reuse, R10.reuse, R57 ;  /* 0x0000000a00397223 */ /* 0x0c0fe20000010039 */
[----:B------:R-:W1:Y:S01]  /*5c30*/  I2F R9, R8 ;  /* 0x0000000800097306 */ /* 0x000e620000201400 */
[----:B------:R-:W-:Y:S01]  /*5c40*/  FFMA.FTZ R59, R0, R10, R59 ;  /* 0x0000000a003b7223 */ /* 0x000fe2000001003b */
[----:B------:R-:W-:Y:S01]  /*5c50*/  FSEL R157, R62, -INF , !P2 ;  /* 0xff8000003e9d7808 */ /* 0x000fe20005000000 */
[CC--:B--2---:R-:W-:Y:S01]  /*5c60*/  FFMA.FTZ R48, R0.reuse, R13.reuse, R48 ;  /* 0x0000000d00307223 */ /* 0x0c4fe20000010030 */
[----:B------:R-:W-:Y:S01]  /*5c70*/  FSEL R152, R57, -INF , !P3 ;  /* 0xff80000039987808 */ /* 0x000fe20005800000 */
[----:B------:R-:W-:Y:S01]  /*5c80*/  FFMA.FTZ R50, R0, R13, R50 ;  /* 0x0000000d00327223 */ /* 0x000fe20000010032 */
[----:B------:R-:W-:-:S02]  /*5c90*/  ISETP.GE.AND P3, PT, R14, R189, PT ;  /* 0x000000bd0e00720c */ /* 0x000fc40003f66270 */
[----:B------:R-:W2:Y:S01]  /*5ca0*/  I2F R10, R12 ;  /* 0x0000000c000a7306 */ /* 0x000ea20000201400 */
[----:B------:R-:W-:Y:S01]  /*5cb0*/  FSEL R156, R61, -INF , !P6 ;  /* 0xff8000003d9c7808 */ /* 0x000fe20007000000 */
[-C--:B------:R-:W-:Y:S01]  /*5cc0*/  FFMA.FTZ R52, R0, R11.reuse, R52 ;  /* 0x0000000b00347223 */ /* 0x080fe20000010034 */
[----:B------:R-:W-:Y:S01]  /*5cd0*/  FSEL R138, R48, -INF , !P3 ;  /* 0xff800000308a7808 */ /* 0x000fe20005800000 */
[C---:B------:R-:W-:Y:S01]  /*5ce0*/  FFMA.FTZ R54, R0.reuse, R11, R54 ;  /* 0x0000000b00367223 */ /* 0x040fe20000010036 */
[----:B------:R-:W-:Y:S02]  /*5cf0*/  ISETP.GT.AND P3, PT, R231, R224, PT ;  /* 0x000000e0e700720c */ /* 0x000fe40003f64270 */
[----:B------:R-:W-:Y:S01]  /*5d00*/  FSEL R155, R63, -INF , !P4 ;  /* 0xff8000003f9b7808 */ /* 0x000fe20006000000 */
[-C--:B-1----:R-:W-:Y:S01]  /*5d10*/  FFMA.FTZ R53, R0, R9.reuse, R53 ;  /* 0x0000000900357223 */ /* 0x082fe20000010035 */
[----:B------:R-:W-:Y:S01]  /*5d20*/  FSEL R154, R56, -INF , !P5 ;  /* 0xff800000389a7808 */ /* 0x000fe20006800000 */
[----:B------:R-:W-:Y:S01]  /*5d30*/  FFMA.FTZ R55, R0, R9, R55 ;  /* 0x0000000900377223 */ /* 0x000fe20000010037 */
[----:B------:R-:W-:Y:S01]  /*5d40*/  FSEL R151, R58, -INF , !P1 ;  /* 0xff8000003a977808 */ /* 0x000fe20004800000 */
[----:B------:R-:W-:Y:S01]  /*5d50*/  FFMA.FTZ R9, R0, R103, R28 ;  /* 0x0000006700097223 */ /* 0x000fe2000001001c */
[----:B------:R-:W-:Y:S01]  /*5d60*/  BAR.SYNC.DEFER_BLOCKING 0x0 ;  /* 0x0000000000007b1d */ /* 0x000fe20000010000 */
[----:B------:R-:W-:-:S02]  /*5d70*/  ISETP.GE.AND P2, PT, R18, R188, PT ;  /* 0x000000bc1200720c */ /* 0x000fc40003f46270 */
[-C--:B------:R-:W-:Y:S01]  /*5d80*/  ISETP.GE.AND P6, PT, R16, R189.reuse, PT ;  /* 0x000000bd1000720c */ /* 0x080fe20003fc6270 */
[----:B--2---:R-:W-:Y:S01]  /*5d90*/  FFMA.FTZ R49, R0, R10, R49 ;  /* 0x0000000a00317223 */ /* 0x004fe20000010031 */
[----:B------:R-:W-:Y:S01]  /*5da0*/  ISETP.GE.AND P4, PT, R16, R188, PT ;  /* 0x000000bc1000720c */ /* 0x000fe20003f86270 */
[----:B------:R-:W-:Y:S01]  /*5db0*/  FFMA.FTZ R51, R0, R10, R51 ;  /* 0x0000000a00337223 */ /* 0x000fe20000010033 */
[C---:B------:R-:W-:Y:S02]  /*5dc0*/  ISETP.GE.AND P5, PT, R8.reuse, R189, PT ;  /* 0x000000bd0800720c */ /* 0x040fe40003fa6270 */
[----:B------:R-:W-:Y:S01]  /*5dd0*/  ISETP.GE.AND P1, PT, R8, R188, PT ;  /* 0x000000bc0800720c */ /* 0x000fe20003f26270 */
[----:B------:R-:W-:Y:S01]  /*5de0*/  FFMA.FTZ R8, R0, R103, R30 ;  /* 0x0000006700087223 */ /* 0x000fe2000001001e */
[----:B------:R-:W-:Y:S02]  /*5df0*/  FSEL R149, R59, -INF , !P2 ;  /* 0xff8000003b957808 */ /* 0x000fe40005000000 */
[----:B------:R-:W-:-:S02]  /*5e00*/  FSEL R142, R52, -INF , !P6 ;  /* 0xff800000348e7808 */ /* 0x000fc40007000000 */
[----:B------:R-:W-:Y:S02]  /*5e10*/  FSEL R139, R54, -INF , !P4 ;  /* 0xff800000368b7808 */ /* 0x000fe40006000000 */
[----:B------:R-:W-:Y:S02]  /*5e20*/  FSEL R140, R53, -INF , !P5 ;  /* 0xff800000358c7808 */ /* 0x000fe40006800000 */
[----:B------:R-:W-:Y:S02]  /*5e30*/  FSEL R137, R55, -INF , !P1 ;  /* 0xff80000037897808 */ /* 0x000fe40004800000 */
[-C--:B------:R-:W-:Y:S02]  /*5e40*/  ISETP.GE.AND P2, PT, R14, R188.reuse, PT ;  /* 0x000000bc0e00720c */ /* 0x080fe40003f46270 */
[C---:B------:R-:W-:Y:S02]  /*5e50*/  ISETP.GE.AND P6, PT, R100.reuse, R189, PT ;  /* 0x000000bd6400720c */ /* 0x040fe40003fc6270 */
[----:B------:R-:W-:-:S02]  /*5e60*/  ISETP.GE.AND P4, PT, R100, R188, PT ;  /* 0x000000bc6400720c */ /* 0x000fc40003f86270 */
        /* <DEDUP_REMOVED lines=66> */
.L_x_3637:
[----:B------:R-:W-:-:S04]  /*6290*/  LEA R15, -R6, RZ, 0x7 ;  /* 0x000000ff060f7211 */ /* 0x000fc800078e39ff */
[----:B------:R-:W-:Y:S02]  /*62a0*/  SHF.R.S32.HI R10, RZ, 0x1f, R15 ;  /* 0x0000001fff0a7819 */ /* 0x000fe4000001140f */
.L_x_3638:
[----:B------:R-:W-:Y:S01]  /*62b0*/  ISETP.GE.AND P4, PT, R232, c[0x0][0x220], PT ;  /* 0x00008800e8007a0c */ /* 0x000fe20003f86270 */
[----:B------:R-:W-:Y:S01]  /*62c0*/  BSSY B0, `(.L_x_3639) ;  /* 0x00000a1000007945 */ /* 0x000fe20003800000 */
[----:B------:R-:W-:Y:S02]  /*62d0*/  ISETP.GE.AND P2, PT, R40, c[0x0][0x220], PT ;  /* 0x0000880028007a0c */ /* 0x000fe40003f46270 */
[----:B------:R-:W-:-:S05]  /*62e0*/  IADD3 R13, P5, R226, R15, RZ ;  /* 0x0000000fe20d7210 */ /* 0x000fca0007fbe0ff */
[----:B------:R-:W-:-:S04]  /*62f0*/  IMAD.X R12, R225, 0x1, R10, P5 ;  /* 0x00000001e10c7824 */ /* 0x000fc800028e060a */
[-C--:B------:R-:W-:Y:S01]  /*6300*/  @!P4 IADD3 R17, P1, R15, R134.reuse, RZ ;  /* 0x000000860f11c210 */ /* 0x080fe20007f3e0ff */
[----:B------:R1:W-:Y:S03]  /*6310*/  @P4 STS.128 [R230+0x4000], RZ ;  /* 0x004000ffe6004388 */ /* 0x0003e60000000c00 */
[----:B------:R-:W-:Y:S01]  /*6320*/  @!P4 LEA R56, P6, R17, c[0x0][0x168], 0x1 ;  /* 0x00005a001138ca11 */ /* 0x000fe200078c08ff */
[----:B------:R-:W-:Y:S01]  /*6330*/  @!P4 IMAD.X R4, R10, 0x1, R135, P1 ;  /* 0x000000010a04c824 */ /* 0x000fe200008e0687 */
[----:B------:R-:W-:-:S04]  /*6340*/  @!P2 IADD3 R11, P1, R15, R134, RZ ;  /* 0x000000860f0ba210 */ /* 0x000fc80007f3e0ff */
[----:B------:R-:W-:Y:S01]  /*6350*/  @!P4 LEA.HI.X R57, R17, c[0x0][0x16c], R4, 0x1, P6 ;  /* 0x00005b001139ca11 */ /* 0x000fe200030f0c04 */
[--C-:B------:R-:W-:Y:S01]  /*6360*/  @!P2 IMAD.X R6, R10, 0x1, R135.reuse, P1 ;  /* 0x000000010a06a824 */ /* 0x100fe200008e0687 */
[-C--:B------:R-:W-:Y:S02]  /*6370*/  @!P4 IADD3 R17, P5, R13, R134.reuse, RZ ;  /* 0x000000860d11c210 */ /* 0x080fe40007fbe0ff */
        /* <DEDUP_REMOVED lines=16> */
[--C-:B------:R-:W-:Y:S01]  /*6480*/  @!P2 IMAD.X R4, R12, 0x1, R135.reuse, P1 ;  /* 0x000000010c04a824 */ /* 0x100fe200008e0687 */
[----:B------:R-:W-:Y:S01]  /*6490*/  @!P2 LEA R24, P1, R11, c[0x0][0x168], 0x1 ;  /* 0x00005a000b18aa11 */ /* 0x000fe200078208ff */
[----:B------:R-:W-:Y:S01]  /*64a0*/  IMAD.X R12, R225, 0x1, R12, P5 ;  /* 0x00000001e10c7824 */ /* 0x000fe200028e060c */
[-C--:B------:R-:W-:Y:S01]  /*64b0*/  @!P4 IADD3 R17, P5, R13, R134.reuse, RZ ;  /* 0x000000860d11c210 */ /* 0x080fe20007fbe0ff */
        /* <DEDUP_REMOVED lines=29> */
[C---:B------:R-:W-:Y:S01]  /*6690*/  @!P2 LEA R20, P1, R13.reuse, c[0x0][0x168], 0x1 ;  /* 0x00005a000d14aa11 */ /* 0x040fe200078208ff */
        /* <DEDUP_REMOVED lines=35> */
[C---:B------:R-:W-:Y:S01]  /*68d0*/  @!P2 LEA R58, P1, R13.reuse, c[0x0][0x168], 0x1 ;  /* 0x00005a000d3aaa11 */ /* 0x040fe200078208ff */
        /* <DEDUP_REMOVED lines=15> */
[----:B------:R-:W-:Y:S01]  /*69d0*/  @!P2 IMAD.X R13, R4, 0x1, R135, P1 ;  /* 0x00000001040da824 */ /* 0x000fe200008e0687 */
[C---:B------:R-:W-:Y:S01]  /*69e0*/  @!P2 LEA R60, P1, R6.reuse, c[0x0][0x168], 0x1 ;  /* 0x00005a00063caa11 */ /* 0x040fe200078208ff */
[----:B------:R-:W-:Y:S01]  /*69f0*/  IMAD.X R4, R225, 0x1, R4, P5 ;  /* 0x00000001e1047824 */ /* 0x000fe200028e0604 */
[----:B------:R-:W-:Y:S01]  /*6a00*/  @!P4 IADD3 R12, P5, R11, R134, RZ ;  /* 0x000000860b0cc210 */ /* 0x000fe20007fbe0ff */
[----:B------:R1:W-:Y:S01]  /*6a10*/  @P2 STS.128 [R230+0xa000], RZ ;  /* 0x00a000ffe6002388 */ /* 0x0003e20000000c00 */
[----:B------:R-:W-:Y:S02]  /*6a20*/  @!P2 LEA.HI.X R61, R6, c[0x0][0x16c], R13, 0x1, P1 ;  /* 0x00005b00063daa11 */ /* 0x000fe400008f0c0d */
[----:B--2---:R-:W-:Y:S01]  /*6a30*/  @!P4 LEA R56, P1, R12, c[0x0][0x168], 0x1 ;  /* 0x00005a000c38ca11 */ /* 0x004fe200078208ff */
        /* <DEDUP_REMOVED lines=41> */
.L_x_3640:
[----:B------:R-:W-:Y:S05]  /*6cd0*/  BSYNC B0 ;  /* 0x0000000000007941 */ /* 0x000fea0003800000 */
.L_x_3639:
[----:B------:R-:W0:Y:S01]  /*6ce0*/  LDGDEPBAR ;  /* 0x00000000000079af */ /* 0x000e220000000000 */
[----:B------:R-:W-:-:S04]  /*6cf0*/  IADD3 R134, P1, R15, R134, RZ ;  /* 0x000000860f867210 */ /* 0x000fc80007f3e0ff */
[----:B------:R-:W-:Y:S02]  /*6d00*/  IADD3.X R135, R10, R135, RZ, P1, !PT ;  /* 0x000000870a877210 */ /* 0x000fe40000ffe4ff */
.L_x_3636:
        /* <DEDUP_REMOVED lines=85> */
[----:B------:R-:W-:-:S03]  /*7260*/  FSETP.NEU.FTZ.AND P1, PT, R133, -INF , PT ;  /* 0xff8000008500780b */ /* 0x000fc60003f3d000 */
[C---:B------:R-:W-:Y:S01]  /*7270*/  FMUL.FTZ R66, R132.reuse, c[0x0][0x23c] ;  /* 0x00008f0084427a20 */ /* 0x040fe20000410000 */
[----:B------:R-:W-:Y:S02]  /*7280*/  FSEL R141, R141, RZ, P1 ;  /* 0x000000ff8d8d7208 */ /* 0x000fe40000800000 */
[----:B------:R-:W-:-:S03]  /*7290*/  FSETP.NEU.FTZ.AND P1, PT, R132, -INF , PT ;  /* 0xff8000008400780b */ /* 0x000fc60003f3d000 */
[--C-:B------:R-:W-:Y:S01]  /*72a0*/  FFMA.FTZ R62, R9, c[0x0][0x23c], -R141.reuse ;  /* 0x00008f00093e7a23 */ /* 0x100fe2000001088d */
[----:B------:R-:W-:Y:S01]  /*72b0*/  FSEL R66, R66, RZ, P1 ;  /* 0x000000ff42427208 */ /* 0x000fe20000800000 */
[--C-:B------:R-:W-:Y:S01]  /*72c0*/  FFMA.FTZ R59, R102, c[0x0][0x23c], -R141.reuse ;  /* 0x00008f00663b7a23 */ /* 0x100fe2000001088d */
[----:B------:R-:W-:Y:S01]  /*72d0*/  LEA R238, P1, R134, c[0x0][0x168], 0x1 ;  /* 0x00005a0086ee7a11 */ /* 0x000fe200078208ff */
[--C-:B------:R-:W-:Y:S02]  /*72e0*/  FFMA.FTZ R60, R104, c[0x0][0x23c], -R141.reuse ;  /* 0x00008f00683c7a23 */ /* 0x100fe4000001088d */
[----:B------:R-:W-:Y:S01]  /*72f0*/  FFMA.FTZ R55, R106, c[0x0][0x23c], -R141 ;  /* 0x00008f006a377a23 */ /* 0x000fe2000001088d */
[----:B------:R-:W-:Y:S01]  /*7300*/  MUFU.EX2 R62, R62 ;  /* 0x0000003e003e7308 */ /* 0x000fe20000000800 */
[--C-:B------:R-:W-:Y:S01]  /*7310*/  FFMA.FTZ R64, R8, c[0x0][0x23c], -R66.reuse ;  /* 0x00008f0008407a23 */ /* 0x100fe20000010842 */
[----:B------:R-:W1:Y:S01]  /*7320*/  LDSM.16.MT88.4 R104, [R214+0x10000] ;  /* 0x01000000d668783b */ /* 0x000e620000004200 */
[--C-:B------:R-:W-:Y:S01]  /*7330*/  FFMA.FTZ R63, R7, c[0x0][0x23c], -R66.reuse ;  /* 0x00008f00073f7a23 */ /* 0x100fe20000010842 */
[----:B------:R-:W-:Y:S01]  /*7340*/  LEA.HI.X R239, R134, c[0x0][0x16c], R135, 0x1, P1 ;  /* 0x00005b0086ef7a11 */ /* 0x000fe200008f0c87 */
[--C-:B------:R-:W-:Y:S01]  /*7350*/  FFMA.FTZ R61, R101, c[0x0][0x23c], -R66.reuse ;  /* 0x00008f00653d7a23 */ /* 0x100fe20000010842 */
[----:B------:R-:W2:Y:S01]  /*7360*/  LDSM.16.MT88.4 R4, [R212+0x10000] ;  /* 0x01000000d404783b */ /* 0x000ea20000004200 */
[----:B------:R-:W-:Y:S01]  /*7370*/  FFMA.FTZ R56, R95, c[0x0][0x23c], -R66 ;  /* 0x00008f005f387a23 */ /* 0x000fe20000010842 */
[----:B------:R-:W3:Y:S01]  /*7380*/  MUFU.EX2 R59, R59 ;  /* 0x0000003b003b7308 */ /* 0x000ee20000000800 */
[--C-:B------:R-:W-:Y:S01]  /*7390*/  FFMA.FTZ R58, R92, c[0x0][0x23c], -R141.reuse ;  /* 0x00008f005c3a7a23 */ /* 0x100fe2000001088d */
[----:B------:R-:W4:Y:S01]  /*73a0*/  LDSM.16.MT88.4 R8, [R216+0x10800] ;  /* 0x01080000d808783b */ /* 0x000f220000004200 */
[----:B------:R-:W-:-:S02]  /*73b0*/  FFMA.FTZ R53, R32, c[0x0][0x23c], -R141 ;  /* 0x00008f0020357a23 */ /* 0x000fc4000001088d */
[--C-:B------:R-:W-:Y:S02]  /*73c0*/  FFMA.FTZ R54, R94, c[0x0][0x23c], -R141.reuse ;  /* 0x00008f005e367a23 */ /* 0x100fe4000001088d */
[--C-:B------:R-:W-:Y:S01]  /*73d0*/  FFMA.FTZ R49, R34, c[0x0][0x23c], -R141.reuse ;  /* 0x00008f0022317a23 */ /* 0x100fe2000001088d */
[----:B------:R-:W-:Y:S01]  /*73e0*/  MUFU.EX2 R60, R60 ;  /* 0x0000003c003c7308 */ /* 0x000fe20000000800 */
[--C-:B------:R-:W-:Y:S02]  /*73f0*/  FFMA.FTZ R57, R33, c[0x0][0x23c], -R66.reuse ;  /* 0x00008f0021397a23 */ /* 0x100fe40000010842 */
[--C-:B------:R-:W-:Y:S01]  /*7400*/  FFMA.FTZ R52, R93, c[0x0][0x23c], -R66.reuse ;  /* 0x00008f005d347a23 */ /* 0x100fe20000010842 */
[----:B------:R-:W5:Y:S01]  /*7410*/  LDSM.16.MT88.4 R32, [R214+0x10800] ;  /* 0x01080000d620783b */ /* 0x000f620000004200 */
[--C-:B------:R-:W-:Y:S02]  /*7420*/  FFMA.FTZ R51, R31, c[0x0][0x23c], -R66.reuse ;  /* 0x00008f001f337a23 */ /* 0x100fe40000010842 */
[----:B------:R-:W-:Y:S01]  /*7430*/  FFMA.FTZ R48, R29, c[0x0][0x23c], -R66 ;  /* 0x00008f001d307a23 */ /* 0x000fe20000010842 */
[----:B------:R-:W1:Y:S01]  /*7440*/  MUFU.EX2 R55, R55 ;  /* 0x0000003700377308 */ /* 0x000e620000000800 */
[----:B---3--:R-:W-:Y:S01]  /*7450*/  F2FP.BF16.PACK_AB R112, R59, R62 ;  /* 0x0000003e3b70723e */ /* 0x008fe200000010ff */
[----:B------:R-:W3:Y:S01]  /*7460*/  LDSM.16.MT88.4 R28, [R213+0x10800] ;  /* 0x01080000d51c783b */ /* 0x000ee20000004200 */
[----:B------:R-:W-:-:S02]  /*7470*/  FFMA.FTZ R45, R44, c[0x0][0x23c], -R141 ;  /* 0x00008f002c2d7a23 */ /* 0x000fc4000001088d */
[--C-:B------:R-:W-:Y:S02]  /*7480*/  FFMA.FTZ R50, R178, c[0x0][0x23c], -R141.reuse ;  /* 0x00008f00b2327a23 */ /* 0x100fe4000001088d */
[--C-:B------:R-:W-:Y:S01]  /*7490*/  FFMA.FTZ R46, R182, c[0x0][0x23c], -R141.reuse ;  /* 0x00008f00b62e7a23 */ /* 0x100fe2000001088d */
[----:B------:R-:W-:Y:S01]  /*74a0*/  MUFU.EX2 R64, R64 ;  /* 0x0000004000407308 */ /* 0x000fe20000000800 */
[----:B------:R-:W-:Y:S02]  /*74b0*/  FFMA.FTZ R3, R180, c[0x0][0x23c], -R141 ;  /* 0x00008f00b4037a23 */ /* 0x000fe4000001088d */
[--C-:B------:R-:W-:Y:S02]  /*74c0*/  FFMA.FTZ R47, R145, c[0x0][0x23c], -R66.reuse ;  /* 0x00008f00912f7a23 */ /* 0x100fe40000010842 */
        /* <DEDUP_REMOVED lines=47> */
[----:B------:R-:W2:Y:S01]  /*77c0*/  MUFU.EX2 R52, R52 ;  /* 0x0000003400347308 */ /* 0x000ea20000000800 */
        /* <DEDUP_REMOVED lines=77> */
[C---:B---3--:R-:W-:Y:S02]  /*7ca0*/  HMMA.16816.F32.BF16 R108, R4.reuse, R28, R108 ;  /* 0x0000001c046c723c */ /* 0x048fe4000004186c */
[----:B------:R-:W3:Y:S06]  /*7cb0*/  MUFU.EX2 R169, R169 ;  /* 0x000000a900a97308 */ /* 0x000eec0000000800 */
        /* <DEDUP_REMOVED lines=72> */
[----:B------:R-:W3:Y:S01]  /*8140*/  LDSM.16.MT88.4 R16, [R214+0x11800] ;  /* 0x01180000d610783b */ /* 0x000ee20000004200 */
[----:B------:R-:W-:-:S06]  /*8150*/  FADD.FTZ R3, R160, R3 ;  /* 0x00000003a0037221 */ /* 0x000fcc0000010000 */
        /* <DEDUP_REMOVED lines=21> */
[----:B------:R-:W-:-:S02]  /*82b0*/  F2FP.BF16.PACK_AB R4, R160, R159 ;  /* 0x0000009fa004723e */ /* 0x000fc400000010ff */
[----:B-----5:R-:W-:Y:S01]  /*82c0*/  F2FP.BF16.PACK_AB R5, R165, R164 ;  /* 0x000000a4a505723e */ /* 0x020fe200000010ff */
[----:B------:R-:W-:Y:S01]  /*82d0*/  FADD.FTZ R164, R164, R153 ;  /* 0x00000099a4a47221 */ /* 0x000fe20000010000 */
[----:B------:R-:W-:Y:S01]  /*82e0*/  F2FP.BF16.PACK_AB R6, R161, R162 ;  /* 0x000000a2a106723e */ /* 0x000fe200000010ff */
[----:B------:R-:W-:Y:S01]  /*82f0*/  FADD.FTZ R162, R162, R3 ;  /* 0x00000003a2a27221 */ /* 0x000fe20000010000 */
[----:B------:R-:W-:Y:S01]  /*8300*/  F2FP.BF16.PACK_AB R7, R169, R166 ;  /* 0x000000a6a907723e */ /* 0x000fe200000010ff */
[----:B------:R-:W-:Y:S02]  /*8310*/  FADD.FTZ R165, R165, R164 ;  /* 0x000000a4a5a57221 */ /* 0x000fe40000010000 */
[----:B------:R-:W-:Y:S02]  /*8320*/  FADD.FTZ R161, R161, R162 ;  /* 0x000000a2a1a17221 */ /* 0x000fe40000010000 */
        /* <DEDUP_REMOVED lines=99> */
[----:B---3--:R-:W-:Y:S01]  /*8960*/  HMMA.16816.F32.BF16 R108, R4, R16, R108 ;  /* 0x00000010046c723c */ /* 0x008fe2000004186c */
[----:B------:R-:W-:-:S04]  /*8970*/  FFMA.FTZ R27, R136, c[0x0][0x23c], -R141 ;  /* 0x00008f00881b7a23 */ /* 0x000fc8000001088d */
[----:B------:R-:W3:Y:S03]  /*8980*/  MUFU.EX2 R25, R25 ;  /* 0x0000001900197308 */ /* 0x000ee60000000800 */
[C---:B------:R-:W-:Y:S01]  /*8990*/  HMMA.16816.F32.BF16 R120, R4.reuse, R18, R120 ;  /* 0x000000120478723c */ /* 0x040fe20000041878 */
[----:B------:R-:W5:Y:S04]  /*89a0*/  LDSM.16.MT88.4 R16, [R213+0xf800] ;  /* 0x00f80000d510783b */ /* 0x000f680000004200 */
[----:B------:R-:W-:Y:S03]  /*89b0*/  MUFU.EX2 R26, R26 ;  /* 0x0000001a001a7308 */ /* 0x000fe60000000800 */
[C---:B----4-:R-:W-:Y:S05]  /*89c0*/  HMMA.16816.F32.BF16 R116, R4.reuse, R20, R116 ;  /* 0x000000140474723c */ /* 0x050fea0000041874 */
[----:B------:R-:W4:Y:S03]  /*89d0*/  MUFU.EX2 R27, R27 ;  /* 0x0000001b001b7308 */ /* 0x000f260000000800 */
[----:B------:R-:W-:Y:S05]  /*89e0*/  HMMA.16816.F32.BF16 R112, R4, R22, R112 ;  /* 0x000000160470723c */ /* 0x000fea0000041870 */
[----:B------:R-:W1:Y:S02]  /*89f0*/  MUFU.EX2 R30, R30 ;  /* 0x0000001e001e7308 */ /* 0x000e640000000800 */
[----:B---3--:R-:W-:Y:S01]  /*8a00*/  F2FP.BF16.PACK_AB R4, R25, R24 ;  /* 0x000000181904723e */ /* 0x008fe200000010ff */
        /* <DEDUP_REMOVED lines=8> */
[----:B-1----:R-:W-:Y:S01]  /*8a90*/  F2FP.BF16.PACK_AB R7, R241, R30 ;  /* 0x0000001ef107723e */ /* 0x002fe200000010ff */
        /* <DEDUP_REMOVED lines=87> */
.L_x_3642:
[----:B------:R-:W-:-:S04]  /*9010*/  LEA R9, -R38, RZ, 0x7 ;  /* 0x000000ff26097211 */ /* 0x000fc800078e39ff */
[----:B------:R-:W-:Y:S02]  /*9020*/  SHF.R.S32.HI R4, RZ, 0x1f, R9 ;  /* 0x0000001fff047819 */ /* 0x000fe40000011409 */
.L_x_3643:
        /* <DEDUP_REMOVED lines=98> */
[----:B--2---:R-:W-:-:S02]  /*9650*/  @!P1 LEA R26, P5, R6, c[0x0][0x170], 0x1 ;  /* 0x00005c00061a9a11 */ /* 0x004fc400078a08ff */
        /* <DEDUP_REMOVED lines=10> */
[----:B------:R-:W-:-:S03]  /*9700*/  @!P1 LEA.HI.X R5, R42, c[0x0][0x174], R5, 0x1, P3 ;  /* 0x00005d002a059a11 */ /* 0x000fc600018f0c05 */
        /* <DEDUP_REMOVED lines=36> */
[----:B-1----:R-:W5:Y:S04]  /*9950*/  LDSM.16.M88.4 R12, [R221+0x6800] ;  /* 0x00680000dd0c783b */ /* 0x002f680000000200 */
[----:B------:R-:W1:Y:S04]  /*9960*/  LDSM.16.M88.4 R44, [R221+0x4800] ;  /* 0x00480000dd2c783b */ /* 0x000e680000000200 */
[----:B----4-:R-:W4:Y:S04]  /*9970*/  LDSM.16.M88.4 R20, [R221+0x6000] ;  /* 0x00600000dd14783b */ /* 0x010f280000000200 */
[----:B------:R-:W1:Y:S04]  /*9980*/  LDSM.16.M88.4 R36, [R221+0x5000] ;  /* 0x00500000dd24783b */ /* 0x000e680000000200 */
[----:B------:R-:W1:Y:S04]  /*9990*/  LDSM.16.M88.4 R28, [R221+0x5800] ;  /* 0x00580000dd1c783b */ /* 0x000e680000000200 */
[----:B------:R-:W1:Y:S04]  /*99a0*/  LDSM.16.M88.4 R164, [R221+0x7000] ;  /* 0x00700000dda4783b */ /* 0x000e680000000200 */
[----:B------:R-:W1:Y:S04]  /*99b0*/  LDSM.16.M88.4 R64, [R221+0x7800] ;  /* 0x00780000dd40783b */ /* 0x000e680000000200 */
[----:B------:R-:W-:Y:S04]  /*99c0*/  LDSM.16.M88.4 R60, [R220] ;  /* 0x00000000dc3c783b */ /* 0x000fe80000000200 */
[----:B--2---:R-:W2:Y:S04]  /*99d0*/  LDSM.16.M88.4 R4, [R219] ;  /* 0x00000000db04783b */ /* 0x004ea80000000200 */
[----:B------:R-:W2:Y:S01]  /*99e0*/  LDSM.16.M88.4 R8, [R207] ;  /* 0x00000000cf08783b */ /* 0x000ea20000000200 */
[C---:B---3--:R-:W-:Y:S03]  /*99f0*/  HMMA.16816.F32.BF16 R56, R156.reuse, R52, RZ ;  /* 0x000000349c38723c */ /* 0x048fe600000418ff */
[----:B------:R-:W3:Y:S04]  /*9a00*/  LDSM.16.M88.4 R172, [R211] ;  /* 0x00000000d3ac783b */ /* 0x000ee80000000200 */
[----:B------:R-:W2:Y:S01]  /*9a10*/  LDSM.16.M88.4 R136, [R208] ;  /* 0x00000000d088783b */ /* 0x000ea20000000200 */
[C---:B-----5:R-:W-:Y:S03]  /*9a20*/  HMMA.16816.F32.BF16 R16, R156.reuse, R12, RZ ;  /* 0x0000000c9c10723c */ /* 0x060fe600000418ff */
[----:B------:R-:W5:Y:S04]  /*9a30*/  LDSM.16.M88.4 R152, [R210] ;  /* 0x00000000d298783b */ /* 0x000f680000000200 */
[----:B------:R-:W2:Y:S01]  /*9a40*/  LDSM.16.M88.4 R148, [R209] ;  /* 0x00000000d194783b */ /* 0x000ea20000000200 */
[C---:B------:R-:W-:Y:S03]  /*9a50*/  HMMA.16816.F32.BF16 R52, R156.reuse, R54, RZ ;  /* 0x000000369c34723c */ /* 0x040fe600000418ff */
[----:B------:R-:W2:Y:S04]  /*9a60*/  LDSM.16.M88.4 R144, [R206] ;  /* 0x00000000ce90783b */ /* 0x000ea80000000200 */
[----:B------:R-:W-:Y:S01]  /*9a70*/  LDSM.16.M88.4 R140, [R218] ;  /* 0x00000000da8c783b */ /* 0x000fe20000000200 */
[C---:B------:R-:W-:Y:S03]  /*9a80*/  HMMA.16816.F32.BF16 R12, R156.reuse, R14, RZ ;  /* 0x0000000e9c0c723c */ /* 0x040fe600000418ff */
[----:B------:R-:W-:Y:S04]  /*9a90*/  LDSM.16.M88.4 R176, [R215+0x5800] ;  /* 0x00580000d7b0783b */ /* 0x000fe80000000200 */
[----:B------:R-:W-:Y:S01]  /*9aa0*/  LDSM.16.M88.4 R180, [R220+0x2000] ;  /* 0x00200000dcb4783b */ /* 0x000fe20000000200 */
[C---:B-1----:R-:W-:Y:S03]  /*9ab0*/  HMMA.16816.F32.BF16 R48, R156.reuse, R44, RZ ;  /* 0x0000002c9c30723c */ /* 0x042fe600000418ff */
[----:B------:R-:W-:Y:S04]  /*9ac0*/  LDSM.16.M88.4 R184, [R198] ;  /* 0x00000000c6b8783b */ /* 0x000fe80000000200 */
        /* <DEDUP_REMOVED lines=33> */
[----:B------:R-:W5:Y:S07]  /*9ce0*/  LDSM.16.M88.4 R144, [R215+0x7800] ;  /* 0x00780000d790783b */ /* 0x000f6e0000000200 */
[C---:B-1----:R-:W-:Y:S08]  /*9cf0*/  HMMA.16816.F32.BF16 R160, R60.reuse, R64, R160 ;  /* 0x000000403ca0723c */ /* 0x042ff000000418a0 */
[----:B------:R-:W-:Y:S01]  /*9d00*/  HMMA.16816.F32.BF16 R156, R60, R66, R156 ;  /* 0x000000423c9c723c */ /* 0x000fe2000004189c */
[----:B------:R-:W-:Y:S04]  /*9d10*/  LDSM.16.M88.4 R64, [R204] ;  /* 0x00000000cc40783b */ /* 0x000fe80000000200 */
[----:B------:R-:W-:Y:S03]  /*9d20*/  LDSM.16.M88.4 R60, [R204+0x800] ;  /* 0x00080000cc3c783b */ /* 0x000fe60000000200 */
[C---:B--2---:R-:W-:Y:S08]  /*9d30*/  HMMA.16816.F32.BF16 R56, R140.reuse, R4, R56 ;  /* 0x000000048c38723c */ /* 0x044ff00000041838 */
[C---:B------:R-:W-:Y:S01]  /*9d40*/  HMMA.16816.F32.BF16 R52, R140.reuse, R6, R52 ;  /* 0x000000068c34723c */ /* 0x040fe20000041834 */
[----:B------:R-:W1:Y:S07]  /*9d50*/  LDSM.16.M88.4 R4, [R217] ;  /* 0x00000000d904783b */ /* 0x000e6e0000000200 */
[C---:B----4-:R-:W-:Y:S08]  /*9d60*/  HMMA.16816.F32.BF16 R48, R140.reuse, R8, R48 ;  /* 0x000000088c30723c */ /* 0x050ff00000041830 */
[C---:B------:R-:W-:Y:S01]  /*9d70*/  HMMA.16816.F32.BF16 R44, R140.reuse, R10, R44 ;  /* 0x0000000a8c2c723c */ /* 0x040fe2000004182c */
[----:B------:R-:W2:Y:S07]  /*9d80*/  LDSM.16.M88.4 R8, [R204+0x1000] ;  /* 0x00100000cc08783b */ /* 0x000eae0000000200 */
[C---:B---3--:R-:W-:Y:S08]  /*9d90*/  HMMA.16816.F32.BF16 R40, R140.reuse, R136, R40 ;  /* 0x000000888c28723c */ /* 0x048ff00000041828 */
[C---:B------:R-:W-:Y:S01]  /*9da0*/  HMMA.16816.F32.BF16 R36, R140.reuse, R138, R36 ;  /* 0x0000008a8c24723c */ /* 0x040fe20000041824 */
[----:B------:R-:W3:Y:S07]  /*9db0*/  LDSM.16.M88.4 R136, [R204+0x1800] ;  /* 0x00180000cc88783b */ /* 0x000eee0000000200 */
[C---:B-----5:R-:W-:Y:S08]  /*9dc0*/  HMMA.16816.F32.BF16 R160, R140.reuse, R144, R160 ;  /* 0x000000908ca0723c */ /* 0x060ff000000418a0 */
[----:B------:R-:W-:Y:S01]  /*9dd0*/  HMMA.16816.F32.BF16 R156, R140, R146, R156 ;  /* 0x000000928c9c723c */ /* 0x000fe2000004189c */
        /* <DEDUP_REMOVED lines=8> */
[----:B------:R-:W-:Y:S01]  /*9e60*/  HMMA.16816.F32.BF16 R36, R4, R10, R36 ;  /* 0x0000000a0424723c */ /* 0x000fe20000041824 */
[----:B------:R-:W2:Y:S07]  /*9e70*/  LDSM.16.M88.4 R8, [R204+0x3800] ;  /* 0x00380000cc08783b */ /* 0x000eae0000000200 */
[C---:B------:R-:W-:Y:S08]  /*9e80*/  HMMA.16816.F32.BF16 R32, R140.reuse, R176, R32 ;  /* 0x000000b08c20723c */ /* 0x040ff00000041820 */
[C---:B------:R-:W-:Y:S01]  /*9e90*/  HMMA.16816.F32.BF16 R28, R140.reuse, R178, R28 ;  /* 0x000000b28c1c723c */ /* 0x040fe2000004181c */
[----:B------:R-:W-:Y:S07]  /*9ea0*/  LDSM.16.M88.4 R176, [R197] ;  /* 0x00000000c5b0783b */ /* 0x000fee0000000200 */
[C---:B------:R-:W-:Y:S08]  /*9eb0*/  HMMA.16816.F32.BF16 R24, R140.reuse, R172, R24 ;  /* 0x000000ac8c18723c */ /* 0x040ff00000041818 */
[C---:B------:R-:W-:Y:S01]  /*9ec0*/  HMMA.16816.F32.BF16 R20, R140.reuse, R174, R20 ;  /* 0x000000ae8c14723c */ /* 0x040fe20000041814 */
[----:B------:R-:W-:Y:S07]  /*9ed0*/  LDSM.16.M88.4 R172, [R196] ;  /* 0x00000000c4ac783b */ /* 0x000fee0000000200 */
[C---:B------:R-:W-:Y:S08]  /*9ee0*/  HMMA.16816.F32.BF16 R16, R140.reuse, R152, R16 ;  /* 0x000000988c10723c */ /* 0x040ff00000041810 */
[C---:B------:R-:W-:Y:S01]  /*9ef0*/  HMMA.16816.F32.BF16 R12, R140.reuse, R154, R12 ;  /* 0x0000009a8c0c723c */ /* 0x040fe2000004180c */
[----:B------:R-:W-:Y:S07]  /*9f00*/  LDSM.16.M88.4 R152, [R221+0xa800] ;  /* 0x00a80000dd98783b */ /* 0x000fee0000000200 */
[C---:B------:R-:W-:Y:S08]  /*9f10*/  HMMA.16816.F32.BF16 R168, R140.reuse, R148, R168 ;  /* 0x000000948ca8723c */ /* 0x040ff000000418a8 */
[----:B------:R-:W-:Y:S01]  /*9f20*/  HMMA.16816.F32.BF16 R164, R140, R150, R164 ;  /* 0x000000968ca4723c */ /* 0x000fe200000418a4 */
[----:B------:R-:W-:Y:S04]  /*9f30*/  LDSM.16.M88.4 R140, [R222+0x2000] ;  /* 0x00200000de8c783b */ /* 0x000fe80000000200 */
[----:B------:R-:W-:Y:S03]  /*9f40*/  LDSM.16.M88.4 R148, [R221+0xb000] ;  /* 0x00b00000dd94783b */ /* 0x000fe60000000200 */
        /* <DEDUP_REMOVED lines=12> */
[C---:B--2---:R-:W-:Y:S08]  /*a010*/  HMMA.16816.F32.BF16 R160, R4.reuse, R8, R160 ;  /* 0x0000000804a0723c */ /* 0x044ff000000418a0 */
[----:B------:R-:W-:Y:S01]  /*a020*/  HMMA.16816.F32.BF16 R156, R4, R10, R156 ;  /* 0x0000000a049c723c */ /* 0x000fe2000004189c */
[----:B------:R-:W2:Y:S04]  /*a030*/  LDSM.16.M88.4 R8, [R221+0x9800] ;  /* 0x00980000dd08783b */ /* 0x000ea80000000200 */
[----:B------:R-:W5:Y:S03]  /*a040*/  LDSM.16.M88.4 R4, [R221+0xa000] ;  /* 0x00a00000dd04783b */ /* 0x000f660000000200 */
[C---:B---3--:R-:W-:Y:S08]  /*a050*/  HMMA.16816.F32.BF16 R56, R140.reuse, R136, R56 ;  /* 0x000000888c38723c */ /* 0x048ff00000041838 */
[C---:B------:R-:W-:Y:S01]  /*a060*/  HMMA.16816.F32.BF16 R52, R140.reuse, R138, R52 ;  /* 0x0000008a8c34723c */ /* 0x040fe20000041834 */
[----:B------:R-:W3:Y:S07]  /*a070*/  LDSM.16.M88.4 R136, [R203] ;  /* 0x00000000cb88783b */ /* 0x000eee0000000200 */
[C---:B-1----:R-:W-:Y:S08]  /*a080*/  HMMA.16816.F32.BF16 R48, R140.reuse, R64, R48 ;  /* 0x000000408c30723c */ /* 0x042ff00000041830 */
[C---:B------:R-:W-:Y:S01]  /*a090*/  HMMA.16816.F32.BF16 R44, R140.reuse, R66, R44 ;  /* 0x000000428c2c723c */ /* 0x040fe2000004182c */
[----:B------:R-:W-:Y:S07]  /*a0a0*/  LDSM.16.M88.4 R64, [R202] ;  /* 0x00000000ca40783b */ /* 0x000fee0000000200 */
[C---:B----4-:R-:W-:Y:S08]  /*a0b0*/  HMMA.16816.F32.BF16 R40, R140.reuse, R60, R40 ;  /* 0x0000003c8c28723c */ /* 0x050ff00000041828 */
[C---:B--2---:R-:W-:Y:S08]  /*a0c0*/  HMMA.16816.F32.BF16 R32, R140.reuse, R8, R32 ;  /* 0x000000088c20723c */ /* 0x044ff00000041820 */
[C---:B------:R-:W-:Y:S01]  /*a0d0*/  HMMA.16816.F32.BF16 R28, R140.reuse, R10, R28 ;  /* 0x0000000a8c1c723c */ /* 0x040fe2000004181c */
[----:B------:R-:W1:Y:S07]  /*a0e0*/  LDSM.16.M88.4 R8, [R200] ;  /* 0x00000000c808783b */ /* 0x000e6e0000000200 */
[C---:B-----5:R-:W-:Y:S08]  /*a0f0*/  HMMA.16816.F32.BF16 R24, R140.reuse, R4, R24 ;  /* 0x000000048c18723c */ /* 0x060ff00000041818 */
[C---:B------:R-:W-:Y:S01]  /*a100*/  HMMA.16816.F32.BF16 R20, R140.reuse, R6, R20 ;  /* 0x000000068c14723c */ /* 0x040fe20000041814 */
[----:B------:R-:W2:Y:S07]  /*a110*/  LDSM.16.M88.4 R4, [R199] ;  /* 0x00000000c704783b */ /* 0x000eae0000000200 */
[C---:B------:R-:W-:Y:S01]  /*a120*/  HMMA.16816.F32.BF16 R36, R140.reuse, R62, R36 ;  /* 0x0000003e8c24723c */ /* 0x040fe20000041824 */
[----:B------:R-:W4:Y:S07]  /*a130*/  LDSM.16.M88.4 R60, [R201] ;  /* 0x00000000c93c783b */ /* 0x000f2e0000000200 */
[C---:B------:R-:W-:Y:S08]  /*a140*/  HMMA.16816.F32.BF16 R16, R140.reuse, R152, R16 ;  /* 0x000000988c10723c */ /* 0x040ff00000041810 */
[C---:B------:R-:W-:Y:S01]  /*a150*/  HMMA.16816.F32.BF16 R12, R140.reuse, R154, R12 ;  /* 0x0000009a8c0c723c */ /* 0x040fe2000004180c */
[----:B------:R-:W-:Y:S07]  /*a160*/  LDSM.16.M88.4 R152, [R218+0x2000] ;  /* 0x00200000da98783b */ /* 0x000fee0000000200 */
[C---:B------:R-:W-:Y:S08]  /*a170*/  HMMA.16816.F32.BF16 R168, R140.reuse, R148, R168 ;  /* 0x000000948ca8723c */ /* 0x040ff000000418a8 */
[----:B------:R-:W-:Y:S01]  /*a180*/  HMMA.16816.F32.BF16 R164, R140, R150, R164 ;  /* 0x000000968ca4723c */ /* 0x000fe200000418a4 */
[----:B------:R-:W5:Y:S07]  /*a190*/  LDSM.16.M88.4 R148, [R215+0x8000] ;  /* 0x00800000d794783b */ /* 0x000f6e0000000200 */
[----:B---3--:R-:W-:Y:S08]  /*a1a0*/  HMMA.16816.F32.BF16 R56, R180, R136, R56 ;  /* 0x00000088b438723c */ /* 0x008ff00000041838 */
[C---:B------:R-:W-:Y:S08]  /*a1b0*/  HMMA.16816.F32.BF16 R160, R140.reuse, R144, R160 ;  /* 0x000000908ca0723c */ /* 0x040ff000000418a0 */
[----:B------:R-:W-:Y:S01]  /*a1c0*/  HMMA.16816.F32.BF16 R156, R140, R146, R156 ;  /* 0x000000928c9c723c */ /* 0x000fe2000004189c */
[----:B------:R-:W3:Y:S04]  /*a1d0*/  LDSM.16.M88.4 R144, [R215+0x8800] ;  /* 0x00880000d790783b */ /* 0x000ee80000000200 */
[----:B------:R-:W-:Y:S03]  /*a1e0*/  LDSM.16.M88.4 R140, [R215+0x9000] ;  /* 0x00900000d78c783b */ /* 0x000fe60000000200 */
[C---:B------:R-:W-:Y:S01]  /*a1f0*/  HMMA.16816.F32.BF16 R52, R180.reuse, R138, R52 ;  /* 0x0000008ab434723c */ /* 0x040fe20000041834 */
[----:B------:R-:W-:Y:S07]  /*a200*/  LDSM.16.M88.4 R136, [R215+0x9800] ;  /* 0x00980000d788783b */ /* 0x000fee0000000200 */
[C---:B-1----:R-:W-:Y:S08]  /*a210*/  HMMA.16816.F32.BF16 R32, R180.reuse, R8, R32 ;  /* 0x00000008b420723c */ /* 0x042ff00000041820 */
[C---:B------:R-:W-:Y:S01]  /*a220*/  HMMA.16816.F32.BF16 R28, R180.reuse, R10, R28 ;  /* 0x0000000ab41c723c */ /* 0x040fe2000004181c */
[----:B------:R-:W-:Y:S07]  /*a230*/  LDSM.16.M88.4 R8, [R217+0x2000] ;  /* 0x00200000d908783b */ /* 0x000fee0000000200 */
[C---:B--2---:R-:W-:Y:S08]  /*a240*/  HMMA.16816.F32.BF16 R24, R180.reuse, R4, R24 ;  /* 0x00000004b418723c */ /* 0x044ff00000041818 */
[C---:B------:R-:W-:Y:S01]  /*a250*/  HMMA.16816.F32.BF16 R20, R180.reuse, R6, R20 ;  /* 0x00000006b414723c */ /* 0x040fe20000041814 */
[----:B------:R-:W1:Y:S07]  /*a260*/  LDSM.16.M88.4 R4, [R204+0x4000] ;  /* 0x00400000cc04783b */ /* 0x000e6e0000000200 */
[C---:B------:R-:W-:Y:S08]  /*a270*/  HMMA.16816.F32.BF16 R48, R180.reuse, R64, R48 ;  /* 0x00000040b430723c */ /* 0x040ff00000041830 */
[C---:B------:R-:W-:Y:S01]  /*a280*/  HMMA.16816.F32.BF16 R44, R180.reuse, R66, R44 ;  /* 0x00000042b42c723c */ /* 0x040fe2000004182c */
[----:B------:R-:W2:Y:S07]  /*a290*/  LDSM.16.M88.4 R64, [R215+0xa000] ;  /* 0x00a00000d740783b */ /* 0x000eae0000000200 */
[C---:B----4-:R-:W-:Y:S08]  /*a2a0*/  HMMA.16816.F32.BF16 R40, R180.reuse, R60, R40 ;  /* 0x0000003cb428723c */ /* 0x050ff00000041828 */
[----:B------:R-:W-:Y:S01]  /*a2b0*/  HMMA.16816.F32.BF16 R36, R180, R62, R36 ;  /* 0x0000003eb424723c */ /* 0x000fe20000041824 */
[----:B------:R-:W4:Y:S07]  /*a2c0*/  LDSM.16.M88.4 R60, [R215+0xa800] ;  /* 0x00a80000d73c783b */ /* 0x000f2e0000000200 */
[----:B-----5:R-:W-:Y:S08]  /*a2d0*/  HMMA.16816.F32.BF16 R56, R152, R148, R56 ;  /* 0x000000949838723c */ /* 0x020ff00000041838 */
[C---:B------:R-:W-:Y:S08]  /*a2e0*/  HMMA.16816.F32.BF16 R160, R180.reuse, R172, R160 ;  /* 0x000000acb4a0723c */ /* 0x040ff000000418a0 */
[C---:B------:R-:W-:Y:S01]  /*a2f0*/  HMMA.16816.F32.BF16 R172, R180.reuse, R174, R156 ;  /* 0x000000aeb4ac723c */ /* 0x040fe2000004189c */
[----:B------:R-:W5:Y:S07]  /*a300*/  LDSM.16.M88.4 R156, [R204+0x4800] ;  /* 0x00480000cc9c783b */ /* 0x000f6e0000000200 */
[----:B------:R-:W-:Y:S08]  /*a310*/  HMMA.16816.F32.BF16 R16, R180, R184, R16 ;  /* 0x000000b8b410723c */ /* 0x000ff00000041810 */
[----:B------:R-:W-:Y:S08]  /*a320*/  HMMA.16816.F32.BF16 R52, R152, R150, R52 ;  /* 0x000000969834723c */ /* 0x000ff00000041834 */
[----:B------:R-:W-:Y:S07]  /*a330*/  HMMA.16816.F32.BF16 R168, R180, R176, R168 ;  /* 0x000000b0b4a8723c */ /* 0x000fee00000418a8 */
[----:B------:R-:W-:Y:S01]  /*a340*/  IMAD R176, R231, 0x80, R229 ;  /* 0x00000080e7b07824 */ /* 0x000fe200078e02e5 */
[----:B---3--:R-:W-:Y:S08]  /*a350*/  HMMA.16816.F32.BF16 R48, R152, R144, R48 ;  /* 0x000000909830723c */ /* 0x008ff00000041830 */
[----:B-1----:R-:W-:Y:S08]  /*a360*/  HMMA.16816.F32.BF16 R56, R8, R4, R56 ;  /* 0x000000040838723c */ /* 0x002ff00000041838 */
[C---:B--2---:R-:W-:Y:S07]  /*a370*/  HMMA.16816.F32.BF16 R20, R152.reuse, R66, R20 ;  /* 0x000000429814723c */ /* 0x044fee0000041814 */
[----:B------:R-:W-:Y:S01]  /*a380*/  IADD3 R66, R176, 0x1, RZ ;  /* 0x00000001b0427810 */ /* 0x000fe20007ffe0ff */
[----:B----4-:R-:W-:Y:S03]  /*a390*/  HMMA.16816.F32.BF16 R16, R152, R60, R16 ;  /* 0x0000003c9810723c */ /* 0x010fe60000041810 */
[----:B------:R-:W1:Y:S01]  /*a3a0*/  I2F R60, R66 ;  /* 0x00000042003c7306 */ /* 0x000e620000201400 */
[----:B------:R-:W-:-:S02]  /*a3b0*/  ISETP.GE.AND P6, PT, R66, R189, PT ;  /* 0x000000bd4200720c */ /* 0x000fc40003fc6270 */
[----:B------:R-:W-:Y:S02]  /*a3c0*/  ISETP.GE.AND P4, PT, R66, R188, PT ;  /* 0x000000bc4200720c */ /* 0x000fe40003f86270 */
[----:B------:R-:W-:Y:S01]  /*a3d0*/  HMMA.16816.F32.BF16 R52, R8, R6, R52 ;  /* 0x000000060834723c */ /* 0x000fe20000041834 */
[----:B------:R-:W2:Y:S07]  /*a3e0*/  LDSM.16.M88.4 R4, [R204+0x5000] ;  /* 0x00500000cc04783b */ /* 0x000eae0000000200 */
[----:B------:R-:W-:Y:S01]  /*a3f0*/  HMMA.16816.F32.BF16 R24, R152, R64, R24 ;  /* 0x000000409818723c */ /* 0x000fe20000041818 */
[----:B-1----:R-:W-:-:S06]  /*a400*/  FFMA.FTZ R57, R0, R60, R57 ;  /* 0x0000003c00397223 */ /* 0x002fcc0000010039 */
[C---:B------:R-:W-:Y:S01]  /*a410*/  IADD3 R65, R176.reuse, 0x8, RZ ;  /* 0x00000008b0417810 */ /* 0x040fe20007ffe0ff */
[----:B------:R-:W-:Y:S01]  /*a420*/  HMMA.16816.F32.BF16 R44, R152, R146, R44 ;  /* 0x00000092982c723c */ /* 0x000fe2000004182c */
[----:B------:R-:W-:Y:S02]  /*a430*/  IADD3 R64, R176, 0x9, RZ ;  /* 0x00000009b0407810 */ /* 0x000fe40007ffe0ff */
[----:B------:R-:W1:Y:S01]  /*a440*/  I2F R61, R65 ;  /* 0x00000041003d7306 */ /* 0x000e620000201400 */
[C---:B------:R-:W-:Y:S02]  /*a450*/  ISETP.GE.AND P3, PT, R65.reuse, R189, PT ;  /* 0x000000bd4100720c */ /* 0x040fe40003f66270 */
[----:B------:R-:W-:Y:S02]  /*a460*/  ISETP.GE.AND P5, PT, R65, R188, PT ;  /* 0x000000bc4100720c */ /* 0x000fe40003fa6270 */
[----:B------:R-:W-:Y:S07]  /*a470*/  HMMA.16816.F32.BF16 R164, R180, R178, R164 ;  /* 0x000000b2b4a4723c */ /* 0x000fee00000418a4 */
[----:B------:R-:W-:Y:S01]  /*a480*/  FFMA.FTZ R178, R0, R60, R59 ;  /* 0x0000003c00b27223 */ /* 0x000fe2000001003b */
[----:B-----5:R-:W-:Y:S01]  /*a490*/  HMMA.16816.F32.BF16 R48, R8, R156, R48 ;  /* 0x0000009c0830723c */ /* 0x020fe20000041830 */
[----:B------:R-:W-:-:S03]  /*a4a0*/  IADD3 R59, R176, 0x10, RZ ;  /* 0x00000010b03b7810 */ /* 0x000fc60007ffe0ff */
[----:B------:R-:W-:Y:S02]  /*a4b0*/  FSEL R178, R178, -INF , !P4 ;  /* 0xff800000b2b27808 */ /* 0x000fe40006000000 */
[C---:B------:R-:W-:Y:S02]  /*a4c0*/  ISETP.GE.AND P4, PT, R64.reuse, R188, PT ;  /* 0x000000bc4000720c */ /* 0x040fe40003f86270 */
[----:B------:R-:W-:Y:S01]  /*a4d0*/  HMMA.16816.F32.BF16 R32, R152, R136, R32 ;  /* 0x000000889820723c */ /* 0x000fe20000041820 */
[----:B------:R3:W4:Y:S07]  /*a4e0*/  I2F R136, R64 ;  /* 0x0000004000887306 */ /* 0x00072e0000201400 */
[----:B------:R-:W-:Y:S07]  /*a4f0*/  HMMA.16816.F32.BF16 R12, R180, R186, R12 ;  /* 0x000000bab40c723c */ /* 0x000fee000004180c */
[----:B------:R-:W-:Y:S01]  /*a500*/  FSEL R180, R57, -INF , !P6 ;  /* 0xff80000039b47808 */ /* 0x000fe20007000000 */
[----:B------:R-:W-:Y:S01]  /*a510*/  HMMA.16816.F32.BF16 R40, R152, R140, R40 ;  /* 0x0000008c9828723c */ /* 0x000fe20000041828 */
[----:B------:R-:W-:Y:S01]  /*a520*/  ISETP.GE.AND P6, PT, R64, R189, PT ;  /* 0x000000bd4000720c */ /* 0x000fe20003fc6270 */
[----:B------:R-:W5:Y:S01]  /*a530*/  I2F R57, R59 ;  /* 0x0000003b00397306 */ /* 0x000f620000201400 */
[----:B---3--:R-:W3:Y:S01]  /*a540*/  LDSM.16.M88.4 R64, [R215+0xb000] ;  /* 0x00b00000d740783b */ /* 0x008ee20000000200 */
[-C--:B-1----:R-:W-:Y:S01]  /*a550*/  FFMA.FTZ R186, R0, R61.reuse, R52 ;  /* 0x0000003d00ba7223 */ /* 0x082fe20000010034 */
[----:B------:R-:W-:Y:S01]  /*a560*/  IADD3 R52, R176, 0x11, RZ ;  /* 0x00000011b0347810 */ /* 0x000fe20007ffe0ff */
[----:B------:R-:W-:-:S02]  /*a570*/  FFMA.FTZ R182, R0, R61, R54 ;  /* 0x0000003d00b67223 */ /* 0x000fc40000010036 */
[CC--:B----4-:R-:W-:Y:S01]  /*a580*/  FFMA.FTZ R55, R0.reuse, R136.reuse, R55 ;  /* 0x0000008800377223 */ /* 0x0d0fe20000010037 */
[----:B------:R-:W-:Y:S01]  /*a590*/  HMMA.16816.F32.BF16 R44, R8, R158, R44 ;  /* 0x0000009e082c723c */ /* 0x000fe2000004182c */
[----:B------:R-:W1:Y:S01]  /*a5a0*/  I2F R54, R52 ;  /* 0x0000003400367306 */ /* 0x000e620000201400 */
[----:B------:R-:W-:Y:S01]  /*a5b0*/  FFMA.FTZ R53, R0, R136, R53 ;  /* 0x0000008800357223 */ /* 0x000fe20000010035 */
[----:B------:R-:W-:Y:S02]  /*a5c0*/  FSEL R186, R186, -INF , !P3 ;  /* 0xff800000baba7808 */ /* 0x000fe40005800000 */
[----:B------:R-:W-:Y:S02]  /*a5d0*/  FSEL R182, R182, -INF , !P5 ;  /* 0xff800000b6b67808 */ /* 0x000fe40006800000 */
[----:B------:R-:W-:Y:S01]  /*a5e0*/  FSEL R158, R55, -INF , !P4 ;  /* 0xff800000379e7808 */ /* 0x000fe20006000000 */
[----:B------:R-:W-:Y:S01]  /*a5f0*/  HMMA.16816.F32.BF16 R36, R152, R142, R36 ;  /* 0x0000008e9824723c */ /* 0x000fe20000041824 */
[----:B------:R-:W-:Y:S01]  /*a600*/  IADD3 R55, R176, 0x18, RZ ;  /* 0x00000018b0377810 */ /* 0x000fe20007ffe0ff */
[C---:B-----5:R-:W-:Y:S01]  /*a610*/  FFMA.FTZ R48, R0.reuse, R57, R48 ;  /* 0x0000003900307223 */ /* 0x060fe20000010030 */
[C---:B------:R-:W-:Y:S01]  /*a620*/  ISETP.GE.AND P3, PT, R59.reuse, R189, PT ;  /* 0x000000bd3b00720c */ /* 0x040fe20003f66270 */
[----:B------:R-:W-:Y:S01]  /*a630*/  FFMA.FTZ R50, R0, R57, R50 ;  /* 0x0000003900327223 */ /* 0x000fe20000010032 */
[----:B------:R-:W-:-:S02]  /*a640*/  ISETP.GE.AND P5, PT, R59, R188, PT ;  /* 0x000000bc3b00720c */ /* 0x000fc40003fa6270 */
[----:B------:R-:W-:Y:S01]  /*a650*/  FSEL R184, R53, -INF , !P6 ;  /* 0xff80000035b87808 */ /* 0x000fe20007000000 */
[----:B--2---:R-:W-:Y:S01]  /*a660*/  HMMA.16816.F32.BF16 R40, R8, R4, R40 ;  /* 0x000000040828723c */ /* 0x004fe20000041828 */
[----:B------:R-:W2:Y:S01]  /*a670*/  I2F R53, R55 ;  /* 0x0000003700357306 */ /* 0x000ea20000201400 */
[----:B------:R-:W-:Y:S01]  /*a680*/  FSEL R156, R48, -INF , !P3 ;  /* 0xff800000309c7808 */ /* 0x000fe20005800000 */
[-C--:B-1----:R-:W-:Y:S01]  /*a690*/  FFMA.FTZ R60, R0, R54.reuse, R49 ;  /* 0x00000036003c7223 */ /* 0x082fe20000010031 */
[----:B------:R-:W-:Y:S01]  /*a6a0*/  FSEL R148, R50, -INF , !P5 ;  /* 0xff80000032947808 */ /* 0x000fe20006800000 */
[----:B------:R-:W-:Y:S01]  /*a6b0*/  FFMA.FTZ R150, R0, R54, R51 ;  /* 0x0000003600967223 */ /* 0x000fe20000010033 */
[C---:B------:R-:W-:Y:S01]  /*a6c0*/  ISETP.GE.AND P6, PT, R52.reuse, R189, PT ;  /* 0x000000bd3400720c */ /* 0x040fe20003fc6270 */
[----:B------:R-:W1:Y:S01]  /*a6d0*/  LDSM.16.M88.4 R48, [R204+0x5800] ;  /* 0x00580000cc30783b */ /* 0x000e620000000200 */
[----:B------:R-:W-:Y:S01]  /*a6e0*/  ISETP.GE.AND P4, PT, R52, R188, PT ;  /* 0x000000bc3400720c */ /* 0x000fe20003f86270 */
[----:B------:R-:W-:Y:S01]  /*a6f0*/  HMMA.16816.F32.BF16 R12, R152, R62, R12 ;  /* 0x0000003e980c723c */ /* 0x000fe2000004180c */
[----:B------:R-:W-:-:S02]  /*a700*/  IADD3 R52, R176, 0x19, RZ ;  /* 0x00000019b0347810 */ /* 0x000fc40007ffe0ff */
[----:B------:R-:W-:Y:S02]  /*a710*/  IADD3 R4, R176, 0x20, RZ ;  /* 0x00000020b0047810 */ /* 0x000fe40007ffe0ff */
[----:B------:R-:W4:Y:S01]  /*a720*/  I2F R59, R52 ;  /* 0x00000034003b7306 */ /* 0x000f220000201400 */
[C---:B------:R-:W-:Y:S01]  /*a730*/  ISETP.GE.AND P3, PT, R55.reuse, R189, PT ;  /* 0x000000bd3700720c */ /* 0x040fe20003f66270 */
[CC--:B--2---:R-:W-:Y:S01]  /*a740*/  FFMA.FTZ R44, R0.reuse, R53.reuse, R44 ;  /* 0x00000035002c7223 */ /* 0x0c4fe2000001002c */
[----:B------:R-:W-:Y:S01]  /*a750*/  ISETP.GE.AND P5, PT, R55, R188, PT ;  /* 0x000000bc3700720c */ /* 0x000fe20003fa6270 */
[----:B------:R-:W-:Y:S01]  /*a760*/  FFMA.FTZ R46, R0, R53, R46 ;  /* 0x00000035002e7223 */ /* 0x000fe2000001002e */
[----:B---3--:R-:W-:Y:S01]  /*a770*/  HMMA.16816.F32.BF16 R168, R152, R64, R168 ;  /* 0x0000004098a8723c */ /* 0x008fe200000418a8 */
[----:B------:R-:W-:Y:S02]  /*a780*/  IADD3 R62, R176, 0x21, RZ ;  /* 0x00000021b03e7810 */ /* 0x000fe40007ffe0ff */
[----:B------:R2:W3:Y:S01]  /*a790*/  I2F R57, R4 ;  /* 0x0000000400397306 */ /* 0x0004e20000201400 */
[----:B------:R-:W-:-:S02]  /*a7a0*/  FSEL R60, R60, -INF , !P6 ;  /* 0xff8000003c3c7808 */ /* 0x000fc40007000000 */
[----:B------:R-:W-:Y:S02]  /*a7b0*/  ISETP.GE.AND P6, PT, R52, R189, PT ;  /* 0x000000bd3400720c */ /* 0x000fe40003fc6270 */
[----:B------:R-:W-:Y:S01]  /*a7c0*/  FSEL R65, R44, -INF , !P3 ;  /* 0xff8000002c417808 */ /* 0x000fe20005800000 */
[----:B------:R-:W-:Y:S01]  /*a7d0*/  HMMA.16816.F32.BF16 R36, R8, R6, R36 ;  /* 0x000000060824723c */ /* 0x000fe20000041824 */
[----:B------:R-:W-:Y:S01]  /*a7e0*/  FSEL R64, R46, -INF , !P5 ;  /* 0xff8000002e407808 */ /* 0x000fe20006800000 */
[----:B----4-:R-:W-:Y:S01]  /*a7f0*/  FFMA.FTZ R45, R0, R59, R45 ;  /* 0x0000003b002d7223 */ /* 0x010fe2000001002d */
[C---:B------:R-:W-:Y:S01]  /*a800*/  ISETP.GE.AND P3, PT, R4.reuse, R189, PT ;  /* 0x000000bd0400720c */ /* 0x040fe20003f66270 */
[----:B------:R-:W4:Y:S01]  /*a810*/  I2F R44, R62 ;  /* 0x0000003e002c7306 */ /* 0x000f220000201400 */
[-C--:B------:R-:W-:Y:S01]  /*a820*/  ISETP.GE.AND P5, PT, R4, R188.reuse, PT ;  /* 0x000000bc0400720c */ /* 0x080fe20003fa6270 */
[----:B------:R-:W-:Y:S01]  /*a830*/  FFMA.FTZ R47, R0, R59, R47 ;  /* 0x0000003b002f7223 */ /* 0x000fe2000001002f */
[----:B------:R-:W-:Y:S01]  /*a840*/  IADD3 R46, R176, 0x28, RZ ;  /* 0x00000028b02e7810 */ /* 0x000fe20007ffe0ff */
[C---:B------:R-:W-:Y:S01]  /*a850*/  HMMA.16816.F32.BF16 R28, R152.reuse, R138, R28 ;  /* 0x0000008a981c723c */ /* 0x040fe2000004181c */
[----:B------:R-:W-:Y:S01]  /*a860*/  FSEL R61, R45, -INF , !P6 ;  /* 0xff8000002d3d7808 */ /* 0x000fe20007000000 */
[----:B--2---:R-:W2:Y:S01]  /*a870*/  LDSM.16.M88.4 R4, [R204+0x6000] ;  /* 0x00600000cc04783b */ /* 0x004ea20000000200 */
[-C--:B---3--:R-:W-:Y:S01]  /*a880*/  FFMA.FTZ R136, R0, R57.reuse, R40 ;  /* 0x0000003900887223 */ /* 0x088fe20000010028 */
[----:B------:R-:W-:Y:S01]  /*a890*/  IADD3 R40, R176, 0x29, RZ ;  /* 0x00000029b0287810 */ /* 0x000fe20007ffe0ff */
[----:B------:R-:W-:Y:S01]  /*a8a0*/  FFMA.FTZ R137, R0, R57, R42 ;  /* 0x0000003900897223 */ /* 0x000fe2000001002a */
[----:B------:R-:W3:Y:S01]  /*a8b0*/  I2F R45, R46 ;  /* 0x0000002e002d7306 */ /* 0x000ee20000201400 */
[----:B------:R-:W-:Y:S01]  /*a8c0*/  FSEL R150, R150, -INF , !P4 ;  /* 0xff80000096967808 */ /* 0x000fe20006000000 */
[----:B------:R-:W-:Y:S01]  /*a8d0*/  HMMA.16816.F32.BF16 R164, R152, R66, R164 ;  /* 0x0000004298a4723c */ /* 0x000fe200000418a4 */
[----:B------:R-:W-:-:S02]  /*a8e0*/  ISETP.GE.AND P4, PT, R52, R188, PT ;  /* 0x000000bc3400720c */ /* 0x000fc40003f86270 */
[-C--:B------:R-:W-:Y:S01]  /*a8f0*/  ISETP.GE.AND P6, PT, R62, R189.reuse, PT ;  /* 0x000000bd3e00720c */ /* 0x080fe20003fc6270 */
[CC--:B----4-:R-:W-:Y:S01]  /*a900*/  FFMA.FTZ R41, R0.reuse, R44.reuse, R41 ;  /* 0x0000002c00297223 */ /* 0x0d0fe20000010029 */
[----:B------:R-:W-:Y:S01]  /*a910*/  FSEL R146, R47, -INF , !P4 ;  /* 0xff8000002f927808 */ /* 0x000fe20006000000 */
[----:B------:R-:W4:Y:S01]  /*a920*/  I2F R42, R40 ;  /* 0x00000028002a7306 */ /* 0x000f220000201400 */
[----:B------:R-:W-:Y:S01]  /*a930*/  FFMA.FTZ R43, R0, R44, R43 ;  /* 0x0000002c002b7223 */ /* 0x000fe2000001002b */
[-C--:B------:R-:W-:Y:S01]  /*a940*/  ISETP.GE.AND P4, PT, R62, R188.reuse, PT ;  /* 0x000000bc3e00720c */ /* 0x080fe20003f86270 */
[C---:B-1----:R-:W-:Y:S01]  /*a950*/  HMMA.16816.F32.BF16 R32, R8.reuse, R48, R32 ;  /* 0x000000300820723c */ /* 0x042fe20000041820 */
[----:B------:R-:W-:Y:S01]  /*a960*/  FSEL R136, R136, -INF , !P3 ;  /* 0xff80000088887808 */ /* 0x000fe20005800000 */
[----:B------:R-:W1:Y:S01]  /*a970*/  LDSM.16.M88.4 R52, [R215+0xb800] ;  /* 0x00b80000d734783b */ /* 0x000e620000000200 */
[----:B------:R-:W-:Y:S02]  /*a980*/  FSEL R137, R137, -INF , !P5 ;  /* 0xff80000089897808 */ /* 0x000fe40006800000 */
[----:B------:R-:W-:Y:S01]  /*a990*/  ISETP.GE.AND P3, PT, R46, R189, PT ;  /* 0x000000bd2e00720c */ /* 0x000fe20003f66270 */
[-C--:B---3--:R-:W-:Y:S01]  /*a9a0*/  FFMA.FTZ R36, R0, R45.reuse, R36 ;  /* 0x0000002d00247223 */ /* 0x088fe20000010024 */
[----:B------:R-:W-:Y:S01]  /*a9b0*/  ISETP.GE.AND P5, PT, R46, R188, PT ;  /* 0x000000bc2e00720c */ /* 0x000fe20003fa6270 */
[----:B------:R-:W-:Y:S01]  /*a9c0*/  FFMA.FTZ R38, R0, R45, R38 ;  /* 0x0000002d00267223 */ /* 0x000fe20000010026 */
[----:B------:R-:W-:Y:S01]  /*a9d0*/  IADD3 R46, R176, 0x30, RZ ;  /* 0x00000030b02e7810 */ /* 0x000fe20007ffe0ff */
[----:B------:R-:W-:Y:S01]  /*a9e0*/  HMMA.16816.F32.BF16 R28, R8, R50, R28 ;  /* 0x00000032081c723c */ /* 0x000fe2000004181c */
[----:B------:R-:W-:-:S02]  /*a9f0*/  FSEL R140, R41, -INF , !P6 ;  /* 0xff800000298c7808 */ /* 0x000fc40007000000 */
[----:B------:R-:W-:Y:S01]  /*aa00*/  FSEL R138, R43, -INF , !P4 ;  /* 0xff8000002b8a7808 */ /* 0x000fe20006000000 */
[-C--:B----4-:R-:W-:Y:S01]  /*aa10*/  FFMA.FTZ R37, R0, R42.reuse, R37 ;  /* 0x0000002a00257223 */ /* 0x090fe20000010025 */
[----:B------:R-:W-:Y:S01]  /*aa20*/  ISETP.GE.AND P6, PT, R40, R189, PT ;  /* 0x000000bd2800720c */ /* 0x000fe20003fc6270 */
[----:B------:R-:W-:Y:S01]  /*aa30*/  FFMA.FTZ R39, R0, R42, R39 ;  /* 0x0000002a00277223 */ /* 0x000fe20000010027 */
[----:B------:R-:W-:Y:S01]  /*aa40*/  ISETP.GE.AND P4, PT, R40, R188, PT ;  /* 0x000000bc2800720c */ /* 0x000fe20003f86270 */
[----:B------:R-:W3:Y:S01]  /*aa50*/  I2F R41, R46 ;  /* 0x0000002e00297306 */ /* 0x000ee20000201400 */
[----:B------:R-:W-:Y:S02]  /*aa60*/  IADD3 R43, R176, 0x38, RZ ;  /* 0x00000038b02b7810 */ /* 0x000fe40007ffe0ff */
[----:B------:R-:W-:Y:S02]  /*aa70*/  FSEL R144, R36, -INF , !P3 ;  /* 0xff80000024907808 */ /* 0x000fe40005800000 */
[----:B------:R-:W-:-:S02]  /*aa80*/  FSEL R50, R38, -INF , !P5 ;  /* 0xff80000026327808 */ /* 0x000fc40006800000 */
[----:B------:R-:W-:Y:S01]  /*aa90*/  FSEL R142, R37, -INF , !P6 ;  /* 0xff800000258e7808 */ /* 0x000fe20007000000 */
[----:B------:R-:W4:Y:S01]  /*aaa0*/  I2F R45, R43 ;  /* 0x0000002b002d7306 */ /* 0x000f220000201400 */
[----:B------:R-:W-:Y:S01]  /*aab0*/  FSEL R143, R39, -INF , !P4 ;  /* 0xff800000278f7808 */ /* 0x000fe20006000000 */
[C---:B--2---:R-:W-:Y:S01]  /*aac0*/  HMMA.16816.F32.BF16 R24, R8.reuse, R4, R24 ;  /* 0x000000040818723c */ /* 0x044fe20000041818 */
[----:B------:R-:W2:Y:S01]  /*aad0*/  LDSM.16.M88.4 R36, [R204+0x6800] ;  /* 0x00680000cc24783b */ /* 0x000ea20000000200 */
[C---:B------:R-:W-:Y:S02]  /*aae0*/  IADD3 R44, R176.reuse, 0x31, RZ ;  /* 0x00000031b02c7810 */ /* 0x040fe40007ffe0ff */
[----:B------:R-:W-:Y:S02]  /*aaf0*/  IADD3 R42, R176, 0x39, RZ ;  /* 0x00000039b02a7810 */ /* 0x000fe40007ffe0ff */
[----:B------:R-:W5:Y:S01]  /*ab00*/  I2F R40, R44 ;  /* 0x0000002c00287306 */ /* 0x000f620000201400 */
[-C--:B---3--:R-:W-:Y:S01]  /*ab10*/  FFMA.FTZ R34, R0, R41.reuse, R34 ;  /* 0x0000002900227223 */ /* 0x088fe20000010022 */
[----:B------:R-:W-:Y:S01]  /*ab20*/  ISETP.GE.AND P5, PT, R46, R188, PT ;  /* 0x000000bc2e00720c */ /* 0x000fe20003fa6270 */
[----:B------:R-:W-:Y:S01]  /*ab30*/  FFMA.FTZ R32, R0, R41, R32 ;  /* 0x0000002900207223 */ /* 0x000fe20000010020 */
[----:B------:R-:W-:Y:S01]  /*ab40*/  ISETP.GE.AND P3, PT, R46, R189, PT ;  /* 0x000000bd2e00720c */ /* 0x000fe20003f66270 */
[----:B------:R-:W-:Y:S01]  /*ab50*/  HMMA.16816.F32.BF16 R20, R8, R6, R20 ;  /* 0x000000060814723c */ /* 0x000fe20000041814 */
[----:B------:R-:W-:-:S02]  /*ab60*/  FSEL R247, R34, -INF , !P5 ;  /* 0xff80000022f77808 */ /* 0x000fc40006800000 */
[----:B------:R-:W3:Y:S01]  /*ab70*/  I2F R4, R42 ;  /* 0x0000002a00047306 */ /* 0x000ee20000201400 */
[CC--:B----4-:R-:W-:Y:S01]  /*ab80*/  FFMA.FTZ R30, R0.reuse, R45.reuse, R30 ;  /* 0x0000002d001e7223 */ /* 0x0d0fe2000001001e */
[C---:B------:R-:W-:Y:S01]  /*ab90*/  ISETP.GE.AND P5, PT, R43.reuse, R188, PT ;  /* 0x000000bc2b00720c */ /* 0x040fe20003fa6270 */
[----:B------:R-:W-:Y:S01]  /*aba0*/  FFMA.FTZ R49, R0, R45, R28 ;  /* 0x0000002d00317223 */ /* 0x000fe2000001001c */
[----:B------:R-:W-:Y:S01]  /*abb0*/  IADD3 R5, R176, 0x40, RZ ;  /* 0x00000040b0057810 */ /* 0x000fe20007ffe0ff */
[C---:B-1----:R-:W-:Y:S01]  /*abc0*/  HMMA.16816.F32.BF16 R160, R152.reuse, R52, R160 ;  /* 0x0000003498a0723c */ /* 0x042fe200000418a0 */
[----:B------:R-:W-:Y:S01]  /*abd0*/  FSEL R51, R32, -INF , !P3 ;  /* 0xff80000020337808 */ /* 0x000fe20005800000 */
[-C--:B-----5:R-:W-:Y:S01]  /*abe0*/  FFMA.FTZ R48, R0, R40.reuse, R33 ;  /* 0x0000002800307223 */ /* 0x0a0fe20000010021 */
[-C--:B------:R-:W-:Y:S01]  /*abf0*/  ISETP.GE.AND P3, PT, R43, R189.reuse, PT ;  /* 0x000000bd2b00720c */ /* 0x080fe20003f66270 */
[----:B------:R1:W4:Y:S01]  /*ac00*/  I2F R33, R5 ;  /* 0x0000000500217306 */ /* 0x0003220000201400 */
[----:B------:R-:W-:Y:S01]  /*ac10*/  FSEL R243, R30, -INF , !P5 ;  /* 0xff8000001ef37808 */ /* 0x000fe20006800000 */
[----:B------:R-:W-:Y:S01]  /*ac20*/  FFMA.FTZ R35, R0, R40, R35 ;  /* 0x0000002800237223 */ /* 0x000fe20000010023 */
[----:B------:R-:W-:Y:S01]  /*ac30*/  IADD3 R30, R176, 0x48, RZ ;  /* 0x00000048b01e7810 */ /* 0x000fe20007ffe0ff */
[----:B------:R-:W-:Y:S01]  /*ac40*/  HMMA.16816.F32.BF16 R172, R152, R54, R172 ;  /* 0x0000003698ac723c */ /* 0x000fe200000418ac */
[----:B------:R-:W-:Y:S01]  /*ac50*/  FSEL R49, R49, -INF , !P3 ;  /* 0xff80000031317808 */ /* 0x000fe20005800000 */
[-C--:B---3--:R-:W-:Y:S01]  /*ac60*/  FFMA.FTZ R245, R0, R4.reuse, R31 ;  /* 0x0000000400f57223 */ /* 0x088fe2000001001f */
[----:B------:R-:W-:Y:S01]  /*ac70*/  IADD3 R32, R176, 0x41, RZ ;  /* 0x00000041b0207810 */ /* 0x000fe20007ffe0ff */
[----:B------:R-:W-:Y:S01]  /*ac80*/  FFMA.FTZ R251, R0, R4, R29 ;  /* 0x0000000400fb7223 */ /* 0x000fe2000001001d */
[C---:B------:R-:W-:Y:S01]  /*ac90*/  ISETP.GE.AND P3, PT, R5.reuse, R189, PT ;  /* 0x000000bd0500720c */ /* 0x040fe20003f66270 */
[----:B------:R-:W3:Y:S01]  /*aca0*/  I2F R31, R30 ;  /* 0x0000001e001f7306 */ /* 0x000ee20000201400 */
[----:B------:R-:W-:-:S02]  /*acb0*/  ISETP.GE.AND P5, PT, R5, R188, PT ;  /* 0x000000bc0500720c */ /* 0x000fc40003fa6270 */
[C---:B------:R-:W-:Y:S02]  /*acc0*/  ISETP.GE.AND P6, PT, R44.reuse, R189, PT ;  /* 0x000000bd2c00720c */ /* 0x040fe40003fc6270 */
[----:B------:R-:W-:Y:S01]  /*acd0*/  ISETP.GE.AND P4, PT, R44, R188, PT ;  /* 0x000000bc2c00720c */ /* 0x000fe20003f86270 */
[----:B-1----:R-:W-:Y:S01]  /*ace0*/  LDSM.16.M88.4 R4, [R204+0x7000] ;  /* 0x00700000cc04783b */ /* 0x002fe20000000200 */
[CC--:B----4-:R-:W-:Y:S01]  /*acf0*/  FFMA.FTZ R24, R0.reuse, R33.reuse, R24 ;  /* 0x0000002100187223 */ /* 0x0d0fe20000010018 */
[----:B------:R-:W1:Y:S01]  /*ad00*/  I2F R28, R32 ;  /* 0x00000020001c7306 */ /* 0x000e620000201400 */
[----:B------:R-:W-:Y:S01]  /*ad10*/  FFMA.FTZ R187, R0, R33, R26 ;  /* 0x0000002100bb7223 */ /* 0x000fe2000001001a */
[----:B--2---:R-:W-:Y:S01]  /*ad20*/  HMMA.16816.F32.BF16 R16, R8, R36, R16 ;  /* 0x000000240810723c */ /* 0x004fe20000041810 */
[----:B------:R-:W-:Y:S02]  /*ad30*/  IADD3 R29, R176, 0x49, RZ ;  /* 0x00000049b01d7810 */ /* 0x000fe40007ffe0ff */
[----:B------:R-:W-:-:S02]  /*ad40*/  FSEL R48, R48, -INF , !P6 ;  /* 0xff80000030307808 */ /* 0x000fc40007000000 */
[----:B------:R-:W-:Y:S01]  /*ad50*/  FSEL R249, R35, -INF , !P4 ;  /* 0xff80000023f97808 */ /* 0x000fe20006000000 */
[----:B---3--:R-:W-:Y:S01]  /*ad60*/  FFMA.FTZ R195, R0, R31, R20 ;  /* 0x0000001f00c37223 */ /* 0x008fe20000010014 */
[C---:B------:R-:W-:Y:S01]  /*ad70*/  ISETP.GE.AND P6, PT, R42.reuse, R189, PT ;  /* 0x000000bd2a00720c */ /* 0x040fe20003fc6270 */
[----:B------:R-:W-:Y:S01]  /*ad80*/  HMMA.16816.F32.BF16 R36, R8, R38, R12 ;  /* 0x000000260824723c */ /* 0x000fe2000004180c */
[----:B------:R-:W2:Y:S01]  /*ad90*/  LDSM.16.M88.4 R12, [R204+0x7800] ;  /* 0x00780000cc0c783b */ /* 0x000ea20000000200 */
[----:B------:R-:W-:Y:S01]  /*ada0*/  ISETP.GE.AND P4, PT, R42, R188, PT ;  /* 0x000000bc2a00720c */ /* 0x000fe20003f86270 */
[----:B------:R-:W-:Y:S01]  /*adb0*/  FFMA.FTZ R22, R0, R31, R22 ;  /* 0x0000001f00167223 */ /* 0x000fe20000010016 */
[----:B------:R-:W-:Y:S01]  /*adc0*/  FSEL R191, R24, -INF , !P3 ;  /* 0xff80000018bf7808 */ /* 0x000fe20005800000 */
[----:B------:R-:W3:Y:S01]  /*add0*/  I2F R26, R29 ;  /* 0x0000001d001a7306 */ /* 0x000ee20000201400 */
[----:B------:R-:W-:Y:S01]  /*ade0*/  FSEL R187, R187, -INF , !P5 ;  /* 0xff800000bbbb7808 */ /* 0x000fe20006800000 */
[-C--:B-1----:R-:W-:Y:S01]  /*adf0*/  FFMA.FTZ R237, R0, R28.reuse, R25 ;  /* 0x0000001c00ed7223 */ /* 0x082fe20000010019 */
[----:B------:R-:W-:Y:S01]  /*ae00*/  ISETP.GE.AND P3, PT, R30, R189, PT ;  /* 0x000000bd1e00720c */ /* 0x000fe20003f66270 */
[----:B------:R-:W-:Y:S01]  /*ae10*/  FFMA.FTZ R27, R0, R28, R27 ;  /* 0x0000001c001b7223 */ /* 0x000fe2000001001b */
[----:B------:R-:W-:Y:S01]  /*ae20*/  ISETP.GE.AND P5, PT, R30, R188, PT ;  /* 0x000000bc1e00720c */ /* 0x000fe20003fa6270 */
[----:B------:R-:W-:-:S04]  /*ae30*/  DEPBAR.LE SB0, 0x0 ;  /* 0x000080000000791a */ /* 0x000fc80000000000 */
[----:B------:R-:W-:Y:S02]  /*ae40*/  IADD3 R24, R176, 0x50, RZ ;  /* 0x00000050b0187810 */ /* 0x000fe40007ffe0ff */
[----:B------:R-:W-:Y:S02]  /*ae50*/  FSEL R251, R251, -INF , !P6 ;  /* 0xff800000fbfb7808 */ /* 0x000fe40007000000 */
[----:B------:R-:W-:Y:S01]  /*ae60*/  FSEL R245, R245, -INF , !P4 ;  /* 0xff800000f5f57808 */ /* 0x000fe20006000000 */
[----:B------:R-:W1:Y:S01]  /*ae70*/  I2F R25, R24 ;  /* 0x0000001800197306 */ /* 0x000e620000201400 */
[----:B------:R-:W-:Y:S01]  /*ae80*/  ISETP.GE.AND P6, PT, R32, R189, PT ;  /* 0x000000bd2000720c */ /* 0x000fe20003fc6270 */
[----:B---3--:R-:W-:Y:S01]  /*ae90*/  FFMA.FTZ R21, R0, R26, R21 ;  /* 0x0000001a00157223 */ /* 0x008fe20000010015 */
[----:B------:R-:W-:Y:S01]  /*aea0*/  ISETP.GE.AND P4, PT, R32, R188, PT ;  /* 0x000000bc2000720c */ /* 0x000fe20003f86270 */
[----:B------:R-:W-:Y:S01]  /*aeb0*/  FFMA.FTZ R23, R0, R26, R23 ;  /* 0x0000001a00177223 */ /* 0x000fe20000010017 */
[----:B------:R-:W-:-:S02]  /*aec0*/  FSEL R195, R195, -INF , !P3 ;  /* 0xff800000c3c37808 */ /* 0x000fc40005800000 */
[----:B------:R-:W-:Y:S02]  /*aed0*/  FSEL R181, R22, -INF , !P5 ;  /* 0xff80000016b57808 */ /* 0x000fe40006800000 */
[C---:B------:R-:W-:Y:S02]  /*aee0*/  ISETP.GE.AND P3, PT, R24.reuse, R189, PT ;  /* 0x000000bd1800720c */ /* 0x040fe40003f66270 */
[----:B------:R-:W-:Y:S02]  /*aef0*/  ISETP.GE.AND P5, PT, R24, R188, PT ;  /* 0x000000bc1800720c */ /* 0x000fe40003fa6270 */
[----:B------:R-:W-:Y:S02]  /*af00*/  FSEL R237, R237, -INF , !P6 ;  /* 0xff800000eded7808 */ /* 0x000fe40007000000 */
[----:B------:R-:W-:Y:S01]  /*af10*/  FSEL R185, R27, -INF , !P4 ;  /* 0xff8000001bb97808 */ /* 0x000fe20006000000 */
[-C--:B-1----:R-:W-:Y:S01]  /*af20*/  FFMA.FTZ R179, R0, R25.reuse, R16 ;  /* 0x0000001900b37223 */ /* 0x082fe20000010010 */
[----:B------:R-:W-:Y:S01]  /*af30*/  IADD3 R24, R176, 0x58, RZ ;  /* 0x00000058b0187810 */ /* 0x000fe20007ffe0ff */
[----:B------:R-:W-:Y:S01]  /*af40*/  FFMA.FTZ R18, R0, R25, R18 ;  /* 0x0000001900127223 */ /* 0x000fe20000010012 */
[----:B------:R-:W-:-:S02]  /*af50*/  ISETP.GE.AND P6, PT, R29, R189, PT ;  /* 0x000000bd1d00720c */ /* 0x000fc40003fc6270 */
[-C--:B------:R-:W-:Y:S01]  /*af60*/  ISETP.GE.AND P4, PT, R29, R188.reuse, PT ;  /* 0x000000bc1d00720c */ /* 0x080fe20003f86270 */
[C---:B--2---:R-:W-:Y:S01]  /*af70*/  HMMA.16816.F32.BF16 R160, R8.reuse, R12, R160 ;  /* 0x0000000c08a0723c */ /* 0x044fe200000418a0 */
[----:B------:R-:W1:Y:S01]  /*af80*/  I2F R29, R24 ;  /* 0x00000018001d7306 */ /* 0x000e620000201400 */
[C---:B------:R-:W-:Y:S02]  /*af90*/  IADD3 R20, R176.reuse, 0x51, RZ ;  /* 0x00000051b0147810 */ /* 0x040fe40007ffe0ff */
[----:B------:R-:W-:Y:S02]  /*afa0*/  IADD3 R26, R176, 0x59, RZ ;  /* 0x00000059b01a7810 */ /* 0x000fe40007ffe0ff */
[----:B------:R-:W-:Y:S02]  /*afb0*/  FSEL R193, R21, -INF , !P6 ;  /* 0xff80000015c17808 */ /* 0x000fe40007000000 */
[----:B------:R-:W-:Y:S01]  /*afc0*/  FSEL R183, R23, -INF , !P4 ;  /* 0xff80000017b77808 */ /* 0x000fe20006000000 */
[----:B------:R2:W3:Y:S01]  /*afd0*/  I2F R27, R20 ;  /* 0x00000014001b7306 */ /* 0x0004e20000201400 */
[C---:B------:R-:W-:Y:S01]  /*afe0*/  ISETP.GE.AND P6, PT, R20.reuse, R189, PT ;  /* 0x000000bd1400720c */ /* 0x040fe20003fc6270 */
[----:B------:R-:W-:Y:S01]  /*aff0*/  HMMA.16816.F32.BF16 R172, R8, R14, R172 ;  /* 0x0000000e08ac723c */ /* 0x000fe200000418ac */
[----:B------:R-:W-:-:S02]  /*b000*/  ISETP.GE.AND P4, PT, R20, R188, PT ;  /* 0x000000bc1400720c */ /* 0x000fc40003f86270 */
[----:B------:R-:W-:Y:S02]  /*b010*/  FSEL R179, R179, -INF , !P3 ;  /* 0xff800000b3b37808 */ /* 0x000fe40005800000 */
[----:B------:R-:W-:Y:S01]  /*b020*/  ISETP.GE.AND P3, PT, R24, R189, PT ;  /* 0x000000bd1800720c */ /* 0x000fe20003f66270 */
[----:B------:R-:W4:Y:S01]  /*b030*/  I2F R28, R26 ;  /* 0x0000001a001c7306 */ /* 0x000f220000201400 */
[-C--:B-1----:R-:W-:Y:S01]  /*b040*/  FFMA.FTZ R36, R0, R29.reuse, R36 ;  /* 0x0000001d00247223 */ /* 0x082fe20000010024 */
[----:B------:R-:W-:Y:S01]  /*b050*/  IADD3 R16, R176, 0x60, RZ ;  /* 0x00000060b0107810 */ /* 0x000fe20007ffe0ff */
[----:B------:R-:W-:Y:S01]  /*b060*/  FFMA.FTZ R38, R0, R29, R38 ;  /* 0x0000001d00267223 */ /* 0x000fe20000010026 */
[C---:B------:R-:W-:Y:S02]  /*b070*/  IADD3 R25, R176.reuse, 0x68, RZ ;  /* 0x00000068b0197810 */ /* 0x040fe40007ffe0ff */
[----:B------:R-:W-:Y:S01]  /*b080*/  IADD3 R13, R176, 0x70, RZ ;  /* 0x00000070b00d7810 */ /* 0x000fe20007ffe0ff */
[----:B--2---:R-:W-:Y:S01]  /*b090*/  HMMA.16816.F32.BF16 R20, R8, R4, R168 ;  /* 0x000000040814723c */ /* 0x004fe200000418a8 */
[----:B---3--:R-:W-:-:S02]  /*b0a0*/  FFMA.FTZ R177, R0, R27, R17 ;  /* 0x0000001b00b17223 */ /* 0x008fc40000010011 */
[----:B------:R-:W-:Y:S01]  /*b0b0*/  FFMA.FTZ R19, R0, R27, R19 ;  /* 0x0000001b00137223 */ /* 0x000fe20000010013 */
[----:B------:R1:W2:Y:S02]  /*b0c0*/  I2F R17, R16 ;  /* 0x0000001000117306 */ /* 0x0002a40000201400 */
[----:B------:R-:W-:Y:S02]  /*b0d0*/  FSEL R177, R177, -INF , !P6 ;  /* 0xff800000b1b17808 */ /* 0x000fe40007000000 */
[----:B------:R-:W-:Y:S01]  /*b0e0*/  FSEL R171, R18, -INF , !P5 ;  /* 0xff80000012ab7808 */ /* 0x000fe20006800000 */
[----:B------:R-:W-:Y:S01]  /*b0f0*/  HMMA.16816.F32.BF16 R4, R8, R6, R164 ;  /* 0x000000060804723c */ /* 0x000fe200000418a4 */
[----:B------:R-:W-:Y:S01]  /*b100*/  ISETP.GE.AND P5, PT, R24, R188, PT ;  /* 0x000000bc1800720c */ /* 0x000fe20003fa6270 */
[-C--:B----4-:R-:W-:Y:S01]  /*b110*/  FFMA.FTZ R37, R0, R28.reuse, R37 ;  /* 0x0000001c00257223 */ /* 0x090fe20000010025 */
[----:B------:R-:W-:Y:S01]  /*b120*/  IADD3 R18, R176, 0x61, RZ ;  /* 0x00000061b0127810 */ /* 0x000fe20007ffe0ff */
[----:B------:R-:W-:Y:S01]  /*b130*/  FFMA.FTZ R39, R0, R28, R39 ;  /* 0x0000001c00277223 */ /* 0x000fe20000010027 */
[----:B------:R-:W-:-:S02]  /*b140*/  FSEL R159, R38, -INF , !P5 ;  /* 0xff800000269f7808 */ /* 0x000fc40006800000 */
[----:B------:R-:W-:Y:S01]  /*b150*/  FSEL R167, R36, -INF , !P3 ;  /* 0xff80000024a77808 */ /* 0x000fe20005800000 */
[----:B------:R-:W3:Y:S01]  /*b160*/  I2F R24, R18 ;  /* 0x0000001200187306 */ /* 0x000ee20000201400 */
[C---:B------:R-:W-:Y:S01]  /*b170*/  ISETP.GE.AND P3, PT, R16.reuse, R189, PT ;  /* 0x000000bd1000720c */ /* 0x040fe20003f66270 */
[----:B------:R-:W-:Y:S01]  /*b180*/  BAR.SYNC.DEFER_BLOCKING 0x0 ;  /* 0x0000000000007b1d */ /* 0x000fe20000010000 */
[-C--:B------:R-:W-:Y:S02]  /*b190*/  ISETP.GE.AND P5, PT, R16, R188.reuse, PT ;  /* 0x000000bc1000720c */ /* 0x080fe40003fa6270 */
[----:B-1----:R-:W-:Y:S02]  /*b1a0*/  IADD3 R16, R176, 0x69, RZ ;  /* 0x00000069b0107810 */ /* 0x002fe40007ffe0ff */
[----:B------:R-:W-:Y:S01]  /*b1b0*/  FSEL R169, R19, -INF , !P4 ;  /* 0xff80000013a97808 */ /* 0x000fe20006000000 */
[----:B--2---:R-:W-:Y:S01]  /*b1c0*/  FFMA.FTZ R20, R0, R17, R20 ;  /* 0x0000001100147223 */ /* 0x004fe20000010014 */
[----:B------:R-:W1:Y:S01]  /*b1d0*/  I2F R19, R25 ;  /* 0x0000001900137306 */ /* 0x000e620000201400 */
[----:B------:R-:W-:Y:S01]  /*b1e0*/  ISETP.GE.AND P6, PT, R26, R189, PT ;  /* 0x000000bd1a00720c */ /* 0x000fe20003fc6270 */
[----:B------:R-:W-:Y:S01]  /*b1f0*/  FFMA.FTZ R22, R0, R17, R22 ;  /* 0x0000001100167223 */ /* 0x000fe20000010016 */
[----:B------:R-:W-:-:S02]  /*b200*/  ISETP.GE.AND P4, PT, R26, R188, PT ;  /* 0x000000bc1a00720c */ /* 0x000fc40003f86270 */
[----:B------:R-:W-:Y:S02]  /*b210*/  FSEL R165, R37, -INF , !P6 ;  /* 0xff80000025a57808 */ /* 0x000fe40007000000 */
[----:B------:R-:W-:Y:S01]  /*b220*/  FSEL R157, R39, -INF , !P4 ;  /* 0xff800000279d7808 */ /* 0x000fe20006000000 */
[----:B------:R-:W2:Y:S01]  /*b230*/  I2F R12, R16 ;  /* 0x00000010000c7306 */ /* 0x000ea20000201400 */
[----:B------:R-:W-:Y:S01]  /*b240*/  ISETP.GE.AND P6, PT, R18, R189, PT ;  /* 0x000000bd1200720c */ /* 0x000fe20003fc6270 */
[----:B---3--:R-:W-:Y:S01]  /*b250*/  FFMA.FTZ R23, R0, R24, R23 ;  /* 0x0000001800177223 */ /* 0x008fe20000010017 */
[----:B------:R-:W-:Y:S01]  /*b260*/  ISETP.GE.AND P4, PT, R18, R188, PT ;  /* 0x000000bc1200720c */ /* 0x000fe20003f86270 */
[----:B------:R-:W-:Y:S01]  /*b270*/  FFMA.FTZ R21, R0, R24, R21 ;  /* 0x0000001800157223 */ /* 0x000fe20000010015 */
[----:B------:R-:W-:Y:S02]  /*b280*/  IADD3 R18, R176, 0x71, RZ ;  /* 0x00000071b0127810 */ /* 0x000fe40007ffe0ff */
[----:B------:R-:W-:Y:S01]  /*b290*/  FSEL R145, R23, -INF , !P4 ;  /* 0xff80000017917808 */ /* 0x000fe20006000000 */
[-C--:B-1----:R-:W-:Y:S01]  /*b2a0*/  FFMA.FTZ R151, R0, R19.reuse, R4 ;  /* 0x0000001300977223 */ /* 0x082fe20000010004 */
[----:B------:R-:W1:Y:S01]  /*b2b0*/  I2F R8, R18 ;  /* 0x0000001200087306 */ /* 0x000e620000201400 */
[----:B------:R-:W-:Y:S01]  /*b2c0*/  ISETP.GE.AND P4, PT, R16, R188, PT ;  /* 0x000000bc1000720c */ /* 0x000fe20003f86270 */
[----:B------:R-:W-:Y:S01]  /*b2d0*/  FFMA.FTZ R6, R0, R19, R6 ;  /* 0x0000001300067223 */ /* 0x000fe20000010006 */
[----:B------:R-:W-:-:S02]  /*b2e0*/  IADD3 R4, R176, 0x78, RZ ;  /* 0x00000078b0047810 */ /* 0x000fc40007ffe0ff */
[----:B------:R-:W-:Y:S01]  /*b2f0*/  FSEL R153, R21, -INF , !P6 ;  /* 0xff80000015997808 */ /* 0x000fe20007000000 */
[CC--:B--2---:R-:W-:Y:S02]  /*b300*/  FFMA.FTZ R7, R0.reuse, R12.reuse, R7 ;  /* 0x0000000c00077223 */ /* 0x0c4fe40000010007 */
[----:B------:R-:W2:Y:S01]  /*b310*/  I2F R17, R13 ;  /* 0x0000000d00117306 */ /* 0x000ea20000201400 */
[----:B------:R-:W-:Y:S01]  /*b320*/  FFMA.FTZ R149, R0, R12, R5 ;  /* 0x0000000c00957223 */ /* 0x000fe20000010005 */
[-C--:B------:R-:W-:Y:S02]  /*b330*/  ISETP.GE.AND P6, PT, R16, R189.reuse, PT ;  /* 0x000000bd1000720c */ /* 0x080fe40003fc6270 */
[----:B------:R-:W-:Y:S02]  /*b340*/  FSEL R139, R7, -INF , !P4 ;  /* 0xff800000078b7808 */ /* 0x000fe40006000000 */
[----:B------:R-:W-:Y:S02]  /*b350*/  FSEL R155, R20, -INF , !P3 ;  /* 0xff800000149b7808 */ /* 0x000fe40005800000 */
[----:B------:R-:W3:Y:S01]  /*b360*/  I2F R5, R4 ;  /* 0x0000000400057306 */ /* 0x000ee20000201400 */
[----:B------:R-:W-:Y:S01]  /*b370*/  FSEL R147, R22, -INF , !P5 ;  /* 0xff80000016937808 */ /* 0x000fe20006800000 */
[CC--:B-1----:R-:W-:Y:S01]  /*b380*/  FFMA.FTZ R59, R0.reuse, R8.reuse, R161 ;  /* 0x00000008003b7223 */ /* 0x0c2fe200000100a1 */
[C---:B------:R-:W-:Y:S01]  /*b390*/  ISETP.GE.AND P3, PT, R25.reuse, R189, PT ;  /* 0x000000bd1900720c */ /* 0x040fe20003f66270 */
[----:B------:R-:W-:Y:S01]  /*b3a0*/  FFMA.FTZ R46, R0, R8, R163 ;  /* 0x00000008002e7223 */ /* 0x000fe200000100a3 */
[----:B------:R-:W-:-:S02]  /*b3b0*/  ISETP.GE.AND P5, PT, R25, R188, PT ;  /* 0x000000bc1900720c */ /* 0x000fc40003fa6270 */
[----:B------:R-:W-:Y:S01]  /*b3c0*/  FSEL R149, R149, -INF , !P6 ;  /* 0xff80000095957808 */ /* 0x000fe20007000000 */
[----:B------:R-:W1:Y:S01]  /*b3d0*/  I2F R7, R176 ;  /* 0x000000b000077306 */ /* 0x000e620000201400 */
[----:B------:R-:W-:Y:S01]  /*b3e0*/  ISETP.GE.AND P6, PT, R18, R189, PT ;  /* 0x000000bd1200720c */ /* 0x000fe20003fc6270 */
[-C--:B--2---:R-:W-:Y:S01]  /*b3f0*/  FFMA.FTZ R63, R0, R17.reuse, R160 ;  /* 0x00000011003f7223 */ /* 0x084fe200000100a0 */
[----:B------:R-:W-:Y:S01]  /*b400*/  ISETP.GE.AND P4, PT, R18, R188, PT ;  /* 0x000000bc1200720c */ /* 0x000fe20003f86270 */
[----:B------:R-:W-:Y:S01]  /*b410*/  FFMA.FTZ R53, R0, R17, R162 ;  /* 0x0000001100357223 */ /* 0x000fe200000100a2 */
[----:B------:R-:W-:Y:S02]  /*b420*/  FSEL R151, R151, -INF , !P3 ;  /* 0xff80000097977808 */ /* 0x000fe40005800000 */
[----:B------:R-:W-:Y:S01]  /*b430*/  FSEL R141, R6, -INF , !P5 ;  /* 0xff800000068d7808 */ /* 0x000fe20006800000 */
[C---:B---3--:R-:W-:Y:S01]  /*b440*/  FFMA.FTZ R172, R0.reuse, R5, R172 ;  /* 0x0000000500ac7223 */ /* 0x048fe200000100ac */
[----:B------:R-:W-:Y:S01]  /*b450*/  ISETP.GE.AND P3, PT, R13, R189, PT ;  /* 0x000000bd0d00720c */ /* 0x000fe20003f66270 */
[----:B------:R-:W-:Y:S01]  /*b460*/  FFMA.FTZ R52, R0, R5, R174 ;  /* 0x0000000500347223 */ /* 0x000fe200000100ae */
[----:B------:R-:W-:-:S02]  /*b470*/  IADD3 R6, R176, 0x79, RZ ;  /* 0x00000079b0067810 */ /* 0x000fc40007ffe0ff */
[----:B------:R-:W-:Y:S02]  /*b480*/  FSEL R59, R59, -INF , !P6 ;  /* 0xff8000003b3b7808 */ /* 0x000fe40007000000 */
[----:B------:R-:W-:Y:S01]  /*b490*/  FSEL R46, R46, -INF , !P4 ;  /* 0xff8000002e2e7808 */ /* 0x000fe20006000000 */
[----:B------:R-:W2:Y:S01]  /*b4a0*/  I2F R5, R6 ;  /* 0x0000000600057306 */ /* 0x000ea20000201400 */
[----:B------:R-:W-:Y:S01]  /*b4b0*/  ISETP.GE.AND P6, PT, R4, R189, PT ;  /* 0x000000bd0400720c */ /* 0x000fe20003fc6270 */
[-C--:B-1----:R-:W-:Y:S01]  /*b4c0*/  FFMA.FTZ R58, R0, R7.reuse, R58 ;  /* 0x00000007003a7223 */ /* 0x082fe2000001003a */
[----:B------:R-:W-:Y:S01]  /*b4d0*/  ISETP.GE.AND P4, PT, R4, R188, PT ;  /* 0x000000bc0400720c */ /* 0x000fe20003f86270 */
[----:B------:R-:W-:Y:S01]  /*b4e0*/  FFMA.FTZ R4, R0, R7, R56 ;  /* 0x0000000700047223 */ /* 0x000fe20000010038 */
[----:B------:R-:W-:Y:S02]  /*b4f0*/  FSEL R63, R63, -INF , !P3 ;  /* 0xff8000003f3f7808 */ /* 0x000fe40005800000 */
[----:B------:R-:W-:-:S02]  /*b500*/  ISETP.GE.AND P3, PT, R176, R189, PT ;  /* 0x000000bdb000720c */ /* 0x000fc40003f66270 */
[----:B------:R-:W-:Y:S02]  /*b510*/  ISETP.GE.AND P5, PT, R13, R188, PT ;  /* 0x000000bc0d00720c */ /* 0x000fe40003fa6270 */
[----:B------:R-:W-:Y:S02]  /*b520*/  FSEL R4, R4, -INF , !P3 ;  /* 0xff80000004047808 */ /* 0x000fe40005800000 */
[----:B------:R-:W-:Y:S02]  /*b530*/  ISETP.GT.AND P3, PT, R231, R224, PT ;  /* 0x000000e0e700720c */ /* 0x000fe40003f64270 */
[----:B------:R-:W-:Y:S01]  /*b540*/  FSEL R53, R53, -INF , !P5 ;  /* 0xff80000035357808 */ /* 0x000fe20006800000 */
[-C--:B--2---:R-:W-:Y:S01]  /*b550*/  FFMA.FTZ R57, R0, R5.reuse, R173 ;  /* 0x0000000500397223 */ /* 0x084fe200000100ad */
[----:B------:R-:W-:Y:S01]  /*b560*/  FSEL R56, R172, -INF , !P6 ;  /* 0xff800000ac387808 */ /* 0x000fe20007000000 */
[----:B------:R-:W-:Y:S01]  /*b570*/  FFMA.FTZ R47, R0, R5, R175 ;  /* 0x00000005002f7223 */ /* 0x000fe200000100af */
[----:B------:R-:W-:Y:S01]  /*b580*/  FSEL R52, R52, -INF , !P4 ;  /* 0xff80000034347808 */ /* 0x000fe20006000000 */
[----:B------:R-:W-:Y:S01]  /*b590*/  IMAD.MOV.U32 R173, RZ, RZ, R3 ;  /* 0x000000ffffad7224 */ /* 0x000fe200078e0003 */
[----:B------:R-:W-:Y:S01]  /*b5a0*/  ISETP.GE.AND P5, PT, R176, R188, PT ;  /* 0x000000bcb000720c */ /* 0x000fe20003fa6270 */
[----:B------:R-:W-:Y:S01]  /*b5b0*/  IMAD.MOV.U32 R172, RZ, RZ, R2 ;  /* 0x000000ffffac7224 */ /* 0x000fe200078e0002 */
[----:B------:R-:W-:-:S02]  /*b5c0*/  ISETP.GE.AND P6, PT, R6, R189, PT ;  /* 0x000000bd0600720c */ /* 0x000fc40003fc6270 */
        /* <DEDUP_REMOVED lines=65> */
.L_x_3645:
[----:B------:R-:W-:-:S05]  /*b9e0*/  IMAD.MOV.U32 R9, RZ, RZ, c[0x0][0x198] ;  /* 0x00006600ff097624 */ /* 0x000fca00078e00ff */
[----:B------:R-:W-:-:S04]  /*b9f0*/  LEA R9, -R9, RZ, 0x7 ;  /* 0x000000ff09097211 */ /* 0x000fc800078e39ff */
[----:B------:R-:W-:Y:S02]  /*ba00*/  SHF.R.S32.HI R6, RZ, 0x1f, R9 ;  /* 0x0000001fff067819 */ /* 0x000fe40000011409 */
.L_x_3646:
        /* <DEDUP_REMOVED lines=144> */
.L_x_3648:
[----:B------:R-:W-:Y:S05]  /*c310*/  BSYNC B0 ;  /* 0x0000000000007941 */ /* 0x000fea0003800000 */
.L_x_3647:
[----:B------:R-:W0:Y:S01]  /*c320*/  LDGDEPBAR ;  /* 0x00000000000079af */ /* 0x000e220000000000 */
[----:B------:R-:W-:-:S04]  /*c330*/  LEA R238, P1, R9, R238, 0x1 ;  /* 0x000000ee09ee7211 */ /* 0x000fc800078208ff */
[----:B------:R-:W-:Y:S02]  /*c340*/  LEA.HI.X R239, R9, R239, R6, 0x1, P1 ;  /* 0x000000ef09ef7211 */ /* 0x000fe400008f0c06 */
.L_x_3644:
        /* <DEDUP_REMOVED lines=80> */
[----:B--2---:R-:W-:-:S04]  /*c850*/  FMNMX.FTZ R41, R2, R41, !PT ;  /* 0x0000002902297209 */ /* 0x004fc80007810000 */
[----:B------:R-:W-:Y:S01]  /*c860*/  FSEL R62, R62, RZ, P2 ;  /* 0x000000ff3e3e7208 */ /* 0x000fe20001000000 */
[C---:B------:R-:W-:Y:S01]  /*c870*/  FMUL.FTZ R54, R41.reuse, c[0x0][0x23c] ;  /* 0x00008f0029367a20 */ /* 0x040fe20000410000 */
[----:B------:R-:W-:-:S03]  /*c880*/  FSETP.NEU.FTZ.AND P1, PT, R41, -INF , PT ;  /* 0xff8000002900780b */ /* 0x000fc60003f3d000 */
[--C-:B------:R-:W-:Y:S01]  /*c890*/  FFMA.FTZ R40, R4, c[0x0][0x23c], -R62.reuse ;  /* 0x00008f0004287a23 */ /* 0x100fe2000001083e */
[----:B------:R-:W-:Y:S01]  /*c8a0*/  FSEL R4, R42, RZ, P2 ;  /* 0x000000ff2a047208 */ /* 0x000fe20001000000 */
[--C-:B------:R-:W-:Y:S01]  /*c8b0*/  FFMA.FTZ R35, R180, c[0x0][0x23c], -R62.reuse ;  /* 0x00008f00b4237a23 */ /* 0x100fe2000001083e */
[----:B------:R-:W-:Y:S01]  /*c8c0*/  FSEL R5, R41, RZ, P1 ;  /* 0x000000ff29057208 */ /* 0x000fe20000800000 */
[----:B------:R-:W-:Y:S01]  /*c8d0*/  FFMA.FTZ R34, R186, c[0x0][0x23c], -R62 ;  /* 0x00008f00ba227a23 */ /* 0x000fe2000001083e */
[----:B------:R-:W-:Y:S01]  /*c8e0*/  FSEL R54, R54, RZ, P1 ;  /* 0x000000ff36367208 */ /* 0x000fe20000800000 */
[----:B------:R-:W-:Y:S01]  /*c8f0*/  FADD.FTZ R4, R133, -R4 ;  /* 0x8000000485047221 */ /* 0x000fe20000010000 */
[----:B------:R-:W-:Y:S01]  /*c900*/  MUFU.EX2 R40, R40 ;  /* 0x0000002800287308 */ /* 0x000fe20000000800 */
[----:B------:R-:W-:Y:S02]  /*c910*/  FADD.FTZ R5, R132, -R5 ;  /* 0x8000000584057221 */ /* 0x000fe40000010000 */
[----:B------:R-:W-:-:S02]  /*c920*/  FFMA.FTZ R32, R3, c[0x0][0x23c], -R54 ;  /* 0x00008f0003207a23 */ /* 0x000fc40000010836 */
[----:B------:R-:W-:Y:S02]  /*c930*/  FFMA.FTZ R33, R184, c[0x0][0x23c], -R62 ;  /* 0x00008f00b8217a23 */ /* 0x000fe4000001083e */
[--C-:B------:R-:W-:Y:S01]  /*c940*/  FFMA.FTZ R3, R178, c[0x0][0x23c], -R54.reuse ;  /* 0x00008f00b2037a23 */ /* 0x100fe20000010836 */
[----:B------:R-:W1:Y:S01]  /*c950*/  MUFU.EX2 R35, R35 ;  /* 0x0000002300237308 */ /* 0x000e620000000800 */
[--C-:B------:R-:W-:Y:S02]  /*c960*/  FFMA.FTZ R2, R182, c[0x0][0x23c], -R54.reuse ;  /* 0x00008f00b6027a23 */ /* 0x100fe40000010836 */
[----:B------:R-:W-:Y:S02]  /*c970*/  FFMA.FTZ R43, R158, c[0x0][0x23c], -R54 ;  /* 0x00008f009e2b7a23 */ /* 0x000fe40000010836 */
[----:B------:R-:W-:Y:S02]  /*c980*/  FMUL.FTZ R45, R4, c[0x0][0x23c] ;  /* 0x00008f00042d7a20 */ /* 0x000fe40000410000 */
[----:B------:R-:W-:Y:S01]  /*c990*/  FMUL.FTZ R44, R5, c[0x0][0x23c] ;  /* 0x00008f00052c7a20 */ /* 0x000fe20000410000 */
[----:B------:R-:W-:Y:S01]  /*c9a0*/  MUFU.EX2 R34, R34 ;  /* 0x0000002200227308 */ /* 0x000fe20000000800 */
[----:B------:R-:W-:-:S02]  /*c9b0*/  FFMA.FTZ R58, R65, c[0x0][0x23c], -R62 ;  /* 0x00008f00413a7a23 */ /* 0x000fc4000001083e */
[--C-:B------:R-:W-:Y:S02]  /*c9c0*/  FFMA.FTZ R55, R156, c[0x0][0x23c], -R62.reuse ;  /* 0x00008f009c377a23 */ /* 0x100fe4000001083e */
        /* <DEDUP_REMOVED lines=9> */
[----:B------:R-:W-:Y:S02]  /*ca60*/  FFMA.FTZ R132, R136, c[0x0][0x23c], -R62 ;  /* 0x00008f0088847a23 */ /* 0x000fe4000001083e */
[----:B------:R-:W-:Y:S02]  /*ca70*/  FFMA.FTZ R136, R137, c[0x0][0x23c], -R54 ;  /* 0x00008f0089887a23 */ /* 0x000fe40000010836 */
[----:B------:R-:W-:Y:S01]  /*ca80*/  FFMA.FTZ R133, R140, c[0x0][0x23c], -R62 ;  /* 0x00008f008c857a23 */ /* 0x000fe2000001083e */
[----:B------:R-:W1:Y:S01]  /*ca90*/  MUFU.EX2 R3, R3 ;  /* 0x0000000300037308 */ /* 0x000e620000000800 */
[----:B--2---:R-:W-:Y:S01]  /*caa0*/  F2FP.BF16.PACK_AB R6, R33, R34 ;  /* 0x000000222106723e */ /* 0x004fe200000010ff */
[----:B------:R-:W-:-:S02]  /*cab0*/  FFMA.FTZ R137, R138, c[0x0][0x23c], -R54 ;  /* 0x00008f008a897a23 */ /* 0x000fc40000010836 */
[----:B------:R-:W-:Y:S02]  /*cac0*/  FFMA.FTZ R138, R50, c[0x0][0x23c], -R54 ;  /* 0x00008f00328a7a23 */ /* 0x000fe40000010836 */
[--C-:B------:R-:W-:Y:S02]  /*cad0*/  FFMA.FTZ R140, R51, c[0x0][0x23c], -R62.reuse ;  /* 0x00008f00338c7a23 */ /* 0x100fe4000001083e */
[----:B------:R-:W-:Y:S01]  /*cae0*/  MUFU.EX2 R2, R2 ;  /* 0x0000000200027308 */ /* 0x000fe20000000800 */
[--C-:B------:R-:W-:Y:S02]  /*caf0*/  FFMA.FTZ R161, R48, c[0x0][0x23c], -R62.reuse ;  /* 0x00008f0030a17a23 */ /* 0x100fe4000001083e */
[--C-:B------:R-:W-:Y:S02]  /*cb00*/  FFMA.FTZ R163, R49, c[0x0][0x23c], -R62.reuse ;  /* 0x00008f0031a37a23 */ /* 0x100fe4000001083e */
[--C-:B------:R-:W-:Y:S01]  /*cb10*/  FFMA.FTZ R135, R144, c[0x0][0x23c], -R62.reuse ;  /* 0x00008f0090877a23 */ /* 0x100fe2000001083e */
[----:B------:R-:W-:Y:S01]  /*cb20*/  LDSM.16.MT88.4 R48, [R213+0x11000] ;  /* 0x01100000d530783b */ /* 0x000fe20000004200 */
[----:B------:R-:W-:Y:S01]  /*cb30*/  FFMA.FTZ R134, R142, c[0x0][0x23c], -R62 ;  /* 0x00008f008e867a23 */ /* 0x000fe2000001083e */
        /* <DEDUP_REMOVED lines=376> */
[----:B------:R-:W-:Y:S01]  /*e2c0*/  FADD.FTZ R2, R132, R61 ;  /* 0x0000003d84027221 */ /* 0x000fe20000010000 */
[----:B------:R-:W-:Y:S01]  /*e2d0*/  MOV R132, R41 ;  /* 0x0000002900847202 */ /* 0x000fe20000000f00 */
[----:B------:R-:W-:Y:S01]  /*e2e0*/  FADD.FTZ R136, R136, R67 ;  /* 0x0000004388887221 */ /* 0x000fe20000010000 */
[----:B------:R-:W-:Y:S01]  /*e2f0*/  HMMA.16816.F32.BF16 R88, R4, R10, R88 ;  /* 0x0000000a0458723c */ /* 0x000fe20000041858 */
[----:B------:R-:W-:Y:S01]  /*e300*/  FADD.FTZ R2, R133, R2 ;  /* 0x0000000285027221 */ /* 0x000fe20000010000 */
[----:B------:R-:W2:Y:S01]  /*e310*/  LDSM.16.MT88.4 R8, [R213+0x13800] ;  /* 0x01380000d508783b */ /* 0x000ea20000004200 */
[----:B------:R-:W-:Y:S01]  /*e320*/  FADD.FTZ R137, R137, R136 ;  /* 0x0000008889897221 */ /* 0x000fe20000010000 */
[----:B------:R-:W-:Y:S01]  /*e330*/  MOV R133, R42 ;  /* 0x0000002a00857202 */ /* 0x000fe20000000f00 */
[----:B------:R-:W-:-:S02]  /*e340*/  FADD.FTZ R3, R135, R2 ;  /* 0x0000000287037221 */ /* 0x000fc40000010000 */
[----:B------:R-:W-:Y:S01]  /*e350*/  FADD.FTZ R138, R138, R137 ;  /* 0x000000898a8a7221 */ /* 0x000fe20000010000 */
[C---:B------:R-:W-:Y:S01]  /*e360*/  HMMA.16816.F32.BF16 R124, R4.reuse, R18, R124 ;  /* 0x00000012047c723c */ /* 0x040fe2000004187c */
[----:B------:R-:W-:Y:S01]  /*e370*/  FADD.FTZ R3, R134, R3 ;  /* 0x0000000386037221 */ /* 0x000fe20000010000 */
[----:B------:R-:W3:Y:S01]  /*e380*/  LDSM.16.MT88.4 R16, [R214+0x13800] ;  /* 0x01380000d610783b */ /* 0x000ee20000004200 */
        /* <DEDUP_REMOVED lines=24> */
[----:B--2---:R-:W-:Y:S01]  /*e510*/  HMMA.16816.F32.BF16 R108, R4, R8, R108 ;  /* 0x00000008046c723c */ /* 0x004fe2000004186c */
        /* <DEDUP_REMOVED lines=25> */
[----:B------:R-:W-:-:S02]  /*e6b0*/  FADD.FTZ R240, R27, R26 ;  /* 0x0000001a1bf07221 */ /* 0x000fc40000010000 */
[----:B------:R-:W-:Y:S11]  /*e6c0*/  FADD.FTZ R241, R31, R30 ;  /* 0x0000001e1ff17221 */ /* 0x000ff60000010000 */
[----:B------:R-:W-:Y:S05]  /*e6d0*/  @!UPT UIADD3 URZ, URZ, URZ, URZ ;  /* 0x0000003f3f3ff290 */ /* 0x000fea000fffe03f */
.L_x_3641:
        /* <DEDUP_REMOVED lines=12> */
.L_x_3653:
        /* <DEDUP_REMOVED lines=16> */
[C---:B------:R-:W-:Y:S02]  /*e8a0*/  IADD3 R11, R4.reuse, 0x80, RZ ;  /* 0x00000080040b7810 */ /* 0x040fe40007ffe0ff */
[----:B------:R-:W-:Y:S02]  /*e8b0*/  IABS R6, R4 ;  /* 0x0000000400067213 */ /* 0x000fe40000000000 */
        /* <DEDUP_REMOVED lines=24> */
[----:B------:R-:W-:Y:S01]  /*ea40*/  ISETP.GE.U32.AND P5, PT, R6, R2, PT ;  /* 0x000000020600720c */ /* 0x000fe20003fa6070 */
[----:B------:R-:W-:Y:S10]  /*ea50*/  IMAD.MOV.U32 R6, RZ, RZ, c[0x0][0x2d0] ;  /* 0x0000b400ff067624 */ /* 0x000ff400078e00ff */
        /* <DEDUP_REMOVED lines=26> */
.L_x_3650:
[C---:B------:R-:W-:Y:S02]  /*ec00*/  ISETP.GE.AND P4, PT, R232.reuse, c[0x0][0x220], PT ;  /* 0x00008800e8007a0c */ /* 0x040fe40003f86270 */
[----:B------:R-:W-:Y:S02]  /*ec10*/  IADD3 R56, R232, 0x40, RZ ;  /* 0x00000040e8387810 */ /* 0x000fe40007ffe0ff */
[CC--:B------:R-:W-:Y:S02]  /*ec20*/  LEA R132, P2, R57.reuse, R172.reuse, 0x1 ;  /* 0x000000ac39847211 */ /* 0x0c0fe400078408ff */
[----:B------:R-:W-:Y:S02]  /*ec30*/  ISETP.GE.AND P3, PT, R56, c[0x0][0x220], PT ;  /* 0x0000880038007a0c */ /* 0x000fe40003f66270 */
[--C-:B------:R-:W-:Y:S02]  /*ec40*/  LEA.HI.X R133, R57, R173, R2.reuse, 0x1, P2 ;  /* 0x000000ad39857211 */ /* 0x100fe400010f0c02 */
[C---:B------:R-:W-:Y:S03]  /*ec50*/  IADD3 R61, P1, R228.reuse, R57, RZ ;  /* 0x00000039e43d7210 */ /* 0x040fe60007f3e0ff */
[----:B------:R-:W-:Y:S01]  /*ec60*/  @P4 STS.128 [R230+0xc000], RZ ;  /* 0x00c000ffe6004388 */ /* 0x000fe20000000c00 */
[-C--:B------:R-:W-:Y:S01]  /*ec70*/  @!P4 LEA R176, P5, R61, R172.reuse, 0x1 ;  /* 0x000000ac3db0c211 */ /* 0x080fe200078a08ff */
[----:B------:R-:W-:Y:S01]  /*ec80*/  IMAD.X R2, R227, 0x1, R2, P1 ;  /* 0x00000001e3027824 */ /* 0x000fe200008e0602 */
[C---:B------:R-:W-:Y:S01]  /*ec90*/  IADD3 R59, P1, R228.reuse, R61, RZ ;  /* 0x0000003de43b7210 */ /* 0x040fe20007f3e0ff */
[----:B------:R-:W-:Y:S01]  /*eca0*/  @!PT LDS RZ, [RZ] ;  /* 0x00000000fffff984 */ /* 0x000fe20000000800 */
[----:B------:R-:W-:Y:S01]  /*ecb0*/  @!PT LDS RZ, [RZ] ;  /* 0x00000000fffff984 */ /* 0x000fe20000000800 */
[----:B------:R-:W-:Y:S01]  /*ecc0*/  @!PT LDS RZ, [RZ] ;  /* 0x00000000fffff984 */ /* 0x000fe20000000800 */
[----:B------:R1:W-:Y:S02]  /*ecd0*/  @!P4 LDGSTS.E.BYPASS.LTC128B.128 [R230+0xc000], [R132.64] ;  /* 0x0c00000084e6cfae */ /* 0x0003e4000b901d4e */
[CC--:B------:R-:W-:Y:S02]  /*ece0*/  @!P3 LEA R64, P2, R61.reuse, R172.reuse, 0x1 ;  /* 0x000000ac3d40b211 */ /* 0x0c0fe400078408ff */
[----:B------:R-:W-:Y:S01]  /*ecf0*/  @P3 STS.128 [R230+0x10000], RZ ;  /* 0x010000ffe6003388 */ /* 0x000fe20000000c00 */
[-CC-:B------:R-:W-:Y:S01]  /*ed00*/  @!P4 LEA.HI.X R177, R61, R173.reuse, R2.reuse, 0x1, P5 ;  /* 0x000000ad3db1c211 */ /* 0x180fe200028f0c02 */
[--C-:B------:R-:W-:Y:S01]  /*ed10*/  IMAD.X R56, R227, 0x1, R2.reuse, P1 ;  /* 0x00000001e3387824 */ /* 0x100fe200008e0602 */
[-C--:B------:R-:W-:Y:S01]  /*ed20*/  @!P3 LEA.HI.X R65, R61, R173.reuse, R2, 0x1, P2 ;  /* 0x000000ad3d41b211 */ /* 0x080fe200010f0c02 */
[----:B------:R-:W-:Y:S01]  /*ed30*/  @!PT LDS RZ, [RZ] ;  /* 0x00000000fffff984 */ /* 0x000fe20000000800 */
[----:B------:R-:W-:Y:S01]  /*ed40*/  @!PT LDS RZ, [RZ] ;  /* 0x00000000fffff984 */ /* 0x000fe20000000800 */
[----:B------:R-:W-:Y:S01]  /*ed50*/  @!PT LDS RZ, [RZ] ;  /* 0x00000000fffff984 */ /* 0x000fe20000000800 */
[----:B------:R1:W-:Y:S01]  /*ed60*/  @!P3 LDGSTS.E.BYPASS.LTC128B.128 [R230+0x10000], [R132.64+0x80] ;  /* 0x1000008084e6bfae */ /* 0x0003e2000b901d4e */
[CC--:B------:R-:W-:Y:S02]  /*ed70*/  @!P4 LEA R174, P6, R59.reuse, R172.reuse, 0x1 ;  /* 0x000000ac3baec211 */ /* 0x0c0fe400078c08ff */
[CC--:B------:R-:W-:Y:S01]  /*ed80*/  @!P3 LEA R62, P1, R59.reuse, R172.reuse, 0x1 ;  /* 0x000000ac3b3eb211 */ /* 0x0c0fe200078208ff */
[----:B------:R-:W-:Y:S01]  /*ed90*/  @P4 STS.128 [R230+0xc800], RZ ;  /* 0x00c800ffe6004388 */ /* 0x000fe20000000c00 */
[C-C-:B------:R-:W-:Y:S02]  /*eda0*/  @!P4 LEA.HI.X R175, R59.reuse, R173, R56.reuse, 0x1, P6 ;  /* 0x000000ad3bafc211 */ /* 0x140fe400030f0c38 */
        /* <DEDUP_REMOVED lines=110> */
[----:B------:R-:W-:Y:S04]  /*f490*/  LDSM.16.M88.4 R168, [R211] ;  /* 0x00000000d3a8783b */ /* 0x000fe80000000200 */
[----:B----4-:R-:W-:Y:S01]  /*f4a0*/  LDSM.16.M88.4 R172, [R221+0x8800] ;  /* 0x00880000ddac783b */ /* 0x010fe20000000200 */
[C---:B-1----:R-:W-:Y:S03]  /*f4b0*/  HMMA.16816.F32.BF16 R4, R136.reuse, R140, RZ ;  /* 0x0000008c8804723c */ /* 0x042fe600000418ff */
[----:B--2---:R-:W-:Y:S04]  /*f4c0*/  LDSM.16.M88.4 R176, [R221+0xa000] ;  /* 0x00a00000ddb0783b */ /* 0x004fe80000000200 */
        /* <DEDUP_REMOVED lines=14> */
[----:B------:R-:W4:Y:S07]  /*f5b0*/  LDSM.16.M88.4 R152, [R210] ;  /* 0x00000000d298783b */ /* 0x000f2e0000000200 */
[C---:B-----5:R-:W-:Y:S08]  /*f5c0*/  HMMA.16816.F32.BF16 R36, R136.reuse, R156, RZ ;  /* 0x0000009c8824723c */ /* 0x060ff000000418ff */
[C---:B------:R-:W-:Y:S01]  /*f5d0*/  HMMA.16816.F32.BF16 R40, R136.reuse, R158, RZ ;  /* 0x0000009e8828723c */ /* 0x040fe200000418ff */
[----:B------:R-:W5:Y:S07]  /*f5e0*/  LDSM.16.M88.4 R156, [R209] ;  /* 0x00000000d19c783b */ /* 0x000f6e0000000200 */
        /* <DEDUP_REMOVED lines=18> */
[----:B------:R-:W3:Y:S07]  /*f710*/  LDSM.16.M88.4 R152, [R205] ;  /* 0x00000000cd98783b */ /* 0x000eee0000000200 */
        /* <DEDUP_REMOVED lines=171> */
[----:B------:R-:W-:Y:S02]  /*101d0*/  LOP3.LUT R132, R132, c[0x0][0x2d0], RZ, 0x3c, !PT ;  /* 0x0000b40084847a12 */ /* 0x000fe400078e3cff */
[----:B------:R-:W-:Y:S02]  /*101e0*/  IABS R134, R139 ;  /* 0x0000008b00867213 */ /* 0x000fe40000000000 */
        /* <DEDUP_REMOVED lines=22> */
[----:B------:R-:W-:Y:S09]  /*10350*/  ISETP.GE.AND P1, PT, R139, RZ, PT ;  /* 0x000000ff8b00720c */ /* 0x000ff20003f26270 */
        /* <DEDUP_REMOVED lines=27> */
.L_x_3652:
        /* <DEDUP_REMOVED lines=129> */
.L_x_3651:
[----:B------:R-:W-:Y:S01]  /*10d20*/  LEA R2, R231, R229, 0x7 ;  /* 0x000000e5e7027211 */ /* 0x000fe200078e38ff */
[----:B------:R-:W-:Y:S02]  /*10d30*/  UMOV UR8, UR13 ;  /* 0x0000000d00087c82 */ /* 0x000fe40008000000 */
[----:B------:R-:W-:Y:S01]  /*10d40*/  UMOV UR9, UR12 ;  /* 0x0000000c00097c82 */ /* 0x000fe20008000000 */
[C---:B-1----:R-:W-:Y:S01]  /*10d50*/  IADD3 R150, R2.reuse, 0x1, RZ ;  /* 0x0000000102967810 */ /* 0x042fe20007ffe0ff */
        /* <DEDUP_REMOVED lines=56> */
[----:B------:R-:W-:Y:S01]  /*110e0*/  FFMA.FTZ R21, R0, R146, R21 ;  /* 0x0000009200157223 */ /* 0x000fe20000010015 */
[----:B------:R-:W-:Y:S01]  /*110f0*/  IADD3 R146, R2, 0x60, RZ ;  /* 0x0000006002927810 */ /* 0x000fe20007ffe0ff */
[CC--:B------:R-:W-:Y:S02]  /*11100*/  FFMA.FTZ R26, R0.reuse, R143.reuse, R26 ;  /* 0x0000008f001a7223 */ /* 0x0c0fe4000001001a */
[C---:B------:R-:W-:Y:S02]  /*11110*/  FFMA.FTZ R24, R0.reuse, R143, R24 ;  /* 0x0000008f00187223 */ /* 0x040fe40000010018 */
[CC--:B------:R-:W-:Y:S02]  /*11120*/  FFMA.FTZ R6, R0.reuse, R157.reuse, R6 ;  /* 0x0000009d00067223 */ /* 0x0c0fe40000010006 */
[C---:B------:R-:W-:Y:S01]  /*11130*/  FFMA.FTZ R4, R0.reuse, R157, R4 ;  /* 0x0000009d00047223 */ /* 0x040fe20000010004 */
[----:B------:R5:W2:Y:S01]  /*11140*/  I2F R143, R146 ;  /* 0x00000092008f7306 */ /* 0x000aa20000201400 */
[C---:B------:R-:W-:Y:S02]  /*11150*/  FFMA.FTZ R10, R0.reuse, R155, R10 ;  /* 0x0000009b000a7223 */ /* 0x040fe4000001000a */
[----:B------:R-:W-:Y:S01]  /*11160*/  FFMA.FTZ R22, R0, R149, R22 ;  /* 0x0000009500167223 */ /* 0x000fe20000010016 */
[----:B-1----:R-:W-:Y:S01]  /*11170*/  FMNMX.FTZ R150, R6, R135, !PT ;  /* 0x0000008706967209 */ /* 0x002fe20007810000 */
[----:B------:R-:W-:Y:S01]  /*11180*/  FFMA.FTZ R20, R0, R149, R20 ;  /* 0x0000009500147223 */ /* 0x000fe20000010014 */
[----:B------:R-:W-:Y:S01]  /*11190*/  FMNMX.FTZ R152, R4, R3, !PT ;  /* 0x0000000304987209 */ /* 0x000fe20007810000 */
[C---:B------:R-:W-:Y:S01]  /*111a0*/  FFMA.FTZ R8, R0.reuse, R155, R8 ;  /* 0x0000009b00087223 */ /* 0x040fe20000010008 */
[----:B------:R-:W-:Y:S01]  /*111b0*/  FMNMX.FTZ R149, R7, R150, !PT ;  /* 0x0000009607957209 */ /* 0x000fe20007810000 */
[C---:B------:R-:W-:Y:S02]  /*111c0*/  FFMA.FTZ R14, R0.reuse, R153, R14 ;  /* 0x00000099000e7223 */ /* 0x040fe4000001000e */
[----:B------:R-:W-:Y:S01]  /*111d0*/  FFMA.FTZ R18, R0, R151, R18 ;  /* 0x0000009700127223 */ /* 0x000fe20000010012 */
[----:B------:R-:W-:Y:S01]  /*111e0*/  FMNMX.FTZ R150, R10, R149, !PT ;  /* 0x000000950a967209 */ /* 0x000fe20007810000 */
[C---:B------:R-:W-:Y:S01]  /*111f0*/  FFMA.FTZ R16, R0.reuse, R151, R16 ;  /* 0x0000009700107223 */ /* 0x040fe20000010010 */
[----:B------:R-:W-:Y:S01]  /*11200*/  FMNMX.FTZ R149, R5, R152, !PT ;  /* 0x0000009805957209 */ /* 0x000fe20007810000 */
[C---:B------:R-:W-:Y:S01]  /*11210*/  FFMA.FTZ R12, R0.reuse, R153, R12 ;  /* 0x00000099000c7223 */ /* 0x040fe2000001000c */
[----:B------:R-:W-:Y:S01]  /*11220*/  FMNMX.FTZ R151, R11, R150, !PT ;  /* 0x000000960b977209 */ /* 0x000fe20007810000 */
[-C--:B------:R-:W-:Y:S01]  /*11230*/  FFMA.FTZ R31, R0, R144.reuse, R31 ;  /* 0x00000090001f7223 */ /* 0x080fe2000001001f */
[----:B------:R-:W-:Y:S01]  /*11240*/  FMNMX.FTZ R150, R8, R149, !PT ;  /* 0x0000009508967209 */ /* 0x000fe20007810000 */
[----:B------:R-:W-:Y:S01]  /*11250*/  FFMA.FTZ R29, R0, R144, R29 ;  /* 0x00000090001d7223 */ /* 0x000fe2000001001d */
[----:B---3--:R-:W-:Y:S01]  /*11260*/  FMNMX.FTZ R148, R14, R151, !PT ;  /* 0x000000970e947209 */ /* 0x008fe20007810000 */
[CC--:B------:R-:W-:Y:S01]  /*11270*/  FFMA.FTZ R34, R0.reuse, R145.reuse, R34 ;  /* 0x0000009100227223 */ /* 0x0c0fe20000010022 */
[----:B------:R-:W-:Y:S01]  /*11280*/  FMNMX.FTZ R151, R9, R150, !PT ;  /* 0x0000009609977209 */ /* 0x000fe20007810000 */
[----:B------:R-:W-:Y:S01]  /*11290*/  FFMA.FTZ R32, R0, R145, R32 ;  /* 0x0000009100207223 */ /* 0x000fe20000010020 */
[----:B------:R-:W-:Y:S01]  /*112a0*/  IADD3 R144, R2, 0x68, RZ ;  /* 0x0000006802907810 */ /* 0x000fe20007ffe0ff */
[CC--:B------:R-:W-:Y:S01]  /*112b0*/  FFMA.FTZ R30, R0.reuse, R147.reuse, R30 ;  /* 0x00000093001e7223 */ /* 0x0c0fe2000001001e */
[----:B------:R-:W-:Y:S01]  /*112c0*/  FMNMX.FTZ R149, R15, R148, !PT ;  /* 0x000000940f957209 */ /* 0x000fe20007810000 */
[----:B------:R-:W-:Y:S01]  /*112d0*/  FFMA.FTZ R28, R0, R147, R28 ;  /* 0x00000093001c7223 */ /* 0x000fe2000001001c */
[----:B------:R1:W3:Y:S01]  /*112e0*/  I2F R145, R144 ;  /* 0x0000009000917306 */ /* 0x0002e20000201400 */
[----:B-----5:R-:W-:Y:S01]  /*112f0*/  FMNMX.FTZ R146, R12, R151, !PT ;  /* 0x000000970c927209 */ /* 0x020fe20007810000 */
[----:B------:R-:W-:Y:S01]  /*11300*/  FFMA.FTZ R27, R0, R142, R27 ;  /* 0x0000008e001b7223 */ /* 0x000fe2000001001b */
        /* <DEDUP_REMOVED lines=15> */
[-C--:B------:R-:W-:Y:S01]  /*11400*/  FFMA.FTZ R35, R0, R140.reuse, R35 ;  /* 0x0000008c00237223 */ /* 0x080fe20000010023 */
[----:B------:R-:W-:Y:S01]  /*11410*/  FMNMX.FTZ R146, R26, R149, !PT ;  /* 0x000000951a927209 */ /* 0x000fe20007810000 */
[C---:B------:R-:W-:Y:S01]  /*11420*/  FFMA.FTZ R33, R0.reuse, R140, R33 ;  /* 0x0000008c00217223 */ /* 0x040fe20000010021 */
[----:B------:R-:W-:Y:S01]  /*11430*/  FMNMX.FTZ R149, R21, R148, !PT ;  /* 0x0000009415957209 */ /* 0x000fe20007810000 */
[-C--:B------:R-:W-:Y:S01]  /*11440*/  FFMA.FTZ R47, R0, R132.reuse, R47 ;  /* 0x00000084002f7223 */ /* 0x080fe2000001002f */
[----:B------:R-:W-:Y:S01]  /*11450*/  IADD3 R136, R2, 0x70, RZ ;  /* 0x0000007002887810 */ /* 0x000fe20007ffe0ff */
[C---:B------:R-:W-:Y:S01]  /*11460*/  FFMA.FTZ R45, R0.reuse, R132, R45 ;  /* 0x00000084002d7223 */ /* 0x040fe2000001002d */
[----:B------:R-:W-:Y:S01]  /*11470*/  FMNMX.FTZ R147, R27, R146, !PT ;  /* 0x000000921b937209 */ /* 0x000fe20007810000 */
[----:B--2---:R-:W-:Y:S01]  /*11480*/  FFMA.FTZ R50, R0, R137, R50 ;  /* 0x0000008900327223 */ /* 0x004fe20000010032 */
[----:B-1----:R-:W-:Y:S01]  /*11490*/  FMNMX.FTZ R144, R24, R149, !PT ;  /* 0x0000009518907209 */ /* 0x002fe20007810000 */
[----:B------:R-:W1:Y:S01]  /*114a0*/  I2F R139, R136 ;  /* 0x00000088008b7306 */ /* 0x000e620000201400 */
        /* <DEDUP_REMOVED lines=9> */
[C---:B----4-:R-:W-:Y:S01]  /*11540*/  FFMA.FTZ R51, R0.reuse, R138, R51 ;  /* 0x0000008a00337223 */ /* 0x050fe20000010033 */
[----:B------:R-:W-:Y:S01]  /*11550*/  FMNMX.FTZ R141, R29, R146, !PT ;  /* 0x000000921d8d7209 */ /* 0x000fe20007810000 */
[C---:B------:R-:W-:Y:S01]  /*11560*/  FFMA.FTZ R49, R0.reuse, R138, R49 ;  /* 0x0000008a00317223 */ /* 0x040fe20000010031 */
[----:B------:R-:W-:Y:S01]  /*11570*/  FMNMX.FTZ R147, R35, R144, !PT ;  /* 0x0000009023937209 */ /* 0x000fe20007810000 */
[----:B------:R-:W-:Y:S01]  /*11580*/  FFMA.FTZ R54, R0, R143, R54 ;  /* 0x0000008f00367223 */ /* 0x000fe20000010036 */
[----:B------:R-:W-:Y:S01]  /*11590*/  FMNMX.FTZ R146, R32, R141, !PT ;  /* 0x0000008d20927209 */ /* 0x000fe20007810000 */
[----:B------:R-:W-:Y:S01]  /*115a0*/  FFMA.FTZ R52, R0, R143, R52 ;  /* 0x0000008f00347223 */ /* 0x000fe20000010034 */
[----:B------:R-:W-:Y:S01]  /*115b0*/  FMNMX.FTZ R144, R38, R147, !PT ;  /* 0x0000009326907209 */ /* 0x000fe20007810000 */
[CC--:B---3--:R-:W-:Y:S01]  /*115c0*/  FFMA.FTZ R58, R0.reuse, R145.reuse, R58 ;  /* 0x00000091003a7223 */ /* 0x0c8fe2000001003a */
[----:B------:R-:W-:Y:S01]  /*115d0*/  FMNMX.FTZ R147, R33, R146, !PT ;  /* 0x0000009221937209 */ /* 0x000fe20007810000 */
[----:B------:R-:W-:Y:S01]  /*115e0*/  FFMA.FTZ R56, R0, R145, R56 ;  /* 0x0000009100387223 */ /* 0x000fe20000010038 */
[C---:B------:R-:W-:Y:S02]  /*115f0*/  IADD3 R132, R2.reuse, 0x78, RZ ;  /* 0x0000007802847810 */ /* 0x040fe40007ffe0ff */
[----:B------:R-:W-:Y:S01]  /*11600*/  IADD3 R142, R2, 0x61, RZ ;  /* 0x00000061028e7810 */ /* 0x000fe20007ffe0ff */
[----:B-1----:R-:W-:Y:S01]  /*11610*/  FFMA.FTZ R62, R0, R139, R62 ;  /* 0x0000008b003e7223 */ /* 0x002fe2000001003e */
[----:B------:R-:W-:Y:S01]  /*11620*/  FMNMX.FTZ R141, R39, R144, !PT ;  /* 0x00000090278d7209 */ /* 0x000fe20007810000 */
[----:B------:R-:W1:Y:S01]  /*11630*/  I2F R137, R132 ;  /* 0x0000008400897306 */ /* 0x000e620000201400 */
[----:B------:R-:W-:Y:S01]  /*11640*/  FMNMX.FTZ R136, R36, R147, !PT ;  /* 0x0000009324887209 */ /* 0x000fe20007810000 */
[----:B------:R-:W-:Y:S01]  /*11650*/  FFMA.FTZ R60, R0, R139, R60 ;  /* 0x0000008b003c7223 */ /* 0x000fe2000001003c */
[----:B------:R-:W-:Y:S02]  /*11660*/  FMNMX.FTZ R144, R42, R141, !PT ;  /* 0x0000008d2a907209 */ /* 0x000fe40007810000 */
[----:B------:R-:W-:Y:S02]  /*11670*/  FMNMX.FTZ R141, R37, R136, !PT ;  /* 0x00000088258d7209 */ /* 0x000fe40007810000 */
[----:B------:R-:W-:Y:S02]  /*11680*/  IADD3 R140, R2, 0x69, RZ ;  /* 0x00000069028c7810 */ /* 0x000fe40007ffe0ff */
[----:B------:R-:W-:Y:S01]  /*11690*/  FMNMX.FTZ R133, R43, R144, !PT ;  /* 0x000000902b857209 */ /* 0x000fe20007810000 */
[----:B------:R-:W2:Y:S01]  /*116a0*/  I2F R142, R142 ;  /* 0x0000008e008e7306 */ /* 0x000ea20000201400 */
[----:B------:R-:W-:Y:S02]  /*116b0*/  FMNMX.FTZ R144, R40, R141, !PT ;  /* 0x0000008d28907209 */ /* 0x000fe40007810000 */
[----:B------:R-:W-:Y:S02]  /*116c0*/  FMNMX.FTZ R136, R46, R133, !PT ;  /* 0x000000852e887209 */ /* 0x000fe40007810000 */
[----:B------:R-:W-:Y:S02]  /*116d0*/  FMNMX.FTZ R133, R41, R144, !PT ;  /* 0x0000009029857209 */ /* 0x000fe40007810000 */
[----:B------:R-:W-:Y:S01]  /*116e0*/  IADD3 R134, R2, 0x71, RZ ;  /* 0x0000007102867810 */ /* 0x000fe20007ffe0ff */
[----:B------:R-:W-:Y:S01]  /*116f0*/  LDSM.16.MT88.4 R144, [R213+0xc000] ;  /* 0x00c00000d590783b */ /* 0x000fe20000004200 */
[----:B------:R-:W-:Y:S01]  /*11700*/  FMNMX.FTZ R141, R47, R136, !PT ;  /* 0x000000882f8d7209 */ /* 0x000fe20007810000 */
[----:B------:R-:W3:Y:S01]  /*11710*/  I2F R140, R140 ;  /* 0x0000008c008c7306 */ /* 0x000ee20000201400 */
[----:B------:R-:W-:Y:S02]  /*11720*/  FMNMX.FTZ R136, R44, R133, !PT ;  /* 0x000000852c887209 */ /* 0x000fe40007810000 */
[----:B------:R-:W-:Y:S01]  /*11730*/  FMNMX.FTZ R138, R50, R141, !PT ;  /* 0x0000008d328a7209 */ /* 0x000fe20007810000 */
[CC--:B-1----:R-:W-:Y:S01]  /*11740*/  FFMA.FTZ R66, R0.reuse, R137.reuse, R66 ;  /* 0x0000008900427223 */ /* 0x0c2fe20000010042 */
[----:B------:R-:W-:Y:S01]  /*11750*/  FMNMX.FTZ R133, R45, R136, !PT ;  /* 0x000000882d857209 */ /* 0x000fe20007810000 */
[----:B------:R-:W-:Y:S01]  /*11760*/  FFMA.FTZ R64, R0, R137, R64 ;  /* 0x0000008900407223 */ /* 0x000fe20000010040 */
[----:B------:R-:W-:Y:S02]  /*11770*/  IADD3 R2, R2, 0x79, RZ ;  /* 0x0000007902027810 */ /* 0x000fe40007ffe0ff */
[----:B------:R-:W-:Y:S01]  /*11780*/  FMNMX.FTZ R141, R51, R138, !PT ;  /* 0x0000008a338d7209 */ /* 0x000fe20007810000 */
[----:B------:R-:W1:Y:S01]  /*11790*/  I2F R134, R134 ;  /* 0x0000008600867306 */ /* 0x000e620000201400 */
[----:B------:R-:W-:Y:S02]  /*117a0*/  FMNMX.FTZ R132, R48, R133, !PT ;  /* 0x0000008530847209 */ /* 0x000fe40007810000 */
[----:B------:R-:W-:Y:S01]  /*117b0*/  FMNMX.FTZ R136, R54, R141, !PT ;  /* 0x0000008d36887209 */ /* 0x000fe20007810000 */
[C---:B--2---:R-:W-:Y:S01]  /*117c0*/  FFMA.FTZ R55, R0.reuse, R142, R55 ;  /* 0x0000008e00377223 */ /* 0x044fe20000010037 */
[----:B------:R-:W-:Y:S01]  /*117d0*/  FMNMX.FTZ R133, R49, R132, !PT ;  /* 0x0000008431857209 */ /* 0x000fe20007810000 */
[----:B------:R-:W-:Y:S03]  /*117e0*/  FFMA.FTZ R53, R0, R142, R53 ;  /* 0x0000008e00357223 */ /* 0x000fe60000010035 */
[----:B------:R-:W-:Y:S01]  /*117f0*/  FMNMX.FTZ R141, R55, R136, !PT ;  /* 0x00000088378d7209 */ /* 0x000fe20007810000 */
[----:B------:R-:W2:Y:S01]  /*11800*/  I2F R2, R2 ;  /* 0x0000000200027306 */ /* 0x000ea20000201400 */
[----:B------:R-:W-:Y:S02]  /*11810*/  FMNMX.FTZ R132, R52, R133, !PT ;  /* 0x0000008534847209 */ /* 0x000fe40007810000 */
[----:B------:R-:W-:Y:S01]  /*11820*/  FMNMX.FTZ R136, R58, R141, !PT ;  /* 0x0000008d3a887209 */ /* 0x000fe20007810000 */
[C---:B---3--:R-:W-:Y:S01]  /*11830*/  FFMA.FTZ R59, R0.reuse, R140, R59 ;  /* 0x0000008c003b7223 */ /* 0x048fe2000001003b */
[----:B------:R-:W-:Y:S01]  /*11840*/  FMNMX.FTZ R133, R53, R132, !PT ;  /* 0x0000008435857209 */ /* 0x000fe20007810000 */
[----:B------:R-:W-:Y:S03]  /*11850*/  FFMA.FTZ R57, R0, R140, R57 ;  /* 0x0000008c00397223 */ /* 0x000fe60000010039 */
[----:B------:R-:W-:Y:S02]  /*11860*/  FMNMX.FTZ R141, R59, R136, !PT ;  /* 0x000000883b8d7209 */ /* 0x000fe40007810000 */
[----:B------:R-:W-:Y:S02]  /*11870*/  FMNMX.FTZ R132, R56, R133, !PT ;  /* 0x0000008538847209 */ /* 0x000fe40007810000 */
[----:B------:R-:W-:Y:S01]  /*11880*/  FMNMX.FTZ R136, R62, R141, !PT ;  /* 0x0000008d3e887209 */ /* 0x000fe20007810000 */
[C---:B-1----:R-:W-:Y:S01]  /*11890*/  FFMA.FTZ R63, R0.reuse, R134, R63 ;  /* 0x00000086003f7223 */ /* 0x042fe2000001003f */
[----:B------:R-:W-:Y:S01]  /*118a0*/  FMNMX.FTZ R139, R57, R132, !PT ;  /* 0x00000084398b7209 */ /* 0x000fe20007810000 */
[----:B------:R-:W-:Y:S01]  /*118b0*/  FFMA.FTZ R61, R0, R134, R61 ;  /* 0x00000086003d7223 */ /* 0x000fe2000001003d */
[----:B------:R-:W-:Y:S02]  /*118c0*/  LDSM.16.MT88.4 R140, [R214+0xc000] ;  /* 0x00c00000d68c783b */ /* 0x000fe40000004200 */
[----:B------:R-:W-:Y:S02]  /*118d0*/  FMNMX.FTZ R133, R63, R136, !PT ;  /* 0x000000883f857209 */ /* 0x000fe40007810000 */
[----:B------:R-:W-:Y:S02]  /*118e0*/  FMNMX.FTZ R134, R60, R139, !PT ;  /* 0x0000008b3c867209 */ /* 0x000fe40007810000 */
[----:B------:R-:W-:Y:S01]  /*118f0*/  FMNMX.FTZ R132, R66, R133, !PT ;  /* 0x0000008542847209 */ /* 0x000fe20007810000 */
[C---:B--2---:R-:W-:Y:S01]  /*11900*/  FFMA.FTZ R67, R0.reuse, R2, R67 ;  /* 0x0000000200437223 */ /* 0x044fe20000010043 */
        /* <DEDUP_REMOVED lines=26> */
[--C-:B------:R-:W-:Y:S01]  /*11ab0*/  FFMA.FTZ R134, R11, c[0x0][0x23c], -R155.reuse ;  /* 0x00008f000b867a23 */ /* 0x100fe2000001089b */
[----:B------:R-:W-:Y:S01]  /*11ac0*/  ISETP.GT.AND P1, PT, R231, R224, PT ;  /* 0x000000e0e700720c */ /* 0x000fe20003f24270 */
[--C-:B------:R-:W-:Y:S02]  /*11ad0*/  FFMA.FTZ R150, R8, c[0x0][0x23c], -R154.reuse ;  /* 0x00008f0008967a23 */ /* 0x100fe4000001089a */
[--C-:B------:R-:W-:Y:S02]  /*11ae0*/  FFMA.FTZ R149, R9, c[0x0][0x23c], -R154.reuse ;  /* 0x00008f0009957a23 */ /* 0x100fe4000001089a */
[--C-:B------:R-:W-:Y:S02]  /*11af0*/  FFMA.FTZ R153, R6, c[0x0][0x23c], -R155.reuse ;  /* 0x00008f0006997a23 */ /* 0x100fe4000001089b */
[--C-:B------:R-:W-:Y:S01]  /*11b00*/  FFMA.FTZ R148, R7, c[0x0][0x23c], -R155.reuse ;  /* 0x00008f0007947a23 */ /* 0x100fe2000001089b */
[----:B------:R-:W3:Y:S01]  /*11b10*/  MUFU.EX2 R3, R3 ;  /* 0x0000000300037308 */ /* 0x000ee20000000800 */
[--C-:B------:R-:W-:Y:S02]  /*11b20*/  FFMA.FTZ R152, R4, c[0x0][0x23c], -R154.reuse ;  /* 0x00008f0004987a23 */ /* 0x100fe4000001089a */
[--C-:B------:R-:W-:Y:S02]  /*11b30*/  FFMA.FTZ R151, R5, c[0x0][0x23c], -R154.reuse ;  /* 0x00008f0005977a23 */ /* 0x100fe4000001089a */
[--C-:B------:R-:W-:Y:S02]  /*11b40*/  FFMA.FTZ R162, R26, c[0x0][0x23c], -R155.reuse ;  /* 0x00008f001aa27a23 */ /* 0x100fe4000001089b */
[--C-:B------:R-:W-:Y:S02]  /*11b50*/  FFMA.FTZ R163, R27, c[0x0][0x23c], -R155.reuse ;  /* 0x00008f001ba37a23 */ /* 0x100fe4000001089b */
        /* <DEDUP_REMOVED lines=50> */
[--C-:B------:R-:W-:Y:S02]  /*11e80*/  FFMA.FTZ R177, R41, c[0x0][0x23c], -R154.reuse ;  /* 0x00008f0029b17a23 */ /* 0x100fe4000001089a */
[--C-:B------:R-:W-:Y:S01]  /*11e90*/  FFMA.FTZ R178, R46, c[0x0][0x23c], -R155.reuse ;  /* 0x00008f002eb27a23 */ /* 0x100fe2000001089b */
[----:B------:R-:W-:Y:S01]  /*11ea0*/  MUFU.EX2 R162, R162 ;  /* 0x000000a200a27308 */ /* 0x000fe20000000800 */
[--C-:B------:R-:W-:Y:S02]  /*11eb0*/  FFMA.FTZ R179, R47, c[0x0][0x23c], -R155.reuse ;  /* 0x00008f002fb37a23 */ /* 0x100fe4000001089b */
[--C-:B------:R-:W-:Y:S02]  /*11ec0*/  FFMA.FTZ R180, R50, c[0x0][0x23c], -R155.reuse ;  /* 0x00008f0032b47a23 */ /* 0x100fe4000001089b */
[--C-:B------:R-:W-:Y:S02]  /*11ed0*/  FFMA.FTZ R181, R51, c[0x0][0x23c], -R155.reuse ;  /* 0x00008f0033b57a23 */ /* 0x100fe4000001089b */
[--C-:B------:R-:W-:Y:S02]  /*11ee0*/  FFMA.FTZ R182, R44, c[0x0][0x23c], -R154.reuse ;  /* 0x00008f002cb67a23 */ /* 0x100fe4000001089a */
[--C-:B------:R-:W-:Y:S01]  /*11ef0*/  FFMA.FTZ R183, R45, c[0x0][0x23c], -R154.reuse ;  /* 0x00008f002db77a23 */ /* 0x100fe2000001089a */
[----:B------:R-:W-:Y:S01]  /*11f00*/  MUFU.EX2 R163, R163 ;  /* 0x000000a300a37308 */ /* 0x000fe20000000800 */
[----:B------:R-:W-:Y:S01]  /*11f10*/  LDSM.16.MT88.4 R44, [R213+0x13000] ;  /* 0x01300000d52c783b */ /* 0x000fe20000004200 */
[--C-:B------:R-:W-:Y:S01]  /*11f20*/  FFMA.FTZ R184, R48, c[0x0][0x23c], -R154.reuse ;  /* 0x00008f0030b87a23 */ /* 0x100fe2000001089a */
[----:B----4-:R-:W-:Y:S01]  /*11f30*/  F2FP.BF16.PACK_AB R130, R149, R150 ;  /* 0x000000969582723e */ /* 0x010fe200000010ff */
[--C-:B------:R-:W-:Y:S02]  /*11f40*/  FFMA.FTZ R185, R49, c[0x0][0x23c], -R154.reuse ;  /* 0x00008f0031b97a23 */ /* 0x100fe4000001089a */
        /* <DEDUP_REMOVED lines=47> */
[--C-:B------:R-:W-:Y:S02]  /*12240*/  FFMA.FTZ R145, R15, c[0x0][0x23c], -R155.reuse ;  /* 0x00008f000f917a23 */ /* 0x100fe4000001089b */
[----:B------:R-:W-:Y:S02]  /*12250*/  FMUL.FTZ R15, R2, R123 ;  /* 0x0000007b020f7220 */ /* 0x000fe40000410000 */
[C---:B------:R-:W-:Y:S01]  /*12260*/  HMMA.16816.F32.BF16 R104, R128.reuse, R142, R104 ;  /* 0x0000008e8068723c */ /* 0x040fe20000041868 */
[----:B------:R-:W-:Y:S02]  /*12270*/  LDSM.16.MT88.4 R140, [R213+0xc800] ;  /* 0x00c80000d58c783b */ /* 0x000fe40000004200 */
[----:B------:R-:W-:Y:S01]  /*12280*/  MUFU.EX2 R144, R144 ;  /* 0x0000009000907308 */ /* 0x000fe20000000800 */
[--C-:B------:R-:W-:Y:S02]  /*12290*/  FFMA.FTZ R156, R12, c[0x0][0x23c], -R154.reuse ;  /* 0x00008f000c9c7a23 */ /* 0x100fe4000001089a */
[----:B------:R-:W-:Y:S02]  /*122a0*/  FMUL.FTZ R12, R3, R120 ;  /* 0x00000078030c7220 */ /* 0x000fe40000410000 */
[--C-:B------:R-:W-:Y:S04]  /*122b0*/  FFMA.FTZ R157, R13, c[0x0][0x23c], -R154.reuse ;  /* 0x00008f000d9d7a23 */ /* 0x100fe8000001089a */
        /* <DEDUP_REMOVED lines=9> */
[--C-:B------:R-:W-:Y:S02]  /*12350*/  FFMA.FTZ R147, R19, c[0x0][0x23c], -R155.reuse ;  /* 0x00008f0013937a23 */ /* 0x100fe4000001089b */
[--C-:B------:R-:W-:Y:S01]  /*12360*/  FFMA.FTZ R158, R16, c[0x0][0x23c], -R154.reuse ;  /* 0x00008f00109e7a23 */ /* 0x100fe2000001089a */
[C---:B---3--:R-:W-:Y:S03]  /*12370*/  HMMA.16816.F32.BF16 R108, R128.reuse, R124, R108 ;  /* 0x0000007c806c723c */ /* 0x048fe6000004186c */
[--C-:B------:R-:W-:Y:S02]  /*12380*/  FFMA.FTZ R159, R17, c[0x0][0x23c], -R154.reuse ;  /* 0x00008f00119f7a23 */ /* 0x100fe4000001089a */
        /* <DEDUP_REMOVED lines=17> */
[--C-:B------:R-:W-:Y:S01]  /*124a0*/  FFMA.FTZ R161, R23, c[0x0][0x23c], -R155.reuse ;  /* 0x00008f0017a17a23 */ /* 0x100fe2000001089b */
[----:B------:R-:W-:Y:S01]  /*124b0*/  HMMA.16816.F32.BF16 R112, R128, R138, R112 ;  /* 0x0000008a8070723c */ /* 0x000fe20000041870 */
[----:B------:R-:W5:Y:S01]  /*124c0*/  LDSM.16.MT88.4 R128, [R212+0xc800] ;  /* 0x00c80000d480783b */ /* 0x000f620000004200 */
[----:B------:R-:W-:Y:S01]  /*124d0*/  MUFU.EX2 R158, R158 ;  /* 0x0000009e009e7308 */ /* 0x000fe20000000800 */
[----:B------:R-:W-:Y:S01]  /*124e0*/  F2FP.BF16.PACK_AB R23, R163, R162 ;  /* 0x000000a2a317723e */ /* 0x000fe200000010ff */
[--C-:B------:R-:W-:Y:S01]  /*124f0*/  FFMA.FTZ R164, R20, c[0x0][0x23c], -R154.reuse ;  /* 0x00008f0014a47a23 */ /* 0x100fe2000001089a */
[----:B--2---:R-:W-:Y:S01]  /*12500*/  F2FP.BF16.PACK_AB R119, R147, R146 ;  /* 0x000000929377723e */ /* 0x004fe200000010ff */
[--C-:B------:R-:W-:Y:S03]  /*12510*/  FFMA.FTZ R165, R21, c[0x0][0x23c], -R154.reuse ;  /* 0x00008f0015a57a23 */ /* 0x100fe6000001089a */
[----:B------:R-:W-:Y:S03]  /*12520*/  LDSM.16.MT88.4 R136, [R213+0x10800] ;  /* 0x01080000d588783b */ /* 0x000fe60000004200 */
[----:B------:R-:W2:Y:S01]  /*12530*/  MUFU.EX2 R159, R159 ;  /* 0x0000009f009f7308 */ /* 0x000ea20000000800 */
[--C-:B------:R-:W-:Y:S02]  /*12540*/  FFMA.FTZ R54, R54, c[0x0][0x23c], -R155.reuse ;  /* 0x00008f0036367a23 */ /* 0x100fe4000001089b */
[--C-:B------:R-:W-:Y:S01]  /*12550*/  FFMA.FTZ R55, R55, c[0x0][0x23c], -R155.reuse ;  /* 0x00008f0037377a23 */ /* 0x100fe2000001089b */
[----:B-1----:R-:W-:Y:S01]  /*12560*/  F2FP.BF16.PACK_AB R116, R157, R156 ;  /* 0x0000009c9d74723e */ /* 0x002fe200000010ff */
        /* <DEDUP_REMOVED lines=309> */
.L_x_3649:
[----:B------:R-:W1:Y:S01]  /*138c0*/  SHFL.BFLY PT, R5, R240, 0x2, 0x1f ;  /* 0x0c401f00f0057f89 */ /* 0x000e6200000e0000 */
[----:B------:R-:W-:Y:S01]  /*138d0*/  MOV R7, 0x3f800000 ;  /* 0x3f80000000077802 */ /* 0x000fe20000000f00 */
[----:B------:R-:W-:Y:S01]  /*138e0*/  BSSY B0, `(.L_x_3654) ;  /* 0x00000de000007945 */ /* 0x000fe20003800000 */
[----:B------:R-:W-:Y:S01]  /*138f0*/  MOV R6, 0x3f800000 ;  /* 0x3f80000000067802 */ /* 0x000fe20000000f00 */
[----:B------:R-:W2:Y:S04]  /*13900*/  S2R R2, SR_TID.X ;  /* 0x0000000000027919 */ /* 0x000ea80000002100 */
[----:B------:R-:W3:Y:S04]  /*13910*/  SHFL.BFLY PT, R0, R241, 0x2, 0x1f ;  /* 0x0c401f00f1007f89 */ /* 0x000ee800000e0000 */
[----:B------:R-:W-:Y:S01]  /*13920*/  BAR.SYNC.DEFER_BLOCKING 0x0 ;  /* 0x0000000000007b1d */ /* 0x000fe20000010000 */
[----:B-1----:R-:W-:Y:S01]  /*13930*/  FADD.FTZ R5, R5, R240 ;  /* 0x000000f005057221 */ /* 0x002fe20000010000 */
[----:B--2---:R-:W-:-:S04]  /*13940*/  SHF.R.S32.HI R9, RZ, 0x1f, R2 ;  /* 0x0000001fff097819 */ /* 0x004fc80000011402 */
[----:B------:R-:W1:Y:S01]  /*13950*/  SHFL.BFLY PT, R4, R5, 0x1, 0x1f ;  /* 0x0c201f0005047f89 */ /* 0x000e6200000e0000 */
[----:B------:R-:W-:Y:S01]  /*13960*/  LEA.HI R11, R9, R2, RZ, 0x2 ;  /* 0x00000002090b7211 */ /* 0x000fe200078f10ff */
[----:B---3--:R-:W-:-:S03]  /*13970*/  FADD.FTZ R0, R0, R241 ;  /* 0x000000f100007221 */ /* 0x008fc60000010000 */
[--C-:B------:R-:W-:Y:S02]  /*13980*/  SHF.R.S32.HI R10, RZ, 0x2, R11.reuse ;  /* 0x00000002ff0a7819 */ /* 0x100fe4000001140b */
[----:B------:R-:W2:Y:S01]  /*13990*/  SHFL.BFLY PT, R3, R0, 0x1, 0x1f ;  /* 0x0c201f0000037f89 */ /* 0x000ea200000e0000 */
[----:B-1----:R-:W-:Y:S01]  /*139a0*/  FADD.FTZ R4, R5, R4 ;  /* 0x0000000405047221 */ /* 0x002fe20000010000 */
[----:B------:R-:W-:Y:S02]  /*139b0*/  SHF.R.S32.HI R5, RZ, 0x1f, R11 ;  /* 0x0000001fff057819 */ /* 0x000fe4000001140b */
[----:B------:R-:W-:Y:S02]  /*139c0*/  LOP3.LUT R11, R11, 0x1ffffffc, RZ, 0xc0, !PT ;  /* 0x1ffffffc0b0b7812 */ /* 0x000fe400078ec0ff */
[----:B------:R-:W-:Y:S02]  /*139d0*/  LEA.HI R5, R5, R10, RZ, 0x3 ;  /* 0x0000000a05057211 */ /* 0x000fe400078f18ff */
[----:B------:R-:W-:-:S02]  /*139e0*/  IADD3 R11, -R11, R2, RZ ;  /* 0x000000020b0b7210 */ /* 0x000fc40007ffe1ff */
[----:B------:R-:W-:Y:S01]  /*139f0*/  LOP3.LUT R5, R5, 0xfffffff8, RZ, 0xc0, !PT ;  /* 0xfffffff805057812 */ /* 0x000fe200078ec0ff */
[----:B--2---:R-:W-:Y:S01]  /*13a00*/  FADD.FTZ R3, R0, R3 ;  /* 0x0000000300037221 */ /* 0x004fe20000010000 */
[----:B------:R-:W-:Y:S02]  /*13a10*/  LEA.HI R0, R9, R2, RZ, 0x5 ;  /* 0x0000000209007211 */ /* 0x000fe400078f28ff */
[----:B------:R-:W-:Y:S02]  /*13a20*/  IADD3 R5, R10, -R5, RZ ;  /* 0x800000050a057210 */ /* 0x000fe40007ffe0ff */
[----:B------:R-:W1:Y:S01]  /*13a30*/  S2R R10, SR_TID.X ;  /* 0x00000000000a7919 */ /* 0x000e620000002100 */
[----:B------:R-:W-:Y:S02]  /*13a40*/  SHF.R.S32.HI R8, RZ, 0x5, R0 ;  /* 0x00000005ff087819 */ /* 0x000fe40000011400 */
[----:B------:R-:W-:Y:S02]  /*13a50*/  FSETP.NE.FTZ.AND P4, PT, R4, RZ, PT ;  /* 0x000000ff0400720b */ /* 0x000fe40003f95000 */
[----:B------:R-:W-:-:S02]  /*13a60*/  FSETP.NE.FTZ.AND P3, PT, R3, RZ, PT ;  /* 0x000000ff0300720b */ /* 0x000fc40003f75000 */
[----:B------:R-:W-:Y:S02]  /*13a70*/  LEA R8, R8, R11, 0x9 ;  /* 0x0000000b08087211 */ /* 0x000fe400078e48ff */
[-C--:B------:R-:W-:Y:S02]  /*13a80*/  LEA.HI R9, R9, R2.reuse, RZ, 0x4 ;  /* 0x0000000209097211 */ /* 0x080fe400078f20ff */
[----:B------:R-:W-:Y:S02]  /*13a90*/  LOP3.LUT R14, R5, 0x1, RZ, 0xc0, !PT ;  /* 0x00000001050e7812 */ /* 0x000fe400078ec0ff */
        /* <DEDUP_REMOVED lines=8> */
[----:B-1----:R-:W-:Y:S02]  /*13b20*/  SHF.R.S32.HI R11, RZ, 0x1f, R10 ;  /* 0x0000001fff0b7819 */ /* 0x002fe4000001140a */
[----:B------:R-:W-:Y:S02]  /*13b30*/  SHF.L.U32 R14, R15, 0x2, RZ ;  /* 0x000000020f0e7819 */ /* 0x000fe400000006ff */
[----:B------:R-:W-:-:S02]  /*13b40*/  LEA.HI R12, R11, R10, RZ, 0x4 ;  /* 0x0000000a0b0c7211 */ /* 0x000fc400078f20ff */
[----:B------:R-:W-:Y:S01]  /*13b50*/  LEA.HI R17, R17, R17, RZ, 0x1d ;  /* 0x0000001111117211 */ /* 0x000fe200078fe8ff */
[C---:B--2---:R-:W-:Y:S01]  /*13b60*/  FMUL.FTZ R128, R7.reuse, R128 ;  /* 0x0000008007807220 */ /* 0x044fe20000410000 */
[----:B------:R-:W-:Y:S01]  /*13b70*/  SHF.R.S32.HI R12, RZ, 0x4, R12 ;  /* 0x00000004ff0c7819 */ /* 0x000fe2000001140c */
[----:B------:R-:W-:Y:S01]  /*13b80*/  FMUL.FTZ R129, R7, R129 ;  /* 0x0000008107817220 */ /* 0x000fe20000410000 */
[----:B------:R-:W-:Y:S01]  /*13b90*/  LOP3.LUT R16, R15, 0xffffffe, RZ, 0xc0, !PT ;  /* 0x0ffffffe0f107812 */ /* 0x000fe200078ec0ff */
[C---:B------:R-:W-:Y:S01]  /*13ba0*/  FMUL.FTZ R124, R7.reuse, R124 ;  /* 0x0000007c077c7220 */ /* 0x040fe20000410000 */
[----:B------:R-:W-:Y:S01]  /*13bb0*/  SHF.L.U32 R13, R12, 0x6, RZ ;  /* 0x000000060c0d7819 */ /* 0x000fe200000006ff */
[----:B------:R-:W-:Y:S01]  /*13bc0*/  FMUL.FTZ R125, R7, R125 ;  /* 0x0000007d077d7220 */ /* 0x000fe20000410000 */
[----:B------:R-:W-:Y:S01]  /*13bd0*/  LEA R8, R8, R17, 0x1 ;  /* 0x0000001108087211 */ /* 0x000fe200078e08ff */
[C---:B---3--:R-:W-:Y:S01]  /*13be0*/  FMUL.FTZ R131, R6.reuse, R131 ;  /* 0x0000008306837220 */ /* 0x048fe20000410000 */
[----:B------:R-:W-:Y:S01]  /*13bf0*/  LOP3.LUT R13, R13, 0x1c0, RZ, 0xc0, !PT ;  /* 0x000001c00d0d7812 */ /* 0x000fe200078ec0ff */
[C---:B------:R-:W-:Y:S01]  /*13c00*/  FMUL.FTZ R130, R6.reuse, R130 ;  /* 0x0000008206827220 */ /* 0x040fe20000410000 */
[----:B------:R-:W-:Y:S01]  /*13c10*/  IADD3 R16, R9, -R16, RZ ;  /* 0x8000001009107210 */ /* 0x000fe20007ffe0ff */
[C---:B------:R-:W-:Y:S01]  /*13c20*/  FMUL.FTZ R127, R6.reuse, R127 ;  /* 0x0000007f067f7220 */ /* 0x040fe20000410000 */
[----:B------:R-:W-:Y:S01]  /*13c30*/  LOP3.LUT R14, R13, 0x38, R14, 0xf8, !PT ;  /* 0x000000380d0e7812 */ /* 0x000fe200078ef80e */
[----:B------:R-:W-:Y:S01]  /*13c40*/  FMUL.FTZ R126, R6, R126 ;  /* 0x0000007e067e7220 */ /* 0x000fe20000410000 */
[----:B------:R-:W-:Y:S01]  /*13c50*/  SHF.R.U32.HI R13, RZ, 0x3, R13 ;  /* 0x00000003ff0d7819 */ /* 0x000fe2000001160d */
[----:B------:R-:W-:Y:S01]  /*13c60*/  FMUL.FTZ R68, R7, R68 ;  /* 0x0000004407447220 */ /* 0x000fe20000410000 */
[----:B------:R-:W-:Y:S01]  /*13c70*/  R2P PR, R5, 0x6 ;  /* 0x0000000605007804 */ /* 0x000fe20000000000 */
[C---:B------:R-:W-:Y:S01]  /*13c80*/  FMUL.FTZ R69, R7.reuse, R69 ;  /* 0x0000004507457220 */ /* 0x040fe20000410000 */
[----:B------:R-:W-:Y:S01]  /*13c90*/  LOP3.LUT R13, R14, R13, RZ, 0x3c, !PT ;  /* 0x0000000d0e0d7212 */ /* 0x000fe200078e3cff */
[C---:B------:R-:W-:Y:S01]  /*13ca0*/  FMUL.FTZ R71, R6.reuse, R71 ;  /* 0x0000004706477220 */ /* 0x040fe20000410000 */
[----:B------:R-:W-:Y:S01]  /*13cb0*/  STS.64 [R8.X4], R128 ;  /* 0x0000008008007388 */ /* 0x000fe20000004a00 */
[----:B------:R-:W-:Y:S01]  /*13cc0*/  FMUL.FTZ R70, R6, R70 ;  /* 0x0000004606467220 */ /* 0x000fe20000410000 */
[----:B------:R-:W-:Y:S01]  /*13cd0*/  LEA R5, R16, R13, 0x2 ;  /* 0x0000000d10057211 */ /* 0x000fe200078e10ff */
[C---:B------:R-:W-:Y:S01]  /*13ce0*/  FMUL.FTZ R72, R7.reuse, R72 ;  /* 0x0000004807487220 */ /* 0x040fe20000410000 */
[----:B------:R-:W-:Y:S01]  /*13cf0*/  MOV R13, 0x80 ;  /* 0x00000080000d7802 */ /* 0x000fe20000000f00 */
[----:B------:R-:W-:Y:S01]  /*13d00*/  FMUL.FTZ R73, R7, R73 ;  /* 0x0000004907497220 */ /* 0x000fe20000410000 */
[----:B------:R-:W-:Y:S01]  /*13d10*/  STS.64 [R8.X4+0x800], R130 ;  /* 0x0008008208007388 */ /* 0x000fe20000004a00 */
[C---:B------:R-:W-:Y:S01]  /*13d20*/  FMUL.FTZ R75, R6.reuse, R75 ;  /* 0x0000004b064b7220 */ /* 0x040fe20000410000 */
[----:B------:R-:W-:Y:S01]  /*13d30*/  SEL R13, R13, 0xffffff80, !P2 ;  /* 0xffffff800d0d7807 */ /* 0x000fe20005000000 */
[----:B------:R-:W-:Y:S01]  /*13d40*/  FMUL.FTZ R74, R6, R74 ;  /* 0x0000004a064a7220 */ /* 0x000fe20000410000 */
[----:B------:R-:W-:Y:S01]  /*13d50*/  LEA.HI R11, R11, R10, RZ, 0x5 ;  /* 0x0000000a0b0b7211 */ /* 0x000fe200078f28ff */
        /* <DEDUP_REMOVED lines=88> */
[----:B------:R-:W-:Y:S01]  /*142e0*/  STS.64 [R18+0x4800], R122 ;  /* 0x0048007a12007388 */ /* 0x000fe20000000a00 */
[----:B-1----:R-:W-:-:S03]  /*142f0*/  LOP3.LUT R15, R11, 0xffffffe0, RZ, 0xc0, !PT ;  /* 0xffffffe00b0f7812 */ /* 0x002fc600078ec0ff */
[----:B------:R-:W-:Y:S01]  /*14300*/  STS.64 [R19+0x4000], R116 ;  /* 0x0040007413007388 */ /* 0x000fe20000000a00 */
[----:B------:R-:W-:Y:S02]  /*14310*/  SHF.R.S32.HI R11, RZ, 0x5, R11 ;  /* 0x00000005ff0b7819 */ /* 0x000fe4000001140b */
[----:B------:R-:W-:Y:S01]  /*14320*/  IADD3 R15, -R15, R10, RZ ;  /* 0x0000000a0f0f7210 */ /* 0x000fe20007ffe1ff */
[----:B------:R-:W-:Y:S01]  /*14330*/  STS.64 [R19+0x4800], R118 ;  /* 0x0048007613007388 */ /* 0x000fe20000000a00 */
[----:B------:R-:W-:-:S03]  /*14340*/  SHF.L.U32 R10, R9, 0x2, RZ ;  /* 0x00000002090a7819 */ /* 0x000fc600000006ff */
[----:B------:R-:W-:Y:S04]  /*14350*/  STS.64 [R13+0x4000], R112 ;  /* 0x004000700d007388 */ /* 0x000fe80000000a00 */
[----:B------:R1:W-:Y:S04]  /*14360*/  STS.64 [R13+0x4800], R114 ;  /* 0x004800720d007388 */ /* 0x0003e80000000a00 */
[----:B------:R-:W-:Y:S06]  /*14370*/  BAR.SYNC.DEFER_BLOCKING 0x0 ;  /* 0x0000000000007b1d */ /* 0x000fec0000010000 */
[----:B------:R-:W2:Y:S04]  /*14380*/  S2R R6, SR_CTAID.Y ;  /* 0x0000000000067919 */ /* 0x000ea80000002600 */
[----:B------:R-:W3:Y:S04]  /*14390*/  S2R R8, SR_CTAID.Z ;  /* 0x0000000000087919 */ /* 0x000ee80000002700 */
[----:B------:R-:W4:Y:S01]  /*143a0*/  S2R R7, SR_CTAID.X ;  /* 0x0000000000077919 */ /* 0x000f220000002500 */
[----:B-1----:R-:W-:-:S03]  /*143b0*/  IADD3 R13, -R233, RZ, RZ ;  /* 0x000000ffe90d7210 */ /* 0x002fc60007ffe1ff */
[----:B------:R-:W1:Y:S04]  /*143c0*/  LDS.128 R72, [R5.X4] ;  /* 0x0000000005487984 */ /* 0x000e680000004c00 */
[----:B------:R-:W1:Y:S01]  /*143d0*/  LDS.128 R68, [R5.X4+0x800] ;  /* 0x0008000005447984 */ /* 0x000e620000004c00 */
[----:B--2---:R-:W-:Y:S01]  /*143e0*/  IMAD R233, R6, c[0x0][0x210], R233 ;  /* 0x0000840006e97a24 */ /* 0x004fe200078e02e9 */
[----:B------:R-:W-:Y:S02]  /*143f0*/  SHF.R.S32.HI R6, RZ, 0x1f, R11 ;  /* 0x0000001fff067819 */ /* 0x000fe4000001140b */
[----:B------:R-:W2:Y:S01]  /*14400*/  LDS.128 R64, [R5.X4+0x1000] ;  /* 0x0010000005407984 */ /* 0x000ea20000004c00 */
[----:B---3--:R-:W-:Y:S01]  /*14410*/  IMAD R8, R13, c[0x0][0x1c0], R8 ;  /* 0x000070000d087a24 */ /* 0x008fe200078e0208 */
[----:B------:R-:W-:-:S02]  /*14420*/  LEA.HI R6, R6, R11, RZ, 0x2 ;  /* 0x0000000b06067211 */ /* 0x000fc400078f10ff */
[----:B------:R-:W3:Y:S01]  /*14430*/  LDS.128 R60, [R5.X4+0x1800] ;  /* 0x00180000053c7984 */ /* 0x000ee20000004c00 */
[----:B----4-:R-:W-:Y:S01]  /*14440*/  SHF.L.U32 R7, R7, 0x6, RZ ;  /* 0x0000000607077819 */ /* 0x010fe200000006ff */
[----:B------:R-:W-:Y:S02]  /*14450*/  IMAD R8, R233, c[0x0][0x1c0], R8 ;  /* 0x00007000e9087a24 */ /* 0x000fe400078e0208 */
[----:B------:R-:W4:Y:S01]  /*14460*/  LDS.128 R56, [R5.X4+0x2000] ;  /* 0x0020000005387984 */ /* 0x000f220000004c00 */
[----:B------:R-:W-:Y:S01]  /*14470*/  LOP3.LUT R6, R6, 0xfffffffc, RZ, 0xc0, !PT ;  /* 0xfffffffc06067812 */ /* 0x000fe200078ec0ff */
[----:B------:R-:W-:Y:S02]  /*14480*/  IMAD R7, R8, c[0x0][0x214], R7 ;  /* 0x0000850008077a24 */ /* 0x000fe400078e0207 */
[----:B------:R-:W1:Y:S01]  /*14490*/  LDS.128 R52, [R5.X4+0x2800] ;  /* 0x0028000005347984 */ /* 0x000e620000004c00 */
[----:B------:R-:W-:Y:S02]  /*144a0*/  IADD3 R6, R11, -R6, RZ ;  /* 0x800000060b067210 */ /* 0x000fe40007ffe0ff */
[----:B------:R-:W-:Y:S01]  /*144b0*/  SHF.R.S32.HI R11, RZ, 0x1f, R10 ;  /* 0x0000001fff0b7819 */ /* 0x000fe2000001140a */
        /* <DEDUP_REMOVED lines=10> */
[----:B-----5:R-:W-:-:S02]  /*14560*/  LOP3.LUT R5, R0, 0xffffffe0, RZ, 0xc0, !PT ;  /* 0xffffffe000057812 */ /* 0x020fc400078ec0ff */
[----:B------:R-:W-:Y:S02]  /*14570*/  SHF.R.S32.HI R0, RZ, 0x1f, R15 ;  /* 0x0000001fff007819 */ /* 0x000fe4000001140f */
[----:B------:R-:W-:Y:S02]  /*14580*/  IADD3 R5, -R5, R2, RZ ;  /* 0x0000000205057210 */ /* 0x000fe40007ffe1ff */
[----:B------:R-:W-:Y:S02]  /*14590*/  LEA.HI R0, R0, R15, RZ, 0x2 ;  /* 0x0000000f00007211 */ /* 0x000fe400078f10ff */
[----:B------:R-:W-:Y:S02]  /*145a0*/  LOP3.LUT P0, RZ, R5, 0x3, RZ, 0xc0, !PT ;  /* 0x0000000305ff7812 */ /* 0x000fe4000780c0ff */
[----:B------:R-:W-:Y:S02]  /*145b0*/  SHF.R.S32.HI R9, RZ, 0x2, R0 ;  /* 0x00000002ff097819 */ /* 0x000fe40000011400 */
[----:B------:R-:W-:Y:S01]  /*145c0*/  MOV R2, 0xff800000 ;  /* 0xff80000000027802 */ /* 0x000fe20000000f00 */
[----:B------:R-:W-:Y:S01]  /*145d0*/  @P4 FFMA.FTZ R2, R133, c[0x0][0x238], R4 ;  /* 0x00008e0085024a23 */ /* 0x000fe20000010004 */
[----:B------:R-:W-:Y:S01]  /*145e0*/  MOV R5, 0xff800000 ;  /* 0xff80000000057802 */ /* 0x000fe20000000f00 */
[----:B------:R-:W-:Y:S01]  /*145f0*/  @P3 FFMA.FTZ R5, R132, c[0x0][0x238], R3 ;  /* 0x00008e0084053a23 */ /* 0x000fe20000010003 */
[----:B------:R-:W-:-:S05]  /*14600*/  LEA R8, R6, R9, 0x4 ;  /* 0x0000000906087211 */ /* 0x000fca00078e20ff */
[----:B------:R-:W-:Y:S05]  /*14610*/  @P0 BRA `(.L_x_3655) ;  /* 0x000000a000000947 */ /* 0x000fea0003800000 */
[C---:B-1234-:R-:W-:Y:S02]  /*14620*/  IADD3 R6, R8.reuse, 0x8, RZ ;  /* 0x0000000808067810 */ /* 0x05efe40007ffe0ff */
[----:B------:R-:W-:Y:S02]  /*14630*/  SHF.R.S32.HI R4, RZ, 0x1f, R8 ;  /* 0x0000001fff047819 */ /* 0x000fe40000011408 */
[C---:B------:R-:W-:Y:S02]  /*14640*/  IADD3 R0, P0, R7.reuse, R8, RZ ;  /* 0x0000000807007210 */ /* 0x040fe40007f1e0ff */
[-C--:B------:R-:W-:Y:S02]  /*14650*/  ISETP.GE.AND P2, PT, R8, R223.reuse, PT ;  /* 0x000000df0800720c */ /* 0x080fe40003f46270 */
[----:B------:R-:W-:Y:S02]  /*14660*/  ISETP.GE.AND P1, PT, R6, R223, PT ;  /* 0x000000df0600720c */ /* 0x000fe40003f26270 */
[----:B------:R-:W-:-:S02]  /*14670*/  LEA.HI.X.SX32 R3, R7, R4, 0x1, P0 ;  /* 0x0000000407037211 */ /* 0x000fc400000f0eff */
[----:B------:R-:W-:-:S04]  /*14680*/  LEA R8, P0, R0, c[0x0][0x208], 0x2 ;  /* 0x0000820000087a11 */ /* 0x000fc800078010ff */
[----:B------:R-:W-:-:S05]  /*14690*/  LEA.HI.X R9, R0, c[0x0][0x20c], R3, 0x2, P0 ;  /* 0x0000830000097a11 */ /* 0x000fca00000f1403 */
[----:B------:R1:W-:Y:S04]  /*146a0*/  @!P2 STG.E [R8.64], R2 ;  /* 0x000000020800a986 */ /* 0x0003e8000c10190e */
[----:B------:R1:W-:Y:S02]  /*146b0*/  @!P1 STG.E [R8.64+0x20], R5 ;  /* 0x0000200508009986 */ /* 0x0003e4000c10190e */
.L_x_3655:
[----:B-1234-:R-:W-:Y:S05]  /*146c0*/  BSYNC B0 ;  /* 0x0000000000007941 */ /* 0x01efea0003800000 */
.L_x_3654:
        /* <DEDUP_REMOVED lines=15> */
.L_x_3657:
[----:B------:R-:W-:Y:S05]  /*147c0*/  BSYNC B0 ;  /* 0x0000000000007941 */ /* 0x000fea0003800000 */
.L_x_3656:
        /* <DEDUP_REMOVED lines=8> */
.L_x_3659:
[----:B------:R-:W-:Y:S05]  /*14850*/  BSYNC B0 ;  /* 0x0000000000007941 */ /* 0x000fea0003800000 */
.L_x_3658:
        /* <DEDUP_REMOVED lines=8> */
.L_x_3661:
[----:B------:R-:W-:Y:S05]  /*148e0*/  BSYNC B0 ;  /* 0x0000000000007941 */ /* 0x000fea0003800000 */
.L_x_3660:
        /* <DEDUP_REMOVED lines=8> */
.L_x_3663:
[----:B------:R-:W-:Y:S05]  /*14970*/  BSYNC B0 ;  /* 0x0000000000007941 */ /* 0x000fea0003800000 */
.L_x_3662:
        /* <DEDUP_REMOVED lines=8> */
.L_x_3665:
[----:B------:R-:W-:Y:S05]  /*14a00*/  BSYNC B0 ;  /* 0x0000000000007941 */ /* 0x000fea0003800000 */
.L_x_3664:
        /* <DEDUP_REMOVED lines=8> */
.L_x_3667:
[----:B------:R-:W-:Y:S05]  /*14a90*/  BSYNC B0 ;  /* 0x0000000000007941 */ /* 0x000fea0003800000 */
.L_x_3666:
        /* <DEDUP_REMOVED lines=8> */
.L_x_3669:
[----:B------:R-:W-:Y:S05]  /*14b20*/  BSYNC B0 ;  /* 0x0000000000007941 */ /* 0x000fea0003800000 */
.L_x_3668:
        /* <DEDUP_REMOVED lines=9> */
.L_x_3670:
        /* <DEDUP_REMOVED lines=12> */
.L_x_8350:


//--------------------- .text._ZN5flash24flash_fwd_splitkv_kernelI23Flash_fwd_kernel_traitsILi128ELi64ELi128ELi4ELb0ELb0EN7cutlass10bfloat16_tE19Flash_kernel_traitsILi128ELi64ELi128ELi4ES3_EELb1ELb0ELb1ELb0ELb0ELb1ELb1ELb0EEEvNS_16Flash_fwd_paramsE --------------------------
	.section	.text._ZN5flash24flash_fwd_splitkv_kernelI23Flash_fwd_kernel_traitsILi128ELi64ELi128ELi4ELb0ELb0EN7cutlass10bfloat16_tE19Flash_kernel_traitsILi128ELi64ELi128ELi4ES3_EELb1ELb0ELb1ELb0ELb0ELb1ELb1ELb0EEEvNS_16Flash_fwd_paramsE,"ax",@progbits
	.sectioninfo	@"SHI_REGISTERS=255"
	.align	128
        .global         _ZN5flash24flash_fwd_splitkv_kernelI23Flash_fwd_kernel_traitsILi128ELi64ELi128ELi4ELb0ELb0EN7cutlass10bfloat16_tE19Flash_kernel_traitsILi128ELi64ELi128ELi4ES3_EELb1ELb0ELb1ELb0ELb0ELb1ELb1ELb0EEEvNS_16Flash_fwd_paramsE
        .type           _ZN5flash24flash_fwd_splitkv_kernelI23Flash_fwd_kernel_traitsILi128ELi64ELi128ELi4ELb0ELb0EN7cutlass10bfloat16_tE19Flash_kernel_traitsILi128ELi64ELi128ELi4ES3_EELb1ELb0ELb1ELb0ELb0ELb1ELb1ELb0EEEvNS_16Flash_fwd_paramsE,@function
        .size           _ZN5flash24flash_fwd_splitkv_kernelI23Flash_fwd_kernel_traitsILi128ELi64ELi128ELi4ELb0ELb0EN7cutlass10bfloat16_tE19Flash_kernel_traitsILi128ELi64ELi128ELi4ES3_EELb1ELb0ELb1ELb0ELb0ELb1ELb1ELb0EEEvNS_16Flash_fwd_paramsE,(.L_x_8351 - _ZN5flash24flash_fwd_splitkv_kernelI23Flash_fwd_kernel_traitsILi128ELi64ELi128ELi4ELb0ELb0EN7cutlass10bfloat16_tE19Flash_kernel_traitsILi128ELi64ELi128ELi4ES3_EELb1ELb0ELb1ELb0ELb0ELb1ELb1ELb0EEEvNS_16Flash_fwd_paramsE)
        .other          _ZN5flash24flash_fwd_splitkv_kernelI23Flash_fwd_kernel_traitsILi128ELi64ELi128ELi4ELb0ELb0EN7cutlass10bfloat16_tE19Flash_kernel_traitsILi128ELi64ELi128ELi4ES3_EELb1ELb0ELb1ELb0ELb0ELb1ELb1ELb0EEEvNS_16Flash_fwd_paramsE,@"STO_CUDA_ENTRY STV_DEFAULT"
_ZN5flash24flash_fwd_splitkv_kernelI23Flash_fwd_kernel_traitsILi128ELi64ELi128ELi4ELb0ELb0EN7cutlass10bfloat16_tE19Flash_kernel_traitsILi128ELi64ELi128ELi4ES3_EELb1ELb0ELb1ELb0ELb0ELb1ELb1ELb0EEEvNS_16Flash_fwd_paramsE:
.text._ZN5flash24flash_fwd_splitkv_kernelI23Flash_fwd_kernel_traitsILi128ELi64ELi128ELi4ELb0ELb0EN7cutlass10bfloat16_tE19Flash_kernel_traitsILi128ELi64ELi128ELi4ES3_EELb1ELb0ELb1ELb0ELb0ELb1ELb1ELb0EEEvNS_16Flash_fwd_paramsE:
        /* <DEDUP_REMOVED lines=34> */
[----:B------:R1:W2:Y:S04]  /*0220*/  @P2 LDG.E R12, [R2.64] ;  /* 0x0000000e020c2981 */ /* 0x0002a8000c1e1900 */
[----:B------:R1:W2:Y:S05]  /*0230*/  @P2 LDG.E R131, [R2.64+0x4] ;  /* 0x0000040e02832981 */ /* 0x0002aa000c1e1900 */
[----:B------:R3:W5:Y:S02]  /*0240*/  @!P1 LDG.E R11, [R6.64] ;  /* 0x0000000e060b9981 */ /* 0x000764000c1e1900 */
[----:B------:R-:W-:-:S02]  /*0250*/  @P0 IMAD.WIDE R4, R233, R227, c[0x0][0x250] ;  /* 0x00009400e9040625 */ /* 0x000fc400078e02e3 */
[----:B------:R-:W4:Y:S04]  /*0260*/  S2R R24, SR_CTAID.X ;  /* 0x0000000000187919 */ /* 0x000f280000002500 */
[----:B------:R-:W2:Y:S01]  /*0270*/  S2R R0, SR_CTAID.Y ;  /* 0x0000000000007919 */ /* 0x000ea20000002600 */
[----:B-1----:R-:W-:-:S06]  /*0280*/  MOV R3, RZ ;  /* 0x000000ff00037202 */ /* 0x002fcc0000000f00 */
[----:B------:R3:W5:Y:S01]  /*0290*/  @P0 LDG.E R3, [R4.64] ;  /* 0x0000000e04030981 */ /* 0x000762000c1e1900 */
[----:B------:R-:W-:-:S04]  /*02a0*/  ISETP.NE.U32.AND P0, PT, RZ, c[0x0][0x248], PT ;  /* 0x00009200ff007a0c */ /* 0x000fc80003f05070 */
[----:B------:R-:W-:Y:S01]  /*02b0*/  ISETP.NE.AND.EX P0, PT, RZ, c[0x0][0x24c], PT, P0 ;  /* 0x00009300ff007a0c */ /* 0x000fe20003f05300 */
[----:B------:R-:W-:-:S04]  /*02c0*/  IMAD.MOV R20, RZ, RZ, -R233 ;  /* 0x000000ffff147224 */ /* 0x000fc800078e0ae9 */
        /* <DEDUP_REMOVED lines=8> */
.L_x_3671:
[----:B---34-:R-:W-:Y:S02]  /*0350*/  MOV R4, c[0x0][0x218] ;  /* 0x0000860000047a02 */ /* 0x018fe40000000f00 */
.L_x_3672:
        /* <DEDUP_REMOVED lines=66> */
[--C-:B------:R-:W-:Y:S01]  /*0780*/  IMAD R2, R0, c[0x0][0x214], R130.reuse ;  /* 0x0000850000027a24 */ /* 0x100fe200078e0282 */
        /* <DEDUP_REMOVED lines=17> */
.L_x_3675:
[----:B------:R-:W-:Y:S05]  /*08a0*/  BSYNC B0 ;  /* 0x0000000000007941 */ /* 0x000fea0003800000 */
.L_x_3674:
        /* <DEDUP_REMOVED lines=8> */
.L_x_3677:
[----:B------:R-:W-:Y:S05]  /*0930*/  BSYNC B0 ;  /* 0x0000000000007941 */ /* 0x000fea0003800000 */
.L_x_3676:
        /* <DEDUP_REMOVED lines=8> */
.L_x_3679:
[----:B------:R-:W-:Y:S05]  /*09c0*/  BSYNC B0 ;  /* 0x0000000000007941 */ /* 0x000fea0003800000 */
.L_x_3678:
        /* <DEDUP_REMOVED lines=8> */
.L_x_3681:
[----:B------:R-:W-:Y:S05]  /*0a50*/  BSYNC B0 ;  /* 0x0000000000007941 */ /* 0x000fea0003800000 */
.L_x_3680:
        /* <DEDUP_REMOVED lines=8> */
.L_x_3683:
[----:B------:R-:W-:Y:S05]  /*0ae0*/  BSYNC B0 ;  /* 0x0000000000007941 */ /* 0x000fea0003800000 */
.L_x_3682:
        /* <DEDUP_REMOVED lines=8> */
.L_x_3685:
[----:B------:R-:W-:Y:S05]  /*0b70*/  BSYNC B0 ;  /* 0x0000000000007941 */ /* 0x000fea0003800000 */
.L_x_3684:
        /* <DEDUP_REMOVED lines=8> */
.L_x_3687:
[----:B------:R-:W-:Y:S05]  /*0c00*/  BSYNC B0 ;  /* 0x0000000000007941 */ /* 0x000fea0003800000 */
.L_x_3686:
        /* <DEDUP_REMOVED lines=8> */
.L_x_3689:
[----:B------:R-:W-:Y:S05]  /*0c90*/  BSYNC B0 ;  /* 0x0000000000007941 */ /* 0x000fea0003800000 */
.L_x_3688:
[----:B------:R-:W-:Y:S02]  /*0ca0*/  ISETP.NE.AND P6, PT, R229, RZ, PT ;  /* 0x000000ffe500720c */ /* 0x000fe40003fc5270 */
[----:B------:R-:W-:Y:S02]  /*0cb0*/  SHF.R.S32.HI R4, RZ, 0x1f, R2 ;  /* 0x0000001fff047819 */ /* 0x000fe40000011402 */
[----:B------:R-:W-:Y:S02]  /*0cc0*/  ISETP.GE.OR P0, PT, R0, R130, P6 ;  /* 0x000000820000720c */ /* 0x000fe40003706670 */
[----:B------:R-:W-:-:S02]  /*0cd0*/  IADD3 R2, P1, R2, R0, RZ ;  /* 0x0000000002027210 */ /* 0x000fc40007f3e0ff */
[----:B------:R-:W-:Y:S02]  /*0ce0*/  ISETP.GE.OR P5, PT, R11, R130, P6 ;  /* 0x000000820b00720c */ /* 0x000fe400037a6670 */
        /* <DEDUP_REMOVED lines=27> */
.L_x_3673:
        /* <DEDUP_REMOVED lines=18> */
[C---:B------:R-:W-:Y:S02]  /*0fc0*/  @P2 ISETP.NE.U32.AND P1, PT, R235.reuse, RZ, PT ;  /* 0x000000ffeb00220c */ /* 0x040fe40003f25070 */
[-C--:B------:R-:W-:Y:S02]  /*0fd0*/  LOP3.LUT R235, R235, R234.reuse, RZ, 0x3c, !PT ;  /* 0x000000eaebeb7212 */ /* 0x080fe400078e3cff */
[----:B------:R-:W-:Y:S02]  /*0fe0*/  @P2 ISETP.NE.AND.EX P0, PT, R234, RZ, PT, P1 ;  /* 0x000000ffea00220c */ /* 0x000fe40003f05310 */
[----:B------:R-:W-:-:S04]  /*0ff0*/  LOP3.LUT R234, R235, R234, RZ, 0x3c, !PT ;  /* 0x000000eaebea7212 */ /* 0x000fc800078e3cff */
[----:B------:R-:W-:-:S07]  /*1000*/  LOP3.LUT R235, R235, R234, RZ, 0x3c, !PT ;  /* 0x000000eaebeb7212 */ /* 0x000fce00078e3cff */
[----:B------:R-:W-:Y:S05]  /*1010*/  @!P0 BRA `(.L_x_3690) ;  /* 0x000004a000008947 */ /* 0x000fea0003800000 */
[----:B------:R-:W1:Y:S01]  /*1020*/  I2F.RP R8, R39 ;  /* 0x0000002700087306 */ /* 0x000e620000209400 */
[----:B------:R-:W-:-:S04]  /*1030*/  LEA R7, R37, 0xffffff80, 0x7 ;  /* 0xffffff8025077811 */ /* 0x000fc800078e38ff */
[----:B------:R-:W-:-:S03]  /*1040*/  IABS R2, R7 ;  /* 0x0000000700027213 */ /* 0x000fc60000000000 */
        /* <DEDUP_REMOVED lines=8> */
[----:B-----5:R-:W-:-:S05]  /*10d0*/  IADD3 R0, -R4, RZ, RZ ;  /* 0x000000ff04007210 */ /* 0x020fca0007ffe1ff */
        /* <DEDUP_REMOVED lines=13> */
[----:B------:R-:W-:-:S05]  /*11b0*/  IADD3 R4, -R4, RZ, RZ ;  /* 0x000000ff04047210 */ /* 0x000fca0007ffe1ff */
[----:B------:R-:W-:Y:S01]  /*11c0*/  IMAD R7, R4, c[0x0][0x2d0], R7 ;  /* 0x0000b40004077a24 */ /* 0x000fe200078e0207 */
[----:B-1----:R-:W-:-:S04]  /*11d0*/  IABS R3, c[0x0][0x1c8] ;  /* 0x0000720000037a13 */ /* 0x002fc80000000000 */
        /* <DEDUP_REMOVED lines=13> */
[----:B------:R-:W-:-:S04]  /*12b0*/  SHF.R.S32.HI R6, RZ, 0x1f, R7 ;  /* 0x0000001fff067819 */ /* 0x000fc80000011407 */
        /* <DEDUP_REMOVED lines=20> */
[----:B------:R-:W-:Y:S01]  /*1400*/  IMAD.MOV.U32 R4, RZ, RZ, R8 ;  /* 0x000000ffff047224 */ /* 0x000fe200078e0008 */
[----:B------:R-:W-:Y:S01]  /*1410*/  SHF.R.S32.HI R8, RZ, 0x1f, R2 ;  /* 0x0000001fff087819 */ /* 0x000fe20000011402 */
[----:B------:R-:W-:Y:S01]  /*1420*/  IMAD.MOV.U32 R18, RZ, RZ, R14 ;  /* 0x000000ffff127224 */ /* 0x000fe200078e000e */
[----:B------:R-:W-:Y:S01]  /*1430*/  IADD3 R11, R15, R11, RZ ;  /* 0x0000000b0f0b7210 */ /* 0x000fe20007ffe0ff */
[----:B------:R-:W-:-:S05]  /*1440*/  IMAD.WIDE.U32 R4, R7, c[0x0][0x198], R4 ;  /* 0x0000660007047a25 */ /* 0x000fca00078e0004 */
[----:B------:R-:W-:Y:S01]  /*1450*/  IADD3 R5, R5, R3, RZ ;  /* 0x0000000305057210 */ /* 0x000fe20007ffe0ff */
[----:B------:R-:W-:-:S04]  /*1460*/  IMAD R3, R8, c[0x0][0x1b0], RZ ;  /* 0x00006c0008037a24 */ /* 0x000fc800078e02ff */
[----:B------:R-:W-:-:S04]  /*1470*/  IMAD.WIDE.U32 R4, R2, c[0x0][0x1b0], R4 ;  /* 0x00006c0002047a25 */ /* 0x000fc800078e0004 */
[----:B------:R-:W-:Y:S01]  /*1480*/  IMAD R3, R2, c[0x0][0x1b4], R3 ;  /* 0x00006d0002037a24 */ /* 0x000fe200078e0203 */
[----:B------:R-:W-:-:S03]  /*1490*/  MOV R22, R4 ;  /* 0x0000000400167202 */ /* 0x000fc60000000f00 */
[----:B------:R-:W-:Y:S01]  /*14a0*/  IMAD.IADD R9, R5, 0x1, R3 ;  /* 0x0000000105097824 */ /* 0x000fe200078e0203 */
[----:B------:R-:W-:Y:S05]  /*14b0*/  BRA `(.L_x_3691) ;  /* 0x0000046000007947 */ /* 0x000fea0003800000 */
.L_x_3690:
        /* <DEDUP_REMOVED lines=17> */
.L_x_3692:
[----:B------:R-:W-:Y:S01]  /*15d0*/  IABS R6, c[0x0][0x1c8] ;  /* 0x0000720000067a13 */ /* 0x000fe20000000000 */
[----:B------:R-:W-:Y:S01]  /*15e0*/  @P4 IMAD.IADD R11, R3, 0x1, R11 ;  /* 0x00000001030b4824 */ /* 0x000fe200078e020b */
[----:B------:R-:W-:Y:S02]  /*15f0*/  MOV R9, R5 ;  /* 0x0000000500097202 */ /* 0x000fe40000000f00 */
[----:B------:R-:W1:Y:S01]  /*1600*/  I2F.RP R14, R6 ;  /* 0x00000006000e7306 */ /* 0x000e620000209400 */
[----:B------:R-:W-:-:S04]  /*1610*/  @P4 IMAD.WIDE.U32 R18, R11, c[0x0][0x1a0], RZ ;  /* 0x000068000b124a25 */ /* 0x000fc800078e00ff */
[----:B------:R-:W-:-:S03]  /*1620*/  @P4 IMAD R11, R11, c[0x0][0x1a4], R19 ;  /* 0x000069000b0b4a24 */ /* 0x000fc600078e0213 */
        /* <DEDUP_REMOVED lines=11> */
[----:B------:R-:W-:Y:S01]  /*16e0*/  IMAD R4, R6, R4, R7 ;  /* 0x0000000406047224 */ /* 0x000fe200078e0207 */
[----:B------:R-:W-:-:S04]  /*16f0*/  LEA R7, R37, 0xffffff80, 0x7 ;  /* 0xffffff8025077811 */ /* 0x000fc800078e38ff */
[----:B------:R-:W-:Y:S01]  /*1700*/  ISETP.GT.U32.AND P1, PT, R6, R4, PT ;  /* 0x000000040600720c */ /* 0x000fe20003f24070 */
[----:B------:R-:W-:-:S12]  /*1710*/  IMAD.WIDE.U32 R14, R7, c[0x0][0x198], R8 ;  /* 0x00006600070e7a25 */ /* 0x000fd800078e0008 */
        /* <DEDUP_REMOVED lines=11> */
[----:B------:R-:W-:Y:S02]  /*17d0*/  @!P1 LOP3.LUT R2, RZ, c[0x0][0x1c8], RZ, 0x33, !PT ;  /* 0x00007200ff029a12 */ /* 0x000fe400078e33ff */
[----:B------:R-:W-:Y:S01]  /*17e0*/  IADD3 R5, R15, R4, RZ ;  /* 0x000000040f057210 */ /* 0x000fe20007ffe0ff */
[----:B------:R-:W-:Y:S01]  /*17f0*/  IMAD.MOV.U32 R4, RZ, RZ, R14 ;  /* 0x000000ffff047224 */ /* 0x000fe200078e000e */
[----:B------:R-:W-:-:S03]  /*1800*/  SHF.R.S32.HI R8, RZ, 0x1f, R2 ;  /* 0x0000001fff087819 */ /* 0x000fc60000011402 */
        /* <DEDUP_REMOVED lines=17> */
.L_x_3691:
[----:B------:R-:W-:Y:S01]  /*1920*/  ISETP.NE.AND P1, PT, R12, -0x1, PT ;  /* 0xffffffff0c00780c */ /* 0x000fe20003f25270 */
[----:B------:R-:W-:Y:S01]  /*1930*/  IMAD R8, R8, c[0x0][0x1b8], RZ ;  /* 0x00006e0008087a24 */ /* 0x000fe200078e02ff */
[----:B-----5:R-:W-:Y:S01]  /*1940*/  SHF.R.S32.HI R0, RZ, 0x1f, R229 ;  /* 0x0000001fff007819 */ /* 0x020fe200000114e5 */
[----:B------:R-:W-:Y:S01]  /*1950*/  BSSY B0, `(.L_x_3693) ;  /* 0x0000060000007945 */ /* 0x000fe20003800000 */
[----:B------:R-:W-:Y:S01]  /*1960*/  IADD3 R223, -R130, R131, RZ ;  /* 0x0000008382df7210 */ /* 0x000fe20007ffe1ff */
[----:B------:R-:W-:Y:S01]  /*1970*/  IMAD R8, R2, c[0x0][0x1bc], R8 ;  /* 0x00006f0002087a24 */ /* 0x000fe200078e0208 */
[----:B------:R-:W-:Y:S02]  /*1980*/  LEA.HI R16, R0, R229, RZ, 0x3 ;  /* 0x000000e500107211 */ /* 0x000fe400078f18ff */
[----:B------:R-:W-:-:S05]  /*1990*/  SHF.R.S32.HI R21, RZ, 0x1f, R20 ;  /* 0x0000001fff157819 */ /* 0x000fca0000011414 */
[----:B------:R-:W-:Y:S01]  /*19a0*/  @P1 IMAD.WIDE.U32 R4, R12, c[0x0][0x190], RZ ;  /* 0x000064000c041a25 */ /* 0x000fe200078e00ff */
[----:B------:R-:W-:-:S03]  /*19b0*/  @!P1 SHF.R.S32.HI R3, RZ, 0x1f, R233 ;  /* 0x0000001fff039819 */ /* 0x000fc600000114e9 */
[----:B------:R-:W-:Y:S01]  /*19c0*/  @P1 IMAD.MOV.U32 R10, RZ, RZ, R4 ;  /* 0x000000ffff0a1224 */ /* 0x000fe200078e0004 */
[----:B------:R-:W-:Y:S01]  /*19d0*/  LOP3.LUT R4, R16, 0xfffffff8, RZ, 0xc0, !PT ;  /* 0xfffffff810047812 */ /* 0x000fe200078ec0ff */
[----:B------:R-:W-:Y:S01]  /*19e0*/  @!P1 IMAD R3, R3, c[0x0][0x178], RZ ;  /* 0x00005e0003039a24 */ /* 0x000fe200078e02ff */
[----:B------:R-:W-:Y:S01]  /*19f0*/  SHF.R.S32.HI R16, RZ, 0x3, R16 ;  /* 0x00000003ff107819 */ /* 0x000fe20000011410 */
[----:B------:R-:W-:-:S03]  /*1a00*/  @!P1 IMAD.WIDE.U32 R14, R233, c[0x0][0x178], RZ ;  /* 0x00005e00e90e9a25 */ /* 0x000fc600078e00ff */
[----:B------:R-:W-:Y:S01]  /*1a10*/  SHF.R.S32.HI R17, RZ, 0x1f, R16 ;  /* 0x0000001fff117819 */ /* 0x000fe20000011410 */
[----:B------:R-:W-:Y:S01]  /*1a20*/  @P1 IMAD R12, R12, c[0x0][0x194], R5 ;  /* 0x000065000c0c1a24 */ /* 0x000fe200078e0205 */
[----:B------:R-:W-:Y:S01]  /*1a30*/  LEA.HI R5, R0, R229, RZ, 0x4 ;  /* 0x000000e500057211 */ /* 0x000fe200078f20ff */
[----:B------:R-:W-:Y:S02]  /*1a40*/  @!P1 IMAD R3, R233, c[0x0][0x17c], R3 ;  /* 0x00005f00e9039a24 */ /* 0x000fe400078e0203 */
[----:B------:R-:W-:Y:S01]  /*1a50*/  @!P1 IMAD.MOV.U32 R10, RZ, RZ, R14 ;  /* 0x000000ffff0a9224 */ /* 0x000fe200078e000e */
[----:B------:R-:W-:Y:S01]  /*1a60*/  SHF.L.U32 R14, R16, 0x6, RZ ;  /* 0x00000006100e7819 */ /* 0x000fe200000006ff */
[----:B------:R-:W-:Y:S02]  /*1a70*/  IMAD.IADD R4, R229, 0x1, -R4 ;  /* 0x00000001e5047824 */ /* 0x000fe400078e0a04 */
[----:B------:R-:W-:Y:S01]  /*1a80*/  @!P1 IMAD.IADD R12, R15, 0x1, R3 ;  /* 0x000000010f0c9824 */ /* 0x000fe200078e0203 */
[----:B------:R-:W-:Y:S01]  /*1a90*/  LOP3.LUT R3, R5, 0xfffffff0, RZ, 0xc0, !PT ;  /* 0xfffffff005037812 */ /* 0x000fe200078ec0ff */
[----:B------:R-:W-:Y:S01]  /*1aa0*/  IMAD.SHL.U32 R232, R4, 0x8, RZ ;  /* 0x0000000804e87824 */ /* 0x000fe200078e00ff */
[----:B------:R-:W-:Y:S01]  /*1ab0*/  LOP3.LUT R14, R14, 0x1c0, RZ, 0xc0, !PT ;  /* 0x000001c00e0e7812 */ /* 0x000fe200078ec0ff */
[----:B------:R-:W-:Y:S01]  /*1ac0*/  IMAD.WIDE R24, R24, 0x40, R16 ;  /* 0x0000004018187825 */ /* 0x000fe200078e0210 */
[----:B------:R-:W-:-:S02]  /*1ad0*/  SHF.R.S32.HI R5, RZ, 0x4, R5 ;  /* 0x00000004ff057819 */ /* 0x000fc40000011405 */
[----:B------:R-:W-:Y:S01]  /*1ae0*/  LOP3.LUT R15, R14, 0x38, R232, 0xf8, !PT ;  /* 0x000000380e0f7812 */ /* 0x000fe200078ef8e8 */
[----:B------:R-:W-:Y:S01]  /*1af0*/  IMAD.IADD R3, R229, 0x1, -R3 ;  /* 0x00000001e5037824 */ /* 0x000fe200078e0a03 */
[----:B------:R-:W-:Y:S02]  /*1b00*/  SHF.R.U32.HI R14, RZ, 0x3, R14 ;  /* 0x00000003ff0e7819 */ /* 0x000fe4000001160e */
[C---:B------:R-:W-:Y:S02]  /*1b10*/  IADD3 R22, P3, R232.reuse, R22, RZ ;  /* 0x00000016e8167210 */ /* 0x040fe40007f7e0ff */
[----:B------:R-:W-:Y:S02]  /*1b20*/  SHF.R.S32.HI R13, RZ, 0x1f, R232 ;  /* 0x0000001fff0d7819 */ /* 0x000fe400000114e8 */
[C---:B------:R-:W-:Y:S02]  /*1b30*/  IADD3 R18, P2, R232.reuse, R18, RZ ;  /* 0x00000012e8127210 */ /* 0x040fe40007f5e0ff */
[----:B------:R-:W-:Y:S01]  /*1b40*/  LOP3.LUT R14, R15, R14, RZ, 0x3c, !PT ;  /* 0x0000000e0f0e7212 */ /* 0x000fe200078e3cff */
[C---:B------:R-:W-:Y:S01]  /*1b50*/  IMAD.X R23, R13.reuse, 0x1, R9, P3 ;  /* 0x000000010d177824 */ /* 0x040fe200018e0609 */
[----:B------:R-:W-:Y:S01]  /*1b60*/  SHF.R.S32.HI R15, RZ, 0x1f, R3 ;  /* 0x0000001fff0f7819 */ /* 0x000fe20000011403 */
[----:B------:R-:W-:Y:S01]  /*1b70*/  IMAD.X R19, R13, 0x1, R11, P2 ;  /* 0x000000010d137824 */ /* 0x000fe200010e060b */
[----:B------:R-:W-:Y:S01]  /*1b80*/  IADD3 R10, P1, R232, R10, RZ ;  /* 0x0000000ae80a7210 */ /* 0x000fe20007f3e0ff */
[----:B------:R-:W-:Y:S01]  /*1b90*/  IMAD.WIDE.U32 R22, R16, c[0x0][0x198], R22 ;  /* 0x0000660010167a25 */ /* 0x000fe200078e0016 */
[----:B------:R-:W-:-:S02]  /*1ba0*/  LEA.HI R9, R0, R229, RZ, 0x6 ;  /* 0x000000e500097211 */ /* 0x000fc400078f30ff */
[----:B------:R-:W-:Y:S01]  /*1bb0*/  LEA.HI R15, R15, R3, RZ, 0x3 ;  /* 0x000000030f0f7211 */ /* 0x000fe200078f18ff */
[----:B------:R-:W-:Y:S01]  /*1bc0*/  IMAD.WIDE.U32 R18, R2, c[0x0][0x1b8], R18 ;  /* 0x00006e0002127a25 */ /* 0x000fe200078e0012 */
[----:B------:R-:W-:Y:S02]  /*1bd0*/  IADD3.X R11, R13, R12, RZ, P1, !PT ;  /* 0x0000000c0d0b7210 */ /* 0x000fe40000ffe4ff */
[C---:B------:R-:W-:Y:S01]  /*1be0*/  IADD3 R7, P1, R16.reuse, R7, RZ ;  /* 0x0000000710077210 */ /* 0x040fe20007f3e0ff */
[----:B------:R-:W-:Y:S01]  /*1bf0*/  IMAD.SHL.U32 R9, R9, 0x8, RZ ;  /* 0x0000000809097824 */ /* 0x000fe200078e00ff */
[----:B------:R-:W-:Y:S01]  /*1c00*/  LOP3.LUT R2, R15, 0xfffffff8, RZ, 0xc0, !PT ;  /* 0xfffffff80f027812 */ /* 0x000fe200078ec0ff */
[----:B------:R-:W-:Y:S01]  /*1c10*/  IMAD.MOV.U32 R135, RZ, RZ, R22 ;  /* 0x000000ffff877224 */ /* 0x000fe200078e0016 */
[----:B------:R-:W-:Y:S01]  /*1c20*/  ISETP.GE.AND P3, PT, R16, R223, PT ;  /* 0x000000df1000720c */ /* 0x000fe20003f66270 */
[----:B------:R-:W-:Y:S01]  /*1c30*/  IMAD.X R6, R17, 0x1, R6, P1 ;  /* 0x0000000111067824 */ /* 0x000fe200008e0606 */
[----:B------:R-:W-:Y:S01]  /*1c40*/  LOP3.LUT R231, R14, 0xfffffe00, R9, 0xf8, !PT ;  /* 0xfffffe000ee77812 */ /* 0x000fe200078ef809 */
[----:B------:R-:W-:Y:S01]  /*1c50*/  IMAD.IADD R14, R3, 0x1, -R2 ;  /* 0x00000001030e7824 */ /* 0x000fe200078e0a02 */
[----:B------:R-:W-:Y:S01]  /*1c60*/  IADD3 R9, R19, R8, RZ ;  /* 0x0000000813097210 */ /* 0x000fe20007ffe0ff */
[----:B------:R-:W-:Y:S01]  /*1c70*/  IMAD R12, R17, c[0x0][0x198], RZ ;  /* 0x00006600110c7a24 */ /* 0x000fe200078e02ff */
[----:B------:R-:W-:Y:S01]  /*1c80*/  MOV R8, R18 ;  /* 0x0000001200087202 */ /* 0x000fe20000000f00 */
[----:B------:R-:W-:Y:S01]  /*1c90*/  IMAD R22, R21, c[0x0][0x1a8], RZ ;  /* 0x00006a0015167a24 */ /* 0x000fe200078e02ff */
[----:B------:R-:W-:Y:S01]  /*1ca0*/  LEA.HI R0, R0, R229, RZ, 0x5 ;  /* 0x000000e500007211 */ /* 0x000fe200078f28ff */
[----:B------:R-:W-:Y:S01]  /*1cb0*/  IMAD R6, R6, c[0x0][0x1a0], RZ ;  /* 0x0000680006067a24 */ /* 0x000fe200078e02ff */
[----:B------:R-:W-:Y:S01]  /*1cc0*/  R2P PR, R14, 0x6 ;  /* 0x000000060e007804 */ /* 0x000fe20000000000 */
[----:B------:R-:W-:Y:S01]  /*1cd0*/  IMAD R12, R16, c[0x0][0x19c], R12 ;  /* 0x00006700100c7a24 */ /* 0x000fe200078e020c */
[----:B------:R-:W-:Y:S01]  /*1ce0*/  LOP3.LUT R19, R0, 0xffffffe0, RZ, 0xc0, !PT ;  /* 0xffffffe000137812 */ /* 0x000fe200078ec0ff */
[----:B------:R-:W-:Y:S01]  /*1cf0*/  IMAD.MOV.U32 R3, RZ, RZ, 0x10 ;  /* 0x00000010ff037424 */ /* 0x000fe200078e00ff */
[----:B------:R-:W-:Y:S01]  /*1d00*/  SHF.R.S32.HI R129, RZ, 0x5, R0 ;  /* 0x00000005ff817819 */ /* 0x000fe20000011400 */
[----:B------:R-:W-:Y:S01]  /*1d10*/  IMAD.MOV.U32 R2, RZ, RZ, 0x20 ;  /* 0x00000020ff027424 */ /* 0x000fe200078e00ff */
[----:B------:R-:W-:Y:S01]  /*1d20*/  IADD3 R40, R232, 0x40, RZ ;  /* 0x00000040e8287810 */ /* 0x000fe20007ffe0ff */
[C---:B------:R-:W-:Y:S01]  /*1d30*/  IMAD R22, R20.reuse, c[0x0][0x1ac], R22 ;  /* 0x00006b0014167a24 */ /* 0x040fe200078e0216 */
[----:B------:R-:W-:Y:S01]  /*1d40*/  SEL R3, R3, 0xfffffff0, !P1 ;  /* 0xfffffff003037807 */ /* 0x000fe20004800000 */
[----:B------:R-:W-:Y:S01]  /*1d50*/  IMAD.WIDE.U32 R10, R20, c[0x0][0x1a8], R10 ;  /* 0x00006a00140a7a25 */ /* 0x000fe200078e000a */
[----:B------:R-:W-:-:S03]  /*1d60*/  SEL R2, R2, 0xffffffe0, !P2 ;  /* 0xffffffe002027807 */ /* 0x000fc60005000000 */
[C---:B------:R-:W-:Y:S02]  /*1d70*/  IMAD R36, R7.reuse, c[0x0][0x1a4], R6 ;  /* 0x0000690007247a24 */ /* 0x040fe400078e0206 */
[----:B------:R-:W-:-:S04]  /*1d80*/  IMAD.WIDE.U32 R42, R7, c[0x0][0x1a0], R8 ;  /* 0x00006800072a7a25 */ /* 0x000fc800078e0008 */
[----:B------:R-:W-:Y:S01]  /*1d90*/  IMAD.IADD R134, R23, 0x1, R12 ;  /* 0x0000000117867824 */ /* 0x000fe200078e020c */
[----:B------:R-:W-:Y:S01]  /*1da0*/  IADD3 R23, R11, R22, RZ ;  /* 0x000000160b177210 */ /* 0x000fe20007ffe0ff */
        /* <DEDUP_REMOVED lines=26> */
.L_x_3694:
[----:B------:R-:W-:Y:S05]  /*1f50*/  BSYNC B0 ;  /* 0x0000000000007941 */ /* 0x000fea0003800000 */
.L_x_3693:
        /* <DEDUP_REMOVED lines=29> */
.L_x_3696:
[----:B------:R-:W-:Y:S05]  /*2130*/  BSYNC B0 ;  /* 0x0000000000007941 */ /* 0x000fea0003800000 */
.L_x_3695:
        /* <DEDUP_REMOVED lines=29> */
.L_x_3698:
[----:B------:R-:W-:Y:S05]  /*2310*/  BSYNC B0 ;  /* 0x0000000000007941 */ /* 0x000fea0003800000 */
.L_x_3697:
        /* <DEDUP_REMOVED lines=28> */
.L_x_3700:
[----:B------:R-:W-:Y:S05]  /*24e0*/  BSYNC B0 ;  /* 0x0000000000007941 */ /* 0x000fea0003800000 */
.L_x_3699:
        /* <DEDUP_REMOVED lines=23> */
.L_x_3702:
[----:B------:R-:W-:Y:S05]  /*2660*/  BSYNC B0 ;  /* 0x0000000000007941 */ /* 0x000fea0003800000 */
.L_x_3701:
        /* <DEDUP_REMOVED lines=25> */
.L_x_3704:
[----:B------:R-:W-:Y:S05]  /*2800*/  BSYNC B0 ;  /* 0x0000000000007941 */ /* 0x000fea0003800000 */
.L_x_3703:
        /* <DEDUP_REMOVED lines=23> */
.L_x_3706:
[----:B------:R-:W-:Y:S05]  /*2980*/  BSYNC B0 ;  /* 0x0000000000007941 */ /* 0x000fea0003800000 */
.L_x_3705:
[----:B------:R-:W-:Y:S01]  /*2990*/  ISETP.GE.AND P1, PT, R13, R6, PT ;  /* 0x000000060d00720c */ /* 0x000fe20003f26270 */
[----:B------:R-:W-:-:S12]  /*29a0*/  BSSY B0, `(.L_x_3707) ;  /* 0x0000019000007945 */ /* 0x000fd80003800000 */
[----:B------:R-:W-:Y:S05]  /*29b0*/  @P1 BRA `(.L_x_3708) ;  /* 0x0000017000001947 */ /* 0x000fea0003800000 */
[----:B------:R-:W-:Y:S01]  /*29c0*/  ISETP.GE.AND P2, PT, R232, c[0x0][0x220], PT ;  /* 0x00008800e8007a0c */ /* 0x000fe20003f46270 */
[----:B---3--:R-:W-:Y:S01]  /*29d0*/  IMAD.MOV.U32 R10, RZ, RZ, R135 ;  /* 0x000000ffff0a7224 */ /* 0x008fe200078e0087 */
[----:B------:R-:W-:Y:S01]  /*29e0*/  ULDC UR4, c[0x0][0x19c] ;  /* 0x0000670000047ab9 */ /* 0x000fe20000000800 */
[----:B------:R-:W-:Y:S01]  /*29f0*/  IMAD.MOV.U32 R11, RZ, RZ, R134 ;  /* 0x000000ffff0b7224 */ /* 0x000fe200078e0086 */
[----:B------:R-:W-:Y:S01]  /*2a00*/  UIMAD UR4, UR4, 0x30, URZ ;  /* 0x00000030040478a4 */ /* 0x000fe2000f8e023f */
[----:B------:R-:W-:Y:S02]  /*2a10*/  ISETP.GE.AND P1, PT, R40, c[0x0][0x220], PT ;  /* 0x0000880028007a0c */ /* 0x000fe40003f26270 */
[----:B--2---:R-:W-:-:S05]  /*2a20*/  IMAD.WIDE.U32 R22, R124, 0x30, R10 ;  /* 0x000000307c167825 */ /* 0x004fca00078e000a */
        /* <DEDUP_REMOVED lines=16> */
.L_x_3708:
[----:B------:R-:W-:Y:S05]  /*2b30*/  BSYNC B0 ;  /* 0x0000000000007941 */ /* 0x000fea0003800000 */
.L_x_3707:
        /* <DEDUP_REMOVED lines=24> */
.L_x_3710:
[----:B------:R-:W-:Y:S05]  /*2cc0*/  BSYNC B0 ;  /* 0x0000000000007941 */ /* 0x000fea0003800000 */
.L_x_3709:
[----:B--23--:R-:W-:Y:S01]  /*2cd0*/  IADD3 R11, R16, 0x50, RZ ;  /* 0x00000050100b7810 */ /* 0x00cfe20007ffe0ff */
        /* <DEDUP_REMOVED lines=26> */
.L_x_3712:
[----:B------:R-:W-:Y:S05]  /*2e80*/  BSYNC B0 ;  /* 0x0000000000007941 */ /* 0x000fea0003800000 */
.L_x_3711:
[----:B------:R-:W-:Y:S01]  /*2e90*/  IADD3 R10, R16, 0x60, RZ ;  /* 0x00000060100a7810 */ /* 0x000fe20007ffe0ff */
[----:B------:R-:W-:Y:S03]  /*2ea0*/  BSSY B0, `(.L_x_3713) ;  /* 0x000001a000007945 */ /* 0x000fe60003800000 */
[----:B------:R-:W-:-:S13]  /*2eb0*/  ISETP.GE.AND P1, PT, R10, R6, PT ;  /* 0x000000060a00720c */ /* 0x000fda0003f26270 */
[----:B------:R-:W-:Y:S05]  /*2ec0*/  @P1 BRA `(.L_x_3714) ;  /* 0x0000017000001947 */ /* 0x000fea0003800000 */
[----:B------:R-:W-:Y:S01]  /*2ed0*/  ISETP.GE.AND P2, PT, R232, c[0x0][0x220], PT ;  /* 0x00008800e8007a0c */ /* 0x000fe20003f46270 */
[----:B--2---:R-:W-:Y:S01]  /*2ee0*/  IMAD.MOV.U32 R22, RZ, RZ, R135 ;  /* 0x000000ffff167224 */ /* 0x004fe200078e0087 */
        /* <DEDUP_REMOVED lines=21> */
.L_x_3714:
[----:B------:R-:W-:Y:S05]  /*3040*/  BSYNC B0 ;  /* 0x0000000000007941 */ /* 0x000fea0003800000 */
.L_x_3713:
[----:B------:R-:W-:Y:S01]  /*3050*/  IADD3 R9, R16, 0x70, RZ ;  /* 0x0000007010097810 */ /* 0x000fe20007ffe0ff */
[----:B------:R-:W-:Y:S03]  /*3060*/  BSSY B0, `(.L_x_3715) ;  /* 0x0000019000007945 */ /* 0x000fe60003800000 */
[----:B------:R-:W-:-:S13]  /*3070*/  ISETP.GE.AND P1, PT, R9, R6, PT ;  /* 0x000000060900720c */ /* 0x000fda0003f26270 */
[----:B------:R-:W-:Y:S05]  /*3080*/  @P1 BRA `(.L_x_3716) ;  /* 0x0000016000001947 */ /* 0x000fea0003800000 */
[----:B------:R-:W-:Y:S01]  /*3090*/  ISETP.GE.AND P3, PT, R232, c[0x0][0x220], PT ;  /* 0x00008800e8007a0c */ /* 0x000fe20003f66270 */
[----:B--2---:R-:W-:Y:S01]  /*30a0*/  IMAD.MOV.U32 R22, RZ, RZ, R135 ;  /* 0x000000ffff167224 */ /* 0x004fe200078e0087 */
[----:B------:R-:W-:Y:S01]  /*30b0*/  ISETP.GE.AND P2, PT, R40, c[0x0][0x220], PT ;  /* 0x0000880028007a0c */ /* 0x000fe20003f46270 */
[----:B------:R-:W-:Y:S01]  /*30c0*/  IMAD.MOV.U32 R23, RZ, RZ, R134 ;  /* 0x000000ffff177224 */ /* 0x000fe200078e0086 */
[----:B------:R-:W-:Y:S02]  /*30d0*/  ULDC UR4, c[0x0][0x19c] ;  /* 0x0000670000047ab9 */ /* 0x000fe40000000800 */
[----:B------:R-:W-:Y:S01]  /*30e0*/  UIMAD UR4, UR4, 0x70, URZ ;  /* 0x00000070040478a4 */ /* 0x000fe2000f8e023f */
[----:B------:R-:W-:-:S05]  /*30f0*/  IMAD.WIDE.U32 R24, R124, 0x70, R22 ;  /* 0x000000707c187825 */ /* 0x000fca00078e0016 */
[----:B------:R-:W-:Y:S01]  /*3100*/  IADD3 R0, R25, UR4, RZ ;  /* 0x0000000419007c10 */ /* 0x000fe2000fffe0ff */
[----:B------:R2:W-:Y:S01]  /*3110*/  @P3 STS.128 [R231+0x7800], RZ ;  /* 0x007800ffe7003388 */ /* 0x0005e20000000c00 */
[C---:B-1----:R-:W-:Y:S02]  /*3120*/  @!P3 LEA R26, P4, R24.reuse, c[0x0][0x168], 0x1 ;  /* 0x00005a00181aba11 */ /* 0x042fe400078808ff */
[C---:B------:R-:W-:Y:S02]  /*3130*/  @!P2 LEA R22, P1, R24.reuse, c[0x0][0x168], 0x1 ;  /* 0x00005a001816aa11 */ /* 0x040fe400078208ff */
        /* <DEDUP_REMOVED lines=11> */
.L_x_3716:
[----:B------:R-:W-:Y:S05]  /*31f0*/  BSYNC B0 ;  /* 0x0000000000007941 */ /* 0x000fea0003800000 */
.L_x_3715:
        /* <DEDUP_REMOVED lines=15> */
[----:B------:R-:W-:Y:S02]  /*32f0*/  LEA R137, P1, R42, c[0x0][0x170], 0x1 ;  /* 0x00005c002a897a11 */ /* 0x000fe400078208ff */
        /* <DEDUP_REMOVED lines=11> */
[----:B------:R-:W-:Y:S01]  /*33b0*/  @!P2 IMAD.MOV.U32 R18, RZ, RZ, R137 ;  /* 0x000000ffff12a224 */ /* 0x000fe200078e0089 */
        /* <DEDUP_REMOVED lines=8> */
[----:B--2---:R-:W-:Y:S02]  /*3440*/  MOV R18, R137 ;  /* 0x0000008900127202 */ /* 0x004fe40000000f00 */
[----:B------:R-:W-:-:S05]  /*3450*/  MOV R19, R136 ;  /* 0x0000008800137202 */ /* 0x000fca0000000f00 */
[----:B------:R-:W-:Y:S01]  /*3460*/  @!PT LDS RZ, [RZ] ;  /* 0x00000000fffff984 */ /* 0x000fe20000000800 */
[----:B------:R-:W-:Y:S01]  /*3470*/  @!PT LDS RZ, [RZ] ;  /* 0x00000000fffff984 */ /* 0x000fe20000000800 */
[----:B------:R-:W-:Y:S01]  /*3480*/  @!PT LDS RZ, [RZ] ;  /* 0x00000000fffff984 */ /* 0x000fe20000000800 */
[----:B------:R2:W-:Y:S02]  /*3490*/  LDGSTS.E.BYPASS.LTC128B.128 [R231+0x10000], [R18.64+0x80] ;  /* 0x1000008012e77fae */ /* 0x0005e4000b901d4e */
.L_x_3718:
[----:B---3--:R-:W-:Y:S05]  /*34a0*/  BSYNC B0 ;  /* 0x0000000000007941 */ /* 0x008fea0003800000 */
.L_x_3717:
        /* <DEDUP_REMOVED lines=25> */
.L_x_3720:
[----:B------:R-:W-:Y:S05]  /*3640*/  BSYNC B0 ;  /* 0x0000000000007941 */ /* 0x000fea0003800000 */
.L_x_3719:
        /* <DEDUP_REMOVED lines=25> */
.L_x_3722:
[----:B------:R-:W-:Y:S05]  /*37e0*/  BSYNC B0 ;  /* 0x0000000000007941 */ /* 0x000fea0003800000 */
.L_x_3721:
[----:B------:R-:W-:Y:S01]  /*37f0*/  ISETP.GE.AND P1, PT, R13, R6, PT ;  /* 0x000000060d00720c */ /* 0x000fe20003f26270 */
[----:B------:R-:W-:-:S12]  /*3800*/  BSSY B0, `(.L_x_3723) ;  /* 0x000001d000007945 */ /* 0x000fd80003800000 */
[----:B------:R1:W-:Y:S04]  /*3810*/  @P1 STS.128 [R231+0xd800], RZ ;  /* 0x00d800ffe7001388 */ /* 0x0003e80000000c00 */
[----:B------:R1:W-:Y:S01]  /*3820*/  @P1 STS.128 [R231+0x11800], RZ ;  /* 0x011800ffe7001388 */ /* 0x0003e20000000c00 */
[----:B------:R-:W-:Y:S05]  /*3830*/  @P1 BRA `(.L_x_3724) ;  /* 0x0000019000001947 */ /* 0x000fea0003800000 */
[----:B------:R-:W-:Y:S02]  /*3840*/  ISETP.GE.AND P2, PT, R232, c[0x0][0x220], PT ;  /* 0x00008800e8007a0c */ /* 0x000fe40003f46270 */
[----:B------:R-:W-:-:S11]  /*3850*/  ISETP.GE.AND P1, PT, R40, c[0x0][0x220], PT ;  /* 0x0000880028007a0c */ /* 0x000fd60003f26270 */
[----:B--2---:R-:W-:Y:S01]  /*3860*/  @!P2 MOV R19, R136 ;  /* 0x000000880013a202 */ /* 0x004fe20000000f00 */
        /* <DEDUP_REMOVED lines=12> */
[----:B--2---:R-:W-:Y:S01]  /*3930*/  MOV R18, R137 ;  /* 0x0000008900127202 */ /* 0x004fe20000000f00 */
        /* <DEDUP_REMOVED lines=9> */
.L_x_3724:
[----:B------:R-:W-:Y:S05]  /*39d0*/  BSYNC B0 ;  /* 0x0000000000007941 */ /* 0x000fea0003800000 */
.L_x_3723:
        /* <DEDUP_REMOVED lines=25> */
.L_x_3726:
[----:B------:R-:W-:Y:S05]  /*3b70*/  BSYNC B0 ;  /* 0x0000000000007941 */ /* 0x000fea0003800000 */
.L_x_3725:
        /* <DEDUP_REMOVED lines=30> */
.L_x_3728:
[----:B------:R-:W-:Y:S05]  /*3d60*/  BSYNC B0 ;  /* 0x0000000000007941 */ /* 0x000fea0003800000 */
.L_x_3727:
[----:B------:R-:W-:Y:S01]  /*3d70*/  ISETP.GE.AND P1, PT, R10, R6, PT ;  /* 0x000000060a00720c */ /* 0x000fe20003f26270 */
[----:B------:R-:W-:-:S12]  /*3d80*/  BSSY B0, `(.L_x_3729) ;  /* 0x000001d000007945 */ /* 0x000fd80003800000 */
[----:B------:R1:W-:Y:S04]  /*3d90*/  @P1 STS.128 [R231+0xf000], RZ ;  /* 0x00f000ffe7001388 */ /* 0x0003e80000000c00 */
[----:B------:R1:W-:Y:S01]  /*3da0*/  @P1 STS.128 [R231+0x13000], RZ ;  /* 0x013000ffe7001388 */ /* 0x0003e20000000c00 */
[----:B------:R-:W-:Y:S05]  /*3db0*/  @P1 BRA `(.L_x_3730) ;  /* 0x0000019000001947 */ /* 0x000fea0003800000 */
[----:B------:R-:W-:Y:S02]  /*3dc0*/  ISETP.GE.AND P2, PT, R232, c[0x0][0x220], PT ;  /* 0x00008800e8007a0c */ /* 0x000fe40003f46270 */
[----:B------:R-:W-:-:S11]  /*3dd0*/  ISETP.GE.AND P1, PT, R40, c[0x0][0x220], PT ;  /* 0x0000880028007a0c */ /* 0x000fd60003f26270 */
[----:B------:R-:W-:Y:S01]  /*3de0*/  @!P2 MOV R11, R136 ;  /* 0x00000088000ba202 */ /* 0x000fe20000000f00 */
        /* <DEDUP_REMOVED lines=22> */
.L_x_3730:
[----:B------:R-:W-:Y:S05]  /*3f50*/  BSYNC B0 ;  /* 0x0000000000007941 */ /* 0x000fea0003800000 */
.L_x_3729:
        /* <DEDUP_REMOVED lines=31> */
.L_x_3732:
[----:B------:R-:W-:Y:S05]  /*4150*/  BSYNC B0 ;  /* 0x0000000000007941 */ /* 0x000fea0003800000 */
.L_x_3731:
        /* <DEDUP_REMOVED lines=20> */
[----:B------:R-:W-:Y:S01]  /*42a0*/  LOP3.LUT R6, R16, R6, RZ, 0x3c, !PT ;  /* 0x0000000610067212 */ /* 0x000fe200078e3cff */
[----:B------:R-:W-:Y:S01]  /*42b0*/  I2F R132, R133 ;  /* 0x0000008500847306 */ /* 0x000fe20000201400 */
[----:B------:R-:W-:-:S02]  /*42c0*/  LOP3.LUT R125, R7, R125, RZ, 0x3c, !PT ;  /* 0x0000007d077d7212 */ /* 0x000fc400078e3cff */
[----:B------:R-:W-:Y:S01]  /*42d0*/  IADD3 R143, R133, 0x9, RZ ;  /* 0x00000009858f7810 */ /* 0x000fe20007ffe0ff */
[----:B------:R-:W-:Y:S01]  /*42e0*/  IMAD R221, R5, 0x200, R6 ;  /* 0x0000020005dd7824 */ /* 0x000fe200078e0206 */
[----:B------:R-:W-:Y:S01]  /*42f0*/  IADD3 R139, R133, 0x1, RZ ;  /* 0x00000001858b7810 */ /* 0x000fe20007ffe0ff */
[----:B------:R-:W-:Y:S01]  /*4300*/  IMAD.IADD R222, R125, 0x1, R222 ;  /* 0x000000017dde7824 */ /* 0x000fe200078e02de */
[----:B------:R-:W-:Y:S01]  /*4310*/  IADD3 R128, R129, 0x1, R128 ;  /* 0x0000000181807810 */ /* 0x000fe20007ffe080 */
[----:B------:R-:W-:Y:S01]  /*4320*/  IMAD.SHL.U32 R221, R221, 0x2, RZ ;  /* 0x00000002dddd7824 */ /* 0x000fe200078e00ff */
[----:B------:R-:W-:Y:S01]  /*4330*/  I2F R142, R143 ;  /* 0x0000008f008e7306 */ /* 0x000fe20000201400 */
[----:B------:R-:W-:Y:S01]  /*4340*/  IMAD.SHL.U32 R222, R222, 0x2, RZ ;  /* 0x00000002dede7824 */ /* 0x000fe200078e00ff */
[----:B------:R-:W-:Y:S02]  /*4350*/  IADD3 R149, R133, 0x18, RZ ;  /* 0x0000001885957810 */ /* 0x000fe40007ffe0ff */
[----:B------:R-:W-:Y:S01]  /*4360*/  LDSM.16.M88.4 R96, [R221+0x4800] ;  /* 0x00480000dd60783b */ /* 0x000fe20000000200 */
[----:B------:R-:W-:Y:S01]  /*4370*/  IADD3 R4, R221, 0x4000, RZ ;  /* 0x00004000dd047810 */ /* 0x000fe20007ffe0ff */
[--C-:B------:R-:W-:Y:S01]  /*4380*/  IMAD R220, R3, 0x2, R222.reuse ;  /* 0x0000000203dc7824 */ /* 0x100fe200078e02de */
[----:B------:R-:W-:Y:S01]  /*4390*/  IADD3 R219, R221, 0x4020, RZ ;  /* 0x00004020dddb7810 */ /* 0x000fe20007ffe0ff */
[----:B------:R-:W1:Y:S01]  /*43a0*/  LDSM.16.M88.4 R104, [R222] ;  /* 0x00000000de68783b */ /* 0x000e620000000200 */
[----:B------:R-:W-:Y:S01]  /*43b0*/  @P1 IADD3 R219, R4, -0x20, RZ ;  /* 0xffffffe004db1810 */ /* 0x000fe20007ffe0ff */
[C---:B------:R-:W-:Y:S01]  /*43c0*/  IMAD R218, R2.reuse, 0x2, R222 ;  /* 0x0000000202da7824 */ /* 0x040fe200078e02de */
[----:B------:R-:W-:Y:S01]  /*43d0*/  I2F R138, R139 ;  /* 0x0000008b008a7306 */ /* 0x000fe20000201400 */
[----:B------:R-:W5:Y:S01]  /*43e0*/  LDSM.16.M88.4 R88, [R221+0x5000] ;  /* 0x00500000dd58783b */ /* 0x000f620000000200 */
[----:B------:R-:W-:Y:S01]  /*43f0*/  IMAD R217, R2, 0x2, R220 ;  /* 0x0000000202d97824 */ /* 0x000fe200078e02dc */
[----:B------:R-:W-:-:S02]  /*4400*/  IADD3 R145, R133, 0x10, RZ ;  /* 0x0000001085917810 */ /* 0x000fc40007ffe0ff */
[----:B------:R-:W2:Y:S01]  /*4410*/  LDSM.16.M88.4 R44, [R221+0x4000] ;  /* 0x00400000dd2c783b */ /* 0x000ea20000000200 */
[----:B------:R-:W-:Y:S02]  /*4420*/  IADD3 R181, R127, R128, -R131 ;  /* 0x000000807fb57210 */ /* 0x000fe40007ffe883 */
[----:B------:R-:W-:Y:S01]  /*4430*/  I2F R148, R149 ;  /* 0x0000009500947306 */ /* 0x000fe20000201400 */
[----:B------:R-:W3:Y:S01]  /*4440*/  LDSM.16.M88.4 R80, [R221+0x5800] ;  /* 0x00580000dd50783b */ /* 0x000ee20000000200 */
[C---:B------:R-:W-:Y:S02]  /*4450*/  IADD3 R141, R133.reuse, 0x8, RZ ;  /* 0x00000008858d7810 */ /* 0x040fe40007ffe0ff */
[----:B------:R-:W-:Y:S01]  /*4460*/  IADD3 R152, R133, 0x21, RZ ;  /* 0x0000002185987810 */ /* 0x000fe20007ffe0ff */
[----:B------:R-:W-:Y:S01]  /*4470*/  LDSM.16.M88.4 R8, [R220] ;  /* 0x00000000dc08783b */ /* 0x000fe20000000200 */
[----:B------:R-:W-:Y:S02]  /*4480*/  IADD3 R181, R181, c[0x0][0x2e8], RZ ;  /* 0x0000ba00b5b57a10 */ /* 0x000fe40007ffe0ff */
[----:B------:R-:W-:Y:S01]  /*4490*/  I2F R144, R145 ;  /* 0x0000009100907306 */ /* 0x000fe20000201400 */
[----:B------:R-:W4:Y:S01]  /*44a0*/  LDSM.16.M88.4 R12, [R219+0x800] ;  /* 0x00080000db0c783b */ /* 0x000f220000000200 */
[----:B------:R-:W-:-:S02]  /*44b0*/  IADD3 R151, R133, 0x19, RZ ;  /* 0x0000001985977810 */ /* 0x000fc40007ffe0ff */
[C---:B------:R-:W-:Y:S01]  /*44c0*/  IADD3 R147, R133.reuse, 0x11, RZ ;  /* 0x0000001185937810 */ /* 0x040fe20007ffe0ff */
[----:B------:R-:W2:Y:S01]  /*44d0*/  LDSM.16.M88.4 R4, [R219+0x1000] ;  /* 0x00100000db04783b */ /* 0x000ea20000000200 */
[----:B------:R-:W-:Y:S02]  /*44e0*/  IADD3 R161, R133, 0x30, RZ ;  /* 0x0000003085a17810 */ /* 0x000fe40007ffe0ff */
[----:B------:R-:W-:Y:S01]  /*44f0*/  I2F R140, R141 ;  /* 0x0000008d008c7306 */ /* 0x000fe20000201400 */
[----:B------:R-:W3:Y:S01]  /*4500*/  LDSM.16.M88.4 R72, [R221+0x6000] ;  /* 0x00600000dd48783b */ /* 0x000ee20000000200 */
[C---:B------:R-:W-:Y:S02]  /*4510*/  IADD3 R180, R181.reuse, 0x8, RZ ;  /* 0x00000008b5b47810 */ /* 0x040fe40007ffe0ff */
[----:B------:R-:W-:Y:S01]  /*4520*/  IMNMX R181, R181, R127, PT ;  /* 0x0000007fb5b57217 */ /* 0x000fe20003800200 */
[----:B------:R-:W3:Y:S01]  /*4530*/  LDSM.16.M88.4 R64, [R221+0x6800] ;  /* 0x00680000dd40783b */ /* 0x000ee20000000200 */
[----:B------:R-:W-:-:S02]  /*4540*/  IADD3 R155, R133, 0x28, RZ ;  /* 0x00000028859b7810 */ /* 0x000fc40007ffe0ff */
[----:B------:R-:W-:Y:S01]  /*4550*/  I2F R156, R152 ;  /* 0x00000098009c7306 */ /* 0x000fe20000201400 */
[----:B------:R-:W4:Y:S01]  /*4560*/  LDSM.16.M88.4 R24, [R221+0x7000] ;  /* 0x00700000dd18783b */ /* 0x000f220000000200 */
[C---:B------:R-:W-:Y:S02]  /*4570*/  IADD3 R154, R133.reuse, 0x20, RZ ;  /* 0x00000020859a7810 */ /* 0x040fe40007ffe0ff */
[----:B------:R-:W-:Y:S01]  /*4580*/  IADD3 R167, R133, 0x39, RZ ;  /* 0x0000003985a77810 */ /* 0x000fe20007ffe0ff */
[----:B-1----:R-:W-:Y:S01]  /*4590*/  HMMA.16816.F32.BF16 R52, R104, R96, RZ ;  /* 0x000000606834723c */ /* 0x002fe200000418ff */
[----:B------:R-:W1:Y:S01]  /*45a0*/  LDSM.16.M88.4 R48, [R221+0x7800] ;  /* 0x00780000dd30783b */ /* 0x000e620000000200 */
[----:B------:R-:W-:Y:S01]  /*45b0*/  IMNMX R180, R180, R127, PT ;  /* 0x0000007fb4b47217 */ /* 0x000fe20003800200 */
[----:B------:R-:W-:Y:S01]  /*45c0*/  I2F R150, R151 ;  /* 0x0000009700967306 */ /* 0x000fe20000201400 */
[----:B------:R-:W-:Y:S01]  /*45d0*/  ISETP.GE.AND P3, PT, R143, R181, PT ;  /* 0x000000b58f00720c */ /* 0x000fe20003f66270 */
[----:B------:R-:W1:Y:S01]  /*45e0*/  LDSM.16.M88.4 R32, [R219] ;  /* 0x00000000db20783b */ /* 0x000e620000000200 */
[----:B------:R-:W-:-:S02]  /*45f0*/  IADD3 R163, R133, 0x31, RZ ;  /* 0x0000003185a37810 */ /* 0x000fc40007ffe0ff */
[C---:B------:R-:W-:Y:S01]  /*4600*/  HMMA.16816.F32.BF16 R96, R104.reuse, R98, RZ ;  /* 0x000000626860723c */ /* 0x040fe200000418ff */
[----:B--2---:R-:W2:Y:S01]  /*4610*/  LDSM.16.M88.4 R16, [R219+0x1800] ;  /* 0x00180000db10783b */ /* 0x004ea20000000200 */
[C---:B------:R-:W-:Y:S01]  /*4620*/  ISETP.GE.AND P6, PT, R139.reuse, R181, PT ;  /* 0x000000b58b00720c */ /* 0x040fe20003fc6270 */
[----:B------:R-:W-:Y:S01]  /*4630*/  I2F R146, R147 ;  /* 0x0000009300927306 */ /* 0x000fe20000201400 */
[----:B------:R-:W-:Y:S01]  /*4640*/  ISETP.GE.AND P4, PT, R139, R180, PT ;  /* 0x000000b48b00720c */ /* 0x000fe20003f86270 */
[----:B------:R-:W1:Y:S01]  /*4650*/  LDSM.16.M88.4 R116, [R219+0x2000] ;  /* 0x00200000db74783b */ /* 0x000e620000000200 */
[C---:B------:R-:W-:Y:S02]  /*4660*/  IADD3 R159, R133.reuse, 0x29, RZ ;  /* 0x00000029859f7810 */ /* 0x040fe40007ffe0ff */
[----:B-----5:R-:W-:Y:S01]  /*4670*/  HMMA.16816.F32.BF16 R92, R104, R88, RZ ;  /* 0x00000058685c723c */ /* 0x020fe200000418ff */
[----:B------:R-:W5:Y:S01]  /*4680*/  LDSM.16.M88.4 R56, [R219+0x2800] ;  /* 0x00280000db38783b */ /* 0x000f620000000200 */
[C---:B------:R-:W-:Y:S01]  /*4690*/  IADD3 R173, R133.reuse, 0x48, RZ ;  /* 0x0000004885ad7810 */ /* 0x040fe20007ffe0ff */
[----:B------:R-:W-:Y:S01]  /*46a0*/  I2F R160, R161 ;  /* 0x000000a100a07306 */ /* 0x000fe20000201400 */
[C---:B------:R-:W-:Y:S01]  /*46b0*/  IADD3 R169, R133.reuse, 0x40, RZ ;  /* 0x0000004085a97810 */ /* 0x040fe20007ffe0ff */
[----:B------:R-:W-:Y:S01]  /*46c0*/  LDSM.16.M88.4 R112, [R219+0x3800] ;  /* 0x00380000db70783b */ /* 0x000fe20000000200 */
[----:B------:R-:W-:-:S02]  /*46d0*/  IADD3 R165, R133, 0x38, RZ ;  /* 0x0000003885a57810 */ /* 0x000fc40007ffe0ff */
[C---:B------:R-:W-:Y:S01]  /*46e0*/  HMMA.16816.F32.BF16 R28, R104.reuse, R44, RZ ;  /* 0x0000002c681c723c */ /* 0x040fe200000418ff */
[----:B------:R-:W-:Y:S02]  /*46f0*/  IADD3 R178, R133, 0x51, RZ ;  /* 0x0000005185b27810 */ /* 0x000fe40007ffe0ff */
[----:B------:R-:W-:Y:S01]  /*4700*/  I2F R157, R155 ;  /* 0x0000009b009d7306 */ /* 0x000fe20000201400 */
[C---:B------:R-:W-:Y:S02]  /*4710*/  ISETP.GE.AND P5, PT, R141.reuse, R181, PT ;  /* 0x000000b58d00720c */ /* 0x040fe40003fa6270 */
[----:B------:R-:W-:Y:S02]  /*4720*/  ISETP.GE.AND P1, PT, R141, R180, PT ;  /* 0x000000b48d00720c */ /* 0x000fe40003f26270 */
[----:B---3--:R-:W-:Y:S01]  /*4730*/  HMMA.16816.F32.BF16 R84, R104, R80, RZ ;  /* 0x000000506854723c */ /* 0x008fe200000418ff */
[C---:B------:R-:W-:Y:S02]  /*4740*/  IADD3 R171, R133.reuse, 0x41, RZ ;  /* 0x0000004185ab7810 */ /* 0x040fe40007ffe0ff */
[----:B------:R-:W-:Y:S01]  /*4750*/  I2F R153, R154 ;  /* 0x0000009a00997306 */ /* 0x000fe20000201400 */
[----:B------:R-:W-:-:S02]  /*4760*/  IADD3 R186, R133, 0x60, RZ ;  /* 0x0000006085ba7810 */ /* 0x000fc40007ffe0ff */
[C---:B------:R-:W-:Y:S02]  /*4770*/  IADD3 R175, R133.reuse, 0x49, RZ ;  /* 0x0000004985af7810 */ /* 0x040fe40007ffe0ff */
[C---:B------:R-:W-:Y:S01]  /*4780*/  HMMA.16816.F32.BF16 R44, R104.reuse, R46, RZ ;  /* 0x0000002e682c723c */ /* 0x040fe200000418ff */
[C---:B------:R-:W-:Y:S02]  /*4790*/  IADD3 R177, R133.reuse, 0x50, RZ ;  /* 0x0000005085b17810 */ /* 0x040fe40007ffe0ff */
[----:B------:R-:W-:Y:S01]  /*47a0*/  I2F R166, R167 ;  /* 0x000000a700a67306 */ /* 0x000fe20000201400 */
[C---:B------:R-:W-:Y:S02]  /*47b0*/  IADD3 R192, R133.reuse, 0x69, RZ ;  /* 0x0000006985c07810 */ /* 0x040fe40007ffe0ff */
[C---:B------:R-:W-:Y:S02]  /*47c0*/  IADD3 R182, R133.reuse, 0x58, RZ ;  /* 0x0000005885b67810 */ /* 0x040fe40007ffe0ff */
[----:B------:R-:W-:Y:S01]  /*47d0*/  HMMA.16816.F32.BF16 R80, R104, R82, RZ ;  /* 0x000000526850723c */ /* 0x000fe200000418ff */
[----:B------:R-:W-:-:S02]  /*47e0*/  IADD3 R184, R133, 0x59, RZ ;  /* 0x0000005985b87810 */ /* 0x000fc40007ffe0ff */
[----:B------:R-:W-:Y:S01]  /*47f0*/  I2F R162, R163 ;  /* 0x000000a300a27306 */ /* 0x000fe20000201400 */
[C---:B------:R-:W-:Y:S02]  /*4800*/  IADD3 R195, R133.reuse, 0x78, RZ ;  /* 0x0000007885c37810 */ /* 0x040fe40007ffe0ff */
[C---:B------:R-:W-:Y:S02]  /*4810*/  IADD3 R188, R133.reuse, 0x61, RZ ;  /* 0x0000006185bc7810 */ /* 0x040fe40007ffe0ff */
[----:B----4-:R-:W-:Y:S01]  /*4820*/  HMMA.16816.F32.BF16 R52, R8, R12, R52 ;  /* 0x0000000c0834723c */ /* 0x010fe20000041834 */
[C---:B------:R-:W-:Y:S02]  /*4830*/  IADD3 R189, R133.reuse, 0x68, RZ ;  /* 0x0000006885bd7810 */ /* 0x040fe40007ffe0ff */
[----:B------:R-:W-:Y:S01]  /*4840*/  I2F R158, R159 ;  /* 0x0000009f009e7306 */ /* 0x000fe20000201400 */
[C---:B------:R-:W-:Y:S02]  /*4850*/  IADD3 R193, R133.reuse, 0x70, RZ ;  /* 0x0000007085c17810 */ /* 0x040fe40007ffe0ff */
[----:B------:R-:W-:-:S02]  /*4860*/  IADD3 R194, R133, 0x71, RZ ;  /* 0x0000007185c27810 */ /* 0x000fc40007ffe0ff */
[C---:B------:R-:W-:Y:S01]  /*4870*/  HMMA.16816.F32.BF16 R96, R8.reuse, R14, R96 ;  /* 0x0000000e0860723c */ /* 0x040fe20000041860 */
[----:B------:R-:W3:Y:S01]  /*4880*/  LDSM.16.M88.4 R12, [R219+0x3000] ;  /* 0x00300000db0c783b */ /* 0x000ee20000000200 */
[----:B------:R-:W-:Y:S01]  /*4890*/  IADD3 R197, R133, 0x79, RZ ;  /* 0x0000007985c57810 */ /* 0x000fe20007ffe0ff */
[----:B------:R-:W-:Y:S01]  /*48a0*/  I2F R172, R173 ;  /* 0x000000ad00ac7306 */ /* 0x000fe20000201400 */
[C---:B------:R-:W-:Y:S02]  /*48b0*/  IADD3 R211, R219.reuse, 0x800, RZ ;  /* 0x00000800dbd37810 */ /* 0x040fe40007ffe0ff */
[C---:B------:R-:W-:Y:S02]  /*48c0*/  IADD3 R210, R219.reuse, 0x1000, RZ ;  /* 0x00001000dbd27810 */ /* 0x040fe40007ffe0ff */
[----:B------:R-:W-:Y:S01]  /*48d0*/  HMMA.16816.F32.BF16 R92, R8, R4, R92 ;  /* 0x00000004085c723c */ /* 0x000fe2000004185c */
[C---:B------:R-:W-:Y:S02]  /*48e0*/  IADD3 R209, R219.reuse, 0x1800, RZ ;  /* 0x00001800dbd17810 */ /* 0x040fe40007ffe0ff */
[----:B------:R-:W-:Y:S01]  /*48f0*/  I2F R168, R169 ;  /* 0x000000a900a87306 */ /* 0x000fe20000201400 */
[----:B------:R-:W-:-:S02]  /*4900*/  IADD3 R208, R219, 0x2000, RZ ;  /* 0x00002000dbd07810 */ /* 0x000fc40007ffe0ff */
[C---:B------:R-:W-:Y:S01]  /*4910*/  IADD3 R207, R219.reuse, 0x2800, RZ ;  /* 0x00002800dbcf7810 */ /* 0x040fe20007ffe0ff */
[----:B------:R-:W-:Y:S01]  /*4920*/  IMAD.MOV.U32 R4, RZ, RZ, 0x40 ;  /* 0x00000040ff047424 */ /* 0x000fe200078e00ff */
[C---:B------:R-:W-:Y:S01]  /*4930*/  HMMA.16816.F32.BF16 R76, R104.reuse, R72, RZ ;  /* 0x00000048684c723c */ /* 0x040fe200000418ff */
[----:B------:R-:W-:Y:S02]  /*4940*/  IADD3 R206, R219, 0x3000, RZ ;  /* 0x00003000dbce7810 */ /* 0x000fe40007ffe0ff */
[----:B------:R-:W-:Y:S01]  /*4950*/  I2F R164, R165 ;  /* 0x000000a500a47306 */ /* 0x000fe20000201400 */
[----:B------:R-:W-:Y:S02]  /*4960*/  SEL R4, R4, 0xffffffc0, !P2 ;  /* 0xffffffc004047807 */ /* 0x000fe40005000000 */
[----:B------:R-:W-:Y:S02]  /*4970*/  ISETP.GE.AND P2, PT, R143, R180, PT ;  /* 0x000000b48f00720c */ /* 0x000fe40003f46270 */
[----:B------:R-:W-:Y:S01]  /*4980*/  HMMA.16816.F32.BF16 R68, R104, R64, RZ ;  /* 0x000000406844723c */ /* 0x000fe200000418ff */
[----:B------:R-:W-:-:S02]  /*4990*/  IMAD.IADD R215, R221, 0x1, R4 ;  /* 0x00000001ddd77824 */ /* 0x000fc400078e0204 */
[----:B------:R-:W-:Y:S01]  /*49a0*/  IMAD.IADD R204, R4, 0x1, R219 ;  /* 0x0000000104cc7824 */ /* 0x000fe200078e02db */
[----:B------:R-:W-:Y:S02]  /*49b0*/  I2F R170, R171 ;  /* 0x000000ab00aa7306 */ /* 0x000fe40000201400 */
[----:B------:R-:W-:Y:S02]  /*49c0*/  LDSM.16.M88.4 R108, [R215+0x4000] ;  /* 0x00400000d76c783b */ /* 0x000fe40000000200 */
[C---:B------:R-:W-:Y:S02]  /*49d0*/  HMMA.16816.F32.BF16 R60, R104.reuse, R24, RZ ;  /* 0x00000018683c723c */ /* 0x040fe400000418ff */
[----:B------:R-:W-:Y:S02]  /*49e0*/  LDSM.16.M88.4 R100, [R215+0x4800] ;  /* 0x00480000d764783b */ /* 0x000fe40000000200 */
[----:B------:R-:W-:Y:S02]  /*49f0*/  I2F R183, R186 ;  /* 0x000000ba00b77306 */ /* 0x000fe40000201400 */
[----:B------:R-:W-:Y:S02]  /*4a00*/  LDSM.16.M88.4 R120, [R204+0x3800] ;  /* 0x00380000cc78783b */ /* 0x000fe40000000200 */
[C---:B------:R-:W-:Y:S04]  /*4a10*/  HMMA.16816.F32.BF16 R88, R104.reuse, R90, RZ ;  /* 0x0000005a6858723c */ /* 0x040fe800000418ff */
[----:B------:R-:W-:Y:S04]  /*4a20*/  I2F R174, R175 ;  /* 0x000000af00ae7306 */ /* 0x000fe80000201400 */
[C---:B------:R-:W-:Y:S04]  /*4a30*/  HMMA.16816.F32.BF16 R72, R104.reuse, R74, RZ ;  /* 0x0000004a6848723c */ /* 0x040fe800000418ff */
[----:B------:R-:W-:Y:S04]  /*4a40*/  I2F R176, R177 ;  /* 0x000000b100b07306 */ /* 0x000fe80000201400 */
[C---:B------:R-:W-:Y:S04]  /*4a50*/  HMMA.16816.F32.BF16 R64, R104.reuse, R66, RZ ;  /* 0x000000426840723c */ /* 0x040fe800000418ff */
[----:B------:R-:W-:Y:S04]  /*4a60*/  I2F R190, R192 ;  /* 0x000000c000be7306 */ /* 0x000fe80000201400 */
[C---:B------:R-:W-:Y:S04]  /*4a70*/  HMMA.16816.F32.BF16 R24, R104.reuse, R26, RZ ;  /* 0x0000001a6818723c */ /* 0x040fe800000418ff */
[----:B------:R-:W-:Y:S04]  /*4a80*/  I2F R179, R184 ;  /* 0x000000b800b37306 */ /* 0x000fe80000201400 */
[C---:B-1----:R-:W-:Y:S04]  /*4a90*/  HMMA.16816.F32.BF16 R20, R104.reuse, R48, RZ ;  /* 0x000000306814723c */ /* 0x042fe800000418ff */
[----:B------:R-:W-:Y:S04]  /*4aa0*/  I2F R185, R188 ;  /* 0x000000bc00b97306 */ /* 0x000fe80000201400 */
[----:B------:R-:W-:Y:S01]  /*4ab0*/  HMMA.16816.F32.BF16 R104, R104, R50, RZ ;  /* 0x000000326868723c */ /* 0x000fe200000418ff */
[----:B------:R-:W-:Y:S03]  /*4ac0*/  LDSM.16.M88.4 R48, [R215+0x5000] ;  /* 0x00500000d730783b */ /* 0x000fe60000000200 */
[----:B------:R-:W-:Y:S04]  /*4ad0*/  I2F R187, R189 ;  /* 0x000000bd00bb7306 */ /* 0x000fe80000201400 */
[C---:B------:R-:W-:Y:S04]  /*4ae0*/  HMMA.16816.F32.BF16 R28, R8.reuse, R32, R28 ;  /* 0x00000020081c723c */ /* 0x040fe8000004181c */
[----:B------:R-:W-:Y:S04]  /*4af0*/  I2F R191, R193 ;  /* 0x000000c100bf7306 */ /* 0x000fe80000201400 */
[C---:B------:R-:W-:Y:S01]  /*4b00*/  HMMA.16816.F32.BF16 R44, R8.reuse, R34, R44 ;  /* 0x00000022082c723c */ /* 0x040fe2000004182c */
[----:B------:R-:W1:Y:S03]  /*4b10*/  LDSM.16.M88.4 R32, [R218] ;  /* 0x00000000da20783b */ /* 0x000e660000000200 */
[----:B------:R-:W-:Y:S04]  /*4b20*/  I2F R196, R197 ;  /* 0x000000c500c47306 */ /* 0x000fe80000201400 */
[C---:B--2---:R-:W-:Y:S08]  /*4b30*/  HMMA.16816.F32.BF16 R84, R8.reuse, R16, R84 ;  /* 0x000000100854723c */ /* 0x044ff00000041854 */
[C---:B------:R-:W-:Y:S01]  /*4b40*/  HMMA.16816.F32.BF16 R80, R8.reuse, R18, R80 ;  /* 0x000000120850723c */ /* 0x040fe20000041850 */
[----:B------:R-:W2:Y:S07]  /*4b50*/  LDSM.16.M88.4 R16, [R215+0x5800] ;  /* 0x00580000d710783b */ /* 0x000eae0000000200 */
[C---:B------:R-:W-:Y:S08]  /*4b60*/  HMMA.16816.F32.BF16 R88, R8.reuse, R6, R88 ;  /* 0x000000060858723c */ /* 0x040ff00000041858 */
        /* <DEDUP_REMOVED lines=9> */
[C---:B------:R-:W-:Y:S08]  /*4c00*/  HMMA.16816.F32.BF16 R20, R8.reuse, R112, R20 ;  /* 0x000000700814723c */ /* 0x040ff00000041814 */
[----:B------:R-:W-:Y:S01]  /*4c10*/  HMMA.16816.F32.BF16 R104, R8, R114, R104 ;  /* 0x000000720868723c */ /* 0x000fe20000041868 */
[----:B------:R-:W3:Y:S04]  /*4c20*/  LDSM.16.M88.4 R8, [R215+0x7000] ;  /* 0x00700000d708783b */ /* 0x000ee80000000200 */
[----:B------:R-:W-:Y:S03]  /*4c30*/  LDSM.16.M88.4 R112, [R215+0x8000] ;  /* 0x00800000d770783b */ /* 0x000fe60000000200 */
[C---:B-1----:R-:W-:Y:S08]  /*4c40*/  HMMA.16816.F32.BF16 R28, R32.reuse, R108, R28 ;  /* 0x0000006c201c723c */ /* 0x042ff0000004181c */
[C---:B------:R-:W-:Y:S01]  /*4c50*/  HMMA.16816.F32.BF16 R44, R32.reuse, R110, R44 ;  /* 0x0000006e202c723c */ /* 0x040fe2000004182c */
[----:B------:R-:W-:Y:S07]  /*4c60*/  LDSM.16.M88.4 R108, [R217] ;  /* 0x00000000d96c783b */ /* 0x000fee0000000200 */
[C---:B------:R-:W-:Y:S08]  /*4c70*/  HMMA.16816.F32.BF16 R92, R32.reuse, R48, R92 ;  /* 0x00000030205c723c */ /* 0x040ff0000004185c */
[C---:B------:R-:W-:Y:S01]  /*4c80*/  HMMA.16816.F32.BF16 R88, R32.reuse, R50, R88 ;  /* 0x000000322058723c */ /* 0x040fe20000041858 */
[----:B------:R-:W1:Y:S07]  /*4c90*/  LDSM.16.M88.4 R48, [R215+0x7800] ;  /* 0x00780000d730783b */ /* 0x000e6e0000000200 */
[C---:B--2---:R-:W-:Y:S08]  /*4ca0*/  HMMA.16816.F32.BF16 R84, R32.reuse, R16, R84 ;  /* 0x000000102054723c */ /* 0x044ff00000041854 */
[C---:B------:R-:W-:Y:S01]  /*4cb0*/  HMMA.16816.F32.BF16 R80, R32.reuse, R18, R80 ;  /* 0x000000122050723c */ /* 0x040fe20000041850 */
[----:B------:R-:W2:Y:S07]  /*4cc0*/  LDSM.16.M88.4 R16, [R204] ;  /* 0x00000000cc10783b */ /* 0x000eae0000000200 */
[C---:B---3--:R-:W-:Y:S08]  /*4cd0*/  HMMA.16816.F32.BF16 R60, R32.reuse, R8, R60 ;  /* 0x00000008203c723c */ /* 0x048ff0000004183c */
        /* <DEDUP_REMOVED lines=8> */
[C---:B-1----:R-:W-:Y:S08]  /*4d60*/  HMMA.16816.F32.BF16 R20, R32.reuse, R48, R20 ;  /* 0x000000302014723c */ /* 0x042ff00000041814 */
[----:B------:R-:W-:Y:S01]  /*4d70*/  HMMA.16816.F32.BF16 R104, R32, R50, R104 ;  /* 0x000000322068723c */ /* 0x000fe20000041868 */
[----:B------:R-:W1:Y:S07]  /*4d80*/  LDSM.16.M88.4 R48, [R204+0x1800] ;  /* 0x00180000cc30783b */ /* 0x000e6e0000000200 */
[C---:B--2---:R-:W-:Y:S01]  /*4d90*/  HMMA.16816.F32.BF16 R4, R108.reuse, R16, R28 ;  /* 0x000000106c04723c */ /* 0x044fe2000004181c */
[----:B------:R-:W-:Y:S07]  /*4da0*/  LDSM.16.M88.4 R28, [R222+0x2000] ;  /* 0x00200000de1c783b */ /* 0x000fee0000000200 */
[----:B------:R-:W-:Y:S01]  /*4db0*/  HMMA.16816.F32.BF16 R44, R108, R18, R44 ;  /* 0x000000126c2c723c */ /* 0x000fe2000004182c */
[----:B------:R-:W2:Y:S07]  /*4dc0*/  LDSM.16.M88.4 R16, [R204+0x2000] ;  /* 0x00200000cc10783b */ /* 0x000eae0000000200 */
[C---:B------:R-:W-:Y:S08]  /*4dd0*/  HMMA.16816.F32.BF16 R76, R32.reuse, R56, R76 ;  /* 0x00000038204c723c */ /* 0x040ff0000004184c */
[----:B------:R-:W-:Y:S01]  /*4de0*/  HMMA.16816.F32.BF16 R72, R32, R58, R72 ;  /* 0x0000003a2048723c */ /* 0x000fe20000041848 */
[----:B------:R-:W-:Y:S04]  /*4df0*/  LDSM.16.M88.4 R32, [R204+0x2800] ;  /* 0x00280000cc20783b */ /* 0x000fe80000000200 */
        /* <DEDUP_REMOVED lines=9> */
[----:B------:R-:W-:Y:S07]  /*4e90*/  LDSM.16.M88.4 R48, [R219+0x4000] ;  /* 0x00400000db30783b */ /* 0x000fee0000000200 */
[C---:B--2---:R-:W-:Y:S08]  /*4ea0*/  HMMA.16816.F32.BF16 R76, R108.reuse, R16, R76 ;  /* 0x000000106c4c723c */ /* 0x044ff0000004184c */
[----:B------:R-:W-:Y:S01]  /*4eb0*/  HMMA.16816.F32.BF16 R72, R108, R18, R72 ;  /* 0x000000126c48723c */ /* 0x000fe20000041848 */
[----:B------:R-:W1:Y:S07]  /*4ec0*/  LDSM.16.M88.4 R16, [R220+0x2000] ;  /* 0x00200000dc10783b */ /* 0x000e6e0000000200 */
[----:B---3--:R-:W-:Y:S08]  /*4ed0*/  HMMA.16816.F32.BF16 R4, R28, R8, R4 ;  /* 0x000000081c04723c */ /* 0x008ff00000041804 */
[C---:B----4-:R-:W-:Y:S08]  /*4ee0*/  HMMA.16816.F32.BF16 R60, R108.reuse, R12, R60 ;  /* 0x0000000c6c3c723c */ /* 0x050ff0000004183c */
[----:B------:R-:W-:Y:S01]  /*4ef0*/  HMMA.16816.F32.BF16 R24, R108, R14, R24 ;  /* 0x0000000e6c18723c */ /* 0x000fe20000041818 */
[----:B------:R-:W2:Y:S07]  /*4f00*/  LDSM.16.M88.4 R12, [R218+0x2000] ;  /* 0x00200000da0c783b */ /* 0x000eae0000000200 */
[----:B------:R-:W-:Y:S01]  /*4f10*/  HMMA.16816.F32.BF16 R44, R28, R10, R44 ;  /* 0x0000000a1c2c723c */ /* 0x000fe2000004182c */
[----:B------:R-:W-:Y:S07]  /*4f20*/  LDSM.16.M88.4 R8, [R217+0x2000] ;  /* 0x00200000d908783b */ /* 0x000fee0000000200 */
[----:B------:R-:W-:Y:S08]  /*4f30*/  HMMA.16816.F32.BF16 R68, R108, R32, R68 ;  /* 0x000000206c44723c */ /* 0x000ff00000041844 */
[----:B-1----:R-:W-:Y:S08]  /*4f40*/  HMMA.16816.F32.BF16 R4, R16, R48, R4 ;  /* 0x000000301004723c */ /* 0x002ff00000041804 */
[----:B------:R-:W-:Y:S01]  /*4f50*/  HMMA.16816.F32.BF16 R64, R108, R34, R64 ;  /* 0x000000226c40723c */ /* 0x000fe20000041840 */
[----:B------:R-:W1:Y:S07]  /*4f60*/  LDSM.16.M88.4 R32, [R204+0x4000] ;  /* 0x00400000cc20783b */ /* 0x000e6e0000000200 */
[----:B------:R-:W-:Y:S01]  /*4f70*/  HMMA.16816.F32.BF16 R44, R16, R50, R44 ;  /* 0x00000032102c723c */ /* 0x000fe2000004182c */
[----:B------:R-:W-:Y:S07]  /*4f80*/  LDSM.16.M88.4 R48, [R215+0x8800] ;  /* 0x00880000d730783b */ /* 0x000fee0000000200 */
[----:B--2---:R-:W-:Y:S08]  /*4f90*/  HMMA.16816.F32.BF16 R4, R12, R112, R4 ;  /* 0x000000700c04723c */ /* 0x004ff00000041804 */
[C---:B------:R-:W-:Y:S08]  /*4fa0*/  HMMA.16816.F32.BF16 R52, R28.reuse, R116, R52 ;  /* 0x000000741c34723c */ /* 0x040ff00000041834 */
[----:B------:R-:W-:Y:S08]  /*4fb0*/  HMMA.16816.F32.BF16 R96, R28, R118, R96 ;  /* 0x000000761c60723c */ /* 0x000ff00000041860 */
[----:B------:R-:W-:Y:S01]  /*4fc0*/  HMMA.16816.F32.BF16 R44, R12, R114, R44 ;  /* 0x000000720c2c723c */ /* 0x000fe2000004182c */
[----:B------:R-:W2:Y:S07]  /*4fd0*/  LDSM.16.M88.4 R112, [R219+0x5000] ;  /* 0x00500000db70783b */ /* 0x000eae0000000200 */
[----:B-1----:R-:W-:Y:S08]  /*4fe0*/  HMMA.16816.F32.BF16 R4, R8, R32, R4 ;  /* 0x000000200804723c */ /* 0x002ff00000041804 */
[----:B------:R-:W-:Y:S01]  /*4ff0*/  HMMA.16816.F32.BF16 R116, R28, R100, R92 ;  /* 0x000000641c74723c */ /* 0x000fe2000004185c */
[----:B------:R-:W-:Y:S01]  /*5000*/  LDSM.16.M88.4 R92, [R204+0x4800] ;  /* 0x00480000cc5c783b */ /* 0x000fe20000000200 */
[----:B------:R-:W-:Y:S06]  /*5010*/  I2F R101, R195 ;  /* 0x000000c300657306 */ /* 0x000fec0000201400 */
[C---:B------:R-:W-:Y:S02]  /*5020*/  HMMA.16816.F32.BF16 R52, R16.reuse, R56, R52 ;  /* 0x000000381034723c */ /* 0x040fe40000041834 */
[----:B------:R-:W-:Y:S06]  /*5030*/  I2F R100, R194 ;  /* 0x000000c200647306 */ /* 0x000fec0000201400 */
[----:B------:R-:W-:Y:S01]  /*5040*/  HMMA.16816.F32.BF16 R96, R16, R58, R96 ;  /* 0x0000003a1060723c */ /* 0x000fe20000041860 */
[----:B------:R-:W1:Y:S01]  /*5050*/  LDSM.16.M88.4 R56, [R221+0x9800] ;  /* 0x00980000dd38783b */ /* 0x000e620000000200 */
[----:B------:R-:W-:-:S02]  /*5060*/  FMUL.FTZ R4, R4, c[0x0][0x2ec] ;  /* 0x0000bb0004047a20 */ /* 0x000fc40000410000 */
[----:B------:R-:W-:Y:S02]  /*5070*/  FMUL.FTZ R5, R5, c[0x0][0x2ec] ;  /* 0x0000bb0005057a20 */ /* 0x000fe40000410000 */
[----:B------:R-:W-:Y:S01]  /*5080*/  FMUL.FTZ R6, R6, c[0x0][0x2ec] ;  /* 0x0000bb0006067a20 */ /* 0x000fe20000410000 */
[----:B------:R-:W-:Y:S01]  /*5090*/  MUFU.TANH R198, R4 ;  /* 0x0000000400c67308 */ /* 0x000fe20000002400 */
[----:B------:R-:W-:Y:S07]  /*50a0*/  HMMA.16816.F32.BF16 R88, R28, R102, R88 ;  /* 0x000000661c58723c */ /* 0x000fee0000041858 */
[----:B------:R-:W-:Y:S01]  /*50b0*/  MUFU.TANH R103, R5 ;  /* 0x0000000500677308 */ /* 0x000fe20000002400 */
[----:B--2---:R-:W-:Y:S07]  /*50c0*/  HMMA.16816.F32.BF16 R116, R16, R112, R116 ;  /* 0x000000701074723c */ /* 0x004fee0000041874 */
[----:B------:R2:W-:Y:S01]  /*50d0*/  MUFU.TANH R102, R6 ;  /* 0x0000000600667308 */ /* 0x0005e20000002400 */
[----:B------:R-:W-:Y:S01]  /*50e0*/  HMMA.16816.F32.BF16 R44, R8, R34, R44 ;  /* 0x00000022082c723c */ /* 0x000fe2000004182c */
[----:B------:R-:W-:Y:S01]  /*50f0*/  FMUL.FTZ R112, R7, c[0x0][0x2ec] ;  /* 0x0000bb0007707a20 */ /* 0x000fe20000410000 */
[----:B------:R-:W3:Y:S05]  /*5100*/  LDSM.16.M88.4 R32, [R215+0x9000] ;  /* 0x00900000d720783b */ /* 0x000eea0000000200 */
[----:B------:R-:W4:Y:S01]  /*5110*/  MUFU.TANH R112, R112 ;  /* 0x0000007000707308 */ /* 0x000f220000002400 */
[----:B------:R-:W-:Y:S01]  /*5120*/  HMMA.16816.F32.BF16 R88, R16, R114, R88 ;  /* 0x000000721058723c */ /* 0x000fe20000041858 */
[----:B--2---:R-:W2:Y:S07]  /*5130*/  LDSM.16.M88.4 R4, [R219+0x5800] ;  /* 0x00580000db04783b */ /* 0x004eae0000000200 */
[----:B------:R-:W-:Y:S08]  /*5140*/  HMMA.16816.F32.BF16 R52, R12, R48, R52 ;  /* 0x000000300c34723c */ /* 0x000ff00000041834 */
[----:B-1----:R-:W-:Y:S01]  /*5150*/  HMMA.16816.F32.BF16 R84, R28, R56, R84 ;  /* 0x000000381c54723c */ /* 0x002fe20000041854 */
[----:B------:R-:W-:-:S02]  /*5160*/  FMUL.FTZ R44, R44, c[0x0][0x2ec] ;  /* 0x0000bb002c2c7a20 */ /* 0x000fc40000410000 */
[----:B------:R-:W-:Y:S02]  /*5170*/  FMUL.FTZ R45, R45, c[0x0][0x2ec] ;  /* 0x0000bb002d2d7a20 */ /* 0x000fe40000410000 */
[----:B------:R-:W-:Y:S01]  /*5180*/  FMUL.FTZ R46, R46, c[0x0][0x2ec] ;  /* 0x0000bb002e2e7a20 */ /* 0x000fe20000410000 */
[----:B------:R-:W-:Y:S01]  /*5190*/  MUFU.TANH R113, R44 ;  /* 0x0000002c00717308 */ /* 0x000fe20000002400 */
[----:B------:R-:W-:Y:S01]  /*51a0*/  FMUL.FTZ R47, R47, c[0x0][0x2ec] ;  /* 0x0000bb002f2f7a20 */ /* 0x000fe20000410000 */
[----:B------:R-:W-:Y:S01]  /*51b0*/  HMMA.16816.F32.BF16 R80, R28, R58, R80 ;  /* 0x0000003a1c50723c */ /* 0x000fe20000041850 */
[----:B------:R-:W1:Y:S05]  /*51c0*/  LDSM.16.M88.4 R56, [R221+0xa000] ;  /* 0x00a00000dd38783b */ /* 0x000e6a0000000200 */
[----:B------:R-:W-:Y:S02]  /*51d0*/  MUFU.TANH R199, R45 ;  /* 0x0000002d00c77308 */ /* 0x000fe40000002400 */
[C---:B------:R-:W-:Y:S01]  /*51e0*/  HMMA.16816.F32.BF16 R96, R12.reuse, R50, R96 ;  /* 0x000000320c60723c */ /* 0x040fe20000041860 */
[----:B------:R-:W5:Y:S05]  /*51f0*/  LDSM.16.M88.4 R48, [R204+0x5000] ;  /* 0x00500000cc30783b */ /* 0x000f6a0000000200 */
[----:B------:R-:W-:Y:S02]  /*5200*/  MUFU.TANH R115, R46 ;  /* 0x0000002e00737308 */ /* 0x000fe40000002400 */
[----:B---3--:R-:W-:Y:S06]  /*5210*/  HMMA.16816.F32.BF16 R116, R12, R32, R116 ;  /* 0x000000200c74723c */ /* 0x008fec0000041874 */
[----:B------:R3:W-:Y:S02]  /*5220*/  MUFU.TANH R114, R47 ;  /* 0x0000002f00727308 */ /* 0x0007e40000002400 */
[----:B--2---:R-:W-:Y:S08]  /*5230*/  HMMA.16816.F32.BF16 R84, R16, R4, R84 ;  /* 0x000000041054723c */ /* 0x004ff00000041854 */
[----:B------:R-:W-:Y:S01]  /*5240*/  HMMA.16816.F32.BF16 R88, R12, R34, R88 ;  /* 0x000000220c58723c */ /* 0x000fe20000041858 */
[----:B------:R-:W-:Y:S04]  /*5250*/  LDSM.16.M88.4 R32, [R204+0x5800] ;  /* 0x00580000cc20783b */ /* 0x000fe80000000200 */
[----:B---3--:R-:W2:Y:S03]  /*5260*/  LDSM.16.M88.4 R44, [R215+0x9800] ;  /* 0x00980000d72c783b */ /* 0x008ea60000000200 */
[----:B------:R-:W-:Y:S01]  /*5270*/  HMMA.16816.F32.BF16 R80, R16, R6, R80 ;  /* 0x000000061050723c */ /* 0x000fe20000041850 */
[----:B------:R-:W3:Y:S07]  /*5280*/  LDSM.16.M88.4 R4, [R219+0x6000] ;  /* 0x00600000db04783b */ /* 0x000eee0000000200 */
[----:B------:R-:W-:Y:S08]  /*5290*/  HMMA.16816.F32.BF16 R52, R8, R92, R52 ;  /* 0x0000005c0834723c */ /* 0x000ff00000041834 */
[C---:B-1----:R-:W-:Y:S08]  /*52a0*/  HMMA.16816.F32.BF16 R76, R28.reuse, R56, R76 ;  /* 0x000000381c4c723c */ /* 0x042ff0000004184c */
[----:B------:R-:W-:Y:S01]  /*52b0*/  HMMA.16816.F32.BF16 R72, R28, R58, R72 ;  /* 0x0000003a1c48723c */ /* 0x000fe20000041848 */
[----:B------:R-:W-:Y:S07]  /*52c0*/  LDSM.16.M88.4 R56, [R219+0x6800] ;  /* 0x00680000db38783b */ /* 0x000fee0000000200 */
[----:B-----5:R-:W-:Y:S01]  /*52d0*/  HMMA.16816.F32.BF16 R116, R8, R48, R116 ;  /* 0x000000300874723c */ /* 0x020fe20000041874 */
        /* <DEDUP_REMOVED lines=8> */
[C---:B--2---:R-:W-:Y:S06]  /*5360*/  HMMA.16816.F32.BF16 R84, R12.reuse, R44, R84 ;  /* 0x0000002c0c54723c */ /* 0x044fec0000041854 */
[----:B------:R-:W2:Y:S02]  /*5370*/  MUFU.TANH R202, R54 ;  /* 0x0000003600ca7308 */ /* 0x000ea40000002400 */
[----:B------:R-:W-:Y:S01]  /*5380*/  HMMA.16816.F32.BF16 R80, R12, R46, R80 ;  /* 0x0000002e0c50723c */ /* 0x000fe20000041850 */
[----:B------:R-:W5:Y:S05]  /*5390*/  LDSM.16.M88.4 R44, [R221+0xb000] ;  /* 0x00b00000dd2c783b */ /* 0x000f6a0000000200 */
[----:B------:R2:W-:Y:S02]  /*53a0*/  MUFU.TANH R203, R55 ;  /* 0x0000003700cb7308 */ /* 0x0005e40000002400 */
[----:B---3--:R-:W-:Y:S01]  /*53b0*/  HMMA.16816.F32.BF16 R76, R16, R4, R76 ;  /* 0x00000004104c723c */ /* 0x008fe2000004184c */
[----:B------:R-:W-:-:S07]  /*53c0*/  FMUL.FTZ R88, R88, c[0x0][0x2ec] ;  /* 0x0000bb0058587a20 */ /* 0x000fce0000410000 */
[----:B------:R-:W-:Y:S01]  /*53d0*/  HMMA.16816.F32.BF16 R72, R16, R6, R72 ;  /* 0x000000061048723c */ /* 0x000fe20000041848 */
[----:B------:R-:W-:Y:S04]  /*53e0*/  LDSM.16.M88.4 R4, [R215+0xa800] ;  /* 0x00a80000d704783b */ /* 0x000fe80000000200 */
[----:B--2---:R-:W2:Y:S03]  /*53f0*/  LDSM.16.M88.4 R52, [R221+0xa800] ;  /* 0x00a80000dd34783b */ /* 0x004ea60000000200 */
[----:B------:R-:W-:Y:S08]  /*5400*/  HMMA.16816.F32.BF16 R96, R8, R94, R96 ;  /* 0x0000005e0860723c */ /* 0x000ff00000041860 */
[C---:B-1----:R-:W-:Y:S08]  /*5410*/  HMMA.16816.F32.BF16 R76, R12.reuse, R48, R76 ;  /* 0x000000300c4c723c */ /* 0x042ff0000004184c */
[----:B------:R-:W-:Y:S01]  /*5420*/  HMMA.16816.F32.BF16 R72, R12, R50, R72 ;  /* 0x000000320c48723c */ /* 0x000fe20000041848 */
[----:B------:R-:W1:Y:S07]  /*5430*/  LDSM.16.M88.4 R48, [R219+0x7000] ;  /* 0x00700000db30783b */ /* 0x000e6e0000000200 */
[----:B-----5:R-:W-:Y:S01]  /*5440*/  HMMA.16816.F32.BF16 R60, R28, R44, R60 ;  /* 0x0000002c1c3c723c */ /* 0x020fe2000004183c */
[----:B------:R-:W-:-:S02]  /*5450*/  FMUL.FTZ R96, R96, c[0x0][0x2ec] ;  /* 0x0000bb0060607a20 */ /* 0x000fc40000410000 */
[----:B------:R-:W-:Y:S02]  /*5460*/  FMUL.FTZ R98, R98, c[0x0][0x2ec] ;  /* 0x0000bb0062627a20 */ /* 0x000fe40000410000 */
[----:B------:R3:W-:Y:S03]  /*5470*/  MUFU.TANH R205, R96 ;  /* 0x0000006000cd7308 */ /* 0x0007e60000002400 */
[C---:B------:R-:W-:Y:S01]  /*5480*/  HMMA.16816.F32.BF16 R24, R28.reuse, R46, R24 ;  /* 0x0000002e1c18723c */ /* 0x040fe20000041818 */
[----:B------:R-:W-:Y:S04]  /*5490*/  LDSM.16.M88.4 R44, [R215+0xb000] ;  /* 0x00b00000d72c783b */ /* 0x000fe80000000200 */
[----:B------:R-:W-:Y:S03]  /*54a0*/  MUFU.TANH R98, R98 ;  /* 0x0000006200627308 */ /* 0x000fe60000002400 */
[----:B--2---:R-:W-:Y:S01]  /*54b0*/  HMMA.16816.F32.BF16 R92, R28, R52, R68 ;  /* 0x000000341c5c723c */ /* 0x004fe20000041844 */
[----:B------:R-:W-:Y:S01]  /*54c0*/  LDSM.16.M88.4 R68, [R204+0x6000] ;  /* 0x00600000cc44783b */ /* 0x000fe20000000200 */
[----:B---3--:R-:W-:-:S02]  /*54d0*/  FMUL.FTZ R96, R97, c[0x0][0x2ec] ;  /* 0x0000bb0061607a20 */ /* 0x008fc40000410000 */
[----:B------:R-:W-:-:S04]  /*54e0*/  FMUL.FTZ R97, R99, c[0x0][0x2ec] ;  /* 0x0000bb0063617a20 */ /* 0x000fc80000410000 */
[----:B------:R-:W-:Y:S01]  /*54f0*/  HMMA.16816.F32.BF16 R64, R28, R54, R64 ;  /* 0x000000361c40723c */ /* 0x000fe20000041840 */
[----:B------:R-:W2:Y:S01]  /*5500*/  LDSM.16.M88.4 R52, [R221+0xb800] ;  /* 0x00b80000dd34783b */ /* 0x000ea20000000200 */
[----:B------:R-:W-:Y:S01]  /*5510*/  FMUL.FTZ R99, R116, c[0x0][0x2ec] ;  /* 0x0000bb0074637a20 */ /* 0x000fe20000410000 */
[----:B------:R-:W-:Y:S05]  /*5520*/  MUFU.TANH R96, R96 ;  /* 0x0000006000607308 */ /* 0x000fea0000002400 */
[----:B------:R-:W-:Y:S03]  /*5530*/  HMMA.16816.F32.BF16 R104, R108, R122, R104 ;  /* 0x0000007a6c68723c */ /* 0x000fe60000041868 */
[----:B------:R-:W-:Y:S05]  /*5540*/  MUFU.TANH R97, R97 ;  /* 0x0000006100617308 */ /* 0x000fea0000002400 */
[C---:B------:R-:W-:Y:S03]  /*5550*/  HMMA.16816.F32.BF16 R92, R16.reuse, R56, R92 ;  /* 0x00000038105c723c */ /* 0x040fe6000004185c */
[----:B------:R-:W3:Y:S04]  /*5560*/  MUFU.TANH R99, R99 ;  /* 0x0000006300637308 */ /* 0x000ee80000002400 */
[C---:B----4-:R-:W-:Y:S01]  /*5570*/  FFMA.FTZ R56, R0.reuse, R138, R112 ;  /* 0x0000008a00387223 */ /* 0x050fe20000010070 */
[----:B------:R-:W-:Y:S01]  /*5580*/  HMMA.16816.F32.BF16 R64, R16, R58, R64 ;  /* 0x0000003a1040723c */ /* 0x000fe20000041840 */
[----:B------:R-:W-:Y:S01]  /*5590*/  FFMA.FTZ R57, R0, R144, R202 ;  /* 0x0000009000397223 */ /* 0x000fe200000100ca */
[----:B------:R-:W-:-:S02]  /*55a0*/  IADD3 R202, R219, 0x4800, RZ ;  /* 0x00004800dbca7810 */ /* 0x000fc40007ffe0ff */
[----:B------:R-:W-:Y:S02]  /*55b0*/  FSEL R56, R56, -INF , !P4 ;  /* 0xff80000038387808 */ /* 0x000fe40006000000 */
[----:B------:R-:W-:Y:S01]  /*55c0*/  ISETP.GE.AND P4, PT, R145, R180, PT ;  /* 0x000000b49100720c */ /* 0x000fe20003f86270 */
[C---:B------:R-:W-:Y:S01]  /*55d0*/  FFMA.FTZ R59, R0.reuse, R138, R103 ;  /* 0x0000008a003b7223 */ /* 0x040fe20000010067 */
[----:B------:R-:W-:Y:S01]  /*55e0*/  HMMA.16816.F32.BF16 R84, R8, R32, R84 ;  /* 0x000000200854723c */ /* 0x000fe20000041854 */
[C---:B------:R-:W-:Y:S01]  /*55f0*/  FFMA.FTZ R58, R0.reuse, R140, R115 ;  /* 0x0000008c003a7223 */ /* 0x040fe20000010073 */
[----:B------:R-:W-:Y:S01]  /*5600*/  FSEL R57, R57, -INF , !P4 ;  /* 0xff80000039397808 */ /* 0x000fe20006000000 */
[----:B---3--:R-:W-:Y:S01]  /*5610*/  FFMA.FTZ R99, R0, R153, R99 ;  /* 0x0000009900637223 */ /* 0x008fe20000010063 */
[----:B------:R-:W-:Y:S02]  /*5620*/  FSEL R59, R59, -INF , !P6 ;  /* 0xff8000003b3b7808 */ /* 0x000fe40007000000 */
[----:B------:R-:W-:-:S02]  /*5630*/  ISETP.GE.AND P6, PT, R145, R181, PT ;  /* 0x000000b59100720c */ /* 0x000fc40003fc6270 */
[----:B------:R-:W-:Y:S01]  /*5640*/  HMMA.16816.F32.BF16 R80, R8, R34, R80 ;  /* 0x000000220850723c */ /* 0x000fe20000041850 */
[----:B------:R-:W3:Y:S01]  /*5650*/  LDSM.16.M88.4 R32, [R204+0x6800] ;  /* 0x00680000cc20783b */ /* 0x000ee20000000200 */
[-C--:B------:R-:W-:Y:S02]  /*5660*/  ISETP.GE.AND P4, PT, R151, R180.reuse, PT ;  /* 0x000000b49700720c */ /* 0x080fe40003f86270 */
[----:B------:R-:W-:Y:S02]  /*5670*/  FSEL R58, R58, -INF , !P1 ;  /* 0xff8000003a3a7808 */ /* 0x000fe40004800000 */
[----:B------:R-:W-:Y:S02]  /*5680*/  ISETP.GE.AND P1, PT, R147, R180, PT ;  /* 0x000000b49300720c */ /* 0x000fe40003f26270 */
[C---:B-1----:R-:W-:Y:S08]  /*5690*/  HMMA.16816.F32.BF16 R60, R16.reuse, R48, R60 ;  /* 0x00000030103c723c */ /* 0x042ff0000004183c */
[----:B------:R-:W-:Y:S01]  /*56a0*/  HMMA.16816.F32.BF16 R24, R16, R50, R24 ;  /* 0x000000321018723c */ /* 0x000fe20000041818 */
[----:B------:R-:W1:Y:S01]  /*56b0*/  LDSM.16.M88.4 R48, [R219+0x7800] ;  /* 0x00780000db30783b */ /* 0x000e620000000200 */
[----:B------:R-:W-:-:S02]  /*56c0*/  FMUL.FTZ R84, R84, c[0x0][0x2ec] ;  /* 0x0000bb0054547a20 */ /* 0x000fc40000410000 */
[----:B------:R-:W-:-:S04]  /*56d0*/  FMUL.FTZ R86, R86, c[0x0][0x2ec] ;  /* 0x0000bb0056567a20 */ /* 0x000fc80000410000 */
[----:B------:R-:W-:Y:S01]  /*56e0*/  HMMA.16816.F32.BF16 R20, R108, R120, R20 ;  /* 0x000000786c14723c */ /* 0x000fe20000041814 */
[----:B------:R4:W5:Y:S01]  /*56f0*/  MUFU.TANH R111, R88 ;  /* 0x00000058006f7308 */ /* 0x0009620000002400 */
[----:B------:R-:W-:Y:S02]  /*5700*/  FMUL.FTZ R80, R80, c[0x0][0x2ec] ;  /* 0x0000bb0050507a20 */ /* 0x000fe40000410000 */
[----:B------:R-:W-:-:S03]  /*5710*/  FMUL.FTZ R82, R82, c[0x0][0x2ec] ;  /* 0x0000bb0052527a20 */ /* 0x000fc60000410000 */
[----:B------:R-:W-:Y:S01]  /*5720*/  FMUL.FTZ R108, R117, c[0x0][0x2ec] ;  /* 0x0000bb00756c7a20 */ /* 0x000fe20000410000 */
[----:B------:R-:W-:Y:S01]  /*5730*/  HMMA.16816.F32.BF16 R92, R12, R4, R92 ;  /* 0x000000040c5c723c */ /* 0x000fe2000004185c */
[----:B------:R-:W-:Y:S01]  /*5740*/  FMUL.FTZ R109, R118, c[0x0][0x2ec] ;  /* 0x0000bb00766d7a20 */ /* 0x000fe20000410000 */
[----:B------:R-:W3:Y:S01]  /*5750*/  MUFU.TANH R82, R82 ;  /* 0x0000005200527308 */ /* 0x000ee20000002400 */
[----:B------:R-:W-:-:S04]  /*5760*/  FMUL.FTZ R110, R119, c[0x0][0x2ec] ;  /* 0x0000bb00776e7a20 */ /* 0x000fc80000410000 */
[----:B------:R-:W-:Y:S01]  /*5770*/  FFMA.FTZ R5, R0, R144, R201 ;  /* 0x0000009000057223 */ /* 0x000fe200000100c9 */
[----:B------:R-:W-:Y:S01]  /*5780*/  HMMA.16816.F32.BF16 R64, R12, R6, R64 ;  /* 0x000000060c40723c */ /* 0x000fe20000041840 */
[----:B----4-:R-:W-:Y:S01]  /*5790*/  FMUL.FTZ R88, R89, c[0x0][0x2ec] ;  /* 0x0000bb0059587a20 */ /* 0x010fe20000410000 */
[----:B------:R-:W4:Y:S01]  /*57a0*/  MUFU.TANH R108, R108 ;  /* 0x0000006c006c7308 */ /* 0x000f220000002400 */
[----:B------:R-:W-:Y:S01]  /*57b0*/  FMUL.FTZ R89, R90, c[0x0][0x2ec] ;  /* 0x0000bb005a597a20 */ /* 0x000fe20000410000 */
[----:B------:R-:W-:Y:S01]  /*57c0*/  FSEL R5, R5, -INF , !P6 ;  /* 0xff80000005057808 */ /* 0x000fe20007000000 */
[----:B------:R-:W-:Y:S01]  /*57d0*/  FMUL.FTZ R90, R91, c[0x0][0x2ec] ;  /* 0x0000bb005b5a7a20 */ /* 0x000fe20000410000 */
[----:B------:R-:W-:Y:S01]  /*57e0*/  ISETP.GE.AND P6, PT, R151, R181, PT ;  /* 0x000000b59700720c */ /* 0x000fe20003fc6270 */
[C---:B------:R-:W-:Y:S01]  /*57f0*/  FFMA.FTZ R7, R0.reuse, R148, R205 ;  /* 0x0000009400077223 */ /* 0x040fe200000100cd */
[----:B--2---:R-:W-:Y:S01]  /*5800*/  HMMA.16816.F32.BF16 R104, R28, R54, R104 ;  /* 0x000000361c68723c */ /* 0x004fe20000041868 */
[C---:B------:R-:W-:Y:S01]  /*5810*/  FFMA.FTZ R6, R0.reuse, R146, R200 ;  /* 0x0000009200067223 */ /* 0x040fe200000100c8 */
[----:B------:R2:W1:Y:S01]  /*5820*/  MUFU.TANH R91, R84 ;  /* 0x00000054005b7308 */ /* 0x0004620000002400 */
[C---:B-----5:R-:W-:Y:S01]  /*5830*/  FFMA.FTZ R111, R0.reuse, R157, R111 ;  /* 0x0000009d006f7223 */ /* 0x060fe2000001006f */
[----:B------:R-:W-:Y:S01]  /*5840*/  LOP3.LUT R4, R125, R126, RZ, 0xfc, !PT ;  /* 0x0000007e7d047212 */ /* 0x000fe200078efcff */
[----:B---3--:R-:W-:Y:S01]  /*5850*/  FFMA.FTZ R82, R0, R164, R82 ;  /* 0x000000a400527223 */ /* 0x008fe20000010052 */
[----:B------:R-:W-:-:S02]  /*5860*/  IADD3 R205, R219, 0x3800, RZ ;  /* 0x00003800dbcd7810 */ /* 0x000fc40007ffe0ff */
[----:B------:R-:W-:Y:S01]  /*5870*/  HMMA.16816.F32.BF16 R60, R12, R44, R60 ;  /* 0x0000002c0c3c723c */ /* 0x000fe2000004183c */
[C---:B------:R-:W-:Y:S01]  /*5880*/  IADD3 R201, R219.reuse, 0x5000, RZ ;  /* 0x00005000dbc97810 */ /* 0x040fe20007ffe0ff */
[----:B------:R-:W3:Y:S01]  /*5890*/  MUFU.TANH R89, R89 ;  /* 0x0000005900597308 */ /* 0x000ee20000002400 */
[----:B----4-:R-:W-:Y:S01]  /*58a0*/  FFMA.FTZ R108, R0, R156, R108 ;  /* 0x0000009c006c7223 */ /* 0x010fe2000001006c */
[----:B------:R-:W-:-:S04]  /*58b0*/  IADD3 R200, R219, 0x5800, RZ ;  /* 0x00005800dbc87810 */ /* 0x000fc80007ffe0ff */
[----:B------:R-:W-:Y:S01]  /*58c0*/  HMMA.16816.F32.BF16 R24, R12, R46, R24 ;  /* 0x0000002e0c18723c */ /* 0x000fe20000041818 */
[----:B------:R-:W4:Y:S01]  /*58d0*/  LDSM.16.M88.4 R44, [R215+0xb800] ;  /* 0x00b80000d72c783b */ /* 0x000f220000000200 */
[----:B--2---:R-:W-:Y:S01]  /*58e0*/  FMUL.FTZ R84, R85, c[0x0][0x2ec] ;  /* 0x0000bb0055547a20 */ /* 0x004fe20000410000 */
[----:B------:R-:W2:Y:S01]  /*58f0*/  MUFU.TANH R109, R109 ;  /* 0x0000006d006d7308 */ /* 0x000ea20000002400 */
[----:B------:R-:W-:Y:S02]  /*5900*/  FMUL.FTZ R85, R87, c[0x0][0x2ec] ;  /* 0x0000bb0057557a20 */ /* 0x000fe40000410000 */
[C---:B-1----:R-:W-:Y:S02]  /*5910*/  FFMA.FTZ R91, R0.reuse, R160, R91 ;  /* 0x000000a0005b7223 */ /* 0x042fe4000001005b */
[----:B------:R-:W-:Y:S01]  /*5920*/  HMMA.16816.F32.BF16 R20, R28, R52, R20 ;  /* 0x000000341c14723c */ /* 0x000fe20000041814 */
[----:B------:R-:W-:Y:S01]  /*5930*/  LDSM.16.M88.4 R28, [R204+0x7800] ;  /* 0x00780000cc1c783b */ /* 0x000fe20000000200 */
[C---:B---3--:R-:W-:Y:S01]  /*5940*/  FFMA.FTZ R89, R0.reuse, R157, R89 ;  /* 0x0000009d00597223 */ /* 0x048fe20000010059 */
[----:B------:R1:W-:Y:S05]  /*5950*/  MUFU.TANH R87, R80 ;  /* 0x0000005000577308 */ /* 0x0003ea0000002400 */
[----:B------:R-:W-:Y:S03]  /*5960*/  HMMA.16816.F32.BF16 R92, R8, R32, R92 ;  /* 0x00000020085c723c */ /* 0x000fe6000004185c */
[----:B------:R-:W3:Y:S01]  /*5970*/  MUFU.TANH R84, R84 ;  /* 0x0000005400547308 */ /* 0x000ee20000002400 */
[----:B--2---:R-:W-:-:S04]  /*5980*/  FFMA.FTZ R109, R0, R153, R109 ;  /* 0x00000099006d7223 */ /* 0x004fc8000001006d */
[----:B------:R-:W-:Y:S01]  /*5990*/  HMMA.16816.F32.BF16 R64, R8, R34, R64 ;  /* 0x000000220840723c */ /* 0x000fe20000041840 */
[----:B------:R-:W2:Y:S01]  /*59a0*/  LDSM.16.M88.4 R32, [R204+0x7000] ;  /* 0x00700000cc20783b */ /* 0x000ea20000000200 */
[----:B------:R-:W-:-:S04]  /*59b0*/  DEPBAR.LE SB0, 0x0 ;  /* 0x000080000000791a */ /* 0x000fc80000000000 */
[----:B-1----:R-:W-:Y:S01]  /*59c0*/  FMUL.FTZ R80, R81, c[0x0][0x2ec] ;  /* 0x0000bb0051507a20 */ /* 0x002fe20000410000 */
[----:B------:R-:W1:Y:S01]  /*59d0*/  MUFU.TANH R85, R85 ;  /* 0x0000005500557308 */ /* 0x000e620000002400 */
[C---:B------:R-:W-:Y:S01]  /*59e0*/  HMMA.16816.F32.BF16 R104, R16.reuse, R50, R104 ;  /* 0x000000321068723c */ /* 0x040fe20000041868 */
[----:B------:R-:W-:Y:S02]  /*59f0*/  FMUL.FTZ R81, R83, c[0x0][0x2ec] ;  /* 0x0000bb0053517a20 */ /* 0x000fe40000410000 */
[C---:B---3--:R-:W-:Y:S02]  /*5a00*/  FFMA.FTZ R84, R0.reuse, R162, R84 ;  /* 0x000000a200547223 */ /* 0x048fe40000010054 */
[----:B------:R-:W-:Y:S02]  /*5a10*/  FFMA.FTZ R87, R0, R164, R87 ;  /* 0x000000a400577223 */ /* 0x000fe40000010057 */
[----:B------:R-:W3:Y:S01]  /*5a20*/  MUFU.TANH R80, R80 ;  /* 0x0000005000507308 */ /* 0x000ee20000002400 */
[----:B------:R-:W-:Y:S01]  /*5a30*/  HMMA.16816.F32.BF16 R20, R16, R48, R20 ;  /* 0x000000301014723c */ /* 0x000fe20000041814 */
[----:B------:R-:W-:-:S02]  /*5a40*/  FMUL.FTZ R93, R93, c[0x0][0x2ec] ;  /* 0x0000bb005d5d7a20 */ /* 0x000fc40000410000 */
[----:B------:R-:W-:Y:S02]  /*5a50*/  FMUL.FTZ R92, R92, c[0x0][0x2ec] ;  /* 0x0000bb005c5c7a20 */ /* 0x000fe40000410000 */
[----:B------:R-:W-:Y:S02]  /*5a60*/  FMUL.FTZ R94, R94, c[0x0][0x2ec] ;  /* 0x0000bb005e5e7a20 */ /* 0x000fe40000410000 */
[----:B------:R-:W5:Y:S01]  /*5a70*/  MUFU.TANH R88, R88 ;  /* 0x0000005800587308 */ /* 0x000f620000002400 */
[----:B------:R-:W-:Y:S01]  /*5a80*/  HMMA.16816.F32.BF16 R76, R8, R68, R76 ;  /* 0x00000044084c723c */ /* 0x000fe2000004184c */
[----:B------:R-:W-:Y:S02]  /*5a90*/  FMUL.FTZ R53, R64, c[0x0][0x2ec] ;  /* 0x0000bb0040357a20 */ /* 0x000fe40000410000 */
[----:B-1----:R-:W-:Y:S02]  /*5aa0*/  FFMA.FTZ R85, R0, R162, R85 ;  /* 0x000000a200557223 */ /* 0x002fe40000010055 */
[----:B------:R-:W-:-:S02]  /*5ab0*/  FMUL.FTZ R52, R95, c[0x0][0x2ec] ;  /* 0x0000bb005f347a20 */ /* 0x000fc40000410000 */
[----:B------:R-:W1:Y:S01]  /*5ac0*/  MUFU.TANH R110, R110 ;  /* 0x0000006e006e7308 */ /* 0x000e620000002400 */
[----:B----4-:R-:W-:Y:S01]  /*5ad0*/  HMMA.16816.F32.BF16 R104, R12, R46, R104 ;  /* 0x0000002e0c68723c */ /* 0x010fe20000041868 */
[C---:B------:R-:W-:Y:S02]  /*5ae0*/  FFMA.FTZ R69, R0.reuse, R140, R113 ;  /* 0x0000008c00457223 */ /* 0x040fe40000010071 */
[C---:B------:R-:W-:Y:S02]  /*5af0*/  FFMA.FTZ R68, R0.reuse, R142, R114 ;  /* 0x0000008e00447223 */ /* 0x040fe40000010072 */
[----:B---3--:R-:W-:Y:S01]  /*5b00*/  FFMA.FTZ R80, R0, R166, R80 ;  /* 0x000000a600507223 */ /* 0x008fe20000010050 */
[----:B------:R-:W-:Y:S01]  /*5b10*/  FSEL R69, R69, -INF , !P5 ;  /* 0xff80000045457808 */ /* 0x000fe20006800000 */
[----:B------:R-:W3:Y:S01]  /*5b20*/  MUFU.TANH R90, R90 ;  /* 0x0000005a005a7308 */ /* 0x000ee20000002400 */
[----:B------:R-:W-:Y:S01]  /*5b30*/  HMMA.16816.F32.BF16 R72, R8, R70, R72 ;  /* 0x000000460848723c */ /* 0x000fe20000041848 */
[----:B------:R-:W-:Y:S01]  /*5b40*/  ISETP.GE.AND P5, PT, R147, R181, PT ;  /* 0x000000b59300720c */ /* 0x000fe20003fa6270 */
[----:B------:R-:W-:Y:S01]  /*5b50*/  FMUL.FTZ R48, R67, c[0x0][0x2ec] ;  /* 0x0000bb0043307a20 */ /* 0x000fe20000410000 */
[----:B------:R-:W-:Y:S01]  /*5b60*/  FSEL R68, R68, -INF , !P2 ;  /* 0xff80000044447808 */ /* 0x000fe20005000000 */
[----:B-----5:R-:W-:Y:S01]  /*5b70*/  FFMA.FTZ R88, R0, R158, R88 ;  /* 0x0000009e00587223 */ /* 0x020fe20000010058 */
[----:B------:R-:W-:-:S02]  /*5b80*/  FSEL R6, R6, -INF , !P5 ;  /* 0xff80000006067808 */ /* 0x000fc40006800000 */
[----:B------:R-:W-:Y:S01]  /*5b90*/  FFMA.FTZ R70, R0, R142, R199 ;  /* 0x0000008e00467223 */ /* 0x000fe200000100c7 */
[----:B------:R-:W-:Y:S01]  /*5ba0*/  HMMA.16816.F32.BF16 R20, R12, R44, R20 ;  /* 0x0000002c0c14723c */ /* 0x000fe20000041814 */
[----:B------:R-:W-:Y:S01]  /*5bb0*/  FMUL.FTZ R71, R77, c[0x0][0x2ec] ;  /* 0x0000bb004d477a20 */ /* 0x000fe20000410000 */
[----:B------:R-:W-:Y:S01]  /*5bc0*/  I2F R120, R178 ;  /* 0x000000b200787306 */ /* 0x000fe20000201400 */
[----:B------:R-:W-:Y:S01]  /*5bd0*/  FMUL.FTZ R76, R76, c[0x0][0x2ec] ;  /* 0x0000bb004c4c7a20 */ /* 0x000fe20000410000 */
[----:B------:R-:W-:Y:S01]  /*5be0*/  FSEL R70, R70, -INF , !P3 ;  /* 0xff80000046467808 */ /* 0x000fe20005800000 */
[----:B------:R-:W-:Y:S01]  /*5bf0*/  FMUL.FTZ R77, R78, c[0x0][0x2ec] ;  /* 0x0000bb004e4d7a20 */ /* 0x000fe20000410000 */
[-C--:B------:R-:W-:Y:S01]  /*5c00*/  ISETP.GE.AND P3, PT, R149, R181.reuse, PT ;  /* 0x000000b59500720c */ /* 0x080fe20003f66270 */
[----:B------:R-:W-:Y:S01]  /*5c10*/  FMUL.FTZ R78, R79, c[0x0][0x2ec] ;  /* 0x0000bb004f4e7a20 */ /* 0x000fe20000410000 */
[C---:B--2---:R-:W-:Y:S01]  /*5c20*/  HMMA.16816.F32.BF16 R60, R8.reuse, R32, R60 ;  /* 0x00000020083c723c */ /* 0x044fe2000004183c */
[-C--:B------:R-:W-:Y:S01]  /*5c30*/  ISETP.GE.AND P5, PT, R154, R181.reuse, PT ;  /* 0x000000b59a00720c */ /* 0x080fe20003fa6270 */
[----:B------:R-:W2:Y:S01]  /*5c40*/  MUFU.TANH R76, R76 ;  /* 0x0000004c004c7308 */ /* 0x000ea20000002400 */
[----:B------:R-:W-:Y:S01]  /*5c50*/  FSEL R7, R7, -INF , !P3 ;  /* 0xff80000007077808 */ /* 0x000fe20005800000 */
[----:B-1----:R-:W-:Y:S01]  /*5c60*/  FFMA.FTZ R110, R0, R156, R110 ;  /* 0x0000009c006e7223 */ /* 0x002fe2000001006e */
[-C--:B------:R-:W-:Y:S01]  /*5c70*/  ISETP.GE.AND P3, PT, R152, R181.reuse, PT ;  /* 0x000000b59800720c */ /* 0x080fe20003f66270 */
[----:B---3--:R-:W-:Y:S01]  /*5c80*/  FFMA.FTZ R90, R0, R158, R90 ;  /* 0x0000009e005a7223 */ /* 0x008fe2000001005a */
[----:B------:R-:W-:Y:S01]  /*5c90*/  ISETP.GE.AND P2, PT, R149, R180, PT ;  /* 0x000000b49500720c */ /* 0x000fe20003f46270 */
[C---:B------:R-:W-:Y:S01]  /*5ca0*/  HMMA.16816.F32.BF16 R24, R8.reuse, R34, R24 ;  /* 0x000000220818723c */ /* 0x040fe20000041818 */
[----:B------:R-:W-:Y:S01]  /*5cb0*/  FMUL.FTZ R72, R72, c[0x0][0x2ec] ;  /* 0x0000bb0048487a20 */ /* 0x000fe20000410000 */
[----:B------:R-:W1:Y:S01]  /*5cc0*/  MUFU.TANH R77, R77 ;  /* 0x0000004d004d7308 */ /* 0x000e620000002400 */
[----:B------:R-:W-:Y:S01]  /*5cd0*/  FMUL.FTZ R75, R75, c[0x0][0x2ec] ;  /* 0x0000bb004b4b7a20 */ /* 0x000fe20000410000 */
[----:B------:R-:W-:Y:S01]  /*5ce0*/  FSEL R241, R108, -INF , !P3 ;  /* 0xff8000006cf17808 */ /* 0x000fe20005800000 */
[----:B------:R-:W-:Y:S01]  /*5cf0*/  FMUL.FTZ R74, R74, c[0x0][0x2ec] ;  /* 0x0000bb004a4a7a20 */ /* 0x000fe20000410000 */
[-C--:B------:R-:W-:Y:S01]  /*5d00*/  ISETP.GE.AND P3, PT, R161, R181.reuse, PT ;  /* 0x000000b5a100720c */ /* 0x080fe20003f66270 */
[----:B------:R-:W-:Y:S01]  /*5d10*/  FMUL.FTZ R73, R73, c[0x0][0x2ec] ;  /* 0x0000bb0049497a20 */ /* 0x000fe20000410000 */
[C---:B------:R-:W-:Y:S01]  /*5d20*/  HMMA.16816.F32.BF16 R104, R8.reuse, R30, R104 ;  /* 0x0000001e0868723c */ /* 0x040fe20000041868 */
[----:B------:R-:W-:Y:S01]  /*5d30*/  FMUL.FTZ R32, R65, c[0x0][0x2ec] ;  /* 0x0000bb0041207a20 */ /* 0x000fe20000410000 */
[----:B------:R3:W4:Y:S01]  /*5d40*/  MUFU.TANH R79, R72 ;  /* 0x00000048004f7308 */ /* 0x0007220000002400 */
[----:B------:R-:W-:Y:S01]  /*5d50*/  FSEL R145, R91, -INF , !P3 ;  /* 0xff8000005b917808 */ /* 0x000fe20005800000 */
[----:B------:R-:W-:Y:S01]  /*5d60*/  FMUL.FTZ R33, R66, c[0x0][0x2ec] ;  /* 0x0000bb0042217a20 */ /* 0x000fe20000410000 */
[-C--:B------:R-:W-:Y:S01]  /*5d70*/  ISETP.GE.AND P3, PT, R167, R181.reuse, PT ;  /* 0x000000b5a700720c */ /* 0x080fe20003f66270 */
[-C--:B--2---:R-:W-:Y:S01]  /*5d80*/  FFMA.FTZ R76, R0, R168.reuse, R76 ;  /* 0x000000a8004c7223 */ /* 0x084fe2000001004c */
[----:B------:R-:W-:Y:S01]  /*5d90*/  FSEL R240, R99, -INF , !P5 ;  /* 0xff80000063f07808 */ /* 0x000fe20006800000 */
[----:B------:R-:W-:Y:S01]  /*5da0*/  HMMA.16816.F32.BF16 R20, R8, R28, R20 ;  /* 0x0000001c0814723c */ /* 0x000fe20000041814 */
[----:B------:R-:W-:Y:S01]  /*5db0*/  FMUL.FTZ R60, R60, c[0x0][0x2ec] ;  /* 0x0000bb003c3c7a20 */ /* 0x000fe20000410000 */
[----:B------:R2:W-:Y:S01]  /*5dc0*/  MUFU.TANH R112, R75 ;  /* 0x0000004b00707308 */ /* 0x0005e20000002400 */
[----:B------:R-:W-:Y:S01]  /*5dd0*/  FSEL R236, R80, -INF , !P3 ;  /* 0xff80000050ec7808 */ /* 0x000fe20005800000 */
[----:B------:R-:W-:Y:S01]  /*5de0*/  FMUL.FTZ R35, R61, c[0x0][0x2ec] ;  /* 0x0000bb003d237a20 */ /* 0x000fe20000410000 */
[-C--:B------:R-:W-:Y:S01]  /*5df0*/  ISETP.GE.AND P5, PT, R159, R181.reuse, PT ;  /* 0x000000b59f00720c */ /* 0x080fe20003fa6270 */
[----:B-1----:R-:W-:Y:S01]  /*5e00*/  FFMA.FTZ R77, R0, R168, R77 ;  /* 0x000000a8004d7223 */ /* 0x002fe2000001004d */
[-C--:B------:R-:W-:Y:S01]  /*5e10*/  ISETP.GE.AND P3, PT, R173, R181.reuse, PT ;  /* 0x000000b5ad00720c */ /* 0x080fe20003f66270 */
[----:B------:R-:W-:Y:S01]  /*5e20*/  FMUL.FTZ R25, R25, c[0x0][0x2ec] ;  /* 0x0000bb0019197a20 */ /* 0x000fe20000410000 */
[----:B------:R-:W-:Y:S01]  /*5e30*/  FSEL R242, R88, -INF , !P5 ;  /* 0xff80000058f27808 */ /* 0x000fe20006800000 */
[C---:B---3--:R-:W-:Y:S01]  /*5e40*/  FFMA.FTZ R72, R0.reuse, R150, R97 ;  /* 0x0000009600487223 */ /* 0x048fe20000010061 */
[----:B------:R-:W1:Y:S01]  /*5e50*/  MUFU.TANH R93, R93 ;  /* 0x0000005d005d7308 */ /* 0x000e620000002400 */
[----:B----4-:R-:W-:Y:S01]  /*5e60*/  FFMA.FTZ R79, R0, R172, R79 ;  /* 0x000000ac004f7223 */ /* 0x010fe2000001004f */
[-C--:B------:R-:W-:Y:S01]  /*5e70*/  ISETP.GE.AND P5, PT, R165, R181.reuse, PT ;  /* 0x000000b5a500720c */ /* 0x080fe20003fa6270 */
[----:B------:R-:W-:Y:S01]  /*5e80*/  FMUL.FTZ R18, R24, c[0x0][0x2ec] ;  /* 0x0000bb0018127a20 */ /* 0x000fe20000410000 */
[----:B------:R-:W-:Y:S01]  /*5e90*/  FSEL R72, R72, -INF , !P4 ;  /* 0xff80000048487808 */ /* 0x000fe20006000000 */
[----:B------:R-:W-:Y:S01]  /*5ea0*/  FMUL.FTZ R15, R104, c[0x0][0x2ec] ;  /* 0x0000bb00680f7a20 */ /* 0x000fe20000410000 */
[----:B------:R-:W-:Y:S01]  /*5eb0*/  ISETP.GE.AND P4, PT, R155, R180, PT ;  /* 0x000000b49b00720c */ /* 0x000fe20003f86270 */
[----:B--2---:R-:W-:Y:S01]  /*5ec0*/  FFMA.FTZ R75, R0, R150, R96 ;  /* 0x00000096004b7223 */ /* 0x004fe20000010060 */
[----:B------:R-:W2:Y:S01]  /*5ed0*/  MUFU.TANH R86, R86 ;  /* 0x0000005600567308 */ /* 0x000ea20000002400 */
[----:B------:R-:W-:Y:S01]  /*5ee0*/  FMUL.FTZ R17, R63, c[0x0][0x2ec] ;  /* 0x0000bb003f117a20 */ /* 0x000fe20000410000 */
[----:B------:R-:W-:Y:S01]  /*5ef0*/  FSEL R237, R89, -INF , !P4 ;  /* 0xff80000059ed7808 */ /* 0x000fe20006000000 */
[----:B------:R-:W-:Y:S01]  /*5f00*/  FMUL.FTZ R13, R26, c[0x0][0x2ec] ;  /* 0x0000bb001a0d7a20 */ /* 0x000fe20000410000 */
[----:B------:R-:W-:Y:S01]  /*5f10*/  FSEL R75, R75, -INF , !P6 ;  /* 0xff8000004b4b7808 */ /* 0x000fe20007000000 */
[----:B------:R-:W-:Y:S01]  /*5f20*/  FMUL.FTZ R62, R62, c[0x0][0x2ec] ;  /* 0x0000bb003e3e7a20 */ /* 0x000fe20000410000 */
[-C--:B------:R-:W-:Y:S01]  /*5f30*/  ISETP.GE.AND P6, PT, R155, R181.reuse, PT ;  /* 0x000000b59b00720c */ /* 0x080fe20003fc6270 */
[----:B------:R-:W-:Y:S01]  /*5f40*/  FMUL.FTZ R9, R21, c[0x0][0x2ec] ;  /* 0x0000bb0015097a20 */ /* 0x000fe20000410000 */
[----:B------:R3:W4:Y:S01]  /*5f50*/  MUFU.TANH R103, R74 ;  /* 0x0000004a00677308 */ /* 0x0007220000002400 */
[----:B------:R-:W-:Y:S01]  /*5f60*/  ISETP.GE.AND P4, PT, R163, R180, PT ;  /* 0x000000b4a300720c */ /* 0x000fe20003f86270 */
[----:B-1----:R-:W-:Y:S01]  /*5f70*/  FFMA.FTZ R93, R0, R120, R93 ;  /* 0x00000078005d7223 */ /* 0x002fe2000001005d */
[----:B------:R-:W-:Y:S01]  /*5f80*/  FSEL R243, R111, -INF , !P6 ;  /* 0xff8000006ff37808 */ /* 0x000fe20007000000 */
[----:B------:R-:W-:Y:S01]  /*5f90*/  FMUL.FTZ R14, R27, c[0x0][0x2ec] ;  /* 0x0000bb001b0e7a20 */ /* 0x000fe20000410000 */
[-C--:B------:R-:W-:Y:S01]  /*5fa0*/  ISETP.GE.AND P6, PT, R163, R181.reuse, PT ;  /* 0x000000b5a300720c */ /* 0x080fe20003fc6270 */
[----:B------:R-:W-:Y:S01]  /*5fb0*/  FMUL.FTZ R10, R22, c[0x0][0x2ec] ;  /* 0x0000bb00160a7a20 */ /* 0x000fe20000410000 */
[----:B------:R-:W-:Y:S01]  /*5fc0*/  FSEL R150, R85, -INF , !P4 ;  /* 0xff80000055967808 */ /* 0x000fe20006000000 */
[----:B------:R-:W1:Y:S01]  /*5fd0*/  MUFU.TANH R81, R81 ;  /* 0x0000005100517308 */ /* 0x000e620000002400 */
[----:B------:R-:W-:Y:S01]  /*5fe0*/  ISETP.GE.AND P4, PT, R169, R180, PT ;  /* 0x000000b4a900720c */ /* 0x000fe20003f86270 */
[----:B--2---:R-:W-:Y:S01]  /*5ff0*/  FFMA.FTZ R86, R0, R160, R86 ;  /* 0x000000a000567223 */ /* 0x004fe20000010056 */
[----:B------:R-:W-:Y:S01]  /*6000*/  FSEL R164, R79, -INF , !P3 ;  /* 0xff8000004fa47808 */ /* 0x000fe20005800000 */
[----:B------:R-:W-:Y:S01]  /*6010*/  FMUL.FTZ R11, R23, c[0x0][0x2ec] ;  /* 0x0000bb00170b7a20 */ /* 0x000fe20000410000 */
[-C--:B------:R-:W-:Y:S01]  /*6020*/  ISETP.GE.AND P3, PT, R178, R181.reuse, PT ;  /* 0x000000b5b200720c */ /* 0x080fe20003f66270 */
[----:B------:R-:W-:Y:S01]  /*6030*/  FMUL.FTZ R20, R20, c[0x0][0x2ec] ;  /* 0x0000bb0014147a20 */ /* 0x000fe20000410000 */
[----:B------:R-:W-:Y:S01]  /*6040*/  FSEL R147, R87, -INF , !P5 ;  /* 0xff80000057937808 */ /* 0x000fe20006800000 */
[----:B---3--:R-:W-:Y:S01]  /*6050*/  FFMA.FTZ R74, R0, R146, R203 ;  /* 0x00000092004a7223 */ /* 0x008fe200000100cb */
[----:B------:R-:W2:Y:S01]  /*6060*/  MUFU.TANH R71, R71 ;  /* 0x0000004700477308 */ /* 0x000ea20000002400 */
[----:B------:R-:W-:Y:S01]  /*6070*/  FSEL R146, R84, -INF , !P6 ;  /* 0xff80000054927808 */ /* 0x000fe20007000000 */
[----:B------:R-:W-:Y:S01]  /*6080*/  FMUL.FTZ R67, R106, c[0x0][0x2ec] ;  /* 0x0000bb006a437a20 */ /* 0x000fe20000410000 */
[----:B------:R-:W-:Y:S01]  /*6090*/  ISETP.GE.AND P6, PT, R169, R181, PT ;  /* 0x000000b5a900720c */ /* 0x000fe20003fc6270 */
[----:B------:R-:W-:Y:S01]  /*60a0*/  FMUL.FTZ R65, R107, c[0x0][0x2ec] ;  /* 0x0000bb006b417a20 */ /* 0x000fe20000410000 */
[----:B------:R-:W-:Y:S01]  /*60b0*/  FSEL R74, R74, -INF , !P1 ;  /* 0xff8000004a4a7808 */ /* 0x000fe20004800000 */
[----:B----4-:R-:W-:Y:S01]  /*60c0*/  FFMA.FTZ R103, R0, R172, R103 ;  /* 0x000000ac00677223 */ /* 0x010fe20000010067 */
[----:B------:R-:W-:Y:S01]  /*60d0*/  ISETP.GE.AND P1, PT, R154, R180, PT ;  /* 0x000000b49a00720c */ /* 0x000fe20003f26270 */
[----:B------:R-:W3:Y:S01]  /*60e0*/  MUFU.TANH R34, R60 ;  /* 0x0000003c00227308 */ /* 0x000ee20000002400 */
[C---:B-1----:R-:W-:Y:S01]  /*60f0*/  FFMA.FTZ R81, R0.reuse, R166, R81 ;  /* 0x000000a600517223 */ /* 0x042fe20000010051 */
[----:B------:R-:W-:Y:S01]  /*6100*/  FSEL R166, R77, -INF , !P4 ;  /* 0xff8000004da67808 */ /* 0x000fe20006000000 */
[----:B------:R-:W-:Y:S01]  /*6110*/  FFMA.FTZ R112, R0, R174, R112 ;  /* 0x000000ae00707223 */ /* 0x000fe20000010070 */
[----:B------:R-:W-:Y:S01]  /*6120*/  FSEL R238, R109, -INF , !P1 ;  /* 0xff8000006dee7808 */ /* 0x000fe20004800000 */
[----:B------:R-:W-:Y:S01]  /*6130*/  FMUL.FTZ R105, R105, c[0x0][0x2ec] ;  /* 0x0000bb0069697a20 */ /* 0x000fe20000410000 */
[----:B------:R-:W-:-:S02]  /*6140*/  ISETP.GE.AND P1, PT, R159, R180, PT ;  /* 0x000000b49f00720c */ /* 0x000fc40003f26270 */
[----:B------:R-:W1:Y:S01]  /*6150*/  MUFU.TANH R78, R78 ;  /* 0x0000004e004e7308 */ /* 0x000e620000002400 */
[----:B------:R-:W-:Y:S01]  /*6160*/  ISETP.GE.AND P4, PT, R175, R180, PT ;  /* 0x000000b4af00720c */ /* 0x000fe20003f86270 */
[C---:B--2---:R-:W-:Y:S01]  /*6170*/  FFMA.FTZ R71, R0.reuse, R170, R71 ;  /* 0x000000aa00477223 */ /* 0x044fe20000010047 */
[----:B------:R-:W-:Y:S02]  /*6180*/  ISETP.GE.AND P5, PT, R171, R181, PT ;  /* 0x000000b5ab00720c */ /* 0x000fe40003fa6270 */
[----:B------:R-:W-:Y:S02]  /*6190*/  IADD3 R203, R219, 0x4000, RZ ;  /* 0x00004000dbcb7810 */ /* 0x000fe40007ffe0ff */
[----:B------:R-:W-:Y:S01]  /*61a0*/  FSEL R162, R71, -INF , !P5 ;  /* 0xff80000047a27808 */ /* 0x000fe20006800000 */
[----:B------:R2:W4:Y:S01]  /*61b0*/  MUFU.TANH R83, R73 ;  /* 0x0000004900537308 */ /* 0x0005220000002400 */
[----:B---3--:R-:W-:Y:S01]  /*61c0*/  FFMA.FTZ R34, R0, R183, R34 ;  /* 0x000000b700227223 */ /* 0x008fe20000010022 */
[----:B------:R-:W-:-:S02]  /*61d0*/  ISETP.GE.AND P5, PT, R177, R181, PT ;  /* 0x000000b5b100720c */ /* 0x000fc40003fa6270 */
[----:B------:R-:W-:-:S04]  /*61e0*/  IADD3 R199, R219, 0x6000, RZ ;  /* 0x00006000dbc77810 */ /* 0x000fc80007ffe0ff */
[----:B------:R-:W3:Y:S01]  /*61f0*/  MUFU.TANH R92, R92 ;  /* 0x0000005c005c7308 */ /* 0x000ee20000002400 */
[----:B-1----:R-:W-:Y:S01]  /*6200*/  FFMA.FTZ R78, R0, R170, R78 ;  /* 0x000000aa004e7223 */ /* 0x002fe2000001004e */
[----:B------:R-:W-:Y:S02]  /*6210*/  FSEL R170, R112, -INF , !P4 ;  /* 0xff80000070aa7808 */ /* 0x000fe40006000000 */
[----:B------:R-:W-:Y:S01]  /*6220*/  ISETP.GE.AND P4, PT, R182, R180, PT ;  /* 0x000000b4b600720c */ /* 0x000fe20003f86270 */
[----:B--2---:R-:W-:-:S03]  /*6230*/  FFMA.FTZ R73, R0, R148, R98 ;  /* 0x0000009400497223 */ /* 0x004fc60000010062 */
[----:B------:R-:W1:Y:S01]  /*6240*/  MUFU.TANH R12, R25 ;  /* 0x00000019000c7308 */ /* 0x000e620000002400 */
[----:B------:R-:W-:Y:S01]  /*6250*/  FSEL R148, R90, -INF , !P1 ;  /* 0xff8000005a947808 */ /* 0x000fe20004800000 */
[----:B----4-:R-:W-:Y:S01]  /*6260*/  FFMA.FTZ R83, R0, R174, R83 ;  /* 0x000000ae00537223 */ /* 0x010fe20000010053 */
[-C--:B------:R-:W-:Y:S02]  /*6270*/  ISETP.GE.AND P1, PT, R165, R180.reuse, PT ;  /* 0x000000b4a500720c */ /* 0x080fe40003f26270 */
[----:B------:R-:W-:Y:S02]  /*6280*/  FSEL R73, R73, -INF , !P2 ;  /* 0xff80000049497808 */ /* 0x000fe40005000000 */
[----:B------:R-:W-:Y:S01]  /*6290*/  ISETP.GE.AND P2, PT, R152, R180, PT ;  /* 0x000000b49800720c */ /* 0x000fe20003f46270 */
[----:B------:R-:W2:Y:S01]  /*62a0*/  MUFU.TANH R94, R94 ;  /* 0x0000005e005e7308 */ /* 0x000ea20000002400 */
[----:B------:R-:W-:Y:S01]  /*62b0*/  FSEL R153, R82, -INF , !P1 ;  /* 0xff80000052997808 */ /* 0x000fe20004800000 */
[----:B---3--:R-:W-:Y:S01]  /*62c0*/  FFMA.FTZ R92, R0, R176, R92 ;  /* 0x000000b0005c7223 */ /* 0x008fe2000001005c */
[----:B------:R-:W-:-:S02]  /*62d0*/  FSEL R239, R110, -INF , !P2 ;  /* 0xff8000006eef7808 */ /* 0x000fc40005000000 */
[----:B------:R-:W-:Y:S02]  /*62e0*/  ISETP.GE.AND P2, PT, R161, R180, PT ;  /* 0x000000b4a100720c */ /* 0x000fe40003f46270 */
[----:B------:R-:W-:Y:S01]  /*62f0*/  FSEL R161, R76, -INF , !P6 ;  /* 0xff8000004ca17808 */ /* 0x000fe20007000000 */
[----:B------:R-:W-:Y:S01]  /*6300*/  I2F R121, R182 ;  /* 0x000000b600797306 */ /* 0x000fe20000201400 */
[-C--:B------:R-:W-:Y:S01]  /*6310*/  ISETP.GE.AND P6, PT, R175, R181.reuse, PT ;  /* 0x000000b5af00720c */ /* 0x080fe20003fc6270 */
[----:B-1----:R-:W-:Y:S01]  /*6320*/  FFMA.FTZ R12, R0, R190, R12 ;  /* 0x000000be000c7223 */ /* 0x002fe2000001000c */
[----:B------:R-:W-:Y:S02]  /*6330*/  FSEL R175, R93, -INF , !P3 ;  /* 0xff8000005daf7808 */ /* 0x000fe40005800000 */
[----:B------:R-:W-:Y:S02]  /*6340*/  FSEL R149, R86, -INF , !P2 ;  /* 0xff80000056957808 */ /* 0x000fe40005000000 */
[----:B------:R-:W-:Y:S01]  /*6350*/  ISETP.GE.AND P3, PT, R186, R181, PT ;  /* 0x000000b5ba00720c */ /* 0x000fe20003f66270 */
[----:B------:R-:W1:Y:S01]  /*6360*/  MUFU.TANH R53, R53 ;  /* 0x0000003500357308 */ /* 0x000e620000002400 */
[----:B------:R-:W-:Y:S01]  /*6370*/  ISETP.GE.AND P2, PT, R167, R180, PT ;  /* 0x000000b4a700720c */ /* 0x000fe20003f46270 */
[----:B--2---:R-:W-:Y:S01]  /*6380*/  FFMA.FTZ R94, R0, R176, R94 ;  /* 0x000000b0005e7223 */ /* 0x004fe2000001005e */
[----:B------:R-:W-:-:S02]  /*6390*/  ISETP.GE.AND P1, PT, R171, R180, PT ;  /* 0x000000b4ab00720c */ /* 0x000fc40003f26270 */
[----:B------:R-:W-:Y:S02]  /*63a0*/  FSEL R160, R34, -INF , !P3 ;  /* 0xff80000022a07808 */ /* 0x000fe40005800000 */
[----:B------:R-:W-:Y:S01]  /*63b0*/  FSEL R154, R81, -INF , !P2 ;  /* 0xff800000519a7808 */ /* 0x000fe20005000000 */
[----:B------:R-:W2:Y:S01]  /*63c0*/  MUFU.TANH R32, R32 ;  /* 0x0000002000207308 */ /* 0x000ea20000002400 */
[----:B------:R-:W-:Y:S02]  /*63d0*/  FSEL R167, R78, -INF , !P1 ;  /* 0xff8000004ea77808 */ /* 0x000fe40004800000 */
[----:B------:R-:W-:Y:S02]  /*63e0*/  ISETP.GE.AND P3, PT, R192, R181, PT ;  /* 0x000000b5c000720c */ /* 0x000fe40003f66270 */
[-C--:B------:R-:W-:Y:S02]  /*63f0*/  ISETP.GE.AND P2, PT, R173, R180.reuse, PT ;  /* 0x000000b4ad00720c */ /* 0x080fe40003f46270 */
[----:B------:R-:W-:Y:S01]  /*6400*/  ISETP.GE.AND P1, PT, R177, R180, PT ;  /* 0x000000b4b100720c */ /* 0x000fe20003f26270 */
[----:B------:R-:W3:Y:S01]  /*6410*/  MUFU.TANH R15, R15 ;  /* 0x0000000f000f7308 */ /* 0x000ee20000002400 */
[----:B------:R-:W-:Y:S01]  /*6420*/  FSEL R163, R83, -INF , !P6 ;  /* 0xff80000053a37808 */ /* 0x000fe20007000000 */
[----:B-1----:R-:W-:Y:S01]  /*6430*/  FFMA.FTZ R53, R0, R121, R53 ;  /* 0x0000007900357223 */ /* 0x002fe20000010035 */
[----:B------:R-:W-:-:S02]  /*6440*/  FSEL R176, R92, -INF , !P5 ;  /* 0xff8000005cb07808 */ /* 0x000fc40006800000 */
[----:B------:R-:W-:Y:S02]  /*6450*/  FSEL R157, R12, -INF , !P3 ;  /* 0xff8000000c9d7808 */ /* 0x000fe40005800000 */
[----:B------:R-:W-:Y:S01]  /*6460*/  FSEL R169, R103, -INF , !P2 ;  /* 0xff80000067a97808 */ /* 0x000fe20005000000 */
[----:B------:R-:W1:Y:S01]  /*6470*/  MUFU.TANH R52, R52 ;  /* 0x0000003400347308 */ /* 0x000e620000002400 */
[----:B--2---:R-:W-:Y:S01]  /*6480*/  FFMA.FTZ R32, R0, R179, R32 ;  /* 0x000000b300207223 */ /* 0x004fe20000010020 */
[-C--:B------:R-:W-:Y:S02]  /*6490*/  ISETP.GE.AND P6, PT, R182, R181.reuse, PT ;  /* 0x000000b5b600720c */ /* 0x080fe40003fc6270 */
[----:B------:R-:W-:Y:S02]  /*64a0*/  ISETP.GE.AND P5, PT, R184, R181, PT ;  /* 0x000000b5b800720c */ /* 0x000fe40003fa6270 */
[----:B------:R-:W-:Y:S02]  /*64b0*/  FSEL R172, R94, -INF , !P1 ;  /* 0xff8000005eac7808 */ /* 0x000fe40004800000 */
[----:B------:R-:W2:Y:S01]  /*64c0*/  MUFU.TANH R33, R33 ;  /* 0x0000002100217308 */ /* 0x000ea20000002400 */
[----:B---3--:R-:W-:Y:S01]  /*64d0*/  FFMA.FTZ R15, R0, R101, R15 ;  /* 0x00000065000f7223 */ /* 0x008fe2000001000f */
[----:B------:R-:W-:-:S02]  /*64e0*/  ISETP.GE.AND P3, PT, R195, R181, PT ;  /* 0x000000b5c300720c */ /* 0x000fc40003f66270 */
[-C--:B------:R-:W-:Y:S02]  /*64f0*/  ISETP.GE.AND P2, PT, R178, R180.reuse, PT ;  /* 0x000000b4b200720c */ /* 0x080fe40003f46270 */
[----:B------:R-:W-:Y:S02]  /*6500*/  ISETP.GE.AND P1, PT, R184, R180, PT ;  /* 0x000000b4b800720c */ /* 0x000fe40003f26270 */
[----:B------:R-:W3:Y:S01]  /*6510*/  MUFU.TANH R48, R48 ;  /* 0x0000003000307308 */ /* 0x000ee20000002400 */
[----:B-1----:R-:W-:Y:S01]  /*6520*/  FFMA.FTZ R52, R0, R120, R52 ;  /* 0x0000007800347223 */ /* 0x002fe20000010034 */
[----:B------:R-:W-:Y:S02]  /*6530*/  FSEL R174, R53, -INF , !P6 ;  /* 0xff80000035ae7808 */ /* 0x000fe40007000000 */
[----:B------:R-:W-:Y:S02]  /*6540*/  FSEL R173, R32, -INF , !P5 ;  /* 0xff80000020ad7808 */ /* 0x000fe40006800000 */
[----:B------:R-:W-:-:S02]  /*6550*/  FSEL R142, R15, -INF , !P3 ;  /* 0xff8000000f8e7808 */ /* 0x000fc40005800000 */
[----:B------:R-:W1:Y:S01]  /*6560*/  MUFU.TANH R35, R35 ;  /* 0x0000002300237308 */ /* 0x000e620000002400 */
[----:B--2---:R-:W-:Y:S01]  /*6570*/  FFMA.FTZ R33, R0, R121, R33 ;  /* 0x0000007900217223 */ /* 0x004fe20000010021 */
[----:B------:R-:W-:Y:S02]  /*6580*/  FSEL R171, R52, -INF , !P2 ;  /* 0xff80000034ab7808 */ /* 0x000fe40005000000 */
[----:B------:R-:W-:Y:S02]  /*6590*/  ISETP.GE.AND P6, PT, R188, R181, PT ;  /* 0x000000b5bc00720c */ /* 0x000fe40003fc6270 */
[----:B------:R-:W-:Y:S02]  /*65a0*/  FSEL R168, R33, -INF , !P4 ;  /* 0xff80000021a87808 */ /* 0x000fe40006000000 */
[----:B------:R-:W2:Y:S01]  /*65b0*/  MUFU.TANH R18, R18 ;  /* 0x0000001200127308 */ /* 0x000ea20000002400 */
[----:B---3--:R-:W-:Y:S01]  /*65c0*/  FFMA.FTZ R48, R0, R179, R48 ;  /* 0x000000b300307223 */ /* 0x008fe20000010030 */
[----:B------:R-:W-:-:S02]  /*65d0*/  ISETP.GE.AND P5, PT, R189, R181, PT ;  /* 0x000000b5bd00720c */ /* 0x000fc40003fa6270 */
[----:B------:R-:W-:Y:S02]  /*65e0*/  ISETP.GT.AND P3, PT, R230, R224, PT ;  /* 0x000000e0e600720c */ /* 0x000fe40003f64270 */
[----:B------:R-:W-:Y:S02]  /*65f0*/  FSEL R165, R48, -INF , !P1 ;  /* 0xff80000030a57808 */ /* 0x000fe40004800000 */
[----:B------:R-:W3:Y:S01]  /*6600*/  MUFU.TANH R16, R62 ;  /* 0x0000003e00107308 */ /* 0x000ee20000002400 */
[----:B-1----:R-:W-:Y:S01]  /*6610*/  FFMA.FTZ R35, R0, R185, R35 ;  /* 0x000000b900237223 */ /* 0x002fe20000010023 */
[-C--:B------:R-:W-:Y:S02]  /*6620*/  ISETP.GE.AND P2, PT, R186, R180.reuse, PT ;  /* 0x000000b4ba00720c */ /* 0x080fe40003f46270 */
[-C--:B------:R-:W-:Y:S02]  /*6630*/  ISETP.GE.AND P4, PT, R188, R180.reuse, PT ;  /* 0x000000b4bc00720c */ /* 0x080fe40003f86270 */
[----:B------:R-:W-:-:S02]  /*6640*/  ISETP.GE.AND P1, PT, R189, R180, PT ;  /* 0x000000b4bd00720c */ /* 0x000fc40003f26270 */
[----:B------:R-:W1:Y:S01]  /*6650*/  MUFU.TANH R17, R17 ;  /* 0x0000001100117308 */ /* 0x000e620000002400 */
[----:B--2---:R-:W-:Y:S01]  /*6660*/  FFMA.FTZ R18, R0, R187, R18 ;  /* 0x000000bb00127223 */ /* 0x004fe20000010012 */
[----:B------:R-:W-:Y:S02]  /*6670*/  FSEL R159, R35, -INF , !P6 ;  /* 0xff800000239f7808 */ /* 0x000fe40007000000 */
[----:B------:R-:W-:Y:S02]  /*6680*/  ISETP.GE.AND P6, PT, R193, R181, PT ;  /* 0x000000b5c100720c */ /* 0x000fe40003fc6270 */
[----:B------:R-:W-:Y:S02]  /*6690*/  FSEL R158, R18, -INF , !P5 ;  /* 0xff800000129e7808 */ /* 0x000fe40006800000 */
[----:B------:R-:W2:Y:S01]  /*66a0*/  MUFU.TANH R13, R13 ;  /* 0x0000000d000d7308 */ /* 0x000ea20000002400 */
[----:B---3--:R-:W-:Y:S01]  /*66b0*/  FFMA.FTZ R16, R0, R183, R16 ;  /* 0x000000b700107223 */ /* 0x008fe20000010010 */
[----:B------:R-:W-:-:S04]  /*66c0*/  ISETP.GE.AND P5, PT, R194, R181, PT ;  /* 0x000000b5c200720c */ /* 0x000fc80003fa6270 */
[----:B------:R-:W-:Y:S02]  /*66d0*/  FSEL R156, R16, -INF , !P2 ;  /* 0xff800000109c7808 */ /* 0x000fe40005000000 */
[----:B------:R-:W3:Y:S01]  /*66e0*/  MUFU.TANH R8, R20 ;  /* 0x0000001400087308 */ /* 0x000ee20000002400 */
        /* <DEDUP_REMOVED lines=8> */
[----:B---3--:R-:W-:Y:S01]  /*6770*/  FFMA.FTZ R8, R0, R191, R8 ;  /* 0x000000bf00087223 */ /* 0x008fe20000010008 */
[----:B------:R-:W-:-:S04]  /*6780*/  ISETP.GE.AND P1, PT, R194, R180, PT ;  /* 0x000000b4c200720c */ /* 0x000fc80003f26270 */
[----:B------:R-:W-:Y:S01]  /*6790*/  FSEL R144, R8, -INF , !P6 ;  /* 0xff80000008907808 */ /* 0x000fe20007000000 */
[C---:B------:R-:W-:Y:S01]  /*67a0*/  FFMA.FTZ R8, R0.reuse, R132, R102 ;  /* 0x0000008400087223 */ /* 0x040fe20000010066 */
[----:B------:R-:W3:Y:S01]  /*67b0*/  MUFU.TANH R10, R10 ;  /* 0x0000000a000a7308 */ /* 0x000ee20000002400 */
[----:B-1----:R-:W-:Y:S01]  /*67c0*/  FFMA.FTZ R9, R0, R100, R9 ;  /* 0x0000006400097223 */ /* 0x002fe20000010009 */
[----:B------:R-:W-:-:S04]  /*67d0*/  ISETP.GE.AND P6, PT, R133, R181, PT ;  /* 0x000000b58500720c */ /* 0x000fc80003fc6270 */
[----:B------:R-:W-:Y:S01]  /*67e0*/  FSEL R143, R9, -INF , !P5 ;  /* 0xff800000098f7808 */ /* 0x000fe20006800000 */
[C---:B------:R-:W-:Y:S01]  /*67f0*/  FFMA.FTZ R9, R0.reuse, R132, R198 ;  /* 0x0000008400097223 */ /* 0x040fe200000100c6 */
[----:B------:R-:W1:Y:S01]  /*6800*/  MUFU.TANH R11, R11 ;  /* 0x0000000b000b7308 */ /* 0x000e620000002400 */
[----:B--2---:R-:W-:Y:S01]  /*6810*/  FFMA.FTZ R14, R0, R190, R14 ;  /* 0x000000be000e7223 */ /* 0x004fe2000001000e */
[----:B------:R-:W-:Y:S02]  /*6820*/  ISETP.GE.AND P5, PT, R197, R181, PT ;  /* 0x000000b5c500720c */ /* 0x000fe40003fa6270 */
[----:B------:R-:W-:Y:S02]  /*6830*/  IADD3 R198, R219, 0x6800, RZ ;  /* 0x00006800dbc67810 */ /* 0x000fe40007ffe0ff */
[----:B------:R-:W-:Y:S02]  /*6840*/  FSEL R151, R14, -INF , !P2 ;  /* 0xff8000000e977808 */ /* 0x000fe40005000000 */
[----:B------:R-:W2:Y:S01]  /*6850*/  MUFU.TANH R140, R105 ;  /* 0x00000069008c7308 */ /* 0x000ea20000002400 */
[----:B---3--:R-:W-:Y:S01]  /*6860*/  FFMA.FTZ R10, R0, R191, R10 ;  /* 0x000000bf000a7223 */ /* 0x008fe2000001000a */
[----:B------:R-:W-:Y:S01]  /*6870*/  BAR.SYNC.DEFER_BLOCKING 0x0 ;  /* 0x0000000000007b1d */ /* 0x000fe20000010000 */
[----:B------:R-:W-:-:S02]  /*6880*/  ISETP.GE.AND P2, PT, R195, R180, PT ;  /* 0x000000b4c300720c */ /* 0x000fc40003f46270 */
[----:B------:R-:W-:Y:S02]  /*6890*/  FSEL R9, R9, -INF , !P6 ;  /* 0xff80000009097808 */ /* 0x000fe40007000000 */
[----:B------:R-:W-:Y:S01]  /*68a0*/  FSEL R139, R10, -INF , !P4 ;  /* 0xff8000000a8b7808 */ /* 0x000fe20006000000 */
[----:B------:R-:W3:Y:S01]  /*68b0*/  MUFU.TANH R67, R67 ;  /* 0x0000004300437308 */ /* 0x000ee20000002400 */
[----:B-1----:R-:W-:Y:S01]  /*68c0*/  FFMA.FTZ R11, R0, R100, R11 ;  /* 0x00000064000b7223 */ /* 0x002fe2000001000b */
[----:B------:R-:W-:-:S04]  /*68d0*/  ISETP.GE.AND P4, PT, R133, R180, PT ;  /* 0x000000b48500720c */ /* 0x000fc80003f86270 */
[----:B------:R-:W-:Y:S02]  /*68e0*/  FSEL R138, R11, -INF , !P1 ;  /* 0xff8000000b8a7808 */ /* 0x000fe40004800000 */
[----:B------:R-:W1:Y:S01]  /*68f0*/  MUFU.TANH R65, R65 ;  /* 0x0000004100417308 */ /* 0x000e620000002400 */
[----:B--2---:R-:W-:Y:S01]  /*6900*/  FFMA.FTZ R140, R0, R196, R140 ;  /* 0x000000c4008c7223 */ /* 0x004fe2000001008c */
[----:B------:R-:W-:Y:S02]  /*6910*/  ISETP.GE.AND P1, PT, R197, R180, PT ;  /* 0x000000b4c500720c */ /* 0x000fe40003f26270 */
[----:B------:R-:W-:Y:S02]  /*6920*/  IADD3 R197, R219, 0x7000, RZ ;  /* 0x00007000dbc57810 */ /* 0x000fe40007ffe0ff */
[----:B------:R-:W-:Y:S01]  /*6930*/  FSEL R8, R8, -INF , !P4 ;  /* 0xff80000008087808 */ /* 0x000fe20006000000 */
[----:B---3--:R-:W-:Y:S01]  /*6940*/  FFMA.FTZ R67, R0, R101, R67 ;  /* 0x0000006500437223 */ /* 0x008fe20000010043 */
[----:B------:R-:W-:-:S04]  /*6950*/  FSEL R140, R140, -INF , !P5 ;  /* 0xff8000008c8c7808 */ /* 0x000fc80006800000 */
[----:B------:R-:W-:Y:S01]  /*6960*/  FSEL R67, R67, -INF , !P2 ;  /* 0xff80000043437808 */ /* 0x000fe20005000000 */
[----:B-1----:R-:W-:Y:S01]  /*6970*/  FFMA.FTZ R65, R0, R196, R65 ;  /* 0x000000c400417223 */ /* 0x002fe20000010041 */
[----:B------:R-:W-:-:S04]  /*6980*/  IADD3 R196, R219, 0x7800, RZ ;  /* 0x00007800dbc47810 */ /* 0x000fc80007ffe0ff */
[----:B------:R-:W-:Y:S01]  /*6990*/  FSEL R65, R65, -INF , !P1 ;  /* 0xff80000041417808 */ /* 0x000fe20004800000 */
[----:B------:R-:W-:Y:S05]  /*69a0*/  @!P3 BRA `(.L_x_3733) ;  /* 0x00000e200000b947 */ /* 0x000fea0003800000 */
[----:B------:R-:W-:Y:S05]  /*69b0*/  @!P0 BRA `(.L_x_3734) ;  /* 0x0000039000008947 */ /* 0x000fea0003800000 */
[----:B------:R-:W1:Y:S01]  /*69c0*/  I2F.RP R16, R39 ;  /* 0x0000002700107306 */ /* 0x000e620000209400 */
[----:B------:R-:W-:Y:S02]  /*69d0*/  IABS R13, R41 ;  /* 0x00000029000d7213 */ /* 0x000fe40000000000 */
[C---:B------:R-:W-:Y:S02]  /*69e0*/  IADD3 R15, R41.reuse, -0x80, RZ ;  /* 0xffffff80290f7810 */ /* 0x040fe40007ffe0ff */
[----:B------:R-:W-:Y:S02]  /*69f0*/  LOP3.LUT R41, R41, c[0x0][0x2d0], RZ, 0x3c, !PT ;  /* 0x0000b40029297a12 */ /* 0x000fe400078e3cff */
[----:B------:R-:W-:Y:S02]  /*6a00*/  IABS R11, R15 ;  /* 0x0000000f000b7213 */ /* 0x000fe40000000000 */
        /* <DEDUP_REMOVED lines=52> */
.L_x_3734:
[----:B------:R-:W-:-:S04]  /*6d50*/  LEA R124, -R124, RZ, 0x7 ;  /* 0x000000ff7c7c7211 */ /* 0x000fc800078e39ff */
[----:B------:R-:W-:Y:S02]  /*6d60*/  SHF.R.S32.HI R14, RZ, 0x1f, R124 ;  /* 0x0000001fff0e7819 */ /* 0x000fe4000001147c */
.L_x_3735:
        /* <DEDUP_REMOVED lines=162> */
.L_x_3737:
[----:B------:R-:W-:Y:S05]  /*7790*/  BSYNC B0 ;  /* 0x0000000000007941 */ /* 0x000fea0003800000 */
.L_x_3736:
[----:B------:R-:W0:Y:S01]  /*77a0*/  LDGDEPBAR ;  /* 0x00000000000079af */ /* 0x000e220000000000 */
[----:B------:R-:W-:-:S04]  /*77b0*/  IADD3 R135, P1, R124, R135, RZ ;  /* 0x000000877c877210 */ /* 0x000fc80007f3e0ff */
[----:B------:R-:W-:Y:S02]  /*77c0*/  IADD3.X R134, R14, R134, RZ, P1, !PT ;  /* 0x000000860e867210 */ /* 0x000fe40000ffe4ff */
.L_x_3733:
[----:B------:R-:W-:Y:S02]  /*77d0*/  FMNMX.FTZ R10, R9, R59, !PT ;  /* 0x0000003b090a7209 */ /* 0x000fe40007810000 */
[----:B--2---:R-:W-:Y:S02]  /*77e0*/  FMNMX.FTZ R12, R8, R56, !PT ;  /* 0x00000038080c7209 */ /* 0x004fe40007810000 */
        /* <DEDUP_REMOVED lines=70> */
[----:B--2---:R-:W-:-:S03]  /*7c50*/  FMNMX.FTZ R11, R10, R11, !PT ;  /* 0x0000000b0a0b7209 */ /* 0x004fc60007810000 */
[----:B------:R-:W-:Y:S04]  /*7c60*/  LDSM.16.MT88.4 R84, [R214+0x10000] ;  /* 0x01000000d654783b */ /* 0x000fe80000004200 */
[----:B------:R-:W2:Y:S04]  /*7c70*/  SHFL.BFLY PT, R10, R12, 0x2, 0x1f ;  /* 0x0c401f000c0a7f89 */ /* 0x000ea800000e0000 */
[----:B------:R-:W3:Y:S04]  /*7c80*/  SHFL.BFLY PT, R133, R11, 0x1, 0x1f ;  /* 0x0c201f000b857f89 */ /* 0x000ee800000e0000 */
[----:B------:R-:W-:Y:S04]  /*7c90*/  LDSM.16.MT88.4 R76, [R213+0x10000] ;  /* 0x01000000d54c783b */ /* 0x000fe80000004200 */
[----:B-1----:R-:W-:Y:S04]  /*7ca0*/  LDSM.16.MT88.4 R24, [R216+0xc800] ;  /* 0x00c80000d818783b */ /* 0x002fe80000004200 */
[----:B------:R-:W-:Y:S04]  /*7cb0*/  LDSM.16.MT88.4 R20, [R214+0xc800] ;  /* 0x00c80000d614783b */ /* 0x000fe80000004200 */
[----:B------:R-:W-:Y:S01]  /*7cc0*/  LDSM.16.MT88.4 R16, [R213+0xc800] ;  /* 0x00c80000d510783b */ /* 0x000fe20000004200 */
[----:B--2---:R-:W-:-:S03]  /*7cd0*/  FMNMX.FTZ R10, R12, R10, !PT ;  /* 0x0000000a0c0a7209 */ /* 0x004fc60007810000 */
[----:B------:R-:W-:Y:S01]  /*7ce0*/  LDSM.16.MT88.4 R32, [R214+0x10800] ;  /* 0x01080000d620783b */ /* 0x000fe20000004200 */
[----:B---3--:R-:W-:-:S03]  /*7cf0*/  FMNMX.FTZ R133, R11, R133, !PT ;  /* 0x000000850b857209 */ /* 0x008fc60007810000 */
[----:B------:R-:W1:Y:S01]  /*7d00*/  SHFL.BFLY PT, R132, R10, 0x1, 0x1f ;  /* 0x0c201f000a847f89 */ /* 0x000e6200000e0000 */
[C---:B------:R-:W-:Y:S01]  /*7d10*/  FSETP.NEU.FTZ.AND P1, PT, R133.reuse, -INF , PT ;  /* 0xff8000008500780b */ /* 0x040fe20003f3d000 */
[----:B------:R-:W-:Y:S02]  /*7d20*/  FMUL.FTZ R141, R133, c[0x0][0x23c] ;  /* 0x00008f00858d7a20 */ /* 0x000fe40000410000 */
[----:B------:R-:W-:Y:S03]  /*7d30*/  LDSM.16.MT88.4 R12, [R212+0xc800] ;  /* 0x00c80000d40c783b */ /* 0x000fe60000004200 */
[----:B------:R-:W-:Y:S01]  /*7d40*/  FSEL R141, R141, RZ, P1 ;  /* 0x000000ff8d8d7208 */ /* 0x000fe20000800000 */
[----:B------:R-:W-:Y:S04]  /*7d50*/  LDSM.16.MT88.4 R28, [R213+0x10800] ;  /* 0x01080000d51c783b */ /* 0x000fe80000004200 */
[----:B------:R-:W-:-:S02]  /*7d60*/  FFMA.FTZ R60, R59, c[0x0][0x23c], -R141 ;  /* 0x00008f003b3c7a23 */ /* 0x000fc4000001088d */
[--C-:B------:R-:W-:Y:S02]  /*7d70*/  FFMA.FTZ R61, R9, c[0x0][0x23c], -R141.reuse ;  /* 0x00008f00093d7a23 */ /* 0x100fe4000001088d */
[--C-:B------:R-:W-:Y:S02]  /*7d80*/  FFMA.FTZ R59, R69, c[0x0][0x23c], -R141.reuse ;  /* 0x00008f00453b7a23 */ /* 0x100fe4000001088d */
[--C-:B------:R-:W-:Y:S01]  /*7d90*/  FFMA.FTZ R55, R70, c[0x0][0x23c], -R141.reuse ;  /* 0x00008f0046377a23 */ /* 0x100fe2000001088d */
[----:B------:R-:W-:Y:S01]  /*7da0*/  MUFU.EX2 R60, R60 ;  /* 0x0000003c003c7308 */ /* 0x000fe20000000800 */
[--C-:B------:R-:W-:Y:S01]  /*7db0*/  FFMA.FTZ R54, R6, c[0x0][0x23c], -R141.reuse ;  /* 0x00008f0006367a23 */ /* 0x100fe2000001088d */
[----:B-1----:R-:W-:Y:S01]  /*7dc0*/  FMNMX.FTZ R132, R10, R132, !PT ;  /* 0x000000840a847209 */ /* 0x002fe20007810000 */
[--C-:B------:R-:W-:Y:S02]  /*7dd0*/  FFMA.FTZ R53, R7, c[0x0][0x23c], -R141.reuse ;  /* 0x00008f0007357a23 */ /* 0x100fe4000001088d */
[--C-:B------:R-:W-:Y:S01]  /*7de0*/  FFMA.FTZ R50, R75, c[0x0][0x23c], -R141.reuse ;  /* 0x00008f004b327a23 */ /* 0x100fe2000001088d */
[C---:B------:R-:W-:Y:S01]  /*7df0*/  FSETP.NEU.FTZ.AND P1, PT, R132.reuse, -INF , PT ;  /* 0xff8000008400780b */ /* 0x040fe20003f3d000 */
[----:B------:R-:W-:Y:S01]  /*7e00*/  FMUL.FTZ R66, R132, c[0x0][0x23c] ;  /* 0x00008f0084427a20 */ /* 0x000fe20000410000 */
[----:B------:R-:W1:Y:S01]  /*7e10*/  MUFU.EX2 R61, R61 ;  /* 0x0000003d003d7308 */ /* 0x000e620000000800 */
[----:B------:R-:W-:-:S02]  /*7e20*/  FFMA.FTZ R49, R240, c[0x0][0x23c], -R141 ;  /* 0x00008f00f0317a23 */ /* 0x000fc4000001088d */
[--C-:B------:R-:W-:Y:S01]  /*7e30*/  FFMA.FTZ R46, R241, c[0x0][0x23c], -R141.reuse ;  /* 0x00008f00f12e7a23 */ /* 0x100fe2000001088d */
[----:B------:R-:W-:Y:S01]  /*7e40*/  FSEL R66, R66, RZ, P1 ;  /* 0x000000ff42427208 */ /* 0x000fe20000800000 */
[--C-:B------:R-:W-:Y:S02]  /*7e50*/  FFMA.FTZ R45, R243, c[0x0][0x23c], -R141.reuse ;  /* 0x00008f00f32d7a23 */ /* 0x100fe4000001088d */
[--C-:B------:R-:W-:Y:S01]  /*7e60*/  FFMA.FTZ R3, R242, c[0x0][0x23c], -R141.reuse ;  /* 0x00008f00f2037a23 */ /* 0x100fe2000001088d */
[----:B------:R-:W-:Y:S01]  /*7e70*/  MUFU.EX2 R59, R59 ;  /* 0x0000003b003b7308 */ /* 0x000fe20000000800 */
[--C-:B------:R-:W-:Y:S02]  /*7e80*/  FFMA.FTZ R63, R56, c[0x0][0x23c], -R66.reuse ;  /* 0x00008f00383f7a23 */ /* 0x100fe40000010842 */
[--C-:B------:R-:W-:Y:S02]  /*7e90*/  FFMA.FTZ R64, R8, c[0x0][0x23c], -R66.reuse ;  /* 0x00008f0008407a23 */ /* 0x100fe40000010842 */
[--C-:B------:R-:W-:Y:S01]  /*7ea0*/  FFMA.FTZ R62, R58, c[0x0][0x23c], -R66.reuse ;  /* 0x00008f003a3e7a23 */ /* 0x100fe20000010842 */
[----:B------:R-:W-:Y:S01]  /*7eb0*/  LDSM.16.MT88.4 R8, [R216+0x10800] ;  /* 0x01080000d808783b */ /* 0x000fe20000004200 */
[--C-:B------:R-:W-:Y:S01]  /*7ec0*/  FFMA.FTZ R56, R68, c[0x0][0x23c], -R66.reuse ;  /* 0x00008f0044387a23 */ /* 0x100fe20000010842 */
[----:B------:R-:W2:Y:S01]  /*7ed0*/  MUFU.EX2 R55, R55 ;  /* 0x0000003700377308 */ /* 0x000ea20000000800 */
[----:B------:R-:W-:Y:S01]  /*7ee0*/  FFMA.FTZ R58, R5, c[0x0][0x23c], -R141 ;  /* 0x00008f00053a7a23 */ /* 0x000fe2000001088d */
[----:B-1----:R-:W-:Y:S01]  /*7ef0*/  F2FP.BF16.PACK_AB R68, R60, R61 ;  /* 0x0000003d3c44723e */ /* 0x002fe200000010ff */
[----:B------:R-:W1:Y:S01]  /*7f00*/  LDSM.16.MT88.4 R4, [R212+0x10000] ;  /* 0x01000000d404783b */ /* 0x000e620000004200 */
[----:B------:R-:W-:-:S02]  /*7f10*/  FFMA.FTZ R57, R57, c[0x0][0x23c], -R66 ;  /* 0x00008f0039397a23 */ /* 0x000fc40000010842 */
[--C-:B------:R-:W-:Y:S02]  /*7f20*/  FFMA.FTZ R52, R74, c[0x0][0x23c], -R66.reuse ;  /* 0x00008f004a347a23 */ /* 0x100fe40000010842 */
[----:B------:R-:W-:Y:S01]  /*7f30*/  MUFU.EX2 R64, R64 ;  /* 0x0000004000407308 */ /* 0x000fe20000000800 */
[--C-:B------:R-:W-:Y:S02]  /*7f40*/  FFMA.FTZ R51, R73, c[0x0][0x23c], -R66.reuse ;  /* 0x00008f0049337a23 */ /* 0x100fe40000010842 */
[--C-:B------:R-:W-:Y:S02]  /*7f50*/  FFMA.FTZ R48, R72, c[0x0][0x23c], -R66.reuse ;  /* 0x00008f0048307a23 */ /* 0x100fe40000010842 */
[--C-:B------:R-:W-:Y:S02]  /*7f60*/  FFMA.FTZ R47, R238, c[0x0][0x23c], -R66.reuse ;  /* 0x00008f00ee2f7a23 */ /* 0x100fe40000010842 */
[--C-:B------:R-:W-:Y:S01]  /*7f70*/  FFMA.FTZ R44, R239, c[0x0][0x23c], -R66.reuse ;  /* 0x00008f00ef2c7a23 */ /* 0x100fe20000010842 */
[----:B------:R-:W3:Y:S01]  /*7f80*/  MUFU.EX2 R63, R63 ;  /* 0x0000003f003f7308 */ /* 0x000ee20000000800 */
[----:B--2---:R-:W-:Y:S01]  /*7f90*/  F2FP.BF16.PACK_AB R70, R55, R59 ;  /* 0x0000003b3746723e */ /* 0x004fe200000010ff */
[--C-:B------:R-:W-:Y:S01]  /*7fa0*/  FFMA.FTZ R41, R237, c[0x0][0x23c], -R66.reuse ;  /* 0x00008f00ed297a23 */ /* 0x100fe20000010842 */
[----:B------:R-:W-:Y:S01]  /*7fb0*/  LEA R239, P1, R135, c[0x0][0x168], 0x1 ;  /* 0x00005a0087ef7a11 */ /* 0x000fe200078208ff */
[----:B------:R-:W-:-:S02]  /*7fc0*/  FFMA.FTZ R2, R148, c[0x0][0x23c], -R66 ;  /* 0x00008f0094027a23 */ /* 0x000fc40000010842 */
[--C-:B------:R-:W-:Y:S01]  /*7fd0*/  FFMA.FTZ R148, R147, c[0x0][0x23c], -R141.reuse ;  /* 0x00008f0093947a23 */ /* 0x100fe2000001088d */
[----:B------:R-:W-:Y:S01]  /*7fe0*/  LEA.HI.X R238, R135, c[0x0][0x16c], R134, 0x1, P1 ;  /* 0x00005b0087ee7a11 */ /* 0x000fe200008f0c86 */
[----:B------:R-:W-:Y:S01]  /*7ff0*/  MUFU.EX2 R62, R62 ;  /* 0x0000003e003e7308 */ /* 0x000fe20000000800 */
[--C-:B------:R-:W-:Y:S02]  /*8000*/  FFMA.FTZ R145, R145, c[0x0][0x23c], -R141.reuse ;  /* 0x00008f0091917a23 */ /* 0x100fe4000001088d */
[--C-:B------:R-:W-:Y:S02]  /*8010*/  FFMA.FTZ R146, R146, c[0x0][0x23c], -R141.reuse ;  /* 0x00008f0092927a23 */ /* 0x100fe4000001088d */
[----:B------:R-:W-:Y:S02]  /*8020*/  FFMA.FTZ R147, R236, c[0x0][0x23c], -R141 ;  /* 0x00008f00ec937a23 */ /* 0x000fe4000001088d */
[--C-:B------:R-:W-:Y:S01]  /*8030*/  FFMA.FTZ R149, R149, c[0x0][0x23c], -R66.reuse ;  /* 0x00008f0095957a23 */ /* 0x100fe20000010842 */
        /* <DEDUP_REMOVED lines=10> */
[----:B--2---:R-:W-:Y:S01]  /*80e0*/  F2FP.BF16.PACK_AB R71, R56, R62 ;  /* 0x0000003e3847723e */ /* 0x004fe200000010ff */
        /* <DEDUP_REMOVED lines=24> */
[----:B------:R-:W3:Y:S01]  /*8270*/  MUFU.EX2 R52, R52 ;  /* 0x0000003400347308 */ /* 0x000ee20000000800 */
        /* <DEDUP_REMOVED lines=11> */
[----:B------:R-:W4:Y:S01]  /*8330*/  MUFU.EX2 R48, R48 ;  /* 0x0000003000307308 */ /* 0x000f220000000800 */
[----:B------:R-:W-:-:S02]  /*8340*/  FFMA.FTZ R240, R140, c[0x0][0x23c], -R141 ;  /* 0x00008f008cf07a23 */ /* 0x000fc4000001088d */
[----:B------:R-:W-:Y:S02]  /*8350*/  FFMA.FTZ R241, R65, c[0x0][0x23c], -R66 ;  /* 0x00008f0041f17a23 */ /* 0x000fe40000010842 */
[----:B------:R-:W-:Y:S01]  /*8360*/  FADD.FTZ R59, R55, R59 ;  /* 0x0000003b373b7221 */ /* 0x000fe20000010000 */
[C---:B------:R-:W-:Y:S01]  /*8370*/  HMMA.16816.F32.BF16 R112, R68.reuse, R108, RZ ;  /* 0x0000006c4470723c */ /* 0x040fe200000418ff */
[----:B------:R-:W-:Y:S01]  /*8380*/  FADD.FTZ R62, R56, R62 ;  /* 0x0000003e383e7221 */ /* 0x000fe20000010000 */
        /* <DEDUP_REMOVED lines=67> */
[C---:B--2---:R-:W-:Y:S02]  /*87c0*/  HMMA.16816.F32.BF16 R72, R4.reuse, R12, R72 ;  /* 0x0000000c0448723c */ /* 0x044fe40000041848 */
[----:B------:R-:W2:Y:S06]  /*87d0*/  MUFU.EX2 R175, R175 ;  /* 0x000000af00af7308 */ /* 0x000eac0000000800 */
        /* <DEDUP_REMOVED lines=22> */
[C---:B-1----:R-:W-:Y:S06]  /*8940*/  HMMA.16816.F32.BF16 R112, R4.reuse, R16, R112 ;  /* 0x000000100470723c */ /* 0x042fec0000041870 */
[----:B------:R-:W1:Y:S02]  /*8950*/  MUFU.EX2 R165, R165 ;  /* 0x000000a500a57308 */ /* 0x000e640000000800 */
[C---:B------:R-:W-:Y:S01]  /*8960*/  HMMA.16816.F32.BF16 R108, R4.reuse, R18, R108 ;  /* 0x00000012046c723c */ /* 0x040fe2000004186c */
[----:B------:R-:W1:Y:S05]  /*8970*/  LDSM.16.MT88.4 R16, [R213+0xd800] ;  /* 0x00d80000d510783b */ /* 0x000e6a0000004200 */
[----:B------:R-:W1:Y:S02]  /*8980*/  MUFU.EX2 R160, R160 ;  /* 0x000000a000a07308 */ /* 0x000e640000000800 */
        /* <DEDUP_REMOVED lines=40> */
[C---:B------:R-:W-:Y:S01]  /*8c10*/  HMMA.16816.F32.BF16 R108, R4.reuse, R18, R108 ;  /* 0x00000012046c723c */ /* 0x040fe2000004186c */
[----:B------:R-:W1:Y:S07]  /*8c20*/  LDSM.16.MT88.4 R16, [R214+0x11800] ;  /* 0x01180000d610783b */ /* 0x000e6e0000004200 */
[C---:B------:R-:W-:Y:S08]  /*8c30*/  HMMA.16816.F32.BF16 R104, R4.reuse, R12, R104 ;  /* 0x0000000c0468723c */ /* 0x040ff00000041868 */
[C---:B------:R-:W-:Y:S01]  /*8c40*/  HMMA.16816.F32.BF16 R100, R4.reuse, R14, R100 ;  /* 0x0000000e0464723c */ /* 0x040fe20000041864 */
[----:B------:R-:W3:Y:S07]  /*8c50*/  LDSM.16.MT88.4 R12, [R212+0x11800] ;  /* 0x01180000d40c783b */ /* 0x000eee0000004200 */
        /* <DEDUP_REMOVED lines=54> */
[C---:B------:R-:W-:Y:S01]  /*8fc0*/  F2FP.BF16.PACK_AB R4, R175.reuse, R176 ;  /* 0x000000b0af04723e */ /* 0x040fe200000010ff */
        /* <DEDUP_REMOVED lines=45> */
[----:B-1----:R-:W-:Y:S02]  /*92a0*/  HMMA.16816.F32.BF16 R112, R4, R16, R112 ;  /* 0x000000100470723c */ /* 0x002fe40000041870 */
[----:B------:R-:W-:-:S06]  /*92b0*/  FADD.FTZ R152, R32, R152 ;  /* 0x0000009820987221 */ /* 0x000fcc0000010000 */
        /* <DEDUP_REMOVED lines=23> */
[----:B------:R-:W2:Y:S03]  /*9430*/  MUFU.EX2 R25, R25 ;  /* 0x0000001900197308 */ /* 0x000ea60000000800 */
[C---:B-1----:R-:W-:Y:S05]  /*9440*/  HMMA.16816.F32.BF16 R80, R4.reuse, R16, R80 ;  /* 0x000000100450723c */ /* 0x042fea0000041850 */
[----:B------:R-:W1:Y:S01]  /*9450*/  MUFU.EX2 R26, R26 ;  /* 0x0000001a001a7308 */ /* 0x000e620000000800 */
[----:B-----5:R-:W-:Y:S02]  /*9460*/  FADD.FTZ R157, R24, R157 ;  /* 0x0000009d189d7221 */ /* 0x020fe40000010000 */
[----:B------:R-:W-:Y:S01]  /*9470*/  HMMA.16816.F32.BF16 R76, R4, R18, R76 ;  /* 0x00000012044c723c */ /* 0x000fe2000004184c */
[----:B------:R-:W5:Y:S04]  /*9480*/  LDSM.16.MT88.4 R16, [R213+0xf800] ;  /* 0x00f80000d510783b */ /* 0x000f680000004200 */
[----:B------:R-:W3:Y:S01]  /*9490*/  MUFU.EX2 R27, R27 ;  /* 0x0000001b001b7308 */ /* 0x000ee20000000800 */
[----:B--2---:R-:W-:-:S02]  /*94a0*/  FADD.FTZ R157, R25, R157 ;  /* 0x0000009d199d7221 */ /* 0x004fc40000010000 */
[C---:B----4-:R-:W-:Y:S05]  /*94b0*/  HMMA.16816.F32.BF16 R72, R4.reuse, R20, R72 ;  /* 0x000000140448723c */ /* 0x050fea0000041848 */
[----:B------:R-:W2:Y:S01]  /*94c0*/  MUFU.EX2 R29, R29 ;  /* 0x0000001d001d7308 */ /* 0x000ea20000000800 */
[----:B-1----:R-:W-:Y:S02]  /*94d0*/  FADD.FTZ R157, R26, R157 ;  /* 0x0000009d1a9d7221 */ /* 0x002fe40000010000 */
[----:B------:R-:W-:Y:S01]  /*94e0*/  HMMA.16816.F32.BF16 R68, R4, R22, R68 ;  /* 0x000000160444723c */ /* 0x000fe20000041844 */
[----:B---3--:R-:W-:-:S06]  /*94f0*/  FADD.FTZ R152, R27, R152 ;  /* 0x000000981b987221 */ /* 0x008fcc0000010000 */
[----:B------:R-:W-:Y:S02]  /*9500*/  F2FP.BF16.PACK_AB R4, R25, R24 ;  /* 0x000000181904723e */ /* 0x000fe400000010ff */
[C---:B------:R-:W-:Y:S01]  /*9510*/  F2FP.BF16.PACK_AB R5, R28.reuse, R27 ;  /* 0x0000001b1c05723e */ /* 0x040fe200000010ff */
[----:B------:R-:W-:Y:S01]  /*9520*/  FADD.FTZ R152, R28, R152 ;  /* 0x000000981c987221 */ /* 0x000fe20000010000 */
[C---:B------:R-:W-:Y:S01]  /*9530*/  F2FP.BF16.PACK_AB R6, R240.reuse, R26 ;  /* 0x0000001af006723e */ /* 0x040fe200000010ff */
        /* <DEDUP_REMOVED lines=89> */
.L_x_3739:
[----:B------:R-:W-:-:S04]  /*9ad0*/  LEA R6, -R38, RZ, 0x7 ;  /* 0x000000ff26067211 */ /* 0x000fc800078e39ff */
[----:B------:R-:W-:Y:S02]  /*9ae0*/  SHF.R.S32.HI R5, RZ, 0x1f, R6 ;  /* 0x0000001fff057819 */ /* 0x000fe40000011406 */
.L_x_3740:
        /* <DEDUP_REMOVED lines=68> */
[-C--:B------:R-:W-:Y:S01]  /*9f30*/  @!P2 LEA R30, P5, R4, R137.reuse, 0x1 ;  /* 0x00000089041ea211 */ /* 0x080fe200078a08ff */
        /* <DEDUP_REMOVED lines=12> */
[C---:B------:R-:W-:Y:S01]  /*a000*/  @!P1 IADD3 R6, P5, R7.reuse, R42, RZ ;  /* 0x0000002a07069210 */ /* 0x040fe20007fbe0ff */
[----:B------:R-:W-:Y:S01]  /*a010*/  @P2 STS.128 [R231+0xd800], RZ ;  /* 0x00d800ffe7002388 */ /* 0x000fe20000000c00 */
[----:B------:R-:W-:Y:S02]  /*a020*/  IADD3 R4, P4, R228, R7, RZ ;  /* 0x00000007e4047210 */ /* 0x000fe40007f9e0ff */
[--C-:B------:R-:W-:Y:S01]  /*a030*/  @!P2 LEA.HI.X R9, R7, R136, R5.reuse, 0x1, P6 ;  /* 0x000000880709a211 */ /* 0x100fe200030f0c05 */
        /* <DEDUP_REMOVED lines=59> */
[----:B----4-:R-:W-:Y:S04]  /*a3f0*/  LDSM.16.M88.4 R20, [R222] ;  /* 0x00000000de14783b */ /* 0x010fe80000000200 */
[----:B------:R-:W4:Y:S04]  /*a400*/  LDSM.16.M88.4 R136, [R221+0x4800] ;  /* 0x00480000dd88783b */ /* 0x000f280000000200 */
[----:B------:R-:W2:Y:S04]  /*a410*/  LDSM.16.M88.4 R60, [R221+0x5000] ;  /* 0x00500000dd3c783b */ /* 0x000ea80000000200 */
[----:B------:R-:W2:Y:S04]  /*a420*/  LDSM.16.M88.4 R52, [R221+0x5800] ;  /* 0x00580000dd34783b */ /* 0x000ea80000000200 */
[----:B------:R-:W-:Y:S04]  /*a430*/  LDSM.16.M88.4 R144, [R220] ;  /* 0x00000000dc90783b */ /* 0x000fe80000000200 */
[----:B-----5:R-:W-:Y:S04]  /*a440*/  LDSM.16.M88.4 R16, [R219] ;  /* 0x00000000db10783b */ /* 0x020fe80000000200 */
[----:B-1----:R-:W1:Y:S04]  /*a450*/  LDSM.16.M88.4 R4, [R221+0x4000] ;  /* 0x00400000dd04783b */ /* 0x002e680000000200 */
[----:B------:R-:W5:Y:S04]  /*a460*/  LDSM.16.M88.4 R44, [R221+0x6000] ;  /* 0x00600000dd2c783b */ /* 0x000f680000000200 */
[----:B------:R-:W3:Y:S04]  /*a470*/  LDSM.16.M88.4 R36, [R221+0x6800] ;  /* 0x00680000dd24783b */ /* 0x000ee80000000200 */
[----:B------:R-:W3:Y:S04]  /*a480*/  LDSM.16.M88.4 R28, [R221+0x7000] ;  /* 0x00700000dd1c783b */ /* 0x000ee80000000200 */
[----:B------:R-:W3:Y:S04]  /*a490*/  LDSM.16.M88.4 R156, [R221+0x7800] ;  /* 0x00780000dd9c783b */ /* 0x000ee80000000200 */
[----:B------:R-:W3:Y:S01]  /*a4a0*/  LDSM.16.M88.4 R152, [R211] ;  /* 0x00000000d398783b */ /* 0x000ee20000000200 */
[C---:B----4-:R-:W-:Y:S03]  /*a4b0*/  HMMA.16816.F32.BF16 R140, R20.reuse, R136, RZ ;  /* 0x00000088148c723c */ /* 0x050fe600000418ff */
[----:B------:R-:W4:Y:S04]  /*a4c0*/  LDSM.16.M88.4 R148, [R210] ;  /* 0x00000000d294783b */ /* 0x000f280000000200 */
[----:B--2---:R-:W2:Y:S01]  /*a4d0*/  LDSM.16.M88.4 R12, [R209] ;  /* 0x00000000d10c783b */ /* 0x004ea20000000200 */
[C---:B------:R-:W-:Y:S03]  /*a4e0*/  HMMA.16816.F32.BF16 R64, R20.reuse, R60, RZ ;  /* 0x0000003c1440723c */ /* 0x040fe600000418ff */
[----:B------:R-:W-:Y:S04]  /*a4f0*/  LDSM.16.M88.4 R160, [R206] ;  /* 0x00000000cea0783b */ /* 0x000fe80000000200 */
        /* <DEDUP_REMOVED lines=8> */
[C---:B------:R-:W-:Y:S08]  /*a580*/  HMMA.16816.F32.BF16 R136, R20.reuse, R138, RZ ;  /* 0x0000008a1488723c */ /* 0x040ff000000418ff */
[C---:B------:R-:W-:Y:S08]  /*a590*/  HMMA.16816.F32.BF16 R60, R20.reuse, R62, RZ ;  /* 0x0000003e143c723c */ /* 0x040ff000000418ff */
[----:B------:R-:W-:Y:S08]  /*a5a0*/  HMMA.16816.F32.BF16 R52, R20, R54, RZ ;  /* 0x000000361434723c */ /* 0x000ff000000418ff */
[C---:B------:R-:W-:Y:S08]  /*a5b0*/  HMMA.16816.F32.BF16 R8, R144.reuse, R16, R8 ;  /* 0x000000109008723c */ /* 0x040ff00000041808 */
[----:B------:R-:W-:Y:S01]  /*a5c0*/  HMMA.16816.F32.BF16 R4, R144, R18, R4 ;  /* 0x000000129004723c */ /* 0x000fe20000041804 */
[----:B------:R-:W1:Y:S07]  /*a5d0*/  LDSM.16.M88.4 R16, [R208] ;  /* 0x00000000d010783b */ /* 0x000e6e0000000200 */
[C---:B-----5:R-:W-:Y:S08]  /*a5e0*/  HMMA.16816.F32.BF16 R48, R20.reuse, R44, RZ ;  /* 0x0000002c1430723c */ /* 0x060ff000000418ff */
[C---:B---3--:R-:W-:Y:S08]  /*a5f0*/  HMMA.16816.F32.BF16 R40, R20.reuse, R36, RZ ;  /* 0x000000241428723c */ /* 0x048ff000000418ff */
[C---:B------:R-:W-:Y:S08]  /*a600*/  HMMA.16816.F32.BF16 R32, R20.reuse, R28, RZ ;  /* 0x0000001c1420723c */ /* 0x040ff000000418ff */
[C---:B------:R-:W-:Y:S08]  /*a610*/  HMMA.16816.F32.BF16 R44, R20.reuse, R46, RZ ;  /* 0x0000002e142c723c */ /* 0x040ff000000418ff */
[C---:B------:R-:W-:Y:S08]  /*a620*/  HMMA.16816.F32.BF16 R36, R20.reuse, R38, RZ ;  /* 0x000000261424723c */ /* 0x040ff000000418ff */
[C---:B------:R-:W-:Y:S08]  /*a630*/  HMMA.16816.F32.BF16 R28, R20.reuse, R30, RZ ;  /* 0x0000001e141c723c */ /* 0x040ff000000418ff */
[C---:B------:R-:W-:Y:S08]  /*a640*/  HMMA.16816.F32.BF16 R24, R20.reuse, R156, RZ ;  /* 0x0000009c1418723c */ /* 0x040ff000000418ff */
[----:B------:R-:W-:Y:S01]  /*a650*/  HMMA.16816.F32.BF16 R20, R20, R158, RZ ;  /* 0x0000009e1414723c */ /* 0x000fe200000418ff */
[----:B------:R-:W3:Y:S07]  /*a660*/  LDSM.16.M88.4 R156, [R207] ;  /* 0x00000000cf9c783b */ /* 0x000eee0000000200 */
[C---:B------:R-:W-:Y:S08]  /*a670*/  HMMA.16816.F32.BF16 R140, R144.reuse, R152, R140 ;  /* 0x00000098908c723c */ /* 0x040ff0000004188c */
[C---:B------:R-:W-:Y:S01]  /*a680*/  HMMA.16816.F32.BF16 R136, R144.reuse, R154, R136 ;  /* 0x0000009a9088723c */ /* 0x040fe20000041888 */
[----:B------:R-:W-:Y:S07]  /*a690*/  LDSM.16.M88.4 R152, [R218] ;  /* 0x00000000da98783b */ /* 0x000fee0000000200 */
[C---:B----4-:R-:W-:Y:S08]  /*a6a0*/  HMMA.16816.F32.BF16 R64, R144.reuse, R148, R64 ;  /* 0x000000949040723c */ /* 0x050ff00000041840 */
[C---:B------:R-:W-:Y:S01]  /*a6b0*/  HMMA.16816.F32.BF16 R60, R144.reuse, R150, R60 ;  /* 0x00000096903c723c */ /* 0x040fe2000004183c */
[----:B------:R-:W4:Y:S07]  /*a6c0*/  LDSM.16.M88.4 R148, [R205] ;  /* 0x00000000cd94783b */ /* 0x000f2e0000000200 */
        /* <DEDUP_REMOVED lines=11> */
[----:B------:R-:W5:Y:S07]  /*a780*/  LDSM.16.M88.4 R160, [R215+0x7800] ;  /* 0x00780000d7a0783b */ /* 0x000f6e0000000200 */
[C---:B----4-:R-:W-:Y:S08]  /*a790*/  HMMA.16816.F32.BF16 R24, R144.reuse, R148, R24 ;  /* 0x000000949018723c */ /* 0x050ff00000041818 */
[----:B------:R-:W-:Y:S01]  /*a7a0*/  HMMA.16816.F32.BF16 R20, R144, R150, R20 ;  /* 0x000000969014723c */ /* 0x000fe20000041814 */
[----:B------:R-:W-:Y:S04]  /*a7b0*/  LDSM.16.M88.4 R148, [R204] ;  /* 0x00000000cc94783b */ /* 0x000fe80000000200 */
[----:B------:R-:W-:Y:S03]  /*a7c0*/  LDSM.16.M88.4 R144, [R204+0x800] ;  /* 0x00080000cc90783b */ /* 0x000fe60000000200 */
[C---:B--2---:R-:W-:Y:S08]  /*a7d0*/  HMMA.16816.F32.BF16 R8, R152.reuse, R12, R8 ;  /* 0x0000000c9808723c */ /* 0x044ff00000041808 */
        /* <DEDUP_REMOVED lines=21> */
[----:B------:R-:W-:Y:S01]  /*a930*/  HMMA.16816.F32.BF16 R20, R152, R162, R20 ;  /* 0x000000a29814723c */ /* 0x000fe20000041814 */
[----:B------:R-:W4:Y:S04]  /*a940*/  LDSM.16.M88.4 R152, [R204+0x2000] ;  /* 0x00200000cc98783b */ /* 0x000f280000000200 */
[----:B------:R-:W-:Y:S03]  /*a950*/  LDSM.16.M88.4 R160, [R221+0x9800] ;  /* 0x00980000dda0783b */ /* 0x000fe60000000200 */
[C---:B--2---:R-:W-:Y:S08]  /*a960*/  HMMA.16816.F32.BF16 R8, R12.reuse, R148, R8 ;  /* 0x000000940c08723c */ /* 0x044ff00000041808 */
[C---:B------:R-:W-:Y:S01]  /*a970*/  HMMA.16816.F32.BF16 R4, R12.reuse, R150, R4 ;  /* 0x000000960c04723c */ /* 0x040fe20000041804 */
[----:B------:R-:W2:Y:S07]  /*a980*/  LDSM.16.M88.4 R148, [R204+0x2800] ;  /* 0x00280000cc94783b */ /* 0x000eae0000000200 */
[C---:B------:R-:W-:Y:S08]  /*a990*/  HMMA.16816.F32.BF16 R140, R12.reuse, R144, R140 ;  /* 0x000000900c8c723c */ /* 0x040ff0000004188c */
[C---:B------:R-:W-:Y:S01]  /*a9a0*/  HMMA.16816.F32.BF16 R136, R12.reuse, R146, R136 ;  /* 0x000000920c88723c */ /* 0x040fe20000041888 */
[----:B------:R-:W5:Y:S07]  /*a9b0*/  LDSM.16.M88.4 R144, [R204+0x3000] ;  /* 0x00300000cc90783b */ /* 0x000f6e0000000200 */
        /* <DEDUP_REMOVED lines=17> */
[----:B------:R-:W-:Y:S04]  /*aad0*/  LDSM.16.M88.4 R16, [R220+0x2000] ;  /* 0x00200000dc10783b */ /* 0x000fe80000000200 */
[----:B------:R-:W1:Y:S03]  /*aae0*/  LDSM.16.M88.4 R12, [R203] ;  /* 0x00000000cb0c783b */ /* 0x000e660000000200 */
[C---:B------:R-:W-:Y:S08]  /*aaf0*/  HMMA.16816.F32.BF16 R140, R172.reuse, R168, R140 ;  /* 0x000000a8ac8c723c */ /* 0x040ff0000004188c */
[C---:B------:R-:W-:Y:S01]  /*ab00*/  HMMA.16816.F32.BF16 R136, R172.reuse, R170, R136 ;  /* 0x000000aaac88723c */ /* 0x040fe20000041888 */
[----:B------:R-:W1:Y:S07]  /*ab10*/  LDSM.16.M88.4 R168, [R202] ;  /* 0x00000000caa8783b */ /* 0x000e6e0000000200 */
[C---:B------:R-:W-:Y:S08]  /*ab20*/  HMMA.16816.F32.BF16 R4, R172.reuse, R178, R4 ;  /* 0x000000b2ac04723c */ /* 0x040ff00000041804 */
[C---:B------:R-:W-:Y:S08]  /*ab30*/  HMMA.16816.F32.BF16 R8, R172.reuse, R176, R8 ;  /* 0x000000b0ac08723c */ /* 0x040ff00000041808 */
[C---:B------:R-:W-:Y:S07]  /*ab40*/  HMMA.16816.F32.BF16 R64, R172.reuse, R164, R64 ;  /* 0x000000a4ac40723c */ /* 0x040fee0000041840 */
[----:B------:R-:W-:Y:S01]  /*ab50*/  IMAD R164, R230, 0x80, R229 ;  /* 0x00000080e6a47824 */ /* 0x000fe200078e02e5 */
[----:B------:R-:W-:Y:S03]  /*ab60*/  HMMA.16816.F32.BF16 R60, R172, R166, R60 ;  /* 0x000000a6ac3c723c */ /* 0x000fe6000004183c */
[----:B------:R-:W-:Y:S01]  /*ab70*/  I2F R176, R164 ;  /* 0x000000a400b07306 */ /* 0x000fe20000201400 */
[----:B------:R-:W-:-:S02]  /*ab80*/  IADD3 R177, R164, 0x10, RZ ;  /* 0x00000010a4b17810 */ /* 0x000fc40007ffe0ff */
[C---:B------:R-:W-:Y:S02]  /*ab90*/  IADD3 R179, R164.reuse, 0x11, RZ ;  /* 0x00000011a4b37810 */ /* 0x040fe40007ffe0ff */
[C---:B------:R-:W-:Y:S01]  /*aba0*/  HMMA.16816.F32.BF16 R56, R172.reuse, R160, R56 ;  /* 0x000000a0ac38723c */ /* 0x040fe20000041838 */
[C---:B------:R-:W-:Y:S02]  /*abb0*/  IADD3 R166, R164.reuse, 0x1, RZ ;  /* 0x00000001a4a67810 */ /* 0x040fe40007ffe0ff */
[----:B------:R-:W-:Y:S01]  /*abc0*/  I2F R178, R179 ;  /* 0x000000b300b27306 */ /* 0x000fe20000201400 */
[C---:B------:R-:W-:Y:S02]  /*abd0*/  IADD3 R183, R164.reuse, 0x18, RZ ;  /* 0x00000018a4b77810 */ /* 0x040fe40007ffe0ff */
[C---:B------:R-:W-:Y:S02]  /*abe0*/  IADD3 R185, R164.reuse, 0x19, RZ ;  /* 0x00000019a4b97810 */ /* 0x040fe40007ffe0ff */
[----:B------:R-:W-:Y:S01]  /*abf0*/  HMMA.16816.F32.BF16 R52, R172, R162, R52 ;  /* 0x000000a2ac34723c */ /* 0x000fe20000041834 */
[----:B------:R-:W-:Y:S01]  /*ac00*/  LDSM.16.M88.4 R160, [R215+0x8800] ;  /* 0x00880000d7a0783b */ /* 0x000fe20000000200 */
[C---:B------:R-:W-:Y:S01]  /*ac10*/  IADD3 R187, R164.reuse, 0x20, RZ ;  /* 0x00000020a4bb7810 */ /* 0x040fe20007ffe0ff */
[----:B------:R-:W-:Y:S01]  /*ac20*/  I2F R165, R166 ;  /* 0x000000a600a57306 */ /* 0x000fe20000201400 */
[----:B------:R-:W-:-:S02]  /*ac30*/  IADD3 R189, R164, 0x21, RZ ;  /* 0x00000021a4bd7810 */ /* 0x000fc40007ffe0ff */
[C---:B------:R-:W-:Y:S02]  /*ac40*/  ISETP.GE.AND P3, PT, R166.reuse, R181, PT ;  /* 0x000000b5a600720c */ /* 0x040fe40003f66270 */
[C---:B---3--:R-:W-:Y:S01]  /*ac50*/  HMMA.16816.F32.BF16 R48, R172.reuse, R156, R48 ;  /* 0x0000009cac30723c */ /* 0x048fe20000041830 */
[----:B------:R-:W-:Y:S02]  /*ac60*/  ISETP.GE.AND P5, PT, R166, R180, PT ;  /* 0x000000b4a600720c */ /* 0x000fe40003fa6270 */
[----:B------:R-:W-:Y:S01]  /*ac70*/  I2F R182, R183 ;  /* 0x000000b700b67306 */ /* 0x000fe20000201400 */
[C---:B------:R-:W-:Y:S02]  /*ac80*/  IADD3 R194, R164.reuse, 0x29, RZ ;  /* 0x00000029a4c27810 */ /* 0x040fe40007ffe0ff */
[C---:B------:R-:W-:Y:S02]  /*ac90*/  IADD3 R191, R164.reuse, 0x28, RZ ;  /* 0x00000028a4bf7810 */ /* 0x040fe40007ffe0ff */
[----:B------:R-:W-:Y:S01]  /*aca0*/  HMMA.16816.F32.BF16 R44, R172, R158, R44 ;  /* 0x0000009eac2c723c */ /* 0x000fe2000004182c */
[----:B------:R-:W-:Y:S01]  /*acb0*/  LDSM.16.M88.4 R156, [R200] ;  /* 0x00000000c89c783b */ /* 0x000fe20000000200 */
[C---:B------:R-:W-:Y:S01]  /*acc0*/  IADD3 R192, R164.reuse, 0x30, RZ ;  /* 0x00000030a4c07810 */ /* 0x040fe20007ffe0ff */
[----:B------:R-:W-:Y:S01]  /*acd0*/  I2F R184, R185 ;  /* 0x000000b900b87306 */ /* 0x000fe20000201400 */
[----:B------:R-:W-:-:S02]  /*ace0*/  IADD3 R247, R164, 0x38, RZ ;  /* 0x00000038a4f77810 */ /* 0x000fc40007ffe0ff */
[C---:B------:R-:W-:Y:S02]  /*acf0*/  IADD3 R250, R164.reuse, 0x41, RZ ;  /* 0x00000041a4fa7810 */ /* 0x040fe40007ffe0ff */
[C---:B----4-:R-:W-:Y:S01]  /*ad00*/  HMMA.16816.F32.BF16 R40, R172.reuse, R152, R40 ;  /* 0x00000098ac28723c */ /* 0x050fe20000041828 */
[C---:B------:R-:W-:Y:S02]  /*ad10*/  IADD3 R251, R164.reuse, 0x48, RZ ;  /* 0x00000048a4fb7810 */ /* 0x040fe40007ffe0ff */
[----:B------:R-:W-:Y:S05]  /*ad20*/  I2F R186, R187 ;  /* 0x000000bb00ba7306 */ /* 0x000fea0000201400 */
[C---:B------:R-:W-:Y:S03]  /*ad30*/  HMMA.16816.F32.BF16 R36, R172.reuse, R154, R36 ;  /* 0x0000009aac24723c */ /* 0x040fe60000041824 */
[----:B------:R-:W-:Y:S05]  /*ad40*/  I2F R188, R189 ;  /* 0x000000bd00bc7306 */ /* 0x000fea0000201400 */
[C---:B--2---:R-:W-:Y:S03]  /*ad50*/  HMMA.16816.F32.BF16 R32, R172.reuse, R148, R32 ;  /* 0x00000094ac20723c */ /* 0x044fe60000041820 */
[----:B------:R-:W-:Y:S05]  /*ad60*/  I2F R193, R194 ;  /* 0x000000c200c17306 */ /* 0x000fea0000201400 */
[C---:B------:R-:W-:Y:S01]  /*ad70*/  HMMA.16816.F32.BF16 R28, R172.reuse, R150, R28 ;  /* 0x00000096ac1c723c */ /* 0x040fe2000004181c */
[----:B------:R-:W2:Y:S02]  /*ad80*/  LDSM.16.M88.4 R148, [R201] ;  /* 0x00000000c994783b */ /* 0x000ea40000000200 */
[----:B------:R-:W-:Y:S05]  /*ad90*/  I2F R190, R191 ;  /* 0x000000bf00be7306 */ /* 0x000fea0000201400 */
[C---:B-----5:R-:W-:Y:S03]  /*ada0*/  HMMA.16816.F32.BF16 R24, R172.reuse, R144, R24 ;  /* 0x00000090ac18723c */ /* 0x060fe60000041818 */
[----:B------:R-:W-:Y:S05]  /*adb0*/  I2F R195, R192 ;  /* 0x000000c000c37306 */ /* 0x000fea0000201400 */
[----:B------:R-:W-:Y:S01]  /*adc0*/  HMMA.16816.F32.BF16 R172, R172, R146, R20 ;  /* 0x00000092acac723c */ /* 0x000fe20000041814 */
[----:B------:R-:W-:Y:S02]  /*add0*/  LDSM.16.M88.4 R144, [R218+0x2000] ;  /* 0x00200000da90783b */ /* 0x000fe40000000200 */
[----:B------:R-:W-:Y:S02]  /*ade0*/  I2F R245, R247 ;  /* 0x000000f700f57306 */ /* 0x000fe40000201400 */
[----:B------:R-:W3:Y:S03]  /*adf0*/  LDSM.16.M88.4 R20, [R215+0x8000] ;  /* 0x00800000d714783b */ /* 0x000ee60000000200 */
[C---:B-1----:R-:W-:Y:S03]  /*ae00*/  HMMA.16816.F32.BF16 R4, R16.reuse, R14, R4 ;  /* 0x0000000e1004723c */ /* 0x042fe60000041804 */
[----:B------:R-:W-:Y:S05]  /*ae10*/  I2F R166, R250 ;  /* 0x000000fa00a67306 */ /* 0x000fea0000201400 */
[C---:B------:R-:W-:Y:S01]  /*ae20*/  HMMA.16816.F32.BF16 R8, R16.reuse, R12, R8 ;  /* 0x0000000c1008723c */ /* 0x040fe20000041808 */
[----:B------:R-:W-:Y:S02]  /*ae30*/  LDSM.16.M88.4 R12, [R204+0x4000] ;  /* 0x00400000cc0c783b */ /* 0x000fe40000000200 */
[----:B------:R-:W-:Y:S05]  /*ae40*/  I2F R252, R251 ;  /* 0x000000fb00fc7306 */ /* 0x000fea0000201400 */
[C---:B------:R-:W-:Y:S01]  /*ae50*/  HMMA.16816.F32.BF16 R152, R16.reuse, R168, R140 ;  /* 0x000000a81098723c */ /* 0x040fe2000004188c */
[----:B------:R-:W1:Y:S06]  /*ae60*/  LDSM.16.M88.4 R140, [R217+0x2000] ;  /* 0x00200000d98c783b */ /* 0x000e6c0000000200 */
[----:B------:R-:W-:Y:S01]  /*ae70*/  IADD3 R168, R164, 0x8, RZ ;  /* 0x00000008a4a87810 */ /* 0x000fe20007ffe0ff */
[----:B--2---:R-:W-:Y:S03]  /*ae80*/  HMMA.16816.F32.BF16 R64, R16, R148, R64 ;  /* 0x000000941040723c */ /* 0x004fe60000041840 */
[----:B------:R2:W-:Y:S01]  /*ae90*/  I2F R167, R168 ;  /* 0x000000a800a77306 */ /* 0x0005e20000201400 */
[----:B------:R-:W-:-:S02]  /*aea0*/  ISETP.GE.AND P6, PT, R168, R181, PT ;  /* 0x000000b5a800720c */ /* 0x000fc40003fc6270 */
[----:B------:R-:W-:Y:S02]  /*aeb0*/  ISETP.GE.AND P4, PT, R168, R180, PT ;  /* 0x000000b4a800720c */ /* 0x000fe40003f86270 */
[----:B------:R-:W-:Y:S01]  /*aec0*/  HMMA.16816.F32.BF16 R60, R16, R150, R60 ;  /* 0x00000096103c723c */ /* 0x000fe2000004183c */
[----:B------:R-:W4:Y:S07]  /*aed0*/  LDSM.16.M88.4 R148, [R199] ;  /* 0x00000000c794783b */ /* 0x000f2e0000000200 */
[----:B---3--:R-:W-:Y:S01]  /*aee0*/  HMMA.16816.F32.BF16 R4, R144, R22, R4 ;  /* 0x000000169004723c */ /* 0x008fe20000041804 */
[----:B--2---:R-:W-:-:S07]  /*aef0*/  IADD3 R168, R164, 0x49, RZ ;  /* 0x00000049a4a87810 */ /* 0x004fce0007ffe0ff */
[----:B------:R-:W-:Y:S01]  /*af00*/  HMMA.16816.F32.BF16 R8, R144, R20, R8 ;  /* 0x000000149008723c */ /* 0x000fe20000041808 */
[----:B------:R-:W-:Y:S07]  /*af10*/  LDSM.16.M88.4 R20, [R204+0x4800] ;  /* 0x00480000cc14783b */ /* 0x000fee0000000200 */
[----:B------:R-:W-:Y:S01]  /*af20*/  HMMA.16816.F32.BF16 R136, R16, R170, R136 ;  /* 0x000000aa1088723c */ /* 0x000fe20000041888 */
[----:B------:R-:W-:Y:S06]  /*af30*/  I2F R171, R177 ;  /* 0x000000b100ab7306 */ /* 0x000fec0000201400 */
[----:B------:R-:W-:Y:S01]  /*af40*/  IADD3 R170, R164, 0x9, RZ ;  /* 0x00000009a4aa7810 */ /* 0x000fe20007ffe0ff */
[C---:B-1----:R-:W-:Y:S03]  /*af50*/  HMMA.16816.F32.BF16 R4, R140.reuse, R14, R4 ;  /* 0x0000000e8c04723c */ /* 0x042fe60000041804 */
[----:B------:R-:W-:Y:S05]  /*af60*/  I2F R169, R170 ;  /* 0x000000aa00a97306 */ /* 0x000fea0000201400 */
[----:B------:R-:W-:Y:S01]  /*af70*/  HMMA.16816.F32.BF16 R8, R140, R12, R8 ;  /* 0x0000000c8c08723c */ /* 0x000fe20000041808 */
[----:B------:R-:W1:Y:S07]  /*af80*/  LDSM.16.M88.4 R12, [R215+0x9000] ;  /* 0x00900000d70c783b */ /* 0x000e6e0000000200 */
[----:B----4-:R-:W-:Y:S08]  /*af90*/  HMMA.16816.F32.BF16 R48, R16, R148, R48 ;  /* 0x000000941030723c */ /* 0x010ff00000041830 */
[----:B------:R-:W-:Y:S01]  /*afa0*/  FMUL.FTZ R4, R4, c[0x0][0x2ec] ;  /* 0x0000bb0004047a20 */ /* 0x000fe20000410000 */
[----:B------:R-:W-:Y:S01]  /*afb0*/  HMMA.16816.F32.BF16 R152, R144, R160, R152 ;  /* 0x000000a09098723c */ /* 0x000fe20000041898 */
[----:B------:R-:W-:-:S02]  /*afc0*/  FMUL.FTZ R5, R5, c[0x0][0x2ec] ;  /* 0x0000bb0005057a20 */ /* 0x000fc40000410000 */
[----:B------:R-:W-:Y:S01]  /*afd0*/  FMUL.FTZ R6, R6, c[0x0][0x2ec] ;  /* 0x0000bb0006067a20 */ /* 0x000fe20000410000 */
[----:B------:R-:W-:Y:S01]  /*afe0*/  MUFU.TANH R236, R4 ;  /* 0x0000000400ec7308 */ /* 0x000fe20000002400 */
[----:B------:R-:W-:Y:S02]  /*aff0*/  FMUL.FTZ R7, R7, c[0x0][0x2ec] ;  /* 0x0000bb0007077a20 */ /* 0x000fe40000410000 */
[----:B------:R-:W-:Y:S01]  /*b000*/  FMUL.FTZ R9, R9, c[0x0][0x2ec] ;  /* 0x0000bb0009097a20 */ /* 0x000fe20000410000 */
[----:B------:R-:W-:Y:S01]  /*b010*/  HMMA.16816.F32.BF16 R136, R144, R162, R136 ;  /* 0x000000a29088723c */ /* 0x000fe20000041888 */
[----:B------:R-:W-:Y:S01]  /*b020*/  LDSM.16.M88.4 R160, [R204+0x5000] ;  /* 0x00500000cca0783b */ /* 0x000fe20000000200 */
[----:B------:R-:W-:Y:S02]  /*b030*/  FMUL.FTZ R11, R11, c[0x0][0x2ec] ;  /* 0x0000bb000b0b7a20 */ /* 0x000fe40000410000 */
[----:B------:R-:W-:Y:S01]  /*b040*/  MUFU.TANH R148, R5 ;  /* 0x0000000500947308 */ /* 0x000fe20000002400 */
[----:B------:R-:W-:-:S03]  /*b050*/  FMUL.FTZ R8, R8, c[0x0][0x2ec] ;  /* 0x0000bb0008087a20 */ /* 0x000fc60000410000 */
[C---:B------:R-:W-:Y:S04]  /*b060*/  HMMA.16816.F32.BF16 R56, R16.reuse, R156, R56 ;  /* 0x0000009c1038723c */ /* 0x040fe80000041838 */
[----:B------:R-:W-:Y:S04]  /*b070*/  MUFU.TANH R149, R6 ;  /* 0x0000000600957308 */ /* 0x000fe80000002400 */
[----:B------:R-:W-:Y:S01]  /*b080*/  HMMA.16816.F32.BF16 R52, R16, R158, R52 ;  /* 0x0000009e1034723c */ /* 0x000fe20000041834 */
[----:B------:R-:W2:Y:S03]  /*b090*/  LDSM.16.M88.4 R156, [R198] ;  /* 0x00000000c69c783b */ /* 0x000ea60000000200 */
[----:B------:R3:W-:Y:S04]  /*b0a0*/  MUFU.TANH R237, R7 ;  /* 0x0000000700ed7308 */ /* 0x0007e80000002400 */
[C---:B-1----:R-:W-:Y:S04]  /*b0b0*/  HMMA.16816.F32.BF16 R64, R144.reuse, R12, R64 ;  /* 0x0000000c9040723c */ /* 0x042fe80000041840 */
[----:B------:R-:W1:Y:S04]  /*b0c0*/  MUFU.TANH R9, R9 ;  /* 0x0000000900097308 */ /* 0x000e680000002400 */
[----:B------:R-:W-:Y:S01]  /*b0d0*/  HMMA.16816.F32.BF16 R60, R144, R14, R60 ;  /* 0x0000000e903c723c */ /* 0x000fe2000004183c */
[----:B------:R-:W-:Y:S03]  /*b0e0*/  LDSM.16.M88.4 R12, [R197] ;  /* 0x00000000c50c783b */ /* 0x000fe60000000200 */
[----:B------:R-:W-:Y:S01]  /*b0f0*/  MUFU.TANH R11, R11 ;  /* 0x0000000b000b7308 */ /* 0x000fe20000002400 */
[----:B---3--:R-:W3:Y:S03]  /*b100*/  LDSM.16.M88.4 R4, [R215+0x9800] ;  /* 0x00980000d704783b */ /* 0x008ee60000000200 */
[----:B------:R-:W-:Y:S01]  /*b110*/  HMMA.16816.F32.BF16 R152, R140, R20, R152 ;  /* 0x000000148c98723c */ /* 0x000fe20000041898 */
[----:B-1----:R-:W-:-:S03]  /*b120*/  FFMA.FTZ R9, R0, R165, R9 ;  /* 0x000000a500097223 */ /* 0x002fc60000010009 */
[----:B------:R-:W1:Y:S04]  /*b130*/  MUFU.TANH R8, R8 ;  /* 0x0000000800087308 */ /* 0x000e680000002400 */
[----:B------:R-:W-:Y:S01]  /*b140*/  HMMA.16816.F32.BF16 R136, R140, R22, R136 ;  /* 0x000000168c88723c */ /* 0x000fe20000041888 */
[----:B------:R-:W4:Y:S01]  /*b150*/  LDSM.16.M88.4 R20, [R204+0x5800] ;  /* 0x00580000cc14783b */ /* 0x000f220000000200 */
[----:B------:R-:W-:Y:S02]  /*b160*/  FSEL R9, R9, -INF , !P3 ;  /* 0xff80000009097808 */ /* 0x000fe40005800000 */
[----:B------:R-:W-:-:S04]  /*b170*/  ISETP.GE.AND P3, PT, R170, R181, PT ;  /* 0x000000b5aa00720c */ /* 0x000fc80003f66270 */
[----:B------:R-:W-:Y:S01]  /*b180*/  HMMA.16816.F32.BF16 R44, R16, R150, R44 ;  /* 0x00000096102c723c */ /* 0x000fe2000004182c */
[----:B-1----:R-:W-:-:S07]  /*b190*/  FFMA.FTZ R8, R0, R176, R8 ;  /* 0x000000b000087223 */ /* 0x002fce0000010008 */
[C---:B--2---:R-:W-:Y:S01]  /*b1a0*/  HMMA.16816.F32.BF16 R40, R16.reuse, R156, R40 ;  /* 0x0000009c1028723c */ /* 0x044fe20000041828 */
[----:B------:R-:W-:Y:S02]  /*b1b0*/  FMUL.FTZ R152, R152, c[0x0][0x2ec] ;  /* 0x0000bb0098987a20 */ /* 0x000fe40000410000 */
[----:B------:R-:W-:Y:S02]  /*b1c0*/  FMUL.FTZ R153, R153, c[0x0][0x2ec] ;  /* 0x0000bb0099997a20 */ /* 0x000fe40000410000 */
[----:B------:R-:W-:Y:S01]  /*b1d0*/  FMUL.FTZ R150, R155, c[0x0][0x2ec] ;  /* 0x0000bb009b967a20 */ /* 0x000fe20000410000 */
[----:B------:R-:W-:Y:S01]  /*b1e0*/  IADD3 R155, R164, 0x31, RZ ;  /* 0x00000031a49b7810 */ /* 0x000fe20007ffe0ff */
[----:B------:R-:W-:Y:S01]  /*b1f0*/  FMUL.FTZ R154, R154, c[0x0][0x2ec] ;  /* 0x0000bb009a9a7a20 */ /* 0x000fe20000410000 */
[----:B------:R-:W-:Y:S01]  /*b200*/  HMMA.16816.F32.BF16 R36, R16, R158, R36 ;  /* 0x0000009e1024723c */ /* 0x000fe20000041824 */
[----:B------:R-:W-:Y:S01]  /*b210*/  FMUL.FTZ R136, R136, c[0x0][0x2ec] ;  /* 0x0000bb0088887a20 */ /* 0x000fe20000410000 */
[----:B------:R-:W1:Y:S01]  /*b220*/  MUFU.TANH R152, R152 ;  /* 0x0000009800987308 */ /* 0x000e620000002400 */
[----:B------:R-:W-:-:S02]  /*b230*/  FMUL.FTZ R137, R137, c[0x0][0x2ec] ;  /* 0x0000bb0089897a20 */ /* 0x000fc40000410000 */
[----:B------:R-:W-:Y:S02]  /*b240*/  FMUL.FTZ R138, R138, c[0x0][0x2ec] ;  /* 0x0000bb008a8a7a20 */ /* 0x000fe40000410000 */
[----:B------:R-:W-:Y:S01]  /*b250*/  FMUL.FTZ R139, R139, c[0x0][0x2ec] ;  /* 0x0000bb008b8b7a20 */ /* 0x000fe20000410000 */
[C---:B---3--:R-:W-:Y:S02]  /*b260*/  HMMA.16816.F32.BF16 R56, R144.reuse, R4, R56 ;  /* 0x000000049038723c */ /* 0x048fe40000041838 */
[----:B------:R-:W-:Y:S06]  /*b270*/  MUFU.TANH R153, R153 ;  /* 0x0000009900997308 */ /* 0x000fec0000002400 */
[----:B------:R-:W-:Y:S01]  /*b280*/  HMMA.16816.F32.BF16 R52, R144, R6, R52 ;  /* 0x000000069034723c */ /* 0x000fe20000041834 */
[----:B------:R-:W2:Y:S01]  /*b290*/  LDSM.16.M88.4 R4, [R215+0xa000] ;  /* 0x00a00000d704783b */ /* 0x000ea20000000200 */
[----:B------:R-:W-:Y:S06]  /*b2a0*/  MUFU.TANH R150, R150 ;  /* 0x0000009600967308 */ /* 0x000fec0000002400 */
[C---:B------:R-:W-:Y:S02]  /*b2b0*/  HMMA.16816.F32.BF16 R32, R16.reuse, R12, R32 ;  /* 0x0000000c1020723c */ /* 0x040fe40000041820 */
[----:B------:R-:W-:Y:S06]  /*b2c0*/  MUFU.TANH R154, R154 ;  /* 0x0000009a009a7308 */ /* 0x000fec0000002400 */
[----:B------:R-:W-:Y:S01]  /*b2d0*/  HMMA.16816.F32.BF16 R28, R16, R14, R28 ;  /* 0x0000000e101c723c */ /* 0x000fe2000004181c */
[----:B------:R-:W3:Y:S01]  /*b2e0*/  LDSM.16.M88.4 R12, [R215+0xa800] ;  /* 0x00a80000d70c783b */ /* 0x000ee20000000200 */
[----:B------:R-:W-:Y:S06]  /*b2f0*/  MUFU.TANH R136, R136 ;  /* 0x0000008800887308 */ /* 0x000fec0000002400 */
[C---:B------:R-:W-:Y:S02]  /*b300*/  HMMA.16816.F32.BF16 R60, R140.reuse, R162, R60 ;  /* 0x000000a28c3c723c */ /* 0x040fe4000004183c */
[----:B------:R-:W-:Y:S06]  /*b310*/  MUFU.TANH R151, R137 ;  /* 0x0000008900977308 */ /* 0x000fec0000002400 */
[C---:B----4-:R-:W-:Y:S02]  /*b320*/  HMMA.16816.F32.BF16 R56, R140.reuse, R20, R56 ;  /* 0x000000148c38723c */ /* 0x050fe40000041838 */
[----:B------:R-:W-:Y:S06]  /*b330*/  MUFU.TANH R156, R139 ;  /* 0x0000008b009c7308 */ /* 0x000fec0000002400 */
[----:B------:R-:W-:Y:S01]  /*b340*/  HMMA.16816.F32.BF16 R52, R140, R22, R52 ;  /* 0x000000168c34723c */ /* 0x000fe20000041834 */
[----:B------:R-:W4:Y:S01]  /*b350*/  LDSM.16.M88.4 R20, [R204+0x6000] ;  /* 0x00600000cc14783b */ /* 0x000f220000000200 */
[----:B------:R-:W5:Y:S06]  /*b360*/  MUFU.TANH R138, R138 ;  /* 0x0000008a008a7308 */ /* 0x000f6c0000002400 */
[----:B--2---:R-:W-:Y:S01]  /*b370*/  HMMA.16816.F32.BF16 R48, R144, R4, R48 ;  /* 0x000000049030723c */ /* 0x004fe20000041830 */
[----:B------:R-:W-:Y:S01]  /*b380*/  FMUL.FTZ R63, R63, c[0x0][0x2ec] ;  /* 0x0000bb003f3f7a20 */ /* 0x000fe20000410000 */
[----:B------:R-:W-:Y:S01]  /*b390*/  I2F R137, R155 ;  /* 0x0000009b00897306 */ /* 0x000fe20000201400 */
[----:B------:R-:W-:-:S02]  /*b3a0*/  FMUL.FTZ R61, R61, c[0x0][0x2ec] ;  /* 0x0000bb003d3d7a20 */ /* 0x000fc40000410000 */
[----:B------:R-:W-:Y:S02]  /*b3b0*/  FMUL.FTZ R60, R60, c[0x0][0x2ec] ;  /* 0x0000bb003c3c7a20 */ /* 0x000fe40000410000 */
[----:B------:R-:W-:Y:S01]  /*b3c0*/  FMUL.FTZ R62, R62, c[0x0][0x2ec] ;  /* 0x0000bb003e3e7a20 */ /* 0x000fe20000410000 */
[C---:B------:R-:W-:Y:S01]  /*b3d0*/  HMMA.16816.F32.BF16 R44, R144.reuse, R6, R44 ;  /* 0x00000006902c723c */ /* 0x040fe2000004182c */
[----:B------:R-:W2:Y:S01]  /*b3e0*/  LDSM.16.M88.4 R4, [R215+0xb000] ;  /* 0x00b00000d704783b */ /* 0x000ea20000000200 */
[----:B------:R-:W-:Y:S01]  /*b3f0*/  FMUL.FTZ R56, R56, c[0x0][0x2ec] ;  /* 0x0000bb0038387a20 */ /* 0x000fe20000410000 */
[----:B------:R-:W-:Y:S01]  /*b400*/  MUFU.TANH R61, R61 ;  /* 0x0000003d003d7308 */ /* 0x000fe20000002400 */
[----:B------:R-:W-:Y:S02]  /*b410*/  FMUL.FTZ R57, R57, c[0x0][0x2ec] ;  /* 0x0000bb0039397a20 */ /* 0x000fe40000410000 */
[----:B------:R-:W-:Y:S02]  /*b420*/  FMUL.FTZ R58, R58, c[0x0][0x2ec] ;  /* 0x0000bb003a3a7a20 */ /* 0x000fe40000410000 */
[----:B---3--:R-:W-:Y:S01]  /*b430*/  HMMA.16816.F32.BF16 R40, R144, R12, R40 ;  /* 0x0000000c9028723c */ /* 0x008fe20000041828 */
[----:B------:R-:W-:-:S02]  /*b440*/  FMUL.FTZ R59, R59, c[0x0][0x2ec] ;  /* 0x0000bb003b3b7a20 */ /* 0x000fc40000410000 */
[----:B------:R-:W-:Y:S01]  /*b450*/  MUFU.TANH R162, R58 ;  /* 0x0000003a00a27308 */ /* 0x000fe20000002400 */
[----:B------:R-:W-:Y:S02]  /*b460*/  FMUL.FTZ R55, R55, c[0x0][0x2ec] ;  /* 0x0000bb0037377a20 */ /* 0x000fe40000410000 */
[----:B------:R-:W-:Y:S02]  /*b470*/  FMUL.FTZ R52, R52, c[0x0][0x2ec] ;  /* 0x0000bb0034347a20 */ /* 0x000fe40000410000 */
[----:B------:R-:W-:Y:S01]  /*b480*/  HMMA.16816.F32.BF16 R36, R144, R14, R36 ;  /* 0x0000000e9024723c */ /* 0x000fe20000041824 */
[----:B------:R-:W3:Y:S01]  /*b490*/  LDSM.16.M88.4 R12, [R196] ;  /* 0x00000000c40c783b */ /* 0x000ee20000000200 */
[----:B------:R-:W-:Y:S01]  /*b4a0*/  FMUL.FTZ R54, R54, c[0x0][0x2ec] ;  /* 0x0000bb0036367a20 */ /* 0x000fe20000410000 */
[----:B------:R-:W-:Y:S01]  /*b4b0*/  MUFU.TANH R163, R59 ;  /* 0x0000003b00a37308 */ /* 0x000fe20000002400 */
[----:B------:R-:W-:-:S04]  /*b4c0*/  FMUL.FTZ R53, R53, c[0x0][0x2ec] ;  /* 0x0000bb0035357a20 */ /* 0x000fc80000410000 */
[C---:B------:R-:W-:Y:S03]  /*b4d0*/  HMMA.16816.F32.BF16 R64, R140.reuse, R160, R64 ;  /* 0x000000a08c40723c */ /* 0x040fe60000041840 */
[----:B------:R-:W-:Y:S05]  /*b4e0*/  MUFU.TANH R160, R63 ;  /* 0x0000003f00a07308 */ /* 0x000fea0000002400 */
[C---:B----4-:R-:W-:Y:S03]  /*b4f0*/  HMMA.16816.F32.BF16 R48, R140.reuse, R20, R48 ;  /* 0x000000148c30723c */ /* 0x050fe60000041830 */
[----:B------:R-:W-:Y:S05]  /*b500*/  MUFU.TANH R63, R56 ;  /* 0x00000038003f7308 */ /* 0x000fea0000002400 */
[----:B------:R-:W-:Y:S01]  /*b510*/  HMMA.16816.F32.BF16 R44, R140, R22, R44 ;  /* 0x000000168c2c723c */ /* 0x000fe2000004182c */
[----:B------:R-:W4:Y:S02]  /*b520*/  LDSM.16.M88.4 R20, [R204+0x7000] ;  /* 0x00700000cc14783b */ /* 0x000f240000000200 */
[----:B------:R1:W-:Y:S05]  /*b530*/  MUFU.TANH R161, R57 ;  /* 0x0000003900a17308 */ /* 0x0003ea0000002400 */
[----:B--2---:R-:W-:Y:S01]  /*b540*/  HMMA.16816.F32.BF16 R32, R144, R4, R32 ;  /* 0x000000049020723c */ /* 0x004fe20000041820 */
[----:B------:R-:W-:-:S02]  /*b550*/  FMUL.FTZ R67, R67, c[0x0][0x2ec] ;  /* 0x0000bb0043437a20 */ /* 0x000fc40000410000 */
[----:B------:R-:W-:Y:S01]  /*b560*/  FMUL.FTZ R64, R64, c[0x0][0x2ec] ;  /* 0x0000bb0040407a20 */ /* 0x000fe20000410000 */
[----:B------:R2:W-:Y:S01]  /*b570*/  MUFU.TANH R242, R55 ;  /* 0x0000003700f27308 */ /* 0x0005e20000002400 */
[----:B------:R-:W-:Y:S02]  /*b580*/  FMUL.FTZ R65, R65, c[0x0][0x2ec] ;  /* 0x0000bb0041417a20 */ /* 0x000fe40000410000 */
[----:B------:R-:W-:Y:S01]  /*b590*/  FMUL.FTZ R66, R66, c[0x0][0x2ec] ;  /* 0x0000bb0042427a20 */ /* 0x000fe20000410000 */
[----:B------:R-:W-:Y:S01]  /*b5a0*/  HMMA.16816.F32.BF16 R28, R144, R6, R28 ;  /* 0x00000006901c723c */ /* 0x000fe2000004181c */
[----:B------:R-:W4:Y:S01]  /*b5b0*/  LDSM.16.M88.4 R4, [R215+0xb800] ;  /* 0x00b80000d704783b */ /* 0x000f220000000200 */
[----:B------:R-:W-:Y:S02]  /*b5c0*/  FMUL.FTZ R48, R48, c[0x0][0x2ec] ;  /* 0x0000bb0030307a20 */ /* 0x000fe40000410000 */
[----:B------:R5:W5:Y:S01]  /*b5d0*/  MUFU.TANH R139, R64 ;  /* 0x00000040008b7308 */ /* 0x000b620000002400 */
[----:B-1----:R-:W1:Y:S01]  /*b5e0*/  LDSM.16.M88.4 R56, [R204+0x6800] ;  /* 0x00680000cc38783b */ /* 0x002e620000000200 */
[----:B------:R-:W-:-:S02]  /*b5f0*/  FMUL.FTZ R50, R50, c[0x0][0x2ec] ;  /* 0x0000bb0032327a20 */ /* 0x000fc40000410000 */
[----:B---3--:R-:W-:Y:S01]  /*b600*/  HMMA.16816.F32.BF16 R24, R16, R12, R24 ;  /* 0x0000000c1018723c */ /* 0x008fe20000041818 */
[----:B------:R-:W-:Y:S02]  /*b610*/  FMUL.FTZ R45, R45, c[0x0][0x2ec] ;  /* 0x0000bb002d2d7a20 */ /* 0x000fe40000410000 */
[----:B------:R-:W-:Y:S01]  /*b620*/  FMUL.FTZ R44, R44, c[0x0][0x2ec] ;  /* 0x0000bb002c2c7a20 */ /* 0x000fe20000410000 */
[----:B------:R3:W3:Y:S01]  /*b630*/  MUFU.TANH R157, R65 ;  /* 0x00000041009d7308 */ /* 0x0006e20000002400 */
[----:B--2---:R-:W-:Y:S01]  /*b640*/  FFMA.FTZ R55, R0, R171, R152 ;  /* 0x000000ab00377223 */ /* 0x004fe20000010098 */
[C---:B------:R-:W-:Y:S01]  /*b650*/  IADD3 R152, R164.reuse, 0x58, RZ ;  /* 0x00000058a4987810 */ /* 0x040fe20007ffe0ff */
[----:B------:R-:W-:Y:S01]  /*b660*/  FMUL.FTZ R49, R49, c[0x0][0x2ec] ;  /* 0x0000bb0031317a20 */ /* 0x000fe20000410000 */
[----:B------:R-:W-:Y:S01]  /*b670*/  IADD3 R13, R164, 0x40, RZ ;  /* 0x00000040a40d7810 */ /* 0x000fe20007ffe0ff */
[----:B------:R-:W-:Y:S02]  /*b680*/  FMUL.FTZ R51, R51, c[0x0][0x2ec] ;  /* 0x0000bb0033337a20 */ /* 0x000fe40000410000 */
[----:B------:R-:W-:Y:S01]  /*b690*/  FMUL.FTZ R46, R46, c[0x0][0x2ec] ;  /* 0x0000bb002e2e7a20 */ /* 0x000fe20000410000 */
[----:B------:R-:W2:Y:S01]  /*b6a0*/  MUFU.TANH R67, R67 ;  /* 0x0000004300437308 */ /* 0x000ea20000002400 */
[----:B-----5:R-:W-:-:S02]  /*b6b0*/  FFMA.FTZ R64, R0, R182, R138 ;  /* 0x000000b600407223 */ /* 0x020fc4000001008a */
[C---:B------:R-:W-:Y:S01]  /*b6c0*/  FFMA.FTZ R139, R0.reuse, R186, R139 ;  /* 0x000000ba008b7223 */ /* 0x040fe2000001008b */
[C---:B----4-:R-:W-:Y:S04]  /*b6d0*/  HMMA.16816.F32.BF16 R32, R140.reuse, R20, R32 ;  /* 0x000000148c20723c */ /* 0x050fe80000041820 */
[----:B------:R4:W-:Y:S01]  /*b6e0*/  MUFU.TANH R248, R44 ;  /* 0x0000002c00f87308 */ /* 0x0009e20000002400 */
[C---:B---3--:R-:W-:Y:S02]  /*b6f0*/  FFMA.FTZ R65, R0.reuse, R171, R154 ;  /* 0x000000ab00417223 */ /* 0x048fe4000001009a */
[CC--:B------:R-:W-:Y:S01]  /*b700*/  FFMA.FTZ R157, R0.reuse, R188.reuse, R157 ;  /* 0x000000bc009d7223 */ /* 0x0c0fe2000001009d */
[----:B------:R-:W-:Y:S04]  /*b710*/  HMMA.16816.F32.BF16 R28, R140, R22, R28 ;  /* 0x000000168c1c723c */ /* 0x000fe8000004181c */
[----:B------:R3:W5:Y:S01]  /*b720*/  MUFU.TANH R158, R66 ;  /* 0x00000042009e7308 */ /* 0x0007620000002400 */
[----:B--2---:R-:W-:Y:S01]  /*b730*/  FFMA.FTZ R188, R0, R188, R67 ;  /* 0x000000bc00bc7223 */ /* 0x004fe20000010043 */
[----:B------:R-:W-:-:S02]  /*b740*/  IADD3 R67, R164, 0x68, RZ ;  /* 0x00000068a4437810 */ /* 0x000fc40007ffe0ff */
[----:B------:R-:W-:Y:S01]  /*b750*/  HMMA.16816.F32.BF16 R24, R144, R4, R24 ;  /* 0x000000049018723c */ /* 0x000fe20000041818 */
[----:B----4-:R-:W-:-:S03]  /*b760*/  FFMA.FTZ R44, R0, R169, R148 ;  /* 0x000000a9002c7223 */ /* 0x010fc60000010094 */
[----:B------:R-:W2:Y:S01]  /*b770*/  MUFU.TANH R60, R60 ;  /* 0x0000003c003c7308 */ /* 0x000ea20000002400 */
[----:B------:R-:W-:Y:S02]  /*b780*/  IADD3 R148, R164, 0x50, RZ ;  /* 0x00000050a4947810 */ /* 0x000fe40007ffe0ff */
[C---:B------:R-:W-:Y:S01]  /*b790*/  FFMA.FTZ R4, R0.reuse, R165, R11 ;  /* 0x000000a500047223 */ /* 0x040fe2000001000b */
[C---:B-1----:R-:W-:Y:S01]  /*b7a0*/  HMMA.16816.F32.BF16 R40, R140.reuse, R56, R40 ;  /* 0x000000388c28723c */ /* 0x042fe20000041828 */
[----:B------:R-:W-:Y:S01]  /*b7b0*/  FFMA.FTZ R5, R0, R169, R237 ;  /* 0x000000a900057223 */ /* 0x000fe200000100ed */
[----:B------:R-:W-:Y:S01]  /*b7c0*/  FSEL R44, R44, -INF , !P3 ;  /* 0xff8000002c2c7808 */ /* 0x000fe20005800000 */
[----:B------:R-:W-:Y:S01]  /*b7d0*/  FFMA.FTZ R11, R0, R167, R149 ;  /* 0x000000a7000b7223 */ /* 0x000fe20000010095 */
[----:B------:R1:W-:Y:S01]  /*b7e0*/  MUFU.TANH R57, R45 ;  /* 0x0000002d00397308 */ /* 0x0003e20000002400 */
[----:B------:R-:W-:Y:S01]  /*b7f0*/  FSEL R4, R4, -INF , !P5 ;  /* 0xff80000004047808 */ /* 0x000fe20006800000 */
[----:B---3--:R-:W-:Y:S01]  /*b800*/  FFMA.FTZ R66, R0, R178, R150 ;  /* 0x000000b200427223 */ /* 0x008fe20000010096 */
[----:B------:R-:W-:Y:S01]  /*b810*/  ISETP.GE.AND P5, PT, R170, R180, PT ;  /* 0x000000b4aa00720c */ /* 0x000fe20003fa6270 */
[----:B------:R-:W-:Y:S01]  /*b820*/  HMMA.16816.F32.BF16 R36, R140, R58, R36 ;  /* 0x0000003a8c24723c */ /* 0x000fe20000041824 */
[----:B------:R-:W-:Y:S01]  /*b830*/  ISETP.GE.AND P3, PT, R179, R181, PT ;  /* 0x000000b5b300720c */ /* 0x000fe20003f66270 */
[C---:B-----5:R-:W-:Y:S01]  /*b840*/  FFMA.FTZ R138, R0.reuse, R186, R158 ;  /* 0x000000ba008a7223 */ /* 0x060fe2000001009e */
[----:B------:R-:W-:Y:S01]  /*b850*/  FSEL R5, R5, -INF , !P5 ;  /* 0xff80000005057808 */ /* 0x000fe20006800000 */
[----:B------:R3:W4:Y:S01]  /*b860*/  MUFU.TANH R159, R62 ;  /* 0x0000003e009f7308 */ /* 0x0007220000002400 */
[----:B------:R-:W-:Y:S01]  /*b870*/  ISETP.GE.AND P5, PT, R179, R180, PT ;  /* 0x000000b4b300720c */ /* 0x000fe20003fa6270 */
[C---:B--2---:R-:W-:Y:S01]  /*b880*/  FFMA.FTZ R154, R0.reuse, R190, R60 ;  /* 0x000000be009a7223 */ /* 0x044fe2000001003c */
[----:B------:R-:W-:Y:S01]  /*b890*/  FSEL R11, R11, -INF , !P4 ;  /* 0xff8000000b0b7808 */ /* 0x000fe20006000000 */
[C---:B------:R-:W-:Y:S01]  /*b8a0*/  FFMA.FTZ R59, R0.reuse, R178, R153 ;  /* 0x000000b2003b7223 */ /* 0x040fe20000010099 */
[----:B------:R-:W-:Y:S01]  /*b8b0*/  ISETP.GE.AND P4, PT, R177, R180, PT ;  /* 0x000000b4b100720c */ /* 0x000fe20003f86270 */
[----:B------:R-:W-:Y:S01]  /*b8c0*/  FFMA.FTZ R58, R0, R182, R136 ;  /* 0x000000b6003a7223 */ /* 0x000fe20000010088 */
[----:B------:R-:W-:Y:S01]  /*b8d0*/  FSEL R66, R66, -INF , !P5 ;  /* 0xff80000042427808 */ /* 0x000fe20006800000 */
[----:B-1----:R-:W-:Y:S01]  /*b8e0*/  FFMA.FTZ R45, R0, R167, R236 ;  /* 0x000000a7002d7223 */ /* 0x002fe200000100ec */
[----:B------:R-:W-:Y:S01]  /*b8f0*/  MUFU.TANH R244, R48 ;  /* 0x0000003000f47308 */ /* 0x000fe20000002400 */
[----:B------:R-:W-:Y:S01]  /*b900*/  FSEL R59, R59, -INF , !P3 ;  /* 0xff8000003b3b7808 */ /* 0x000fe20005800000 */
[----:B------:R-:W-:Y:S01]  /*b910*/  FMUL.FTZ R32, R32, c[0x0][0x2ec] ;  /* 0x0000bb0020207a20 */ /* 0x000fe20000410000 */
[-C--:B------:R-:W-:Y:S01]  /*b920*/  ISETP.GE.AND P3, PT, R185, R181.reuse, PT ;  /* 0x000000b5b900720c */ /* 0x080fe20003f66270 */
[----:B------:R-:W-:Y:S01]  /*b930*/  FMUL.FTZ R43, R43, c[0x0][0x2ec] ;  /* 0x0000bb002b2b7a20 */ /* 0x000fe20000410000 */
[----:B------:R-:W-:Y:S01]  /*b940*/  FSEL R45, R45, -INF , !P6 ;  /* 0xff8000002d2d7808 */ /* 0x000fe20007000000 */
[----:B------:R-:W-:Y:S01]  /*b950*/  FMUL.FTZ R40, R40, c[0x0][0x2ec] ;  /* 0x0000bb0028287a20 */ /* 0x000fe20000410000 */
[-C--:B------:R-:W-:Y:S01]  /*b960*/  ISETP.GE.AND P6, PT, R177, R181.reuse, PT ;  /* 0x000000b5b100720c */ /* 0x080fe20003fc6270 */
[----:B------:R-:W1:Y:S01]  /*b970*/  MUFU.TANH R48, R43 ;  /* 0x0000002b00307308 */ /* 0x000e620000002400 */
[----:B---3--:R-:W-:Y:S01]  /*b980*/  FFMA.FTZ R62, R0, R184, R151 ;  /* 0x000000b8003e7223 */ /* 0x008fe20000010097 */
[----:B------:R-:W-:Y:S01]  /*b990*/  ISETP.GE.AND P5, PT, R185, R180, PT ;  /* 0x000000b4b900720c */ /* 0x000fe20003fa6270 */
[----:B------:R-:W-:Y:S01]  /*b9a0*/  FMUL.FTZ R20, R36, c[0x0][0x2ec] ;  /* 0x0000bb0024147a20 */ /* 0x000fe20000410000 */
[----:B------:R-:W-:Y:S01]  /*b9b0*/  FSEL R55, R55, -INF , !P6 ;  /* 0xff80000037377808 */ /* 0x000fe20007000000 */
[C---:B------:R-:W-:Y:S01]  /*b9c0*/  FFMA.FTZ R36, R0.reuse, R184, R156 ;  /* 0x000000b800247223 */ /* 0x040fe2000001009c */
[----:B------:R-:W-:Y:S01]  /*b9d0*/  ISETP.GE.AND P6, PT, R183, R181, PT ;  /* 0x000000b5b700720c */ /* 0x000fe20003fc6270 */
[C---:B------:R-:W-:Y:S01]  /*b9e0*/  FFMA.FTZ R151, R0.reuse, R193, R61 ;  /* 0x000000c100977223 */ /* 0x040fe2000001003d */
[----:B------:R-:W-:Y:S01]  /*b9f0*/  MUFU.TANH R246, R50 ;  /* 0x0000003200f67308 */ /* 0x000fe20000002400 */
[----:B------:R-:W-:Y:S01]  /*ba00*/  FSEL R65, R65, -INF , !P4 ;  /* 0xff80000041417808 */ /* 0x000fe20006000000 */
[C---:B----4-:R-:W-:Y:S01]  /*ba10*/  FFMA.FTZ R150, R0.reuse, R190, R159 ;  /* 0x000000be00967223 */ /* 0x050fe2000001009f */
[-C--:B------:R-:W-:Y:S01]  /*ba20*/  ISETP.GE.AND P4, PT, R183, R180.reuse, PT ;  /* 0x000000b4b700720c */ /* 0x080fe20003f86270 */
[----:B------:R-:W-:Y:S01]  /*ba30*/  FFMA.FTZ R159, R0, R137, R163 ;  /* 0x00000089009f7223 */ /* 0x000fe200000100a3 */
[----:B------:R-:W-:Y:S01]  /*ba40*/  FSEL R58, R58, -INF , !P6 ;  /* 0xff8000003a3a7808 */ /* 0x000fe20007000000 */
[----:B------:R-:W-:Y:S01]  /*ba50*/  FMUL.FTZ R42, R42, c[0x0][0x2ec] ;  /* 0x0000bb002a2a7a20 */ /* 0x000fe20000410000 */
[----:B------:R-:W-:Y:S01]  /*ba60*/  ISETP.GE.AND P6, PT, R187, R181, PT ;  /* 0x000000b5bb00720c */ /* 0x000fe20003fc6270 */
[----:B------:R2:W3:Y:S01]  /*ba70*/  MUFU.TANH R50, R20 ;  /* 0x0000001400327308 */ /* 0x0004e20000002400 */
[----:B------:R-:W-:Y:S01]  /*ba80*/  FSEL R62, R62, -INF , !P3 ;  /* 0xff8000003e3e7808 */ /* 0x000fe20005800000 */
[----:B-1----:R-:W-:Y:S01]  /*ba90*/  IMAD.MOV.U32 R156, RZ, RZ, R48 ;  /* 0x000000ffff9c7224 */ /* 0x002fe200078e0030 */
[----:B------:R-:W-:Y:S01]  /*baa0*/  FSEL R36, R36, -INF , !P5 ;  /* 0xff80000024247808 */ /* 0x000fe20006800000 */
[----:B------:R-:W-:Y:S01]  /*bab0*/  FFMA.FTZ R48, R0, R137, R161 ;  /* 0x0000008900307223 */ /* 0x000fe200000100a1 */
[----:B------:R-:W-:Y:S01]  /*bac0*/  ISETP.GE.AND P3, PT, R189, R181, PT ;  /* 0x000000b5bd00720c */ /* 0x000fe20003f66270 */
[----:B------:R-:W-:Y:S01]  /*bad0*/  FMUL.FTZ R41, R41, c[0x0][0x2ec] ;  /* 0x0000bb0029297a20 */ /* 0x000fe20000410000 */
[-C--:B------:R-:W-:Y:S01]  /*bae0*/  ISETP.GE.AND P5, PT, R189, R180.reuse, PT ;  /* 0x000000b4bd00720c */ /* 0x080fe20003fa6270 */
[----:B------:R-:W-:Y:S01]  /*baf0*/  MUFU.TANH R52, R52 ;  /* 0x0000003400347308 */ /* 0x000fe20000002400 */
[----:B------:R-:W-:Y:S01]  /*bb00*/  FSEL R64, R64, -INF , !P4 ;  /* 0xff80000040407808 */ /* 0x000fe20006000000 */
[----:B------:R-:W-:Y:S01]  /*bb10*/  FMUL.FTZ R37, R37, c[0x0][0x2ec] ;  /* 0x0000bb0025257a20 */ /* 0x000fe20000410000 */
[-C--:B------:R-:W-:Y:S01]  /*bb20*/  ISETP.GE.AND P4, PT, R187, R180.reuse, PT ;  /* 0x000000b4bb00720c */ /* 0x080fe20003f86270 */
[----:B------:R-:W-:Y:S01]  /*bb30*/  FMUL.FTZ R38, R38, c[0x0][0x2ec] ;  /* 0x0000bb0026267a20 */ /* 0x000fe20000410000 */
[----:B------:R-:W-:Y:S01]  /*bb40*/  FSEL R178, R139, -INF , !P6 ;  /* 0xff8000008bb27808 */ /* 0x000fe20007000000 */
[----:B------:R-:W-:Y:S01]  /*bb50*/  FMUL.FTZ R39, R39, c[0x0][0x2ec] ;  /* 0x0000bb0027277a20 */ /* 0x000fe20000410000 */
[----:B------:R-:W-:Y:S01]  /*bb60*/  FSEL R177, R157, -INF , !P3 ;  /* 0xff8000009db17808 */ /* 0x000fe20005800000 */
[----:B------:R-:W-:Y:S01]  /*bb70*/  MUFU.TANH R54, R54 ;  /* 0x0000003600367308 */ /* 0x000fe20000002400 */
[----:B------:R-:W-:Y:S01]  /*bb80*/  FSEL R139, R188, -INF , !P5 ;  /* 0xff800000bc8b7808 */ /* 0x000fe20006800000 */
[----:B------:R-:W-:Y:S01]  /*bb90*/  FFMA.FTZ R157, R0, R195, R162 ;  /* 0x000000c3009d7223 */ /* 0x000fe200000100a2 */
[CC--:B------:R-:W-:Y:S01]  /*bba0*/  ISETP.GE.AND P3, PT, R194.reuse, R181.reuse, PT ;  /* 0x000000b5c200720c */ /* 0x0c0fe20003f66270 */
[----:B--2---:R-:W1:Y:S01]  /*bbb0*/  LDSM.16.M88.4 R20, [R204+0x7800] ;  /* 0x00780000cc14783b */ /* 0x004e620000000200 */
[-C--:B------:R-:W-:Y:S01]  /*bbc0*/  ISETP.GE.AND P5, PT, R194, R180.reuse, PT ;  /* 0x000000b4c200720c */ /* 0x080fe20003fa6270 */
[----:B------:R-:W-:Y:S01]  /*bbd0*/  FMUL.FTZ R33, R33, c[0x0][0x2ec] ;  /* 0x0000bb0021217a20 */ /* 0x000fe20000410000 */
[----:B------:R-:W-:Y:S01]  /*bbe0*/  FSEL R138, R138, -INF , !P4 ;  /* 0xff8000008a8a7808 */ /* 0x000fe20006000000 */
[----:B------:R2:W4:Y:S01]  /*bbf0*/  MUFU.TANH R243, R49 ;  /* 0x0000003100f37308 */ /* 0x0005220000002400 */
[C---:B------:R-:W-:Y:S01]  /*bc00*/  ISETP.GE.AND P6, PT, R191.reuse, R181, PT ;  /* 0x000000b5bf00720c */ /* 0x040fe20003fc6270 */
[----:B------:R-:W-:Y:S01]  /*bc10*/  FMUL.FTZ R34, R34, c[0x0][0x2ec] ;  /* 0x0000bb0022227a20 */ /* 0x000fe20000410000 */
[----:B------:R-:W-:Y:S01]  /*bc20*/  ISETP.GE.AND P4, PT, R191, R180, PT ;  /* 0x000000b4bf00720c */ /* 0x000fe20003f86270 */
[----:B---3--:R-:W-:Y:S01]  /*bc30*/  IMAD.MOV.U32 R191, RZ, RZ, R50 ;  /* 0x000000ffffbf7224 */ /* 0x008fe200078e0032 */
[----:B------:R-:W-:Y:S01]  /*bc40*/  FSEL R151, R151, -INF , !P3 ;  /* 0xff80000097977808 */ /* 0x000fe20005800000 */
[----:B------:R-:W-:Y:S01]  /*bc50*/  FFMA.FTZ R50, R0, R195, R63 ;  /* 0x000000c300327223 */ /* 0x000fe2000001003f */
[----:B------:R-:W-:Y:S01]  /*bc60*/  ISETP.GE.AND P3, PT, R155, R181, PT ;  /* 0x000000b59b00720c */ /* 0x000fe20003f66270 */
[----:B------:R3:W5:Y:S01]  /*bc70*/  MUFU.TANH R56, R51 ;  /* 0x0000003300387308 */ /* 0x0007620000002400 */
[----:B------:R-:W-:Y:S01]  /*bc80*/  FSEL R154, R154, -INF , !P6 ;  /* 0xff8000009a9a7808 */ /* 0x000fe20007000000 */
[----:B------:R-:W-:-:S04]  /*bc90*/  DEPBAR.LE SB0, 0x0 ;  /* 0x000080000000791a */ /* 0x000fc80000000000 */
[----:B------:R-:W-:Y:S02]  /*bca0*/  FSEL R150, R150, -INF , !P4 ;  /* 0xff80000096967808 */ /* 0x000fe40006000000 */
[----:B--2---:R-:W-:Y:S01]  /*bcb0*/  IADD3 R49, R164, 0x39, RZ ;  /* 0x00000039a4317810 */ /* 0x004fe20007ffe0ff */
[----:B------:R-:W-:Y:S01]  /*bcc0*/  MUFU.TANH R53, R53 ;  /* 0x0000003500357308 */ /* 0x000fe20000002400 */
[----:B------:R-:W-:Y:S01]  /*bcd0*/  ISETP.GE.AND P6, PT, R192, R181, PT ;  /* 0x000000b5c000720c */ /* 0x000fe20003fc6270 */
[----:B----4-:R-:W-:Y:S01]  /*bce0*/  FFMA.FTZ R171, R0, R166, R243 ;  /* 0x000000a600ab7223 */ /* 0x010fe200000100f3 */
[----:B------:R-:W-:Y:S02]  /*bcf0*/  ISETP.GE.AND P4, PT, R192, R180, PT ;  /* 0x000000b4c000720c */ /* 0x000fe40003f86270 */
[----:B------:R-:W-:Y:S01]  /*bd00*/  FSEL R48, R48, -INF , !P3 ;  /* 0xff80000030307808 */ /* 0x000fe20005800000 */
[C---:B---3--:R-:W-:Y:S02]  /*bd10*/  FFMA.FTZ R51, R0.reuse, R193, R160 ;  /* 0x000000c100337223 */ /* 0x048fe400000100a0 */
[----:B------:R2:W3:Y:S01]  /*bd20*/  I2F R12, R49 ;  /* 0x00000031000c7306 */ /* 0x0004e20000201400 */
[----:B------:R-:W-:Y:S01]  /*bd30*/  ISETP.GE.AND P3, PT, R49, R181, PT ;  /* 0x000000b53100720c */ /* 0x000fe20003f66270 */
[----:B------:R-:W-:Y:S01]  /*bd40*/  FFMA.FTZ R160, R0, R245, R54 ;  /* 0x000000f500a07223 */ /* 0x000fe20000010036 */
[----:B------:R-:W-:Y:S01]  /*bd50*/  FSEL R50, R50, -INF , !P6 ;  /* 0xff80000032327808 */ /* 0x000fe20007000000 */
[----:B-----5:R-:W-:Y:S01]  /*bd60*/  FFMA.FTZ R56, R0, R166, R56 ;  /* 0x000000a600387223 */ /* 0x020fe20000010038 */
[----:B------:R-:W-:-:S02]  /*bd70*/  FSEL R51, R51, -INF , !P5 ;  /* 0xff80000033337808 */ /* 0x000fc40006800000 */
[-C--:B------:R-:W-:Y:S01]  /*bd80*/  ISETP.GE.AND P5, PT, R155, R180.reuse, PT ;  /* 0x000000b49b00720c */ /* 0x080fe20003fa6270 */
[----:B------:R4:W5:Y:S01]  /*bd90*/  MUFU.TANH R249, R46 ;  /* 0x0000002e00f97308 */ /* 0x0009620000002400 */
[----:B------:R-:W-:Y:S02]  /*bda0*/  FSEL R157, R157, -INF , !P4 ;  /* 0xff8000009d9d7808 */ /* 0x000fe40006000000 */
[----:B------:R-:W-:Y:S01]  /*bdb0*/  FSEL R159, R159, -INF , !P5 ;  /* 0xff8000009f9f7808 */ /* 0x000fe20006800000 */
[----:B-1----:R-:W-:Y:S01]  /*bdc0*/  HMMA.16816.F32.BF16 R24, R140, R20, R24 ;  /* 0x000000148c18723c */ /* 0x002fe20000041818 */
[-C--:B------:R-:W-:Y:S02]  /*bdd0*/  ISETP.GE.AND P5, PT, R49, R180.reuse, PT ;  /* 0x000000b43100720c */ /* 0x080fe40003fa6270 */
[C---:B------:R-:W-:Y:S01]  /*bde0*/  ISETP.GE.AND P6, PT, R247.reuse, R181, PT ;  /* 0x000000b5f700720c */ /* 0x040fe20003fc6270 */
[C---:B--2---:R-:W-:Y:S01]  /*bdf0*/  FFMA.FTZ R49, R0.reuse, R245, R52 ;  /* 0x000000f500317223 */ /* 0x044fe20000010034 */
[----:B------:R-:W-:Y:S01]  /*be00*/  ISETP.GE.AND P4, PT, R247, R180, PT ;  /* 0x000000b4f700720c */ /* 0x000fe20003f86270 */
[CC--:B---3--:R-:W-:Y:S01]  /*be10*/  FFMA.FTZ R53, R0.reuse, R12.reuse, R53 ;  /* 0x0000000c00357223 */ /* 0x0c8fe20000010035 */
[----:B------:R-:W1:Y:S01]  /*be20*/  I2F R170, R168 ;  /* 0x000000a800aa7306 */ /* 0x000e620000201400 */
[----:B------:R-:W-:Y:S01]  /*be30*/  FFMA.FTZ R165, R0, R12, R242 ;  /* 0x0000000c00a57223 */ /* 0x000fe200000100f2 */
[----:B------:R-:W-:-:S02]  /*be40*/  FSEL R49, R49, -INF , !P6 ;  /* 0xff80000031317808 */ /* 0x000fc40007000000 */
[----:B------:R-:W-:Y:S01]  /*be50*/  FSEL R160, R160, -INF , !P4 ;  /* 0xff800000a0a07808 */ /* 0x000fe20006000000 */
[----:B----4-:R-:W-:Y:S01]  /*be60*/  FMUL.FTZ R46, R47, c[0x0][0x2ec] ;  /* 0x0000bb002f2e7a20 */ /* 0x010fe20000410000 */
[C---:B------:R-:W-:Y:S01]  /*be70*/  ISETP.GE.AND P6, PT, R13.reuse, R181, PT ;  /* 0x000000b50d00720c */ /* 0x040fe20003fc6270 */
[----:B-----5:R-:W-:Y:S01]  /*be80*/  FFMA.FTZ R166, R0, R252, R249 ;  /* 0x000000fc00a67223 */ /* 0x020fe200000100f9 */
[----:B------:R2:W3:Y:S01]  /*be90*/  I2F R47, R13 ;  /* 0x0000000d002f7306 */ /* 0x0004e20000201400 */
[----:B------:R-:W-:Y:S02]  /*bea0*/  ISETP.GE.AND P4, PT, R13, R180, PT ;  /* 0x000000b40d00720c */ /* 0x000fe40003f86270 */
[C---:B------:R-:W-:Y:S02]  /*beb0*/  IADD3 R43, R164.reuse, 0x59, RZ ;  /* 0x00000059a42b7810 */ /* 0x040fe40007ffe0ff */
[----:B------:R-:W-:Y:S02]  /*bec0*/  IADD3 R183, R164, 0x60, RZ ;  /* 0x00000060a4b77810 */ /* 0x000fe40007ffe0ff */
[----:B------:R-:W-:Y:S01]  /*bed0*/  FSEL R153, R53, -INF , !P3 ;  /* 0xff80000035997808 */ /* 0x000fe20005800000 */
[----:B------:R-:W4:Y:S01]  /*bee0*/  MUFU.TANH R46, R46 ;  /* 0x0000002e002e7308 */ /* 0x000f220000002400 */
[----:B-1----:R-:W-:Y:S01]  /*bef0*/  FFMA.FTZ R57, R0, R170, R57 ;  /* 0x000000aa00397223 */ /* 0x002fe20000010039 */
[----:B------:R-:W-:Y:S01]  /*bf00*/  FSEL R165, R165, -INF , !P5 ;  /* 0xff800000a5a57808 */ /* 0x000fe20006800000 */
[----:B------:R-:W-:Y:S01]  /*bf10*/  FMUL.FTZ R24, R24, c[0x0][0x2ec] ;  /* 0x0000bb0018187a20 */ /* 0x000fe20000410000 */
[----:B------:R-:W-:-:S02]  /*bf20*/  IADD3 R182, R164, 0x61, RZ ;  /* 0x00000061a4b67810 */ /* 0x000fc40007ffe0ff */
[----:B------:R-:W-:Y:S01]  /*bf30*/  IADD3 R61, R164, 0x70, RZ ;  /* 0x00000070a43d7810 */ /* 0x000fe20007ffe0ff */
[----:B--2---:R-:W-:Y:S01]  /*bf40*/  HMMA.16816.F32.BF16 R12, R16, R14, R172 ;  /* 0x0000000e100c723c */ /* 0x004fe200000418ac */
[CC--:B---3--:R-:W-:Y:S01]  /*bf50*/  FFMA.FTZ R244, R0.reuse, R47.reuse, R244 ;  /* 0x0000002f00f47223 */ /* 0x0c8fe200000100f4 */
[----:B------:R-:W-:Y:S01]  /*bf60*/  MUFU.TANH R40, R40 ;  /* 0x0000002800287308 */ /* 0x000fe20000002400 */
[----:B------:R-:W-:Y:S01]  /*bf70*/  FFMA.FTZ R169, R0, R47, R246 ;  /* 0x0000002f00a97223 */ /* 0x000fe200000100f6 */
[CC--:B------:R-:W-:Y:S02]  /*bf80*/  ISETP.GE.AND P3, PT, R164.reuse, R181.reuse, PT ;  /* 0x000000b5a400720c */ /* 0x0c0fe40003f66270 */
[----:B------:R-:W-:Y:S01]  /*bf90*/  ISETP.GE.AND P5, PT, R164, R180, PT ;  /* 0x000000b4a400720c */ /* 0x000fe20003fa6270 */
[----:B------:R-:W-:Y:S01]  /*bfa0*/  FFMA.FTZ R173, R0, R252, R248 ;  /* 0x000000fc00ad7223 */ /* 0x000fe200000100f8 */
[----:B------:R-:W-:Y:S01]  /*bfb0*/  FSEL R172, R244, -INF , !P6 ;  /* 0xff800000f4ac7808 */ /* 0x000fe20007000000 */
[----:B----4-:R-:W-:Y:S01]  /*bfc0*/  FFMA.FTZ R46, R0, R170, R46 ;  /* 0x000000aa002e7223 */ /* 0x010fe2000001002e */
[----:B------:R1:W-:Y:S01]  /*bfd0*/  MUFU.TANH R149, R42 ;  /* 0x0000002a00957308 */ /* 0x0003e20000002400 */
[-C--:B------:R-:W-:Y:S01]  /*bfe0*/  ISETP.GE.AND P6, PT, R250, R181.reuse, PT ;  /* 0x000000b5fa00720c */ /* 0x080fe20003fc6270 */
[----:B------:R-:W-:Y:S01]  /*bff0*/  FMUL.FTZ R17, R35, c[0x0][0x2ec] ;  /* 0x0000bb0023117a20 */ /* 0x000fe20000410000 */
[----:B------:R-:W-:Y:S01]  /*c000*/  FSEL R169, R169, -INF , !P4 ;  /* 0xff800000a9a97808 */ /* 0x000fe20006000000 */
[----:B------:R-:W-:Y:S01]  /*c010*/  FMUL.FTZ R18, R28, c[0x0][0x2ec] ;  /* 0x0000bb001c127a20 */ /* 0x000fe20000410000 */
[----:B------:R-:W-:Y:S01]  /*c020*/  FSEL R171, R171, -INF , !P6 ;  /* 0xff800000abab7808 */ /* 0x000fe20007000000 */
[----:B------:R-:W-:Y:S01]  /*c030*/  FMUL.FTZ R19, R29, c[0x0][0x2ec] ;  /* 0x0000bb001d137a20 */ /* 0x000fe20000410000 */
[----:B------:R-:W-:Y:S01]  /*c040*/  ISETP.GE.AND P4, PT, R250, R180, PT ;  /* 0x000000b4fa00720c */ /* 0x000fe20003f86270 */
[----:B------:R-:W2:Y:S01]  /*c050*/  I2F R236, R148 ;  /* 0x0000009400ec7306 */ /* 0x000ea20000201400 */
[----:B------:R-:W-:-:S02]  /*c060*/  ISETP.GE.AND P6, PT, R251, R181, PT ;  /* 0x000000b5fb00720c */ /* 0x000fc40003fc6270 */
[----:B------:R-:W-:Y:S02]  /*c070*/  FSEL R167, R56, -INF , !P4 ;  /* 0xff80000038a77808 */ /* 0x000fe40006000000 */
[----:B------:R-:W-:Y:S01]  /*c080*/  FSEL R173, R173, -INF , !P6 ;  /* 0xff800000adad7808 */ /* 0x000fe20007000000 */
[----:B------:R-:W-:Y:S01]  /*c090*/  HMMA.16816.F32.BF16 R12, R144, R6, R12 ;  /* 0x00000006900c723c */ /* 0x000fe2000004180c */
[----:B------:R-:W-:Y:S01]  /*c0a0*/  ISETP.GE.AND P4, PT, R251, R180, PT ;  /* 0x000000b4fb00720c */ /* 0x000fe20003f86270 */
[----:B------:R-:W-:Y:S01]  /*c0b0*/  MUFU.TANH R41, R41 ;  /* 0x0000002900297308 */ /* 0x000fe20000002400 */
[----:B-1----:R-:W-:Y:S02]  /*c0c0*/  IADD3 R42, R164, 0x51, RZ ;  /* 0x00000051a42a7810 */ /* 0x002fe40007ffe0ff */
[-C--:B------:R-:W-:Y:S02]  /*c0d0*/  ISETP.GE.AND P6, PT, R168, R181.reuse, PT ;  /* 0x000000b5a800720c */ /* 0x080fe40003fc6270 */
[----:B------:R-:W-:Y:S01]  /*c0e0*/  FSEL R166, R166, -INF , !P4 ;  /* 0xff800000a6a67808 */ /* 0x000fe20006000000 */
[----:B------:R-:W-:Y:S01]  /*c0f0*/  FMUL.FTZ R6, R30, c[0x0][0x2ec] ;  /* 0x0000bb001e067a20 */ /* 0x000fe20000410000 */
[----:B------:R-:W-:Y:S01]  /*c100*/  FSEL R170, R57, -INF , !P6 ;  /* 0xff80000039aa7808 */ /* 0x000fe20007000000 */
[----:B------:R-:W1:Y:S01]  /*c110*/  I2F R179, R42 ;  /* 0x0000002a00b37306 */ /* 0x000e620000201400 */
[----:B--2---:R-:W-:Y:S01]  /*c120*/  FFMA.FTZ R40, R0, R236, R40 ;  /* 0x000000ec00287223 */ /* 0x004fe20000010028 */
[----:B------:R-:W-:Y:S01]  /*c130*/  ISETP.GE.AND P4, PT, R168, R180, PT ;  /* 0x000000b4a800720c */ /* 0x000fe20003f86270 */
[----:B------:R-:W-:Y:S01]  /*c140*/  FFMA.FTZ R149, R0, R236, R149 ;  /* 0x000000ec00957223 */ /* 0x000fe20000010095 */
[----:B------:R-:W-:Y:S01]  /*c150*/  ISETP.GE.AND P6, PT, R148, R181, PT ;  /* 0x000000b59400720c */ /* 0x000fe20003fc6270 */
[----:B------:R-:W-:Y:S01]  /*c160*/  FMUL.FTZ R7, R31, c[0x0][0x2ec] ;  /* 0x0000bb001f077a20 */ /* 0x000fe20000410000 */
[----:B------:R-:W-:-:S02]  /*c170*/  FSEL R168, R46, -INF , !P4 ;  /* 0xff8000002ea87808 */ /* 0x000fc40006000000 */
[----:B------:R-:W2:Y:S01]  /*c180*/  I2F R237, R152 ;  /* 0x0000009800ed7306 */ /* 0x000ea20000201400 */
[----:B------:R-:W-:-:S04]  /*c190*/  ISETP.GE.AND P4, PT, R148, R180, PT ;  /* 0x000000b49400720c */ /* 0x000fc80003f86270 */
[----:B------:R-:W-:Y:S01]  /*c1a0*/  FSEL R158, R149, -INF , !P4 ;  /* 0xff800000959e7808 */ /* 0x000fe20006000000 */
[----:B------:R-:W-:Y:S01]  /*c1b0*/  HMMA.16816.F32.BF16 R20, R140, R22, R12 ;  /* 0x000000168c14723c */ /* 0x000fe2000004180c */
[-C--:B------:R-:W-:Y:S01]  /*c1c0*/  ISETP.GE.AND P4, PT, R42, R180.reuse, PT ;  /* 0x000000b42a00720c */ /* 0x080fe20003f86270 */
[----:B------:R-:W-:Y:S01]  /*c1d0*/  I2F R136, R43 ;  /* 0x0000002b00887306 */ /* 0x000fe20000201400 */
[CC--:B-1----:R-:W-:Y:S02]  /*c1e0*/  FFMA.FTZ R41, R0.reuse, R179.reuse, R41 ;  /* 0x000000b300297223 */ /* 0x0c2fe40000010029 */
[----:B------:R-:W-:Y:S02]  /*c1f0*/  FFMA.FTZ R156, R0, R179, R156 ;  /* 0x000000b3009c7223 */ /* 0x000fe4000001009c */
[----:B------:R-:W-:Y:S02]  /*c200*/  FMUL.FTZ R12, R25, c[0x0][0x2ec] ;  /* 0x0000bb00190c7a20 */ /* 0x000fe40000410000 */
[----:B------:R-:W-:Y:S01]  /*c210*/  FMUL.FTZ R14, R26, c[0x0][0x2ec] ;  /* 0x0000bb001a0e7a20 */ /* 0x000fe20000410000 */
[----:B------:R1:W3:Y:S01]  /*c220*/  MUFU.TANH R187, R37 ;  /* 0x0000002500bb7308 */ /* 0x0002e20000002400 */
[----:B--2---:R-:W-:Y:S01]  /*c230*/  FFMA.FTZ R162, R0, R237, R191 ;  /* 0x000000ed00a27223 */ /* 0x004fe200000100bf */
[----:B------:R-:W-:Y:S01]  /*c240*/  FSEL R156, R156, -INF , !P4 ;  /* 0xff8000009c9c7808 */ /* 0x000fe20006000000 */
[----:B------:R-:W-:Y:S01]  /*c250*/  FMUL.FTZ R13, R27, c[0x0][0x2ec] ;  /* 0x0000bb001b0d7a20 */ /* 0x000fe20000410000 */
[----:B------:R-:W-:Y:S01]  /*c260*/  ISETP.GE.AND P4, PT, R152, R180, PT ;  /* 0x000000b49800720c */ /* 0x000fe20003f86270 */
[----:B------:R-:W-:-:S03]  /*c270*/  FMUL.FTZ R15, R10, c[0x0][0x2ec] ;  /* 0x0000bb000a0f7a20 */ /* 0x000fc60000410000 */
[----:B------:R2:W4:Y:S06]  /*c280*/  MUFU.TANH R190, R38 ;  /* 0x0000002600be7308 */ /* 0x00052c0000002400 */
[----:B------:R-:W-:Y:S02]  /*c290*/  FMUL.FTZ R20, R20, c[0x0][0x2ec] ;  /* 0x0000bb0014147a20 */ /* 0x000fe40000410000 */
[----:B------:R5:W5:Y:S01]  /*c2a0*/  MUFU.TANH R63, R39 ;  /* 0x00000027003f7308 */ /* 0x000b620000002400 */
[----:B-1----:R-:W-:Y:S01]  /*c2b0*/  IADD3 R37, R164, 0x69, RZ ;  /* 0x00000069a4257810 */ /* 0x002fe20007ffe0ff */
[----:B---3--:R-:W-:-:S02]  /*c2c0*/  FFMA.FTZ R161, R0, R136, R187 ;  /* 0x0000008800a17223 */ /* 0x008fc400000100bb */
[----:B------:R-:W-:Y:S02]  /*c2d0*/  FMUL.FTZ R22, R22, c[0x0][0x2ec] ;  /* 0x0000bb0016167a20 */ /* 0x000fe40000410000 */
[----:B------:R-:W-:Y:S02]  /*c2e0*/  FMUL.FTZ R23, R23, c[0x0][0x2ec] ;  /* 0x0000bb0017177a20 */ /* 0x000fe40000410000 */
[----:B------:R1:W-:Y:S01]  /*c2f0*/  MUFU.TANH R54, R32 ;  /* 0x0000002000367308 */ /* 0x0003e20000002400 */
[----:B--2---:R-:W-:Y:S01]  /*c300*/  IADD3 R38, R164, 0x71, RZ ;  /* 0x00000071a4267810 */ /* 0x004fe20007ffe0ff */
[----:B----4-:R-:W-:Y:S02]  /*c310*/  FFMA.FTZ R155, R0, R237, R190 ;  /* 0x000000ed009b7223 */ /* 0x010fe400000100be */
[----:B------:R-:W-:-:S03]  /*c320*/  FMUL.FTZ R21, R21, c[0x0][0x2ec] ;  /* 0x0000bb0015157a20 */ /* 0x000fc60000410000 */
[----:B------:R-:W-:Y:S01]  /*c330*/  FSEL R155, R155, -INF , !P4 ;  /* 0xff8000009b9b7808 */ /* 0x000fe20006000000 */
[----:B------:R-:W2:Y:S01]  /*c340*/  I2F R185, R183 ;  /* 0x000000b700b97306 */ /* 0x000ea20000201400 */
[----:B-----5:R-:W-:Y:S01]  /*c350*/  IADD3 R39, R164, 0x78, RZ ;  /* 0x00000078a4277810 */ /* 0x020fe20007ffe0ff */
[----:B------:R-:W-:Y:S01]  /*c360*/  FFMA.FTZ R63, R0, R136, R63 ;  /* 0x00000088003f7223 */ /* 0x000fe2000001003f */
[----:B------:R-:W-:Y:S01]  /*c370*/  ISETP.GE.AND P4, PT, R43, R180, PT ;  /* 0x000000b42b00720c */ /* 0x000fe20003f86270 */
[----:B------:R-:W-:Y:S01]  /*c380*/  IMAD.MOV.U32 R136, RZ, RZ, R3 ;  /* 0x000000ffff887224 */ /* 0x000fe200078e0003 */
[----:B-1----:R-:W-:-:S03]  /*c390*/  IADD3 R32, R164, 0x79, RZ ;  /* 0x00000079a4207810 */ /* 0x002fc60007ffe0ff */
[----:B------:R-:W-:Y:S01]  /*c3a0*/  I2F R184, R182 ;  /* 0x000000b600b87306 */ /* 0x000fe20000201400 */
[----:B------:R-:W-:Y:S02]  /*c3b0*/  FSEL R164, R40, -INF , !P6 ;  /* 0xff80000028a47808 */ /* 0x000fe40007000000 */
[----:B------:R-:W-:-:S04]  /*c3c0*/  ISETP.GE.AND P6, PT, R42, R181, PT ;  /* 0x000000b52a00720c */ /* 0x000fc80003fc6270 */
[----:B------:R-:W-:Y:S01]  /*c3d0*/  FSEL R163, R41, -INF , !P6 ;  /* 0xff80000029a37808 */ /* 0x000fe20007000000 */
[----:B------:R-:W1:Y:S01]  /*c3e0*/  MUFU.TANH R52, R33 ;  /* 0x0000002100347308 */ /* 0x000e620000002400 */
[----:B------:R-:W-:Y:S01]  /*c3f0*/  ISETP.GE.AND P6, PT, R152, R181, PT ;  /* 0x000000b59800720c */ /* 0x000fe20003fc6270 */
[----:B--2---:R-:W-:Y:S01]  /*c400*/  FFMA.FTZ R54, R0, R185, R54 ;  /* 0x000000b900367223 */ /* 0x004fe20000010036 */
[----:B------:R-:W-:Y:S02]  /*c410*/  FSEL R152, R63, -INF , !P4 ;  /* 0xff8000003f987808 */ /* 0x000fe40006000000 */
[----:B------:R-:W-:Y:S02]  /*c420*/  FSEL R162, R162, -INF , !P6 ;  /* 0xff800000a2a27808 */ /* 0x000fe40007000000 */
[----:B------:R-:W-:Y:S01]  /*c430*/  ISETP.GE.AND P6, PT, R43, R181, PT ;  /* 0x000000b52b00720c */ /* 0x000fe20003fc6270 */
[----:B------:R-:W2:Y:S01]  /*c440*/  MUFU.TANH R16, R34 ;  /* 0x0000002200107308 */ /* 0x000ea20000002400 */
[----:B------:R-:W-:-:S02]  /*c450*/  ISETP.GE.AND P4, PT, R183, R180, PT ;  /* 0x000000b4b700720c */ /* 0x000fc40003f86270 */
[----:B------:R-:W-:Y:S02]  /*c460*/  FSEL R161, R161, -INF , !P6 ;  /* 0xff800000a1a17808 */ /* 0x000fe40007000000 */
[----:B------:R-:W-:-:S03]  /*c470*/  ISETP.GE.AND P6, PT, R183, R181, PT ;  /* 0x000000b5b700720c */ /* 0x000fc60003fc6270 */
[----:B------:R-:W-:Y:S01]  /*c480*/  I2F R186, R67 ;  /* 0x0000004300ba7306 */ /* 0x000fe20000201400 */
[----:B------:R-:W-:Y:S01]  /*c490*/  FSEL R149, R54, -INF , !P6 ;  /* 0xff80000036957808 */ /* 0x000fe20007000000 */
[----:B-1----:R-:W-:Y:S01]  /*c4a0*/  FFMA.FTZ R52, R0, R184, R52 ;  /* 0x000000b800347223 */ /* 0x002fe20000010034 */
[----:B------:R-:W-:-:S04]  /*c4b0*/  ISETP.GE.AND P6, PT, R182, R181, PT ;  /* 0x000000b5b600720c */ /* 0x000fc80003fc6270 */
[----:B------:R-:W-:Y:S01]  /*c4c0*/  FSEL R148, R52, -INF , !P6 ;  /* 0xff80000034947808 */ /* 0x000fe20007000000 */
[----:B------:R-:W1:Y:S01]  /*c4d0*/  MUFU.TANH R17, R17 ;  /* 0x0000001100117308 */ /* 0x000e620000002400 */
[----:B--2---:R-:W-:Y:S01]  /*c4e0*/  FFMA.FTZ R16, R0, R185, R16 ;  /* 0x000000b900107223 */ /* 0x004fe20000010010 */
[----:B------:R-:W-:-:S04]  /*c4f0*/  ISETP.GE.AND P6, PT, R67, R181, PT ;  /* 0x000000b54300720c */ /* 0x000fc80003fc6270 */
[----:B------:R-:W-:Y:S02]  /*c500*/  FSEL R145, R16, -INF , !P4 ;  /* 0xff80000010917808 */ /* 0x000fe40006000000 */
[----:B------:R-:W2:Y:S01]  /*c510*/  MUFU.TANH R18, R18 ;  /* 0x0000001200127308 */ /* 0x000ea20000002400 */
[----:B------:R-:W-:-:S07]  /*c520*/  ISETP.GE.AND P4, PT, R182, R180, PT ;  /* 0x000000b4b600720c */ /* 0x000fce0003f86270 */
[----:B------:R-:W3:Y:S01]  /*c530*/  MUFU.TANH R6, R6 ;  /* 0x0000000600067308 */ /* 0x000ee20000002400 */
[----:B-1----:R-:W-:-:S05]  /*c540*/  FFMA.FTZ R17, R0, R184, R17 ;  /* 0x000000b800117223 */ /* 0x002fca0000010011 */
[----:B------:R-:W-:Y:S02]  /*c550*/  FSEL R144, R17, -INF , !P4 ;  /* 0xff80000011907808 */ /* 0x000fe40006000000 */
[----:B------:R-:W-:Y:S01]  /*c560*/  I2F R60, R37 ;  /* 0x00000025003c7306 */ /* 0x000fe20000201400 */
[----:B--2---:R-:W-:Y:S01]  /*c570*/  FFMA.FTZ R18, R0, R186, R18 ;  /* 0x000000ba00127223 */ /* 0x004fe20000010012 */
[----:B------:R-:W-:-:S04]  /*c580*/  ISETP.GE.AND P4, PT, R67, R180, PT ;  /* 0x000000b44300720c */ /* 0x000fc80003f86270 */
[----:B------:R-:W-:Y:S02]  /*c590*/  FSEL R147, R18, -INF , !P6 ;  /* 0xff80000012937808 */ /* 0x000fe40007000000 */
[----:B------:R-:W1:Y:S01]  /*c5a0*/  MUFU.TANH R19, R19 ;  /* 0x0000001300137308 */ /* 0x000e620000002400 */
[----:B---3--:R-:W-:Y:S01]  /*c5b0*/  FFMA.FTZ R141, R0, R186, R6 ;  /* 0x000000ba008d7223 */ /* 0x008fe20000010006 */
[----:B------:R-:W-:-:S04]  /*c5c0*/  ISETP.GE.AND P6, PT, R37, R181, PT ;  /* 0x000000b52500720c */ /* 0x000fc80003fc6270 */
[----:B------:R-:W-:Y:S02]  /*c5d0*/  FSEL R141, R141, -INF , !P4 ;  /* 0xff8000008d8d7808 */ /* 0x000fe40006000000 */
[----:B------:R-:W-:Y:S01]  /*c5e0*/  I2F R189, R61 ;  /* 0x0000003d00bd7306 */ /* 0x000fe20000201400 */
[----:B------:R-:W-:-:S07]  /*c5f0*/  ISETP.GE.AND P4, PT, R37, R180, PT ;  /* 0x000000b42500720c */ /* 0x000fce0003f86270 */
[----:B------:R-:W2:Y:S01]  /*c600*/  MUFU.TANH R7, R7 ;  /* 0x0000000700077308 */ /* 0x000ea20000002400 */
[----:B-1----:R-:W-:-:S05]  /*c610*/  FFMA.FTZ R19, R0, R60, R19 ;  /* 0x0000003c00137223 */ /* 0x002fca0000010013 */
[----:B------:R-:W-:Y:S02]  /*c620*/  FSEL R146, R19, -INF , !P6 ;  /* 0xff80000013927808 */ /* 0x000fe40007000000 */
[----:B------:R-:W1:Y:S01]  /*c630*/  MUFU.TANH R24, R24 ;  /* 0x0000001800187308 */ /* 0x000e620000002400 */
[----:B------:R-:W-:-:S07]  /*c640*/  ISETP.GE.AND P6, PT, R61, R181, PT ;  /* 0x000000b53d00720c */ /* 0x000fce0003fc6270 */
[----:B------:R-:W-:Y:S01]  /*c650*/  I2F R188, R38 ;  /* 0x0000002600bc7306 */ /* 0x000fe20000201400 */
[----:B--2---:R-:W-:-:S05]  /*c660*/  FFMA.FTZ R142, R0, R60, R7 ;  /* 0x0000003c008e7223 */ /* 0x004fca0000010007 */
[----:B------:R-:W-:Y:S02]  /*c670*/  FSEL R142, R142, -INF , !P4 ;  /* 0xff8000008e8e7808 */ /* 0x000fe40006000000 */
[----:B------:R-:W2:Y:S01]  /*c680*/  MUFU.TANH R12, R12 ;  /* 0x0000000c000c7308 */ /* 0x000ea20000002400 */
[----:B-1----:R-:W-:Y:S01]  /*c690*/  FFMA.FTZ R24, R0, R189, R24 ;  /* 0x000000bd00187223 */ /* 0x002fe20000010018 */
[----:B------:R-:W-:-:S04]  /*c6a0*/  ISETP.GE.AND P4, PT, R61, R180, PT ;  /* 0x000000b43d00720c */ /* 0x000fc80003f86270 */
        /* <DEDUP_REMOVED lines=12> */
[----:B------:R-:W3:Y:S01]  /*c770*/  MUFU.TANH R10, R22 ;  /* 0x00000016000a7308 */ /* 0x000ee20000002400 */
[----:B--2---:R-:W-:-:S05]  /*c780*/  FFMA.FTZ R6, R0, R137, R6 ;  /* 0x0000008900067223 */ /* 0x004fca0000010006 */
[----:B------:R-:W-:Y:S02]  /*c790*/  FSEL R57, R6, -INF , !P6 ;  /* 0xff80000006397808 */ /* 0x000fe40007000000 */
[----:B------:R-:W-:Y:S01]  /*c7a0*/  I2F R33, R32 ;  /* 0x0000002000217306 */ /* 0x000fe20000201400 */
[----:B------:R-:W-:Y:S01]  /*c7b0*/  FSEL R6, R8, -INF , !P3 ;  /* 0xff80000008067808 */ /* 0x000fe20005800000 */
[----:B-1----:R-:W-:Y:S01]  /*c7c0*/  FFMA.FTZ R13, R0, R188, R13 ;  /* 0x000000bc000d7223 */ /* 0x002fe2000001000d */
[----:B------:R-:W-:Y:S01]  /*c7d0*/  BAR.SYNC.DEFER_BLOCKING 0x0 ;  /* 0x0000000000007b1d */ /* 0x000fe20000010000 */
[----:B------:R-:W-:Y:S02]  /*c7e0*/  ISETP.GT.AND P3, PT, R230, R224, PT ;  /* 0x000000e0e600720c */ /* 0x000fe40003f64270 */
[----:B------:R-:W-:Y:S01]  /*c7f0*/  ISETP.GE.AND P6, PT, R32, R181, PT ;  /* 0x000000b52000720c */ /* 0x000fe20003fc6270 */
[----:B---3--:R-:W-:Y:S02]  /*c800*/  FFMA.FTZ R10, R0, R137, R10 ;  /* 0x00000089000a7223 */ /* 0x008fe4000001000a */
[----:B------:R-:W1:Y:S01]  /*c810*/  MUFU.TANH R7, R15 ;  /* 0x0000000f00077308 */ /* 0x000e620000002400 */
[----:B------:R-:W-:Y:S01]  /*c820*/  FSEL R47, R13, -INF , !P4 ;  /* 0xff8000000d2f7808 */ /* 0x000fe20006000000 */
[----:B------:R-:W-:Y:S01]  /*c830*/  IMAD.MOV.U32 R137, RZ, RZ, R2 ;  /* 0x000000ffff897224 */ /* 0x000fe200078e0002 */
[----:B------:R-:W-:-:S04]  /*c840*/  ISETP.GE.AND P4, PT, R39, R180, PT ;  /* 0x000000b42700720c */ /* 0x000fc80003f86270 */
[----:B------:R-:W-:Y:S01]  /*c850*/  FSEL R52, R10, -INF , !P4 ;  /* 0xff8000000a347808 */ /* 0x000fe20006000000 */
[----:B------:R-:W2:Y:S01]  /*c860*/  MUFU.TANH R14, R21 ;  /* 0x00000015000e7308 */ /* 0x000ea20000002400 */
[----:B------:R-:W-:-:S07]  /*c870*/  ISETP.GE.AND P4, PT, R32, R180, PT ;  /* 0x000000b42000720c */ /* 0x000fce0003f86270 */
[----:B------:R-:W3:Y:S01]  /*c880*/  MUFU.TANH R23, R23 ;  /* 0x0000001700177308 */ /* 0x000ee20000002400 */
[----:B-1----:R-:W-:-:S05]  /*c890*/  FFMA.FTZ R7, R0, R176, R7 ;  /* 0x000000b000077223 */ /* 0x002fca0000010007 */
[----:B------:R-:W-:Y:S01]  /*c8a0*/  FSEL R2, R7, -INF , !P5 ;  /* 0xff80000007027808 */ /* 0x000fe20006800000 */
[----:B--2---:R-:W-:-:S05]  /*c8b0*/  FFMA.FTZ R14, R0, R33, R14 ;  /* 0x00000021000e7223 */ /* 0x004fca000001000e */
[----:B------:R-:W-:Y:S01]  /*c8c0*/  FSEL R56, R14, -INF , !P6 ;  /* 0xff8000000e387808 */ /* 0x000fe20007000000 */
[----:B---3--:R-:W-:-:S05]  /*c8d0*/  FFMA.FTZ R23, R0, R33, R23 ;  /* 0x0000002100177223 */ /* 0x008fca0000010017 */
        /* <DEDUP_REMOVED lines=62> */
.L_x_3742:
[----:B------:R-:W-:-:S05]  /*ccc0*/  IMAD.MOV.U32 R12, RZ, RZ, c[0x0][0x198] ;  /* 0x00006600ff0c7624 */ /* 0x000fca00078e00ff */
[----:B------:R-:W-:-:S04]  /*ccd0*/  LEA R12, -R12, RZ, 0x7 ;  /* 0x000000ff0c0c7211 */ /* 0x000fc800078e39ff */
[----:B------:R-:W-:Y:S02]  /*cce0*/  SHF.R.S32.HI R10, RZ, 0x1f, R12 ;  /* 0x0000001fff0a7819 */ /* 0x000fe4000001140c */
.L_x_3743:
        /* <DEDUP_REMOVED lines=71> */
[--C-:B------:R-:W-:Y:S01]  /*d160*/  @!P1 IMAD.X R3, R134, 0x1, R8.reuse, P4 ;  /* 0x0000000186039824 */ /* 0x100fe200020e0608 */
        /* <DEDUP_REMOVED lines=72> */
.L_x_3745:
[----:B------:R-:W-:Y:S05]  /*d5f0*/  BSYNC B0 ;  /* 0x0000000000007941 */ /* 0x000fea0003800000 */
.L_x_3744:
[----:B------:R-:W0:Y:S01]  /*d600*/  LDGDEPBAR ;  /* 0x00000000000079af */ /* 0x000e220000000000 */
[----:B------:R-:W-:-:S04]  /*d610*/  LEA R239, P1, R12, R239, 0x1 ;  /* 0x000000ef0cef7211 */ /* 0x000fc800078208ff */
[----:B------:R-:W-:Y:S02]  /*d620*/  LEA.HI.X R238, R12, R238, R10, 0x1, P1 ;  /* 0x000000ee0cee7211 */ /* 0x000fe400008f0c0a */
.L_x_3741:
        /* <DEDUP_REMOVED lines=80> */
[----:B------:R-:W-:Y:S01]  /*db30*/  FMUL.FTZ R60, R42, c[0x0][0x23c] ;  /* 0x00008f002a3c7a20 */ /* 0x000fe20000410000 */
[----:B------:R-:W-:-:S04]  /*db40*/  FSEL R53, R53, RZ, P1 ;  /* 0x000000ff35357208 */ /* 0x000fc80000800000 */
[----:B------:R-:W-:Y:S01]  /*db50*/  FSEL R60, R60, RZ, P2 ;  /* 0x000000ff3c3c7208 */ /* 0x000fe20001000000 */
[--C-:B------:R-:W-:Y:S01]  /*db60*/  FFMA.FTZ R3, R4, c[0x0][0x23c], -R53.reuse ;  /* 0x00008f0004037a23 */ /* 0x100fe20000010835 */
[----:B------:R-:W-:Y:S01]  /*db70*/  FSEL R4, R42, RZ, P2 ;  /* 0x000000ff2a047208 */ /* 0x000fe20001000000 */
[--C-:B------:R-:W-:Y:S01]  /*db80*/  FFMA.FTZ R43, R5, c[0x0][0x23c], -R53.reuse ;  /* 0x00008f00052b7a23 */ /* 0x100fe20000010835 */
[----:B------:R-:W-:Y:S01]  /*db90*/  FSEL R5, R41, RZ, P1 ;  /* 0x000000ff29057208 */ /* 0x000fe20000800000 */
[--C-:B------:R-:W-:Y:S02]  /*dba0*/  FFMA.FTZ R32, R2, c[0x0][0x23c], -R53.reuse ;  /* 0x00008f0002207a23 */ /* 0x100fe40000010835 */
[----:B------:R-:W-:Y:S01]  /*dbb0*/  FFMA.FTZ R35, R9, c[0x0][0x23c], -R60 ;  /* 0x00008f0009237a23 */ /* 0x000fe2000001083c */
[----:B------:R-:W-:Y:S01]  /*dbc0*/  MUFU.EX2 R3, R3 ;  /* 0x0000000300037308 */ /* 0x000fe20000000800 */
[----:B------:R-:W-:Y:S02]  /*dbd0*/  FFMA.FTZ R2, R11, c[0x0][0x23c], -R53 ;  /* 0x00008f000b027a23 */ /* 0x000fe40000010835 */
[----:B------:R-:W1:Y:S01]  /*dbe0*/  LDSM.16.MT88.4 R8, [R214+0xc000] ;  /* 0x00c00000d608783b */ /* 0x000e620000004200 */
[----:B------:R-:W-:-:S02]  /*dbf0*/  FADD.FTZ R4, R133, -R4 ;  /* 0x8000000485047221 */ /* 0x000fc40000010000 */
[----:B------:R-:W-:Y:S02]  /*dc00*/  FADD.FTZ R5, R132, -R5 ;  /* 0x8000000584057221 */ /* 0x000fe40000010000 */
[--C-:B------:R-:W-:Y:S01]  /*dc10*/  FFMA.FTZ R40, R6, c[0x0][0x23c], -R60.reuse ;  /* 0x00008f0006287a23 */ /* 0x100fe2000001083c */
[----:B------:R-:W-:Y:S01]  /*dc20*/  MUFU.EX2 R35, R35 ;  /* 0x0000002300237308 */ /* 0x000fe20000000800 */
        /* <DEDUP_REMOVED lines=8> */
[--C-:B------:R-:W-:Y:S01]  /*dcb0*/  FFMA.FTZ R58, R58, c[0x0][0x23c], -R60.reuse ;  /* 0x00008f003a3a7a23 */ /* 0x100fe2000001083c */
[----:B------:R-:W-:Y:S01]  /*dcc0*/  MUFU.EX2 R34, R34 ;  /* 0x0000002200227308 */ /* 0x000fe20000000800 */
[----:B------:R-:W-:Y:S02]  /*dcd0*/  FFMA.FTZ R62, R62, c[0x0][0x23c], -R60 ;  /* 0x00008f003e3e7a23 */ /* 0x000fe4000001083c */
[--C-:B------:R-:W-:Y:S02]  /*dce0*/  FFMA.FTZ R65, R65, c[0x0][0x23c], -R53.reuse ;  /* 0x00008f0041417a23 */ /* 0x100fe40000010835 */
[----:B------:R-:W-:-:S02]  /*dcf0*/  FFMA.FTZ R64, R64, c[0x0][0x23c], -R53 ;  /* 0x00008f0040407a23 */ /* 0x000fc40000010835 */
[--C-:B------:R-:W-:Y:S01]  /*dd00*/  FFMA.FTZ R66, R36, c[0x0][0x23c], -R53.reuse ;  /* 0x00008f0024427a23 */ /* 0x100fe20000010835 */
[----:B------:R-:W2:Y:S01]  /*dd10*/  MUFU.EX2 R33, R33 ;  /* 0x0000002100217308 */ /* 0x000ea20000000800 */
[----:B------:R-:W-:Y:S01]  /*dd20*/  LDSM.16.MT88.4 R36, [R214+0x10800] ;  /* 0x01080000d624783b */ /* 0x000fe20000004200 */
[--C-:B------:R-:W-:Y:S02]  /*dd30*/  FFMA.FTZ R135, R154, c[0x0][0x23c], -R60.reuse ;  /* 0x00008f009a877a23 */ /* 0x100fe4000001083c */
[----:B------:R-:W-:Y:S02]  /*dd40*/  FFMA.FTZ R134, R151, c[0x0][0x23c], -R60 ;  /* 0x00008f0097867a23 */ /* 0x000fe4000001083c */
[--C-:B------:R-:W-:Y:S02]  /*dd50*/  FFMA.FTZ R140, R150, c[0x0][0x23c], -R53.reuse ;  /* 0x00008f00968c7a23 */ /* 0x100fe40000010835 */
[----:B------:R-:W-:Y:S01]  /*dd60*/  MUFU.EX2 R32, R32 ;  /* 0x0000002000207308 */ /* 0x000fe20000000800 */
[----:B------:R-:W-:-:S02]  /*dd70*/  FFMA.FTZ R143, R51, c[0x0][0x23c], -R53 ;  /* 0x00008f00338f7a23 */ /* 0x000fc40000010835 */
[--C-:B------:R-:W-:Y:S02]  /*dd80*/  FFMA.FTZ R150, R50, c[0x0][0x23c], -R60.reuse ;  /* 0x00008f0032967a23 */ /* 0x100fe4000001083c */
[--C-:B------:R-:W-:Y:S02]  /*dd90*/  FFMA.FTZ R151, R48, c[0x0][0x23c], -R60.reuse ;  /* 0x00008f0030977a23 */ /* 0x100fe4000001083c */
[--C-:B------:R-:W-:Y:S01]  /*dda0*/  FFMA.FTZ R154, R49, c[0x0][0x23c], -R60.reuse ;  /* 0x00008f00319a7a23 */ /* 0x100fe2000001083c */
[----:B------:R-:W-:Y:S01]  /*ddb0*/  MUFU.EX2 R2, R2 ;  /* 0x0000000200027308 */ /* 0x000fe20000000800 */
[----:B--2---:R-:W-:Y:S01]  /*ddc0*/  F2FP.BF16.PACK_AB R6, R33, R34 ;  /* 0x000000222106723e */ /* 0x004fe200000010ff */
[--C-:B------:R-:W-:Y:S01]  /*ddd0*/  FFMA.FTZ R132, R178, c[0x0][0x23c], -R60.reuse ;  /* 0x00008f00b2847a23 */ /* 0x100fe2000001083c */
[----:B------:R-:W-:Y:S01]  /*dde0*/  LDSM.16.MT88.4 R48, [R213+0x11000] ;  /* 0x01100000d530783b */ /* 0x000fe20000004200 */
[----:B------:R-:W-:Y:S02]  /*ddf0*/  FFMA.FTZ R133, R177, c[0x0][0x23c], -R60 ;  /* 0x00008f00b1857a23 */ /* 0x000fe4000001083c */
[----:B------:R-:W-:-:S02]  /*de00*/  FFMA.FTZ R138, R138, c[0x0][0x23c], -R53 ;  /* 0x00008f008a8a7a23 */ /* 0x000fc40000010835 */
[----:B------:R-:W2:Y:S01]  /*de10*/  MUFU.EX2 R43, R43 ;  /* 0x0000002b002b7308 */ /* 0x000ea20000000800 */
[--C-:B------:R-:W-:Y:S02]  /*de20*/  FFMA.FTZ R139, R139, c[0x0][0x23c], -R53.reuse ;  /* 0x00008f008b8b7a23 */ /* 0x100fe40000010835 */
[----:B------:R-:W-:Y:S02]  /*de30*/  FFMA.FTZ R153, R153, c[0x0][0x23c], -R60 ;  /* 0x00008f0099997a23 */ /* 0x000fe4000001083c */
[--C-:B------:R-:W-:Y:S02]  /*de40*/  FFMA.FTZ R157, R157, c[0x0][0x23c], -R53.reuse ;  /* 0x00008f009d9d7a23 */ /* 0x100fe40000010835 */
[--C-:B------:R-:W-:Y:S01]  /*de50*/  FFMA.FTZ R159, R159, c[0x0][0x23c], -R53.reuse ;  /* 0x00008f009f9f7a23 */ /* 0x100fe20000010835 */
[----:B------:R3:W4:Y:S01]  /*de60*/  MUFU.EX2 R45, R4 ;  /* 0x00000004002d7308 */ /* 0x0007220000000800 */
[--C-:B------:R-:W-:Y:S02]  /*de70*/  FFMA.FTZ R160, R160, c[0x0][0x23c], -R53.reuse ;  /* 0x00008f00a0a07a23 */ /* 0x100fe40000010835 */
[----:B------:R-:W-:-:S02]  /*de80*/  FFMA.FTZ R165, R165, c[0x0][0x23c], -R53 ;  /* 0x00008f00a5a57a23 */ /* 0x000fc40000010835 */
[--C-:B------:R-:W-:Y:S02]  /*de90*/  FFMA.FTZ R172, R172, c[0x0][0x23c], -R60.reuse ;  /* 0x00008f00acac7a23 */ /* 0x100fe4000001083c */
[--C-:B------:R-:W-:Y:S01]  /*dea0*/  FFMA.FTZ R171, R171, c[0x0][0x23c], -R60.reuse ;  /* 0x00008f00abab7a23 */ /* 0x100fe2000001083c */
[----:B------:R5:W1:Y:S01]  /*deb0*/  MUFU.EX2 R44, R5 ;  /* 0x00000005002c7308 */ /* 0x000a620000000800 */
[----:B--2---:R-:W-:Y:S01]  /*dec0*/  F2FP.BF16.PACK_AB R7, R43, R2 ;  /* 0x000000022b07723e */ /* 0x004fe200000010ff */
[--C-:B------:R-:W-:Y:S02]  /*ded0*/  FFMA.FTZ R173, R173, c[0x0][0x23c], -R60.reuse ;  /* 0x00008f00adad7a23 */ /* 0x100fe4000001083c */
[----:B------:R-:W-:Y:S02]  /*dee0*/  FFMA.FTZ R170, R170, c[0x0][0x23c], -R60 ;  /* 0x00008f00aaaa7a23 */ /* 0x000fe4000001083c */
[----:B------:R-:W-:Y:S01]  /*def0*/  FFMA.FTZ R169, R169, c[0x0][0x23c], -R53 ;  /* 0x00008f00a9a97a23 */ /* 0x000fe20000010835 */
[----:B---3--:R-:W-:Y:S01]  /*df00*/  F2FP.BF16.PACK_AB R4, R35, R40 ;  /* 0x000000282304723e */ /* 0x008fe200000010ff */
[-C--:B----4-:R-:W-:Y:S01]  /*df10*/  FMUL.FTZ R128, R128, R45.reuse ;  /* 0x0000002d80807220 */ /* 0x090fe20000410000 */
[----:B------:R-:W-:Y:S01]  /*df20*/  MUFU.EX2 R55, R55 ;  /* 0x0000003700377308 */ /* 0x000fe20000000800 */
[----:B------:R-:W-:-:S02]  /*df30*/  FMUL.FTZ R129, R129, R45 ;  /* 0x0000002d81817220 */ /* 0x000fc40000410000 */
[-C--:B------:R-:W-:Y:S02]  /*df40*/  FMUL.FTZ R124, R124, R45.reuse ;  /* 0x0000002d7c7c7220 */ /* 0x080fe40000410000 */
[----:B------:R-:W-:Y:S01]  /*df50*/  FMUL.FTZ R125, R125, R45 ;  /* 0x0000002d7d7d7220 */ /* 0x000fe20000410000 */
[----:B-----5:R-:W-:Y:S01]  /*df60*/  F2FP.BF16.PACK_AB R5, R3, R32 ;  /* 0x000000200305723e */ /* 0x020fe200000010ff */
[-C--:B-1----:R-:W-:Y:S01]  /*df70*/  FMUL.FTZ R130, R130, R44.reuse ;  /* 0x0000002c82827220 */ /* 0x082fe20000410000 */
[----:B------:R-:W1:Y:S01]  /*df80*/  MUFU.EX2 R59, R59 ;  /* 0x0000003b003b7308 */ /* 0x000e620000000800 */
[-C--:B------:R-:W-:Y:S02]  /*df90*/  FMUL.FTZ R131, R131, R44.reuse ;  /* 0x0000002c83837220 */ /* 0x080fe40000410000 */
[-C--:B------:R-:W-:Y:S02]  /*dfa0*/  FMUL.FTZ R126, R126, R44.reuse ;  /* 0x0000002c7e7e7220 */ /* 0x080fe40000410000 */
[----:B------:R-:W-:-:S02]  /*dfb0*/  FMUL.FTZ R127, R127, R44 ;  /* 0x0000002c7f7f7220 */ /* 0x000fc40000410000 */
        /* <DEDUP_REMOVED lines=8> */
[----:B------:R-:W-:Y:S01]  /*e040*/  FMUL.FTZ R117, R117, R45 ;  /* 0x0000002d75757220 */ /* 0x000fe20000410000 */
[----:B------:R-:W2:Y:S01]  /*e050*/  LDSM.16.MT88.4 R12, [R212+0xc000] ;  /* 0x00c00000d40c783b */ /* 0x000ea20000004200 */
[-C--:B------:R-:W-:Y:S01]  /*e060*/  FMUL.FTZ R118, R118, R44.reuse ;  /* 0x0000002c76767220 */ /* 0x080fe20000410000 */
[----:B------:R-:W-:Y:S01]  /*e070*/  MUFU.EX2 R62, R62 ;  /* 0x0000003e003e7308 */ /* 0x000fe20000000800 */
[----:B------:R-:W-:-:S02]  /*e080*/  FMUL.FTZ R119, R119, R44 ;  /* 0x0000002c77777220 */ /* 0x000fc40000410000 */
[-C--:B------:R-:W-:Y:S01]  /*e090*/  FMUL.FTZ R112, R112, R45.reuse ;  /* 0x0000002d70707220 */ /* 0x080fe20000410000 */
[C---:B------:R-:W-:Y:S01]  /*e0a0*/  HMMA.16816.F32.BF16 R120, R4.reuse, R8, R120 ;  /* 0x000000080478723c */ /* 0x040fe20000041878 */
        /* <DEDUP_REMOVED lines=9> */
[----:B------:R-:W4:Y:S01]  /*e140*/  MUFU.EX2 R67, R67 ;  /* 0x0000004300437308 */ /* 0x000f220000000800 */
[-C--:B------:R-:W-:Y:S02]  /*e150*/  FMUL.FTZ R111, R111, R44.reuse ;  /* 0x0000002c6f6f7220 */ /* 0x080fe40000410000 */
[-C--:B------:R-:W-:Y:S01]  /*e160*/  FMUL.FTZ R104, R104, R45.reuse ;  /* 0x0000002d68687220 */ /* 0x080fe20000410000 */
[----:B------:R-:W-:Y:S01]  /*e170*/  HMMA.16816.F32.BF16 R112, R4, R16, R112 ;  /* 0x000000100470723c */ /* 0x000fe20000041870 */
        /* <DEDUP_REMOVED lines=153> */
[----:B------:R-:W-:Y:S01]  /*eb10*/  FADD.FTZ R133, R135, R133 ;  /* 0x0000008587857221 */ /* 0x000fe20000010000 */
[----:B------:R-:W-:Y:S01]  /*eb20*/  MOV R132, R41 ;  /* 0x0000002900847202 */ /* 0x000fe20000000f00 */
[----:B------:R-:W-:-:S02]  /*eb30*/  FADD.FTZ R139, R140, R139 ;  /* 0x0000008b8c8b7221 */ /* 0x000fc40000010000 */
        /* <DEDUP_REMOVED lines=232> */
.L_x_3738:
        /* <DEDUP_REMOVED lines=12> */
.L_x_3750:
        /* <DEDUP_REMOVED lines=41> */
[----:B------:R-:W-:Y:S02]  /*fd10*/  ISETP.GE.U32.AND P6, PT, R9, R4, PT ;  /* 0x000000040900720c */ /* 0x000fe40003fc6070 */
[----:B------:R-:W-:Y:S09]  /*fd20*/  LOP3.LUT R4, RZ, c[0x0][0x2d0], RZ, 0x33, !PT ;  /* 0x0000b400ff047a12 */ /* 0x000ff200078e33ff */
[----:B------:R-:W-:Y:S02]  /*fd30*/  @P5 IADD3 R10, R10, 0x1, RZ ;  /* 0x000000010a0a5810 */ /* 0x000fe40007ffe0ff */
[----:B------:R-:W-:Y:S02]  /*fd40*/  @P6 IADD3 R11, R11, 0x1, RZ ;  /* 0x000000010b0b6810 */ /* 0x000fe40007ffe0ff */
[----:B------:R-:W-:Y:S03]  /*fd50*/  @!P1 IADD3 R10, -R10, RZ, RZ ;  /* 0x000000ff0a0a9210 */ /* 0x000fe60007ffe1ff */
[----:B------:R-:W-:Y:S01]  /*fd60*/  @!P3 IMAD.MOV R11, RZ, RZ, -R11 ;  /* 0x000000ffff0bb224 */ /* 0x000fe200078e0a0b */
[C---:B------:R-:W-:Y:S04]  /*fd70*/  SEL R10, R4.reuse, R10, !P2 ;  /* 0x0000000a040a7207 */ /* 0x040fe80005000000 */
[----:B------:R-:W-:Y:S02]  /*fd80*/  SEL R4, R4, R11, !P2 ;  /* 0x0000000b04047207 */ /* 0x000fe40005000000 */
[-C--:B------:R-:W-:Y:S02]  /*fd90*/  LEA R6, P2, R10, R234.reuse, 0x2 ;  /* 0x000000ea0a067211 */ /* 0x080fe400078410ff */
[----:B------:R-:W-:Y:S02]  /*fda0*/  LEA R8, P1, R4, R234, 0x2 ;  /* 0x000000ea04087211 */ /* 0x000fe400078210ff */
[-C--:B------:R-:W-:Y:S02]  /*fdb0*/  LEA.HI.X.SX32 R7, R10, R235.reuse, 0x2, P2 ;  /* 0x000000eb0a077211 */ /* 0x080fe400010f16ff */
[C---:B------:R-:W-:Y:S01]  /*fdc0*/  LEA.HI.X.SX32 R9, R4.reuse, R235, 0x2, P1 ;  /* 0x000000eb04097211 */ /* 0x040fe200008f16ff */
[----:B------:R-:W-:Y:S02]  /*fdd0*/  IMAD.IADD R4, R4, 0x1, -R10 ;  /* 0x0000000104047824 */ /* 0x000fe400078e0a0a */
[----:B------:R1:W2:Y:S04]  /*fde0*/  LDG.E R6, [R6.64] ;  /* 0x0000000e06067981 */ /* 0x0002a8000c1e1900 */
[----:B-1----:R1:W2:Y:S02]  /*fdf0*/  LDG.E R7, [R8.64] ;  /* 0x0000000e08077981 */ /* 0x0022a4000c1e1900 */
[----:B-1----:R-:W-:Y:S04]  /*fe00*/  IMAD.MOV.U32 R8, RZ, RZ, c[0x0][0x2d0] ;  /* 0x0000b400ff087624 */ /* 0x002fe800078e00ff */
[----:B------:R-:W-:Y:S04]  /*fe10*/  IMAD R8, R4, R8, -0x80 ;  /* 0xffffff8004087424 */ /* 0x000fe800078e0208 */
        /* <DEDUP_REMOVED lines=12> */
.L_x_3747:
[C---:B------:R-:W-:Y:S02]  /*fee0*/  ISETP.GE.AND P4, PT, R232.reuse, c[0x0][0x220], PT ;  /* 0x00008800e8007a0c */ /* 0x040fe40003f86270 */
[----:B------:R-:W-:Y:S02]  /*fef0*/  IADD3 R6, R232, 0x40, RZ ;  /* 0x00000040e8067810 */ /* 0x000fe40007ffe0ff */
[C---:B------:R-:W-:Y:S02]  /*ff00*/  LEA R242, P2, R5.reuse, R137, 0x1 ;  /* 0x0000008905f27211 */ /* 0x040fe400078408ff */
[----:B------:R-:W-:Y:S02]  /*ff10*/  ISETP.GE.AND P3, PT, R6, c[0x0][0x220], PT ;  /* 0x0000880006007a0c */ /* 0x000fe40003f66270 */
[----:B------:R-:W-:Y:S02]  /*ff20*/  LEA.HI.X R243, R5, R136, R4, 0x1, P2 ;  /* 0x0000008805f37211 */ /* 0x000fe400010f0c04 */
[----:B------:R-:W-:Y:S03]  /*ff30*/  IADD3 R8, P1, R228, R5, RZ ;  /* 0x00000005e4087210 */ /* 0x000fe60007f3e0ff */
        /* <DEDUP_REMOVED lines=10> */
[----:B------:R-:W-:Y:S02]  /*ffe0*/  @!P4 LEA R16, P6, R5, R137, 0x1 ;  /* 0x000000890510c211 */ /* 0x000fe400078c08ff */
[----:B------:R-:W-:Y:S01]  /*fff0*/  @P3 STS.128 [R231+0x10000], RZ ;  /* 0x010000ffe7003388 */ /* 0x000fe20000000c00 */
[-C--:B------:R-:W-:Y:S02]  /*10000*/  @!P3 LEA.HI.X R13, R8, R136.reuse, R7, 0x1, P2 ;  /* 0x00000088080db211 */ /* 0x080fe400010f0c07 */
[----:B------:R-:W-:Y:S02]  /*10010*/  IADD3.X R6, R227, R7, RZ, P1, !PT ;  /* 0x00000007e3067210 */ /* 0x000fe40000ffe4ff */
[C---:B------:R-:W-:Y:S02]  /*10020*/  @!P3 LEA R10, P1, R5.reuse, R137, 0x1 ;  /* 0x00000089050ab211 */ /* 0x040fe400078208ff */
        /* <DEDUP_REMOVED lines=17> */
[C---:B------:R-:W-:Y:S02]  /*10140*/  IADD3 R5, P2, R228.reuse, R4, RZ ;  /* 0x00000004e4057210 */ /* 0x040fe40007f5e0ff */
[----:B------:R-:W-:Y:S02]  /*10150*/  @P3 STS.128 [R231+0x10800], RZ ;  /* 0x010800ffe7003388 */ /* 0x000fe40000000c00 */
[-C--:B------:R-:W-:Y:S02]  /*10160*/  @!P4 LEA R22, P5, R5, R137.reuse, 0x1 ;  /* 0x000000890516c211 */ /* 0x080fe400078a08ff */
        /* <DEDUP_REMOVED lines=32> */
[-C--:B------:R-:W-:Y:S02]  /*10370*/  @!P4 LEA R28, P5, R5, R137.reuse, 0x1 ;  /* 0x00000089051cc211 */ /* 0x080fe400078a08ff */
        /* <DEDUP_REMOVED lines=264> */
[----:B-1----:R-:W-:Y:S02]  /*11400*/  FMUL.FTZ R12, R13, c[0x0][0x2ec] ;  /* 0x0000bb000d0c7a20 */ /* 0x002fe40000410000 */
[----:B------:R-:W-:Y:S02]  /*11410*/  FMUL.FTZ R13, R16, c[0x0][0x2ec] ;  /* 0x0000bb00100d7a20 */ /* 0x000fe40000410000 */
[----:B------:R-:W-:Y:S02]  /*11420*/  FMUL.FTZ R16, R19, c[0x0][0x2ec] ;  /* 0x0000bb0013107a20 */ /* 0x000fe40000410000 */
[----:B------:R-:W1:Y:S02]  /*11430*/  MUFU.TANH R12, R12 ;  /* 0x0000000c000c7308 */ /* 0x000e640000002400 */
[----:B--2---:R-:W-:Y:S02]  /*11440*/  FMUL.FTZ R14, R15, c[0x0][0x2ec] ;  /* 0x0000bb000f0e7a20 */ /* 0x004fe40000410000 */
[----:B------:R-:W-:Y:S02]  /*11450*/  FMUL.FTZ R15, R17, c[0x0][0x2ec] ;  /* 0x0000bb00110f7a20 */ /* 0x000fe40000410000 */
[----:B------:R-:W-:Y:S02]  /*11460*/  FMUL.FTZ R20, R20, c[0x0][0x2ec] ;  /* 0x0000bb0014147a20 */ /* 0x000fe40000410000 */
[----:B------:R-:W-:Y:S02]  /*11470*/  FMUL.FTZ R21, R21, c[0x0][0x2ec] ;  /* 0x0000bb0015157a20 */ /* 0x000fe40000410000 */
[----:B------:R-:W2:Y:S01]  /*11480*/  MUFU.TANH R168, R20 ;  /* 0x0000001400a87308 */ /* 0x000ea20000002400 */
[----:B------:R-:W-:Y:S02]  /*11490*/  FMUL.FTZ R17, R18, c[0x0][0x2ec] ;  /* 0x0000bb0012117a20 */ /* 0x000fe40000410000 */
[----:B------:R-:W-:Y:S02]  /*114a0*/  FMUL.FTZ R22, R22, c[0x0][0x2ec] ;  /* 0x0000bb0016167a20 */ /* 0x000fe40000410000 */
[----:B------:R-:W-:Y:S02]  /*114b0*/  FMUL.FTZ R23, R23, c[0x0][0x2ec] ;  /* 0x0000bb0017177a20 */ /* 0x000fe40000410000 */
[----:B------:R-:W-:Y:S02]  /*114c0*/  FMUL.FTZ R24, R24, c[0x0][0x2ec] ;  /* 0x0000bb0018187a20 */ /* 0x000fe40000410000 */
[----:B------:R-:W-:Y:S01]  /*114d0*/  FMUL.FTZ R25, R25, c[0x0][0x2ec] ;  /* 0x0000bb0019197a20 */ /* 0x000fe20000410000 */
[----:B------:R1:W1:Y:S01]  /*114e0*/  MUFU.TANH R169, R21 ;  /* 0x0000001500a97308 */ /* 0x0002620000002400 */
[C---:B-----5:R-:W-:Y:S03]  /*114f0*/  HMMA.16816.F32.BF16 R28, R188.reuse, R8, R28 ;  /* 0x00000008bc1c723c */ /* 0x060fe6000004181c */
[----:B------:R-:W-:Y:S02]  /*11500*/  FMUL.FTZ R26, R26, c[0x0][0x2ec] ;  /* 0x0000bb001a1a7a20 */ /* 0x000fe40000410000 */
[----:B------:R-:W-:Y:S03]  /*11510*/  FMUL.FTZ R27, R27, c[0x0][0x2ec] ;  /* 0x0000bb001b1b7a20 */ /* 0x000fe60000410000 */
[C---:B------:R-:W-:Y:S01]  /*11520*/  HMMA.16816.F32.BF16 R32, R188.reuse, R10, R32 ;  /* 0x0000000abc20723c */ /* 0x040fe20000041820 */
[----:B------:R-:W1:Y:S01]  /*11530*/  MUFU.TANH R14, R14 ;  /* 0x0000000e000e7308 */ /* 0x000e620000002400 */
[----:B------:R-:W5:Y:S06]  /*11540*/  LDSM.16.M88.4 R8, [R204+0x6800] ;  /* 0x00680000cc08783b */ /* 0x000f6c0000000200 */
[C---:B----4-:R-:W-:Y:S03]  /*11550*/  HMMA.16816.F32.BF16 R36, R188.reuse, R4, R36 ;  /* 0x00000004bc24723c */ /* 0x050fe60000041824 */
[----:B------:R-:W4:Y:S05]  /*11560*/  MUFU.TANH R13, R13 ;  /* 0x0000000d000d7308 */ /* 0x000f2a0000002400 */
[C---:B------:R-:W-:Y:S01]  /*11570*/  HMMA.16816.F32.BF16 R40, R188.reuse, R6, R40 ;  /* 0x00000006bc28723c */ /* 0x040fe20000041828 */
[----:B------:R-:W2:Y:S03]  /*11580*/  LDSM.16.M88.4 R4, [R204+0x7000] ;  /* 0x00700000cc04783b */ /* 0x000ea60000000200 */
[----:B------:R-:W-:Y:S01]  /*11590*/  FMUL.FTZ R28, R28, c[0x0][0x2ec] ;  /* 0x0000bb001c1c7a20 */ /* 0x000fe20000410000 */
[----:B------:R-:W2:Y:S01]  /*115a0*/  MUFU.TANH R15, R15 ;  /* 0x0000000f000f7308 */ /* 0x000ea20000002400 */
[----:B------:R-:W-:Y:S02]  /*115b0*/  FMUL.FTZ R29, R29, c[0x0][0x2ec] ;  /* 0x0000bb001d1d7a20 */ /* 0x000fe40000410000 */
[----:B------:R-:W-:Y:S04]  /*115c0*/  FMUL.FTZ R30, R30, c[0x0][0x2ec] ;  /* 0x0000bb001e1e7a20 */ /* 0x000fe80000410000 */
[----:B------:R-:W-:Y:S02]  /*115d0*/  FMUL.FTZ R31, R31, c[0x0][0x2ec] ;  /* 0x0000bb001f1f7a20 */ /* 0x000fe40000410000 */
[----:B------:R-:W-:Y:S01]  /*115e0*/  FMUL.FTZ R32, R32, c[0x0][0x2ec] ;  /* 0x0000bb0020207a20 */ /* 0x000fe20000410000 */
[----:B------:R-:W2:Y:S01]  /*115f0*/  MUFU.TANH R17, R17 ;  /* 0x0000001100117308 */ /* 0x000ea20000002400 */
[----:B------:R-:W-:Y:S02]  /*11600*/  FMUL.FTZ R19, R38, c[0x0][0x2ec] ;  /* 0x0000bb0026137a20 */ /* 0x000fe40000410000 */
[----:B------:R-:W-:Y:S02]  /*11610*/  FMUL.FTZ R18, R39, c[0x0][0x2ec] ;  /* 0x0000bb0027127a20 */ /* 0x000fe40000410000 */
[----:B------:R-:W-:Y:S02]  /*11620*/  FMUL.FTZ R33, R33, c[0x0][0x2ec] ;  /* 0x0000bb0021217a20 */ /* 0x000fe40000410000 */
[----:B------:R-:W-:Y:S02]  /*11630*/  FMUL.FTZ R34, R34, c[0x0][0x2ec] ;  /* 0x0000bb0022227a20 */ /* 0x000fe40000410000 */
[----:B-1----:R-:W-:Y:S01]  /*11640*/  FMUL.FTZ R21, R42, c[0x0][0x2ec] ;  /* 0x0000bb002a157a20 */ /* 0x002fe20000410000 */
[----:B------:R-:W1:Y:S01]  /*11650*/  MUFU.TANH R16, R16 ;  /* 0x0000001000107308 */ /* 0x000e620000002400 */
[C---:B-----5:R-:W-:Y:S03]  /*11660*/  HMMA.16816.F32.BF16 R44, R188.reuse, R8, R44 ;  /* 0x00000008bc2c723c */ /* 0x060fe6000004182c */
[----:B------:R-:W-:Y:S02]  /*11670*/  FMUL.FTZ R20, R43, c[0x0][0x2ec] ;  /* 0x0000bb002b147a20 */ /* 0x000fe40000410000 */
[----:B------:R-:W-:Y:S02]  /*11680*/  FMUL.FTZ R35, R35, c[0x0][0x2ec] ;  /* 0x0000bb0023237a20 */ /* 0x000fe40000410000 */
[----:B------:R-:W-:Y:S01]  /*11690*/  FMUL.FTZ R36, R36, c[0x0][0x2ec] ;  /* 0x0000bb0024247a20 */ /* 0x000fe20000410000 */
[C---:B------:R-:W-:Y:S01]  /*116a0*/  HMMA.16816.F32.BF16 R48, R188.reuse, R10, R48 ;  /* 0x0000000abc30723c */ /* 0x040fe20000041830 */
[----:B------:R1:W1:Y:S01]  /*116b0*/  MUFU.TANH R160, R22 ;  /* 0x0000001600a07308 */ /* 0x0002620000002400 */
[----:B------:R-:W5:Y:S01]  /*116c0*/  LDSM.16.M88.4 R8, [R204+0x7800] ;  /* 0x00780000cc08783b */ /* 0x000f620000000200 */
[----:B------:R-:W-:Y:S04]  /*116d0*/  DEPBAR.LE SB0, 0x0 ;  /* 0x000080000000791a */ /* 0x000fe80000000000 */
[----:B------:R-:W-:Y:S01]  /*116e0*/  FMUL.FTZ R37, R37, c[0x0][0x2ec] ;  /* 0x0000bb0025257a20 */ /* 0x000fe20000410000 */
[C---:B--2---:R-:W-:Y:S03]  /*116f0*/  HMMA.16816.F32.BF16 R52, R188.reuse, R4, R52 ;  /* 0x00000004bc34723c */ /* 0x044fe60000041834 */
[----:B------:R2:W1:Y:S01]  /*11700*/  MUFU.TANH R162, R23 ;  /* 0x0000001700a27308 */ /* 0x0004620000002400 */
[----:B------:R-:W-:Y:S01]  /*11710*/  BAR.SYNC.DEFER_BLOCKING 0x0 ;  /* 0x0000000000007b1d */ /* 0x000fe20000010000 */
[----:B------:R-:W-:Y:S02]  /*11720*/  FMUL.FTZ R40, R40, c[0x0][0x2ec] ;  /* 0x0000bb0028287a20 */ /* 0x000fe40000410000 */
[----:B------:R-:W-:Y:S01]  /*11730*/  FMUL.FTZ R41, R41, c[0x0][0x2ec] ;  /* 0x0000bb0029297a20 */ /* 0x000fe20000410000 */
[C---:B------:R-:W-:Y:S04]  /*11740*/  HMMA.16816.F32.BF16 R56, R188.reuse, R6, R56 ;  /* 0x00000006bc38723c */ /* 0x040fe80000041838 */
[----:B------:R-:W-:Y:S01]  /*11750*/  FMUL.FTZ R44, R44, c[0x0][0x2ec] ;  /* 0x0000bb002c2c7a20 */ /* 0x000fe20000410000 */
[----:B------:R2:W1:Y:S01]  /*11760*/  MUFU.TANH R170, R24 ;  /* 0x0000001800aa7308 */ /* 0x0004620000002400 */
        /* <DEDUP_REMOVED lines=13> */
[----:B------:R-:W-:Y:S02]  /*11840*/  FMUL.FTZ R55, R55, c[0x0][0x2ec] ;  /* 0x0000bb0037377a20 */ /* 0x000fe40000410000 */
[----:B------:R-:W-:Y:S01]  /*11850*/  FMUL.FTZ R56, R56, c[0x0][0x2ec] ;  /* 0x0000bb0038387a20 */ /* 0x000fe20000410000 */
[----:B------:R-:W-:Y:S01]  /*11860*/  HMMA.16816.F32.BF16 R64, R188, R10, R64 ;  /* 0x0000000abc40723c */ /* 0x000fe20000041840 */
[----:B------:R2:W1:Y:S03]  /*11870*/  MUFU.TANH R166, R27 ;  /* 0x0000001b00a67308 */ /* 0x0004660000002400 */
[----:B------:R-:W-:Y:S02]  /*11880*/  FMUL.FTZ R57, R57, c[0x0][0x2ec] ;  /* 0x0000bb0039397a20 */ /* 0x000fe40000410000 */
[----:B------:R-:W-:Y:S02]  /*11890*/  FMUL.FTZ R58, R58, c[0x0][0x2ec] ;  /* 0x0000bb003a3a7a20 */ /* 0x000fe40000410000 */
[----:B------:R-:W-:Y:S03]  /*118a0*/  FMUL.FTZ R59, R59, c[0x0][0x2ec] ;  /* 0x0000bb003b3b7a20 */ /* 0x000fe60000410000 */
[----:B------:R2:W1:Y:S05]  /*118b0*/  MUFU.TANH R179, R28 ;  /* 0x0000001c00b37308 */ /* 0x00046a0000002400 */
        /* <DEDUP_REMOVED lines=48> */
[----:B---34-:R-:W-:Y:S01]  /*11bc0*/  ULDC.64 UR8, c[0x0][0x198] ;  /* 0x0000660000087ab9 */ /* 0x018fe20000000a00 */
[----:B------:R-:W-:Y:S02]  /*11bd0*/  MOV R5, UR11 ;  /* 0x0000000b00057c02 */ /* 0x000fe40008000f00 */
[----:B------:R-:W-:Y:S01]  /*11be0*/  MOV R6, UR10 ;  /* 0x0000000a00067c02 */ /* 0x000fe20008000f00 */
[----:B------:R-:W-:-:S05]  /*11bf0*/  @!P0 BRA `(.L_x_3749) ;  /* 0x000003e000008947 */ /* 0x000fca0003800000 */
[----:B------:R-:W-:Y:S01]  /*11c00*/  IMAD.SHL.U32 R5, R230, 0x80, RZ ;  /* 0x00000080e6057824 */ /* 0x000fe200078e00ff */
[----:B------:R-:W-:Y:S01]  /*11c10*/  IABS R4, c[0x0][0x2d0] ;  /* 0x0000b40000047a13 */ /* 0x000fe20000000000 */
[----:B------:R-:W-:Y:S02]  /*11c20*/  UMOV UR8, UR6 ;  /* 0x0000000600087c82 */ /* 0x000fe40008000000 */
[----:B------:R-:W-:Y:S01]  /*11c30*/  UMOV UR9, UR7 ;  /* 0x0000000700097c82 */ /* 0x000fe20008000000 */
[----:B--2---:R-:W2:Y:S01]  /*11c40*/  I2F.RP R24, R4 ;  /* 0x0000000400187306 */ /* 0x004ea20000209400 */
        /* <DEDUP_REMOVED lines=8> */
[--C-:B-12---:R-:W-:Y:S02]  /*11cd0*/  IMAD.MOV R22, RZ, RZ, -R25.reuse ;  /* 0x000000ffff167224 */ /* 0x106fe400078e0a19 */
[----:B------:R-:W-:Y:S02]  /*11ce0*/  IMAD.MOV.U32 R24, RZ, RZ, RZ ;  /* 0x000000ffff187224 */ /* 0x000fe400078e00ff */
[----:B------:R-:W-:Y:S04]  /*11cf0*/  IMAD R22, R22, R4, RZ ;  /* 0x0000000416167224 */ /* 0x000fe800078e02ff */
[----:B------:R-:W-:Y:S06]  /*11d00*/  IMAD.HI.U32 R22, R25, R22, R24 ;  /* 0x0000001619167227 */ /* 0x000fec00078e0018 */
[C---:B------:R-:W-:Y:S04]  /*11d10*/  IMAD.HI.U32 R10, R22.reuse, R7, RZ ;  /* 0x00000007160a7227 */ /* 0x040fe800078e00ff */
[----:B------:R-:W-:Y:S02]  /*11d20*/  IMAD.MOV R6, RZ, RZ, -R10 ;  /* 0x000000ffff067224 */ /* 0x000fe400078e0a0a */
[----:B------:R-:W-:Y:S04]  /*11d30*/  IMAD.HI.U32 R22, R22, R9, RZ ;  /* 0x0000000916167227 */ /* 0x000fe800078e00ff */
[C---:B------:R-:W-:Y:S02]  /*11d40*/  IMAD R7, R4.reuse, R6, R7 ;  /* 0x0000000604077224 */ /* 0x040fe400078e0207 */
[----:B------:R-:W-:Y:S03]  /*11d50*/  IMAD.MOV R8, RZ, RZ, -R22 ;  /* 0x000000ffff087224 */ /* 0x000fe600078e0a16 */
[C---:B------:R-:W-:Y:S01]  /*11d60*/  ISETP.GT.U32.AND P1, PT, R4.reuse, R7, PT ;  /* 0x000000070400720c */ /* 0x040fe20003f24070 */
[C---:B------:R-:W-:Y:S05]  /*11d70*/  IMAD R9, R4.reuse, R8, R9 ;  /* 0x0000000804097224 */ /* 0x040fea00078e0209 */
[----:B------:R-:W-:Y:S07]  /*11d80*/  ISETP.GT.U32.AND P2, PT, R4, R9, PT ;  /* 0x000000090400720c */ /* 0x000fee0003f44070 */
[----:B------:R-:W-:Y:S01]  /*11d90*/  @!P1 IADD3 R10, R10, 0x1, RZ ;  /* 0x000000010a0a9810 */ /* 0x000fe20007ffe0ff */
[--C-:B------:R-:W-:Y:S01]  /*11da0*/  @!P1 IMAD.IADD R7, R7, 0x1, -R4.reuse ;  /* 0x0000000107079824 */ /* 0x100fe200078e0a04 */
[----:B------:R-:W-:Y:S04]  /*11db0*/  ISETP.GE.AND P1, PT, R11, RZ, PT ;  /* 0x000000ff0b00720c */ /* 0x000fe80003f26270 */
[-C--:B------:R-:W-:Y:S01]  /*11dc0*/  ISETP.GE.U32.AND P5, PT, R7, R4.reuse, PT ;  /* 0x000000040700720c */ /* 0x080fe20003fa6070 */
[----:B------:R-:W-:Y:S01]  /*11dd0*/  @!P2 IMAD.IADD R9, R9, 0x1, -R4 ;  /* 0x000000010909a824 */ /* 0x000fe200078e0a04 */
[----:B------:R-:W-:Y:S02]  /*11de0*/  @!P2 IADD3 R22, R22, 0x1, RZ ;  /* 0x000000011616a810 */ /* 0x000fe40007ffe0ff */
[----:B------:R-:W-:Y:S02]  /*11df0*/  ISETP.GE.AND P2, PT, R5, RZ, PT ;  /* 0x000000ff0500720c */ /* 0x000fe40003f46270 */
[----:B------:R-:W-:Y:S02]  /*11e00*/  ISETP.GE.U32.AND P6, PT, R9, R4, PT ;  /* 0x000000040900720c */ /* 0x000fe40003fc6070 */
[----:B------:R-:W-:Y:S05]  /*11e10*/  LOP3.LUT R4, RZ, c[0x0][0x2d0], RZ, 0x33, !PT ;  /* 0x0000b400ff047a12 */ /* 0x000fea00078e33ff */
[----:B------:R-:W-:Y:S02]  /*11e20*/  @P5 IADD3 R10, R10, 0x1, RZ ;  /* 0x000000010a0a5810 */ /* 0x000fe40007ffe0ff */
[----:B------:R-:W-:Y:S02]  /*11e30*/  ISETP.NE.AND P5, PT, RZ, c[0x0][0x2d0], PT ;  /* 0x0000b400ff007a0c */ /* 0x000fe40003fa5270 */
[----:B------:R-:W-:Y:S02]  /*11e40*/  @!P1 IADD3 R10, -R10, RZ, RZ ;  /* 0x000000ff0a0a9210 */ /* 0x000fe40007ffe1ff */
[----:B------:R-:W-:Y:S02]  /*11e50*/  @P6 IADD3 R22, R22, 0x1, RZ ;  /* 0x0000000116166810 */ /* 0x000fe40007ffe0ff */
[----:B------:R-:W-:Y:S03]  /*11e60*/  SEL R10, R4, R10, !P5 ;  /* 0x0000000a040a7207 */ /* 0x000fe60006800000 */
[----:B------:R-:W-:Y:S01]  /*11e70*/  @!P2 IMAD.MOV R22, RZ, RZ, -R22 ;  /* 0x000000ffff16a224 */ /* 0x000fe200078e0a16 */
[C---:B------:R-:W-:Y:S04]  /*11e80*/  LEA R6, P2, R10.reuse, R234, 0x2 ;  /* 0x000000ea0a067211 */ /* 0x040fe800078410ff */
[-C--:B------:R-:W-:Y:S02]  /*11e90*/  LEA.HI.X.SX32 R7, R10, R235.reuse, 0x2, P2 ;  /* 0x000000eb0a077211 */ /* 0x080fe400010f16ff */
[----:B------:R-:W-:Y:S03]  /*11ea0*/  SEL R4, R4, R22, !P5 ;  /* 0x0000001604047207 */ /* 0x000fe60006800000 */
[----:B------:R1:W2:Y:S01]  /*11eb0*/  LDG.E R6, [R6.64] ;  /* 0x0000000e06067981 */ /* 0x0002a2000c1e1900 */
[C---:B------:R-:W-:Y:S04]  /*11ec0*/  LEA R8, P1, R4.reuse, R234, 0x2 ;  /* 0x000000ea04087211 */ /* 0x040fe800078210ff */
[C---:B------:R-:W-:Y:S01]  /*11ed0*/  LEA.HI.X.SX32 R9, R4.reuse, R235, 0x2, P1 ;  /* 0x000000eb04097211 */ /* 0x040fe200008f16ff */
[----:B------:R-:W-:Y:S04]  /*11ee0*/  IMAD.IADD R4, R4, 0x1, -R10 ;  /* 0x0000000104047824 */ /* 0x000fe800078e0a0a */
        /* <DEDUP_REMOVED lines=15> */
.L_x_3749:
[----:B------:R3:W-:Y:S01]  /*11fe0*/  @P4 STS.128 [R231+0x4000], RZ ;  /* 0x004000ffe7004388 */ /* 0x0007e20000000c00 */
[C---:B--2---:R-:W-:Y:S01]  /*11ff0*/  LEA R28, P2, R5.reuse, R239, 0x1 ;  /* 0x000000ef051c7211 */ /* 0x044fe200078408ff */
[----:B------:R-:W-:Y:S01]  /*12000*/  UMOV UR6, UR8 ;  /* 0x0000000800067c82 */ /* 0x000fe20008000000 */
[----:B------:R-:W-:Y:S01]  /*12010*/  IADD3 R4, P1, R226, R5, RZ ;  /* 0x00000005e2047210 */ /* 0x000fe20007f3e0ff */
[----:B------:R-:W-:Y:S01]  /*12020*/  UMOV UR7, UR9 ;  /* 0x0000000900077c82 */ /* 0x000fe20008000000 */
[--C-:B------:R-:W-:Y:S02]  /*12030*/  LEA.HI.X R29, R5, R238, R6.reuse, 0x1, P2 ;  /* 0x000000ee051d7211 */ /* 0x100fe400010f0c06 */
[CC--:B------:R-:W-:Y:S01]  /*12040*/  @!P4 LEA R30, P5, R4.reuse, R239.reuse, 0x1 ;  /* 0x000000ef041ec211 */ /* 0x0c0fe200078a08ff */
[C---:B------:R-:W-:Y:S01]  /*12050*/  IMAD.X R6, R225.reuse, 0x1, R6, P1 ;  /* 0x00000001e1067824 */ /* 0x040fe200008e0606 */
[-C--:B-1----:R-:W-:Y:S01]  /*12060*/  @!P3 LEA R22, P1, R4, R239.reuse, 0x1 ;  /* 0x000000ef0416b211 */ /* 0x082fe200078208ff */
        /* <DEDUP_REMOVED lines=68> */
[C---:B-1----:R-:W-:Y:S02]  /*124b0*/  @!P3 LEA R30, P2, R7.reuse, R239, 0x1 ;  /* 0x000000ef071eb211 */ /* 0x042fe400078408ff */
        /* <DEDUP_REMOVED lines=8> */
[-C--:B------:R-:W-:Y:S01]  /*12540*/  @!P4 LEA R40, P5, R5, R239.reuse, 0x1 ;  /* 0x000000ef0528c211 */ /* 0x080fe200078a08ff */
        /* <DEDUP_REMOVED lines=42> */
.L_x_3748:
[----:B---34-:R-:W-:Y:S01]  /*127f0*/  LEA R4, R230, R229, 0x7 ;  /* 0x000000e5e6047211 */ /* 0x018fe200078e38ff */
[----:B--2---:R-:W-:Y:S01]  /*12800*/  LDSM.16.MT88.4 R36, [R212+0xc000] ;  /* 0x00c00000d424783b */ /* 0x004fe20000004200 */
[----:B------:R-:W-:Y:S02]  /*12810*/  UMOV UR8, UR13 ;  /* 0x0000000d00087c82 */ /* 0x000fe40008000000 */
[C---:B------:R-:W-:Y:S01]  /*12820*/  IADD3 R8, R4.reuse, 0x1, RZ ;  /* 0x0000000104087810 */ /* 0x040fe20007ffe0ff */
[----:B------:R-:W-:Y:S01]  /*12830*/  I2F R7, R4 ;  /* 0x0000000400077306 */ /* 0x000fe20000201400 */
[C---:B------:R-:W-:Y:S01]  /*12840*/  IADD3 R56, R4.reuse, 0x18, RZ ;  /* 0x0000001804387810 */ /* 0x040fe20007ffe0ff */
[----:B------:R-:W-:Y:S01]  /*12850*/  UMOV UR9, UR12 ;  /* 0x0000000c00097c82 */ /* 0x000fe20008000000 */
[C---:B-1----:R-:W-:Y:S01]  /*12860*/  IADD3 R22, R4.reuse, 0x8, RZ ;  /* 0x0000000804167810 */ /* 0x042fe20007ffe0ff */
[----:B------:R-:W-:Y:S01]  /*12870*/  LDSM.16.MT88.4 R44, [R216+0x10000] ;  /* 0x01000000d82c783b */ /* 0x000fe20000004200 */
        /* <DEDUP_REMOVED lines=24> */
[----:B------:R-:W-:Y:S09]  /*12a00*/  IADD3 R34, R4, 0x58, RZ ;  /* 0x0000005804227810 */ /* 0x000ff20007ffe0ff */
        /* <DEDUP_REMOVED lines=19> */
[C---:B------:R-:W-:Y:S02]  /*12b40*/  FFMA.FTZ R141, R0.reuse, R8, R141 ;  /* 0x00000008008d7223 */ /* 0x040fe4000001008d */
[C---:B------:R-:W-:Y:S02]  /*12b50*/  FFMA.FTZ R7, R0.reuse, R7, R138 ;  /* 0x0000000700077223 */ /* 0x040fe4000001008a */
[CC--:B------:R-:W-:Y:S02]  /*12b60*/  FFMA.FTZ R49, R0.reuse, R56.reuse, R17 ;  /* 0x0000003800317223 */ /* 0x0c0fe40000010011 */
[----:B------:R-:W-:Y:S01]  /*12b70*/  FFMA.FTZ R56, R0, R56, R13 ;  /* 0x0000003800387223 */ /* 0x000fe2000001000d */
[----:B------:R-:W-:Y:S01]  /*12b80*/  FMNMX.FTZ R13, R140, R2, !PT ;  /* 0x000000028c0d7209 */ /* 0x000fe20007810000 */
[C---:B------:R-:W-:Y:S02]  /*12b90*/  FFMA.FTZ R8, R0.reuse, R8, R139 ;  /* 0x0000000800087223 */ /* 0x040fe4000001008b */
[C---:B------:R-:W-:Y:S02]  /*12ba0*/  FFMA.FTZ R9, R0.reuse, R22, R133 ;  /* 0x0000001600097223 */ /* 0x040fe40000010085 */
[C---:B------:R-:W-:Y:S01]  /*12bb0*/  FFMA.FTZ R50, R0.reuse, R57, R14 ;  /* 0x0000003900327223 */ /* 0x040fe2000001000e */
[----:B------:R-:W-:Y:S01]  /*12bc0*/  FMNMX.FTZ R14, R141, R13, !PT ;  /* 0x0000000d8d0e7209 */ /* 0x000fe20007810000 */
[-C--:B------:R-:W-:Y:S01]  /*12bd0*/  FFMA.FTZ R48, R0, R64.reuse, R16 ;  /* 0x0000004000307223 */ /* 0x080fe20000010010 */
[----:B------:R-:W-:Y:S01]  /*12be0*/  IADD3 R13, R4, 0x60, RZ ;  /* 0x00000060040d7810 */ /* 0x000fe20007ffe0ff */
[C---:B------:R-:W-:Y:S01]  /*12bf0*/  FFMA.FTZ R64, R0.reuse, R64, R15 ;  /* 0x0000004000407223 */ /* 0x040fe2000001000f */
[----:B------:R-:W-:Y:S01]  /*12c00*/  FMNMX.FTZ R15, R7, R3, !PT ;  /* 0x00000003070f7209 */ /* 0x000fe20007810000 */
[C---:B------:R-:W-:Y:S01]  /*12c10*/  FFMA.FTZ R142, R0.reuse, R22, R142 ;  /* 0x00000016008e7223 */ /* 0x040fe2000001008e */
[----:B------:R-:W-:Y:S01]  /*12c20*/  FMNMX.FTZ R14, R9, R14, !PT ;  /* 0x0000000e090e7209 */ /* 0x000fe20007810000 */
[----:B------:R-:W-:Y:S01]  /*12c30*/  FFMA.FTZ R143, R0, R6, R143 ;  /* 0x00000006008f7223 */ /* 0x000fe2000001008f */
[----:B------:R-:W-:Y:S01]  /*12c40*/  FMNMX.FTZ R15, R8, R15, !PT ;  /* 0x0000000f080f7209 */ /* 0x000fe20007810000 */
[C---:B------:R-:W-:Y:S01]  /*12c50*/  FFMA.FTZ R40, R0.reuse, R58, R145 ;  /* 0x0000003a00287223 */ /* 0x040fe20000010091 */
[----:B------:R-:W1:Y:S01]  /*12c60*/  I2F R22, R34 ;  /* 0x0000002200167306 */ /* 0x000e620000201400 */
[C---:B------:R-:W-:Y:S01]  /*12c70*/  FFMA.FTZ R6, R0.reuse, R6, R132 ;  /* 0x0000000600067223 */ /* 0x040fe20000010084 */
[----:B------:R-:W-:Y:S01]  /*12c80*/  FMNMX.FTZ R14, R143, R14, !PT ;  /* 0x0000000e8f0e7209 */ /* 0x000fe20007810000 */
[----:B------:R-:W-:Y:S01]  /*12c90*/  FFMA.FTZ R58, R0, R58, R144 ;  /* 0x0000003a003a7223 */ /* 0x000fe20000010090 */
[----:B------:R-:W-:Y:S01]  /*12ca0*/  FMNMX.FTZ R16, R142, R15, !PT ;  /* 0x0000000f8e107209 */ /* 0x000fe20007810000 */
[----:B------:R-:W-:Y:S01]  /*12cb0*/  FFMA.FTZ R57, R0, R57, R12 ;  /* 0x0000003900397223 */ /* 0x000fe2000001000c */
[----:B------:R-:W-:Y:S01]  /*12cc0*/  FMNMX.FTZ R15, R40, R14, !PT ;  /* 0x0000000e280f7209 */ /* 0x000fe20007810000 */
[-C--:B------:R-:W-:Y:S01]  /*12cd0*/  FFMA.FTZ R160, R0, R33.reuse, R160 ;  /* 0x0000002100a07223 */ /* 0x080fe200000100a0 */
[----:B------:R-:W-:Y:S01]  /*12ce0*/  FMNMX.FTZ R16, R6, R16, !PT ;  /* 0x0000001006107209 */ /* 0x000fe20007810000 */
[----:B------:R-:W-:Y:S01]  /*12cf0*/  FFMA.FTZ R168, R0, R33, R168 ;  /* 0x0000002100a87223 */ /* 0x000fe200000100a8 */
[----:B------:R-:W-:Y:S01]  /*12d00*/  FMNMX.FTZ R15, R50, R15, !PT ;  /* 0x0000000f320f7209 */ /* 0x000fe20007810000 */
        /* <DEDUP_REMOVED lines=39> */
[----:B------:R-:W-:Y:S01]  /*12f80*/  IADD3 R12, R4, 0x59, RZ ;  /* 0x00000059040c7810 */ /* 0x000fe20007ffe0ff */
[----:B------:R-:W-:Y:S01]  /*12f90*/  FFMA.FTZ R193, R0, R25, R193 ;  /* 0x0000001900c17223 */ /* 0x000fe200000100c1 */
[----:B------:R-:W-:Y:S01]  /*12fa0*/  IADD3 R11, R4, 0x71, RZ ;  /* 0x00000071040b7810 */ /* 0x000fe20007ffe0ff */
[----:B------:R-:W2:Y:S01]  /*12fb0*/  I2F R13, R13 ;  /* 0x0000000d000d7306 */ /* 0x000ea20000201400 */
        /* <DEDUP_REMOVED lines=8> */
[----:B------:R-:W-:Y:S01]  /*13040*/  IADD3 R14, R4, 0x61, RZ ;  /* 0x00000061040e7810 */ /* 0x000fe20007ffe0ff */
[----:B------:R-:W3:Y:S01]  /*13050*/  I2F R10, R11 ;  /* 0x0000000b000a7306 */ /* 0x000ee20000201400 */
[----:B------:R-:W-:Y:S01]  /*13060*/  FMNMX.FTZ R19, R193, R19, !PT ;  /* 0x00000013c1137209 */ /* 0x000fe20007810000 */
[----:B-1----:R-:W-:Y:S01]  /*13070*/  FFMA.FTZ R185, R0, R22, R185 ;  /* 0x0000001600b97223 */ /* 0x002fe200000100b9 */
[----:B------:R-:W-:Y:S01]  /*13080*/  FMNMX.FTZ R18, R188, R18, !PT ;  /* 0x00000012bc127209 */ /* 0x000fe20007810000 */
[----:B------:R-:W-:Y:S01]  /*13090*/  FFMA.FTZ R177, R0, R22, R177 ;  /* 0x0000001600b17223 */ /* 0x000fe200000100b1 */
[----:B------:R-:W-:Y:S01]  /*130a0*/  IADD3 R15, R4, 0x68, RZ ;  /* 0x00000068040f7810 */ /* 0x000fe20007ffe0ff */
[----:B------:R-:W-:Y:S01]  /*130b0*/  LDSM.16.MT88.4 R20, [R214+0xc000] ;  /* 0x00c00000d614783b */ /* 0x000fe20000004200 */
[----:B------:R-:W-:Y:S02]  /*130c0*/  FMNMX.FTZ R19, R195, R19, !PT ;  /* 0x00000013c3137209 */ /* 0x000fe40007810000 */
[----:B------:R-:W-:Y:S01]  /*130d0*/  FMNMX.FTZ R18, R190, R18, !PT ;  /* 0x00000012be127209 */ /* 0x000fe20007810000 */
[----:B------:R-:W1:Y:S01]  /*130e0*/  I2F R12, R12 ;  /* 0x0000000c000c7306 */ /* 0x000e620000201400 */
[----:B------:R-:W-:Y:S02]  /*130f0*/  IADD3 R16, R4, 0x69, RZ ;  /* 0x0000006904107810 */ /* 0x000fe40007ffe0ff */
[----:B------:R-:W-:Y:S01]  /*13100*/  FMNMX.FTZ R5, R191, R18, !PT ;  /* 0x00000012bf057209 */ /* 0x000fe20007810000 */
[----:B--2---:R-:W-:Y:S01]  /*13110*/  FFMA.FTZ R167, R0, R13, R167 ;  /* 0x0000000d00a77223 */ /* 0x004fe200000100a7 */
[----:B------:R-:W-:Y:S01]  /*13120*/  FMNMX.FTZ R18, R194, R19, !PT ;  /* 0x00000013c2127209 */ /* 0x000fe20007810000 */
[----:B------:R-:W-:Y:S01]  /*13130*/  FFMA.FTZ R159, R0, R13, R159 ;  /* 0x0000000d009f7223 */ /* 0x000fe2000001009f */
[----:B------:R-:W-:Y:S01]  /*13140*/  IADD3 R17, R4, 0x70, RZ ;  /* 0x0000007004117810 */ /* 0x000fe20007ffe0ff */
[----:B------:R-:W-:Y:S01]  /*13150*/  LDSM.16.MT88.4 R28, [R213+0xc000] ;  /* 0x00c00000d51c783b */ /* 0x000fe20000004200 */
[----:B------:R-:W-:Y:S01]  /*13160*/  FMNMX.FTZ R5, R187, R5, !PT ;  /* 0x00000005bb057209 */ /* 0x000fe20007810000 */
[----:B------:R-:W2:Y:S01]  /*13170*/  I2F R14, R14 ;  /* 0x0000000e000e7306 */ /* 0x000ea20000201400 */
[----:B------:R-:W-:Y:S02]  /*13180*/  FMNMX.FTZ R18, R192, R18, !PT ;  /* 0x00000012c0127209 */ /* 0x000fe40007810000 */
[----:B------:R-:W-:Y:S01]  /*13190*/  FMNMX.FTZ R5, R186, R5, !PT ;  /* 0x00000005ba057209 */ /* 0x000fe20007810000 */
[C---:B---3--:R-:W-:Y:S01]  /*131a0*/  FFMA.FTZ R152, R0.reuse, R10, R152 ;  /* 0x0000000a00987223 */ /* 0x048fe20000010098 */
[----:B------:R-:W-:Y:S01]  /*131b0*/  FMNMX.FTZ R18, R181, R18, !PT ;  /* 0x00000012b5127209 */ /* 0x000fe20007810000 */
[----:B------:R-:W-:Y:S01]  /*131c0*/  FFMA.FTZ R149, R0, R10, R149 ;  /* 0x0000000a00957223 */ /* 0x000fe20000010095 */
[----:B------:R-:W-:Y:S02]  /*131d0*/  IADD3 R11, R4, 0x78, RZ ;  /* 0x00000078040b7810 */ /* 0x000fe40007ffe0ff */
[----:B------:R-:W-:Y:S01]  /*131e0*/  FMNMX.FTZ R5, R185, R5, !PT ;  /* 0x00000005b9057209 */ /* 0x000fe20007810000 */
[----:B------:R-:W3:Y:S01]  /*131f0*/  I2F R15, R15 ;  /* 0x0000000f000f7306 */ /* 0x000ee20000201400 */
[----:B------:R-:W-:Y:S02]  /*13200*/  FMNMX.FTZ R18, R178, R18, !PT ;  /* 0x00000012b2127209 */ /* 0x000fe40007810000 */
[----:B------:R-:W-:Y:S01]  /*13210*/  IADD3 R4, R4, 0x79, RZ ;  /* 0x0000007904047810 */ /* 0x000fe20007ffe0ff */
[C---:B-1----:R-:W-:Y:S01]  /*13220*/  FFMA.FTZ R183, R0.reuse, R12, R183 ;  /* 0x0000000c00b77223 */ /* 0x042fe200000100b7 */
[----:B------:R-:W-:Y:S01]  /*13230*/  FMNMX.FTZ R18, R177, R18, !PT ;  /* 0x00000012b1127209 */ /* 0x000fe20007810000 */
[----:B------:R-:W-:Y:S03]  /*13240*/  FFMA.FTZ R172, R0, R12, R172 ;  /* 0x0000000c00ac7223 */ /* 0x000fe600000100ac */
        /* <DEDUP_REMOVED lines=9> */
[----:B------:R-:W-:Y:S01]  /*132e0*/  FMNMX.FTZ R18, R158, R18, !PT ;  /* 0x000000129e127209 */ /* 0x000fe20007810000 */
[CC--:B---3--:R-:W-:Y:S02]  /*132f0*/  FFMA.FTZ R163, R0.reuse, R15.reuse, R163 ;  /* 0x0000000f00a37223 */ /* 0x0c8fe400000100a3 */
[C---:B------:R-:W-:Y:S02]  /*13300*/  FFMA.FTZ R157, R0.reuse, R15, R157 ;  /* 0x0000000f009d7223 */ /* 0x040fe4000001009d */
[----:B------:R-:W-:Y:S01]  /*13310*/  LDSM.16.MT88.4 R12, [R216+0xc000] ;  /* 0x00c00000d80c783b */ /* 0x000fe20000004200 */
[----:B------:R-:W-:Y:S03]  /*13320*/  FMNMX.FTZ R5, R163, R5, !PT ;  /* 0x00000005a3057209 */ /* 0x000fe60007810000 */
[----:B------:R-:W3:Y:S01]  /*13330*/  I2F R11, R11 ;  /* 0x0000000b000b7306 */ /* 0x000ee20000201400 */
[----:B------:R-:W-:Y:S01]  /*13340*/  FMNMX.FTZ R18, R157, R18, !PT ;  /* 0x000000129d127209 */ /* 0x000fe20007810000 */
[CC--:B-1----:R-:W-:Y:S02]  /*13350*/  FFMA.FTZ R161, R0.reuse, R16.reuse, R161 ;  /* 0x0000001000a17223 */ /* 0x0c2fe400000100a1 */
[C---:B------:R-:W-:Y:S03]  /*13360*/  FFMA.FTZ R155, R0.reuse, R16, R155 ;  /* 0x00000010009b7223 */ /* 0x040fe6000001009b */
[----:B------:R-:W-:Y:S03]  /*13370*/  FMNMX.FTZ R5, R161, R5, !PT ;  /* 0x00000005a1057209 */ /* 0x000fe60007810000 */
[----:B------:R-:W1:Y:S01]  /*13380*/  I2F R4, R4 ;  /* 0x0000000400047306 */ /* 0x000e620000201400 */
[----:B------:R-:W-:Y:S01]  /*13390*/  FMNMX.FTZ R18, R155, R18, !PT ;  /* 0x000000129b127209 */ /* 0x000fe20007810000 */
[CC--:B--2---:R-:W-:Y:S02]  /*133a0*/  FFMA.FTZ R153, R0.reuse, R17.reuse, R153 ;  /* 0x0000001100997223 */ /* 0x0c4fe40000010099 */
[----:B------:R-:W-:Y:S03]  /*133b0*/  FFMA.FTZ R150, R0, R17, R150 ;  /* 0x0000001100967223 */ /* 0x000fe60000010096 */
[----:B------:R-:W-:Y:S02]  /*133c0*/  FMNMX.FTZ R5, R153, R5, !PT ;  /* 0x0000000599057209 */ /* 0x000fe40007810000 */
[----:B------:R-:W-:Y:S02]  /*133d0*/  FMNMX.FTZ R18, R150, R18, !PT ;  /* 0x0000001296127209 */ /* 0x000fe40007810000 */
[----:B------:R-:W-:Y:S01]  /*133e0*/  FMNMX.FTZ R5, R152, R5, !PT ;  /* 0x0000000598057209 */ /* 0x000fe20007810000 */
[CC--:B---3--:R-:W-:Y:S01]  /*133f0*/  FFMA.FTZ R135, R0.reuse, R11.reuse, R135 ;  /* 0x0000000b00877223 */ /* 0x0c8fe20000010087 */
[----:B------:R-:W-:Y:S01]  /*13400*/  FMNMX.FTZ R18, R149, R18, !PT ;  /* 0x0000001295127209 */ /* 0x000fe20007810000 */
[----:B------:R-:W-:Y:S03]  /*13410*/  FFMA.FTZ R148, R0, R11, R148 ;  /* 0x0000000b00947223 */ /* 0x000fe60000010094 */
[----:B------:R-:W-:Y:S02]  /*13420*/  FMNMX.FTZ R5, R135, R5, !PT ;  /* 0x0000000587057209 */ /* 0x000fe40007810000 */
        /* <DEDUP_REMOVED lines=23> */
[----:B------:R-:W-:Y:S01]  /*135a0*/  FMUL.FTZ R3, R3, c[0x0][0x23c] ;  /* 0x00008f0003037a20 */ /* 0x000fe20000410000 */
[----:B------:R-:W1:Y:S01]  /*135b0*/  MUFU.EX2 R2, R2 ;  /* 0x0000000200027308 */ /* 0x000e620000000800 */
[----:B------:R-:W-:Y:S01]  /*135c0*/  FFMA.FTZ R138, R143, c[0x0][0x23c], -R151 ;  /* 0x00008f008f8a7a23 */ /* 0x000fe20000010897 */
[----:B------:R-:W-:Y:S01]  /*135d0*/  ISETP.GT.AND P1, PT, R230, R224, PT ;  /* 0x000000e0e600720c */ /* 0x000fe20003f24270 */
[----:B------:R-:W-:Y:S02]  /*135e0*/  FFMA.FTZ R143, R8, c[0x0][0x23c], -R147 ;  /* 0x00008f00088f7a23 */ /* 0x000fe40000010893 */
[--C-:B------:R-:W-:Y:S02]  /*135f0*/  FFMA.FTZ R145, R140, c[0x0][0x23c], -R151.reuse ;  /* 0x00008f008c917a23 */ /* 0x100fe40000010897 */
[----:B------:R-:W-:Y:S02]  /*13600*/  FFMA.FTZ R140, R141, c[0x0][0x23c], -R151 ;  /* 0x00008f008d8c7a23 */ /* 0x000fe40000010897 */
[--C-:B------:R-:W-:Y:S01]  /*13610*/  FFMA.FTZ R144, R7, c[0x0][0x23c], -R147.reuse ;  /* 0x00008f0007907a23 */ /* 0x100fe20000010893 */
[----:B------:R-:W2:Y:S01]  /*13620*/  MUFU.EX2 R3, R3 ;  /* 0x0000000300037308 */ /* 0x000ea20000000800 */
[--C-:B------:R-:W-:Y:S02]  /*13630*/  FFMA.FTZ R142, R142, c[0x0][0x23c], -R147.reuse ;  /* 0x00008f008e8e7a23 */ /* 0x100fe40000010893 */
[--C-:B------:R-:W-:Y:S02]  /*13640*/  FFMA.FTZ R141, R6, c[0x0][0x23c], -R147.reuse ;  /* 0x00008f00068d7a23 */ /* 0x100fe40000010893 */
[--C-:B------:R-:W-:Y:S02]  /*13650*/  FFMA.FTZ R154, R56, c[0x0][0x23c], -R147.reuse ;  /* 0x00008f00389a7a23 */ /* 0x100fe40000010893 */
[----:B------:R-:W-:Y:S02]  /*13660*/  FFMA.FTZ R156, R64, c[0x0][0x23c], -R147 ;  /* 0x00008f00409c7a23 */ /* 0x000fe40000010893 */
[--C-:B------:R-:W-:Y:S01]  /*13670*/  FFMA.FTZ R160, R160, c[0x0][0x23c], -R151.reuse ;  /* 0x00008f00a0a07a23 */ /* 0x100fe20000010897 */
[----:B------:R-:W-:Y:S01]  /*13680*/  MUFU.EX2 R145, R145 ;  /* 0x0000009100917308 */ /* 0x000fe20000000800 */
[--C-:B------:R-:W-:Y:S02]  /*13690*/  FFMA.FTZ R162, R162, c[0x0][0x23c], -R151.reuse ;  /* 0x00008f00a2a27a23 */ /* 0x100fe40000010897 */
[--C-:B------:R-:W-:Y:S02]  /*136a0*/  FFMA.FTZ R164, R164, c[0x0][0x23c], -R151.reuse ;  /* 0x00008f00a4a47a23 */ /* 0x100fe40000010897 */
        /* <DEDUP_REMOVED lines=42> */
[----:B------:R-:W-:Y:S02]  /*13950*/  FFMA.FTZ R166, R166, c[0x0][0x23c], -R151 ;  /* 0x00008f00a6a67a23 */ /* 0x000fe40000010897 */
[--C-:B------:R-:W-:Y:S01]  /*13960*/  FFMA.FTZ R168, R168, c[0x0][0x23c], -R147.reuse ;  /* 0x00008f00a8a87a23 */ /* 0x100fe20000010893 */
[----:B------:R-:W2:Y:S01]  /*13970*/  MUFU.EX2 R141, R141 ;  /* 0x0000008d008d7308 */ /* 0x000ea20000000800 */
[--C-:B------:R-:W-:Y:S02]  /*13980*/  FFMA.FTZ R169, R169, c[0x0][0x23c], -R147.reuse ;  /* 0x00008f00a9a97a23 */ /* 0x100fe40000010893 */
[--C-:B------:R-:W-:Y:S01]  /*13990*/  FFMA.FTZ R170, R170, c[0x0][0x23c], -R147.reuse ;  /* 0x00008f00aaaa7a23 */ /* 0x100fe20000010893 */
[----:B-1----:R-:W-:Y:S01]  /*139a0*/  F2FP.BF16.PACK_AB R128, R143, R144 ;  /* 0x000000908f80723e */ /* 0x002fe200000010ff */
[----:B------:R-:W-:Y:S02]  /*139b0*/  FFMA.FTZ R171, R171, c[0x0][0x23c], -R147 ;  /* 0x00008f00abab7a23 */ /* 0x000fe40000010893 */
[--C-:B------:R-:W-:Y:S02]  /*139c0*/  FFMA.FTZ R174, R174, c[0x0][0x23c], -R151.reuse ;  /* 0x00008f00aeae7a23 */ /* 0x100fe40000010897 */
[--C-:B------:R-:W-:Y:S01]  /*139d0*/  FFMA.FTZ R173, R173, c[0x0][0x23c], -R151.reuse ;  /* 0x00008f00adad7a23 */ /* 0x100fe20000010897 */
[----:B------:R-:W-:Y:S01]  /*139e0*/  MUFU.EX2 R154, R154 ;  /* 0x0000009a009a7308 */ /* 0x000fe20000000800 */
[--C-:B------:R-:W-:Y:S02]  /*139f0*/  FFMA.FTZ R175, R175, c[0x0][0x23c], -R151.reuse ;  /* 0x00008f00afaf7a23 */ /* 0x100fe40000010897 */
[----:B------:R-:W-:Y:S02]  /*13a00*/  FFMA.FTZ R176, R176, c[0x0][0x23c], -R151 ;  /* 0x00008f00b0b07a23 */ /* 0x000fe40000010897 */
[--C-:B------:R-:W-:Y:S02]  /*13a10*/  FFMA.FTZ R179, R179, c[0x0][0x23c], -R147.reuse ;  /* 0x00008f00b3b37a23 */ /* 0x100fe40000010893 */
[--C-:B------:R-:W-:Y:S02]  /*13a20*/  FFMA.FTZ R180, R180, c[0x0][0x23c], -R147.reuse ;  /* 0x00008f00b4b47a23 */ /* 0x100fe40000010893 */
[--C-:B------:R-:W-:Y:S01]  /*13a30*/  FFMA.FTZ R182, R182, c[0x0][0x23c], -R147.reuse ;  /* 0x00008f00b6b67a23 */ /* 0x100fe20000010893 */
[----:B------:R-:W1:Y:S01]  /*13a40*/  MUFU.EX2 R156, R156 ;  /* 0x0000009c009c7308 */ /* 0x000e620000000800 */
[----:B------:R-:W-:Y:S02]  /*13a50*/  FFMA.FTZ R184, R184, c[0x0][0x23c], -R147 ;  /* 0x00008f00b8b87a23 */ /* 0x000fe40000010893 */
[--C-:B------:R-:W-:Y:S01]  /*13a60*/  FFMA.FTZ R189, R189, c[0x0][0x23c], -R151.reuse ;  /* 0x00008f00bdbd7a23 */ /* 0x100fe20000010897 */
[----:B--2---:R-:W-:Y:S01]  /*13a70*/  F2FP.BF16.PACK_AB R130, R141, R142 ;  /* 0x0000008e8d82723e */ /* 0x004fe200000010ff */
[--C-:B------:R-:W-:Y:S02]  /*13a80*/  FFMA.FTZ R188, R188, c[0x0][0x23c], -R151.reuse ;  /* 0x00008f00bcbc7a23 */ /* 0x100fe40000010897 */
[--C-:B------:R-:W-:Y:S02]  /*13a90*/  FFMA.FTZ R190, R190, c[0x0][0x23c], -R151.reuse ;  /* 0x00008f00bebe7a23 */ /* 0x100fe40000010897 */
[----:B------:R-:W-:Y:S01]  /*13aa0*/  FFMA.FTZ R191, R191, c[0x0][0x23c], -R151 ;  /* 0x00008f00bfbf7a23 */ /* 0x000fe20000010897 */
[----:B------:R-:W-:Y:S01]  /*13ab0*/  MUFU.EX2 R160, R160 ;  /* 0x000000a000a07308 */ /* 0x000fe20000000800 */
[C---:B------:R-:W-:Y:S05]  /*13ac0*/  HMMA.16816.F32.BF16 R4, R128.reuse, R12, R4 ;  /* 0x0000000c8004723c */ /* 0x040fea0000041804 */
[--C-:B------:R-:W-:Y:S02]  /*13ad0*/  FFMA.FTZ R193, R193, c[0x0][0x23c], -R147.reuse ;  /* 0x00008f00c1c17a23 */ /* 0x100fe40000010893 */
[C---:B------:R-:W-:Y:S01]  /*13ae0*/  FMUL.FTZ R12, R3.reuse, R120 ;  /* 0x00000078030c7220 */ /* 0x040fe20000410000 */
[C---:B------:R-:W-:Y:S01]  /*13af0*/  HMMA.16816.F32.BF16 R8, R128.reuse, R14, R8 ;  /* 0x0000000e8008723c */ /* 0x040fe20000041808 */
[----:B------:R-:W-:Y:S03]  /*13b00*/  MUFU.EX2 R162, R162 ;  /* 0x000000a200a27308 */ /* 0x000fe60000000800 */
[----:B------:R-:W-:Y:S01]  /*13b10*/  FMUL.FTZ R13, R3, R121 ;  /* 0x00000079030d7220 */ /* 0x000fe20000410000 */
[----:B-1----:R-:W-:Y:S01]  /*13b20*/  F2FP.BF16.PACK_AB R70, R156, R154 ;  /* 0x0000009a9c46723e */ /* 0x002fe200000010ff */
[--C-:B------:R-:W-:Y:S02]  /*13b30*/  FFMA.FTZ R195, R195, c[0x0][0x23c], -R147.reuse ;  /* 0x00008f00c3c37a23 */ /* 0x100fe40000010893 */
[C---:B------:R-:W-:Y:S03]  /*13b40*/  FMUL.FTZ R14, R2.reuse, R122 ;  /* 0x0000007a020e7220 */ /* 0x040fe60000410000 */
[----:B------:R-:W-:Y:S01]  /*13b50*/  MUFU.EX2 R164, R164 ;  /* 0x000000a400a47308 */ /* 0x000fe20000000800 */
[----:B------:R-:W-:Y:S02]  /*13b60*/  FMUL.FTZ R15, R2, R123 ;  /* 0x0000007b020f7220 */ /* 0x000fe40000410000 */
[--C-:B------:R-:W-:Y:S02]  /*13b70*/  FFMA.FTZ R194, R194, c[0x0][0x23c], -R147.reuse ;  /* 0x00008f00c2c27a23 */ /* 0x100fe40000010893 */
[----:B------:R-:W-:Y:S02]  /*13b80*/  FFMA.FTZ R192, R192, c[0x0][0x23c], -R147 ;  /* 0x00008f00c0c07a23 */ /* 0x000fe40000010893 */
[--C-:B------:R-:W-:Y:S01]  /*13b90*/  FFMA.FTZ R187, R187, c[0x0][0x23c], -R151.reuse ;  /* 0x00008f00bbbb7a23 */ /* 0x100fe20000010897 */
[C---:B------:R-:W-:Y:S02]  /*13ba0*/  HMMA.16816.F32.BF16 R12, R128.reuse, R20, R12 ;  /* 0x00000014800c723c */ /* 0x040fe4000004180c */
[----:B------:R-:W-:Y:S01]  /*13bb0*/  MUFU.EX2 R166, R166 ;  /* 0x000000a600a67308 */ /* 0x000fe20000000800 */
[--C-:B------:R-:W-:Y:S02]  /*13bc0*/  FFMA.FTZ R186, R186, c[0x0][0x23c], -R151.reuse ;  /* 0x00008f00baba7a23 */ /* 0x100fe40000010897 */
[----:B------:R-:W-:Y:S02]  /*13bd0*/  FFMA.FTZ R185, R185, c[0x0][0x23c], -R151 ;  /* 0x00008f00b9b97a23 */ /* 0x000fe40000010897 */
[C---:B------:R-:W-:Y:S01]  /*13be0*/  FMUL.FTZ R20, R3.reuse, R112 ;  /* 0x0000007003147220 */ /* 0x040fe20000410000 */
[C---:B------:R-:W-:Y:S04]  /*13bf0*/  HMMA.16816.F32.BF16 R16, R128.reuse, R22, R16 ;  /* 0x000000168010723c */ /* 0x040fe80000041810 */
[----:B------:R-:W-:Y:S01]  /*13c00*/  FMUL.FTZ R21, R3, R113 ;  /* 0x0000007103157220 */ /* 0x000fe20000410000 */
[----:B------:R-:W-:Y:S01]  /*13c10*/  MUFU.EX2 R168, R168 ;  /* 0x000000a800a87308 */ /* 0x000fe20000000800 */
[--C-:B------:R-:W-:Y:S02]  /*13c20*/  FFMA.FTZ R112, R58, c[0x0][0x23c], -R147.reuse ;  /* 0x00008f003a707a23 */ /* 0x100fe40000010893 */
[C---:B------:R-:W-:Y:S04]  /*13c30*/  FMUL.FTZ R22, R2.reuse, R114 ;  /* 0x0000007202167220 */ /* 0x040fe80000410000 */
[C---:B------:R-:W-:Y:S02]  /*13c40*/  FMUL.FTZ R23, R2.reuse, R115 ;  /* 0x0000007302177220 */ /* 0x040fe40000410000 */
[----:B------:R-:W-:Y:S01]  /*13c50*/  FMUL.FTZ R58, R2, R78 ;  /* 0x0000004e023a7220 */ /* 0x000fe20000410000 */
[----:B------:R-:W-:Y:S01]  /*13c60*/  MUFU.EX2 R112, R112 ;  /* 0x0000007000707308 */ /* 0x000fe20000000800 */
[----:B------:R-:W-:Y:S02]  /*13c70*/  FFMA.FTZ R113, R57, c[0x0][0x23c], -R147 ;  /* 0x00008f0039717a23 */ /* 0x000fe40000010893 */
[----:B------:R-:W-:Y:S01]  /*13c80*/  FMUL.FTZ R57, R3, R77 ;  /* 0x0000004d03397220 */ /* 0x000fe20000410000 */
[C---:B------:R-:W-:Y:S01]  /*13c90*/  HMMA.16816.F32.BF16 R20, R128.reuse, R28, R20 ;  /* 0x0000001c8014723c */ /* 0x040fe20000041814 */
[----:B------:R-:W-:Y:S02]  /*13ca0*/  LDSM.16.MT88.4 R76, [R216+0xc800] ;  /* 0x00c80000d84c783b */ /* 0x000fe40000004200 */
[----:B------:R-:W-:Y:S02]  /*13cb0*/  FFMA.FTZ R183, R183, c[0x0][0x23c], -R151 ;  /* 0x00008f00b7b77a23 */ /* 0x000fe40000010897 */
[----:B------:R-:W-:Y:S01]  /*13cc0*/  FFMA.FTZ R181, R181, c[0x0][0x23c], -R147 ;  /* 0x00008f00b5b57a23 */ /* 0x000fe20000010893 */
[----:B------:R-:W1:Y:S01]  /*13cd0*/  MUFU.EX2 R113, R113 ;  /* 0x0000007100717308 */ /* 0x000e620000000800 */
[C---:B------:R-:W-:Y:S01]  /*13ce0*/  FMUL.FTZ R28, R3.reuse, R104 ;  /* 0x00000068031c7220 */ /* 0x040fe20000410000 */
[C---:B------:R-:W-:Y:S04]  /*13cf0*/  HMMA.16816.F32.BF16 R24, R128.reuse, R30, R24 ;  /* 0x0000001e8018723c */ /* 0x040fe80000041818 */
[C---:B------:R-:W-:Y:S02]  /*13d00*/  FMUL.FTZ R29, R3.reuse, R105 ;  /* 0x00000069031d7220 */ /* 0x040fe40000410000 */
[--C-:B------:R-:W-:Y:S02]  /*13d10*/  FFMA.FTZ R104, R40, c[0x0][0x23c], -R151.reuse ;  /* 0x00008f0028687a23 */ /* 0x100fe40000010897 */
[C---:B------:R-:W-:Y:S01]  /*13d20*/  FMUL.FTZ R30, R2.reuse, R106 ;  /* 0x0000006a021e7220 */ /* 0x040fe20000410000 */
[----:B------:R-:W-:Y:S03]  /*13d30*/  MUFU.EX2 R169, R169 ;  /* 0x000000a900a97308 */ /* 0x000fe60000000800 */
[----:B------:R-:W-:Y:S02]  /*13d40*/  FMUL.FTZ R31, R2, R107 ;  /* 0x0000006b021f7220 */ /* 0x000fe40000410000 */
[----:B------:R-:W-:Y:S02]  /*13d50*/  FMUL.FTZ R40, R3, R92 ;  /* 0x0000005c03287220 */ /* 0x000fe40000410000 */
[----:B------:R-:W-:Y:S01]  /*13d60*/  LDSM.16.MT88.4 R92, [R212+0x11000] ;  /* 0x01100000d45c783b */ /* 0x000fe20000004200 */
[--C-:B------:R-:W-:Y:S02]  /*13d70*/  FFMA.FTZ R105, R50, c[0x0][0x23c], -R151.reuse ;  /* 0x00008f0032697a23 */ /* 0x100fe40000010897 */
[C---:B------:R-:W-:Y:S01]  /*13d80*/  HMMA.16816.F32.BF16 R28, R128.reuse, R36, R28 ;  /* 0x00000024801c723c */ /* 0x040fe2000004181c */
[----:B------:R-:W-:Y:S02]  /*13d90*/  MUFU.EX2 R104, R104 ;  /* 0x0000006800687308 */ /* 0x000fe40000000800 */
[C---:B------:R-:W-:Y:S01]  /*13da0*/  FMUL.FTZ R50, R2.reuse, R86 ;  /* 0x0000005602327220 */ /* 0x040fe20000410000 */
[----:B-1----:R-:W-:Y:S01]  /*13db0*/  F2FP.BF16.PACK_AB R68, R113, R112 ;  /* 0x000000707144723e */ /* 0x002fe200000010ff */
[--C-:B------:R-:W-:Y:S02]  /*13dc0*/  FFMA.FTZ R106, R49, c[0x0][0x23c], -R151.reuse ;  /* 0x00008f00316a7a23 */ /* 0x100fe40000010897 */
        /* <DEDUP_REMOVED lines=50> */
[----:B------:R-:W-:Y:S02]  /*140f0*/  FMUL.FTZ R63, R2, R75 ;  /* 0x0000004b023f7220 */ /* 0x000fe40000410000 */
[----:B------:R-:W3:Y:S01]  /*14100*/  LDSM.16.MT88.4 R72, [R214+0xc800] ;  /* 0x00c80000d648783b */ /* 0x000ee20000004200 */
[----:B------:R-:W-:Y:S02]  /*14110*/  FFMA.FTZ R155, R155, c[0x0][0x23c], -R147 ;  /* 0x00008f009b9b7a23 */ /* 0x000fe40000010893 */
[--C-:B------:R-:W-:Y:S02]  /*14120*/  FFMA.FTZ R153, R153, c[0x0][0x23c], -R151.reuse ;  /* 0x00008f0099997a23 */ /* 0x100fe40000010897 */
[C---:B--2---:R-:W-:Y:S01]  /*14130*/  HMMA.16816.F32.BF16 R60, R128.reuse, R84, R60 ;  /* 0x00000054803c723c */ /* 0x044fe2000004183c */
[----:B------:R-:W2:Y:S02]  /*14140*/  MUFU.EX2 R179, R179 ;  /* 0x000000b300b37308 */ /* 0x000ea40000000800 */
[--C-:B------:R-:W-:Y:S02]  /*14150*/  FFMA.FTZ R152, R152, c[0x0][0x23c], -R151.reuse ;  /* 0x00008f0098987a23 */ /* 0x100fe40000010897 */
[--C-:B------:R-:W-:Y:S02]  /*14160*/  FFMA.FTZ R135, R135, c[0x0][0x23c], -R151.reuse ;  /* 0x00008f0087877a23 */ /* 0x100fe40000010897 */
[----:B------:R-:W-:Y:S01]  /*14170*/  FFMA.FTZ R151, R134, c[0x0][0x23c], -R151 ;  /* 0x00008f0086977a23 */ /* 0x000fe20000010897 */
[----:B------:R-:W-:Y:S01]  /*14180*/  HMMA.16816.F32.BF16 R64, R128, R86, R64 ;  /* 0x000000568040723c */ /* 0x000fe20000041840 */
[----:B------:R-:W4:Y:S02]  /*14190*/  LDSM.16.MT88.4 R84, [R212+0xc800] ;  /* 0x00c80000d454783b */ /* 0x000f240000004200 */
[----:B------:R-:W5:Y:S01]  /*141a0*/  MUFU.EX2 R180, R180 ;  /* 0x000000b400b47308 */ /* 0x000f620000000800 */
[--C-:B------:R-:W-:Y:S02]  /*141b0*/  FFMA.FTZ R134, R150, c[0x0][0x23c], -R147.reuse ;  /* 0x00008f0096867a23 */ /* 0x100fe40000010893 */
[--C-:B------:R-:W-:Y:S02]  /*141c0*/  FFMA.FTZ R149, R149, c[0x0][0x23c], -R147.reuse ;  /* 0x00008f0095957a23 */ /* 0x100fe40000010893 */
[C---:B------:R-:W-:Y:S05]  /*141d0*/  HMMA.16816.F32.BF16 R4, R68.reuse, R76, R4 ;  /* 0x0000004c4404723c */ /* 0x040fea0000041804 */
[----:B------:R-:W-:Y:S01]  /*141e0*/  MUFU.EX2 R182, R182 ;  /* 0x000000b600b67308 */ /* 0x000fe20000000800 */
[--C-:B------:R-:W-:Y:S02]  /*141f0*/  FFMA.FTZ R148, R148, c[0x0][0x23c], -R147.reuse ;  /* 0x00008f0094947a23 */ /* 0x100fe40000010893 */
[C---:B------:R-:W-:Y:S01]  /*14200*/  HMMA.16816.F32.BF16 R8, R68.reuse, R78, R8 ;  /* 0x0000004e4408723c */ /* 0x040fe20000041808 */
[----:B------:R-:W1:Y:S03]  /*14210*/  LDSM.16.MT88.4 R76, [R216+0x10800] ;  /* 0x01080000d84c783b */ /* 0x000e660000004200 */
[----:B------:R-:W-:Y:S02]  /*14220*/  FFMA.FTZ R147, R146, c[0x0][0x23c], -R147 ;  /* 0x00008f0092937a23 */ /* 0x000fe40000010893 */
        /* <DEDUP_REMOVED lines=278> */
.L_x_3746:
        /* <DEDUP_REMOVED lines=12> */
[CC--:B------:R-:W-:Y:S01]  /*15450*/  LEA.HI R11, R9.reuse, R2.reuse, RZ, 0x2 ;  /* 0x00000002090b7211 */ /* 0x0c0fe200078f10ff */
        /* <DEDUP_REMOVED lines=59> */
[----:B------:R-:W-:Y:S01]  /*15810*/  FMUL.FTZ R118, R6, R118 ;  /* 0x0000007606767220 */ /* 0x000fe20000410000 */
[----:B------:R-:W-:Y:S01]  /*15820*/  SEL R13, R13, 0xffffff80, !P2 ;  /* 0xffffff800d0d7807 */ /* 0x000fe20005000000 */
[C---:B------:R-:W-:Y:S01]  /*15830*/  FMUL.FTZ R112, R7.reuse, R112 ;  /* 0x0000007007707220 */ /* 0x040fe20000410000 */
[----:B------:R-:W-:Y:S01]  /*15840*/  LOP3.LUT R0, R0, 0xffffffe0, RZ, 0xc0, !PT ;  /* 0xffffffe000007812 */ /* 0x000fe200078ec0ff */
[----:B------:R-:W-:Y:S01]  /*15850*/  FMUL.FTZ R113, R7, R113 ;  /* 0x0000007107717220 */ /* 0x000fe20000410000 */
[----:B------:R-:W1:Y:S01]  /*15860*/  @P3 MUFU.LG2 R3, R3 ;  /* 0x0000000300033308 */ /* 0x000e620000000c00 */
[----:B------:R-:W-:Y:S01]  /*15870*/  FMUL.FTZ R115, R6, R115 ;  /* 0x0000007306737220 */ /* 0x000fe20000410000 */
        /* <DEDUP_REMOVED lines=115> */
[----:B------:R-:W-:Y:S01]  /*15fb0*/  SHF.L.U32 R10, R12, 0x2, RZ ;  /* 0x000000020c0a7819 */ /* 0x000fe200000006ff */
[----:B------:R-:W1:Y:S01]  /*15fc0*/  LDS.128 R40, [R5.X4+0x4000] ;  /* 0x0040000005287984 */ /* 0x000e620000004c00 */
[----:B------:R-:W-:Y:S02]  /*15fd0*/  IADD3 R4, R11, -R4, RZ ;  /* 0x800000040b047210 */ /* 0x000fe40007ffe0ff */
[----:B------:R-:W-:Y:S01]  /*15fe0*/  SHF.R.S32.HI R0, RZ, 0x2, R0 ;  /* 0x00000002ff007819 */ /* 0x000fe20000011400 */
[----:B------:R-:W1:Y:S01]  /*15ff0*/  LDS.128 R36, [R5.X4+0x4800] ;  /* 0x0048000005247984 */ /* 0x000e620000004c00 */
[----:B------:R-:W-:-:S03]  /*16000*/  SHF.R.S32.HI R11, RZ, 0x1f, R10 ;  /* 0x0000001fff0b7819 */ /* 0x000fc6000001140a */
        /* <DEDUP_REMOVED lines=12> */
[----:B------:R-:W-:Y:S01]  /*160d0*/  LEA R7, R4, R0, 0x4 ;  /* 0x0000000004077211 */ /* 0x000fe200078e20ff */
[----:B------:R-:W-:Y:S05]  /*160e0*/  @P0 BRA `(.L_x_3752) ;  /* 0x000000a000000947 */ /* 0x000fea0003800000 */
[----:B---34-:R-:W-:Y:S02]  /*160f0*/  IADD3 R4, R7, 0x8, RZ ;  /* 0x0000000807047810 */ /* 0x018fe40007ffe0ff */
[----:B------:R-:W-:Y:S02]  /*16100*/  SHF.R.S32.HI R3, RZ, 0x1f, R7 ;  /* 0x0000001fff037819 */ /* 0x000fe40000011407 */
[----:B------:R-:W-:-:S02]  /*16110*/  IADD3 R0, P0, R5, R7, RZ ;  /* 0x0000000705007210 */ /* 0x000fc40007f1e0ff */
[-C--:B------:R-:W-:Y:S02]  /*16120*/  ISETP.GE.AND P2, PT, R7, R223.reuse, PT ;  /* 0x000000df0700720c */ /* 0x080fe40003f46270 */
[----:B------:R-:W-:Y:S02]  /*16130*/  ISETP.GE.AND P1, PT, R4, R223, PT ;  /* 0x000000df0400720c */ /* 0x000fe40003f26270 */
[----:B------:R-:W-:Y:S02]  /*16140*/  LEA.HI.X.SX32 R3, R5, R3, 0x1, P0 ;  /* 0x0000000305037211 */ /* 0x000fe400000f0eff */
[----:B------:R-:W-:-:S04]  /*16150*/  LEA R12, P0, R0, c[0x0][0x208], 0x2 ;  /* 0x00008200000c7a11 */ /* 0x000fc800078010ff */
[----:B------:R-:W-:-:S05]  /*16160*/  LEA.HI.X R13, R0, c[0x0][0x20c], R3, 0x2, P0 ;  /* 0x00008300000d7a11 */ /* 0x000fca00000f1403 */
[----:B------:R1:W-:Y:S04]  /*16170*/  @!P2 STG.E [R12.64], R2 ;  /* 0x000000020c00a986 */ /* 0x0003e8000c10190e */
[----:B------:R1:W-:Y:S02]  /*16180*/  @!P1 STG.E [R12.64+0x20], R6 ;  /* 0x000020060c009986 */ /* 0x0003e4000c10190e */
.L_x_3752:
[----:B---34-:R-:W-:Y:S05]  /*16190*/  BSYNC B0 ;  /* 0x0000000000007941 */ /* 0x018fea0003800000 */
.L_x_3751:
        /* <DEDUP_REMOVED lines=15> */
.L_x_3754:
[----:B------:R-:W-:Y:S05]  /*16290*/  BSYNC B0 ;  /* 0x0000000000007941 */ /* 0x000fea0003800000 */
.L_x_3753:
        /* <DEDUP_REMOVED lines=8> */
.L_x_3756:
[----:B------:R-:W-:Y:S05]  /*16320*/  BSYNC B0 ;  /* 0x0000000000007941 */ /* 0x000fea0003800000 */
.L_x_3755:
        /* <DEDUP_REMOVED lines=8> */
.L_x_3758:
[----:B------:R-:W-:Y:S05]  /*163b0*/  BSYNC B0 ;  /* 0x0000000000007941 */ /* 0x000fea0003800000 */
.L_x_3757:
[----:B------:R-:W-:Y:S01]  /*163c0*/  IADD3 R2, R9, 0x18, RZ ;  /* 0x0000001809027810 */ /* 0x000fe20007ffe0ff */
[----:B------:R-:W-:Y:S03]  /*163d0*/  BSSY B0, `(.L_x_3759) ;  /* 0x0000007000007945 */ /* 0x000fe60003800000 */
[----:B------:R-:W-:-:S13]  /*163e0*/  ISETP.GE.AND P0, PT, R2, R223, PT ;  /* 0x000000df0200720c */ /* 0x000fda0003f06270 */
[----:B------:R-:W-:Y:S05]  /*163f0*/  @P0 BRA `(.L_x_3760) ;  /* 0x0000004000000947 */ /* 0x000fea0003800000 */
[----:B------:R-:W-:Y:S02]  /*16400*/  ISETP.GE.AND P1, PT, R10, c[0x0][0x220], PT ;  /* 0x000088000a007a0c */ /* 0x000fe40003f26270 */
[----:B------:R-:W-:-:S11]  /*16410*/  ISETP.GE.AND P0, PT, R0, c[0x0][0x220], PT ;  /* 0x0000880000007a0c */ /* 0x000fd60003f06270 */
[----:B--2---:R2:W-:Y:S04]  /*16420*/  @!P1 STG.E.128 [R4.64+0x3000], R60 ;  /* 0x0030003c04009986 */ /* 0x0045e8000c101d0e */
[----:B------:R2:W-:Y:S02]  /*16430*/  @!P0 STG.E.128 [R4.64+0x3100], R28 ;  /* 0x0031001c04008986 */ /* 0x0005e4000c101d0e */
.L_x_3760:
[----:B------:R-:W-:Y:S05]  /*16440*/  BSYNC B0 ;  /* 0x0000000000007941 */ /* 0x000fea0003800000 */
.L_x_3759:
        /* <DEDUP_REMOVED lines=8> */
.L_x_3762:
[----:B------:R-:W-:Y:S05]  /*164d0*/  BSYNC B0 ;  /* 0x0000000000007941 */ /* 0x000fea0003800000 */
.L_x_3761:
[----:B------:R-:W-:Y:S01]  /*164e0*/  IADD3 R2, R9, 0x28, RZ ;  /* 0x0000002809027810 */ /* 0x000fe20007ffe0ff */
[----:B------:R-:W-:Y:S03]  /*164f0*/  BSSY B0, `(.L_x_3763) ;  /* 0x0000007000007945 */ /* 0x000fe60003800000 */
[----:B------:R-:W-:-:S13]  /*16500*/  ISETP.GE.AND P0, PT, R2, R223, PT ;  /* 0x000000df0200720c */ /* 0x000fda0003f06270 */
[----:B------:R-:W-:Y:S05]  /*16510*/  @P0 BRA `(.L_x_3764) ;  /* 0x0000004000000947 */ /* 0x000fea0003800000 */
[----:B------:R-:W-:Y:S02]  /*16520*/  ISETP.GE.AND P1, PT, R10, c[0x0][0x220], PT ;  /* 0x000088000a007a0c */ /* 0x000fe40003f26270 */
[----:B------:R-:W-:-:S11]  /*16530*/  ISETP.GE.AND P0, PT, R0, c[0x0][0x220], PT ;  /* 0x0000880000007a0c */ /* 0x000fd60003f06270 */
[----:B------:R1:W-:Y:S04]  /*16540*/  @!P1 STG.E.128 [R4.64+0x5000], R52 ;  /* 0x0050003404009986 */ /* 0x0003e8000c101d0e */
[----:B--2---:R1:W-:Y:S02]  /*16550*/  @!P0 STG.E.128 [R4.64+0x5100], R20 ;  /* 0x0051001404008986 */ /* 0x0043e4000c101d0e */
.L_x_3764:
[----:B------:R-:W-:Y:S05]  /*16560*/  BSYNC B0 ;  /* 0x0000000000007941 */ /* 0x000fea0003800000 */
.L_x_3763:
        /* <DEDUP_REMOVED lines=8> */
.L_x_3766:
[----:B------:R-:W-:Y:S05]  /*165f0*/  BSYNC B0 ;  /* 0x0000000000007941 */ /* 0x000fea0003800000 */
.L_x_3765:
[----:B------:R-:W-:-:S04]  /*16600*/  IADD3 R9, R9, 0x38, RZ ;  /* 0x0000003809097810 */ /* 0x000fc80007ffe0ff */
[----:B------:R-:W-:-:S13]  /*16610*/  ISETP.GE.AND P0, PT, R9, R223, PT ;  /* 0x000000df0900720c */ /* 0x000fda0003f06270 */
[----:B------:R-:W-:Y:S05]  /*16620*/  @P0 EXIT ;  /* 0x000000000000094d */ /* 0x000fea0003800000 */
[----:B------:R-:W-:-:S13]  /*16630*/  ISETP.GE.AND P0, PT, R10, c[0x0][0x220], PT ;  /* 0x000088000a007a0c */ /* 0x000fda0003f06270 */
[----:B------:R1:W-:Y:S01]  /*16640*/  @!P0 STG.E.128 [R4.64+0x7000], R44 ;  /* 0x0070002c04008986 */ /* 0x0003e2000c101d0e */
[----:B------:R-:W-:-:S13]  /*16650*/  ISETP.GE.AND P0, PT, R0, c[0x0][0x220], PT ;  /* 0x0000880000007a0c */ /* 0x000fda0003f06270 */
[----:B------:R-:W-:Y:S05]  /*16660*/  @P0 EXIT ;  /* 0x000000000000094d */ /* 0x000fea0003800000 */
[----:B--2---:R-:W-:Y:S01]  /*16670*/  STG.E.128 [R4.64+0x7100], R76 ;  /* 0x0071004c04007986 */ /* 0x004fe2000c101d0e */
[----:B------:R-:W-:Y:S05]  /*16680*/  EXIT ;  /* 0x000000000000794d */ /* 0x000fea0003800000 */
.L_x_3767:
        /* <DEDUP_REMOVED lines=15> */
.L_x_8351:


//--------------------- .text._ZN5flash24flash_fwd_splitkv_kernelI23Flash_fwd_kernel_traitsILi128ELi64ELi128ELi4ELb0ELb0EN7cutlass10bfloat16_tE19Flash_kernel_traitsILi128ELi64ELi128ELi4ES3_EELb1ELb0ELb0ELb0ELb1ELb0ELb1ELb1EEEvNS_16Flash_fwd_paramsE --------------------------
	.section	.text._ZN5flash24flash_fwd_splitkv_kernelI23Flash_fwd_kernel_traitsILi128ELi64ELi128ELi4ELb0ELb0EN7cutlass10bfloat16_tE19Flash_kernel_traitsILi128ELi64ELi128ELi4ES3_EELb1ELb0ELb0ELb0ELb1ELb0ELb1ELb1EEEvNS_16Flash_fwd_paramsE,"ax",@progbits
	.sectioninfo	@"SHI_REGISTERS=255"
	.align	128
        .global         _ZN5flash24flash_fwd_splitkv_kernelI23Flash_fwd_kernel_traitsILi128ELi64ELi128ELi4ELb0ELb0EN7cutlass10bfloat16_tE19Flash_kernel_traitsILi128ELi64ELi128ELi4ES3_EELb1ELb0ELb0ELb0ELb1ELb0ELb1ELb1EEEvNS_16Flash_fwd_paramsE
        .type           _ZN5flash24flash_fwd_splitkv_kernelI23Flash_fwd_kernel_traitsILi128ELi64ELi128ELi4ELb0ELb0EN7cutlass10bfloat16_tE19Flash_kernel_traitsILi128ELi64ELi128ELi4ES3_EELb1ELb0ELb0ELb0ELb1ELb0ELb1ELb1EEEvNS_16Flash_fwd_paramsE,@function
        .size           _ZN5flash24flash_fwd_splitkv_kernelI23Flash_fwd_kernel_traitsILi128ELi64ELi128ELi4ELb0ELb0EN7cutlass10bfloat16_tE19Flash_kernel_traitsILi128ELi64ELi128ELi4ES3_EELb1ELb0ELb0ELb0ELb1ELb0ELb1ELb1EEEvNS_16Flash_fwd_paramsE,(.L_x_8293 - _ZN5flash24flash_fwd_splitkv_kernelI23Flash_fwd_kernel_traitsILi128ELi64ELi128ELi4ELb0ELb0EN7cutlass10bfloat16_tE19Flash_kernel_traitsILi128ELi64ELi128ELi4ES3_EELb1ELb0ELb0ELb0ELb1ELb0ELb1ELb1EEEvNS_16Flash_fwd_paramsE)
        .other          _ZN5flash24flash_fwd_splitkv_kernelI23Flash_fwd_kernel_traitsILi128ELi64ELi128ELi4ELb0ELb0EN7cutlass10bfloat16_tE19Flash_kernel_traitsILi128ELi64ELi128ELi4ES3_EELb1ELb0ELb0ELb0ELb1ELb0ELb1ELb1EEEvNS_16Flash_fwd_paramsE,@"STO_CUDA_ENTRY STV_DEFAULT"
_ZN5flash24flash_fwd_splitkv_kernelI23Flash_fwd_kernel_traitsILi128ELi64ELi128ELi4ELb0ELb0EN7cutlass10bfloat16_tE19Flash_kernel_traitsILi128ELi64ELi128ELi4ES3_EELb1ELb0ELb0ELb0ELb1ELb0ELb1ELb1EEEvNS_16Flash_fwd_paramsE:
.text._ZN5flash24flash_fwd_splitkv_kernelI23Flash_fwd_kernel_traitsILi128ELi64ELi128ELi4ELb0ELb0EN7cutlass10bfloat16_tE19Flash_kernel_traitsILi128ELi64ELi128ELi4ES3_EELb1ELb0ELb0ELb0ELb1ELb0ELb1ELb1EEEvNS_16Flash_fwd_paramsE:
        /* <DEDUP_REMOVED lines=10> */
[----:B------:R-:W-:Y:S02]  /*00a0*/  IADD3 R1, R1, -0x8, RZ ;  /* 0xfffffff801017810 */ /* 0x000fe40007ffe0ff */
[----:B------:R-:W-:Y:S01]  /*00b0*/  MOV R234, 0x1f0 ;  /* 0x000001f000ea7802 */ /* 0x000fe20000000f00 */
        /* <DEDUP_REMOVED lines=18> */
[----:B---34-:R-:W-:Y:S05]  /*01e0*/  CALL.REL.NOINC `($_ZN5flash24flash_fwd_splitkv_kernelI23Flash_fwd_kernel_traitsILi128ELi64ELi128ELi4ELb0ELb0EN7cutlass10bfloat16_tE19Flash_kernel_traitsILi128ELi64ELi128ELi4ES3_EELb1ELb0ELb0ELb0ELb1ELb0ELb1ELb1EEEvNS_16Flash_fwd_paramsE$_ZN5flash30compute_attn_1rowblock_splitkvI23Flash_fwd_kernel_traitsILi128ELi64ELi128ELi4ELb0ELb0EN7cutlass10bfloat16_tE19Flash_kernel_traitsILi128ELi64ELi128ELi4ES3_EELb1ELb0ELb0ELb0ELb1ELb0ELb1ELb1ENS_16Flash_fwd_paramsEEEvRKT8_iiiii) ;  /* 0x0000002000007944 */ /* 0x018fea0003c00000 */
[----:B------:R-:W-:Y:S05]  /*01f0*/  BSYNC B3 ;  /* 0x0000000000037941 */ /* 0x000fea0003800000 */
.L_x_3768:
[----:B------:R-:W-:Y:S05]  /*0200*/  EXIT ;  /* 0x000000000000794d */ /* 0x000fea0003800000 */
        .type           $_ZN5flash24flash_fwd_splitkv_kernelI23Flash_fwd_kernel_traitsILi128ELi64ELi128ELi4ELb0ELb0EN7cutlass10bfloat16_tE19Flash_kernel_traitsILi128ELi64ELi128ELi4ES3_EELb1ELb0ELb0ELb0ELb1ELb0ELb1ELb1EEEvNS_16Flash_fwd_paramsE$_ZN5flash30compute_attn_1rowblock_splitkvI23Flash_fwd_kernel_traitsILi128ELi64ELi128ELi4ELb0ELb0EN7cutlass10bfloat16_tE19Flash_kernel_traitsILi128ELi64ELi128ELi4ES3_EELb1ELb0ELb0ELb0ELb1ELb0ELb1ELb1ENS_16Flash_fwd_paramsEEEvRKT8_iiiii,@function
        .size           $_ZN5flash24flash_fwd_splitkv_kernelI23Flash_fwd_kernel_traitsILi128ELi64ELi128ELi4ELb0ELb0EN7cutlass10bfloat16_tE19Flash_kernel_traitsILi128ELi64ELi128ELi4ES3_EELb1ELb0ELb0ELb0ELb1ELb0ELb1ELb1EEEvNS_16Flash_fwd_paramsE$_ZN5flash30compute_attn_1rowblock_splitkvI23Flash_fwd_kernel_traitsILi128ELi64ELi128ELi4ELb0ELb0EN7cutlass10bfloat16_tE19Flash_kernel_traitsILi128ELi64ELi128ELi4ES3_EELb1ELb0ELb0ELb0ELb1ELb0ELb1ELb1ENS_16Flash_fwd_paramsEEEvRKT8_iiiii,($__internal_22_$__cuda_sm70_shflsync_bfly_p - $_ZN5flash24flash_fwd_splitkv_kernelI23Flash_fwd_kernel_traitsILi128ELi64ELi128ELi4ELb0ELb0EN7cutlass10bfloat16_tE19Flash_kernel_traitsILi128ELi64ELi128ELi4ES3_EELb1ELb0ELb0ELb0ELb1ELb0ELb1ELb1EEEvNS_16Flash_fwd_paramsE$_ZN5flash30compute_attn_1rowblock_splitkvI23Flash_fwd_kernel_traitsILi128ELi64ELi128ELi4ELb0ELb0EN7cutlass10bfloat16_tE19Flash_kernel_traitsILi128ELi64ELi128ELi4ES3_EELb1ELb0ELb0ELb0ELb1ELb0ELb1ELb1ENS_16Flash_fwd_paramsEEEvRKT8_iiiii)
$_ZN5flash24flash_fwd_splitkv_kernelI23Flash_fwd_kernel_traitsILi128ELi64ELi128ELi4ELb0ELb0EN7cutlass10bfloat16_tE19Flash_kernel_traitsILi128ELi64ELi128ELi4ES3_EELb1ELb0ELb0ELb0ELb1ELb0ELb1ELb1EEEvNS_16Flash_fwd_paramsE$_ZN5flash30compute_attn_1rowblock_splitkvI23Flash_fwd_kernel_traitsILi128ELi64ELi128ELi4ELb0ELb0EN7cutlass10bfloat16_tE19Flash_kernel_traitsILi128ELi64ELi128ELi4ES3_EELb1ELb0ELb0ELb0ELb1ELb0ELb1ELb1ENS_16Flash_fwd_paramsEEEvRKT8_iiiii:
        /* <DEDUP_REMOVED lines=20> */
.L_x_3770:
[----:B------:R-:W-:Y:S05]  /*0350*/  BSYNC B0 ;  /* 0x0000000000007941 */ /* 0x000fea0003800000 */
.L_x_3769:
        /* <DEDUP_REMOVED lines=17> */
.L_x_3772:
[----:B-1----:R1:W5:Y:S02]  /*0470*/  LD.E R3, [R132.64+0xb8] ;  /* 0x0000b80684037980 */ /* 0x002364000c101900 */
.L_x_3773:
[----:B------:R-:W-:Y:S05]  /*0480*/  BSYNC B0 ;  /* 0x0000000000007941 */ /* 0x000fea0003800000 */
.L_x_3771:
        /* <DEDUP_REMOVED lines=10> */
.L_x_3775:
[----:B------:R-:W2:Y:S01]  /*0530*/  LD.E.64 R2, [R132.64+0x108] ;  /* 0x0001080684027980 */ /* 0x000ea2000c101b00 */
[----:B------:R-:W-:Y:S01]  /*0540*/  BSSY B0, `(.L_x_3777) ;  /* 0x0000006000007945 */ /* 0x000fe20003800000 */
[----:B--2---:R-:W-:-:S04]  /*0550*/  ISETP.NE.U32.AND P0, PT, R2, RZ, PT ;  /* 0x000000ff0200720c */ /* 0x004fc80003f05070 */
[----:B------:R-:W-:Y:S01]  /*0560*/  ISETP.NE.AND.EX P0, PT, R3, RZ, PT, P0 ;  /* 0x000000ff0300720c */ /* 0x000fe20003f05300 */
[----:B------:R-:W-:-:S12]  /*0570*/  IMAD.MOV.U32 R3, RZ, RZ, RZ ;  /* 0x000000ffff037224 */ /* 0x000fd800078e00ff */
[----:B------:R-:W-:Y:S05]  /*0580*/  @!P0 BRA `(.L_x_3778) ;  /* 0x0000001000008947 */ /* 0x000fea0003800000 */
[----:B------:R1:W5:Y:S02]  /*0590*/  LD.E R3, [R132.64+0xbc] ;  /* 0x0000bc0684037980 */ /* 0x000364000c101900 */
.L_x_3778:
[----:B------:R-:W-:Y:S05]  /*05a0*/  BSYNC B0 ;  /* 0x0000000000007941 */ /* 0x000fea0003800000 */
.L_x_3777:
[----:B-----5:R-:W-:Y:S02]  /*05b0*/  IADD3 R70, R82, R3, RZ ;  /* 0x0000000352467210 */ /* 0x020fe40007ffe0ff */
.L_x_3776:
[----:B------:R-:W-:Y:S05]  /*05c0*/  BSYNC B1 ;  /* 0x0000000000017941 */ /* 0x000fea0003800000 */
.L_x_3774:
[----:B------:R-:W-:Y:S01]  /*05d0*/  IMAD.SHL.U32 R71, R235, 0x40, RZ ;  /* 0x00000040eb477824 */ /* 0x000fe200078e00ff */
[----:B------:R-:W-:Y:S01]  /*05e0*/  MOV R2, R234 ;  /* 0x000000ea00027202 */ /* 0x000fe20000000f00 */
[----:B------:R-:W-:-:S03]  /*05f0*/  IMAD.MOV.U32 R3, RZ, RZ, 0x0 ;  /* 0x00000000ff037424 */ /* 0x000fc600078e00ff */
[----:B------:R-:W-:-:S13]  /*0600*/  ISETP.GT.AND P0, PT, R236, R71, PT ;  /* 0x00000047ec00720c */ /* 0x000fda0003f04270 */
[----:B------:R-:W-:Y:S05]  /*0610*/  @!P0 RET.REL.NODEC R2 `(_ZN5flash24flash_fwd_splitkv_kernelI23Flash_fwd_kernel_traitsILi128ELi64ELi128ELi4ELb0ELb0EN7cutlass10bfloat16_tE19Flash_kernel_traitsILi128ELi64ELi128ELi4ES3_EELb1ELb0ELb0ELb0ELb1ELb0ELb1ELb1EEEvNS_16Flash_fwd_paramsE) ;  /* 0xfffff9e002008950 */ /* 0x000fea0003c3ffff */
        /* <DEDUP_REMOVED lines=49> */
[----:B------:R-:W5:Y:S04]  /*0930*/  LD.E R0, [R132.64+0xcc] ;  /* 0x0000cc0684007980 */ /* 0x000f68000c101900 */
[----:B---3--:R-:W3:Y:S04]  /*0940*/  LD.E.64 R6, [R132.64+0x78] ;  /* 0x0000780684067980 */ /* 0x008ee8000c101b00 */
[----:B------:R-:W3:Y:S01]  /*0950*/  LD.E.64 R10, [R132.64+0xa8] ;  /* 0x0000a806840a7980 */ /* 0x000ee2000c101b00 */
[----:B------:R-:W-:Y:S01]  /*0960*/  SHF.R.S32.HI R8, RZ, 0x1f, R53 ;  /* 0x0000001fff087819 */ /* 0x000fe20000011435 */
[----:B------:R-:W-:Y:S01]  /*0970*/  IMAD.IADD R236, R236, 0x1, -R71 ;  /* 0x00000001ecec7824 */ /* 0x000fe200078e0a47 */
[----:B------:R-:W-:Y:S01]  /*0980*/  LOP3.LUT P6, RZ, R53, 0xf, RZ, 0xc0, !PT ;  /* 0x0000000f35ff7812 */ /* 0x000fe200078cc0ff */
[----:B------:R-:W-:Y:S01]  /*0990*/  IMAD.MOV.U32 R235, RZ, RZ, 0x0 ;  /* 0x00000000ffeb7424 */ /* 0x000fe200078e00ff */
[----:B------:R-:W-:-:S04]  /*09a0*/  LEA.HI R5, R8, R53, RZ, 0x4 ;  /* 0x0000003508057211 */ /* 0x000fc800078f20ff */
[----:B------:R-:W-:Y:S02]  /*09b0*/  LOP3.LUT R8, R5, 0x3ffffff0, RZ, 0xc0, !PT ;  /* 0x3ffffff005087812 */ /* 0x000fe400078ec0ff */
[----:B------:R-:W-:-:S03]  /*09c0*/  SHF.R.S32.HI R5, RZ, 0x4, R5 ;  /* 0x00000004ff057819 */ /* 0x000fc60000011405 */
[----:B------:R-:W-:Y:S01]  /*09d0*/  IMAD.IADD R8, R53, 0x1, -R8 ;  /* 0x0000000135087824 */ /* 0x000fe200078e0a08 */
[C---:B------:R-:W-:Y:S02]  /*09e0*/  IADD3 R13, R5.reuse, 0x8, RZ ;  /* 0x00000008050d7810 */ /* 0x040fe40007ffe0ff */
[----:B------:R-:W-:Y:S01]  /*09f0*/  IADD3 R19, R5, 0x18, RZ ;  /* 0x0000001805137810 */ /* 0x000fe20007ffe0ff */
[----:B------:R-:W-:Y:S01]  /*0a00*/  IMAD.SHL.U32 R8, R8, 0x4, RZ ;  /* 0x0000000408087824 */ /* 0x000fe200078e00ff */
[-C--:B------:R-:W-:Y:S02]  /*0a10*/  ISETP.GE.AND P1, PT, R13, R236.reuse, PT ;  /* 0x000000ec0d00720c */ /* 0x080fe40003f26270 */
[-C--:B------:R-:W-:Y:S02]  /*0a20*/  ISETP.GE.AND P4, PT, R19, R236.reuse, PT ;  /* 0x000000ec1300720c */ /* 0x080fe40003f86270 */
[----:B------:R-:W-:Y:S02]  /*0a30*/  SHF.R.S32.HI R9, RZ, 0x1f, R8 ;  /* 0x0000001fff097819 */ /* 0x000fe40000011408 */
[----:B------:R-:W-:-:S02]  /*0a40*/  ISETP.GE.OR P5, PT, R13, R236, P6 ;  /* 0x000000ec0d00720c */ /* 0x000fc400037a6670 */
[C---:B------:R-:W-:Y:S01]  /*0a50*/  IADD3 R17, R5.reuse, 0x20, RZ ;  /* 0x0000002005117810 */ /* 0x040fe20007ffe0ff */
[C---:B------:R-:W-:Y:S01]  /*0a60*/  IMAD.WIDE R14, R5.reuse, 0x80, R8 ;  /* 0x00000080050e7825 */ /* 0x040fe200078e0208 */
[----:B------:R-:W-:-:S03]  /*0a70*/  IADD3 R13, R5, 0x30, RZ ;  /* 0x00000030050d7810 */ /* 0x000fc60007ffe0ff */
[----:B--2---:R-:W-:-:S04]  /*0a80*/  IMAD R2, R2, UR10, R239 ;  /* 0x0000000a02027c24 */ /* 0x004fc8000f8e02ef */
[----:B----4-:R-:W-:-:S04]  /*0a90*/  IMAD R2, R2, R4, R237 ;  /* 0x0000000402027224 */ /* 0x010fc800078e02ed */
[----:B------:R-:W-:-:S04]  /*0aa0*/  IMAD R3, R3, R2, R71 ;  /* 0x0000000203037224 */ /* 0x000fc800078e0247 */
[C---:B-----5:R-:W-:Y:S01]  /*0ab0*/  IMAD R0, R3.reuse, R0, RZ ;  /* 0x0000000003007224 */ /* 0x060fe200078e02ff */
[----:B------:R-:W-:Y:S02]  /*0ac0*/  SHF.R.S32.HI R2, RZ, 0x1f, R3 ;  /* 0x0000001fff027819 */ /* 0x000fe40000011403 */
[----:B------:R-:W-:Y:S02]  /*0ad0*/  IADD3 R3, P0, R3, R5, RZ ;  /* 0x0000000503037210 */ /* 0x000fe40007f1e0ff */
[C---:B------:R-:W-:Y:S02]  /*0ae0*/  IADD3 R9, P2, R0.reuse, R14, RZ ;  /* 0x0000000e00097210 */ /* 0x040fe40007f5e0ff */
[----:B------:R-:W-:Y:S02]  /*0af0*/  LEA.HI.X.SX32 R2, R5, R2, 0x1, P0 ;  /* 0x0000000205027211 */ /* 0x000fe400000f0eff */
[----:B------:R-:W-:Y:S02]  /*0b00*/  LEA.HI.X.SX32 R0, R0, R15, 0x1, P2 ;  /* 0x0000000f00007211 */ /* 0x000fe400010f0eff */
[----:B---3--:R-:W-:-:S02]  /*0b10*/  LEA R6, P3, R9, R6, 0x2 ;  /* 0x0000000609067211 */ /* 0x008fc400078610ff */
[----:B------:R-:W-:Y:S02]  /*0b20*/  LEA R10, P0, R3, R10, 0x2 ;  /* 0x0000000a030a7211 */ /* 0x000fe400078010ff */
[----:B------:R-:W-:Y:S02]  /*0b30*/  LEA.HI.X R7, R9, R7, R0, 0x2, P3 ;  /* 0x0000000709077211 */ /* 0x000fe400018f1400 */
[----:B------:R-:W-:Y:S02]  /*0b40*/  IADD3 R9, R5, 0x10, RZ ;  /* 0x0000001005097810 */ /* 0x000fe40007ffe0ff */
[----:B------:R-:W-:Y:S01]  /*0b50*/  LEA.HI.X R11, R3, R11, R2, 0x2, P0 ;  /* 0x0000000b030b7211 */ /* 0x000fe200000f1402 */
[----:B------:R1:W-:Y:S01]  /*0b60*/  @!P1 ST.E.128 [R6.64+0x1000], RZ ;  /* 0x001000ff06009985 */ /* 0x0003e2000c101d06 */
[-C--:B------:R-:W-:Y:S02]  /*0b70*/  ISETP.GE.AND P2, PT, R5, R236.reuse, PT ;  /* 0x000000ec0500720c */ /* 0x080fe40003f46270 */
[----:B------:R-:W-:Y:S01]  /*0b80*/  ISETP.GE.AND P0, PT, R9, R236, PT ;  /* 0x000000ec0900720c */ /* 0x000fe20003f06270 */
[----:B------:R1:W-:Y:S01]  /*0b90*/  @!P1 ST.E.128 [R6.64+0x1100], RZ ;  /* 0x001100ff06009985 */ /* 0x0003e2000c101d06 */
[----:B------:R-:W-:-:S02]  /*0ba0*/  IADD3 R15, R5, 0x28, RZ ;  /* 0x00000028050f7810 */ /* 0x000fc40007ffe0ff */
[----:B------:R-:W-:Y:S01]  /*0bb0*/  IADD3 R3, R5, 0x38, RZ ;  /* 0x0000003805037810 */ /* 0x000fe20007ffe0ff */
[----:B------:R1:W-:Y:S01]  /*0bc0*/  @!P4 ST.E.128 [R6.64+0x3000], RZ ;  /* 0x003000ff0600c985 */ /* 0x0003e2000c101d06 */
[-C--:B------:R-:W-:Y:S02]  /*0bd0*/  ISETP.GE.AND P3, PT, R17, R236.reuse, PT ;  /* 0x000000ec1100720c */ /* 0x080fe40003f66270 */
[-C--:B------:R-:W-:Y:S01]  /*0be0*/  ISETP.GE.AND P1, PT, R13, R236.reuse, PT ;  /* 0x000000ec0d00720c */ /* 0x080fe20003f26270 */
[----:B------:R1:W-:Y:S01]  /*0bf0*/  @!P4 ST.E.128 [R6.64+0x3100], RZ ;  /* 0x003100ff0600c985 */ /* 0x0003e2000c101d06 */
[-C--:B------:R-:W-:Y:S01]  /*0c00*/  ISETP.GE.OR P4, PT, R9, R236.reuse, P6 ;  /* 0x000000ec0900720c */ /* 0x080fe20003786670 */
[----:B------:R-:W-:Y:S02]  /*0c10*/  @!P5 IMAD.MOV.U32 R9, RZ, RZ, -0x800000 ;  /* 0xff800000ff09d424 */ /* 0x000fe400078e00ff */
[----:B------:R1:W-:Y:S04]  /*0c20*/  @!P2 ST.E.128 [R6.64], RZ ;  /* 0x000000ff0600a985 */ /* 0x0003e8000c101d06 */
[----:B------:R1:W-:Y:S01]  /*0c30*/  @!P2 ST.E.128 [R6.64+0x100], RZ ;  /* 0x000100ff0600a985 */ /* 0x0003e2000c101d06 */
[----:B------:R-:W-:-:S03]  /*0c40*/  ISETP.GE.AND P2, PT, R15, R236, PT ;  /* 0x000000ec0f00720c */ /* 0x000fc60003f46270 */
[----:B------:R1:W-:Y:S02]  /*0c50*/  @!P0 ST.E.128 [R6.64+0x2000], RZ ;  /* 0x002000ff06008985 */ /* 0x0003e4000c101d06 */
[----:B------:R-:W-:Y:S02]  /*0c60*/  @!P4 IMAD.MOV.U32 R21, RZ, RZ, -0x800000 ;  /* 0xff800000ff15c424 */ /* 0x000fe400078e00ff */
[----:B------:R1:W-:Y:S01]  /*0c70*/  @!P0 ST.E.128 [R6.64+0x2100], RZ ;  /* 0x002100ff06008985 */ /* 0x0003e2000c101d06 */
[----:B------:R-:W-:-:S03]  /*0c80*/  ISETP.GE.AND P0, PT, R3, R236, PT ;  /* 0x000000ec0300720c */ /* 0x000fc60003f06270 */
[----:B------:R1:W-:Y:S04]  /*0c90*/  @!P3 ST.E.128 [R6.64+0x4000], RZ ;  /* 0x004000ff0600b985 */ /* 0x0003e8000c101d06 */
[----:B------:R1:W-:Y:S01]  /*0ca0*/  @!P3 ST.E.128 [R6.64+0x4100], RZ ;  /* 0x004100ff0600b985 */ /* 0x0003e2000c101d06 */
[----:B------:R-:W-:-:S03]  /*0cb0*/  ISETP.GE.OR P3, PT, R19, R236, P6 ;  /* 0x000000ec1300720c */ /* 0x000fc60003766670 */
[----:B------:R1:W-:Y:S04]  /*0cc0*/  @!P2 ST.E.128 [R6.64+0x5000], RZ ;  /* 0x005000ff0600a985 */ /* 0x0003e8000c101d06 */
[----:B------:R1:W-:Y:S01]  /*0cd0*/  @!P2 ST.E.128 [R6.64+0x5100], RZ ;  /* 0x005100ff0600a985 */ /* 0x0003e2000c101d06 */
[----:B------:R-:W-:-:S03]  /*0ce0*/  ISETP.GE.OR P2, PT, R17, R236, P6 ;  /* 0x000000ec1100720c */ /* 0x000fc60003746670 */
[----:B------:R1:W-:Y:S02]  /*0cf0*/  @!P1 ST.E.128 [R6.64+0x6000], RZ ;  /* 0x006000ff06009985 */ /* 0x0003e4000c101d06 */
[----:B------:R-:W-:Y:S02]  /*0d00*/  @!P3 IMAD.MOV.U32 R17, RZ, RZ, -0x800000 ;  /* 0xff800000ff11b424 */ /* 0x000fe400078e00ff */
[----:B------:R1:W-:Y:S01]  /*0d10*/  @!P1 ST.E.128 [R6.64+0x6100], RZ ;  /* 0x006100ff06009985 */ /* 0x0003e2000c101d06 */
[----:B------:R-:W-:-:S03]  /*0d20*/  ISETP.GE.OR P1, PT, R15, R236, P6 ;  /* 0x000000ec0f00720c */ /* 0x000fc60003726670 */
[----:B------:R1:W-:Y:S02]  /*0d30*/  @!P0 ST.E.128 [R6.64+0x7000], RZ ;  /* 0x007000ff06008985 */ /* 0x0003e4000c101d06 */
[----:B------:R-:W-:Y:S02]  /*0d40*/  @!P2 IMAD.MOV.U32 R15, RZ, RZ, -0x800000 ;  /* 0xff800000ff0fa424 */ /* 0x000fe400078e00ff */
[----:B------:R1:W-:Y:S01]  /*0d50*/  @!P0 ST.E.128 [R6.64+0x7100], RZ ;  /* 0x007100ff06008985 */ /* 0x0003e2000c101d06 */
[----:B------:R-:W-:-:S03]  /*0d60*/  ISETP.GE.OR P0, PT, R13, R236, P6 ;  /* 0x000000ec0d00720c */ /* 0x000fc60003706670 */
[----:B------:R1:W-:Y:S01]  /*0d70*/  @!P5 ST.E [R10.64+0x20], R9 ;  /* 0x000020090a00d985 */ /* 0x0003e2000c101906 */
[-C--:B------:R-:W-:Y:S01]  /*0d80*/  ISETP.GE.OR P5, PT, R5, R236.reuse, P6 ;  /* 0x000000ec0500720c */ /* 0x080fe200037a6670 */
[----:B------:R-:W-:Y:S01]  /*0d90*/  @!P1 IMAD.MOV.U32 R13, RZ, RZ, -0x800000 ;  /* 0xff800000ff0d9424 */ /* 0x000fe200078e00ff */
[----:B------:R-:W-:Y:S01]  /*0da0*/  ISETP.GE.OR P6, PT, R3, R236, P6 ;  /* 0x000000ec0300720c */ /* 0x000fe200037c6670 */
[----:B------:R1:W-:Y:S04]  /*0db0*/  @!P4 ST.E [R10.64+0x40], R21 ;  /* 0x000040150a00c985 */ /* 0x0003e8000c101906 */
[----:B------:R1:W-:Y:S02]  /*0dc0*/  @!P3 ST.E [R10.64+0x60], R17 ;  /* 0x000060110a00b985 */ /* 0x0003e4000c101906 */
[----:B------:R-:W-:-:S02]  /*0dd0*/  @!P0 IMAD.MOV.U32 R5, RZ, RZ, -0x800000 ;  /* 0xff800000ff058424 */ /* 0x000fc400078e00ff */
[----:B------:R1:W-:Y:S02]  /*0de0*/  @!P2 ST.E [R10.64+0x80], R15 ;  /* 0x0000800f0a00a985 */ /* 0x0003e4000c101906 */
[----:B------:R-:W-:Y:S02]  /*0df0*/  @!P5 IMAD.MOV.U32 R19, RZ, RZ, -0x800000 ;  /* 0xff800000ff13d424 */ /* 0x000fe400078e00ff */
[----:B------:R1:W-:Y:S04]  /*0e00*/  @!P1 ST.E [R10.64+0xa0], R13 ;  /* 0x0000a00d0a009985 */ /* 0x0003e8000c101906 */
[----:B------:R1:W-:Y:S04]  /*0e10*/  @!P0 ST.E [R10.64+0xc0], R5 ;  /* 0x0000c0050a008985 */ /* 0x0003e8000c101906 */
[----:B------:R1:W-:Y:S01]  /*0e20*/  @!P5 ST.E [R10.64], R19 ;  /* 0x000000130a00d985 */ /* 0x0003e2000c101906 */
[----:B------:R-:W-:Y:S05]  /*0e30*/  @P6 RET.REL.NODEC R234 `(_ZN5flash24flash_fwd_splitkv_kernelI23Flash_fwd_kernel_traitsILi128ELi64ELi128ELi4ELb0ELb0EN7cutlass10bfloat16_tE19Flash_kernel_traitsILi128ELi64ELi128ELi4ES3_EELb1ELb0ELb0ELb0ELb1ELb0ELb1ELb1EEEvNS_16Flash_fwd_paramsE) ;  /* 0xfffff1c0ea006950 */ /* 0x000fea0003c3ffff */
[----:B------:R-:W-:Y:S02]  /*0e40*/  MOV R3, 0xff800000 ;  /* 0xff80000000037802 */ /* 0x000fe40000000f00 */
[----:B------:R-:W-:-:S03]  /*0e50*/  MOV R235, 0x0 ;  /* 0x0000000000eb7802 */ /* 0x000fc60000000f00 */
[----:B------:R2:W-:Y:S01]  /*0e60*/  ST.E [R10.64+0xe0], R3 ;  /* 0x0000e0030a007985 */ /* 0x0005e2000c101906 */
[----:B------:R-:W-:Y:S05]  /*0e70*/  RET.REL.NODEC R234 `(_ZN5flash24flash_fwd_splitkv_kernelI23Flash_fwd_kernel_traitsILi128ELi64ELi128ELi4ELb0ELb0EN7cutlass10bfloat16_tE19Flash_kernel_traitsILi128ELi64ELi128ELi4ES3_EELb1ELb0ELb0ELb0ELb1ELb0ELb1ELb1EEEvNS_16Flash_fwd_paramsE) ;  /* 0xfffff180ea007950 */ /* 0x000fea0003c3ffff */
.L_x_3779:
        /* <DEDUP_REMOVED lines=23> */
[----:B-----5:R-:W4:Y:S01]  /*0ff0*/  LD.E R8, [R132.64+0x68] ;  /* 0x0000680684087980 */ /* 0x020f22000c101900 */
        /* <DEDUP_REMOVED lines=60> */
[----:B---3--:R-:W-:Y:S01]  /*13c0*/  IMAD R8, R13, R4, RZ ;  /* 0x000000040d087224 */ /* 0x008fe200078e02ff */
[----:B--2---:R-:W-:Y:S01]  /*13d0*/  SHF.R.S32.HI R0, RZ, 0x1f, R2 ;  /* 0x0000001fff007819 */ /* 0x004fe20000011402 */
[-C--:B------:R-:W-:Y:S02]  /*13e0*/  IMAD R5, R17, R2.reuse, RZ ;  /* 0x0000000211057224 */ /* 0x080fe400078e02ff */
[----:B------:R-:W-:-:S04]  /*13f0*/  IMAD.WIDE.U32 R14, R16, R2, RZ ;  /* 0x00000002100e7225 */ /* 0x000fc800078e00ff */
[----:B------:R-:W-:-:S05]  /*1400*/  IMAD R5, R16, R0, R5 ;  /* 0x0000000010057224 */ /* 0x000fca00078e0205 */
        /* <DEDUP_REMOVED lines=16> */
.L_x_3781:
        /* <DEDUP_REMOVED lines=27> */
[----:B-----5:R-:W-:-:S03]  /*16c0*/  @!P3 SHF.R.S32.HI R6, RZ, 0x1f, R8 ;  /* 0x0000001fff06b819 */ /* 0x020fc60000011408 */
[----:B------:R-:W-:Y:S01]  /*16d0*/  @P3 IMAD.IADD R7, R12, 0x1, R13 ;  /* 0x000000010c073824 */ /* 0x000fe200078e020d */
[----:B------:R-:W-:Y:S01]  /*16e0*/  @!P3 IADD3 R25, R25, R3, RZ ;  /* 0x000000031919b210 */ /* 0x000fe20007ffe0ff */
[----:B---3--:R-:W-:-:S04]  /*16f0*/  @!P3 IMAD R3, R23, R8, RZ ;  /* 0x000000081703b224 */ /* 0x008fc800078e02ff */
[----:B------:R-:W-:Y:S01]  /*1700*/  @!P0 IADD3 R0, R0, -R5, RZ ;  /* 0x8000000500008210 */ /* 0x000fe20007ffe0ff */
[-C--:B------:R-:W-:Y:S02]  /*1710*/  @P3 IMAD R11, R65, R7.reuse, RZ ;  /* 0x00000007410b3224 */ /* 0x080fe400078e02ff */
[----:B------:R-:W-:Y:S01]  /*1720*/  @P3 IMAD.WIDE.U32 R28, R64, R7, RZ ;  /* 0x00000007401c3225 */ /* 0x000fe200078e00ff */
[----:B------:R-:W-:Y:S02]  /*1730*/  ISETP.GE.U32.AND P2, PT, R0, R5, PT ;  /* 0x000000050000720c */ /* 0x000fe40003f46070 */
[----:B------:R-:W-:Y:S01]  /*1740*/  LOP3.LUT R0, R237, R4, RZ, 0x3c, !PT ;  /* 0x00000004ed007212 */ /* 0x000fe200078e3cff */
[C---:B------:R-:W-:Y:S02]  /*1750*/  @!P3 IMAD R3, R22.reuse, R6, R3 ;  /* 0x000000061603b224 */ /* 0x040fe400078e0203 */
[----:B------:R-:W-:Y:S01]  /*1760*/  @!P3 IMAD.WIDE.U32 R22, R22, R8, R24 ;  /* 0x000000081616b225 */ /* 0x000fe200078e0018 */
[----:B------:R-:W-:-:S02]  /*1770*/  @P3 MOV R10, R28 ;  /* 0x0000001c000a3202 */ /* 0x000fc40000000f00 */
[----:B------:R-:W-:Y:S01]  /*1780*/  ISETP.GE.AND P1, PT, R0, RZ, PT ;  /* 0x000000ff0000720c */ /* 0x000fe20003f26270 */
[----:B------:R-:W-:Y:S01]  /*1790*/  @P3 IMAD.IADD R11, R29, 0x1, R11 ;  /* 0x000000011d0b3824 */ /* 0x000fe200078e020b */
[----:B------:R-:W-:Y:S01]  /*17a0*/  @!P0 IADD3 R2, R2, 0x1, RZ ;  /* 0x0000000102028810 */ /* 0x000fe20007ffe0ff */
[----:B------:R-:W-:Y:S01]  /*17b0*/  @!P3 IMAD.IADD R11, R23, 0x1, R3 ;  /* 0x00000001170bb824 */ /* 0x000fe200078e0203 */
[----:B------:R-:W-:Y:S02]  /*17c0*/  LEA R3, R136, 0xffffff80, 0x7 ;  /* 0xffffff8088037811 */ /* 0x000fe400078e38ff */
[----:B------:R-:W-:Y:S02]  /*17d0*/  @!P3 MOV R10, R22 ;  /* 0x00000016000ab202 */ /* 0x000fe40000000f00 */
[----:B------:R-:W-:Y:S01]  /*17e0*/  ISETP.NE.AND P0, PT, R4, RZ, PT ;  /* 0x000000ff0400720c */ /* 0x000fe20003f05270 */
[----:B------:R-:W-:Y:S01]  /*17f0*/  @!P3 IMAD R6, R67, R12, RZ ;  /* 0x0000000c4306b224 */ /* 0x000fe200078e02ff */
[----:B------:R-:W-:Y:S01]  /*1800*/  @!P3 SHF.R.S32.HI R5, RZ, 0x1f, R12 ;  /* 0x0000001fff05b819 */ /* 0x000fe2000001140c */
[----:B------:R-:W-:Y:S01]  /*1810*/  IMAD.WIDE.U32 R22, R64, R3, R10 ;  /* 0x0000000340167225 */ /* 0x000fe200078e000a */
[----:B------:R-:W-:-:S02]  /*1820*/  SHF.R.S32.HI R9, RZ, 0x1f, R3 ;  /* 0x0000001fff097819 */ /* 0x000fc40000011403 */
[----:B------:R-:W-:Y:S01]  /*1830*/  @P2 IADD3 R2, R2, 0x1, RZ ;  /* 0x0000000102022810 */ /* 0x000fe20007ffe0ff */
[----:B------:R-:W-:Y:S02]  /*1840*/  @!P3 IMAD R5, R5, R66, R6 ;  /* 0x000000420505b224 */ /* 0x000fe400078e0206 */
[----:B------:R-:W-:-:S04]  /*1850*/  @!P3 IMAD.WIDE.U32 R10, R66, R12, RZ ;  /* 0x0000000c420ab225 */ /* 0x000fc800078e00ff */
[----:B------:R-:W-:Y:S02]  /*1860*/  IMAD R7, R65, R3, RZ ;  /* 0x0000000341077224 */ /* 0x000fe400078e02ff */
[----:B------:R-:W-:Y:S01]  /*1870*/  @!P3 IMAD.IADD R11, R11, 0x1, R5 ;  /* 0x000000010b0bb824 */ /* 0x000fe200078e0205 */
[----:B------:R-:W-:Y:S01]  /*1880*/  @!P3 SHF.R.S32.HI R5, RZ, 0x1f, R8 ;  /* 0x0000001fff05b819 */ /* 0x000fe20000011408 */
[----:B------:R-:W-:Y:S02]  /*1890*/  IMAD R7, R9, R64, R7 ;  /* 0x0000004009077224 */ /* 0x000fe400078e0207 */
[----:B------:R-:W-:Y:S01]  /*18a0*/  @!P1 IMAD.MOV R2, RZ, RZ, -R2 ;  /* 0x000000ffff029224 */ /* 0x000fe200078e0a02 */
[----:B------:R-:W-:Y:S01]  /*18b0*/  @!P0 LOP3.LUT R2, RZ, R4, RZ, 0x33, !PT ;  /* 0x00000004ff028212 */ /* 0x000fe200078e33ff */
[----:B------:R-:W-:Y:S01]  /*18c0*/  @!P3 IMAD R0, R17, R8, RZ ;  /* 0x000000081100b224 */ /* 0x000fe200078e02ff */
[----:B------:R-:W-:Y:S02]  /*18d0*/  IADD3 R7, R23, R7, RZ ;  /* 0x0000000717077210 */ /* 0x000fe40007ffe0ff */
[----:B------:R-:W-:Y:S01]  /*18e0*/  @P3 IADD3 R12, R12, R13, RZ ;  /* 0x0000000d0c0c3210 */ /* 0x000fe20007ffe0ff */
[----:B------:R-:W-:Y:S01]  /*18f0*/  @!P3 IMAD R0, R16, R5, R0 ;  /* 0x000000051000b224 */ /* 0x000fe200078e0200 */
[----:B------:R-:W-:Y:S01]  /*1900*/  MOV R6, R22 ;  /* 0x0000001600067202 */ /* 0x000fe20000000f00 */
[----:B------:R-:W-:Y:S01]  /*1910*/  IMAD R4, R15, R2, RZ ;  /* 0x000000020f047224 */ /* 0x000fe200078e02ff */
[----:B------:R-:W-:Y:S01]  /*1920*/  SHF.R.S32.HI R5, RZ, 0x1f, R2 ;  /* 0x0000001fff057819 */ /* 0x000fe20000011402 */
[----:B------:R-:W-:-:S02]  /*1930*/  @P3 IMAD R13, R67, R12, RZ ;  /* 0x0000000c430d3224 */ /* 0x000fc400078e02ff */
[----:B------:R-:W-:-:S04]  /*1940*/  @P3 IMAD.WIDE.U32 R22, R66, R12, RZ ;  /* 0x0000000c42163225 */ /* 0x000fc800078e00ff */
[----:B------:R-:W-:-:S04]  /*1950*/  IMAD.WIDE.U32 R6, R14, R2, R6 ;  /* 0x000000020e067225 */ /* 0x000fc800078e0006 */
[----:B------:R-:W-:-:S04]  /*1960*/  @!P3 IMAD.WIDE.U32 R10, R16, R8, R10 ;  /* 0x00000008100ab225 */ /* 0x000fc800078e000a */
[----:B------:R-:W-:Y:S01]  /*1970*/  IMAD R4, R14, R5, R4 ;  /* 0x000000050e047224 */ /* 0x000fe200078e0204 */
[----:B------:R-:W-:Y:S01]  /*1980*/  @P3 IADD3 R13, R23, R13, RZ ;  /* 0x0000000d170d3210 */ /* 0x000fe20007ffe0ff */
[----:B------:R-:W-:Y:S01]  /*1990*/  @!P3 IMAD.IADD R13, R11, 0x1, R0 ;  /* 0x000000010b0db824 */ /* 0x000fe200078e0200 */
[----:B------:R-:W-:Y:S01]  /*19a0*/  @P3 MOV R12, R22 ;  /* 0x00000016000c3202 */ /* 0x000fe20000000f00 */
[----:B------:R-:W-:Y:S01]  /*19b0*/  IMAD.IADD R7, R7, 0x1, R4 ;  /* 0x0000000107077824 */ /* 0x000fe200078e0204 */
[----:B------:R-:W-:Y:S02]  /*19c0*/  MOV R8, R6 ;  /* 0x0000000600087202 */ /* 0x000fe40000000f00 */
[----:B------:R-:W-:Y:S02]  /*19d0*/  @!P3 MOV R12, R10 ;  /* 0x0000000a000cb202 */ /* 0x000fe40000000f00 */
[----:B------:R-:W-:Y:S02]  /*19e0*/  MOV R6, R3 ;  /* 0x0000000300067202 */ /* 0x000fe40000000f00 */
[----:B------:R-:W-:-:S02]  /*19f0*/  MOV R4, R2 ;  /* 0x0000000200047202 */ /* 0x000fc40000000f00 */
.L_x_3782:
[----:B-1----:R-:W-:Y:S05]  /*1a00*/  BSYNC B0 ;  /* 0x0000000000007941 */ /* 0x002fea0003800000 */
.L_x_3780:
        /* <DEDUP_REMOVED lines=12> */
[----:B------:R-:W-:-:S05]  /*1ad0*/  IMAD.SHL.U32 R16, R72, 0x8, RZ ;  /* 0x0000000848107824 */ /* 0x000fca00078e00ff */
[----:B------:R-:W-:Y:S02]  /*1ae0*/  IADD3 R12, P0, R16, R12, RZ ;  /* 0x0000000c100c7210 */ /* 0x000fe40007f1e0ff */
[----:B------:R-:W-:Y:S01]  /*1af0*/  SHF.R.S32.HI R17, RZ, 0x1f, R16 ;  /* 0x0000001fff117819 */ /* 0x000fe20000011410 */
[----:B-----5:R-:W-:-:S04]  /*1b00*/  IMAD R9, R9, R66, RZ ;  /* 0x0000004209097224 */ /* 0x020fc800078e02ff */
[----:B------:R-:W-:Y:S02]  /*1b10*/  IMAD.X R13, R17, 0x1, R13, P0 ;  /* 0x00000001110d7824 */ /* 0x000fe400000e060d */
[C---:B------:R-:W-:Y:S02]  /*1b20*/  IMAD R9, R6.reuse, R67, R9 ;  /* 0x0000004306097224 */ /* 0x040fe400078e0209 */
[----:B-1----:R-:W-:Y:S01]  /*1b30*/  IMAD.WIDE.U32 R26, R6, R66, R12 ;  /* 0x00000042061a7225 */ /* 0x002fe200078e000c */
[----:B------:R-:W-:-:S04]  /*1b40*/  SHF.R.S32.HI R80, RZ, 0x1f, R239 ;  /* 0x0000001fff507819 */ /* 0x000fc800000114ef */
[----:B------:R-:W-:Y:S02]  /*1b50*/  IADD3 R27, R27, R9, RZ ;  /* 0x000000091b1b7210 */ /* 0x000fe40007ffe0ff */
[----:B------:R-:W-:-:S03]  /*1b60*/  SHF.R.S32.HI R184, RZ, 0x3, R184 ;  /* 0x00000003ffb87819 */ /* 0x000fc600000114b8 */
[----:B------:R-:W-:Y:S01]  /*1b70*/  IMAD.WIDE.U32 R26, R4, R20, R26 ;  /* 0x00000014041a7225 */ /* 0x000fe200078e001a */
[----:B------:R-:W-:-:S03]  /*1b80*/  SHF.R.S32.HI R185, RZ, 0x1f, R184 ;  /* 0x0000001fffb97819 */ /* 0x000fc600000114b8 */
[----:B------:R-:W-:-:S04]  /*1b90*/  IMAD R233, R67, R184, RZ ;  /* 0x000000b843e97224 */ /* 0x000fc800078e02ff */
[----:B------:R-:W-:Y:S02]  /*1ba0*/  IMAD R233, R185, R66, R233 ;  /* 0x00000042b9e97224 */ /* 0x000fe400078e02e9 */
[----:B------:R-:W-:Y:S01]  /*1bb0*/  IMAD R231, R65, R184, RZ ;  /* 0x000000b841e77224 */ /* 0x000fe200078e02ff */
[CC--:B------:R-:W-:Y:S02]  /*1bc0*/  LEA.HI R68, R2.reuse, R53.reuse, RZ, 0x5 ;  /* 0x0000003502447211 */ /* 0x0c0fe400078f28ff */
[----:B------:R-:W-:Y:S01]  /*1bd0*/  LEA.HI R73, R2, R53, RZ, 0x4 ;  /* 0x0000003502497211 */ /* 0x000fe200078f20ff */
[----:B------:R-:W-:-:S03]  /*1be0*/  IMAD R231, R185, R64, R231 ;  /* 0x00000040b9e77224 */ /* 0x000fc600078e02e7 */
[----:B------:R-:W-:Y:S01]  /*1bf0*/  LOP3.LUT R78, R73, 0xfffffff0, RZ, 0xc0, !PT ;  /* 0xfffffff0494e7812 */ /* 0x000fe200078ec0ff */
[C---:B------:R-:W-:Y:S01]  /*1c00*/  IMAD.SHL.U32 R76, R64.reuse, 0x10, RZ ;  /* 0x00000010404c7824 */ /* 0x040fe200078e00ff */
[----:B------:R-:W-:Y:S01]  /*1c10*/  SHF.L.U64.HI R77, R64, 0x4, R65 ;  /* 0x00000004404d7819 */ /* 0x000fe20000010241 */
[C---:B------:R-:W-:Y:S01]  /*1c20*/  IMAD.SHL.U32 R74, R66.reuse, 0x10, RZ ;  /* 0x00000010424a7824 */ /* 0x040fe200078e00ff */
[----:B------:R-:W-:Y:S01]  /*1c30*/  SHF.L.U64.HI R75, R66, 0x4, R67 ;  /* 0x00000004424b7819 */ /* 0x000fe20000010243 */
[----:B------:R-:W-:Y:S01]  /*1c40*/  IMAD.IADD R78, R53, 0x1, -R78 ;  /* 0x00000001354e7824 */ /* 0x000fe200078e0a4e */
[----:B------:R-:W-:Y:S02]  /*1c50*/  SHF.R.S32.HI R73, RZ, 0x4, R73 ;  /* 0x00000004ff497819 */ /* 0x000fe40000011449 */
[----:B------:R-:W-:Y:S01]  /*1c60*/  SHF.L.U32 R79, R72, 0x2, RZ ;  /* 0x00000002484f7819 */ /* 0x000fe200000006ff */
[----:B--2---:R-:W-:-:S04]  /*1c70*/  @P1 IMAD.WIDE.U32 R12, R190, R19, RZ ;  /* 0x00000013be0c1225 */ /* 0x004fc800078e00ff */
[----:B------:R-:W-:Y:S02]  /*1c80*/  @P1 IMAD R19, R191, R19, RZ ;  /* 0x00000013bf131224 */ /* 0x000fe400078e02ff */
[----:B------:R-:W-:Y:S02]  /*1c90*/  @P1 IMAD.MOV.U32 R6, RZ, RZ, R12 ;  /* 0x000000ffff061224 */ /* 0x000fe400078e000c */
[-C--:B---3--:R-:W-:Y:S02]  /*1ca0*/  @!P1 IMAD R9, R23, R239.reuse, RZ ;  /* 0x000000ef17099224 */ /* 0x088fe400078e02ff */
[----:B------:R-:W-:-:S04]  /*1cb0*/  @!P1 IMAD.WIDE.U32 R28, R22, R239, RZ ;  /* 0x000000ef161c9225 */ /* 0x000fc800078e00ff */
[----:B------:R-:W-:Y:S02]  /*1cc0*/  @!P1 IMAD R9, R22, R80, R9 ;  /* 0x0000005016099224 */ /* 0x000fe400078e0209 */
[----:B------:R-:W-:Y:S02]  /*1cd0*/  @!P1 IMAD.MOV.U32 R6, RZ, RZ, R28 ;  /* 0x000000ffff069224 */ /* 0x000fe400078e001c */
[----:B------:R-:W-:Y:S02]  /*1ce0*/  @P1 IMAD.IADD R19, R13, 0x1, R19 ;  /* 0x000000010d131824 */ /* 0x000fe400078e0213 */
[----:B------:R-:W-:Y:S01]  /*1cf0*/  @!P1 IMAD.IADD R19, R29, 0x1, R9 ;  /* 0x000000011d139824 */ /* 0x000fe200078e0209 */
[----:B------:R-:W-:Y:S01]  /*1d00*/  IADD3 R18, P0, R16, R6, RZ ;  /* 0x0000000610127210 */ /* 0x000fe20007f1e0ff */
[----:B------:R-:W-:-:S03]  /*1d10*/  IMAD R12, R21, R4, RZ ;  /* 0x00000004150c7224 */ /* 0x000fc600078e02ff */
[----:B------:R-:W-:Y:S01]  /*1d20*/  IADD3.X R19, R17, R19, RZ, P0, !PT ;  /* 0x0000001311137210 */ /* 0x000fe200007fe4ff */
[----:B------:R-:W-:Y:S01]  /*1d30*/  IMAD R9, R5, R20, R12 ;  /* 0x0000001405097224 */ /* 0x000fe200078e020c */
[----:B------:R-:W-:-:S03]  /*1d40*/  IADD3 R8, P0, R16, R8, RZ ;  /* 0x0000000810087210 */ /* 0x000fc60007f1e0ff */
[----:B------:R-:W-:Y:S02]  /*1d50*/  IMAD.IADD R27, R27, 0x1, R9 ;  /* 0x000000011b1b7824 */ /* 0x000fe400078e0209 */
[----:B------:R-:W-:Y:S01]  /*1d60*/  IMAD.X R9, R17, 0x1, R7, P0 ;  /* 0x0000000111097824 */ /* 0x000fe200000e0607 */
[----:B------:R-:W-:Y:S02]  /*1d70*/  SHF.R.S32.HI R7, RZ, 0x1f, R82 ;  /* 0x0000001fff077819 */ /* 0x000fe40000011452 */
[C---:B------:R-:W-:Y:S02]  /*1d80*/  SHF.L.U32 R23, R184.reuse, 0x6, RZ ;  /* 0x00000006b8177819 */ /* 0x040fe400000006ff */
[----:B------:R-:W-:Y:S01]  /*1d90*/  LEA.HI R7, R7, R82, RZ, 0x7 ;  /* 0x0000005207077211 */ /* 0x000fe200078f38ff */
[----:B------:R-:W-:Y:S01]  /*1da0*/  IMAD.WIDE.U32 R26, R184, R66, R26 ;  /* 0x00000042b81a7225 */ /* 0x000fe200078e001a */
[----:B------:R-:W-:Y:S02]  /*1db0*/  LOP3.LUT R23, R23, 0x1c0, RZ, 0xc0, !PT ;  /* 0x000001c017177812 */ /* 0x000fe400078ec0ff */
[----:B------:R-:W-:Y:S01]  /*1dc0*/  SHF.R.S32.HI R13, RZ, 0x1f, R237 ;  /* 0x0000001fff0d7819 */ /* 0x000fe200000114ed */
[----:B------:R-:W-:Y:S01]  /*1dd0*/  IMAD R6, R25, R237, RZ ;  /* 0x000000ed19067224 */ /* 0x000fe200078e02ff */
[----:B------:R-:W-:-:S02]  /*1de0*/  LEA.HI R12, R2, R53, RZ, 0x6 ;  /* 0x00000035020c7211 */ /* 0x000fc400078f30ff */
[----:B------:R-:W-:Y:S02]  /*1df0*/  SHF.R.S32.HI R108, RZ, 0x7, R7 ;  /* 0x00000007ff6c7819 */ /* 0x000fe40000011407 */
[----:B------:R-:W-:Y:S02]  /*1e00*/  LOP3.LUT R21, R23, 0x38, R16, 0xf8, !PT ;  /* 0x0000003817157812 */ /* 0x000fe400078ef810 */
[----:B------:R-:W-:Y:S01]  /*1e10*/  SHF.R.U32.HI R182, RZ, 0x3, R23 ;  /* 0x00000003ffb67819 */ /* 0x000fe20000011617 */
[----:B------:R-:W-:Y:S01]  /*1e20*/  IMAD R6, R24, R13, R6 ;  /* 0x0000000d18067224 */ /* 0x000fe200078e0206 */
[----:B------:R-:W-:Y:S02]  /*1e30*/  IADD3 R233, R27, R233, RZ ;  /* 0x000000e91be97210 */ /* 0x000fe40007ffe0ff */
[----:B----4-:R-:W-:Y:S01]  /*1e40*/  LEA R232, P0, R26, R10, 0x1 ;  /* 0x0000000a1ae87211 */ /* 0x010fe200078008ff */
[----:B------:R-:W-:Y:S01]  /*1e50*/  IMAD.SHL.U32 R13, R12, 0x8, RZ ;  /* 0x000000080c0d7824 */ /* 0x000fe200078e00ff */
[----:B------:R-:W-:-:S02]  /*1e60*/  IMNMX R108, R229, R108, !PT ;  /* 0x0000006ce56c7217 */ /* 0x000fc40007800200 */
[----:B------:R-:W-:Y:S02]  /*1e70*/  LOP3.LUT R182, R21, R182, RZ, 0x3c, !PT ;  /* 0x000000b615b67212 */ /* 0x000fe400078e3cff */
[----:B------:R-:W-:Y:S01]  /*1e80*/  LEA.HI.X R233, R26, R11, R233, 0x1, P0 ;  /* 0x0000000b1ae97211 */ /* 0x000fe200000f0ce9 */
[----:B------:R-:W-:Y:S01]  /*1e90*/  IMAD.WIDE.U32 R186, R237, R24, R18 ;  /* 0x00000018edba7225 */ /* 0x000fe200078e0012 */
[----:B------:R-:W-:Y:S02]  /*1ea0*/  ISETP.GT.AND P0, PT, R136, R108, PT ;  /* 0x0000006c8800720c */ /* 0x000fe40003f04270 */
[----:B------:R-:W-:Y:S01]  /*1eb0*/  LOP3.LUT R182, R182, 0xfffffe00, R13, 0xf8, !PT ;  /* 0xfffffe00b6b67812 */ /* 0x000fe200078ef80d */
[----:B------:R-:W-:Y:S01]  /*1ec0*/  IMAD.WIDE R12, R235, 0x40, R184 ;  /* 0x00000040eb0c7825 */ /* 0x000fe200078e02b8 */
[----:B------:R-:W-:-:S03]  /*1ed0*/  IADD3 R187, R187, R6, RZ ;  /* 0x00000006bbbb7210 */ /* 0x000fc60007ffe0ff */
[----:B------:R-:W-:Y:S01]  /*1ee0*/  IMAD.WIDE.U32 R8, R184, R64, R8 ;  /* 0x00000040b8087225 */ /* 0x000fe200078e0008 */
[----:B------:R-:W-:-:S03]  /*1ef0*/  LOP3.LUT R2, R68, 0xffffffe0, RZ, 0xc0, !PT ;  /* 0xffffffe044027812 */ /* 0x000fc600078ec0ff */
[----:B------:R-:W-:Y:S01]  /*1f00*/  IMAD R189, R13, R190, RZ ;  /* 0x000000be0dbd7224 */ /* 0x000fe200078e02ff */
[----:B------:R-:W-:Y:S01]  /*1f10*/  LEA R230, P1, R8, R14, 0x1 ;  /* 0x0000000e08e67211 */ /* 0x000fe200078208ff */
[----:B------:R-:W-:Y:S02]  /*1f20*/  IMAD.IADD R231, R9, 0x1, R231 ;  /* 0x0000000109e77824 */ /* 0x000fe400078e02e7 */
[C---:B------:R-:W-:Y:S02]  /*1f30*/  IMAD R189, R12.reuse, R191, R189 ;  /* 0x000000bf0cbd7224 */ /* 0x040fe400078e02bd */
[----:B------:R-:W-:Y:S01]  /*1f40*/  IMAD.WIDE.U32 R186, R12, R190, R186 ;  /* 0x000000be0cba7225 */ /* 0x000fe200078e00ba */
[----:B------:R-:W-:Y:S02]  /*1f50*/  LEA.HI.X R231, R8, R15, R231, 0x1, P1 ;  /* 0x0000000f08e77211 */ /* 0x000fe400008f0ce7 */
[----:B------:R-:W-:Y:S01]  /*1f60*/  @!P4 MOV R0, RZ ;  /* 0x000000ff0000c202 */ /* 0x000fe20000000f00 */
[----:B------:R-:W-:Y:S01]  /*1f70*/  IMAD.IADD R69, R53, 0x1, -R2 ;  /* 0x0000000135457824 */ /* 0x000fe200078e0a02 */
[----:B------:R-:W-:Y:S01]  /*1f80*/  SHF.R.S32.HI R68, RZ, 0x5, R68 ;  /* 0x00000005ff447819 */ /* 0x000fe20000011444 */
[----:B------:R-:W-:Y:S01]  /*1f90*/  IMAD.IADD R189, R187, 0x1, R189 ;  /* 0x00000001bbbd7824 */ /* 0x000fe200078e02bd */
[----:B------:R-:W-:Y:S05]  /*1fa0*/  @!P0 BRA `(.L_x_3783) ;  /* 0x0000b6a000008947 */ /* 0x000fea0003800000 */
[----:B------:R-:W2:Y:S04]  /*1fb0*/  LD.E.64 R218, [R132.64+0x128] ;  /* 0x0001280684da7980 */ /* 0x000ea8000c101b00 */
[----:B------:R-:W3:Y:S04]  /*1fc0*/  LD.E.64 R28, [R132.64+0x120] ;  /* 0x00012006841c7980 */ /* 0x000ee8000c101b00 */
[----:B------:R-:W4:Y:S04]  /*1fd0*/  LD.E.64 R202, [R132.64+0x130] ;  /* 0x0001300684ca7980 */ /* 0x000f28000c101b00 */
[----:B------:R-:W5:Y:S04]  /*1fe0*/  LD.E.64 R20, [R132.64+0x118] ;  /* 0x0001180684147980 */ /* 0x000f68000c101b00 */
[----:B------:R-:W4:Y:S04]  /*1ff0*/  LD.E.64 R24, [R132.64+0x140] ;  /* 0x0001400684187980 */ /* 0x000f28000c101b00 */
[----:B------:R-:W5:Y:S04]  /*2000*/  LD.E.64 R22, [R132.64+0x138] ;  /* 0x0001380684167980 */ /* 0x000f68000c101b00 */
[----:B------:R-:W5:Y:S04]  /*2010*/  LD.E R6, [R132.64+0xd0] ;  /* 0x0000d00684067980 */ /* 0x000f68000c101900 */
[----:B------:R-:W5:Y:S04]  /*2020*/  LD.E.64 R18, [R132.64+0x110] ;  /* 0x0001100684127980 */ /* 0x000f68000c101b00 */
[----:B------:R-:W5:Y:S04]  /*2030*/  LD.E.64 R8, [R132.64+0x108] ;  /* 0x0001080684087980 */ /* 0x000f68000c101b00 */
[----:B------:R-:W5:Y:S04]  /*2040*/  LD.E.64 R14, [R132.64+0x150] ;  /* 0x00015006840e7980 */ /* 0x000f68000c101b00 */
[----:B------:R-:W5:Y:S01]  /*2050*/  LD.E.64 R12, [R132.64+0x148] ;  /* 0x00014806840c7980 */ /* 0x000f62000c101b00 */
[----:B------:R-:W-:Y:S01]  /*2060*/  IMAD.IADD R0, R0, 0x1, R3 ;  /* 0x0000000100007824 */ /* 0x000fe200078e0203 */
[----:B------:R-:W-:Y:S01]  /*2070*/  IADD3 R97, P5, P4, R76, R76, R76 ;  /* 0x0000004c4c617210 */ /* 0x000fe20007cbe04c */
[----:B------:R-:W-:Y:S01]  /*2080*/  IMAD.WIDE.U32 R198, R66, 0xa0, RZ ;  /* 0x000000a042c67825 */ /* 0x000fe200078e00ff */
[----:B------:R-:W-:-:S02]  /*2090*/  SHF.L.U32 R106, R64, 0x5, RZ ;  /* 0x00000005406a7819 */ /* 0x000fc400000006ff */
[----:B------:R-:W-:Y:S01]  /*20a0*/  IADD3.X R96, R77, R77, R77, P5, P4 ;  /* 0x0000004d4d607210 */ /* 0x000fe20002fe844d */
[C---:B------:R-:W-:Y:S01]  /*20b0*/  IMAD.SHL.U32 R88, R66.reuse, 0x20, RZ ;  /* 0x0000002042587824 */ /* 0x040fe200078e00ff */
[C-C-:B------:R-:W-:Y:S01]  /*20c0*/  SHF.L.U64.HI R89, R66.reuse, 0x5, R67.reuse ;  /* 0x0000000542597819 */ /* 0x140fe20000010243 */
[C---:B------:R-:W-:Y:S01]  /*20d0*/  IMAD.SHL.U32 R85, R66.reuse, 0x40, RZ ;  /* 0x0000004042557824 */ /* 0x040fe200078e00ff */
[----:B------:R-:W-:Y:S01]  /*20e0*/  SHF.L.U64.HI R86, R66, 0x6, R67 ;  /* 0x0000000642567819 */ /* 0x000fe20000010243 */
[----:B------:R-:W-:Y:S01]  /*20f0*/  IMAD R81, R67, 0xe0, RZ ;  /* 0x000000e043517824 */ /* 0x000fe200078e02ff */
[----:B------:R-:W-:Y:S01]  /*2100*/  SHF.L.U64.HI R107, R64, 0x5, R65 ;  /* 0x00000005406b7819 */ /* 0x000fe20000010241 */
[----:B------:R-:W-:Y:S01]  /*2110*/  IMAD.WIDE.U32 R194, R66, 0xe0, RZ ;  /* 0x000000e042c27825 */ /* 0x000fe200078e00ff */
[----:B------:R-:W-:Y:S02]  /*2120*/  SHF.L.U64.HI R89, R88, 0x1, R89 ;  /* 0x0000000158597819 */ /* 0x000fe40000010259 */
[----:B------:R-:W-:Y:S01]  /*2130*/  SHF.L.U64.HI R86, R85, 0x1, R86 ;  /* 0x0000000155567819 */ /* 0x000fe20000010256 */
[C---:B------:R-:W-:Y:S01]  /*2140*/  IMAD R87, R67.reuse, 0x60, RZ ;  /* 0x0000006043577824 */ /* 0x040fe200078e02ff */
[C---:B------:R-:W-:Y:S01]  /*2150*/  IADD3 R181, R184.reuse, 0x10, RZ ;  /* 0x00000010b8b57810 */ /* 0x040fe20007ffe0ff */
[----:B------:R-:W-:Y:S01]  /*2160*/  IMAD R83, R67, 0xc0, RZ ;  /* 0x000000c043537824 */ /* 0x000fe200078e02ff */
[----:B------:R-:W-:Y:S01]  /*2170*/  IADD3 R180, R184, 0x20, RZ ;  /* 0x00000020b8b47810 */ /* 0x000fe20007ffe0ff */
[----:B------:R-:W-:Y:S01]  /*2180*/  IMAD.WIDE.U32 R200, R66, 0x60, RZ ;  /* 0x0000006042c87825 */ /* 0x000fe200078e00ff */
[----:B------:R-:W-:-:S02]  /*2190*/  IADD3 R179, R184, 0x30, RZ ;  /* 0x00000030b8b37810 */ /* 0x000fc40007ffe0ff */
[----:B------:R-:W-:Y:S01]  /*21a0*/  IADD3 R178, R184, 0x40, RZ ;  /* 0x00000040b8b27810 */ /* 0x000fe20007ffe0ff */
[----:B------:R-:W-:Y:S01]  /*21b0*/  IMAD.WIDE.U32 R196, R66, 0xc0, RZ ;  /* 0x000000c042c47825 */ /* 0x000fe200078e00ff */
[C---:B------:R-:W-:Y:S02]  /*21c0*/  IADD3 R177, R184.reuse, 0x50, RZ ;  /* 0x00000050b8b17810 */ /* 0x040fe40007ffe0ff */
[----:B------:R-:W-:Y:S01]  /*21d0*/  IADD3 R176, R184, 0x60, RZ ;  /* 0x00000060b8b07810 */ /* 0x000fe20007ffe0ff */
[----:B------:R-:W-:Y:S01]  /*21e0*/  IMAD.SHL.U32 R102, R64, 0x40, RZ ;  /* 0x0000004040667824 */ /* 0x000fe200078e00ff */
[----:B------:R-:W-:Y:S01]  /*21f0*/  IADD3 R174, R184, 0x70, RZ ;  /* 0x00000070b8ae7810 */ /* 0x000fe20007ffe0ff */
[----:B------:R-:W-:Y:S01]  /*2200*/  IMAD.MOV.U32 R144, RZ, RZ, R230 ;  /* 0x000000ffff907224 */ /* 0x000fe200078e00e6 */
[----:B------:R-:W-:Y:S01]  /*2210*/  SHF.L.U64.HI R103, R64, 0x6, R65 ;  /* 0x0000000640677819 */ /* 0x000fe20000010241 */
[----:B------:R-:W-:Y:S01]  /*2220*/  IMAD.MOV.U32 R147, RZ, RZ, R232 ;  /* 0x000000ffff937224 */ /* 0x000fe200078e00e8 */
[----:B------:R-:W-:Y:S01]  /*2230*/  MOV R145, R231 ;  /* 0x000000e700917202 */ /* 0x000fe20000000f00 */
[----:B------:R-:W-:Y:S01]  /*2240*/  IMAD.MOV.U32 R146, RZ, RZ, R233 ;  /* 0x000000ffff927224 */ /* 0x000fe200078e00e9 */
[----:B------:R-:W-:Y:S01]  /*2250*/  SHF.L.U32 R85, R85, 0x1, RZ ;  /* 0x0000000155557819 */ /* 0x000fe200000006ff */
[----:B------:R-:W-:Y:S01]  /*2260*/  IMAD.SHL.U32 R88, R88, 0x2, RZ ;  /* 0x0000000258587824 */ /* 0x000fe200078e00ff */
[----:B------:R-:W-:Y:S01]  /*2270*/  IADD3 R81, R195, R81, RZ ;  /* 0x00000051c3517210 */ /* 0x000fe20007ffe0ff */
[----:B------:R-:W-:-:S02]  /*2280*/  IMAD.IADD R87, R201, 0x1, R87 ;  /* 0x00000001c9577824 */ /* 0x000fc400078e0257 */
[----:B------:R-:W-:Y:S02]  /*2290*/  IMAD.IADD R83, R197, 0x1, R83 ;  /* 0x00000001c5537824 */ /* 0x000fe400078e0253 */
        /* <DEDUP_REMOVED lines=12> */
[----:B------:R-:W-:Y:S01]  /*2360*/  SHF.R.S32.HI R7, RZ, 0x1f, R3 ;  /* 0x0000001fff077819 */ /* 0x000fe20000011403 */
[----:B------:R-:W-:Y:S01]  /*2370*/  IMAD.IADD R29, R29, 0x1, R2 ;  /* 0x000000011d1d7824 */ /* 0x000fe200078e0202 */
[----:B------:R-:W-:Y:S01]  /*2380*/  IADD3.X R217, ~R111, RZ, R10, P1, P0 ;  /* 0x000000ff6fd97210 */ /* 0x000fe20000fe050a */
[----:B----4-:R-:W-:Y:S01]  /*2390*/  IMAD R11, R203, R3, RZ ;  /* 0x00000003cb0b7224 */ /* 0x010fe200078e02ff */
[C-C-:B------:R-:W-:Y:S01]  /*23a0*/  SHF.L.U64.HI R121, R202.reuse, 0x4, R203.reuse ;  /* 0x00000004ca797819 */ /* 0x140fe200000102cb */
[----:B-----5:R-:W-:Y:S01]  /*23b0*/  IMAD R21, R21, R239, RZ ;  /* 0x000000ef15157224 */ /* 0x020fe200078e02ff */
[----:B------:R-:W-:Y:S01]  /*23c0*/  SHF.L.U64.HI R123, R202, 0x5, R203 ;  /* 0x00000005ca7b7819 */ /* 0x000fe200000102cb */
[----:B------:R-:W-:Y:S01]  /*23d0*/  IMAD.WIDE.U32 R30, R218, 0x30, R216 ;  /* 0x00000030da1e7825 */ /* 0x000fe200078e00d8 */
[C---:B------:R-:W-:Y:S02]  /*23e0*/  SHF.L.U32 R124, R202.reuse, 0x5, RZ ;  /* 0x00000005ca7c7819 */ /* 0x040fe400000006ff */
[C---:B------:R-:W-:Y:S01]  /*23f0*/  SHF.L.U64.HI R126, R202.reuse, 0x6, R203 ;  /* 0x00000006ca7e7819 */ /* 0x040fe200000102cb */
[----:B------:R-:W-:Y:S01]  /*2400*/  IMAD R11, R202, R7, R11 ;  /* 0x00000007ca0b7224 */ /* 0x000fe200078e020b */
[----:B------:R-:W-:Y:S01]  /*2410*/  IADD3 R214, P0, -R112, R30, RZ ;  /* 0x0000001e70d67210 */ /* 0x000fe20007f1e1ff */
[----:B------:R-:W-:Y:S01]  /*2420*/  IMAD.WIDE.U32 R28, R202, R3, R28 ;  /* 0x00000003ca1c7225 */ /* 0x000fe200078e001c */
[----:B------:R-:W-:-:S02]  /*2430*/  LEA.HI R165, R6, R6, RZ, 0x1 ;  /* 0x0000000606a57211 */ /* 0x000fc400078f08ff */
[----:B------:R-:W-:Y:S01]  /*2440*/  IADD3.X R215, ~R111, R31, R116, P0, !PT ;  /* 0x0000001f6fd77210 */ /* 0x000fe200007fe574 */
[----:B------:R-:W-:Y:S01]  /*2450*/  IMAD.WIDE.U32 R26, R239, R20, R16 ;  /* 0x00000014ef1a7225 */ /* 0x000fe200078e0010 */
[----:B------:R-:W-:Y:S02]  /*2460*/  SHF.R.S32.HI R165, RZ, 0x1, R165 ;  /* 0x00000001ffa57819 */ /* 0x000fe400000114a5 */
[----:B------:R-:W-:Y:S01]  /*2470*/  SHF.L.U64.HI R123, R124, 0x1, R123 ;  /* 0x000000017c7b7819 */ /* 0x000fe2000001027b */
[----:B------:R-:W-:Y:S01]  /*2480*/  IMAD R10, R20, R80, R21 ;  /* 0x00000050140a7224 */ /* 0x000fe200078e0215 */
[----:B------:R-:W-:Y:S01]  /*2490*/  IADD3 R21, R29, R11, RZ ;  /* 0x0000000b1d157210 */ /* 0x000fe20007ffe0ff */
[----:B------:R-:W-:Y:S01]  /*24a0*/  IMAD R2, R219, R3, RZ ;  /* 0x00000003db027224 */ /* 0x000fe200078e02ff */
[----:B------:R-:W-:Y:S01]  /*24b0*/  SHF.L.U32 R171, R165, 0x6, RZ ;  /* 0x00000006a5ab7819 */ /* 0x000fe200000006ff */
[----:B------:R-:W-:Y:S01]  /*24c0*/  IMAD.IADD R27, R27, 0x1, R10 ;  /* 0x000000011b1b7824 */ /* 0x000fe200078e020a */
[----:B------:R-:W-:Y:S01]  /*24d0*/  SHF.L.U32 R124, R124, 0x1, RZ ;  /* 0x000000017c7c7819 */ /* 0x000fe200000006ff */
[----:B------:R-:W-:Y:S01]  /*24e0*/  IMAD.WIDE.U32 R10, R218, 0x30, R214 ;  /* 0x00000030da0a7825 */ /* 0x000fe200078e00d6 */
[----:B------:R-:W-:-:S03]  /*24f0*/  SHF.R.S32.HI R156, RZ, 0x1f, R171 ;  /* 0x0000001fff9c7819 */ /* 0x000fc600000114ab */
[----:B------:R-:W-:Y:S01]  /*2500*/  IMAD R2, R218, R7, R2 ;  /* 0x00000007da027224 */ /* 0x000fe200078e0202 */
[----:B------:R-:W-:Y:S01]  /*2510*/  IADD3 R212, P0, -R112, R10, RZ ;  /* 0x0000000a70d47210 */ /* 0x000fe20007f1e1ff */
[----:B------:R-:W-:Y:S01]  /*2520*/  IMAD.WIDE.U32 R26, R218, R3, R26 ;  /* 0x00000003da1a7225 */ /* 0x000fe200078e001a */
[----:B------:R-:W-:Y:S02]  /*2530*/  SHF.R.S32.HI R7, RZ, 0x1f, R82 ;  /* 0x0000001fff077819 */ /* 0x000fe40000011452 */
[----:B------:R-:W-:Y:S01]  /*2540*/  IADD3.X R213, ~R111, R116, R11, P0, !PT ;  /* 0x000000746fd57210 */ /* 0x000fe200007fe50b */
[----:B------:R-:W-:Y:S01]  /*2550*/  IMAD.MOV.U32 R20, RZ, RZ, R28 ;  /* 0x000000ffff147224 */ /* 0x000fe200078e001c */
[----:B------:R-:W-:Y:S01]  /*2560*/  IADD3 R3, P0, -R82, R184, RZ ;  /* 0x000000b852037210 */ /* 0x000fe20007f1e1ff */
[----:B------:R-:W-:Y:S01]  /*2570*/  IMAD R10, R25, R4, RZ ;  /* 0x00000004190a7224 */ /* 0x000fe200078e02ff */
        /* <DEDUP_REMOVED lines=37> */
[----:B------:R-:W-:Y:S01]  /*27d0*/  IMAD.SHL.U32 R122, R202, 0x10, RZ ;  /* 0x00000010ca7a7824 */ /* 0x000fe200078e00ff */
[----:B------:R-:W-:Y:S01]  /*27e0*/  LEA.HI.X.SX32 R143, R4, R143, 0x1, P2 ;  /* 0x0000008f048f7211 */ /* 0x000fe200010f0eff */
[----:B------:R-:W-:Y:S01]  /*27f0*/  IMAD.IADD R84, R199, 0x1, R3 ;  /* 0x00000001c7547824 */ /* 0x000fe200078e0203 */
[----:B------:R-:W-:Y:S01]  /*2800*/  SHF.L.U32 R10, R2, 0x1, RZ ;  /* 0x00000001020a7819 */ /* 0x000fe200000006ff */
[----:B------:R-:W-:Y:S01]  /*2810*/  IMAD.SHL.U32 R127, R202, 0x40, RZ ;  /* 0x00000040ca7f7824 */ /* 0x000fe200078e00ff */
[----:B------:R-:W-:Y:S01]  /*2820*/  IADD3.X R116, ~R111, R116, R21, P1, !PT ;  /* 0x000000746f747210 */ /* 0x000fe20000ffe515 */
[C---:B------:R-:W-:Y:S01]  /*2830*/  IMAD.SHL.U32 R175, R165.reuse, 0x20, RZ ;  /* 0x00000020a5af7824 */ /* 0x040fe200078e00ff */
[----:B------:R-:W-:Y:S01]  /*2840*/  SHF.L.U64.HI R143, R0, 0x1, R143 ;  /* 0x00000001008f7819 */ /* 0x000fe2000001028f */
[C---:B------:R-:W-:Y:S01]  /*2850*/  IMAD R173, R165.reuse, 0x30, RZ ;  /* 0x00000030a5ad7824 */ /* 0x040fe200078e02ff */
[----:B------:R-:W-:Y:S01]  /*2860*/  IADD3 R140, P3, R14, R142, RZ ;  /* 0x0000008e0e8c7210 */ /* 0x000fe20007f7e0ff */
[C---:B------:R-:W-:Y:S01]  /*2870*/  IMAD R169, R165.reuse, 0x50, RZ ;  /* 0x00000050a5a97824 */ /* 0x040fe200078e02ff */
        /* <DEDUP_REMOVED lines=10> */
[----:B------:R-:W-:Y:S01]  /*2920*/  IADD3 R99, P2, R97, 0x40, RZ ;  /* 0x0000004061637810 */ /* 0x000fe20007f5e0ff */
        /* <DEDUP_REMOVED lines=8> */
[----:B------:R-:W-:Y:S01]  /*29b0*/  IMAD.WIDE.U32 R208, R202, 0x60, RZ ;  /* 0x00000060cad07825 */ /* 0x000fe200078e00ff */
[----:B------:R-:W-:-:S02]  /*29c0*/  IADD3.X R96, R96, RZ, R77, P1, P0 ;  /* 0x000000ff60607210 */ /* 0x000fc40000fe044d */
[C---:B------:R-:W-:Y:S01]  /*29d0*/  IADD3 R95, P0, R76.reuse, R97, RZ ;  /* 0x000000614c5f7210 */ /* 0x040fe20007f1e0ff */
[----:B------:R-:W-:Y:S01]  /*29e0*/  IMAD.IADD R166, R183, 0x1, R168 ;  /* 0x00000001b7a67824 */ /* 0x000fe200078e02a8 */
[----:B------:R-:W-:Y:S01]  /*29f0*/  IADD3 R105, P3, R76, 0x40, RZ ;  /* 0x000000404c697810 */ /* 0x000fe20007f7e0ff */
[----:B------:R-:W-:Y:S01]  /*2a00*/  IMAD.WIDE.U32 R206, R202, 0xa0, RZ ;  /* 0x000000a0cace7825 */ /* 0x000fe200078e00ff */
[----:B------:R-:W-:Y:S02]  /*2a10*/  IADD3.X R94, R77, R96, RZ, P0, !PT ;  /* 0x000000604d5e7210 */ /* 0x000fe400007fe4ff */
[----:B------:R-:W-:Y:S01]  /*2a20*/  IADD3 R93, P0, R76, R95, RZ ;  /* 0x0000005f4c5d7210 */ /* 0x000fe20007f1e0ff */
[----:B------:R-:W-:Y:S01]  /*2a30*/  IMAD.X R104, RZ, RZ, R77, P3 ;  /* 0x000000ffff687224 */ /* 0x000fe200018e064d */
[----:B------:R-:W-:Y:S01]  /*2a40*/  IADD3 R164, R183, R166, RZ ;  /* 0x000000a6b7a47210 */ /* 0x000fe20007ffe0ff */
[----:B------:R-:W-:Y:S01]  /*2a50*/  IMAD.WIDE.U32 R204, R202, 0xc0, RZ ;  /* 0x000000c0cacc7825 */ /* 0x000fe200078e00ff */
[----:B------:R-:W-:-:S02]  /*2a60*/  IADD3 R117, P1, R115, R110, RZ ;  /* 0x0000006e73757210 */ /* 0x000fc40007f3e0ff */
[----:B------:R-:W-:Y:S01]  /*2a70*/  IADD3 R101, P3, R106, 0x40, RZ ;  /* 0x000000406a657810 */ /* 0x000fe20007f7e0ff */
[----:B------:R-:W-:Y:S01]  /*2a80*/  IMAD.X R92, R77, 0x1, R94, P0 ;  /* 0x000000014d5c7824 */ /* 0x000fe200000e065e */
[----:B------:R-:W-:Y:S01]  /*2a90*/  IADD3 R91, P0, R76, R93, RZ ;  /* 0x0000005d4c5b7210 */ /* 0x000fe20007f1e0ff */
[----:B------:R-:W-:Y:S01]  /*2aa0*/  IMAD.IADD R163, R183, 0x1, R164 ;  /* 0x00000001b7a37824 */ /* 0x000fe200078e02a4 */
[----:B------:R-:W-:Y:S01]  /*2ab0*/  IADD3.X R118, R116, R109, RZ, P1, !PT ;  /* 0x0000006d74767210 */ /* 0x000fe20000ffe4ff */
[----:B------:R-:W-:Y:S01]  /*2ac0*/  IMAD R165, R165, 0x70, RZ ;  /* 0x00000070a5a57824 */ /* 0x000fe200078e02ff */
[----:B------:R-:W-:Y:S01]  /*2ad0*/  SHF.L.U64.HI R121, R122, 0x1, R121 ;  /* 0x000000017a797819 */ /* 0x000fe20000010279 */
[----:B------:R-:W-:Y:S01]  /*2ae0*/  IMAD.X R90, R77, 0x1, R92, P0 ;  /* 0x000000014d5a7824 */ /* 0x000fe200000e065c */
[----:B------:R-:W-:Y:S01]  /*2af0*/  IADD3 R120, P0, R117, R110, RZ ;  /* 0x0000006e75787210 */ /* 0x000fe20007f1e0ff */
[----:B------:R-:W-:Y:S01]  /*2b00*/  IMAD.IADD R162, R183, 0x1, R163 ;  /* 0x00000001b7a27824 */ /* 0x000fe200078e02a3 */
[----:B------:R-:W-:Y:S01]  /*2b10*/  SHF.L.U64.HI R126, R127, 0x1, R126 ;  /* 0x000000017f7e7819 */ /* 0x000fe2000001027e */
[----:B------:R-:W-:Y:S01]  /*2b20*/  IMAD.WIDE.U32 R202, R202, 0xe0, RZ ;  /* 0x000000e0caca7825 */ /* 0x000fe200078e00ff */
[----:B------:R-:W-:-:S02]  /*2b30*/  IADD3 R12, R16, 0x40, RZ ;  /* 0x00000040100c7810 */ /* 0x000fc40007ffe0ff */
[----:B------:R-:W-:Y:S01]  /*2b40*/  IADD3 R128, R207, R5, RZ ;  /* 0x00000005cf807210 */ /* 0x000fe20007ffe0ff */
        /* <DEDUP_REMOVED lines=21> */
[----:B------:R-:W-:Y:S02]  /*2ca0*/  SHF.R.S32.HI R148, RZ, 0x1f, R162 ;  /* 0x0000001fff947819 */ /* 0x000fe400000114a2 */
.L_x_3855:
[----:B------:R-:W-:Y:S01]  /*2cb0*/  IMAD.SHL.U32 R14, R11, 0x80, RZ ;  /* 0x000000800b0e7824 */ /* 0x000fe200078e00ff */
[----:B------:R-:W-:Y:S01]  /*2cc0*/  BSSY B2, `(.L_x_3784) ;  /* 0x0000a2f000027945 */ /* 0x000fe20003800000 */
[----:B------:R-:W-:Y:S03]  /*2cd0*/  IMAD.MOV.U32 R135, RZ, RZ, R131 ;  /* 0x000000ffff877224 */ /* 0x000fe600078e0083 */
[----:B------:R-:W-:Y:S05]  /*2ce0*/  IADD3 R13, R14, -0x80, RZ ;  /* 0xffffff800e0d7810 */ /* 0x000fea0007ffe0ff */
[--C-:B------:R-:W-:Y:S02]  /*2cf0*/  IMAD.IADD R223, R70, 0x1, -R13.reuse ;  /* 0x0000000146df7824 */ /* 0x100fe400078e0a0d */
[----:B------:R-:W-:Y:S03]  /*2d00*/  IMAD.IADD R221, R82, 0x1, -R13 ;  /* 0x0000000152dd7824 */ /* 0x000fe600078e0a0d */
[CC--:B------:R-:W-:Y:S02]  /*2d10*/  ISETP.GE.AND P2, PT, R184.reuse, R223.reuse, PT ;  /* 0x000000dfb800720c */ /* 0x0c0fe40003f46270 */
[C---:B------:R-:W-:Y:S02]  /*2d20*/  ISETP.GE.AND P0, PT, R181.reuse, R223, PT ;  /* 0x000000dfb500720c */ /* 0x040fe40003f06270 */
[-C--:B------:R-:W-:Y:S02]  /*2d30*/  ISETP.GE.AND P2, PT, R184, R221.reuse, !P2 ;  /* 0x000000ddb800720c */ /* 0x080fe40005746270 */
[----:B------:R-:W-:Y:S11]  /*2d40*/  ISETP.GE.AND P0, PT, R181, R221, !P0 ;  /* 0x000000ddb500720c */ /* 0x000ff60004706270 */
[----:B-1----:R-:W2:Y:S01]  /*2d50*/  @P2 LD.E.128 R20, [R134.64] ;  /* 0x0000000686142980 */ /* 0x002ea2000c101d00 */
[----:B------:R-:W-:Y:S01]  /*2d60*/  @P2 IMAD.MOV.U32 R2, RZ, RZ, R147 ;  /* 0x000000ffff022224 */ /* 0x000fe200078e0093 */
[----:B------:R-:W-:Y:S01]  /*2d70*/  @P0 IADD3 R18, P1, R134, R122, RZ ;  /* 0x0000007a86120210 */ /* 0x000fe20007f3e0ff */
[----:B------:R-:W-:Y:S04]  /*2d80*/  @P2 IMAD.MOV.U32 R3, RZ, RZ, R146 ;  /* 0x000000ffff032224 */ /* 0x000fe800078e0092 */
[C---:B------:R-:W-:Y:S01]  /*2d90*/  @P0 IMAD.X R19, R131.reuse, 0x1, R121, P1 ;  /* 0x0000000183130824 */ /* 0x040fe200008e0679 */
        /* <DEDUP_REMOVED lines=128> */
[----:B------:R-:W-:Y:S02]  /*35a0*/  @!P0 FFMA.FTZ R40, R32, R19, -R40 ;  /* 0x0000001320288223 */ /* 0x000fe40000010828 */
[----:B------:R-:W-:Y:S01]  /*35b0*/  @!P0 FFMA.FTZ R4, R37, R32, R4 ;  /* 0x0000002025048223 */ /* 0x000fe20000010004 */
[----:B------:R-:W-:Y:S01]  /*35c0*/  @!P0 F2FP.BF16.PACK_AB R42, R2, R41 ;  /* 0x00000029022a823e */ /* 0x000fe200000010ff */
[----:B------:R-:W-:Y:S02]  /*35d0*/  @!P0 FFMA.FTZ R38, R35, R18, -R38 ;  /* 0x0000001223268223 */ /* 0x000fe40000010826 */
[----:B------:R-:W-:Y:S01]  /*35e0*/  @!P0 IMAD.MOV.U32 R24, RZ, RZ, R39 ;  /* 0x000000ffff188224 */ /* 0x000fe200078e0027 */
[----:B------:R-:W-:Y:S02]  /*35f0*/  @!P0 F2FP.BF16.PACK_AB R41, R4, R40 ;  /* 0x000000280429823e */ /* 0x000fe400000010ff */
[----:B------:R-:W-:Y:S02]  /*3600*/  @!P0 F2FP.BF16.PACK_AB R38, R3, R38 ;  /* 0x000000260326823e */ /* 0x000fe400000010ff */
[----:B------:R-:W-:Y:S01]  /*3610*/  @!P0 MOV R25, R42 ;  /* 0x0000002a00198202 */ /* 0x000fe20000000f00 */
[----:B------:R-:W-:Y:S01]  /*3620*/  @!P0 IMAD.MOV.U32 R27, RZ, RZ, R41 ;  /* 0x000000ffff1b8224 */ /* 0x000fe200078e0029 */
[----:B------:R-:W-:Y:S05]  /*3630*/  @!P0 MOV R26, R38 ;  /* 0x00000026001a8202 */ /* 0x000fea0000000f00 */
[----:B------:R1:W-:Y:S08]  /*3640*/  ST.E.128 [R144.64], R24 ;  /* 0x0000001890007985 */ /* 0x0003f0000c101d06 */
[----:B------:R-:W2:Y:S08]  /*3650*/  LD.E.128 R20, [R138.64+0x80] ;  /* 0x000080068a147980 */ /* 0x000eb0000c101d00 */
[----:B------:R-:W3:Y:S06]  /*3660*/  @!P1 LD.E.64 R18, [R8.64+0x40] ;  /* 0x0000400608129980 */ /* 0x000eec000c101b00 */
[----:B------:R-:W4:Y:S01]  /*3670*/  @!P1 LD.E.64 R36, [R50.64+0x40] ;  /* 0x0000400632249980 */ /* 0x000f22000c101b00 */
[----:B--2---:R-:W-:Y:S01]  /*3680*/  @!P1 LOP3.LUT R30, R20, 0xffff0000, RZ, 0xc0, !PT ;  /* 0xffff0000141e9812 */ /* 0x004fe200078ec0ff */
[----:B------:R-:W-:Y:S01]  /*3690*/  @!P1 IMAD.U32 R35, R22, 0x10000, RZ ;  /* 0x0001000016239824 */ /* 0x000fe200078e00ff */
[----:B------:R-:W-:Y:S02]  /*36a0*/  @!P1 SHF.L.U32 R32, R20, 0x10, RZ ;  /* 0x0000001014209819 */ /* 0x000fe400000006ff */
[----:B-1----:R-:W-:Y:S02]  /*36b0*/  @!P1 LOP3.LUT R25, R21, 0xffff0000, RZ, 0xc0, !PT ;  /* 0xffff000015199812 */ /* 0x002fe400078ec0ff */
[----:B------:R-:W-:Y:S01]  /*36c0*/  @!P1 LOP3.LUT R27, R22, 0xffff0000, RZ, 0xc0, !PT ;  /* 0xffff0000161b9812 */ /* 0x000fe200078ec0ff */
[C---:B---3--:R-:W-:Y:S01]  /*36d0*/  @!P1 IMAD.U32 R29, R18.reuse, 0x10000, RZ ;  /* 0x00010000121d9824 */ /* 0x048fe200078e00ff */
[----:B------:R-:W-:Y:S02]  /*36e0*/  @!P1 LOP3.LUT R24, R23, 0xffff0000, RZ, 0xc0, !PT ;  /* 0xffff000017189812 */ /* 0x000fe400078ec0ff */
[----:B------:R-:W-:Y:S01]  /*36f0*/  @!P1 LOP3.LUT R28, R18, 0xffff0000, RZ, 0xc0, !PT ;  /* 0xffff0000121c9812 */ /* 0x000fe200078ec0ff */
[----:B------:R-:W-:Y:S01]  /*3700*/  @!P1 FMUL.FTZ R5, R30, R29 ;  /* 0x0000001d1e059220 */ /* 0x000fe20000410000 */
[----:B------:R-:W-:Y:S01]  /*3710*/  @!P1 SHF.L.U32 R18, R19, 0x10, RZ ;  /* 0x0000001013129819 */ /* 0x000fe200000006ff */
[----:B----4-:R-:W-:Y:S01]  /*3720*/  @!P1 IMAD.U32 R34, R37, 0x10000, RZ ;  /* 0x0001000025229824 */ /* 0x010fe200078e00ff */
[C---:B------:R-:W-:Y:S01]  /*3730*/  @!P1 SHF.L.U32 R31, R36.reuse, 0x10, RZ ;  /* 0x00000010241f9819 */ /* 0x040fe200000006ff */
[----:B------:R-:W-:Y:S01]  /*3740*/  @!P1 FMUL.FTZ R6, R25, R28 ;  /* 0x0000001c19069220 */ /* 0x000fe20000410000 */
[----:B------:R-:W-:Y:S01]  /*3750*/  @!P1 LOP3.LUT R33, R36, 0xffff0000, RZ, 0xc0, !PT ;  /* 0xffff000024219812 */ /* 0x000fe200078ec0ff */
[----:B------:R-:W-:Y:S01]  /*3760*/  @!P1 FMUL.FTZ R7, R27, R18 ;  /* 0x000000121b079220 */ /* 0x000fe20000410000 */
[----:B------:R-:W-:Y:S01]  /*3770*/  @!P1 LOP3.LUT R19, R19, 0xffff0000, RZ, 0xc0, !PT ;  /* 0xffff000013139812 */ /* 0x000fe200078ec0ff */
[----:B------:R-:W-:Y:S01]  /*3780*/  @!P1 FMUL.FTZ R38, R30, R31 ;  /* 0x0000001f1e269220 */ /* 0x000fe20000410000 */
[----:B------:R-:W-:Y:S01]  /*3790*/  @!P1 LOP3.LUT R37, R37, 0xffff0000, RZ, 0xc0, !PT ;  /* 0xffff000025259812 */ /* 0x000fe200078ec0ff */
[----:B------:R-:W-:Y:S01]  /*37a0*/  @!P1 FFMA.FTZ R5, R31, R32, R5 ;  /* 0x000000201f059223 */ /* 0x000fe20000010005 */
[----:B------:R-:W-:Y:S01]  /*37b0*/  @!P1 SHF.L.U32 R31, R21, 0x10, RZ ;  /* 0x00000010151f9819 */ /* 0x000fe200000006ff */
[----:B------:R-:W-:Y:S01]  /*37c0*/  @!P1 FFMA.FTZ R38, R32, R29, -R38 ;  /* 0x0000001d20269223 */ /* 0x000fe20000010826 */
[----:B------:R-:W-:Y:S01]  /*37d0*/  @!P1 SHF.L.U32 R32, R23, 0x10, RZ ;  /* 0x0000001017209819 */ /* 0x000fe200000006ff */
[----:B------:R-:W-:Y:S02]  /*37e0*/  @!P1 FMUL.FTZ R39, R25, R33 ;  /* 0x0000002119279220 */ /* 0x000fe40000410000 */
[----:B------:R-:W-:Y:S01]  /*37f0*/  @!P1 FMUL.FTZ R40, R27, R34 ;  /* 0x000000221b289220 */ /* 0x000fe20000410000 */
[----:B------:R-:W-:Y:S01]  /*3800*/  @!P1 F2FP.BF16.PACK_AB R38, R5, R38 ;  /* 0x000000260526923e */ /* 0x000fe200000010ff */
[C---:B------:R-:W-:Y:S02]  /*3810*/  @!P1 FMUL.FTZ R41, R24.reuse, R37 ;  /* 0x0000002518299220 */ /* 0x040fe40000410000 */
[----:B------:R-:W-:Y:S01]  /*3820*/  @!P1 FMUL.FTZ R8, R24, R19 ;  /* 0x0000001318089220 */ /* 0x000fe20000410000 */
[----:B------:R-:W-:Y:S01]  /*3830*/  @!P1 MOV R20, R38 ;  /* 0x0000002600149202 */ /* 0x000fe20000000f00 */
        /* <DEDUP_REMOVED lines=13> */
.L_x_3788:
[----:B------:R-:W-:Y:S05]  /*3910*/  BSYNC B0 ;  /* 0x0000000000007941 */ /* 0x000fea0003800000 */
.L_x_3787:
        /* <DEDUP_REMOVED lines=16> */
[----:B------:R-:W-:Y:S02]  /*3a20*/  LEA R48, P2, R216, R138, 0x1 ;  /* 0x0000008ad8307211 */ /* 0x000fe400078408ff */
[----:B------:R-:W-:Y:S01]  /*3a30*/  LEA R54, P3, R76, R144, 0x1 ;  /* 0x000000904c367211 */ /* 0x000fe200078608ff */
        /* <DEDUP_REMOVED lines=52> */
[C---:B------:R-:W-:Y:S01]  /*3d80*/  @!P1 IMAD.U32 R37, R22.reuse, 0x10000, RZ ;  /* 0x0001000016259824 */ /* 0x040fe200078e00ff */
[----:B-1----:R-:W-:Y:S02]  /*3d90*/  @!P1 LOP3.LUT R25, R21, 0xffff0000, RZ, 0xc0, !PT ;  /* 0xffff000015199812 */ /* 0x002fe400078ec0ff */
[----:B------:R-:W-:Y:S02]  /*3da0*/  @!P1 LOP3.LUT R27, R22, 0xffff0000, RZ, 0xc0, !PT ;  /* 0xffff0000161b9812 */ /* 0x000fe400078ec0ff */
[----:B------:R-:W-:Y:S01]  /*3db0*/  @!P1 LOP3.LUT R24, R23, 0xffff0000, RZ, 0xc0, !PT ;  /* 0xffff000017189812 */ /* 0x000fe200078ec0ff */
[C---:B---3--:R-:W-:Y:S01]  /*3dc0*/  @!P1 IMAD.U32 R31, R18.reuse, 0x10000, RZ ;  /* 0x00010000121f9824 */ /* 0x048fe200078e00ff */
[----:B------:R-:W-:Y:S02]  /*3dd0*/  @!P1 LOP3.LUT R30, R18, 0xffff0000, RZ, 0xc0, !PT ;  /* 0xffff0000121e9812 */ /* 0x000fe400078ec0ff */
[C---:B------:R-:W-:Y:S01]  /*3de0*/  @!P1 SHF.L.U32 R18, R19.reuse, 0x10, RZ ;  /* 0x0000001013129819 */ /* 0x040fe200000006ff */
[----:B------:R-:W-:Y:S01]  /*3df0*/  @!P1 FMUL.FTZ R5, R32, R31 ;  /* 0x0000001f20059220 */ /* 0x000fe20000410000 */
[----:B------:R-:W-:Y:S01]  /*3e00*/  @!P1 LOP3.LUT R19, R19, 0xffff0000, RZ, 0xc0, !PT ;  /* 0xffff000013139812 */ /* 0x000fe200078ec0ff */
[C---:B----4-:R-:W-:Y:S01]  /*3e10*/  @!P1 IMAD.U32 R33, R38.reuse, 0x10000, RZ ;  /* 0x0001000026219824 */ /* 0x050fe200078e00ff */
[----:B------:R-:W-:Y:S01]  /*3e20*/  @!P1 SHF.L.U32 R36, R39, 0x10, RZ ;  /* 0x0000001027249819 */ /* 0x000fe200000006ff */
[----:B------:R-:W-:Y:S01]  /*3e30*/  @!P1 FMUL.FTZ R6, R25, R30 ;  /* 0x0000001e19069220 */ /* 0x000fe20000410000 */
[----:B------:R-:W-:Y:S01]  /*3e40*/  @!P1 LOP3.LUT R35, R38, 0xffff0000, RZ, 0xc0, !PT ;  /* 0xffff000026239812 */ /* 0x000fe200078ec0ff */
[----:B------:R-:W-:Y:S01]  /*3e50*/  @!P1 FMUL.FTZ R42, R32, R33 ;  /* 0x00000021202a9220 */ /* 0x000fe20000410000 */
[----:B------:R-:W-:Y:S01]  /*3e60*/  @!P1 LOP3.LUT R39, R39, 0xffff0000, RZ, 0xc0, !PT ;  /* 0xffff000027279812 */ /* 0x000fe200078ec0ff */
[----:B------:R-:W-:Y:S01]  /*3e70*/  @!P1 FFMA.FTZ R5, R33, R34, R5 ;  /* 0x0000002221059223 */ /* 0x000fe20000010005 */
[----:B------:R-:W-:Y:S01]  /*3e80*/  @!P1 SHF.L.U32 R33, R21, 0x10, RZ ;  /* 0x0000001015219819 */ /* 0x000fe200000006ff */
[----:B------:R-:W-:Y:S02]  /*3e90*/  @!P1 FMUL.FTZ R7, R27, R18 ;  /* 0x000000121b079220 */ /* 0x000fe40000410000 */
[----:B------:R-:W-:Y:S01]  /*3ea0*/  @!P1 FFMA.FTZ R42, R34, R31, -R42 ;  /* 0x0000001f222a9223 */ /* 0x000fe2000001082a */
[----:B------:R-:W-:Y:S01]  /*3eb0*/  @!P1 SHF.L.U32 R34, R23, 0x10, RZ ;  /* 0x0000001017229819 */ /* 0x000fe200000006ff */
[----:B------:R-:W-:Y:S02]  /*3ec0*/  @!P1 FMUL.FTZ R44, R27, R36 ;  /* 0x000000241b2c9220 */ /* 0x000fe40000410000 */
        /* <DEDUP_REMOVED lines=18> */
.L_x_3790:
[----:B------:R-:W-:Y:S05]  /*3ff0*/  BSYNC B0 ;  /* 0x0000000000007941 */ /* 0x000fea0003800000 */
.L_x_3789:
        /* <DEDUP_REMOVED lines=109> */
.L_x_3792:
[----:B------:R-:W-:Y:S05]  /*46d0*/  BSYNC B0 ;  /* 0x0000000000007941 */ /* 0x000fea0003800000 */
.L_x_3791:
        /* <DEDUP_REMOVED lines=74> */
[C---:B------:R-:W-:Y:S01]  /*4b80*/  @!P1 IMAD.U32 R37, R22.reuse, 0x10000, RZ ;  /* 0x0001000016259824 */ /* 0x040fe200078e00ff */
[----:B-1----:R-:W-:Y:S02]  /*4b90*/  @!P1 LOP3.LUT R25, R21, 0xffff0000, RZ, 0xc0, !PT ;  /* 0xffff000015199812 */ /* 0x002fe400078ec0ff */
[----:B------:R-:W-:Y:S02]  /*4ba0*/  @!P1 LOP3.LUT R27, R22, 0xffff0000, RZ, 0xc0, !PT ;  /* 0xffff0000161b9812 */ /* 0x000fe400078ec0ff */
        /* <DEDUP_REMOVED lines=36> */
.L_x_3794:
[----:B------:R-:W-:Y:S05]  /*4df0*/  BSYNC B0 ;  /* 0x0000000000007941 */ /* 0x000fea0003800000 */
.L_x_3793:
        /* <DEDUP_REMOVED lines=109> */
.L_x_3796:
[----:B------:R-:W-:Y:S05]  /*54d0*/  BSYNC B0 ;  /* 0x0000000000007941 */ /* 0x000fea0003800000 */
.L_x_3795:
        /* <DEDUP_REMOVED lines=113> */
.L_x_3798:
[----:B------:R-:W-:Y:S05]  /*5bf0*/  BSYNC B0 ;  /* 0x0000000000007941 */ /* 0x000fea0003800000 */
.L_x_3797:
        /* <DEDUP_REMOVED lines=113> */
.L_x_3800:
[----:B------:R-:W-:Y:S05]  /*6310*/  BSYNC B0 ;  /* 0x0000000000007941 */ /* 0x000fea0003800000 */
.L_x_3799:
        /* <DEDUP_REMOVED lines=74> */
[----:B-1----:R-:W-:Y:S02]  /*67c0*/  @!P1 LOP3.LUT R21, R25, 0xffff0000, RZ, 0xc0, !PT ;  /* 0xffff000019159812 */ /* 0x002fe400078ec0ff */
[----:B------:R-:W-:Y:S02]  /*67d0*/  @!P1 LOP3.LUT R22, R26, 0xffff0000, RZ, 0xc0, !PT ;  /* 0xffff00001a169812 */ /* 0x000fe400078ec0ff */
[----:B------:R-:W-:Y:S01]  /*67e0*/  @!P1 LOP3.LUT R20, R27, 0xffff0000, RZ, 0xc0, !PT ;  /* 0xffff00001b149812 */ /* 0x000fe200078ec0ff */
        /* <DEDUP_REMOVED lines=10> */
[C---:B------:R-:W-:Y:S01]  /*6890*/  @!P1 SHF.L.U32 R35, R37.reuse, 0x10, RZ ;  /* 0x0000001025239819 */ /* 0x040fe200000006ff */
[----:B------:R-:W-:Y:S01]  /*68a0*/  @!P1 FFMA.FTZ R5, R32, R33, R5 ;  /* 0x0000002120059223 */ /* 0x000fe20000010005 */
[----:B------:R-:W-:Y:S01]  /*68b0*/  @!P1 LOP3.LUT R37, R37, 0xffff0000, RZ, 0xc0, !PT ;  /* 0xffff000025259812 */ /* 0x000fe200078ec0ff */
[----:B------:R-:W-:Y:S01]  /*68c0*/  @!P1 FFMA.FTZ R40, R33, R30, -R40 ;  /* 0x0000001e21289223 */ /* 0x000fe20000010828 */
[----:B------:R-:W-:Y:S01]  /*68d0*/  @!P1 SHF.L.U32 R33, R25, 0x10, RZ ;  /* 0x0000001019219819 */ /* 0x000fe200000006ff */
[----:B------:R-:W-:Y:S02]  /*68e0*/  @!P1 IMAD.U32 R32, R26, 0x10000, RZ ;  /* 0x000100001a209824 */ /* 0x000fe400078e00ff */
[C---:B------:R-:W-:Y:S01]  /*68f0*/  @!P1 FMUL.FTZ R7, R22.reuse, R15 ;  /* 0x0000000f16079220 */ /* 0x040fe20000410000 */
[----:B------:R-:W-:Y:S01]  /*6900*/  @!P1 F2FP.BF16.PACK_AB R40, R5, R40 ;  /* 0x000000280528923e */ /* 0x000fe200000010ff */
[----:B------:R-:W-:Y:S02]  /*6910*/  @!P1 FMUL.FTZ R41, R21, R34 ;  /* 0x0000002215299220 */ /* 0x000fe40000410000 */
[----:B------:R-:W-:Y:S01]  /*6920*/  @!P1 FMUL.FTZ R42, R22, R35 ;  /* 0x00000023162a9220 */ /* 0x000fe20000410000 */
[----:B------:R-:W-:Y:S01]  /*6930*/  @!P1 MOV R24, R40 ;  /* 0x0000002800189202 */ /* 0x000fe20000000f00 */
        /* <DEDUP_REMOVED lines=15> */
.L_x_3802:
[----:B------:R-:W-:Y:S05]  /*6a30*/  BSYNC B0 ;  /* 0x0000000000007941 */ /* 0x000fea0003800000 */
.L_x_3801:
        /* <DEDUP_REMOVED lines=9> */
.L_x_3786:
        /* <DEDUP_REMOVED lines=8> */
[----:B------:R-:W-:Y:S01]  /*6b50*/  IMAD.MOV.U32 R135, RZ, RZ, RZ ;  /* 0x000000ffff877224 */ /* 0x000fe200078e00ff */
[----:B------:R-:W-:Y:S01]  /*6b60*/  MOV R61, RZ ;  /* 0x000000ff003d7202 */ /* 0x000fe20000000f00 */
[----:B-----5:R-:W-:Y:S01]  /*6b70*/  IMAD.U32 R35, R44, 0x10000, RZ ;  /* 0x000100002c237824 */ /* 0x020fe200078e00ff */
[----:B------:R-:W-:Y:S01]  /*6b80*/  SHF.R.S32.HI R225, RZ, 0x1, R225 ;  /* 0x00000001ffe17819 */ /* 0x000fe200000114e1 */
[----:B------:R-:W-:Y:S01]  /*6b90*/  IMAD.U32 R42, R46, 0x10000, RZ ;  /* 0x000100002e2a7824 */ /* 0x000fe200078e00ff */
        /* <DEDUP_REMOVED lines=8> */
[--C-:B------:R-:W-:Y:S01]  /*6c20*/  @P1 IMAD.MOV R63, RZ, RZ, -R225.reuse ;  /* 0x000000ffff3f1224 */ /* 0x100fe200078e0ae1 */
[----:B------:R-:W-:Y:S01]  /*6c30*/  @P1 IADD3 R135, -R225, RZ, RZ ;  /* 0x000000ffe1871210 */ /* 0x000fe20007ffe1ff */
[----:B------:R-:W-:Y:S03]  /*6c40*/  @P1 IMAD.MOV R61, RZ, RZ, -R225 ;  /* 0x000000ffff3d1224 */ /* 0x000fe600078e0ae1 */
[C---:B------:R-:W-:Y:S04]  /*6c50*/  LEA R18, P0, R63.reuse, R138, 0x1 ;  /* 0x0000008a3f127211 */ /* 0x040fe800078008ff */
[----:B------:R-:W-:Y:S02]  /*6c60*/  LEA.HI.X.SX32 R19, R63, R139, 0x1, P0 ;  /* 0x0000008b3f137211 */ /* 0x000fe400000f0eff */
[C---:B------:R-:W-:Y:S03]  /*6c70*/  LEA R226, P0, R61.reuse, R140, 0x1 ;  /* 0x0000008c3de27211 */ /* 0x040fe600078008ff */
[----:B------:R-:W2:Y:S01]  /*6c80*/  LD.E.128 R20, [R18.64] ;  /* 0x0000000612147980 */ /* 0x000ea2000c101d00 */
[----:B------:R-:W-:Y:S02]  /*6c90*/  LEA.HI.X.SX32 R227, R61, R141, 0x1, P0 ;  /* 0x0000008d3de37211 */ /* 0x000fe400000f0eff */
        /* <DEDUP_REMOVED lines=17> */
[C---:B------:R-:W-:Y:S01]  /*6db0*/  SHF.L.U32 R18, R23.reuse, 0x10, RZ ;  /* 0x0000001017127819 */ /* 0x040fe200000006ff */
[----:B------:R-:W-:Y:S01]  /*6dc0*/  @!P1 FADD.FTZ R30, -R30, -RZ ;  /* 0x800000ff1e1e9221 */ /* 0x000fe20000010100 */
[----:B------:R-:W-:Y:S01]  /*6dd0*/  LOP3.LUT R22, R23, 0xffff0000, RZ, 0xc0, !PT ;  /* 0xffff000017167812 */ /* 0x000fe200078ec0ff */
[----:B------:R-:W-:Y:S01]  /*6de0*/  FMUL.FTZ R0, R28, R33 ;  /* 0x000000211c007220 */ /* 0x000fe20000410000 */
[----:B------:R-:W-:Y:S01]  /*6df0*/  LOP3.LUT R23, R62, 0xffff0000, RZ, 0xc0, !PT ;  /* 0xffff00003e177812 */ /* 0x000fe200078ec0ff */
[C---:B----4-:R-:W-:Y:S01]  /*6e00*/  IMAD.U32 R34, R56.reuse, 0x10000, RZ ;  /* 0x0001000038227824 */ /* 0x050fe200078e00ff */
        /* <DEDUP_REMOVED lines=33> */
.L_x_3807:
[----:B------:R-:W-:Y:S05]  /*7020*/  BSYNC B0 ;  /* 0x0000000000007941 */ /* 0x000fea0003800000 */
.L_x_3806:
[----:B-----5:R2:W-:Y:S01]  /*7030*/  ST.E.128 [R144.64], R44 ;  /* 0x0000002c90007985 */ /* 0x0205e2000c101d06 */
[----:B------:R-:W-:Y:S01]  /*7040*/  ISETP.GE.AND P0, PT, R12, R15, PT ;  /* 0x0000000f0c00720c */ /* 0x000fe20003f06270 */
[----:B------:R-:W-:Y:S02]  /*7050*/  BSSY B0, `(.L_x_3808) ;  /* 0x0000051000007945 */ /* 0x000fe40003800000 */
[----:B------:R2:W5:Y:S10]  /*7060*/  LD.E.128 R40, [R138.64+0x80] ;  /* 0x000080068a287980 */ /* 0x000574000c101d00 */
[----:B------:R-:W-:-:S05]  /*7070*/  @P0 BRA `(.L_x_3809) ;  /* 0x000004e000000947 */ /* 0x000fca0003800000 */
[----:B------:R-:W-:Y:S01]  /*7080*/  LEA.HI R55, R15, R15, RZ, 0x1 ;  /* 0x0000000f0f377211 */ /* 0x000fe200078f08ff */
[----:B------:R-:W-:Y:S01]  /*7090*/  IMAD.MOV.U32 R61, RZ, RZ, RZ ;  /* 0x000000ffff3d7224 */ /* 0x000fe200078e00ff */
[C---:B-----5:R-:W-:Y:S01]  /*70a0*/  LOP3.LUT R37, R40.reuse, 0xffff0000, RZ, 0xc0, !PT ;  /* 0xffff000028257812 */ /* 0x060fe200078ec0ff */
[----:B------:R-:W-:Y:S01]  /*70b0*/  IMAD.U32 R35, R40, 0x10000, RZ ;  /* 0x0001000028237824 */ /* 0x000fe200078e00ff */
[----:B------:R-:W-:Y:S01]  /*70c0*/  SHF.R.S32.HI R55, RZ, 0x1, R55 ;  /* 0x00000001ff377819 */ /* 0x000fe20000011437 */
[----:B--2---:R-:W-:Y:S01]  /*70d0*/  IMAD.U32 R44, R42, 0x10000, RZ ;  /* 0x000100002a2c7824 */ /* 0x004fe200078e00ff */
        /* <DEDUP_REMOVED lines=58> */
[----:B------:R-:W-:Y:S01]  /*7480*/  FFMA.FTZ R3, R40, R39, R3 ;  /* 0x0000002728037223 */ /* 0x000fe20000010003 */
[----:B------:R-:W-:Y:S01]  /*7490*/  F2FP.BF16.PACK_AB R40, R2, R0 ;  /* 0x000000000228723e */ /* 0x000fe200000010ff */
        /* <DEDUP_REMOVED lines=12> */
.L_x_3809:
[----:B------:R-:W-:Y:S05]  /*7560*/  BSYNC B0 ;  /* 0x0000000000007941 */ /* 0x000fea0003800000 */
.L_x_3808:
[----:B-----5:R3:W-:Y:S02]  /*7570*/  ST.E.128 [R144.64+0x80], R40 ;  /* 0x0000802890007985 */ /* 0x0207e4000c101d06 */
.L_x_3805:
[----:B------:R-:W-:Y:S05]  /*7580*/  BSYNC B1 ;  /* 0x0000000000017941 */ /* 0x000fea0003800000 */
.L_x_3804:
        /* <DEDUP_REMOVED lines=17> */
[----:B---3--:R-:W-:Y:S01]  /*76a0*/  LOP3.LUT R41, R61, 0xffff0000, RZ, 0xc0, !PT ;  /* 0xffff00003d297812 */ /* 0x008fe200078ec0ff */
[C---:B--2---:R-:W-:Y:S01]  /*76b0*/  IMAD.U32 R46, R63.reuse, 0x10000, RZ ;  /* 0x000100003f2e7824 */ /* 0x044fe200078e00ff */
        /* <DEDUP_REMOVED lines=10> */
[C---:B----4-:R-:W-:Y:S02]  /*7760*/  LEA R224, P0, R139.reuse, R140, 0x1 ;  /* 0x0000008c8be07211 */ /* 0x050fe400078008ff */
        /* <DEDUP_REMOVED lines=17> */
[----:B------:R-:W-:Y:S02]  /*7880*/  LOP3.LUT R20, R22, 0xffff0000, RZ, 0xc0, !PT ;  /* 0xffff000016147812 */ /* 0x000fe400078ec0ff */
[----:B------:R-:W-:Y:S01]  /*7890*/  LOP3.LUT R22, R23, 0xffff0000, RZ, 0xc0, !PT ;  /* 0xffff000017167812 */ /* 0x000fe200078ec0ff */
[C---:B---3--:R-:W-:Y:S01]  /*78a0*/  IMAD.U32 R30, R225.reuse, 0x10000, RZ ;  /* 0x00010000e11e7824 */ /* 0x048fe200078e00ff */
        /* <DEDUP_REMOVED lines=8> */
[C---:B------:R-:W-:Y:S01]  /*7930*/  SHF.L.U32 R21, R227.reuse, 0x10, RZ ;  /* 0x00000010e3157819 */ /* 0x040fe200000006ff */
[----:B------:R-:W-:Y:S01]  /*7940*/  FMUL.FTZ R0, R28, R33 ;  /* 0x000000211c007220 */ /* 0x000fe20000410000 */
[----:B------:R-:W-:Y:S01]  /*7950*/  LOP3.LUT R19, R227, 0xffff0000, RZ, 0xc0, !PT ;  /* 0xffff0000e3137812 */ /* 0x000fe200078ec0ff */
[----:B------:R-:W-:Y:S02]  /*7960*/  @!P1 FADD.FTZ R31, -R31, -RZ ;  /* 0x800000ff1f1f9221 */ /* 0x000fe40000010100 */
[C---:B----4-:R-:W-:Y:S01]  /*7970*/  IMAD.U32 R34, R56.reuse, 0x10000, RZ ;  /* 0x0001000038227824 */ /* 0x050fe200078e00ff */
[----:B------:R-:W-:Y:S01]  /*7980*/  LOP3.LUT R36, R56, 0xffff0000, RZ, 0xc0, !PT ;  /* 0xffff000038247812 */ /* 0x000fe200078ec0ff */
[----:B------:R-:W-:Y:S01]  /*7990*/  FMUL.FTZ R2, R27, R32 ;  /* 0x000000201b027220 */ /* 0x000fe20000410000 */
[----:B------:R-:W-:Y:S01]  /*79a0*/  SHF.L.U32 R39, R57, 0x10, RZ ;  /* 0x0000001039277819 */ /* 0x000fe200000006ff */
        /* <DEDUP_REMOVED lines=27> */
.L_x_3813:
[----:B------:R-:W-:Y:S05]  /*7b60*/  BSYNC B0 ;  /* 0x0000000000007941 */ /* 0x000fea0003800000 */
.L_x_3812:
[----:B------:R-:W-:Y:S01]  /*7b70*/  LEA R2, P1, R76, R144, 0x1 ;  /* 0x000000904c027211 */ /* 0x000fe200078208ff */
[----:B------:R-:W-:Y:S01]  /*7b80*/  BSSY B0, `(.L_x_3814) ;  /* 0x000005a000007945 */ /* 0x000fe20003800000 */
[----:B----4-:R-:W-:Y:S02]  /*7b90*/  LEA R224, P0, R216, R138, 0x1 ;  /* 0x0000008ad8e07211 */ /* 0x010fe400078008ff */
[----:B------:R-:W-:Y:S02]  /*7ba0*/  LEA.HI.X R3, R76, R145, R77, 0x1, P1 ;  /* 0x000000914c037211 */ /* 0x000fe400008f0c4d */
[----:B------:R-:W-:Y:S02]  /*7bb0*/  LEA.HI.X R225, R216, R137, R217, 0x1, P0 ;  /* 0x00000089d8e17211 */ /* 0x000fe400000f0cd9 */
[----:B------:R-:W-:Y:S01]  /*7bc0*/  ISETP.GE.AND P0, PT, R12, R15, PT ;  /* 0x0000000f0c00720c */ /* 0x000fe20003f06270 */
[----:B-----5:R4:W-:Y:S04]  /*7bd0*/  ST.E.128 [R2.64], R60 ;  /* 0x0000003c02007985 */ /* 0x0209e8000c101d06 */
[----:B--2---:R4:W5:Y:S08]  /*7be0*/  LD.E.128 R44, [R224.64] ;  /* 0x00000006e02c7980 */ /* 0x004970000c101d00 */
[----:B------:R-:W-:-:S05]  /*7bf0*/  @P0 BRA `(.L_x_3815) ;  /* 0x0000052000000947 */ /* 0x000fca0003800000 */
[----:B------:R-:W-:Y:S01]  /*7c00*/  LEA.HI R135, R15, R15, RZ, 0x1 ;  /* 0x0000000f0f877211 */ /* 0x000fe200078f08ff */
[----:B------:R-:W-:Y:S01]  /*7c10*/  IMAD.MOV.U32 R50, RZ, RZ, RZ ;  /* 0x000000ffff327224 */ /* 0x000fe200078e00ff */
[C---:B-----5:R-:W-:Y:S01]  /*7c20*/  LOP3.LUT R37, R44.reuse, 0xffff0000, RZ, 0xc0, !PT ;  /* 0xffff00002c257812 */ /* 0x060fe200078ec0ff */
[----:B------:R-:W-:Y:S01]  /*7c30*/  IMAD.U32 R35, R44, 0x10000, RZ ;  /* 0x000100002c237824 */ /* 0x000fe200078e00ff */
[----:B------:R-:W-:Y:S01]  /*7c40*/  SHF.R.S32.HI R135, RZ, 0x1, R135 ;  /* 0x00000001ff877819 */ /* 0x000fe20000011487 */
[C---:B------:R-:W-:Y:S01]  /*7c50*/  IMAD.U32 R38, R45.reuse, 0x10000, RZ ;  /* 0x000100002d267824 */ /* 0x040fe200078e00ff */
[----:B---3--:R-:W-:Y:S02]  /*7c60*/  LOP3.LUT R41, R45, 0xffff0000, RZ, 0xc0, !PT ;  /* 0xffff00002d297812 */ /* 0x008fe400078ec0ff */
[----:B------:R-:W-:Y:S01]  /*7c70*/  ISETP.GE.AND P1, PT, R12, R135, PT ;  /* 0x000000870c00720c */ /* 0x000fe20003f26270 */
[--C-:B----4-:R-:W-:Y:S01]  /*7c80*/  IMAD.MOV.U32 R60, RZ, RZ, R135.reuse ;  /* 0x000000ffff3c7224 */ /* 0x110fe200078e0087 */
[C---:B------:R-:W-:Y:S02]  /*7c90*/  SHF.L.U32 R42, R46.reuse, 0x10, RZ ;  /* 0x000000102e2a7819 */ /* 0x040fe400000006ff */
[----:B------:R-:W-:Y:S01]  /*7ca0*/  LOP3.LUT R45, R46, 0xffff0000, RZ, 0xc0, !PT ;  /* 0xffff00002e2d7812 */ /* 0x000fe200078ec0ff */
[C---:B------:R-:W-:Y:S01]  /*7cb0*/  IMAD.U32 R46, R47.reuse, 0x10000, RZ ;  /* 0x000100002f2e7824 */ /* 0x040fe200078e00ff */
        /* <DEDUP_REMOVED lines=70> */
.L_x_3815:
[----:B------:R-:W-:Y:S05]  /*8120*/  BSYNC B0 ;  /* 0x0000000000007941 */ /* 0x000fea0003800000 */
.L_x_3814:
[C---:B----4-:R-:W-:Y:S04]  /*8130*/  LEA R2, P0, R105.reuse, R144, 0x1 ;  /* 0x0000009069027211 */ /* 0x050fe800078008ff */
[----:B------:R-:W-:Y:S05]  /*8140*/  LEA.HI.X R3, R105, R145, R104, 0x1, P0 ;  /* 0x0000009169037211 */ /* 0x000fea00000f0c68 */
[----:B-----5:R2:W-:Y:S04]  /*8150*/  ST.E.128 [R2.64], R44 ;  /* 0x0000002c02007985 */ /* 0x0205e8000c101d06 */
.L_x_3811:
[----:B------:R-:W-:Y:S05]  /*8160*/  BSYNC B1 ;  /* 0x0000000000017941 */ /* 0x000fea0003800000 */
.L_x_3810:
        /* <DEDUP_REMOVED lines=93> */
.L_x_3819:
[----:B------:R-:W-:Y:S05]  /*8740*/  BSYNC B0 ;  /* 0x0000000000007941 */ /* 0x000fea0003800000 */
.L_x_3818:
[----:B--2---:R-:W-:Y:S01]  /*8750*/  LEA R2, P1, R106, R144, 0x1 ;  /* 0x000000906a027211 */ /* 0x004fe200078208ff */
[----:B------:R-:W-:Y:S01]  /*8760*/  BSSY B0, `(.L_x_3820) ;  /* 0x000005a000007945 */ /* 0x000fe20003800000 */
[----:B----4-:R-:W-:Y:S02]  /*8770*/  LEA R224, P0, R214, R138, 0x1 ;  /* 0x0000008ad6e07211 */ /* 0x010fe400078008ff */
        /* <DEDUP_REMOVED lines=14> */
[--C-:B--2---:R-:W-:Y:S01]  /*8860*/  IMAD.MOV.U32 R60, RZ, RZ, R135.reuse ;  /* 0x000000ffff3c7224 */ /* 0x104fe200078e0087 */
        /* <DEDUP_REMOVED lines=73> */
.L_x_3821:
[----:B------:R-:W-:Y:S05]  /*8d00*/  BSYNC B0 ;  /* 0x0000000000007941 */ /* 0x000fea0003800000 */
.L_x_3820:
[C---:B--2---:R-:W-:Y:S04]  /*8d10*/  LEA R2, P0, R101.reuse, R144, 0x1 ;  /* 0x0000009065027211 */ /* 0x044fe800078008ff */
[----:B------:R-:W-:Y:S05]  /*8d20*/  LEA.HI.X R3, R101, R145, R100, 0x1, P0 ;  /* 0x0000009165037211 */ /* 0x000fea00000f0c64 */
[----:B-----5:R2:W-:Y:S04]  /*8d30*/  ST.E.128 [R2.64], R44 ;  /* 0x0000002c02007985 */ /* 0x0205e8000c101d06 */
.L_x_3817:
[----:B------:R-:W-:Y:S05]  /*8d40*/  BSYNC B1 ;  /* 0x0000000000017941 */ /* 0x000fea0003800000 */
.L_x_3816:
        /* <DEDUP_REMOVED lines=21> */
[--C-:B------:R-:W-:Y:S01]  /*8ea0*/  IMAD.MOV.U32 R8, RZ, RZ, R7.reuse ;  /* 0x000000ffff087224 */ /* 0x100fe200078e0007 */
[C---:B------:R-:W-:Y:S02]  /*8eb0*/  SHF.L.U32 R42, R46.reuse, 0x10, RZ ;  /* 0x000000102e2a7819 */ /* 0x040fe400000006ff */
[----:B------:R-:W-:Y:S01]  /*8ec0*/  LOP3.LUT R45, R46, 0xffff0000, RZ, 0xc0, !PT ;  /* 0xffff00002e2d7812 */ /* 0x000fe200078ec0ff */
[C---:B------:R-:W-:Y:S01]  /*8ed0*/  IMAD.U32 R46, R47.reuse, 0x10000, RZ ;  /* 0x000100002f2e7824 */ /* 0x040fe200078e00ff */
[----:B------:R-:W-:Y:S07]  /*8ee0*/  LOP3.LUT R49, R47, 0xffff0000, RZ, 0xc0, !PT ;  /* 0xffff00002f317812 */ /* 0x000fee00078ec0ff */
[----:B------:R-:W-:Y:S01]  /*8ef0*/  @P1 IADD3 R8, -R7, RZ, RZ ;  /* 0x000000ff07081210 */ /* 0x000fe20007ffe1ff */
[----:B------:R-:W-:Y:S03]  /*8f00*/  @P1 IMAD.MOV R6, RZ, RZ, -R7 ;  /* 0x000000ffff061224 */ /* 0x000fe600078e0a07 */
[C---:B------:R-:W-:Y:S02]  /*8f10*/  LEA R18, P0, R8.reuse, R60, 0x1 ;  /* 0x0000003c08127211 */ /* 0x040fe400078008ff */
[----:B------:R-:W-:Y:S02]  /*8f20*/  IADD3 R39, P2, R173, R6, RZ ;  /* 0x00000006ad277210 */ /* 0x000fe40007f5e0ff */
[----:B------:R-:W-:Y:S02]  /*8f30*/  LEA.HI.X.SX32 R19, R8, R61, 0x1, P0 ;  /* 0x0000003d08137211 */ /* 0x000fe400000f0eff */
[C---:B-1----:R-:W-:Y:S02]  /*8f40*/  LEA R60, P0, R39.reuse, R140, 0x1 ;  /* 0x0000008c273c7211 */ /* 0x042fe400078008ff */
        /* <DEDUP_REMOVED lines=63> */
.L_x_3825:
[----:B------:R-:W-:Y:S05]  /*9340*/  BSYNC B0 ;  /* 0x0000000000007941 */ /* 0x000fea0003800000 */
.L_x_3824:
        /* <DEDUP_REMOVED lines=39> */
[----:B---3--:R3:W4:Y:S01]  /*95c0*/  LD.E.128 R40, [R18.64] ;  /* 0x0000000612287980 */ /* 0x008722000c101d00 */
[C---:B--2---:R-:W-:Y:S01]  /*95d0*/  IMAD.U32 R8, R7.reuse, 0x10000, RZ ;  /* 0x0001000007087824 */ /* 0x044fe200078e00ff */
[----:B---3--:R-:W-:Y:S01]  /*95e0*/  LOP3.LUT R19, R7, 0xffff0000, RZ, 0xc0, !PT ;  /* 0xffff000007137812 */ /* 0x008fe200078ec0ff */
        /* <DEDUP_REMOVED lines=50> */
.L_x_3827:
[----:B------:R-:W-:Y:S05]  /*9910*/  BSYNC B0 ;  /* 0x0000000000007941 */ /* 0x000fea0003800000 */
.L_x_3826:
[C---:B--2---:R-:W-:Y:S04]  /*9920*/  LEA R2, P0, R99.reuse, R144, 0x1 ;  /* 0x0000009063027211 */ /* 0x044fe800078008ff */
[----:B------:R-:W-:Y:S05]  /*9930*/  LEA.HI.X R3, R99, R145, R98, 0x1, P0 ;  /* 0x0000009163037211 */ /* 0x000fea00000f0c62 */
[----:B-----5:R2:W-:Y:S04]  /*9940*/  ST.E.128 [R2.64], R20 ;  /* 0x0000001402007985 */ /* 0x0205e8000c101d06 */
.L_x_3823:
[----:B------:R-:W-:Y:S05]  /*9950*/  BSYNC B1 ;  /* 0x0000000000017941 */ /* 0x000fea0003800000 */
.L_x_3822:
        /* <DEDUP_REMOVED lines=87> */
[----:B------:R-:W-:Y:S02]  /*9ed0*/  FFMA.FTZ R6, R35, R23, R6 ;  /* 0x0000001723067223 */ /* 0x000fe40000010006 */
[----:B------:R-:W-:Y:S02]  /*9ee0*/  FFMA.FTZ R7, R28, R25, R7 ;  /* 0x000000191c077223 */ /* 0x000fe40000010007 */
[----:B------:R-:W-:Y:S01]  /*9ef0*/  FFMA.FTZ R8, R37, R27, R8 ;  /* 0x0000001b25087223 */ /* 0x000fe20000010008 */
[----:B------:R-:W-:Y:S02]  /*9f00*/  F2FP.BF16.PACK_AB R37, R4, R3 ;  /* 0x000000030425723e */ /* 0x000fe400000010ff */
[----:B------:R-:W-:Y:S02]  /*9f10*/  F2FP.BF16.PACK_AB R38, R6, R5 ;  /* 0x000000050626723e */ /* 0x000fe400000010ff */
[----:B------:R-:W-:Y:S02]  /*9f20*/  F2FP.BF16.PACK_AB R39, R8, R7 ;  /* 0x000000070827723e */ /* 0x000fe400000010ff */
.L_x_3831:
[----:B------:R-:W-:Y:S05]  /*9f30*/  BSYNC B0 ;  /* 0x0000000000007941 */ /* 0x000fea0003800000 */
.L_x_3830:
[----:B------:R-:W-:Y:S01]  /*9f40*/  LEA R4, P1, R102, R144, 0x1 ;  /* 0x0000009066047211 */ /* 0x000fe200078208ff */
[----:B------:R-:W-:Y:S01]  /*9f50*/  BSSY B0, `(.L_x_3832) ;  /* 0x000005a000007945 */ /* 0x000fe20003800000 */
[----:B--2---:R-:W-:Y:S02]  /*9f60*/  LEA R2, P0, R210, R138, 0x1 ;  /* 0x0000008ad2027211 */ /* 0x004fe400078008ff */
        /* <DEDUP_REMOVED lines=88> */
.L_x_3833:
[----:B------:R-:W-:Y:S05]  /*a4f0*/  BSYNC B0 ;  /* 0x0000000000007941 */ /* 0x000fea0003800000 */
.L_x_3832:
[C---:B--2---:R-:W-:Y:S04]  /*a500*/  LEA R2, P0, R97.reuse, R144, 0x1 ;  /* 0x0000009061027211 */ /* 0x044fe800078008ff */
[----:B------:R-:W-:Y:S05]  /*a510*/  LEA.HI.X R3, R97, R145, R96, 0x1, P0 ;  /* 0x0000009161037211 */ /* 0x000fea00000f0c60 */
[----:B-----5:R2:W-:Y:S04]  /*a520*/  ST.E.128 [R2.64], R20 ;  /* 0x0000001402007985 */ /* 0x0205e8000c101d06 */
.L_x_3829:
[----:B------:R-:W-:Y:S05]  /*a530*/  BSYNC B1 ;  /* 0x0000000000017941 */ /* 0x000fea0003800000 */
.L_x_3828:
        /* <DEDUP_REMOVED lines=95> */
.L_x_3837:
[----:B------:R-:W-:Y:S05]  /*ab30*/  BSYNC B0 ;  /* 0x0000000000007941 */ /* 0x000fea0003800000 */
.L_x_3836:
        /* <DEDUP_REMOVED lines=92> */
.L_x_3839:
[----:B------:R-:W-:Y:S05]  /*b100*/  BSYNC B0 ;  /* 0x0000000000007941 */ /* 0x000fea0003800000 */
.L_x_3838:
[C---:B-1----:R-:W-:Y:S04]  /*b110*/  LEA R2, P0, R95.reuse, R144, 0x1 ;  /* 0x000000905f027211 */ /* 0x042fe800078008ff */
[----:B------:R-:W-:Y:S05]  /*b120*/  LEA.HI.X R3, R95, R145, R94, 0x1, P0 ;  /* 0x000000915f037211 */ /* 0x000fea00000f0c5e */
[----:B-----5:R1:W-:Y:S04]  /*b130*/  ST.E.128 [R2.64], R20 ;  /* 0x0000001402007985 */ /* 0x0203e8000c101d06 */
.L_x_3835:
[----:B------:R-:W-:Y:S05]  /*b140*/  BSYNC B1 ;  /* 0x0000000000017941 */ /* 0x000fea0003800000 */
.L_x_3834:
        /* <DEDUP_REMOVED lines=95> */
.L_x_3843:
[----:B------:R-:W-:Y:S05]  /*b740*/  BSYNC B0 ;  /* 0x0000000000007941 */ /* 0x000fea0003800000 */
.L_x_3842:
        /* <DEDUP_REMOVED lines=92> */
.L_x_3845:
[----:B------:R-:W-:Y:S05]  /*bd10*/  BSYNC B0 ;  /* 0x0000000000007941 */ /* 0x000fea0003800000 */
.L_x_3844:
[C---:B-1----:R-:W-:Y:S04]  /*bd20*/  LEA R2, P0, R93.reuse, R144, 0x1 ;  /* 0x000000905d027211 */ /* 0x042fe800078008ff */
[----:B------:R-:W-:Y:S05]  /*bd30*/  LEA.HI.X R3, R93, R145, R92, 0x1, P0 ;  /* 0x000000915d037211 */ /* 0x000fea00000f0c5c */
[----:B-----5:R1:W-:Y:S04]  /*bd40*/  ST.E.128 [R2.64], R20 ;  /* 0x0000001402007985 */ /* 0x0203e8000c101d06 */
.L_x_3841:
[----:B------:R-:W-:Y:S05]  /*bd50*/  BSYNC B1 ;  /* 0x0000000000017941 */ /* 0x000fea0003800000 */
.L_x_3840:
        /* <DEDUP_REMOVED lines=95> */
.L_x_3849:
[----:B------:R-:W-:Y:S05]  /*c350*/  BSYNC B0 ;  /* 0x0000000000007941 */ /* 0x000fea0003800000 */
.L_x_3848:
        /* <DEDUP_REMOVED lines=12> */
[C---:B-----5:R-:W-:Y:S01]  /*c420*/  LOP3.LUT R35, R23.reuse, 0xffff0000, RZ, 0xc0, !PT ;  /* 0xffff000017237812 */ /* 0x060fe200078ec0ff */
[----:B------:R-:W-:Y:S01]  /*c430*/  IMAD.MOV.U32 R27, RZ, RZ, RZ ;  /* 0x000000ffff1b7224 */ /* 0x000fe200078e00ff */
[----:B------:R-:W-:Y:S01]  /*c440*/  SHF.R.S32.HI R19, RZ, 0x1, R19 ;  /* 0x00000001ff137819 */ /* 0x000fe20000011413 */
[----:B------:R-:W-:Y:S01]  /*c450*/  IMAD.U32 R28, R23, 0x10000, RZ ;  /* 0x00010000171c7824 */ /* 0x000fe200078e00ff */
[----:B------:R-:W-:Y:S01]  /*c460*/  LOP3.LUT R29, R20, 0xffff0000, RZ, 0xc0, !PT ;  /* 0xffff0000141d7812 */ /* 0x000fe200078ec0ff */
[C---:B------:R-:W-:Y:S01]  /*c470*/  IMAD.U32 R24, R21.reuse, 0x10000, RZ ;  /* 0x0001000015187824 */ /* 0x040fe200078e00ff */
[----:B------:R-:W-:Y:S01]  /*c480*/  ISETP.GE.AND P1, PT, R12, R19, PT ;  /* 0x000000130c00720c */ /* 0x000fe20003f26270 */
[--C-:B------:R-:W-:Y:S01]  /*c490*/  IMAD.MOV.U32 R0, RZ, RZ, R19.reuse ;  /* 0x000000ffff007224 */ /* 0x100fe200078e0013 */
[----:B------:R-:W-:Y:S02]  /*c4a0*/  LOP3.LUT R31, R21, 0xffff0000, RZ, 0xc0, !PT ;  /* 0xffff0000151f7812 */ /* 0x000fe400078ec0ff */
[C---:B------:R-:W-:Y:S02]  /*c4b0*/  SHF.L.U32 R26, R22.reuse, 0x10, RZ ;  /* 0x00000010161a7819 */ /* 0x040fe400000006ff */
        /* <DEDUP_REMOVED lines=8> */
[C---:B---3--:R-:W-:Y:S01]  /*c540*/  LEA R40, P0, R25.reuse, R140, 0x1 ;  /* 0x0000008c19287211 */ /* 0x048fe200078008ff */
        /* <DEDUP_REMOVED lines=10> */
[----:B-1----:R-:W-:Y:S01]  /*c5f0*/  LOP3.LUT R18, R7, 0xffff0000, RZ, 0xc0, !PT ;  /* 0xffff000007127812 */ /* 0x002fe200078ec0ff */
        /* <DEDUP_REMOVED lines=19> */
[C---:B----4-:R-:W-:Y:S01]  /*c730*/  LOP3.LUT R30, R39.reuse, 0xffff0000, RZ, 0xc0, !PT ;  /* 0xffff0000271e7812 */ /* 0x050fe200078ec0ff */
        /* <DEDUP_REMOVED lines=30> */
.L_x_3851:
[----:B------:R-:W-:Y:S05]  /*c920*/  BSYNC B0 ;  /* 0x0000000000007941 */ /* 0x000fea0003800000 */
.L_x_3850:
[C---:B-1----:R-:W-:Y:S04]  /*c930*/  LEA R2, P0, R91.reuse, R144, 0x1 ;  /* 0x000000905b027211 */ /* 0x042fe800078008ff */
[----:B------:R-:W-:Y:S05]  /*c940*/  LEA.HI.X R3, R91, R145, R90, 0x1, P0 ;  /* 0x000000915b037211 */ /* 0x000fea00000f0c5a */
[----:B-----5:R1:W-:Y:S04]  /*c950*/  ST.E.128 [R2.64], R20 ;  /* 0x0000001402007985 */ /* 0x0203e8000c101d06 */
.L_x_3847:
[----:B------:R-:W-:Y:S05]  /*c960*/  BSYNC B1 ;  /* 0x0000000000017941 */ /* 0x000fea0003800000 */
.L_x_3846:
[----:B-12---:R-:W2:Y:S02]  /*c970*/  LD.E R3, [R132.64+0xd0] ;  /* 0x0000d00684037980 */ /* 0x006ea4000c101900 */
[----:B--2---:R-:W-:Y:S05]  /*c980*/  IMAD.U32 R3, R3, -0x40, RZ ;  /* 0xffffffc003037824 */ /* 0x004fea00078e00ff */
[C---:B------:R-:W-:Y:S02]  /*c990*/  LEA R142, P1, R3.reuse, R142, 0x1 ;  /* 0x0000008e038e7211 */ /* 0x040fe400078208ff */
[C---:B------:R-:W-:Y:S02]  /*c9a0*/  LEA R140, P0, R3.reuse, R140, 0x1 ;  /* 0x0000008c038c7211 */ /* 0x040fe400078008ff */
[C---:B------:R-:W-:Y:S02]  /*c9b0*/  LEA.HI.X.SX32 R143, R3.reuse, R143, 0x1, P1 ;  /* 0x0000008f038f7211 */ /* 0x040fe400008f0eff */
[----:B------:R-:W-:Y:S01]  /*c9c0*/  LEA.HI.X.SX32 R141, R3, R141, 0x1, P0 ;  /* 0x0000008d038d7211 */ /* 0x000fe200000f0eff */
[----:B------:R-:W-:-:S05]  /*c9d0*/  BRA `(.L_x_3803) ;  /* 0x000005d000007947 */ /* 0x000fca0003800000 */
.L_x_3785:
        /* <DEDUP_REMOVED lines=93> */
.L_x_3803:
[----:B------:R-:W-:Y:S05]  /*cfb0*/  BSYNC B2 ;  /* 0x0000000000027941 */ /* 0x000fea0003800000 */
.L_x_3784:
        /* <DEDUP_REMOVED lines=73> */
[----:B------:R-:W-:Y:S01]  /*d450*/  IMAD R4, R20, R7, R4 ;  /* 0x0000000714047224 */ /* 0x000fe200078e0204 */
        /* <DEDUP_REMOVED lines=16> */
.L_x_3853:
[----:B------:R-:W2:Y:S01]  /*d560*/  LD.E R0, [R132.64+0x40] ;  /* 0x0000400684007980 */ /* 0x000ea2000c101900 */
[----:B------:R-:W-:Y:S02]  /*d570*/  IMAD.MOV.U32 R4, RZ, RZ, R147 ;  /* 0x000000ffff047224 */ /* 0x000fe400078e0093 */
[----:B------:R-:W-:Y:S01]  /*d580*/  IMAD.MOV.U32 R5, RZ, RZ, R146 ;  /* 0x000000ffff057224 */ /* 0x000fe200078e0092 */
[----:B------:R-:W4:Y:S02]  /*d590*/  LD.E R3, [R132.64+0x38] ;  /* 0x0000380684037980 */ /* 0x000f24000c101900 */
[----:B----4-:R-:W-:Y:S02]  /*d5a0*/  IMAD.U32 R3, R3, -0x80, RZ ;  /* 0xffffff8003037824 */ /* 0x010fe400078e00ff */
[----:B--2---:R-:W-:Y:S03]  /*d5b0*/  IMAD.U32 R0, R0, -0x80, RZ ;  /* 0xffffff8000007824 */ /* 0x004fe600078e00ff */
[C---:B-1-3--:R-:W-:Y:S02]  /*d5c0*/  LEA R144, P0, R3.reuse, R144, 0x1 ;  /* 0x0000009003907211 */ /* 0x04afe400078008ff */
[C---:B------:R-:W-:Y:S02]  /*d5d0*/  LEA R147, P1, R0.reuse, R4, 0x1 ;  /* 0x0000000400937211 */ /* 0x040fe400078208ff */
[----:B------:R-:W-:Y:S02]  /*d5e0*/  LEA.HI.X.SX32 R145, R3, R145, 0x1, P0 ;  /* 0x0000009103917211 */ /* 0x000fe400000f0eff */
[----:B------:R-:W-:Y:S04]  /*d5f0*/  LEA.HI.X.SX32 R146, R0, R5, 0x1, P1 ;  /* 0x0000000500927211 */ /* 0x000fe800008f0eff */
.L_x_3854:
[----:B------:R-:W-:Y:S05]  /*d600*/  BSYNC B0 ;  /* 0x0000000000007941 */ /* 0x000fea0003800000 */
.L_x_3852:
[----:B------:R-:W-:Y:S04]  /*d610*/  IADD3 R11, R11, -0x1, RZ ;  /* 0xffffffff0b0b7810 */ /* 0x000fe80007ffe0ff */
[----:B------:R-:W-:Y:S11]  /*d620*/  ISETP.GT.AND P0, PT, R11, R108, PT ;  /* 0x0000006c0b00720c */ /* 0x000ff60003f04270 */
[----:B------:R-:W-:Y:S02]  /*d630*/  @!UPT UIADD3 URZ, URZ, URZ, URZ ;  /* 0x0000003f3f3ff290 */ /* 0x000fe4000fffe03f */
[----:B------:R-:W-:-:S05]  /*d640*/  @P0 BRA `(.L_x_3855) ;  /* 0xffff566000000947 */ /* 0x000fca000383ffff */
.L_x_3783:
[----:B------:R-:W-:Y:S01]  /*d650*/  WARPSYNC 0xffffffff ;  /* 0xffffffff00007948 */ /* 0x000fe20003800000 */
        /* <DEDUP_REMOVED lines=10> */
[----:B------:R-:W4:Y:S04]  /*d700*/  LD.E.U8 R0, [R132.64+0x1b3] ;  /* 0x0001b30684007980 */ /* 0x000f28000c101100 */
[----:B------:R1:W5:Y:S04]  /*d710*/  LD.E.64 R32, [R132.64+0x148] ;  /* 0x0001480684207980 */ /* 0x000368000c101b00 */
[----:B------:R1:W5:Y:S01]  /*d720*/  LD.E.64 R30, [R132.64+0x150] ;  /* 0x00015006841e7980 */ /* 0x000362000c101b00 */
[----:B--2---:R-:W-:-:S04]  /*d730*/  ISETP.NE.U32.AND P1, PT, R6, RZ, PT ;  /* 0x000000ff0600720c */ /* 0x004fc80003f25070 */
[----:B------:R-:W-:-:S13]  /*d740*/  ISETP.NE.AND.EX P1, PT, R7, RZ, PT, P1 ;  /* 0x000000ff0700720c */ /* 0x000fda0003f25310 */
[----:B------:R-:W-:-:S04]  /*d750*/  @P1 LEA R10, P0, R239, R6, 0x2 ;  /* 0x00000006ef0a1211 */ /* 0x000fc800078010ff */
[----:B------:R-:W-:-:S05]  /*d760*/  @P1 LEA.HI.X R11, R239, R7, R80, 0x2, P0 ;  /* 0x00000007ef0b1211 */ /* 0x000fca00000f1450 */
[----:B------:R-:W2:Y:S01]  /*d770*/  @P1 LD.E R2, [R10.64] ;  /* 0x000000060a021980 */ /* 0x000ea2000c101900 */
[CC--:B------:R-:W-:Y:S02]  /*d780*/  LEA R7, P0, R190.reuse, R186.reuse, 0x5 ;  /* 0x000000babe077211 */ /* 0x0c0fe400078028ff */
[----:B------:R-:W-:Y:S02]  /*d790*/  LEA.HI R19, R3, R3, RZ, 0x1 ;  /* 0x0000000303137211 */ /* 0x000fe400078f08ff */
[----:B------:R-:W-:Y:S02]  /*d7a0*/  IADD3 R5, P1, R5, R186, RZ ;  /* 0x000000ba05057210 */ /* 0x000fe40007f3e0ff */
[----:B------:R-:W-:Y:S02]  /*d7b0*/  LEA.HI.X R6, R190, R189, R191, 0x5, P0 ;  /* 0x000000bdbe067211 */ /* 0x000fe400000f2cbf */
[-C--:B------:R-:W-:Y:S02]  /*d7c0*/  LEA R36, P0, R7, R192.reuse, 0x1 ;  /* 0x000000c007247211 */ /* 0x080fe400078008ff */
[----:B------:R-:W-:Y:S01]  /*d7d0*/  SHF.R.S32.HI R19, RZ, 0x1, R19 ;  /* 0x00000001ff137819 */ /* 0x000fe20000011413 */
[----:B------:R-:W-:Y:S01]  /*d7e0*/  IMAD.X R9, R9, 0x1, R189, P1 ;  /* 0x0000000109097824 */ /* 0x000fe200008e06bd */
[----:B----4-:R-:W-:Y:S01]  /*d7f0*/  ISETP.NE.AND P4, PT, R0, RZ, PT ;  /* 0x000000ff0000720c */ /* 0x010fe20003f85270 */
[----:B------:R-:W-:Y:S01]  /*d800*/  IMAD.MOV.U32 R188, RZ, RZ, R186 ;  /* 0x000000ffffbc7224 */ /* 0x000fe200078e00ba */
[----:B---3--:R-:W-:-:S02]  /*d810*/  LEA R42, P2, R186, R192, 0x1 ;  /* 0x000000c0ba2a7211 */ /* 0x008fc400078408ff */
[----:B------:R-:W-:Y:S02]  /*d820*/  LEA R40, P1, R5, R192, 0x1 ;  /* 0x000000c005287211 */ /* 0x000fe400078208ff */
[----:B------:R-:W-:Y:S01]  /*d830*/  LEA.HI.X R37, R7, R193, R6, 0x1, P0 ;  /* 0x000000c107257211 */ /* 0x000fe200000f0c06 */
[----:B------:R-:W-:Y:S01]  /*d840*/  IMAD R6, R184, R19, R79 ;  /* 0x00000013b8067224 */ /* 0x000fe200078e024f */
[-C--:B------:R-:W-:Y:S01]  /*d850*/  LEA.HI.X R43, R186, R193.reuse, R189, 0x1, P2 ;  /* 0x000000c1ba2b7211 */ /* 0x080fe200010f0cbd */
        /* <DEDUP_REMOVED lines=33> */
[----:B------:R-:W-:Y:S01]  /*da70*/  LOP3.LUT R0, R21, 0xffff0000, RZ, 0xc0, !PT ;  /* 0xffff000015007812 */ /* 0x000fe200078ec0ff */
[----:B------:R-:W-:Y:S01]  /*da80*/  IMAD.U32 R25, R23, 0x10000, RZ ;  /* 0x0001000017197824 */ /* 0x000fe200078e00ff */
[----:B------:R-:W-:-:S02]  /*da90*/  SHF.L.U32 R2, R21, 0x10, RZ ;  /* 0x0000001015027819 */ /* 0x000fc400000006ff */
[----:B------:R-:W-:Y:S02]  /*daa0*/  LOP3.LUT R21, R23, 0xffff0000, RZ, 0xc0, !PT ;  /* 0xffff000017157812 */ /* 0x000fe400078ec0ff */
[----:B------:R-:W-:Y:S02]  /*dab0*/  SHF.L.U32 R8, R20, 0x10, RZ ;  /* 0x0000001014087819 */ /* 0x000fe400000006ff */
[----:B------:R-:W-:Y:S02]  /*dac0*/  LOP3.LUT R23, R22, 0xffff0000, RZ, 0xc0, !PT ;  /* 0xffff000016177812 */ /* 0x000fe400078ec0ff */
[----:B------:R-:W-:Y:S02]  /*dad0*/  LOP3.LUT R20, R20, 0xffff0000, RZ, 0xc0, !PT ;  /* 0xffff000014147812 */ /* 0x000fe400078ec0ff */
[----:B------:R-:W-:Y:S02]  /*dae0*/  SHF.L.U32 R18, R22, 0x10, RZ ;  /* 0x0000001016127819 */ /* 0x000fe400000006ff */
[----:B--2---:R-:W-:-:S02]  /*daf0*/  LOP3.LUT R11, R4, 0xffff0000, RZ, 0xc0, !PT ;  /* 0xffff0000040b7812 */ /* 0x004fc400078ec0ff */
[----:B------:R-:W-:Y:S02]  /*db00*/  LOP3.LUT R10, R5, 0xffff0000, RZ, 0xc0, !PT ;  /* 0xffff0000050a7812 */ /* 0x000fe400078ec0ff */
[----:B---3--:R-:W-:Y:S01]  /*db10*/  LOP3.LUT R15, R6, 0xffff0000, RZ, 0xc0, !PT ;  /* 0xffff0000060f7812 */ /* 0x008fe200078ec0ff */
[C---:B------:R-:W-:Y:S01]  /*db20*/  FMUL.FTZ R9, R0.reuse, R11 ;  /* 0x0000000b00097220 */ /* 0x040fe20000410000 */
[----:B------:R-:W-:Y:S01]  /*db30*/  LOP3.LUT R14, R7, 0xffff0000, RZ, 0xc0, !PT ;  /* 0xffff0000070e7812 */ /* 0x000fe200078ec0ff */
[----:B------:R-:W-:Y:S01]  /*db40*/  FMUL.FTZ R22, R21, R10 ;  /* 0x0000000a15167220 */ /* 0x000fe20000410000 */
[----:B------:R-:W-:Y:S01]  /*db50*/  SHF.L.U32 R5, R5, 0x10, RZ ;  /* 0x0000001005057819 */ /* 0x000fe200000006ff */
[-C--:B------:R-:W-:Y:S02]  /*db60*/  FMUL.FTZ R0, R0, R15.reuse ;  /* 0x0000000f00007220 */ /* 0x080fe40000410000 */
[----:B------:R-:W-:Y:S01]  /*db70*/  FFMA.FTZ R9, R2, R15, -R9 ;  /* 0x0000000f02097223 */ /* 0x000fe20000010809 */
[----:B------:R-:W-:Y:S01]  /*db80*/  SHF.L.U32 R15, R6, 0x10, RZ ;  /* 0x00000010060f7819 */ /* 0x000fe200000006ff */
[----:B------:R-:W-:-:S02]  /*db90*/  FFMA.FTZ R0, R2, R11, R0 ;  /* 0x0000000b02007223 */ /* 0x000fc40000010000 */
[----:B------:R-:W-:Y:S02]  /*dba0*/  IMAD.U32 R11, R4, 0x10000, RZ ;  /* 0x00010000040b7824 */ /* 0x000fe400078e00ff */
[----:B------:R-:W-:Y:S01]  /*dbb0*/  IMAD.U32 R7, R7, 0x10000, RZ ;  /* 0x0001000007077824 */ /* 0x000fe200078e00ff */
[----:B------:R-:W-:Y:S01]  /*dbc0*/  F2FP.BF16.PACK_AB R9, R0, R9 ;  /* 0x000000090009723e */ /* 0x000fe200000010ff */
[----:B------:R-:W-:Y:S02]  /*dbd0*/  FMUL.FTZ R21, R21, R14 ;  /* 0x0000000e15157220 */ /* 0x000fe40000410000 */
[C---:B------:R-:W-:Y:S02]  /*dbe0*/  FMUL.FTZ R4, R23.reuse, R5 ;  /* 0x0000000517047220 */ /* 0x040fe40000410000 */
[----:B------:R-:W-:Y:S02]  /*dbf0*/  FMUL.FTZ R2, R20, R11 ;  /* 0x0000000b14027220 */ /* 0x000fe40000410000 */
[----:B------:R-:W-:-:S02]  /*dc00*/  FMUL.FTZ R23, R23, R7 ;  /* 0x0000000717177220 */ /* 0x000fc40000410000 */
[C---:B------:R-:W-:Y:S02]  /*dc10*/  FFMA.FTZ R22, R25.reuse, R14, -R22 ;  /* 0x0000000e19167223 */ /* 0x040fe40000010816 */
[----:B------:R-:W-:Y:S02]  /*dc20*/  FFMA.FTZ R21, R25, R10, R21 ;  /* 0x0000000a19157223 */ /* 0x000fe40000010015 */
[----:B------:R-:W-:Y:S02]  /*dc30*/  FMUL.FTZ R20, R20, R15 ;  /* 0x0000000f14147220 */ /* 0x000fe40000410000 */
[C---:B------:R-:W-:Y:S01]  /*dc40*/  FFMA.FTZ R4, R18.reuse, R7, -R4 ;  /* 0x0000000712047223 */ /* 0x040fe20000010804 */
[----:B------:R-:W-:Y:S01]  /*dc50*/  F2FP.BF16.PACK_AB R0, R21, R22 ;  /* 0x000000161500723e */ /* 0x000fe200000010ff */
[----:B------:R-:W-:Y:S01]  /*dc60*/  FFMA.FTZ R23, R18, R5, R23 ;  /* 0x0000000512177223 */ /* 0x000fe20000010017 */
[----:B------:R-:W-:Y:S01]  /*dc70*/  MOV R21, R9 ;  /* 0x0000000900157202 */ /* 0x000fe20000000f00 */
[----:B------:R-:W-:-:S02]  /*dc80*/  FFMA.FTZ R2, R8, R15, -R2 ;  /* 0x0000000f08027223 */ /* 0x000fc40000010802 */
[----:B------:R-:W-:Y:S01]  /*dc90*/  FFMA.FTZ R11, R8, R11, R20 ;  /* 0x0000000b080b7223 */ /* 0x000fe20000010014 */
[----:B------:R-:W-:Y:S02]  /*dca0*/  F2FP.BF16.PACK_AB R22, R23, R4 ;  /* 0x000000041716723e */ /* 0x000fe400000010ff */
[----:B------:R-:W-:Y:S02]  /*dcb0*/  MOV R23, R0 ;  /* 0x0000000000177202 */ /* 0x000fe40000000f00 */
[----:B------:R-:W-:Y:S02]  /*dcc0*/  F2FP.BF16.PACK_AB R20, R11, R2 ;  /* 0x000000020b14723e */ /* 0x000fe400000010ff */
.L_x_3862:
[----:B------:R-:W-:Y:S05]  /*dcd0*/  BSYNC B0 ;  /* 0x0000000000007941 */ /* 0x000fea0003800000 */
.L_x_3861:
        /* <DEDUP_REMOVED lines=8> */
[----:B-----5:R-:W-:Y:S01]  /*dd60*/  LOP3.LUT R0, R9, 0xffff0000, RZ, 0xc0, !PT ;  /* 0xffff000009007812 */ /* 0x020fe200078ec0ff */
[----:B------:R-:W-:Y:S01]  /*dd70*/  IMAD.U32 R25, R11, 0x10000, RZ ;  /* 0x000100000b197824 */ /* 0x000fe200078e00ff */
[----:B------:R-:W-:Y:S02]  /*dd80*/  SHF.L.U32 R2, R9, 0x10, RZ ;  /* 0x0000001009027819 */ /* 0x000fe400000006ff */
[C---:B------:R-:W-:Y:S02]  /*dd90*/  SHF.L.U32 R9, R8.reuse, 0x10, RZ ;  /* 0x0000001008097819 */ /* 0x040fe400000006ff */
[----:B--2---:R-:W-:-:S02]  /*dda0*/  LOP3.LUT R20, R8, 0xffff0000, RZ, 0xc0, !PT ;  /* 0xffff000008147812 */ /* 0x004fc400078ec0ff */
[----:B------:R-:W-:Y:S02]  /*ddb0*/  LOP3.LUT R23, R11, 0xffff0000, RZ, 0xc0, !PT ;  /* 0xffff00000b177812 */ /* 0x000fe400078ec0ff */
[C---:B------:R-:W-:Y:S02]  /*ddc0*/  SHF.L.U32 R18, R10.reuse, 0x10, RZ ;  /* 0x000000100a127819 */ /* 0x040fe400000006ff */
[----:B------:R-:W-:Y:S02]  /*ddd0*/  LOP3.LUT R22, R10, 0xffff0000, RZ, 0xc0, !PT ;  /* 0xffff00000a167812 */ /* 0x000fe400078ec0ff */
[C---:B---3--:R-:W-:Y:S01]  /*dde0*/  LOP3.LUT R15, R4.reuse, 0xffff0000, RZ, 0xc0, !PT ;  /* 0xffff0000040f7812 */ /* 0x048fe200078ec0ff */
[----:B------:R-:W-:Y:S01]  /*ddf0*/  IMAD.U32 R4, R4, 0x10000, RZ ;  /* 0x0001000004047824 */ /* 0x000fe200078e00ff */
[----:B------:R-:W-:Y:S02]  /*de00*/  LOP3.LUT R8, R5, 0xffff0000, RZ, 0xc0, !PT ;  /* 0xffff000005087812 */ /* 0x000fe400078ec0ff */
[----:B----4-:R-:W-:Y:S01]  /*de10*/  LOP3.LUT R21, R6, 0xffff0000, RZ, 0xc0, !PT ;  /* 0xffff000006157812 */ /* 0x010fe200078ec0ff */
        /* <DEDUP_REMOVED lines=26> */
.L_x_3864:
[----:B------:R-:W-:Y:S05]  /*dfc0*/  BSYNC B0 ;  /* 0x0000000000007941 */ /* 0x000fea0003800000 */
.L_x_3863:
[----:B-----5:R3:W-:Y:S02]  /*dfd0*/  STS.128 [R243+0x2000], R8 ;  /* 0x00200008f3007388 */ /* 0x0207e40000000c00 */
.L_x_3860:
[----:B------:R-:W-:Y:S05]  /*dfe0*/  BSYNC B1 ;  /* 0x0000000000017941 */ /* 0x000fea0003800000 */
.L_x_3859:
        /* <DEDUP_REMOVED lines=19> */
[C---:B------:R-:W-:Y:S01]  /*e120*/  SHF.L.U32 R14, R9.reuse, 0x10, RZ ;  /* 0x00000010090e7819 */ /* 0x040fe200000006ff */
[----:B--2---:R-:W-:Y:S01]  /*e130*/  IMAD.U32 R20, R10, 0x10000, RZ ;  /* 0x000100000a147824 */ /* 0x004fe200078e00ff */
[----:B------:R-:W-:-:S02]  /*e140*/  LOP3.LUT R2, R9, 0xffff0000, RZ, 0xc0, !PT ;  /* 0xffff000009027812 */ /* 0x000fc400078ec0ff */
[C---:B------:R-:W-:Y:S02]  /*e150*/  SHF.L.U32 R9, R8.reuse, 0x10, RZ ;  /* 0x0000001008097819 */ /* 0x040fe400000006ff */
[----:B------:R-:W-:Y:S02]  /*e160*/  LOP3.LUT R22, R8, 0xffff0000, RZ, 0xc0, !PT ;  /* 0xffff000008167812 */ /* 0x000fe400078ec0ff */
[C---:B------:R-:W-:Y:S02]  /*e170*/  LOP3.LUT R23, R11.reuse, 0xffff0000, RZ, 0xc0, !PT ;  /* 0xffff00000b177812 */ /* 0x040fe400078ec0ff */
[----:B------:R-:W-:Y:S02]  /*e180*/  LOP3.LUT R24, R10, 0xffff0000, RZ, 0xc0, !PT ;  /* 0xffff00000a187812 */ /* 0x000fe400078ec0ff */
[----:B------:R-:W-:Y:S02]  /*e190*/  SHF.L.U32 R25, R11, 0x10, RZ ;  /* 0x000000100b197819 */ /* 0x000fe400000006ff */
[C---:B----4-:R-:W-:Y:S01]  /*e1a0*/  LOP3.LUT R8, R5.reuse, 0xffff0000, RZ, 0xc0, !PT ;  /* 0xffff000005087812 */ /* 0x050fe200078ec0ff */
[----:B------:R-:W-:Y:S01]  /*e1b0*/  IMAD.U32 R5, R5, 0x10000, RZ ;  /* 0x0001000005057824 */ /* 0x000fe200078e00ff */
[----:B------:R-:W-:-:S02]  /*e1c0*/  LOP3.LUT R15, R4, 0xffff0000, RZ, 0xc0, !PT ;  /* 0xffff0000040f7812 */ /* 0x000fc400078ec0ff */
[----:B-----5:R-:W-:Y:S01]  /*e1d0*/  LOP3.LUT R18, R7, 0xffff0000, RZ, 0xc0, !PT ;  /* 0xffff000007127812 */ /* 0x020fe200078ec0ff */
[C---:B------:R-:W-:Y:S01]  /*e1e0*/  FMUL.FTZ R10, R23.reuse, R8 ;  /* 0x00000008170a7220 */ /* 0x040fe20000410000 */
[----:B------:R-:W-:Y:S01]  /*e1f0*/  LOP3.LUT R21, R6, 0xffff0000, RZ, 0xc0, !PT ;  /* 0xffff000006157812 */ /* 0x000fe200078ec0ff */
[----:B------:R-:W-:Y:S01]  /*e200*/  FMUL.FTZ R11, R2, R15 ;  /* 0x0000000f020b7220 */ /* 0x000fe20000410000 */
[----:B------:R-:W-:Y:S01]  /*e210*/  SHF.L.U32 R4, R4, 0x10, RZ ;  /* 0x0000001004047819 */ /* 0x000fe200000006ff */
[----:B------:R-:W-:Y:S01]  /*e220*/  FMUL.FTZ R23, R23, R18 ;  /* 0x0000001217177220 */ /* 0x000fe20000410000 */
[----:B------:R-:W-:Y:S01]  /*e230*/  SHF.L.U32 R6, R6, 0x10, RZ ;  /* 0x0000001006067819 */ /* 0x000fe200000006ff */
[-C--:B------:R-:W-:Y:S01]  /*e240*/  FMUL.FTZ R2, R2, R21.reuse ;  /* 0x0000001502027220 */ /* 0x080fe20000410000 */
[----:B------:R-:W-:Y:S01]  /*e250*/  SHF.L.U32 R7, R7, 0x10, RZ ;  /* 0x0000001007077819 */ /* 0x000fe200000006ff */
[----:B------:R-:W-:Y:S02]  /*e260*/  FFMA.FTZ R23, R25, R8, R23 ;  /* 0x0000000819177223 */ /* 0x000fe40000010017 */
[----:B------:R-:W-:-:S02]  /*e270*/  FFMA.FTZ R11, R14, R21, -R11 ;  /* 0x000000150e0b7223 */ /* 0x000fc4000001080b */
[----:B------:R-:W-:Y:S02]  /*e280*/  FFMA.FTZ R2, R14, R15, R2 ;  /* 0x0000000f0e027223 */ /* 0x000fe40000010002 */
[C---:B------:R-:W-:Y:S02]  /*e290*/  FMUL.FTZ R8, R22.reuse, R4 ;  /* 0x0000000416087220 */ /* 0x040fe40000410000 */
[-C--:B------:R-:W-:Y:S01]  /*e2a0*/  FMUL.FTZ R22, R22, R6.reuse ;  /* 0x0000000616167220 */ /* 0x080fe20000410000 */
[----:B------:R-:W-:Y:S01]  /*e2b0*/  F2FP.BF16.PACK_AB R2, R2, R11 ;  /* 0x0000000b0202723e */ /* 0x000fe200000010ff */
[C---:B------:R-:W-:Y:S02]  /*e2c0*/  FMUL.FTZ R14, R24.reuse, R5 ;  /* 0x00000005180e7220 */ /* 0x040fe40000410000 */
[----:B------:R-:W-:Y:S02]  /*e2d0*/  FMUL.FTZ R24, R24, R7 ;  /* 0x0000000718187220 */ /* 0x000fe40000410000 */
[----:B------:R-:W-:-:S02]  /*e2e0*/  FFMA.FTZ R8, R9, R6, -R8 ;  /* 0x0000000609087223 */ /* 0x000fc40000010808 */
[----:B------:R-:W-:Y:S02]  /*e2f0*/  FFMA.FTZ R10, R25, R18, -R10 ;  /* 0x00000012190a7223 */ /* 0x000fe4000001080a */
[----:B------:R-:W-:Y:S02]  /*e300*/  FFMA.FTZ R9, R9, R4, R22 ;  /* 0x0000000409097223 */ /* 0x000fe40000010016 */
[C---:B------:R-:W-:Y:S01]  /*e310*/  FFMA.FTZ R14, R20.reuse, R7, -R14 ;  /* 0x00000007140e7223 */ /* 0x040fe2000001080e */
[----:B------:R-:W-:Y:S01]  /*e320*/  F2FP.BF16.PACK_AB R11, R23, R10 ;  /* 0x0000000a170b723e */ /* 0x000fe200000010ff */
[----:B------:R-:W-:Y:S01]  /*e330*/  FFMA.FTZ R5, R20, R5, R24 ;  /* 0x0000000514057223 */ /* 0x000fe20000010018 */
[----:B------:R-:W-:Y:S02]  /*e340*/  F2FP.BF16.PACK_AB R8, R9, R8 ;  /* 0x000000080908723e */ /* 0x000fe400000010ff */
[----:B------:R-:W-:Y:S02]  /*e350*/  MOV R9, R2 ;  /* 0x0000000200097202 */ /* 0x000fe40000000f00 */
[----:B------:R-:W-:-:S02]  /*e360*/  F2FP.BF16.PACK_AB R10, R5, R14 ;  /* 0x0000000e050a723e */ /* 0x000fc400000010ff */
.L_x_3868:
[----:B------:R-:W-:Y:S05]  /*e370*/  BSYNC B0 ;  /* 0x0000000000007941 */ /* 0x000fea0003800000 */
.L_x_3867:
        /* <DEDUP_REMOVED lines=8> */
[----:B-----5:R-:W-:Y:S01]  /*e400*/  SHF.L.U32 R25, R23, 0x10, RZ ;  /* 0x0000001017197819 */ /* 0x020fe200000006ff */
[----:B------:R-:W-:Y:S01]  /*e410*/  IMAD.U32 R18, R22, 0x10000, RZ ;  /* 0x0001000016127824 */ /* 0x000fe200078e00ff */
[C---:B----4-:R-:W-:Y:S02]  /*e420*/  SHF.L.U32 R8, R21.reuse, 0x10, RZ ;  /* 0x0000001015087819 */ /* 0x050fe400000006ff */
[----:B------:R-:W-:Y:S02]  /*e430*/  LOP3.LUT R2, R21, 0xffff0000, RZ, 0xc0, !PT ;  /* 0xffff000015027812 */ /* 0x000fe400078ec0ff */
[----:B------:R-:W-:-:S02]  /*e440*/  LOP3.LUT R23, R23, 0xffff0000, RZ, 0xc0, !PT ;  /* 0xffff000017177812 */ /* 0x000fc400078ec0ff */
[----:B------:R-:W-:Y:S02]  /*e450*/  LOP3.LUT R24, R22, 0xffff0000, RZ, 0xc0, !PT ;  /* 0xffff000016187812 */ /* 0x000fe400078ec0ff */
[C---:B------:R-:W-:Y:S02]  /*e460*/  SHF.L.U32 R9, R20.reuse, 0x10, RZ ;  /* 0x0000001014097819 */ /* 0x040fe400000006ff */
        /* <DEDUP_REMOVED lines=29> */
.L_x_3870:
[----:B------:R-:W-:Y:S05]  /*e640*/  BSYNC B0 ;  /* 0x0000000000007941 */ /* 0x000fea0003800000 */
.L_x_3869:
[----:B-----5:R2:W-:Y:S02]  /*e650*/  STS.128 [R243+0x2800], R20 ;  /* 0x00280014f3007388 */ /* 0x0205e40000000c00 */
.L_x_3866:
[----:B------:R-:W-:Y:S05]  /*e660*/  BSYNC B1 ;  /* 0x0000000000017941 */ /* 0x000fea0003800000 */
.L_x_3865:
        /* <DEDUP_REMOVED lines=28> */
[C---:B---3--:R-:W-:Y:S01]  /*e830*/  LOP3.LUT R8, R5.reuse, 0xffff0000, RZ, 0xc0, !PT ;  /* 0xffff000005087812 */ /* 0x048fe200078ec0ff */
[----:B------:R-:W-:Y:S01]  /*e840*/  IMAD.U32 R5, R5, 0x10000, RZ ;  /* 0x0001000005057824 */ /* 0x000fe200078e00ff */
[----:B------:R-:W-:-:S02]  /*e850*/  LOP3.LUT R15, R4, 0xffff0000, RZ, 0xc0, !PT ;  /* 0xffff0000040f7812 */ /* 0x000fc400078ec0ff */
[----:B----4-:R-:W-:Y:S01]  /*e860*/  LOP3.LUT R18, R7, 0xffff0000, RZ, 0xc0, !PT ;  /* 0xffff000007127812 */ /* 0x010fe200078ec0ff */
        /* <DEDUP_REMOVED lines=25> */
.L_x_3874:
[----:B---3--:R-:W-:Y:S05]  /*ea00*/  BSYNC B0 ;  /* 0x0000000000007941 */ /* 0x008fea0003800000 */
.L_x_3873:
        /* <DEDUP_REMOVED lines=8> */
[----:B-----5:R-:W-:Y:S01]  /*ea90*/  LOP3.LUT R2, R37, 0xffff0000, RZ, 0xc0, !PT ;  /* 0xffff000025027812 */ /* 0x020fe200078ec0ff */
[----:B------:R-:W-:Y:S01]  /*eaa0*/  IMAD.U32 R18, R38, 0x10000, RZ ;  /* 0x0001000026127824 */ /* 0x000fe200078e00ff */
[----:B------:R-:W-:Y:S02]  /*eab0*/  LOP3.LUT R23, R39, 0xffff0000, RZ, 0xc0, !PT ;  /* 0xffff000027177812 */ /* 0x000fe400078ec0ff */
[----:B---3--:R-:W-:Y:S02]  /*eac0*/  SHF.L.U32 R8, R37, 0x10, RZ ;  /* 0x0000001025087819 */ /* 0x008fe400000006ff */
[----:B------:R-:W-:-:S02]  /*ead0*/  SHF.L.U32 R9, R36, 0x10, RZ ;  /* 0x0000001024097819 */ /* 0x000fc400000006ff */
[----:B------:R-:W-:Y:S02]  /*eae0*/  SHF.L.U32 R25, R39, 0x10, RZ ;  /* 0x0000001027197819 */ /* 0x000fe400000006ff */
[----:B------:R-:W-:Y:S02]  /*eaf0*/  LOP3.LUT R36, R36, 0xffff0000, RZ, 0xc0, !PT ;  /* 0xffff000024247812 */ /* 0x000fe400078ec0ff */
[----:B------:R-:W-:Y:S02]  /*eb00*/  LOP3.LUT R38, R38, 0xffff0000, RZ, 0xc0, !PT ;  /* 0xffff000026267812 */ /* 0x000fe400078ec0ff */
[----:B----4-:R-:W-:Y:S02]  /*eb10*/  LOP3.LUT R15, R4, 0xffff0000, RZ, 0xc0, !PT ;  /* 0xffff0000040f7812 */ /* 0x010fe400078ec0ff */
        /* <DEDUP_REMOVED lines=27> */
.L_x_3876:
[----:B------:R-:W-:Y:S05]  /*ecd0*/  BSYNC B0 ;  /* 0x0000000000007941 */ /* 0x000fea0003800000 */
.L_x_3875:
[----:B-----5:R4:W-:Y:S02]  /*ece0*/  STS.128 [R243+0x3000], R36 ;  /* 0x00300024f3007388 */ /* 0x0209e40000000c00 */
.L_x_3872:
[----:B------:R-:W-:Y:S05]  /*ecf0*/  BSYNC B1 ;  /* 0x0000000000017941 */ /* 0x000fea0003800000 */
.L_x_3871:
        /* <DEDUP_REMOVED lines=12> */
[-C--:B--2--5:R-:W-:Y:S02]  /*edc0*/  IADD3 R22, P2, R32, R27.reuse, RZ ;  /* 0x0000001b20167210 */ /* 0x0a4fe40007f5e0ff */
[----:B------:R-:W-:-:S03]  /*edd0*/  IADD3 R26, P1, R30, R27, RZ ;  /* 0x0000001b1e1a7210 */ /* 0x000fc60007f3e0ff */
[--C-:B------:R-:W-:Y:S02]  /*ede0*/  IMAD.X R23, R33, 0x1, R5.reuse, P2 ;  /* 0x0000000121177824 */ /* 0x100fe400010e0605 */
[----:B------:R-:W-:Y:S02]  /*edf0*/  IMAD.X R27, R31, 0x1, R5, P1 ;  /* 0x000000011f1b7824 */ /* 0x000fe400008e0605 */
[----:B------:R-:W-:Y:S05]  /*ee00*/  @P0 BRA `(.L_x_3879) ;  /* 0x0000027000000947 */ /* 0x000fea0003800000 */
[----:B---3--:R-:W2:Y:S04]  /*ee10*/  LD.E.64 R4, [R26.64] ;  /* 0x000000061a047980 */ /* 0x008ea8000c101b00 */
[----:B------:R-:W3:Y:S01]  /*ee20*/  LD.E.64 R6, [R22.64] ;  /* 0x0000000616067980 */ /* 0x000ee2000c101b00 */
[C---:B------:R-:W-:Y:S01]  /*ee30*/  SHF.L.U32 R12, R9.reuse, 0x10, RZ ;  /* 0x00000010090c7819 */ /* 0x040fe200000006ff */
[----:B------:R-:W-:Y:S01]  /*ee40*/  IMAD.U32 R18, R10, 0x10000, RZ ;  /* 0x000100000a127824 */ /* 0x000fe200078e00ff */
[----:B------:R-:W-:-:S02]  /*ee50*/  LOP3.LUT R2, R9, 0xffff0000, RZ, 0xc0, !PT ;  /* 0xffff000009027812 */ /* 0x000fc400078ec0ff */
[C---:B------:R-:W-:Y:S02]  /*ee60*/  SHF.L.U32 R9, R8.reuse, 0x10, RZ ;  /* 0x0000001008097819 */ /* 0x040fe400000006ff */
[----:B------:R-:W-:Y:S02]  /*ee70*/  LOP3.LUT R20, R8, 0xffff0000, RZ, 0xc0, !PT ;  /* 0xffff000008147812 */ /* 0x000fe400078ec0ff */
[C---:B------:R-:W-:Y:S02]  /*ee80*/  LOP3.LUT R19, R11.reuse, 0xffff0000, RZ, 0xc0, !PT ;  /* 0xffff00000b137812 */ /* 0x040fe400078ec0ff */
[----:B------:R-:W-:Y:S02]  /*ee90*/  LOP3.LUT R25, R10, 0xffff0000, RZ, 0xc0, !PT ;  /* 0xffff00000a197812 */ /* 0x000fe400078ec0ff */
[----:B------:R-:W-:Y:S02]  /*eea0*/  SHF.L.U32 R21, R11, 0x10, RZ ;  /* 0x000000100b157819 */ /* 0x000fe400000006ff */
[C---:B--2---:R-:W-:Y:S01]  /*eeb0*/  LOP3.LUT R8, R5.reuse, 0xffff0000, RZ, 0xc0, !PT ;  /* 0xffff000005087812 */ /* 0x044fe200078ec0ff */
[----:B------:R-:W-:Y:S01]  /*eec0*/  IMAD.U32 R5, R5, 0x10000, RZ ;  /* 0x0001000005057824 */ /* 0x000fe200078e00ff */
[----:B------:R-:W-:-:S02]  /*eed0*/  LOP3.LUT R13, R4, 0xffff0000, RZ, 0xc0, !PT ;  /* 0xffff0000040d7812 */ /* 0x000fc400078ec0ff */
[----:B---3--:R-:W-:Y:S01]  /*eee0*/  LOP3.LUT R14, R7, 0xffff0000, RZ, 0xc0, !PT ;  /* 0xffff0000070e7812 */ /* 0x008fe200078ec0ff */
        /* <DEDUP_REMOVED lines=25> */
.L_x_3879:
[----:B---3--:R-:W-:Y:S05]  /*f080*/  BSYNC B0 ;  /* 0x0000000000007941 */ /* 0x008fea0003800000 */
.L_x_3878:
[----:B------:R2:W-:Y:S04]  /*f090*/  STS.128 [R243+0x1800], R8 ;  /* 0x00180008f3007388 */ /* 0x0005e80000000c00 */
[----:B------:R-:W5:Y:S01]  /*f0a0*/  LD.E.128 R32, [R34.64+0x80] ;  /* 0x0000800622207980 */ /* 0x000f62000c101d00 */
[----:B------:R-:W-:Y:S01]  /*f0b0*/  IADD3 R16, R16, 0x40, RZ ;  /* 0x0000004010107810 */ /* 0x000fe20007ffe0ff */
[----:B------:R-:W-:Y:S03]  /*f0c0*/  BSSY B0, `(.L_x_3880) ;  /* 0x0000029000007945 */ /* 0x000fe60003800000 */
[----:B------:R-:W-:-:S13]  /*f0d0*/  ISETP.GE.AND P0, PT, R16, R3, PT ;  /* 0x000000031000720c */ /* 0x000fda0003f06270 */
[----:B------:R-:W-:Y:S05]  /*f0e0*/  @P0 BRA `(.L_x_3881) ;  /* 0x0000026000000947 */ /* 0x000fea0003800000 */
[----:B------:R-:W3:Y:S04]  /*f0f0*/  LD.E.64 R2, [R26.64+0x40] ;  /* 0x000040061a027980 */ /* 0x000ee8000c101b00 */
[----:B------:R-:W4:Y:S01]  /*f100*/  LD.E.64 R4, [R22.64+0x40] ;  /* 0x0000400616047980 */ /* 0x000f22000c101b00 */
[C---:B-----5:R-:W-:Y:S01]  /*f110*/  LOP3.LUT R6, R33.reuse, 0xffff0000, RZ, 0xc0, !PT ;  /* 0xffff000021067812 */ /* 0x060fe200078ec0ff */
[----:B------:R-:W-:Y:S01]  /*f120*/  IMAD.U32 R16, R34, 0x10000, RZ ;  /* 0x0001000022107824 */ /* 0x000fe200078e00ff */
[----:B------:R-:W-:Y:S02]  /*f130*/  SHF.L.U32 R7, R33, 0x10, RZ ;  /* 0x0000001021077819 */ /* 0x000fe400000006ff */
[C---:B--2---:R-:W-:Y:S02]  /*f140*/  SHF.L.U32 R8, R32.reuse, 0x10, RZ ;  /* 0x0000001020087819 */ /* 0x044fe400000006ff */
[----:B------:R-:W-:-:S02]  /*f150*/  LOP3.LUT R32, R32, 0xffff0000, RZ, 0xc0, !PT ;  /* 0xffff000020207812 */ /* 0x000fc400078ec0ff */
[C---:B------:R-:W-:Y:S02]  /*f160*/  LOP3.LUT R14, R35.reuse, 0xffff0000, RZ, 0xc0, !PT ;  /* 0xffff0000230e7812 */ /* 0x040fe400078ec0ff */
[----:B------:R-:W-:Y:S02]  /*f170*/  LOP3.LUT R34, R34, 0xffff0000, RZ, 0xc0, !PT ;  /* 0xffff000022227812 */ /* 0x000fe400078ec0ff */
[----:B------:R-:W-:Y:S02]  /*f180*/  SHF.L.U32 R15, R35, 0x10, RZ ;  /* 0x00000010230f7819 */ /* 0x000fe400000006ff */
[----:B---3--:R-:W-:Y:S02]  /*f190*/  LOP3.LUT R11, R2, 0xffff0000, RZ, 0xc0, !PT ;  /* 0xffff0000020b7812 */ /* 0x008fe400078ec0ff */
[----:B------:R-:W-:Y:S02]  /*f1a0*/  LOP3.LUT R9, R3, 0xffff0000, RZ, 0xc0, !PT ;  /* 0xffff000003097812 */ /* 0x000fe400078ec0ff */
[----:B----4-:R-:W-:Y:S01]  /*f1b0*/  LOP3.LUT R13, R4, 0xffff0000, RZ, 0xc0, !PT ;  /* 0xffff0000040d7812 */ /* 0x010fe200078ec0ff */
        /* <DEDUP_REMOVED lines=25> */
.L_x_3881:
[----:B------:R-:W-:Y:S05]  /*f350*/  BSYNC B0 ;  /* 0x0000000000007941 */ /* 0x000fea0003800000 */
.L_x_3880:
[----:B-----5:R3:W-:Y:S01]  /*f360*/  STS.128 [R243+0x3800], R32 ;  /* 0x00380020f3007388 */ /* 0x0207e20000000c00 */
[----:B------:R-:W-:Y:S05]  /*f370*/  BRA `(.L_x_3877) ;  /* 0x00002f9000007947 */ /* 0x000fea0003800000 */
.L_x_3858:
        /* <DEDUP_REMOVED lines=15> */
[----:B-----5:R-:W-:Y:S01]  /*f470*/  LEA R8, P0, R11, R30, 0x1 ;  /* 0x0000001e0b087211 */ /* 0x020fe200078008ff */
[----:B------:R-:W2:Y:S01]  /*f480*/  LD.E.128 R4, [R4.64] ;  /* 0x0000000604047980 */ /* 0x000ea2000c101d00 */
[----:B------:R-:W-:Y:S02]  /*f490*/  @P1 IADD3 R13, -R19, RZ, RZ ;  /* 0x000000ff130d1210 */ /* 0x000fe40007ffe1ff */
        /* <DEDUP_REMOVED lines=10> */
[----:B------:R-:W-:Y:S02]  /*f540*/  LOP3.LUT R23, R26, 0xffff0000, RZ, 0xc0, !PT ;  /* 0xffff00001a177812 */ /* 0x000fe400078ec0ff */
[C---:B------:R-:W-:Y:S02]  /*f550*/  LOP3.LUT R22, R27.reuse, 0xffff0000, RZ, 0xc0, !PT ;  /* 0xffff00001b167812 */ /* 0x040fe400078ec0ff */
[----:B------:R-:W-:Y:S02]  /*f560*/  SHF.L.U32 R28, R27, 0x10, RZ ;  /* 0x000000101b1c7819 */ /* 0x000fe400000006ff */
        /* <DEDUP_REMOVED lines=51> */
[----:B------:R-:W-:-:S03]  /*f8a0*/  FFMA.FTZ R11, R23, R11, R6 ;  /* 0x0000000b170b7223 */ /* 0x000fc60000010006 */
[----:B------:R-:W-:Y:S02]  /*f8b0*/  F2FP.BF16.PACK_AB R27, R14, R5 ;  /* 0x000000050e1b723e */ /* 0x000fe400000010ff */
[----:B------:R-:W-:Y:S02]  /*f8c0*/  F2FP.BF16.PACK_AB R26, R11, R12 ;  /* 0x0000000c0b1a723e */ /* 0x000fe400000010ff */
.L_x_3885:
[----:B------:R-:W-:Y:S05]  /*f8d0*/  BSYNC B0 ;  /* 0x0000000000007941 */ /* 0x000fea0003800000 */
.L_x_3884:
        /* <DEDUP_REMOVED lines=37> */
[----:B-1----:R-:W-:Y:S02]  /*fb30*/  LOP3.LUT R42, R5, 0xffff0000, RZ, 0xc0, !PT ;  /* 0xffff0000052a7812 */ /* 0x002fe400078ec0ff */
        /* <DEDUP_REMOVED lines=47> */
.L_x_3887:
[----:B------:R-:W-:Y:S05]  /*fe30*/  BSYNC B0 ;  /* 0x0000000000007941 */ /* 0x000fea0003800000 */
.L_x_3886:
[----:B-----5:R3:W-:Y:S02]  /*fe40*/  STS.128 [R243+0x2000], R20 ;  /* 0x00200014f3007388 */ /* 0x0207e40000000c00 */
.L_x_3883:
[----:B------:R-:W-:Y:S05]  /*fe50*/  BSYNC B1 ;  /* 0x0000000000017941 */ /* 0x000fea0003800000 */
.L_x_3882:
        /* <DEDUP_REMOVED lines=21> */
[----:B------:R-:W-:Y:S02]  /*ffb0*/  LEA.HI.X R9, R9, R31, R7, 0x1, P1 ;  /* 0x0000001f09097211 */ /* 0x000fe400008f0c07 */
[----:B------:R-:W-:Y:S01]  /*ffc0*/  IADD3 R13, P1, R14, R13, RZ ;  /* 0x0000000d0e0d7210 */ /* 0x000fe20007f3e0ff */
[----:B------:R-:W-:-:S03]  /*ffd0*/  IMAD.WIDE R4, R5, 0x2, R40 ;  /* 0x0000000205047825 */ /* 0x000fc600078e0228 */
        /* <DEDUP_REMOVED lines=9> */
[----:B------:R-:W-:Y:S01]  /*10070*/  LOP3.LUT R20, R25, 0xffff0000, RZ, 0xc0, !PT ;  /* 0xffff000019147812 */ /* 0x000fe200078ec0ff */
[C---:B------:R-:W-:Y:S01]  /*10080*/  IMAD.U32 R38, R27.reuse, 0x10000, RZ ;  /* 0x000100001b267824 */ /* 0x040fe200078e00ff */
[C---:B------:R-:W-:Y:S02]  /*10090*/  SHF.L.U32 R25, R26.reuse, 0x10, RZ ;  /* 0x000000101a197819 */ /* 0x040fe400000006ff */
[----:B------:R-:W-:Y:S02]  /*100a0*/  LOP3.LUT R24, R26, 0xffff0000, RZ, 0xc0, !PT ;  /* 0xffff00001a187812 */ /* 0x000fe400078ec0ff */
[----:B------:R-:W-:Y:S01]  /*100b0*/  LOP3.LUT R23, R27, 0xffff0000, RZ, 0xc0, !PT ;  /* 0xffff00001b177812 */ /* 0x000fe200078ec0ff */
[C---:B----4-:R-:W-:Y:S01]  /*100c0*/  IMAD.U32 R27, R8.reuse, 0x10000, RZ ;  /* 0x00010000081b7824 */ /* 0x050fe200078e00ff */
[----:B------:R-:W-:Y:S01]  /*100d0*/  LOP3.LUT R26, R8, 0xffff0000, RZ, 0xc0, !PT ;  /* 0xffff0000081a7812 */ /* 0x000fe200078ec0ff */
[----:B-1----:R-:W-:Y:S01]  /*100e0*/  IMAD.U32 R42, R10, 0x10000, RZ ;  /* 0x000100000a2a7824 */ /* 0x002fe200078e00ff */
        /* <DEDUP_REMOVED lines=45> */
[----:B------:R-:W-:Y:S01]  /*103c0*/  F2FP.BF16.PACK_AB R25, R13, R4 ;  /* 0x000000040d19723e */ /* 0x000fe200000010ff */
[----:B------:R-:W-:Y:S01]  /*103d0*/  FFMA.FTZ R6, R23, R14, R6 ;  /* 0x0000000e17067223 */ /* 0x000fe20000010006 */
[----:B------:R-:W-:-:S04]  /*103e0*/  F2FP.BF16.PACK_AB R26, R5, R12 ;  /* 0x0000000c051a723e */ /* 0x000fc800000010ff */
[----:B------:R-:W-:Y:S02]  /*103f0*/  F2FP.BF16.PACK_AB R27, R6, R9 ;  /* 0x00000009061b723e */ /* 0x000fe400000010ff */
.L_x_3891:
[----:B------:R-:W-:Y:S05]  /*10400*/  BSYNC B0 ;  /* 0x0000000000007941 */ /* 0x000fea0003800000 */
.L_x_3890:
        /* <DEDUP_REMOVED lines=16> */
[----:B------:R-:W-:Y:S02]  /*10510*/  LEA.HI.X.SX32 R8, R8, R12, 0x1, P1 ;  /* 0x0000000c08087211 */ /* 0x000fe400008f0eff */
[----:B------:R-:W-:Y:S01]  /*10520*/  LEA R10, P1, R9, R30, 0x1 ;  /* 0x0000001e090a7211 */ /* 0x000fe200078208ff */
[----:B------:R-:W-:Y:S01]  /*10530*/  IMAD.MOV.U32 R14, RZ, RZ, RZ ;  /* 0x000000ffff0e7224 */ /* 0x000fe200078e00ff */
[----:B------:R-:W-:Y:S01]  /*10540*/  @P0 IADD3 R14, -R19, RZ, RZ ;  /* 0x000000ff130e0210 */ /* 0x000fe20007ffe1ff */
[----:B------:R-:W3:Y:S01]  /*10550*/  LD.E.128 R4, [R4.64+0x80] ;  /* 0x0000800604047980 */ /* 0x000ee2000c101d00 */
[----:B------:R-:W-:Y:S02]  /*10560*/  LEA.HI.X R11, R9, R31, R8, 0x1, P1 ;  /* 0x0000001f090b7211 */ /* 0x000fe400008f0c08 */
[----:B------:R-:W-:-:S04]  /*10570*/  IADD3 R13, P1, R14, R13, RZ ;  /* 0x0000000d0e0d7210 */ /* 0x000fc80007f3e0ff */
[----:B--2---:R-:W2:Y:S01]  /*10580*/  LD.E.128 R8, [R10.64] ;  /* 0x000000060a087980 */ /* 0x004ea2000c101d00 */
[----:B------:R-:W-:Y:S02]  /*10590*/  LEA.HI.X.SX32 R12, R14, R12, 0x1, P1 ;  /* 0x0000000c0e0c7211 */ /* 0x000fe400008f0eff */
        /* <DEDUP_REMOVED lines=14> */
[----:B------:R-:W-:-:S02]  /*10680*/  SHF.L.U32 R4, R5, 0x10, RZ ;  /* 0x0000001005047819 */ /* 0x000fc400000006ff */
[----:B------:R-:W-:Y:S02]  /*10690*/  LOP3.LUT R40, R5, 0xffff0000, RZ, 0xc0, !PT ;  /* 0xffff000005287812 */ /* 0x000fe400078ec0ff */
[C---:B------:R-:W-:Y:S01]  /*106a0*/  SHF.L.U32 R5, R7.reuse, 0x10, RZ ;  /* 0x0000001007057819 */ /* 0x040fe200000006ff */
[----:B--2---:R-:W-:Y:S01]  /*106b0*/  IMAD.U32 R41, R8, 0x10000, RZ ;  /* 0x0001000008297824 */ /* 0x004fe200078e00ff */
[----:B-1----:R-:W-:Y:S01]  /*106c0*/  LOP3.LUT R42, R7, 0xffff0000, RZ, 0xc0, !PT ;  /* 0xffff0000072a7812 */ /* 0x002fe200078ec0ff */
[----:B------:R-:W-:Y:S01]  /*106d0*/  IMAD.U32 R44, R10, 0x10000, RZ ;  /* 0x000100000a2c7824 */ /* 0x000fe200078e00ff */
        /* <DEDUP_REMOVED lines=37> */
[----:B------:R-:W-:Y:S02]  /*10930*/  FFMA.FTZ R5, R38, R10, R5 ;  /* 0x0000000a26057223 */ /* 0x000fe40000010005 */
[----:B------:R-:W-:Y:S01]  /*10940*/  FFMA.FTZ R14, R21, R14, R42 ;  /* 0x0000000e150e7223 */ /* 0x000fe2000001002a */
[----:B------:R-:W-:Y:S01]  /*10950*/  F2FP.BF16.PACK_AB R21, R13, R4 ;  /* 0x000000040d15723e */ /* 0x000fe200000010ff */
[----:B------:R-:W-:-:S03]  /*10960*/  FFMA.FTZ R9, R22, R11, R9 ;  /* 0x0000000b16097223 */ /* 0x000fc60000010009 */
[----:B------:R-:W-:Y:S02]  /*10970*/  F2FP.BF16.PACK_AB R23, R14, R5 ;  /* 0x000000050e17723e */ /* 0x000fe400000010ff */
[----:B------:R-:W-:Y:S02]  /*10980*/  F2FP.BF16.PACK_AB R22, R9, R12 ;  /* 0x0000000c0916723e */ /* 0x000fe400000010ff */
.L_x_3893:
[----:B------:R-:W-:Y:S05]  /*10990*/  BSYNC B0 ;  /* 0x0000000000007941 */ /* 0x000fea0003800000 */
.L_x_3892:
[----:B-----5:R3:W-:Y:S02]  /*109a0*/  STS.128 [R243+0x2800], R20 ;  /* 0x00280014f3007388 */ /* 0x0207e40000000c00 */
.L_x_3889:
[----:B------:R-:W-:Y:S05]  /*109b0*/  BSYNC B1 ;  /* 0x0000000000017941 */ /* 0x000fea0003800000 */
.L_x_3888:
[----:B------:R-:W-:Y:S01]  /*109c0*/  IADD3 R28, R184, 0x20, RZ ;  /* 0x00000020b81c7810 */ /* 0x000fe20007ffe0ff */
[----:B------:R-:W-:Y:S03]  /*109d0*/  BSSY B1, `(.L_x_3894) ;  /* 0x00000b6000017945 */ /* 0x000fe60003800000 */
[----:B------:R-:W-:-:S04]  /*109e0*/  ISETP.GE.AND P0, PT, R28, R29, PT ;  /* 0x0000001d1c00720c */ /* 0x000fc80003f06270 */
[----:B------:R-:W-:-:S13]  /*109f0*/  ISETP.LT.OR P0, PT, R53, -0x107, P0 ;  /* 0xfffffef93500780c */ /* 0x000fda0000701670 */
[----:B------:R-:W-:Y:S05]  /*10a00*/  @P0 BRA `(.L_x_3895) ;  /* 0x00000b2000000947 */ /* 0x000fea0003800000 */
[----:B--2-4-:R2:W5:Y:S01]  /*10a10*/  LD.E.128 R24, [R36.64] ;  /* 0x0000000624187980 */ /* 0x014562000c101d00 */
        /* <DEDUP_REMOVED lines=12> */
[----:B------:R-:W-:Y:S02]  /*10ae0*/  MOV R14, RZ ;  /* 0x000000ff000e7202 */ /* 0x000fe40000000f00 */
[----:B------:R-:W-:Y:S02]  /*10af0*/  LEA.HI.X.SX32 R7, R7, R12, 0x1, P1 ;  /* 0x0000000c07077211 */ /* 0x000fe400008f0eff */
[----:B-----5:R-:W-:Y:S01]  /*10b00*/  LEA R8, P1, R9, R30, 0x1 ;  /* 0x0000001e09087211 */ /* 0x020fe200078208ff */
[----:B------:R-:W-:-:S03]  /*10b10*/  @P0 IMAD.MOV R14, RZ, RZ, -R19 ;  /* 0x000000ffff0e0224 */ /* 0x000fc600078e0a13 */
        /* <DEDUP_REMOVED lines=10> */
[----:B------:R-:W-:Y:S02]  /*10bc0*/  LOP3.LUT R21, R24, 0xffff0000, RZ, 0xc0, !PT ;  /* 0xffff000018157812 */ /* 0x000fe400078ec0ff */
[C---:B------:R-:W-:Y:S02]  /*10bd0*/  LOP3.LUT R20, R25.reuse, 0xffff0000, RZ, 0xc0, !PT ;  /* 0xffff000019147812 */ /* 0x040fe400078ec0ff */
[----:B------:R-:W-:Y:S01]  /*10be0*/  SHF.L.U32 R38, R25, 0x10, RZ ;  /* 0x0000001019267819 */ /* 0x000fe200000006ff */
[C---:B------:R-:W-:Y:S01]  /*10bf0*/  IMAD.U32 R25, R26.reuse, 0x10000, RZ ;  /* 0x000100001a197824 */ /* 0x040fe200078e00ff */
[----:B------:R-:W-:Y:S02]  /*10c00*/  LOP3.LUT R24, R26, 0xffff0000, RZ, 0xc0, !PT ;  /* 0xffff00001a187812 */ /* 0x000fe400078ec0ff */
[----:B------:R-:W-:-:S02]  /*10c10*/  LOP3.LUT R23, R27, 0xffff0000, RZ, 0xc0, !PT ;  /* 0xffff00001b177812 */ /* 0x000fc400078ec0ff */
[----:B------:R-:W-:Y:S01]  /*10c20*/  SHF.L.U32 R39, R27, 0x10, RZ ;  /* 0x000000101b277819 */ /* 0x000fe200000006ff */
[C---:B----4-:R-:W-:Y:S01]  /*10c30*/  IMAD.U32 R27, R8.reuse, 0x10000, RZ ;  /* 0x00010000081b7824 */ /* 0x050fe200078e00ff */
[----:B------:R-:W-:Y:S01]  /*10c40*/  LOP3.LUT R26, R8, 0xffff0000, RZ, 0xc0, !PT ;  /* 0xffff0000081a7812 */ /* 0x000fe200078ec0ff */
[----:B------:R-:W-:Y:S01]  /*10c50*/  IMAD.U32 R40, R10, 0x10000, RZ ;  /* 0x000100000a287824 */ /* 0x000fe200078e00ff */
[C---:B------:R-:W-:Y:S01]  /*10c60*/  SHF.L.U32 R8, R9.reuse, 0x10, RZ ;  /* 0x0000001009087819 */ /* 0x040fe200000006ff */
[----:B-12---:R-:W-:Y:S01]  /*10c70*/  IMAD.U32 R42, R4, 0x10000, RZ ;  /* 0x00010000042a7824 */ /* 0x006fe200078e00ff */
        /* <DEDUP_REMOVED lines=47> */
.L_x_3897:
[----:B------:R-:W-:Y:S05]  /*10f70*/  BSYNC B0 ;  /* 0x0000000000007941 */ /* 0x000fea0003800000 */
.L_x_3896:
        /* <DEDUP_REMOVED lines=8> */
[----:B------:R-:W-:-:S04]  /*11000*/  LEA R5, R19, 0x40, 0x5 ;  /* 0x0000004013057811 */ /* 0x000fc800078e28ff */
[----:B------:R-:W-:-:S04]  /*11010*/  IADD3 R13, P1, R5, R2, RZ ;  /* 0x00000002050d7210 */ /* 0x000fc80007f3e0ff */
[----:B------:R-:W-:Y:S01]  /*11020*/  LEA.HI.X.SX32 R12, R5, R18, 0x1, P1 ;  /* 0x00000012050c7211 */ /* 0x000fe200008f0eff */
[----:B------:R-:W-:Y:S01]  /*11030*/  IMAD.MOV.U32 R14, RZ, RZ, RZ ;  /* 0x000000ffff0e7224 */ /* 0x000fe200078e00ff */
[----:B------:R-:W-:Y:S01]  /*11040*/  MOV R5, R19 ;  /* 0x0000001300057202 */ /* 0x000fe20000000f00 */
[--C-:B------:R-:W-:Y:S01]  /*11050*/  @P0 IMAD.MOV R7, RZ, RZ, -R19.reuse ;  /* 0x000000ffff070224 */ /* 0x100fe200078e0a13 */
[----:B------:R-:W-:Y:S01]  /*11060*/  @P0 IADD3 R14, -R19, RZ, RZ ;  /* 0x000000ff130e0210 */ /* 0x000fe20007ffe1ff */
[----:B------:R-:W-:-:S03]  /*11070*/  @P0 IMAD.MOV R5, RZ, RZ, -R19 ;  /* 0x000000ffff050224 */ /* 0x000fc600078e0a13 */
[----:B------:R-:W-:-:S04]  /*11080*/  IADD3 R9, P1, R7, R13, RZ ;  /* 0x0000000d07097210 */ /* 0x000fc80007f3e0ff */
        /* <DEDUP_REMOVED lines=19> */
[----:B-1-3--:R-:W-:Y:S01]  /*111c0*/  SHF.L.U32 R43, R4, 0x10, RZ ;  /* 0x00000010042b7819 */ /* 0x00afe200000006ff */
        /* <DEDUP_REMOVED lines=52> */
.L_x_3899:
[----:B------:R-:W-:Y:S05]  /*11510*/  BSYNC B0 ;  /* 0x0000000000007941 */ /* 0x000fea0003800000 */
.L_x_3898:
[----:B-----5:R3:W-:Y:S02]  /*11520*/  STS.128 [R243+0x3000], R20 ;  /* 0x00300014f3007388 */ /* 0x0207e40000000c00 */
.L_x_3895:
[----:B------:R-:W-:Y:S05]  /*11530*/  BSYNC B1 ;  /* 0x0000000000017941 */ /* 0x000fea0003800000 */
.L_x_3894:
[----:B--2-4-:R-:W-:-:S04]  /*11540*/  IADD3 R24, R184, 0x30, RZ ;  /* 0x00000030b8187810 */ /* 0x014fc80007ffe0ff */
        /* <DEDUP_REMOVED lines=8> */
[----:B------:R-:W-:Y:S02]  /*115d0*/  IMAD R5, R19, 0x30, RZ ;  /* 0x0000003013057824 */ /* 0x000fe400078e02ff */
[----:B------:R-:W-:-:S03]  /*115e0*/  IMAD.MOV.U32 R7, RZ, RZ, RZ ;  /* 0x000000ffff077224 */ /* 0x000fc600078e00ff */
        /* <DEDUP_REMOVED lines=9> */
[----:B-----5:R-:W-:-:S04]  /*11680*/  LEA R8, P1, R9, R30, 0x1 ;  /* 0x0000001e09087211 */ /* 0x020fc800078208ff */
[----:B------:R-:W-:Y:S01]  /*11690*/  LEA.HI.X R9, R9, R31, R7, 0x1, P1 ;  /* 0x0000001f09097211 */ /* 0x000fe200008f0c07 */
[----:B------:R-:W-:Y:S01]  /*116a0*/  IMAD.WIDE R4, R5, 0x2, R34 ;  /* 0x0000000205047825 */ /* 0x000fe200078e0222 */
[----:B------:R-:W-:-:S04]  /*116b0*/  IADD3 R13, P1, R14, R13, RZ ;  /* 0x0000000d0e0d7210 */ /* 0x000fc80007f3e0ff */
[----:B------:R-:W3:Y:S01]  /*116c0*/  LD.E.128 R8, [R8.64] ;  /* 0x0000000608087980 */ /* 0x000ee2000c101d00 */
[----:B------:R-:W-:Y:S02]  /*116d0*/  LEA.HI.X.SX32 R12, R14, R12, 0x1, P1 ;  /* 0x0000000c0e0c7211 */ /* 0x000fe400008f0eff */
[C---:B------:R-:W-:Y:S01]  /*116e0*/  LEA R14, P1, R13.reuse, R32, 0x1 ;  /* 0x000000200d0e7211 */ /* 0x040fe200078208ff */
[----:B------:R-:W4:Y:S03]  /*116f0*/  LD.E.128 R4, [R4.64] ;  /* 0x0000000604047980 */ /* 0x000f26000c101d00 */
[----:B------:R-:W-:-:S06]  /*11700*/  LEA.HI.X R15, R13, R33, R12, 0x1, P1 ;  /* 0x000000210d0f7211 */ /* 0x000fcc00008f0c0c */
[----:B--2---:R-:W2:Y:S01]  /*11710*/  LD.E.128 R12, [R14.64] ;  /* 0x000000060e0c7980 */ /* 0x004ea2000c101d00 */
[C---:B------:R-:W-:Y:S01]  /*11720*/  IMAD.U32 R26, R20.reuse, 0x10000, RZ ;  /* 0x00010000141a7824 */ /* 0x040fe200078e00ff */
        /* <DEDUP_REMOVED lines=11> */
[----:B----4-:R-:W-:Y:S01]  /*117e0*/  IMAD.U32 R45, R6, 0x10000, RZ ;  /* 0x00010000062d7824 */ /* 0x010fe200078e00ff */
[----:B------:R-:W-:Y:S01]  /*117f0*/  LOP3.LUT R39, R9, 0xffff0000, RZ, 0xc0, !PT ;  /* 0xffff000009277812 */ /* 0x000fe200078ec0ff */
[----:B-1----:R-:W-:Y:S01]  /*11800*/  IMAD.U32 R43, R4, 0x10000, RZ ;  /* 0x00010000042b7824 */ /* 0x002fe200078e00ff */
[----:B------:R-:W-:Y:S01]  /*11810*/  SHF.L.U32 R9, R11, 0x10, RZ ;  /* 0x000000100b097819 */ /* 0x000fe200000006ff */
        /* <DEDUP_REMOVED lines=16> */
[----:B------:R-:W-:Y:S01]  /*11920*/  FMUL.FTZ R6, R6, R9 ;  /* 0x0000000906067220 */ /* 0x000fe20000410000 */
[----:B--2---:R-:W-:Y:S01]  /*11930*/  LOP3.LUT R9, R12, 0xffff0000, RZ, 0xc0, !PT ;  /* 0xffff00000c097812 */ /* 0x004fe200078ec0ff */
[----:B------:R-:W-:Y:S01]  /*11940*/  FMUL.FTZ R4, R4, R23 ;  /* 0x0000001704047220 */ /* 0x000fe20000410000 */
[----:B------:R-:W-:Y:S01]  /*11950*/  SHF.L.U32 R7, R13, 0x10, RZ ;  /* 0x000000100d077819 */ /* 0x000fe200000006ff */
[----:B------:R-:W-:Y:S01]  /*11960*/  FMUL.FTZ R43, R43, R36 ;  /* 0x000000242b2b7220 */ /* 0x000fe20000410000 */
[----:B------:R-:W-:Y:S01]  /*11970*/  LOP3.LUT R23, R13, 0xffff0000, RZ, 0xc0, !PT ;  /* 0xffff00000d177812 */ /* 0x000fe200078ec0ff */
[----:B------:R-:W-:Y:S01]  /*11980*/  IMAD.U32 R10, R12, 0x10000, RZ ;  /* 0x000100000c0a7824 */ /* 0x000fe200078e00ff */
[----:B------:R-:W-:Y:S01]  /*11990*/  LOP3.LUT R12, R14, 0xffff0000, RZ, 0xc0, !PT ;  /* 0xffff00000e0c7812 */ /* 0x000fe200078ec0ff */
[----:B------:R-:W-:-:S02]  /*119a0*/  FMUL.FTZ R8, R41, R8 ;  /* 0x0000000829087220 */ /* 0x000fc40000410000 */
[----:B------:R-:W-:Y:S02]  /*119b0*/  FMUL.FTZ R39, R40, R39 ;  /* 0x0000002728277220 */ /* 0x000fe40000410000 */
[----:B------:R-:W-:Y:S02]  /*119c0*/  @!P0 FADD.FTZ R38, -R38, -RZ ;  /* 0x800000ff26268221 */ /* 0x000fe40000010100 */
[----:B------:R-:W-:Y:S01]  /*119d0*/  FMUL.FTZ R42, R42, R11 ;  /* 0x0000000b2a2a7220 */ /* 0x000fe20000410000 */
[C---:B------:R-:W-:Y:S01]  /*119e0*/  SHF.L.U32 R11, R15.reuse, 0x10, RZ ;  /* 0x000000100f0b7819 */ /* 0x040fe200000006ff */
[----:B------:R-:W-:Y:S01]  /*119f0*/  IMAD.U32 R13, R14, 0x10000, RZ ;  /* 0x000100000e0d7824 */ /* 0x000fe200078e00ff */
[----:B------:R-:W-:Y:S01]  /*11a00*/  LOP3.LUT R14, R15, 0xffff0000, RZ, 0xc0, !PT ;  /* 0xffff00000f0e7812 */ /* 0x000fe200078ec0ff */
[----:B------:R-:W-:Y:S02]  /*11a10*/  FFMA.FTZ R10, R26, R10, R43 ;  /* 0x0000000a1a0a7223 */ /* 0x000fe4000001002b */
[----:B------:R-:W-:-:S02]  /*11a20*/  FFMA.FTZ R9, R25, R9, R4 ;  /* 0x0000000919097223 */ /* 0x000fc40000010004 */
        /* <DEDUP_REMOVED lines=13> */
.L_x_3901:
[----:B------:R-:W-:Y:S05]  /*11b00*/  BSYNC B0 ;  /* 0x0000000000007941 */ /* 0x000fea0003800000 */
.L_x_3900:
        /* <DEDUP_REMOVED lines=44> */
[C---:B--2---:R-:W-:Y:S01]  /*11dd0*/  IMAD.U32 R30, R12.reuse, 0x10000, RZ ;  /* 0x000100000c1e7824 */ /* 0x044fe200078e00ff */
        /* <DEDUP_REMOVED lines=17> */
[----:B---3--:R-:W-:Y:S01]  /*11ef0*/  LOP3.LUT R7, R16, 0xffff0000, RZ, 0xc0, !PT ;  /* 0xffff000010077812 */ /* 0x008fe200078ec0ff */
        /* <DEDUP_REMOVED lines=26> */
.L_x_3903:
[----:B------:R-:W-:Y:S05]  /*120a0*/  BSYNC B0 ;  /* 0x0000000000007941 */ /* 0x000fea0003800000 */
.L_x_3902:
[----:B-----5:R4:W-:Y:S01]  /*120b0*/  STS.128 [R243+0x3800], R4 ;  /* 0x00380004f3007388 */ /* 0x0209e20000000c00 */
[----:B------:R-:W-:Y:S05]  /*120c0*/  BRA `(.L_x_3877) ;  /* 0x0000024000007947 */ /* 0x000fea0003800000 */
.L_x_3857:
[----:B------:R-:W-:Y:S01]  /*120d0*/  IMAD.IADD R3, R236, 0x1, -R71 ;  /* 0x00000001ec037824 */ /* 0x000fe200078e0a47 */
[----:B------:R-:W-:-:S02]  /*120e0*/  IADD3 R0, R184, 0x10, RZ ;  /* 0x00000010b8007810 */ /* 0x000fc40007ffe0ff */
[----:B-1----:R-:W-:Y:S02]  /*120f0*/  IADD3 R24, R184, 0x30, RZ ;  /* 0x00000030b8187810 */ /* 0x002fe40007ffe0ff */
        /* <DEDUP_REMOVED lines=33> */
.L_x_3877:
[----:B------:R-:W-:Y:S05]  /*12310*/  BSYNC B2 ;  /* 0x0000000000027941 */ /* 0x000fea0003800000 */
.L_x_3856:
[----:B------:R-:W-:Y:S02]  /*12320*/  IADD3 R238, R136, -0x1, RZ ;  /* 0xffffffff88ee7810 */ /* 0x000fe40007ffe0ff */
[----:B-1--4-:R-:W-:-:S02]  /*12330*/  IADD3 R6, R184, 0x50, RZ ;  /* 0x00000050b8067810 */ /* 0x012fc40007ffe0ff */
[----:B------:R-:W-:Y:S01]  /*12340*/  IADD3 R2, R184, 0x60, RZ ;  /* 0x00000060b8027810 */ /* 0x000fe20007ffe0ff */
[----:B------:R-:W-:Y:S01]  /*12350*/  IMAD.SHL.U32 R3, R238, 0x80, RZ ;  /* 0x00000080ee037824 */ /* 0x000fe200078e00ff */
[C---:B--23--:R-:W-:Y:S02]  /*12360*/  IADD3 R8, R184.reuse, 0x40, RZ ;  /* 0x00000040b8087810 */ /* 0x04cfe40007ffe0ff */
[----:B------:R-:W-:Y:S01]  /*12370*/  IADD3 R4, R184, 0x70, RZ ;  /* 0x00000070b8047810 */ /* 0x000fe20007ffe0ff */
[----:B------:R-:W-:-:S05]  /*12380*/  IMAD.IADD R5, R70, 0x1, -R3 ;  /* 0x0000000146057824 */ /* 0x000fca00078e0a03 */
[-C--:B------:R-:W-:Y:S02]  /*12390*/  ISETP.GE.AND P6, PT, R184, R5.reuse, PT ;  /* 0x00000005b800720c */ /* 0x080fe40003fc6270 */
[-C--:B------:R-:W-:Y:S02]  /*123a0*/  ISETP.GE.AND P0, PT, R0, R5.reuse, PT ;  /* 0x000000050000720c */ /* 0x080fe40003f06270 */
[-C--:B------:R-:W-:Y:S02]  /*123b0*/  ISETP.GE.AND P5, PT, R24, R5.reuse, PT ;  /* 0x000000051800720c */ /* 0x080fe40003fa6270 */
[-C--:B------:R-:W-:Y:S02]  /*123c0*/  ISETP.GE.AND P3, PT, R6, R5.reuse, PT ;  /* 0x000000050600720c */ /* 0x080fe40003f66270 */
[-C--:B------:R-:W-:Y:S02]  /*123d0*/  ISETP.GE.AND P2, PT, R2, R5.reuse, PT ;  /* 0x000000050200720c */ /* 0x080fe40003f46270 */
[----:B------:R-:W-:-:S03]  /*123e0*/  ISETP.GE.AND P1, PT, R4, R5, PT ;  /* 0x000000050400720c */ /* 0x000fc60003f26270 */
[----:B------:R-:W-:Y:S01]  /*123f0*/  @!PT LDS RZ, [RZ] ;  /* 0x00000000fffff984 */ /* 0x000fe20000000800 */
[----:B------:R-:W-:Y:S01]  /*12400*/  @!PT LDS RZ, [RZ] ;  /* 0x00000000fffff984 */ /* 0x000fe20000000800 */
[----:B------:R-:W-:Y:S01]  /*12410*/  @!PT LDS RZ, [RZ] ;  /* 0x00000000fffff984 */ /* 0x000fe20000000800 */
[----:B------:R1:W-:Y:S02]  /*12420*/  @!P6 LDGSTS.E.BYPASS.LTC128B.128 [R243+0x4000], [R230.64] ;  /* 0x04000000e6f3efae */ /* 0x0003e4000b901d46 */
[----:B------:R-:W-:Y:S02]  /*12430*/  @!P0 LEA R12, P4, R76, R230, 0x1 ;  /* 0x000000e64c0c8211 */ /* 0x000fe400078808ff */
[----:B------:R1:W-:Y:S01]  /*12440*/  @!P6 LDGSTS.E.BYPASS.LTC128B.128 [R243+0x8000], [R230.64+0x80] ;  /* 0x08000080e6f3efae */ /* 0x0003e2000b901d46 */
[----:B------:R-:W-:Y:S01]  /*12450*/  ISETP.GE.AND P6, PT, R28, R5, PT ;  /* 0x000000051c00720c */ /* 0x000fe20003fc6270 */
[----:B------:R-:W-:Y:S01]  /*12460*/  @!P5 IMAD R18, R65, 0x60, RZ ;  /* 0x000000604112d824 */ /* 0x000fe200078e02ff */
[----:B------:R-:W-:Y:S01]  /*12470*/  @!P0 LEA.HI.X R13, R76, R231, R77, 0x1, P4 ;  /* 0x000000e74c0d8211 */ /* 0x000fe200020f0c4d */
[----:B------:R-:W-:Y:S01]  /*12480*/  @!P5 IMAD.WIDE.U32 R10, R64, 0x60, R230 ;  /* 0x00000060400ad825 */ /* 0x000fe200078e00e6 */
[----:B------:R-:W-:-:S03]  /*12490*/  ISETP.GE.AND P4, PT, R8, R5, PT ;  /* 0x000000050800720c */ /* 0x000fc60003f86270 */
[----:B------:R-:W-:Y:S01]  /*124a0*/  @!P3 IMAD.MOV.U32 R16, RZ, RZ, R230 ;  /* 0x000000ffff10b224 */ /* 0x000fe200078e00e6 */
[----:B------:R2:W-:Y:S01]  /*124b0*/  @!P0 LDGSTS.E.BYPASS.LTC128B.128 [R243+0x4800], [R12.64] ;  /* 0x048000000cf38fae */ /* 0x0005e2000b901d46 */
[----:B------:R-:W-:Y:S02]  /*124c0*/  @!P3 IMAD.MOV.U32 R17, RZ, RZ, R231 ;  /* 0x000000ffff11b224 */ /* 0x000fe400078e00e7 */
[----:B------:R-:W-:Y:S01]  /*124d0*/  @!P5 IMAD.IADD R19, R18, 0x1, R11 ;  /* 0x000000011213d824 */ /* 0x000fe200078e020b */
[----:B------:R2:W-:Y:S01]  /*124e0*/  @!P0 LDGSTS.E.BYPASS.LTC128B.128 [R243+0x8800], [R12.64+0x80] ;  /* 0x088000800cf38fae */ /* 0x0005e2000b901d46 */
[----:B------:R-:W-:Y:S01]  /*124f0*/  @!P5 IMAD.MOV.U32 R18, RZ, RZ, R10 ;  /* 0x000000ffff12d224 */ /* 0x000fe200078e000a */
[C---:B------:R-:W-:Y:S01]  /*12500*/  @!P6 LEA R22, P0, R64.reuse, R230, 0x6 ;  /* 0x000000e64016e211 */ /* 0x040fe200078030ff */
[----:B------:R-:W-:Y:S02]  /*12510*/  @!P3 IMAD R10, R65, 0xa0, RZ ;  /* 0x000000a0410ab824 */ /* 0x000fe400078e02ff */
[C---:B------:R-:W-:Y:S01]  /*12520*/  @!P3 IMAD.WIDE.U32 R16, R64.reuse, 0xa0, R16 ;  /* 0x000000a04010b825 */ /* 0x040fe200078e0010 */
[----:B------:R-:W-:-:S03]  /*12530*/  @!P6 LEA.HI.X R23, R64, R231, R65, 0x6, P0 ;  /* 0x000000e74017e211 */ /* 0x000fc600000f3441 */
[----:B------:R-:W-:Y:S01]  /*12540*/  @!P3 IMAD.IADD R17, R10, 0x1, R17 ;  /* 0x000000010a11b824 */ /* 0x000fe200078e0211 */
[C---:B------:R-:W-:Y:S01]  /*12550*/  @!P4 LEA R10, P0, R64.reuse, R230, 0x7 ;  /* 0x000000e6400ac211 */ /* 0x040fe200078038ff */
[----:B------:R-:W-:Y:S01]  /*12560*/  @!P2 IMAD.MOV.U32 R14, RZ, RZ, R230 ;  /* 0x000000ffff0ea224 */ /* 0x000fe200078e00e6 */
[----:B------:R4:W-:Y:S01]  /*12570*/  @!P6 LDGSTS.E.BYPASS.LTC128B.128 [R243+0x5000], [R22.64] ;  /* 0x0500000016f3efae */ /* 0x0009e2000b901d46 */
[----:B------:R-:W-:Y:S01]  /*12580*/  @!P2 IMAD.MOV.U32 R15, RZ, RZ, R231 ;  /* 0x000000ffff0fa224 */ /* 0x000fe200078e00e7 */
[C---:B------:R-:W-:Y:S01]  /*12590*/  @!P4 LEA.HI.X R11, R64.reuse, R231, R65, 0x7, P0 ;  /* 0x000000e7400bc211 */ /* 0x040fe200000f3c41 */
[C---:B------:R-:W-:Y:S01]  /*125a0*/  @!P2 IMAD R9, R65.reuse, 0xc0, RZ ;  /* 0x000000c04109a824 */ /* 0x040fe200078e02ff */
[----:B------:R4:W-:Y:S01]  /*125b0*/  @!P6 LDGSTS.E.BYPASS.LTC128B.128 [R243+0x9000], [R22.64+0x80] ;  /* 0x0900008016f3efae */ /* 0x0009e2000b901d46 */
[----:B------:R-:W-:Y:S01]  /*125c0*/  @!P2 IMAD.WIDE.U32 R14, R64, 0xc0, R14 ;  /* 0x000000c0400ea825 */ /* 0x000fe200078e000e */
[-C--:B------:R-:W-:Y:S02]  /*125d0*/  ISETP.GE.AND P0, PT, R0, R5.reuse, PT ;  /* 0x000000050000720c */ /* 0x080fe40003f06270 */
[----:B------:R4:W-:Y:S01]  /*125e0*/  @!P5 LDGSTS.E.BYPASS.LTC128B.128 [R243+0x5800], [R18.64] ;  /* 0x0580000012f3dfae */ /* 0x0009e2000b901d46 */
[----:B------:R-:W-:Y:S01]  /*125f0*/  @!P1 IMAD R7, R65, 0xe0, RZ ;  /* 0x000000e041079824 */ /* 0x000fe200078e02ff */
[-C--:B------:R-:W-:Y:S01]  /*12600*/  ISETP.GE.AND P6, PT, R28, R5.reuse, PT ;  /* 0x000000051c00720c */ /* 0x080fe20003fc6270 */
[----:B------:R-:W-:Y:S01]  /*12610*/  @!P1 IMAD.WIDE.U32 R20, R64, 0xe0, R230 ;  /* 0x000000e040149825 */ /* 0x000fe200078e00e6 */
[----:B------:R4:W-:Y:S01]  /*12620*/  @!P5 LDGSTS.E.BYPASS.LTC128B.128 [R243+0x9800], [R18.64+0x80] ;  /* 0x0980008012f3dfae */ /* 0x0009e2000b901d46 */
[----:B------:R-:W-:-:S02]  /*12630*/  ISETP.GE.AND P5, PT, R24, R5, PT ;  /* 0x000000051800720c */ /* 0x000fc40003fa6270 */
[----:B------:R-:W-:Y:S01]  /*12640*/  @!P2 IMAD.IADD R15, R9, 0x1, R15 ;  /* 0x00000001090fa824 */ /* 0x000fe200078e020f */
[----:B------:R1:W-:Y:S01]  /*12650*/  @!P4 LDGSTS.E.BYPASS.LTC128B.128 [R243+0x6000], [R10.64] ;  /* 0x060000000af3cfae */ /* 0x0003e2000b901d46 */
[----:B------:R-:W-:Y:S01]  /*12660*/  @!P1 IMAD.IADD R21, R7, 0x1, R21 ;  /* 0x0000000107159824 */ /* 0x000fe200078e0215 */
[----:B--2---:R-:W-:Y:S02]  /*12670*/  LEA.HI R12, R73, R73, RZ, 0x1 ;  /* 0x00000049490c7211 */ /* 0x004fe400078f08ff */
[----:B------:R1:W-:Y:S02]  /*12680*/  @!P4 LDGSTS.E.BYPASS.LTC128B.128 [R243+0xa000], [R10.64+0x80] ;  /* 0x0a0000800af3cfae */ /* 0x0003e4000b901d46 */
[----:B------:R-:W-:Y:S02]  /*12690*/  LOP3.LUT R12, R12, 0xfffffffe, RZ, 0xc0, !PT ;  /* 0xfffffffe0c0c7812 */ /* 0x000fe400078ec0ff */
[----:B------:R2:W-:Y:S01]  /*126a0*/  @!P3 LDGSTS.E.BYPASS.LTC128B.128 [R243+0x6800], [R16.64] ;  /* 0x0680000010f3bfae */ /* 0x0005e2000b901d46 */
[----:B------:R-:W-:Y:S01]  /*126b0*/  SHF.R.S32.HI R7, RZ, 0x1f, R78 ;  /* 0x0000001fff077819 */ /* 0x000fe2000001144e */
[----:B------:R-:W-:-:S02]  /*126c0*/  @!P5 IMAD.MOV.U32 R13, RZ, RZ, R233 ;  /* 0x000000ffff0dd224 */ /* 0x000fc400078e00e9 */
[----:B------:R2:W-:Y:S01]  /*126d0*/  @!P3 LDGSTS.E.BYPASS.LTC128B.128 [R243+0xa800], [R16.64+0x80] ;  /* 0x0a80008010f3bfae */ /* 0x0005e2000b901d46 */
[----:B------:R-:W-:Y:S01]  /*126e0*/  IMAD.IADD R73, R73, 0x1, -R12 ;  /* 0x0000000149497824 */ /* 0x000fe200078e0a0c */
[----:B------:R-:W-:Y:S02]  /*126f0*/  LEA.HI R0, R7, R78, RZ, 0x3 ;  /* 0x0000004e07007211 */ /* 0x000fe400078f18ff */
[----:B------:R4:W-:Y:S01]  /*12700*/  @!P2 LDGSTS.E.BYPASS.LTC128B.128 [R243+0x7000], [R14.64] ;  /* 0x070000000ef3afae */ /* 0x0009e2000b901d46 */
[----:B------:R-:W-:-:S03]  /*12710*/  ISETP.GE.AND P3, PT, R6, R5, PT ;  /* 0x000000050600720c */ /* 0x000fc60003f66270 */
[----:B------:R4:W-:Y:S01]  /*12720*/  @!P2 LDGSTS.E.BYPASS.LTC128B.128 [R243+0xb000], [R14.64+0x80] ;  /* 0x0b0000800ef3afae */ /* 0x0009e2000b901d46 */
[----:B------:R-:W-:-:S03]  /*12730*/  ISETP.GE.AND P2, PT, R2, R5, PT ;  /* 0x000000050200720c */ /* 0x000fc60003f46270 */
[----:B------:R4:W-:Y:S04]  /*12740*/  @!P1 LDGSTS.E.BYPASS.LTC128B.128 [R243+0x7800], [R20.64] ;  /* 0x0780000014f39fae */ /* 0x0009e8000b901d46 */
[----:B------:R4:W-:Y:S01]  /*12750*/  @!P1 LDGSTS.E.BYPASS.LTC128B.128 [R243+0xb800], [R20.64+0x80] ;  /* 0x0b80008014f39fae */ /* 0x0009e2000b901d46 */
[----:B------:R-:W-:-:S03]  /*12760*/  ISETP.GE.AND P1, PT, R184, R5, PT ;  /* 0x00000005b800720c */ /* 0x000fc60003f26270 */
[----:B------:R-:W0:Y:S04]  /*12770*/  LDGDEPBAR ;  /* 0x00000000000079af */ /* 0x000e280000000000 */
[----:B------:R-:W3:Y:S01]  /*12780*/  LD.E R2, [R132.64+0x188] ;  /* 0x0001880684027980 */ /* 0x000ee2000c101900 */
[----:B-1----:R-:W-:Y:S01]  /*12790*/  IMAD.SHL.U32 R11, R72, 0x40, RZ ;  /* 0x00000040480b7824 */ /* 0x002fe200078e00ff */
[----:B------:R-:W-:Y:S01]  /*127a0*/  BSSY B1, `(.L_x_3904) ;  /* 0x000026c000017945 */ /* 0x000fe20003800000 */
[----:B------:R-:W-:Y:S01]  /*127b0*/  @!P5 IMAD.MOV.U32 R12, RZ, RZ, R232 ;  /* 0x000000ffff0cd224 */ /* 0x000fe200078e00e8 */
[----:B--2---:R-:W-:Y:S01]  /*127c0*/  @!P0 LEA R16, P4, R74, R232, 0x1 ;  /* 0x000000e84a108211 */ /* 0x004fe200078808ff */
[----:B------:R-:W-:Y:S01]  /*127d0*/  @!P5 IMAD R9, R67, 0x60, RZ ;  /* 0x000000604309d824 */ /* 0x000fe200078e02ff */
[----:B------:R-:W-:Y:S01]  /*127e0*/  LOP3.LUT R11, R11, 0x1c0, RZ, 0xc0, !PT ;  /* 0x000001c00b0b7812 */ /* 0x000fe200078ec0ff */
[----:B----4-:R-:W-:Y:S01]  /*127f0*/  @!P5 IMAD.WIDE.U32 R18, R66, 0x60, R12 ;  /* 0x000000604212d825 */ /* 0x010fe200078e000c */
[----:B------:R-:W-:-:S02]  /*12800*/  LOP3.LUT R13, R0, 0xfffffff8, RZ, 0xc0, !PT ;  /* 0xfffffff8000d7812 */ /* 0x000fc400078ec0ff */
[----:B------:R-:W-:Y:S01]  /*12810*/  @!P0 LEA.HI.X R17, R74, R233, R75, 0x1, P4 ;  /* 0x000000e94a118211 */ /* 0x000fe200020f0c4b */
[----:B------:R-:W-:Y:S01]  /*12820*/  @!P2 IMAD.MOV.U32 R12, RZ, RZ, R232 ;  /* 0x000000ffff0ca224 */ /* 0x000fe200078e00e8 */
[----:B------:R-:W-:Y:S01]  /*12830*/  ISETP.GE.AND P4, PT, R8, R5, PT ;  /* 0x000000050800720c */ /* 0x000fe20003f86270 */
[----:B------:R-:W-:Y:S02]  /*12840*/  IMAD.IADD R78, R78, 0x1, -R13 ;  /* 0x000000014e4e7824 */ /* 0x000fe400078e0a0d */
[----:B------:R-:W-:Y:S02]  /*12850*/  @!P2 IMAD.MOV.U32 R13, RZ, RZ, R233 ;  /* 0x000000ffff0da224 */ /* 0x000fe400078e00e9 */
[----:B------:R-:W-:Y:S02]  /*12860*/  IMAD.SHL.U32 R10, R78, 0x40, RZ ;  /* 0x000000404e0a7824 */ /* 0x000fe400078e00ff */
[----:B------:R-:W-:Y:S01]  /*12870*/  @!P5 IMAD.IADD R9, R9, 0x1, R19 ;  /* 0x000000010909d824 */ /* 0x000fe200078e0213 */
[----:B------:R-:W-:-:S04]  /*12880*/  DEPBAR.LE SB0, 0x0 ;  /* 0x000080000000791a */ /* 0x000fc80000000000 */
[----:B------:R-:W-:Y:S01]  /*12890*/  BAR.SYNC.DEFER_BLOCKING 0x0 ;  /* 0x0000000000007b1d */ /* 0x000fe20000010000 */
[----:B------:R-:W-:Y:S01]  /*128a0*/  @!P5 IMAD.MOV.U32 R8, RZ, RZ, R18 ;  /* 0x000000ffff08d224 */ /* 0x000fe200078e0012 */
[----:B------:R-:W-:Y:S01]  /*128b0*/  LOP3.LUT R10, R10, 0x1c0, RZ, 0xc0, !PT ;  /* 0x000001c00a0a7812 */ /* 0x000fe200078ec0ff */
[----:B------:R-:W-:-:S04]  /*128c0*/  @!P2 IMAD.WIDE.U32 R18, R66, 0xc0, R12 ;  /* 0x000000c04212a825 */ /* 0x000fc800078e000c */
[----:B------:R-:W-:Y:S02]  /*128d0*/  IMAD.SHL.U32 R55, R0, 0x40, RZ ;  /* 0x0000004000377824 */ /* 0x000fe400078e00ff */
[----:B------:R-:W-:Y:S02]  /*128e0*/  @!P3 IMAD R6, R67, 0xa0, RZ ;  /* 0x000000a04306b824 */ /* 0x000fe400078e02ff */
[----:B------:R-:W-:Y:S01]  /*128f0*/  @!P3 IMAD.WIDE.U32 R14, R66, 0xa0, R232 ;  /* 0x000000a0420eb825 */ /* 0x000fe200078e00e8 */
[----:B------:R-:W-:-:S03]  /*12900*/  LOP3.LUT R55, R55, 0xfffffe00, RZ, 0xc0, !PT ;  /* 0xfffffe0037377812 */ /* 0x000fc600078ec0ff */
[----:B------:R-:W-:Y:S02]  /*12910*/  @!P3 IMAD.IADD R7, R6, 0x1, R15 ;  /* 0x000000010607b824 */ /* 0x000fe400078e020f */
[----:B------:R-:W-:Y:S02]  /*12920*/  @!P3 IMAD.MOV.U32 R6, RZ, RZ, R14 ;  /* 0x000000ffff06b224 */ /* 0x000fe400078e000e */
[----:B------:R-:W-:-:S04]  /*12930*/  @!P2 IMAD R14, R67, 0xc0, RZ ;  /* 0x000000c0430ea824 */ /* 0x000fc800078e02ff */
[----:B------:R-:W-:Y:S01]  /*12940*/  @!P2 IMAD.IADD R15, R14, 0x1, R19 ;  /* 0x000000010e0fa824 */ /* 0x000fe200078e0213 */
[----:B------:R-:W-:Y:S01]  /*12950*/  @P1 STS.128 [R243+0xc000], RZ ;  /* 0x00c000fff3001388 */ /* 0x000fe20000000c00 */
[----:B------:R-:W-:-:S03]  /*12960*/  @!P2 IMAD.MOV.U32 R14, RZ, RZ, R18 ;  /* 0x000000ffff0ea224 */ /* 0x000fc600078e0012 */
[----:B------:R-:W-:Y:S04]  /*12970*/  @P1 STS.128 [R243+0x10000], RZ ;  /* 0x010000fff3001388 */ /* 0x000fe80000000c00 */
[----:B------:R-:W-:Y:S01]  /*12980*/  @!PT LDS RZ, [RZ] ;  /* 0x00000000fffff984 */ /* 0x000fe20000000800 */
[----:B------:R-:W-:Y:S01]  /*12990*/  @!PT LDS RZ, [RZ] ;  /* 0x00000000fffff984 */ /* 0x000fe20000000800 */
[----:B------:R-:W-:Y:S01]  /*129a0*/  @!PT LDS RZ, [RZ] ;  /* 0x00000000fffff984 */ /* 0x000fe20000000800 */
[----:B------:R1:W-:Y:S04]  /*129b0*/  @!P1 LDGSTS.E.BYPASS.LTC128B.128 [R243+0xc000], [R232.64] ;  /* 0x0c000000e8f39fae */ /* 0x0003e8000b901d46 */
[----:B------:R1:W-:Y:S01]  /*129c0*/  @!P1 LDGSTS.E.BYPASS.LTC128B.128 [R243+0x10000], [R232.64+0x80] ;  /* 0x10000080e8f39fae */ /* 0x0003e2000b901d46 */
[----:B------:R-:W-:Y:S01]  /*129d0*/  ISETP.GE.AND P1, PT, R4, R5, PT ;  /* 0x000000050400720c */ /* 0x000fe20003f26270 */
[----:B------:R-:W-:Y:S01]  /*129e0*/  IMAD.SHL.U32 R4, R184, 0x8, RZ ;  /* 0x00000008b8047824 */ /* 0x000fe200078e00ff */
[----:B------:R-:W-:Y:S01]  /*129f0*/  SHF.R.U32.HI R5, RZ, 0x3, R10 ;  /* 0x00000003ff057819 */ /* 0x000fe2000001160a */
[----:B------:R-:W-:Y:S03]  /*12a00*/  @P0 STS.128 [R243+0xc800], RZ ;  /* 0x00c800fff3000388 */ /* 0x000fe60000000c00 */
[----:B------:R-:W-:Y:S01]  /*12a10*/  LOP3.LUT R4, R11, 0x8, R4, 0xf8, !PT ;  /* 0x000000080b047812 */ /* 0x000fe200078ef804 */
[----:B------:R-:W-:Y:S01]  /*12a20*/  @P0 STS.128 [R243+0x10800], RZ ;  /* 0x010800fff3000388 */ /* 0x000fe20000000c00 */
[----:B------:R-:W-:-:S03]  /*12a30*/  SHF.R.U32.HI R11, RZ, 0x3, R11 ;  /* 0x00000003ff0b7819 */ /* 0x000fc6000001160b */
[----:B------:R-:W-:Y:S01]  /*12a40*/  @!PT LDS RZ, [RZ] ;  /* 0x00000000fffff984 */ /* 0x000fe20000000800 */
[----:B------:R-:W-:Y:S01]  /*12a50*/  @!PT LDS RZ, [RZ] ;  /* 0x00000000fffff984 */ /* 0x000fe20000000800 */
[----:B------:R-:W-:Y:S01]  /*12a60*/  @!PT LDS RZ, [RZ] ;  /* 0x00000000fffff984 */ /* 0x000fe20000000800 */
[----:B------:R2:W-:Y:S01]  /*12a70*/  @!P0 LDGSTS.E.BYPASS.LTC128B.128 [R243+0xc800], [R16.64] ;  /* 0x0c80000010f38fae */ /* 0x0005e2000b901d46 */
[----:B------:R-:W-:Y:S01]  /*12a80*/  LOP3.LUT R4, R4, R11, RZ, 0x3c, !PT ;  /* 0x0000000b04047212 */ /* 0x000fe200078e3cff */
[----:B------:R-:W-:Y:S02]  /*12a90*/  @!P1 IMAD.WIDE.U32 R12, R66, 0xe0, R232 ;  /* 0x000000e0420c9825 */ /* 0x000fe400078e00e8 */
[----:B------:R2:W-:Y:S02]  /*12aa0*/  @!P0 LDGSTS.E.BYPASS.LTC128B.128 [R243+0x10800], [R16.64+0x80] ;  /* 0x1080008010f38fae */ /* 0x0005e4000b901d46 */
[----:B------:R-:W-:Y:S02]  /*12ab0*/  IMAD R227, R73, 0x200, R4 ;  /* 0x0000020049e37824 */ /* 0x000fe400078e0204 */
[----:B------:R-:W-:Y:S01]  /*12ac0*/  @!P1 IMAD R4, R67, 0xe0, RZ ;  /* 0x000000e043049824 */ /* 0x000fe200078e02ff */
[----:B------:R-:W-:Y:S01]  /*12ad0*/  @P6 STS.128 [R243+0xd000], RZ ;  /* 0x00d000fff3006388 */ /* 0x000fe20000000c00 */
[----:B------:R-:W-:-:S02]  /*12ae0*/  IMAD.SHL.U32 R73, R73, 0x8, RZ ;  /* 0x0000000849497824 */ /* 0x000fc400078e00ff */
[----:B------:R-:W-:Y:S01]  /*12af0*/  @!P1 IMAD.IADD R13, R4, 0x1, R13 ;  /* 0x00000001040d9824 */ /* 0x000fe200078e020d */
[----:B------:R-:W-:Y:S01]  /*12b00*/  @P6 STS.128 [R243+0x11000], RZ ;  /* 0x011000fff3006388 */ /* 0x000fe20000000c00 */
[----:B------:R-:W-:Y:S01]  /*12b10*/  IMAD.SHL.U32 R227, R227, 0x2, RZ ;  /* 0x00000002e3e37824 */ /* 0x000fe200078e00ff */
[----:B------:R-:W-:-:S04]  /*12b20*/  LOP3.LUT R4, R10, 0x8, R73, 0xf8, !PT ;  /* 0x000000080a047812 */ /* 0x000fc800078ef849 */
[----:B------:R-:W-:Y:S01]  /*12b30*/  LOP3.LUT R4, R4, R5, RZ, 0x3c, !PT ;  /* 0x0000000504047212 */ /* 0x000fe200078e3cff */
[----:B------:R-:W-:Y:S01]  /*12b40*/  IMAD R5, R68, 0x400, R55 ;  /* 0x0000040044057824 */ /* 0x000fe200078e0237 */
[C---:B------:R-:W-:Y:S02]  /*12b50*/  IADD3 R0, R227.reuse, 0x4000, RZ ;  /* 0x00004000e3007810 */ /* 0x040fe40007ffe0ff */
[----:B------:R-:W-:Y:S01]  /*12b60*/  IADD3 R225, R227, 0x4020, RZ ;  /* 0x00004020e3e17810 */ /* 0x000fe20007ffe0ff */
[----:B------:R-:W-:Y:S02]  /*12b70*/  IMAD.IADD R228, R4, 0x1, R5 ;  /* 0x0000000104e47824 */ /* 0x000fe400078e0205 */
[----:B------:R-:W-:Y:S02]  /*12b80*/  IMAD.MOV.U32 R5, RZ, RZ, 0x20 ;  /* 0x00000020ff057424 */ /* 0x000fe400078e00ff */
[----:B------:R-:W-:Y:S01]  /*12b90*/  IMAD.SHL.U32 R228, R228, 0x2, RZ ;  /* 0x00000002e4e47824 */ /* 0x000fe200078e00ff */
[----:B--2---:R-:W-:-:S04]  /*12ba0*/  @!P6 LEA R16, P0, R66, R232, 0x6 ;  /* 0x000000e84210e211 */ /* 0x004fc800078030ff */
[C---:B------:R-:W-:Y:S02]  /*12bb0*/  @!P6 LEA.HI.X R17, R66.reuse, R233, R67, 0x6, P0 ;  /* 0x000000e94211e211 */ /* 0x040fe400000f3443 */
[----:B------:R-:W-:-:S03]  /*12bc0*/  @!P4 LEA R10, P0, R66, R232, 0x7 ;  /* 0x000000e8420ac211 */ /* 0x000fc600078038ff */
[----:B------:R-:W-:Y:S01]  /*12bd0*/  @!PT LDS RZ, [RZ] ;  /* 0x00000000fffff984 */ /* 0x000fe20000000800 */
[----:B------:R-:W-:Y:S01]  /*12be0*/  @!PT LDS RZ, [RZ] ;  /* 0x00000000fffff984 */ /* 0x000fe20000000800 */
[----:B------:R-:W-:Y:S01]  /*12bf0*/  @!PT LDS RZ, [RZ] ;  /* 0x00000000fffff984 */ /* 0x000fe20000000800 */
[----:B------:R2:W-:Y:S01]  /*12c00*/  @!P6 LDGSTS.E.BYPASS.LTC128B.128 [R243+0xd000], [R16.64] ;  /* 0x0d00000010f3efae */ /* 0x0005e2000b901d46 */
[----:B------:R-:W-:-:S03]  /*12c10*/  @!P4 LEA.HI.X R11, R66, R233, R67, 0x7, P0 ;  /* 0x000000e9420bc211 */ /* 0x000fc600000f3c43 */
        /* <DEDUP_REMOVED lines=31> */
[----:B-1----:R-:W-:-:S03]  /*12e10*/  IMAD.MOV.U32 R7, RZ, RZ, 0x10 ;  /* 0x00000010ff077424 */ /* 0x002fc600078e00ff */
[----:B------:R-:W-:Y:S01]  /*12e20*/  @!PT LDS RZ, [RZ] ;  /* 0x00000000fffff984 */ /* 0x000fe20000000800 */
[----:B------:R-:W-:Y:S01]  /*12e30*/  @!PT LDS RZ, [RZ] ;  /* 0x00000000fffff984 */ /* 0x000fe20000000800 */
[----:B------:R-:W-:Y:S01]  /*12e40*/  @!PT LDS RZ, [RZ] ;  /* 0x00000000fffff984 */ /* 0x000fe20000000800 */
[----:B------:R2:W-:Y:S04]  /*12e50*/  @!P1 LDGSTS.E.BYPASS.LTC128B.128 [R243+0xf800], [R12.64] ;  /* 0x0f8000000cf39fae */ /* 0x0005e8000b901d46 */
[----:B------:R2:W-:Y:S01]  /*12e60*/  @!P1 LDGSTS.E.BYPASS.LTC128B.128 [R243+0x13800], [R12.64+0x80] ;  /* 0x138000800cf39fae */ /* 0x0005e2000b901d46 */
[----:B------:R-:W-:-:S03]  /*12e70*/  R2P PR, R78, 0x6 ;  /* 0x000000064e007804 */ /* 0x000fc60000000000 */
[----:B------:R-:W-:Y:S02]  /*12e80*/  LDSM.16.M88.4 R116, [R228] ;  /* 0x00000000e474783b */ /* 0x000fe40000000200 */
[----:B------:R-:W-:Y:S02]  /*12e90*/  SEL R7, R7, 0xfffffff0, !P1 ;  /* 0xfffffff007077807 */ /* 0x000fe40004800000 */
[----:B----4-:R-:W1:Y:S01]  /*12ea0*/  LDSM.16.M88.4 R8, [R227+0x4000] ;  /* 0x00400000e308783b */ /* 0x010e620000000200 */
[----:B------:R-:W-:Y:S02]  /*12eb0*/  SEL R5, R5, 0xffffffe0, !P2 ;  /* 0xffffffe005057807 */ /* 0x000fe40005000000 */
[----:B------:R-:W-:Y:S01]  /*12ec0*/  R2P PR, R72, 0x6 ;  /* 0x0000000648007804 */ /* 0x000fe20000000000 */
[--C-:B------:R-:W-:Y:S01]  /*12ed0*/  IMAD R226, R7, 0x2, R228.reuse ;  /* 0x0000000207e27824 */ /* 0x100fe200078e02e4 */
[----:B------:R-:W4:Y:S01]  /*12ee0*/  LDSM.16.M88.4 R56, [R227+0x4800] ;  /* 0x00480000e338783b */ /* 0x000f220000000200 */
[----:B------:R-:W-:-:S02]  /*12ef0*/  IMAD R224, R5, 0x2, R228 ;  /* 0x0000000205e07824 */ /* 0x000fc400078e02e4 */
[----:B------:R-:W-:Y:S01]  /*12f00*/  IMAD R223, R5, 0x2, R226 ;  /* 0x0000000205df7824 */ /* 0x000fe200078e02e2 */
[----:B------:R-:W-:Y:S04]  /*12f10*/  LDSM.16.M88.4 R80, [R226] ;  /* 0x00000000e250783b */ /* 0x000fe80000000200 */
[----:B------:R-:W-:Y:S03]  /*12f20*/  LDSM.16.M88.4 R44, [R227+0x5000] ;  /* 0x00500000e32c783b */ /* 0x000fe60000000200 */
[----:B------:R-:W-:Y:S01]  /*12f30*/  @P1 IADD3 R225, R0, -0x20, RZ ;  /* 0xffffffe000e11810 */ /* 0x000fe20007ffe0ff */
[----:B------:R-:W-:Y:S01]  /*12f40*/  LDSM.16.M88.4 R36, [R227+0x5800] ;  /* 0x00580000e324783b */ /* 0x000fe20000000200 */
[----:B------:R-:W-:-:S02]  /*12f50*/  IMAD.MOV.U32 R0, RZ, RZ, 0x40 ;  /* 0x00000040ff007424 */ /* 0x000fc400078e00ff */
[C---:B------:R-:W-:Y:S01]  /*12f60*/  IADD3 R218, R225.reuse, 0x800, RZ ;  /* 0x00000800e1da7810 */ /* 0x040fe20007ffe0ff */
[----:B------:R-:W4:Y:S01]  /*12f70*/  LDSM.16.M88.4 R84, [R225] ;  /* 0x00000000e154783b */ /* 0x000f220000000200 */
[C---:B------:R-:W-:Y:S02]  /*12f80*/  IADD3 R217, R225.reuse, 0x1000, RZ ;  /* 0x00001000e1d97810 */ /* 0x040fe40007ffe0ff */
[----:B------:R-:W-:Y:S01]  /*12f90*/  SEL R0, R0, 0xffffffc0, !P2 ;  /* 0xffffffc000007807 */ /* 0x000fe20005000000 */
[----:B--2---:R-:W2:Y:S01]  /*12fa0*/  LDSM.16.M88.4 R12, [R227+0x7000] ;  /* 0x00700000e30c783b */ /* 0x004ea20000000200 */
[C---:B------:R-:W-:Y:S02]  /*12fb0*/  IADD3 R216, R225.reuse, 0x1800, RZ ;  /* 0x00001800e1d87810 */ /* 0x040fe40007ffe0ff */
[----:B------:R-:W-:Y:S01]  /*12fc0*/  IADD3 R215, R225, 0x2000, RZ ;  /* 0x00002000e1d77810 */ /* 0x000fe20007ffe0ff */
[----:B-----5:R-:W2:Y:S01]  /*12fd0*/  LDSM.16.M88.4 R28, [R227+0x6000] ;  /* 0x00600000e31c783b */ /* 0x020ea20000000200 */
[----:B------:R-:W-:Y:S01]  /*12fe0*/  IMAD.IADD R222, R227, 0x1, R0 ;  /* 0x00000001e3de7824 */ /* 0x000fe200078e0200 */
[----:B------:R-:W-:Y:S01]  /*12ff0*/  IADD3 R214, R225, 0x2800, RZ ;  /* 0x00002800e1d67810 */ /* 0x000fe20007ffe0ff */
[----:B------:R-:W-:Y:S01]  /*13000*/  IMAD.IADD R211, R0, 0x1, R225 ;  /* 0x0000000100d37824 */ /* 0x000fe200078e02e1 */
[----:B------:R-:W2:Y:S01]  /*13010*/  LDSM.16.M88.4 R20, [R227+0x6800] ;  /* 0x00680000e314783b */ /* 0x000ea20000000200 */
[----:B------:R-:W-:-:S02]  /*13020*/  SHF.R.S32.HI R0, RZ, 0x1f, R69 ;  /* 0x0000001fff007819 */ /* 0x000fc40000011445 */
[----:B------:R-:W-:Y:S01]  /*13030*/  IADD3 R213, R225, 0x3000, RZ ;  /* 0x00003000e1d57810 */ /* 0x000fe20007ffe0ff */
[----:B------:R-:W2:Y:S01]  /*13040*/  LDSM.16.M88.4 R96, [R227+0x7800] ;  /* 0x00780000e360783b */ /* 0x000ea20000000200 */
[----:B------:R-:W-:Y:S01]  /*13050*/  LEA.HI R69, R0, R69, RZ, 0x2 ;  /* 0x0000004500457211 */ /* 0x000fe200078f10ff */
[----:B------:R-:W-:Y:S01]  /*13060*/  IMAD.SHL.U32 R0, R53, 0x2, RZ ;  /* 0x0000000235007824 */ /* 0x000fe200078e00ff */
[C---:B-1----:R-:W-:Y:S01]  /*13070*/  HMMA.16816.F32.BF16 R76, R116.reuse, R8, RZ ;  /* 0x00000008744c723c */ /* 0x042fe200000418ff */
[----:B------:R-:W1:Y:S01]  /*13080*/  LDSM.16.M88.4 R92, [R225+0x800] ;  /* 0x00080000e15c783b */ /* 0x000e620000000200 */
[----:B------:R-:W-:Y:S02]  /*13090*/  SHF.R.S32.HI R69, RZ, 0x2, R69 ;  /* 0x00000002ff457819 */ /* 0x000fe40000011445 */
[----:B------:R-:W-:Y:S01]  /*130a0*/  LOP3.LUT R0, R0, 0x6, RZ, 0xc0, !PT ;  /* 0x0000000600007812 */ /* 0x000fe200078ec0ff */
[----:B------:R-:W1:Y:S01]  /*130b0*/  LDSM.16.M88.4 R88, [R225+0x1000] ;  /* 0x00100000e158783b */ /* 0x000e620000000200 */
[C---:B------:R-:W-:Y:S01]  /*130c0*/  IADD3 R212, R225.reuse, 0x3800, RZ ;  /* 0x00003800e1d47810 */ /* 0x040fe20007ffe0ff */
[----:B------:R-:W-:Y:S01]  /*130d0*/  IMAD R68, R68, 0x10, R69 ;  /* 0x0000001044447824 */ /* 0x000fe200078e0245 */
[----:B------:R-:W-:Y:S01]  /*130e0*/  HMMA.16816.F32.BF16 R72, R116, R10, RZ ;  /* 0x0000000a7448723c */ /* 0x000fe200000418ff */
[----:B------:R-:W-:Y:S01]  /*130f0*/  LDSM.16.M88.4 R112, [R225+0x1800] ;  /* 0x00180000e170783b */ /* 0x000fe20000000200 */
[----:B------:R-:W-:-:S02]  /*13100*/  IADD3 R210, R225, 0x4000, RZ ;  /* 0x00004000e1d27810 */ /* 0x000fc40007ffe0ff */
[----:B------:R-:W-:Y:S01]  /*13110*/  IADD3 R71, R68, 0x1, R71 ;  /* 0x0000000144477810 */ /* 0x000fe20007ffe047 */
[----:B------:R-:W-:Y:S01]  /*13120*/  LDSM.16.M88.4 R108, [R225+0x2000] ;  /* 0x00200000e16c783b */ /* 0x000fe20000000200 */
[C---:B------:R-:W-:Y:S02]  /*13130*/  IADD3 R209, R225.reuse, 0x4800, RZ ;  /* 0x00004800e1d17810 */ /* 0x040fe40007ffe0ff */
[----:B----4-:R-:W-:Y:S01]  /*13140*/  HMMA.16816.F32.BF16 R60, R116, R56, RZ ;  /* 0x00000038743c723c */ /* 0x010fe200000418ff */
[----:B------:R-:W-:Y:S01]  /*13150*/  LDSM.16.M88.4 R104, [R225+0x2800] ;  /* 0x00280000e168783b */ /* 0x000fe20000000200 */
[----:B------:R-:W-:Y:S02]  /*13160*/  IADD3 R53, R70, R71, -R236 ;  /* 0x0000004746357210 */ /* 0x000fe40007ffe8ec */
[C---:B------:R-:W-:Y:S01]  /*13170*/  IADD3 R208, R225.reuse, 0x5000, RZ ;  /* 0x00005000e1d07810 */ /* 0x040fe20007ffe0ff */
[----:B------:R-:W-:Y:S01]  /*13180*/  LDSM.16.M88.4 R100, [R225+0x3800] ;  /* 0x00380000e164783b */ /* 0x000fe20000000200 */
[----:B------:R-:W-:-:S02]  /*13190*/  IADD3 R207, R225, 0x5800, RZ ;  /* 0x00005800e1cf7810 */ /* 0x000fc40007ffe0ff */
[C---:B------:R-:W-:Y:S01]  /*131a0*/  HMMA.16816.F32.BF16 R76, R80.reuse, R84, R76 ;  /* 0x00000054504c723c */ /* 0x040fe2000004184c */
[----:B------:R-:W-:Y:S01]  /*131b0*/  LDSM.16.M88.4 R124, [R211+0x1800] ;  /* 0x00180000d37c783b */ /* 0x000fe20000000200 */
[C---:B------:R-:W-:Y:S02]  /*131c0*/  IADD3 R206, R225.reuse, 0x6000, RZ ;  /* 0x00006000e1ce7810 */ /* 0x040fe40007ffe0ff */
[C---:B------:R-:W-:Y:S01]  /*131d0*/  IADD3 R205, R225.reuse, 0x6800, RZ ;  /* 0x00006800e1cd7810 */ /* 0x040fe20007ffe0ff */
[----:B------:R-:W-:Y:S01]  /*131e0*/  LDSM.16.M88.4 R120, [R211+0x2800] ;  /* 0x00280000d378783b */ /* 0x000fe20000000200 */
[C---:B------:R-:W-:Y:S02]  /*131f0*/  IADD3 R204, R225.reuse, 0x7000, RZ ;  /* 0x00007000e1cc7810 */ /* 0x040fe40007ffe0ff */
[----:B------:R-:W-:Y:S01]  /*13200*/  HMMA.16816.F32.BF16 R72, R80, R86, R72 ;  /* 0x000000565048723c */ /* 0x000fe20000041848 */
[----:B------:R-:W4:Y:S01]  /*13210*/  LDSM.16.M88.4 R84, [R225+0x3000] ;  /* 0x00300000e154783b */ /* 0x000f220000000200 */
[----:B------:R-:W-:-:S03]  /*13220*/  IADD3 R203, R225, 0x7800, RZ ;  /* 0x00007800e1cb7810 */ /* 0x000fc60007ffe0ff */
[----:B------:R-:W0:Y:S03]  /*13230*/  LDGDEPBAR ;  /* 0x00000000000079af */ /* 0x000e260000000000 */
[C---:B------:R-:W-:Y:S08]  /*13240*/  HMMA.16816.F32.BF16 R48, R116.reuse, R44, RZ ;  /* 0x0000002c7430723c */ /* 0x040ff000000418ff */
[C---:B--2---:R-:W-:Y:S08]  /*13250*/  HMMA.16816.F32.BF16 R16, R116.reuse, R12, RZ ;  /* 0x0000000c7410723c */ /* 0x044ff000000418ff */
[----:B------:R-:W-:Y:S01]  /*13260*/  HMMA.16816.F32.BF16 R56, R116, R58, RZ ;  /* 0x0000003a7438723c */ /* 0x000fe200000418ff */
[----:B---3--:R-:W-:-:S05]  /*13270*/  IMAD.IADD R53, R2, 0x1, R53 ;  /* 0x0000000102357824 */ /* 0x008fca00078e0235 */
[C---:B------:R-:W-:Y:S02]  /*13280*/  IADD3 R135, R53.reuse, 0x8, RZ ;  /* 0x0000000835877810 */ /* 0x040fe40007ffe0ff */
[C---:B------:R-:W-:Y:S01]  /*13290*/  HMMA.16816.F32.BF16 R44, R116.reuse, R46, RZ ;  /* 0x0000002e742c723c */ /* 0x040fe200000418ff */
[-C--:B------:R-:W-:Y:S02]  /*132a0*/  IMNMX R2, R53, R70.reuse, PT ;  /* 0x0000004635027217 */ /* 0x080fe40003800200 */
[----:B------:R-:W-:Y:S02]  /*132b0*/  IMNMX R135, R135, R70, PT ;  /* 0x0000004687877217 */ /* 0x000fe40003800200 */
        /* <DEDUP_REMOVED lines=17> */
[C---:B----4-:R-:W-:Y:S08]  /*133d0*/  HMMA.16816.F32.BF16 R16, R80.reuse, R84, R16 ;  /* 0x000000545010723c */ /* 0x050ff00000041810 */
        /* <DEDUP_REMOVED lines=22> */
[C---:B---3--:R-:W-:Y:S08]  /*13540*/  HMMA.16816.F32.BF16 R24, R92.reuse, R80, R24 ;  /* 0x000000505c18723c */ /* 0x048ff00000041818 */
[C---:B------:R-:W-:Y:S01]  /*13550*/  HMMA.16816.F32.BF16 R20, R92.reuse, R82, R20 ;  /* 0x000000525c14723c */ /* 0x040fe20000041814 */
[----:B------:R-:W3:Y:S07]  /*13560*/  LDSM.16.M88.4 R80, [R211+0x1000] ;  /* 0x00100000d350783b */ /* 0x000eee0000000200 */
[----:B------:R-:W-:Y:S01]  /*13570*/  HMMA.16816.F32.BF16 R72, R92, R98, R72 ;  /* 0x000000625c48723c */ /* 0x000fe20000041848 */
[----:B------:R-:W4:Y:S07]  /*13580*/  LDSM.16.M88.4 R96, [R222+0x7800] ;  /* 0x00780000de60783b */ /* 0x000f2e0000000200 */
[C---:B-1----:R-:W-:Y:S08]  /*13590*/  HMMA.16816.F32.BF16 R76, R104.reuse, R88, R76 ;  /* 0x00000058684c723c */ /* 0x042ff0000004184c */
[C---:B--2---:R-:W-:Y:S08]  /*135a0*/  HMMA.16816.F32.BF16 R60, R104.reuse, R84, R60 ;  /* 0x00000054683c723c */ /* 0x044ff0000004183c */
[C---:B------:R-:W-:Y:S01]  /*135b0*/  HMMA.16816.F32.BF16 R72, R104.reuse, R90, R72 ;  /* 0x0000005a6848723c */ /* 0x040fe20000041848 */
[----:B------:R-:W-:Y:S07]  /*135c0*/  LDSM.16.M88.4 R88, [R228+0x2000] ;  /* 0x00200000e458783b */ /* 0x000fee0000000200 */
[----:B------:R-:W-:Y:S01]  /*135d0*/  HMMA.16816.F32.BF16 R56, R104, R86, R56 ;  /* 0x000000566838723c */ /* 0x000fe20000041838 */
[----:B------:R-:W1:Y:S07]  /*135e0*/  LDSM.16.M88.4 R84, [R227+0x9000] ;  /* 0x00900000e354783b */ /* 0x000e6e0000000200 */
[C---:B------:R-:W-:Y:S08]  /*135f0*/  HMMA.16816.F32.BF16 R40, R92.reuse, R112, R40 ;  /* 0x000000705c28723c */ /* 0x040ff00000041828 */
[----:B------:R-:W-:Y:S01]  /*13600*/  HMMA.16816.F32.BF16 R36, R92, R114, R36 ;  /* 0x000000725c24723c */ /* 0x000fe20000041824 */
[----:B------:R-:W-:Y:S07]  /*13610*/  LDSM.16.M88.4 R112, [R211+0x3000] ;  /* 0x00300000d370783b */ /* 0x000fee0000000200 */
[C---:B---3--:R-:W-:Y:S08]  /*13620*/  HMMA.16816.F32.BF16 R48, R104.reuse, R80, R48 ;  /* 0x000000506830723c */ /* 0x048ff00000041830 */
        /* <DEDUP_REMOVED lines=10> */
[----:B------:R-:W3:Y:S04]  /*136d0*/  LDSM.16.M88.4 R96, [R211+0x2000] ;  /* 0x00200000d360783b */ /* 0x000ee80000000200 */
[----:B------:R-:W4:Y:S03]  /*136e0*/  LDSM.16.M88.4 R92, [R227+0x8800] ;  /* 0x00880000e35c783b */ /* 0x000f260000000200 */
[C---:B------:R-:W-:Y:S08]  /*136f0*/  HMMA.16816.F32.BF16 R40, R104.reuse, R124, R40 ;  /* 0x0000007c6828723c */ /* 0x040ff00000041828 */
[C---:B------:R-:W-:Y:S01]  /*13700*/  HMMA.16816.F32.BF16 R36, R104.reuse, R126, R36 ;  /* 0x0000007e6824723c */ /* 0x040fe20000041824 */
[----:B------:R-:W-:Y:S07]  /*13710*/  LDSM.16.M88.4 R124, [R225+0x7800] ;  /* 0x00780000e17c783b */ /* 0x000fee0000000200 */
[C---:B------:R-:W-:Y:S08]  /*13720*/  HMMA.16816.F32.BF16 R24, R104.reuse, R120, R24 ;  /* 0x000000786818723c */ /* 0x040ff00000041818 */
[----:B------:R-:W-:Y:S01]  /*13730*/  HMMA.16816.F32.BF16 R20, R104, R122, R20 ;  /* 0x0000007a6814723c */ /* 0x000fe20000041814 */
[----:B------:R-:W-:Y:S07]  /*13740*/  LDSM.16.M88.4 R120, [R226+0x2000] ;  /* 0x00200000e278783b */ /* 0x000fee0000000200 */
[C---:B-1----:R-:W-:Y:S08]  /*13750*/  HMMA.16816.F32.BF16 R48, R88.reuse, R84, R48 ;  /* 0x000000545830723c */ /* 0x042ff00000041830 */
[C---:B------:R-:W-:Y:S01]  /*13760*/  HMMA.16816.F32.BF16 R44, R88.reuse, R86, R44 ;  /* 0x00000056582c723c */ /* 0x040fe2000004182c */
[----:B------:R-:W1:Y:S07]  /*13770*/  LDSM.16.M88.4 R84, [R225+0x4000] ;  /* 0x00400000e154783b */ /* 0x000e6e0000000200 */
[C---:B--2---:R-:W-:Y:S08]  /*13780*/  HMMA.16816.F32.BF16 R40, R88.reuse, R80, R40 ;  /* 0x000000505828723c */ /* 0x044ff00000041828 */
[----:B------:R-:W-:Y:S01]  /*13790*/  HMMA.16816.F32.BF16 R36, R88, R82, R36 ;  /* 0x000000525824723c */ /* 0x000fe20000041824 */
        /* <DEDUP_REMOVED lines=8> */
[----:B------:R-:W-:Y:S01]  /*13820*/  HMMA.16816.F32.BF16 R116, R104, R110, R116 ;  /* 0x0000006e6874723c */ /* 0x000fe20000041874 */
[----:B------:R-:W-:Y:S04]  /*13830*/  LDSM.16.M88.4 R104, [R227+0xb000] ;  /* 0x00b00000e368783b */ /* 0x000fe80000000200 */
[----:B------:R-:W-:Y:S03]  /*13840*/  LDSM.16.M88.4 R108, [R222+0x8000] ;  /* 0x00800000de6c783b */ /* 0x000fe60000000200 */
[C---:B------:R-:W-:Y:S08]  /*13850*/  HMMA.16816.F32.BF16 R76, R88.reuse, R100, R76 ;  /* 0x00000064584c723c */ /* 0x040ff0000004184c */
[C---:B------:R-:W-:Y:S01]  /*13860*/  HMMA.16816.F32.BF16 R72, R88.reuse, R102, R72 ;  /* 0x000000665848723c */ /* 0x040fe20000041848 */
[----:B------:R-:W-:Y:S07]  /*13870*/  LDSM.16.M88.4 R100, [R227+0xb800] ;  /* 0x00b80000e364783b */ /* 0x000fee0000000200 */
[C---:B----4-:R-:W-:Y:S08]  /*13880*/  HMMA.16816.F32.BF16 R60, R88.reuse, R92, R60 ;  /* 0x0000005c583c723c */ /* 0x050ff0000004183c */
        /* <DEDUP_REMOVED lines=31> */
[C---:B------:R-:W-:Y:S08]  /*13a80*/  HMMA.16816.F32.BF16 R8, R120.reuse, R124, R8 ;  /* 0x0000007c7808723c */ /* 0x040ff00000041808 */
[C---:B------:R-:W-:Y:S08]  /*13a90*/  HMMA.16816.F32.BF16 R116, R120.reuse, R126, R116 ;  /* 0x0000007e7874723c */ /* 0x040ff00000041874 */
[----:B------:R-:W-:Y:S01]  /*13aa0*/  HMMA.16816.F32.BF16 R44, R120, R98, R44 ;  /* 0x00000062782c723c */ /* 0x000fe2000004182c */
[----:B------:R-:W4:Y:S07]  /*13ab0*/  LDSM.16.M88.4 R96, [R222+0x9800] ;  /* 0x00980000de60783b */ /* 0x000f2e0000000200 */
[C---:B------:R-:W-:Y:S08]  /*13ac0*/  HMMA.16816.F32.BF16 R60, R112.reuse, R104, R60 ;  /* 0x00000068703c723c */ /* 0x040ff0000004183c */
[C---:B------:R-:W-:Y:S08]  /*13ad0*/  HMMA.16816.F32.BF16 R56, R112.reuse, R106, R56 ;  /* 0x0000006a7038723c */ /* 0x040ff00000041838 */
[C---:B------:R-:W-:Y:S08]  /*13ae0*/  HMMA.16816.F32.BF16 R76, R112.reuse, R108, R76 ;  /* 0x0000006c704c723c */ /* 0x040ff0000004184c */
[C---:B------:R-:W-:Y:S01]  /*13af0*/  HMMA.16816.F32.BF16 R72, R112.reuse, R110, R72 ;  /* 0x0000006e7048723c */ /* 0x040fe20000041848 */
[----:B------:R-:W-:Y:S07]  /*13b00*/  LDSM.16.M88.4 R108, [R211+0x4000] ;  /* 0x00400000d36c783b */ /* 0x000fee0000000200 */
[C---:B------:R-:W-:Y:S01]  /*13b10*/  HMMA.16816.F32.BF16 R104, R112.reuse, R100, R48 ;  /* 0x000000647068723c */ /* 0x040fe20000041830 */
[----:B------:R-:W3:Y:S07]  /*13b20*/  LDSM.16.M88.4 R48, [R223+0x2000] ;  /* 0x00200000df30783b */ /* 0x000eee0000000200 */
[C---:B-1----:R-:W-:Y:S08]  /*13b30*/  HMMA.16816.F32.BF16 R16, R112.reuse, R84, R16 ;  /* 0x000000547010723c */ /* 0x042ff00000041810 */
[----:B------:R-:W-:Y:S01]  /*13b40*/  HMMA.16816.F32.BF16 R12, R112, R86, R12 ;  /* 0x00000056700c723c */ /* 0x000fe2000004180c */
[----:B------:R-:W1:Y:S07]  /*13b50*/  LDSM.16.M88.4 R84, [R211+0x4800] ;  /* 0x00480000d354783b */ /* 0x000e6e0000000200 */
[----:B------:R-:W-:Y:S08]  /*13b60*/  HMMA.16816.F32.BF16 R40, R120, R92, R40 ;  /* 0x0000005c7828723c */ /* 0x000ff00000041828 */
[C---:B--2---:R-:W-:Y:S08]  /*13b70*/  HMMA.16816.F32.BF16 R8, R112.reuse, R80, R8 ;  /* 0x000000507008723c */ /* 0x044ff00000041808 */
[C---:B------:R-:W-:Y:S01]  /*13b80*/  HMMA.16816.F32.BF16 R116, R112.reuse, R82, R116 ;  /* 0x000000527074723c */ /* 0x040fe20000041874 */
[----:B------:R-:W2:Y:S07]  /*13b90*/  LDSM.16.M88.4 R80, [R211+0x5000] ;  /* 0x00500000d350783b */ /* 0x000eae0000000200 */
[----:B---3--:R-:W-:Y:S07]  /*13ba0*/  HMMA.16816.F32.BF16 R24, R112, R88, R24 ;  /* 0x000000587018723c */ /* 0x008fee0000041818 */
[----:B------:R-:W-:Y:S01]  /*13bb0*/  IMAD.IADD R88, R3, 0x1, R0 ;  /* 0x0000000103587824 */ /* 0x000fe200078e0200 */
[----:B------:R-:W-:Y:S01]  /*13bc0*/  LOP3.LUT R0, R4, R55, RZ, 0xfc, !PT ;  /* 0x0000003704007212 */ /* 0x000fe200078efcff */
[----:B------:R-:W-:Y:S01]  /*13bd0*/  HMMA.16816.F32.BF16 R36, R120, R94, R36 ;  /* 0x0000005e7824723c */ /* 0x000fe20000041824 */
[----:B------:R-:W3:Y:S02]  /*13be0*/  LDSM.16.M88.4 R52, [R211+0x5800] ;  /* 0x00580000d334783b */ /* 0x000ee40000000200 */
[----:B------:R-:W-:-:S02]  /*13bf0*/  IADD3 R6, R88, 0x1, RZ ;  /* 0x0000000158067810 */ /* 0x000fc40007ffe0ff */
[----:B------:R-:W2:Y:S01]  /*13c00*/  LDSM.16.M88.4 R92, [R222+0xa000] ;  /* 0x00a00000de5c783b */ /* 0x000ea20000000200 */
[----:B------:R-:W-:Y:S02]  /*13c10*/  IADD3 R4, R88, 0x8, RZ ;  /* 0x0000000858047810 */ /* 0x000fe40007ffe0ff */
[C---:B----4-:R-:W-:Y:S01]  /*13c20*/  HMMA.16816.F32.BF16 R40, R112.reuse, R96, R40 ;  /* 0x000000607028723c */ /* 0x050fe20000041828 */
[CC--:B------:R-:W-:Y:S02]  /*13c30*/  ISETP.GE.AND P6, PT, R6.reuse, R2.reuse, PT ;  /* 0x000000020600720c */ /* 0x0c0fe40003fc6270 */
[-C--:B------:R-:W-:Y:S02]  /*13c40*/  ISETP.GE.AND P2, PT, R6, R135.reuse, PT ;  /* 0x000000870600720c */ /* 0x080fe40003f46270 */
[----:B------:R-:W-:Y:S02]  /*13c50*/  IADD3 R6, R88, 0x9, RZ ;  /* 0x0000000958067810 */ /* 0x000fe40007ffe0ff */
[C---:B------:R-:W-:Y:S01]  /*13c60*/  ISETP.GE.AND P5, PT, R4.reuse, R2, PT ;  /* 0x000000020400720c */ /* 0x040fe20003fa6270 */
[----:B------:R-:W-:Y:S01]  /*13c70*/  HMMA.16816.F32.BF16 R44, R112, R102, R44 ;  /* 0x00000066702c723c */ /* 0x000fe2000004182c */
[----:B------:R-:W-:-:S02]  /*13c80*/  ISETP.GE.AND P1, PT, R4, R135, PT ;  /* 0x000000870400720c */ /* 0x000fc40003f26270 */
[----:B------:R-:W-:Y:S02]  /*13c90*/  IADD3 R4, R88, 0x10, RZ ;  /* 0x0000001058047810 */ /* 0x000fe40007ffe0ff */
[CC--:B------:R-:W-:Y:S02]  /*13ca0*/  ISETP.GE.AND P0, PT, R6.reuse, R2.reuse, PT ;  /* 0x000000020600720c */ /* 0x0c0fe40003f06270 */
[----:B------:R-:W-:Y:S01]  /*13cb0*/  ISETP.GE.AND P3, PT, R6, R135, PT ;  /* 0x000000870600720c */ /* 0x000fe20003f66270 */
[----:B------:R-:W-:Y:S01]  /*13cc0*/  HMMA.16816.F32.BF16 R76, R48, R108, R76 ;  /* 0x0000006c304c723c */ /* 0x000fe2000004184c */
[----:B------:R-:W-:Y:S02]  /*13cd0*/  IADD3 R6, R88, 0x11, RZ ;  /* 0x0000001158067810 */ /* 0x000fe40007ffe0ff */
[----:B------:R-:W-:-:S05]  /*13ce0*/  ISETP.GE.AND P4, PT, R4, R2, PT ;  /* 0x000000020400720c */ /* 0x000fca0003f86270 */
[C---:B------:R-:W-:Y:S08]  /*13cf0*/  HMMA.16816.F32.BF16 R72, R48.reuse, R110, R72 ;  /* 0x0000006e3048723c */ /* 0x040ff00000041848 */
[----:B-1----:R-:W-:Y:S08]  /*13d00*/  HMMA.16816.F32.BF16 R60, R48, R84, R60 ;  /* 0x00000054303c723c */ /* 0x002ff0000004183c */
[----:B------:R-:W-:Y:S01]  /*13d10*/  HMMA.16816.F32.BF16 R36, R112, R98, R36 ;  /* 0x000000627024723c */ /* 0x000fe20000041824 */
[----:B------:R-:W-:-:S02]  /*13d20*/  FSEL R85, R77, -INF , !P6 ;  /* 0xff8000004d557808 */ /* 0x000fc40007000000 */
[----:B------:R-:W-:Y:S02]  /*13d30*/  ISETP.GE.AND P6, PT, R4, R135, PT ;  /* 0x000000870400720c */ /* 0x000fe40003fc6270 */
[----:B------:R-:W-:-:S03]  /*13d40*/  IADD3 R4, R88, 0x19, RZ ;  /* 0x0000001958047810 */ /* 0x000fc60007ffe0ff */
[C---:B------:R-:W-:Y:S01]  /*13d50*/  HMMA.16816.F32.BF16 R56, R48.reuse, R86, R56 ;  /* 0x000000563038723c */ /* 0x040fe20000041838 */
[----:B------:R-:W-:Y:S02]  /*13d60*/  FSEL R75, R75, -INF , !P3 ;  /* 0xff8000004b4b7808 */ /* 0x000fe40005800000 */
[----:B------:R-:W-:Y:S02]  /*13d70*/  FSEL R74, R74, -INF , !P1 ;  /* 0xff8000004a4a7808 */ /* 0x000fe40004800000 */
[-C--:B------:R-:W-:Y:S02]  /*13d80*/  ISETP.GE.AND P3, PT, R4, R2.reuse, PT ;  /* 0x000000020400720c */ /* 0x080fe40003f66270 */
[----:B------:R-:W-:Y:S01]  /*13d90*/  FSEL R86, R79, -INF , !P2 ;  /* 0xff8000004f567808 */ /* 0x000fe20005000000 */
[----:B--2---:R-:W-:Y:S01]  /*13da0*/  HMMA.16816.F32.BF16 R104, R48, R80, R104 ;  /* 0x000000503068723c */ /* 0x004fe20000041868 */
[----:B------:R-:W-:Y:S02]  /*13db0*/  FSEL R79, R72, -INF , !P5 ;  /* 0xff800000484f7808 */ /* 0x000fe40006800000 */
[----:B------:R-:W-:-:S02]  /*13dc0*/  ISETP.GE.AND P2, PT, R6, R2, PT ;  /* 0x000000020600720c */ /* 0x000fc40003f46270 */
[-C--:B------:R-:W-:Y:S02]  /*13dd0*/  ISETP.GE.AND P5, PT, R6, R135.reuse, PT ;  /* 0x000000870600720c */ /* 0x080fe40003fa6270 */
[----:B------:R-:W-:Y:S01]  /*13de0*/  IADD3 R6, R88, 0x18, RZ ;  /* 0x0000001858067810 */ /* 0x000fe20007ffe0ff */
[C---:B---3--:R-:W-:Y:S01]  /*13df0*/  HMMA.16816.F32.BF16 R140, R48.reuse, R52, R40 ;  /* 0x00000034308c723c */ /* 0x048fe20000041828 */
[----:B------:R-:W1:Y:S01]  /*13e00*/  LDSM.16.M88.4 R40, [R211+0x6800] ;  /* 0x00680000d328783b */ /* 0x000e620000000200 */
[----:B------:R-:W-:Y:S02]  /*13e10*/  FSEL R84, R60, -INF , !P4 ;  /* 0xff8000003c547808 */ /* 0x000fe40006000000 */
[----:B------:R-:W-:Y:S02]  /*13e20*/  ISETP.GE.AND P4, PT, R4, R135, PT ;  /* 0x000000870400720c */ /* 0x000fe40003f86270 */
[----:B------:R-:W-:Y:S02]  /*13e30*/  ISETP.GE.AND P1, PT, R6, R2, PT ;  /* 0x000000020600720c */ /* 0x000fe40003f26270 */
[----:B------:R-:W-:Y:S01]  /*13e40*/  HMMA.16816.F32.BF16 R44, R48, R82, R44 ;  /* 0x00000052302c723c */ /* 0x000fe2000004182c */
[----:B------:R-:W-:-:S02]  /*13e50*/  IADD3 R4, R88, 0x20, RZ ;  /* 0x0000002058047810 */ /* 0x000fc40007ffe0ff */
[----:B------:R-:W-:Y:S02]  /*13e60*/  FSEL R80, R73, -INF , !P0 ;  /* 0xff80000049507808 */ /* 0x000fe40004000000 */
[----:B------:R-:W-:Y:S02]  /*13e70*/  ISETP.GE.AND P0, PT, R6, R135, PT ;  /* 0x000000870600720c */ /* 0x000fe40003f06270 */
[----:B------:R-:W-:Y:S01]  /*13e80*/  IADD3 R6, R88, 0x21, RZ ;  /* 0x0000002158067810 */ /* 0x000fe20007ffe0ff */
[----:B------:R-:W-:Y:S01]  /*13e90*/  HMMA.16816.F32.BF16 R32, R112, R92, R32 ;  /* 0x0000005c7020723c */ /* 0x000fe20000041820 */
[----:B------:R-:W-:Y:S02]  /*13ea0*/  FSEL R77, R62, -INF , !P6 ;  /* 0xff8000003e4d7808 */ /* 0x000fe40007000000 */
[----:B------:R-:W-:Y:S02]  /*13eb0*/  ISETP.GE.AND P6, PT, R4, R2, PT ;  /* 0x000000020400720c */ /* 0x000fe40003fc6270 */
[----:B------:R-:W-:-:S02]  /*13ec0*/  IADD3 R52, R88, 0x29, RZ ;  /* 0x0000002958347810 */ /* 0x000fc40007ffe0ff */
[----:B------:R-:W-:Y:S01]  /*13ed0*/  FSEL R93, R61, -INF , !P2 ;  /* 0xff8000003d5d7808 */ /* 0x000fe20005000000 */
[----:B------:R-:W-:Y:S01]  /*13ee0*/  HMMA.16816.F32.BF16 R36, R48, R54, R36 ;  /* 0x000000363024723c */ /* 0x000fe20000041824 */
[----:B------:R-:W-:Y:S02]  /*13ef0*/  FSEL R92, R56, -INF , !P1 ;  /* 0xff800000385c7808 */ /* 0x000fe40004800000 */
[----:B------:R-:W-:Y:S02]  /*13f00*/  ISETP.GE.AND P2, PT, R4, R135, PT ;  /* 0x000000870400720c */ /* 0x000fe40003f46270 */
[----:B------:R-:W-:Y:S02]  /*13f10*/  IADD3 R56, R88, 0x28, RZ ;  /* 0x0000002858387810 */ /* 0x000fe40007ffe0ff */
[----:B------:R-:W-:Y:S01]  /*13f20*/  FSEL R4, R63, -INF , !P5 ;  /* 0xff8000003f047808 */ /* 0x000fe20006800000 */
[----:B------:R-:W-:Y:S01]  /*13f30*/  HMMA.16816.F32.BF16 R28, R112, R94, R28 ;  /* 0x0000005e701c723c */ /* 0x000fe2000004181c */
[----:B------:R-:W-:-:S02]  /*13f40*/  ISETP.GE.AND P5, PT, R6, R2, PT ;  /* 0x000000020600720c */ /* 0x000fc40003fa6270 */
[----:B------:R-:W-:Y:S02]  /*13f50*/  ISETP.GE.AND P1, PT, R6, R135, PT ;  /* 0x000000870600720c */ /* 0x000fe40003f26270 */
[----:B------:R-:W-:Y:S02]  /*13f60*/  FSEL R6, R58, -INF , !P0 ;  /* 0xff8000003a067808 */ /* 0x000fe40004000000 */
[----:B------:R-:W-:Y:S01]  /*13f70*/  FSEL R100, R59, -INF , !P4 ;  /* 0xff8000003b647808 */ /* 0x000fe20006000000 */
[----:B------:R-:W-:Y:S01]  /*13f80*/  HMMA.16816.F32.BF16 R20, R112, R90, R20 ;  /* 0x0000005a7014723c */ /* 0x000fe20000041814 */
[----:B------:R-:W-:Y:S02]  /*13f90*/  FSEL R178, R104, -INF , !P6 ;  /* 0xff80000068b27808 */ /* 0x000fe40007000000 */
[-C--:B------:R-:W-:Y:S02]  /*13fa0*/  ISETP.GE.AND P0, PT, R56, R2.reuse, PT ;  /* 0x000000023800720c */ /* 0x080fe40003f06270 */
[----:B------:R-:W-:-:S02]  /*13fb0*/  ISETP.GE.AND P4, PT, R52, R2, PT ;  /* 0x000000023400720c */ /* 0x000fc40003f86270 */
[----:B------:R-:W-:Y:S02]  /*13fc0*/  ISETP.GE.AND P6, PT, R52, R135, PT ;  /* 0x000000873400720c */ /* 0x000fe40003fc6270 */
[C---:B------:R-:W-:Y:S02]  /*13fd0*/  IADD3 R52, R88.reuse, 0x30, RZ ;  /* 0x0000003058347810 */ /* 0x040fe40007ffe0ff */
[----:B------:R-:W-:Y:S02]  /*13fe0*/  IADD3 R53, R88, 0x31, RZ ;  /* 0x0000003158357810 */ /* 0x000fe40007ffe0ff */
[----:B------:R-:W-:Y:S02]  /*13ff0*/  FSEL R182, R106, -INF , !P2 ;  /* 0xff8000006ab67808 */ /* 0x000fe40005000000 */
[----:B------:R-:W-:Y:S01]  /*14000*/  FSEL R179, R105, -INF , !P5 ;  /* 0xff80000069b37808 */ /* 0x000fe20006800000 */
[----:B------:R-:W-:Y:S01]  /*14010*/  HMMA.16816.F32.BF16 R28, R48, R70, R28 ;  /* 0x00000046301c723c */ /* 0x000fe2000004181c */
[----:B------:R-:W-:-:S02]  /*14020*/  FSEL R181, R107, -INF , !P1 ;  /* 0xff8000006bb57808 */ /* 0x000fc40004800000 */
[----:B------:R-:W-:Y:S02]  /*14030*/  FSEL R180, R44, -INF , !P0 ;  /* 0xff8000002cb47808 */ /* 0x000fe40004000000 */
[CC--:B------:R-:W-:Y:S02]  /*14040*/  ISETP.GE.AND P2, PT, R52.reuse, R2.reuse, PT ;  /* 0x000000023400720c */ /* 0x0c0fe40003f46270 */
[-C--:B------:R-:W-:Y:S01]  /*14050*/  ISETP.GE.AND P5, PT, R52, R135.reuse, PT ;  /* 0x000000873400720c */ /* 0x080fe20003fa6270 */
[----:B-1----:R-:W-:Y:S01]  /*14060*/  HMMA.16816.F32.BF16 R20, R48, R42, R20 ;  /* 0x0000002a3014723c */ /* 0x002fe20000041814 */
[C---:B------:R-:W-:Y:S02]  /*14070*/  ISETP.GE.AND P1, PT, R53.reuse, R2, PT ;  /* 0x000000023500720c */ /* 0x040fe40003f26270 */
[----:B------:R-:W-:Y:S02]  /*14080*/  ISETP.GE.AND P0, PT, R53, R135, PT ;  /* 0x000000873500720c */ /* 0x000fe40003f06270 */
[----:B------:R-:W-:-:S02]  /*14090*/  FSEL R101, R57, -INF , !P3 ;  /* 0xff80000039657808 */ /* 0x000fc40005800000 */
[----:B------:R-:W-:Y:S01]  /*140a0*/  ISETP.GE.AND P3, PT, R56, R135, PT ;  /* 0x000000873800720c */ /* 0x000fe20003f66270 */
[----:B------:R-:W-:Y:S01]  /*140b0*/  HMMA.16816.F32.BF16 R52, R48, R68, R32 ;  /* 0x000000443034723c */ /* 0x000fe20000041820 */
[----:B------:R-:W1:Y:S01]  /*140c0*/  LDSM.16.M88.4 R32, [R211+0x7000] ;  /* 0x00700000d320783b */ /* 0x000e620000000200 */
[C---:B------:R-:W-:Y:S02]  /*140d0*/  IADD3 R56, R88.reuse, 0x38, RZ ;  /* 0x0000003858387810 */ /* 0x040fe40007ffe0ff */
[----:B------:R-:W-:Y:S02]  /*140e0*/  IADD3 R44, R88, 0x39, RZ ;  /* 0x00000039582c7810 */ /* 0x000fe40007ffe0ff */
[----:B------:R-:W-:Y:S02]  /*140f0*/  FSEL R183, R46, -INF , !P3 ;  /* 0xff8000002eb77808 */ /* 0x000fe40005800000 */
[----:B------:R-:W-:Y:S02]  /*14100*/  FSEL R176, R47, -INF , !P6 ;  /* 0xff8000002fb07808 */ /* 0x000fe40007000000 */
[----:B------:R-:W-:-:S02]  /*14110*/  FSEL R147, R140, -INF , !P2 ;  /* 0xff8000008c937808 */ /* 0x000fc40005000000 */
[-C--:B------:R-:W-:Y:S02]  /*14120*/  ISETP.GE.AND P3, PT, R56, R2.reuse, PT ;  /* 0x000000023800720c */ /* 0x080fe40003f66270 */
[----:B------:R-:W-:Y:S02]  /*14130*/  FSEL R177, R45, -INF , !P4 ;  /* 0xff8000002db17808 */ /* 0x000fe40006000000 */
        /* <DEDUP_REMOVED lines=16> */
[----:B------:R-:W-:Y:S01]  /*14240*/  IADD3 R36, R88, 0x48, RZ ;  /* 0x0000004858247810 */ /* 0x000fe20007ffe0ff */
[C---:B-1----:R-:W-:Y:S01]  /*14250*/  HMMA.16816.F32.BF16 R16, R48.reuse, R32, R16 ;  /* 0x000000203010723c */ /* 0x042fe20000041810 */
[----:B------:R-:W-:Y:S02]  /*14260*/  FSEL R146, R38, -INF , !P4 ;  /* 0xff80000026927808 */ /* 0x000fe40006000000 */
[----:B------:R-:W-:Y:S02]  /*14270*/  IADD3 R40, R88, 0x49, RZ ;  /* 0x0000004958287810 */ /* 0x000fe40007ffe0ff */
[----:B------:R-:W-:Y:S02]  /*14280*/  ISETP.GE.AND P4, PT, R36, R2, PT ;  /* 0x000000022400720c */ /* 0x000fe40003f86270 */
[----:B------:R-:W-:Y:S01]  /*14290*/  FSEL R152, R37, -INF , !P6 ;  /* 0xff80000025987808 */ /* 0x000fe20007000000 */
[----:B------:R-:W-:Y:S01]  /*142a0*/  HMMA.16816.F32.BF16 R12, R48, R34, R12 ;  /* 0x00000022300c723c */ /* 0x000fe2000004180c */
[----:B------:R-:W-:-:S02]  /*142b0*/  FSEL R153, R39, -INF , !P2 ;  /* 0xff80000027997808 */ /* 0x000fc40005000000 */
[----:B------:R-:W-:Y:S02]  /*142c0*/  ISETP.GE.AND P6, PT, R36, R135, PT ;  /* 0x000000872400720c */ /* 0x000fe40003fc6270 */
[----:B------:R-:W-:Y:S02]  /*142d0*/  ISETP.GE.AND P2, PT, R40, R2, PT ;  /* 0x000000022800720c */ /* 0x000fe40003f46270 */
[----:B------:R-:W-:Y:S02]  /*142e0*/  FSEL R166, R28, -INF , !P4 ;  /* 0xff8000001ca67808 */ /* 0x000fe40006000000 */
[C---:B------:R-:W-:Y:S02]  /*142f0*/  IADD3 R36, R88.reuse, 0x50, RZ ;  /* 0x0000005058247810 */ /* 0x040fe40007ffe0ff */
[----:B------:R-:W-:Y:S02]  /*14300*/  IADD3 R28, R88, 0x58, RZ ;  /* 0x00000058581c7810 */ /* 0x000fe40007ffe0ff */
[----:B------:R-:W-:-:S02]  /*14310*/  FSEL R164, R53, -INF , !P0 ;  /* 0xff80000035a47808 */ /* 0x000fc40004000000 */
[----:B------:R-:W-:Y:S02]  /*14320*/  FSEL R162, R30, -INF , !P6 ;  /* 0xff8000001ea27808 */ /* 0x000fe40007000000 */
[----:B------:R-:W-:Y:S02]  /*14330*/  FSEL R167, R29, -INF , !P2 ;  /* 0xff8000001da77808 */ /* 0x000fe40005000000 */
[----:B------:R-:W-:Y:S02]  /*14340*/  IADD3 R37, R88, 0x51, RZ ;  /* 0x0000005158257810 */ /* 0x000fe40007ffe0ff */
[-C--:B------:R-:W-:Y:S02]  /*14350*/  ISETP.GE.AND P0, PT, R36, R135.reuse, PT ;  /* 0x000000872400720c */ /* 0x080fe40003f06270 */
[C---:B------:R-:W-:Y:S01]  /*14360*/  ISETP.GE.AND P6, PT, R28.reuse, R2, PT ;  /* 0x000000021c00720c */ /* 0x040fe20003fc6270 */
[----:B--2---:R-:W-:Y:S01]  /*14370*/  HMMA.16816.F32.BF16 R116, R48, R26, R116 ;  /* 0x0000001a3074723c */ /* 0x004fe20000041874 */
[----:B------:R-:W-:-:S02]  /*14380*/  ISETP.GE.AND P2, PT, R28, R135, PT ;  /* 0x000000871c00720c */ /* 0x000fc40003f46270 */
[----:B------:R-:W-:Y:S02]  /*14390*/  IADD3 R28, R88, 0x60, RZ ;  /* 0x00000060581c7810 */ /* 0x000fe40007ffe0ff */
[----:B------:R-:W-:Y:S02]  /*143a0*/  FSEL R160, R54, -INF , !P1 ;  /* 0xff80000036a07808 */ /* 0x000fe40004800000 */
[----:B------:R-:W-:Y:S01]  /*143b0*/  FSEL R161, R55, -INF , !P3 ;  /* 0xff80000037a17808 */ /* 0x000fe20005800000 */
[----:B------:R-:W-:Y:S01]  /*143c0*/  HMMA.16816.F32.BF16 R8, R48, R24, R8 ;  /* 0x000000183008723c */ /* 0x000fe20000041808 */
[-C--:B------:R-:W-:Y:S02]  /*143d0*/  ISETP.GE.AND P1, PT, R36, R2.reuse, PT ;  /* 0x000000022400720c */ /* 0x080fe40003f26270 */
[C---:B------:R-:W-:Y:S02]  /*143e0*/  ISETP.GE.AND P3, PT, R37.reuse, R2, PT ;  /* 0x000000022500720c */ /* 0x040fe40003f66270 */
[----:B------:R-:W-:-:S02]  /*143f0*/  ISETP.GE.AND P4, PT, R37, R135, PT ;  /* 0x000000872500720c */ /* 0x000fc40003f86270 */
[----:B------:R-:W-:Y:S02]  /*14400*/  FSEL R175, R46, -INF , !P0 ;  /* 0xff8000002eaf7808 */ /* 0x000fe40004000000 */
[C---:B------:R-:W-:Y:S02]  /*14410*/  IADD3 R32, R88.reuse, 0x59, RZ ;  /* 0x0000005958207810 */ /* 0x040fe40007ffe0ff */
[----:B------:R-:W-:Y:S02]  /*14420*/  IADD3 R29, R88, 0x61, RZ ;  /* 0x00000061581d7810 */ /* 0x000fe40007ffe0ff */
[----:B------:R-:W-:Y:S02]  /*14430*/  ISETP.GE.AND P0, PT, R28, R2, PT ;  /* 0x000000021c00720c */ /* 0x000fe40003f06270 */
[----:B------:R-:W-:Y:S02]  /*14440*/  FSEL R172, R44, -INF , !P1 ;  /* 0xff8000002cac7808 */ /* 0x000fe40004800000 */
[----:B------:R-:W-:-:S02]  /*14450*/  FSEL R171, R45, -INF , !P3 ;  /* 0xff8000002dab7808 */ /* 0x000fc40005800000 */
[----:B------:R-:W-:Y:S02]  /*14460*/  FSEL R174, R47, -INF , !P4 ;  /* 0xff8000002fae7808 */ /* 0x000fe40006000000 */
[-C--:B------:R-:W-:Y:S02]  /*14470*/  ISETP.GE.AND P1, PT, R32, R135.reuse, PT ;  /* 0x000000872000720c */ /* 0x080fe40003f26270 */
[----:B------:R-:W-:Y:S02]  /*14480*/  ISETP.GE.AND P3, PT, R28, R135, PT ;  /* 0x000000871c00720c */ /* 0x000fe40003f66270 */
[----:B------:R-:W-:Y:S02]  /*14490*/  ISETP.GE.AND P4, PT, R29, R2, PT ;  /* 0x000000021d00720c */ /* 0x000fe40003f86270 */
[----:B------:R-:W-:Y:S02]  /*144a0*/  FSEL R156, R16, -INF , !P0 ;  /* 0xff800000109c7808 */ /* 0x000fe40004000000 */
        /* <DEDUP_REMOVED lines=9> */
[----:B------:R-:W-:Y:S02]  /*14540*/  IADD3 R16, R88, 0x78, RZ ;  /* 0x0000007858107810 */ /* 0x000fe40007ffe0ff */
[----:B------:R-:W-:Y:S02]  /*14550*/  FSEL R170, R20, -INF , !P6 ;  /* 0xff80000014aa7808 */ /* 0x000fe40007000000 */
[----:B------:R-:W-:Y:S02]  /*14560*/  IADD3 R20, R88, 0x68, RZ ;  /* 0x0000006858147810 */ /* 0x000fe40007ffe0ff */
[----:B------:R-:W-:Y:S02]  /*14570*/  FSEL R150, R13, -INF , !P1 ;  /* 0xff8000000d967808 */ /* 0x000fe40004800000 */
[----:B------:R-:W-:-:S02]  /*14580*/  FSEL R163, R52, -INF , !P5 ;  /* 0xff80000034a37808 */ /* 0x000fc40006800000 */
[-C--:B------:R-:W-:Y:S02]  /*14590*/  ISETP.GE.AND P1, PT, R16, R135.reuse, PT ;  /* 0x000000871000720c */ /* 0x080fe40003f26270 */
[-C--:B------:R-:W-:Y:S02]  /*145a0*/  ISETP.GE.AND P5, PT, R40, R135.reuse, PT ;  /* 0x000000872800720c */ /* 0x080fe40003fa6270 */
[----:B------:R-:W-:Y:S02]  /*145b0*/  FSEL R173, R22, -INF , !P2 ;  /* 0xff80000016ad7808 */ /* 0x000fe40005000000 */
[----:B------:R-:W-:Y:S02]  /*145c0*/  ISETP.GE.AND P0, PT, R24, R135, PT ;  /* 0x000000871800720c */ /* 0x000fe40003f06270 */
[----:B------:R-:W-:Y:S02]  /*145d0*/  ISETP.GE.AND P2, PT, R20, R2, PT ;  /* 0x000000021400720c */ /* 0x000fe40003f46270 */
[----:B------:R-:W-:-:S02]  /*145e0*/  FSEL R142, R118, -INF , !P1 ;  /* 0xff800000768e7808 */ /* 0x000fc40004800000 */
[----:B------:R-:W-:Y:S02]  /*145f0*/  FSEL R169, R31, -INF , !P5 ;  /* 0xff8000001fa97808 */ /* 0x000fe40006800000 */
[----:B------:R-:W-:Y:S02]  /*14600*/  FSEL R149, R15, -INF , !P0 ;  /* 0xff8000000f957808 */ /* 0x000fe40004000000 */
[----:B------:R-:W-:Y:S02]  /*14610*/  ISETP.GT.AND P1, PT, R238, R229, PT ;  /* 0x000000e5ee00720c */ /* 0x000fe40003f24270 */
[-C--:B------:R-:W-:Y:S02]  /*14620*/  ISETP.GE.AND P5, PT, R32, R2.reuse, PT ;  /* 0x000000022000720c */ /* 0x080fe40003fa6270 */
[----:B------:R-:W-:Y:S02]  /*14630*/  FSEL R154, R12, -INF , !P2 ;  /* 0xff8000000c9a7808 */ /* 0x000fe40005000000 */
[----:B------:R-:W-:-:S02]  /*14640*/  ISETP.GE.AND P0, PT, R88, R2, PT ;  /* 0x000000025800720c */ /* 0x000fc40003f06270 */
[----:B------:R-:W-:Y:S02]  /*14650*/  IADD3 R12, R88, 0x79, RZ ;  /* 0x00000079580c7810 */ /* 0x000fe40007ffe0ff */
[----:B------:R-:W-:Y:S02]  /*14660*/  FSEL R168, R21, -INF , !P5 ;  /* 0xff80000015a87808 */ /* 0x000fe40006800000 */
[----:B------:R-:W-:Y:S02]  /*14670*/  FSEL R76, R76, -INF , !P0 ;  /* 0xff8000004c4c7808 */ /* 0x000fe40004000000 */
        /* <DEDUP_REMOVED lines=10> */
[-C--:B------:R-:W-:Y:S02]  /*14720*/  ISETP.GE.AND P2, PT, R20, R135.reuse, PT ;  /* 0x000000871400720c */ /* 0x080fe40003f46270 */
[-C--:B------:R-:W-:Y:S02]  /*14730*/  ISETP.GE.AND P5, PT, R16, R2.reuse, PT ;  /* 0x000000021000720c */ /* 0x080fe40003fa6270 */
        /* <DEDUP_REMOVED lines=72> */
.L_x_3907:
[----:B------:R-:W2:Y:S02]  /*14bc0*/  LD.E R9, [R132.64+0x38] ;  /* 0x0000380684097980 */ /* 0x000ea4000c101900 */
[----:B--2---:R-:W-:-:S04]  /*14bd0*/  LEA R9, -R9, RZ, 0x7 ;  /* 0x000000ff09097211 */ /* 0x004fc800078e39ff */
[----:B------:R-:W-:Y:S02]  /*14be0*/  SHF.R.S32.HI R10, RZ, 0x1f, R9 ;  /* 0x0000001fff0a7819 */ /* 0x000fe40000011409 */
.L_x_3908:
[----:B------:R-:W-:Y:S05]  /*14bf0*/  BSYNC B0 ;  /* 0x0000000000007941 */ /* 0x000fea0003800000 */
.L_x_3906:
        /* <DEDUP_REMOVED lines=38> */
.L_x_3905:
[----:B------:R-:W-:Y:S05]  /*14e60*/  BSYNC B1 ;  /* 0x0000000000017941 */ /* 0x000fea0003800000 */
.L_x_3904:
        /* <DEDUP_REMOVED lines=17> */
[----:B-1----:R-:W-:Y:S01]  /*14f80*/  LDSM.16.MT88.4 R24, [R0+0xc800] ;  /* 0x00c800000018783b */ /* 0x002fe20000004200 */
[----:B------:R-:W-:-:S02]  /*14f90*/  FMNMX.FTZ R9, R100, R9, !PT ;  /* 0x0000000964097209 */ /* 0x000fc40007810000 */
[----:B------:R-:W-:Y:S01]  /*14fa0*/  FMNMX.FTZ R8, R84, R3, !PT ;  /* 0x0000000354087209 */ /* 0x000fe20007810000 */
[----:B------:R-:W-:Y:S01]  /*14fb0*/  LDSM.16.MT88.4 R20, [R221+0xc800] ;  /* 0x00c80000dd14783b */ /* 0x000fe20000004200 */
[----:B------:R-:W-:Y:S02]  /*14fc0*/  FMNMX.FTZ R10, R182, R9, !PT ;  /* 0x00000009b60a7209 */ /* 0x000fe40007810000 */
[----:B------:R-:W-:Y:S01]  /*14fd0*/  FMNMX.FTZ R9, R93, R8, !PT ;  /* 0x000000085d097209 */ /* 0x000fe20007810000 */
[----:B------:R-:W-:Y:S01]  /*14fe0*/  LDSM.16.MT88.4 R32, [R221+0x10800] ;  /* 0x01080000dd20783b */ /* 0x000fe20000004200 */
[----:B------:R-:W-:Y:S02]  /*14ff0*/  FMNMX.FTZ R10, R181, R10, !PT ;  /* 0x0000000ab50a7209 */ /* 0x000fe40007810000 */
[----:B------:R-:W-:Y:S02]  /*15000*/  LEA R220, R5, R0, 0x1 ;  /* 0x0000000005dc7211 */ /* 0x000fe400078e08ff */
        /* <DEDUP_REMOVED lines=67> */
[-CC-:B------:R-:W-:Y:S01]  /*15440*/  FFMA.FTZ R54, R86, R62.reuse, -R61.reuse ;  /* 0x0000003e56367223 */ /* 0x180fe2000001083d */
[----:B------:R-:W-:Y:S01]  /*15450*/  LDSM.16.MT88.4 R12, [R219+0xc800] ;  /* 0x00c80000db0c783b */ /* 0x000fe20000004200 */
[-CC-:B------:R-:W-:Y:S02]  /*15460*/  FFMA.FTZ R55, R74, R62.reuse, -R61.reuse ;  /* 0x0000003e4a377223 */ /* 0x180fe4000001083d */
[-C--:B------:R-:W-:Y:S01]  /*15470*/  FFMA.FTZ R50, R75, R62.reuse, -R61 ;  /* 0x0000003e4b327223 */ /* 0x080fe2000001083d */
[----:B------:R-:W-:Y:S01]  /*15480*/  MUFU.EX2 R57, R57 ;  /* 0x0000003900397308 */ /* 0x000fe20000000800 */
[-CC-:B------:R-:W-:Y:S01]  /*15490*/  FFMA.FTZ R59, R76, R62.reuse, -R139.reuse ;  /* 0x0000003e4c3b7223 */ /* 0x180fe2000001088b */
[----:B------:R-:W1:Y:S01]  /*154a0*/  LDSM.16.MT88.4 R72, [R221+0xc000] ;  /* 0x00c00000dd48783b */ /* 0x000e620000004200 */
[----:B------:R-:W-:-:S02]  /*154b0*/  FFMA.FTZ R58, R85, R62, -R139 ;  /* 0x0000003e553a7223 */ /* 0x000fc4000001088b */
[-CC-:B------:R-:W-:Y:S02]  /*154c0*/  FFMA.FTZ R56, R79, R62.reuse, -R139.reuse ;  /* 0x0000003e4f387223 */ /* 0x180fe4000001088b */
[-C--:B------:R-:W-:Y:S01]  /*154d0*/  FFMA.FTZ R51, R80, R62.reuse, -R139 ;  /* 0x0000003e50337223 */ /* 0x080fe2000001088b */
[----:B------:R-:W2:Y:S01]  /*154e0*/  MUFU.EX2 R54, R54 ;  /* 0x0000003600367308 */ /* 0x000ea20000000800 */
[----:B------:R-:W3:Y:S01]  /*154f0*/  LDSM.16.MT88.4 R80, [R220+0xc000] ;  /* 0x00c00000dc50783b */ /* 0x000ee20000004200 */
[-CC-:B------:R-:W-:Y:S02]  /*15500*/  FFMA.FTZ R46, R4, R62.reuse, -R61.reuse ;  /* 0x0000003e042e7223 */ /* 0x180fe4000001083d */
[-CC-:B------:R-:W-:Y:S02]  /*15510*/  FFMA.FTZ R47, R6, R62.reuse, -R61.reuse ;  /* 0x0000003e062f7223 */ /* 0x180fe4000001083d */
[----:B------:R-:W4:Y:S01]  /*15520*/  LDSM.16.MT88.4 R4, [R219+0x10000] ;  /* 0x01000000db04783b */ /* 0x000f220000004200 */
[-C--:B------:R-:W-:Y:S01]  /*15530*/  FFMA.FTZ R53, R77, R62.reuse, -R61 ;  /* 0x0000003e4d357223 */ /* 0x080fe2000001083d */
[----:B------:R-:W-:Y:S01]  /*15540*/  MUFU.EX2 R55, R55 ;  /* 0x0000003700377308 */ /* 0x000fe20000000800 */
[----:B------:R-:W-:-:S02]  /*15550*/  FFMA.FTZ R52, R84, R62, -R139 ;  /* 0x0000003e54347223 */ /* 0x000fc4000001088b */
[-CC-:B------:R-:W-:Y:S02]  /*15560*/  FFMA.FTZ R49, R93, R62.reuse, -R139.reuse ;  /* 0x0000003e5d317223 */ /* 0x180fe4000001088b */
[-CC-:B------:R-:W-:Y:S02]  /*15570*/  FFMA.FTZ R48, R92, R62.reuse, -R139.reuse ;  /* 0x0000003e5c307223 */ /* 0x180fe4000001088b */
[-C--:B------:R-:W-:Y:S01]  /*15580*/  FFMA.FTZ R45, R101, R62.reuse, -R139 ;  /* 0x0000003e652d7223 */ /* 0x080fe2000001088b */
[----:B------:R-:W5:Y:S01]  /*15590*/  MUFU.EX2 R50, R50 ;  /* 0x0000003200327308 */ /* 0x000f620000000800 */
        /* <DEDUP_REMOVED lines=8> */
[-CC-:B------:R-:W-:Y:S01]  /*15620*/  FFMA.FTZ R40, R180, R62.reuse, -R139.reuse ;  /* 0x0000003eb4287223 */ /* 0x180fe2000001088b */
[----:B------:R-:W2:Y:S01]  /*15630*/  MUFU.EX2 R58, R58 ;  /* 0x0000003a003a7308 */ /* 0x000ea20000000800 */
[----:B-----5:R-:W-:Y:S01]  /*15640*/  F2FP.BF16.PACK_AB R115, R50, R55 ;  /* 0x000000373273723e */ /* 0x020fe200000010ff */
        /* <DEDUP_REMOVED lines=8> */
[----:B------:R-:W5:Y:S01]  /*156d0*/  MUFU.EX2 R51, R51 ;  /* 0x0000003300337308 */ /* 0x000f620000000800 */
        /* <DEDUP_REMOVED lines=8> */
[--C-:B------:R-:W-:Y:S01]  /*15760*/  FFMA.FTZ R163, R163, R62, -R139.reuse ;  /* 0x0000003ea3a37223 */ /* 0x100fe2000001088b */
[----:B-----5:R-:W-:Y:S01]  /*15770*/  F2FP.BF16.PACK_AB R114, R51, R56 ;  /* 0x000000383372723e */ /* 0x020fe200000010ff */
[----:B------:R-:W-:Y:S01]  /*15780*/  MUFU.EX2 R46, R46 ;  /* 0x0000002e002e7308 */ /* 0x000fe20000000800 */
[----:B------:R-:W-:-:S02]  /*15790*/  FFMA.FTZ R164, R164, R62, -R139 ;  /* 0x0000003ea4a47223 */ /* 0x000fc4000001088b */
[-CC-:B------:R-:W-:Y:S02]  /*157a0*/  FFMA.FTZ R166, R166, R62.reuse, -R139.reuse ;  /* 0x0000003ea6a67223 */ /* 0x180fe4000001088b */
[-C--:B------:R-:W-:Y:S01]  /*157b0*/  FFMA.FTZ R167, R167, R62.reuse, -R139 ;  /* 0x0000003ea7a77223 */ /* 0x080fe2000001088b */
[C---:B------:R-:W-:Y:S01]  /*157c0*/  HMMA.16816.F32.BF16 R84, R112.reuse, R88, RZ ;  /* 0x000000587054723c */ /* 0x040fe200000418ff */
[-C--:B------:R-:W-:Y:S01]  /*157d0*/  FFMA.FTZ R169, R169, R62.reuse, -R61 ;  /* 0x0000003ea9a97223 */ /* 0x080fe2000001083d */
[----:B------:R-:W-:Y:S01]  /*157e0*/  MUFU.EX2 R47, R47 ;  /* 0x0000002f002f7308 */ /* 0x000fe20000000800 */
[-C--:B------:R-:W-:Y:S02]  /*157f0*/  FFMA.FTZ R177, R168, R62.reuse, -R139 ;  /* 0x0000003ea8b17223 */ /* 0x080fe4000001088b */
[-CC-:B------:R-:W-:Y:S02]  /*15800*/  FFMA.FTZ R175, R175, R62.reuse, -R61.reuse ;  /* 0x0000003eafaf7223 */ /* 0x180fe4000001083d */
[-CC-:B------:R-:W-:Y:S01]  /*15810*/  FFMA.FTZ R174, R174, R62.reuse, -R61.reuse ;  /* 0x0000003eaeae7223 */ /* 0x180fe2000001083d */
[----:B------:R-:W-:Y:S01]  /*15820*/  HMMA.16816.F32.BF16 R88, R112, R90, RZ ;  /* 0x0000005a7058723c */ /* 0x000fe200000418ff */
[-C--:B------:R-:W-:Y:S01]  /*15830*/  FFMA.FTZ R173, R173, R62.reuse, -R61 ;  /* 0x0000003eadad7223 */ /* 0x080fe2000001083d */
        /* <DEDUP_REMOVED lines=18> */
[----:B------:R-:W5:Y:S01]  /*15960*/  MUFU.EX2 R45, R45 ;  /* 0x0000002d002d7308 */ /* 0x000f620000000800 */
[----:B------:R-:W-:Y:S02]  /*15970*/  FADD.FTZ R54, R57, R54 ;  /* 0x0000003639367221 */ /* 0x000fe40000010000 */
[----:B------:R-:W-:Y:S02]  /*15980*/  FADD.FTZ R59, R59, R58 ;  /* 0x0000003a3b3b7221 */ /* 0x000fe40000010000 */
[----:B------:R-:W-:Y:S01]  /*15990*/  FADD.FTZ R55, R55, R54 ;  /* 0x0000003637377221 */ /* 0x000fe20000010000 */
[----:B-1----:R-:W-:Y:S01]  /*159a0*/  HMMA.16816.F32.BF16 R68, R112, R72, RZ ;  /* 0x000000487044723c */ /* 0x002fe200000418ff */
[----:B------:R-:W-:Y:S01]  /*159b0*/  FADD.FTZ R56, R56, R59 ;  /* 0x0000003b38387221 */ /* 0x000fe20000010000 */
[----:B------:R-:W1:Y:S01]  /*159c0*/  MUFU.EX2 R42, R42 ;  /* 0x0000002a002a7308 */ /* 0x000e620000000800 */
[----:B------:R-:W-:-:S02]  /*159d0*/  FFMA.FTZ R249, R60, R62, -R61 ;  /* 0x0000003e3cf97223 */ /* 0x000fc4000001083d */
[----:B------:R-:W-:Y:S02]  /*159e0*/  FADD.FTZ R50, R50, R55 ;  /* 0x0000003732327221 */ /* 0x000fe40000010000 */
[----:B------:R-:W-:Y:S01]  /*159f0*/  FADD.FTZ R51, R51, R56 ;  /* 0x0000003833337221 */ /* 0x000fe20000010000 */
[C---:B---3--:R-:W-:Y:S02]  /*15a00*/  HMMA.16816.F32.BF16 R76, R112.reuse, R80, RZ ;  /* 0x00000050704c723c */ /* 0x048fe400000418ff */
        /* <DEDUP_REMOVED lines=12> */
[----:B------:R-:W1:Y:S06]  /*15ad0*/  MUFU.EX2 R37, R37 ;  /* 0x0000002500257308 */ /* 0x000e6c0000000800 */
[C---:B------:R-:W-:Y:S02]  /*15ae0*/  HMMA.16816.F32.BF16 R108, R112.reuse, R110, RZ ;  /* 0x0000006e706c723c */ /* 0x040fe400000418ff */
[----:B------:R-:W1:Y:S06]  /*15af0*/  MUFU.EX2 R36, R36 ;  /* 0x0000002400247308 */ /* 0x000e6c0000000800 */
[C---:B----4-:R-:W-:Y:S02]  /*15b00*/  HMMA.16816.F32.BF16 R116, R112.reuse, R4, RZ ;  /* 0x000000047074723c */ /* 0x050fe400000418ff */
[----:B------:R-:W-:Y:S05]  /*15b10*/  MUFU.EX2 R140, R140 ;  /* 0x0000008c008c7308 */ /* 0x000fea0000000800 */
[----:B--2---:R-:W-:Y:S01]  /*15b20*/  F2FP.BF16.PACK_AB R4, R49, R52 ;  /* 0x000000343104723e */ /* 0x004fe200000010ff */
[----:B------:R-:W-:Y:S01]  /*15b30*/  HMMA.16816.F32.BF16 R112, R112, R6, RZ ;  /* 0x000000067070723c */ /* 0x000fe200000418ff */
[----:B------:R-:W-:Y:S01]  /*15b40*/  F2FP.BF16.PACK_AB R5, R46, R53 ;  /* 0x000000352e05723e */ /* 0x000fe200000010ff */
[----:B------:R-:W-:Y:S01]  /*15b50*/  MUFU.EX2 R143, R143 ;  /* 0x0000008f008f7308 */ /* 0x000fe20000000800 */
[----:B------:R-:W-:-:S02]  /*15b60*/  FADD.FTZ R53, R53, R50 ;  /* 0x0000003235357221 */ /* 0x000fc40000010000 */
[----:B------:R-:W-:Y:S02]  /*15b70*/  FADD.FTZ R52, R52, R51 ;  /* 0x0000003334347221 */ /* 0x000fe40000010000 */
[----:B-----5:R-:W-:Y:S01]  /*15b80*/  F2FP.BF16.PACK_AB R6, R45, R48 ;  /* 0x000000302d06723e */ /* 0x020fe200000010ff */
        /* <DEDUP_REMOVED lines=17> */
[----:B------:R-:W5:Y:S06]  /*15ca0*/  MUFU.EX2 R152, R152 ;  /* 0x0000009800987308 */ /* 0x000f6c0000000800 */
        /* <DEDUP_REMOVED lines=136> */
[C---:B-----5:R-:W-:Y:S08]  /*16530*/  HMMA.16816.F32.BF16 R92, R4.reuse, R16, R92 ;  /* 0x00000010045c723c */ /* 0x060ff0000004185c */
        /* <DEDUP_REMOVED lines=137> */
[----:B------:R-:W-:Y:S02]  /*16dd0*/  IMAD.U32 R132, RZ, RZ, UR9 ;  /* 0x00000009ff847e24 */ /* 0x000fe4000f8e00ff */
[----:B------:R-:W-:-:S05]  /*16de0*/  IMAD.U32 R133, RZ, RZ, UR8 ;  /* 0x00000008ff857e24 */ /* 0x000fca000f8e00ff */
[----:B------:R-:W2:Y:S01]  /*16df0*/  LD.E R11, [R132.64+0x170] ;  /* 0x00017006840b7980 */ /* 0x000ea2000c101900 */
[----:B------:R-:W-:-:S04]  /*16e00*/  SHF.L.U32 R0, R238, 0x7, RZ ;  /* 0x00000007ee007819 */ /* 0x000fc800000006ff */
        /* <DEDUP_REMOVED lines=58> */
.L_x_3911:
[----:B------:R-:W-:Y:S01]  /*171b0*/  IMAD.U32 R132, RZ, RZ, UR9 ;  /* 0x00000009ff847e24 */ /* 0x000fe2000f8e00ff */
[----:B------:R-:W-:-:S05]  /*171c0*/  MOV R133, UR8 ;  /* 0x0000000800857c02 */ /* 0x000fca0008000f00 */
[----:B------:R-:W2:Y:S02]  /*171d0*/  LD.E R6, [R132.64+0x40] ;  /* 0x0000400684067980 */ /* 0x000ea4000c101900 */
[----:B--2---:R-:W-:-:S05]  /*171e0*/  IMAD.U32 R6, R6, -0x80, RZ ;  /* 0xffffff8006067824 */ /* 0x004fca00078e00ff */
[----:B------:R-:W-:Y:S02]  /*171f0*/  SHF.R.S32.HI R4, RZ, 0x1f, R6 ;  /* 0x0000001fff047819 */ /* 0x000fe40000011406 */
.L_x_3912:
[----:B------:R-:W-:Y:S05]  /*17200*/  BSYNC B0 ;  /* 0x0000000000007941 */ /* 0x000fea0003800000 */
.L_x_3910:
[----:B------:R-:W-:Y:S01]  /*17210*/  IMAD.SHL.U32 R5, R66, 0x20, RZ ;  /* 0x0000002042057824 */ /* 0x000fe200078e00ff */
[----:B------:R-:W-:Y:S01]  /*17220*/  LEA R232, P2, R6, R232, 0x1 ;  /* 0x000000e806e87211 */ /* 0x000fe200078408ff */
[----:B------:R-:W-:Y:S01]  /*17230*/  ULDC.64 UR4, c[0x0][0x118] ;  /* 0x0000460000047ab9 */ /* 0x000fe20000000a00 */
[----:B------:R-:W-:Y:S01]  /*17240*/  SHF.L.U64.HI R0, R66, 0x5, R67 ;  /* 0x0000000542007819 */ /* 0x000fe20000010243 */
[----:B------:R-:W-:Y:S01]  /*17250*/  BSSY B1, `(.L_x_3913) ;  /* 0x00001fe000017945 */ /* 0x000fe20003800000 */
        /* <DEDUP_REMOVED lines=35> */
[----:B---3--:R-:W2:Y:S04]  /*17490*/  LDSM.16.M88.4 R4, [R227+0x4000] ;  /* 0x00400000e304783b */ /* 0x008ea80000000200 */
[----:B------:R-:W3:Y:S04]  /*174a0*/  LDSM.16.M88.4 R144, [R227+0x4800] ;  /* 0x00480000e390783b */ /* 0x000ee80000000200 */
[----:B------:R-:W3:Y:S04]  /*174b0*/  LDSM.16.M88.4 R136, [R227+0x5000] ;  /* 0x00500000e388783b */ /* 0x000ee80000000200 */
[----:B------:R-:W3:Y:S04]  /*174c0*/  LDSM.16.M88.4 R56, [R227+0x5800] ;  /* 0x00580000e338783b */ /* 0x000ee80000000200 */
[----:B------:R-:W3:Y:S04]  /*174d0*/  LDSM.16.M88.4 R48, [R227+0x6000] ;  /* 0x00600000e330783b */ /* 0x000ee80000000200 */
[----:B------:R-:W3:Y:S04]  /*174e0*/  LDSM.16.M88.4 R40, [R227+0x6800] ;  /* 0x00680000e328783b */ /* 0x000ee80000000200 */
[----:B------:R-:W3:Y:S04]  /*174f0*/  LDSM.16.M88.4 R32, [R227+0x7000] ;  /* 0x00700000e320783b */ /* 0x000ee80000000200 */
[----:B------:R-:W3:Y:S04]  /*17500*/  LDSM.16.M88.4 R156, [R227+0x7800] ;  /* 0x00780000e39c783b */ /* 0x000ee80000000200 */
[----:B-----5:R-:W-:Y:S04]  /*17510*/  LDSM.16.M88.4 R16, [R226] ;  /* 0x00000000e210783b */ /* 0x020fe80000000200 */
[----:B------:R-:W5:Y:S04]  /*17520*/  LDSM.16.M88.4 R152, [R225] ;  /* 0x00000000e198783b */ /* 0x000f680000000200 */
[----:B-1----:R-:W1:Y:S01]  /*17530*/  LDSM.16.M88.4 R20, [R218] ;  /* 0x00000000da14783b */ /* 0x002e620000000200 */
[C---:B--2---:R-:W-:Y:S03]  /*17540*/  HMMA.16816.F32.BF16 R8, R24.reuse, R4, RZ ;  /* 0x000000041808723c */ /* 0x044fe600000418ff */
[----:B----4-:R-:W2:Y:S04]  /*17550*/  LDSM.16.M88.4 R12, [R217] ;  /* 0x00000000d90c783b */ /* 0x010ea80000000200 */
[----:B------:R-:W4:Y:S01]  /*17560*/  LDSM.16.M88.4 R164, [R216] ;  /* 0x00000000d8a4783b */ /* 0x000f220000000200 */
[C---:B---3--:R-:W-:Y:S03]  /*17570*/  HMMA.16816.F32.BF16 R148, R24.reuse, R144, RZ ;  /* 0x000000901894723c */ /* 0x048fe600000418ff */
[----:B------:R-:W3:Y:S04]  /*17580*/  LDSM.16.M88.4 R160, [R215] ;  /* 0x00000000d7a0783b */ /* 0x000ee80000000200 */
[----:B------:R-:W-:Y:S01]  /*17590*/  LDSM.16.M88.4 R180, [R224] ;  /* 0x00000000e0b4783b */ /* 0x000fe20000000200 */
        /* <DEDUP_REMOVED lines=18> */
[----:B------:R-:W3:Y:S07]  /*176c0*/  LDSM.16.M88.4 R156, [R214] ;  /* 0x00000000d69c783b */ /* 0x000eee0000000200 */
        /* <DEDUP_REMOVED lines=11> */
[----:B------:R-:W-:Y:S07]  /*17780*/  LDSM.16.M88.4 R164, [R222+0x6000] ;  /* 0x00600000dea4783b */ /* 0x000fee0000000200 */
[C---:B---3--:R-:W-:Y:S08]  /*17790*/  HMMA.16816.F32.BF16 R52, R16.reuse, R160, R52 ;  /* 0x000000a01034723c */ /* 0x048ff00000041834 */
[C---:B------:R-:W-:Y:S01]  /*177a0*/  HMMA.16816.F32.BF16 R48, R16.reuse, R162, R48 ;  /* 0x000000a21030723c */ /* 0x040fe20000041830 */
[----:B------:R-:W3:Y:S07]  /*177b0*/  LDSM.16.M88.4 R160, [R222+0x6800] ;  /* 0x00680000dea0783b */ /* 0x000eee0000000200 */
[C---:B------:R-:W-:Y:S08]  /*177c0*/  HMMA.16816.F32.BF16 R44, R16.reuse, R156, R44 ;  /* 0x0000009c102c723c */ /* 0x040ff0000004182c */
[C---:B------:R-:W-:Y:S01]  /*177d0*/  HMMA.16816.F32.BF16 R40, R16.reuse, R158, R40 ;  /* 0x0000009e1028723c */ /* 0x040fe20000041828 */
[----:B------:R-:W-:Y:S07]  /*177e0*/  LDSM.16.M88.4 R156, [R222+0x7000] ;  /* 0x00700000de9c783b */ /* 0x000fee0000000200 */
[C---:B-----5:R-:W-:Y:S08]  /*177f0*/  HMMA.16816.F32.BF16 R36, R16.reuse, R152, R36 ;  /* 0x000000981024723c */ /* 0x060ff00000041824 */
[C---:B------:R-:W-:Y:S01]  /*17800*/  HMMA.16816.F32.BF16 R32, R16.reuse, R154, R32 ;  /* 0x0000009a1020723c */ /* 0x040fe20000041820 */
[----:B------:R-:W4:Y:S07]  /*17810*/  LDSM.16.M88.4 R152, [R222+0x7800] ;  /* 0x00780000de98783b */ /* 0x000f2e0000000200 */
[C---:B-1----:R-:W-:Y:S08]  /*17820*/  HMMA.16816.F32.BF16 R28, R16.reuse, R20, R28 ;  /* 0x00000014101c723c */ /* 0x042ff0000004181c */
        /* <DEDUP_REMOVED lines=8> */
[----:B------:R-:W3:Y:S07]  /*178b0*/  LDSM.16.M88.4 R160, [R211+0x1800] ;  /* 0x00180000d3a0783b */ /* 0x000eee0000000200 */
[----:B----4-:R-:W-:Y:S08]  /*178c0*/  HMMA.16816.F32.BF16 R28, R180, R152, R28 ;  /* 0x00000098b41c723c */ /* 0x010ff0000004181c */
[C---:B-1----:R-:W-:Y:S08]  /*178d0*/  HMMA.16816.F32.BF16 R8, R20.reuse, R16, R8 ;  /* 0x000000101408723c */ /* 0x042ff00000041808 */
[----:B------:R-:W-:Y:S01]  /*178e0*/  HMMA.16816.F32.BF16 R4, R20, R18, R4 ;  /* 0x000000121404723c */ /* 0x000fe20000041804 */
[----:B------:R-:W1:Y:S07]  /*178f0*/  LDSM.16.M88.4 R16, [R211+0x2800] ;  /* 0x00280000d310783b */ /* 0x000e6e0000000200 */
        /* <DEDUP_REMOVED lines=19> */
[----:B------:R-:W-:Y:S04]  /*17a30*/  LDSM.16.M88.4 R172, [R228+0x2000] ;  /* 0x00200000e4ac783b */ /* 0x000fe80000000200 */
[----:B------:R-:W-:Y:S03]  /*17a40*/  LDSM.16.M88.4 R180, [R203] ;  /* 0x00000000cbb4783b */ /* 0x000fe60000000200 */
        /* <DEDUP_REMOVED lines=12> */
[C---:B--2---:R-:W-:Y:S08]  /*17b10*/  HMMA.16816.F32.BF16 R36, R20.reuse, R12, R36 ;  /* 0x0000000c1424723c */ /* 0x044ff00000041824 */
[C---:B------:R-:W-:Y:S01]  /*17b20*/  HMMA.16816.F32.BF16 R32, R20.reuse, R14, R32 ;  /* 0x0000000e1420723c */ /* 0x040fe20000041820 */
[----:B------:R-:W-:Y:S07]  /*17b30*/  LDSM.16.M88.4 R12, [R227+0xb000] ;  /* 0x00b00000e30c783b */ /* 0x000fee0000000200 */
[C---:B------:R-:W-:Y:S08]  /*17b40*/  HMMA.16816.F32.BF16 R28, R20.reuse, R156, R28 ;  /* 0x0000009c141c723c */ /* 0x040ff0000004181c */
[----:B------:R-:W-:Y:S01]  /*17b50*/  HMMA.16816.F32.BF16 R24, R20, R158, R24 ;  /* 0x0000009e1418723c */ /* 0x000fe20000041818 */
[----:B------:R-:W2:Y:S04]  /*17b60*/  LDSM.16.M88.4 R20, [R227+0xb800] ;  /* 0x00b80000e314783b */ /* 0x000ea80000000200 */
[----:B------:R-:W-:Y:S03]  /*17b70*/  LDSM.16.M88.4 R156, [R210] ;  /* 0x00000000d29c783b */ /* 0x000fe60000000200 */
[C---:B---3--:R-:W-:Y:S08]  /*17b80*/  HMMA.16816.F32.BF16 R140, R172.reuse, R160, R140 ;  /* 0x000000a0ac8c723c */ /* 0x048ff0000004188c */
[C---:B------:R-:W-:Y:S01]  /*17b90*/  HMMA.16816.F32.BF16 R136, R172.reuse, R162, R136 ;  /* 0x000000a2ac88723c */ /* 0x040fe20000041888 */
[----:B------:R-:W-:Y:S07]  /*17ba0*/  LDSM.16.M88.4 R160, [R226+0x2000] ;  /* 0x00200000e2a0783b */ /* 0x000fee0000000200 */
[C---:B-1----:R-:W-:Y:S08]  /*17bb0*/  HMMA.16816.F32.BF16 R52, R172.reuse, R16, R52 ;  /* 0x00000010ac34723c */ /* 0x042ff00000041834 */
[C---:B------:R-:W-:Y:S01]  /*17bc0*/  HMMA.16816.F32.BF16 R48, R172.reuse, R18, R48 ;  /* 0x00000012ac30723c */ /* 0x040fe20000041830 */
[----:B------:R-:W1:Y:S07]  /*17bd0*/  LDSM.16.M88.4 R16, [R209] ;  /* 0x00000000d110783b */ /* 0x000e6e0000000200 */
[C---:B----4-:R-:W-:Y:S08]  /*17be0*/  HMMA.16816.F32.BF16 R60, R172.reuse, R152, R60 ;  /* 0x00000098ac3c723c */ /* 0x050ff0000004183c */
[C---:B------:R-:W-:Y:S01]  /*17bf0*/  HMMA.16816.F32.BF16 R56, R172.reuse, R154, R56 ;  /* 0x0000009aac38723c */ /* 0x040fe20000041838 */
[----:B------:R-:W3:Y:S07]  /*17c00*/  LDSM.16.M88.4 R152, [R208] ;  /* 0x00000000d098783b */ /* 0x000eee0000000200 */
[C---:B-----5:R-:W-:Y:S08]  /*17c10*/  HMMA.16816.F32.BF16 R148, R172.reuse, R164, R148 ;  /* 0x000000a4ac94723c */ /* 0x060ff00000041894 */
[C---:B------:R-:W-:Y:S01]  /*17c20*/  HMMA.16816.F32.BF16 R144, R172.reuse, R166, R144 ;  /* 0x000000a6ac90723c */ /* 0x040fe20000041890 */
[----:B------:R-:W-:Y:S07]  /*17c30*/  LDSM.16.M88.4 R164, [R206] ;  /* 0x00000000cea4783b */ /* 0x000fee0000000200 */
[C---:B------:R-:W-:Y:S08]  /*17c40*/  HMMA.16816.F32.BF16 R8, R172.reuse, R168, R8 ;  /* 0x000000a8ac08723c */ /* 0x040ff00000041808 */
[C---:B------:R-:W-:Y:S01]  /*17c50*/  HMMA.16816.F32.BF16 R4, R172.reuse, R170, R4 ;  /* 0x000000aaac04723c */ /* 0x040fe20000041804 */
[----:B------:R-:W4:Y:S07]  /*17c60*/  LDSM.16.M88.4 R168, [R207] ;  /* 0x00000000cfa8783b */ /* 0x000f2e0000000200 */
[C---:B--2---:R-:W-:Y:S08]  /*17c70*/  HMMA.16816.F32.BF16 R28, R172.reuse, R20, R28 ;  /* 0x00000014ac1c723c */ /* 0x044ff0000004181c */
[C---:B------:R-:W-:Y:S01]  /*17c80*/  HMMA.16816.F32.BF16 R24, R172.reuse, R22, R24 ;  /* 0x00000016ac18723c */ /* 0x040fe20000041818 */
[----:B------:R-:W2:Y:S07]  /*17c90*/  LDSM.16.M88.4 R20, [R204] ;  /* 0x00000000cc14783b */ /* 0x000eae0000000200 */
[C---:B------:R-:W-:Y:S08]  /*17ca0*/  HMMA.16816.F32.BF16 R36, R172.reuse, R12, R36 ;  /* 0x0000000cac24723c */ /* 0x040ff00000041824 */
[C---:B------:R-:W-:Y:S01]  /*17cb0*/  HMMA.16816.F32.BF16 R32, R172.reuse, R14, R32 ;  /* 0x0000000eac20723c */ /* 0x040fe20000041820 */
[----:B------:R-:W5:Y:S07]  /*17cc0*/  LDSM.16.M88.4 R12, [R205] ;  /* 0x00000000cd0c783b */ /* 0x000f6e0000000200 */
[C---:B------:R-:W-:Y:S08]  /*17cd0*/  HMMA.16816.F32.BF16 R44, R172.reuse, R176, R44 ;  /* 0x000000b0ac2c723c */ /* 0x040ff0000004182c */
[----:B------:R-:W-:Y:S01]  /*17ce0*/  HMMA.16816.F32.BF16 R40, R172, R178, R40 ;  /* 0x000000b2ac28723c */ /* 0x000fe20000041828 */
[----:B------:R-:W-:Y:S04]  /*17cf0*/  LDSM.16.M88.4 R176, [R224+0x2000] ;  /* 0x00200000e0b0783b */ /* 0x000fe80000000200 */
[----:B------:R-:W-:Y:S03]  /*17d00*/  LDSM.16.M88.4 R172, [R222+0x8000] ;  /* 0x00800000deac783b */ /* 0x000fe60000000200 */
        /* <DEDUP_REMOVED lines=18> */
[C---:B-----5:R-:W-:Y:S08]  /*17e30*/  HMMA.16816.F32.BF16 R44, R160.reuse, R12, R44 ;  /* 0x0000000ca02c723c */ /* 0x060ff0000004182c */
[----:B------:R-:W-:Y:S01]  /*17e40*/  HMMA.16816.F32.BF16 R40, R160, R14, R40 ;  /* 0x0000000ea028723c */ /* 0x000fe20000041828 */
[----:B------:R-:W4:Y:S07]  /*17e50*/  LDSM.16.M88.4 R12, [R222+0xa800] ;  /* 0x00a80000de0c783b */ /* 0x000f2e0000000200 */
[C---:B-1----:R-:W-:Y:S08]  /*17e60*/  HMMA.16816.F32.BF16 R148, R176.reuse, R16, R148 ;  /* 0x00000010b094723c */ /* 0x042ff00000041894 */
[C---:B------:R-:W-:Y:S01]  /*17e70*/  HMMA.16816.F32.BF16 R144, R176.reuse, R18, R144 ;  /* 0x00000012b090723c */ /* 0x040fe20000041890 */
[----:B------:R-:W1:Y:S07]  /*17e80*/  LDSM.16.M88.4 R16, [R211+0x4800] ;  /* 0x00480000d310783b */ /* 0x000e6e0000000200 */
[C---:B---3--:R-:W-:Y:S01]  /*17e90*/  HMMA.16816.F32.BF16 R140, R176.reuse, R152, R140 ;  /* 0x00000098b08c723c */ /* 0x048fe2000004188c */
[----:B------:R-:W3:Y:S07]  /*17ea0*/  S2R R152, SR_TID.X ;  /* 0x0000000000987919 */ /* 0x000eee0000002100 */
[C---:B------:R-:W-:Y:S08]  /*17eb0*/  HMMA.16816.F32.BF16 R8, R176.reuse, R172, R8 ;  /* 0x000000acb008723c */ /* 0x040ff00000041808 */
[C---:B------:R-:W-:Y:S01]  /*17ec0*/  HMMA.16816.F32.BF16 R4, R176.reuse, R174, R4 ;  /* 0x000000aeb004723c */ /* 0x040fe20000041804 */
[----:B------:R-:W-:Y:S07]  /*17ed0*/  LDSM.16.M88.4 R172, [R222+0xb800] ;  /* 0x00b80000deac783b */ /* 0x000fee0000000200 */
[----:B--2---:R-:W-:Y:S01]  /*17ee0*/  HMMA.16816.F32.BF16 R52, R176, R20, R52 ;  /* 0x00000014b034723c */ /* 0x004fe20000041834 */
[----:B---3--:R-:W-:-:S06]  /*17ef0*/  IMAD.SHL.U32 R0, R152, 0x2, RZ ;  /* 0x0000000298007824 */ /* 0x008fcc00078e00ff */
[----:B------:R-:W-:Y:S01]  /*17f00*/  LOP3.LUT R21, R0, 0x6, RZ, 0xc0, !PT ;  /* 0x0000000600157812 */ /* 0x000fe200078ec0ff */
[----:B------:R-:W-:Y:S04]  /*17f10*/  HMMA.16816.F32.BF16 R8, R168, R164, R8 ;  /* 0x000000a4a808723c */ /* 0x000fe80000041808 */
[----:B------:R-:W-:-:S04]  /*17f20*/  IMAD R0, R238, 0x80, R21 ;  /* 0x00000080ee007824 */ /* 0x000fc800078e0215 */
[----:B------:R-:W-:Y:S08]  /*17f30*/  HMMA.16816.F32.BF16 R4, R168, R166, R4 ;  /* 0x000000a6a804723c */ /* 0x000ff00000041804 */
[C---:B----4-:R-:W-:Y:S08]  /*17f40*/  HMMA.16816.F32.BF16 R44, R176.reuse, R12, R44 ;  /* 0x0000000cb02c723c */ /* 0x050ff0000004182c */
[----:B------:R-:W-:Y:S01]  /*17f50*/  HMMA.16816.F32.BF16 R40, R176, R14, R40 ;  /* 0x0000000eb028723c */ /* 0x000fe20000041828 */
[----:B------:R-:W2:Y:S07]  /*17f60*/  LDSM.16.M88.4 R12, [R211+0x5000] ;  /* 0x00500000d30c783b */ /* 0x000eae0000000200 */
[----:B-1----:R-:W-:Y:S07]  /*17f70*/  HMMA.16816.F32.BF16 R148, R168, R16, R148 ;  /* 0x00000010a894723c */ /* 0x002fee0000041894 */
[C---:B------:R-:W-:Y:S01]  /*17f80*/  IADD3 R16, R0.reuse, 0x1, RZ ;  /* 0x0000000100107810 */ /* 0x040fe20007ffe0ff */
[----:B------:R-:W-:Y:S01]  /*17f90*/  HMMA.16816.F32.BF16 R48, R176, R22, R48 ;  /* 0x00000016b030723c */ /* 0x000fe20000041830 */
[----:B------:R-:W-:Y:S01]  /*17fa0*/  IADD3 R17, R0, 0x8, RZ ;  /* 0x0000000800117810 */ /* 0x000fe20007ffe0ff */
[----:B------:R-:W1:Y:S01]  /*17fb0*/  LDSM.16.M88.4 R20, [R211+0x5800] ;  /* 0x00580000d314783b */ /* 0x000e620000000200 */
[----:B------:R-:W-:-:S02]  /*17fc0*/  ISETP.GE.AND P5, PT, R16, R2, PT ;  /* 0x000000021000720c */ /* 0x000fc40003fa6270 */
[-C--:B------:R-:W-:Y:S02]  /*17fd0*/  ISETP.GE.AND P4, PT, R16, R135.reuse, PT ;  /* 0x000000871000720c */ /* 0x080fe40003f86270 */
[----:B------:R-:W-:Y:S01]  /*17fe0*/  IADD3 R16, R0, 0x9, RZ ;  /* 0x0000000900107810 */ /* 0x000fe20007ffe0ff */
[----:B------:R-:W-:Y:S01]  /*17ff0*/  HMMA.16816.F32.BF16 R144, R168, R18, R144 ;  /* 0x00000012a890723c */ /* 0x000fe20000041890 */
[CC--:B------:R-:W-:Y:S02]  /*18000*/  ISETP.GE.AND P2, PT, R17.reuse, R2.reuse, PT ;  /* 0x000000021100720c */ /* 0x0c0fe40003f46270 */
[-C--:B------:R-:W-:Y:S02]  /*18010*/  ISETP.GE.AND P1, PT, R17, R135.reuse, PT ;  /* 0x000000871100720c */ /* 0x080fe40003f26270 */
[C---:B------:R-:W-:Y:S02]  /*18020*/  ISETP.GE.AND P6, PT, R16.reuse, R2, PT ;  /* 0x000000021000720c */ /* 0x040fe40003fc6270 */
[----:B------:R-:W-:Y:S01]  /*18030*/  ISETP.GE.AND P3, PT, R16, R135, PT ;  /* 0x000000871000720c */ /* 0x000fe20003f66270 */
[----:B------:R-:W-:Y:S01]  /*18040*/  HMMA.16816.F32.BF16 R136, R176, R154, R136 ;  /* 0x0000009ab088723c */ /* 0x000fe20000041888 */
[----:B------:R-:W-:-:S02]  /*18050*/  IADD3 R17, R0, 0x10, RZ ;  /* 0x0000001000117810 */ /* 0x000fc40007ffe0ff */
[----:B------:R-:W-:Y:S02]  /*18060*/  IADD3 R16, R0, 0x11, RZ ;  /* 0x0000001100107810 */ /* 0x000fe40007ffe0ff */
[----:B------:R-:W-:Y:S02]  /*18070*/  FSEL R6, R6, -INF , !P1 ;  /* 0xff80000006067808 */ /* 0x000fe40004800000 */
[----:B------:R-:W-:Y:S01]  /*18080*/  FSEL R154, R9, -INF , !P5 ;  /* 0xff800000099a7808 */ /* 0x000fe20006800000 */
[----:B------:R-:W-:Y:S01]  /*18090*/  HMMA.16816.F32.BF16 R60, R176, R156, R60 ;  /* 0x0000009cb03c723c */ /* 0x000fe2000004183c */
[----:B------:R-:W-:Y:S01]  /*180a0*/  FSEL R9, R4, -INF , !P2 ;  /* 0xff80000004097808 */ /* 0x000fe20005000000 */
[----:B------:R-:W-:Y:S01]  /*180b0*/  STL [R1], R6 ;  /* 0x0000000601007387 */ /* 0x000fe20000100800 */
[----:B------:R-:W-:Y:S02]  /*180c0*/  FSEL R153, R5, -INF , !P6 ;  /* 0xff80000005997808 */ /* 0x000fe40007000000 */
[----:B------:R-:W-:-:S02]  /*180d0*/  ISETP.GE.AND P5, PT, R17, R2, PT ;  /* 0x000000021100720c */ /* 0x000fc40003fa6270 */
[-C--:B------:R-:W-:Y:S01]  /*180e0*/  ISETP.GE.AND P2, PT, R17, R135.reuse, PT ;  /* 0x000000871100720c */ /* 0x080fe20003f46270 */
[C---:B------:R-:W-:Y:S01]  /*180f0*/  HMMA.16816.F32.BF16 R28, R160.reuse, R180, R28 ;  /* 0x000000b4a01c723c */ /* 0x040fe2000004181c */
[CC--:B------:R-:W-:Y:S02]  /*18100*/  ISETP.GE.AND P1, PT, R16.reuse, R2.reuse, PT ;  /* 0x000000021000720c */ /* 0x0c0fe40003f26270 */
[----:B------:R-:W-:Y:S02]  /*18110*/  ISETP.GE.AND P6, PT, R16, R135, PT ;  /* 0x000000871000720c */ /* 0x000fe40003fc6270 */
[----:B------:R-:W3:Y:S01]  /*18120*/  LDSM.16.M88.4 R16, [R211+0x6000] ;  /* 0x00600000d310783b */ /* 0x000ee20000000200 */
[----:B------:R-:W-:Y:S02]  /*18130*/  IADD3 R4, R0, 0x18, RZ ;  /* 0x0000001800047810 */ /* 0x000fe40007ffe0ff */
[----:B------:R-:W-:Y:S01]  /*18140*/  FSEL R5, R7, -INF , !P3 ;  /* 0xff80000007057808 */ /* 0x000fe20005800000 */
[----:B------:R-:W-:Y:S01]  /*18150*/  HMMA.16816.F32.BF16 R24, R160, R182, R24 ;  /* 0x000000b6a018723c */ /* 0x000fe20000041818 */
[----:B------:R-:W-:Y:S01]  /*18160*/  FSEL R252, R148, -INF , !P5 ;  /* 0xff80000094fc7808 */ /* 0x000fe20006800000 */
[----:B------:R-:W4:Y:S01]  /*18170*/  LDSM.16.M88.4 R160, [R222+0xb000] ;  /* 0x00b00000dea0783b */ /* 0x000f220000000200 */
[----:B------:R-:W-:-:S02]  /*18180*/  ISETP.GE.AND P3, PT, R4, R2, PT ;  /* 0x000000020400720c */ /* 0x000fc40003f66270 */
[-C--:B------:R-:W-:Y:S01]  /*18190*/  ISETP.GE.AND P5, PT, R4, R135.reuse, PT ;  /* 0x000000870400720c */ /* 0x080fe20003fa6270 */
[----:B------:R5:W-:Y:S01]  /*181a0*/  STL [R1+0x4], R5 ;  /* 0x0000040501007387 */ /* 0x000be20000100800 */
[----:B------:R-:W-:Y:S01]  /*181b0*/  IADD3 R4, R0, 0x19, RZ ;  /* 0x0000001900047810 */ /* 0x000fe20007ffe0ff */
[----:B------:R-:W-:Y:S01]  /*181c0*/  HMMA.16816.F32.BF16 R56, R176, R158, R56 ;  /* 0x0000009eb038723c */ /* 0x000fe20000041838 */
[----:B------:R-:W-:Y:S02]  /*181d0*/  FSEL R157, R150, -INF , !P2 ;  /* 0xff800000969d7808 */ /* 0x000fe40005000000 */
[----:B------:R-:W-:Y:S02]  /*181e0*/  FSEL R247, R149, -INF , !P1 ;  /* 0xff80000095f77808 */ /* 0x000fe40004800000 */
[C---:B------:R-:W-:Y:S02]  /*181f0*/  ISETP.GE.AND P2, PT, R4.reuse, R2, PT ;  /* 0x000000020400720c */ /* 0x040fe40003f46270 */
[----:B------:R-:W-:Y:S01]  /*18200*/  ISETP.GE.AND P1, PT, R4, R135, PT ;  /* 0x000000870400720c */ /* 0x000fe20003f26270 */
[----:B--2---:R-:W-:Y:S01]  /*18210*/  HMMA.16816.F32.BF16 R140, R168, R12, R140 ;  /* 0x0000000ca88c723c */ /* 0x004fe2000004188c */
        /* <DEDUP_REMOVED lines=8> */
[C---:B-----5:R-:W-:Y:S01]  /*182a0*/  IADD3 R5, R0.reuse, 0x20, RZ ;  /* 0x0000002000057810 */ /* 0x060fe20007ffe0ff */
[C---:B-1----:R-:W-:Y:S01]  /*182b0*/  HMMA.16816.F32.BF16 R60, R168.reuse, R20, R60 ;  /* 0x00000014a83c723c */ /* 0x042fe2000004183c */
[----:B------:R-:W-:Y:S02]  /*182c0*/  IADD3 R12, R0, 0x28, RZ ;  /* 0x00000028000c7810 */ /* 0x000fe40007ffe0ff */
[C---:B------:R-:W-:Y:S02]  /*182d0*/  ISETP.GE.AND P6, PT, R5.reuse, R2, PT ;  /* 0x000000020500720c */ /* 0x040fe40003fc6270 */
[----:B------:R-:W-:Y:S02]  /*182e0*/  ISETP.GE.AND P3, PT, R5, R135, PT ;  /* 0x000000870500720c */ /* 0x000fe40003f66270 */
[----:B------:R-:W1:Y:S01]  /*182f0*/  LDSM.16.M88.4 R4, [R211+0x6800] ;  /* 0x00680000d304783b */ /* 0x000e620000000200 */
[----:B------:R-:W-:Y:S01]  /*18300*/  HMMA.16816.F32.BF16 R56, R168, R22, R56 ;  /* 0x00000016a838723c */ /* 0x000fe20000041838 */
[----:B------:R-:W-:-:S02]  /*18310*/  FSEL R250, R147, -INF , !P1 ;  /* 0xff80000093fa7808 */ /* 0x000fc40004800000 */
[----:B------:R-:W-:Y:S02]  /*18320*/  FSEL R195, R140, -INF , !P6 ;  /* 0xff8000008cc37808 */ /* 0x000fe40007000000 */
[C---:B------:R-:W-:Y:S02]  /*18330*/  ISETP.GE.AND P1, PT, R12.reuse, R2, PT ;  /* 0x000000020c00720c */ /* 0x040fe40003f26270 */
[----:B------:R-:W-:Y:S01]  /*18340*/  ISETP.GE.AND P6, PT, R12, R135, PT ;  /* 0x000000870c00720c */ /* 0x000fe20003fc6270 */
[----:B---3--:R-:W-:Y:S01]  /*18350*/  HMMA.16816.F32.BF16 R52, R168, R16, R52 ;  /* 0x00000010a834723c */ /* 0x008fe20000041834 */
[C---:B------:R-:W-:Y:S02]  /*18360*/  IADD3 R12, R0.reuse, 0x29, RZ ;  /* 0x00000029000c7810 */ /* 0x040fe40007ffe0ff */
[----:B------:R-:W-:Y:S02]  /*18370*/  IADD3 R13, R0, 0x30, RZ ;  /* 0x00000030000d7810 */ /* 0x000fe40007ffe0ff */
[----:B------:R-:W-:-:S02]  /*18380*/  FSEL R246, R142, -INF , !P3 ;  /* 0xff8000008ef67808 */ /* 0x000fc40005800000 */
[----:B------:R-:W-:Y:S01]  /*18390*/  FSEL R197, R141, -INF , !P5 ;  /* 0xff8000008dc57808 */ /* 0x000fe20006800000 */
[C---:B----4-:R-:W-:Y:S01]  /*183a0*/  HMMA.16816.F32.BF16 R36, R176.reuse, R160, R36 ;  /* 0x000000a0b024723c */ /* 0x050fe20000041824 */
[CC--:B------:R-:W-:Y:S02]  /*183b0*/  ISETP.GE.AND P3, PT, R12.reuse, R2.reuse, PT ;  /* 0x000000020c00720c */ /* 0x0c0fe40003f66270 */
[----:B------:R-:W-:Y:S02]  /*183c0*/  ISETP.GE.AND P5, PT, R12, R135, PT ;  /* 0x000000870c00720c */ /* 0x000fe40003fa6270 */
[----:B------:R-:W-:Y:S02]  /*183d0*/  FSEL R244, R143, -INF , !P2 ;  /* 0xff8000008ff47808 */ /* 0x000fe40005000000 */
        /* <DEDUP_REMOVED lines=10> */
[-C--:B------:R-:W-:Y:S01]  /*18480*/  ISETP.GE.AND P1, PT, R13, R135.reuse, PT ;  /* 0x000000870d00720c */ /* 0x080fe20003f26270 */
[C---:B-1----:R-:W-:Y:S01]  /*18490*/  HMMA.16816.F32.BF16 R44, R168.reuse, R4, R44 ;  /* 0x00000004a82c723c */ /* 0x042fe2000004182c */
[CC--:B------:R-:W-:Y:S02]  /*184a0*/  ISETP.GE.AND P6, PT, R12.reuse, R2.reuse, PT ;  /* 0x000000020c00720c */ /* 0x0c0fe40003fc6270 */
[-C--:B------:R-:W-:Y:S02]  /*184b0*/  ISETP.GE.AND P3, PT, R12, R135.reuse, PT ;  /* 0x000000870c00720c */ /* 0x080fe40003f66270 */
[C---:B------:R-:W-:Y:S01]  /*184c0*/  ISETP.GE.AND P5, PT, R16.reuse, R2, PT ;  /* 0x000000021000720c */ /* 0x040fe20003fa6270 */
[----:B------:R-:W1:Y:S01]  /*184d0*/  LDSM.16.M88.4 R12, [R211+0x7000] ;  /* 0x00700000d30c783b */ /* 0x000e620000000200 */
[----:B------:R-:W-:Y:S01]  /*184e0*/  ISETP.GE.AND P2, PT, R16, R135, PT ;  /* 0x000000871000720c */ /* 0x000fe20003f46270 */
[----:B------:R-:W-:Y:S01]  /*184f0*/  HMMA.16816.F32.BF16 R40, R168, R6, R40 ;  /* 0x00000006a828723c */ /* 0x000fe20000041828 */
[----:B------:R-:W-:-:S02]  /*18500*/  IADD3 R16, R0, 0x39, RZ ;  /* 0x0000003900107810 */ /* 0x000fc40007ffe0ff */
[----:B------:R-:W-:Y:S02]  /*18510*/  IADD3 R17, R0, 0x40, RZ ;  /* 0x0000004000117810 */ /* 0x000fe40007ffe0ff */
        /* <DEDUP_REMOVED lines=8> */
[----:B------:R-:W-:Y:S02]  /*185a0*/  FSEL R185, R52, -INF , !P3 ;  /* 0xff80000034b97808 */ /* 0x000fe40005800000 */
[C---:B------:R-:W-:Y:S02]  /*185b0*/  ISETP.GE.AND P6, PT, R4.reuse, R2, PT ;  /* 0x000000020400720c */ /* 0x040fe40003fc6270 */
[----:B------:R-:W-:Y:S02]  /*185c0*/  ISETP.GE.AND P3, PT, R4, R135, PT ;  /* 0x000000870400720c */ /* 0x000fe40003f66270 */
[----:B------:R-:W2:Y:S01]  /*185d0*/  LDSM.16.M88.4 R4, [R211+0x7800] ;  /* 0x00780000d304783b */ /* 0x000ea20000000200 */
[----:B------:R-:W-:Y:S01]  /*185e0*/  FSEL R202, R62, -INF , !P1 ;  /* 0xff8000003eca7808 */ /* 0x000fe20004800000 */
[----:B------:R-:W-:-:S04]  /*185f0*/  DEPBAR.LE SB0, 0x0 ;  /* 0x000080000000791a */ /* 0x000fc80000000000 */
[----:B------:R-:W-:Y:S02]  /*18600*/  ISETP.GE.AND P1, PT, R16, R2, PT ;  /* 0x000000021000720c */ /* 0x000fe40003f26270 */
[----:B------:R-:W-:Y:S02]  /*18610*/  IADD3 R16, R0, 0x41, RZ ;  /* 0x0000004100107810 */ /* 0x000fe40007ffe0ff */
[----:B------:R-:W-:Y:S02]  /*18620*/  FSEL R193, R56, -INF , !P5 ;  /* 0xff80000038c17808 */ /* 0x000fe40006800000 */
[----:B------:R-:W-:Y:S02]  /*18630*/  FSEL R200, R58, -INF , !P2 ;  /* 0xff8000003ac87808 */ /* 0x000fe40005000000 */
[----:B------:R-:W-:Y:S01]  /*18640*/  FSEL R188, R57, -INF , !P1 ;  /* 0xff80000039bc7808 */ /* 0x000fe20004800000 */
[----:B-1----:R-:W-:Y:S01]  /*18650*/  HMMA.16816.F32.BF16 R36, R168, R12, R36 ;  /* 0x0000000ca824723c */ /* 0x002fe20000041824 */
        /* <DEDUP_REMOVED lines=8> */
[----:B------:R-:W-:Y:S02]  /*186e0*/  FSEL R190, R55, -INF , !P1 ;  /* 0xff80000037be7808 */ /* 0x000fe40004800000 */
[CC--:B------:R-:W-:Y:S02]  /*186f0*/  ISETP.GE.AND P5, PT, R16.reuse, R2.reuse, PT ;  /* 0x000000021000720c */ /* 0x0c0fe40003fa6270 */
[----:B------:R-:W-:Y:S02]  /*18700*/  ISETP.GE.AND P2, PT, R16, R135, PT ;  /* 0x000000871000720c */ /* 0x000fe40003f46270 */
[----:B------:R-:W-:Y:S02]  /*18710*/  ISETP.GE.AND P1, PT, R17, R2, PT ;  /* 0x000000021100720c */ /* 0x000fe40003f26270 */
[C---:B------:R-:W-:Y:S02]  /*18720*/  IADD3 R16, R0.reuse, 0x51, RZ ;  /* 0x0000005100107810 */ /* 0x040fe40007ffe0ff */
[----:B------:R-:W-:Y:S01]  /*18730*/  IADD3 R12, R0, 0x58, RZ ;  /* 0x00000058000c7810 */ /* 0x000fe20007ffe0ff */
[----:B--2---:R-:W-:Y:S01]  /*18740*/  HMMA.16816.F32.BF16 R28, R168, R4, R28 ;  /* 0x00000004a81c723c */ /* 0x004fe2000004181c */
[----:B------:R-:W-:-:S02]  /*18750*/  FSEL R183, R48, -INF , !P6 ;  /* 0xff80000030b77808 */ /* 0x000fc40007000000 */
[----:B------:R-:W-:Y:S02]  /*18760*/  FSEL R194, R50, -INF , !P3 ;  /* 0xff80000032c27808 */ /* 0x000fe40005800000 */
[----:B------:R-:W-:Y:S02]  /*18770*/  FSEL R186, R51, -INF , !P2 ;  /* 0xff80000033ba7808 */ /* 0x000fe40005000000 */
[----:B------:R-:W-:Y:S01]  /*18780*/  FSEL R173, R44, -INF , !P1 ;  /* 0xff8000002cad7808 */ /* 0x000fe20004800000 */
[----:B------:R-:W-:Y:S01]  /*18790*/  HMMA.16816.F32.BF16 R24, R168, R6, R24 ;  /* 0x00000006a818723c */ /* 0x000fe20000041818 */
[----:B------:R-:W-:Y:S02]  /*187a0*/  ISETP.GE.AND P6, PT, R17, R135, PT ;  /* 0x000000871100720c */ /* 0x000fe40003fc6270 */
[-C--:B------:R-:W-:Y:S02]  /*187b0*/  ISETP.GE.AND P3, PT, R16, R2.reuse, PT ;  /* 0x000000021000720c */ /* 0x080fe40003f66270 */
        /* <DEDUP_REMOVED lines=18> */
[----:B------:R-:W-:-:S02]  /*188e0*/  IADD3 R5, R0, 0x69, RZ ;  /* 0x0000006900057810 */ /* 0x000fc40007ffe0ff */
[----:B------:R-:W-:Y:S02]  /*188f0*/  FSEL R167, R41, -INF , !P6 ;  /* 0xff80000029a77808 */ /* 0x000fe40007000000 */
[----:B------:R-:W-:Y:S02]  /*18900*/  FSEL R163, R36, -INF , !P5 ;  /* 0xff80000024a37808 */ /* 0x000fe40006800000 */
[----:B------:R-:W-:Y:S02]  /*18910*/  FSEL R172, R38, -INF , !P2 ;  /* 0xff80000026ac7808 */ /* 0x000fe40005000000 */
[----:B------:R-:W-:Y:S01]  /*18920*/  FSEL R161, R37, -INF , !P1 ;  /* 0xff80000025a17808 */ /* 0x000fe20004800000 */
[----:B------:R-:W-:Y:S01]  /*18930*/  BAR.SYNC.DEFER_BLOCKING 0x0 ;  /* 0x0000000000007b1d */ /* 0x000fe20000010000 */
[-C--:B------:R-:W-:Y:S02]  /*18940*/  ISETP.GE.AND P6, PT, R12, R135.reuse, PT ;  /* 0x000000870c00720c */ /* 0x080fe40003fc6270 */
        /* <DEDUP_REMOVED lines=15> */
[-C--:B------:R-:W-:Y:S02]  /*18a40*/  ISETP.GE.AND P1, PT, R0, R2.reuse, PT ;  /* 0x000000020000720c */ /* 0x080fe40003f26270 */
[----:B------:R-:W-:Y:S02]  /*18a50*/  FSEL R137, R28, -INF , !P6 ;  /* 0xff8000001c897808 */ /* 0x000fe40007000000 */
[----:B------:R-:W-:Y:S02]  /*18a60*/  FSEL R136, R29, -INF , !P5 ;  /* 0xff8000001d887808 */ /* 0x000fe40006800000 */
[----:B------:R-:W-:-:S02]  /*18a70*/  ISETP.GE.AND P3, PT, R13, R2, PT ;  /* 0x000000020d00720c */ /* 0x000fc40003f66270 */
[-C--:B------:R-:W-:Y:S02]  /*18a80*/  ISETP.GE.AND P6, PT, R6, R2.reuse, PT ;  /* 0x000000020600720c */ /* 0x080fe40003fc6270 */
[----:B------:R-:W-:Y:S02]  /*18a90*/  ISETP.GE.AND P5, PT, R5, R2, PT ;  /* 0x000000020500720c */ /* 0x000fe40003fa6270 */
[----:B------:R-:W-:Y:S02]  /*18aa0*/  FSEL R2, R31, -INF , !P2 ;  /* 0xff8000001f027808 */ /* 0x000fe40005000000 */
[----:B------:R-:W-:Y:S02]  /*18ab0*/  ISETP.GE.AND P2, PT, R5, R135, PT ;  /* 0x000000870500720c */ /* 0x000fe40003f46270 */
[----:B------:R-:W-:Y:S02]  /*18ac0*/  FSEL R5, R8, -INF , !P1 ;  /* 0xff80000008057808 */ /* 0x000fe40004800000 */
[----:B------:R-:W-:-:S02]  /*18ad0*/  ISETP.GT.AND P1, PT, R238, R229, PT ;  /* 0x000000e5ee00720c */ /* 0x000fc40003f24270 */
[----:B------:R-:W-:Y:S02]  /*18ae0*/  FSEL R159, R32, -INF , !P3 ;  /* 0xff800000209f7808 */ /* 0x000fe40005800000 */
[-C--:B------:R-:W-:Y:S02]  /*18af0*/  ISETP.GE.AND P3, PT, R4, R135.reuse, PT ;  /* 0x000000870400720c */ /* 0x080fe40003f66270 */
[----:B------:R-:W-:Y:S02]  /*18b00*/  FSEL R4, R11, -INF , !P4 ;  /* 0xff8000000b047808 */ /* 0x000fe40006000000 */
[-C--:B------:R-:W-:Y:S02]  /*18b10*/  ISETP.GE.AND P4, PT, R0, R135.reuse, PT ;  /* 0x000000870000720c */ /* 0x080fe40003f86270 */
[----:B------:R-:W-:Y:S02]  /*18b20*/  FSEL R0, R30, -INF , !P3 ;  /* 0xff8000001e007808 */ /* 0x000fe40005800000 */
[----:B------:R-:W-:-:S02]  /*18b30*/  ISETP.GE.AND P3, PT, R6, R135, PT ;  /* 0x000000870600720c */ /* 0x000fc40003f66270 */
[----:B------:R-:W-:Y:S02]  /*18b40*/  FSEL R10, R10, -INF , !P4 ;  /* 0xff8000000a0a7808 */ /* 0x000fe40006000000 */
        /* <DEDUP_REMOVED lines=68> */
.L_x_3916:
[----:B------:R-:W2:Y:S02]  /*18f90*/  LD.E R11, [R132.64+0x38] ;  /* 0x00003804840b7980 */ /* 0x000ea4000c101900 */
[----:B--2---:R-:W-:-:S04]  /*18fa0*/  LEA R11, -R11, RZ, 0x7 ;  /* 0x000000ff0b0b7211 */ /* 0x004fc800078e39ff */
[----:B------:R-:W-:Y:S02]  /*18fb0*/  SHF.R.S32.HI R8, RZ, 0x1f, R11 ;  /* 0x0000001fff087819 */ /* 0x000fe4000001140b */
.L_x_3917:
[----:B------:R-:W-:Y:S05]  /*18fc0*/  BSYNC B0 ;  /* 0x0000000000007941 */ /* 0x000fea0003800000 */
.L_x_3915:
        /* <DEDUP_REMOVED lines=38> */
.L_x_3914:
[----:B------:R-:W-:Y:S05]  /*19230*/  BSYNC B1 ;  /* 0x0000000000017941 */ /* 0x000fea0003800000 */
.L_x_3913:
[----:B-1----:R-:W2:Y:S04]  /*19240*/  LDL.LU R15, [R1] ;  /* 0x00000000010f7983 */ /* 0x002ea80000300800 */
[----:B------:R-:W3:Y:S01]  /*19250*/  LDL.LU R14, [R1+0x4] ;  /* 0x00000400010e7983 */ /* 0x000ee20000300800 */
[----:B------:R-:W-:-:S03]  /*19260*/  MOV R16, R153 ;  /* 0x0000009900107202 */ /* 0x000fc60000000f00 */
[----:B------:R-:W4:Y:S01]  /*19270*/  LD.E R153, [R132.64+0xdc] ;  /* 0x0000dc0484997980 */ /* 0x000f22000c101900 */
[----:B------:R-:W-:Y:S02]  /*19280*/  FMNMX.FTZ R7, R3, R10, !PT ;  /* 0x0000000a03077209 */ /* 0x000fe40007810000 */
[----:B------:R-:W-:Y:S01]  /*19290*/  FMNMX.FTZ R11, R134, R5, !PT ;  /* 0x00000005860b7209 */ /* 0x000fe20007810000 */
[----:B------:R-:W-:Y:S01]  /*192a0*/  LDSM.16.MT88.4 R20, [R221+0xc000] ;  /* 0x00c00000dd14783b */ /* 0x000fe20000004200 */
[----:B------:R-:W-:-:S03]  /*192b0*/  FMNMX.FTZ R6, R4, R7, !PT ;  /* 0x0000000704067209 */ /* 0x000fc60007810000 */
[----:B------:R-:W-:Y:S04]  /*192c0*/  LDSM.16.MT88.4 R36, [R219+0xc000] ;  /* 0x00c00000db24783b */ /* 0x000fe80000004200 */
[----:B------:R-:W-:Y:S04]  /*192d0*/  LDSM.16.MT88.4 R28, [R220+0xc000] ;  /* 0x00c00000dc1c783b */ /* 0x000fe80000004200 */
[----:B------:R-:W-:Y:S04]  /*192e0*/  LDSM.16.MT88.4 R52, [R221+0x10000] ;  /* 0x01000000dd34783b */ /* 0x000fe80000004200 */
[----:B------:R-:W-:Y:S01]  /*192f0*/  LDSM.16.MT88.4 R60, [R220+0x10000] ;  /* 0x01000000dc3c783b */ /* 0x000fe20000004200 */
[----:B--2---:R-:W-:-:S04]  /*19300*/  FMNMX.FTZ R6, R15, R6, !PT ;  /* 0x000000060f067209 */ /* 0x004fc80007810000 */
[----:B---3--:R-:W-:-:S04]  /*19310*/  FMNMX.FTZ R6, R14, R6, !PT ;  /* 0x000000060e067209 */ /* 0x008fc80007810000 */
        /* <DEDUP_REMOVED lines=60> */
[----:B------:R-:W2:Y:S01]  /*196e0*/  SHFL.BFLY PT, R11, R12, 0x2, 0x1f ;  /* 0x0c401f000c0b7f89 */ /* 0x000ea200000e0000 */
[----:B-1----:R-:W-:Y:S02]  /*196f0*/  FMNMX.FTZ R6, R7, R6, !PT ;  /* 0x0000000607067209 */ /* 0x002fe40007810000 */
[----:B------:R-:W-:-:S03]  /*19700*/  SHF.R.S32.HI R7, RZ, 0x1f, R152 ;  /* 0x0000001fff077819 */ /* 0x000fc60000011498 */
[----:B------:R-:W1:Y:S01]  /*19710*/  SHFL.BFLY PT, R151, R6, 0x1, 0x1f ;  /* 0x0c201f0006977f89 */ /* 0x000e6200000e0000 */
[----:B------:R-:W-:-:S04]  /*19720*/  LEA.HI R7, R7, R152, RZ, 0x4 ;  /* 0x0000009807077211 */ /* 0x000fc800078f20ff */
[----:B------:R-:W-:Y:S02]  /*19730*/  LOP3.LUT R13, R7, 0xfffffff0, RZ, 0xc0, !PT ;  /* 0xfffffff0070d7812 */ /* 0x000fe400078ec0ff */
[----:B------:R-:W-:Y:S02]  /*19740*/  SHF.R.S32.HI R7, RZ, 0x4, R7 ;  /* 0x00000004ff077819 */ /* 0x000fe40000011407 */
[----:B------:R-:W-:-:S04]  /*19750*/  IADD3 R152, -R13, R152, RZ ;  /* 0x000000980d987210 */ /* 0x000fc80007ffe1ff */
[----:B------:R-:W-:Y:S02]  /*19760*/  SHF.R.S32.HI R13, RZ, 0x1f, R152 ;  /* 0x0000001fff0d7819 */ /* 0x000fe40000011498 */
[----:B--2---:R-:W-:-:S05]  /*19770*/  FMNMX.FTZ R11, R12, R11, !PT ;  /* 0x0000000b0c0b7209 */ /* 0x004fca0007810000 */
[----:B------:R-:W2:Y:S01]  /*19780*/  SHFL.BFLY PT, R8, R11, 0x1, 0x1f ;  /* 0x0c201f000b087f89 */ /* 0x000ea200000e0000 */
[----:B-1----:R-:W-:Y:S02]  /*19790*/  FMNMX.FTZ R151, R6, R151, !PT ;  /* 0x0000009706977209 */ /* 0x002fe40007810000 */
[----:B------:R-:W-:Y:S02]  /*197a0*/  LEA.HI R6, R13, R152, RZ, 0x3 ;  /* 0x000000980d067211 */ /* 0x000fe400078f18ff */
[----:B------:R-:W-:Y:S01]  /*197b0*/  FSETP.NEU.FTZ.AND P0, PT, R151, -INF , PT ;  /* 0xff8000009700780b */ /* 0x000fe20003f1d000 */
[----:B----4-:R-:W-:Y:S01]  /*197c0*/  FMUL.FTZ R147, R153, R151 ;  /* 0x0000009799937220 */ /* 0x010fe20000410000 */
[C---:B------:R-:W-:Y:S02]  /*197d0*/  LOP3.LUT R13, R6.reuse, 0xfffffff8, RZ, 0xc0, !PT ;  /* 0xfffffff8060d7812 */ /* 0x040fe400078ec0ff */
[----:B------:R-:W-:Y:S02]  /*197e0*/  SHF.L.U32 R6, R6, 0x6, RZ ;  /* 0x0000000606067819 */ /* 0x000fe400000006ff */
[----:B------:R-:W-:-:S05]  /*197f0*/  FSEL R147, R147, RZ, P0 ;  /* 0x000000ff93937208 */ /* 0x000fca0000000000 */
[--C-:B------:R-:W-:Y:S01]  /*19800*/  FFMA.FTZ R144, R4, R153, -R147.reuse ;  /* 0x0000009904907223 */ /* 0x100fe20000010893 */
[----:B------:R-:W-:Y:S01]  /*19810*/  LEA.HI R4, R7, R7, RZ, 0x1 ;  /* 0x0000000707047211 */ /* 0x000fe200078f08ff */
[--C-:B------:R-:W-:Y:S01]  /*19820*/  FFMA.FTZ R145, R10, R153, -R147.reuse ;  /* 0x000000990a917223 */ /* 0x100fe20000010893 */
[----:B------:R-:W-:Y:S01]  /*19830*/  IADD3 R10, R152, -R13, RZ ;  /* 0x8000000d980a7210 */ /* 0x000fe20007ffe0ff */
[-CC-:B------:R-:W-:Y:S01]  /*19840*/  FFMA.FTZ R143, R15, R153.reuse, -R147.reuse ;  /* 0x000000990f8f7223 */ /* 0x180fe20000010893 */
[----:B------:R-:W-:Y:S01]  /*19850*/  LOP3.LUT R4, R4, 0xfffffffe, RZ, 0xc0, !PT ;  /* 0xfffffffe04047812 */ /* 0x000fe200078ec0ff */
[-CC-:B------:R-:W-:Y:S01]  /*19860*/  FFMA.FTZ R142, R14, R153.reuse, -R147.reuse ;  /* 0x000000990e8e7223 */ /* 0x180fe20000010893 */
[----:B--2---:R-:W-:Y:S01]  /*19870*/  FMNMX.FTZ R152, R11, R8, !PT ;  /* 0x000000080b987209 */ /* 0x004fe20007810000 */
[----:B------:R-:W-:Y:S01]  /*19880*/  MUFU.EX2 R145, R145 ;  /* 0x0000009100917308 */ /* 0x000fe20000000800 */
[----:B------:R-:W-:Y:S01]  /*19890*/  IADD3 R4, R7, -R4, RZ ;  /* 0x8000000407047210 */ /* 0x000fe20007ffe0ff */
[-CC-:B------:R-:W-:Y:S01]  /*198a0*/  FFMA.FTZ R157, R157, R153.reuse, -R147.reuse ;  /* 0x000000999d9d7223 */ /* 0x180fe20000010893 */
[----:B------:R-:W-:Y:S01]  /*198b0*/  SHF.L.U32 R7, R10, 0x6, RZ ;  /* 0x000000060a077819 */ /* 0x000fe200000006ff */
[----:B------:R-:W-:Y:S01]  /*198c0*/  FMUL.FTZ R150, R153, R152 ;  /* 0x0000009899967220 */ /* 0x000fe20000410000 */
[----:B------:R-:W-:Y:S01]  /*198d0*/  FSETP.NEU.FTZ.AND P2, PT, R152, -INF , PT ;  /* 0xff8000009800780b */ /* 0x000fe20003f5d000 */
[-CC-:B------:R-:W-:Y:S01]  /*198e0*/  FFMA.FTZ R156, R156, R153.reuse, -R147.reuse ;  /* 0x000000999c9c7223 */ /* 0x180fe20000010893 */
[----:B------:R-:W-:Y:S01]  /*198f0*/  SHF.L.U32 R4, R4, 0x3, RZ ;  /* 0x0000000304047819 */ /* 0x000fe200000006ff */
[----:B------:R-:W1:Y:S01]  /*19900*/  MUFU.EX2 R144, R144 ;  /* 0x0000009000907308 */ /* 0x000e620000000800 */
[----:B------:R-:W-:Y:S01]  /*19910*/  LOP3.LUT R7, R7, 0x1c0, RZ, 0xc0, !PT ;  /* 0x000001c007077812 */ /* 0x000fe200078ec0ff */
[-CC-:B------:R-:W-:Y:S01]  /*19920*/  FFMA.FTZ R155, R155, R153.reuse, -R147.reuse ;  /* 0x000000999b9b7223 */ /* 0x180fe20000010893 */
[----:B------:R-:W-:Y:S01]  /*19930*/  FSEL R150, R150, RZ, P2 ;  /* 0x000000ff96967208 */ /* 0x000fe20001000000 */
[-CC-:B------:R-:W-:Y:S01]  /*19940*/  FFMA.FTZ R168, R202, R153.reuse, -R147.reuse ;  /* 0x00000099caa87223 */ /* 0x180fe20000010893 */
[----:B------:R-:W-:Y:S01]  /*19950*/  LOP3.LUT R4, R7, 0x8, R4, 0xf8, !PT ;  /* 0x0000000807047812 */ /* 0x000fe200078ef804 */
[-C--:B------:R-:W-:Y:S01]  /*19960*/  FFMA.FTZ R169, R198, R153.reuse, -R147 ;  /* 0x00000099c6a97223 */ /* 0x080fe20000010893 */
[----:B------:R-:W-:Y:S01]  /*19970*/  SHF.R.U32.HI R7, RZ, 0x3, R7 ;  /* 0x00000003ff077819 */ /* 0x000fe20000011607 */
[-CC-:B------:R-:W-:Y:S01]  /*19980*/  FFMA.FTZ R149, R5, R153.reuse, -R150.reuse ;  /* 0x0000009905957223 */ /* 0x180fe20000010896 */
[----:B------:R-:W-:Y:S01]  /*19990*/  LOP3.LUT R5, R6, 0xfffffe00, RZ, 0xc0, !PT ;  /* 0xfffffe0006057812 */ /* 0x000fe200078ec0ff */
[--C-:B------:R-:W-:Y:S01]  /*199a0*/  FFMA.FTZ R146, R9, R153, -R150.reuse ;  /* 0x0000009909927223 */ /* 0x100fe20000010896 */
[----:B------:R-:W-:Y:S01]  /*199b0*/  LOP3.LUT R4, R4, R7, RZ, 0x3c, !PT ;  /* 0x0000000704047212 */ /* 0x000fe200078e3cff */
[-CC-:B------:R-:W-:Y:S01]  /*199c0*/  FFMA.FTZ R148, R154, R153.reuse, -R150.reuse ;  /* 0x000000999a947223 */ /* 0x180fe20000010896 */
[----:B------:R-:W-:Y:S01]  /*199d0*/  MUFU.EX2 R143, R143 ;  /* 0x0000008f008f7308 */ /* 0x000fe20000000800 */
[--C-:B------:R-:W-:Y:S01]  /*199e0*/  FFMA.FTZ R252, R252, R153, -R150.reuse ;  /* 0x00000099fcfc7223 */ /* 0x100fe20000010896 */
[----:B------:R-:W-:Y:S01]  /*199f0*/  LOP3.LUT R4, R4, R5, RZ, 0xfc, !PT ;  /* 0x0000000504047212 */ /* 0x000fe200078efcff */
[-CC-:B------:R-:W-:Y:S01]  /*19a00*/  FFMA.FTZ R160, R160, R153.reuse, -R150.reuse ;  /* 0x00000099a0a07223 */ /* 0x180fe20000010896 */
[----:B------:R-:W-:Y:S01]  /*19a10*/  FSEL R5, R152, RZ, P2 ;  /* 0x000000ff98057208 */ /* 0x000fe20001000000 */
[-C--:B------:R-:W-:Y:S01]  /*19a20*/  FFMA.FTZ R170, R200, R153.reuse, -R147 ;  /* 0x00000099c8aa7223 */ /* 0x080fe20000010893 */
[----:B------:R-:W-:Y:S01]  /*19a30*/  SHF.L.U32 R135, R4, 0x1, RZ ;  /* 0x0000000104877819 */ /* 0x000fe200000006ff */
[-CC-:B------:R-:W-:Y:S01]  /*19a40*/  FFMA.FTZ R171, R189, R153.reuse, -R150.reuse ;  /* 0x00000099bdab7223 */ /* 0x180fe20000010896 */
[----:B------:R-:W-:Y:S01]  /*19a50*/  FSEL R4, R151, RZ, P0 ;  /* 0x000000ff97047208 */ /* 0x000fe20000000000 */
[----:B------:R-:W2:Y:S01]  /*19a60*/  MUFU.EX2 R142, R142 ;  /* 0x0000008e008e7308 */ /* 0x000ea20000000800 */
[-CC-:B------:R-:W-:Y:S01]  /*19a70*/  FFMA.FTZ R178, R191, R153.reuse, -R150.reuse ;  /* 0x00000099bfb27223 */ /* 0x180fe20000010896 */
[----:B------:R-:W3:Y:S01]  /*19a80*/  LDSM.16.MT88.4 R12, [R135+0xc000] ;  /* 0x00c00000870c783b */ /* 0x000ee20000004200 */
[----:B------:R-:W-:-:S02]  /*19a90*/  FFMA.FTZ R175, R193, R153, -R150 ;  /* 0x00000099c1af7223 */ /* 0x000fc40000010896 */
[----:B------:R-:W-:Y:S01]  /*19aa0*/  FADD.FTZ R4, R3, -R4 ;  /* 0x8000000403047221 */ /* 0x000fe20000010000 */
[----:B------:R-:W4:Y:S01]  /*19ab0*/  LDSM.16.MT88.4 R44, [R135+0x10000] ;  /* 0x01000000872c783b */ /* 0x000f220000004200 */
[--C-:B------:R-:W-:Y:S01]  /*19ac0*/  FFMA.FTZ R3, R16, R153, -R150.reuse ;  /* 0x0000009910037223 */ /* 0x100fe20000010896 */
[----:B------:R-:W-:Y:S01]  /*19ad0*/  MUFU.EX2 R149, R149 ;  /* 0x0000009500957308 */ /* 0x000fe20000000800 */
[C---:B------:R-:W-:Y:S02]  /*19ae0*/  FMUL.FTZ R9, R153.reuse, R4 ;  /* 0x0000000499097220 */ /* 0x040fe40000410000 */
[----:B------:R-:W-:Y:S01]  /*19af0*/  FADD.FTZ R4, R134, -R5 ;  /* 0x8000000586047221 */ /* 0x000fe20000010000 */
[----:B-1----:R-:W-:Y:S01]  /*19b00*/  F2FP.BF16.PACK_AB R5, R144, R145 ;  /* 0x000000919005723e */ /* 0x002fe200000010ff */
[----:B------:R-:W-:Y:S02]  /*19b10*/  FFMA.FTZ R188, R188, R153, -R150 ;  /* 0x00000099bcbc7223 */ /* 0x000fe40000010896 */
[----:B------:R-:W-:Y:S01]  /*19b20*/  FMUL.FTZ R154, R153, R4 ;  /* 0x00000004999a7220 */ /* 0x000fe20000410000 */
[----:B------:R-:W1:Y:S01]  /*19b30*/  MUFU.EX2 R134, R9 ;  /* 0x0000000900867308 */ /* 0x000e620000000800 */
[----:B--2---:R-:W-:Y:S01]  /*19b40*/  F2FP.BF16.PACK_AB R7, R142, R143 ;  /* 0x0000008f8e07723e */ /* 0x004fe200000010ff */
[----:B------:R-:W-:-:S02]  /*19b50*/  FFMA.FTZ R177, R196, R153, -R147 ;  /* 0x00000099c4b17223 */ /* 0x000fc40000010893 */
[-CC-:B------:R-:W-:Y:S02]  /*19b60*/  FFMA.FTZ R179, R192, R153.reuse, -R147.reuse ;  /* 0x00000099c0b37223 */ /* 0x180fe40000010893 */
[-CC-:B------:R-:W-:Y:S02]  /*19b70*/  FFMA.FTZ R189, R194, R153.reuse, -R147.reuse ;  /* 0x00000099c2bd7223 */ /* 0x180fe40000010893 */
[----:B------:R-:W2:Y:S01]  /*19b80*/  MUFU.EX2 R154, R154 ;  /* 0x0000009a009a7308 */ /* 0x000ea20000000800 */
[-C--:B------:R-:W-:Y:S02]  /*19b90*/  FFMA.FTZ R190, R190, R153.reuse, -R147 ;  /* 0x00000099bebe7223 */ /* 0x080fe40000010893 */
[-CC-:B------:R-:W-:Y:S02]  /*19ba0*/  FFMA.FTZ R185, R185, R153.reuse, -R150.reuse ;  /* 0x00000099b9b97223 */ /* 0x180fe40000010896 */
[-CC-:B------:R-:W-:Y:S02]  /*19bb0*/  FFMA.FTZ R192, R187, R153.reuse, -R150.reuse ;  /* 0x00000099bbc07223 */ /* 0x180fe40000010896 */
[----:B------:R-:W-:Y:S01]  /*19bc0*/  FFMA.FTZ R183, R183, R153, -R150 ;  /* 0x00000099b7b77223 */ /* 0x000fe20000010896 */
[----:B------:R-:W5:Y:S01]  /*19bd0*/  MUFU.EX2 R148, R148 ;  /* 0x0000009400947308 */ /* 0x000f620000000800 */
[----:B-1----:R-:W-:-:S02]  /*19be0*/  FMUL.FTZ R26, R78, R134 ;  /* 0x000000864e1a7220 */ /* 0x002fc40000410000 */
[-C--:B------:R-:W-:Y:S02]  /*19bf0*/  FMUL.FTZ R27, R79, R134.reuse ;  /* 0x000000864f1b7220 */ /* 0x080fe40000410000 */
[-C--:B------:R-:W-:Y:S02]  /*19c00*/  FMUL.FTZ R18, R70, R134.reuse ;  /* 0x0000008646127220 */ /* 0x080fe40000410000 */
[----:B------:R-:W-:Y:S01]  /*19c10*/  FMUL.FTZ R19, R71, R134 ;  /* 0x0000008647137220 */ /* 0x000fe20000410000 */
[----:B------:R-:W-:Y:S01]  /*19c20*/  MUFU.EX2 R146, R146 ;  /* 0x0000009200927308 */ /* 0x000fe20000000800 */
[-C--:B--2---:R-:W-:Y:S02]  /*19c30*/  FMUL.FTZ R24, R76, R154.reuse ;  /* 0x0000009a4c187220 */ /* 0x084fe40000410000 */
[-C--:B------:R-:W-:Y:S02]  /*19c40*/  FMUL.FTZ R25, R77, R154.reuse ;  /* 0x0000009a4d197220 */ /* 0x080fe40000410000 */
[----:B------:R-:W1:Y:S01]  /*19c50*/  LDSM.16.MT88.4 R76, [R219+0x10000] ;  /* 0x01000000db4c783b */ /* 0x000e620000004200 */
[----:B------:R-:W-:-:S02]  /*19c60*/  FMUL.FTZ R16, R68, R154 ;  /* 0x0000009a44107220 */ /* 0x000fc40000410000 */
[----:B------:R-:W2:Y:S01]  /*19c70*/  MUFU.EX2 R3, R3 ;  /* 0x0000000300037308 */ /* 0x000ea20000000800 */
[----:B-----5:R-:W-:Y:S01]  /*19c80*/  F2FP.BF16.PACK_AB R4, R148, R149 ;  /* 0x000000959404723e */ /* 0x020fe200000010ff */
[----:B------:R-:W-:Y:S02]  /*19c90*/  FMUL.FTZ R17, R69, R154 ;  /* 0x0000009a45117220 */ /* 0x000fe40000410000 */
[-C--:B------:R-:W-:Y:S02]  /*19ca0*/  FMUL.FTZ R34, R86, R134.reuse ;  /* 0x0000008656227220 */ /* 0x080fe40000410000 */
[----:B------:R-:W-:Y:S02]  /*19cb0*/  FMUL.FTZ R35, R87, R134 ;  /* 0x0000008657237220 */ /* 0x000fe40000410000 */
[-C--:B------:R-:W-:Y:S01]  /*19cc0*/  FMUL.FTZ R32, R84, R154.reuse ;  /* 0x0000009a54207220 */ /* 0x080fe20000410000 */
[----:B------:R-:W-:Y:S01]  /*19cd0*/  MUFU.EX2 R157, R157 ;  /* 0x0000009d009d7308 */ /* 0x000fe20000000800 */
[----:B------:R-:W-:-:S02]  /*19ce0*/  FMUL.FTZ R33, R85, R154 ;  /* 0x0000009a55217220 */ /* 0x000fc40000410000 */
[-C--:B------:R-:W-:Y:S01]  /*19cf0*/  FMUL.FTZ R74, R74, R134.reuse ;  /* 0x000000864a4a7220 */ /* 0x080fe20000410000 */
[----:B------:R-:W-:Y:S01]  /*19d00*/  LDSM.16.MT88.4 R84, [R220+0xc800] ;  /* 0x00c80000dc54783b */ /* 0x000fe20000004200 */
[----:B------:R-:W-:Y:S01]  /*19d10*/  FMUL.FTZ R75, R75, R134 ;  /* 0x000000864b4b7220 */ /* 0x000fe20000410000 */
[----:B--2---:R-:W-:Y:S01]  /*19d20*/  F2FP.BF16.PACK_AB R6, R3, R146 ;  /* 0x000000920306723e */ /* 0x004fe200000010ff */
[-C--:B------:R-:W-:Y:S01]  /*19d30*/  FMUL.FTZ R72, R72, R154.reuse ;  /* 0x0000009a48487220 */ /* 0x080fe20000410000 */
[----:B------:R-:W2:Y:S01]  /*19d40*/  MUFU.EX2 R156, R156 ;  /* 0x0000009c009c7308 */ /* 0x000ea20000000800 */
[----:B------:R-:W-:Y:S02]  /*19d50*/  FMUL.FTZ R73, R73, R154 ;  /* 0x0000009a49497220 */ /* 0x000fe40000410000 */
[-C--:B------:R-:W-:Y:S02]  /*19d60*/  FMUL.FTZ R90, R90, R134.reuse ;  /* 0x000000865a5a7220 */ /* 0x080fe40000410000 */
[----:B------:R-:W-:Y:S01]  /*19d70*/  FMUL.FTZ R91, R91, R134 ;  /* 0x000000865b5b7220 */ /* 0x000fe20000410000 */
[----:B------:R-:W-:Y:S01]  /*19d80*/  HMMA.16816.F32.BF16 R16, R4, R20, R16 ;  /* 0x000000140410723c */ /* 0x000fe20000041810 */
[-C--:B------:R-:W-:Y:S01]  /*19d90*/  FMUL.FTZ R88, R88, R154.reuse ;  /* 0x0000009a58587220 */ /* 0x080fe20000410000 */
[----:B------:R-:W-:Y:S01]  /*19da0*/  MUFU.EX2 R155, R155 ;  /* 0x0000009b009b7308 */ /* 0x000fe20000000800 */
[----:B------:R-:W-:-:S02]  /*19db0*/  FMUL.FTZ R89, R89, R154 ;  /* 0x0000009a59597220 */ /* 0x000fc40000410000 */
[-C--:B------:R-:W-:Y:S02]  /*19dc0*/  FMUL.FTZ R10, R130, R134.reuse ;  /* 0x00000086820a7220 */ /* 0x080fe40000410000 */
[----:B------:R-:W-:Y:S01]  /*19dd0*/  FMUL.FTZ R11, R131, R134 ;  /* 0x00000086830b7220 */ /* 0x000fe20000410000 */
[C---:B------:R-:W-:Y:S01]  /*19de0*/  HMMA.16816.F32.BF16 R32, R4.reuse, R36, R32 ;  /* 0x000000240420723c */ /* 0x040fe20000041820 */
[-C--:B------:R-:W-:Y:S01]  /*19df0*/  FMUL.FTZ R8, R128, R154.reuse ;  /* 0x0000009a80087220 */ /* 0x080fe20000410000 */
[----:B------:R-:W-:Y:S01]  /*19e00*/  MUFU.EX2 R160, R160 ;  /* 0x000000a000a07308 */ /* 0x000fe20000000800 */
[----:B------:R-:W-:Y:S02]  /*19e10*/  FMUL.FTZ R9, R129, R154 ;  /* 0x0000009a81097220 */ /* 0x000fe40000410000 */
[-C--:B------:R-:W-:Y:S02]  /*19e20*/  FMUL.FTZ R42, R94, R134.reuse ;  /* 0x000000865e2a7220 */ /* 0x080fe40000410000 */
[----:B------:R-:W-:Y:S01]  /*19e30*/  FMUL.FTZ R43, R95, R134 ;  /* 0x000000865f2b7220 */ /* 0x000fe20000410000 */
[C---:B------:R-:W-:Y:S01]  /*19e40*/  HMMA.16816.F32.BF16 R20, R4.reuse, R22, R72 ;  /* 0x000000160414723c */ /* 0x040fe20000041848 */
[-C--:B------:R-:W-:Y:S01]  /*19e50*/  FMUL.FTZ R40, R92, R154.reuse ;  /* 0x0000009a5c287220 */ /* 0x080fe20000410000 */
[----:B------:R-:W-:Y:S01]  /*19e60*/  LDSM.16.MT88.4 R72, [R219+0xc800] ;  /* 0x00c80000db48783b */ /* 0x000fe20000004200 */
[----:B------:R-:W-:Y:S01]  /*19e70*/  FMUL.FTZ R41, R93, R154 ;  /* 0x0000009a5d297220 */ /* 0x000fe20000410000 */
[----:B------:R-:W-:Y:S01]  /*19e80*/  MUFU.EX2 R168, R168 ;  /* 0x000000a800a87308 */ /* 0x000fe20000000800 */
[-C--:B------:R-:W-:Y:S01]  /*19e90*/  FMUL.FTZ R50, R102, R134.reuse ;  /* 0x0000008666327220 */ /* 0x080fe20000410000 */
[----:B------:R-:W-:Y:S01]  /*19ea0*/  LDSM.16.MT88.4 R92, [R135+0xc800] ;  /* 0x00c80000875c783b */ /* 0x000fe20000004200 */
[----:B------:R-:W-:Y:S01]  /*19eb0*/  FMUL.FTZ R51, R103, R134 ;  /* 0x0000008667337220 */ /* 0x000fe20000410000 */
[C---:B------:R-:W-:Y:S01]  /*19ec0*/  HMMA.16816.F32.BF16 R36, R4.reuse, R38, R88 ;  /* 0x000000260424723c */ /* 0x040fe20000041858 */
[-C--:B------:R-:W-:Y:S01]  /*19ed0*/  FMUL.FTZ R48, R100, R154.reuse ;  /* 0x0000009a64307220 */ /* 0x080fe20000410000 */
[----:B------:R-:W5:Y:S01]  /*19ee0*/  LDSM.16.MT88.4 R88, [R221+0xc800] ;  /* 0x00c80000dd58783b */ /* 0x000f620000004200 */
[----:B------:R-:W-:Y:S01]  /*19ef0*/  FMUL.FTZ R49, R101, R154 ;  /* 0x0000009a65317220 */ /* 0x000fe20000410000 */
[----:B------:R-:W-:Y:S01]  /*19f00*/  MUFU.EX2 R169, R169 ;  /* 0x000000a900a97308 */ /* 0x000fe20000000800 */
[-C--:B------:R-:W-:Y:S01]  /*19f10*/  FMUL.FTZ R58, R106, R134.reuse ;  /* 0x000000866a3a7220 */ /* 0x080fe20000410000 */
[----:B------:R-:W-:Y:S01]  /*19f20*/  LDSM.16.MT88.4 R100, [R219+0xd000] ;  /* 0x00d00000db64783b */ /* 0x000fe20000004200 */
[----:B------:R-:W-:Y:S01]  /*19f30*/  FMUL.FTZ R59, R107, R134 ;  /* 0x000000866b3b7220 */ /* 0x000fe20000410000 */
[----:B---3--:R-:W-:Y:S01]  /*19f40*/  HMMA.16816.F32.BF16 R8, R4, R12, R8 ;  /* 0x0000000c0408723c */ /* 0x008fe20000041808 */
[----:B------:R-:W-:-:S02]  /*19f50*/  FMUL.FTZ R56, R104, R154 ;  /* 0x0000009a68387220 */ /* 0x000fc40000410000 */
[----:B------:R-:W-:Y:S01]  /*19f60*/  FMUL.FTZ R57, R105, R154 ;  /* 0x0000009a69397220 */ /* 0x000fe20000410000 */
[----:B------:R-:W-:Y:S01]  /*19f70*/  MUFU.EX2 R170, R170 ;  /* 0x000000aa00aa7308 */ /* 0x000fe20000000800 */
[-C--:B------:R-:W-:Y:S02]  /*19f80*/  FMUL.FTZ R126, R126, R134.reuse ;  /* 0x000000867e7e7220 */ /* 0x080fe40000410000 */
[----:B------:R-:W-:Y:S01]  /*19f90*/  FMUL.FTZ R127, R127, R134 ;  /* 0x000000867f7f7220 */ /* 0x000fe20000410000 */
[----:B------:R-:W-:Y:S01]  /*19fa0*/  HMMA.16816.F32.BF16 R24, R4, R28, R24 ;  /* 0x0000001c0418723c */ /* 0x000fe20000041818 */
[-C--:B------:R-:W-:Y:S02]  /*19fb0*/  FMUL.FTZ R124, R124, R154.reuse ;  /* 0x0000009a7c7c7220 */ /* 0x080fe40000410000 */
[----:B------:R-:W-:Y:S01]  /*19fc0*/  FMUL.FTZ R125, R125, R154 ;  /* 0x0000009a7d7d7220 */ /* 0x000fe20000410000 */
[----:B------:R-:W-:Y:S01]  /*19fd0*/  MUFU.EX2 R171, R171 ;  /* 0x000000ab00ab7308 */ /* 0x000fe20000000800 */
[----:B------:R-:W-:-:S02]  /*19fe0*/  FMUL.FTZ R82, R82, R134 ;  /* 0x0000008652527220 */ /* 0x000fc40000410000 */
[----:B------:R-:W-:Y:S01]  /*19ff0*/  FMUL.FTZ R83, R83, R134 ;  /* 0x0000008653537220 */ /* 0x000fe20000410000 */
[C---:B----4-:R-:W-:Y:S01]  /*1a000*/  HMMA.16816.F32.BF16 R40, R4.reuse, R44, R40 ;  /* 0x0000002c0428723c */ /* 0x050fe20000041828 */
[-C--:B------:R-:W-:Y:S02]  /*1a010*/  FMUL.FTZ R80, R80, R154.reuse ;  /* 0x0000009a50507220 */ /* 0x080fe40000410000 */
[----:B------:R-:W-:Y:S01]  /*1a020*/  FMUL.FTZ R81, R81, R154 ;  /* 0x0000009a51517220 */ /* 0x000fe20000410000 */
[----:B------:R-:W-:Y:S01]  /*1a030*/  MUFU.EX2 R178, R178 ;  /* 0x000000b200b27308 */ /* 0x000fe20000000800 */
[-C--:B------:R-:W-:Y:S02]  /*1a040*/  FMUL.FTZ R98, R98, R134.reuse ;  /* 0x0000008662627220 */ /* 0x080fe40000410000 */
[----:B------:R-:W-:Y:S01]  /*1a050*/  FMUL.FTZ R99, R99, R134 ;  /* 0x0000008663637220 */ /* 0x000fe20000410000 */
[----:B------:R-:W-:Y:S01]  /*1a060*/  HMMA.16816.F32.BF16 R48, R4, R52, R48 ;  /* 0x000000340430723c */ /* 0x000fe20000041830 */
        /* <DEDUP_REMOVED lines=11> */
[C---:B------:R-:W-:Y:S01]  /*1a120*/  HMMA.16816.F32.BF16 R12, R4.reuse, R14, R124 ;  /* 0x0000000e040c723c */ /* 0x040fe2000004187c */
[-C--:B------:R-:W-:Y:S01]  /*1a130*/  FMUL.FTZ R108, R108, R154.reuse ;  /* 0x0000009a6c6c7220 */ /* 0x080fe20000410000 */
[----:B------:R-:W-:Y:S01]  /*1a140*/  LDSM.16.MT88.4 R124, [R135+0xf800] ;  /* 0x00f80000877c783b */ /* 0x000fe20000004200 */
        /* <DEDUP_REMOVED lines=10> */
[C---:B------:R-:W-:Y:S01]  /*1a1f0*/  HMMA.16816.F32.BF16 R44, R4.reuse, R46, R96 ;  /* 0x0000002e042c723c */ /* 0x040fe20000041860 */
[-C--:B------:R-:W-:Y:S01]  /*1a200*/  FMUL.FTZ R112, R112, R154.reuse ;  /* 0x0000009a70707220 */ /* 0x080fe20000410000 */
[----:B--2---:R-:W-:Y:S01]  /*1a210*/  F2FP.BF16.PACK_AB R81, R156, R157 ;  /* 0x0000009d9c51723e */ /* 0x004fe200000010ff */
[----:B------:R-:W-:Y:S01]  /*1a220*/  FMUL.FTZ R113, R113, R154 ;  /* 0x0000009a71717220 */ /* 0x000fe20000410000 */
[----:B------:R-:W-:Y:S01]  /*1a230*/  LDSM.16.MT88.4 R96, [R221+0xd000] ;  /* 0x00d00000dd60783b */ /* 0x000fe20000004200 */
[-CC-:B------:R-:W-:Y:S01]  /*1a240*/  FFMA.FTZ R107, R247, R153.reuse, -R150.reuse ;  /* 0x00000099f76b7223 */ /* 0x180fe20000010896 */
[----:B------:R-:W-:Y:S01]  /*1a250*/  MUFU.EX2 R190, R190 ;  /* 0x000000be00be7308 */ /* 0x000fe20000000800 */
[-CC-:B------:R-:W-:Y:S01]  /*1a260*/  FFMA.FTZ R105, R245, R153.reuse, -R150.reuse ;  /* 0x00000099f5697223 */ /* 0x180fe20000010896 */
[----:B------:R-:W-:Y:S01]  /*1a270*/  HMMA.16816.F32.BF16 R52, R4, R54, R120 ;  /* 0x000000360434723c */ /* 0x000fe20000041878 */
[----:B------:R-:W-:-:S02]  /*1a280*/  FFMA.FTZ R104, R201, R153, -R150 ;  /* 0x00000099c9687223 */ /* 0x000fc40000010896 */
[-CC-:B------:R-:W-:Y:S02]  /*1a290*/  FFMA.FTZ R106, R250, R153.reuse, -R147.reuse ;  /* 0x00000099fa6a7223 */ /* 0x180fe40000010893 */
[-CC-:B------:R-:W-:Y:S01]  /*1a2a0*/  FFMA.FTZ R194, R181, R153.reuse, -R150.reuse ;  /* 0x00000099b5c27223 */ /* 0x180fe20000010896 */
[----:B------:R-:W-:Y:S01]  /*1a2b0*/  MUFU.EX2 R120, R252 ;  /* 0x000000fc00787308 */ /* 0x000fe20000000800 */
[-CC-:B------:R-:W-:Y:S01]  /*1a2c0*/  FFMA.FTZ R122, R197, R153.reuse, -R150.reuse ;  /* 0x00000099c57a7223 */ /* 0x180fe20000010896 */
[C---:B------:R-:W-:Y:S01]  /*1a2d0*/  HMMA.16816.F32.BF16 R60, R4.reuse, R62, R108 ;  /* 0x0000003e043c723c */ /* 0x040fe2000004186c */
[-C--:B------:R-:W-:Y:S02]  /*1a2e0*/  FFMA.FTZ R121, R199, R153.reuse, -R150 ;  /* 0x00000099c7797223 */ /* 0x080fe40000010896 */
[-CC-:B------:R-:W-:Y:S02]  /*1a2f0*/  FFMA.FTZ R123, R242, R153.reuse, -R147.reuse ;  /* 0x00000099f27b7223 */ /* 0x180fe40000010893 */
[-CC-:B------:R-:W-:Y:S01]  /*1a300*/  FFMA.FTZ R186, R186, R153.reuse, -R147.reuse ;  /* 0x00000099baba7223 */ /* 0x180fe20000010893 */
[----:B------:R-:W2:Y:S01]  /*1a310*/  MUFU.EX2 R107, R107 ;  /* 0x0000006b006b7308 */ /* 0x000ea20000000800 */
[-CC-:B------:R-:W-:Y:S01]  /*1a320*/  FFMA.FTZ R108, R246, R153.reuse, -R147.reuse ;  /* 0x00000099f66c7223 */ /* 0x180fe20000010893 */
[----:B-1----:R-:W-:Y:S01]  /*1a330*/  HMMA.16816.F32.BF16 R68, R4, R76, R68 ;  /* 0x0000004c0444723c */ /* 0x002fe20000041844 */
[----:B------:R-:W-:-:S02]  /*1a340*/  FFMA.FTZ R109, R244, R153, -R147 ;  /* 0x00000099f46d7223 */ /* 0x000fc40000010893 */
[-CC-:B------:R-:W-:Y:S02]  /*1a350*/  FFMA.FTZ R110, R248, R153.reuse, -R147.reuse ;  /* 0x00000099f86e7223 */ /* 0x180fe40000010893 */
[-CC-:B------:R-:W-:Y:S01]  /*1a360*/  FFMA.FTZ R111, R195, R153.reuse, -R150.reuse ;  /* 0x00000099c36f7223 */ /* 0x180fe20000010896 */
[----:B------:R-:W-:Y:S01]  /*1a370*/  MUFU.EX2 R105, R105 ;  /* 0x0000006900697308 */ /* 0x000fe20000000800 */
[-CC-:B------:R-:W-:Y:S01]  /*1a380*/  FFMA.FTZ R181, R184, R153.reuse, -R147.reuse ;  /* 0x00000099b8b57223 */ /* 0x180fe20000010893 */
[----:B------:R-:W-:Y:S01]  /*1a390*/  HMMA.16816.F32.BF16 R4, R4, R78, R112 ;  /* 0x0000004e0404723c */ /* 0x000fe20000041870 */
[----:B------:R-:W1:Y:S01]  /*1a3a0*/  LDSM.16.MT88.4 R76, [R135+0x10800] ;  /* 0x01080000874c783b */ /* 0x000e620000004200 */
[-C--:B------:R-:W-:Y:S02]  /*1a3b0*/  FFMA.FTZ R184, R167, R153.reuse, -R150 ;  /* 0x00000099a7b87223 */ /* 0x080fe40000010896 */
[-CC-:B------:R-:W-:Y:S02]  /*1a3c0*/  FFMA.FTZ R182, R182, R153.reuse, -R147.reuse ;  /* 0x00000099b6b67223 */ /* 0x180fe40000010893 */
[----:B------:R-:W3:Y:S01]  /*1a3d0*/  MUFU.EX2 R104, R104 ;  /* 0x0000006800687308 */ /* 0x000ee20000000800 */
[----:B--2---:R-:W-:Y:S01]  /*1a3e0*/  F2FP.BF16.PACK_AB R80, R107, R120 ;  /* 0x000000786b50723e */ /* 0x004fe200000010ff */
[----:B------:R-:W-:-:S02]  /*1a3f0*/  FFMA.FTZ R176, R176, R153, -R147 ;  /* 0x00000099b0b07223 */ /* 0x000fc40000010893 */
[-CC-:B------:R-:W-:Y:S02]  /*1a400*/  FFMA.FTZ R173, R173, R153.reuse, -R150.reuse ;  /* 0x00000099adad7223 */ /* 0x180fe40000010896 */
[-CC-:B------:R-:W-:Y:S02]  /*1a410*/  FFMA.FTZ R180, R180, R153.reuse, -R150.reuse ;  /* 0x00000099b4b47223 */ /* 0x180fe40000010896 */
[----:B------:R-:W2:Y:S01]  /*1a420*/  MUFU.EX2 R106, R106 ;  /* 0x0000006a006a7308 */ /* 0x000ea20000000800 */
[-CC-:B------:R-:W-:Y:S02]  /*1a430*/  FFMA.FTZ R165, R165, R153.reuse, -R150.reuse ;  /* 0x00000099a5a57223 */ /* 0x180fe40000010896 */
[-CC-:B------:R-:W-:Y:S02]  /*1a440*/  FFMA.FTZ R167, R174, R153.reuse, -R147.reuse ;  /* 0x00000099aea77223 */ /* 0x180fe40000010893 */
[-CC-:B------:R-:W-:Y:S02]  /*1a450*/  FFMA.FTZ R187, R166, R153.reuse, -R147.reuse ;  /* 0x00000099a6bb7223 */ /* 0x180fe40000010893 */
[----:B------:R-:W-:Y:S01]  /*1a460*/  FFMA.FTZ R166, R161, R153, -R150 ;  /* 0x00000099a1a67223 */ /* 0x000fe20000010896 */
[----:B---3--:R-:W-:Y:S01]  /*1a470*/  F2FP.BF16.PACK_AB R82, R104, R105 ;  /* 0x000000696852723e */ /* 0x008fe200000010ff */
[----:B------:R-:W-:Y:S01]  /*1a480*/  MUFU.EX2 R108, R108 ;  /* 0x0000006c006c7308 */ /* 0x000fe20000000800 */
[----:B------:R-:W-:-:S02]  /*1a490*/  FFMA.FTZ R172, R172, R153, -R147 ;  /* 0x00000099acac7223 */ /* 0x000fc40000010893 */
[-CC-:B------:R-:W-:Y:S02]  /*1a4a0*/  FFMA.FTZ R164, R164, R153.reuse, -R147.reuse ;  /* 0x00000099a4a47223 */ /* 0x180fe40000010893 */
[--C-:B------:R-:W-:Y:S01]  /*1a4b0*/  FFMA.FTZ R163, R163, R153, -R150.reuse ;  /* 0x00000099a3a37223 */ /* 0x100fe20000010896 */
[----:B--2---:R-:W-:Y:S02]  /*1a4c0*/  F2FP.BF16.PACK_AB R83, R106, R155 ;  /* 0x0000009b6a53723e */ /* 0x004fe400000010ff */
[----:B------:R-:W-:Y:S01]  /*1a4d0*/  MUFU.EX2 R109, R109 ;  /* 0x0000006d006d7308 */ /* 0x000fe20000000800 */
[-CC-:B------:R-:W-:Y:S02]  /*1a4e0*/  FFMA.FTZ R159, R159, R153.reuse, -R150.reuse ;  /* 0x000000999f9f7223 */ /* 0x180fe40000010896 */
[-C--:B------:R-:W-:Y:S02]  /*1a4f0*/  FFMA.FTZ R158, R158, R153.reuse, -R150 ;  /* 0x000000999e9e7223 */ /* 0x080fe40000010896 */
[-CC-:B------:R-:W-:Y:S01]  /*1a500*/  FFMA.FTZ R161, R162, R153.reuse, -R147.reuse ;  /* 0x00000099a2a17223 */ /* 0x180fe20000010893 */
[----:B-----5:R-:W-:Y:S01]  /*1a510*/  HMMA.16816.F32.BF16 R16, R80, R88, R16 ;  /* 0x000000585010723c */ /* 0x020fe20000041810 */
[-CC-:B------:R-:W-:Y:S01]  /*1a520*/  FFMA.FTZ R191, R2, R153.reuse, -R147.reuse ;  /* 0x0000009902bf7223 */ /* 0x180fe20000010893 */
[----:B------:R-:W-:Y:S01]  /*1a530*/  MUFU.EX2 R110, R110 ;  /* 0x0000006e006e7308 */ /* 0x000fe20000000800 */
[----:B------:R-:W-:-:S02]  /*1a540*/  FFMA.FTZ R2, R139, R153, -R147 ;  /* 0x000000998b027223 */ /* 0x000fc40000010893 */
[-CC-:B------:R-:W-:Y:S02]  /*1a550*/  FFMA.FTZ R139, R141, R153.reuse, -R150.reuse ;  /* 0x000000998d8b7223 */ /* 0x180fe40000010896 */
[-CC-:B------:R-:W-:Y:S01]  /*1a560*/  FFMA.FTZ R0, R0, R153.reuse, -R147.reuse ;  /* 0x0000009900007223 */ /* 0x180fe20000010893 */
[C---:B------:R-:W-:Y:S01]  /*1a570*/  HMMA.16816.F32.BF16 R20, R80.reuse, R90, R20 ;  /* 0x0000005a5014723c */ /* 0x040fe20000041814 */
[----:B------:R-:W-:Y:S01]  /*1a580*/  LDSM.16.MT88.4 R88, [R220+0x10800] ;  /* 0x01080000dc58783b */ /* 0x000fe20000004200 */
[----:B------:R-:W-:Y:S01]  /*1a590*/  MUFU.EX2 R111, R111 ;  /* 0x0000006f006f7308 */ /* 0x000fe20000000800 */
[-CC-:B------:R-:W-:Y:S02]  /*1a5a0*/  FFMA.FTZ R137, R137, R153.reuse, -R150.reuse ;  /* 0x0000009989897223 */ /* 0x180fe40000010896 */
[-CC-:B------:R-:W-:Y:S02]  /*1a5b0*/  FFMA.FTZ R136, R136, R153.reuse, -R150.reuse ;  /* 0x0000009988887223 */ /* 0x180fe40000010896 */
[-C--:B------:R-:W-:Y:S01]  /*1a5c0*/  FFMA.FTZ R140, R140, R153.reuse, -R150 ;  /* 0x000000998c8c7223 */ /* 0x080fe20000010896 */
[----:B------:R-:W-:Y:S01]  /*1a5d0*/  HMMA.16816.F32.BF16 R24, R80, R84, R24 ;  /* 0x000000545018723c */ /* 0x000fe20000041818 */
[----:B------:R-:W-:Y:S01]  /*1a5e0*/  FFMA.FTZ R141, R138, R153, -R147 ;  /* 0x000000998a8d7223 */ /* 0x000fe20000010893 */
[----:B------:R-:W2:Y:S01]  /*1a5f0*/  MUFU.EX2 R122, R122 ;  /* 0x0000007a007a7308 */ /* 0x000ea20000000800 */
[----:B------:R-:W-:Y:S01]  /*1a600*/  FFMA.FTZ R145, R249, R134, R145 ;  /* 0x00000086f9917223 */ /* 0x000fe20000010091 */
[----:B------:R-:W-:-:S03]  /*1a610*/  MOV R134, R152 ;  /* 0x0000009800867202 */ /* 0x000fc60000000f00 */
[----:B------:R-:W-:Y:S01]  /*1a620*/  FADD.FTZ R144, R144, R145 ;  /* 0x0000009190907221 */ /* 0x000fe20000010000 */
[----:B------:R-:W-:Y:S01]  /*1a630*/  HMMA.16816.F32.BF16 R28, R80, R86, R28 ;  /* 0x00000056501c723c */ /* 0x000fe2000004181c */
[----:B------:R-:W3:Y:S01]  /*1a640*/  LDSM.16.MT88.4 R84, [R221+0x10800] ;  /* 0x01080000dd54783b */ /* 0x000ee20000004200 */
[----:B------:R-:W4:Y:S01]  /*1a650*/  MUFU.EX2 R121, R121 ;  /* 0x0000007900797308 */ /* 0x000f220000000800 */
[----:B------:R-:W-:-:S04]  /*1a660*/  FADD.FTZ R143, R143, R144 ;  /* 0x000000908f8f7221 */ /* 0x000fc80000010000 */
[----:B------:R-:W-:Y:S01]  /*1a670*/  FADD.FTZ R142, R142, R143 ;  /* 0x0000008f8e8e7221 */ /* 0x000fe20000010000 */
[----:B------:R-:W-:Y:S02]  /*1a680*/  HMMA.16816.F32.BF16 R32, R80, R72, R32 ;  /* 0x000000485020723c */ /* 0x000fe40000041820 */
[----:B------:R-:W5:Y:S01]  /*1a690*/  MUFU.EX2 R123, R123 ;  /* 0x0000007b007b7308 */ /* 0x000f620000000800 */
[----:B------:R-:W-:-:S04]  /*1a6a0*/  FADD.FTZ R157, R157, R142 ;  /* 0x0000008e9d9d7221 */ /* 0x000fc80000010000 */
[----:B------:R-:W-:Y:S01]  /*1a6b0*/  FADD.FTZ R156, R156, R157 ;  /* 0x0000009d9c9c7221 */ /* 0x000fe20000010000 */
[C---:B------:R-:W-:Y:S01]  /*1a6c0*/  HMMA.16816.F32.BF16 R36, R80.reuse, R74, R36 ;  /* 0x0000004a5024723c */ /* 0x040fe20000041824 */
[----:B------:R-:W2:Y:S01]  /*1a6d0*/  LDSM.16.MT88.4 R72, [R219+0x10800] ;  /* 0x01080000db48783b */ /* 0x000ea20000004200 */
[----:B------:R-:W-:Y:S06]  /*1a6e0*/  MUFU.EX2 R189, R189 ;  /* 0x000000bd00bd7308 */ /* 0x000fec0000000800 */
[C---:B-1----:R-:W-:Y:S02]  /*1a6f0*/  HMMA.16816.F32.BF16 R40, R80.reuse, R76, R40 ;  /* 0x0000004c5028723c */ /* 0x042fe40000041828 */
        /* <DEDUP_REMOVED lines=27> */
[----:B----4-:R-:W-:Y:S02]  /*1a8b0*/  F2FP.BF16.PACK_AB R82, R160, R121 ;  /* 0x00000079a052723e */ /* 0x010fe400000010ff */
[----:B-----5:R-:W-:-:S05]  /*1a8c0*/  F2FP.BF16.PACK_AB R83, R123, R110 ;  /* 0x0000006e7b53723e */ /* 0x020fca00000010ff */
        /* <DEDUP_REMOVED lines=12> */
[----:B------:R-:W-:Y:S02]  /*1a990*/  MUFU.EX2 R163, R163 ;  /* 0x000000a300a37308 */ /* 0x000fe40000000800 */
[C---:B------:R-:W-:Y:S01]  /*1a9a0*/  HMMA.16816.F32.BF16 R12, R80.reuse, R94, R12 ;  /* 0x0000005e500c723c */ /* 0x040fe2000004180c */
[----:B------:R-:W-:Y:S05]  /*1a9b0*/  LDSM.16.MT88.4 R92, [R135+0xd800] ;  /* 0x00d80000875c783b */ /* 0x000fea0000004200 */
[----:B------:R-:W-:Y:S02]  /*1a9c0*/  MUFU.EX2 R166, R166 ;  /* 0x000000a600a67308 */ /* 0x000fe40000000800 */
[C---:B------:R-:W-:Y:S06]  /*1a9d0*/  HMMA.16816.F32.BF16 R16, R80.reuse, R96, R16 ;  /* 0x000000605010723c */ /* 0x040fec0000041810 */
[----:B------:R-:W-:Y:S02]  /*1a9e0*/  MUFU.EX2 R159, R159 ;  /* 0x0000009f009f7308 */ /* 0x000fe40000000800 */
[C---:B-1----:R-:W-:Y:S06]  /*1a9f0*/  HMMA.16816.F32.BF16 R48, R80.reuse, R76, R48 ;  /* 0x0000004c5030723c */ /* 0x042fec0000041830 */
[----:B------:R-:W-:Y:S02]  /*1aa00*/  MUFU.EX2 R158, R158 ;  /* 0x0000009e009e7308 */ /* 0x000fe40000000800 */
[C---:B------:R-:W-:Y:S01]  /*1aa10*/  HMMA.16816.F32.BF16 R52, R80.reuse, R78, R52 ;  /* 0x0000004e5034723c */ /* 0x040fe20000041834 */
[----:B------:R-:W1:Y:S05]  /*1aa20*/  LDSM.16.MT88.4 R76, [R135+0x11800] ;  /* 0x01180000874c783b */ /* 0x000e6a0000004200 */
[----:B------:R-:W-:Y:S02]  /*1aa30*/  MUFU.EX2 R161, R161 ;  /* 0x000000a100a17308 */ /* 0x000fe40000000800 */
[C---:B------:R-:W-:Y:S01]  /*1aa40*/  HMMA.16816.F32.BF16 R20, R80.reuse, R98, R20 ;  /* 0x000000625014723c */ /* 0x040fe20000041814 */
[----:B------:R-:W-:Y:S05]  /*1aa50*/  LDSM.16.MT88.4 R96, [R221+0xd800] ;  /* 0x00d80000dd60783b */ /* 0x000fea0000004200 */
[----:B------:R-:W-:Y:S02]  /*1aa60*/  MUFU.EX2 R0, R0 ;  /* 0x0000000000007308 */ /* 0x000fe40000000800 */
[C---:B------:R-:W-:Y:S06]  /*1aa70*/  HMMA.16816.F32.BF16 R32, R80.reuse, R100, R32 ;  /* 0x000000645020723c */ /* 0x040fec0000041820 */
[----:B------:R-:W3:Y:S02]  /*1aa80*/  MUFU.EX2 R191, R191 ;  /* 0x000000bf00bf7308 */ /* 0x000ee40000000800 */
[C---:B------:R-:W-:Y:S01]  /*1aa90*/  HMMA.16816.F32.BF16 R36, R80.reuse, R102, R36 ;  /* 0x000000665024723c */ /* 0x040fe20000041824 */
[----:B------:R-:W-:Y:S05]  /*1aaa0*/  LDSM.16.MT88.4 R100, [R219+0xd800] ;  /* 0x00d80000db64783b */ /* 0x000fea0000004200 */
[----:B------:R-:W-:Y:S02]  /*1aab0*/  MUFU.EX2 R2, R2 ;  /* 0x0000000200027308 */ /* 0x000fe40000000800 */
[C---:B------:R-:W-:Y:S06]  /*1aac0*/  HMMA.16816.F32.BF16 R56, R80.reuse, R88, R56 ;  /* 0x000000585038723c */ /* 0x040fec0000041838 */
[----:B------:R-:W-:Y:S01]  /*1aad0*/  MUFU.EX2 R137, R137 ;  /* 0x0000008900897308 */ /* 0x000fe20000000800 */
[----:B---3--:R-:W-:Y:S01]  /*1aae0*/  F2FP.BF16.PACK_AB R113, R191, R0 ;  /* 0x00000000bf71723e */ /* 0x008fe200000010ff */
[C---:B------:R-:W-:Y:S01]  /*1aaf0*/  HMMA.16816.F32.BF16 R60, R80.reuse, R90, R60 ;  /* 0x0000005a503c723c */ /* 0x040fe2000004183c */
[----:B------:R-:W-:Y:S05]  /*1ab00*/  LDSM.16.MT88.4 R88, [R220+0x11800] ;  /* 0x01180000dc58783b */ /* 0x000fea0000004200 */
[----:B------:R-:W3:Y:S02]  /*1ab10*/  MUFU.EX2 R136, R136 ;  /* 0x0000008800887308 */ /* 0x000ee40000000800 */
[C---:B------:R-:W-:Y:S06]  /*1ab20*/  HMMA.16816.F32.BF16 R68, R80.reuse, R84, R68 ;  /* 0x000000545044723c */ /* 0x040fec0000041844 */
[----:B------:R-:W-:Y:S02]  /*1ab30*/  MUFU.EX2 R139, R139 ;  /* 0x0000008b008b7308 */ /* 0x000fe40000000800 */
[----:B------:R-:W-:Y:S01]  /*1ab40*/  HMMA.16816.F32.BF16 R4, R80, R86, R4 ;  /* 0x000000565004723c */ /* 0x000fe20000041804 */
[----:B------:R-:W4:Y:S05]  /*1ab50*/  LDSM.16.MT88.4 R84, [R219+0x11800] ;  /* 0x01180000db54783b */ /* 0x000f2a0000004200 */
[----:B------:R-:W5:Y:S01]  /*1ab60*/  MUFU.EX2 R140, R140 ;  /* 0x0000008c008c7308 */ /* 0x000f620000000800 */
[----:B------:R-:W-:-:S02]  /*1ab70*/  F2FP.BF16.PACK_AB R80, R178, R171 ;  /* 0x000000abb250723e */ /* 0x000fc400000010ff */
[----:B------:R-:W-:Y:S02]  /*1ab80*/  F2FP.BF16.PACK_AB R81, R169, R168 ;  /* 0x000000a8a951723e */ /* 0x000fe400000010ff */
[----:B------:R-:W-:Y:S02]  /*1ab90*/  F2FP.BF16.PACK_AB R82, R188, R175 ;  /* 0x000000afbc52723e */ /* 0x000fe400000010ff */
[----:B------:R-:W-:Y:S01]  /*1aba0*/  F2FP.BF16.PACK_AB R83, R177, R170 ;  /* 0x000000aab153723e */ /* 0x000fe200000010ff */
[----:B------:R-:W1:Y:S01]  /*1abb0*/  MUFU.EX2 R141, R141 ;  /* 0x0000008d008d7308 */ /* 0x000e620000000800 */
[----:B---3--:R-:W-:-:S05]  /*1abc0*/  F2FP.BF16.PACK_AB R112, R136, R137 ;  /* 0x000000898870723e */ /* 0x008fca00000010ff */
[----:B--2---:R-:W-:Y:S01]  /*1abd0*/  HMMA.16816.F32.BF16 R24, R80, R72, R24 ;  /* 0x000000485018723c */ /* 0x004fe20000041818 */
[----:B-----5:R-:W-:-:S07]  /*1abe0*/  F2FP.BF16.PACK_AB R114, R140, R139 ;  /* 0x0000008b8c72723e */ /* 0x020fce00000010ff */
[----:B------:R-:W-:Y:S01]  /*1abf0*/  HMMA.16816.F32.BF16 R28, R80, R74, R28 ;  /* 0x0000004a501c723c */ /* 0x000fe2000004181c */
[----:B------:R-:W2:Y:S01]  /*1ac00*/  LDSM.16.MT88.4 R72, [R221+0x11800] ;  /* 0x01180000dd48783b */ /* 0x000ea20000004200 */
[----:B-1----:R-:W-:-:S06]  /*1ac10*/  F2FP.BF16.PACK_AB R115, R141, R2 ;  /* 0x000000028d73723e */ /* 0x002fcc00000010ff */
[C---:B------:R-:W-:Y:S08]  /*1ac20*/  HMMA.16816.F32.BF16 R40, R80.reuse, R76, R40 ;  /* 0x0000004c5028723c */ /* 0x040ff00000041828 */
[C---:B------:R-:W-:Y:S01]  /*1ac30*/  HMMA.16816.F32.BF16 R44, R80.reuse, R78, R44 ;  /* 0x0000004e502c723c */ /* 0x040fe2000004182c */
[----:B------:R-:W1:Y:S07]  /*1ac40*/  LDSM.16.MT88.4 R76, [R220+0xe000] ;  /* 0x00e00000dc4c783b */ /* 0x000e6e0000004200 */
[C---:B----4-:R-:W-:Y:S07]  /*1ac50*/  HMMA.16816.F32.BF16 R68, R80.reuse, R84, R68 ;  /* 0x000000545044723c */ /* 0x050fee0000041844 */
[----:B------:R-:W-:Y:S01]  /*1ac60*/  F2FP.BF16.PACK_AB R84, R192, R185 ;  /* 0x000000b9c054723e */ /* 0x000fe200000010ff */
[----:B------:R-:W-:Y:S01]  /*1ac70*/  HMMA.16816.F32.BF16 R4, R80, R86, R4 ;  /* 0x000000565004723c */ /* 0x000fe20000041804 */
[----:B------:R-:W-:-:S06]  /*1ac80*/  F2FP.BF16.PACK_AB R85, R190, R179 ;  /* 0x000000b3be55723e */ /* 0x000fcc00000010ff */
[----:B------:R-:W-:Y:S01]  /*1ac90*/  F2FP.BF16.PACK_AB R86, R194, R183 ;  /* 0x000000b7c256723e */ /* 0x000fe200000010ff */
[----:B------:R-:W-:Y:S01]  /*1aca0*/  HMMA.16816.F32.BF16 R8, R80, R92, R8 ;  /* 0x0000005c5008723c */ /* 0x000fe20000041808 */
[----:B------:R-:W-:-:S07]  /*1acb0*/  F2FP.BF16.PACK_AB R87, R186, R189 ;  /* 0x000000bdba57723e */ /* 0x000fce00000010ff */
[C---:B--2---:R-:W-:Y:S08]  /*1acc0*/  HMMA.16816.F32.BF16 R48, R80.reuse, R72, R48 ;  /* 0x000000485030723c */ /* 0x044ff00000041830 */
[C---:B------:R-:W-:Y:S01]  /*1acd0*/  HMMA.16816.F32.BF16 R52, R80.reuse, R74, R52 ;  /* 0x0000004a5034723c */ /* 0x040fe20000041834 */
[----:B------:R-:W2:Y:S07]  /*1ace0*/  LDSM.16.MT88.4 R72, [R219+0xe000] ;  /* 0x00e00000db48783b */ /* 0x000eae0000004200 */
[C---:B------:R-:W-:Y:S01]  /*1acf0*/  HMMA.16816.F32.BF16 R12, R80.reuse, R94, R12 ;  /* 0x0000005e500c723c */ /* 0x040fe2000004180c */
[----:B------:R-:W3:Y:S07]  /*1ad00*/  LDSM.16.MT88.4 R92, [R221+0xe000] ;  /* 0x00e00000dd5c783b */ /* 0x000eee0000004200 */
[C---:B------:R-:W-:Y:S08]  /*1ad10*/  HMMA.16816.F32.BF16 R16, R80.reuse, R96, R16 ;  /* 0x000000605010723c */ /* 0x040ff00000041810 */
[C---:B------:R-:W-:Y:S01]  /*1ad20*/  HMMA.16816.F32.BF16 R20, R80.reuse, R98, R20 ;  /* 0x000000625014723c */ /* 0x040fe20000041814 */
[----:B------:R-:W-:Y:S07]  /*1ad30*/  LDSM.16.MT88.4 R96, [R135+0xe000] ;  /* 0x00e000008760783b */ /* 0x000fee0000004200 */
[C---:B------:R-:W-:Y:S08]  /*1ad40*/  HMMA.16816.F32.BF16 R32, R80.reuse, R100, R32 ;  /* 0x000000645020723c */ /* 0x040ff00000041820 */
[C---:B------:R-:W-:Y:S01]  /*1ad50*/  HMMA.16816.F32.BF16 R36, R80.reuse, R102, R36 ;  /* 0x000000665024723c */ /* 0x040fe20000041824 */
[----:B------:R-:W-:Y:S07]  /*1ad60*/  LDSM.16.MT88.4 R100, [R135+0xf000] ;  /* 0x00f000008764783b */ /* 0x000fee0000004200 */
[C---:B------:R-:W-:Y:S08]  /*1ad70*/  HMMA.16816.F32.BF16 R56, R80.reuse, R88, R56 ;  /* 0x000000585038723c */ /* 0x040ff00000041838 */
[----:B------:R-:W-:Y:S01]  /*1ad80*/  HMMA.16816.F32.BF16 R60, R80, R90, R60 ;  /* 0x0000005a503c723c */ /* 0x000fe2000004183c */
[----:B------:R-:W4:Y:S04]  /*1ad90*/  LDSM.16.MT88.4 R80, [R135+0x12000] ;  /* 0x012000008750783b */ /* 0x000f280000004200 */
[----:B------:R-:W5:Y:S03]  /*1ada0*/  LDSM.16.MT88.4 R88, [R221+0x12000] ;  /* 0x01200000dd58783b */ /* 0x000f660000004200 */
[C---:B-1----:R-:W-:Y:S08]  /*1adb0*/  HMMA.16816.F32.BF16 R24, R84.reuse, R76, R24 ;  /* 0x0000004c5418723c */ /* 0x042ff00000041818 */
[C---:B------:R-:W-:Y:S01]  /*1adc0*/  HMMA.16816.F32.BF16 R28, R84.reuse, R78, R28 ;  /* 0x0000004e541c723c */ /* 0x040fe2000004181c */
[----:B------:R-:W1:Y:S07]  /*1add0*/  LDSM.16.MT88.4 R76, [R220+0x12000] ;  /* 0x01200000dc4c783b */ /* 0x000e6e0000004200 */
[C---:B--2---:R-:W-:Y:S08]  /*1ade0*/  HMMA.16816.F32.BF16 R32, R84.reuse, R72, R32 ;  /* 0x000000485420723c */ /* 0x044ff00000041820 */
[C---:B------:R-:W-:Y:S01]  /*1adf0*/  HMMA.16816.F32.BF16 R36, R84.reuse, R74, R36 ;  /* 0x0000004a5424723c */ /* 0x040fe20000041824 */
[----:B------:R-:W2:Y:S07]  /*1ae00*/  LDSM.16.MT88.4 R72, [R219+0x12000] ;  /* 0x01200000db48783b */ /* 0x000eae0000004200 */
[C---:B---3--:R-:W-:Y:S08]  /*1ae10*/  HMMA.16816.F32.BF16 R16, R84.reuse, R92, R16 ;  /* 0x0000005c5410723c */ /* 0x048ff00000041810 */
        /* <DEDUP_REMOVED lines=9> */
[C---:B------:R-:W-:Y:S01]  /*1aeb0*/  HMMA.16816.F32.BF16 R20, R84.reuse, R94, R20 ;  /* 0x0000005e5414723c */ /* 0x040fe20000041814 */
[----:B------:R-:W5:Y:S07]  /*1aec0*/  LDSM.16.MT88.4 R92, [R135+0xe800] ;  /* 0x00e80000875c783b */ /* 0x000f6e0000004200 */
[C---:B------:R-:W-:Y:S08]  /*1aed0*/  HMMA.16816.F32.BF16 R8, R84.reuse, R96, R8 ;  /* 0x000000605408723c */ /* 0x040ff00000041808 */
[C---:B------:R-:W-:Y:S01]  /*1aee0*/  HMMA.16816.F32.BF16 R12, R84.reuse, R98, R12 ;  /* 0x00000062540c723c */ /* 0x040fe2000004180c */
[----:B------:R-:W-:Y:S07]  /*1aef0*/  LDSM.16.MT88.4 R96, [R221+0xf000] ;  /* 0x00f00000dd60783b */ /* 0x000fee0000004200 */
[C---:B--2---:R-:W-:Y:S08]  /*1af00*/  HMMA.16816.F32.BF16 R68, R84.reuse, R72, R68 ;  /* 0x000000485444723c */ /* 0x044ff00000041844 */
[----:B------:R-:W-:Y:S01]  /*1af10*/  HMMA.16816.F32.BF16 R4, R84, R74, R4 ;  /* 0x0000004a5404723c */ /* 0x000fe20000041804 */
[----:B------:R-:W2:Y:S06]  /*1af20*/  LDSM.16.MT88.4 R72, [R135+0x12800] ;  /* 0x012800008748783b */ /* 0x000eac0000004200 */
[----:B------:R-:W-:-:S02]  /*1af30*/  F2FP.BF16.PACK_AB R84, R180, R173 ;  /* 0x000000adb454723e */ /* 0x000fc400000010ff */
[----:B------:R-:W-:Y:S02]  /*1af40*/  F2FP.BF16.PACK_AB R85, R182, R181 ;  /* 0x000000b5b655723e */ /* 0x000fe400000010ff */
[----:B------:R-:W-:Y:S02]  /*1af50*/  F2FP.BF16.PACK_AB R86, R184, R165 ;  /* 0x000000a5b856723e */ /* 0x000fe400000010ff */
[----:B------:R-:W-:-:S07]  /*1af60*/  F2FP.BF16.PACK_AB R87, R167, R176 ;  /* 0x000000b0a757723e */ /* 0x000fce00000010ff */
[C---:B---3--:R-:W-:Y:S08]  /*1af70*/  HMMA.16816.F32.BF16 R16, R84.reuse, R80, R16 ;  /* 0x000000505410723c */ /* 0x048ff00000041810 */
[C---:B------:R-:W-:Y:S01]  /*1af80*/  HMMA.16816.F32.BF16 R20, R84.reuse, R82, R20 ;  /* 0x000000525414723c */ /* 0x040fe20000041814 */
[----:B------:R-:W3:Y:S07]  /*1af90*/  LDSM.16.MT88.4 R80, [R221+0x12800] ;  /* 0x01280000dd50783b */ /* 0x000eee0000004200 */
[C---:B----4-:R-:W-:Y:S08]  /*1afa0*/  HMMA.16816.F32.BF16 R24, R84.reuse, R88, R24 ;  /* 0x000000585418723c */ /* 0x050ff00000041818 */
[C---:B------:R-:W-:Y:S01]  /*1afb0*/  HMMA.16816.F32.BF16 R28, R84.reuse, R90, R28 ;  /* 0x0000005a541c723c */ /* 0x040fe2000004181c */
[----:B------:R-:W4:Y:S07]  /*1afc0*/  LDSM.16.MT88.4 R88, [R220+0x12800] ;  /* 0x01280000dc58783b */ /* 0x000f2e0000004200 */
[C---:B-1----:R-:W-:Y:S08]  /*1afd0*/  HMMA.16816.F32.BF16 R32, R84.reuse, R76, R32 ;  /* 0x0000004c5420723c */ /* 0x042ff00000041820 */
[C---:B------:R-:W-:Y:S01]  /*1afe0*/  HMMA.16816.F32.BF16 R36, R84.reuse, R78, R36 ;  /* 0x0000004e5424723c */ /* 0x040fe20000041824 */
[----:B------:R-:W1:Y:S07]  /*1aff0*/  LDSM.16.MT88.4 R76, [R219+0x12800] ;  /* 0x01280000db4c783b */ /* 0x000e6e0000004200 */
[C---:B-----5:R-:W-:Y:S08]  /*1b000*/  HMMA.16816.F32.BF16 R8, R84.reuse, R92, R8 ;  /* 0x0000005c5408723c */ /* 0x060ff00000041808 */
[C---:B------:R-:W-:Y:S01]  /*1b010*/  HMMA.16816.F32.BF16 R12, R84.reuse, R94, R12 ;  /* 0x0000005e540c723c */ /* 0x040fe2000004180c */
[----:B------:R-:W-:Y:S07]  /*1b020*/  LDSM.16.MT88.4 R92, [R220+0xf000] ;  /* 0x00f00000dc5c783b */ /* 0x000fee0000004200 */
[C---:B--2---:R-:W-:Y:S08]  /*1b030*/  HMMA.16816.F32.BF16 R40, R84.reuse, R72, R40 ;  /* 0x000000485428723c */ /* 0x044ff00000041828 */
[C---:B------:R-:W-:Y:S01]  /*1b040*/  HMMA.16816.F32.BF16 R44, R84.reuse, R74, R44 ;  /* 0x0000004a542c723c */ /* 0x040fe2000004182c */
[----:B------:R-:W2:Y:S07]  /*1b050*/  LDSM.16.MT88.4 R72, [R219+0xf000] ;  /* 0x00f00000db48783b */ /* 0x000eae0000004200 */
[C---:B---3--:R-:W-:Y:S08]  /*1b060*/  HMMA.16816.F32.BF16 R48, R84.reuse, R80, R48 ;  /* 0x000000505430723c */ /* 0x048ff00000041830 */
[C---:B------:R-:W-:Y:S01]  /*1b070*/  HMMA.16816.F32.BF16 R52, R84.reuse, R82, R52 ;  /* 0x000000525434723c */ /* 0x040fe20000041834 */
[----:B------:R-:W-:Y:S07]  /*1b080*/  LDSM.16.MT88.4 R80, [R135+0x13000] ;  /* 0x013000008750783b */ /* 0x000fee0000004200 */
[C---:B----4-:R-:W-:Y:S08]  /*1b090*/  HMMA.16816.F32.BF16 R56, R84.reuse, R88, R56 ;  /* 0x000000585438723c */ /* 0x050ff00000041838 */
        /* <DEDUP_REMOVED lines=9> */
[C---:B------:R-:W-:Y:S08]  /*1b130*/  HMMA.16816.F32.BF16 R8, R84.reuse, R100, R8 ;  /* 0x000000645408723c */ /* 0x040ff00000041808 */
[C---:B--2---:R-:W-:Y:S08]  /*1b140*/  HMMA.16816.F32.BF16 R32, R84.reuse, R72, R32 ;  /* 0x000000485420723c */ /* 0x044ff00000041820 */
[----:B------:R-:W-:Y:S01]  /*1b150*/  HMMA.16816.F32.BF16 R36, R84, R74, R36 ;  /* 0x0000004a5424723c */ /* 0x000fe20000041824 */
[----:B------:R-:W2:Y:S07]  /*1b160*/  LDSM.16.MT88.4 R72, [R219+0x13000] ;  /* 0x01300000db48783b */ /* 0x000eae0000004200 */
[----:B------:R-:W-:Y:S07]  /*1b170*/  HMMA.16816.F32.BF16 R128, R112, R124, R8 ;  /* 0x0000007c7080723c */ /* 0x000fee0000041808 */
[----:B------:R-:W-:Y:S01]  /*1b180*/  FFMA.FTZ R9, R251, R154, R149 ;  /* 0x0000009afb097223 */ /* 0x000fe20000010095 */
[----:B-1----:R-:W-:Y:S03]  /*1b190*/  HMMA.16816.F32.BF16 R48, R84, R76, R48 ;  /* 0x0000004c5430723c */ /* 0x002fe60000041830 */
[----:B------:R-:W-:-:S04]  /*1b1a0*/  FADD.FTZ R9, R148, R9 ;  /* 0x0000000994097221 */ /* 0x000fc80000010000 */
[----:B------:R-:W-:Y:S01]  /*1b1b0*/  FADD.FTZ R146, R146, R9 ;  /* 0x0000000992927221 */ /* 0x000fe20000010000 */
[----:B------:R-:W-:Y:S01]  /*1b1c0*/  HMMA.16816.F32.BF16 R52, R84, R78, R52 ;  /* 0x0000004e5434723c */ /* 0x000fe20000041834 */
[----:B------:R-:W1:Y:S02]  /*1b1d0*/  LDSM.16.MT88.4 R76, [R221+0xf800] ;  /* 0x00f80000dd4c783b */ /* 0x000e640000004200 */
[----:B------:R-:W-:-:S04]  /*1b1e0*/  FADD.FTZ R3, R3, R146 ;  /* 0x0000009203037221 */ /* 0x000fc80000010000 */
[----:B------:R-:W-:Y:S01]  /*1b1f0*/  FADD.FTZ R8, R120, R3 ;  /* 0x0000000378087221 */ /* 0x000fe20000010000 */
[C---:B------:R-:W-:Y:S01]  /*1b200*/  HMMA.16816.F32.BF16 R16, R84.reuse, R96, R16 ;  /* 0x000000605410723c */ /* 0x040fe20000041810 */
[----:B------:R-:W-:Y:S02]  /*1b210*/  FADD.FTZ R3, R155, R156 ;  /* 0x0000009c9b037221 */ /* 0x000fe40000010000 */
[----:B------:R-:W-:Y:S02]  /*1b220*/  FADD.FTZ R8, R107, R8 ;  /* 0x000000086b087221 */ /* 0x000fe40000010000 */
[----:B------:R-:W-:Y:S02]  /*1b230*/  FADD.FTZ R3, R106, R3 ;  /* 0x000000036a037221 */ /* 0x000fe40000010000 */
[----:B------:R-:W-:Y:S01]  /*1b240*/  FADD.FTZ R105, R105, R8 ;  /* 0x0000000869697221 */ /* 0x000fe20000010000 */
[----:B------:R-:W-:Y:S01]  /*1b250*/  HMMA.16816.F32.BF16 R12, R84, R102, R12 ;  /* 0x00000066540c723c */ /* 0x000fe2000004180c */
[----:B------:R-:W-:Y:S01]  /*1b260*/  FADD.FTZ R108, R108, R3 ;  /* 0x000000036c6c7221 */ /* 0x000fe20000010000 */
[----:B------:R-:W-:Y:S01]  /*1b270*/  LDSM.16.MT88.4 R8, [R221+0x13800] ;  /* 0x01380000dd08783b */ /* 0x000fe20000004200 */
[----:B------:R-:W-:-:S02]  /*1b280*/  FADD.FTZ R104, R104, R105 ;  /* 0x0000006968687221 */ /* 0x000fc40000010000 */
[----:B------:R-:W-:Y:S02]  /*1b290*/  FADD.FTZ R109, R109, R108 ;  /* 0x0000006c6d6d7221 */ /* 0x000fe40000010000 */
[----:B------:R-:W-:Y:S01]  /*1b2a0*/  FADD.FTZ R111, R111, R104 ;  /* 0x000000686f6f7221 */ /* 0x000fe20000010000 */
[C---:B--2---:R-:W-:Y:S01]  /*1b2b0*/  HMMA.16816.F32.BF16 R116, R84.reuse, R72, R68 ;  /* 0x000000485474723c */ /* 0x044fe20000041844 */
[----:B------:R-:W-:Y:S02]  /*1b2c0*/  FADD.FTZ R110, R110, R109 ;  /* 0x0000006d6e6e7221 */ /* 0x000fe40000010000 */
[----:B------:R-:W-:Y:S02]  /*1b2d0*/  FADD.FTZ R122, R122, R111 ;  /* 0x0000006f7a7a7221 */ /* 0x000fe40000010000 */
[----:B------:R-:W-:Y:S02]  /*1b2e0*/  FADD.FTZ R123, R123, R110 ;  /* 0x0000006e7b7b7221 */ /* 0x000fe40000010000 */
[----:B------:R-:W-:Y:S01]  /*1b2f0*/  FADD.FTZ R121, R121, R122 ;  /* 0x0000007a79797221 */ /* 0x000fe20000010000 */
[----:B------:R-:W-:Y:S01]  /*1b300*/  HMMA.16816.F32.BF16 R20, R84, R98, R20 ;  /* 0x000000625414723c */ /* 0x000fe20000041814 */
[----:B------:R-:W-:Y:S01]  /*1b310*/  FADD.FTZ R168, R168, R123 ;  /* 0x0000007ba8a87221 */ /* 0x000fe20000010000 */
[----:B------:R-:W2:Y:S01]  /*1b320*/  LDSM.16.MT88.4 R96, [R135+0x13800] ;  /* 0x013800008760783b */ /* 0x000ea20000004200 */
[----:B------:R-:W-:-:S02]  /*1b330*/  FADD.FTZ R160, R160, R121 ;  /* 0x00000079a0a07221 */ /* 0x000fc40000010000 */
[----:B------:R-:W-:Y:S01]  /*1b340*/  FADD.FTZ R169, R169, R168 ;  /* 0x000000a8a9a97221 */ /* 0x000fe20000010000 */
[----:B------:R-:W-:Y:S01]  /*1b350*/  LDSM.16.MT88.4 R108, [R220+0x13800] ;  /* 0x01380000dc6c783b */ /* 0x000fe20000004200 */
[----:B------:R-:W-:Y:S01]  /*1b360*/  FADD.FTZ R171, R171, R160 ;  /* 0x000000a0abab7221 */ /* 0x000fe20000010000 */
[----:B------:R-:W-:Y:S03]  /*1b370*/  HMMA.16816.F32.BF16 R40, R84, R80, R40 ;  /* 0x000000505428723c */ /* 0x000fe60000041828 */
[----:B------:R-:W-:-:S04]  /*1b380*/  FADD.FTZ R178, R178, R171 ;  /* 0x000000abb2b27221 */ /* 0x000fc80000010000 */
[----:B------:R-:W-:Y:S01]  /*1b390*/  FADD.FTZ R175, R175, R178 ;  /* 0x000000b2afaf7221 */ /* 0x000fe20000010000 */
[----:B-1----:R-:W-:Y:S03]  /*1b3a0*/  HMMA.16816.F32.BF16 R68, R112, R76, R16 ;  /* 0x0000004c7044723c */ /* 0x002fe60000041810 */
[----:B------:R-:W-:-:S04]  /*1b3b0*/  FADD.FTZ R188, R188, R175 ;  /* 0x000000afbcbc7221 */ /* 0x000fc80000010000 */
[----:B------:R-:W-:Y:S01]  /*1b3c0*/  FADD.FTZ R16, R170, R169 ;  /* 0x000000a9aa107221 */ /* 0x000fe20000010000 */
[C---:B------:R-:W-:Y:S01]  /*1b3d0*/  HMMA.16816.F32.BF16 R44, R84.reuse, R82, R44 ;  /* 0x00000052542c723c */ /* 0x040fe2000004182c */
[----:B------:R-:W1:Y:S01]  /*1b3e0*/  LDSM.16.MT88.4 R80, [R220+0xf800] ;  /* 0x00f80000dc50783b */ /* 0x000e620000004200 */
        /* <DEDUP_REMOVED lines=9> */
[----:B------:R-:W3:Y:S01]  /*1b480*/  LDSM.16.MT88.4 R88, [R219+0xf800] ;  /* 0x00f80000db58783b */ /* 0x000ee20000004200 */
[----:B------:R-:W-:Y:S02]  /*1b490*/  FADD.FTZ R189, R189, R190 ;  /* 0x000000bebdbd7221 */ /* 0x000fe40000010000 */
[----:B------:R-:W-:Y:S02]  /*1b4a0*/  FADD.FTZ R173, R173, R194 ;  /* 0x000000c2adad7221 */ /* 0x000fe40000010000 */
[----:B------:R-:W-:-:S02]  /*1b4b0*/  FADD.FTZ R186, R186, R189 ;  /* 0x000000bdbaba7221 */ /* 0x000fc40000010000 */
[----:B------:R-:W-:Y:S01]  /*1b4c0*/  HMMA.16816.F32.BF16 R124, R112, R126, R12 ;  /* 0x0000007e707c723c */ /* 0x000fe2000004180c */
[----:B------:R-:W4:Y:S01]  /*1b4d0*/  LDSM.16.MT88.4 R12, [R219+0x13800] ;  /* 0x01380000db0c783b */ /* 0x000f220000004200 */
[----:B------:R-:W-:Y:S02]  /*1b4e0*/  FADD.FTZ R3, R181, R186 ;  /* 0x000000bab5037221 */ /* 0x000fe40000010000 */
[----:B------:R-:W-:Y:S02]  /*1b4f0*/  FADD.FTZ R180, R180, R173 ;  /* 0x000000adb4b47221 */ /* 0x000fe40000010000 */
[----:B------:R-:W-:Y:S02]  /*1b500*/  FADD.FTZ R3, R182, R3 ;  /* 0x00000003b6037221 */ /* 0x000fe40000010000 */
[----:B------:R-:W-:Y:S01]  /*1b510*/  HMMA.16816.F32.BF16 R24, R84, R92, R24 ;  /* 0x0000005c5418723c */ /* 0x000fe20000041818 */
[----:B------:R-:W-:Y:S02]  /*1b520*/  FADD.FTZ R165, R165, R180 ;  /* 0x000000b4a5a57221 */ /* 0x000fe40000010000 */
        /* <DEDUP_REMOVED lines=19> */
[C---:B--2---:R-:W-:Y:S01]  /*1b660*/  HMMA.16816.F32.BF16 R92, R112.reuse, R96, R40 ;  /* 0x00000060705c723c */ /* 0x044fe20000041828 */
[----:B------:R-:W-:Y:S02]  /*1b670*/  FADD.FTZ R139, R139, R136 ;  /* 0x000000888b8b7221 */ /* 0x000fe40000010000 */
[----:B------:R-:W-:Y:S02]  /*1b680*/  FADD.FTZ R2, R2, R191 ;  /* 0x000000bf02027221 */ /* 0x000fe40000010000 */
[----:B------:R-:W-:Y:S02]  /*1b690*/  FADD.FTZ R251, R140, R139 ;  /* 0x0000008b8cfb7221 */ /* 0x000fe40000010000 */
[----:B------:R-:W-:Y:S01]  /*1b6a0*/  FADD.FTZ R249, R141, R2 ;  /* 0x000000028df97221 */ /* 0x000fe20000010000 */
[C---:B-1----:R-:W-:Y:S08]  /*1b6b0*/  HMMA.16816.F32.BF16 R76, R112.reuse, R80, R24 ;  /* 0x00000050704c723c */ /* 0x042ff00000041818 */
        /* <DEDUP_REMOVED lines=8> */
[C---:B----4-:R-:W-:Y:S08]  /*1b740*/  HMMA.16816.F32.BF16 R116, R112.reuse, R12, R116 ;  /* 0x0000000c7074723c */ /* 0x050ff00000041874 */
[----:B------:R-:W-:Y:S08]  /*1b750*/  HMMA.16816.F32.BF16 R112, R112, R14, R4 ;  /* 0x0000000e7070723c */ /* 0x000ff00000041804 */
.L_x_3909:
[----:B------:R-:W1:Y:S02]  /*1b760*/  S2R R202, SR_TID.X ;  /* 0x0000000000ca7919 */ /* 0x000e640000002100 */
[----:B-1----:R-:W-:-:S04]  /*1b770*/  SHF.R.S32.HI R201, RZ, 0x1f, R202 ;  /* 0x0000001fffc97819 */ /* 0x002fc800000114ca */
[----:B------:R-:W-:-:S04]  /*1b780*/  LEA.HI R201, R201, R202, RZ, 0x4 ;  /* 0x000000cac9c97211 */ /* 0x000fc800078f20ff */
[----:B------:R-:W-:Y:S02]  /*1b790*/  LOP3.LUT R5, R201, 0xfffffff0, RZ, 0xc0, !PT ;  /* 0xfffffff0c9057812 */ /* 0x000fe400078ec0ff */
[----:B------:R-:W-:-:S03]  /*1b7a0*/  SHF.R.S32.HI R201, RZ, 0x4, R201 ;  /* 0x00000004ffc97819 */ /* 0x000fc600000114c9 */
[----:B------:R-:W-:Y:S01]  /*1b7b0*/  IMAD.IADD R200, R202, 0x1, -R5 ;  /* 0x00000001cac87824 */ /* 0x000fe200078e0a05 */
[----:B------:R-:W-:Y:S05]  /*1b7c0*/  @!P1 BRA `(.L_x_3918) ;  /* 0x00003ff000009947 */ /* 0x000fea0003800000 */
[C---:B------:R-:W-:Y:S01]  /*1b7d0*/  SHF.L.U64.HI R242, R66.reuse, 0x5, R67 ;  /* 0x0000000542f27819 */ /* 0x040fe20000010243 */
[----:B------:R-:W-:Y:S01]  /*1b7e0*/  IMAD.SHL.U32 R245, R66, 0x20, RZ ;  /* 0x0000002042f57824 */ /* 0x000fe200078e00ff */
[C---:B------:R-:W-:Y:S01]  /*1b7f0*/  SHF.L.U64.HI R244, R64.reuse, 0x5, R65 ;  /* 0x0000000540f47819 */ /* 0x040fe20000010241 */
[----:B------:R-:W-:Y:S01]  /*1b800*/  IMAD.SHL.U32 R247, R64, 0x20, RZ ;  /* 0x0000002040f77824 */ /* 0x000fe200078e00ff */
[----:B------:R-:W-:Y:S01]  /*1b810*/  MOV R0, R3 ;  /* 0x0000000300007202 */ /* 0x000fe20000000f00 */
[----:B------:R-:W-:Y:S02]  /*1b820*/  IMAD.MOV.U32 R137, RZ, RZ, R134 ;  /* 0x000000ffff897224 */ /* 0x000fe400078e0086 */
.L_x_3927:
[----:B------:R-:W-:Y:S01]  /*1b830*/  ISETP.NE.U32.AND P0, PT, R240, RZ, PT ;  /* 0x000000fff000720c */ /* 0x000fe20003f05070 */
[----:B------:R-:W-:Y:S04]  /*1b840*/  DEPBAR.LE SB0, 0x0 ;  /* 0x000080000000791a */ /* 0x000fe80000000000 */
[----:B------:R-:W-:Y:S01]  /*1b850*/  WARPSYNC 0xffffffff ;  /* 0xffffffff00007948 */ /* 0x000fe20003800000 */
[----:B------:R-:W-:Y:S01]  /*1b860*/  BAR.SYNC.DEFER_BLOCKING 0x0 ;  /* 0x0000000000007b1d */ /* 0x000fe20000010000 */
[----:B------:R-:W-:Y:S02]  /*1b870*/  ISETP.NE.AND.EX P0, PT, R241, RZ, PT, P0 ;  /* 0x000000fff100720c */ /* 0x000fe40003f05300 */
[----:B------:R-:W-:Y:S03]  /*1b880*/  IADD3 R238, R238, -0x1, RZ ;  /* 0xffffffffeeee7810 */ /* 0x000fe60007ffe0ff */
[----:B------:R-:W-:Y:S08]  /*1b890*/  BSSY B0, `(.L_x_3919) ;  /* 0x0000045000007945 */ /* 0x000ff00003800000 */
        /* <DEDUP_REMOVED lines=64> */
.L_x_3920:
[----:B------:R-:W-:Y:S02]  /*1bca0*/  ULDC.64 UR4, c[0x0][0x118] ;  /* 0x0000460000047ab9 */ /* 0x000fe40000000a00 */
[----:B------:R-:W2:Y:S02]  /*1bcb0*/  LD.E R8, [R132.64+0x40] ;  /* 0x0000400484087980 */ /* 0x000ea4000c101900 */
[----:B--2---:R-:W-:Y:S04]  /*1bcc0*/  LEA R8, -R8, RZ, 0x7 ;  /* 0x000000ff08087211 */ /* 0x004fe800078e39ff */
[----:B------:R-:W-:Y:S02]  /*1bcd0*/  SHF.R.S32.HI R5, RZ, 0x1f, R8 ;  /* 0x0000001fff057819 */ /* 0x000fe40000011408 */
.L_x_3921:
[----:B------:R-:W-:Y:S05]  /*1bce0*/  BSYNC B0 ;  /* 0x0000000000007941 */ /* 0x000fea0003800000 */
.L_x_3919:
        /* <DEDUP_REMOVED lines=30> */
[----:B------:R-:W-:Y:S04]  /*1bed0*/  ISETP.GT.AND P0, PT, R238, R229, PT ;  /* 0x000000e5ee00720c */ /* 0x000fe80003f04270 */
        /* <DEDUP_REMOVED lines=10> */
[----:B------:R-:W2:Y:S05]  /*1bf80*/  LDSM.16.M88.4 R24, [R227+0x5000] ;  /* 0x00500000e318783b */ /* 0x000eaa0000000200 */
[----:B------:R-:W0:Y:S05]  /*1bf90*/  LDGDEPBAR ;  /* 0x00000000000079af */ /* 0x000e2a0000000000 */
[----:B------:R-:W5:Y:S05]  /*1bfa0*/  LDSM.16.M88.4 R32, [R227+0x5800] ;  /* 0x00580000e320783b */ /* 0x000f6a0000000200 */
        /* <DEDUP_REMOVED lines=13> */
[C---:B--2---:R-:W-:Y:S01]  /*1c080*/  HMMA.16816.F32.BF16 R20, R64.reuse, R24, RZ ;  /* 0x000000184014723c */ /* 0x044fe200000418ff */
[----:B------:R-:W-:Y:S05]  /*1c090*/  LDSM.16.M88.4 R164, [R222+0x4000] ;  /* 0x00400000dea4783b */ /* 0x000fea0000000200 */
[----:B------:R-:W-:Y:S02]  /*1c0a0*/  LDSM.16.M88.4 R168, [R211+0x1000] ;  /* 0x00100000d3a8783b */ /* 0x000fe40000000200 */
[C---:B------:R-:W-:Y:S03]  /*1c0b0*/  HMMA.16816.F32.BF16 R24, R64.reuse, R26, RZ ;  /* 0x0000001a4018723c */ /* 0x040fe600000418ff */
[----:B------:R-:W-:Y:S05]  /*1c0c0*/  LDSM.16.M88.4 R172, [R227+0x8000] ;  /* 0x00800000e3ac783b */ /* 0x000fea0000000200 */
[C---:B-----5:R-:W-:Y:S01]  /*1c0d0*/  HMMA.16816.F32.BF16 R28, R64.reuse, R32, RZ ;  /* 0x00000020401c723c */ /* 0x060fe200000418ff */
        /* <DEDUP_REMOVED lines=248> */
.L_x_3925:
[----:B------:R-:W-:Y:S02]  /*1d060*/  ULDC.64 UR4, c[0x0][0x118] ;  /* 0x0000460000047ab9 */ /* 0x000fe40000000a00 */
[----:B------:R-:W2:Y:S02]  /*1d070*/  LD.E R140, [R132.64+0x38] ;  /* 0x00003804848c7980 */ /* 0x000ea4000c101900 */
[----:B--2---:R-:W-:Y:S04]  /*1d080*/  LEA R140, -R140, RZ, 0x7 ;  /* 0x000000ff8c8c7211 */ /* 0x004fe800078e39ff */
[----:B------:R-:W-:Y:S02]  /*1d090*/  SHF.R.S32.HI R135, RZ, 0x1f, R140 ;  /* 0x0000001fff877819 */ /* 0x000fe4000001148c */
.L_x_3926:
[----:B------:R-:W-:Y:S05]  /*1d0a0*/  BSYNC B0 ;  /* 0x0000000000007941 */ /* 0x000fea0003800000 */
.L_x_3924:
[C---:B------:R-:W-:Y:S01]  /*1d0b0*/  LEA R230, P0, R140.reuse, R230, 0x1 ;  /* 0x000000e68ce67211 */ /* 0x040fe200078008ff */
[----:B------:R-:W-:Y:S03]  /*1d0c0*/  ULDC.64 UR4, c[0x0][0x118] ;  /* 0x0000460000047ab9 */ /* 0x000fe60000000a00 */
[----:B------:R-:W-:Y:S02]  /*1d0d0*/  LEA.HI.X R231, R140, R231, R135, 0x1, P0 ;  /* 0x000000e78ce77211 */ /* 0x000fe400000f0c87 */
[-C--:B------:R-:W-:Y:S03]  /*1d0e0*/  IADD3 R144, P0, R230, R247.reuse, RZ ;  /* 0x000000f7e6907210 */ /* 0x080fe60007f1e0ff */
        /* <DEDUP_REMOVED lines=33> */
.L_x_3923:
[----:B------:R-:W-:Y:S05]  /*1d300*/  BSYNC B1 ;  /* 0x0000000000017941 */ /* 0x000fea0003800000 */
.L_x_3922:
[----:B------:R-:W-:Y:S01]  /*1d310*/  ULDC.64 UR4, c[0x0][0x118] ;  /* 0x0000460000047ab9 */ /* 0x000fe20000000a00 */
[----:B-1----:R-:W-:Y:S01]  /*1d320*/  FMNMX.FTZ R2, R6, R0, !PT ;  /* 0x0000000006027209 */ /* 0x002fe20007810000 */
[----:B------:R-:W2:Y:S01]  /*1d330*/  LD.E R135, [R132.64+0xdc] ;  /* 0x0000dc0484877980 */ /* 0x000ea2000c101900 */
        /* <DEDUP_REMOVED lines=70> */
[----:B-1----:R-:W-:Y:S05]  /*1d7a0*/  FMNMX.FTZ R3, R138, R3, !PT ;  /* 0x000000038a037209 */ /* 0x002fea0007810000 */
[----:B------:R-:W-:Y:S01]  /*1d7b0*/  FADD.FTZ R2, -R3, R0 ;  /* 0x0000000003027221 */ /* 0x000fe20000010100 */
[----:B---3--:R-:W-:Y:S02]  /*1d7c0*/  FMNMX.FTZ R134, R141, R134, !PT ;  /* 0x000000868d867209 */ /* 0x008fe40007810000 */
[----:B------:R-:W-:Y:S02]  /*1d7d0*/  LDSM.16.MT88.4 R140, [R221+0xc000] ;  /* 0x00c00000dd8c783b */ /* 0x000fe40000004200 */
[----:B------:R-:W-:Y:S01]  /*1d7e0*/  FSETP.NEU.FTZ.AND P0, PT, R134, -INF , PT ;  /* 0xff8000008600780b */ /* 0x000fe20003f1d000 */
[C---:B--2---:R-:W-:Y:S02]  /*1d7f0*/  FMUL.FTZ R160, R135.reuse, R134 ;  /* 0x0000008687a07220 */ /* 0x044fe40000410000 */
[C---:B------:R-:W-:Y:S02]  /*1d800*/  FMUL.FTZ R158, R135.reuse, R3 ;  /* 0x00000003879e7220 */ /* 0x040fe40000410000 */
[----:B------:R-:W-:Y:S01]  /*1d810*/  FMUL.FTZ R0, R135, R2 ;  /* 0x0000000287007220 */ /* 0x000fe20000410000 */
[----:B------:R-:W-:Y:S01]  /*1d820*/  FSEL R160, R160, RZ, P0 ;  /* 0x000000ffa0a07208 */ /* 0x000fe20000000000 */
[----:B------:R-:W-:Y:S01]  /*1d830*/  FADD.FTZ R2, -R134, R137 ;  /* 0x0000008986027221 */ /* 0x000fe20000010100 */
[----:B------:R-:W-:Y:S03]  /*1d840*/  FSETP.NEU.FTZ.AND P0, PT, R3, -INF , PT ;  /* 0xff8000000300780b */ /* 0x000fe60003f1d000 */
[-CC-:B------:R-:W-:Y:S01]  /*1d850*/  FFMA.FTZ R150, R5, R135.reuse, -R160.reuse ;  /* 0x0000008705967223 */ /* 0x180fe200000108a0 */
[----:B------:R-:W-:Y:S01]  /*1d860*/  FSEL R158, R158, RZ, P0 ;  /* 0x000000ff9e9e7208 */ /* 0x000fe20000000000 */
[----:B------:R-:W-:Y:S01]  /*1d870*/  FFMA.FTZ R149, R4, R135, -R160 ;  /* 0x0000008704957223 */ /* 0x000fe200000108a0 */
[----:B------:R-:W-:Y:S01]  /*1d880*/  SHF.R.S32.HI R5, RZ, 0x1f, R200 ;  /* 0x0000001fff057819 */ /* 0x000fe200000114c8 */
[----:B------:R-:W-:Y:S01]  /*1d890*/  FMUL.FTZ R136, R135, R2 ;  /* 0x0000000287887220 */ /* 0x000fe20000410000 */
[----:B------:R-:W-:Y:S01]  /*1d8a0*/  LEA.HI R4, R201, R201, RZ, 0x1 ;  /* 0x000000c9c9047211 */ /* 0x000fe200078f08ff */
[-C--:B------:R-:W-:Y:S01]  /*1d8b0*/  FFMA.FTZ R151, R6, R135.reuse, -R158 ;  /* 0x0000008706977223 */ /* 0x080fe2000001089e */
[----:B------:R-:W-:Y:S01]  /*1d8c0*/  LEA.HI R6, R5, R200, RZ, 0x3 ;  /* 0x000000c805067211 */ /* 0x000fe200078f18ff */
[----:B------:R-:W1:Y:S01]  /*1d8d0*/  MUFU.EX2 R2, R136 ;  /* 0x0000008800027308 */ /* 0x000e620000000800 */
[----:B------:R-:W-:Y:S01]  /*1d8e0*/  LOP3.LUT R4, R4, 0xfffffffe, RZ, 0xc0, !PT ;  /* 0xfffffffe04047812 */ /* 0x000fe200078ec0ff */
[-CC-:B------:R-:W-:Y:S01]  /*1d8f0*/  FFMA.FTZ R153, R8, R135.reuse, -R160.reuse ;  /* 0x0000008708997223 */ /* 0x180fe200000108a0 */
[----:B------:R-:W-:Y:S01]  /*1d900*/  LOP3.LUT R5, R6, 0xfffffff8, RZ, 0xc0, !PT ;  /* 0xfffffff806057812 */ /* 0x000fe200078ec0ff */
[-C--:B------:R-:W-:Y:S01]  /*1d910*/  FFMA.FTZ R154, R9, R135.reuse, -R160 ;  /* 0x00000087099a7223 */ /* 0x080fe200000108a0 */
[----:B------:R-:W-:Y:S01]  /*1d920*/  IADD3 R4, R201, -R4, RZ ;  /* 0x80000004c9047210 */ /* 0x000fe20007ffe0ff */
[--C-:B------:R-:W-:Y:S01]  /*1d930*/  FFMA.FTZ R155, R10, R135, -R158.reuse ;  /* 0x000000870a9b7223 */ /* 0x100fe2000001089e */
[----:B------:R-:W-:Y:S01]  /*1d940*/  IADD3 R5, R200, -R5, RZ ;  /* 0x80000005c8057210 */ /* 0x000fe20007ffe0ff */
[-CC-:B------:R-:W-:Y:S01]  /*1d950*/  FFMA.FTZ R156, R11, R135.reuse, -R158.reuse ;  /* 0x000000870b9c7223 */ /* 0x180fe2000001089e */
[----:B------:R-:W-:Y:S01]  /*1d960*/  SHF.L.U32 R4, R4, 0x3, RZ ;  /* 0x0000000304047819 */ /* 0x000fe200000006ff */
[-C--:B------:R-:W-:Y:S01]  /*1d970*/  FFMA.FTZ R152, R7, R135.reuse, -R158 ;  /* 0x0000008707987223 */ /* 0x080fe2000001089e */
[----:B------:R-:W-:Y:S01]  /*1d980*/  SHF.L.U32 R5, R5, 0x6, RZ ;  /* 0x0000000605057819 */ /* 0x000fe200000006ff */
[----:B------:R-:W2:Y:S01]  /*1d990*/  MUFU.EX2 R0, R0 ;  /* 0x0000000000007308 */ /* 0x000ea20000000800 */
[----:B------:R-:W-:Y:S01]  /*1d9a0*/  SHF.L.U32 R6, R6, 0x6, RZ ;  /* 0x0000000606067819 */ /* 0x000fe200000006ff */
[-CC-:B------:R-:W-:Y:S01]  /*1d9b0*/  FFMA.FTZ R161, R20, R135.reuse, -R160.reuse ;  /* 0x0000008714a17223 */ /* 0x180fe200000108a0 */
[----:B------:R-:W-:Y:S01]  /*1d9c0*/  LOP3.LUT R5, R5, 0x1c0, RZ, 0xc0, !PT ;  /* 0x000001c005057812 */ /* 0x000fe200078ec0ff */
[----:B------:R-:W-:Y:S01]  /*1d9d0*/  FFMA.FTZ R166, R21, R135, -R160 ;  /* 0x0000008715a67223 */ /* 0x000fe200000108a0 */
[----:B------:R-:W-:Y:S01]  /*1d9e0*/  ISETP.GT.AND P0, PT, R238, R229, PT ;  /* 0x000000e5ee00720c */ /* 0x000fe20003f04270 */
[-C--:B------:R-:W-:Y:S01]  /*1d9f0*/  FFMA.FTZ R163, R22, R135.reuse, -R158 ;  /* 0x0000008716a37223 */ /* 0x080fe2000001089e */
[----:B------:R-:W-:Y:S01]  /*1da00*/  LOP3.LUT R4, R5, 0x8, R4, 0xf8, !PT ;  /* 0x0000000805047812 */ /* 0x000fe200078ef804 */
[----:B------:R-:W-:Y:S01]  /*1da10*/  FFMA.FTZ R168, R23, R135, -R158 ;  /* 0x0000008717a87223 */ /* 0x000fe2000001089e */
[----:B------:R-:W-:Y:S01]  /*1da20*/  SHF.R.U32.HI R5, RZ, 0x3, R5 ;  /* 0x00000003ff057819 */ /* 0x000fe20000011605 */
[----:B------:R-:W-:Y:S01]  /*1da30*/  MUFU.EX2 R149, R149 ;  /* 0x0000009500957308 */ /* 0x000fe20000000800 */
[----:B------:R-:W-:Y:S01]  /*1da40*/  LDSM.16.MT88.4 R20, [R221+0x10800] ;  /* 0x01080000dd14783b */ /* 0x000fe20000004200 */
[----:B-1----:R-:W-:Y:S01]  /*1da50*/  FMUL.FTZ R8, R2, R124 ;  /* 0x0000007c02087220 */ /* 0x002fe20000410000 */
[----:B------:R-:W-:Y:S01]  /*1da60*/  LOP3.LUT R4, R4, R5, RZ, 0x3c, !PT ;  /* 0x0000000504047212 */ /* 0x000fe200078e3cff */
[----:B------:R-:W-:Y:S01]  /*1da70*/  FMUL.FTZ R9, R2, R125 ;  /* 0x0000007d02097220 */ /* 0x000fe20000410000 */
[----:B------:R-:W-:Y:S01]  /*1da80*/  LOP3.LUT R5, R6, 0xfffffe00, RZ, 0xc0, !PT ;  /* 0xfffffe0006057812 */ /* 0x000fe200078ec0ff */
[C---:B------:R-:W-:Y:S02]  /*1da90*/  FMUL.FTZ R68, R2.reuse, R68 ;  /* 0x0000004402447220 */ /* 0x040fe40000410000 */
[----:B------:R-:W-:Y:S01]  /*1daa0*/  FMUL.FTZ R69, R2, R69 ;  /* 0x0000004502457220 */ /* 0x000fe20000410000 */
[----:B------:R-:W-:Y:S01]  /*1dab0*/  LOP3.LUT R4, R4, R5, RZ, 0xfc, !PT ;  /* 0x0000000504047212 */ /* 0x000fe200078efcff */
[----:B------:R-:W1:Y:S01]  /*1dac0*/  MUFU.EX2 R150, R150 ;  /* 0x0000009600967308 */ /* 0x000e620000000800 */
[----:B------:R-:W-:Y:S02]  /*1dad0*/  FMUL.FTZ R5, R2, R129 ;  /* 0x0000008102057220 */ /* 0x000fe40000410000 */
[----:B------:R-:W-:Y:S01]  /*1dae0*/  SHF.L.U32 R148, R4, 0x1, RZ ;  /* 0x0000000104947819 */ /* 0x000fe200000006ff */
[C---:B--2---:R-:W-:Y:S02]  /*1daf0*/  FMUL.FTZ R6, R0.reuse, R130 ;  /* 0x0000008200067220 */ /* 0x044fe40000410000 */
[----:B------:R-:W-:Y:S02]  /*1db00*/  FMUL.FTZ R7, R0, R131 ;  /* 0x0000008300077220 */ /* 0x000fe40000410000 */
[----:B------:R-:W2:Y:S01]  /*1db10*/  LDSM.16.MT88.4 R136, [R148+0xc000] ;  /* 0x00c000009488783b */ /* 0x000ea20000004200 */
[----:B------:R-:W-:Y:S01]  /*1db20*/  FMUL.FTZ R4, R2, R128 ;  /* 0x0000008002047220 */ /* 0x000fe20000410000 */
[----:B------:R-:W-:Y:S01]  /*1db30*/  MUFU.EX2 R151, R151 ;  /* 0x0000009700977308 */ /* 0x000fe20000000800 */
[C---:B------:R-:W-:Y:S02]  /*1db40*/  FMUL.FTZ R10, R0.reuse, R126 ;  /* 0x0000007e000a7220 */ /* 0x040fe40000410000 */
[C---:B------:R-:W-:Y:S02]  /*1db50*/  FMUL.FTZ R11, R0.reuse, R127 ;  /* 0x0000007f000b7220 */ /* 0x040fe40000410000 */
[C---:B------:R-:W-:Y:S01]  /*1db60*/  FMUL.FTZ R70, R0.reuse, R70 ;  /* 0x0000004600467220 */ /* 0x040fe20000410000 */
[----:B------:R-:W3:Y:S01]  /*1db70*/  LDSM.16.MT88.4 R124, [R219+0xc000] ;  /* 0x00c00000db7c783b */ /* 0x000ee20000004200 */
[C---:B------:R-:W-:Y:S02]  /*1db80*/  FMUL.FTZ R71, R0.reuse, R71 ;  /* 0x0000004700477220 */ /* 0x040fe40000410000 */
[C---:B------:R-:W-:Y:S01]  /*1db90*/  FMUL.FTZ R74, R0.reuse, R74 ;  /* 0x0000004a004a7220 */ /* 0x040fe20000410000 */
[----:B------:R-:W4:Y:S01]  /*1dba0*/  MUFU.EX2 R152, R152 ;  /* 0x0000009800987308 */ /* 0x000f220000000800 */
[----:B------:R-:W-:Y:S02]  /*1dbb0*/  FMUL.FTZ R75, R0, R75 ;  /* 0x0000004b004b7220 */ /* 0x000fe40000410000 */
[----:B------:R-:W-:Y:S01]  /*1dbc0*/  FMUL.FTZ R72, R2, R72 ;  /* 0x0000004802487220 */ /* 0x000fe20000410000 */
[----:B-1----:R-:W-:Y:S01]  /*1dbd0*/  F2FP.BF16.PACK_AB R128, R150, R149 ;  /* 0x000000959680723e */ /* 0x002fe200000010ff */
        /* <DEDUP_REMOVED lines=9> */
[----:B------:R-:W1:Y:S01]  /*1dc70*/  MUFU.EX2 R154, R154 ;  /* 0x0000009a009a7308 */ /* 0x000e620000000800 */
[----:B------:R-:W-:Y:S02]  /*1dc80*/  FMUL.FTZ R81, R2, R81 ;  /* 0x0000005102517220 */ /* 0x000fe40000410000 */
[----:B------:R-:W-:Y:S01]  /*1dc90*/  FMUL.FTZ R86, R0, R86 ;  /* 0x0000005600567220 */ /* 0x000fe20000410000 */
[----:B----4-:R-:W-:Y:S01]  /*1dca0*/  F2FP.BF16.PACK_AB R129, R152, R151 ;  /* 0x000000979881723e */ /* 0x010fe200000010ff */
[----:B------:R-:W-:Y:S02]  /*1dcb0*/  FMUL.FTZ R87, R0, R87 ;  /* 0x0000005700577220 */ /* 0x000fe40000410000 */
[C---:B------:R-:W-:Y:S02]  /*1dcc0*/  FMUL.FTZ R84, R2.reuse, R84 ;  /* 0x0000005402547220 */ /* 0x040fe40000410000 */
[----:B------:R-:W-:Y:S01]  /*1dcd0*/  FMUL.FTZ R85, R2, R85 ;  /* 0x0000005502557220 */ /* 0x000fe20000410000 */
[----:B------:R-:W-:Y:S01]  /*1dce0*/  MUFU.EX2 R155, R155 ;  /* 0x0000009b009b7308 */ /* 0x000fe20000000800 */
[-CC-:B------:R-:W-:Y:S02]  /*1dcf0*/  FFMA.FTZ R165, R32, R135.reuse, -R160.reuse ;  /* 0x0000008720a57223 */ /* 0x180fe400000108a0 */
[-C--:B------:R-:W-:Y:S02]  /*1dd00*/  FFMA.FTZ R170, R33, R135.reuse, -R160 ;  /* 0x0000008721aa7223 */ /* 0x080fe400000108a0 */
[-CC-:B------:R-:W-:Y:S02]  /*1dd10*/  FFMA.FTZ R167, R34, R135.reuse, -R158.reuse ;  /* 0x0000008722a77223 */ /* 0x180fe4000001089e */
[-C--:B------:R-:W-:Y:S02]  /*1dd20*/  FFMA.FTZ R172, R35, R135.reuse, -R158 ;  /* 0x0000008723ac7223 */ /* 0x080fe4000001089e */
[----:B------:R-:W-:Y:S01]  /*1dd30*/  LDSM.16.MT88.4 R32, [R221+0xd800] ;  /* 0x00d80000dd20783b */ /* 0x000fe20000004200 */
[----:B------:R-:W4:Y:S01]  /*1dd40*/  MUFU.EX2 R156, R156 ;  /* 0x0000009c009c7308 */ /* 0x000f220000000800 */
[-CC-:B------:R-:W-:Y:S02]  /*1dd50*/  FFMA.FTZ R169, R36, R135.reuse, -R160.reuse ;  /* 0x0000008724a97223 */ /* 0x180fe400000108a0 */
[----:B------:R-:W-:Y:S01]  /*1dd60*/  FFMA.FTZ R174, R37, R135, -R160 ;  /* 0x0000008725ae7223 */ /* 0x000fe200000108a0 */
[----:B-1----:R-:W-:Y:S01]  /*1dd70*/  F2FP.BF16.PACK_AB R130, R154, R153 ;  /* 0x000000999a82723e */ /* 0x002fe200000010ff */
        /* <DEDUP_REMOVED lines=14> */
[----:B------:R-:W-:Y:S02]  /*1de60*/  FFMA.FTZ R184, R51, R135, -R158 ;  /* 0x0000008733b87223 */ /* 0x000fe4000001089e */
[----:B------:R-:W-:Y:S01]  /*1de70*/  LDSM.16.MT88.4 R48, [R219+0x13000] ;  /* 0x01300000db30783b */ /* 0x000fe20000004200 */
[C---:B------:R-:W-:Y:S02]  /*1de80*/  FMUL.FTZ R90, R0.reuse, R90 ;  /* 0x0000005a005a7220 */ /* 0x040fe40000410000 */
[----:B------:R-:W-:Y:S01]  /*1de90*/  FMUL.FTZ R91, R0, R91 ;  /* 0x0000005b005b7220 */ /* 0x000fe20000410000 */
[C---:B--2---:R-:W-:Y:S01]  /*1dea0*/  HMMA.16816.F32.BF16 R4, R128.reuse, R136, R4 ;  /* 0x000000888004723c */ /* 0x044fe20000041804 */
        /* <DEDUP_REMOVED lines=22> */
[-CC-:B------:R-:W-:Y:S02]  /*1e010*/  FFMA.FTZ R144, R12, R135.reuse, -R160.reuse ;  /* 0x000000870c907223 */ /* 0x180fe400000108a0 */
[C---:B------:R-:W-:Y:S02]  /*1e020*/  FMUL.FTZ R12, R2.reuse, R120 ;  /* 0x00000078020c7220 */ /* 0x040fe40000410000 */
[C---:B---3--:R-:W-:Y:S03]  /*1e030*/  HMMA.16816.F32.BF16 R84, R128.reuse, R124, R84 ;  /* 0x0000007c8054723c */ /* 0x048fe60000041854 */
[----:B------:R-:W-:Y:S01]  /*1e040*/  MUFU.EX2 R144, R144 ;  /* 0x0000009000907308 */ /* 0x000fe20000000800 */
[----:B------:R-:W-:Y:S02]  /*1e050*/  FFMA.FTZ R145, R13, R135, -R160 ;  /* 0x000000870d917223 */ /* 0x000fe400000108a0 */
[----:B------:R-:W-:Y:S02]  /*1e060*/  FMUL.FTZ R13, R2, R121 ;  /* 0x00000079020d7220 */ /* 0x000fe40000410000 */
[C---:B------:R-:W-:Y:S01]  /*1e070*/  HMMA.16816.F32.BF16 R88, R128.reuse, R126, R88 ;  /* 0x0000007e8058723c */ /* 0x040fe20000041858 */
[----:B------:R-:W3:Y:S03]  /*1e080*/  LDSM.16.MT88.4 R124, [R220+0x10000] ;  /* 0x01000000dc7c783b */ /* 0x000ee60000004200 */
[-CC-:B------:R-:W-:Y:S01]  /*1e090*/  FFMA.FTZ R146, R14, R135.reuse, -R158.reuse ;  /* 0x000000870e927223 */ /* 0x180fe2000001089e */
[----:B------:R-:W4:Y:S01]  /*1e0a0*/  MUFU.EX2 R145, R145 ;  /* 0x0000009100917308 */ /* 0x000f220000000800 */
[C---:B------:R-:W-:Y:S02]  /*1e0b0*/  FMUL.FTZ R14, R0.reuse, R122 ;  /* 0x0000007a000e7220 */ /* 0x040fe40000410000 */
[C---:B-1----:R-:W-:Y:S04]  /*1e0c0*/  HMMA.16816.F32.BF16 R92, R128.reuse, R136, R92 ;  /* 0x00000088805c723c */ /* 0x042fe8000004185c */
[----:B------:R-:W-:Y:S02]  /*1e0d0*/  FFMA.FTZ R147, R15, R135, -R158 ;  /* 0x000000870f937223 */ /* 0x000fe4000001089e */
[C---:B------:R-:W-:Y:S01]  /*1e0e0*/  FMUL.FTZ R15, R0.reuse, R123 ;  /* 0x0000007b000f7220 */ /* 0x040fe20000410000 */
[----:B------:R-:W-:Y:S01]  /*1e0f0*/  MUFU.EX2 R146, R146 ;  /* 0x0000009200927308 */ /* 0x000fe20000000800 */
[C---:B------:R-:W-:Y:S01]  /*1e100*/  HMMA.16816.F32.BF16 R96, R128.reuse, R138, R96 ;  /* 0x0000008a8060723c */ /* 0x040fe20000041860 */
[----:B------:R-:W1:Y:S03]  /*1e110*/  LDSM.16.MT88.4 R120, [R219+0x10000] ;  /* 0x01000000db78783b */ /* 0x000e660000004200 */
[C---:B------:R-:W-:Y:S02]  /*1e120*/  FMUL.FTZ R102, R0.reuse, R102 ;  /* 0x0000006600667220 */ /* 0x040fe40000410000 */
[----:B------:R-:W-:Y:S02]  /*1e130*/  FMUL.FTZ R103, R0, R103 ;  /* 0x0000006700677220 */ /* 0x000fe40000410000 */
[C---:B------:R-:W-:Y:S01]  /*1e140*/  FMUL.FTZ R100, R2.reuse, R100 ;  /* 0x0000006402647220 */ /* 0x040fe20000410000 */
[----:B------:R-:W5:Y:S01]  /*1e150*/  LDSM.16.MT88.4 R136, [R148+0xc800] ;  /* 0x00c800009488783b */ /* 0x000f620000004200 */
[----:B------:R-:W1:Y:S02]  /*1e160*/  MUFU.EX2 R147, R147 ;  /* 0x0000009300937308 */ /* 0x000e640000000800 */
[----:B------:R-:W-:Y:S02]  /*1e170*/  FMUL.FTZ R101, R2, R101 ;  /* 0x0000006502657220 */ /* 0x000fe40000410000 */
[C---:B------:R-:W-:Y:S02]  /*1e180*/  FMUL.FTZ R106, R0.reuse, R106 ;  /* 0x0000006a006a7220 */ /* 0x040fe40000410000 */
[----:B------:R-:W-:Y:S02]  /*1e190*/  FMUL.FTZ R107, R0, R107 ;  /* 0x0000006b006b7220 */ /* 0x000fe40000410000 */
[C---:B------:R-:W-:Y:S01]  /*1e1a0*/  FMUL.FTZ R104, R2.reuse, R104 ;  /* 0x0000006802687220 */ /* 0x040fe20000410000 */
[C---:B--2---:R-:W-:Y:S01]  /*1e1b0*/  HMMA.16816.F32.BF16 R100, R128.reuse, R140, R100 ;  /* 0x0000008c8064723c */ /* 0x044fe20000041864 */
[----:B------:R-:W-:Y:S02]  /*1e1c0*/  MUFU.EX2 R172, R172 ;  /* 0x000000ac00ac7308 */ /* 0x000fe40000000800 */
[----:B------:R-:W-:Y:S02]  /*1e1d0*/  FMUL.FTZ R105, R2, R105 ;  /* 0x0000006902697220 */ /* 0x000fe40000410000 */
[C---:B------:R-:W-:Y:S02]  /*1e1e0*/  FMUL.FTZ R110, R0.reuse, R110 ;  /* 0x0000006e006e7220 */ /* 0x040fe40000410000 */
[----:B------:R-:W-:Y:S01]  /*1e1f0*/  FMUL.FTZ R111, R0, R111 ;  /* 0x0000006f006f7220 */ /* 0x000fe20000410000 */
[C---:B------:R-:W-:Y:S01]  /*1e200*/  HMMA.16816.F32.BF16 R12, R128.reuse, R142, R12 ;  /* 0x0000008e800c723c */ /* 0x040fe2000004180c */
[----:B------:R-:W-:Y:S02]  /*1e210*/  LDSM.16.MT88.4 R140, [R220+0xc800] ;  /* 0x00c80000dc8c783b */ /* 0x000fe40000004200 */
[----:B------:R-:W-:Y:S01]  /*1e220*/  MUFU.EX2 R169, R169 ;  /* 0x000000a900a97308 */ /* 0x000fe20000000800 */
[-CC-:B------:R-:W-:Y:S02]  /*1e230*/  FFMA.FTZ R157, R16, R135.reuse, -R160.reuse ;  /* 0x00000087109d7223 */ /* 0x180fe400000108a0 */
[-C--:B------:R-:W-:Y:S02]  /*1e240*/  FFMA.FTZ R162, R17, R135.reuse, -R160 ;  /* 0x0000008711a27223 */ /* 0x080fe400000108a0 */
[C---:B---3--:R-:W-:Y:S04]  /*1e250*/  HMMA.16816.F32.BF16 R104, R128.reuse, R124, R104 ;  /* 0x0000007c8068723c */ /* 0x048fe80000041868 */
[-CC-:B------:R-:W-:Y:S01]  /*1e260*/  FFMA.FTZ R159, R18, R135.reuse, -R158.reuse ;  /* 0x00000087129f7223 */ /* 0x180fe2000001089e */
[----:B------:R-:W-:Y:S01]  /*1e270*/  MUFU.EX2 R157, R157 ;  /* 0x0000009d009d7308 */ /* 0x000fe20000000800 */
[----:B------:R-:W-:Y:S02]  /*1e280*/  FFMA.FTZ R164, R19, R135, -R158 ;  /* 0x0000008713a47223 */ /* 0x000fe4000001089e */
[C---:B------:R-:W-:Y:S04]  /*1e290*/  FMUL.FTZ R108, R2.reuse, R108 ;  /* 0x0000006c026c7220 */ /* 0x040fe80000410000 */
[----:B------:R-:W-:Y:S02]  /*1e2a0*/  FMUL.FTZ R109, R2, R109 ;  /* 0x0000006d026d7220 */ /* 0x000fe40000410000 */
[C---:B------:R-:W-:Y:S01]  /*1e2b0*/  FMUL.FTZ R18, R0.reuse, R118 ;  /* 0x0000007600127220 */ /* 0x040fe20000410000 */
[----:B------:R-:W2:Y:S01]  /*1e2c0*/  MUFU.EX2 R162, R162 ;  /* 0x000000a200a27308 */ /* 0x000ea20000000800 */
[----:B------:R-:W-:Y:S02]  /*1e2d0*/  FMUL.FTZ R19, R0, R119 ;  /* 0x0000007700137220 */ /* 0x000fe40000410000 */
[C---:B------:R-:W-:Y:S01]  /*1e2e0*/  FMUL.FTZ R16, R2.reuse, R116 ;  /* 0x0000007402107220 */ /* 0x040fe20000410000 */
[C---:B------:R-:W-:Y:S01]  /*1e2f0*/  HMMA.16816.F32.BF16 R108, R128.reuse, R126, R108 ;  /* 0x0000007e806c723c */ /* 0x040fe2000004186c */
[----:B------:R-:W3:Y:S02]  /*1e300*/  LDSM.16.MT88.4 R124, [R221+0xc800] ;  /* 0x00c80000dd7c783b */ /* 0x000ee40000004200 */
[----:B------:R-:W-:Y:S01]  /*1e310*/  FMUL.FTZ R17, R2, R117 ;  /* 0x0000007502117220 */ /* 0x000fe20000410000 */
[----:B----4-:R-:W-:Y:S01]  /*1e320*/  F2FP.BF16.PACK_AB R116, R145, R144 ;  /* 0x000000909174723e */ /* 0x010fe200000010ff */
[C---:B------:R-:W-:Y:S01]  /*1e330*/  FMUL.FTZ R114, R0.reuse, R114 ;  /* 0x0000007200727220 */ /* 0x040fe20000410000 */
[----:B------:R-:W-:Y:S01]  /*1e340*/  MUFU.EX2 R159, R159 ;  /* 0x0000009f009f7308 */ /* 0x000fe20000000800 */
[----:B-1----:R-:W-:Y:S01]  /*1e350*/  F2FP.BF16.PACK_AB R117, R147, R146 ;  /* 0x000000929375723e */ /* 0x002fe200000010ff */
[----:B------:R-:W-:Y:S02]  /*1e360*/  FMUL.FTZ R115, R0, R115 ;  /* 0x0000007300737220 */ /* 0x000fe40000410000 */
[C---:B------:R-:W-:Y:S03]  /*1e370*/  HMMA.16816.F32.BF16 R16, R128.reuse, R120, R16 ;  /* 0x000000788010723c */ /* 0x040fe60000041810 */
[C---:B------:R-:W-:Y:S02]  /*1e380*/  FMUL.FTZ R112, R2.reuse, R112 ;  /* 0x0000007002707220 */ /* 0x040fe40000410000 */
[----:B------:R-:W-:Y:S01]  /*1e390*/  FMUL.FTZ R113, R2, R113 ;  /* 0x0000007102717220 */ /* 0x000fe20000410000 */
[----:B------:R-:W1:Y:S01]  /*1e3a0*/  MUFU.EX2 R164, R164 ;  /* 0x000000a400a47308 */ /* 0x000e620000000800 */
[-CC-:B------:R-:W-:Y:S02]  /*1e3b0*/  FFMA.FTZ R52, R52, R135.reuse, -R160.reuse ;  /* 0x0000008734347223 */ /* 0x180fe400000108a0 */
[----:B------:R-:W-:Y:S03]  /*1e3c0*/  FFMA.FTZ R53, R53, R135, -R160 ;  /* 0x0000008735357223 */ /* 0x000fe600000108a0 */
[----:B------:R-:W-:Y:S01]  /*1e3d0*/  HMMA.16816.F32.BF16 R112, R128, R122, R112 ;  /* 0x0000007a8070723c */ /* 0x000fe20000041870 */
[----:B------:R-:W4:Y:S02]  /*1e3e0*/  LDSM.16.MT88.4 R120, [R219+0xc800] ;  /* 0x00c80000db78783b */ /* 0x000f240000004200 */
[----:B--2---:R-:W-:Y:S01]  /*1e3f0*/  F2FP.BF16.PACK_AB R118, R162, R157 ;  /* 0x0000009da276723e */ /* 0x004fe200000010ff */
[----:B------:R-:W-:Y:S01]  /*1e400*/  MUFU.EX2 R174, R174 ;  /* 0x000000ae00ae7308 */ /* 0x000fe20000000800 */
[-CC-:B------:R-:W-:Y:S02]  /*1e410*/  FFMA.FTZ R54, R54, R135.reuse, -R158.reuse ;  /* 0x0000008736367223 */ /* 0x180fe4000001089e */
[-C--:B------:R-:W-:Y:S02]  /*1e420*/  FFMA.FTZ R55, R55, R135.reuse, -R158 ;  /* 0x0000008737377223 */ /* 0x080fe4000001089e */
[----:B------:R-:W2:Y:S03]  /*1e430*/  LDSM.16.MT88.4 R128, [R148+0x10800] ;  /* 0x010800009480783b */ /* 0x000ea60000004200 */
[-CC-:B------:R-:W-:Y:S02]  /*1e440*/  FFMA.FTZ R56, R56, R135.reuse, -R160.reuse ;  /* 0x0000008738387223 */ /* 0x180fe400000108a0 */
[----:B------:R-:W-:Y:S01]  /*1e450*/  MUFU.EX2 R171, R171 ;  /* 0x000000ab00ab7308 */ /* 0x000fe20000000800 */
[-C--:B------:R-:W-:Y:S02]  /*1e460*/  FFMA.FTZ R57, R57, R135.reuse, -R160 ;  /* 0x0000008739397223 */ /* 0x080fe400000108a0 */
[--C-:B------:R-:W-:Y:S01]  /*1e470*/  FFMA.FTZ R58, R58, R135, -R158.reuse ;  /* 0x000000873a3a7223 */ /* 0x100fe2000001089e */
[----:B-1----:R-:W-:Y:S01]  /*1e480*/  F2FP.BF16.PACK_AB R119, R164, R159 ;  /* 0x0000009fa477723e */ /* 0x002fe200000010ff */
[-C--:B------:R-:W-:Y:S02]  /*1e490*/  FFMA.FTZ R59, R59, R135.reuse, -R158 ;  /* 0x000000873b3b7223 */ /* 0x080fe4000001089e */
[-CC-:B------:R-:W-:Y:S02]  /*1e4a0*/  FFMA.FTZ R60, R60, R135.reuse, -R160.reuse ;  /* 0x000000873c3c7223 */ /* 0x180fe400000108a0 */
[-C--:B------:R-:W-:Y:S01]  /*1e4b0*/  FFMA.FTZ R61, R61, R135.reuse, -R160 ;  /* 0x000000873d3d7223 */ /* 0x080fe200000108a0 */
[----:B------:R-:W-:Y:S01]  /*1e4c0*/  MUFU.EX2 R176, R176 ;  /* 0x000000b000b07308 */ /* 0x000fe20000000800 */
[C---:B-----5:R-:W-:Y:S05]  /*1e4d0*/  HMMA.16816.F32.BF16 R4, R116.reuse, R136, R4 ;  /* 0x000000887404723c */ /* 0x060fea0000041804 */
[-CC-:B------:R-:W-:Y:S02]  /*1e4e0*/  FFMA.FTZ R62, R62, R135.reuse, -R158.reuse ;  /* 0x000000873e3e7223 */ /* 0x180fe4000001089e */
[----:B------:R-:W-:Y:S01]  /*1e4f0*/  FFMA.FTZ R63, R63, R135, -R158 ;  /* 0x000000873f3f7223 */ /* 0x000fe2000001089e */
[C---:B------:R-:W-:Y:S01]  /*1e500*/  HMMA.16816.F32.BF16 R8, R116.reuse, R138, R8 ;  /* 0x0000008a7408723c */ /* 0x040fe20000041808 */
[----:B------:R-:W-:Y:S01]  /*1e510*/  LDSM.16.MT88.4 R136, [R219+0x10800] ;  /* 0x01080000db88783b */ /* 0x000fe20000004200 */
[----:B------:R-:W-:Y:S02]  /*1e520*/  MUFU.EX2 R173, R173 ;  /* 0x000000ad00ad7308 */ /* 0x000fe40000000800 */
[----:B------:R-:W-:Y:S02]  /*1e530*/  FFMA.FTZ R151, R0, R249, R151 ;  /* 0x000000f900977223 */ /* 0x000fe40000010097 */
[----:B------:R-:W-:Y:S02]  /*1e540*/  FFMA.FTZ R149, R2, R251, R149 ;  /* 0x000000fb02957223 */ /* 0x000fe40000010095 */
[C---:B---3--:R-:W-:Y:S04]  /*1e550*/  HMMA.16816.F32.BF16 R68, R116.reuse, R124, R68 ;  /* 0x0000007c7444723c */ /* 0x048fe80000041844 */
[----:B------:R-:W-:Y:S01]  /*1e560*/  MUFU.EX2 R178, R178 ;  /* 0x000000b200b27308 */ /* 0x000fe20000000800 */
[----:B------:R-:W-:Y:S02]  /*1e570*/  FADD.FTZ R152, R152, R151 ;  /* 0x0000009798987221 */ /* 0x000fe40000010000 */
[----:B------:R-:W-:Y:S01]  /*1e580*/  FADD.FTZ R150, R150, R149 ;  /* 0x0000009596967221 */ /* 0x000fe20000010000 */
[C---:B------:R-:W-:Y:S01]  /*1e590*/  HMMA.16816.F32.BF16 R72, R116.reuse, R126, R72 ;  /* 0x0000007e7448723c */ /* 0x040fe20000041848 */
[----:B------:R-:W1:Y:S05]  /*1e5a0*/  LDSM.16.MT88.4 R124, [R220+0x10800] ;  /* 0x01080000dc7c783b */ /* 0x000e6a0000004200 */
[----:B------:R-:W-:Y:S02]  /*1e5b0*/  MUFU.EX2 R175, R175 ;  /* 0x000000af00af7308 */ /* 0x000fe40000000800 */
[C---:B------:R-:W-:Y:S07]  /*1e5c0*/  HMMA.16816.F32.BF16 R76, R116.reuse, R140, R76 ;  /* 0x0000008c744c723c */ /* 0x040fee000004184c */
[-CC-:B------:R-:W-:Y:S01]  /*1e5d0*/  FFMA.FTZ R140, R24, R135.reuse, -R160.reuse ;  /* 0x00000087188c7223 */ /* 0x180fe200000108a0 */
[C---:B------:R-:W-:Y:S01]  /*1e5e0*/  HMMA.16816.F32.BF16 R80, R116.reuse, R142, R80 ;  /* 0x0000008e7450723c */ /* 0x040fe20000041850 */
[----:B------:R-:W-:Y:S03]  /*1e5f0*/  MUFU.EX2 R180, R180 ;  /* 0x000000b400b47308 */ /* 0x000fe60000000800 */
[-C--:B------:R-:W-:Y:S03]  /*1e600*/  FFMA.FTZ R141, R25, R135.reuse, -R160 ;  /* 0x00000087198d7223 */ /* 0x080fe600000108a0 */
[-CC-:B------:R-:W-:Y:S01]  /*1e610*/  FFMA.FTZ R142, R26, R135.reuse, -R158.reuse ;  /* 0x000000871a8e7223 */ /* 0x180fe2000001089e */
[C---:B----4-:R-:W-:Y:S03]  /*1e620*/  HMMA.16816.F32.BF16 R84, R116.reuse, R120, R84 ;  /* 0x000000787454723c */ /* 0x050fe60000041854 */
[----:B------:R-:W-:Y:S01]  /*1e630*/  MUFU.EX2 R140, R140 ;  /* 0x0000008c008c7308 */ /* 0x000fe20000000800 */
[----:B------:R-:W-:Y:S02]  /*1e640*/  FFMA.FTZ R143, R27, R135, -R158 ;  /* 0x000000871b8f7223 */ /* 0x000fe4000001089e */
[----:B------:R-:W-:Y:S02]  /*1e650*/  LDSM.16.MT88.4 R24, [R221+0xd000] ;  /* 0x00d00000dd18783b */ /* 0x000fe40000004200 */
[C---:B------:R-:W-:Y:S05]  /*1e660*/  HMMA.16816.F32.BF16 R88, R116.reuse, R122, R88 ;  /* 0x0000007a7458723c */ /* 0x040fea0000041858 */
[----:B------:R-:W3:Y:S01]  /*1e670*/  MUFU.EX2 R141, R141 ;  /* 0x0000008d008d7308 */ /* 0x000ee20000000800 */
[----:B------:R-:W4:Y:S02]  /*1e680*/  LDSM.16.MT88.4 R120, [R148+0xd000] ;  /* 0x00d000009478783b */ /* 0x000f240000004200 */
[C---:B--2---:R-:W-:Y:S07]  /*1e690*/  HMMA.16816.F32.BF16 R92, R116.reuse, R128, R92 ;  /* 0x00000080745c723c */ /* 0x044fee000004185c */
[----:B------:R-:W-:Y:S01]  /*1e6a0*/  MUFU.EX2 R142, R142 ;  /* 0x0000008e008e7308 */ /* 0x000fe20000000800 */
[C---:B------:R-:W-:Y:S08]  /*1e6b0*/  HMMA.16816.F32.BF16 R96, R116.reuse, R130, R96 ;  /* 0x000000827460723c */ /* 0x040ff00000041860 */
[C---:B------:R-:W-:Y:S01]  /*1e6c0*/  HMMA.16816.F32.BF16 R100, R116.reuse, R20, R100 ;  /* 0x000000147464723c */ /* 0x040fe20000041864 */
[----:B------:R-:W2:Y:S06]  /*1e6d0*/  MUFU.EX2 R143, R143 ;  /* 0x0000008f008f7308 */ /* 0x000eac0000000800 */
[----:B------:R-:W-:Y:S01]  /*1e6e0*/  F2FP.BF16.PACK_AB R20, R166, R161 ;  /* 0x000000a1a614723e */ /* 0x000fe200000010ff */
[C---:B------:R-:W-:Y:S03]  /*1e6f0*/  HMMA.16816.F32.BF16 R12, R116.reuse, R22, R12 ;  /* 0x00000016740c723c */ /* 0x040fe6000004180c */
[----:B------:R-:W-:Y:S01]  /*1e700*/  MUFU.EX2 R177, R177 ;  /* 0x000000b100b17308 */ /* 0x000fe20000000800 */
[----:B------:R-:W-:Y:S03]  /*1e710*/  F2FP.BF16.PACK_AB R21, R168, R163 ;  /* 0x000000a3a815723e */ /* 0x000fe600000010ff */
[----:B---3--:R-:W-:Y:S01]  /*1e720*/  F2FP.BF16.PACK_AB R22, R141, R140 ;  /* 0x0000008c8d16723e */ /* 0x008fe200000010ff */
[C---:B-1----:R-:W-:Y:S05]  /*1e730*/  HMMA.16816.F32.BF16 R104, R116.reuse, R124, R104 ;  /* 0x0000007c7468723c */ /* 0x042fea0000041868 */
[----:B------:R-:W-:Y:S03]  /*1e740*/  MUFU.EX2 R182, R182 ;  /* 0x000000b600b67308 */ /* 0x000fe60000000800 */
[C---:B------:R-:W-:Y:S01]  /*1e750*/  HMMA.16816.F32.BF16 R108, R116.reuse, R126, R108 ;  /* 0x0000007e746c723c */ /* 0x040fe2000004186c */
[----:B------:R-:W1:Y:S03]  /*1e760*/  LDSM.16.MT88.4 R124, [R220+0xd000] ;  /* 0x00d00000dc7c783b */ /* 0x000e660000004200 */
[----:B--2---:R-:W-:Y:S03]  /*1e770*/  F2FP.BF16.PACK_AB R23, R143, R142 ;  /* 0x0000008e8f17723e */ /* 0x004fe600000010ff */
[----:B------:R-:W-:Y:S01]  /*1e780*/  MUFU.EX2 R179, R179 ;  /* 0x000000b300b37308 */ /* 0x000fe20000000800 */
[C---:B------:R-:W-:Y:S07]  /*1e790*/  HMMA.16816.F32.BF16 R16, R116.reuse, R136, R16 ;  /* 0x000000887410723c */ /* 0x040fee0000041810 */
[-CC-:B------:R-:W-:Y:S01]  /*1e7a0*/  FFMA.FTZ R136, R28, R135.reuse, -R160.reuse ;  /* 0x000000871c887223 */ /* 0x180fe200000108a0 */
[----:B------:R-:W-:Y:S01]  /*1e7b0*/  HMMA.16816.F32.BF16 R112, R116, R138, R112 ;  /* 0x0000008a7470723c */ /* 0x000fe20000041870 */
[----:B------:R-:W2:Y:S01]  /*1e7c0*/  LDSM.16.MT88.4 R116, [R219+0xd000] ;  /* 0x00d00000db74783b */ /* 0x000ea20000004200 */
[----:B------:R-:W-:Y:S02]  /*1e7d0*/  MUFU.EX2 R184, R184 ;  /* 0x000000b800b87308 */ /* 0x000fe40000000800 */
[-C--:B------:R-:W-:Y:S03]  /*1e7e0*/  FFMA.FTZ R137, R29, R135.reuse, -R160 ;  /* 0x000000871d897223 */ /* 0x080fe600000108a0 */
[-CC-:B------:R-:W-:Y:S01]  /*1e7f0*/  FFMA.FTZ R138, R30, R135.reuse, -R158.reuse ;  /* 0x000000871e8a7223 */ /* 0x180fe2000001089e */
[C---:B----4-:R-:W-:Y:S04]  /*1e800*/  HMMA.16816.F32.BF16 R4, R20.reuse, R120, R4 ;  /* 0x000000781404723c */ /* 0x050fe80000041804 */
[----:B------:R-:W-:Y:S01]  /*1e810*/  MUFU.EX2 R136, R136 ;  /* 0x0000008800887308 */ /* 0x000fe20000000800 */
[----:B------:R-:W-:Y:S02]  /*1e820*/  FFMA.FTZ R139, R31, R135, -R158 ;  /* 0x000000871f8b7223 */ /* 0x000fe4000001089e */
[----:B------:R-:W-:Y:S01]  /*1e830*/  LDSM.16.MT88.4 R28, [R220+0x11000] ;  /* 0x01100000dc1c783b */ /* 0x000fe20000004200 */
[C---:B------:R-:W-:Y:S06]  /*1e840*/  HMMA.16816.F32.BF16 R8, R20.reuse, R122, R8 ;  /* 0x0000007a1408723c */ /* 0x040fec0000041808 */
[----:B------:R-:W3:Y:S01]  /*1e850*/  MUFU.EX2 R137, R137 ;  /* 0x0000008900897308 */ /* 0x000ee20000000800 */
[----:B------:R-:W4:Y:S01]  /*1e860*/  LDSM.16.MT88.4 R120, [R148+0x11000] ;  /* 0x011000009478783b */ /* 0x000f220000004200 */
[C---:B------:R-:W-:Y:S08]  /*1e870*/  HMMA.16816.F32.BF16 R68, R20.reuse, R24, R68 ;  /* 0x000000181444723c */ /* 0x040ff00000041844 */
[C---:B------:R-:W-:Y:S01]  /*1e880*/  HMMA.16816.F32.BF16 R72, R20.reuse, R26, R72 ;  /* 0x0000001a1448723c */ /* 0x040fe20000041848 */
[----:B------:R-:W5:Y:S01]  /*1e890*/  LDSM.16.MT88.4 R24, [R221+0x11000] ;  /* 0x01100000dd18783b */ /* 0x000f620000004200 */
[----:B------:R-:W-:Y:S06]  /*1e8a0*/  MUFU.EX2 R138, R138 ;  /* 0x0000008a008a7308 */ /* 0x000fec0000000800 */
[C---:B-1----:R-:W-:Y:S04]  /*1e8b0*/  HMMA.16816.F32.BF16 R76, R20.reuse, R124, R76 ;  /* 0x0000007c144c723c */ /* 0x042fe8000004184c */
[----:B------:R-:W1:Y:S04]  /*1e8c0*/  MUFU.EX2 R139, R139 ;  /* 0x0000008b008b7308 */ /* 0x000e680000000800 */
[C---:B------:R-:W-:Y:S01]  /*1e8d0*/  HMMA.16816.F32.BF16 R80, R20.reuse, R126, R80 ;  /* 0x0000007e1450723c */ /* 0x040fe20000041850 */
[----:B------:R-:W1:Y:S05]  /*1e8e0*/  LDSM.16.MT88.4 R124, [R219+0x11000] ;  /* 0x01100000db7c783b */ /* 0x000e6a0000004200 */
        /* <DEDUP_REMOVED lines=10> */
[C---:B-----5:R-:W-:Y:S08]  /*1e990*/  HMMA.16816.F32.BF16 R100, R20.reuse, R24, R100 ;  /* 0x000000181464723c */ /* 0x060ff00000041864 */
[C---:B------:R-:W-:Y:S01]  /*1e9a0*/  HMMA.16816.F32.BF16 R12, R20.reuse, R26, R12 ;  /* 0x0000001a140c723c */ /* 0x040fe2000004180c */
[----:B------:R-:W4:Y:S01]  /*1e9b0*/  LDSM.16.MT88.4 R24, [R220+0xd800] ;  /* 0x00d80000dc18783b */ /* 0x000f220000004200 */
        /* <DEDUP_REMOVED lines=10> */
[----:B---3--:R-:W-:Y:S02]  /*1ea60*/  F2FP.BF16.PACK_AB R20, R137, R136 ;  /* 0x000000888914723e */ /* 0x008fe400000010ff */
[----:B------:R-:W-:Y:S03]  /*1ea70*/  F2FP.BF16.PACK_AB R21, R139, R138 ;  /* 0x0000008a8b15723e */ /* 0x000fe600000010ff */
[----:B------:R-:W-:Y:S01]  /*1ea80*/  F2FP.BF16.PACK_AB R22, R170, R165 ;  /* 0x000000a5aa16723e */ /* 0x000fe200000010ff */
[----:B------:R-:W-:Y:S01]  /*1ea90*/  MUFU.EX2 R60, R60 ;  /* 0x0000003c003c7308 */ /* 0x000fe20000000800 */
[----:B------:R-:W-:Y:S07]  /*1eaa0*/  F2FP.BF16.PACK_AB R23, R172, R167 ;  /* 0x000000a7ac17723e */ /* 0x000fee00000010ff */
[C---:B--2---:R-:W-:Y:S02]  /*1eab0*/  HMMA.16816.F32.BF16 R4, R20.reuse, R116, R4 ;  /* 0x000000741404723c */ /* 0x044fe40000041804 */
[----:B------:R-:W-:Y:S06]  /*1eac0*/  MUFU.EX2 R61, R61 ;  /* 0x0000003d003d7308 */ /* 0x000fec0000000800 */
[C---:B------:R-:W-:Y:S01]  /*1ead0*/  HMMA.16816.F32.BF16 R8, R20.reuse, R118, R8 ;  /* 0x000000761408723c */ /* 0x040fe20000041808 */
[----:B------:R-:W1:Y:S03]  /*1eae0*/  LDSM.16.MT88.4 R116, [R148+0x11800] ;  /* 0x011800009474783b */ /* 0x000e660000004200 */
[----:B------:R-:W-:Y:S04]  /*1eaf0*/  MUFU.EX2 R62, R62 ;  /* 0x0000003e003e7308 */ /* 0x000fe80000000800 */
[C---:B------:R-:W-:Y:S06]  /*1eb00*/  HMMA.16816.F32.BF16 R68, R20.reuse, R32, R68 ;  /* 0x000000201444723c */ /* 0x040fec0000041844 */
[----:B------:R-:W-:Y:S02]  /*1eb10*/  MUFU.EX2 R63, R63 ;  /* 0x0000003f003f7308 */ /* 0x000fe40000000800 */
[C---:B------:R-:W-:Y:S01]  /*1eb20*/  HMMA.16816.F32.BF16 R72, R20.reuse, R34, R72 ;  /* 0x000000221448723c */ /* 0x040fe20000041848 */
[----:B------:R-:W2:Y:S07]  /*1eb30*/  LDSM.16.MT88.4 R32, [R221+0x11800] ;  /* 0x01180000dd20783b */ /* 0x000eae0000004200 */
        /* <DEDUP_REMOVED lines=101> */
[----:B------:R-:W-:Y:S06]  /*1f190*/  MUFU.EX2 R34, R34 ;  /* 0x0000002200227308 */ /* 0x000fec0000000800 */
[----:B------:R-:W-:Y:S01]  /*1f1a0*/  FADD.FTZ R37, R153, R150 ;  /* 0x0000009699257221 */ /* 0x000fe20000010000 */
[C---:B------:R-:W-:Y:S03]  /*1f1b0*/  HMMA.16816.F32.BF16 R88, R20.reuse, R38, R88 ;  /* 0x000000261458723c */ /* 0x040fe60000041858 */
[----:B------:R-:W4:Y:S01]  /*1f1c0*/  MUFU.EX2 R35, R158 ;  /* 0x0000009e00237308 */ /* 0x000f220000000800 */
[----:B------:R-:W-:Y:S04]  /*1f1d0*/  FADD.FTZ R37, R154, R37 ;  /* 0x000000259a257221 */ /* 0x000fe80000010000 */
[C---:B-1----:R-:W-:Y:S04]  /*1f1e0*/  HMMA.16816.F32.BF16 R92, R20.reuse, R28, R92 ;  /* 0x0000001c145c723c */ /* 0x042fe8000004185c */
[----:B------:R-:W-:Y:S04]  /*1f1f0*/  FADD.FTZ R2, R144, R37 ;  /* 0x0000002590027221 */ /* 0x000fe80000010000 */
[C---:B------:R-:W-:Y:S01]  /*1f200*/  HMMA.16816.F32.BF16 R96, R20.reuse, R30, R96 ;  /* 0x0000001e1460723c */ /* 0x040fe20000041860 */
[----:B------:R-:W1:Y:S03]  /*1f210*/  LDSM.16.MT88.4 R28, [R220+0xf800] ;  /* 0x00f80000dc1c783b */ /* 0x000e660000004200 */
[----:B------:R-:W-:Y:S04]  /*1f220*/  FADD.FTZ R2, R145, R2 ;  /* 0x0000000291027221 */ /* 0x000fe80000010000 */
[C---:B------:R-:W-:Y:S04]  /*1f230*/  HMMA.16816.F32.BF16 R100, R20.reuse, R40, R100 ;  /* 0x000000281464723c */ /* 0x040fe80000041864 */
[----:B------:R-:W-:Y:S04]  /*1f240*/  FADD.FTZ R157, R157, R2 ;  /* 0x000000029d9d7221 */ /* 0x000fe80000010000 */
[C---:B------:R-:W-:Y:S04]  /*1f250*/  HMMA.16816.F32.BF16 R12, R20.reuse, R42, R12 ;  /* 0x0000002a140c723c */ /* 0x040fe8000004180c */
[----:B------:R-:W-:Y:S04]  /*1f260*/  FADD.FTZ R162, R162, R157 ;  /* 0x0000009da2a27221 */ /* 0x000fe80000010000 */
        /* <DEDUP_REMOVED lines=29> */
[C---:B------:R-:W-:Y:S01]  /*1f440*/  HMMA.16816.F32.BF16 R88, R20.reuse, R6, R88 ;  /* 0x000000061458723c */ /* 0x040fe20000041858 */
[----:B------:R-:W1:Y:S02]  /*1f450*/  LDSM.16.MT88.4 R4, [R220+0x13800] ;  /* 0x01380000dc04783b */ /* 0x000e640000004200 */
[----:B------:R-:W-:Y:S02]  /*1f460*/  FADD.FTZ R142, R142, R25 ;  /* 0x000000198e8e7221 */ /* 0x000fe40000010000 */
[----:B------:R-:W-:Y:S02]  /*1f470*/  FADD.FTZ R2, R136, R141 ;  /* 0x0000008d88027221 */ /* 0x000fe40000010000 */
[----:B------:R-:W-:Y:S01]  /*1f480*/  FADD.FTZ R143, R143, R142 ;  /* 0x0000008e8f8f7221 */ /* 0x000fe20000010000 */
[C---:B----4-:R-:W-:Y:S04]  /*1f490*/  HMMA.16816.F32.BF16 R92, R20.reuse, R8, R92 ;  /* 0x00000008145c723c */ /* 0x050fe8000004185c */
[----:B------:R-:W-:Y:S02]  /*1f4a0*/  FADD.FTZ R0, R138, R143 ;  /* 0x0000008f8a007221 */ /* 0x000fe40000010000 */
[----:B------:R-:W-:Y:S01]  /*1f4b0*/  FADD.FTZ R2, R137, R2 ;  /* 0x0000000289027221 */ /* 0x000fe20000010000 */
[----:B------:R-:W-:Y:S01]  /*1f4c0*/  MOV R137, R134 ;  /* 0x0000008600897202 */ /* 0x000fe20000000f00 */
[----:B------:R-:W-:Y:S01]  /*1f4d0*/  FADD.FTZ R0, R139, R0 ;  /* 0x000000008b007221 */ /* 0x000fe20000010000 */
[C---:B------:R-:W-:Y:S01]  /*1f4e0*/  HMMA.16816.F32.BF16 R96, R20.reuse, R10, R96 ;  /* 0x0000000a1460723c */ /* 0x040fe20000041860 */
[----:B------:R-:W2:Y:S02]  /*1f4f0*/  LDSM.16.MT88.4 R8, [R219+0x13800] ;  /* 0x01380000db08783b */ /* 0x000ea40000004200 */
        /* <DEDUP_REMOVED lines=18> */
[----:B------:R-:W-:Y:S02]  /*1f620*/  FADD.FTZ R0, R119, R0 ;  /* 0x0000000077007221 */ /* 0x000fe40000010000 */
[----:B------:R-:W-:Y:S02]  /*1f630*/  FADD.FTZ R2, R117, R2 ;  /* 0x0000000275027221 */ /* 0x000fe40000010000 */
[C---:B--2---:R-:W-:Y:S03]  /*1f640*/  HMMA.16816.F32.BF16 R116, R20.reuse, R8, R16 ;  /* 0x000000081474723c */ /* 0x044fe60000041810 */
[----:B------:R-:W-:Y:S01]  /*1f650*/  FADD.FTZ R5, R179, R0 ;  /* 0x00000000b3057221 */ /* 0x000fe20000010000 */
[----:B------:R-:W-:Y:S01]  /*1f660*/  MOV R0, R3 ;  /* 0x0000000300007202 */ /* 0x000fe20000000f00 */
        /* <DEDUP_REMOVED lines=21> */
.L_x_3918:
[----:B------:R-:W-:Y:S02]  /*1f7c0*/  ULDC.64 UR4, c[0x0][0x118] ;  /* 0x0000460000047ab9 */ /* 0x000fe40000000a00 */
[----:B------:R1:W5:Y:S01]  /*1f7d0*/  LD.E R0, [R132.64+0xd8] ;  /* 0x0000d80484007980 */ /* 0x000362000c101900 */
[----:B------:R-:W-:-:S02]  /*1f7e0*/  MOV R5, 0x1f ;  /* 0x0000001f00057802 */ /* 0x000fc40000000f00 */
[----:B------:R-:W-:Y:S01]  /*1f7f0*/  MOV R4, 0xffffffff ;  /* 0xffffffff00047802 */ /* 0x000fe20000000f00 */
[----:B------:R-:W-:Y:S05]  /*1f800*/  BRA.DIV ~URZ, `(.L_x_3928) ;  /* 0x000010b27f007947 */ /* 0x000fea000b800000 */
[----:B------:R2:W3:Y:S02]  /*1f810*/  SHFL.BFLY PT, R8, R251, 0x2, 0x1f ;  /* 0x0c401f00fb087f89 */ /* 0x0004e400000e0000 */
.L_x_3932:
[----:B--23--:R-:W-:Y:S01]  /*1f820*/  FADD.FTZ R251, R8, R251 ;  /* 0x000000fb08fb7221 */ /* 0x00cfe20000010000 */
[----:B------:R-:W-:Y:S05]  /*1f830*/  BRA.DIV ~URZ, `(.L_x_3929) ;  /* 0x000010c27f007947 */ /* 0x000fea000b800000 */
[----:B------:R-:W2:Y:S04]  /*1f840*/  SHFL.BFLY PT, R4, R249, 0x2, 0x1f ;  /* 0x0c401f00f9047f89 */ /* 0x000ea800000e0000 */
[----:B------:R-:W3:Y:S01]  /*1f850*/  SHFL.BFLY PT, R2, R251, 0x1, 0x1f ;  /* 0x0c201f00fb027f89 */ /* 0x000ee200000e0000 */
[----:B--2---:R-:W-:Y:S02]  /*1f860*/  FADD.FTZ R9, R4, R249 ;  /* 0x000000f904097221 */ /* 0x004fe40000010000 */
[----:B---3--:R-:W-:-:S03]  /*1f870*/  FADD.FTZ R2, R251, R2 ;  /* 0x00000002fb027221 */ /* 0x008fc60000010000 */
[----:B------:R2:W3:Y:S04]  /*1f880*/  SHFL.BFLY PT, R8, R9, 0x1, 0x1f ;  /* 0x0c201f0009087f89 */ /* 0x0004e800000e0000 */
.L_x_3933:
        /* <DEDUP_REMOVED lines=11> */
[CC--:B--2---:R-:W-:Y:S02]  /*1f940*/  LEA.HI R9, R8.reuse, R7.reuse, RZ, 0x2 ;  /* 0x0000000708097211 */ /* 0x0c4fe400078f10ff */
[----:B------:R-:W-:Y:S02]  /*1f950*/  LEA.HI R8, R8, R7, RZ, 0x5 ;  /* 0x0000000708087211 */ /* 0x000fe400078f28ff */
[--C-:B------:R-:W-:Y:S02]  /*1f960*/  SHF.R.S32.HI R10, RZ, 0x2, R9.reuse ;  /* 0x00000002ff0a7819 */ /* 0x100fe40000011409 */
[----:B------:R-:W-:Y:S01]  /*1f970*/  SHF.R.S32.HI R11, RZ, 0x1f, R9 ;  /* 0x0000001fff0b7819 */ /* 0x000fe20000011409 */
[C---:B---3--:R-:W-:Y:S01]  /*1f980*/  FMUL.FTZ R128, R6.reuse, R128 ;  /* 0x0000008006807220 */ /* 0x048fe20000410000 */
[----:B------:R-:W-:Y:S01]  /*1f990*/  LOP3.LUT R14, R9, 0x1ffffffc, RZ, 0xc0, !PT ;  /* 0x1ffffffc090e7812 */ /* 0x000fe200078ec0ff */
[C---:B------:R-:W-:Y:S01]  /*1f9a0*/  FMUL.FTZ R129, R6.reuse, R129 ;  /* 0x0000008106817220 */ /* 0x040fe20000410000 */
[----:B------:R-:W-:Y:S01]  /*1f9b0*/  LEA.HI R11, R11, R10, RZ, 0x3 ;  /* 0x0000000a0b0b7211 */ /* 0x000fe200078f18ff */
[C---:B------:R-:W-:Y:S01]  /*1f9c0*/  FMUL.FTZ R124, R6.reuse, R124 ;  /* 0x0000007c067c7220 */ /* 0x040fe20000410000 */
[----:B------:R-:W-:Y:S01]  /*1f9d0*/  SHF.R.S32.HI R9, RZ, 0x5, R8 ;  /* 0x00000005ff097819 */ /* 0x000fe20000011408 */
[C---:B------:R-:W-:Y:S01]  /*1f9e0*/  FMUL.FTZ R125, R6.reuse, R125 ;  /* 0x0000007d067d7220 */ /* 0x040fe20000410000 */
[----:B------:R-:W-:Y:S01]  /*1f9f0*/  LOP3.LUT R11, R11, 0xfffffff8, RZ, 0xc0, !PT ;  /* 0xfffffff80b0b7812 */ /* 0x000fe200078ec0ff */
[----:B------:R-:W-:Y:S01]  /*1fa00*/  FMUL.FTZ R68, R6, R68 ;  /* 0x0000004406447220 */ /* 0x000fe20000410000 */
[----:B------:R-:W-:Y:S01]  /*1fa10*/  IADD3 R14, -R14, R7, RZ ;  /* 0x000000070e0e7210 */ /* 0x000fe20007ffe1ff */
[----:B------:R-:W-:Y:S01]  /*1fa20*/  FMUL.FTZ R69, R6, R69 ;  /* 0x0000004506457220 */ /* 0x000fe20000410000 */
[----:B------:R-:W-:Y:S01]  /*1fa30*/  IADD3 R10, R10, -R11, RZ ;  /* 0x8000000b0a0a7210 */ /* 0x000fe20007ffe0ff */
[C---:B------:R-:W-:Y:S01]  /*1fa40*/  FMUL.FTZ R72, R6.reuse, R72 ;  /* 0x0000004806487220 */ /* 0x040fe20000410000 */
[----:B------:R-:W-:Y:S01]  /*1fa50*/  LEA R11, R9, R14, 0x9 ;  /* 0x0000000e090b7211 */ /* 0x000fe200078e48ff */
[----:B------:R-:W-:Y:S01]  /*1fa60*/  FMUL.FTZ R73, R6, R73 ;  /* 0x0000004906497220 */ /* 0x000fe20000410000 */
[----:B------:R-:W-:Y:S01]  /*1fa70*/  SHF.L.U32 R12, R10, 0x6, RZ ;  /* 0x000000060a0c7819 */ /* 0x000fe200000006ff */
[----:B------:R-:W-:Y:S01]  /*1fa80*/  FMUL.FTZ R76, R6, R76 ;  /* 0x0000004c064c7220 */ /* 0x000fe20000410000 */
[----:B------:R-:W-:Y:S01]  /*1fa90*/  LOP3.LUT R13, R10, 0x1, RZ, 0xc0, !PT ;  /* 0x000000010a0d7812 */ /* 0x000fe200078ec0ff */
[----:B------:R-:W-:Y:S01]  /*1faa0*/  FMUL.FTZ R77, R6, R77 ;  /* 0x0000004d064d7220 */ /* 0x000fe20000410000 */
[----:B------:R-:W-:Y:S01]  /*1fab0*/  LOP3.LUT R12, R12, 0x1c0, RZ, 0xc0, !PT ;  /* 0x000001c00c0c7812 */ /* 0x000fe200078ec0ff */
[C---:B------:R-:W-:Y:S01]  /*1fac0*/  FMUL.FTZ R80, R6.reuse, R80 ;  /* 0x0000005006507220 */ /* 0x040fe20000410000 */
[----:B------:R-:W-:Y:S01]  /*1fad0*/  ISETP.NE.U32.AND P0, PT, R13, 0x1, PT ;  /* 0x000000010d00780c */ /* 0x000fe20003f05070 */
[----:B------:R-:W-:Y:S01]  /*1fae0*/  FMUL.FTZ R81, R6, R81 ;  /* 0x0000005106517220 */ /* 0x000fe20000410000 */
[----:B------:R-:W-:Y:S01]  /*1faf0*/  LEA.HI R12, R12, R12, RZ, 0x1d ;  /* 0x0000000c0c0c7211 */ /* 0x000fe200078fe8ff */
[----:B------:R-:W-:Y:S01]  /*1fb00*/  FMUL.FTZ R84, R6, R84 ;  /* 0x0000005406547220 */ /* 0x000fe20000410000 */
[----:B------:R-:W-:Y:S01]  /*1fb10*/  R2P PR, R10, 0x6 ;  /* 0x000000060a007804 */ /* 0x000fe20000000000 */
[C---:B------:R-:W-:Y:S01]  /*1fb20*/  FMUL.FTZ R85, R6.reuse, R85 ;  /* 0x0000005506557220 */ /* 0x040fe20000410000 */
[----:B------:R-:W-:Y:S01]  /*1fb30*/  LEA R11, R11, R12, 0x1 ;  /* 0x0000000c0b0b7211 */ /* 0x000fe200078e08ff */
[----:B------:R-:W-:-:S02]  /*1fb40*/  FMUL.FTZ R88, R6, R88 ;  /* 0x0000005806587220 */ /* 0x000fc40000410000 */
[C---:B------:R-:W-:Y:S01]  /*1fb50*/  FMUL.FTZ R89, R6.reuse, R89 ;  /* 0x0000005906597220 */ /* 0x040fe20000410000 */
[----:B------:R-:W-:Y:S01]  /*1fb60*/  SHF.L.U32 R10, R11, 0x2, RZ ;  /* 0x000000020b0a7819 */ /* 0x000fe200000006ff */
[C---:B------:R-:W-:Y:S01]  /*1fb70*/  FMUL.FTZ R92, R6.reuse, R92 ;  /* 0x0000005c065c7220 */ /* 0x040fe20000410000 */
[----:B------:R-:W-:Y:S01]  /*1fb80*/  STS.64 [R11.X4], R128 ;  /* 0x000000800b007388 */ /* 0x000fe20000004a00 */
[----:B------:R-:W-:Y:S01]  /*1fb90*/  FMUL.FTZ R93, R6, R93 ;  /* 0x0000005d065d7220 */ /* 0x000fe20000410000 */
[----:B------:R-:W-:Y:S01]  /*1fba0*/  IADD3 R12, R10, -0x20, RZ ;  /* 0xffffffe00a0c7810 */ /* 0x000fe20007ffe0ff */
[----:B------:R-:W-:Y:S01]  /*1fbb0*/  FMUL.FTZ R96, R6, R96 ;  /* 0x0000006006607220 */ /* 0x000fe20000410000 */
[----:B------:R-:W-:Y:S01]  /*1fbc0*/  @P0 IADD3 R12, R10, 0x20, RZ ;  /* 0x000000200a0c0810 */ /* 0x000fe20007ffe0ff */
        /* <DEDUP_REMOVED lines=14> */
[----:B----4-:R-:W-:-:S02]  /*1fcb0*/  FMUL.FTZ R131, R5, R131 ;  /* 0x0000008305837220 */ /* 0x010fc40000410000 */
[C---:B------:R-:W-:Y:S02]  /*1fcc0*/  FMUL.FTZ R130, R5.reuse, R130 ;  /* 0x0000008205827220 */ /* 0x040fe40000410000 */
[C---:B------:R-:W-:Y:S02]  /*1fcd0*/  FMUL.FTZ R127, R5.reuse, R127 ;  /* 0x0000007f057f7220 */ /* 0x040fe40000410000 */
        /* <DEDUP_REMOVED lines=32> */
[----:B------:R-:W-:Y:S02]  /*1fee0*/  SEL R5, R6, 0xffffffc0, !P1 ;  /* 0xffffffc006057807 */ /* 0x000fe40004800000 */
[----:B------:R-:W-:Y:S02]  /*1fef0*/  MOV R6, 0x80 ;  /* 0x0000008000067802 */ /* 0x000fe40000000f00 */
[----:B------:R-:W-:Y:S02]  /*1ff00*/  IADD3 R13, R10, R5, RZ ;  /* 0x000000050a0d7210 */ /* 0x000fe40007ffe0ff */
[----:B------:R-:W-:Y:S02]  /*1ff10*/  SEL R15, R6, 0xffffff80, !P2 ;  /* 0xffffff80060f7807 */ /* 0x000fe40005000000 */
[----:B------:R-:W-:Y:S01]  /*1ff20*/  IADD3 R6, R5, R12, RZ ;  /* 0x0000000c05067210 */ /* 0x000fe20007ffe0ff */
[----:B------:R-:W-:Y:S01]  /*1ff30*/  STS.64 [R13], R68 ;  /* 0x000000440d007388 */ /* 0x000fe20000000a00 */
[----:B------:R-:W-:-:S02]  /*1ff40*/  IADD3 R14, R10, R15, RZ ;  /* 0x0000000f0a0e7210 */ /* 0x000fc40007ffe0ff */
[----:B------:R-:W-:Y:S01]  /*1ff50*/  IADD3 R16, R15, R12, RZ ;  /* 0x0000000c0f107210 */ /* 0x000fe20007ffe0ff */
[----:B------:R-:W-:Y:S01]  /*1ff60*/  STS.64 [R13+0x800], R70 ;  /* 0x000800460d007388 */ /* 0x000fe20000000a00 */
[-C--:B------:R-:W-:Y:S02]  /*1ff70*/  IADD3 R17, R13, R15.reuse, RZ ;  /* 0x0000000f0d117210 */ /* 0x080fe40007ffe0ff */
        /* <DEDUP_REMOVED lines=26> */
[----:B------:R-:W-:Y:S04]  /*20120*/  STS.64 [R15+0x4800], R114 ;  /* 0x004800720f007388 */ /* 0x000fe80000000a00 */
[----:B--2---:R-:W2:Y:S04]  /*20130*/  LD.E.64 R10, [R132.64+0xb0] ;  /* 0x0000b004840a7980 */ /* 0x004ea8000c101b00 */
[----:B---3--:R-:W3:Y:S01]  /*20140*/  LD.E R6, [R132.64+0x60] ;  /* 0x0000600484067980 */ /* 0x008ee2000c101900 */
[----:B------:R-:W-:-:S02]  /*20150*/  SHF.L.U32 R79, R201, 0x6, RZ ;  /* 0x00000006c94f7819 */ /* 0x000fc400000006ff */
[----:B------:R-:W-:Y:S01]  /*20160*/  LEA.HI R13, R200, R200, RZ, 0x1 ;  /* 0x000000c8c80d7211 */ /* 0x000fe200078f08ff */
[----:B------:R4:W5:Y:S01]  /*20170*/  LD.E R5, [R132.64+0xcc] ;  /* 0x0000cc0484057980 */ /* 0x000962000c101900 */
[----:B------:R-:W-:Y:S02]  /*20180*/  LOP3.LUT R79, R79, 0x1c0, RZ, 0xc0, !PT ;  /* 0x000001c04f4f7812 */ /* 0x000fe400078ec0ff */
[C---:B------:R-:W-:Y:S01]  /*20190*/  SHF.L.U32 R12, R13.reuse, 0x2, RZ ;  /* 0x000000020d0c7819 */ /* 0x040fe200000006ff */
[----:B------:R4:W5:Y:S01]  /*201a0*/  LD.E.64 R80, [R132.64+0x78] ;  /* 0x0000780484507980 */ /* 0x000962000c101b00 */
[----:B------:R-:W-:Y:S02]  /*201b0*/  LOP3.LUT R13, R13, 0xffffffe, RZ, 0xc0, !PT ;  /* 0x0ffffffe0d0d7812 */ /* 0x000fe400078ec0ff */
[----:B------:R-:W-:Y:S01]  /*201c0*/  LOP3.LUT R12, R79, 0x38, R12, 0xf8, !PT ;  /* 0x000000384f0c7812 */ /* 0x000fe200078ef80c */
[----:B------:R4:W5:Y:S01]  /*201d0*/  LD.E.64 R82, [R132.64+0xa8] ;  /* 0x0000a80484527980 */ /* 0x000962000c101b00 */
[----:B------:R-:W-:Y:S01]  /*201e0*/  SHF.R.U32.HI R79, RZ, 0x3, R79 ;  /* 0x00000003ff4f7819 */ /* 0x000fe2000001164f */
[----:B------:R-:W-:Y:S01]  /*201f0*/  @P4 MUFU.LG2 R2, R2 ;  /* 0x0000000200024308 */ /* 0x000fe20000000c00 */
[----:B------:R-:W-:Y:S01]  /*20200*/  LOP3.LUT R8, R8, 0xffffffe0, RZ, 0xc0, !PT ;  /* 0xffffffe008087812 */ /* 0x000fe200078ec0ff */
[----:B------:R-:W-:Y:S01]  /*20210*/  BSSY B0, `(.L_x_3930) ;  /* 0x000003b000007945 */ /* 0x000fe20003800000 */
[----:B------:R-:W-:-:S02]  /*20220*/  LOP3.LUT R79, R12, R79, RZ, 0x3c, !PT ;  /* 0x0000004f0c4f7212 */ /* 0x000fc400078e3cff */
[----:B------:R-:W-:Y:S02]  /*20230*/  IADD3 R12, R200, -R13, RZ ;  /* 0x8000000dc80c7210 */ /* 0x000fe40007ffe0ff */
[----:B------:R-:W-:Y:S01]  /*20240*/  SHF.R.S32.HI R13, RZ, 0x1f, R202 ;  /* 0x0000001fff0d7819 */ /* 0x000fe200000114ca */
[----:B------:R-:W1:Y:S01]  /*20250*/  @P3 MUFU.LG2 R4, R4 ;  /* 0x0000000400043308 */ /* 0x000e620000000c00 */
[----:B------:R-:W-:Y:S02]  /*20260*/  IADD3 R8, -R8, R7, RZ ;  /* 0x0000000708087210 */ /* 0x000fe40007ffe1ff */
[----:B------:R-:W-:Y:S01]  /*20270*/  LEA.HI R76, R13, R202, RZ, 0x5 ;  /* 0x000000ca0d4c7211 */ /* 0x000fe200078f28ff */
[----:B------:R-:W-:Y:S01]  /*20280*/  BAR.SYNC.DEFER_BLOCKING 0x0 ;  /* 0x0000000000007b1d */ /* 0x000fe20000010000 */
[----:B------:R-:W-:Y:S02]  /*20290*/  LOP3.LUT P0, RZ, R8, 0x3, RZ, 0xc0, !PT ;  /* 0x0000000308ff7812 */ /* 0x000fe4000780c0ff */
[----:B------:R-:W-:-:S02]  /*202a0*/  LOP3.LUT R77, R76, 0xffffffe0, RZ, 0xc0, !PT ;  /* 0xffffffe04c4d7812 */ /* 0x000fc400078ec0ff */
[----:B------:R-:W-:Y:S02]  /*202b0*/  SHF.R.S32.HI R76, RZ, 0x1f, R9 ;  /* 0x0000001fff4c7819 */ /* 0x000fe40000011409 */
[----:B------:R-:W-:Y:S02]  /*202c0*/  IADD3 R77, -R77, R202, RZ ;  /* 0x000000ca4d4d7210 */ /* 0x000fe40007ffe1ff */
[----:B------:R-:W-:Y:S02]  /*202d0*/  LEA.HI R78, R76, R9, RZ, 0x2 ;  /* 0x000000094c4e7211 */ /* 0x000fe400078f10ff */
[----:B------:R-:W-:Y:S01]  /*202e0*/  SHF.R.S32.HI R76, RZ, 0x1f, R77 ;  /* 0x0000001fff4c7819 */ /* 0x000fe2000001144d */
[----:B-1----:R-:W-:Y:S01]  /*202f0*/  @P3 FMUL.FTZ R4, R4, 0.69314718246459960938 ;  /* 0x3f31721804043820 */ /* 0x002fe20000410000 */
[----:B------:R-:W-:Y:S02]  /*20300*/  LEA R79, R12, R79, 0x2 ;  /* 0x0000004f0c4f7211 */ /* 0x000fe400078e10ff */
[----:B------:R-:W-:-:S02]  /*20310*/  LOP3.LUT R78, R78, 0xffffffc, RZ, 0xc0, !PT ;  /* 0x0ffffffc4e4e7812 */ /* 0x000fc400078ec0ff */
[----:B------:R-:W-:Y:S01]  /*20320*/  LEA.HI R76, R76, R77, RZ, 0x2 ;  /* 0x0000004d4c4c7211 */ /* 0x000fe200078f10ff */
[----:B------:R-:W-:Y:S01]  /*20330*/  @P4 FMUL.FTZ R77, R2, 0.69314718246459960938 ;  /* 0x3f317218024d4820 */ /* 0x000fe20000410000 */
[----:B------:R-:W-:Y:S02]  /*20340*/  SHF.L.U32 R8, R235, 0x6, RZ ;  /* 0x00000006eb087819 */ /* 0x000fe400000006ff */
[----:B------:R-:W-:Y:S02]  /*20350*/  IADD3 R78, R9, -R78, RZ ;  /* 0x8000004e094e7210 */ /* 0x000fe40007ffe0ff */
[----:B------:R-:W-:Y:S01]  /*20360*/  MOV R7, 0xff800000 ;  /* 0xff80000000077802 */ /* 0x000fe20000000f00 */
[----:B------:R-:W1:Y:S01]  /*20370*/  LDS.128 R72, [R79.X4] ;  /* 0x000000004f487984 */ /* 0x000e620000004c00 */
[----:B------:R-:W-:Y:S01]  /*20380*/  MOV R9, 0xff800000 ;  /* 0xff80000000097802 */ /* 0x000fe20000000f00 */
[-C--:B-----5:R-:W-:Y:S02]  /*20390*/  @P4 FFMA.FTZ R7, R134, R0.reuse, R77 ;  /* 0x0000000086074223 */ /* 0x0a0fe4000001004d */
[----:B------:R-:W1:Y:S01]  /*203a0*/  LDS.128 R68, [R79.X4+0x800] ;  /* 0x000800004f447984 */ /* 0x000e620000004c00 */
[----:B------:R-:W-:-:S03]  /*203b0*/  @P3 FFMA.FTZ R9, R3, R0, R4 ;  /* 0x0000000003093223 */ /* 0x000fc60000010004 */
        /* <DEDUP_REMOVED lines=14> */
[----:B----4-:R-:W-:-:S04]  /*204a0*/  SHF.R.S32.HI R79, RZ, 0x2, R76 ;  /* 0x00000002ff4f7819 */ /* 0x010fc8000001144c */
[----:B------:R-:W-:Y:S01]  /*204b0*/  LEA R78, R78, R79, 0x4 ;  /* 0x0000004f4e4e7211 */ /* 0x000fe200078e20ff */
[----:B--2---:R-:W-:-:S04]  /*204c0*/  IMAD R10, R10, UR10, R239 ;  /* 0x0000000a0a0a7c24 */ /* 0x004fc8000f8e02ef */
[----:B---3--:R-:W-:-:S04]  /*204d0*/  IMAD R6, R10, R6, R237 ;  /* 0x000000060a067224 */ /* 0x008fc800078e02ed */
[----:B------:R-:W-:Y:S01]  /*204e0*/  IMAD R6, R11, R6, R8 ;  /* 0x000000060b067224 */ /* 0x000fe200078e0208 */
[----:B------:R-:W-:Y:S05]  /*204f0*/  @P0 BRA `(.L_x_3931) ;  /* 0x000000c000000947 */ /* 0x000fea0003800000 */
[----:B-1----:R-:W-:Y:S01]  /*20500*/  IMAD R3, R235, -0x40, R236 ;  /* 0xffffffc0eb037824 */ /* 0x002fe200078e02ec */
        /* <DEDUP_REMOVED lines=11> */
.L_x_3931:
[----:B-1----:R-:W-:Y:S05]  /*205c0*/  BSYNC B0 ;  /* 0x0000000000007941 */ /* 0x002fea0003800000 */
.L_x_3930:
[----:B------:R-:W-:Y:S01]  /*205d0*/  IMAD.SHL.U32 R8, R200, 0x4, RZ ;  /* 0x00000004c8087824 */ /* 0x000fe200078e00ff */
[----:B------:R-:W-:Y:S01]  /*205e0*/  IADD3 R3, R201, 0x10, RZ ;  /* 0x00000010c9037810 */ /* 0x000fe20007ffe0ff */
[----:B------:R-:W-:Y:S01]  /*205f0*/  IMAD R236, R235, -0x40, R236 ;  /* 0xffffffc0ebec7824 */ /* 0x000fe200078e02ec */
[----:B------:R-:W-:Y:S01]  /*20600*/  ULDC.64 UR4, c[0x0][0x118] ;  /* 0x0000460000047ab9 */ /* 0x000fe20000000a00 */
[----:B------:R-:W-:Y:S01]  /*20610*/  IMAD R6, R6, R5, RZ ;  /* 0x0000000506067224 */ /* 0x000fe200078e02ff */
[----:B------:R-:W-:Y:S01]  /*20620*/  SHF.R.S32.HI R9, RZ, 0x1f, R8 ;  /* 0x0000001fff097819 */ /* 0x000fe20000011408 */
[----:B------:R-:W-:Y:S01]  /*20630*/  IMAD.MOV.U32 R235, RZ, RZ, 0x0 ;  /* 0x00000000ffeb7424 */ /* 0x000fe200078e00ff */
[----:B------:R-:W-:-:S02]  /*20640*/  ISETP.GE.AND P4, PT, R3, R236, PT ;  /* 0x000000ec0300720c */ /* 0x000fc40003f86270 */
[C---:B------:R-:W-:Y:S01]  /*20650*/  IADD3 R3, R201.reuse, 0x20, RZ ;  /* 0x00000020c9037810 */ /* 0x040fe20007ffe0ff */
[C---:B------:R-:W-:Y:S01]  /*20660*/  IMAD.WIDE R10, R201.reuse, 0x80, R8 ;  /* 0x00000080c90a7825 */ /* 0x040fe200078e0208 */
[----:B------:R-:W-:Y:S02]  /*20670*/  IADD3 R5, R201, 0x8, RZ ;  /* 0x00000008c9057810 */ /* 0x000fe40007ffe0ff */
[----:B------:R-:W-:Y:S02]  /*20680*/  ISETP.GE.AND P2, PT, R3, R236, PT ;  /* 0x000000ec0300720c */ /* 0x000fe40003f46270 */
[----:B------:R-:W-:Y:S02]  /*20690*/  IADD3 R9, P0, R10, R6, RZ ;  /* 0x000000060a097210 */ /* 0x000fe40007f1e0ff */
[----:B------:R-:W-:Y:S02]  /*206a0*/  IADD3 R3, R201, 0x30, RZ ;  /* 0x00000030c9037810 */ /* 0x000fe40007ffe0ff */
[----:B------:R-:W-:-:S02]  /*206b0*/  LEA.HI.X.SX32 R7, R6, R11, 0x1, P0 ;  /* 0x0000000b06077211 */ /* 0x000fc400000f0eff */
[----:B------:R-:W-:Y:S02]  /*206c0*/  LEA R6, P0, R9, R80, 0x2 ;  /* 0x0000005009067211 */ /* 0x000fe400078010ff */
[-C--:B------:R-:W-:Y:S02]  /*206d0*/  ISETP.GE.AND P5, PT, R5, R236.reuse, PT ;  /* 0x000000ec0500720c */ /* 0x080fe40003fa6270 */
[----:B------:R-:W-:Y:S02]  /*206e0*/  LEA.HI.X R7, R9, R81, R7, 0x2, P0 ;  /* 0x0000005109077211 */ /* 0x000fe400000f1407 */
[-C--:B------:R-:W-:Y:S02]  /*206f0*/  ISETP.GE.AND P0, PT, R3, R236.reuse, PT ;  /* 0x000000ec0300720c */ /* 0x080fe40003f06270 */
[C---:B------:R-:W-:Y:S01]  /*20700*/  IADD3 R5, R201.reuse, 0x18, RZ ;  /* 0x00000018c9057810 */ /* 0x040fe20007ffe0ff */
[----:B------:R1:W-:Y:S01]  /*20710*/  @!P4 ST.E.128 [R6.64+0x2000], R64 ;  /* 0x002000400600c985 */ /* 0x0003e2000c101d04 */
[----:B------:R-:W-:-:S02]  /*20720*/  ISETP.GE.AND P6, PT, R201, R236, PT ;  /* 0x000000ecc900720c */ /* 0x000fc40003fc6270 */
[-C--:B------:R-:W-:Y:S01]  /*20730*/  ISETP.GE.AND P3, PT, R5, R236.reuse, PT ;  /* 0x000000ec0500720c */ /* 0x080fe20003f66270 */
[----:B------:R1:W-:Y:S01]  /*20740*/  @!P4 ST.E.128 [R6.64+0x2100], R32 ;  /* 0x002100200600c985 */ /* 0x0003e2000c101d04 */
[C---:B------:R-:W-:Y:S02]  /*20750*/  IADD3 R5, R201.reuse, 0x28, RZ ;  /* 0x00000028c9057810 */ /* 0x040fe40007ffe0ff */
[----:B------:R-:W-:Y:S01]  /*20760*/  IADD3 R201, R201, 0x38, RZ ;  /* 0x00000038c9c97810 */ /* 0x000fe20007ffe0ff */
[----:B------:R1:W-:Y:S01]  /*20770*/  @!P5 ST.E.128 [R6.64+0x1000], R68 ;  /* 0x001000440600d985 */ /* 0x0003e2000c101d04 */
[----:B------:R-:W-:-:S03]  /*20780*/  ISETP.GE.AND P1, PT, R5, R236, PT ;  /* 0x000000ec0500720c */ /* 0x000fc60003f26270 */
[----:B------:R1:W-:Y:S04]  /*20790*/  @!P0 ST.E.128 [R6.64+0x6000], R48 ;  /* 0x0060003006008985 */ /* 0x0003e8000c101d04 */
[----:B------:R1:W-:Y:S01]  /*207a0*/  @!P0 ST.E.128 [R6.64+0x6100], R16 ;  /* 0x0061001006008985 */ /* 0x0003e2000c101d04 */
[----:B------:R-:W-:-:S03]  /*207b0*/  ISETP.GE.AND P0, PT, R201, R236, PT ;  /* 0x000000ecc900720c */ /* 0x000fc60003f06270 */
[----:B------:R1:W-:Y:S04]  /*207c0*/  @!P6 ST.E.128 [R6.64+0x100], R40 ;  /* 0x000100280600e985 */ /* 0x0003e8000c101d04 */
[----:B------:R1:W-:Y:S04]  /*207d0*/  @!P5 ST.E.128 [R6.64+0x1100], R36 ;  /* 0x001100240600d985 */ /* 0x0003e8000c101d04 */
[----:B------:R1:W-:Y:S04]  /*207e0*/  @!P3 ST.E.128 [R6.64+0x3000], R60 ;  /* 0x0030003c0600b985 */ /* 0x0003e8000c101d04 */
[----:B------:R1:W-:Y:S04]  /*207f0*/  @!P3 ST.E.128 [R6.64+0x3100], R28 ;  /* 0x0031001c0600b985 */ /* 0x0003e8000c101d04 */
[----:B------:R1:W-:Y:S04]  /*20800*/  @!P2 ST.E.128 [R6.64+0x4000], R56 ;  /* 0x004000380600a985 */ /* 0x0003e8000c101d04 */
[----:B------:R1:W-:Y:S04]  /*20810*/  @!P2 ST.E.128 [R6.64+0x4100], R24 ;  /* 0x004100180600a985 */ /* 0x0003e8000c101d04 */
[----:B------:R1:W-:Y:S04]  /*20820*/  @!P1 ST.E.128 [R6.64+0x5000], R52 ;  /* 0x0050003406009985 */ /* 0x0003e8000c101d04 */
[----:B------:R1:W-:Y:S04]  /*20830*/  @!P1 ST.E.128 [R6.64+0x5100], R20 ;  /* 0x0051001406009985 */ /* 0x0003e8000c101d04 */
[----:B------:R1:W-:Y:S04]  /*20840*/  @!P6 ST.E.64 [R6.64], R72 ;  /* 0x000000480600e985 */ /* 0x0003e8000c101b04 */
[----:B------:R1:W-:Y:S01]  /*20850*/  @!P6 ST.E.64 [R6.64+0x8], R74 ;  /* 0x0000084a0600e985 */ /* 0x0003e2000c101b04 */
[----:B------:R-:W-:Y:S05]  /*20860*/  @P0 RET.REL.NODEC R234 `(_ZN5flash24flash_fwd_splitkv_kernelI23Flash_fwd_kernel_traitsILi128ELi64ELi128ELi4ELb0ELb0EN7cutlass10bfloat16_tE19Flash_kernel_traitsILi128ELi64ELi128ELi4ES3_EELb1ELb0ELb0ELb0ELb1ELb0ELb1ELb1EEEvNS_16Flash_fwd_paramsE) ;  /* 0xfffdf790ea000950 */ /* 0x000fea0003c3ffff */
[----:B------:R-:W-:Y:S01]  /*20870*/  MOV R235, 0x0 ;  /* 0x0000000000eb7802 */ /* 0x000fe20000000f00 */
[----:B------:R-:W-:-:S02]  /*20880*/  ULDC.64 UR4, c[0x0][0x118] ;  /* 0x0000460000047ab9 */ /* 0x000fc40000000a00 */
[----:B------:R2:W-:Y:S04]  /*20890*/  ST.E.128 [R6.64+0x7000], R44 ;  /* 0x0070002c06007985 */ /* 0x0005e8000c101d04 */
[----:B------:R2:W-:Y:S01]  /*208a0*/  ST.E.128 [R6.64+0x7100], R12 ;  /* 0x0071000c06007985 */ /* 0x0005e2000c101d04 */
[----:B------:R-:W-:Y:S05]  /*208b0*/  RET.REL.NODEC R234 `(_ZN5flash24flash_fwd_splitkv_kernelI23Flash_fwd_kernel_traitsILi128ELi64ELi128ELi4ELb0ELb0EN7cutlass10bfloat16_tE19Flash_kernel_traitsILi128ELi64ELi128ELi4ES3_EELb1ELb0ELb0ELb0ELb1ELb0ELb1ELb1EEEvNS_16Flash_fwd_paramsE) ;  /* 0xfffdf740ea007950 */ /* 0x000fea0003c3ffff */
.L_x_3928:
[----:B------:R-:W-:Y:S02]  /*208c0*/  MOV R7, 0x2 ;  /* 0x0000000200077802 */ /* 0x000fe40000000f00 */
[----:B------:R-:W-:Y:S02]  /*208d0*/  MOV R6, 0x208f0 ;  /* 0x000208f000067802 */ /* 0x000fe40000000f00 */
[----:B-1---5:R-:W-:Y:S05]  /*208e0*/  CALL.REL.NOINC `($__internal_22_$__cuda_sm70_shflsync_bfly_p) ;  /* 0x000000f000007944 */ /* 0x022fea0003c00000 */
[----:B-12---:R-:W-:Y:S05]  /*208f0*/  BRA `(.L_x_3932) ;  /* 0xffffef2000007947 */ /* 0x006fea000383ffff */
.L_x_3929:
[----:B------:R-:W-:Y:S02]  /*20900*/  MOV R7, 0x1 ;  /* 0x0000000100077802 */ /* 0x000fe40000000f00 */
[----:B------:R-:W-:Y:S02]  /*20910*/  MOV R6, 0x20930 ;  /* 0x0002093000067802 */ /* 0x000fe40000000f00 */
[----:B-1---5:R-:W-:Y:S05]  /*20920*/  CALL.REL.NOINC `($__internal_22_$__cuda_sm70_shflsync_bfly_p) ;  /* 0x000000b000007944 */ /* 0x022fea0003c00000 */
[----:B--2---:R-:W-:Y:S01]  /*20930*/  FADD.FTZ R2, R251, R8 ;  /* 0x00000008fb027221 */ /* 0x004fe20000010000 */
[----:B-1----:R-:W-:-:S02]  /*20940*/  MOV R251, R249 ;  /* 0x000000f900fb7202 */ /* 0x002fc40000000f00 */
[----:B------:R-:W-:Y:S02]  /*20950*/  MOV R7, 0x2 ;  /* 0x0000000200077802 */ /* 0x000fe40000000f00 */
[----:B------:R-:W-:Y:S02]  /*20960*/  MOV R6, 0x20980 ;  /* 0x0002098000067802 */ /* 0x000fe40000000f00 */
[----:B------:R-:W-:Y:S05]  /*20970*/  CALL.REL.NOINC `($__internal_22_$__cuda_sm70_shflsync_bfly_p) ;  /* 0x0000006000007944 */ /* 0x000fea0003c00000 */
[----:B--2---:R-:W-:Y:S01]  /*20980*/  FADD.FTZ R9, R249, R8 ;  /* 0x00000008f9097221 */ /* 0x004fe20000010000 */
[----:B-1----:R-:W-:Y:S02]  /*20990*/  MOV R7, 0x1 ;  /* 0x0000000100077802 */ /* 0x002fe40000000f00 */
[----:B------:R-:W-:Y:S02]  /*209a0*/  MOV R6, 0x209d0 ;  /* 0x000209d000067802 */ /* 0x000fe40000000f00 */
[----:B------:R-:W-:Y:S02]  /*209b0*/  MOV R251, R9 ;  /* 0x0000000900fb7202 */ /* 0x000fe40000000f00 */
[----:B------:R-:W-:Y:S05]  /*209c0*/  CALL.REL.NOINC `($__internal_22_$__cuda_sm70_shflsync_bfly_p) ;  /* 0x0000001000007944 */ /* 0x000fea0003c00000 */
[----:B-12---:R-:W-:Y:S05]  /*209d0*/  BRA `(.L_x_3933) ;  /* 0xffffeeb000007947 */ /* 0x006fea000383ffff */
        .weak           $__internal_22_$__cuda_sm70_shflsync_bfly_p
        .type           $__internal_22_$__cuda_sm70_shflsync_bfly_p,@function
        .size           $__internal_22_$__cuda_sm70_shflsync_bfly_p,(.L_x_8293 - $__internal_22_$__cuda_sm70_shflsync_bfly_p)
$__internal_22_$__cuda_sm70_shflsync_bfly_p:
[----:B------:R-:W-:Y:S01]  /*209e0*/  MOV R10, R6 ;  /* 0x00000006000a7202 */ /* 0x000fe20000000f00 */
[----:B------:R-:W-:Y:S04]  /*209f0*/  WARPSYNC R4 ;  /* 0x0000000400007348 */ /* 0x000fe80003800000 */
[----:B------:R-:W-:Y:S01]  /*20a00*/  MOV R11, 0x0 ;  /* 0x00000000000b7802 */ /* 0x000fe20000000f00 */
[----:B------:R1:W2:Y:S03]  /*20a10*/  SHFL.BFLY PT, R8, R251, R7, R5 ;  /* 0x0c000007fb087389 */ /* 0x0002a600000e0005 */
[----:B------:R-:W-:Y:S05]  /*20a20*/  RET.REL.NODEC R10 `(_ZN5flash24flash_fwd_splitkv_kernelI23Flash_fwd_kernel_traitsILi128ELi64ELi128ELi4ELb0ELb0EN7cutlass10bfloat16_tE19Flash_kernel_traitsILi128ELi64ELi128ELi4ES3_EELb1ELb0ELb0ELb0ELb1ELb0ELb1ELb1EEEvNS_16Flash_fwd_paramsE) ;  /* 0xfffdf5d00a007950 */ /* 0x000fea0003c3ffff */
.L_x_3934:
        /* <DEDUP_REMOVED lines=13> */
.L_x_8293:


//--------------------- .text._ZN5flash24flash_fwd_splitkv_kernelI23Flash_fwd_kernel_traitsILi128ELi64ELi128ELi4ELb0ELb0EN7cutlass10bfloat16_tE19Flash_kernel_traitsILi128ELi64ELi128ELi4ES3_EELb1ELb0ELb0ELb0ELb1ELb1ELb1ELb1EEEvNS_16Flash_fwd_paramsE --------------------------
	.section	.text._ZN5flash24flash_fwd_splitkv_kernelI23Flash_fwd_kernel_traitsILi128ELi64ELi128ELi4ELb0ELb0EN7cutlass10bfloat16_tE19Flash_kernel_traitsILi128ELi64ELi128ELi4ES3_EELb1ELb0ELb0ELb0ELb1ELb1ELb1ELb1EEEvNS_16Flash_fwd_paramsE,"ax",@progbits
	.sectioninfo	@"SHI_REGISTERS=255"
	.align	128
        .global         _ZN5flash24flash_fwd_splitkv_kernelI23Flash_fwd_kernel_traitsILi128ELi64ELi128ELi4ELb0ELb0EN7cutlass10bfloat16_tE19Flash_kernel_traitsILi128ELi64ELi128ELi4ES3_EELb1ELb0ELb0ELb0ELb1ELb1ELb1ELb1EEEvNS_16Flash_fwd_paramsE
        .type           _ZN5flash24flash_fwd_splitkv_kernelI23Flash_fwd_kernel_traitsILi128ELi64ELi128ELi4ELb0ELb0EN7cutlass10bfloat16_tE19Flash_kernel_traitsILi128ELi64ELi128ELi4ES3_EELb1ELb0ELb0ELb0ELb1ELb1ELb1ELb1EEEvNS_16Flash_fwd_paramsE,@function
        .size           _ZN5flash24flash_fwd_splitkv_kernelI23Flash_fwd_kernel_traitsILi128ELi64ELi128ELi4ELb0ELb0EN7cutlass10bfloat16_tE19Flash_kernel_traitsILi128ELi64ELi128ELi4ES3_EELb1ELb0ELb0ELb0ELb1ELb1ELb1ELb1EEEvNS_16Flash_fwd_paramsE,(.L_x_8295 - _ZN5flash24flash_fwd_splitkv_kernelI23Flash_fwd_kernel_traitsILi128ELi64ELi128ELi4ELb0ELb0EN7cutlass10bfloat16_tE19Flash_kernel_traitsILi128ELi64ELi128ELi4ES3_EELb1ELb0ELb0ELb0ELb1ELb1ELb1ELb1EEEvNS_16Flash_fwd_paramsE)
        .other          _ZN5flash24flash_fwd_splitkv_kernelI23Flash_fwd_kernel_traitsILi128ELi64ELi128ELi4ELb0ELb0EN7cutlass10bfloat16_tE19Flash_kernel_traitsILi128ELi64ELi128ELi4ES3_EELb1ELb0ELb0ELb0ELb1ELb1ELb1ELb1EEEvNS_16Flash_fwd_paramsE,@"STO_CUDA_ENTRY STV_DEFAULT"
_ZN5flash24flash_fwd_splitkv_kernelI23Flash_fwd_kernel_traitsILi128ELi64ELi128ELi4ELb0ELb0EN7cutlass10bfloat16_tE19Flash_kernel_traitsILi128ELi64ELi128ELi4ES3_EELb1ELb0ELb0ELb0ELb1ELb1ELb1ELb1EEEvNS_16Flash_fwd_paramsE:
.text._ZN5flash24flash_fwd_splitkv_kernelI23Flash_fwd_kernel_traitsILi128ELi64ELi128ELi4ELb0ELb0EN7cutlass10bfloat16_tE19Flash_kernel_traitsILi128ELi64ELi128ELi4ES3_EELb1ELb0ELb0ELb0ELb1ELb1ELb1ELb1EEEvNS_16Flash_fwd_paramsE:
        /* <DEDUP_REMOVED lines=29> */
[----:B---34-:R-:W-:Y:S05]  /*01d0*/  CALL.REL.NOINC `($_ZN5flash24flash_fwd_splitkv_kernelI23Flash_fwd_kernel_traitsILi128ELi64ELi128ELi4ELb0ELb0EN7cutlass10bfloat16_tE19Flash_kernel_traitsILi128ELi64ELi128ELi4ES3_EELb1ELb0ELb0ELb0ELb1ELb1ELb1ELb1EEEvNS_16Flash_fwd_paramsE$_ZN5flash30compute_attn_1rowblock_splitkvI23Flash_fwd_kernel_traitsILi128ELi64ELi128ELi4ELb0ELb0EN7cutlass10bfloat16_tE19Flash_kernel_traitsILi128ELi64ELi128ELi4ES3_EELb1ELb0ELb0ELb0ELb1ELb1ELb1ELb1ENS_16Flash_fwd_paramsEEEvRKT8_iiiii) ;  /* 0x0000002000007944 */ /* 0x018fea0003c00000 */
[----:B------:R-:W-:Y:S05]  /*01e0*/  BSYNC B3 ;  /* 0x0000000000037941 */ /* 0x000fea0003800000 */
.L_x_3935:
[----:B------:R-:W-:Y:S05]  /*01f0*/  EXIT ;  /* 0x000000000000794d */ /* 0x000fea0003800000 */
        .type           $_ZN5flash24flash_fwd_splitkv_kernelI23Flash_fwd_kernel_traitsILi128ELi64ELi128ELi4ELb0ELb0EN7cutlass10bfloat16_tE19Flash_kernel_traitsILi128ELi64ELi128ELi4ES3_EELb1ELb0ELb0ELb0ELb1ELb1ELb1ELb1EEEvNS_16Flash_fwd_paramsE$_ZN5flash30compute_attn_1rowblock_splitkvI23Flash_fwd_kernel_traitsILi128ELi64ELi128ELi4ELb0ELb0EN7cutlass10bfloat16_tE19Flash_kernel_traitsILi128ELi64ELi128ELi4ES3_EELb1ELb0ELb0ELb0ELb1ELb1ELb1ELb1ENS_16Flash_fwd_paramsEEEvRKT8_iiiii,@function
        .size           $_ZN5flash24flash_fwd_splitkv_kernelI23Flash_fwd_kernel_traitsILi128ELi64ELi128ELi4ELb0ELb0EN7cutlass10bfloat16_tE19Flash_kernel_traitsILi128ELi64ELi128ELi4ES3_EELb1ELb0ELb0ELb0ELb1ELb1ELb1ELb1EEEvNS_16Flash_fwd_paramsE$_ZN5flash30compute_attn_1rowblock_splitkvI23Flash_fwd_kernel_traitsILi128ELi64ELi128ELi4ELb0ELb0EN7cutlass10bfloat16_tE19Flash_kernel_traitsILi128ELi64ELi128ELi4ES3_EELb1ELb0ELb0ELb0ELb1ELb1ELb1ELb1ENS_16Flash_fwd_paramsEEEvRKT8_iiiii,($__internal_23_$__cuda_sm70_shflsync_bfly_p - $_ZN5flash24flash_fwd_splitkv_kernelI23Flash_fwd_kernel_traitsILi128ELi64ELi128ELi4ELb0ELb0EN7cutlass10bfloat16_tE19Flash_kernel_traitsILi128ELi64ELi128ELi4ES3_EELb1ELb0ELb0ELb0ELb1ELb1ELb1ELb1EEEvNS_16Flash_fwd_paramsE$_ZN5flash30compute_attn_1rowblock_splitkvI23Flash_fwd_kernel_traitsILi128ELi64ELi128ELi4ELb0ELb0EN7cutlass10bfloat16_tE19Flash_kernel_traitsILi128ELi64ELi128ELi4ES3_EELb1ELb0ELb0ELb0ELb1ELb1ELb1ELb1ENS_16Flash_fwd_paramsEEEvRKT8_iiiii)
$_ZN5flash24flash_fwd_splitkv_kernelI23Flash_fwd_kernel_traitsILi128ELi64ELi128ELi4ELb0ELb0EN7cutlass10bfloat16_tE19Flash_kernel_traitsILi128ELi64ELi128ELi4ES3_EELb1ELb0ELb0ELb0ELb1ELb1ELb1ELb1EEEvNS_16Flash_fwd_paramsE$_ZN5flash30compute_attn_1rowblock_splitkvI23Flash_fwd_kernel_traitsILi128ELi64ELi128ELi4ELb0ELb0EN7cutlass10bfloat16_tE19Flash_kernel_traitsILi128ELi64ELi128ELi4ES3_EELb1ELb0ELb0ELb0ELb1ELb1ELb1ELb1ENS_16Flash_fwd_paramsEEEvRKT8_iiiii:
        /* <DEDUP_REMOVED lines=20> */
.L_x_3937:
[----:B------:R-:W-:Y:S05]  /*0340*/  BSYNC B0 ;  /* 0x0000000000007941 */ /* 0x000fea0003800000 */
.L_x_3936:
        /* <DEDUP_REMOVED lines=17> */
.L_x_3939:
[----:B-1----:R1:W5:Y:S02]  /*0460*/  LD.E R3, [R10.64+0xb8] ;  /* 0x0000b8060a037980 */ /* 0x002364000c101900 */
.L_x_3940:
[----:B------:R-:W-:Y:S05]  /*0470*/  BSYNC B0 ;  /* 0x0000000000007941 */ /* 0x000fea0003800000 */
.L_x_3938:
        /* <DEDUP_REMOVED lines=10> */
.L_x_3942:
[----:B------:R-:W2:Y:S01]  /*0520*/  LD.E.64 R2, [R10.64+0x108] ;  /* 0x000108060a027980 */ /* 0x000ea2000c101b00 */
[----:B------:R-:W-:Y:S01]  /*0530*/  BSSY B0, `(.L_x_3944) ;  /* 0x0000006000007945 */ /* 0x000fe20003800000 */
[----:B--2---:R-:W-:-:S04]  /*0540*/  ISETP.NE.U32.AND P0, PT, R2, RZ, PT ;  /* 0x000000ff0200720c */ /* 0x004fc80003f05070 */
[----:B------:R-:W-:Y:S01]  /*0550*/  ISETP.NE.AND.EX P0, PT, R3, RZ, PT, P0 ;  /* 0x000000ff0300720c */ /* 0x000fe20003f05300 */
[----:B------:R-:W-:-:S12]  /*0560*/  IMAD.MOV.U32 R3, RZ, RZ, RZ ;  /* 0x000000ffff037224 */ /* 0x000fd800078e00ff */
[----:B------:R-:W-:Y:S05]  /*0570*/  @!P0 BRA `(.L_x_3945) ;  /* 0x0000001000008947 */ /* 0x000fea0003800000 */
[----:B------:R1:W5:Y:S02]  /*0580*/  LD.E R3, [R10.64+0xbc] ;  /* 0x0000bc060a037980 */ /* 0x000364000c101900 */
.L_x_3945:
[----:B------:R-:W-:Y:S05]  /*0590*/  BSYNC B0 ;  /* 0x0000000000007941 */ /* 0x000fea0003800000 */
.L_x_3944:
[----:B-----5:R-:W-:Y:S02]  /*05a0*/  IADD3 R70, R80, R3, RZ ;  /* 0x0000000350467210 */ /* 0x020fe40007ffe0ff */
.L_x_3943:
[----:B------:R-:W-:Y:S05]  /*05b0*/  BSYNC B1 ;  /* 0x0000000000017941 */ /* 0x000fea0003800000 */
.L_x_3941:
[----:B------:R-:W-:Y:S01]  /*05c0*/  IMAD.SHL.U32 R69, R231, 0x40, RZ ;  /* 0x00000040e7457824 */ /* 0x000fe200078e00ff */
[----:B------:R-:W-:Y:S01]  /*05d0*/  MOV R2, R230 ;  /* 0x000000e600027202 */ /* 0x000fe20000000f00 */
[----:B------:R-:W-:-:S03]  /*05e0*/  IMAD.MOV.U32 R3, RZ, RZ, 0x0 ;  /* 0x00000000ff037424 */ /* 0x000fc600078e00ff */
[----:B------:R-:W-:-:S13]  /*05f0*/  ISETP.GT.AND P0, PT, R232, R69, PT ;  /* 0x00000045e800720c */ /* 0x000fda0003f04270 */
[----:B------:R-:W-:Y:S05]  /*0600*/  @!P0 RET.REL.NODEC R2 `(_ZN5flash24flash_fwd_splitkv_kernelI23Flash_fwd_kernel_traitsILi128ELi64ELi128ELi4ELb0ELb0EN7cutlass10bfloat16_tE19Flash_kernel_traitsILi128ELi64ELi128ELi4ES3_EELb1ELb0ELb0ELb0ELb1ELb1ELb1ELb1EEEvNS_16Flash_fwd_paramsE) ;  /* 0xfffff9f002008950 */ /* 0x000fea0003c3ffff */
        /* <DEDUP_REMOVED lines=47> */
[----:B-1----:R1:W2:Y:S04]  /*0900*/  LD.E.64 R2, [R10.64+0xb0] ;  /* 0x0000b0060a027980 */ /* 0x0022a8000c101b00 */
[----:B------:R1:W4:Y:S04]  /*0910*/  LD.E R4, [R10.64+0x60] ;  /* 0x000060060a047980 */ /* 0x000328000c101900 */
[----:B------:R1:W5:Y:S04]  /*0920*/  LD.E R0, [R10.64+0xcc] ;  /* 0x0000cc060a007980 */ /* 0x000368000c101900 */
[----:B---3--:R1:W3:Y:S04]  /*0930*/  LD.E.64 R6, [R10.64+0x78] ;  /* 0x000078060a067980 */ /* 0x0082e8000c101b00 */
[----:B------:R1:W3:Y:S01]  /*0940*/  LD.E.64 R12, [R10.64+0xa8] ;  /* 0x0000a8060a0c7980 */ /* 0x0002e2000c101b00 */
        /* <DEDUP_REMOVED lines=11> */
[----:B------:R-:W-:-:S04]  /*0a00*/  ISETP.GE.AND P4, PT, R19, R232, PT ;  /* 0x000000e81300720c */ /* 0x000fc80003f86270 */
[----:B------:R-:W-:Y:S02]  /*0a10*/  SHF.R.S32.HI R9, RZ, 0x1f, R8 ;  /* 0x0000001fff097819 */ /* 0x000fe40000011408 */
[----:B-1----:R-:W-:-:S03]  /*0a20*/  IADD3 R11, R5, 0x8, RZ ;  /* 0x00000008050b7810 */ /* 0x002fc60007ffe0ff */
[----:B------:R-:W-:Y:S01]  /*0a30*/  IMAD.WIDE R14, R5, 0x80, R8 ;  /* 0x00000080050e7825 */ /* 0x000fe200078e0208 */
[CC--:B------:R-:W-:Y:S02]  /*0a40*/  ISETP.GE.AND P1, PT, R11.reuse, R232.reuse, PT ;  /* 0x000000e80b00720c */ /* 0x0c0fe40003f26270 */
[----:B------:R-:W-:Y:S01]  /*0a50*/  ISETP.GE.OR P5, PT, R11, R232, P6 ;  /* 0x000000e80b00720c */ /* 0x000fe200037a6670 */
        /* <DEDUP_REMOVED lines=19> */
[C---:B------:R-:W-:Y:S01]  /*0b90*/  IADD3 R13, R5.reuse, 0x30, RZ ;  /* 0x00000030050d7810 */ /* 0x040fe20007ffe0ff */
[----:B------:R1:W-:Y:S01]  /*0ba0*/  @!P4 ST.E.128 [R6.64+0x3000], RZ ;  /* 0x003000ff0600c985 */ /* 0x0003e2000c101d06 */
[----:B------:R-:W-:Y:S02]  /*0bb0*/  IADD3 R3, R5, 0x38, RZ ;  /* 0x0000003805037810 */ /* 0x000fe40007ffe0ff */
[-C--:B------:R-:W-:Y:S01]  /*0bc0*/  ISETP.GE.AND P3, PT, R17, R232.reuse, PT ;  /* 0x000000e81100720c */ /* 0x080fe20003f66270 */
[----:B------:R1:W-:Y:S01]  /*0bd0*/  @!P4 ST.E.128 [R6.64+0x3100], RZ ;  /* 0x003100ff0600c985 */ /* 0x0003e2000c101d06 */
[-C--:B------:R-:W-:Y:S02]  /*0be0*/  ISETP.GE.AND P1, PT, R13, R232.reuse, PT ;  /* 0x000000e80d00720c */ /* 0x080fe40003f26270 */
[----:B------:R-:W-:Y:S01]  /*0bf0*/  ISETP.GE.OR P4, PT, R9, R232, P6 ;  /* 0x000000e80900720c */ /* 0x000fe20003786670 */
[----:B------:R1:W-:Y:S01]  /*0c00*/  @!P2 ST.E.128 [R6.64], RZ ;  /* 0x000000ff0600a985 */ /* 0x0003e2000c101d06 */
[----:B------:R-:W-:-:S03]  /*0c10*/  @!P5 IMAD.MOV.U32 R9, RZ, RZ, -0x800000 ;  /* 0xff800000ff09d424 */ /* 0x000fc600078e00ff */
[----:B------:R1:W-:Y:S01]  /*0c20*/  @!P2 ST.E.128 [R6.64+0x100], RZ ;  /* 0x000100ff0600a985 */ /* 0x0003e2000c101d06 */
[----:B------:R-:W-:-:S03]  /*0c30*/  ISETP.GE.AND P2, PT, R15, R232, PT ;  /* 0x000000e80f00720c */ /* 0x000fc60003f46270 */
[----:B------:R1:W-:Y:S04]  /*0c40*/  @!P0 ST.E.128 [R6.64+0x2000], RZ ;  /* 0x002000ff06008985 */ /* 0x0003e8000c101d06 */
[----:B------:R1:W-:Y:S01]  /*0c50*/  @!P0 ST.E.128 [R6.64+0x2100], RZ ;  /* 0x002100ff06008985 */ /* 0x0003e2000c101d06 */
[-C--:B------:R-:W-:Y:S01]  /*0c60*/  ISETP.GE.AND P0, PT, R3, R232.reuse, PT ;  /* 0x000000e80300720c */ /* 0x080fe20003f06270 */
[----:B------:R-:W-:Y:S02]  /*0c70*/  @!P4 IMAD.MOV.U32 R21, RZ, RZ, -0x800000 ;  /* 0xff800000ff15c424 */ /* 0x000fe400078e00ff */
        /* <DEDUP_REMOVED lines=26> */
[----:B------:R-:W-:Y:S05]  /*0e20*/  @P6 RET.REL.NODEC R230 `(_ZN5flash24flash_fwd_splitkv_kernelI23Flash_fwd_kernel_traitsILi128ELi64ELi128ELi4ELb0ELb0EN7cutlass10bfloat16_tE19Flash_kernel_traitsILi128ELi64ELi128ELi4ES3_EELb1ELb0ELb0ELb0ELb1ELb1ELb1ELb1EEEvNS_16Flash_fwd_paramsE) ;  /* 0xfffff1d0e6006950 */ /* 0x000fea0003c3ffff */
[----:B------:R-:W-:Y:S02]  /*0e30*/  MOV R3, 0xff800000 ;  /* 0xff80000000037802 */ /* 0x000fe40000000f00 */
[----:B------:R-:W-:-:S03]  /*0e40*/  MOV R231, 0x0 ;  /* 0x0000000000e77802 */ /* 0x000fc60000000f00 */
[----:B------:R2:W-:Y:S01]  /*0e50*/  ST.E [R10.64+0xe0], R3 ;  /* 0x0000e0030a007985 */ /* 0x0005e2000c101906 */
[----:B------:R-:W-:Y:S05]  /*0e60*/  RET.REL.NODEC R230 `(_ZN5flash24flash_fwd_splitkv_kernelI23Flash_fwd_kernel_traitsILi128ELi64ELi128ELi4ELb0ELb0EN7cutlass10bfloat16_tE19Flash_kernel_traitsILi128ELi64ELi128ELi4ES3_EELb1ELb0ELb0ELb0ELb1ELb1ELb1ELb1EEEvNS_16Flash_fwd_paramsE) ;  /* 0xfffff190e6007950 */ /* 0x000fea0003c3ffff */
.L_x_3946:
        /* <DEDUP_REMOVED lines=35> */
[----:B------:R-:W2:Y:S02]  /*10a0*/  F2I.FTZ.U32.TRUNC.NTZ R9, R8 ;  /* 0x0000000800097305 */ /* 0x000ea4000021f000 */
[----:B--2---:R-:W-:Y:S02]  /*10b0*/  IMAD.MOV R2, RZ, RZ, -R9 ;  /* 0x000000ffff027224 */ /* 0x004fe400078e0a09 */
[----:B------:R-:W-:Y:S02]  /*10c0*/  IMAD.MOV.U32 R8, RZ, RZ, RZ ;  /* 0x000000ffff087224 */ /* 0x000fe400078e00ff */
[----:B------:R-:W-:Y:S01]  /*10d0*/  IMAD R7, R2, R5, RZ ;  /* 0x0000000502077224 */ /* 0x000fe200078e02ff */
[----:B------:R-:W-:-:S03]  /*10e0*/  IABS R2, R12 ;  /* 0x0000000c00027213 */ /* 0x000fc60000000000 */
[----:B------:R-:W-:Y:S01]  /*10f0*/  IMAD.HI.U32 R7, R9, R7, R8 ;  /* 0x0000000709077227 */ /* 0x000fe200078e0008 */
[----:B------:R-:W-:Y:S01]  /*1100*/  IADD3 R2, RZ, -R2, RZ ;  /* 0x80000002ff027210 */ /* 0x000fe20007ffe0ff */
[----:B------:R-:W2:Y:S04]  /*1110*/  LD.E.64 R8, [R10.64+0x28] ;  /* 0x000028060a087980 */ /* 0x000ea8000c101b00 */
[----:B-----5:R-:W-:-:S04]  /*1120*/  IMAD.HI.U32 R13, R7, R4, RZ ;  /* 0x00000004070d7227 */ /* 0x020fc800078e00ff */
        /* <DEDUP_REMOVED lines=11> */
[----:B------:R-:W-:-:S05]  /*11e0*/  IMAD.WIDE R4, R13, 0x4, R236 ;  /* 0x000000040d047825 */ /* 0x000fca00078e02ec */
[----:B------:R1:W2:Y:S01]  /*11f0*/  LD.E R6, [R4.64] ;  /* 0x0000000604067980 */ /* 0x0002a2000c101900 */
[----:B----4-:R-:W-:-:S04]  /*1200*/  IABS R7, R0 ;  /* 0x0000000000077213 */ /* 0x010fc80000000000 */
[----:B------:R-:W4:Y:S08]  /*1210*/  I2F.RP R18, R7 ;  /* 0x0000000700127306 */ /* 0x000f300000209400 */
[----:B----4-:R-:W4:Y:S02]  /*1220*/  MUFU.RCP R14, R18 ;  /* 0x00000012000e7308 */ /* 0x010f240000001000 */
[----:B----4-:R-:W-:-:S06]  /*1230*/  IADD3 R14, R14, 0xffffffe, RZ ;  /* 0x0ffffffe0e0e7810 */ /* 0x010fcc0007ffe0ff */
[----:B------:R-:W4:Y:S01]  /*1240*/  F2I.FTZ.U32.TRUNC.NTZ R23, R14 ;  /* 0x0000000e00177305 */ /* 0x000f22000021f000 */
[----:B------:R-:W-:Y:S01]  /*1250*/  IMAD.MOV.U32 R22, RZ, RZ, RZ ;  /* 0x000000ffff167224 */ /* 0x000fe200078e00ff */
[----:B-1----:R-:W-:Y:S02]  /*1260*/  IABS R4, R233 ;  /* 0x000000e900047213 */ /* 0x002fe40000000000 */
[----:B------:R-:W-:Y:S02]  /*1270*/  IABS R5, R0 ;  /* 0x0000000000057213 */ /* 0x000fe40000000000 */
[----:B----4-:R-:W-:-:S05]  /*1280*/  IADD3 R2, RZ, -R23, RZ ;  /* 0x80000017ff027210 */ /* 0x010fca0007ffe0ff */
[----:B------:R-:W-:-:S04]  /*1290*/  IMAD R19, R2, R7, RZ ;  /* 0x0000000702137224 */ /* 0x000fc800078e02ff */
        /* <DEDUP_REMOVED lines=16> */
[----:B------:R-:W-:-:S04]  /*13a0*/  @!P1 LOP3.LUT R2, RZ, R0, RZ, 0x33, !PT ;  /* 0x00000000ff029212 */ /* 0x000fc800078e33ff */
[----:B------:R-:W-:Y:S02]  /*13b0*/  SHF.R.S32.HI R0, RZ, 0x1f, R2 ;  /* 0x0000001fff007819 */ /* 0x000fe40000011402 */
        /* <DEDUP_REMOVED lines=8> */
[----:B------:R-:W-:Y:S02]  /*1440*/  IMAD R7, R9, R6, RZ ;  /* 0x0000000609077224 */ /* 0x000fe400078e02ff */
[----:B------:R-:W-:Y:S01]  /*1450*/  IMAD R9, R17, R2, RZ ;  /* 0x0000000211097224 */ /* 0x000fe200078e02ff */
[----:B------:R-:W-:Y:S01]  /*1460*/  IADD3 R19, R19, R13, RZ ;  /* 0x0000000d13137210 */ /* 0x000fe20007ffe0ff */
[----:B------:R-:W-:-:S04]  /*1470*/  IMAD.WIDE.U32 R20, R8, R6, RZ ;  /* 0x0000000608147225 */ /* 0x000fc800078e00ff */
[----:B------:R-:W-:Y:S02]  /*1480*/  IMAD R7, R8, R4, R7 ;  /* 0x0000000408077224 */ /* 0x000fe400078e0207 */
[----:B------:R-:W-:Y:S02]  /*1490*/  IMAD R9, R16, R0, R9 ;  /* 0x0000000010097224 */ /* 0x000fe400078e0209 */
[----:B------:R-:W-:Y:S01]  /*14a0*/  IMAD.WIDE.U32 R16, R2, R16, R18 ;  /* 0x0000001002107225 */ /* 0x000fe200078e0012 */
[----:B------:R-:W-:-:S03]  /*14b0*/  IADD3 R13, R21, R7, RZ ;  /* 0x00000007150d7210 */ /* 0x000fc60007ffe0ff */
[----:B------:R-:W-:Y:S01]  /*14c0*/  IMAD.MOV.U32 R14, RZ, RZ, R20 ;  /* 0x000000ffff0e7224 */ /* 0x000fe200078e0014 */
[----:B------:R-:W-:Y:S01]  /*14d0*/  MOV R6, R16 ;  /* 0x0000001000067202 */ /* 0x000fe20000000f00 */
[----:B------:R-:W-:Y:S01]  /*14e0*/  IMAD.IADD R7, R17, 0x1, R9 ;  /* 0x0000000111077824 */ /* 0x000fe200078e0209 */
[----:B------:R-:W-:Y:S05]  /*14f0*/  BRA `(.L_x_3949) ;  /* 0x0000050000007947 */ /* 0x000fea0003800000 */
.L_x_3948:
        /* <DEDUP_REMOVED lines=29> */
[----:B------:R-:W-:Y:S01]  /*16d0*/  @!P0 IMAD.IADD R0, R0, 0x1, -R5 ;  /* 0x0000000100008824 */ /* 0x000fe200078e0a05 */
[----:B------:R-:W-:Y:S01]  /*16e0*/  @!P3 IADD3 R25, R25, R3, RZ ;  /* 0x000000031919b210 */ /* 0x000fe20007ffe0ff */
[----:B---3--:R-:W-:-:S03]  /*16f0*/  @!P3 IMAD R3, R23, R13, RZ ;  /* 0x0000000d1703b224 */ /* 0x008fc600078e02ff */
[----:B------:R-:W-:Y:S02]  /*1700*/  ISETP.GE.U32.AND P2, PT, R0, R5, PT ;  /* 0x000000050000720c */ /* 0x000fe40003f46070 */
[----:B------:R-:W-:Y:S01]  /*1710*/  LOP3.LUT R0, R233, R4, RZ, 0x3c, !PT ;  /* 0x00000004e9007212 */ /* 0x000fe200078e3cff */
[----:B------:R-:W-:Y:S01]  /*1720*/  @P3 IMAD.WIDE.U32 R30, R64, R7, RZ ;  /* 0x00000007401e3225 */ /* 0x000fe200078e00ff */
[----:B------:R-:W-:-:S03]  /*1730*/  @!P0 IADD3 R2, R2, 0x1, RZ ;  /* 0x0000000102028810 */ /* 0x000fc60007ffe0ff */
[----:B------:R-:W-:Y:S01]  /*1740*/  @!P3 IMAD R3, R22, R6, R3 ;  /* 0x000000061603b224 */ /* 0x000fe200078e0203 */
[----:B------:R-:W-:Y:S01]  /*1750*/  ISETP.GE.AND P1, PT, R0, RZ, PT ;  /* 0x000000ff0000720c */ /* 0x000fe20003f26270 */
[----:B------:R-:W-:Y:S02]  /*1760*/  @P3 IMAD R9, R65, R7, RZ ;  /* 0x0000000741093224 */ /* 0x000fe400078e02ff */
[----:B------:R-:W-:Y:S01]  /*1770*/  @!P3 IMAD.WIDE.U32 R22, R22, R13, R24 ;  /* 0x0000000d1616b225 */ /* 0x000fe200078e0018 */
[----:B------:R-:W-:Y:S02]  /*1780*/  ISETP.NE.AND P0, PT, R4, RZ, PT ;  /* 0x000000ff0400720c */ /* 0x000fe40003f05270 */
[----:B------:R-:W-:Y:S01]  /*1790*/  @P3 MOV R12, R30 ;  /* 0x0000001e000c3202 */ /* 0x000fe20000000f00 */
[----:B------:R-:W-:Y:S01]  /*17a0*/  @P3 IMAD.IADD R9, R31, 0x1, R9 ;  /* 0x000000011f093824 */ /* 0x000fe200078e0209 */
[----:B------:R-:W-:Y:S01]  /*17b0*/  @!P3 IADD3 R9, R23, R3, RZ ;  /* 0x000000031709b210 */ /* 0x000fe20007ffe0ff */
[----:B------:R-:W-:Y:S01]  /*17c0*/  @!P3 IMAD.MOV.U32 R12, RZ, RZ, R22 ;  /* 0x000000ffff0cb224 */ /* 0x000fe200078e0016 */
[----:B------:R-:W-:Y:S01]  /*17d0*/  LEA R3, R134, 0xffffff80, 0x7 ;  /* 0xffffff8086037811 */ /* 0x000fe200078e38ff */
[----:B------:R-:W-:Y:S01]  /*17e0*/  @!P3 IMAD R6, R67, R14, RZ ;  /* 0x0000000e4306b224 */ /* 0x000fe200078e02ff */
[----:B------:R-:W-:-:S02]  /*17f0*/  @!P3 SHF.R.S32.HI R7, RZ, 0x1f, R14 ;  /* 0x0000001fff07b819 */ /* 0x000fc4000001140e */
[----:B------:R-:W-:Y:S01]  /*1800*/  SHF.R.S32.HI R5, RZ, 0x1f, R3 ;  /* 0x0000001fff057819 */ /* 0x000fe20000011403 */
[----:B------:R-:W-:Y:S01]  /*1810*/  IMAD R8, R65, R3, RZ ;  /* 0x0000000341087224 */ /* 0x000fe200078e02ff */
[----:B------:R-:W-:Y:S02]  /*1820*/  MOV R24, R12 ;  /* 0x0000000c00187202 */ /* 0x000fe40000000f00 */
[----:B------:R-:W-:Y:S02]  /*1830*/  MOV R25, R9 ;  /* 0x0000000900197202 */ /* 0x000fe40000000f00 */
[----:B------:R-:W-:Y:S01]  /*1840*/  @P2 IADD3 R2, R2, 0x1, RZ ;  /* 0x0000000102022810 */ /* 0x000fe20007ffe0ff */
[----:B------:R-:W-:Y:S01]  /*1850*/  @!P3 IMAD R6, R7, R66, R6 ;  /* 0x000000420706b224 */ /* 0x000fe200078e0206 */
[----:B------:R-:W-:Y:S01]  /*1860*/  @!P3 SHF.R.S32.HI R7, RZ, 0x1f, R13 ;  /* 0x0000001fff07b819 */ /* 0x000fe2000001140d */
[----:B------:R-:W-:Y:S01]  /*1870*/  @!P3 IMAD.WIDE.U32 R22, R66, R14, RZ ;  /* 0x0000000e4216b225 */ /* 0x000fe200078e00ff */
[----:B------:R-:W-:-:S02]  /*1880*/  @!P1 IADD3 R2, -R2, RZ, RZ ;  /* 0x000000ff02029210 */ /* 0x000fc40007ffe1ff */
[----:B------:R-:W-:Y:S01]  /*1890*/  @!P0 LOP3.LUT R2, RZ, R4, RZ, 0x33, !PT ;  /* 0x00000004ff028212 */ /* 0x000fe200078e33ff */
[----:B------:R-:W-:Y:S02]  /*18a0*/  @!P3 IMAD R0, R21, R13, RZ ;  /* 0x0000000d1500b224 */ /* 0x000fe400078e02ff */
[----:B------:R-:W-:Y:S02]  /*18b0*/  IMAD R8, R5, R64, R8 ;  /* 0x0000004005087224 */ /* 0x000fe400078e0208 */
[----:B------:R-:W-:Y:S01]  /*18c0*/  IMAD.WIDE.U32 R24, R64, R3, R24 ;  /* 0x0000000340187225 */ /* 0x000fe200078e0018 */
[----:B------:R-:W-:Y:S02]  /*18d0*/  @P3 IADD3 R14, R14, R17, RZ ;  /* 0x000000110e0e3210 */ /* 0x000fe40007ffe0ff */
[----:B------:R-:W-:Y:S01]  /*18e0*/  @!P3 IADD3 R23, R23, R6, RZ ;  /* 0x000000061717b210 */ /* 0x000fe20007ffe0ff */
[----:B------:R-:W-:Y:S01]  /*18f0*/  @!P3 IMAD R4, R20, R7, R0 ;  /* 0x000000071404b224 */ /* 0x000fe200078e0200 */
[----:B------:R-:W-:Y:S01]  /*1900*/  SHF.R.S32.HI R0, RZ, 0x1f, R2 ;  /* 0x0000001fff007819 */ /* 0x000fe20000011402 */
[----:B------:R-:W-:-:S02]  /*1910*/  IMAD.IADD R9, R25, 0x1, R8 ;  /* 0x0000000119097824 */ /* 0x000fc400078e0208 */
[----:B------:R-:W-:Y:S02]  /*1920*/  IMAD.MOV.U32 R8, RZ, RZ, R24 ;  /* 0x000000ffff087224 */ /* 0x000fe400078e0018 */
[----:B------:R-:W-:Y:S02]  /*1930*/  IMAD R7, R19, R2, RZ ;  /* 0x0000000213077224 */ /* 0x000fe400078e02ff */
[-C--:B------:R-:W-:Y:S02]  /*1940*/  @P3 IMAD R6, R67, R14.reuse, RZ ;  /* 0x0000000e43063224 */ /* 0x080fe400078e02ff */
[----:B------:R-:W-:-:S04]  /*1950*/  @P3 IMAD.WIDE.U32 R16, R66, R14, RZ ;  /* 0x0000000e42103225 */ /* 0x000fc800078e00ff */
[----:B------:R-:W-:-:S04]  /*1960*/  @!P3 IMAD.WIDE.U32 R20, R20, R13, R22 ;  /* 0x0000000d1414b225 */ /* 0x000fc800078e0016 */
[----:B------:R-:W-:-:S04]  /*1970*/  IMAD.WIDE.U32 R8, R18, R2, R8 ;  /* 0x0000000212087225 */ /* 0x000fc800078e0008 */
[----:B------:R-:W-:Y:S01]  /*1980*/  IMAD R7, R18, R0, R7 ;  /* 0x0000000012077224 */ /* 0x000fe200078e0207 */
[----:B------:R-:W-:Y:S01]  /*1990*/  @P3 IADD3 R13, R17, R6, RZ ;  /* 0x00000006110d3210 */ /* 0x000fe20007ffe0ff */
[----:B------:R-:W-:Y:S01]  /*19a0*/  @P3 IMAD.MOV.U32 R14, RZ, RZ, R16 ;  /* 0x000000ffff0e3224 */ /* 0x000fe200078e0010 */
[----:B------:R-:W-:Y:S01]  /*19b0*/  @!P3 IADD3 R13, R21, R4, RZ ;  /* 0x00000004150db210 */ /* 0x000fe20007ffe0ff */
[----:B------:R-:W-:Y:S01]  /*19c0*/  IMAD.MOV.U32 R6, RZ, RZ, R8 ;  /* 0x000000ffff067224 */ /* 0x000fe200078e0008 */
[----:B------:R-:W-:Y:S02]  /*19d0*/  @!P3 MOV R14, R20 ;  /* 0x00000014000eb202 */ /* 0x000fe40000000f00 */
[----:B------:R-:W-:Y:S02]  /*19e0*/  IADD3 R7, R9, R7, RZ ;  /* 0x0000000709077210 */ /* 0x000fe40007ffe0ff */
[----:B------:R-:W-:Y:S02]  /*19f0*/  MOV R12, R3 ;  /* 0x00000003000c7202 */ /* 0x000fe40000000f00 */
.L_x_3949:
[----:B-1----:R-:W-:Y:S05]  /*1a00*/  BSYNC B0 ;  /* 0x0000000000007941 */ /* 0x002fea0003800000 */
.L_x_3947:
        /* <DEDUP_REMOVED lines=15> */
[----:B------:R-:W-:-:S04]  /*1b00*/  IMAD R5, R5, R66, RZ ;  /* 0x0000004205057224 */ /* 0x000fc800078e02ff */
[----:B------:R-:W-:Y:S02]  /*1b10*/  IMAD.X R25, R19, 0x1, R13, P0 ;  /* 0x0000000113197824 */ /* 0x000fe400000e060d */
[C---:B------:R-:W-:Y:S02]  /*1b20*/  IMAD R5, R12.reuse, R67, R5 ;  /* 0x000000430c057224 */ /* 0x040fe400078e0205 */
[----:B------:R-:W-:Y:S01]  /*1b30*/  IMAD.WIDE.U32 R24, R12, R66, R24 ;  /* 0x000000420c187225 */ /* 0x000fe200078e0018 */
[----:B------:R-:W-:-:S04]  /*1b40*/  SHF.R.S32.HI R78, RZ, 0x1f, R235 ;  /* 0x0000001fff4e7819 */ /* 0x000fc800000114eb */
[----:B------:R-:W-:Y:S02]  /*1b50*/  IADD3 R25, R25, R5, RZ ;  /* 0x0000000519197210 */ /* 0x000fe40007ffe0ff */
[----:B------:R-:W-:Y:S02]  /*1b60*/  SHF.R.S32.HI R184, RZ, 0x3, R184 ;  /* 0x00000003ffb87819 */ /* 0x000fe400000114b8 */
[----:B------:R-:W-:Y:S01]  /*1b70*/  SHF.R.S32.HI R14, RZ, 0x1f, R233 ;  /* 0x0000001fff0e7819 */ /* 0x000fe200000114e9 */
[----:B------:R-:W-:Y:S01]  /*1b80*/  IMAD R13, R27, R2, RZ ;  /* 0x000000021b0d7224 */ /* 0x000fe200078e02ff */
[----:B------:R-:W-:Y:S01]  /*1b90*/  SHF.R.S32.HI R185, RZ, 0x1f, R184 ;  /* 0x0000001fffb97819 */ /* 0x000fe200000114b8 */
[----:B------:R-:W-:Y:S02]  /*1ba0*/  IMAD R227, R65, R184, RZ ;  /* 0x000000b841e37224 */ /* 0x000fe400078e02ff */
[----:B------:R-:W-:-:S04]  /*1bb0*/  IMAD.WIDE.U32 R24, R2, R26, R24 ;  /* 0x0000001a02187225 */ /* 0x000fc800078e0018 */
[----:B------:R-:W-:Y:S02]  /*1bc0*/  IMAD R227, R185, R64, R227 ;  /* 0x00000040b9e37224 */ /* 0x000fe400078e02e3 */
[----:B------:R-:W-:-:S04]  /*1bd0*/  IMAD R229, R67, R184, RZ ;  /* 0x000000b843e57224 */ /* 0x000fc800078e02ff */
[----:B------:R-:W-:Y:S01]  /*1be0*/  IMAD R229, R185, R66, R229 ;  /* 0x00000042b9e57224 */ /* 0x000fe200078e02e5 */
[----:B------:R-:W-:-:S04]  /*1bf0*/  SHF.L.U32 R79, R184, 0x6, RZ ;  /* 0x00000006b84f7819 */ /* 0x000fc800000006ff */
[----:B------:R-:W-:Y:S02]  /*1c00*/  LOP3.LUT R79, R79, 0x1c0, RZ, 0xc0, !PT ;  /* 0x000001c04f4f7812 */ /* 0x000fe400078ec0ff */
[----:B------:R-:W-:Y:S01]  /*1c10*/  LEA.HI R68, R136, R53, RZ, 0x5 ;  /* 0x0000003588447211 */ /* 0x000fe200078f28ff */
[C---:B------:R-:W-:Y:S01]  /*1c20*/  IMAD.SHL.U32 R75, R64.reuse, 0x10, RZ ;  /* 0x00000010404b7824 */ /* 0x040fe200078e00ff */
[----:B------:R-:W-:Y:S01]  /*1c30*/  SHF.L.U64.HI R76, R64, 0x4, R65 ;  /* 0x00000004404c7819 */ /* 0x000fe20000010241 */
[C---:B------:R-:W-:Y:S01]  /*1c40*/  IMAD.SHL.U32 R73, R66.reuse, 0x10, RZ ;  /* 0x0000001042497824 */ /* 0x040fe200078e00ff */
        /* <DEDUP_REMOVED lines=8> */
[----:B------:R-:W-:Y:S02]  /*1cd0*/  @!P1 IMAD.MOV.U32 R5, RZ, RZ, R20 ;  /* 0x000000ffff059224 */ /* 0x000fe400078e0014 */
[----:B------:R-:W-:Y:S02]  /*1ce0*/  @P1 IMAD.IADD R15, R29, 0x1, R15 ;  /* 0x000000011d0f1824 */ /* 0x000fe400078e020f */
[----:B------:R-:W-:Y:S01]  /*1cf0*/  @!P1 IMAD.IADD R15, R21, 0x1, R12 ;  /* 0x00000001150f9824 */ /* 0x000fe200078e020c */
[----:B------:R-:W-:Y:S01]  /*1d00*/  IADD3 R28, P0, R18, R5, RZ ;  /* 0x00000005121c7210 */ /* 0x000fe20007f1e0ff */
[----:B------:R-:W-:-:S03]  /*1d10*/  IMAD R5, R23, R233, RZ ;  /* 0x000000e917057224 */ /* 0x000fc600078e02ff */
[----:B------:R-:W-:Y:S02]  /*1d20*/  IADD3.X R29, R19, R15, RZ, P0, !PT ;  /* 0x0000000f131d7210 */ /* 0x000fe400007fe4ff */
[----:B------:R-:W-:Y:S01]  /*1d30*/  IADD3 R6, P0, R18, R6, RZ ;  /* 0x0000000612067210 */ /* 0x000fe20007f1e0ff */
[----:B------:R-:W-:Y:S02]  /*1d40*/  IMAD R5, R22, R14, R5 ;  /* 0x0000000e16057224 */ /* 0x000fe400078e0205 */
[----:B------:R-:W-:-:S04]  /*1d50*/  IMAD.WIDE.U32 R186, R233, R22, R28 ;  /* 0x00000016e9ba7225 */ /* 0x000fc800078e001c */
[----:B------:R-:W-:Y:S01]  /*1d60*/  IMAD.X R7, R19, 0x1, R7, P0 ;  /* 0x0000000113077824 */ /* 0x000fe200000e0607 */
[----:B------:R-:W-:Y:S01]  /*1d70*/  IADD3 R187, R187, R5, RZ ;  /* 0x00000005bbbb7210 */ /* 0x000fe20007ffe0ff */
[----:B------:R-:W-:Y:S02]  /*1d80*/  IMAD R12, R0, R26, R13 ;  /* 0x0000001a000c7224 */ /* 0x000fe400078e020d */
[----:B------:R-:W-:Y:S01]  /*1d90*/  IMAD.WIDE.U32 R6, R184, R64, R6 ;  /* 0x00000040b8067225 */ /* 0x000fe200078e0006 */
[----:B------:R-:W-:-:S03]  /*1da0*/  SHF.R.S32.HI R5, RZ, 0x1f, R80 ;  /* 0x0000001fff057819 */ /* 0x000fc60000011450 */
[----:B------:R-:W-:Y:S01]  /*1db0*/  IMAD.IADD R25, R25, 0x1, R12 ;  /* 0x0000000119197824 */ /* 0x000fe200078e020c */
[----:B----4-:R-:W-:Y:S01]  /*1dc0*/  LEA R226, P1, R6, R16, 0x1 ;  /* 0x0000001006e27211 */ /* 0x010fe200078208ff */
[----:B------:R-:W-:Y:S01]  /*1dd0*/  IMAD.IADD R227, R7, 0x1, R227 ;  /* 0x0000000107e37824 */ /* 0x000fe200078e02e3 */
[----:B------:R-:W-:Y:S01]  /*1de0*/  LEA.HI R5, R5, R80, RZ, 0x7 ;  /* 0x0000005005057211 */ /* 0x000fe200078f38ff */
[----:B------:R-:W-:-:S03]  /*1df0*/  IMAD.WIDE.U32 R24, R184, R66, R24 ;  /* 0x00000042b8187225 */ /* 0x000fc600078e0018 */
[----:B------:R-:W-:Y:S02]  /*1e00*/  LEA.HI.X R227, R6, R17, R227, 0x1, P1 ;  /* 0x0000001106e37211 */ /* 0x000fe400008f0ce3 */
[----:B------:R-:W-:Y:S02]  /*1e10*/  SHF.R.S32.HI R6, RZ, 0x7, R5 ;  /* 0x00000007ff067819 */ /* 0x000fe40000011405 */
[----:B------:R-:W-:Y:S02]  /*1e20*/  IADD3 R229, R25, R229, RZ ;  /* 0x000000e519e57210 */ /* 0x000fe40007ffe0ff */
[----:B------:R-:W-:Y:S02]  /*1e30*/  LEA R228, P0, R24, R8, 0x1 ;  /* 0x0000000818e47211 */ /* 0x000fe400078008ff */
[----:B------:R-:W-:Y:S02]  /*1e40*/  IMNMX R77, R225, R6, !PT ;  /* 0x00000006e14d7217 */ /* 0x000fe40007800200 */
[----:B------:R-:W-:-:S02]  /*1e50*/  LEA.HI R13, R136, R53, RZ, 0x6 ;  /* 0x00000035880d7211 */ /* 0x000fc400078f30ff */
[----:B------:R-:W-:Y:S02]  /*1e60*/  LEA.HI.X R229, R24, R9, R229, 0x1, P0 ;  /* 0x0000000918e57211 */ /* 0x000fe400000f0ce5 */
[----:B------:R-:W-:Y:S01]  /*1e70*/  ISETP.GT.AND P0, PT, R134, R77, PT ;  /* 0x0000004d8600720c */ /* 0x000fe20003f04270 */
[----:B------:R-:W-:Y:S02]  /*1e80*/  IMAD.SHL.U32 R14, R13, 0x8, RZ ;  /* 0x000000080d0e7824 */ /* 0x000fe400078e00ff */
[----:B------:R-:W-:Y:S01]  /*1e90*/  IMAD.WIDE R12, R231, 0x40, R184 ;  /* 0x00000040e70c7825 */ /* 0x000fe200078e02b8 */
[----:B------:R-:W-:Y:S02]  /*1ea0*/  LOP3.LUT R20, R79, 0x38, R18, 0xf8, !PT ;  /* 0x000000384f147812 */ /* 0x000fe400078ef812 */
[----:B------:R-:W-:Y:S01]  /*1eb0*/  LEA.HI R136, R136, R53, RZ, 0x4 ;  /* 0x0000003588887211 */ /* 0x000fe200078f20ff */
[-C--:B------:R-:W-:Y:S01]  /*1ec0*/  IMAD R193, R13, R188.reuse, RZ ;  /* 0x000000bc0dc17224 */ /* 0x080fe200078e02ff */
[----:B------:R-:W-:Y:S01]  /*1ed0*/  SHF.R.U32.HI R79, RZ, 0x3, R79 ;  /* 0x00000003ff4f7819 */ /* 0x000fe2000001164f */
[----:B------:R-:W-:Y:S01]  /*1ee0*/  IMAD.WIDE.U32 R186, R12, R188, R186 ;  /* 0x000000bc0cba7225 */ /* 0x000fe200078e00ba */
[----:B------:R-:W-:-:S02]  /*1ef0*/  LOP3.LUT R6, R68, 0xffffffe0, RZ, 0xc0, !PT ;  /* 0xffffffe044067812 */ /* 0x000fc400078ec0ff */
[----:B------:R-:W-:Y:S01]  /*1f00*/  LOP3.LUT R138, R136, 0xfffffff0, RZ, 0xc0, !PT ;  /* 0xfffffff0888a7812 */ /* 0x000fe200078ec0ff */
[----:B------:R-:W-:Y:S01]  /*1f10*/  IMAD R193, R12, R189, R193 ;  /* 0x000000bd0cc17224 */ /* 0x000fe200078e02c1 */
[----:B------:R-:W-:Y:S01]  /*1f20*/  LOP3.LUT R79, R20, R79, RZ, 0x3c, !PT ;  /* 0x0000004f144f7212 */ /* 0x000fe200078e3cff */
[C---:B------:R-:W-:Y:S01]  /*1f30*/  IMAD.IADD R71, R53.reuse, 0x1, -R6 ;  /* 0x0000000135477824 */ /* 0x040fe200078e0a06 */
[----:B------:R-:W-:Y:S01]  /*1f40*/  @!P4 MOV R4, RZ ;  /* 0x000000ff0004c202 */ /* 0x000fe20000000f00 */
[----:B------:R-:W-:Y:S01]  /*1f50*/  IMAD.IADD R138, R53, 0x1, -R138 ;  /* 0x00000001358a7824 */ /* 0x000fe200078e0a8a */
[----:B------:R-:W-:Y:S01]  /*1f60*/  LOP3.LUT R79, R79, 0xfffffe00, R14, 0xf8, !PT ;  /* 0xfffffe004f4f7812 */ /* 0x000fe200078ef80e */
[----:B------:R-:W-:Y:S01]  /*1f70*/  IMAD.IADD R193, R187, 0x1, R193 ;  /* 0x00000001bbc17824 */ /* 0x000fe200078e02c1 */
[----:B------:R-:W-:Y:S02]  /*1f80*/  SHF.R.S32.HI R68, RZ, 0x5, R68 ;  /* 0x00000005ff447819 */ /* 0x000fe40000011444 */
[----:B------:R-:W-:Y:S01]  /*1f90*/  SHF.R.S32.HI R136, RZ, 0x4, R136 ;  /* 0x00000004ff887819 */ /* 0x000fe20000011488 */
        /* <DEDUP_REMOVED lines=24> */
[C---:B------:R-:W-:Y:S01]  /*2120*/  IMAD R87, R67.reuse, 0x60, RZ ;  /* 0x0000006043577824 */ /* 0x040fe200078e02ff */
        /* <DEDUP_REMOVED lines=19> */
[----:B------:R-:W-:-:S02]  /*2260*/  IMAD.IADD R87, R201, 0x1, R87 ;  /* 0x00000001c9577824 */ /* 0x000fc400078e0257 */
[----:B------:R-:W-:Y:S02]  /*2270*/  IMAD.IADD R83, R197, 0x1, R83 ;  /* 0x00000001c5537824 */ /* 0x000fe400078e0253 */
        /* <DEDUP_REMOVED lines=40> */
[----:B------:R-:W-:Y:S02]  /*2500*/  IMAD R7, R25, R2, RZ ;  /* 0x0000000219077224 */ /* 0x000fe400078e02ff */
[----:B------:R-:W-:Y:S01]  /*2510*/  IMAD.WIDE.U32 R28, R218, R3, R28 ;  /* 0x00000003da1c7225 */ /* 0x000fe200078e001c */
[----:B------:R-:W-:Y:S02]  /*2520*/  IADD3.X R213, ~R110, R115, R13, P0, !PT ;  /* 0x000000736ed57210 */ /* 0x000fe400007fe50d */
[----:B------:R-:W-:Y:S01]  /*2530*/  IADD3 R3, P0, -R80, R184, RZ ;  /* 0x000000b850037210 */ /* 0x000fe20007f1e1ff */
[----:B------:R-:W-:Y:S01]  /*2540*/  IMAD R12, R24, R0, R7 ;  /* 0x00000000180c7224 */ /* 0x000fe200078e0207 */
[----:B------:R-:W-:Y:S01]  /*2550*/  SHF.R.S32.HI R7, RZ, 0x1f, R80 ;  /* 0x0000001fff077819 */ /* 0x000fe20000011450 */
[----:B------:R-:W-:Y:S01]  /*2560*/  IMAD.MOV.U32 R26, RZ, RZ, R30 ;  /* 0x000000ffff1a7224 */ /* 0x000fe200078e001e */
[----:B------:R-:W-:Y:S01]  /*2570*/  IADD3 R29, R29, R5, RZ ;  /* 0x000000051d1d7210 */ /* 0x000fe20007ffe0ff */
[----:B------:R-:W-:-:S02]  /*2580*/  IMAD R5, R23, R2, RZ ;  /* 0x0000000217057224 */ /* 0x000fc400078e02ff */
        /* <DEDUP_REMOVED lines=8> */
[----:B------:R-:W-:Y:S02]  /*2610*/  IMAD.MOV.U32 R12, RZ, RZ, R24 ;  /* 0x000000ffff0c7224 */ /* 0x000fe400078e0018 */
[C---:B------:R-:W-:Y:S01]  /*2620*/  IMAD R0, R7.reuse, R202, RZ ;  /* 0x000000ca07007224 */ /* 0x040fe200078e02ff */
[----:B------:R-:W-:Y:S01]  /*2630*/  IADD3.X R211, ~R110, R115, R27, P0, !PT ;  /* 0x000000736ed37210 */ /* 0x000fe200007fe51b */
[----:B------:R-:W-:Y:S02]  /*2640*/  IMAD R133, R7, R218, RZ ;  /* 0x000000da07857224 */ /* 0x000fe400078e02ff */
[-C--:B------:R-:W-:Y:S02]  /*2650*/  IMAD R0, R203, R3.reuse, R0 ;  /* 0x00000003cb007224 */ /* 0x080fe400078e0200 */
[----:B------:R-:W-:-:S04]  /*2660*/  IMAD.WIDE.U32 R24, R202, R3, R12 ;  /* 0x00000003ca187225 */ /* 0x000fc800078e000c */
[----:B------:R-:W-:Y:S01]  /*2670*/  IMAD R6, R184, R165, R81 ;  /* 0x000000a5b8067224 */ /* 0x000fe200078e0251 */
[----:B------:R-:W-:Y:S01]  /*2680*/  LEA R130, P0, R24, R20, 0x1 ;  /* 0x0000001418827211 */ /* 0x000fe200078008ff */
[-C--:B------:R-:W-:Y:S02]  /*2690*/  IMAD R133, R219, R3.reuse, R133 ;  /* 0x00000003db857224 */ /* 0x080fe400078e0285 */
[----:B------:R-:W-:-:S04]  /*26a0*/  IMAD.WIDE.U32 R12, R218, R3, R22 ;  /* 0x00000003da0c7225 */ /* 0x000fc800078e0016 */
[----:B------:R-:W-:Y:S02]  /*26b0*/  IMAD R3, R165, R4, RZ ;  /* 0x00000004a5037224 */ /* 0x000fe400078e02ff */
[----:B------:R-:W-:Y:S02]  /*26c0*/  IMAD.IADD R0, R25, 0x1, R0 ;  /* 0x0000000119007824 */ /* 0x000fe400078e0200 */
[----:B------:R-:W-:Y:S01]  /*26d0*/  IMAD.IADD R4, R81, 0x1, R6 ;  /* 0x0000000151047824 */ /* 0x000fe200078e0206 */
[----:B------:R-:W-:Y:S01]  /*26e0*/  SHF.R.S32.HI R137, RZ, 0x1f, R3 ;  /* 0x0000001fff897819 */ /* 0x000fe20000011403 */
[----:B------:R-:W-:Y:S01]  /*26f0*/  IMAD.IADD R133, R13, 0x1, R133 ;  /* 0x000000010d857824 */ /* 0x000fe200078e0285 */
[----:B------:R-:W-:Y:S01]  /*2700*/  LEA.HI.X R131, R24, R21, R0, 0x1, P0 ;  /* 0x0000001518837211 */ /* 0x000fe200000f0c00 */
[----:B------:R-:W-:Y:S01]  /*2710*/  IMAD.WIDE.U32 R22, R218, 0x30, R210 ;  /* 0x00000030da167825 */ /* 0x000fe200078e00d2 */
[C---:B------:R-:W-:Y:S02]  /*2720*/  LEA R132, P0, R12.reuse, R8, 0x1 ;  /* 0x000000080c847211 */ /* 0x040fe400078008ff */
[----:B------:R-:W-:Y:S01]  /*2730*/  IADD3 R0, P2, R3, R4, RZ ;  /* 0x0000000403007210 */ /* 0x000fe20007f5e0ff */
[----:B------:R-:W-:Y:S01]  /*2740*/  IMAD.SHL.U32 R183, R165, 0x10, RZ ;  /* 0x00000010a5b77824 */ /* 0x000fe200078e00ff */
[----:B------:R-:W-:Y:S01]  /*2750*/  IADD3 R2, P3, R3, R6, RZ ;  /* 0x0000000603027210 */ /* 0x000fe20007f7e0ff */
[C---:B------:R-:W-:Y:S01]  /*2760*/  IMAD R3, R67.reuse, 0xe0, RZ ;  /* 0x000000e043037824 */ /* 0x040fe200078e02ff */
        /* <DEDUP_REMOVED lines=29> */
[C---:B------:R-:W-:Y:S01]  /*2940*/  IMAD R127, R203.reuse, 0xa0, RZ ;  /* 0x000000a0cb7f7824 */ /* 0x040fe200078e02ff */
[----:B------:R-:W-:Y:S01]  /*2950*/  IADD3 R96, P1, P0, R96, 0x40, R75 ;  /* 0x0000004060607810 */ /* 0x000fe2000783e04b */
[----:B------:R-:W-:Y:S01]  /*2960*/  IMAD R129, R203, 0xe0, RZ ;  /* 0x000000e0cb817824 */ /* 0x000fe200078e02ff */
[----:B------:R-:W-:Y:S01]  /*2970*/  IADD3.X R98, RZ, R97, RZ, P2, !PT ;  /* 0x00000061ff627210 */ /* 0x000fe200017fe4ff */
[----:B------:R-:W-:Y:S01]  /*2980*/  IMAD.WIDE.U32 R208, R202, 0x60, RZ ;  /* 0x00000060cad07825 */ /* 0x000fe200078e00ff */
[----:B------:R-:W-:-:S02]  /*2990*/  IADD3 R168, R183, R170, RZ ;  /* 0x000000aab7a87210 */ /* 0x000fc40007ffe0ff */
[----:B------:R-:W-:Y:S01]  /*29a0*/  IADD3.X R97, R97, RZ, R76, P1, P0 ;  /* 0x000000ff61617210 */ /* 0x000fe20000fe044c */
[----:B------:R-:W-:Y:S01]  /*29b0*/  IMAD.WIDE.U32 R206, R202, 0xa0, RZ ;  /* 0x000000a0cace7825 */ /* 0x000fe200078e00ff */
[C---:B------:R-:W-:Y:S02]  /*29c0*/  IADD3 R94, P0, R75.reuse, R96, RZ ;  /* 0x000000604b5e7210 */ /* 0x040fe40007f1e0ff */
[----:B------:R-:W-:Y:S01]  /*29d0*/  IADD3 R105, P3, R75, 0x40, RZ ;  /* 0x000000404b697810 */ /* 0x000fe20007f7e0ff */
[----:B------:R-:W-:Y:S01]  /*29e0*/  IMAD.IADD R166, R183, 0x1, R168 ;  /* 0x00000001b7a67824 */ /* 0x000fe200078e02a8 */
[----:B------:R-:W-:Y:S01]  /*29f0*/  IADD3.X R95, R76, R97, RZ, P0, !PT ;  /* 0x000000614c5f7210 */ /* 0x000fe200007fe4ff */
[----:B------:R-:W-:Y:S01]  /*2a00*/  IMAD.WIDE.U32 R204, R202, 0xc0, RZ ;  /* 0x000000c0cacc7825 */ /* 0x000fe200078e00ff */
[----:B------:R-:W-:Y:S02]  /*2a10*/  IADD3 R92, P0, R75, R94, RZ ;  /* 0x0000005e4b5c7210 */ /* 0x000fe40007f1e0ff */
[----:B------:R-:W-:Y:S01]  /*2a20*/  IADD3 R164, R183, R166, RZ ;  /* 0x000000a6b7a47210 */ /* 0x000fe20007ffe0ff */
[----:B------:R-:W-:Y:S01]  /*2a30*/  IMAD.X R104, RZ, RZ, R76, P3 ;  /* 0x000000ffff687224 */ /* 0x000fe200018e064c */
[----:B------:R-:W-:Y:S01]  /*2a40*/  IADD3 R116, P1, R114, R109, RZ ;  /* 0x0000006d72747210 */ /* 0x000fe20007f3e0ff */
[----:B------:R-:W-:Y:S01]  /*2a50*/  IMAD.X R93, R76, 0x1, R95, P0 ;  /* 0x000000014c5d7824 */ /* 0x000fe200000e065f */
[----:B------:R-:W-:Y:S01]  /*2a60*/  IADD3 R91, P0, R75, R92, RZ ;  /* 0x0000005c4b5b7210 */ /* 0x000fe20007f1e0ff */
[----:B------:R-:W-:Y:S01]  /*2a70*/  IMAD.IADD R163, R183, 0x1, R164 ;  /* 0x00000001b7a37824 */ /* 0x000fe200078e02a4 */
[----:B------:R-:W-:Y:S01]  /*2a80*/  IADD3 R82, R195, R3, RZ ;  /* 0x00000003c3527210 */ /* 0x000fe20007ffe0ff */
[----:B------:R-:W-:Y:S01]  /*2a90*/  IMAD R3, R203, 0xc0, RZ ;  /* 0x000000c0cb037824 */ /* 0x000fe200078e02ff */
[----:B------:R-:W-:Y:S01]  /*2aa0*/  IADD3 R101, P3, R106, 0x40, RZ ;  /* 0x000000406a657810 */ /* 0x000fe20007f7e0ff */
[----:B------:R-:W-:Y:S01]  /*2ab0*/  IMAD.X R90, R76, 0x1, R93, P0 ;  /* 0x000000014c5a7824 */ /* 0x000fe200000e065d */
[----:B------:R-:W-:Y:S01]  /*2ac0*/  IADD3 R119, P0, R116, R109, RZ ;  /* 0x0000006d74777210 */ /* 0x000fe20007f1e0ff */
[----:B------:R-:W-:Y:S01]  /*2ad0*/  IMAD R165, R165, 0x70, RZ ;  /* 0x00000070a5a57824 */ /* 0x000fe200078e02ff */
[----:B------:R-:W-:Y:S01]  /*2ae0*/  IADD3.X R117, R115, R108, RZ, P1, !PT ;  /* 0x0000006c73757210 */ /* 0x000fe20000ffe4ff */
[----:B------:R-:W-:Y:S01]  /*2af0*/  IMAD.IADD R162, R183, 0x1, R163 ;  /* 0x00000001b7a27824 */ /* 0x000fe200078e02a3 */
[----:B------:R-:W-:Y:S01]  /*2b00*/  SHF.L.U64.HI R120, R121, 0x1, R120 ;  /* 0x0000000179787819 */ /* 0x000fe20000010278 */
[----:B------:R-:W-:Y:S01]  /*2b10*/  IMAD.WIDE.U32 R202, R202, 0xe0, RZ ;  /* 0x000000e0caca7825 */ /* 0x000fe200078e00ff */
[----:B------:R-:W-:-:S02]  /*2b20*/  SHF.L.U64.HI R125, R126, 0x1, R125 ;  /* 0x000000017e7d7819 */ /* 0x000fc4000001027d */
[----:B------:R-:W-:Y:S01]  /*2b30*/  IADD3 R14, R18, 0x40, RZ ;  /* 0x00000040120e7810 */ /* 0x000fe20007ffe0ff */
[----:B------:R-:W-:Y:S01]  /*2b40*/  IMAD.MOV.U32 R13, RZ, RZ, R134 ;  /* 0x000000ffff0d7224 */ /* 0x000fe200078e0086 */
[----:B------:R-:W-:Y:S01]  /*2b50*/  IADD3 R127, R207, R127, RZ ;  /* 0x0000007fcf7f7210 */ /* 0x000fe20007ffe0ff */
        /* <DEDUP_REMOVED lines=20> */
[----:B------:R-:W-:Y:S02]  /*2ca0*/  SHF.R.S32.HI R148, RZ, 0x1f, R162 ;  /* 0x0000001fff947819 */ /* 0x000fe400000114a2 */
.L_x_4022:
[----:B------:R-:W-:Y:S01]  /*2cb0*/  IMAD.SHL.U32 R16, R13, 0x80, RZ ;  /* 0x000000800d107824 */ /* 0x000fe200078e00ff */
[----:B------:R-:W-:Y:S04]  /*2cc0*/  BSSY B2, `(.L_x_3951) ;  /* 0x0000a30000027945 */ /* 0x000fe80003800000 */
[----:B------:R-:W-:Y:S05]  /*2cd0*/  IADD3 R15, R16, -0x80, RZ ;  /* 0xffffff80100f7810 */ /* 0x000fea0007ffe0ff */
[--C-:B------:R-:W-:Y:S02]  /*2ce0*/  IMAD.IADD R223, R70, 0x1, -R15.reuse ;  /* 0x0000000146df7824 */ /* 0x100fe400078e0a0f */
[----:B------:R-:W-:Y:S03]  /*2cf0*/  IMAD.IADD R221, R80, 0x1, -R15 ;  /* 0x0000000150dd7824 */ /* 0x000fe600078e0a0f */
[CC--:B------:R-:W-:Y:S02]  /*2d00*/  ISETP.GE.AND P2, PT, R184.reuse, R223.reuse, PT ;  /* 0x000000dfb800720c */ /* 0x0c0fe40003f46270 */
[C---:B------:R-:W-:Y:S02]  /*2d10*/  ISETP.GE.AND P0, PT, R181.reuse, R223, PT ;  /* 0x000000dfb500720c */ /* 0x040fe40003f06270 */
[-C--:B------:R-:W-:Y:S02]  /*2d20*/  ISETP.GE.AND P2, PT, R184, R221.reuse, !P2 ;  /* 0x000000ddb800720c */ /* 0x080fe40005746270 */
[----:B------:R-:W-:Y:S11]  /*2d30*/  ISETP.GE.AND P0, PT, R181, R221, !P0 ;  /* 0x000000ddb500720c */ /* 0x000ff60004706270 */
[----:B------:R-:W2:Y:S02]  /*2d40*/  @P2 LD.E.128 R20, [R130.64] ;  /* 0x0000000682142980 */ /* 0x000ea4000c101d00 */
[----:B------:R-:W-:Y:S05]  /*2d50*/  @P0 IADD3 R2, P1, R130, R121, RZ ;  /* 0x0000007982020210 */ /* 0x000fea0007f3e0ff */
        /* <DEDUP_REMOVED lines=91> */
[----:B------:R-:W-:Y:S02]  /*3310*/  ISETP.GE.AND P1, PT, R14, R17, PT ;  /* 0x000000110e00720c */ /* 0x000fe40003f26270 */
[----:B------:R-:W-:Y:S09]  /*3320*/  MOV R145, R139 ;  /* 0x0000008b00917202 */ /* 0x000ff20000000f00 */
        /* <DEDUP_REMOVED lines=89> */
.L_x_3955:
[----:B------:R-:W-:Y:S05]  /*38c0*/  BSYNC B0 ;  /* 0x0000000000007941 */ /* 0x000fea0003800000 */
.L_x_3954:
        /* <DEDUP_REMOVED lines=109> */
.L_x_3957:
[----:B------:R-:W-:Y:S05]  /*3fa0*/  BSYNC B0 ;  /* 0x0000000000007941 */ /* 0x000fea0003800000 */
.L_x_3956:
        /* <DEDUP_REMOVED lines=109> */
.L_x_3959:
[----:B------:R-:W-:Y:S05]  /*4680*/  BSYNC B0 ;  /* 0x0000000000007941 */ /* 0x000fea0003800000 */
.L_x_3958:
[C---:B------:R-:W-:Y:S01]  /*4690*/  ISETP.GE.AND P0, PT, R179.reuse, R223, PT ;  /* 0x000000dfb300720c */ /* 0x040fe20003f06270 */
[----:B------:R-:W-:Y:S03]  /*46a0*/  BSSY B0, `(.L_x_3960) ;  /* 0x0000070000007945 */ /* 0x000fe60003800000 */
[----:B------:R-:W-:Y:S11]  /*46b0*/  ISETP.GE.AND P0, PT, R179, R221, !P0 ;  /* 0x000000ddb300720c */ /* 0x000ff60004706270 */
[----:B------:R-:W-:Y:S02]  /*46c0*/  @!UPT UIADD3 URZ, URZ, URZ, URZ ;  /* 0x0000003f3f3ff290 */ /* 0x000fe4000fffe03f */
[----:B------:R-:W-:-:S05]  /*46d0*/  @!P0 BRA `(.L_x_3961) ;  /* 0x000006c000008947 */ /* 0x000fca0003800000 */
[----:B------:R-:W-:Y:S01]  /*46e0*/  IMAD R44, R219, 0x60, RZ ;  /* 0x00000060db2c7824 */ /* 0x000fe200078e02ff */
[----:B------:R-:W-:Y:S01]  /*46f0*/  SHF.L.U32 R45, R173, 0x1, RZ ;  /* 0x00000001ad2d7819 */ /* 0x000fe200000006ff */
[----:B-1----:R-:W-:Y:S01]  /*4700*/  IMAD.WIDE.U32 R48, R218, 0x60, R132 ;  /* 0x00000060da307825 */ /* 0x002fe200078e0084 */
[-C--:B------:R-:W-:Y:S02]  /*4710*/  ISETP.GE.AND P0, PT, R18, R17.reuse, PT ;  /* 0x000000111200720c */ /* 0x080fe40003f06270 */
[C---:B------:R-:W-:Y:S01]  /*4720*/  IADD3 R32, P2, R45.reuse, R12, RZ ;  /* 0x0000000c2d207210 */ /* 0x040fe20007f5e0ff */
[----:B------:R-:W-:Y:S01]  /*4730*/  IMAD.MOV.U32 R145, RZ, RZ, R139 ;  /* 0x000000ffff917224 */ /* 0x000fe200078e008b */
[----:B------:R-:W-:Y:S02]  /*4740*/  IADD3 R42, P1, R45, R54, RZ ;  /* 0x000000362d2a7210 */ /* 0x000fe40007f3e0ff */
[----:B------:R-:W-:Y:S01]  /*4750*/  SHF.L.U64.HI R46, R173, 0x1, R158 ;  /* 0x00000001ad2e7819 */ /* 0x000fe2000001029e */
[----:B------:R-:W-:Y:S01]  /*4760*/  IMAD.WIDE.U32 R56, R64, 0x60, R144 ;  /* 0x0000006040387825 */ /* 0x000fe200078e0090 */
[----:B------:R-:W-:Y:S03]  /*4770*/  IADD3 R47, R49, R44, RZ ;  /* 0x0000002c312f7210 */ /* 0x000fe60007ffe0ff */
[C---:B------:R-:W-:Y:S02]  /*4780*/  IMAD.X R33, R46.reuse, 0x1, R9, P2 ;  /* 0x000000012e217824 */ /* 0x040fe400010e0609 */
[----:B------:R-:W-:Y:S01]  /*4790*/  IMAD.X R43, R46, 0x1, R55, P1 ;  /* 0x000000012e2b7824 */ /* 0x000fe200008e0637 */
[----:B------:R-:W-:Y:S01]  /*47a0*/  MOV R46, R48 ;  /* 0x00000030002e7202 */ /* 0x000fe20000000f00 */
[----:B------:R-:W-:Y:S01]  /*47b0*/  IMAD R48, R65, 0x60, RZ ;  /* 0x0000006041307824 */ /* 0x000fe200078e02ff */
[----:B------:R-:W-:Y:S01]  /*47c0*/  ISETP.GE.AND P1, PT, R14, R17, PT ;  /* 0x000000110e00720c */ /* 0x000fe20003f26270 */
[----:B------:R-:W2:Y:S03]  /*47d0*/  @!P0 LD.E.64 R20, [R32.64] ;  /* 0x0000000620148980 */ /* 0x000ea6000c101b00 */
[----:B------:R-:W-:Y:S02]  /*47e0*/  IADD3 R57, R57, R48, RZ ;  /* 0x0000003039397210 */ /* 0x000fe40007ffe0ff */
[C---:B------:R-:W-:Y:S01]  /*47f0*/  LEA R48, P2, R212.reuse, R132, 0x1 ;  /* 0x00000084d4307211 */ /* 0x040fe200078408ff */
[----:B------:R-:W3:Y:S03]  /*4800*/  LD.E.128 R28, [R46.64] ;  /* 0x000000062e1c7980 */ /* 0x000ee6000c101d00 */
[----:B------:R-:W-:Y:S05]  /*4810*/  LEA.HI.X R49, R212, R133, R213, 0x1, P2 ;  /* 0x00000085d4317211 */ /* 0x000fea00010f0cd5 */
        /* <DEDUP_REMOVED lines=24> */
[C---:B------:R-:W-:Y:S01]  /*49a0*/  @!P0 FMUL.FTZ R3, R23.reuse, R20 ;  /* 0x0000001417038220 */ /* 0x040fe20000410000 */
[----:B------:R-:W-:Y:S01]  /*49b0*/  @!P0 F2FP.BF16.PACK_AB R45, R0, R45 ;  /* 0x0000002d002d823e */ /* 0x000fe200000010ff */
[----:B------:R-:W-:Y:S02]  /*49c0*/  @!P0 FMUL.FTZ R44, R23, R38 ;  /* 0x00000026172c8220 */ /* 0x000fe40000410000 */
        /* <DEDUP_REMOVED lines=61> */
.L_x_3961:
[----:B------:R-:W-:Y:S05]  /*4da0*/  BSYNC B0 ;  /* 0x0000000000007941 */ /* 0x000fea0003800000 */
.L_x_3960:
        /* <DEDUP_REMOVED lines=109> */
.L_x_3963:
[----:B------:R-:W-:Y:S05]  /*5480*/  BSYNC B0 ;  /* 0x0000000000007941 */ /* 0x000fea0003800000 */
.L_x_3962:
        /* <DEDUP_REMOVED lines=113> */
.L_x_3965:
[----:B------:R-:W-:Y:S05]  /*5ba0*/  BSYNC B0 ;  /* 0x0000000000007941 */ /* 0x000fea0003800000 */
.L_x_3964:
        /* <DEDUP_REMOVED lines=113> */
.L_x_3967:
[----:B------:R-:W-:Y:S05]  /*62c0*/  BSYNC B0 ;  /* 0x0000000000007941 */ /* 0x000fea0003800000 */
.L_x_3966:
[C---:B------:R-:W-:Y:S01]  /*62d0*/  ISETP.GE.AND P0, PT, R174.reuse, R223, PT ;  /* 0x000000dfae00720c */ /* 0x040fe20003f06270 */
[----:B------:R-:W-:Y:S03]  /*62e0*/  BSSY B0, `(.L_x_3968) ;  /* 0x0000070000007945 */ /* 0x000fe60003800000 */
[----:B------:R-:W-:Y:S11]  /*62f0*/  ISETP.GE.AND P0, PT, R174, R221, !P0 ;  /* 0x000000ddae00720c */ /* 0x000ff60004706270 */
[----:B------:R-:W-:Y:S02]  /*6300*/  @!UPT UIADD3 URZ, URZ, URZ, URZ ;  /* 0x0000003f3f3ff290 */ /* 0x000fe4000fffe03f */
[----:B------:R-:W-:-:S05]  /*6310*/  @!P0 BRA `(.L_x_3969) ;  /* 0x000006c000008947 */ /* 0x000fca0003800000 */
[----:B------:R-:W-:Y:S01]  /*6320*/  IMAD R42, R219, 0xe0, RZ ;  /* 0x000000e0db2a7824 */ /* 0x000fe200078e02ff */
[----:B------:R-:W-:Y:S01]  /*6330*/  SHF.L.U32 R43, R165, 0x1, RZ ;  /* 0x00000001a52b7819 */ /* 0x000fe200000006ff */
[----:B------:R-:W-:Y:S01]  /*6340*/  IMAD.WIDE.U32 R46, R218, 0xe0, R132 ;  /* 0x000000e0da2e7825 */ /* 0x000fe200078e0084 */
[-C--:B------:R-:W-:Y:S02]  /*6350*/  ISETP.GE.AND P0, PT, R18, R17.reuse, PT ;  /* 0x000000111200720c */ /* 0x080fe40003f06270 */
[C---:B------:R-:W-:Y:S01]  /*6360*/  IADD3 R32, P2, R43.reuse, R12, RZ ;  /* 0x0000000c2b207210 */ /* 0x040fe20007f5e0ff */
[----:B-1----:R-:W-:Y:S01]  /*6370*/  IMAD.MOV.U32 R145, RZ, RZ, R139 ;  /* 0x000000ffff917224 */ /* 0x002fe200078e008b */
[----:B------:R-:W-:Y:S02]  /*6380*/  IADD3 R40, P1, R43, R54, RZ ;  /* 0x000000362b287210 */ /* 0x000fe40007f3e0ff */
[----:B------:R-:W-:Y:S01]  /*6390*/  SHF.L.U64.HI R44, R165, 0x1, R150 ;  /* 0x00000001a52c7819 */ /* 0x000fe20000010296 */
[----:B------:R-:W-:Y:S01]  /*63a0*/  IMAD.WIDE.U32 R50, R64, 0xe0, R144 ;  /* 0x000000e040327825 */ /* 0x000fe200078e0090 */
[----:B------:R-:W-:Y:S02]  /*63b0*/  IADD3 R43, R47, R42, RZ ;  /* 0x0000002a2f2b7210 */ /* 0x000fe40007ffe0ff */
[----:B------:R-:W-:Y:S01]  /*63c0*/  MOV R42, R46 ;  /* 0x0000002e002a7202 */ /* 0x000fe20000000f00 */
[C---:B------:R-:W-:Y:S02]  /*63d0*/  IMAD.X R33, R44.reuse, 0x1, R9, P2 ;  /* 0x000000012c217824 */ /* 0x040fe400010e0609 */
[----:B------:R-:W-:Y:S01]  /*63e0*/  IMAD.X R41, R44, 0x1, R55, P1 ;  /* 0x000000012c297824 */ /* 0x000fe200008e0637 */
[----:B------:R-:W-:Y:S01]  /*63f0*/  ISETP.GE.AND P1, PT, R14, R17, PT ;  /* 0x000000110e00720c */ /* 0x000fe20003f26270 */
[----:B------:R-:W-:Y:S01]  /*6400*/  IMAD R46, R65, 0xe0, RZ ;  /* 0x000000e0412e7824 */ /* 0x000fe200078e02ff */
[----:B------:R-:W2:Y:S04]  /*6410*/  LD.E.128 R24, [R42.64] ;  /* 0x000000062a187980 */ /* 0x000ea8000c101d00 */
[----:B------:R-:W-:Y:S02]  /*6420*/  IADD3 R51, R51, R46, RZ ;  /* 0x0000002e33337210 */ /* 0x000fe40007ffe0ff */
[C---:B------:R-:W-:Y:S02]  /*6430*/  LEA R46, P2, R119.reuse, R132, 0x1 ;  /* 0x00000084772e7211 */ /* 0x040fe400078408ff */
[----:B------:R-:W3:Y:S02]  /*6440*/  @!P0 LD.E.64 R20, [R32.64] ;  /* 0x0000000620148980 */ /* 0x000ee4000c101b00 */
[----:B------:R-:W-:Y:S04]  /*6450*/  LEA.HI.X R47, R119, R133, R118, 0x1, P2 ;  /* 0x00000085772f7211 */ /* 0x000fe800010f0c76 */
[----:B------:R-:W4:Y:S01]  /*6460*/  @!P0 LD.E.64 R38, [R40.64] ;  /* 0x0000000628268980 */ /* 0x000f22000c101b00 */
[C---:B--2---:R-:W-:Y:S01]  /*6470*/  @!P0 IMAD.U32 R35, R24.reuse, 0x10000, RZ ;  /* 0x0001000018238824 */ /* 0x044fe200078e00ff */
[----:B------:R-:W-:Y:S02]  /*6480*/  @!P0 LOP3.LUT R23, R24, 0xffff0000, RZ, 0xc0, !PT ;  /* 0xffff000018178812 */ /* 0x000fe400078ec0ff */
[----:B------:R-:W-:Y:S01]  /*6490*/  @!P0 LOP3.LUT R28, R26, 0xffff0000, RZ, 0xc0, !PT ;  /* 0xffff00001a1c8812 */ /* 0x000fe200078ec0ff */
[C---:B---3--:R-:W-:Y:S01]  /*64a0*/  @!P0 IMAD.U32 R22, R20.reuse, 0x10000, RZ ;  /* 0x0001000014168824 */ /* 0x048fe200078e00ff */
[----:B------:R-:W-:Y:S02]  /*64b0*/  @!P0 LOP3.LUT R20, R20, 0xffff0000, RZ, 0xc0, !PT ;  /* 0xffff000014148812 */ /* 0x000fe400078ec0ff */
[----:B------:R-:W-:Y:S01]  /*64c0*/  @!P0 SHF.L.U32 R17, R21, 0x10, RZ ;  /* 0x0000001015118819 */ /* 0x000fe200000006ff */
[----:B------:R-:W-:Y:S01]  /*64d0*/  @!P0 FMUL.FTZ R0, R23, R22 ;  /* 0x0000001617008220 */ /* 0x000fe20000410000 */
[----:B------:R-:W-:Y:S01]  /*64e0*/  @!P0 LOP3.LUT R21, R21, 0xffff0000, RZ, 0xc0, !PT ;  /* 0xffff000015158812 */ /* 0x000fe200078ec0ff */
[----:B----4-:R-:W-:Y:S01]  /*64f0*/  @!P0 IMAD.U32 R34, R38, 0x10000, RZ ;  /* 0x0001000026228824 */ /* 0x010fe200078e00ff */
[C---:B------:R-:W-:Y:S01]  /*6500*/  @!P0 SHF.L.U32 R37, R39.reuse, 0x10, RZ ;  /* 0x0000001027258819 */ /* 0x040fe200000006ff */
[----:B------:R-:W-:Y:S01]  /*6510*/  @!P0 FMUL.FTZ R3, R28, R17 ;  /* 0x000000111c038220 */ /* 0x000fe20000410000 */
[----:B------:R-:W-:Y:S01]  /*6520*/  @!P0 LOP3.LUT R39, R39, 0xffff0000, RZ, 0xc0, !PT ;  /* 0xffff000027278812 */ /* 0x000fe200078ec0ff */
[----:B------:R-:W-:Y:S01]  /*6530*/  @!P0 FMUL.FTZ R43, R23, R34 ;  /* 0x00000022172b8220 */ /* 0x000fe20000410000 */
[----:B------:R-:W-:Y:S01]  /*6540*/  @!P0 LOP3.LUT R23, R25, 0xffff0000, RZ, 0xc0, !PT ;  /* 0xffff000019178812 */ /* 0x000fe200078ec0ff */
[----:B------:R-:W-:Y:S01]  /*6550*/  @!P0 FFMA.FTZ R0, R34, R35, R0 ;  /* 0x0000002322008223 */ /* 0x000fe20000010000 */
[----:B------:R-:W-:Y:S01]  /*6560*/  @!P0 LOP3.LUT R36, R38, 0xffff0000, RZ, 0xc0, !PT ;  /* 0xffff000026248812 */ /* 0x000fe200078ec0ff */
[----:B------:R-:W-:Y:S01]  /*6570*/  @!P0 FFMA.FTZ R43, R35, R22, -R43 ;  /* 0x00000016232b8223 */ /* 0x000fe2000001082b */
[----:B------:R-:W-:Y:S01]  /*6580*/  @!P0 SHF.L.U32 R35, R25, 0x10, RZ ;  /* 0x0000001019238819 */ /* 0x000fe200000006ff */
[----:B------:R-:W-:Y:S01]  /*6590*/  @!P0 FMUL.FTZ R2, R23, R20 ;  /* 0x0000001417028220 */ /* 0x000fe20000410000 */
[C---:B------:R-:W-:Y:S01]  /*65a0*/  @!P0 LOP3.LUT R22, R27.reuse, 0xffff0000, RZ, 0xc0, !PT ;  /* 0xffff00001b168812 */ /* 0x040fe200078ec0ff */
[----:B------:R-:W-:Y:S01]  /*65b0*/  @!P0 IMAD.U32 R34, R26, 0x10000, RZ ;  /* 0x000100001a228824 */ /* 0x000fe200078e00ff */
        /* <DEDUP_REMOVED lines=66> */
.L_x_3969:
[----:B------:R-:W-:Y:S05]  /*69e0*/  BSYNC B0 ;  /* 0x0000000000007941 */ /* 0x000fea0003800000 */
.L_x_3968:
        /* <DEDUP_REMOVED lines=8> */
.L_x_3953:
        /* <DEDUP_REMOVED lines=23> */
[----:B------:R-:W-:Y:S01]  /*6be0*/  LEA.HI.X.SX32 R21, R141, R133, 0x1, P0 ;  /* 0x000000858d157211 */ /* 0x000fe200000f0eff */
[----:B------:R-:W-:Y:S01]  /*6bf0*/  IMAD.MOV.U32 R141, RZ, RZ, R135 ;  /* 0x000000ffff8d7224 */ /* 0x000fe200078e0087 */
[C---:B------:R-:W-:Y:S04]  /*6c00*/  LEA R240, P0, R145.reuse, R140, 0x1 ;  /* 0x0000008c91f07211 */ /* 0x040fe800078008ff */
[----:B------:R-:W-:Y:S01]  /*6c10*/  LEA.HI.X.SX32 R241, R145, R141, 0x1, P0 ;  /* 0x0000008d91f17211 */ /* 0x000fe200000f0eff */
[----:B------:R-:W2:Y:S01]  /*6c20*/  LD.E.128 R20, [R20.64] ;  /* 0x0000000614147980 */ /* 0x000ea2000c101d00 */
[----:B------:R-:W-:Y:S01]  /*6c30*/  MOV R141, RZ ;  /* 0x000000ff008d7202 */ /* 0x000fe20000000f00 */
[----:B------:R-:W-:Y:S01]  /*6c40*/  @P1 IMAD.MOV R141, RZ, RZ, -R143 ;  /* 0x000000ffff8d1224 */ /* 0x000fe200078e0a8f */
[----:B------:R-:W-:Y:S04]  /*6c50*/  MOV R143, R137 ;  /* 0x00000089008f7202 */ /* 0x000fe80000000f00 */
[C---:B------:R-:W-:Y:S01]  /*6c60*/  LEA R56, P0, R141.reuse, R142, 0x1 ;  /* 0x0000008e8d387211 */ /* 0x040fe200078008ff */
[----:B------:R-:W3:Y:S03]  /*6c70*/  LD.E.128 R240, [R240.64] ;  /* 0x00000006f0f07980 */ /* 0x000ee6000c101d00 */
[----:B------:R-:W-:Y:S06]  /*6c80*/  LEA.HI.X.SX32 R57, R141, R143, 0x1, P0 ;  /* 0x0000008f8d397211 */ /* 0x000fec00000f0eff */
        /* <DEDUP_REMOVED lines=53> */
.L_x_3974:
[----:B------:R-:W-:Y:S05]  /*6fe0*/  BSYNC B0 ;  /* 0x0000000000007941 */ /* 0x000fea0003800000 */
.L_x_3973:
[----:B------:R-:W-:Y:S01]  /*6ff0*/  MOV R145, R139 ;  /* 0x0000008b00917202 */ /* 0x000fe20000000f00 */
[----:B------:R-:W-:Y:S01]  /*7000*/  BSSY B0, `(.L_x_3975) ;  /* 0x0000055000007945 */ /* 0x000fe20003800000 */
[----:B------:R-:W-:Y:S03]  /*7010*/  ISETP.GE.AND P0, PT, R14, R17, PT ;  /* 0x000000110e00720c */ /* 0x000fe60003f06270 */
[----:B-----5:R2:W-:Y:S04]  /*7020*/  ST.E.128 [R144.64], R60 ;  /* 0x0000003c90007985 */ /* 0x0205e8000c101d06 */
[----:B------:R2:W5:Y:S06]  /*7030*/  LD.E.128 R48, [R132.64+0x80] ;  /* 0x0000800684307980 */ /* 0x00056c000c101d00 */
[----:B------:R-:W-:-:S05]  /*7040*/  @P0 BRA `(.L_x_3976) ;  /* 0x0000050000000947 */ /* 0x000fca0003800000 */
[----:B------:R-:W-:Y:S01]  /*7050*/  LEA.HI R143, R17, R17, RZ, 0x1 ;  /* 0x00000011118f7211 */ /* 0x000fe200078f08ff */
[----:B--2---:R-:W-:Y:S01]  /*7060*/  IMAD.MOV.U32 R61, RZ, RZ, RZ ;  /* 0x000000ffff3d7224 */ /* 0x004fe200078e00ff */
[----:B------:R-:W-:Y:S01]  /*7070*/  MOV R141, R135 ;  /* 0x00000087008d7202 */ /* 0x000fe20000000f00 */
        /* <DEDUP_REMOVED lines=12> */
[--C-:B------:R-:W-:Y:S03]  /*7140*/  @P1 IMAD.MOV R239, RZ, RZ, -R143.reuse ;  /* 0x000000ffffef1224 */ /* 0x100fe600078e0a8f */
[C---:B------:R-:W-:Y:S04]  /*7150*/  LEA R62, P0, R61.reuse, R140, 0x1 ;  /* 0x0000008c3d3e7211 */ /* 0x040fe800078008ff */
[----:B------:R-:W-:Y:S02]  /*7160*/  LEA.HI.X.SX32 R63, R61, R141, 0x1, P0 ;  /* 0x0000008d3d3f7211 */ /* 0x000fe400000f0eff */
[----:B------:R-:W-:Y:S01]  /*7170*/  MOV R141, RZ ;  /* 0x000000ff008d7202 */ /* 0x000fe20000000f00 */
[----:B------:R-:W-:Y:S01]  /*7180*/  @P1 IMAD.MOV R141, RZ, RZ, -R143 ;  /* 0x000000ffff8d1224 */ /* 0x000fe200078e0a8f */
[C---:B------:R-:W-:Y:S02]  /*7190*/  LEA R20, P0, R239.reuse, R132, 0x1 ;  /* 0x00000084ef147211 */ /* 0x040fe400078008ff */
[----:B------:R-:W-:Y:S01]  /*71a0*/  MOV R143, R137 ;  /* 0x00000089008f7202 */ /* 0x000fe20000000f00 */
[----:B------:R-:W2:Y:S01]  /*71b0*/  LD.E.128 R60, [R62.64+0x80] ;  /* 0x000080063e3c7980 */ /* 0x000ea2000c101d00 */
[----:B------:R-:W-:Y:S02]  /*71c0*/  LEA.HI.X.SX32 R21, R239, R133, 0x1, P0 ;  /* 0x00000085ef157211 */ /* 0x000fe400000f0eff */
        /* <DEDUP_REMOVED lines=56> */
.L_x_3976:
[----:B------:R-:W-:Y:S05]  /*7550*/  BSYNC B0 ;  /* 0x0000000000007941 */ /* 0x000fea0003800000 */
.L_x_3975:
[----:B-----5:R3:W-:Y:S02]  /*7560*/  ST.E.128 [R144.64+0x80], R48 ;  /* 0x0000803090007985 */ /* 0x0207e4000c101d06 */
.L_x_3972:
[----:B------:R-:W-:Y:S05]  /*7570*/  BSYNC B1 ;  /* 0x0000000000017941 */ /* 0x000fea0003800000 */
.L_x_3971:
        /* <DEDUP_REMOVED lines=93> */
.L_x_3980:
[----:B------:R-:W-:Y:S05]  /*7b50*/  BSYNC B0 ;  /* 0x0000000000007941 */ /* 0x000fea0003800000 */
.L_x_3979:
        /* <DEDUP_REMOVED lines=91> */
.L_x_3982:
[----:B------:R-:W-:Y:S05]  /*8110*/  BSYNC B0 ;  /* 0x0000000000007941 */ /* 0x000fea0003800000 */
.L_x_3981:
[C---:B--2---:R-:W-:Y:S04]  /*8120*/  LEA R2, P0, R105.reuse, R144, 0x1 ;  /* 0x0000009069027211 */ /* 0x044fe800078008ff */
[----:B------:R-:W-:Y:S05]  /*8130*/  LEA.HI.X R3, R105, R139, R104, 0x1, P0 ;  /* 0x0000008b69037211 */ /* 0x000fea00000f0c68 */
[----:B-----5:R2:W-:Y:S04]  /*8140*/  ST.E.128 [R2.64], R48 ;  /* 0x0000003002007985 */ /* 0x0205e8000c101d06 */
.L_x_3978:
[----:B------:R-:W-:Y:S05]  /*8150*/  BSYNC B1 ;  /* 0x0000000000017941 */ /* 0x000fea0003800000 */
.L_x_3977:
        /* <DEDUP_REMOVED lines=93> */
.L_x_3986:
[----:B------:R-:W-:Y:S05]  /*8730*/  BSYNC B0 ;  /* 0x0000000000007941 */ /* 0x000fea0003800000 */
.L_x_3985:
[----:B------:R-:W-:Y:S01]  /*8740*/  LEA R2, P1, R106, R144, 0x1 ;  /* 0x000000906a027211 */ /* 0x000fe200078208ff */
[----:B------:R-:W-:Y:S01]  /*8750*/  BSSY B0, `(.L_x_3987) ;  /* 0x000005a000007945 */ /* 0x000fe20003800000 */
[----:B--2---:R-:W-:Y:S02]  /*8760*/  LEA R238, P0, R214, R132, 0x1 ;  /* 0x00000084d6ee7211 */ /* 0x004fe400078008ff */
        /* <DEDUP_REMOVED lines=88> */
.L_x_3988:
[----:B------:R-:W-:Y:S05]  /*8cf0*/  BSYNC B0 ;  /* 0x0000000000007941 */ /* 0x000fea0003800000 */
.L_x_3987:
[C---:B--2---:R-:W-:Y:S04]  /*8d00*/  LEA R2, P0, R101.reuse, R144, 0x1 ;  /* 0x0000009065027211 */ /* 0x044fe800078008ff */
[----:B------:R-:W-:Y:S05]  /*8d10*/  LEA.HI.X R3, R101, R139, R100, 0x1, P0 ;  /* 0x0000008b65037211 */ /* 0x000fea00000f0c64 */
[----:B-----5:R2:W-:Y:S04]  /*8d20*/  ST.E.128 [R2.64], R48 ;  /* 0x0000003002007985 */ /* 0x0205e8000c101d06 */
.L_x_3984:
[----:B------:R-:W-:Y:S05]  /*8d30*/  BSYNC B1 ;  /* 0x0000000000017941 */ /* 0x000fea0003800000 */
.L_x_3983:
        /* <DEDUP_REMOVED lines=94> */
.L_x_3992:
[----:B------:R-:W-:Y:S05]  /*9320*/  BSYNC B0 ;  /* 0x0000000000007941 */ /* 0x000fea0003800000 */
.L_x_3991:
[----:B------:R-:W-:Y:S01]  /*9330*/  IMAD.MOV.U32 R145, RZ, RZ, R139 ;  /* 0x000000ffff917224 */ /* 0x000fe200078e008b */
[----:B------:R-:W-:Y:S01]  /*9340*/  LEA R2, P0, R212, R132, 0x1 ;  /* 0x00000084d4027211 */ /* 0x000fe200078008ff */
[----:B------:R-:W-:Y:S01]  /*9350*/  IMAD R0, R65, 0x60, RZ ;  /* 0x0000006041007824 */ /* 0x000fe200078e02ff */
[----:B------:R-:W-:Y:S01]  /*9360*/  BSSY B0, `(.L_x_3993) ;  /* 0x000005a000007945 */ /* 0x000fe20003800000 */
[----:B------:R-:W-:Y:S01]  /*9370*/  IMAD.WIDE.U32 R4, R64, 0x60, R144 ;  /* 0x0000006040047825 */ /* 0x000fe200078e0090 */
        /* <DEDUP_REMOVED lines=88> */
.L_x_3994:
[----:B------:R-:W-:Y:S05]  /*9900*/  BSYNC B0 ;  /* 0x0000000000007941 */ /* 0x000fea0003800000 */
.L_x_3993:
[C---:B---3--:R-:W-:Y:S04]  /*9910*/  LEA R2, P0, R99.reuse, R144, 0x1 ;  /* 0x0000009063027211 */ /* 0x048fe800078008ff */
[----:B------:R-:W-:Y:S05]  /*9920*/  LEA.HI.X R3, R99, R139, R98, 0x1, P0 ;  /* 0x0000008b63037211 */ /* 0x000fea00000f0c62 */
[----:B-----5:R3:W-:Y:S04]  /*9930*/  ST.E.128 [R2.64], R20 ;  /* 0x0000001402007985 */ /* 0x0207e8000c101d06 */
.L_x_3990:
[----:B------:R-:W-:Y:S05]  /*9940*/  BSYNC B1 ;  /* 0x0000000000017941 */ /* 0x000fea0003800000 */
.L_x_3989:
        /* <DEDUP_REMOVED lines=93> */
.L_x_3998:
[----:B------:R-:W-:Y:S05]  /*9f20*/  BSYNC B0 ;  /* 0x0000000000007941 */ /* 0x000fea0003800000 */
.L_x_3997:
        /* <DEDUP_REMOVED lines=91> */
.L_x_4000:
[----:B------:R-:W-:Y:S05]  /*a4e0*/  BSYNC B0 ;  /* 0x0000000000007941 */ /* 0x000fea0003800000 */
.L_x_3999:
[C---:B--2---:R-:W-:Y:S04]  /*a4f0*/  LEA R2, P0, R96.reuse, R144, 0x1 ;  /* 0x0000009060027211 */ /* 0x044fe800078008ff */
[----:B------:R-:W-:Y:S05]  /*a500*/  LEA.HI.X R3, R96, R139, R97, 0x1, P0 ;  /* 0x0000008b60037211 */ /* 0x000fea00000f0c61 */
[----:B-----5:R2:W-:Y:S04]  /*a510*/  ST.E.128 [R2.64], R20 ;  /* 0x0000001402007985 */ /* 0x0205e8000c101d06 */
.L_x_3996:
[----:B------:R-:W-:Y:S05]  /*a520*/  BSYNC B1 ;  /* 0x0000000000017941 */ /* 0x000fea0003800000 */
.L_x_3995:
        /* <DEDUP_REMOVED lines=94> */
.L_x_4004:
[----:B------:R-:W-:Y:S05]  /*ab10*/  BSYNC B0 ;  /* 0x0000000000007941 */ /* 0x000fea0003800000 */
.L_x_4003:
[----:B------:R-:W-:Y:S01]  /*ab20*/  IMAD.MOV.U32 R145, RZ, RZ, R139 ;  /* 0x000000ffff917224 */ /* 0x000fe200078e008b */
[----:B--2---:R-:W-:Y:S01]  /*ab30*/  LEA R2, P0, R114, R132, 0x1 ;  /* 0x0000008472027211 */ /* 0x004fe200078008ff */
        /* <DEDUP_REMOVED lines=91> */
.L_x_4006:
[----:B------:R-:W-:Y:S05]  /*b0f0*/  BSYNC B0 ;  /* 0x0000000000007941 */ /* 0x000fea0003800000 */
.L_x_4005:
[C---:B--2---:R-:W-:Y:S04]  /*b100*/  LEA R2, P0, R94.reuse, R144, 0x1 ;  /* 0x000000905e027211 */ /* 0x044fe800078008ff */
[----:B------:R-:W-:Y:S05]  /*b110*/  LEA.HI.X R3, R94, R139, R95, 0x1, P0 ;  /* 0x0000008b5e037211 */ /* 0x000fea00000f0c5f */
[----:B-----5:R2:W-:Y:S04]  /*b120*/  ST.E.128 [R2.64], R20 ;  /* 0x0000001402007985 */ /* 0x0205e8000c101d06 */
.L_x_4002:
[----:B------:R-:W-:Y:S05]  /*b130*/  BSYNC B1 ;  /* 0x0000000000017941 */ /* 0x000fea0003800000 */
.L_x_4001:
        /* <DEDUP_REMOVED lines=94> */
.L_x_4010:
[----:B------:R-:W-:Y:S05]  /*b720*/  BSYNC B0 ;  /* 0x0000000000007941 */ /* 0x000fea0003800000 */
.L_x_4009:
        /* <DEDUP_REMOVED lines=93> */
.L_x_4012:
[----:B------:R-:W-:Y:S05]  /*bd00*/  BSYNC B0 ;  /* 0x0000000000007941 */ /* 0x000fea0003800000 */
.L_x_4011:
[C---:B--2---:R-:W-:Y:S04]  /*bd10*/  LEA R2, P0, R92.reuse, R144, 0x1 ;  /* 0x000000905c027211 */ /* 0x044fe800078008ff */
[----:B------:R-:W-:Y:S05]  /*bd20*/  LEA.HI.X R3, R92, R139, R93, 0x1, P0 ;  /* 0x0000008b5c037211 */ /* 0x000fea00000f0c5d */
[----:B-----5:R2:W-:Y:S04]  /*bd30*/  ST.E.128 [R2.64], R20 ;  /* 0x0000001402007985 */ /* 0x0205e8000c101d06 */
.L_x_4008:
[----:B------:R-:W-:Y:S05]  /*bd40*/  BSYNC B1 ;  /* 0x0000000000017941 */ /* 0x000fea0003800000 */
.L_x_4007:
        /* <DEDUP_REMOVED lines=94> */
.L_x_4016:
[----:B------:R-:W-:Y:S05]  /*c330*/  BSYNC B0 ;  /* 0x0000000000007941 */ /* 0x000fea0003800000 */
.L_x_4015:
        /* <DEDUP_REMOVED lines=93> */
.L_x_4018:
[----:B------:R-:W-:Y:S05]  /*c910*/  BSYNC B0 ;  /* 0x0000000000007941 */ /* 0x000fea0003800000 */
.L_x_4017:
[C---:B--2---:R-:W-:Y:S04]  /*c920*/  LEA R2, P0, R91.reuse, R144, 0x1 ;  /* 0x000000905b027211 */ /* 0x044fe800078008ff */
[----:B------:R-:W-:Y:S05]  /*c930*/  LEA.HI.X R3, R91, R139, R90, 0x1, P0 ;  /* 0x0000008b5b037211 */ /* 0x000fea00000f0c5a */
[----:B-----5:R2:W-:Y:S04]  /*c940*/  ST.E.128 [R2.64], R20 ;  /* 0x0000001402007985 */ /* 0x0205e8000c101d06 */
.L_x_4014:
[----:B------:R-:W-:Y:S05]  /*c950*/  BSYNC B1 ;  /* 0x0000000000017941 */ /* 0x000fea0003800000 */
.L_x_4013:
[----:B--23--:R-:W2:Y:S01]  /*c960*/  LD.E R3, [R10.64+0xd0] ;  /* 0x0000d0060a037980 */ /* 0x00cea2000c101900 */
        /* <DEDUP_REMOVED lines=8> */
.L_x_3952:
[----:B--2---:R-:W2:Y:S01]  /*c9f0*/  @P2 LD.E.128 R20, [R132.64] ;  /* 0x0000000684142980 */ /* 0x004ea2000c101d00 */
[----:B------:R-:W-:Y:S01]  /*ca00*/  @P2 IMAD.MOV.U32 R145, RZ, RZ, R139 ;  /* 0x000000ffff912224 */ /* 0x000fe200078e008b */
        /* <DEDUP_REMOVED lines=25> */
[----:B------:R-:W-:Y:S02]  /*cba0*/  @P0 IMAD R0, R219, 0x60, RZ ;  /* 0x00000060db000824 */ /* 0x000fe400078e02ff */
[----:B------:R-:W-:Y:S02]  /*cbb0*/  @P0 IMAD.MOV.U32 R145, RZ, RZ, R139 ;  /* 0x000000ffff910224 */ /* 0x000fe400078e008b */
        /* <DEDUP_REMOVED lines=23> */
[----:B------:R-:W-:Y:S02]  /*cd30*/  @P0 IMAD R0, R219, 0xa0, RZ ;  /* 0x000000a0db000824 */ /* 0x000fe400078e02ff */
[----:B------:R-:W-:Y:S03]  /*cd40*/  @P0 IMAD.MOV.U32 R145, RZ, RZ, R139 ;  /* 0x000000ffff910224 */ /* 0x000fe600078e008b */
[----:B------:R-:W-:Y:S01]  /*cd50*/  @P0 IADD3 R3, R3, R0, RZ ;  /* 0x0000000003030210 */ /* 0x000fe20007ffe0ff */
        /* <DEDUP_REMOVED lines=10> */
[----:B------:R-:W-:Y:S01]  /*ce00*/  @P1 IMAD R0, R219, 0xc0, RZ ;  /* 0x000000c0db001824 */ /* 0x000fe200078e02ff */
[----:B------:R-:W-:Y:S01]  /*ce10*/  @P1 MOV R145, R139 ;  /* 0x0000008b00911202 */ /* 0x000fe20000000f00 */
        /* <DEDUP_REMOVED lines=12> */
[----:B------:R-:W-:Y:S01]  /*cee0*/  @P0 IMAD R0, R219, 0xe0, RZ ;  /* 0x000000e0db000824 */ /* 0x000fe200078e02ff */
[----:B------:R-:W-:Y:S01]  /*cef0*/  @P0 MOV R145, R139 ;  /* 0x0000008b00910202 */ /* 0x000fe20000000f00 */
        /* <DEDUP_REMOVED lines=12> */
.L_x_3970:
[----:B------:R-:W-:Y:S05]  /*cfc0*/  BSYNC B2 ;  /* 0x0000000000027941 */ /* 0x000fea0003800000 */
.L_x_3951:
        /* <DEDUP_REMOVED lines=89> */
.L_x_4020:
[----:B------:R-:W2:Y:S01]  /*d560*/  LD.E R5, [R10.64+0x40] ;  /* 0x000040060a057980 */ /* 0x000ea2000c101900 */
[----:B------:R-:W-:Y:S03]  /*d570*/  IMAD.MOV.U32 R145, RZ, RZ, R139 ;  /* 0x000000ffff917224 */ /* 0x000fe600078e008b */
[----:B------:R-:W3:Y:S02]  /*d580*/  LD.E R3, [R10.64+0x38] ;  /* 0x000038060a037980 */ /* 0x000ee4000c101900 */
[----:B---3--:R-:W-:Y:S02]  /*d590*/  IMAD.U32 R3, R3, -0x80, RZ ;  /* 0xffffff8003037824 */ /* 0x008fe400078e00ff */
[----:B--2---:R-:W-:Y:S03]  /*d5a0*/  IMAD.U32 R5, R5, -0x80, RZ ;  /* 0xffffff8005057824 */ /* 0x004fe600078e00ff */
[----:B------:R-:W-:Y:S02]  /*d5b0*/  LEA R144, P0, R3, R144, 0x1 ;  /* 0x0000009003907211 */ /* 0x000fe400078008ff */
[----:B------:R-:W-:Y:S02]  /*d5c0*/  LEA R146, P1, R5, R146, 0x1 ;  /* 0x0000009205927211 */ /* 0x000fe400078208ff */
[----:B------:R-:W-:Y:S02]  /*d5d0*/  LEA.HI.X.SX32 R139, R3, R145, 0x1, P0 ;  /* 0x00000091038b7211 */ /* 0x000fe400000f0eff */
[----:B------:R-:W-:Y:S04]  /*d5e0*/  LEA.HI.X.SX32 R147, R5, R147, 0x1, P1 ;  /* 0x0000009305937211 */ /* 0x000fe800008f0eff */
.L_x_4021:
[----:B------:R-:W-:Y:S05]  /*d5f0*/  BSYNC B0 ;  /* 0x0000000000007941 */ /* 0x000fea0003800000 */
.L_x_4019:
[----:B------:R-:W-:Y:S04]  /*d600*/  IADD3 R13, R13, -0x1, RZ ;  /* 0xffffffff0d0d7810 */ /* 0x000fe80007ffe0ff */
[----:B------:R-:W-:Y:S11]  /*d610*/  ISETP.GT.AND P0, PT, R13, R77, PT ;  /* 0x0000004d0d00720c */ /* 0x000ff60003f04270 */
[----:B------:R-:W-:Y:S02]  /*d620*/  @!UPT UIADD3 URZ, URZ, URZ, URZ ;  /* 0x0000003f3f3ff290 */ /* 0x000fe4000fffe03f */
[----:B------:R-:W-:-:S05]  /*d630*/  @P0 BRA `(.L_x_4022) ;  /* 0xffff567000000947 */ /* 0x000fca000383ffff */
.L_x_3950:
        /* <DEDUP_REMOVED lines=11> */
[----:B------:R-:W3:Y:S04]  /*d6f0*/  LD.E.U8 R0, [R10.64+0x1b3] ;  /* 0x0001b3060a007980 */ /* 0x000ee8000c101100 */
        /* <DEDUP_REMOVED lines=11> */
[----:B-----5:R-:W-:Y:S02]  /*d7b0*/  LEA R42, P1, R5, R190, 0x1 ;  /* 0x000000be052a7211 */ /* 0x020fe400078208ff */
[----:B------:R-:W-:Y:S02]  /*d7c0*/  SHF.R.S32.HI R9, RZ, 0x1, R12 ;  /* 0x00000001ff097819 */ /* 0x000fe4000001140c */
[----:B------:R-:W-:-:S02]  /*d7d0*/  LEA.HI.X R8, R188, R193, R189, 0x5, P0 ;  /* 0x000000c1bc087211 */ /* 0x000fc400000f2cbd */
[----:B---3--:R-:W-:Y:S01]  /*d7e0*/  ISETP.NE.AND P4, PT, R0, RZ, PT ;  /* 0x000000ff0000720c */ /* 0x008fe20003f85270 */
[----:B------:R-:W-:Y:S01]  /*d7f0*/  IMAD.MOV.U32 R192, RZ, RZ, R186 ;  /* 0x000000ffffc07224 */ /* 0x000fe200078e00ba */
[-C--:B------:R-:W-:Y:S02]  /*d800*/  LEA R38, P0, R7, R190.reuse, 0x1 ;  /* 0x000000be07267211 */ /* 0x080fe400078008ff */
[----:B------:R-:W-:Y:S01]  /*d810*/  LEA.HI.X R43, R5, R191, R6, 0x1, P1 ;  /* 0x000000bf052b7211 */ /* 0x000fe200008f0c06 */
[----:B------:R-:W-:Y:S01]  /*d820*/  IMAD R6, R184, R9, R81 ;  /* 0x00000009b8067224 */ /* 0x000fe200078e0251 */
[----:B------:R-:W-:Y:S01]  /*d830*/  LEA.HI.X R39, R7, R191, R8, 0x1, P0 ;  /* 0x000000bf07277211 */ /* 0x000fe200000f0c08 */
[----:B------:R-:W-:Y:S01]  /*d840*/  IMAD R4, R189, 0x30, RZ ;  /* 0x00000030bd047824 */ /* 0x000fe200078e02ff */
[----:B------:R-:W-:Y:S01]  /*d850*/  LEA R44, P2, R186, R190, 0x1 ;  /* 0x000000beba2c7211 */ /* 0x000fe200078408ff */
[----:B------:R-:W-:-:S04]  /*d860*/  IMAD.WIDE.U32 R188, R188, 0x30, R192 ;  /* 0x00000030bcbc7825 */ /* 0x000fc800078e00c0 */
[----:B------:R-:W-:Y:S02]  /*d870*/  IMAD.IADD R17, R232, 0x1, -R69 ;  /* 0x00000001e8117824 */ /* 0x000fe400078e0a45 */
[----:B------:R-:W-:Y:S01]  /*d880*/  IMAD.IADD R8, R81, 0x1, R6 ;  /* 0x0000000151087824 */ /* 0x000fe200078e0206 */
[----:B------:R-:W-:Y:S01]  /*d890*/  LEA.HI.X R45, R186, R191, R193, 0x1, P2 ;  /* 0x000000bfba2d7211 */ /* 0x000fe200010f0cc1 */
[----:B------:R-:W-:Y:S01]  /*d8a0*/  IMAD.IADD R5, R189, 0x1, R4 ;  /* 0x00000001bd057824 */ /* 0x000fe200078e0204 */
[----:B------:R-:W-:Y:S02]  /*d8b0*/  ISETP.GE.AND P0, PT, R184, R17, PT ;  /* 0x00000011b800720c */ /* 0x000fe40003f06270 */
[C---:B------:R-:W-:Y:S01]  /*d8c0*/  LEA R36, P1, R188.reuse, R190, 0x1 ;  /* 0x000000bebc247211 */ /* 0x040fe200078208ff */
[----:B------:R-:W-:Y:S01]  /*d8d0*/  IMAD.SHL.U32 R41, R9, 0x10, RZ ;  /* 0x0000001009297824 */ /* 0x000fe200078e00ff */
[----:B------:R-:W-:Y:S02]  /*d8e0*/  ISETP.GT.AND P0, PT, R53, -0x8, !P0 ;  /* 0xfffffff83500780c */ /* 0x000fe40004704270 */
[----:B------:R-:W-:-:S02]  /*d8f0*/  LEA.HI.X R37, R188, R191, R5, 0x1, P1 ;  /* 0x000000bfbc257211 */ /* 0x000fc400008f0c05 */
        /* <DEDUP_REMOVED lines=15> */
[----:B------:R-:W-:-:S02]  /*d9f0*/  IADD3 R28, P1, R34, R31, RZ ;  /* 0x0000001f221c7210 */ /* 0x000fc40007f3e0ff */
[----:B------:R-:W-:-:S03]  /*da00*/  IADD3 R30, P0, R32, R31, RZ ;  /* 0x0000001f201e7210 */ /* 0x000fc60007f1e0ff */
[--C-:B------:R-:W-:Y:S02]  /*da10*/  IMAD.X R29, R35, 0x1, R5.reuse, P1 ;  /* 0x00000001231d7824 */ /* 0x100fe400008e0605 */
[----:B------:R-:W-:Y:S01]  /*da20*/  IMAD.X R31, R33, 0x1, R5, P0 ;  /* 0x00000001211f7824 */ /* 0x000fe200000e0605 */
[----:B------:R-:W-:Y:S05]  /*da30*/  @P2 BRA `(.L_x_4029) ;  /* 0x0000026000002947 */ /* 0x000fea0003800000 */
[----:B------:R-:W2:Y:S04]  /*da40*/  LD.E.64 R4, [R30.64] ;  /* 0x000000061e047980 */ /* 0x000ea8000c101b00 */
[----:B------:R-:W3:Y:S01]  /*da50*/  LD.E.64 R6, [R28.64] ;  /* 0x000000061c067980 */ /* 0x000ee2000c101b00 */
[C---:B-----5:R-:W-:Y:S01]  /*da60*/  SHF.L.U32 R2, R21.reuse, 0x10, RZ ;  /* 0x0000001015027819 */ /* 0x060fe200000006ff */
        /* <DEDUP_REMOVED lines=35> */
.L_x_4029:
[----:B------:R-:W-:Y:S05]  /*dca0*/  BSYNC B0 ;  /* 0x0000000000007941 */ /* 0x000fea0003800000 */
.L_x_4028:
[----:B-----5:R2:W-:Y:S04]  /*dcb0*/  STS.128 [R239], R20 ;  /* 0x00000014ef007388 */ /* 0x0205e80000000c00 */
        /* <DEDUP_REMOVED lines=44> */
.L_x_4031:
[----:B------:R-:W-:Y:S05]  /*df80*/  BSYNC B0 ;  /* 0x0000000000007941 */ /* 0x000fea0003800000 */
.L_x_4030:
[----:B-----5:R3:W-:Y:S02]  /*df90*/  STS.128 [R239+0x2000], R12 ;  /* 0x0020000cef007388 */ /* 0x0207e40000000c00 */
.L_x_4027:
[----:B------:R-:W-:Y:S05]  /*dfa0*/  BSYNC B1 ;  /* 0x0000000000017941 */ /* 0x000fea0003800000 */
.L_x_4026:
        /* <DEDUP_REMOVED lines=12> */
[----:B------:R-:W-:-:S02]  /*e070*/  IADD3 R30, P2, R34, R41, RZ ;  /* 0x00000029221e7210 */ /* 0x000fc40007f5e0ff */
[----:B------:R-:W-:-:S03]  /*e080*/  IADD3 R40, P1, R32, R41, RZ ;  /* 0x0000002920287210 */ /* 0x000fc60007f3e0ff */
[--C-:B------:R-:W-:Y:S02]  /*e090*/  IMAD.X R31, R35, 0x1, R5.reuse, P2 ;  /* 0x00000001231f7824 */ /* 0x100fe400010e0605 */
[----:B------:R-:W-:Y:S02]  /*e0a0*/  IMAD.X R41, R33, 0x1, R5, P1 ;  /* 0x0000000121297824 */ /* 0x000fe400008e0605 */
[----:B------:R-:W-:Y:S05]  /*e0b0*/  @P0 BRA `(.L_x_4035) ;  /* 0x0000028000000947 */ /* 0x000fea0003800000 */
[----:B------:R-:W4:Y:S04]  /*e0c0*/  LD.E.64 R4, [R40.64] ;  /* 0x0000000628047980 */ /* 0x000f28000c101b00 */
[----:B--2---:R-:W2:Y:S01]  /*e0d0*/  LD.E.64 R6, [R30.64] ;  /* 0x000000061e067980 */ /* 0x004ea2000c101b00 */
[----:B-----5:R-:W-:Y:S01]  /*e0e0*/  LOP3.LUT R2, R13, 0xffff0000, RZ, 0xc0, !PT ;  /* 0xffff00000d027812 */ /* 0x020fe200078ec0ff */
[----:B------:R-:W-:Y:S01]  /*e0f0*/  IMAD.U32 R29, R15, 0x10000, RZ ;  /* 0x000100000f1d7824 */ /* 0x000fe200078e00ff */
[----:B------:R-:W-:-:S02]  /*e100*/  SHF.L.U32 R8, R13, 0x10, RZ ;  /* 0x000000100d087819 */ /* 0x000fc400000006ff */
[C---:B------:R-:W-:Y:S02]  /*e110*/  SHF.L.U32 R13, R12.reuse, 0x10, RZ ;  /* 0x000000100c0d7819 */ /* 0x040fe400000006ff */
[----:B------:R-:W-:Y:S02]  /*e120*/  LOP3.LUT R22, R12, 0xffff0000, RZ, 0xc0, !PT ;  /* 0xffff00000c167812 */ /* 0x000fe400078ec0ff */
[----:B------:R-:W-:Y:S02]  /*e130*/  LOP3.LUT R27, R15, 0xffff0000, RZ, 0xc0, !PT ;  /* 0xffff00000f1b7812 */ /* 0x000fe400078ec0ff */
[C---:B------:R-:W-:Y:S02]  /*e140*/  SHF.L.U32 R20, R14.reuse, 0x10, RZ ;  /* 0x000000100e147819 */ /* 0x040fe400000006ff */
[----:B------:R-:W-:Y:S02]  /*e150*/  LOP3.LUT R26, R14, 0xffff0000, RZ, 0xc0, !PT ;  /* 0xffff00000e1a7812 */ /* 0x000fe400078ec0ff */
[C---:B----4-:R-:W-:Y:S01]  /*e160*/  LOP3.LUT R21, R4.reuse, 0xffff0000, RZ, 0xc0, !PT ;  /* 0xffff000004157812 */ /* 0x050fe200078ec0ff */
        /* <DEDUP_REMOVED lines=29> */
.L_x_4035:
[----:B------:R-:W-:Y:S05]  /*e340*/  BSYNC B0 ;  /* 0x0000000000007941 */ /* 0x000fea0003800000 */
.L_x_4034:
[----:B-----5:R4:W-:Y:S04]  /*e350*/  STS.128 [R239+0x800], R12 ;  /* 0x0008000cef007388 */ /* 0x0209e80000000c00 */
        /* <DEDUP_REMOVED lines=43> */
.L_x_4037:
[----:B------:R-:W-:Y:S05]  /*e610*/  BSYNC B0 ;  /* 0x0000000000007941 */ /* 0x000fea0003800000 */
.L_x_4036:
[----:B-----5:R2:W-:Y:S02]  /*e620*/  STS.128 [R239+0x2800], R20 ;  /* 0x00280014ef007388 */ /* 0x0205e40000000c00 */
.L_x_4033:
[----:B------:R-:W-:Y:S05]  /*e630*/  BSYNC B1 ;  /* 0x0000000000017941 */ /* 0x000fea0003800000 */
.L_x_4032:
        /* <DEDUP_REMOVED lines=13> */
[-C--:B------:R-:W-:Y:S02]  /*e710*/  IADD3 R30, P2, R34, R41.reuse, RZ ;  /* 0x00000029221e7210 */ /* 0x080fe40007f5e0ff */
[----:B------:R-:W-:-:S03]  /*e720*/  IADD3 R40, P1, R32, R41, RZ ;  /* 0x0000002920287210 */ /* 0x000fc60007f3e0ff */
[--C-:B------:R-:W-:Y:S02]  /*e730*/  IMAD.X R31, R35, 0x1, R5.reuse, P2 ;  /* 0x00000001231f7824 */ /* 0x100fe400010e0605 */
[----:B------:R-:W-:Y:S02]  /*e740*/  IMAD.X R41, R33, 0x1, R5, P1 ;  /* 0x0000000121297824 */ /* 0x000fe400008e0605 */
[----:B------:R-:W-:Y:S05]  /*e750*/  @P0 BRA `(.L_x_4041) ;  /* 0x0000028000000947 */ /* 0x000fea0003800000 */
[----:B---3--:R-:W3:Y:S04]  /*e760*/  LD.E.64 R4, [R40.64] ;  /* 0x0000000628047980 */ /* 0x008ee8000c101b00 */
[----:B------:R-:W4:Y:S01]  /*e770*/  LD.E.64 R6, [R30.64] ;  /* 0x000000061e067980 */ /* 0x000f22000c101b00 */
[----:B-----5:R-:W-:Y:S01]  /*e780*/  LOP3.LUT R2, R13, 0xffff0000, RZ, 0xc0, !PT ;  /* 0xffff00000d027812 */ /* 0x020fe200078ec0ff */
        /* <DEDUP_REMOVED lines=37> */
.L_x_4041:
[----:B---3--:R-:W-:Y:S05]  /*e9e0*/  BSYNC B0 ;  /* 0x0000000000007941 */ /* 0x008fea0003800000 */
.L_x_4040:
[----:B-----5:R3:W-:Y:S04]  /*e9f0*/  STS.128 [R239+0x1000], R12 ;  /* 0x0010000cef007388 */ /* 0x0207e80000000c00 */
        /* <DEDUP_REMOVED lines=43> */
.L_x_4043:
[----:B------:R-:W-:Y:S05]  /*ecb0*/  BSYNC B0 ;  /* 0x0000000000007941 */ /* 0x000fea0003800000 */
.L_x_4042:
[----:B-----5:R2:W-:Y:S02]  /*ecc0*/  STS.128 [R239+0x3000], R20 ;  /* 0x00300014ef007388 */ /* 0x0205e40000000c00 */
.L_x_4039:
[----:B------:R-:W-:Y:S05]  /*ecd0*/  BSYNC B1 ;  /* 0x0000000000017941 */ /* 0x000fea0003800000 */
.L_x_4038:
        /* <DEDUP_REMOVED lines=19> */
[C---:B--2--5:R-:W-:Y:S01]  /*ee10*/  SHF.L.U32 R22, R15.reuse, 0x10, RZ ;  /* 0x000000100f167819 */ /* 0x064fe200000006ff */
        /* <DEDUP_REMOVED lines=35> */
.L_x_4046:
[----:B---3--:R-:W-:Y:S05]  /*f050*/  BSYNC B0 ;  /* 0x0000000000007941 */ /* 0x008fea0003800000 */
.L_x_4045:
[----:B-----5:R3:W-:Y:S04]  /*f060*/  STS.128 [R239+0x1800], R12 ;  /* 0x0018000cef007388 */ /* 0x0207e80000000c00 */
        /* <DEDUP_REMOVED lines=43> */
.L_x_4048:
[----:B------:R-:W-:Y:S05]  /*f320*/  BSYNC B0 ;  /* 0x0000000000007941 */ /* 0x000fea0003800000 */
.L_x_4047:
[----:B-----5:R4:W-:Y:S01]  /*f330*/  STS.128 [R239+0x3800], R36 ;  /* 0x00380024ef007388 */ /* 0x0209e20000000c00 */
[----:B------:R-:W-:Y:S05]  /*f340*/  BRA `(.L_x_4044) ;  /* 0x00002f8000007947 */ /* 0x000fea0003800000 */
.L_x_4025:
        /* <DEDUP_REMOVED lines=85> */
.L_x_4052:
[----:B------:R-:W-:Y:S05]  /*f8a0*/  BSYNC B0 ;  /* 0x0000000000007941 */ /* 0x000fea0003800000 */
.L_x_4051:
        /* <DEDUP_REMOVED lines=85> */
.L_x_4054:
[----:B------:R-:W-:Y:S05]  /*fe00*/  BSYNC B0 ;  /* 0x0000000000007941 */ /* 0x000fea0003800000 */
.L_x_4053:
[----:B-----5:R3:W-:Y:S02]  /*fe10*/  STS.128 [R239+0x2000], R24 ;  /* 0x00200018ef007388 */ /* 0x0207e40000000c00 */
.L_x_4050:
[----:B------:R-:W-:Y:S05]  /*fe20*/  BSYNC B1 ;  /* 0x0000000000017941 */ /* 0x000fea0003800000 */
.L_x_4049:
        /* <DEDUP_REMOVED lines=30> */
[C---:B-----5:R-:W-:Y:S01]  /*10010*/  IMAD.U32 R25, R28.reuse, 0x10000, RZ ;  /* 0x000100001c197824 */ /* 0x060fe200078e00ff */
        /* <DEDUP_REMOVED lines=59> */
.L_x_4058:
[----:B------:R-:W-:Y:S05]  /*103d0*/  BSYNC B0 ;  /* 0x0000000000007941 */ /* 0x000fea0003800000 */
.L_x_4057:
        /* <DEDUP_REMOVED lines=88> */
.L_x_4060:
[----:B------:R-:W-:Y:S05]  /*10960*/  BSYNC B0 ;  /* 0x0000000000007941 */ /* 0x000fea0003800000 */
.L_x_4059:
[----:B-----5:R3:W-:Y:S02]  /*10970*/  STS.128 [R239+0x2800], R24 ;  /* 0x00280018ef007388 */ /* 0x0207e40000000c00 */
.L_x_4056:
[----:B------:R-:W-:Y:S05]  /*10980*/  BSYNC B1 ;  /* 0x0000000000017941 */ /* 0x000fea0003800000 */
.L_x_4055:
        /* <DEDUP_REMOVED lines=20> */
[----:B------:R-:W-:Y:S01]  /*10ad0*/  LEA R12, P1, R13, R32, 0x1 ;  /* 0x000000200d0c7211 */ /* 0x000fe200078208ff */
        /* <DEDUP_REMOVED lines=10> */
[C---:B-----5:R-:W-:Y:S01]  /*10b80*/  IMAD.U32 R26, R28.reuse, 0x10000, RZ ;  /* 0x000100001c1a7824 */ /* 0x060fe200078e00ff */
        /* <DEDUP_REMOVED lines=59> */
.L_x_4064:
[----:B------:R-:W-:Y:S05]  /*10f40*/  BSYNC B0 ;  /* 0x0000000000007941 */ /* 0x000fea0003800000 */
.L_x_4063:
        /* <DEDUP_REMOVED lines=89> */
.L_x_4066:
[----:B------:R-:W-:Y:S05]  /*114e0*/  BSYNC B0 ;  /* 0x0000000000007941 */ /* 0x000fea0003800000 */
.L_x_4065:
[----:B-----5:R3:W-:Y:S02]  /*114f0*/  STS.128 [R239+0x3000], R24 ;  /* 0x00300018ef007388 */ /* 0x0207e40000000c00 */
.L_x_4062:
[----:B------:R-:W-:Y:S05]  /*11500*/  BSYNC B1 ;  /* 0x0000000000017941 */ /* 0x000fea0003800000 */
.L_x_4061:
        /* <DEDUP_REMOVED lines=26> */
[----:B------:R-:W4:Y:S01]  /*116b0*/  LD.E.128 R12, [R12.64] ;  /* 0x000000060c0c7980 */ /* 0x000f22000c101d00 */
[----:B------:R-:W-:-:S04]  /*116c0*/  LEA R20, P1, R23, R34, 0x1 ;  /* 0x0000002217147211 */ /* 0x000fc800078208ff */
[----:B------:R-:W-:-:S06]  /*116d0*/  LEA.HI.X R21, R23, R35, R17, 0x1, P1 ;  /* 0x0000002317157211 */ /* 0x000fcc00008f0c11 */
[----:B--2---:R-:W2:Y:S01]  /*116e0*/  LD.E.128 R20, [R20.64] ;  /* 0x0000000614147980 */ /* 0x004ea2000c101d00 */
[C---:B-----5:R-:W-:Y:S01]  /*116f0*/  LOP3.LUT R17, R25.reuse, 0xffff0000, RZ, 0xc0, !PT ;  /* 0xffff000019117812 */ /* 0x060fe200078ec0ff */
[----:B------:R-:W-:Y:S01]  /*11700*/  IMAD.U32 R31, R25, 0x10000, RZ ;  /* 0x00010000191f7824 */ /* 0x000fe200078e00ff */
[C---:B------:R-:W-:Y:S01]  /*11710*/  LOP3.LUT R25, R27.reuse, 0xffff0000, RZ, 0xc0, !PT ;  /* 0xffff00001b197812 */ /* 0x040fe200078ec0ff */
[----:B------:R-:W-:Y:S01]  /*11720*/  IMAD.U32 R39, R27, 0x10000, RZ ;  /* 0x000100001b277824 */ /* 0x000fe200078e00ff */
[----:B------:R-:W-:Y:S01]  /*11730*/  SHF.L.U32 R30, R26, 0x10, RZ ;  /* 0x000000101a1e7819 */ /* 0x000fe200000006ff */
[C---:B------:R-:W-:Y:S01]  /*11740*/  IMAD.U32 R29, R24.reuse, 0x10000, RZ ;  /* 0x00010000181d7824 */ /* 0x040fe200078e00ff */
[----:B------:R-:W-:Y:S02]  /*11750*/  LOP3.LUT R24, R24, 0xffff0000, RZ, 0xc0, !PT ;  /* 0xffff000018187812 */ /* 0x000fe400078ec0ff */
[----:B------:R-:W-:Y:S02]  /*11760*/  LOP3.LUT R26, R26, 0xffff0000, RZ, 0xc0, !PT ;  /* 0xffff00001a1a7812 */ /* 0x000fe400078ec0ff */
[----:B-1-3--:R-:W-:-:S02]  /*11770*/  SHF.L.U32 R45, R4, 0x10, RZ ;  /* 0x00000010042d7819 */ /* 0x00afc400000006ff */
        /* <DEDUP_REMOVED lines=22> */
[C---:B--2---:R-:W-:Y:S01]  /*118e0*/  IMAD.U32 R4, R21.reuse, 0x10000, RZ ;  /* 0x0001000015047824 */ /* 0x044fe200078e00ff */
        /* <DEDUP_REMOVED lines=29> */
.L_x_4068:
[----:B------:R-:W-:Y:S05]  /*11ac0*/  BSYNC B0 ;  /* 0x0000000000007941 */ /* 0x000fea0003800000 */
.L_x_4067:
        /* <DEDUP_REMOVED lines=26> */
[----:B---3--:R-:W-:-:S04]  /*11c70*/  LEA R24, P1, R9, R34, 0x1 ;  /* 0x0000002209187211 */ /* 0x008fc800078208ff */
[----:B------:R-:W-:-:S06]  /*11c80*/  LEA.HI.X R25, R9, R35, R3, 0x1, P1 ;  /* 0x0000002309197211 */ /* 0x000fcc00008f0c03 */
[----:B------:R-:W3:Y:S01]  /*11c90*/  LD.E.128 R24, [R24.64] ;  /* 0x0000000618187980 */ /* 0x000ee2000c101d00 */
        /* <DEDUP_REMOVED lines=60> */
.L_x_4070:
[----:B------:R-:W-:Y:S05]  /*12060*/  BSYNC B0 ;  /* 0x0000000000007941 */ /* 0x000fea0003800000 */
.L_x_4069:
[----:B-----5:R4:W-:Y:S01]  /*12070*/  STS.128 [R239+0x3800], R4 ;  /* 0x00380004ef007388 */ /* 0x0209e20000000c00 */
[----:B------:R-:W-:Y:S05]  /*12080*/  BRA `(.L_x_4044) ;  /* 0x0000024000007947 */ /* 0x000fea0003800000 */
.L_x_4024:
[----:B------:R-:W-:Y:S01]  /*12090*/  IMAD.IADD R3, R232, 0x1, -R69 ;  /* 0x00000001e8037824 */ /* 0x000fe200078e0a45 */
[----:B------:R-:W-:-:S02]  /*120a0*/  IADD3 R0, R184, 0x10, RZ ;  /* 0x00000010b8007810 */ /* 0x000fc40007ffe0ff */
        /* <DEDUP_REMOVED lines=9> */
[-C--:B-----5:R-:W-:Y:S01]  /*12140*/  @!P6 LEA R6, P2, R186, R190.reuse, 0x1 ;  /* 0x000000beba06e211 */ /* 0x0a0fe200078408ff */
        /* <DEDUP_REMOVED lines=24> */
.L_x_4044:
[----:B------:R-:W-:Y:S05]  /*122d0*/  BSYNC B2 ;  /* 0x0000000000027941 */ /* 0x000fea0003800000 */
.L_x_4023:
[----:B------:R-:W-:Y:S02]  /*122e0*/  IADD3 R234, R134, -0x1, RZ ;  /* 0xffffffff86ea7810 */ /* 0x000fe40007ffe0ff */
[----:B----4-:R-:W-:-:S02]  /*122f0*/  IADD3 R5, R184, 0x60, RZ ;  /* 0x00000060b8057810 */ /* 0x010fc40007ffe0ff */
[----:B-1----:R-:W-:Y:S01]  /*12300*/  IADD3 R2, R184, 0x50, RZ ;  /* 0x00000050b8027810 */ /* 0x002fe20007ffe0ff */
[----:B------:R-:W-:Y:S01]  /*12310*/  IMAD.SHL.U32 R3, R234, 0x80, RZ ;  /* 0x00000080ea037824 */ /* 0x000fe200078e00ff */
[C---:B---3--:R-:W-:Y:S02]  /*12320*/  IADD3 R12, R184.reuse, 0x40, RZ ;  /* 0x00000040b80c7810 */ /* 0x048fe40007ffe0ff */
        /* <DEDUP_REMOVED lines=15> */
[----:B--2---:R-:W-:Y:S01]  /*12420*/  @!P5 IMAD R22, R65, 0x60, RZ ;  /* 0x000000604116d824 */ /* 0x004fe200078e02ff */
        /* <DEDUP_REMOVED lines=11> */
[----:B------:R-:W-:Y:S01]  /*124e0*/  @!P3 IMAD.MOV.U32 R20, RZ, RZ, R226 ;  /* 0x000000ffff14b224 */ /* 0x000fe200078e00e2 */
[----:B------:R-:W-:Y:S01]  /*124f0*/  @!P6 LEA.HI.X R27, R64, R227, R65, 0x6, P0 ;  /* 0x000000e3401be211 */ /* 0x000fe200000f3441 */
[----:B------:R-:W-:-:S02]  /*12500*/  @!P3 IMAD.MOV.U32 R21, RZ, RZ, R227 ;  /* 0x000000ffff15b224 */ /* 0x000fc400078e00e3 */
[C---:B------:R-:W-:Y:S02]  /*12510*/  @!P2 IMAD.WIDE.U32 R18, R64.reuse, 0xc0, R18 ;  /* 0x000000c04012a825 */ /* 0x040fe400078e0012 */
[----:B------:R3:W-:Y:S02]  /*12520*/  @!P6 LDGSTS.E.BYPASS.LTC128B.128 [R239+0x5000], [R26.64] ;  /* 0x050000001aefefae */ /* 0x0007e4000b901d46 */
[----:B------:R-:W-:Y:S02]  /*12530*/  @!P3 IMAD R9, R65, 0xa0, RZ ;  /* 0x000000a04109b824 */ /* 0x000fe400078e02ff */
[----:B------:R-:W-:Y:S01]  /*12540*/  @!P3 IMAD.WIDE.U32 R20, R64, 0xa0, R20 ;  /* 0x000000a04014b825 */ /* 0x000fe200078e0014 */
[----:B------:R3:W-:Y:S01]  /*12550*/  @!P6 LDGSTS.E.BYPASS.LTC128B.128 [R239+0x9000], [R26.64+0x80] ;  /* 0x090000801aefefae */ /* 0x0007e2000b901d46 */
[----:B------:R-:W-:Y:S02]  /*12560*/  ISETP.GE.AND P6, PT, R16, R7, PT ;  /* 0x000000071000720c */ /* 0x000fe40003fc6270 */
[----:B------:R-:W-:Y:S01]  /*12570*/  @!P2 IMAD.IADD R19, R8, 0x1, R19 ;  /* 0x000000010813a824 */ /* 0x000fe200078e0213 */
[C---:B------:R-:W-:Y:S01]  /*12580*/  @!P4 LEA R8, P0, R64.reuse, R226, 0x7 ;  /* 0x000000e24008c211 */ /* 0x040fe200078038ff */
[----:B------:R-:W-:Y:S01]  /*12590*/  @!P3 IMAD.IADD R21, R9, 0x1, R21 ;  /* 0x000000010915b824 */ /* 0x000fe200078e0215 */
[----:B------:R4:W-:Y:S01]  /*125a0*/  @!P5 LDGSTS.E.BYPASS.LTC128B.128 [R239+0x5800], [R22.64] ;  /* 0x0580000016efdfae */ /* 0x0009e2000b901d46 */
[----:B------:R-:W-:Y:S01]  /*125b0*/  @!P1 IMAD R6, R65, 0xe0, RZ ;  /* 0x000000e041069824 */ /* 0x000fe200078e02ff */
[C---:B------:R-:W-:Y:S01]  /*125c0*/  @!P4 LEA.HI.X R9, R64.reuse, R227, R65, 0x7, P0 ;  /* 0x000000e34009c211 */ /* 0x040fe200000f3c41 */
[----:B------:R-:W-:Y:S01]  /*125d0*/  @!P1 IMAD.WIDE.U32 R24, R64, 0xe0, R226 ;  /* 0x000000e040189825 */ /* 0x000fe200078e00e2 */
[----:B------:R4:W-:Y:S01]  /*125e0*/  @!P5 LDGSTS.E.BYPASS.LTC128B.128 [R239+0x9800], [R22.64+0x80] ;  /* 0x0980008016efdfae */ /* 0x0009e2000b901d46 */
[----:B------:R-:W-:-:S02]  /*125f0*/  ISETP.GE.AND P0, PT, R0, R7, PT ;  /* 0x000000070000720c */ /* 0x000fc40003f06270 */
[----:B------:R-:W-:Y:S01]  /*12600*/  @!P1 IMAD.IADD R25, R6, 0x1, R25 ;  /* 0x0000000106199824 */ /* 0x000fe200078e0219 */
[----:B------:R5:W-:Y:S01]  /*12610*/  @!P4 LDGSTS.E.BYPASS.LTC128B.128 [R239+0x6000], [R8.64] ;  /* 0x0600000008efcfae */ /* 0x000be2000b901d46 */
[----:B------:R-:W-:-:S03]  /*12620*/  ISETP.GE.AND P5, PT, R28, R7, PT ;  /* 0x000000071c00720c */ /* 0x000fc60003fa6270 */
[----:B------:R5:W-:Y:S01]  /*12630*/  @!P4 LDGSTS.E.BYPASS.LTC128B.128 [R239+0xa000], [R8.64+0x80] ;  /* 0x0a00008008efcfae */ /* 0x000be2000b901d46 */
[----:B------:R-:W-:-:S03]  /*12640*/  ISETP.GE.AND P4, PT, R12, R7, PT ;  /* 0x000000070c00720c */ /* 0x000fc60003f86270 */
[----:B------:R1:W-:Y:S04]  /*12650*/  @!P3 LDGSTS.E.BYPASS.LTC128B.128 [R239+0x6800], [R20.64] ;  /* 0x0680000014efbfae */ /* 0x0003e8000b901d46 */
[----:B------:R1:W-:Y:S01]  /*12660*/  @!P3 LDGSTS.E.BYPASS.LTC128B.128 [R239+0xa800], [R20.64+0x80] ;  /* 0x0a80008014efbfae */ /* 0x0003e2000b901d46 */
[----:B------:R-:W-:-:S03]  /*12670*/  ISETP.GE.AND P3, PT, R2, R7, PT ;  /* 0x000000070200720c */ /* 0x000fc60003f66270 */
[----:B------:R1:W-:Y:S04]  /*12680*/  @!P2 LDGSTS.E.BYPASS.LTC128B.128 [R239+0x7000], [R18.64] ;  /* 0x0700000012efafae */ /* 0x0003e8000b901d46 */
[----:B------:R1:W-:Y:S01]  /*12690*/  @!P2 LDGSTS.E.BYPASS.LTC128B.128 [R239+0xb000], [R18.64+0x80] ;  /* 0x0b00008012efafae */ /* 0x0003e2000b901d46 */
[----:B------:R-:W-:-:S03]  /*126a0*/  ISETP.GE.AND P2, PT, R184, R7, PT ;  /* 0x00000007b800720c */ /* 0x000fc60003f46270 */
[----:B------:R1:W-:Y:S04]  /*126b0*/  @!P1 LDGSTS.E.BYPASS.LTC128B.128 [R239+0x7800], [R24.64] ;  /* 0x0780000018ef9fae */ /* 0x0003e8000b901d46 */
[----:B------:R1:W-:Y:S01]  /*126c0*/  @!P1 LDGSTS.E.BYPASS.LTC128B.128 [R239+0xb800], [R24.64+0x80] ;  /* 0x0b80008018ef9fae */ /* 0x0003e2000b901d46 */
[----:B---3--:R-:W-:-:S03]  /*126d0*/  @!P0 LEA R26, P1, R73, R228, 0x1 ;  /* 0x000000e4491a8211 */ /* 0x008fc600078208ff */
[----:B------:R-:W0:Y:S04]  /*126e0*/  LDGDEPBAR ;  /* 0x00000000000079af */ /* 0x000e280000000000 */
[----:B------:R-:W3:Y:S01]  /*126f0*/  LD.E R2, [R10.64+0x188] ;  /* 0x000188060a027980 */ /* 0x000ee2000c101900 */
[----:B------:R-:W-:Y:S01]  /*12700*/  @!P0 LEA.HI.X R27, R73, R229, R74, 0x1, P1 ;  /* 0x000000e5491b8211 */ /* 0x000fe200008f0c4a */
[----:B-----5:R-:W-:Y:S01]  /*12710*/  @!P5 IMAD.MOV.U32 R8, RZ, RZ, R228 ;  /* 0x000000ffff08d224 */ /* 0x020fe200078e00e4 */
[----:B------:R-:W-:Y:S01]  /*12720*/  ISETP.GE.AND P1, PT, R4, R7, PT ;  /* 0x000000070400720c */ /* 0x000fe20003f26270 */
[----:B------:R-:W-:Y:S01]  /*12730*/  IMAD.SHL.U32 R4, R184, 0x8, RZ ;  /* 0x00000008b8047824 */ /* 0x000fe200078e00ff */
[----:B------:R-:W-:Y:S01]  /*12740*/  LEA.HI R0, R136, R136, RZ, 0x1 ;  /* 0x0000008888007211 */ /* 0x000fe200078f08ff */
[----:B------:R-:W-:-:S02]  /*12750*/  @!P5 IMAD.MOV.U32 R9, RZ, RZ, R229 ;  /* 0x000000ffff09d224 */ /* 0x000fc400078e00e5 */
[----:B--2---:R-:W-:Y:S02]  /*12760*/  @!P3 IMAD R14, R67, 0xa0, RZ ;  /* 0x000000a0430eb824 */ /* 0x004fe400078e02ff */
[----:B------:R-:W-:-:S04]  /*12770*/  @!P5 IMAD.WIDE.U32 R12, R66, 0x60, R8 ;  /* 0x00000060420cd825 */ /* 0x000fc800078e0008 */
[----:B------:R-:W-:-:S04]  /*12780*/  @!P3 IMAD.WIDE.U32 R8, R66, 0xa0, R228 ;  /* 0x000000a04208b825 */ /* 0x000fc800078e00e4 */
[----:B------:R-:W-:Y:S01]  /*12790*/  @!P3 IMAD.IADD R15, R14, 0x1, R9 ;  /* 0x000000010e0fb824 */ /* 0x000fe200078e0209 */
[----:B------:R-:W-:Y:S01]  /*127a0*/  LOP3.LUT R9, R0, 0xfffffffe, RZ, 0xc0, !PT ;  /* 0xfffffffe00097812 */ /* 0x000fe200078ec0ff */
[----:B------:R-:W-:-:S04]  /*127b0*/  DEPBAR.LE SB0, 0x0 ;  /* 0x000080000000791a */ /* 0x000fc80000000000 */
[----:B------:R-:W-:Y:S01]  /*127c0*/  BAR.SYNC.DEFER_BLOCKING 0x0 ;  /* 0x0000000000007b1d */ /* 0x000fe20000010000 */
[----:B------:R-:W-:Y:S02]  /*127d0*/  IMAD.IADD R9, R136, 0x1, -R9 ;  /* 0x0000000188097824 */ /* 0x000fe400078e0a09 */
[----:B-1----:R-:W-:-:S04]  /*127e0*/  @!P1 IMAD.WIDE.U32 R20, R66, 0xe0, R228 ;  /* 0x000000e042149825 */ /* 0x002fc800078e00e4 */
[----:B------:R-:W-:Y:S02]  /*127f0*/  @!P5 IMAD R16, R67, 0x60, RZ ;  /* 0x000000604310d824 */ /* 0x000fe400078e02ff */
[----:B------:R-:W-:Y:S02]  /*12800*/  @!P3 IMAD.MOV.U32 R14, RZ, RZ, R8 ;  /* 0x000000ffff0eb224 */ /* 0x000fe400078e0008 */
[----:B------:R-:W-:Y:S02]  /*12810*/  @!P5 IMAD.IADD R17, R16, 0x1, R13 ;  /* 0x000000011011d824 */ /* 0x000fe400078e020d */
[----:B------:R-:W-:Y:S01]  /*12820*/  @!P5 IMAD.MOV.U32 R16, RZ, RZ, R12 ;  /* 0x000000ffff10d224 */ /* 0x000fe200078e000c */
        /* <DEDUP_REMOVED lines=9> */
[----:B------:R-:W-:Y:S01]  /*128c0*/  SHF.R.S32.HI R7, RZ, 0x1f, R138 ;  /* 0x0000001fff077819 */ /* 0x000fe2000001148a */
[----:B------:R-:W-:Y:S03]  /*128d0*/  @P0 STS.128 [R239+0xc800], RZ ;  /* 0x00c800ffef000388 */ /* 0x000fe60000000c00 */
[----:B------:R-:W-:Y:S01]  /*128e0*/  LOP3.LUT R5, R5, 0x1c0, RZ, 0xc0, !PT ;  /* 0x000001c005057812 */ /* 0x000fe200078ec0ff */
[----:B------:R-:W-:Y:S01]  /*128f0*/  @P0 STS.128 [R239+0x10800], RZ ;  /* 0x010800ffef000388 */ /* 0x000fe20000000c00 */
[----:B------:R-:W-:-:S02]  /*12900*/  LEA.HI R7, R7, R138, RZ, 0x3 ;  /* 0x0000008a07077211 */ /* 0x000fc400078f18ff */
[----:B------:R-:W-:Y:S01]  /*12910*/  LOP3.LUT R4, R5, 0x8, R4, 0xf8, !PT ;  /* 0x0000000805047812 */ /* 0x000fe200078ef804 */
[----:B------:R-:W-:Y:S01]  /*12920*/  @!PT LDS RZ, [RZ] ;  /* 0x00000000fffff984 */ /* 0x000fe20000000800 */
[----:B------:R-:W-:Y:S01]  /*12930*/  @!PT LDS RZ, [RZ] ;  /* 0x00000000fffff984 */ /* 0x000fe20000000800 */
[----:B------:R-:W-:Y:S01]  /*12940*/  @!PT LDS RZ, [RZ] ;  /* 0x00000000fffff984 */ /* 0x000fe20000000800 */
[----:B------:R2:W-:Y:S01]  /*12950*/  @!P0 LDGSTS.E.BYPASS.LTC128B.128 [R239+0xc800], [R26.64] ;  /* 0x0c8000001aef8fae */ /* 0x0005e2000b901d46 */
[----:B------:R-:W-:Y:S01]  /*12960*/  SHF.R.U32.HI R5, RZ, 0x3, R5 ;  /* 0x00000003ff057819 */ /* 0x000fe20000011605 */
[----:B------:R-:W-:Y:S02]  /*12970*/  @!P2 IMAD.MOV.U32 R18, RZ, RZ, R228 ;  /* 0x000000ffff12a224 */ /* 0x000fe400078e00e4 */
[----:B------:R-:W-:Y:S01]  /*12980*/  @!P2 IMAD.MOV.U32 R19, RZ, RZ, R229 ;  /* 0x000000ffff13a224 */ /* 0x000fe200078e00e5 */
[----:B------:R-:W-:Y:S01]  /*12990*/  LOP3.LUT R4, R4, R5, RZ, 0x3c, !PT ;  /* 0x0000000504047212 */ /* 0x000fe200078e3cff */
[----:B------:R2:W-:Y:S01]  /*129a0*/  @!P0 LDGSTS.E.BYPASS.LTC128B.128 [R239+0x10800], [R26.64+0x80] ;  /* 0x108000801aef8fae */ /* 0x0005e2000b901d46 */
[----:B------:R-:W-:Y:S01]  /*129b0*/  LOP3.LUT R5, R7, 0xfffffff8, RZ, 0xc0, !PT ;  /* 0xfffffff807057812 */ /* 0x000fe200078ec0ff */
[C---:B----4-:R-:W-:Y:S01]  /*129c0*/  @!P2 IMAD.WIDE.U32 R22, R66.reuse, 0xc0, R18 ;  /* 0x000000c04216a825 */ /* 0x050fe200078e0012 */
[----:B------:R-:W-:Y:S01]  /*129d0*/  @!P6 LEA R18, P0, R66, R228, 0x6 ;  /* 0x000000e44212e211 */ /* 0x000fe200078030ff */
[----:B------:R-:W-:Y:S02]  /*129e0*/  @P6 STS.128 [R239+0xd000], RZ ;  /* 0x00d000ffef006388 */ /* 0x000fe40000000c00 */
[----:B------:R-:W-:Y:S01]  /*129f0*/  IMAD.IADD R0, R138, 0x1, -R5 ;  /* 0x000000018a007824 */ /* 0x000fe200078e0a05 */
[----:B------:R-:W-:Y:S01]  /*12a00*/  @!P6 LEA.HI.X R19, R66, R229, R67, 0x6, P0 ;  /* 0x000000e54213e211 */ /* 0x000fe200000f3443 */
[----:B------:R-:W-:Y:S01]  /*12a10*/  IMAD R223, R9, 0x200, R4 ;  /* 0x0000020009df7824 */ /* 0x000fe200078e0204 */
[----:B------:R-:W-:Y:S01]  /*12a20*/  @P6 STS.128 [R239+0x11000], RZ ;  /* 0x011000ffef006388 */ /* 0x000fe20000000c00 */
[----:B------:R-:W-:-:S02]  /*12a30*/  IMAD.SHL.U32 R4, R0, 0x40, RZ ;  /* 0x0000004000047824 */ /* 0x000fc400078e00ff */
[----:B------:R-:W-:Y:S01]  /*12a40*/  IMAD.SHL.U32 R9, R9, 0x8, RZ ;  /* 0x0000000809097824 */ /* 0x000fe200078e00ff */
[----:B------:R-:W-:Y:S01]  /*12a50*/  @!PT LDS RZ, [RZ] ;  /* 0x00000000fffff984 */ /* 0x000fe20000000800 */
[----:B------:R-:W-:Y:S01]  /*12a60*/  @!PT LDS RZ, [RZ] ;  /* 0x00000000fffff984 */ /* 0x000fe20000000800 */
[----:B------:R-:W-:Y:S01]  /*12a70*/  @!PT LDS RZ, [RZ] ;  /* 0x00000000fffff984 */ /* 0x000fe20000000800 */
[----:B------:R4:W-:Y:S01]  /*12a80*/  @!P6 LDGSTS.E.BYPASS.LTC128B.128 [R239+0xd000], [R18.64] ;  /* 0x0d00000012efefae */ /* 0x0009e2000b901d46 */
[C---:B------:R-:W-:Y:S01]  /*12a90*/  @!P1 IMAD R5, R67.reuse, 0xe0, RZ ;  /* 0x000000e043059824 */ /* 0x040fe200078e02ff */
[----:B------:R-:W-:Y:S01]  /*12aa0*/  LOP3.LUT R4, R4, 0x1c0, RZ, 0xc0, !PT ;  /* 0x000001c004047812 */ /* 0x000fe200078ec0ff */
[----:B------:R-:W-:Y:S01]  /*12ab0*/  @!P2 IMAD R12, R67, 0xc0, RZ ;  /* 0x000000c0430ca824 */ /* 0x000fe200078e02ff */
[----:B------:R4:W-:Y:S01]  /*12ac0*/  @!P6 LDGSTS.E.BYPASS.LTC128B.128 [R239+0x11000], [R18.64+0x80] ;  /* 0x1100008012efefae */ /* 0x0009e2000b901d46 */
[----:B------:R-:W-:Y:S01]  /*12ad0*/  @!P1 IMAD.IADD R5, R5, 0x1, R21 ;  /* 0x0000000105059824 */ /* 0x000fe200078e0215 */
[----:B------:R-:W-:Y:S01]  /*12ae0*/  LOP3.LUT R6, R4, 0x8, R9, 0xf8, !PT ;  /* 0x0000000804067812 */ /* 0x000fe200078ef809 */
[----:B------:R-:W-:Y:S01]  /*12af0*/  @!P2 IMAD.IADD R13, R12, 0x1, R23 ;  /* 0x000000010c0da824 */ /* 0x000fe200078e0217 */
[----:B------:R-:W-:Y:S01]  /*12b00*/  SHF.R.U32.HI R9, RZ, 0x3, R4 ;  /* 0x00000003ff097819 */ /* 0x000fe20000011604 */
[----:B------:R-:W-:Y:S01]  /*12b10*/  @!P1 IMAD.MOV.U32 R4, RZ, RZ, R20 ;  /* 0x000000ffff049224 */ /* 0x000fe200078e0014 */
[----:B------:R-:W-:Y:S01]  /*12b20*/  @!P4 LEA R20, P0, R66, R228, 0x7 ;  /* 0x000000e44214c211 */ /* 0x000fe200078038ff */
[----:B------:R-:W-:Y:S01]  /*12b30*/  @P5 STS.128 [R239+0xd800], RZ ;  /* 0x00d800ffef005388 */ /* 0x000fe20000000c00 */
[----:B------:R-:W-:Y:S01]  /*12b40*/  LOP3.LUT R6, R6, R9, RZ, 0x3c, !PT ;  /* 0x0000000906067212 */ /* 0x000fe200078e3cff */
[----:B------:R-:W-:Y:S01]  /*12b50*/  IMAD.SHL.U32 R9, R7, 0x40, RZ ;  /* 0x0000004007097824 */ /* 0x000fe200078e00ff */
[----:B------:R-:W-:Y:S01]  /*12b60*/  @!P4 LEA.HI.X R21, R66, R229, R67, 0x7, P0 ;  /* 0x000000e54215c211 */ /* 0x000fe200000f3c43 */
[----:B------:R-:W-:Y:S01]  /*12b70*/  @P5 STS.128 [R239+0x11800], RZ ;  /* 0x011800ffef005388 */ /* 0x000fe20000000c00 */
[----:B------:R-:W-:-:S02]  /*12b80*/  @!P2 IMAD.MOV.U32 R12, RZ, RZ, R22 ;  /* 0x000000ffff0ca224 */ /* 0x000fc400078e0016 */
[----:B------:R-:W-:Y:S01]  /*12b90*/  LOP3.LUT R9, R9, 0xfffffe00, RZ, 0xc0, !PT ;  /* 0xfffffe0009097812 */ /* 0x000fe200078ec0ff */
[----:B------:R-:W-:Y:S01]  /*12ba0*/  @!PT LDS RZ, [RZ] ;  /* 0x00000000fffff984 */ /* 0x000fe20000000800 */
[----:B------:R-:W-:Y:S01]  /*12bb0*/  @!PT LDS RZ, [RZ] ;  /* 0x00000000fffff984 */ /* 0x000fe20000000800 */
[----:B------:R-:W-:Y:S01]  /*12bc0*/  @!PT LDS RZ, [RZ] ;  /* 0x00000000fffff984 */ /* 0x000fe20000000800 */
[----:B------:R4:W-:Y:S01]  /*12bd0*/  @!P5 LDGSTS.E.BYPASS.LTC128B.128 [R239+0xd800], [R16.64] ;  /* 0x0d80000010efdfae */ /* 0x0009e2000b901d46 */
[----:B------:R-:W-:-:S03]  /*12be0*/  IMAD.SHL.U32 R223, R223, 0x2, RZ ;  /* 0x00000002dfdf7824 */ /* 0x000fc600078e00ff */
[----:B------:R4:W-:Y:S01]  /*12bf0*/  @!P5 LDGSTS.E.BYPASS.LTC128B.128 [R239+0x11800], [R16.64+0x80] ;  /* 0x1180008010efdfae */ /* 0x0009e2000b901d46 */
[----:B------:R-:W-:-:S03]  /*12c00*/  IMAD R7, R68, 0x400, R9 ;  /* 0x0000040044077824 */ /* 0x000fc600078e0209 */
[----:B------:R-:W-:Y:S01]  /*12c10*/  @P4 STS.128 [R239+0xe000], RZ ;  /* 0x00e000ffef004388 */ /* 0x000fe20000000c00 */
[----:B------:R-:W-:-:S03]  /*12c20*/  IMAD.IADD R224, R6, 0x1, R7 ;  /* 0x0000000106e07824 */ /* 0x000fc600078e0207 */
[----:B------:R-:W-:Y:S01]  /*12c30*/  @P4 STS.128 [R239+0x12000], RZ ;  /* 0x012000ffef004388 */ /* 0x000fe20000000c00 */
[----:B------:R-:W-:-:S03]  /*12c40*/  IMAD.SHL.U32 R224, R224, 0x2, RZ ;  /* 0x00000002e0e07824 */ /* 0x000fc600078e00ff */
        /* <DEDUP_REMOVED lines=26> */
[----:B------:R-:W-:Y:S01]  /*12df0*/  R2P PR, R0, 0x6 ;  /* 0x0000000600007804 */ /* 0x000fe20000000000 */
[----:B------:R-:W-:-:S02]  /*12e00*/  IMAD.MOV.U32 R7, RZ, RZ, 0x10 ;  /* 0x00000010ff077424 */ /* 0x000fc400078e00ff */
[----:B------:R-:W-:Y:S04]  /*12e10*/  LDSM.16.M88.4 R32, [R224] ;  /* 0x00000000e020783b */ /* 0x000fe80000000200 */
[----:B--2---:R-:W2:Y:S01]  /*12e20*/  LDSM.16.M88.4 R24, [R223+0x4000] ;  /* 0x00400000df18783b */ /* 0x004ea20000000200 */
[----:B------:R-:W-:-:S03]  /*12e30*/  SEL R7, R7, 0xfffffff0, !P1 ;  /* 0xfffffff007077807 */ /* 0x000fc60004800000 */
[----:B------:R-:W5:Y:S04]  /*12e40*/  LDSM.16.M88.4 R104, [R223+0x5000] ;  /* 0x00500000df68783b */ /* 0x000f680000000200 */
[----:B----4-:R-:W4:Y:S04]  /*12e50*/  LDSM.16.M88.4 R16, [R223+0x4800] ;  /* 0x00480000df10783b */ /* 0x010f280000000200 */
[----:B------:R-:W4:Y:S04]  /*12e60*/  LDSM.16.M88.4 R76, [R223+0x5800] ;  /* 0x00580000df4c783b */ /* 0x000f280000000200 */
[----:B------:R-:W4:Y:S04]  /*12e70*/  LDSM.16.M88.4 R60, [R223+0x6000] ;  /* 0x00600000df3c783b */ /* 0x000f280000000200 */
[----:B-1----:R-:W3:Y:S01]  /*12e80*/  LD.E R4, [R10.64+0x18c] ;  /* 0x00018c060a047980 */ /* 0x002ee2000c101900 */
[----:B------:R-:W-:-:S03]  /*12e90*/  IMAD.MOV.U32 R5, RZ, RZ, 0x20 ;  /* 0x00000020ff057424 */ /* 0x000fc600078e00ff */
[----:B------:R-:W1:Y:S02]  /*12ea0*/  LDSM.16.M88.4 R48, [R223+0x6800] ;  /* 0x00680000df30783b */ /* 0x000e640000000200 */
[----:B------:R-:W-:Y:S02]  /*12eb0*/  SEL R5, R5, 0xffffffe0, !P2 ;  /* 0xffffffe005057807 */ /* 0x000fe40005000000 */
[----:B------:R-:W1:Y:S01]  /*12ec0*/  LDSM.16.M88.4 R40, [R223+0x7000] ;  /* 0x00700000df28783b */ /* 0x000e620000000200 */
[----:B------:R-:W-:-:S03]  /*12ed0*/  R2P PR, R72, 0x6 ;  /* 0x0000000648007804 */ /* 0x000fc60000000000 */
[----:B------:R-:W1:Y:S01]  /*12ee0*/  LDSM.16.M88.4 R80, [R223+0x7800] ;  /* 0x00780000df50783b */ /* 0x000e620000000200 */
[----:B------:R-:W-:Y:S01]  /*12ef0*/  IADD3 R0, R223, 0x4000, RZ ;  /* 0x00004000df007810 */ /* 0x000fe20007ffe0ff */
[----:B------:R-:W-:Y:S01]  /*12f00*/  IMAD R222, R7, 0x2, R224 ;  /* 0x0000000207de7824 */ /* 0x000fe200078e02e0 */
[----:B------:R-:W-:Y:S01]  /*12f10*/  IADD3 R221, R223, 0x4020, RZ ;  /* 0x00004020dfdd7810 */ /* 0x000fe20007ffe0ff */
[----:B------:R-:W0:Y:S04]  /*12f20*/  LDGDEPBAR ;  /* 0x00000000000079af */ /* 0x000e280000000000 */
[----:B------:R-:W-:Y:S01]  /*12f30*/  LDSM.16.M88.4 R84, [R222] ;  /* 0x00000000de54783b */ /* 0x000fe20000000200 */
[----:B--2---:R-:W-:Y:S01]  /*12f40*/  HMMA.16816.F32.BF16 R28, R32, R24, RZ ;  /* 0x00000018201c723c */ /* 0x004fe200000418ff */
[----:B------:R-:W-:-:S05]  /*12f50*/  @P1 IADD3 R221, R0, -0x20, RZ ;  /* 0xffffffe000dd1810 */ /* 0x000fca0007ffe0ff */
[----:B------:R-:W2:Y:S02]  /*12f60*/  LDSM.16.M88.4 R128, [R221] ;  /* 0x00000000dd80783b */ /* 0x000ea40000000200 */
[----:B------:R-:W-:Y:S02]  /*12f70*/  HMMA.16816.F32.BF16 R24, R32, R26, RZ ;  /* 0x0000001a2018723c */ /* 0x000fe400000418ff */
[----:B------:R-:W1:Y:S01]  /*12f80*/  LDSM.16.M88.4 R112, [R221+0x1000] ;  /* 0x00100000dd70783b */ /* 0x000e620000000200 */
[----:B------:R-:W-:-:S03]  /*12f90*/  IMAD.MOV.U32 R0, RZ, RZ, 0x40 ;  /* 0x00000040ff007424 */ /* 0x000fc600078e00ff */
[----:B------:R-:W1:Y:S02]  /*12fa0*/  LDSM.16.M88.4 R108, [R221+0x1800] ;  /* 0x00180000dd6c783b */ /* 0x000e640000000200 */
[C---:B-----5:R-:W-:Y:S02]  /*12fb0*/  HMMA.16816.F32.BF16 R12, R32.reuse, R104, RZ ;  /* 0x00000068200c723c */ /* 0x060fe400000418ff */
[----:B------:R-:W5:Y:S01]  /*12fc0*/  LDSM.16.M88.4 R88, [R221+0x3800] ;  /* 0x00380000dd58783b */ /* 0x000f620000000200 */
[----:B------:R-:W-:Y:S01]  /*12fd0*/  SEL R0, R0, 0xffffffc0, !P2 ;  /* 0xffffffc000007807 */ /* 0x000fe20005000000 */
[----:B------:R-:W-:Y:S02]  /*12fe0*/  IMAD R220, R5, 0x2, R224 ;  /* 0x0000000205dc7824 */ /* 0x000fe400078e02e0 */
[----:B------:R-:W2:Y:S02]  /*12ff0*/  LDSM.16.M88.4 R124, [R221+0x800] ;  /* 0x00080000dd7c783b */ /* 0x000ea40000000200 */
[----:B------:R-:W-:Y:S01]  /*13000*/  IMAD.IADD R218, R223, 0x1, R0 ;  /* 0x00000001dfda7824 */ /* 0x000fe200078e0200 */
[C---:B----4-:R-:W-:Y:S01]  /*13010*/  HMMA.16816.F32.BF16 R20, R32.reuse, R16, RZ ;  /* 0x000000102014723c */ /* 0x050fe200000418ff */
[----:B------:R-:W4:Y:S04]  /*13020*/  LDSM.16.M88.4 R120, [R221+0x2000] ;  /* 0x00200000dd78783b */ /* 0x000f280000000200 */
[----:B------:R-:W2:Y:S03]  /*13030*/  LDSM.16.M88.4 R116, [R221+0x2800] ;  /* 0x00280000dd74783b */ /* 0x000ea60000000200 */
[C---:B------:R-:W-:Y:S01]  /*13040*/  HMMA.16816.F32.BF16 R104, R32.reuse, R106, RZ ;  /* 0x0000006a2068723c */ /* 0x040fe200000418ff */
[----:B------:R-:W2:Y:S04]  /*13050*/  LDSM.16.M88.4 R92, [R221+0x3000] ;  /* 0x00300000dd5c783b */ /* 0x000ea80000000200 */
[----:B------:R-:W-:Y:S03]  /*13060*/  LDSM.16.M88.4 R96, [R220] ;  /* 0x00000000dc60783b */ /* 0x000fe60000000200 */
[C---:B------:R-:W-:Y:S01]  /*13070*/  HMMA.16816.F32.BF16 R100, R32.reuse, R76, RZ ;  /* 0x0000004c2064723c */ /* 0x040fe200000418ff */
[----:B------:R-:W-:Y:S07]  /*13080*/  LDSM.16.M88.4 R140, [R218+0x5800] ;  /* 0x00580000da8c783b */ /* 0x000fee0000000200 */
        /* <DEDUP_REMOVED lines=11> */
[C---:B--2---:R-:W-:Y:S08]  /*13140*/  HMMA.16816.F32.BF16 R28, R84.reuse, R128, R28 ;  /* 0x00000080541c723c */ /* 0x044ff0000004181c */
[C---:B------:R-:W-:Y:S08]  /*13150*/  HMMA.16816.F32.BF16 R24, R84.reuse, R130, R24 ;  /* 0x000000825418723c */ /* 0x040ff00000041818 */
[C---:B------:R-:W-:Y:S08]  /*13160*/  HMMA.16816.F32.BF16 R12, R84.reuse, R112, R12 ;  /* 0x00000070540c723c */ /* 0x040ff0000004180c */
[C---:B------:R-:W-:Y:S01]  /*13170*/  HMMA.16816.F32.BF16 R104, R84.reuse, R114, R104 ;  /* 0x000000725468723c */ /* 0x040fe20000041868 */
[----:B------:R-:W2:Y:S07]  /*13180*/  LDSM.16.M88.4 R112, [R218+0x4800] ;  /* 0x00480000da70783b */ /* 0x000eae0000000200 */
[C---:B------:R-:W-:Y:S08]  /*13190*/  HMMA.16816.F32.BF16 R100, R84.reuse, R108, R100 ;  /* 0x0000006c5464723c */ /* 0x040ff00000041864 */
[C---:B------:R-:W-:Y:S01]  /*131a0*/  HMMA.16816.F32.BF16 R76, R84.reuse, R110, R76 ;  /* 0x0000006e544c723c */ /* 0x040fe2000004184c */
[----:B------:R-:W1:Y:S07]  /*131b0*/  LDSM.16.M88.4 R108, [R218+0x5000] ;  /* 0x00500000da6c783b */ /* 0x000e6e0000000200 */
[C---:B-----5:R-:W-:Y:S08]  /*131c0*/  HMMA.16816.F32.BF16 R36, R84.reuse, R88, R36 ;  /* 0x000000585424723c */ /* 0x060ff00000041824 */
[C---:B------:R-:W-:Y:S01]  /*131d0*/  HMMA.16816.F32.BF16 R32, R84.reuse, R90, R32 ;  /* 0x0000005a5420723c */ /* 0x040fe20000041820 */
[----:B------:R-:W5:Y:S07]  /*131e0*/  LDSM.16.M88.4 R88, [R218+0x6800] ;  /* 0x00680000da58783b */ /* 0x000f6e0000000200 */
[C---:B------:R-:W-:Y:S08]  /*131f0*/  HMMA.16816.F32.BF16 R20, R84.reuse, R124, R20 ;  /* 0x0000007c5414723c */ /* 0x040ff00000041814 */
[C---:B------:R-:W-:Y:S08]  /*13200*/  HMMA.16816.F32.BF16 R16, R84.reuse, R126, R16 ;  /* 0x0000007e5410723c */ /* 0x040ff00000041810 */
[C---:B----4-:R-:W-:Y:S08]  /*13210*/  HMMA.16816.F32.BF16 R72, R84.reuse, R120, R72 ;  /* 0x000000785448723c */ /* 0x050ff00000041848 */
[C---:B------:R-:W-:Y:S08]  /*13220*/  HMMA.16816.F32.BF16 R60, R84.reuse, R122, R60 ;  /* 0x0000007a543c723c */ /* 0x040ff0000004183c */
[C---:B------:R-:W-:Y:S08]  /*13230*/  HMMA.16816.F32.BF16 R56, R84.reuse, R116, R56 ;  /* 0x000000745438723c */ /* 0x040ff00000041838 */
[C---:B------:R-:W-:Y:S08]  /*13240*/  HMMA.16816.F32.BF16 R48, R84.reuse, R118, R48 ;  /* 0x000000765430723c */ /* 0x040ff00000041830 */
[C---:B------:R-:W-:Y:S08]  /*13250*/  HMMA.16816.F32.BF16 R44, R84.reuse, R92, R44 ;  /* 0x0000005c542c723c */ /* 0x040ff0000004182c */
[----:B------:R-:W-:Y:S01]  /*13260*/  HMMA.16816.F32.BF16 R40, R84, R94, R40 ;  /* 0x0000005e5428723c */ /* 0x000fe20000041828 */
[----:B------:R-:W4:Y:S04]  /*13270*/  LDSM.16.M88.4 R92, [R218+0x6000] ;  /* 0x00600000da5c783b */ /* 0x000f280000000200 */
[----:B------:R-:W3:Y:S03]  /*13280*/  LDSM.16.M88.4 R84, [R218+0x7000] ;  /* 0x00700000da54783b */ /* 0x000ee60000000200 */
[C---:B-1----:R-:W-:Y:S08]  /*13290*/  HMMA.16816.F32.BF16 R28, R96.reuse, R80, R28 ;  /* 0x00000050601c723c */ /* 0x042ff0000004181c */
[----:B------:R-:W-:Y:S01]  /*132a0*/  HMMA.16816.F32.BF16 R24, R96, R82, R24 ;  /* 0x000000526018723c */ /* 0x000fe20000041818 */
[----:B------:R-:W1:Y:S01]  /*132b0*/  LDSM.16.M88.4 R80, [R218+0x7800] ;  /* 0x00780000da50783b */ /* 0x000e620000000200 */
[----:B------:R-:W-:-:S02]  /*132c0*/  IMAD R219, R5, 0x2, R222 ;  /* 0x0000000205db7824 */ /* 0x000fc400078e02de */
[----:B------:R-:W-:-:S03]  /*132d0*/  IMAD.IADD R207, R0, 0x1, R221 ;  /* 0x0000000100cf7824 */ /* 0x000fc600078e02dd */
[----:B------:R-:W-:Y:S01]  /*132e0*/  LDSM.16.M88.4 R128, [R219] ;  /* 0x00000000db80783b */ /* 0x000fe20000000200 */
[C---:B--2---:R-:W-:Y:S03]  /*132f0*/  HMMA.16816.F32.BF16 R20, R96.reuse, R112, R20 ;  /* 0x000000706014723c */ /* 0x044fe60000041814 */
[----:B------:R-:W2:Y:S04]  /*13300*/  LDSM.16.M88.4 R124, [R207] ;  /* 0x00000000cf7c783b */ /* 0x000ea80000000200 */
[----:B------:R-:W-:Y:S01]  /*13310*/  LDSM.16.M88.4 R116, [R207+0x1000] ;  /* 0x00100000cf74783b */ /* 0x000fe20000000200 */
[C---:B------:R-:W-:Y:S03]  /*13320*/  HMMA.16816.F32.BF16 R16, R96.reuse, R114, R16 ;  /* 0x000000726010723c */ /* 0x040fe60000041810 */
[----:B------:R-:W1:Y:S04]  /*13330*/  LDSM.16.M88.4 R112, [R207+0x1800] ;  /* 0x00180000cf70783b */ /* 0x000e680000000200 */
[----:B------:R-:W-:Y:S01]  /*13340*/  LDSM.16.M88.4 R120, [R207+0x800] ;  /* 0x00080000cf78783b */ /* 0x000fe20000000200 */
        /* <DEDUP_REMOVED lines=9> */
[C---:B------:R-:W-:Y:S01]  /*133e0*/  HMMA.16816.F32.BF16 R60, R96.reuse, R94, R60 ;  /* 0x0000005e603c723c */ /* 0x040fe2000004183c */
[----:B------:R-:W-:Y:S07]  /*133f0*/  LDSM.16.M88.4 R92, [R207+0x2800] ;  /* 0x00280000cf5c783b */ /* 0x000fee0000000200 */
[C---:B---3--:R-:W-:Y:S08]  /*13400*/  HMMA.16816.F32.BF16 R44, R96.reuse, R84, R44 ;  /* 0x00000054602c723c */ /* 0x048ff0000004182c */
[C---:B------:R-:W-:Y:S01]  /*13410*/  HMMA.16816.F32.BF16 R40, R96.reuse, R86, R40 ;  /* 0x000000566028723c */ /* 0x040fe20000041828 */
[----:B------:R-:W-:Y:S07]  /*13420*/  LDSM.16.M88.4 R84, [R207+0x3800] ;  /* 0x00380000cf54783b */ /* 0x000fee0000000200 */
[C---:B-1----:R-:W-:Y:S08]  /*13430*/  HMMA.16816.F32.BF16 R36, R96.reuse, R80, R36 ;  /* 0x000000506024723c */ /* 0x042ff00000041824 */
[----:B------:R-:W-:Y:S01]  /*13440*/  HMMA.16816.F32.BF16 R96, R96, R82, R32 ;  /* 0x000000526060723c */ /* 0x000fe20000041820 */
[----:B------:R-:W-:Y:S04]  /*13450*/  LDSM.16.M88.4 R80, [R224+0x2000] ;  /* 0x00200000e050783b */ /* 0x000fe80000000200 */
[----:B------:R-:W1:Y:S03]  /*13460*/  LDSM.16.M88.4 R32, [R223+0x8000] ;  /* 0x00800000df20783b */ /* 0x000e660000000200 */
[C---:B--2---:R-:W-:Y:S08]  /*13470*/  HMMA.16816.F32.BF16 R28, R128.reuse, R124, R28 ;  /* 0x0000007c801c723c */ /* 0x044ff0000004181c */
[C---:B------:R-:W-:Y:S08]  /*13480*/  HMMA.16816.F32.BF16 R24, R128.reuse, R126, R24 ;  /* 0x0000007e8018723c */ /* 0x040ff00000041818 */
[C---:B------:R-:W-:Y:S08]  /*13490*/  HMMA.16816.F32.BF16 R100, R128.reuse, R112, R100 ;  /* 0x000000708064723c */ /* 0x040ff00000041864 */
[C---:B------:R-:W-:Y:S01]  /*134a0*/  HMMA.16816.F32.BF16 R76, R128.reuse, R114, R76 ;  /* 0x00000072804c723c */ /* 0x040fe2000004184c */
[----:B------:R-:W2:Y:S07]  /*134b0*/  LDSM.16.M88.4 R112, [R223+0x8800] ;  /* 0x00880000df70783b */ /* 0x000eae0000000200 */
[C---:B------:R-:W-:Y:S08]  /*134c0*/  HMMA.16816.F32.BF16 R12, R128.reuse, R116, R12 ;  /* 0x00000074800c723c */ /* 0x040ff0000004180c */
[C---:B------:R-:W-:Y:S08]  /*134d0*/  HMMA.16816.F32.BF16 R104, R128.reuse, R118, R104 ;  /* 0x000000768068723c */ /* 0x040ff00000041868 */
[C---:B------:R-:W-:Y:S08]  /*134e0*/  HMMA.16816.F32.BF16 R72, R128.reuse, R108, R72 ;  /* 0x0000006c8048723c */ /* 0x040ff00000041848 */
[C---:B------:R-:W-:Y:S01]  /*134f0*/  HMMA.16816.F32.BF16 R116, R128.reuse, R110, R60 ;  /* 0x0000006e8074723c */ /* 0x040fe2000004183c */
[----:B------:R-:W-:Y:S04]  /*13500*/  LDSM.16.M88.4 R60, [R222+0x2000] ;  /* 0x00200000de3c783b */ /* 0x000fe80000000200 */
[----:B------:R-:W3:Y:S03]  /*13510*/  LDSM.16.M88.4 R108, [R221+0x4000] ;  /* 0x00400000dd6c783b */ /* 0x000ee60000000200 */
[C---:B-----5:R-:W-:Y:S08]  /*13520*/  HMMA.16816.F32.BF16 R44, R128.reuse, R88, R44 ;  /* 0x00000058802c723c */ /* 0x060ff0000004182c */
[C---:B------:R-:W-:Y:S01]  /*13530*/  HMMA.16816.F32.BF16 R40, R128.reuse, R90, R40 ;  /* 0x0000005a8028723c */ /* 0x040fe20000041828 */
[----:B------:R-:W4:Y:S07]  /*13540*/  LDSM.16.M88.4 R88, [R223+0x9000] ;  /* 0x00900000df58783b */ /* 0x000f2e0000000200 */
        /* <DEDUP_REMOVED lines=11> */
[----:B------:R-:W5:Y:S04]  /*13600*/  LDSM.16.M88.4 R84, [R220+0x2000] ;  /* 0x00200000dc54783b */ /* 0x000f680000000200 */
[----:B------:R-:W-:Y:S03]  /*13610*/  LDSM.16.M88.4 R128, [R223+0xa000] ;  /* 0x00a00000df80783b */ /* 0x000fe60000000200 */
[----:B--2---:R-:W-:Y:S08]  /*13620*/  HMMA.16816.F32.BF16 R20, R80, R112, R20 ;  /* 0x000000705014723c */ /* 0x004ff00000041814 */
        /* <DEDUP_REMOVED lines=8> */
[----:B------:R-:W2:Y:S07]  /*136b0*/  LDSM.16.M88.4 R88, [R221+0x5000] ;  /* 0x00500000dd58783b */ /* 0x000eae0000000200 */
[----:B-1----:R-:W-:Y:S08]  /*136c0*/  HMMA.16816.F32.BF16 R20, R60, R32, R20 ;  /* 0x000000203c14723c */ /* 0x002ff00000041814 */
[C---:B-----5:R-:W-:Y:S08]  /*136d0*/  HMMA.16816.F32.BF16 R28, R84.reuse, R92, R28 ;  /* 0x0000005c541c723c */ /* 0x060ff0000004181c */
[----:B------:R-:W-:Y:S01]  /*136e0*/  HMMA.16816.F32.BF16 R24, R84, R94, R24 ;  /* 0x0000005e5418723c */ /* 0x000fe20000041818 */
[----:B------:R-:W-:Y:S07]  /*136f0*/  LDSM.16.M88.4 R92, [R207+0x4800] ;  /* 0x00480000cf5c783b */ /* 0x000fee0000000200 */
[C---:B------:R-:W-:Y:S01]  /*13700*/  HMMA.16816.F32.BF16 R124, R60.reuse, R34, R124 ;  /* 0x000000223c7c723c */ /* 0x040fe2000004187c */
[----:B------:R-:W1:Y:S07]  /*13710*/  LDSM.16.M88.4 R32, [R218+0x9000] ;  /* 0x00900000da20783b */ /* 0x000e6e0000000200 */
[----:B--2---:R-:W-:Y:S08]  /*13720*/  HMMA.16816.F32.BF16 R12, R60, R88, R12 ;  /* 0x000000583c0c723c */ /* 0x004ff0000004180c */
[----:B------:R-:W-:Y:S08]  /*13730*/  HMMA.16816.F32.BF16 R20, R84, R108, R20 ;  /* 0x0000006c5414723c */ /* 0x000ff00000041814 */
[C---:B------:R-:W-:Y:S08]  /*13740*/  HMMA.16816.F32.BF16 R28, R16.reuse, R112, R28 ;  /* 0x00000070101c723c */ /* 0x040ff0000004181c */
[----:B------:R-:W-:Y:S01]  /*13750*/  HMMA.16816.F32.BF16 R24, R16, R114, R24 ;  /* 0x000000721018723c */ /* 0x000fe20000041818 */
[----:B------:R-:W2:Y:S07]  /*13760*/  LDSM.16.M88.4 R112, [R207+0x5000] ;  /* 0x00500000cf70783b */ /* 0x000eae0000000200 */
[C---:B------:R-:W-:Y:S08]  /*13770*/  HMMA.16816.F32.BF16 R100, R80.reuse, R120, R100 ;  /* 0x000000785064723c */ /* 0x040ff00000041864 */
[----:B------:R-:W-:Y:S01]  /*13780*/  HMMA.16816.F32.BF16 R76, R80, R122, R76 ;  /* 0x0000007a504c723c */ /* 0x000fe2000004184c */
[----:B------:R-:W3:Y:S07]  /*13790*/  LDSM.16.M88.4 R120, [R223+0xa800] ;  /* 0x00a80000df78783b */ /* 0x000eee0000000200 */
[----:B------:R-:W-:Y:S01]  /*137a0*/  HMMA.16816.F32.BF16 R124, R84, R110, R124 ;  /* 0x0000006e547c723c */ /* 0x000fe2000004187c */
[----:B------:R-:W4:Y:S07]  /*137b0*/  LDSM.16.M88.4 R108, [R221+0x5800] ;  /* 0x00580000dd6c783b */ /* 0x000f2e0000000200 */
[----:B------:R-:W-:Y:S01]  /*137c0*/  HMMA.16816.F32.BF16 R104, R60, R90, R104 ;  /* 0x0000005a3c68723c */ /* 0x000fe20000041868 */
[----:B------:R-:W5:Y:S07]  /*137d0*/  LDSM.16.M88.4 R88, [R223+0xb000] ;  /* 0x00b00000df58783b */ /* 0x000f6e0000000200 */
[----:B-1----:R-:W-:Y:S08]  /*137e0*/  HMMA.16816.F32.BF16 R12, R84, R32, R12 ;  /* 0x00000020540c723c */ /* 0x002ff0000004180c */
[C---:B------:R-:W-:Y:S08]  /*137f0*/  HMMA.16816.F32.BF16 R20, R16.reuse, R92, R20 ;  /* 0x0000005c1014723c */ /* 0x040ff00000041814 */
[----:B------:R-:W-:Y:S01]  /*13800*/  HMMA.16816.F32.BF16 R124, R16, R94, R124 ;  /* 0x0000005e107c723c */ /* 0x000fe2000004187c */
[----:B------:R-:W1:Y:S07]  /*13810*/  LDSM.16.M88.4 R92, [R221+0x6000] ;  /* 0x00600000dd5c783b */ /* 0x000e6e0000000200 */
[----:B------:R-:W-:Y:S01]  /*13820*/  HMMA.16816.F32.BF16 R104, R84, R34, R104 ;  /* 0x000000225468723c */ /* 0x000fe20000041868 */
[-C--:B------:R-:W-:Y:S01]  /*13830*/  FMUL.FTZ R24, R24, R4.reuse ;  /* 0x0000000418187220 */ /* 0x080fe20000410000 */
[----:B------:R-:W-:Y:S06]  /*13840*/  LDSM.16.M88.4 R32, [R207+0x5800] ;  /* 0x00580000cf20783b */ /* 0x000fec0000000200 */
[----:B--2---:R-:W-:Y:S01]  /*13850*/  HMMA.16816.F32.BF16 R12, R16, R112, R12 ;  /* 0x00000070100c723c */ /* 0x004fe2000004180c */
[----:B------:R-:W-:-:S07]  /*13860*/  FMUL.FTZ R55, R20, R4 ;  /* 0x0000000414377220 */ /* 0x000fce0000410000 */
[----:B---3--:R-:W-:Y:S01]  /*13870*/  HMMA.16816.F32.BF16 R56, R80, R120, R56 ;  /* 0x000000785038723c */ /* 0x008fe20000041838 */
[----:B------:R-:W-:-:S06]  /*13880*/  FMUL.FTZ R0, R28, R4 ;  /* 0x000000041c007220 */ /* 0x000fcc0000410000 */
[-C--:B------:R-:W-:Y:S01]  /*13890*/  FMUL.FTZ R120, R21, R4.reuse ;  /* 0x0000000415787220 */ /* 0x080fe20000410000 */
[----:B----4-:R-:W-:Y:S07]  /*138a0*/  HMMA.16816.F32.BF16 R100, R60, R108, R100 ;  /* 0x0000006c3c64723c */ /* 0x010fee0000041864 */
[-C--:B------:R-:W-:Y:S02]  /*138b0*/  FMUL.FTZ R108, R22, R4.reuse ;  /* 0x00000004166c7220 */ /* 0x080fe40000410000 */
[----:B------:R-:W-:-:S02]  /*138c0*/  FMUL.FTZ R109, R23, R4 ;  /* 0x00000004176d7220 */ /* 0x000fc40000410000 */
[----:B------:R-:W2:Y:S01]  /*138d0*/  LDSM.16.M88.4 R20, [R223+0xb800] ;  /* 0x00b80000df14783b */ /* 0x000ea20000000200 */
[-C--:B------:R-:W-:Y:S02]  /*138e0*/  FMUL.FTZ R8, R29, R4.reuse ;  /* 0x000000041d087220 */ /* 0x080fe40000410000 */
[-C--:B------:R-:W-:Y:S02]  /*138f0*/  FMUL.FTZ R28, R31, R4.reuse ;  /* 0x000000041f1c7220 */ /* 0x080fe40000410000 */
[----:B------:R3:W-:Y:S01]  /*13900*/  MUFU.TANH R31, R24 ;  /* 0x00000018001f7308 */ /* 0x0007e20000002400 */
[-C--:B------:R-:W-:Y:S02]  /*13910*/  FMUL.FTZ R29, R25, R4.reuse ;  /* 0x00000004191d7220 */ /* 0x080fe40000410000 */
[-C--:B------:R-:W-:Y:S02]  /*13920*/  FMUL.FTZ R52, R26, R4.reuse ;  /* 0x000000041a347220 */ /* 0x080fe40000410000 */
[-C--:B------:R-:W-:Y:S01]  /*13930*/  FMUL.FTZ R54, R27, R4.reuse ;  /* 0x000000041b367220 */ /* 0x080fe20000410000 */
[C---:B------:R-:W-:Y:S01]  /*13940*/  HMMA.16816.F32.BF16 R72, R80.reuse, R128, R72 ;  /* 0x000000805048723c */ /* 0x040fe20000041848 */
[----:B---3--:R-:W3:Y:S07]  /*13950*/  LDSM.16.M88.4 R24, [R218+0x9800] ;  /* 0x00980000da18783b */ /* 0x008eee0000000200 */
[----:B-----5:R-:W-:Y:S01]  /*13960*/  HMMA.16816.F32.BF16 R44, R80, R88, R44 ;  /* 0x00000058502c723c */ /* 0x020fe2000004182c */
[----:B------:R-:W-:-:S02]  /*13970*/  FMUL.FTZ R179, R12, R4 ;  /* 0x000000040cb37220 */ /* 0x000fc40000410000 */
[----:B------:R-:W-:-:S05]  /*13980*/  FMUL.FTZ R181, R13, R4 ;  /* 0x000000040db57220 */ /* 0x000fca0000410000 */
[----:B------:R-:W-:Y:S01]  /*13990*/  HMMA.16816.F32.BF16 R40, R80, R90, R40 ;  /* 0x0000005a5028723c */ /* 0x000fe20000041828 */
[----:B------:R-:W4:Y:S07]  /*139a0*/  LDSM.16.M88.4 R88, [R218+0xa000] ;  /* 0x00a00000da58783b */ /* 0x000f2e0000000200 */
[----:B------:R-:W-:Y:S07]  /*139b0*/  HMMA.16816.F32.BF16 R104, R16, R114, R104 ;  /* 0x000000721068723c */ /* 0x000fee0000041868 */
[----:B------:R-:W-:-:S02]  /*139c0*/  FMUL.FTZ R114, R14, R4 ;  /* 0x000000040e727220 */ /* 0x000fc40000410000 */
[----:B------:R-:W-:Y:S02]  /*139d0*/  FMUL.FTZ R115, R15, R4 ;  /* 0x000000040f737220 */ /* 0x000fe40000410000 */
[----:B------:R-:W5:Y:S01]  /*139e0*/  LDSM.16.M88.4 R12, [R221+0x6800] ;  /* 0x00680000dd0c783b */ /* 0x000f620000000200 */
[----:B------:R-:W-:Y:S08]  /*139f0*/  HMMA.16816.F32.BF16 R76, R60, R110, R76 ;  /* 0x0000006e3c4c723c */ /* 0x000ff0000004184c */
[----:B------:R-:W-:Y:S08]  /*13a00*/  HMMA.16816.F32.BF16 R116, R80, R130, R116 ;  /* 0x000000825074723c */ /* 0x000ff00000041874 */
[----:B-1----:R-:W-:Y:S08]  /*13a10*/  HMMA.16816.F32.BF16 R72, R60, R92, R72 ;  /* 0x0000005c3c48723c */ /* 0x002ff00000041848 */
[C---:B------:R-:W-:Y:S08]  /*13a20*/  HMMA.16816.F32.BF16 R48, R80.reuse, R122, R48 ;  /* 0x0000007a5030723c */ /* 0x040ff00000041830 */
[C---:B--2---:R-:W-:Y:S08]  /*13a30*/  HMMA.16816.F32.BF16 R36, R80.reuse, R20, R36 ;  /* 0x000000145024723c */ /* 0x044ff00000041824 */
[----:B------:R-:W-:Y:S01]  /*13a40*/  HMMA.16816.F32.BF16 R96, R80, R22, R96 ;  /* 0x000000165060723c */ /* 0x000fe20000041860 */
[----:B------:R-:W1:Y:S07]  /*13a50*/  LDSM.16.M88.4 R20, [R207+0x6000] ;  /* 0x00600000cf14783b */ /* 0x000e6e0000000200 */
[C---:B---3--:R-:W-:Y:S08]  /*13a60*/  HMMA.16816.F32.BF16 R100, R84.reuse, R24, R100 ;  /* 0x000000185464723c */ /* 0x048ff00000041864 */
[----:B------:R-:W-:Y:S01]  /*13a70*/  HMMA.16816.F32.BF16 R76, R84, R26, R76 ;  /* 0x0000001a544c723c */ /* 0x000fe2000004184c */
[----:B------:R-:W2:Y:S07]  /*13a80*/  LDSM.16.M88.4 R24, [R221+0x7000] ;  /* 0x00700000dd18783b */ /* 0x000eae0000000200 */
[----:B------:R-:W-:Y:S08]  /*13a90*/  HMMA.16816.F32.BF16 R116, R60, R94, R116 ;  /* 0x0000005e3c74723c */ /* 0x000ff00000041874 */
[----:B----4-:R-:W-:Y:S08]  /*13aa0*/  HMMA.16816.F32.BF16 R72, R84, R88, R72 ;  /* 0x000000585448723c */ /* 0x010ff00000041848 */
[C---:B-----5:R-:W-:Y:S08]  /*13ab0*/  HMMA.16816.F32.BF16 R56, R60.reuse, R12, R56 ;  /* 0x0000000c3c38723c */ /* 0x060ff00000041838 */
[----:B------:R-:W-:Y:S01]  /*13ac0*/  HMMA.16816.F32.BF16 R48, R60, R14, R48 ;  /* 0x0000000e3c30723c */ /* 0x000fe20000041830 */
[----:B------:R-:W3:Y:S07]  /*13ad0*/  LDSM.16.M88.4 R12, [R218+0xa800] ;  /* 0x00a80000da0c783b */ /* 0x000eee0000000200 */
[----:B------:R-:W-:Y:S08]  /*13ae0*/  HMMA.16816.F32.BF16 R116, R84, R90, R116 ;  /* 0x0000005a5474723c */ /* 0x000ff00000041874 */
[----:B-1----:R-:W-:Y:S07]  /*13af0*/  HMMA.16816.F32.BF16 R72, R16, R20, R72 ;  /* 0x000000141048723c */ /* 0x002fee0000041848 */
[----:B------:R-:W-:Y:S01]  /*13b00*/  SHF.R.S32.HI R20, RZ, 0x1f, R71 ;  /* 0x0000001fff147819 */ /* 0x000fe20000011447 */
[----:B--2---:R-:W-:Y:S03]  /*13b10*/  HMMA.16816.F32.BF16 R44, R60, R24, R44 ;  /* 0x000000183c2c723c */ /* 0x004fe6000004182c */
[----:B------:R-:W-:-:S04]  /*13b20*/  LEA.HI R20, R20, R71, RZ, 0x2 ;  /* 0x0000004714147211 */ /* 0x000fc800078f10ff */
[----:B------:R-:W-:Y:S01]  /*13b30*/  SHF.R.S32.HI R25, RZ, 0x2, R20 ;  /* 0x00000002ff197819 */ /* 0x000fe20000011414 */
[----:B------:R-:W-:Y:S04]  /*13b40*/  HMMA.16816.F32.BF16 R40, R60, R26, R40 ;  /* 0x0000001a3c28723c */ /* 0x000fe80000041828 */
[----:B------:R-:W-:Y:S02]  /*13b50*/  IMAD R68, R68, 0x10, R25 ;  /* 0x0000001044447824 */ /* 0x000fe400078e0219 */
[----:B------:R-:W1:Y:S03]  /*13b60*/  LDSM.16.M88.4 R24, [R218+0xb000] ;  /* 0x00b00000da18783b */ /* 0x000e660000000200 */
[----:B------:R-:W-:Y:S01]  /*13b70*/  IADD3 R69, R68, 0x1, R69 ;  /* 0x0000000144457810 */ /* 0x000fe20007ffe045 */
[----:B---3--:R-:W-:Y:S07]  /*13b80*/  HMMA.16816.F32.BF16 R56, R84, R12, R56 ;  /* 0x0000000c5438723c */ /* 0x008fee0000041838 */
[----:B------:R-:W-:Y:S01]  /*13b90*/  IMAD.SHL.U32 R12, R53, 0x2, RZ ;  /* 0x00000002350c7824 */ /* 0x000fe200078e00ff */
[----:B------:R-:W-:Y:S01]  /*13ba0*/  HMMA.16816.F32.BF16 R116, R16, R22, R116 ;  /* 0x000000161074723c */ /* 0x000fe20000041874 */
[----:B------:R-:W-:Y:S01]  /*13bb0*/  IADD3 R13, R70, R69, -R232 ;  /* 0x00000045460d7210 */ /* 0x000fe20007ffe8e8 */
[----:B------:R-:W2:Y:S02]  /*13bc0*/  LDSM.16.M88.4 R20, [R207+0x6800] ;  /* 0x00680000cf14783b */ /* 0x000ea40000000200 */
[----:B------:R-:W-:-:S02]  /*13bd0*/  LOP3.LUT R12, R12, 0x6, RZ, 0xc0, !PT ;  /* 0x000000060c0c7812 */ /* 0x000fc400078ec0ff */
[----:B------:R-:W-:-:S03]  /*13be0*/  IMAD.IADD R13, R2, 0x1, R13 ;  /* 0x00000001020d7824 */ /* 0x000fc600078e020d */
[----:B------:R-:W-:Y:S02]  /*13bf0*/  IMAD.IADD R71, R3, 0x1, R12 ;  /* 0x0000000103477824 */ /* 0x000fe400078e020c */
[C---:B------:R-:W-:Y:S01]  /*13c00*/  IADD3 R133, R13.reuse, 0x8, RZ ;  /* 0x000000080d857810 */ /* 0x040fe20007ffe0ff */
[----:B------:R-:W-:Y:S01]  /*13c10*/  HMMA.16816.F32.BF16 R100, R16, R32, R100 ;  /* 0x000000201064723c */ /* 0x000fe20000041864 */
[-C--:B------:R-:W-:Y:S02]  /*13c20*/  IMNMX R2, R13, R70.reuse, PT ;  /* 0x000000460d027217 */ /* 0x080fe40003800200 */
[----:B------:R-:W-:Y:S02]  /*13c30*/  IADD3 R12, R71, 0x1, RZ ;  /* 0x00000001470c7810 */ /* 0x000fe40007ffe0ff */
[----:B------:R-:W-:-:S03]  /*13c40*/  IMNMX R133, R133, R70, PT ;  /* 0x0000004685857217 */ /* 0x000fc60003800200 */
[----:B------:R-:W-:Y:S01]  /*13c50*/  HMMA.16816.F32.BF16 R76, R16, R34, R76 ;  /* 0x00000022104c723c */ /* 0x000fe2000004184c */
[----:B------:R-:W3:Y:S01]  /*13c60*/  LDSM.16.M88.4 R32, [R221+0x7800] ;  /* 0x00780000dd20783b */ /* 0x000ee20000000200 */
[C---:B------:R-:W-:Y:S01]  /*13c70*/  ISETP.GE.AND P1, PT, R12.reuse, R2, PT ;  /* 0x000000020c00720c */ /* 0x040fe20003f26270 */
[----:B------:R-:W4:Y:S01]  /*13c80*/  MUFU.TANH R8, R8 ;  /* 0x0000000800087308 */ /* 0x000f220000002400 */
[----:B------:R-:W-:-:S04]  /*13c90*/  ISETP.GE.AND P0, PT, R12, R133, PT ;  /* 0x000000850c00720c */ /* 0x000fc80003f06270 */
[----:B------:R-:W-:Y:S01]  /*13ca0*/  HMMA.16816.F32.BF16 R48, R84, R14, R48 ;  /* 0x0000000e5430723c */ /* 0x000fe20000041830 */
[----:B------:R-:W5:Y:S01]  /*13cb0*/  LDSM.16.M88.4 R12, [R207+0x7000] ;  /* 0x00700000cf0c783b */ /* 0x000f620000000200 */
[----:B------:R-:W-:Y:S01]  /*13cc0*/  FMUL.FTZ R112, R124, R4 ;  /* 0x000000047c707220 */ /* 0x000fe20000410000 */
[----:B------:R-:W1:Y:S01]  /*13cd0*/  MUFU.TANH R28, R28 ;  /* 0x0000001c001c7308 */ /* 0x000e620000002400 */
[----:B------:R-:W-:Y:S02]  /*13ce0*/  LOP3.LUT R53, R6, R9, RZ, 0xfc, !PT ;  /* 0x0000000906357212 */ /* 0x000fe400078efcff */
[----:B------:R-:W-:-:S05]  /*13cf0*/  IADD3 R6, R71, 0x8, RZ ;  /* 0x0000000847067810 */ /* 0x000fca0007ffe0ff */
[----:B------:R-:W1:Y:S01]  /*13d00*/  MUFU.TANH R54, R54 ;  /* 0x0000003600367308 */ /* 0x000e620000002400 */
[----:B------:R-:W-:-:S07]  /*13d10*/  FMUL.FTZ R110, R126, R4 ;  /* 0x000000047e6e7220 */ /* 0x000fce0000410000 */
[----:B------:R-:W1:Y:S01]  /*13d20*/  MUFU.TANH R55, R55 ;  /* 0x0000003700377308 */ /* 0x000e620000002400 */
[----:B------:R-:W-:Y:S01]  /*13d30*/  FMUL.FTZ R111, R127, R4 ;  /* 0x000000047f6f7220 */ /* 0x000fe20000410000 */
[----:B------:R-:W-:-:S06]  /*13d40*/  ISETP.GE.AND P5, PT, R6, R2, PT ;  /* 0x000000020600720c */ /* 0x000fcc0003fa6270 */
[----:B------:R-:W-:Y:S01]  /*13d50*/  MUFU.TANH R29, R29 ;  /* 0x0000001d001d7308 */ /* 0x000fe20000002400 */
[----:B------:R-:W-:Y:S01]  /*13d60*/  ISETP.GE.AND P2, PT, R6, R133, PT ;  /* 0x000000850600720c */ /* 0x000fe20003f46270 */
[----:B------:R-:W-:-:S06]  /*13d70*/  FMUL.FTZ R113, R125, R4 ;  /* 0x000000047d717220 */ /* 0x000fcc0000410000 */
[----:B------:R-:W2:Y:S01]  /*13d80*/  MUFU.TANH R52, R52 ;  /* 0x0000003400347308 */ /* 0x000ea20000002400 */
[C---:B------:R-:W-:Y:S02]  /*13d90*/  IADD3 R9, R71.reuse, 0x9, RZ ;  /* 0x0000000947097810 */ /* 0x040fe40007ffe0ff */
[----:B------:R-:W-:-:S05]  /*13da0*/  IADD3 R6, R71, 0x10, RZ ;  /* 0x0000001047067810 */ /* 0x000fca0007ffe0ff */
[----:B------:R-:W-:Y:S01]  /*13db0*/  MUFU.TANH R120, R120 ;  /* 0x0000007800787308 */ /* 0x000fe20000002400 */
[----:B----4-:R-:W-:Y:S01]  /*13dc0*/  FSEL R68, R8, -INF , !P1 ;  /* 0xff80000008447808 */ /* 0x010fe20004800000 */
[----:B-1----:R-:W-:Y:S06]  /*13dd0*/  HMMA.16816.F32.BF16 R44, R84, R24, R44 ;  /* 0x00000018542c723c */ /* 0x002fec000004182c */
[----:B------:R-:W1:Y:S01]  /*13de0*/  MUFU.TANH R108, R108 ;  /* 0x0000006c006c7308 */ /* 0x000e620000002400 */
[C---:B------:R-:W-:Y:S01]  /*13df0*/  ISETP.GE.AND P6, PT, R9.reuse, R2, PT ;  /* 0x000000020900720c */ /* 0x040fe20003fc6270 */
[----:B------:R-:W-:Y:S01]  /*13e00*/  FMUL.FTZ R104, R104, R4 ;  /* 0x0000000468687220 */ /* 0x000fe20000410000 */
[----:B------:R-:W-:-:S05]  /*13e10*/  ISETP.GE.AND P3, PT, R9, R133, PT ;  /* 0x000000850900720c */ /* 0x000fca0003f66270 */
[----:B------:R-:W4:Y:S01]  /*13e20*/  MUFU.TANH R109, R109 ;  /* 0x0000006d006d7308 */ /* 0x000f220000002400 */
[C---:B------:R-:W-:Y:S02]  /*13e30*/  ISETP.GE.AND P4, PT, R6.reuse, R2, PT ;  /* 0x000000020600720c */ /* 0x040fe40003f86270 */
[----:B------:R-:W-:-:S05]  /*13e40*/  ISETP.GE.AND P1, PT, R6, R133, PT ;  /* 0x000000850600720c */ /* 0x000fca0003f26270 */
[----:B------:R-:W1:Y:S01]  /*13e50*/  MUFU.TANH R112, R112 ;  /* 0x0000007000707308 */ /* 0x000e620000002400 */
[C---:B------:R-:W-:Y:S02]  /*13e60*/  IADD3 R9, R71.reuse, 0x11, RZ ;  /* 0x0000001147097810 */ /* 0x040fe40007ffe0ff */
[----:B------:R-:W-:Y:S01]  /*13e70*/  IADD3 R6, R71, 0x19, RZ ;  /* 0x0000001947067810 */ /* 0x000fe20007ffe0ff */
[----:B------:R-:W-:Y:S01]  /*13e80*/  FMUL.FTZ R92, R105, R4 ;  /* 0x00000004695c7220 */ /* 0x000fe20000410000 */
[----:B------:R-:W-:-:S03]  /*13e90*/  IADD3 R8, R71, 0x18, RZ ;  /* 0x0000001847087810 */ /* 0x000fc60007ffe0ff */
[----:B------:R-:W1:Y:S01]  /*13ea0*/  MUFU.TANH R110, R110 ;  /* 0x0000006e006e7308 */ /* 0x000e620000002400 */
[----:B------:R-:W-:Y:S01]  /*13eb0*/  FMUL.FTZ R80, R106, R4 ;  /* 0x000000046a507220 */ /* 0x000fe20000410000 */
[----:B------:R-:W-:Y:S01]  /*13ec0*/  FSEL R70, R28, -INF , !P0 ;  /* 0xff8000001c467808 */ /* 0x000fe20004000000 */
[----:B--2---:R-:W-:Y:S01]  /*13ed0*/  HMMA.16816.F32.BF16 R56, R16, R20, R56 ;  /* 0x000000141038723c */ /* 0x004fe20000041838 */
[----:B------:R-:W-:-:S04]  /*13ee0*/  FSEL R54, R54, -INF , !P3 ;  /* 0xff80000036367808 */ /* 0x000fc80005800000 */
[----:B------:R-:W-:Y:S01]  /*13ef0*/  MUFU.TANH R111, R111 ;  /* 0x0000006f006f7308 */ /* 0x000fe20000002400 */
[----:B------:R-:W-:Y:S01]  /*13f00*/  FSEL R24, R55, -INF , !P4 ;  /* 0xff80000037187808 */ /* 0x000fe20006000000 */
[----:B------:R-:W-:Y:S01]  /*13f10*/  FMUL.FTZ R81, R107, R4 ;  /* 0x000000046b517220 */ /* 0x000fe20000410000 */
[----:B------:R-:W-:-:S05]  /*13f20*/  ISETP.GE.AND P0, PT, R9, R2, PT ;  /* 0x000000020900720c */ /* 0x000fca0003f06270 */
[----:B------:R-:W2:Y:S01]  /*13f30*/  MUFU.TANH R179, R179 ;  /* 0x000000b300b37308 */ /* 0x000ea20000002400 */
[C---:B------:R-:W-:Y:S01]  /*13f40*/  ISETP.GE.AND P3, PT, R6.reuse, R2, PT ;  /* 0x000000020600720c */ /* 0x040fe20003f66270 */
[----:B------:R-:W-:Y:S01]  /*13f50*/  HMMA.16816.F32.BF16 R48, R16, R22, R48 ;  /* 0x000000161030723c */ /* 0x000fe20000041830 */
[----:B------:R-:W-:Y:S01]  /*13f60*/  ISETP.GE.AND P4, PT, R6, R133, PT ;  /* 0x000000850600720c */ /* 0x000fe20003f86270 */
[----:B------:R-:W2:Y:S04]  /*13f70*/  LDSM.16.M88.4 R20, [R218+0xb800] ;  /* 0x00b80000da14783b */ /* 0x000ea80000000200 */
[----:B------:R-:W-:Y:S01]  /*13f80*/  MUFU.TANH R113, R113 ;  /* 0x0000007100717308 */ /* 0x000fe20000002400 */
[----:B------:R-:W-:Y:S01]  /*13f90*/  FSEL R31, R31, -INF , !P5 ;  /* 0xff8000001f1f7808 */ /* 0x000fe20006800000 */
[----:B------:R-:W-:Y:S01]  /*13fa0*/  HMMA.16816.F32.BF16 R40, R84, R26, R40 ;  /* 0x0000001a5428723c */ /* 0x000fe20000041828 */
[----:B------:R-:W-:-:S02]  /*13fb0*/  FSEL R52, R52, -INF , !P2 ;  /* 0xff80000034347808 */ /* 0x000fc40005000000 */
[----:B------:R-:W-:Y:S02]  /*13fc0*/  FSEL R69, R29, -INF , !P6 ;  /* 0xff8000001d457808 */ /* 0x000fe40007000000 */
[----:B------:R-:W-:Y:S01]  /*13fd0*/  IADD3 R6, R71, 0x20, RZ ;  /* 0x0000002047067810 */ /* 0x000fe20007ffe0ff */
[----:B------:R-:W-:Y:S01]  /*13fe0*/  MUFU.TANH R115, R115 ;  /* 0x0000007300737308 */ /* 0x000fe20000002400 */
[-C--:B------:R-:W-:Y:S01]  /*13ff0*/  ISETP.GE.AND P5, PT, R9, R133.reuse, PT ;  /* 0x000000850900720c */ /* 0x080fe20003fa6270 */
[----:B------:R-:W-:Y:S01]  /*14000*/  FMUL.FTZ R100, R100, R4 ;  /* 0x0000000464647220 */ /* 0x000fe20000410000 */
[C---:B------:R-:W-:Y:S02]  /*14010*/  ISETP.GE.AND P2, PT, R8.reuse, R2, PT ;  /* 0x000000020800720c */ /* 0x040fe40003f46270 */
[----:B------:R-:W-:-:S03]  /*14020*/  ISETP.GE.AND P6, PT, R8, R133, PT ;  /* 0x000000850800720c */ /* 0x000fc60003fc6270 */
[----:B------:R-:W2:Y:S01]  /*14030*/  MUFU.TANH R180, R104 ;  /* 0x0000006800b47308 */ /* 0x000ea20000002400 */
[----:B------:R-:W-:Y:S02]  /*14040*/  IADD3 R8, R71, 0x21, RZ ;  /* 0x0000002147087810 */ /* 0x000fe40007ffe0ff */
[----:B-1----:R-:W-:Y:S02]  /*14050*/  FSEL R29, R108, -INF , !P1 ;  /* 0xff8000006c1d7808 */ /* 0x002fe40004800000 */
[----:B------:R-:W-:-:S03]  /*14060*/  FSEL R28, R120, -INF , !P0 ;  /* 0xff800000781c7808 */ /* 0x000fc60004000000 */
[----:B------:R-:W1:Y:S01]  /*14070*/  MUFU.TANH R114, R114 ;  /* 0x0000007200727308 */ /* 0x000e620000002400 */
[----:B------:R-:W-:Y:S01]  /*14080*/  ISETP.GE.AND P1, PT, R6, R2, PT ;  /* 0x000000020600720c */ /* 0x000fe20003f26270 */
[----:B------:R-:W-:Y:S01]  /*14090*/  FMUL.FTZ R72, R72, R4 ;  /* 0x0000000448487220 */ /* 0x000fe20000410000 */
[----:B------:R-:W-:Y:S02]  /*140a0*/  ISETP.GE.AND P0, PT, R6, R133, PT ;  /* 0x000000850600720c */ /* 0x000fe40003f06270 */
[----:B----4-:R-:W-:-:S03]  /*140b0*/  FSEL R6, R109, -INF , !P5 ;  /* 0xff8000006d067808 */ /* 0x010fc60006800000 */
[----:B------:R-:W4:Y:S01]  /*140c0*/  MUFU.TANH R181, R181 ;  /* 0x000000b500b57308 */ /* 0x000f220000002400 */
[----:B------:R-:W-:Y:S01]  /*140d0*/  FSEL R25, R112, -INF , !P2 ;  /* 0xff80000070197808 */ /* 0x000fe20005000000 */
[----:B------:R-:W-:Y:S01]  /*140e0*/  FMUL.FTZ R73, R73, R4 ;  /* 0x0000000449497220 */ /* 0x000fe20000410000 */
[C---:B------:R-:W-:Y:S02]  /*140f0*/  ISETP.GE.AND P5, PT, R8.reuse, R2, PT ;  /* 0x000000020800720c */ /* 0x040fe40003fa6270 */
[----:B------:R-:W-:-:S03]  /*14100*/  ISETP.GE.AND P2, PT, R8, R133, PT ;  /* 0x000000850800720c */ /* 0x000fc60003f46270 */
[----:B------:R-:W-:Y:S01]  /*14110*/  MUFU.TANH R92, R92 ;  /* 0x0000005c005c7308 */ /* 0x000fe20000002400 */
[C---:B------:R-:W-:Y:S02]  /*14120*/  IADD3 R9, R71.reuse, 0x28, RZ ;  /* 0x0000002847097810 */ /* 0x040fe40007ffe0ff */
[----:B------:R-:W-:-:S05]  /*14130*/  IADD3 R8, R71, 0x29, RZ ;  /* 0x0000002947087810 */ /* 0x000fca0007ffe0ff */
[----:B------:R-:W1:Y:S01]  /*14140*/  MUFU.TANH R80, R80 ;  /* 0x0000005000507308 */ /* 0x000e620000002400 */
[----:B------:R-:W-:Y:S02]  /*14150*/  FSEL R26, R110, -INF , !P6 ;  /* 0xff8000006e1a7808 */ /* 0x000fe40007000000 */
[----:B--2---:R-:W-:-:S05]  /*14160*/  FSEL R179, R179, -INF , !P1 ;  /* 0xff800000b3b37808 */ /* 0x004fca0004800000 */
[----:B------:R-:W2:Y:S01]  /*14170*/  MUFU.TANH R81, R81 ;  /* 0x0000005100517308 */ /* 0x000ea20000002400 */
[----:B------:R-:W-:Y:S02]  /*14180*/  ISETP.GE.AND P6, PT, R9, R2, PT ;  /* 0x000000020900720c */ /* 0x000fe40003fc6270 */
[----:B------:R-:W-:-:S05]  /*14190*/  ISETP.GE.AND P1, PT, R8, R133, PT ;  /* 0x000000850800720c */ /* 0x000fca0003f26270 */
[----:B------:R-:W1:Y:S01]  /*141a0*/  MUFU.TANH R150, R100 ;  /* 0x0000006400967308 */ /* 0x000e620000002400 */
[----:B---3--:R-:W-:Y:S01]  /*141b0*/  HMMA.16816.F32.BF16 R36, R60, R32, R36 ;  /* 0x000000203c24723c */ /* 0x008fe20000041824 */
[----:B------:R-:W-:-:S06]  /*141c0*/  FSEL R180, R180, -INF , !P6 ;  /* 0xff800000b4b47808 */ /* 0x000fcc0007000000 */
[----:B------:R3:W-:Y:S01]  /*141d0*/  MUFU.TANH R166, R72 ;  /* 0x0000004800a67308 */ /* 0x0007e20000002400 */
[----:B------:R-:W-:Y:S01]  /*141e0*/  FSEL R32, R115, -INF , !P2 ;  /* 0xff80000073207808 */ /* 0x000fe20005000000 */
[----:B------:R-:W-:Y:S06]  /*141f0*/  HMMA.16816.F32.BF16 R96, R60, R34, R96 ;  /* 0x000000223c60723c */ /* 0x000fec0000041860 */
[----:B------:R2:W-:Y:S01]  /*14200*/  MUFU.TANH R167, R73 ;  /* 0x0000004900a77308 */ /* 0x0005e20000002400 */
[----:B-1----:R-:W-:Y:S02]  /*14210*/  FSEL R33, R114, -INF , !P0 ;  /* 0xff80000072217808 */ /* 0x002fe40004000000 */
[----:B---3--:R-:W-:-:S02]  /*14220*/  FSEL R72, R111, -INF , !P4 ;  /* 0xff8000006f487808 */ /* 0x008fc40006000000 */
[-C--:B------:R-:W-:Y:S02]  /*14230*/  ISETP.GE.AND P4, PT, R8, R2.reuse, PT ;  /* 0x000000020800720c */ /* 0x080fe40003f86270 */
[----:B------:R-:W-:Y:S02]  /*14240*/  IADD3 R8, R71, 0x31, RZ ;  /* 0x0000003147087810 */ /* 0x000fe40007ffe0ff */
[----:B--2---:R-:W-:Y:S02]  /*14250*/  FSEL R73, R113, -INF , !P3 ;  /* 0xff80000071497808 */ /* 0x004fe40005800000 */
[----:B------:R-:W-:Y:S02]  /*14260*/  ISETP.GE.AND P3, PT, R9, R133, PT ;  /* 0x000000850900720c */ /* 0x000fe40003f66270 */
[----:B------:R-:W-:Y:S01]  /*14270*/  IADD3 R9, R71, 0x30, RZ ;  /* 0x0000003047097810 */ /* 0x000fe20007ffe0ff */
[----:B-----5:R-:W-:Y:S01]  /*14280*/  HMMA.16816.F32.BF16 R44, R16, R12, R44 ;  /* 0x0000000c102c723c */ /* 0x020fe2000004182c */
[----:B------:R-:W-:-:S02]  /*14290*/  ISETP.GE.AND P2, PT, R8, R2, PT ;  /* 0x000000020800720c */ /* 0x000fc40003f46270 */
[-C--:B------:R-:W-:Y:S02]  /*142a0*/  ISETP.GE.AND P6, PT, R8, R133.reuse, PT ;  /* 0x000000850800720c */ /* 0x080fe40003fc6270 */
[----:B------:R-:W-:Y:S02]  /*142b0*/  IADD3 R8, R71, 0x38, RZ ;  /* 0x0000003847087810 */ /* 0x000fe40007ffe0ff */
[----:B------:R-:W-:Y:S02]  /*142c0*/  ISETP.GE.AND P0, PT, R9, R2, PT ;  /* 0x000000020900720c */ /* 0x000fe40003f06270 */
[----:B----4-:R-:W-:Y:S02]  /*142d0*/  FSEL R181, R181, -INF , !P5 ;  /* 0xff800000b5b57808 */ /* 0x010fe40006800000 */
[----:B------:R-:W-:Y:S02]  /*142e0*/  IADD3 R12, R71, 0x39, RZ ;  /* 0x00000039470c7810 */ /* 0x000fe40007ffe0ff */
[----:B------:R-:W-:-:S02]  /*142f0*/  ISETP.GE.AND P5, PT, R9, R133, PT ;  /* 0x000000850900720c */ /* 0x000fc40003fa6270 */
[----:B------:R-:W-:Y:S02]  /*14300*/  FSEL R34, R80, -INF , !P3 ;  /* 0xff80000050227808 */ /* 0x000fe40005800000 */
[----:B------:R-:W-:Y:S02]  /*14310*/  FSEL R9, R92, -INF , !P4 ;  /* 0xff8000005c097808 */ /* 0x000fe40006000000 */
[C---:B------:R-:W-:Y:S02]  /*14320*/  ISETP.GE.AND P3, PT, R8.reuse, R2, PT ;  /* 0x000000020800720c */ /* 0x040fe40003f66270 */
[----:B------:R-:W-:Y:S01]  /*14330*/  ISETP.GE.AND P4, PT, R8, R133, PT ;  /* 0x000000850800720c */ /* 0x000fe20003f86270 */
[----:B------:R-:W-:Y:S01]  /*14340*/  HMMA.16816.F32.BF16 R40, R16, R14, R40 ;  /* 0x0000000e1028723c */ /* 0x000fe20000041828 */
[----:B------:R-:W-:Y:S02]  /*14350*/  FSEL R8, R81, -INF , !P1 ;  /* 0xff80000051087808 */ /* 0x000fe40004800000 */
[----:B------:R-:W-:-:S02]  /*14360*/  FSEL R150, R150, -INF , !P0 ;  /* 0xff80000096967808 */ /* 0x000fc40004000000 */
[C---:B------:R-:W-:Y:S02]  /*14370*/  ISETP.GE.AND P1, PT, R12.reuse, R2, PT ;  /* 0x000000020c00720c */ /* 0x040fe40003f26270 */
[----:B------:R-:W-:Y:S02]  /*14380*/  ISETP.GE.AND P0, PT, R12, R133, PT ;  /* 0x000000850c00720c */ /* 0x000fe40003f06270 */
[----:B------:R-:W1:Y:S01]  /*14390*/  LDSM.16.M88.4 R12, [R207+0x7800] ;  /* 0x00780000cf0c783b */ /* 0x000e620000000200 */
[----:B------:R-:W-:Y:S01]  /*143a0*/  HMMA.16816.F32.BF16 R96, R84, R22, R96 ;  /* 0x000000165460723c */ /* 0x000fe20000041860 */
[-C--:B------:R-:W-:Y:S02]  /*143b0*/  FMUL.FTZ R101, R101, R4.reuse ;  /* 0x0000000465657220 */ /* 0x080fe40000410000 */
[----:B------:R-:W-:-:S05]  /*143c0*/  FMUL.FTZ R102, R102, R4 ;  /* 0x0000000466667220 */ /* 0x000fca0000410000 */
[----:B------:R-:W-:Y:S01]  /*143d0*/  HMMA.16816.F32.BF16 R36, R84, R20, R36 ;  /* 0x000000145424723c */ /* 0x000fe20000041824 */
[-C--:B------:R-:W-:Y:S02]  /*143e0*/  FMUL.FTZ R77, R77, R4.reuse ;  /* 0x000000044d4d7220 */ /* 0x080fe40000410000 */
[-C--:B------:R-:W-:Y:S01]  /*143f0*/  FMUL.FTZ R78, R78, R4.reuse ;  /* 0x000000044e4e7220 */ /* 0x080fe20000410000 */
[----:B------:R-:W-:Y:S01]  /*14400*/  MUFU.TANH R151, R101 ;  /* 0x0000006500977308 */ /* 0x000fe20000002400 */
[-C--:B------:R-:W-:Y:S02]  /*14410*/  FMUL.FTZ R79, R79, R4.reuse ;  /* 0x000000044f4f7220 */ /* 0x080fe40000410000 */
[-C--:B------:R-:W-:Y:S02]  /*14420*/  FMUL.FTZ R74, R74, R4.reuse ;  /* 0x000000044a4a7220 */ /* 0x080fe40000410000 */
[-C--:B------:R-:W-:Y:S02]  /*14430*/  FMUL.FTZ R76, R76, R4.reuse ;  /* 0x000000044c4c7220 */ /* 0x080fe40000410000 */
[-C--:B------:R-:W-:Y:S01]  /*14440*/  FMUL.FTZ R116, R116, R4.reuse ;  /* 0x0000000474747220 */ /* 0x080fe20000410000 */
[----:B------:R-:W2:Y:S01]  /*14450*/  MUFU.TANH R147, R102 ;  /* 0x0000006600937308 */ /* 0x000ea20000002400 */
[----:B------:R-:W-:-:S02]  /*14460*/  FMUL.FTZ R118, R118, R4 ;  /* 0x0000000476767220 */ /* 0x000fc40000410000 */
[-C--:B------:R-:W-:Y:S02]  /*14470*/  FMUL.FTZ R119, R119, R4.reuse ;  /* 0x0000000477777220 */ /* 0x080fe40000410000 */
[-C--:B------:R-:W-:Y:S02]  /*14480*/  FMUL.FTZ R56, R56, R4.reuse ;  /* 0x0000000438387220 */ /* 0x080fe40000410000 */
[-C--:B------:R-:W-:Y:S01]  /*14490*/  FMUL.FTZ R75, R75, R4.reuse ;  /* 0x000000044b4b7220 */ /* 0x080fe20000410000 */
[----:B------:R-:W-:Y:S01]  /*144a0*/  MUFU.TANH R155, R77 ;  /* 0x0000004d009b7308 */ /* 0x000fe20000002400 */
[-C--:B------:R-:W-:Y:S02]  /*144b0*/  FMUL.FTZ R117, R117, R4.reuse ;  /* 0x0000000475757220 */ /* 0x080fe40000410000 */
[-C--:B------:R-:W-:Y:S02]  /*144c0*/  FMUL.FTZ R59, R59, R4.reuse ;  /* 0x000000043b3b7220 */ /* 0x080fe40000410000 */
[-C--:B------:R-:W-:Y:S01]  /*144d0*/  FMUL.FTZ R48, R48, R4.reuse ;  /* 0x0000000430307220 */ /* 0x080fe20000410000 */
[----:B------:R-:W-:Y:S01]  /*144e0*/  IADD3 R35, R71, 0x40, RZ ;  /* 0x0000004047237810 */ /* 0x000fe20007ffe0ff */
[-C--:B------:R-:W-:Y:S01]  /*144f0*/  FMUL.FTZ R57, R57, R4.reuse ;  /* 0x0000000439397220 */ /* 0x080fe20000410000 */
[----:B------:R-:W3:Y:S01]  /*14500*/  MUFU.TANH R149, R78 ;  /* 0x0000004e00957308 */ /* 0x000ee20000002400 */
[----:B------:R-:W-:-:S02]  /*14510*/  FMUL.FTZ R49, R49, R4 ;  /* 0x0000000431317220 */ /* 0x000fc40000410000 */
[-C--:B------:R-:W-:Y:S01]  /*14520*/  FMUL.FTZ R50, R50, R4.reuse ;  /* 0x0000000432327220 */ /* 0x080fe20000410000 */
[----:B-1----:R-:W-:Y:S01]  /*14530*/  HMMA.16816.F32.BF16 R96, R16, R14, R96 ;  /* 0x0000000e1060723c */ /* 0x002fe20000041860 */
[-C--:B------:R-:W-:Y:S01]  /*14540*/  FMUL.FTZ R103, R103, R4.reuse ;  /* 0x0000000467677220 */ /* 0x080fe20000410000 */
[----:B------:R-:W-:Y:S01]  /*14550*/  IADD3 R27, R71, 0x41, RZ ;  /* 0x00000041471b7810 */ /* 0x000fe20007ffe0ff */
[-C--:B------:R-:W-:Y:S01]  /*14560*/  FMUL.FTZ R45, R45, R4.reuse ;  /* 0x000000042d2d7220 */ /* 0x080fe20000410000 */
[----:B------:R-:W1:Y:S01]  /*14570*/  MUFU.TANH R156, R79 ;  /* 0x0000004f009c7308 */ /* 0x000e620000002400 */
[----:B------:R-:W-:Y:S01]  /*14580*/  FMUL.FTZ R46, R46, R4 ;  /* 0x000000042e2e7220 */ /* 0x000fe20000410000 */
[----:B------:R-:W-:-:S06]  /*14590*/  DEPBAR.LE SB0, 0x0 ;  /* 0x000080000000791a */ /* 0x000fcc0000000000 */
[----:B------:R-:W4:Y:S01]  /*145a0*/  MUFU.TANH R163, R74 ;  /* 0x0000004a00a37308 */ /* 0x000f220000002400 */
[----:B------:R-:W-:Y:S01]  /*145b0*/  IADD3 R21, R71, 0x48, RZ ;  /* 0x0000004847157810 */ /* 0x000fe20007ffe0ff */
[----:B------:R-:W-:Y:S06]  /*145c0*/  HMMA.16816.F32.BF16 R36, R16, R12, R36 ;  /* 0x0000000c1024723c */ /* 0x000fec0000041824 */
[----:B------:R-:W5:Y:S01]  /*145d0*/  MUFU.TANH R152, R76 ;  /* 0x0000004c00987308 */ /* 0x000f620000002400 */
[----:B--2---:R-:W-:-:S07]  /*145e0*/  FSEL R147, R147, -INF , !P5 ;  /* 0xff80000093937808 */ /* 0x004fce0006800000 */
[----:B------:R-:W2:Y:S01]  /*145f0*/  MUFU.TANH R169, R116 ;  /* 0x0000007400a97308 */ /* 0x000ea20000002400 */
[----:B------:R-:W-:-:S07]  /*14600*/  FSEL R151, R151, -INF , !P2 ;  /* 0xff80000097977808 */ /* 0x000fce0005000000 */
[----:B------:R-:W1:Y:S01]  /*14610*/  MUFU.TANH R165, R118 ;  /* 0x0000007600a57308 */ /* 0x000e620000002400 */
[----:B---3--:R-:W-:-:S07]  /*14620*/  FSEL R149, R149, -INF , !P4 ;  /* 0xff80000095957808 */ /* 0x008fce0006000000 */
[----:B------:R-:W3:Y:S01]  /*14630*/  MUFU.TANH R172, R119 ;  /* 0x0000007700ac7308 */ /* 0x000ee20000002400 */
[----:B------:R-:W-:-:S07]  /*14640*/  FSEL R155, R155, -INF , !P1 ;  /* 0xff8000009b9b7808 */ /* 0x000fce0004800000 */
[----:B------:R-:W1:Y:S01]  /*14650*/  MUFU.TANH R175, R56 ;  /* 0x0000003800af7308 */ /* 0x000e620000002400 */
[CC--:B------:R-:W-:Y:S02]  /*14660*/  ISETP.GE.AND P5, PT, R35.reuse, R2.reuse, PT ;  /* 0x000000022300720c */ /* 0x0c0fe40003fa6270 */
[----:B------:R-:W-:Y:S02]  /*14670*/  ISETP.GE.AND P2, PT, R35, R133, PT ;  /* 0x000000852300720c */ /* 0x000fe40003f46270 */
[----:B------:R-:W-:-:S03]  /*14680*/  ISETP.GE.AND P4, PT, R21, R2, PT ;  /* 0x000000021500720c */ /* 0x000fc60003f86270 */
[----:B------:R-:W2:Y:S01]  /*14690*/  MUFU.TANH R164, R75 ;  /* 0x0000004b00a47308 */ /* 0x000ea20000002400 */
[----:B------:R-:W-:Y:S02]  /*146a0*/  ISETP.GE.AND P1, PT, R21, R133, PT ;  /* 0x000000851500720c */ /* 0x000fe40003f26270 */
[C---:B------:R-:W-:Y:S02]  /*146b0*/  IADD3 R20, R71.reuse, 0x49, RZ ;  /* 0x0000004947147810 */ /* 0x040fe40007ffe0ff */
[----:B------:R-:W-:-:S03]  /*146c0*/  IADD3 R21, R71, 0x50, RZ ;  /* 0x0000005047157810 */ /* 0x000fc60007ffe0ff */
[----:B------:R-:W2:Y:S01]  /*146d0*/  MUFU.TANH R170, R117 ;  /* 0x0000007500aa7308 */ /* 0x000ea20000002400 */
[----:B-1----:R-:W-:-:S07]  /*146e0*/  FSEL R156, R156, -INF , !P0 ;  /* 0xff8000009c9c7808 */ /* 0x002fce0004000000 */
[----:B------:R-:W1:Y:S01]  /*146f0*/  MUFU.TANH R177, R59 ;  /* 0x0000003b00b17308 */ /* 0x000e620000002400 */
[----:B------:R-:W-:-:S07]  /*14700*/  FSEL R166, R166, -INF , !P5 ;  /* 0xff800000a6a67808 */ /* 0x000fce0006800000 */
[----:B------:R-:W1:Y:S01]  /*14710*/  MUFU.TANH R173, R48 ;  /* 0x0000003000ad7308 */ /* 0x000e620000002400 */
[----:B----4-:R-:W-:Y:S02]  /*14720*/  FSEL R163, R163, -INF , !P2 ;  /* 0xff800000a3a37808 */ /* 0x010fe40005000000 */
[C---:B------:R-:W-:Y:S02]  /*14730*/  ISETP.GE.AND P0, PT, R20.reuse, R2, PT ;  /* 0x000000021400720c */ /* 0x040fe40003f06270 */
[----:B------:R-:W-:-:S03]  /*14740*/  ISETP.GE.AND P5, PT, R20, R133, PT ;  /* 0x000000851400720c */ /* 0x000fc60003fa6270 */
[----:B------:R-:W4:Y:S01]  /*14750*/  MUFU.TANH R174, R57 ;  /* 0x0000003900ae7308 */ /* 0x000f220000002400 */
[----:B------:R-:W-:Y:S02]  /*14760*/  ISETP.GE.AND P2, PT, R21, R2, PT ;  /* 0x000000021500720c */ /* 0x000fe40003f46270 */
[C---:B------:R-:W-:Y:S02]  /*14770*/  IADD3 R20, R71.reuse, 0x51, RZ ;  /* 0x0000005147147810 */ /* 0x040fe40007ffe0ff */
[----:B------:R-:W-:-:S03]  /*14780*/  IADD3 R13, R71, 0x58, RZ ;  /* 0x00000058470d7810 */ /* 0x000fc60007ffe0ff */
[----:B------:R-:W-:Y:S01]  /*14790*/  MUFU.TANH R171, R49 ;  /* 0x0000003100ab7308 */ /* 0x000fe20000002400 */
[----:B------:R-:W-:Y:S01]  /*147a0*/  IADD3 R12, R71, 0x59, RZ ;  /* 0x00000059470c7810 */ /* 0x000fe20007ffe0ff */
[----:B------:R-:W-:-:S06]  /*147b0*/  FMUL.FTZ R42, R42, R4 ;  /* 0x000000042a2a7220 */ /* 0x000fcc0000410000 */
[----:B------:R-:W1:Y:S01]  /*147c0*/  MUFU.TANH R176, R50 ;  /* 0x0000003200b07308 */ /* 0x000e620000002400 */
[----:B-----5:R-:W-:Y:S01]  /*147d0*/  FSEL R152, R152, -INF , !P3 ;  /* 0xff80000098987808 */ /* 0x020fe20005800000 */
[----:B------:R-:W-:Y:S01]  /*147e0*/  FMUL.FTZ R58, R58, R4 ;  /* 0x000000043a3a7220 */ /* 0x000fe20000410000 */
[----:B--2---:R-:W-:-:S05]  /*147f0*/  FSEL R169, R169, -INF , !P4 ;  /* 0xff800000a9a97808 */ /* 0x004fca0006000000 */
[----:B------:R-:W2:Y:S01]  /*14800*/  MUFU.TANH R148, R103 ;  /* 0x0000006700947308 */ /* 0x000ea20000002400 */
[----:B------:R-:W-:Y:S02]  /*14810*/  FSEL R165, R165, -INF , !P1 ;  /* 0xff800000a5a57808 */ /* 0x000fe40004800000 */
[----:B---3--:R-:W-:Y:S02]  /*14820*/  FSEL R172, R172, -INF , !P5 ;  /* 0xff800000acac7808 */ /* 0x008fe40006800000 */
[----:B------:R-:W-:-:S03]  /*14830*/  FSEL R175, R175, -INF , !P2 ;  /* 0xff800000afaf7808 */ /* 0x000fc60005000000 */
[----:B------:R-:W-:Y:S01]  /*14840*/  MUFU.TANH R158, R45 ;  /* 0x0000002d009e7308 */ /* 0x000fe20000002400 */
[-C--:B------:R-:W-:Y:S02]  /*14850*/  ISETP.GE.AND P3, PT, R27, R133.reuse, PT ;  /* 0x000000851b00720c */ /* 0x080fe40003f66270 */
[----:B------:R-:W-:Y:S02]  /*14860*/  ISETP.GE.AND P4, PT, R20, R133, PT ;  /* 0x000000851400720c */ /* 0x000fe40003f86270 */
[----:B------:R-:W-:-:S03]  /*14870*/  ISETP.GE.AND P1, PT, R13, R2, PT ;  /* 0x000000020d00720c */ /* 0x000fc60003f26270 */
[----:B------:R-:W3:Y:S01]  /*14880*/  MUFU.TANH R162, R46 ;  /* 0x0000002e00a27308 */ /* 0x000ee20000002400 */
[C---:B------:R-:W-:Y:S02]  /*14890*/  ISETP.GE.AND P5, PT, R12.reuse, R2, PT ;  /* 0x000000020c00720c */ /* 0x040fe40003fa6270 */
[----:B------:R-:W-:Y:S02]  /*148a0*/  ISETP.GE.AND P2, PT, R12, R133, PT ;  /* 0x000000850c00720c */ /* 0x000fe40003f46270 */
[----:B------:R-:W-:Y:S01]  /*148b0*/  IADD3 R12, R71, 0x61, RZ ;  /* 0x00000061470c7810 */ /* 0x000fe20007ffe0ff */
[-C--:B------:R-:W-:Y:S01]  /*148c0*/  FMUL.FTZ R96, R96, R4.reuse ;  /* 0x0000000460607220 */ /* 0x080fe20000410000 */
[----:B------:R-:W-:Y:S01]  /*148d0*/  FSEL R164, R164, -INF , !P3 ;  /* 0xff800000a4a47808 */ /* 0x000fe20005800000 */
[----:B------:R-:W5:Y:S01]  /*148e0*/  MUFU.TANH R160, R42 ;  /* 0x0000002a00a07308 */ /* 0x000f620000002400 */
[----:B------:R-:W-:Y:S01]  /*148f0*/  FSEL R170, R170, -INF , !P0 ;  /* 0xff800000aaaa7808 */ /* 0x000fe20004000000 */
[-C--:B------:R-:W-:Y:S01]  /*14900*/  FMUL.FTZ R51, R51, R4.reuse ;  /* 0x0000000433337220 */ /* 0x080fe20000410000 */
[----:B-1----:R-:W-:Y:S01]  /*14910*/  FSEL R177, R177, -INF , !P4 ;  /* 0xff800000b1b17808 */ /* 0x002fe20006000000 */
[----:B------:R-:W-:Y:S01]  /*14920*/  FMUL.FTZ R44, R44, R4 ;  /* 0x000000042c2c7220 */ /* 0x000fe20000410000 */
[----:B------:R-:W-:-:S02]  /*14930*/  FSEL R173, R173, -INF , !P1 ;  /* 0xff800000adad7808 */ /* 0x000fc40004800000 */
[-C--:B------:R-:W-:Y:S01]  /*14940*/  ISETP.GE.AND P3, PT, R20, R2.reuse, PT ;  /* 0x000000021400720c */ /* 0x080fe20003f66270 */
[----:B------:R-:W1:Y:S01]  /*14950*/  MUFU.TANH R178, R58 ;  /* 0x0000003a00b27308 */ /* 0x000e620000002400 */
[-C--:B------:R-:W-:Y:S02]  /*14960*/  ISETP.GE.AND P0, PT, R13, R133.reuse, PT ;  /* 0x000000850d00720c */ /* 0x080fe40003f06270 */
[C---:B------:R-:W-:Y:S02]  /*14970*/  ISETP.GE.AND P4, PT, R12.reuse, R2, PT ;  /* 0x000000020c00720c */ /* 0x040fe40003f86270 */
[-C--:B------:R-:W-:Y:S02]  /*14980*/  ISETP.GE.AND P1, PT, R12, R133.reuse, PT ;  /* 0x000000850c00720c */ /* 0x080fe40003f26270 */
[C---:B------:R-:W-:Y:S02]  /*14990*/  IADD3 R13, R71.reuse, 0x60, RZ ;  /* 0x00000060470d7810 */ /* 0x040fe40007ffe0ff */
[----:B------:R-:W-:Y:S01]  /*149a0*/  IADD3 R12, R71, 0x68, RZ ;  /* 0x00000068470c7810 */ /* 0x000fe20007ffe0ff */
[----:B------:R-:W1:Y:S01]  /*149b0*/  MUFU.TANH R137, R96 ;  /* 0x0000006000897308 */ /* 0x000e620000002400 */
[----:B----4-:R-:W-:Y:S01]  /*149c0*/  FSEL R174, R174, -INF , !P3 ;  /* 0xff800000aeae7808 */ /* 0x010fe20005800000 */
[-C--:B------:R-:W-:Y:S01]  /*149d0*/  FMUL.FTZ R47, R47, R4.reuse ;  /* 0x000000042f2f7220 */ /* 0x080fe20000410000 */
[----:B------:R-:W-:Y:S01]  /*149e0*/  FSEL R176, R176, -INF , !P0 ;  /* 0xff800000b0b07808 */ /* 0x000fe20004000000 */
[-C--:B------:R-:W-:Y:S01]  /*149f0*/  FMUL.FTZ R40, R40, R4.reuse ;  /* 0x0000000428287220 */ /* 0x080fe20000410000 */
[----:B------:R-:W-:Y:S01]  /*14a00*/  FSEL R171, R171, -INF , !P5 ;  /* 0xff800000abab7808 */ /* 0x000fe20006800000 */
[----:B------:R-:W-:Y:S01]  /*14a10*/  FMUL.FTZ R41, R41, R4 ;  /* 0x0000000429297220 */ /* 0x000fe20000410000 */
[----:B--2---:R-:W-:Y:S01]  /*14a20*/  FSEL R148, R148, -INF , !P6 ;  /* 0xff80000094947808 */ /* 0x004fe20007000000 */
[----:B------:R-:W2:Y:S01]  /*14a30*/  MUFU.TANH R168, R51 ;  /* 0x0000003300a87308 */ /* 0x000ea20000002400 */
[----:B------:R-:W-:-:S02]  /*14a40*/  ISETP.GE.AND P3, PT, R13, R133, PT ;  /* 0x000000850d00720c */ /* 0x000fc40003f66270 */
[C---:B------:R-:W-:Y:S02]  /*14a50*/  ISETP.GE.AND P0, PT, R12.reuse, R2, PT ;  /* 0x000000020c00720c */ /* 0x040fe40003f06270 */
[----:B------:R-:W-:-:S03]  /*14a60*/  ISETP.GE.AND P5, PT, R12, R133, PT ;  /* 0x000000850c00720c */ /* 0x000fc60003fa6270 */
[----:B------:R-:W4:Y:S01]  /*14a70*/  MUFU.TANH R159, R44 ;  /* 0x0000002c009f7308 */ /* 0x000f220000002400 */
[----:B------:R-:W-:Y:S02]  /*14a80*/  ISETP.GE.AND P6, PT, R27, R2, PT ;  /* 0x000000021b00720c */ /* 0x000fe40003fc6270 */
[----:B------:R-:W-:Y:S01]  /*14a90*/  IADD3 R12, R71, 0x70, RZ ;  /* 0x00000070470c7810 */ /* 0x000fe20007ffe0ff */
[-C--:B------:R-:W-:Y:S01]  /*14aa0*/  FMUL.FTZ R36, R36, R4.reuse ;  /* 0x0000000424247220 */ /* 0x080fe20000410000 */
[----:B---3--:R-:W-:Y:S01]  /*14ab0*/  FSEL R162, R162, -INF , !P3 ;  /* 0xff800000a2a27808 */ /* 0x008fe20005800000 */
[-C--:B------:R-:W-:Y:S01]  /*14ac0*/  FMUL.FTZ R43, R43, R4.reuse ;  /* 0x000000042b2b7220 */ /* 0x080fe20000410000 */
[----:B------:R-:W-:Y:S01]  /*14ad0*/  FSEL R158, R158, -INF , !P4 ;  /* 0xff8000009e9e7808 */ /* 0x000fe20006000000 */
[----:B------:R-:W3:Y:S01]  /*14ae0*/  MUFU.TANH R161, R47 ;  /* 0x0000002f00a17308 */ /* 0x000ee20000002400 */
[----:B------:R-:W-:Y:S01]  /*14af0*/  FSEL R167, R167, -INF , !P6 ;  /* 0xff800000a7a77808 */ /* 0x000fe20007000000 */
[----:B------:R-:W-:Y:S01]  /*14b00*/  FMUL.FTZ R37, R37, R4 ;  /* 0x0000000425257220 */ /* 0x000fe20000410000 */
[----:B------:R-:W-:Y:S01]  /*14b10*/  ISETP.GE.AND P3, PT, R12, R2, PT ;  /* 0x000000020c00720c */ /* 0x000fe20003f66270 */
[-C--:B------:R-:W-:Y:S01]  /*14b20*/  FMUL.FTZ R38, R38, R4.reuse ;  /* 0x0000000426267220 */ /* 0x080fe20000410000 */
[----:B------:R-:W-:Y:S01]  /*14b30*/  ISETP.GE.AND P4, PT, R12, R133, PT ;  /* 0x000000850c00720c */ /* 0x000fe20003f86270 */
[----:B------:R-:W-:-:S02]  /*14b40*/  FMUL.FTZ R39, R39, R4 ;  /* 0x0000000427277220 */ /* 0x000fc40000410000 */
[----:B------:R-:W2:Y:S01]  /*14b50*/  MUFU.TANH R157, R40 ;  /* 0x00000028009d7308 */ /* 0x000ea20000002400 */
[----:B------:R-:W-:Y:S02]  /*14b60*/  ISETP.GE.AND P6, PT, R21, R133, PT ;  /* 0x000000851500720c */ /* 0x000fe40003fc6270 */
[----:B------:R-:W-:Y:S01]  /*14b70*/  IADD3 R12, R71, 0x78, RZ ;  /* 0x00000078470c7810 */ /* 0x000fe20007ffe0ff */
[----:B------:R-:W-:-:S04]  /*14b80*/  FMUL.FTZ R15, R30, R4 ;  /* 0x000000041e0f7220 */ /* 0x000fc80000410000 */
[----:B------:R-:W2:Y:S01]  /*14b90*/  MUFU.TANH R154, R41 ;  /* 0x00000029009a7308 */ /* 0x000ea20000002400 */
[-C--:B------:R-:W-:Y:S01]  /*14ba0*/  FMUL.FTZ R62, R99, R4.reuse ;  /* 0x00000004633e7220 */ /* 0x080fe20000410000 */
[----:B-----5:R-:W-:Y:S01]  /*14bb0*/  FSEL R160, R160, -INF , !P5 ;  /* 0xff800000a0a07808 */ /* 0x020fe20006800000 */
[-C--:B------:R-:W-:Y:S01]  /*14bc0*/  FMUL.FTZ R97, R97, R4.reuse ;  /* 0x0000000461617220 */ /* 0x080fe20000410000 */
[----:B-1----:R-:W-:Y:S01]  /*14bd0*/  FSEL R178, R178, -INF , !P6 ;  /* 0xff800000b2b27808 */ /* 0x002fe20007000000 */
[----:B------:R-:W-:Y:S01]  /*14be0*/  FMUL.FTZ R98, R98, R4 ;  /* 0x0000000462627220 */ /* 0x000fe20000410000 */
[-C--:B------:R-:W-:Y:S02]  /*14bf0*/  ISETP.GE.AND P5, PT, R12, R2.reuse, PT ;  /* 0x000000020c00720c */ /* 0x080fe40003fa6270 */
[----:B------:R-:W1:Y:S01]  /*14c00*/  MUFU.TANH R153, R43 ;  /* 0x0000002b00997308 */ /* 0x000e620000002400 */
[----:B------:R-:W-:Y:S02]  /*14c10*/  ISETP.GE.AND P6, PT, R13, R2, PT ;  /* 0x000000020d00720c */ /* 0x000fe40003fc6270 */
[----:B------:R-:W-:-:S05]  /*14c20*/  IADD3 R13, R71, 0x69, RZ ;  /* 0x00000069470d7810 */ /* 0x000fca0007ffe0ff */
[----:B------:R-:W5:Y:S01]  /*14c30*/  MUFU.TANH R36, R36 ;  /* 0x0000002400247308 */ /* 0x000f620000002400 */
[----:B------:R-:W-:-:S07]  /*14c40*/  FSEL R137, R137, -INF , !P5 ;  /* 0xff80000089897808 */ /* 0x000fce0006800000 */
[----:B------:R-:W-:Y:S01]  /*14c50*/  MUFU.TANH R142, R37 ;  /* 0x00000025008e7308 */ /* 0x000fe20000002400 */
[----:B--2---:R-:W-:-:S07]  /*14c60*/  FSEL R168, R168, -INF , !P2 ;  /* 0xff800000a8a87808 */ /* 0x004fce0005000000 */
[----:B------:R-:W2:Y:S01]  /*14c70*/  MUFU.TANH R146, R38 ;  /* 0x0000002600927308 */ /* 0x000ea20000002400 */
[----:B----4-:R-:W-:-:S07]  /*14c80*/  FSEL R159, R159, -INF , !P6 ;  /* 0xff8000009f9f7808 */ /* 0x010fce0007000000 */
[----:B------:R-:W4:Y:S01]  /*14c90*/  MUFU.TANH R145, R39 ;  /* 0x0000002700917308 */ /* 0x000f220000002400 */
[----:B------:R-:W-:Y:S02]  /*14ca0*/  ISETP.GT.AND P5, PT, R234, R225, PT ;  /* 0x000000e1ea00720c */ /* 0x000fe40003fa4270 */
[C---:B------:R-:W-:Y:S02]  /*14cb0*/  ISETP.GE.AND P2, PT, R13.reuse, R2, PT ;  /* 0x000000020d00720c */ /* 0x040fe40003f46270 */
[----:B------:R-:W-:-:S03]  /*14cc0*/  ISETP.GE.AND P6, PT, R13, R133, PT ;  /* 0x000000850d00720c */ /* 0x000fc60003fc6270 */
[----:B------:R-:W-:Y:S01]  /*14cd0*/  MUFU.TANH R0, R0 ;  /* 0x0000000000007308 */ /* 0x000fe20000002400 */
[----:B------:R-:W-:-:S07]  /*14ce0*/  IADD3 R13, R71, 0x71, RZ ;  /* 0x00000071470d7810 */ /* 0x000fce0007ffe0ff */
[----:B------:R-:W-:Y:S01]  /*14cf0*/  MUFU.TANH R15, R15 ;  /* 0x0000000f000f7308 */ /* 0x000fe20000002400 */
[----:B---3--:R-:W-:-:S07]  /*14d00*/  FSEL R161, R161, -INF , !P1 ;  /* 0xff800000a1a17808 */ /* 0x008fce0004800000 */
[----:B------:R-:W-:Y:S01]  /*14d10*/  MUFU.TANH R135, R97 ;  /* 0x0000006100877308 */ /* 0x000fe20000002400 */
[----:B------:R-:W-:-:S07]  /*14d20*/  FSEL R157, R157, -INF , !P0 ;  /* 0xff8000009d9d7808 */ /* 0x000fce0004000000 */
[----:B------:R-:W3:Y:S01]  /*14d30*/  MUFU.TANH R144, R98 ;  /* 0x0000006200907308 */ /* 0x000ee20000002400 */
[----:B------:R-:W-:-:S07]  /*14d40*/  FSEL R154, R154, -INF , !P2 ;  /* 0xff8000009a9a7808 */ /* 0x000fce0005000000 */
[----:B------:R-:W3:Y:S01]  /*14d50*/  MUFU.TANH R62, R62 ;  /* 0x0000003e003e7308 */ /* 0x000ee20000002400 */
[C---:B------:R-:W-:Y:S02]  /*14d60*/  ISETP.GE.AND P1, PT, R13.reuse, R2, PT ;  /* 0x000000020d00720c */ /* 0x040fe40003f26270 */
[-C--:B------:R-:W-:Y:S02]  /*14d70*/  ISETP.GE.AND P0, PT, R13, R133.reuse, PT ;  /* 0x000000850d00720c */ /* 0x080fe40003f06270 */
[----:B------:R-:W-:Y:S02]  /*14d80*/  ISETP.GE.AND P2, PT, R12, R133, PT ;  /* 0x000000850c00720c */ /* 0x000fe40003f46270 */
[----:B------:R-:W-:Y:S02]  /*14d90*/  IADD3 R12, R71, 0x79, RZ ;  /* 0x00000079470c7810 */ /* 0x000fe40007ffe0ff */
[----:B-1----:R-:W-:Y:S02]  /*14da0*/  FSEL R153, R153, -INF , !P6 ;  /* 0xff80000099997808 */ /* 0x002fe40007000000 */
[----:B-----5:R-:W-:-:S02]  /*14db0*/  FSEL R143, R36, -INF , !P3 ;  /* 0xff800000248f7808 */ /* 0x020fc40005800000 */
[----:B--2---:R-:W-:Y:S02]  /*14dc0*/  FSEL R146, R146, -INF , !P4 ;  /* 0xff80000092927808 */ /* 0x004fe40006000000 */
[----:B------:R-:W-:Y:S02]  /*14dd0*/  FSEL R142, R142, -INF , !P1 ;  /* 0xff8000008e8e7808 */ /* 0x000fe40004800000 */
[----:B----4-:R-:W-:Y:S01]  /*14de0*/  FSEL R145, R145, -INF , !P0 ;  /* 0xff80000091917808 */ /* 0x010fe20004000000 */
[----:B------:R-:W-:Y:S01]  /*14df0*/  BSSY B1, `(.L_x_4071) ;  /* 0x0000085000017945 */ /* 0x000fe20003800000 */
[CC--:B------:R-:W-:Y:S02]  /*14e00*/  ISETP.GE.AND P6, PT, R71.reuse, R2.reuse, PT ;  /* 0x000000024700720c */ /* 0x0c0fe40003fc6270 */
[----:B------:R-:W-:Y:S02]  /*14e10*/  ISETP.GE.AND P3, PT, R71, R133, PT ;  /* 0x000000854700720c */ /* 0x000fe40003f66270 */
[----:B------:R-:W-:-:S02]  /*14e20*/  ISETP.GE.AND P4, PT, R12, R2, PT ;  /* 0x000000020c00720c */ /* 0x000fc40003f86270 */
[----:B------:R-:W-:Y:S02]  /*14e30*/  ISETP.GE.AND P1, PT, R12, R133, PT ;  /* 0x000000850c00720c */ /* 0x000fe40003f26270 */
[----:B------:R-:W-:Y:S02]  /*14e40*/  ISETP.NE.U32.AND P0, PT, R236, RZ, PT ;  /* 0x000000ffec00720c */ /* 0x000fe40003f05070 */
[----:B------:R-:W-:Y:S02]  /*14e50*/  IADD3 R214, R221, 0x800, RZ ;  /* 0x00000800ddd67810 */ /* 0x000fe40007ffe0ff */
[----:B------:R-:W-:Y:S02]  /*14e60*/  ISETP.NE.AND.EX P0, PT, R237, RZ, PT, P0 ;  /* 0x000000ffed00720c */ /* 0x000fe40003f05300 */
        /* <DEDUP_REMOVED lines=53> */
[----:B------:R-:W-:Y:S01]  /*151c0*/  ISETP.GE.U32.AND P4, PT, R17, R12, PT ;  /* 0x0000000c1100720c */ /* 0x000fe20003f86070 */
[----:B------:R-:W3:Y:S01]  /*151d0*/  LD.E.64 R20, [R10.64+0x38] ;  /* 0x000038060a147980 */ /* 0x000ee2000c101b00 */
        /* <DEDUP_REMOVED lines=28> */
.L_x_4074:
[----:B------:R-:W2:Y:S02]  /*153a0*/  LD.E R12, [R10.64+0x38] ;  /* 0x000038060a0c7980 */ /* 0x000ea4000c101900 */
[----:B--2---:R-:W-:-:S04]  /*153b0*/  LEA R12, -R12, RZ, 0x7 ;  /* 0x000000ff0c0c7211 */ /* 0x004fc800078e39ff */
[----:B------:R-:W-:Y:S02]  /*153c0*/  SHF.R.S32.HI R4, RZ, 0x1f, R12 ;  /* 0x0000001fff047819 */ /* 0x000fe4000001140c */
.L_x_4075:
[----:B------:R-:W-:Y:S05]  /*153d0*/  BSYNC B0 ;  /* 0x0000000000007941 */ /* 0x000fea0003800000 */
.L_x_4073:
        /* <DEDUP_REMOVED lines=38> */
.L_x_4072:
[----:B------:R-:W-:Y:S05]  /*15640*/  BSYNC B1 ;  /* 0x0000000000017941 */ /* 0x000fea0003800000 */
.L_x_4071:
[----:B------:R-:W2:Y:S01]  /*15650*/  LD.E R140, [R10.64+0xdc] ;  /* 0x0000dc060a8c7980 */ /* 0x000ea2000c101900 */
        /* <DEDUP_REMOVED lines=8> */
[----:B-1----:R-:W-:-:S02]  /*156e0*/  FMNMX.FTZ R17, R69, R0, !PT ;  /* 0x0000000045117209 */ /* 0x002fc40007810000 */
        /* <DEDUP_REMOVED lines=59> */
[----:B-1----:R-:W-:Y:S02]  /*15aa0*/  FMNMX.FTZ R3, R0, R3, !PT ;  /* 0x0000000300037209 */ /* 0x002fe40007810000 */
[----:B------:R-:W-:Y:S02]  /*15ab0*/  SHF.L.U32 R0, R53, 0x1, RZ ;  /* 0x0000000135007819 */ /* 0x000fe400000006ff */
[----:B------:R-:W-:Y:S02]  /*15ac0*/  FSETP.NEU.FTZ.AND P1, PT, R3, -INF , PT ;  /* 0xff8000000300780b */ /* 0x000fe40003f3d000 */
[-C--:B------:R-:W-:Y:S01]  /*15ad0*/  LEA R217, R7, R0.reuse, 0x1 ;  /* 0x0000000007d97211 */ /* 0x080fe200078e08ff */
[----:B------:R-:W-:Y:S01]  /*15ae0*/  LDSM.16.MT88.4 R92, [R0+0x10000] ;  /* 0x01000000005c783b */ /* 0x000fe20000004200 */
[C---:B------:R-:W-:Y:S02]  /*15af0*/  LEA R216, R5.reuse, R0, 0x1 ;  /* 0x0000000005d87211 */ /* 0x040fe400078e08ff */
[----:B------:R-:W-:Y:S01]  /*15b00*/  LEA R215, R5, R217, 0x1 ;  /* 0x000000d905d77211 */ /* 0x000fe200078e08ff */
[----:B------:R-:W-:Y:S04]  /*15b10*/  LDSM.16.MT88.4 R124, [R0+0xc000] ;  /* 0x00c00000007c783b */ /* 0x000fe80000004200 */
[----:B------:R-:W1:Y:S04]  /*15b20*/  LDSM.16.MT88.4 R100, [R215+0xc000] ;  /* 0x00c00000d764783b */ /* 0x000e680000004200 */
[----:B------:R-:W4:Y:S01]  /*15b30*/  LDSM.16.MT88.4 R116, [R217+0xc000] ;  /* 0x00c00000d974783b */ /* 0x000f220000004200 */
[----:B---3--:R-:W-:-:S03]  /*15b40*/  FMNMX.FTZ R132, R17, R132, !PT ;  /* 0x0000008411847209 */ /* 0x008fc60007810000 */
[----:B------:R-:W3:Y:S04]  /*15b50*/  LDSM.16.MT88.4 R108, [R216+0xc000] ;  /* 0x00c00000d86c783b */ /* 0x000ee80000004200 */
[----:B------:R-:W5:Y:S04]  /*15b60*/  LDSM.16.MT88.4 R84, [R217+0x10000] ;  /* 0x01000000d954783b */ /* 0x000f680000004200 */
[----:B------:R-:W1:Y:S04]  /*15b70*/  LDSM.16.MT88.4 R76, [R216+0x10000] ;  /* 0x01000000d84c783b */ /* 0x000e680000004200 */
[----:B------:R-:W-:Y:S04]  /*15b80*/  LDSM.16.MT88.4 R16, [R215+0xc800] ;  /* 0x00c80000d710783b */ /* 0x000fe80000004200 */
[----:B------:R-:W-:Y:S04]  /*15b90*/  LDSM.16.MT88.4 R20, [R216+0xc800] ;  /* 0x00c80000d814783b */ /* 0x000fe80000004200 */
[----:B------:R-:W-:Y:S01]  /*15ba0*/  LDSM.16.MT88.4 R36, [R217+0x10800] ;  /* 0x01080000d924783b */ /* 0x000fe20000004200 */
[----:B--2---:R-:W-:-:S02]  /*15bb0*/  FMUL.FTZ R63, R140, R3 ;  /* 0x000000038c3f7220 */ /* 0x004fc40000410000 */
[----:B------:R-:W-:-:S03]  /*15bc0*/  FMUL.FTZ R141, R140, R132 ;  /* 0x000000848c8d7220 */ /* 0x000fc60000410000 */
        /* <DEDUP_REMOVED lines=8> */
[-CC-:B------:R-:W-:Y:S02]  /*15c50*/  FFMA.FTZ R61, R13, R140.reuse, -R141.reuse ;  /* 0x0000008c0d3d7223 */ /* 0x180fe4000001088d */
[-CC-:B------:R-:W-:Y:S01]  /*15c60*/  FFMA.FTZ R60, R68, R140.reuse, -R141.reuse ;  /* 0x0000008c443c7223 */ /* 0x180fe2000001088d */
[----:B------:R-:W-:Y:S01]  /*15c70*/  LDSM.16.MT88.4 R12, [R0+0x10800] ;  /* 0x01080000000c783b */ /* 0x000fe20000004200 */
[----:B------:R-:W-:-:S02]  /*15c80*/  FFMA.FTZ R58, R31, R140, -R141 ;  /* 0x0000008c1f3a7223 */ /* 0x000fc4000001088d */
[-C--:B------:R-:W-:Y:S01]  /*15c90*/  FFMA.FTZ R53, R69, R140.reuse, -R141 ;  /* 0x0000008c45357223 */ /* 0x080fe2000001088d */
[----:B------:R-:W-:Y:S01]  /*15ca0*/  MUFU.EX2 R59, R59 ;  /* 0x0000003b003b7308 */ /* 0x000fe20000000800 */
[-CC-:B------:R-:W-:Y:S02]  /*15cb0*/  FFMA.FTZ R48, R6, R140.reuse, -R63.reuse ;  /* 0x0000008c06307223 */ /* 0x180fe4000001083f */
[----:B------:R-:W2:Y:S01]  /*15cc0*/  LDSM.16.MT88.4 R4, [R215+0x10000] ;  /* 0x01000000d704783b */ /* 0x000ea20000004200 */
[-CC-:B------:R-:W-:Y:S02]  /*15cd0*/  FFMA.FTZ R55, R29, R140.reuse, -R63.reuse ;  /* 0x0000008c1d377223 */ /* 0x180fe4000001083f */
[-C--:B------:R-:W-:Y:S02]  /*15ce0*/  FFMA.FTZ R49, R26, R140.reuse, -R63 ;  /* 0x0000008c1a317223 */ /* 0x080fe4000001083f */
[----:B------:R-:W1:Y:S01]  /*15cf0*/  MUFU.EX2 R56, R56 ;  /* 0x0000003800387308 */ /* 0x000e620000000800 */
[----:B------:R-:W-:-:S02]  /*15d00*/  FFMA.FTZ R54, R24, R140, -R141 ;  /* 0x0000008c18367223 */ /* 0x000fc4000001088d */
[-CC-:B------:R-:W-:Y:S02]  /*15d10*/  FFMA.FTZ R51, R28, R140.reuse, -R141.reuse ;  /* 0x0000008c1c337223 */ /* 0x180fe4000001088d */
[-CC-:B------:R-:W-:Y:S01]  /*15d20*/  FFMA.FTZ R50, R25, R140.reuse, -R141.reuse ;  /* 0x0000008c19327223 */ /* 0x180fe2000001088d */
[----:B------:R-:W2:Y:S01]  /*15d30*/  LDSM.16.MT88.4 R28, [R0+0xc800] ;  /* 0x00c80000001c783b */ /* 0x000ea20000004200 */
[-C--:B------:R-:W-:Y:S01]  /*15d40*/  FFMA.FTZ R47, R73, R140.reuse, -R141 ;  /* 0x0000008c492f7223 */ /* 0x080fe2000001088d */
[----:B------:R-:W3:Y:S01]  /*15d50*/  MUFU.EX2 R52, R52 ;  /* 0x0000003400347308 */ /* 0x000ee20000000800 */
[-CC-:B------:R-:W-:Y:S01]  /*15d60*/  FFMA.FTZ R44, R72, R140.reuse, -R63.reuse ;  /* 0x0000008c482c7223 */ /* 0x180fe2000001083f */
[----:B------:R-:W2:Y:S01]  /*15d70*/  LDSM.16.MT88.4 R24, [R217+0xc800] ;  /* 0x00c80000d918783b */ /* 0x000ea20000004200 */
[-CC-:B------:R-:W-:Y:S02]  /*15d80*/  FFMA.FTZ R45, R33, R140.reuse, -R63.reuse ;  /* 0x0000008c212d7223 */ /* 0x180fe4000001083f */
[----:B------:R-:W-:-:S02]  /*15d90*/  FFMA.FTZ R40, R32, R140, -R63 ;  /* 0x0000008c20287223 */ /* 0x000fc4000001083f */
[-C--:B------:R-:W-:Y:S01]  /*15da0*/  FFMA.FTZ R41, R34, R140.reuse, -R63 ;  /* 0x0000008c22297223 */ /* 0x080fe2000001083f */
[----:B------:R-:W-:Y:S01]  /*15db0*/  MUFU.EX2 R61, R61 ;  /* 0x0000003d003d7308 */ /* 0x000fe20000000800 */
[----:B-1----:R-:W-:Y:S01]  /*15dc0*/  F2FP.BF16.PACK_AB R69, R56, R59 ;  /* 0x0000003b3845723e */ /* 0x002fe200000010ff */
[----:B------:R-:W1:Y:S01]  /*15dd0*/  LDSM.16.MT88.4 R32, [R216+0x10800] ;  /* 0x01080000d820783b */ /* 0x000e620000004200 */
        /* <DEDUP_REMOVED lines=13> */
[----:B------:R-:W3:Y:S01]  /*15eb0*/  MUFU.EX2 R53, R53 ;  /* 0x0000003500357308 */ /* 0x000ee20000000800 */
        /* <DEDUP_REMOVED lines=9> */
[----:B---3--:R-:W-:Y:S01]  /*15f50*/  F2FP.BF16.PACK_AB R70, R53, R58 ;  /* 0x0000003a3546723e */ /* 0x008fe200000010ff */
        /* <DEDUP_REMOVED lines=18> */
[----:B------:R-:W3:Y:S01]  /*16080*/  MUFU.EX2 R51, R51 ;  /* 0x0000003300337308 */ /* 0x000ee20000000800 */
        /* <DEDUP_REMOVED lines=17> */
[----:B------:R-:W1:Y:S01]  /*161a0*/  MUFU.EX2 R44, R44 ;  /* 0x0000002c002c7308 */ /* 0x000e620000000800 */
[----:B------:R-:W-:-:S02]  /*161b0*/  FFMA.FTZ R245, R62, R140, -R63 ;  /* 0x0000008c3ef57223 */ /* 0x000fc4000001083f */
[----:B------:R-:W-:Y:S02]  /*161c0*/  FADD.FTZ R52, R52, R57 ;  /* 0x0000003934347221 */ /* 0x000fe40000010000 */
[----:B------:R-:W-:Y:S01]  /*161d0*/  FADD.FTZ R53, R53, R58 ;  /* 0x0000003a35357221 */ /* 0x000fe20000010000 */
[C---:B------:R-:W-:Y:S02]  /*161e0*/  HMMA.16816.F32.BF16 R112, R68.reuse, R108, RZ ;  /* 0x0000006c4470723c */ /* 0x040fe400000418ff */
[----:B------:R-:W-:Y:S06]  /*161f0*/  MUFU.EX2 R45, R45 ;  /* 0x0000002d002d7308 */ /* 0x000fec0000000800 */
[C---:B-----5:R-:W-:Y:S02]  /*16200*/  HMMA.16816.F32.BF16 R88, R68.reuse, R84, RZ ;  /* 0x000000544458723c */ /* 0x060fe400000418ff */
        /* <DEDUP_REMOVED lines=375> */
.L_x_4078:
[----:B------:R-:W2:Y:S02]  /*17980*/  LD.E R6, [R10.64+0x40] ;  /* 0x000040060a067980 */ /* 0x000ea4000c101900 */
[----:B--2---:R-:W-:-:S04]  /*17990*/  LEA R6, -R6, RZ, 0x7 ;  /* 0x000000ff06067211 */ /* 0x004fc800078e39ff */
[----:B------:R-:W-:Y:S02]  /*179a0*/  SHF.R.S32.HI R4, RZ, 0x1f, R6 ;  /* 0x0000001fff047819 */ /* 0x000fe40000011406 */
.L_x_4079:
[----:B------:R-:W-:Y:S05]  /*179b0*/  BSYNC B0 ;  /* 0x0000000000007941 */ /* 0x000fea0003800000 */
.L_x_4077:
        /* <DEDUP_REMOVED lines=30> */
[----:B------:R3:W-:Y:S04]  /*17ba0*/  LDGSTS.E.BYPASS.LTC128B.128 [R239+0xd800], [R8.64] ;  /* 0x0d80000008ef7fae */ /* 0x0007e8000b901d46 */
[----:B------:R3:W-:Y:S04]  /*17bb0*/  LDGSTS.E.BYPASS.LTC128B.128 [R239+0x11800], [R8.64+0x80] ;  /* 0x1180008008ef7fae */ /* 0x0007e8000b901d46 */
[----:B------:R4:W-:Y:S01]  /*17bc0*/  LDGSTS.E.BYPASS.LTC128B.128 [R239+0xe000], [R6.64] ;  /* 0x0e00000006ef7fae */ /* 0x0009e2000b901d46 */
[----:B--2---:R-:W-:Y:S01]  /*17bd0*/  IADD3 R12, P1, R4, R5, RZ ;  /* 0x00000005040c7210 */ /* 0x004fe20007f3e0ff */
        /* <DEDUP_REMOVED lines=9> */
[----:B------:R-:W5:Y:S04]  /*17c70*/  LD.E R0, [R134.64+0x18c] ;  /* 0x00018c0486007980 */ /* 0x000f68000c101900 */
[----:B------:R-:W-:Y:S04]  /*17c80*/  LDSM.16.M88.4 R168, [R224] ;  /* 0x00000000e0a8783b */ /* 0x000fe80000000200 */
[----:B------:R-:W1:Y:S04]  /*17c90*/  LDSM.16.M88.4 R148, [R223+0x4800] ;  /* 0x00480000df94783b */ /* 0x000e680000000200 */
[----:B------:R-:W2:Y:S04]  /*17ca0*/  LDSM.16.M88.4 R140, [R223+0x5000] ;  /* 0x00500000df8c783b */ /* 0x000ea80000000200 */
[----:B------:R-:W2:Y:S04]  /*17cb0*/  LDSM.16.M88.4 R48, [R223+0x6000] ;  /* 0x00600000df30783b */ /* 0x000ea80000000200 */
[----:B------:R-:W-:Y:S04]  /*17cc0*/  LDSM.16.M88.4 R164, [R222] ;  /* 0x00000000dea4783b */ /* 0x000fe80000000200 */
[----:B---3--:R-:W3:Y:S04]  /*17cd0*/  LDSM.16.M88.4 R8, [R214] ;  /* 0x00000000d608783b */ /* 0x008ee80000000200 */
[----:B------:R-:W3:Y:S04]  /*17ce0*/  LDSM.16.M88.4 R24, [R223+0x4000] ;  /* 0x00400000df18783b */ /* 0x000ee80000000200 */
[----:B------:R-:W3:Y:S04]  /*17cf0*/  LDSM.16.M88.4 R56, [R223+0x5800] ;  /* 0x00580000df38783b */ /* 0x000ee80000000200 */
[----:B------:R-:W3:Y:S04]  /*17d00*/  LDSM.16.M88.4 R40, [R223+0x6800] ;  /* 0x00680000df28783b */ /* 0x000ee80000000200 */
[----:B------:R-:W3:Y:S04]  /*17d10*/  LDSM.16.M88.4 R176, [R223+0x7000] ;  /* 0x00700000dfb0783b */ /* 0x000ee80000000200 */
[----:B------:R-:W3:Y:S01]  /*17d20*/  LDSM.16.M88.4 R32, [R223+0x7800] ;  /* 0x00780000df20783b */ /* 0x000ee20000000200 */
[C---:B-1----:R-:W-:Y:S03]  /*17d30*/  HMMA.16816.F32.BF16 R152, R168.reuse, R148, RZ ;  /* 0x00000094a898723c */ /* 0x042fe600000418ff */
[----:B------:R-:W1:Y:S04]  /*17d40*/  LDSM.16.M88.4 R20, [R213] ;  /* 0x00000000d514783b */ /* 0x000e680000000200 */
[----:B----4-:R-:W4:Y:S01]  /*17d50*/  LDSM.16.M88.4 R4, [R211] ;  /* 0x00000000d304783b */ /* 0x010f220000000200 */
[C---:B------:R-:W-:Y:S03]  /*17d60*/  HMMA.16816.F32.BF16 R148, R168.reuse, R150, RZ ;  /* 0x00000096a894723c */ /* 0x040fe600000418ff */
[----:B------:R-:W1:Y:S04]  /*17d70*/  LDSM.16.M88.4 R28, [R221] ;  /* 0x00000000dd1c783b */ /* 0x000e680000000200 */
[----:B------:R-:W1:Y:S01]  /*17d80*/  LDSM.16.M88.4 R16, [R212] ;  /* 0x00000000d410783b */ /* 0x000e620000000200 */
[C---:B--2---:R-:W-:Y:S03]  /*17d90*/  HMMA.16816.F32.BF16 R144, R168.reuse, R140, RZ ;  /* 0x0000008ca890723c */ /* 0x044fe600000418ff */
[----:B------:R-:W2:Y:S04]  /*17da0*/  LDSM.16.M88.4 R184, [R209] ;  /* 0x00000000d1b8783b */ /* 0x000ea80000000200 */
        /* <DEDUP_REMOVED lines=9> */
[C---:B---3--:R-:W-:Y:S08]  /*17e40*/  HMMA.16816.F32.BF16 R152, R164.reuse, R8, R152 ;  /* 0x00000008a498723c */ /* 0x048ff00000041898 */
[----:B------:R-:W-:Y:S01]  /*17e50*/  HMMA.16816.F32.BF16 R148, R164, R10, R148 ;  /* 0x0000000aa494723c */ /* 0x000fe20000041894 */
[----:B------:R-:W3:Y:S07]  /*17e60*/  LDSM.16.M88.4 R8, [R220] ;  /* 0x00000000dc08783b */ /* 0x000eee0000000200 */
        /* <DEDUP_REMOVED lines=11> */
[C---:B-1----:R-:W-:Y:S08]  /*17f20*/  HMMA.16816.F32.BF16 R144, R164.reuse, R20, R144 ;  /* 0x00000014a490723c */ /* 0x042ff00000041890 */
[C---:B------:R-:W-:Y:S01]  /*17f30*/  HMMA.16816.F32.BF16 R140, R164.reuse, R22, R140 ;  /* 0x00000016a48c723c */ /* 0x040fe2000004188c */
[----:B------:R-:W-:Y:S07]  /*17f40*/  LDSM.16.M88.4 R20, [R218+0x6000] ;  /* 0x00600000da14783b */ /* 0x000fee0000000200 */
[C---:B----4-:R-:W-:Y:S08]  /*17f50*/  HMMA.16816.F32.BF16 R52, R164.reuse, R4, R52 ;  /* 0x00000004a434723c */ /* 0x050ff00000041834 */
[C---:B------:R-:W-:Y:S01]  /*17f60*/  HMMA.16816.F32.BF16 R48, R164.reuse, R6, R48 ;  /* 0x00000006a430723c */ /* 0x040fe20000041830 */
[----:B------:R-:W1:Y:S07]  /*17f70*/  LDSM.16.M88.4 R4, [R218+0x7000] ;  /* 0x00700000da04783b */ /* 0x000e6e0000000200 */
[C---:B------:R-:W-:Y:S08]  /*17f80*/  HMMA.16816.F32.BF16 R12, R164.reuse, R28, R12 ;  /* 0x0000001ca40c723c */ /* 0x040ff0000004180c */
[C---:B------:R-:W-:Y:S01]  /*17f90*/  HMMA.16816.F32.BF16 R24, R164.reuse, R30, R24 ;  /* 0x0000001ea418723c */ /* 0x040fe20000041818 */
[----:B------:R-:W-:Y:S07]  /*17fa0*/  LDSM.16.M88.4 R28, [R218+0x5800] ;  /* 0x00580000da1c783b */ /* 0x000fee0000000200 */
[C---:B------:R-:W-:Y:S08]  /*17fb0*/  HMMA.16816.F32.BF16 R60, R164.reuse, R16, R60 ;  /* 0x00000010a43c723c */ /* 0x040ff0000004183c */
[C---:B------:R-:W-:Y:S01]  /*17fc0*/  HMMA.16816.F32.BF16 R56, R164.reuse, R18, R56 ;  /* 0x00000012a438723c */ /* 0x040fe20000041838 */
[----:B------:R-:W4:Y:S07]  /*17fd0*/  LDSM.16.M88.4 R16, [R218+0x6800] ;  /* 0x00680000da10783b */ /* 0x000f2e0000000200 */
[C---:B--2---:R-:W-:Y:S08]  /*17fe0*/  HMMA.16816.F32.BF16 R36, R164.reuse, R184, R36 ;  /* 0x000000b8a424723c */ /* 0x044ff00000041824 */
[----:B------:R-:W-:Y:S01]  /*17ff0*/  HMMA.16816.F32.BF16 R176, R164, R186, R176 ;  /* 0x000000baa4b0723c */ /* 0x000fe200000418b0 */
[----:B------:R-:W-:Y:S07]  /*18000*/  LDSM.16.M88.4 R184, [R219] ;  /* 0x00000000dbb8783b */ /* 0x000fee0000000200 */
[C---:B---3--:R-:W-:Y:S08]  /*18010*/  HMMA.16816.F32.BF16 R152, R8.reuse, R156, R152 ;  /* 0x0000009c0898723c */ /* 0x048ff00000041898 */
[----:B------:R-:W-:Y:S01]  /*18020*/  HMMA.16816.F32.BF16 R148, R8, R158, R148 ;  /* 0x0000009e0894723c */ /* 0x000fe20000041894 */
[----:B------:R-:W2:Y:S07]  /*18030*/  LDSM.16.M88.4 R156, [R207] ;  /* 0x00000000cf9c783b */ /* 0x000eae0000000200 */
[C---:B------:R-:W-:Y:S08]  /*18040*/  HMMA.16816.F32.BF16 R44, R164.reuse, R188, R44 ;  /* 0x000000bca42c723c */ /* 0x040ff0000004182c */
[----:B------:R-:W-:Y:S01]  /*18050*/  HMMA.16816.F32.BF16 R40, R164, R190, R40 ;  /* 0x000000bea428723c */ /* 0x000fe20000041828 */
[----:B------:R-:W-:Y:S07]  /*18060*/  LDSM.16.M88.4 R188, [R207+0x3000] ;  /* 0x00300000cfbc783b */ /* 0x000fee0000000200 */
[C---:B------:R-:W-:Y:S08]  /*18070*/  HMMA.16816.F32.BF16 R144, R8.reuse, R32, R144 ;  /* 0x000000200890723c */ /* 0x040ff00000041890 */
[C---:B------:R-:W-:Y:S01]  /*18080*/  HMMA.16816.F32.BF16 R140, R8.reuse, R34, R140 ;  /* 0x00000022088c723c */ /* 0x040fe2000004188c */
[----:B------:R-:W3:Y:S07]  /*18090*/  LDSM.16.M88.4 R32, [R207+0x800] ;  /* 0x00080000cf20783b */ /* 0x000eee0000000200 */
[C---:B------:R-:W-:Y:S08]  /*180a0*/  HMMA.16816.F32.BF16 R12, R8.reuse, R160, R12 ;  /* 0x000000a0080c723c */ /* 0x040ff0000004180c */
[----:B------:R-:W-:Y:S01]  /*180b0*/  HMMA.16816.F32.BF16 R24, R8, R162, R24 ;  /* 0x000000a20818723c */ /* 0x000fe20000041818 */
[----:B------:R-:W2:Y:S07]  /*180c0*/  LDSM.16.M88.4 R160, [R218+0x7800] ;  /* 0x00780000daa0783b */ /* 0x000eae0000000200 */
        /* <DEDUP_REMOVED lines=19> */
[C---:B---3--:R-:W-:Y:S08]  /*18200*/  HMMA.16816.F32.BF16 R152, R184.reuse, R32, R152 ;  /* 0x00000020b898723c */ /* 0x048ff00000041898 */
[----:B------:R-:W-:Y:S01]  /*18210*/  HMMA.16816.F32.BF16 R148, R184, R34, R148 ;  /* 0x00000022b894723c */ /* 0x000fe20000041894 */
[----:B------:R-:W3:Y:S07]  /*18220*/  LDSM.16.M88.4 R32, [R222+0x2000] ;  /* 0x00200000de20783b */ /* 0x000eee0000000200 */
[C---:B------:R-:W-:Y:S08]  /*18230*/  HMMA.16816.F32.BF16 R172, R8.reuse, R160, R172 ;  /* 0x000000a008ac723c */ /* 0x040ff000000418ac */
[----:B------:R-:W-:Y:S01]  /*18240*/  HMMA.16816.F32.BF16 R168, R8, R162, R168 ;  /* 0x000000a208a8723c */ /* 0x000fe200000418a8 */
[----:B------:R-:W2:Y:S04]  /*18250*/  LDSM.16.M88.4 R8, [R207+0x2800] ;  /* 0x00280000cf08783b */ /* 0x000ea80000000200 */
[----:B------:R-:W2:Y:S03]  /*18260*/  LDSM.16.M88.4 R160, [R223+0x8800] ;  /* 0x00880000dfa0783b */ /* 0x000ea60000000200 */
[C---:B-1----:R-:W-:Y:S08]  /*18270*/  HMMA.16816.F32.BF16 R12, R164.reuse, R4, R12 ;  /* 0x00000004a40c723c */ /* 0x042ff0000004180c */
[----:B------:R-:W-:Y:S01]  /*18280*/  HMMA.16816.F32.BF16 R24, R164, R6, R24 ;  /* 0x00000006a418723c */ /* 0x000fe20000041818 */
[----:B------:R-:W-:Y:S07]  /*18290*/  LDSM.16.M88.4 R4, [R207+0x4000] ;  /* 0x00400000cf04783b */ /* 0x000fee0000000200 */
[C---:B------:R-:W-:Y:S08]  /*182a0*/  HMMA.16816.F32.BF16 R60, R184.reuse, R20, R60 ;  /* 0x00000014b83c723c */ /* 0x040ff0000004183c */
[C---:B------:R-:W-:Y:S01]  /*182b0*/  HMMA.16816.F32.BF16 R56, R184.reuse, R22, R56 ;  /* 0x00000016b838723c */ /* 0x040fe20000041838 */
[----:B------:R-:W-:Y:S07]  /*182c0*/  LDSM.16.M88.4 R20, [R220+0x2000] ;  /* 0x00200000dc14783b */ /* 0x000fee0000000200 */
[C---:B----4-:R-:W-:Y:S08]  /*182d0*/  HMMA.16816.F32.BF16 R52, R184.reuse, R16, R52 ;  /* 0x00000010b834723c */ /* 0x050ff00000041834 */
[C---:B------:R-:W-:Y:S01]  /*182e0*/  HMMA.16816.F32.BF16 R48, R184.reuse, R18, R48 ;  /* 0x00000012b830723c */ /* 0x040fe20000041830 */
[----:B------:R-:W1:Y:S07]  /*182f0*/  LDSM.16.M88.4 R16, [R218+0x8000] ;  /* 0x00800000da10783b */ /* 0x000e6e0000000200 */
[C---:B--2---:R-:W-:Y:S08]  /*18300*/  HMMA.16816.F32.BF16 R144, R184.reuse, R28, R144 ;  /* 0x0000001cb890723c */ /* 0x044ff00000041890 */
[----:B------:R-:W-:Y:S01]  /*18310*/  HMMA.16816.F32.BF16 R140, R184, R30, R140 ;  /* 0x0000001eb88c723c */ /* 0x000fe2000004188c */
[----:B------:R-:W2:Y:S07]  /*18320*/  LDSM.16.M88.4 R28, [R205] ;  /* 0x00000000cd1c783b */ /* 0x000eae0000000200 */
[C---:B---3--:R-:W-:Y:S08]  /*18330*/  HMMA.16816.F32.BF16 R12, R32.reuse, R192, R12 ;  /* 0x000000c0200c723c */ /* 0x048ff0000004180c */
[----:B------:R-:W-:Y:S08]  /*18340*/  HMMA.16816.F32.BF16 R24, R32, R194, R24 ;  /* 0x000000c22018723c */ /* 0x000ff00000041818 */
[C---:B------:R-:W-:Y:S08]  /*18350*/  HMMA.16816.F32.BF16 R44, R184.reuse, R8, R44 ;  /* 0x00000008b82c723c */ /* 0x040ff0000004182c */
[C---:B------:R-:W-:Y:S01]  /*18360*/  HMMA.16816.F32.BF16 R40, R184.reuse, R10, R40 ;  /* 0x0000000ab828723c */ /* 0x040fe20000041828 */
[----:B------:R-:W3:Y:S07]  /*18370*/  LDSM.16.M88.4 R8, [R219+0x2000] ;  /* 0x00200000db08783b */ /* 0x000eee0000000200 */
[C---:B------:R-:W-:Y:S08]  /*18380*/  HMMA.16816.F32.BF16 R36, R184.reuse, R188, R36 ;  /* 0x000000bcb824723c */ /* 0x040ff00000041824 */
[----:B------:R-:W-:Y:S01]  /*18390*/  HMMA.16816.F32.BF16 R176, R184, R190, R176 ;  /* 0x000000beb8b0723c */ /* 0x000fe200000418b0 */
[----:B------:R-:W4:Y:S07]  /*183a0*/  LDSM.16.M88.4 R188, [R223+0x9800] ;  /* 0x00980000dfbc783b */ /* 0x000f2e0000000200 */
[C---:B------:R-:W-:Y:S08]  /*183b0*/  HMMA.16816.F32.BF16 R152, R164.reuse, R160, R152 ;  /* 0x000000a0a498723c */ /* 0x040ff00000041898 */
[----:B------:R-:W-:Y:S01]  /*183c0*/  HMMA.16816.F32.BF16 R148, R164, R162, R148 ;  /* 0x000000a2a494723c */ /* 0x000fe20000041894 */
[----:B------:R-:W-:Y:S07]  /*183d0*/  LDSM.16.M88.4 R160, [R223+0xa000] ;  /* 0x00a00000dfa0783b */ /* 0x000fee0000000200 */
[C---:B-1----:R-:W-:Y:S08]  /*183e0*/  HMMA.16816.F32.BF16 R12, R20.reuse, R16, R12 ;  /* 0x00000010140c723c */ /* 0x042ff0000004180c */
[----:B------:R-:W-:Y:S01]  /*183f0*/  HMMA.16816.F32.BF16 R24, R20, R18, R24 ;  /* 0x000000121418723c */ /* 0x000fe20000041818 */
[----:B------:R-:W1:Y:S07]  /*18400*/  LDSM.16.M88.4 R16, [R204] ;  /* 0x00000000cc10783b */ /* 0x000e6e0000000200 */
[----:B------:R-:W-:Y:S08]  /*18410*/  HMMA.16816.F32.BF16 R144, R164, R156, R144 ;  /* 0x0000009ca490723c */ /* 0x000ff00000041890 */
[----:B------:R-:W-:Y:S01]  /*18420*/  HMMA.16816.F32.BF16 R192, R184, R180, R172 ;  /* 0x000000b4b8c0723c */ /* 0x000fe200000418ac */
[----:B------:R-:W1:Y:S07]  /*18430*/  LDSM.16.M88.4 R172, [R218+0x8800] ;  /* 0x00880000daac783b */ /* 0x000e6e0000000200 */
[----:B--2---:R-:W-:Y:S08]  /*18440*/  HMMA.16816.F32.BF16 R152, R32, R28, R152 ;  /* 0x0000001c2098723c */ /* 0x004ff00000041898 */
[----:B------:R-:W-:Y:S01]  /*18450*/  HMMA.16816.F32.BF16 R156, R164, R158, R140 ;  /* 0x0000009ea49c723c */ /* 0x000fe2000004188c */
[----:B------:R-:W-:Y:S07]  /*18460*/  LDSM.16.M88.4 R140, [R207+0x4800] ;  /* 0x00480000cf8c783b */ /* 0x000fee0000000200 */
[----:B------:R-:W-:Y:S01]  /*18470*/  HMMA.16816.F32.BF16 R148, R32, R30, R148 ;  /* 0x0000001e2094723c */ /* 0x000fe20000041894 */
[----:B------:R-:W2:Y:S07]  /*18480*/  LDSM.16.M88.4 R28, [R203] ;  /* 0x00000000cb1c783b */ /* 0x000eae0000000200 */
[C---:B---3--:R-:W-:Y:S08]  /*18490*/  HMMA.16816.F32.BF16 R12, R8.reuse, R4, R12 ;  /* 0x00000004080c723c */ /* 0x048ff0000004180c */
[----:B------:R-:W-:Y:S01]  /*184a0*/  HMMA.16816.F32.BF16 R24, R8, R6, R24 ;  /* 0x000000060818723c */ /* 0x000fe20000041818 */
[----:B------:R-:W3:Y:S07]  /*184b0*/  LDSM.16.M88.4 R4, [R218+0x9000] ;  /* 0x00900000da04783b */ /* 0x000eee0000000200 */
[C---:B----4-:R-:W-:Y:S08]  /*184c0*/  HMMA.16816.F32.BF16 R60, R164.reuse, R188, R60 ;  /* 0x000000bca43c723c */ /* 0x050ff0000004183c */
[----:B------:R-:W-:Y:S08]  /*184d0*/  HMMA.16816.F32.BF16 R56, R164, R190, R56 ;  /* 0x000000bea438723c */ /* 0x000ff00000041838 */
[C---:B-1----:R-:W-:Y:S08]  /*184e0*/  HMMA.16816.F32.BF16 R144, R32.reuse, R16, R144 ;  /* 0x000000102090723c */ /* 0x042ff00000041890 */
[----:B------:R-:W-:Y:S01]  /*184f0*/  HMMA.16816.F32.BF16 R156, R32, R18, R156 ;  /* 0x00000012209c723c */ /* 0x000fe2000004189c */
[----:B------:R-:W1:Y:S01]  /*18500*/  LDSM.16.M88.4 R16, [R218+0x9800] ;  /* 0x00980000da10783b */ /* 0x000e620000000200 */
[----:B-----5:R-:W-:-:S02]  /*18510*/  FMUL.FTZ R199, R12, R0 ;  /* 0x000000000cc77220 */ /* 0x020fc40000410000 */
[-C--:B------:R-:W-:Y:S02]  /*18520*/  FMUL.FTZ R137, R13, R0.reuse ;  /* 0x000000000d897220 */ /* 0x080fe40000410000 */
[-C--:B------:R-:W-:Y:S02]  /*18530*/  FMUL.FTZ R238, R14, R0.reuse ;  /* 0x000000000eee7220 */ /* 0x080fe40000410000 */
[C---:B------:R-:W-:Y:S01]  /*18540*/  HMMA.16816.F32.BF16 R152, R20.reuse, R172, R152 ;  /* 0x000000ac1498723c */ /* 0x040fe20000041898 */
[-C--:B------:R-:W-:Y:S02]  /*18550*/  FMUL.FTZ R180, R15, R0.reuse ;  /* 0x000000000fb47220 */ /* 0x080fe40000410000 */
[----:B------:R-:W4:Y:S05]  /*18560*/  LDSM.16.M88.4 R12, [R223+0xa800] ;  /* 0x00a80000df0c783b */ /* 0x000f2a0000000200 */
[----:B------:R-:W-:Y:S01]  /*18570*/  HMMA.16816.F32.BF16 R148, R20, R174, R148 ;  /* 0x000000ae1494723c */ /* 0x000fe20000041894 */
[-C--:B------:R-:W-:Y:S01]  /*18580*/  FMUL.FTZ R24, R24, R0.reuse ;  /* 0x0000000018187220 */ /* 0x080fe20000410000 */
[----:B------:R-:W-:Y:S06]  /*18590*/  LDSM.16.M88.4 R172, [R207+0x5000] ;  /* 0x00500000cfac783b */ /* 0x000fec0000000200 */
[C---:B--2---:R-:W-:Y:S08]  /*185a0*/  HMMA.16816.F32.BF16 R60, R32.reuse, R28, R60 ;  /* 0x0000001c203c723c */ /* 0x044ff0000004183c */
[----:B------:R-:W-:Y:S01]  /*185b0*/  HMMA.16816.F32.BF16 R56, R32, R30, R56 ;  /* 0x0000001e2038723c */ /* 0x000fe20000041838 */
[----:B------:R-:W-:-:S02]  /*185c0*/  FMUL.FTZ R25, R25, R0 ;  /* 0x0000000019197220 */ /* 0x000fc40000410000 */
[----:B------:R-:W-:-:S05]  /*185d0*/  FMUL.FTZ R26, R26, R0 ;  /* 0x000000001a1a7220 */ /* 0x000fca0000410000 */
[----:B---3--:R-:W-:Y:S01]  /*185e0*/  HMMA.16816.F32.BF16 R144, R20, R4, R144 ;  /* 0x000000041490723c */ /* 0x008fe20000041890 */
[----:B------:R-:W-:-:S07]  /*185f0*/  FMUL.FTZ R27, R27, R0 ;  /* 0x000000001b1b7220 */ /* 0x000fce0000410000 */
[----:B------:R-:W-:Y:S01]  /*18600*/  HMMA.16816.F32.BF16 R156, R20, R6, R156 ;  /* 0x00000006149c723c */ /* 0x000fe2000004189c */
[----:B------:R-:W2:Y:S01]  /*18610*/  LDSM.16.M88.4 R4, [R207+0x5800] ;  /* 0x00580000cf04783b */ /* 0x000ea20000000200 */
[----:B------:R-:W-:Y:S03]  /*18620*/  MUFU.TANH R181, R24 ;  /* 0x0000001800b57308 */ /* 0x000fe60000002400 */
[----:B------:R-:W-:Y:S03]  /*18630*/  LDSM.16.M88.4 R28, [R218+0xa000] ;  /* 0x00a00000da1c783b */ /* 0x000fe60000000200 */
[C---:B------:R-:W-:Y:S02]  /*18640*/  HMMA.16816.F32.BF16 R52, R164.reuse, R160, R52 ;  /* 0x000000a0a434723c */ /* 0x040fe40000041834 */
[----:B------:R-:W-:Y:S06]  /*18650*/  MUFU.TANH R160, R25 ;  /* 0x0000001900a07308 */ /* 0x000fec0000002400 */
[----:B------:R-:W-:Y:S02]  /*18660*/  HMMA.16816.F32.BF16 R48, R164, R162, R48 ;  /* 0x000000a2a430723c */ /* 0x000fe40000041830 */
[----:B------:R-:W-:Y:S08]  /*18670*/  MUFU.TANH R161, R26 ;  /* 0x0000001a00a17308 */ /* 0x000ff00000002400 */
[----:B------:R3:W-:Y:S01]  /*18680*/  MUFU.TANH R162, R27 ;  /* 0x0000001b00a27308 */ /* 0x0007e20000002400 */
[C---:B------:R-:W-:Y:S08]  /*18690*/  HMMA.16816.F32.BF16 R152, R8.reuse, R140, R152 ;  /* 0x0000008c0898723c */ /* 0x040ff00000041898 */
[----:B------:R-:W-:Y:S01]  /*186a0*/  HMMA.16816.F32.BF16 R148, R8, R142, R148 ;  /* 0x0000008e0894723c */ /* 0x000fe20000041894 */
[----:B------:R-:W-:Y:S04]  /*186b0*/  LDSM.16.M88.4 R140, [R201] ;  /* 0x00000000c98c783b */ /* 0x000fe80000000200 */
[----:B---3--:R-:W3:Y:S03]  /*186c0*/  LDSM.16.M88.4 R24, [R202] ;  /* 0x00000000ca18783b */ /* 0x008ee60000000200 */
[C---:B-1----:R-:W-:Y:S08]  /*186d0*/  HMMA.16816.F32.BF16 R60, R20.reuse, R16, R60 ;  /* 0x00000010143c723c */ /* 0x042ff0000004183c */
[----:B------:R-:W-:Y:S01]  /*186e0*/  HMMA.16816.F32.BF16 R56, R20, R18, R56 ;  /* 0x000000121438723c */ /* 0x000fe20000041838 */
[----:B------:R-:W-:Y:S07]  /*186f0*/  LDSM.16.M88.4 R16, [R223+0xb000] ;  /* 0x00b00000df10783b */ /* 0x000fee0000000200 */
[----:B----4-:R-:W-:Y:S08]  /*18700*/  HMMA.16816.F32.BF16 R44, R164, R12, R44 ;  /* 0x0000000ca42c723c */ /* 0x010ff0000004182c */
[C---:B--2---:R-:W-:Y:S08]  /*18710*/  HMMA.16816.F32.BF16 R60, R8.reuse, R4, R60 ;  /* 0x00000004083c723c */ /* 0x044ff0000004183c */
[----:B------:R-:W-:Y:S01]  /*18720*/  HMMA.16816.F32.BF16 R56, R8, R6, R56 ;  /* 0x000000060838723c */ /* 0x000fe20000041838 */
[----:B------:R-:W1:Y:S07]  /*18730*/  LDSM.16.M88.4 R4, [R218+0xa800] ;  /* 0x00a80000da04783b */ /* 0x000e6e0000000200 */
[C---:B---3--:R-:W-:Y:S08]  /*18740*/  HMMA.16816.F32.BF16 R52, R32.reuse, R24, R52 ;  /* 0x000000182034723c */ /* 0x048ff00000041834 */
[C---:B------:R-:W-:Y:S01]  /*18750*/  HMMA.16816.F32.BF16 R48, R32.reuse, R26, R48 ;  /* 0x0000001a2030723c */ /* 0x040fe20000041830 */
[----:B------:R-:W-:Y:S07]  /*18760*/  LDSM.16.M88.4 R24, [R223+0xb800] ;  /* 0x00b80000df18783b */ /* 0x000fee0000000200 */
[----:B------:R-:W-:Y:S08]  /*18770*/  HMMA.16816.F32.BF16 R44, R32, R140, R44 ;  /* 0x0000008c202c723c */ /* 0x000ff0000004182c */
[----:B------:R-:W-:Y:S01]  /*18780*/  HMMA.16816.F32.BF16 R40, R164, R14, R40 ;  /* 0x0000000ea428723c */ /* 0x000fe20000041828 */
[----:B------:R-:W2:Y:S07]  /*18790*/  LDSM.16.M88.4 R12, [R207+0x6000] ;  /* 0x00600000cf0c783b */ /* 0x000eae0000000200 */
[C---:B------:R-:W-:Y:S08]  /*187a0*/  HMMA.16816.F32.BF16 R52, R20.reuse, R28, R52 ;  /* 0x0000001c1434723c */ /* 0x040ff00000041834 */
[C---:B------:R-:W-:Y:S01]  /*187b0*/  HMMA.16816.F32.BF16 R48, R20.reuse, R30, R48 ;  /* 0x0000001e1430723c */ /* 0x040fe20000041830 */
[----:B------:R-:W3:Y:S07]  /*187c0*/  LDSM.16.M88.4 R28, [R200] ;  /* 0x00000000c81c783b */ /* 0x000eee0000000200 */
[----:B-1----:R-:W-:Y:S01]  /*187d0*/  HMMA.16816.F32.BF16 R44, R20, R4, R44 ;  /* 0x00000004142c723c */ /* 0x002fe2000004182c */
[----:B------:R-:W1:Y:S07]  /*187e0*/  S2R R4, SR_TID.X ;  /* 0x0000000000047919 */ /* 0x000e6e0000002100 */
[C---:B------:R-:W-:Y:S08]  /*187f0*/  HMMA.16816.F32.BF16 R36, R164.reuse, R16, R36 ;  /* 0x00000010a424723c */ /* 0x040ff00000041824 */
[----:B------:R-:W-:Y:S01]  /*18800*/  HMMA.16816.F32.BF16 R176, R164, R18, R176 ;  /* 0x00000012a4b0723c */ /* 0x000fe200000418b0 */
[----:B------:R-:W4:Y:S07]  /*18810*/  LDSM.16.M88.4 R16, [R207+0x6800] ;  /* 0x00680000cf10783b */ /* 0x000f2e0000000200 */
[----:B------:R-:W-:Y:S01]  /*18820*/  HMMA.16816.F32.BF16 R40, R32, R142, R40 ;  /* 0x0000008e2028723c */ /* 0x000fe20000041828 */
[----:B-1----:R-:W-:-:S05]  /*18830*/  IMAD.SHL.U32 R4, R4, 0x2, RZ ;  /* 0x0000000204047824 */ /* 0x002fca00078e00ff */
[----:B------:R-:W-:Y:S02]  /*18840*/  LOP3.LUT R5, R4, 0x6, RZ, 0xc0, !PT ;  /* 0x0000000604057812 */ /* 0x000fe400078ec0ff */
[C---:B--2---:R-:W-:Y:S08]  /*18850*/  HMMA.16816.F32.BF16 R52, R8.reuse, R12, R52 ;  /* 0x0000000c0834723c */ /* 0x044ff00000041834 */
[----:B------:R-:W-:Y:S01]  /*18860*/  HMMA.16816.F32.BF16 R48, R8, R14, R48 ;  /* 0x0000000e0830723c */ /* 0x000fe20000041830 */
[----:B------:R-:W1:Y:S07]  /*18870*/  LDSM.16.M88.4 R12, [R218+0xb000] ;  /* 0x00b00000da0c783b */ /* 0x000e6e0000000200 */
[----:B---3--:R-:W-:Y:S07]  /*18880*/  HMMA.16816.F32.BF16 R36, R32, R28, R36 ;  /* 0x0000001c2024723c */ /* 0x008fee0000041824 */
[----:B------:R-:W-:-:S05]  /*18890*/  IMAD R28, R234, 0x80, R5 ;  /* 0x00000080ea1c7824 */ /* 0x000fca00078e0205 */
[----:B------:R-:W-:Y:S01]  /*188a0*/  IADD3 R4, R28, 0x1, RZ ;  /* 0x000000011c047810 */ /* 0x000fe20007ffe0ff */
[----:B------:R-:W-:Y:S03]  /*188b0*/  HMMA.16816.F32.BF16 R40, R20, R6, R40 ;  /* 0x000000061428723c */ /* 0x000fe60000041828 */
[C---:B------:R-:W-:Y:S02]  /*188c0*/  ISETP.GE.AND P5, PT, R4.reuse, R2, PT ;  /* 0x000000020400720c */ /* 0x040fe40003fa6270 */
[----:B------:R-:W-:Y:S02]  /*188d0*/  ISETP.GE.AND P2, PT, R4, R133, PT ;  /* 0x000000850400720c */ /* 0x000fe40003f46270 */
[----:B------:R-:W2:Y:S01]  /*188e0*/  LDSM.16.M88.4 R4, [R139] ;  /* 0x000000008b04783b */ /* 0x000ea20000000200 */
[----:B------:R-:W-:Y:S01]  /*188f0*/  HMMA.16816.F32.BF16 R168, R184, R182, R168 ;  /* 0x000000b6b8a8723c */ /* 0x000fe200000418a8 */
[----:B------:R-:W3:Y:S07]  /*18900*/  MUFU.TANH R137, R137 ;  /* 0x0000008900897308 */ /* 0x000eee0000002400 */
[C---:B------:R-:W-:Y:S01]  /*18910*/  HMMA.16816.F32.BF16 R144, R8.reuse, R172, R144 ;  /* 0x000000ac0890723c */ /* 0x040fe20000041890 */
[----:B------:R-:W5:Y:S07]  /*18920*/  MUFU.TANH R180, R180 ;  /* 0x000000b400b47308 */ /* 0x000f6e0000002400 */
[----:B----4-:R-:W-:Y:S01]  /*18930*/  HMMA.16816.F32.BF16 R44, R8, R16, R44 ;  /* 0x00000010082c723c */ /* 0x010fe2000004182c */
[----:B------:R-:W-:-:S02]  /*18940*/  FMUL.FTZ R249, R153, R0 ;  /* 0x0000000099f97220 */ /* 0x000fc40000410000 */
[-C--:B------:R-:W-:Y:S02]  /*18950*/  FMUL.FTZ R152, R152, R0.reuse ;  /* 0x0000000098987220 */ /* 0x080fe40000410000 */
[-C--:B------:R-:W-:Y:S02]  /*18960*/  FMUL.FTZ R153, R154, R0.reuse ;  /* 0x000000009a997220 */ /* 0x080fe40000410000 */
[----:B------:R-:W-:Y:S01]  /*18970*/  IADD3 R16, R28, 0x9, RZ ;  /* 0x000000091c107810 */ /* 0x000fe20007ffe0ff */
[----:B------:R-:W-:Y:S01]  /*18980*/  HMMA.16816.F32.BF16 R192, R164, R24, R192 ;  /* 0x00000018a4c0723c */ /* 0x000fe200000418c0 */
[----:B------:R-:W-:Y:S01]  /*18990*/  FMUL.FTZ R248, R148, R0 ;  /* 0x0000000094f87220 */ /* 0x000fe20000410000 */
[----:B------:R-:W-:Y:S02]  /*189a0*/  IADD3 R17, R28, 0x8, RZ ;  /* 0x000000081c117810 */ /* 0x000fe40007ffe0ff */
[C---:B------:R-:W-:Y:S02]  /*189b0*/  ISETP.GE.AND P6, PT, R16.reuse, R2, PT ;  /* 0x000000021000720c */ /* 0x040fe40003fc6270 */
[----:B------:R-:W-:Y:S01]  /*189c0*/  ISETP.GE.AND P3, PT, R16, R133, PT ;  /* 0x000000851000720c */ /* 0x000fe20003f66270 */
[----:B------:R-:W-:Y:S01]  /*189d0*/  MUFU.TANH R152, R152 ;  /* 0x0000009800987308 */ /* 0x000fe20000002400 */
[----:B------:R-:W-:Y:S01]  /*189e0*/  IADD3 R16, R28, 0x10, RZ ;  /* 0x000000101c107810 */ /* 0x000fe20007ffe0ff */
[----:B------:R-:W-:-:S02]  /*189f0*/  FMUL.FTZ R148, R150, R0 ;  /* 0x0000000096947220 */ /* 0x000fc40000410000 */
[-C--:B------:R-:W-:Y:S02]  /*18a00*/  FMUL.FTZ R149, R149, R0.reuse ;  /* 0x0000000095957220 */ /* 0x080fe40000410000 */
[-C--:B------:R-:W-:Y:S02]  /*18a10*/  FMUL.FTZ R151, R151, R0.reuse ;  /* 0x0000000097977220 */ /* 0x080fe40000410000 */
[----:B------:R-:W-:Y:S01]  /*18a20*/  MUFU.TANH R153, R153 ;  /* 0x0000009900997308 */ /* 0x000fe20000002400 */
[-C--:B------:R-:W-:Y:S01]  /*18a30*/  FMUL.FTZ R191, R50, R0.reuse ;  /* 0x0000000032bf7220 */ /* 0x080fe20000410000 */
[----:B---3--:R-:W-:Y:S01]  /*18a40*/  FSEL R29, R137, -INF , !P5 ;  /* 0xff800000891d7808 */ /* 0x008fe20006800000 */
[----:B------:R-:W-:Y:S01]  /*18a50*/  HMMA.16816.F32.BF16 R168, R164, R26, R168 ;  /* 0x0000001aa4a8723c */ /* 0x000fe200000418a8 */
[----:B-----5:R-:W-:Y:S01]  /*18a60*/  FSEL R50, R180, -INF , !P2 ;  /* 0xff800000b4327808 */ /* 0x020fe20005000000 */
[----:B------:R-:W-:Y:S01]  /*18a70*/  FMUL.FTZ R240, R145, R0 ;  /* 0x0000000091f07220 */ /* 0x000fe20000410000 */
[C---:B------:R-:W-:Y:S01]  /*18a80*/  ISETP.GE.AND P4, PT, R17.reuse, R2, PT ;  /* 0x000000021100720c */ /* 0x040fe20003f86270 */
[----:B------:R-:W-:Y:S01]  /*18a90*/  FMUL.FTZ R54, R54, R0 ;  /* 0x0000000036367220 */ /* 0x000fe20000410000 */
[-C--:B------:R-:W-:Y:S01]  /*18aa0*/  ISETP.GE.AND P1, PT, R17, R133.reuse, PT ;  /* 0x000000851100720c */ /* 0x080fe20003f26270 */
[----:B------:R-:W-:Y:S01]  /*18ab0*/  MUFU.TANH R246, R149 ;  /* 0x0000009500f67308 */ /* 0x000fe20000002400 */
[C---:B------:R-:W-:Y:S01]  /*18ac0*/  ISETP.GE.AND P5, PT, R16.reuse, R2, PT ;  /* 0x000000021000720c */ /* 0x040fe20003fa6270 */
[----:B------:R-:W-:Y:S01]  /*18ad0*/  HMMA.16816.F32.BF16 R40, R8, R18, R40 ;  /* 0x000000120828723c */ /* 0x000fe20000041828 */
[----:B------:R-:W-:Y:S01]  /*18ae0*/  ISETP.GE.AND P2, PT, R16, R133, PT ;  /* 0x000000851000720c */ /* 0x000fe20003f46270 */
[-C--:B------:R-:W-:Y:S01]  /*18af0*/  FMUL.FTZ R52, R52, R0.reuse ;  /* 0x0000000034347220 */ /* 0x080fe20000410000 */
[----:B------:R-:W3:Y:S01]  /*18b00*/  LDSM.16.M88.4 R16, [R218+0xb800] ;  /* 0x00b80000da10783b */ /* 0x000ee20000000200 */
[----:B------:R-:W-:-:S02]  /*18b10*/  FMUL.FTZ R147, R147, R0 ;  /* 0x0000000093937220 */ /* 0x000fc40000410000 */
[----:B------:R-:W-:Y:S02]  /*18b20*/  MUFU.TANH R244, R151 ;  /* 0x0000009700f47308 */ /* 0x000fe40000002400 */
[----:B------:R-:W-:Y:S01]  /*18b30*/  HMMA.16816.F32.BF16 R176, R32, R30, R176 ;  /* 0x0000001e20b0723c */ /* 0x000fe200000418b0 */
[-C--:B------:R-:W-:Y:S01]  /*18b40*/  FMUL.FTZ R56, R56, R0.reuse ;  /* 0x0000000038387220 */ /* 0x080fe20000410000 */
[----:B------:R-:W4:Y:S04]  /*18b50*/  LDSM.16.M88.4 R24, [R207+0x7000] ;  /* 0x00700000cf18783b */ /* 0x000f280000000200 */
[----:B------:R-:W5:Y:S02]  /*18b60*/  MUFU.TANH R248, R248 ;  /* 0x000000f800f87308 */ /* 0x000f640000002400 */
[----:B-1----:R-:W-:Y:S01]  /*18b70*/  HMMA.16816.F32.BF16 R36, R20, R12, R36 ;  /* 0x0000000c1424723c */ /* 0x002fe20000041824 */
[----:B------:R-:W-:-:S05]  /*18b80*/  FMUL.FTZ R49, R49, R0 ;  /* 0x0000000031317220 */ /* 0x000fca0000410000 */
[----:B------:R-:W1:Y:S01]  /*18b90*/  MUFU.TANH R148, R148 ;  /* 0x0000009400947308 */ /* 0x000e620000002400 */
[----:B------:R-:W-:Y:S01]  /*18ba0*/  IADD3 R12, R28, 0x18, RZ ;  /* 0x000000181c0c7810 */ /* 0x000fe20007ffe0ff */
[----:B------:R-:W-:Y:S06]  /*18bb0*/  HMMA.16816.F32.BF16 R156, R8, R174, R156 ;  /* 0x000000ae089c723c */ /* 0x000fec000004189c */
[----:B------:R1:W-:Y:S01]  /*18bc0*/  MUFU.TANH R189, R54 ;  /* 0x0000003600bd7308 */ /* 0x0003e20000002400 */
[----:B------:R-:W-:-:S07]  /*18bd0*/  FMUL.FTZ R57, R57, R0 ;  /* 0x0000000039397220 */ /* 0x000fce0000410000 */
[----:B------:R2:W-:Y:S01]  /*18be0*/  MUFU.TANH R187, R52 ;  /* 0x0000003400bb7308 */ /* 0x0005e20000002400 */
[----:B-1----:R-:W-:-:S07]  /*18bf0*/  FMUL.FTZ R54, R44, R0 ;  /* 0x000000002c367220 */ /* 0x002fce0000410000 */
[----:B------:R-:W1:Y:S01]  /*18c00*/  MUFU.TANH R240, R240 ;  /* 0x000000f000f07308 */ /* 0x000e620000002400 */
[----:B------:R-:W-:Y:S02]  /*18c10*/  FSEL R44, R160, -INF , !P6 ;  /* 0xff800000a02c7808 */ /* 0x000fe40007000000 */
[----:B------:R-:W-:Y:S02]  /*18c20*/  ISETP.GE.AND P6, PT, R12, R2, PT ;  /* 0x000000020c00720c */ /* 0x000fe40003fc6270 */
[----:B--2---:R-:W-:-:S03]  /*18c30*/  FSEL R52, R162, -INF , !P3 ;  /* 0xff800000a2347808 */ /* 0x004fc60005800000 */
[----:B------:R-:W2:Y:S01]  /*18c40*/  MUFU.TANH R242, R147 ;  /* 0x0000009300f27308 */ /* 0x000ea20000002400 */
[----:B------:R-:W-:Y:S02]  /*18c50*/  ISETP.GE.AND P3, PT, R12, R133, PT ;  /* 0x000000850c00720c */ /* 0x000fe40003f66270 */
[C---:B------:R-:W-:Y:S01]  /*18c60*/  IADD3 R12, R28.reuse, 0x19, RZ ;  /* 0x000000191c0c7810 */ /* 0x040fe20007ffe0ff */
[----:B------:R-:W-:Y:S04]  /*18c70*/  HMMA.16816.F32.BF16 R192, R32, R4, R192 ;  /* 0x0000000420c0723c */ /* 0x000fe800000418c0 */
[----:B------:R1:W-:Y:S01]  /*18c80*/  MUFU.TANH R175, R56 ;  /* 0x0000003800af7308 */ /* 0x0003e20000002400 */
[----:B------:R-:W-:Y:S02]  /*18c90*/  FMUL.FTZ R53, R53, R0 ;  /* 0x0000000035357220 */ /* 0x000fe40000410000 */
[----:B------:R-:W-:-:S05]  /*18ca0*/  IADD3 R4, R28, 0x21, RZ ;  /* 0x000000211c047810 */ /* 0x000fca0007ffe0ff */
[----:B------:R2:W-:Y:S01]  /*18cb0*/  MUFU.TANH R185, R49 ;  /* 0x0000003100b97308 */ /* 0x0005e20000002400 */
[----:B-----5:R-:W-:Y:S02]  /*18cc0*/  FSEL R248, R248, -INF , !P6 ;  /* 0xff800000f8f87808 */ /* 0x020fe40007000000 */
[----:B-1----:R-:W-:Y:S02]  /*18cd0*/  FSEL R56, R152, -INF , !P5 ;  /* 0xff80000098387808 */ /* 0x002fe40006800000 */
[----:B------:R-:W-:-:S03]  /*18ce0*/  ISETP.GE.AND P5, PT, R12, R2, PT ;  /* 0x000000020c00720c */ /* 0x000fc60003fa6270 */
[----:B------:R1:W-:Y:S01]  /*18cf0*/  MUFU.TANH R182, R57 ;  /* 0x0000003900b67308 */ /* 0x0003e20000002400 */
[----:B--2---:R-:W-:Y:S02]  /*18d00*/  FSEL R49, R153, -INF , !P2 ;  /* 0xff80000099317808 */ /* 0x004fe40005000000 */
[----:B------:R-:W-:Y:S02]  /*18d10*/  ISETP.GE.AND P2, PT, R12, R133, PT ;  /* 0x000000850c00720c */ /* 0x000fe40003f46270 */
[----:B------:R-:W-:Y:S02]  /*18d20*/  IADD3 R12, R28, 0x28, RZ ;  /* 0x000000281c0c7810 */ /* 0x000fe40007ffe0ff */
[----:B------:R-:W-:Y:S02]  /*18d30*/  FSEL R246, R246, -INF , !P5 ;  /* 0xff800000f6f67808 */ /* 0x000fe40006800000 */
[----:B------:R-:W-:Y:S02]  /*18d40*/  FSEL R244, R244, -INF , !P2 ;  /* 0xff800000f4f47808 */ /* 0x000fe40005000000 */
[----:B------:R-:W-:-:S02]  /*18d50*/  ISETP.GE.AND P5, PT, R12, R2, PT ;  /* 0x000000020c00720c */ /* 0x000fc40003fa6270 */
[----:B-1----:R-:W-:Y:S02]  /*18d60*/  FSEL R57, R148, -INF , !P3 ;  /* 0xff80000094397808 */ /* 0x002fe40005800000 */
[-C--:B------:R-:W-:Y:S02]  /*18d70*/  ISETP.GE.AND P2, PT, R12, R133.reuse, PT ;  /* 0x000000850c00720c */ /* 0x080fe40003f46270 */
[----:B------:R-:W-:Y:S02]  /*18d80*/  IADD3 R13, R28, 0x11, RZ ;  /* 0x000000111c0d7810 */ /* 0x000fe40007ffe0ff */
[C---:B------:R-:W-:Y:S02]  /*18d90*/  ISETP.GE.AND P6, PT, R4.reuse, R2, PT ;  /* 0x000000020400720c */ /* 0x040fe40003fc6270 */
[----:B------:R-:W-:Y:S02]  /*18da0*/  ISETP.GE.AND P3, PT, R4, R133, PT ;  /* 0x000000850400720c */ /* 0x000fe40003f66270 */
[----:B------:R-:W-:Y:S01]  /*18db0*/  IADD3 R12, R28, 0x30, RZ ;  /* 0x000000301c0c7810 */ /* 0x000fe20007ffe0ff */
[----:B------:R1:W-:Y:S01]  /*18dc0*/  MUFU.TANH R188, R53 ;  /* 0x0000003500bc7308 */ /* 0x0003e20000002400 */
[----:B------:R-:W-:Y:S01]  /*18dd0*/  FMUL.FTZ R184, R51, R0 ;  /* 0x0000000033b87220 */ /* 0x000fe20000410000 */
[----:B------:R-:W-:Y:S01]  /*18de0*/  FSEL R51, R181, -INF , !P4 ;  /* 0xff800000b5337808 */ /* 0x000fe20006000000 */
[----:B------:R-:W-:Y:S01]  /*18df0*/  HMMA.16816.F32.BF16 R176, R20, R14, R176 ;  /* 0x0000000e14b0723c */ /* 0x000fe200000418b0 */
[----:B------:R-:W-:-:S02]  /*18e00*/  FSEL R240, R240, -INF , !P6 ;  /* 0xff800000f0f07808 */ /* 0x000fc40007000000 */
[----:B------:R-:W-:Y:S02]  /*18e10*/  FSEL R242, R242, -INF , !P3 ;  /* 0xff800000f2f27808 */ /* 0x000fe40005800000 */
[-C--:B------:R-:W-:Y:S02]  /*18e20*/  ISETP.GE.AND P4, PT, R13, R2.reuse, PT ;  /* 0x000000020d00720c */ /* 0x080fe40003f86270 */
[C---:B------:R-:W-:Y:S01]  /*18e30*/  ISETP.GE.AND P6, PT, R12.reuse, R2, PT ;  /* 0x000000020c00720c */ /* 0x040fe20003fc6270 */
[----:B------:R-:W-:Y:S01]  /*18e40*/  HMMA.16816.F32.BF16 R168, R32, R6, R168 ;  /* 0x0000000620a8723c */ /* 0x000fe200000418a8 */
[-C--:B------:R-:W-:Y:S01]  /*18e50*/  ISETP.GE.AND P3, PT, R12, R133.reuse, PT ;  /* 0x000000850c00720c */ /* 0x080fe20003f66270 */
[----:B-1----:R-:W-:Y:S01]  /*18e60*/  FMUL.FTZ R53, R45, R0 ;  /* 0x000000002d357220 */ /* 0x002fe20000410000 */
[----:B------:R-:W-:Y:S02]  /*18e70*/  FSEL R45, R161, -INF , !P1 ;  /* 0xff800000a12d7808 */ /* 0x000fe40004800000 */
[----:B------:R-:W-:-:S02]  /*18e80*/  ISETP.GE.AND P1, PT, R13, R133, PT ;  /* 0x000000850d00720c */ /* 0x000fc40003f26270 */
[----:B------:R-:W1:Y:S01]  /*18e90*/  LDSM.16.M88.4 R12, [R207+0x7800] ;  /* 0x00780000cf0c783b */ /* 0x000e620000000200 */
[-C--:B------:R-:W-:Y:S01]  /*18ea0*/  FMUL.FTZ R154, R155, R0.reuse ;  /* 0x000000009b9a7220 */ /* 0x080fe20000410000 */
[----:B---3--:R-:W-:Y:S01]  /*18eb0*/  HMMA.16816.F32.BF16 R192, R20, R16, R192 ;  /* 0x0000001014c0723c */ /* 0x008fe200000418c0 */
[-C--:B------:R-:W-:Y:S01]  /*18ec0*/  FMUL.FTZ R144, R144, R0.reuse ;  /* 0x0000000090907220 */ /* 0x080fe20000410000 */
[----:B------:R-:W2:Y:S01]  /*18ed0*/  MUFU.TANH R249, R249 ;  /* 0x000000f900f97308 */ /* 0x000ea20000002400 */
[-C--:B------:R-:W-:Y:S02]  /*18ee0*/  FMUL.FTZ R145, R146, R0.reuse ;  /* 0x0000000092917220 */ /* 0x080fe40000410000 */
[-C--:B------:R-:W-:Y:S02]  /*18ef0*/  FMUL.FTZ R156, R156, R0.reuse ;  /* 0x000000009c9c7220 */ /* 0x080fe40000410000 */
[-C--:B------:R-:W-:Y:S02]  /*18f00*/  FMUL.FTZ R158, R158, R0.reuse ;  /* 0x000000009e9e7220 */ /* 0x080fe40000410000 */
[-C--:B------:R-:W-:Y:S01]  /*18f10*/  FMUL.FTZ R147, R159, R0.reuse ;  /* 0x000000009f937220 */ /* 0x080fe20000410000 */
[----:B------:R-:W-:Y:S01]  /*18f20*/  MUFU.TANH R154, R154 ;  /* 0x0000009a009a7308 */ /* 0x000fe20000002400 */
[----:B------:R-:W-:-:S04]  /*18f30*/  FMUL.FTZ R146, R157, R0 ;  /* 0x000000009d927220 */ /* 0x000fc80000410000 */
[----:B------:R-:W-:Y:S01]  /*18f40*/  HMMA.16816.F32.BF16 R168, R20, R18, R168 ;  /* 0x0000001214a8723c */ /* 0x000fe200000418a8 */
[-C--:B------:R-:W-:Y:S02]  /*18f50*/  FMUL.FTZ R60, R60, R0.reuse ;  /* 0x000000003c3c7220 */ /* 0x080fe40000410000 */
[-C--:B------:R-:W-:Y:S02]  /*18f60*/  FMUL.FTZ R62, R62, R0.reuse ;  /* 0x000000003e3e7220 */ /* 0x080fe40000410000 */
[-C--:B------:R-:W-:Y:S01]  /*18f70*/  FMUL.FTZ R61, R61, R0.reuse ;  /* 0x000000003d3d7220 */ /* 0x080fe20000410000 */
[----:B------:R-:W3:Y:S01]  /*18f80*/  MUFU.TANH R144, R144 ;  /* 0x0000009000907308 */ /* 0x000ee20000002400 */
[-C--:B------:R-:W-:Y:S02]  /*18f90*/  FMUL.FTZ R63, R63, R0.reuse ;  /* 0x000000003f3f7220 */ /* 0x080fe40000410000 */
[-C--:B------:R-:W-:Y:S02]  /*18fa0*/  FMUL.FTZ R59, R59, R0.reuse ;  /* 0x000000003b3b7220 */ /* 0x080fe40000410000 */
[-C--:B------:R-:W-:Y:S01]  /*18fb0*/  FMUL.FTZ R48, R48, R0.reuse ;  /* 0x0000000030307220 */ /* 0x080fe20000410000 */
[----:B------:R-:W-:Y:S01]  /*18fc0*/  IADD3 R5, R28, 0x20, RZ ;  /* 0x000000201c057810 */ /* 0x000fe20007ffe0ff */
[-C--:B------:R-:W-:Y:S01]  /*18fd0*/  FMUL.FTZ R58, R58, R0.reuse ;  /* 0x000000003a3a7220 */ /* 0x080fe20000410000 */
[----:B------:R-:W-:Y:S01]  /*18fe0*/  MUFU.TANH R145, R145 ;  /* 0x0000009100917308 */ /* 0x000fe20000002400 */
[----:B----4-:R-:W-:Y:S01]  /*18ff0*/  HMMA.16816.F32.BF16 R36, R8, R24, R36 ;  /* 0x000000180824723c */ /* 0x010fe20000041824 */
[----:B------:R-:W-:-:S07]  /*19000*/  FMUL.FTZ R55, R55, R0 ;  /* 0x0000000037377220 */ /* 0x000fce0000410000 */
[----:B------:R-:W-:Y:S01]  /*19010*/  HMMA.16816.F32.BF16 R176, R8, R26, R176 ;  /* 0x0000001a08b0723c */ /* 0x000fe200000418b0 */
[----:B------:R-:W4:Y:S01]  /*19020*/  MUFU.TANH R241, R156 ;  /* 0x0000009c00f17308 */ /* 0x000f220000002400 */
[----:B------:R-:W-:Y:S01]  /*19030*/  IADD3 R6, R28, 0x48, RZ ;  /* 0x000000481c067810 */ /* 0x000fe20007ffe0ff */
[----:B------:R-:W-:Y:S01]  /*19040*/  FMUL.FTZ R46, R46, R0 ;  /* 0x000000002e2e7220 */ /* 0x000fe20000410000 */
[----:B------:R-:W-:-:S05]  /*19050*/  IADD3 R7, R28, 0x41, RZ ;  /* 0x000000411c077810 */ /* 0x000fca0007ffe0ff */
[----:B------:R-:W-:Y:S01]  /*19060*/  MUFU.TANH R191, R191 ;  /* 0x000000bf00bf7308 */ /* 0x000fe20000002400 */
[----:B------:R-:W-:Y:S01]  /*19070*/  FMUL.FTZ R47, R47, R0 ;  /* 0x000000002f2f7220 */ /* 0x000fe20000410000 */
[----:B------:R-:W-:-:S06]  /*19080*/  DEPBAR.LE SB0, 0x0 ;  /* 0x000080000000791a */ /* 0x000fcc0000000000 */
[----:B------:R-:W5:Y:S01]  /*19090*/  MUFU.TANH R243, R158 ;  /* 0x0000009e00f37308 */ /* 0x000f620000002400 */
[----:B--2---:R-:W-:-:S07]  /*190a0*/  FSEL R249, R249, -INF , !P4 ;  /* 0xff800000f9f97808 */ /* 0x004fce0006000000 */
[----:B------:R-:W2:Y:S01]  /*190b0*/  MUFU.TANH R146, R146 ;  /* 0x0000009200927308 */ /* 0x000ea20000002400 */
[----:B------:R-:W-:-:S07]  /*190c0*/  ISETP.GE.AND P4, PT, R5, R2, PT ;  /* 0x000000020500720c */ /* 0x000fce0003f86270 */
[----:B------:R-:W1:Y:S08]  /*190d0*/  MUFU.TANH R147, R147 ;  /* 0x0000009300937308 */ /* 0x000e700000002400 */
[----:B------:R-:W1:Y:S08]  /*190e0*/  MUFU.TANH R173, R60 ;  /* 0x0000003c00ad7308 */ /* 0x000e700000002400 */
[----:B------:R-:W1:Y:S01]  /*190f0*/  MUFU.TANH R197, R62 ;  /* 0x0000003e00c57308 */ /* 0x000e620000002400 */
[----:B------:R-:W-:-:S07]  /*19100*/  IADD3 R24, R28, 0x31, RZ ;  /* 0x000000311c187810 */ /* 0x000fce0007ffe0ff */
[----:B------:R-:W1:Y:S01]  /*19110*/  MUFU.TANH R174, R61 ;  /* 0x0000003d00ae7308 */ /* 0x000e620000002400 */
[----:B---3--:R-:W-:-:S07]  /*19120*/  FSEL R157, R144, -INF , !P4 ;  /* 0xff800000909d7808 */ /* 0x008fce0006000000 */
[----:B------:R-:W3:Y:S01]  /*19130*/  MUFU.TANH R196, R63 ;  /* 0x0000003f00c47308 */ /* 0x000ee20000002400 */
[----:B----4-:R-:W-:-:S07]  /*19140*/  FSEL R241, R241, -INF , !P5 ;  /* 0xff800000f1f17808 */ /* 0x010fce0006800000 */
[----:B------:R-:W4:Y:S01]  /*19150*/  MUFU.TANH R183, R59 ;  /* 0x0000003b00b77308 */ /* 0x000f220000002400 */
[----:B-----5:R-:W-:-:S07]  /*19160*/  FSEL R243, R243, -INF , !P2 ;  /* 0xff800000f3f37808 */ /* 0x020fce0005000000 */
[----:B------:R5:W-:Y:S01]  /*19170*/  MUFU.TANH R186, R48 ;  /* 0x0000003000ba7308 */ /* 0x000be20000002400 */
[C---:B------:R-:W-:Y:S01]  /*19180*/  ISETP.GE.AND P5, PT, R24.reuse, R2, PT ;  /* 0x000000021800720c */ /* 0x040fe20003fa6270 */
[----:B-1----:R-:W-:Y:S01]  /*19190*/  HMMA.16816.F32.BF16 R192, R8, R12, R192 ;  /* 0x0000000c08c0723c */ /* 0x002fe200000418c0 */
[----:B------:R-:W-:Y:S02]  /*191a0*/  ISETP.GE.AND P2, PT, R24, R133, PT ;  /* 0x000000851800720c */ /* 0x000fe40003f46270 */
[----:B------:R-:W-:-:S03]  /*191b0*/  IADD3 R17, R28, 0x38, RZ ;  /* 0x000000381c117810 */ /* 0x000fc60007ffe0ff */
[----:B------:R-:W1:Y:S01]  /*191c0*/  MUFU.TANH R198, R58 ;  /* 0x0000003a00c67308 */ /* 0x000e620000002400 */
[----:B------:R-:W-:Y:S02]  /*191d0*/  IADD3 R24, R28, 0x39, RZ ;  /* 0x000000391c187810 */ /* 0x000fe40007ffe0ff */
[----:B-----5:R-:W-:Y:S02]  /*191e0*/  FSEL R48, R154, -INF , !P1 ;  /* 0xff8000009a307808 */ /* 0x020fe40004800000 */
[----:B------:R-:W-:Y:S02]  /*191f0*/  ISETP.GE.AND P1, PT, R5, R133, PT ;  /* 0x000000850500720c */ /* 0x000fe40003f26270 */
[----:B------:R-:W-:Y:S02]  /*19200*/  IADD3 R5, R28, 0x29, RZ ;  /* 0x000000291c057810 */ /* 0x000fe40007ffe0ff */
[----:B------:R-:W-:Y:S02]  /*19210*/  FSEL R156, R145, -INF , !P1 ;  /* 0xff800000919c7808 */ /* 0x000fe40004800000 */
[----:B------:R-:W-:-:S02]  /*19220*/  ISETP.GE.AND P4, PT, R5, R2, PT ;  /* 0x000000020500720c */ /* 0x000fc40003f86270 */
[----:B------:R-:W-:Y:S01]  /*19230*/  ISETP.GE.AND P1, PT, R5, R133, PT ;  /* 0x000000850500720c */ /* 0x000fe20003f26270 */
[----:B------:R-:W5:Y:S01]  /*19240*/  MUFU.TANH R190, R55 ;  /* 0x0000003700be7308 */ /* 0x000f620000002400 */
[----:B--2---:R-:W-:Y:S02]  /*19250*/  FSEL R158, R146, -INF , !P4 ;  /* 0xff800000929e7808 */ /* 0x004fe40006000000 */
[----:B------:R-:W-:Y:S02]  /*19260*/  FSEL R161, R147, -INF , !P1 ;  /* 0xff80000093a17808 */ /* 0x000fe40004800000 */
[----:B------:R-:W-:Y:S02]  /*19270*/  FSEL R173, R173, -INF , !P6 ;  /* 0xff800000adad7808 */ /* 0x000fe40007000000 */
[----:B------:R-:W-:Y:S02]  /*19280*/  FSEL R197, R197, -INF , !P3 ;  /* 0xff800000c5c57808 */ /* 0x000fe40005800000 */
[----:B------:R-:W-:-:S02]  /*19290*/  ISETP.GE.AND P4, PT, R17, R2, PT ;  /* 0x000000021100720c */ /* 0x000fc40003f86270 */
[-C--:B------:R-:W-:Y:S02]  /*192a0*/  ISETP.GE.AND P1, PT, R17, R133.reuse, PT ;  /* 0x000000851100720c */ /* 0x080fe40003f26270 */
[C---:B------:R-:W-:Y:S02]  /*192b0*/  ISETP.GE.AND P6, PT, R24.reuse, R2, PT ;  /* 0x000000021800720c */ /* 0x040fe40003fc6270 */
[----:B------:R-:W-:Y:S02]  /*192c0*/  ISETP.GE.AND P3, PT, R24, R133, PT ;  /* 0x000000851800720c */ /* 0x000fe40003f66270 */
[----:B------:R-:W-:Y:S01]  /*192d0*/  IADD3 R17, R28, 0x40, RZ ;  /* 0x000000401c117810 */ /* 0x000fe20007ffe0ff */
[----:B------:R-:W-:Y:S01]  /*192e0*/  HMMA.16816.F32.BF16 R8, R8, R14, R168 ;  /* 0x0000000e0808723c */ /* 0x000fe200000418a8 */
[----:B------:R-:W-:Y:S02]  /*192f0*/  FSEL R174, R174, -INF , !P5 ;  /* 0xff800000aeae7808 */ /* 0x000fe40006800000 */
[----:B---3--:R-:W-:-:S02]  /*19300*/  FSEL R196, R196, -INF , !P2 ;  /* 0xff800000c4c47808 */ /* 0x008fc40005000000 */
[----:B------:R-:W-:Y:S02]  /*19310*/  FSEL R182, R182, -INF , !P6 ;  /* 0xff800000b6b67808 */ /* 0x000fe40007000000 */
[----:B----4-:R-:W-:Y:S02]  /*19320*/  FSEL R183, R183, -INF , !P3 ;  /* 0xff800000b7b77808 */ /* 0x010fe40005800000 */
[CC--:B------:R-:W-:Y:S02]  /*19330*/  ISETP.GE.AND P5, PT, R17.reuse, R2.reuse, PT ;  /* 0x000000021100720c */ /* 0x0c0fe40003fa6270 */
[-C--:B------:R-:W-:Y:S02]  /*19340*/  ISETP.GE.AND P2, PT, R17, R133.reuse, PT ;  /* 0x000000851100720c */ /* 0x080fe40003f46270 */
[C---:B------:R-:W-:Y:S02]  /*19350*/  ISETP.GE.AND P6, PT, R6.reuse, R2, PT ;  /* 0x000000020600720c */ /* 0x040fe40003fc6270 */
[----:B------:R-:W-:-:S02]  /*19360*/  ISETP.GE.AND P3, PT, R6, R133, PT ;  /* 0x000000850600720c */ /* 0x000fc40003f66270 */
[----:B------:R-:W-:Y:S01]  /*19370*/  IADD3 R6, R28, 0x49, RZ ;  /* 0x000000491c067810 */ /* 0x000fe20007ffe0ff */
[----:B------:R-:W2:Y:S01]  /*19380*/  MUFU.TANH R184, R184 ;  /* 0x000000b800b87308 */ /* 0x000ea20000002400 */
[-C--:B------:R-:W-:Y:S01]  /*19390*/  FMUL.FTZ R40, R40, R0.reuse ;  /* 0x0000000028287220 */ /* 0x080fe20000410000 */
[----:B------:R-:W-:Y:S01]  /*193a0*/  FSEL R175, R175, -INF , !P4 ;  /* 0xff800000afaf7808 */ /* 0x000fe20006000000 */
[----:B------:R-:W-:Y:S01]  /*193b0*/  FMUL.FTZ R42, R42, R0 ;  /* 0x000000002a2a7220 */ /* 0x000fe20000410000 */
[----:B-1----:R-:W-:Y:S02]  /*193c0*/  FSEL R198, R198, -INF , !P1 ;  /* 0xff800000c6c67808 */ /* 0x002fe40004800000 */
[----:B------:R-:W-:Y:S02]  /*193d0*/  FSEL R187, R187, -INF , !P5 ;  /* 0xff800000bbbb7808 */ /* 0x000fe40006800000 */
[----:B------:R-:W1:Y:S01]  /*193e0*/  MUFU.TANH R54, R54 ;  /* 0x0000003600367308 */ /* 0x000e620000002400 */
[----:B------:R-:W-:-:S02]  /*193f0*/  FSEL R189, R189, -INF , !P2 ;  /* 0xff800000bdbd7808 */ /* 0x000fc40005000000 */
[C---:B------:R-:W-:Y:S02]  /*19400*/  ISETP.GE.AND P4, PT, R7.reuse, R2, PT ;  /* 0x000000020700720c */ /* 0x040fe40003f86270 */
[----:B------:R-:W-:-:S03]  /*19410*/  ISETP.GE.AND P1, PT, R7, R133, PT ;  /* 0x000000850700720c */ /* 0x000fc60003f26270 */
[----:B------:R-:W3:Y:S01]  /*19420*/  MUFU.TANH R181, R46 ;  /* 0x0000002e00b57308 */ /* 0x000ee20000002400 */
[C---:B------:R-:W-:Y:S02]  /*19430*/  ISETP.GE.AND P5, PT, R6.reuse, R2, PT ;  /* 0x000000020600720c */ /* 0x040fe40003fa6270 */
[-C--:B------:R-:W-:Y:S02]  /*19440*/  ISETP.GE.AND P2, PT, R6, R133.reuse, PT ;  /* 0x000000850600720c */ /* 0x080fe40003f46270 */
[----:B------:R-:W-:Y:S01]  /*19450*/  IADD3 R6, R28, 0x50, RZ ;  /* 0x000000501c067810 */ /* 0x000fe20007ffe0ff */
[-C--:B------:R-:W-:Y:S01]  /*19460*/  FMUL.FTZ R41, R41, R0.reuse ;  /* 0x0000000029297220 */ /* 0x080fe20000410000 */
[----:B------:R-:W-:Y:S01]  /*19470*/  FSEL R188, R188, -INF , !P4 ;  /* 0xff800000bcbc7808 */ /* 0x000fe20006000000 */
[----:B------:R-:W4:Y:S01]  /*19480*/  MUFU.TANH R53, R53 ;  /* 0x0000003500357308 */ /* 0x000f220000002400 */
[-C--:B------:R-:W-:Y:S01]  /*19490*/  FMUL.FTZ R43, R43, R0.reuse ;  /* 0x000000002b2b7220 */ /* 0x080fe20000410000 */
[----:B-----5:R-:W-:Y:S01]  /*194a0*/  FSEL R190, R190, -INF , !P1 ;  /* 0xff800000bebe7808 */ /* 0x020fe20004800000 */
[----:B------:R-:W-:Y:S01]  /*194b0*/  FMUL.FTZ R36, R36, R0 ;  /* 0x0000000024247220 */ /* 0x000fe20000410000 */
[----:B------:R-:W-:Y:S01]  /*194c0*/  ISETP.GE.AND P4, PT, R6, R2, PT ;  /* 0x000000020600720c */ /* 0x000fe20003f86270 */
[----:B------:R-:W-:Y:S01]  /*194d0*/  FMUL.FTZ R38, R38, R0 ;  /* 0x0000000026267220 */ /* 0x000fe20000410000 */
[----:B------:R-:W-:-:S02]  /*194e0*/  ISETP.GE.AND P1, PT, R6, R133, PT ;  /* 0x000000850600720c */ /* 0x000fc40003f26270 */
[----:B------:R-:W5:Y:S01]  /*194f0*/  MUFU.TANH R180, R47 ;  /* 0x0000002f00b47308 */ /* 0x000f620000002400 */
[----:B------:R-:W-:Y:S01]  /*19500*/  IADD3 R6, R28, 0x51, RZ ;  /* 0x000000511c067810 */ /* 0x000fe20007ffe0ff */
[-C--:B------:R-:W-:Y:S02]  /*19510*/  FMUL.FTZ R37, R37, R0.reuse ;  /* 0x0000000025257220 */ /* 0x080fe40000410000 */
[----:B------:R-:W-:-:S04]  /*19520*/  FMUL.FTZ R39, R39, R0 ;  /* 0x0000000027277220 */ /* 0x000fc80000410000 */
[----:B------:R-:W1:Y:S01]  /*19530*/  MUFU.TANH R4, R40 ;  /* 0x0000002800047308 */ /* 0x000e620000002400 */
[-C--:B------:R-:W-:Y:S02]  /*19540*/  FMUL.FTZ R162, R176, R0.reuse ;  /* 0x00000000b0a27220 */ /* 0x080fe40000410000 */
[----:B------:R-:W-:-:S05]  /*19550*/  FMUL.FTZ R165, R178, R0 ;  /* 0x00000000b2a57220 */ /* 0x000fca0000410000 */
[----:B------:R-:W1:Y:S01]  /*19560*/  MUFU.TANH R5, R42 ;  /* 0x0000002a00057308 */ /* 0x000e620000002400 */
[----:B------:R-:W-:Y:S01]  /*19570*/  FSEL R186, R186, -INF , !P6 ;  /* 0xff800000baba7808 */ /* 0x000fe20007000000 */
[----:B------:R-:W-:Y:S01]  /*19580*/  FMUL.FTZ R140, R192, R0 ;  /* 0x00000000c08c7220 */ /* 0x000fe20000410000 */
[----:B------:R-:W-:Y:S02]  /*19590*/  FSEL R191, R191, -INF , !P3 ;  /* 0xff800000bfbf7808 */ /* 0x000fe40005800000 */
[----:B------:R-:W-:-:S03]  /*195a0*/  ISETP.GE.AND P6, PT, R6, R2, PT ;  /* 0x000000020600720c */ /* 0x000fc60003fc6270 */
[----:B------:R-:W1:Y:S01]  /*195b0*/  MUFU.TANH R172, R41 ;  /* 0x0000002900ac7308 */ /* 0x000e620000002400 */
[----:B------:R-:W-:Y:S02]  /*195c0*/  ISETP.GE.AND P3, PT, R6, R133, PT ;  /* 0x000000850600720c */ /* 0x000fe40003f66270 */
[C---:B------:R-:W-:Y:S02]  /*195d0*/  IADD3 R7, R28.reuse, 0x58, RZ ;  /* 0x000000581c077810 */ /* 0x040fe40007ffe0ff */
[----:B------:R-:W-:-:S03]  /*195e0*/  IADD3 R6, R28, 0x59, RZ ;  /* 0x000000591c067810 */ /* 0x000fc60007ffe0ff */
[----:B------:R-:W1:Y:S01]  /*195f0*/  MUFU.TANH R16, R43 ;  /* 0x0000002b00107308 */ /* 0x000e620000002400 */
[----:B------:R-:W-:-:S07]  /*19600*/  FSEL R185, R185, -INF , !P5 ;  /* 0xff800000b9b97808 */ /* 0x000fce0006800000 */
[----:B------:R-:W4:Y:S01]  /*19610*/  MUFU.TANH R164, R36 ;  /* 0x0000002400a47308 */ /* 0x000f220000002400 */
[----:B--2---:R-:W-:-:S07]  /*19620*/  FSEL R184, R184, -INF , !P2 ;  /* 0xff800000b8b87808 */ /* 0x004fce0005000000 */
[----:B------:R-:W2:Y:S01]  /*19630*/  MUFU.TANH R167, R38 ;  /* 0x0000002600a77308 */ /* 0x000ea20000002400 */
[----:B-1----:R-:W-:Y:S02]  /*19640*/  FSEL R178, R54, -INF , !P4 ;  /* 0xff80000036b27808 */ /* 0x002fe40006000000 */
[----:B---3--:R-:W-:-:S05]  /*19650*/  FSEL R181, R181, -INF , !P1 ;  /* 0xff800000b5b57808 */ /* 0x008fca0004800000 */
[----:B------:R-:W1:Y:S01]  /*19660*/  MUFU.TANH R163, R37 ;  /* 0x0000002500a37308 */ /* 0x000e620000002400 */
[C---:B------:R-:W-:Y:S02]  /*19670*/  ISETP.GE.AND P5, PT, R7.reuse, R2, PT ;  /* 0x000000020700720c */ /* 0x040fe40003fa6270 */
[----:B------:R-:W-:-:S05]  /*19680*/  ISETP.GE.AND P2, PT, R7, R133, PT ;  /* 0x000000850700720c */ /* 0x000fca0003f46270 */
[----:B------:R-:W3:Y:S01]  /*19690*/  MUFU.TANH R166, R39 ;  /* 0x0000002700a67308 */ /* 0x000ee20000002400 */
[C---:B------:R-:W-:Y:S02]  /*196a0*/  ISETP.GE.AND P4, PT, R6.reuse, R2, PT ;  /* 0x000000020600720c */ /* 0x040fe40003f86270 */
[----:B------:R-:W-:Y:S01]  /*196b0*/  ISETP.GE.AND P1, PT, R6, R133, PT ;  /* 0x000000850600720c */ /* 0x000fe20003f26270 */
[----:B------:R-:W-:Y:S01]  /*196c0*/  FMUL.FTZ R8, R8, R0 ;  /* 0x0000000008087220 */ /* 0x000fe20000410000 */
[----:B------:R-:W-:-:S03]  /*196d0*/  IADD3 R7, R28, 0x60, RZ ;  /* 0x000000601c077810 */ /* 0x000fc60007ffe0ff */
[----:B------:R-:W1:Y:S01]  /*196e0*/  MUFU.TANH R162, R162 ;  /* 0x000000a200a27308 */ /* 0x000e620000002400 */
[----:B------:R-:W-:Y:S01]  /*196f0*/  IADD3 R6, R28, 0x61, RZ ;  /* 0x000000611c067810 */ /* 0x000fe20007ffe0ff */
[----:B------:R-:W-:-:S06]  /*19700*/  FMUL.FTZ R160, R177, R0 ;  /* 0x00000000b1a07220 */ /* 0x000fcc0000410000 */
[----:B------:R-:W1:Y:S01]  /*19710*/  MUFU.TANH R165, R165 ;  /* 0x000000a500a57308 */ /* 0x000e620000002400 */
[----:B------:R-:W-:Y:S01]  /*19720*/  FMUL.FTZ R159, R179, R0 ;  /* 0x00000000b39f7220 */ /* 0x000fe20000410000 */
[----:B----4-:R-:W-:Y:S02]  /*19730*/  FSEL R177, R53, -INF , !P6 ;  /* 0xff80000035b17808 */ /* 0x010fe40007000000 */
[----:B-----5:R-:W-:-:S04]  /*19740*/  FSEL R180, R180, -INF , !P3 ;  /* 0xff800000b4b47808 */ /* 0x020fc80005800000 */
[----:B------:R-:W4:Y:S01]  /*19750*/  MUFU.TANH R140, R140 ;  /* 0x0000008c008c7308 */ /* 0x000f220000002400 */
[----:B------:R-:W-:Y:S02]  /*19760*/  FSEL R176, R4, -INF , !P5 ;  /* 0xff80000004b07808 */ /* 0x000fe40006800000 */
[----:B------:R-:W-:Y:S02]  /*19770*/  FSEL R179, R5, -INF , !P2 ;  /* 0xff80000005b37808 */ /* 0x000fe40005000000 */
[CC--:B------:R-:W-:Y:S02]  /*19780*/  ISETP.GE.AND P6, PT, R7.reuse, R2.reuse, PT ;  /* 0x000000020700720c */ /* 0x0c0fe40003fc6270 */
[-C--:B------:R-:W-:Y:S01]  /*19790*/  ISETP.GE.AND P3, PT, R7, R133.reuse, PT ;  /* 0x000000850700720c */ /* 0x080fe20003f66270 */
[----:B------:R-:W5:Y:S01]  /*197a0*/  MUFU.TANH R143, R8 ;  /* 0x00000008008f7308 */ /* 0x000f620000002400 */
[C---:B------:R-:W-:Y:S02]  /*197b0*/  ISETP.GE.AND P5, PT, R6.reuse, R2, PT ;  /* 0x000000020600720c */ /* 0x040fe40003fa6270 */
[----:B------:R-:W-:-:S02]  /*197c0*/  ISETP.GE.AND P2, PT, R6, R133, PT ;  /* 0x000000850600720c */ /* 0x000fc40003f46270 */
[C---:B------:R-:W-:Y:S02]  /*197d0*/  IADD3 R5, R28.reuse, 0x68, RZ ;  /* 0x000000681c057810 */ /* 0x040fe40007ffe0ff */
[----:B------:R-:W-:Y:S01]  /*197e0*/  IADD3 R6, R28, 0x69, RZ ;  /* 0x000000691c067810 */ /* 0x000fe20007ffe0ff */
[----:B------:R-:W-:Y:S01]  /*197f0*/  FMUL.FTZ R137, R193, R0 ;  /* 0x00000000c1897220 */ /* 0x000fe20000410000 */
[----:B------:R-:W-:Y:S01]  /*19800*/  FSEL R172, R172, -INF , !P4 ;  /* 0xff800000acac7808 */ /* 0x000fe20006000000 */
[----:B------:R-:W1:Y:S01]  /*19810*/  MUFU.TANH R160, R160 ;  /* 0x000000a000a07308 */ /* 0x000e620000002400 */
[----:B------:R-:W-:Y:S02]  /*19820*/  FSEL R169, R16, -INF , !P1 ;  /* 0xff80000010a97808 */ /* 0x000fe40004800000 */
[----:B------:R-:W-:Y:S02]  /*19830*/  FSEL R164, R164, -INF , !P6 ;  /* 0xff800000a4a47808 */ /* 0x000fe40007000000 */
[----:B--2---:R-:W-:-:S02]  /*19840*/  FSEL R167, R167, -INF , !P3 ;  /* 0xff800000a7a77808 */ /* 0x004fc40005800000 */
[----:B------:R-:W-:Y:S01]  /*19850*/  IADD3 R7, R28, 0x70, RZ ;  /* 0x000000701c077810 */ /* 0x000fe20007ffe0ff */
[----:B------:R-:W2:Y:S01]  /*19860*/  MUFU.TANH R159, R159 ;  /* 0x0000009f009f7308 */ /* 0x000ea20000002400 */
[CC--:B------:R-:W-:Y:S02]  /*19870*/  ISETP.GE.AND P4, PT, R5.reuse, R2.reuse, PT ;  /* 0x000000020500720c */ /* 0x0c0fe40003f86270 */
[-C--:B------:R-:W-:Y:S02]  /*19880*/  ISETP.GE.AND P1, PT, R5, R133.reuse, PT ;  /* 0x000000850500720c */ /* 0x080fe40003f26270 */
[C---:B------:R-:W-:Y:S02]  /*19890*/  ISETP.GE.AND P6, PT, R6.reuse, R2, PT ;  /* 0x000000020600720c */ /* 0x040fe40003fc6270 */
[----:B------:R-:W-:Y:S02]  /*198a0*/  ISETP.GE.AND P3, PT, R6, R133, PT ;  /* 0x000000850600720c */ /* 0x000fe40003f66270 */
[----:B------:R-:W-:Y:S01]  /*198b0*/  IADD3 R6, R28, 0x71, RZ ;  /* 0x000000711c067810 */ /* 0x000fe20007ffe0ff */
[-C--:B------:R-:W-:Y:S01]  /*198c0*/  FMUL.FTZ R194, R194, R0.reuse ;  /* 0x00000000c2c27220 */ /* 0x080fe20000410000 */
[----:B-1----:R-:W-:Y:S01]  /*198d0*/  FSEL R163, R163, -INF , !P5 ;  /* 0xff800000a3a37808 */ /* 0x002fe20006800000 */
[----:B------:R-:W-:Y:S01]  /*198e0*/  FMUL.FTZ R195, R195, R0 ;  /* 0x00000000c3c37220 */ /* 0x000fe20000410000 */
[----:B---3--:R-:W-:-:S02]  /*198f0*/  FSEL R166, R166, -INF , !P2 ;  /* 0xff800000a6a67808 */ /* 0x008fc40005000000 */
[CC--:B------:R-:W-:Y:S02]  /*19900*/  ISETP.GE.AND P5, PT, R7.reuse, R2.reuse, PT ;  /* 0x000000020700720c */ /* 0x0c0fe40003fa6270 */
[----:B------:R-:W-:Y:S01]  /*19910*/  ISETP.GE.AND P2, PT, R7, R133, PT ;  /* 0x000000850700720c */ /* 0x000fe20003f46270 */
[----:B------:R-:W1:Y:S01]  /*19920*/  MUFU.TANH R137, R137 ;  /* 0x0000008900897308 */ /* 0x000e620000002400 */
[----:B------:R-:W-:Y:S02]  /*19930*/  FSEL R162, R162, -INF , !P4 ;  /* 0xff800000a2a27808 */ /* 0x000fe40006000000 */
[----:B------:R-:W-:Y:S02]  /*19940*/  FSEL R165, R165, -INF , !P1 ;  /* 0xff800000a5a57808 */ /* 0x000fe40004800000 */
[----:B------:R-:W-:Y:S02]  /*19950*/  IADD3 R7, R28, 0x78, RZ ;  /* 0x000000781c077810 */ /* 0x000fe40007ffe0ff */
[----:B------:R-:W-:-:S02]  /*19960*/  ISETP.GE.AND P4, PT, R6, R2, PT ;  /* 0x000000020600720c */ /* 0x000fc40003f86270 */
[----:B------:R-:W-:Y:S01]  /*19970*/  ISETP.GE.AND P1, PT, R6, R133, PT ;  /* 0x000000850600720c */ /* 0x000fe20003f26270 */
[-C--:B------:R-:W-:Y:S01]  /*19980*/  FMUL.FTZ R6, R11, R0.reuse ;  /* 0x000000000b067220 */ /* 0x080fe20000410000 */
[----:B------:R-:W3:Y:S01]  /*19990*/  MUFU.TANH R4, R194 ;  /* 0x000000c200047308 */ /* 0x000ee20000002400 */
[----:B----4-:R-:W-:Y:S01]  /*199a0*/  FSEL R140, R140, -INF , !P5 ;  /* 0xff8000008c8c7808 */ /* 0x010fe20006800000 */
[----:B------:R-:W-:Y:S01]  /*199b0*/  FMUL.FTZ R9, R9, R0 ;  /* 0x0000000009097220 */ /* 0x000fe20000410000 */
[----:B------:R-:W-:Y:S01]  /*199c0*/  ISETP.GE.AND P5, PT, R7, R2, PT ;  /* 0x000000020700720c */ /* 0x000fe20003fa6270 */
[----:B------:R-:W-:-:S04]  /*199d0*/  FMUL.FTZ R10, R10, R0 ;  /* 0x000000000a0a7220 */ /* 0x000fc80000410000 */
[----:B------:R-:W4:Y:S01]  /*199e0*/  MUFU.TANH R5, R195 ;  /* 0x000000c300057308 */ /* 0x000f220000002400 */
[----:B-----5:R-:W-:Y:S02]  /*199f0*/  FSEL R143, R143, -INF , !P5 ;  /* 0xff8000008f8f7808 */ /* 0x020fe40006800000 */
[----:B------:R-:W-:-:S05]  /*19a00*/  ISETP.GT.AND P5, PT, R234, R225, PT ;  /* 0x000000e1ea00720c */ /* 0x000fca0003fa4270 */
[----:B------:R-:W-:Y:S01]  /*19a10*/  MUFU.TANH R199, R199 ;  /* 0x000000c700c77308 */ /* 0x000fe20000002400 */
[----:B------:R-:W-:Y:S02]  /*19a20*/  FSEL R160, R160, -INF , !P6 ;  /* 0xff800000a0a07808 */ /* 0x000fe40007000000 */
[----:B--2---:R-:W-:-:S05]  /*19a30*/  FSEL R159, R159, -INF , !P3 ;  /* 0xff8000009f9f7808 */ /* 0x004fca0005800000 */
[----:B------:R-:W-:Y:S01]  /*19a40*/  MUFU.TANH R238, R238 ;  /* 0x000000ee00ee7308 */ /* 0x000fe20000002400 */
[C---:B------:R-:W-:Y:S02]  /*19a50*/  ISETP.GE.AND P6, PT, R28.reuse, R2, PT ;  /* 0x000000021c00720c */ /* 0x040fe40003fc6270 */
[----:B------:R-:W-:-:S05]  /*19a60*/  ISETP.GE.AND P3, PT, R28, R133, PT ;  /* 0x000000851c00720c */ /* 0x000fca0003f66270 */
[----:B------:R-:W-:Y:S01]  /*19a70*/  MUFU.TANH R142, R9 ;  /* 0x00000009008e7308 */ /* 0x000fe20000002400 */
[----:B------:R-:W-:-:S07]  /*19a80*/  IADD3 R28, R28, 0x79, RZ ;  /* 0x000000791c1c7810 */ /* 0x000fce0007ffe0ff */
[----:B------:R-:W2:Y:S08]  /*19a90*/  MUFU.TANH R141, R10 ;  /* 0x0000000a008d7308 */ /* 0x000eb00000002400 */
[----:B------:R-:W5:Y:S01]  /*19aa0*/  MUFU.TANH R6, R6 ;  /* 0x0000000600067308 */ /* 0x000f620000002400 */
[----:B-1----:R-:W-:Y:S01]  /*19ab0*/  FSEL R137, R137, -INF , !P4 ;  /* 0xff80000089897808 */ /* 0x002fe20006000000 */
[----:B------:R-:W-:Y:S01]  /*19ac0*/  BAR.SYNC.DEFER_BLOCKING 0x0 ;  /* 0x0000000000007b1d */ /* 0x000fe20000010000 */
[----:B------:R-:W-:-:S02]  /*19ad0*/  ISETP.GE.AND P4, PT, R28, R2, PT ;  /* 0x000000021c00720c */ /* 0x000fc40003f86270 */
[----:B---3--:R-:W-:Y:S02]  /*19ae0*/  FSEL R0, R4, -INF , !P2 ;  /* 0xff80000004007808 */ /* 0x008fe40005000000 */
[----:B----4-:R-:W-:Y:S01]  /*19af0*/  FSEL R2, R5, -INF , !P1 ;  /* 0xff80000005027808 */ /* 0x010fe20004800000 */
[----:B------:R-:W-:Y:S01]  /*19b00*/  BSSY B1, `(.L_x_4080) ;  /* 0x0000072000017945 */ /* 0x000fe20003800000 */
[-C--:B------:R-:W-:Y:S02]  /*19b10*/  ISETP.GE.AND P2, PT, R7, R133.reuse, PT ;  /* 0x000000850700720c */ /* 0x080fe40003f46270 */
[----:B------:R-:W-:Y:S02]  /*19b20*/  ISETP.GE.AND P1, PT, R28, R133, PT ;  /* 0x000000851c00720c */ /* 0x000fe40003f26270 */
[----:B--2---:R-:W-:Y:S02]  /*19b30*/  FSEL R141, R141, -INF , !P2 ;  /* 0xff8000008d8d7808 */ /* 0x004fe40005000000 */
[----:B------:R-:W-:-:S02]  /*19b40*/  FSEL R199, R199, -INF , !P6 ;  /* 0xff800000c7c77808 */ /* 0x000fc40007000000 */
[----:B------:R-:W-:Y:S02]  /*19b50*/  FSEL R142, R142, -INF , !P4 ;  /* 0xff8000008e8e7808 */ /* 0x000fe40006000000 */
[----:B------:R-:W-:Y:S02]  /*19b60*/  FSEL R238, R238, -INF , !P3 ;  /* 0xff800000eeee7808 */ /* 0x000fe40005800000 */
[----:B-----5:R-:W-:Y:S01]  /*19b70*/  FSEL R133, R6, -INF , !P1 ;  /* 0xff80000006857808 */ /* 0x020fe20004800000 */
        /* <DEDUP_REMOVED lines=64> */
.L_x_4083:
[----:B------:R-:W2:Y:S02]  /*19f80*/  LD.E R7, [R134.64+0x38] ;  /* 0x0000380486077980 */ /* 0x000ea4000c101900 */
[----:B--2---:R-:W-:-:S04]  /*19f90*/  LEA R7, -R7, RZ, 0x7 ;  /* 0x000000ff07077211 */ /* 0x004fc800078e39ff */
[----:B------:R-:W-:Y:S02]  /*19fa0*/  SHF.R.S32.HI R6, RZ, 0x1f, R7 ;  /* 0x0000001fff067819 */ /* 0x000fe40000011407 */
.L_x_4084:
[----:B------:R-:W-:Y:S05]  /*19fb0*/  BSYNC B0 ;  /* 0x0000000000007941 */ /* 0x000fea0003800000 */
.L_x_4082:
        /* <DEDUP_REMOVED lines=38> */
.L_x_4081:
[----:B------:R-:W-:Y:S05]  /*1a220*/  BSYNC B1 ;  /* 0x0000000000017941 */ /* 0x000fea0003800000 */
.L_x_4080:
[----:B------:R2:W3:Y:S01]  /*1a230*/  LD.E R154, [R134.64+0xdc] ;  /* 0x0000dc04869a7980 */ /* 0x0004e2000c101900 */
[----:B------:R-:W-:-:S03]  /*1a240*/  FMNMX.FTZ R5, R3, R238, !PT ;  /* 0x000000ee03057209 */ /* 0x000fc60007810000 */
[----:B------:R-:W-:Y:S01]  /*1a250*/  LDSM.16.MT88.4 R60, [R216+0x10000] ;  /* 0x01000000d83c783b */ /* 0x000fe20000004200 */
[----:B------:R-:W-:-:S03]  /*1a260*/  FMNMX.FTZ R4, R50, R5, !PT ;  /* 0x0000000532047209 */ /* 0x000fc60007810000 */
[----:B------:R-:W-:Y:S01]  /*1a270*/  LDSM.16.MT88.4 R20, [R217+0xc000] ;  /* 0x00c00000d914783b */ /* 0x000fe20000004200 */
[----:B------:R-:W-:-:S03]  /*1a280*/  FMNMX.FTZ R5, R45, R4, !PT ;  /* 0x000000042d057209 */ /* 0x000fc60007810000 */
[----:B------:R-:W-:Y:S01]  /*1a290*/  LDSM.16.MT88.4 R36, [R215+0xc000] ;  /* 0x00c00000d724783b */ /* 0x000fe20000004200 */
[----:B------:R-:W-:-:S04]  /*1a2a0*/  FMNMX.FTZ R4, R52, R5, !PT ;  /* 0x0000000534047209 */ /* 0x000fc80007810000 */
[----:B------:R-:W-:-:S04]  /*1a2b0*/  FMNMX.FTZ R5, R49, R4, !PT ;  /* 0x0000000431057209 */ /* 0x000fc80007810000 */
[----:B------:R-:W-:-:S04]  /*1a2c0*/  FMNMX.FTZ R4, R48, R5, !PT ;  /* 0x0000000530047209 */ /* 0x000fc80007810000 */
        /* <DEDUP_REMOVED lines=55> */
[----:B------:R-:W-:Y:S02]  /*1a640*/  FMNMX.FTZ R6, R140, R5, !PT ;  /* 0x000000058c067209 */ /* 0x000fe40007810000 */
[----:B------:R-:W-:Y:S02]  /*1a650*/  SHF.R.S32.HI R5, RZ, 0x1f, R138 ;  /* 0x0000001fff057819 */ /* 0x000fe4000001148a */
[----:B------:R-:W-:-:S04]  /*1a660*/  FMNMX.FTZ R6, R137, R6, !PT ;  /* 0x0000000689067209 */ /* 0x000fc80007810000 */
[----:B------:R-:W-:-:S04]  /*1a670*/  FMNMX.FTZ R9, R143, R6, !PT ;  /* 0x000000068f097209 */ /* 0x000fc80007810000 */
[----:B------:R-:W-:Y:S02]  /*1a680*/  FMNMX.FTZ R9, R142, R9, !PT ;  /* 0x000000098e097209 */ /* 0x000fe40007810000 */
[----:B-1----:R-:W-:-:S03]  /*1a690*/  FMNMX.FTZ R7, R4, R7, !PT ;  /* 0x0000000704077209 */ /* 0x002fc60007810000 */
[----:B------:R-:W1:Y:S01]  /*1a6a0*/  SHFL.BFLY PT, R6, R9, 0x2, 0x1f ;  /* 0x0c401f0009067f89 */ /* 0x000e6200000e0000 */
[----:B------:R-:W-:Y:S02]  /*1a6b0*/  LEA.HI R4, R5, R138, RZ, 0x3 ;  /* 0x0000008a05047211 */ /* 0x000fe400078f18ff */
[----:B------:R-:W-:Y:S01]  /*1a6c0*/  LEA.HI R5, R136, R136, RZ, 0x1 ;  /* 0x0000008888057211 */ /* 0x000fe200078f08ff */
[----:B------:R-:W4:Y:S03]  /*1a6d0*/  SHFL.BFLY PT, R152, R7, 0x1, 0x1f ;  /* 0x0c201f0007987f89 */ /* 0x000f2600000e0000 */
[----:B------:R-:W-:-:S04]  /*1a6e0*/  LOP3.LUT R5, R5, 0xfffffffe, RZ, 0xc0, !PT ;  /* 0xfffffffe05057812 */ /* 0x000fc800078ec0ff */
[----:B------:R-:W-:-:S04]  /*1a6f0*/  IADD3 R5, R136, -R5, RZ ;  /* 0x8000000588057210 */ /* 0x000fc80007ffe0ff */
[----:B------:R-:W-:Y:S02]  /*1a700*/  SHF.L.U32 R5, R5, 0x3, RZ ;  /* 0x0000000305057819 */ /* 0x000fe400000006ff */
[----:B-1----:R-:W-:Y:S02]  /*1a710*/  FMNMX.FTZ R6, R9, R6, !PT ;  /* 0x0000000609067209 */ /* 0x002fe40007810000 */
[----:B----4-:R-:W-:-:S03]  /*1a720*/  FMNMX.FTZ R152, R7, R152, !PT ;  /* 0x0000009807987209 */ /* 0x010fc60007810000 */
[----:B------:R-:W1:Y:S01]  /*1a730*/  SHFL.BFLY PT, R153, R6, 0x1, 0x1f ;  /* 0x0c201f0006997f89 */ /* 0x000e6200000e0000 */
[C---:B------:R-:W-:Y:S02]  /*1a740*/  LOP3.LUT R7, R4.reuse, 0xfffffff8, RZ, 0xc0, !PT ;  /* 0xfffffff804077812 */ /* 0x040fe400078ec0ff */
[----:B------:R-:W-:Y:S02]  /*1a750*/  SHF.L.U32 R4, R4, 0x6, RZ ;  /* 0x0000000604047819 */ /* 0x000fe400000006ff */
[----:B------:R-:W-:Y:S02]  /*1a760*/  FSETP.NEU.FTZ.AND P0, PT, R152, -INF , PT ;  /* 0xff8000009800780b */ /* 0x000fe40003f1d000 */
[----:B------:R-:W-:Y:S02]  /*1a770*/  LOP3.LUT R4, R4, 0xfffffe00, RZ, 0xc0, !PT ;  /* 0xfffffe0004047812 */ /* 0x000fe400078ec0ff */
[----:B-1----:R-:W-:Y:S02]  /*1a780*/  FMNMX.FTZ R153, R6, R153, !PT ;  /* 0x0000009906997209 */ /* 0x002fe40007810000 */
[----:B------:R-:W-:-:S02]  /*1a790*/  IADD3 R6, R138, -R7, RZ ;  /* 0x800000078a067210 */ /* 0x000fc40007ffe0ff */
[C---:B------:R-:W-:Y:S02]  /*1a7a0*/  FSETP.NEU.FTZ.AND P1, PT, R153.reuse, -INF , PT ;  /* 0xff8000009900780b */ /* 0x040fe40003f3d000 */
[----:B------:R-:W-:Y:S02]  /*1a7b0*/  SHF.L.U32 R6, R6, 0x6, RZ ;  /* 0x0000000606067819 */ /* 0x000fe400000006ff */
[----:B------:R-:W-:Y:S02]  /*1a7c0*/  FSEL R7, R153, RZ, P1 ;  /* 0x000000ff99077208 */ /* 0x000fe40000800000 */
[----:B------:R-:W-:-:S03]  /*1a7d0*/  LOP3.LUT R6, R6, 0x1c0, RZ, 0xc0, !PT ;  /* 0x000001c006067812 */ /* 0x000fc600078ec0ff */
[----:B------:R-:W-:Y:S01]  /*1a7e0*/  FADD.FTZ R7, R132, -R7 ;  /* 0x8000000784077221 */ /* 0x000fe20000010000 */
[----:B------:R-:W-:Y:S02]  /*1a7f0*/  LOP3.LUT R5, R6, 0x8, R5, 0xf8, !PT ;  /* 0x0000000806057812 */ /* 0x000fe400078ef805 */
[----:B------:R-:W-:-:S04]  /*1a800*/  SHF.R.U32.HI R6, RZ, 0x3, R6 ;  /* 0x00000003ff067819 */ /* 0x000fc80000011606 */
[----:B------:R-:W-:-:S04]  /*1a810*/  LOP3.LUT R5, R5, R6, RZ, 0x3c, !PT ;  /* 0x0000000605057212 */ /* 0x000fc800078e3cff */
[----:B------:R-:W-:-:S04]  /*1a820*/  LOP3.LUT R4, R5, R4, RZ, 0xfc, !PT ;  /* 0x0000000405047212 */ /* 0x000fc800078efcff */
[----:B--2---:R-:W-:Y:S02]  /*1a830*/  SHF.L.U32 R134, R4, 0x1, RZ ;  /* 0x0000000104867819 */ /* 0x004fe400000006ff */
[----:B------:R-:W-:-:S03]  /*1a840*/  FSEL R4, R152, RZ, P0 ;  /* 0x000000ff98047208 */ /* 0x000fc60000000000 */
[----:B------:R-:W-:Y:S02]  /*1a850*/  LDSM.16.MT88.4 R12, [R134+0xc000] ;  /* 0x00c00000860c783b */ /* 0x000fe40000004200 */
[----:B------:R-:W-:Y:S02]  /*1a860*/  FADD.FTZ R5, R3, -R4 ;  /* 0x8000000403057221 */ /* 0x000fe40000010000 */
[C---:B---3--:R-:W-:Y:S02]  /*1a870*/  FMUL.FTZ R155, R154.reuse, R7 ;  /* 0x000000079a9b7220 */ /* 0x048fe40000410000 */
[C---:B------:R-:W-:Y:S02]  /*1a880*/  FMUL.FTZ R9, R154.reuse, R5 ;  /* 0x000000059a097220 */ /* 0x040fe40000410000 */
[C---:B------:R-:W-:Y:S02]  /*1a890*/  FMUL.FTZ R147, R154.reuse, R152 ;  /* 0x000000989a937220 */ /* 0x040fe40000410000 */
[----:B------:R-:W1:Y:S01]  /*1a8a0*/  MUFU.EX2 R132, R9 ;  /* 0x0000000900847308 */ /* 0x000e620000000800 */
[----:B------:R-:W-:-:S02]  /*1a8b0*/  FMUL.FTZ R151, R154, R153 ;  /* 0x000000999a977220 */ /* 0x000fc40000410000 */
[----:B------:R-:W-:-:S03]  /*1a8c0*/  FSEL R147, R147, RZ, P0 ;  /* 0x000000ff93937208 */ /* 0x000fc60000000000 */
[----:B------:R-:W-:Y:S02]  /*1a8d0*/  FSEL R151, R151, RZ, P1 ;  /* 0x000000ff97977208 */ /* 0x000fe40000800000 */
[----:B------:R-:W2:Y:S01]  /*1a8e0*/  MUFU.EX2 R155, R155 ;  /* 0x0000009b009b7308 */ /* 0x000ea20000000800 */
[-CC-:B------:R-:W-:Y:S02]  /*1a8f0*/  FFMA.FTZ R135, R52, R154.reuse, -R147.reuse ;  /* 0x0000009a34877223 */ /* 0x180fe40000010893 */
[----:B------:R-:W3:Y:S01]  /*1a900*/  LDSM.16.MT88.4 R52, [R217+0x10000] ;  /* 0x01000000d934783b */ /* 0x000ee20000004200 */
[-C--:B------:R-:W-:Y:S02]  /*1a910*/  FFMA.FTZ R144, R45, R154.reuse, -R147 ;  /* 0x0000009a2d907223 */ /* 0x080fe40000010893 */
[-CC-:B------:R-:W-:Y:S02]  /*1a920*/  FFMA.FTZ R149, R29, R154.reuse, -R151.reuse ;  /* 0x0000009a1d957223 */ /* 0x180fe40000010897 */
[----:B------:R-:W-:Y:S01]  /*1a930*/  FFMA.FTZ R3, R44, R154, -R151 ;  /* 0x0000009a2c037223 */ /* 0x000fe20000010897 */
[----:B------:R-:W4:Y:S01]  /*1a940*/  LDSM.16.MT88.4 R28, [R216+0xc000] ;  /* 0x00c00000d81c783b */ /* 0x000f220000004200 */
[-C--:B-1----:R-:W-:Y:S01]  /*1a950*/  FMUL.FTZ R42, R98, R132.reuse ;  /* 0x00000084622a7220 */ /* 0x082fe20000410000 */
[----:B------:R-:W-:Y:S01]  /*1a960*/  MUFU.EX2 R144, R144 ;  /* 0x0000009000907308 */ /* 0x000fe20000000800 */
[----:B------:R-:W-:Y:S01]  /*1a970*/  FMUL.FTZ R43, R99, R132 ;  /* 0x00000084632b7220 */ /* 0x000fe20000410000 */
[----:B------:R-:W1:Y:S01]  /*1a980*/  LDSM.16.MT88.4 R44, [R134+0x10000] ;  /* 0x01000000862c783b */ /* 0x000e620000004200 */
[----:B------:R-:W-:-:S02]  /*1a990*/  FFMA.FTZ R146, R238, R154, -R147 ;  /* 0x0000009aee927223 */ /* 0x000fc40000010893 */
[-C--:B--2---:R-:W-:Y:S02]  /*1a9a0*/  FMUL.FTZ R40, R96, R155.reuse ;  /* 0x0000009b60287220 */ /* 0x084fe40000410000 */
[----:B------:R-:W-:Y:S01]  /*1a9b0*/  FMUL.FTZ R41, R97, R155 ;  /* 0x0000009b61297220 */ /* 0x000fe20000410000 */
[----:B------:R-:W2:Y:S01]  /*1a9c0*/  MUFU.EX2 R135, R135 ;  /* 0x0000008700877308 */ /* 0x000ea20000000800 */
[----:B------:R-:W5:Y:S01]  /*1a9d0*/  LDSM.16.MT88.4 R96, [R215+0x10000] ;  /* 0x01000000d760783b */ /* 0x000f620000004200 */
[-C--:B------:R-:W-:Y:S02]  /*1a9e0*/  FFMA.FTZ R145, R50, R154.reuse, -R147 ;  /* 0x0000009a32917223 */ /* 0x080fe40000010893 */
[-CC-:B------:R-:W-:Y:S02]  /*1a9f0*/  FFMA.FTZ R150, R199, R154.reuse, -R151.reuse ;  /* 0x0000009ac7967223 */ /* 0x180fe40000010897 */
[----:B------:R-:W-:Y:S02]  /*1aa00*/  FFMA.FTZ R148, R51, R154, -R151 ;  /* 0x0000009a33947223 */ /* 0x000fe40000010897 */
[----:B------:R-:W-:Y:S01]  /*1aa10*/  MUFU.EX2 R146, R146 ;  /* 0x0000009200927308 */ /* 0x000fe20000000800 */
[----:B------:R-:W-:-:S02]  /*1aa20*/  FMUL.FTZ R34, R106, R132 ;  /* 0x000000846a227220 */ /* 0x000fc40000410000 */
[----:B------:R-:W-:Y:S02]  /*1aa30*/  FMUL.FTZ R35, R107, R132 ;  /* 0x000000846b237220 */ /* 0x000fe40000410000 */
[-C--:B------:R-:W-:Y:S02]  /*1aa40*/  FMUL.FTZ R32, R104, R155.reuse ;  /* 0x0000009b68207220 */ /* 0x080fe40000410000 */
[----:B------:R-:W-:Y:S01]  /*1aa50*/  FMUL.FTZ R33, R105, R155 ;  /* 0x0000009b69217220 */ /* 0x000fe20000410000 */
[----:B------:R-:W3:Y:S01]  /*1aa60*/  MUFU.EX2 R145, R145 ;  /* 0x0000009100917308 */ /* 0x000ee20000000800 */
[--C-:B------:R-:W-:Y:S01]  /*1aa70*/  FFMA.FTZ R106, R49, R154, -R147.reuse ;  /* 0x0000009a316a7223 */ /* 0x100fe20000010893 */
[----:B--2---:R-:W-:Y:S01]  /*1aa80*/  F2FP.BF16.PACK_AB R7, R135, R144 ;  /* 0x000000908707723e */ /* 0x004fe200000010ff */
[-CC-:B------:R-:W-:Y:S02]  /*1aa90*/  FFMA.FTZ R105, R48, R154.reuse, -R147.reuse ;  /* 0x0000009a30697223 */ /* 0x180fe40000010893 */
[----:B------:R-:W-:-:S02]  /*1aaa0*/  FFMA.FTZ R104, R57, R154, -R147 ;  /* 0x0000009a39687223 */ /* 0x000fc40000010893 */
[----:B------:R-:W-:Y:S01]  /*1aab0*/  FFMA.FTZ R107, R56, R154, -R151 ;  /* 0x0000009a386b7223 */ /* 0x000fe20000010897 */
[----:B------:R-:W-:Y:S01]  /*1aac0*/  MUFU.EX2 R150, R150 ;  /* 0x0000009600967308 */ /* 0x000fe20000000800 */
[-C--:B------:R-:W-:Y:S02]  /*1aad0*/  FMUL.FTZ R50, R90, R132.reuse ;  /* 0x000000845a327220 */ /* 0x080fe40000410000 */
[----:B------:R-:W-:Y:S02]  /*1aae0*/  FMUL.FTZ R51, R91, R132 ;  /* 0x000000845b337220 */ /* 0x000fe40000410000 */
[-C--:B------:R-:W-:Y:S02]  /*1aaf0*/  FMUL.FTZ R48, R88, R155.reuse ;  /* 0x0000009b58307220 */ /* 0x080fe40000410000 */
[----:B------:R-:W-:Y:S01]  /*1ab00*/  FMUL.FTZ R49, R89, R155 ;  /* 0x0000009b59317220 */ /* 0x000fe20000410000 */
[----:B------:R-:W2:Y:S01]  /*1ab10*/  MUFU.EX2 R149, R149 ;  /* 0x0000009500957308 */ /* 0x000ea20000000800 */
[----:B---3--:R-:W-:Y:S01]  /*1ab20*/  F2FP.BF16.PACK_AB R5, R145, R146 ;  /* 0x000000929105723e */ /* 0x008fe200000010ff */
[-C--:B------:R-:W-:Y:S01]  /*1ab30*/  FMUL.FTZ R58, R82, R132.reuse ;  /* 0x00000084523a7220 */ /* 0x080fe20000410000 */
[----:B------:R-:W3:Y:S01]  /*1ab40*/  LDSM.16.MT88.4 R88, [R217+0xc800] ;  /* 0x00c80000d958783b */ /* 0x000ee20000004200 */
[----:B------:R-:W-:-:S02]  /*1ab50*/  FMUL.FTZ R59, R83, R132 ;  /* 0x00000084533b7220 */ /* 0x000fc40000410000 */
[-C--:B------:R-:W-:Y:S02]  /*1ab60*/  FMUL.FTZ R56, R80, R155.reuse ;  /* 0x0000009b50387220 */ /* 0x080fe40000410000 */
[----:B------:R-:W-:Y:S01]  /*1ab70*/  MUFU.EX2 R148, R148 ;  /* 0x0000009400947308 */ /* 0x000fe20000000800 */
[-C--:B------:R-:W-:Y:S02]  /*1ab80*/  FMUL.FTZ R57, R81, R155.reuse ;  /* 0x0000009b51397220 */ /* 0x080fe40000410000 */
[-C--:B------:R-:W-:Y:S02]  /*1ab90*/  FMUL.FTZ R86, R86, R132.reuse ;  /* 0x0000008456567220 */ /* 0x080fe40000410000 */
[----:B------:R-:W-:Y:S02]  /*1aba0*/  FMUL.FTZ R87, R87, R132 ;  /* 0x0000008457577220 */ /* 0x000fe40000410000 */
[-C--:B------:R-:W-:Y:S01]  /*1abb0*/  FMUL.FTZ R84, R84, R155.reuse ;  /* 0x0000009b54547220 */ /* 0x080fe20000410000 */
[----:B------:R-:W1:Y:S01]  /*1abc0*/  MUFU.EX2 R3, R3 ;  /* 0x0000000300037308 */ /* 0x000e620000000800 */
[----:B--2---:R-:W-:Y:S01]  /*1abd0*/  F2FP.BF16.PACK_AB R4, R149, R150 ;  /* 0x000000969504723e */ /* 0x004fe200000010ff */
[----:B------:R-:W-:-:S02]  /*1abe0*/  FMUL.FTZ R85, R85, R155 ;  /* 0x0000009b55557220 */ /* 0x000fc40000410000 */
[-C--:B------:R-:W-:Y:S02]  /*1abf0*/  FMUL.FTZ R78, R78, R132.reuse ;  /* 0x000000844e4e7220 */ /* 0x080fe40000410000 */
[-C--:B------:R-:W-:Y:S02]  /*1ac00*/  FMUL.FTZ R79, R79, R132.reuse ;  /* 0x000000844f4f7220 */ /* 0x080fe40000410000 */
[-C--:B------:R-:W-:Y:S01]  /*1ac10*/  FMUL.FTZ R76, R76, R155.reuse ;  /* 0x0000009b4c4c7220 */ /* 0x080fe20000410000 */
[----:B------:R-:W-:Y:S01]  /*1ac20*/  MUFU.EX2 R106, R106 ;  /* 0x0000006a006a7308 */ /* 0x000fe20000000800 */
[-C--:B------:R-:W-:Y:S02]  /*1ac30*/  FMUL.FTZ R77, R77, R155.reuse ;  /* 0x0000009b4d4d7220 */ /* 0x080fe40000410000 */
[-C--:B------:R-:W-:Y:S02]  /*1ac40*/  FMUL.FTZ R10, R130, R132.reuse ;  /* 0x00000084820a7220 */ /* 0x080fe40000410000 */
[----:B------:R-:W-:Y:S01]  /*1ac50*/  FMUL.FTZ R11, R131, R132 ;  /* 0x00000084830b7220 */ /* 0x000fe20000410000 */
[----:B-1----:R-:W-:Y:S01]  /*1ac60*/  F2FP.BF16.PACK_AB R6, R3, R148 ;  /* 0x000000940306723e */ /* 0x002fe200000010ff */
[-C--:B------:R-:W-:Y:S01]  /*1ac70*/  FMUL.FTZ R8, R128, R155.reuse ;  /* 0x0000009b80087220 */ /* 0x080fe20000410000 */
[----:B------:R-:W1:Y:S01]  /*1ac80*/  MUFU.EX2 R105, R105 ;  /* 0x0000006900697308 */ /* 0x000e620000000800 */
        /* <DEDUP_REMOVED lines=8> */
[----:B------:R-:W-:Y:S01]  /*1ad10*/  FMUL.FTZ R27, R115, R132 ;  /* 0x00000084731b7220 */ /* 0x000fe20000410000 */
[----:B------:R-:W-:Y:S01]  /*1ad20*/  HMMA.16816.F32.BF16 R56, R4, R60, R56 ;  /* 0x0000003c0438723c */ /* 0x000fe20000041838 */
[-C--:B------:R-:W-:Y:S01]  /*1ad30*/  FMUL.FTZ R24, R112, R155.reuse ;  /* 0x0000009b70187220 */ /* 0x080fe20000410000 */
[----:B------:R-:W-:Y:S01]  /*1ad40*/  MUFU.EX2 R107, R107 ;  /* 0x0000006b006b7308 */ /* 0x000fe20000000800 */
[----:B------:R-:W-:Y:S01]  /*1ad50*/  FMUL.FTZ R25, R113, R155 ;  /* 0x0000009b71197220 */ /* 0x000fe20000410000 */
[----:B-1----:R-:W-:Y:S01]  /*1ad60*/  F2FP.BF16.PACK_AB R81, R105, R106 ;  /* 0x0000006a6951723e */ /* 0x002fe200000010ff */
[----:B------:R-:W-:-:S02]  /*1ad70*/  FMUL.FTZ R126, R126, R132 ;  /* 0x000000847e7e7220 */ /* 0x000fc40000410000 */
[-C--:B------:R-:W-:Y:S01]  /*1ad80*/  FMUL.FTZ R127, R127, R132.reuse ;  /* 0x000000847f7f7220 */ /* 0x080fe20000410000 */
[C---:B------:R-:W-:Y:S01]  /*1ad90*/  HMMA.16816.F32.BF16 R52, R4.reuse, R54, R84 ;  /* 0x000000360434723c */ /* 0x040fe20000041854 */
[-C--:B------:R-:W-:Y:S01]  /*1ada0*/  FMUL.FTZ R124, R124, R155.reuse ;  /* 0x0000009b7c7c7220 */ /* 0x080fe20000410000 */
[----:B------:R-:W1:Y:S01]  /*1adb0*/  LDSM.16.MT88.4 R84, [R216+0xc800] ;  /* 0x00c80000d854783b */ /* 0x000e620000004200 */
[-C--:B------:R-:W-:Y:S02]  /*1adc0*/  FMUL.FTZ R125, R125, R155.reuse ;  /* 0x0000009b7d7d7220 */ /* 0x080fe40000410000 */
[-C--:B------:R-:W-:Y:S02]  /*1add0*/  FMUL.FTZ R118, R118, R132.reuse ;  /* 0x0000008476767220 */ /* 0x080fe40000410000 */
[----:B------:R-:W-:Y:S01]  /*1ade0*/  FMUL.FTZ R119, R119, R132 ;  /* 0x0000008477777220 */ /* 0x000fe20000410000 */
[----:B------:R-:W-:Y:S01]  /*1adf0*/  HMMA.16816.F32.BF16 R60, R4, R62, R76 ;  /* 0x0000003e043c723c */ /* 0x000fe2000004184c */
[-C--:B------:R-:W-:Y:S01]  /*1ae00*/  FMUL.FTZ R116, R116, R155.reuse ;  /* 0x0000009b74747220 */ /* 0x080fe20000410000 */
[----:B------:R-:W2:Y:S01]  /*1ae10*/  LDSM.16.MT88.4 R76, [R215+0xc800] ;  /* 0x00c80000d74c783b */ /* 0x000ea20000004200 */
[----:B------:R-:W-:-:S02]  /*1ae20*/  FMUL.FTZ R117, R117, R155 ;  /* 0x0000009b75757220 */ /* 0x000fc40000410000 */
[-C--:B------:R-:W-:Y:S02]  /*1ae30*/  FMUL.FTZ R110, R110, R132.reuse ;  /* 0x000000846e6e7220 */ /* 0x080fe40000410000 */
[-C--:B------:R-:W-:Y:S01]  /*1ae40*/  FMUL.FTZ R111, R111, R132.reuse ;  /* 0x000000846f6f7220 */ /* 0x080fe20000410000 */
[C---:B------:R-:W-:Y:S01]  /*1ae50*/  HMMA.16816.F32.BF16 R8, R4.reuse, R12, R8 ;  /* 0x0000000c0408723c */ /* 0x040fe20000041808 */
[-C--:B------:R-:W-:Y:S02]  /*1ae60*/  FMUL.FTZ R108, R108, R155.reuse ;  /* 0x0000009b6c6c7220 */ /* 0x080fe40000410000 */
[-C--:B------:R-:W-:Y:S02]  /*1ae70*/  FMUL.FTZ R109, R109, R155.reuse ;  /* 0x0000009b6d6d7220 */ /* 0x080fe40000410000 */
[-C--:B------:R-:W-:Y:S02]  /*1ae80*/  FMUL.FTZ R102, R102, R132.reuse ;  /* 0x0000008466667220 */ /* 0x080fe40000410000 */
[----:B------:R-:W-:Y:S01]  /*1ae90*/  FMUL.FTZ R103, R103, R132 ;  /* 0x0000008467677220 */ /* 0x000fe20000410000 */
[----:B------:R-:W-:Y:S01]  /*1aea0*/  HMMA.16816.F32.BF16 R16, R4, R20, R16 ;  /* 0x000000140410723c */ /* 0x000fe20000041810 */
[----:B------:R-:W-:-:S02]  /*1aeb0*/  FMUL.FTZ R100, R100, R155 ;  /* 0x0000009b64647220 */ /* 0x000fc40000410000 */
[-C--:B------:R-:W-:Y:S02]  /*1aec0*/  FMUL.FTZ R101, R101, R155.reuse ;  /* 0x0000009b65657220 */ /* 0x080fe40000410000 */
[-C--:B------:R-:W-:Y:S02]  /*1aed0*/  FMUL.FTZ R94, R94, R132.reuse ;  /* 0x000000845e5e7220 */ /* 0x080fe40000410000 */
[-C--:B------:R-:W-:Y:S01]  /*1aee0*/  FMUL.FTZ R95, R95, R132.reuse ;  /* 0x000000845f5f7220 */ /* 0x080fe20000410000 */
[----:B----4-:R-:W-:Y:S01]  /*1aef0*/  HMMA.16816.F32.BF16 R24, R4, R28, R24 ;  /* 0x0000001c0418723c */ /* 0x010fe20000041818 */
[-C--:B------:R-:W-:Y:S02]  /*1af00*/  FMUL.FTZ R92, R92, R155.reuse ;  /* 0x0000009b5c5c7220 */ /* 0x080fe40000410000 */
[----:B------:R-:W-:Y:S02]  /*1af10*/  FMUL.FTZ R93, R93, R155 ;  /* 0x0000009b5d5d7220 */ /* 0x000fe40000410000 */
[----:B------:R-:W-:-:S02]  /*1af20*/  FMUL.FTZ R74, R74, R132 ;  /* 0x000000844a4a7220 */ /* 0x000fc40000410000 */
        /* <DEDUP_REMOVED lines=8> */
[----:B------:R-:W-:Y:S02]  /*1afb0*/  FMUL.FTZ R69, R69, R155 ;  /* 0x0000009b45457220 */ /* 0x000fe40000410000 */
[-C--:B------:R-:W-:Y:S02]  /*1afc0*/  FFMA.FTZ R112, R156, R154.reuse, -R147 ;  /* 0x0000009a9c707223 */ /* 0x080fe40000010893 */
[-C--:B------:R-:W-:Y:S01]  /*1afd0*/  FFMA.FTZ R114, R157, R154.reuse, -R151 ;  /* 0x0000009a9d727223 */ /* 0x080fe20000010897 */
[----:B------:R-:W-:Y:S01]  /*1afe0*/  HMMA.16816.F32.BF16 R12, R4, R14, R124 ;  /* 0x0000000e040c723c */ /* 0x000fe2000004187c */
[-CC-:B------:R-:W-:Y:S01]  /*1aff0*/  FFMA.FTZ R113, R242, R154.reuse, -R147.reuse ;  /* 0x0000009af2717223 */ /* 0x180fe20000010893 */
[----:B------:R-:W-:Y:S01]  /*1b000*/  LDSM.16.MT88.4 R124, [R134+0xf800] ;  /* 0x00f80000867c783b */ /* 0x000fe20000004200 */
[-C--:B------:R-:W-:Y:S01]  /*1b010*/  FFMA.FTZ R156, R243, R154.reuse, -R147 ;  /* 0x0000009af39c7223 */ /* 0x080fe20000010893 */
[----:B------:R-:W-:Y:S01]  /*1b020*/  MUFU.EX2 R112, R112 ;  /* 0x0000007000707308 */ /* 0x000fe20000000800 */
[----:B------:R-:W-:-:S02]  /*1b030*/  FFMA.FTZ R115, R240, R154, -R151 ;  /* 0x0000009af0737223 */ /* 0x000fc40000010897 */
[-CC-:B------:R-:W-:Y:S01]  /*1b040*/  FFMA.FTZ R157, R241, R154.reuse, -R151.reuse ;  /* 0x0000009af19d7223 */ /* 0x180fe20000010897 */
[C---:B------:R-:W-:Y:S01]  /*1b050*/  HMMA.16816.F32.BF16 R20, R4.reuse, R22, R116 ;  /* 0x000000160414723c */ /* 0x040fe20000041874 */
[-C--:B------:R-:W-:Y:S01]  /*1b060*/  FFMA.FTZ R158, R158, R154.reuse, -R151 ;  /* 0x0000009a9e9e7223 */ /* 0x080fe20000010897 */
[----:B------:R-:W-:Y:S01]  /*1b070*/  LDSM.16.MT88.4 R116, [R217+0xf800] ;  /* 0x00f80000d974783b */ /* 0x000fe20000004200 */
[-CC-:B------:R-:W-:Y:S01]  /*1b080*/  FFMA.FTZ R161, R161, R154.reuse, -R147.reuse ;  /* 0x0000009aa1a17223 */ /* 0x180fe20000010893 */
[----:B------:R-:W-:Y:S01]  /*1b090*/  MUFU.EX2 R113, R113 ;  /* 0x0000007100717308 */ /* 0x000fe20000000800 */
[-CC-:B------:R-:W-:Y:S02]  /*1b0a0*/  FFMA.FTZ R168, R197, R154.reuse, -R147.reuse ;  /* 0x0000009ac5a87223 */ /* 0x180fe40000010893 */
[-CC-:B------:R-:W-:Y:S01]  /*1b0b0*/  FFMA.FTZ R171, R196, R154.reuse, -R147.reuse ;  /* 0x0000009ac4ab7223 */ /* 0x180fe20000010893 */
[----:B------:R-:W-:Y:S01]  /*1b0c0*/  HMMA.16816.F32.BF16 R28, R4, R30, R108 ;  /* 0x0000001e041c723c */ /* 0x000fe2000004186c */
[----:B------:R-:W-:-:S02]  /*1b0d0*/  FFMA.FTZ R170, R198, R154, -R147 ;  /* 0x0000009ac6aa7223 */ /* 0x000fc40000010893 */
[-CC-:B------:R-:W-:Y:S01]  /*1b0e0*/  FFMA.FTZ R173, R173, R154.reuse, -R151.reuse ;  /* 0x0000009aadad7223 */ /* 0x180fe20000010897 */
[----:B------:R-:W-:Y:S01]  /*1b0f0*/  MUFU.EX2 R156, R156 ;  /* 0x0000009c009c7308 */ /* 0x000fe20000000800 */
[-CC-:B------:R-:W-:Y:S02]  /*1b100*/  FFMA.FTZ R174, R174, R154.reuse, -R151.reuse ;  /* 0x0000009aaeae7223 */ /* 0x180fe40000010897 */
[-CC-:B------:R-:W-:Y:S01]  /*1b110*/  FFMA.FTZ R110, R249, R154.reuse, -R151.reuse ;  /* 0x0000009af96e7223 */ /* 0x180fe20000010897 */
        /* <DEDUP_REMOVED lines=8> */
[----:B------:R-:W-:Y:S01]  /*1b1a0*/  LDSM.16.MT88.4 R92, [R134+0xc800] ;  /* 0x00c80000865c783b */ /* 0x000fe20000004200 */
[-C--:B------:R-:W-:Y:S02]  /*1b1b0*/  FFMA.FTZ R182, R182, R154.reuse, -R151 ;  /* 0x0000009ab6b67223 */ /* 0x080fe40000010897 */
[----:B------:R-:W4:Y:S01]  /*1b1c0*/  MUFU.EX2 R110, R110 ;  /* 0x0000006e006e7308 */ /* 0x000f220000000800 */
[-CC-:B------:R-:W-:Y:S02]  /*1b1d0*/  FFMA.FTZ R183, R183, R154.reuse, -R147.reuse ;  /* 0x0000009ab7b77223 */ /* 0x180fe40000010893 */
[-CC-:B------:R-:W-:Y:S01]  /*1b1e0*/  FFMA.FTZ R189, R189, R154.reuse, -R147.reuse ;  /* 0x0000009abdbd7223 */ /* 0x180fe20000010893 */
[----:B-----5:R-:W-:Y:S01]  /*1b1f0*/  HMMA.16816.F32.BF16 R72, R4, R96, R72 ;  /* 0x000000600448723c */ /* 0x020fe20000041848 */
[----:B------:R-:W-:-:S02]  /*1b200*/  FFMA.FTZ R190, R190, R154, -R147 ;  /* 0x0000009abebe7223 */ /* 0x000fc40000010893 */
[-C--:B------:R-:W-:Y:S01]  /*1b210*/  FFMA.FTZ R191, R191, R154.reuse, -R147 ;  /* 0x0000009abfbf7223 */ /* 0x080fe20000010893 */
[----:B------:R-:W-:Y:S01]  /*1b220*/  MUFU.EX2 R109, R109 ;  /* 0x0000006d006d7308 */ /* 0x000fe20000000800 */
[-CC-:B------:R-:W-:Y:S02]  /*1b230*/  FFMA.FTZ R187, R187, R154.reuse, -R151.reuse ;  /* 0x0000009abbbb7223 */ /* 0x180fe40000010897 */
[-CC-:B------:R-:W-:Y:S01]  /*1b240*/  FFMA.FTZ R188, R188, R154.reuse, -R151.reuse ;  /* 0x0000009abcbc7223 */ /* 0x180fe20000010897 */
[----:B------:R-:W-:Y:S01]  /*1b250*/  HMMA.16816.F32.BF16 R4, R4, R98, R68 ;  /* 0x000000620404723c */ /* 0x000fe20000041844 */
[----:B------:R-:W5:Y:S01]  /*1b260*/  LDSM.16.MT88.4 R68, [R134+0x10800] ;  /* 0x010800008644783b */ /* 0x000f620000004200 */
[-CC-:B------:R-:W-:Y:S02]  /*1b270*/  FFMA.FTZ R186, R186, R154.reuse, -R151.reuse ;  /* 0x0000009ababa7223 */ /* 0x180fe40000010897 */
[----:B------:R-:W1:Y:S01]  /*1b280*/  MUFU.EX2 R108, R108 ;  /* 0x0000006c006c7308 */ /* 0x000e620000000800 */
[----:B----4-:R-:W-:Y:S01]  /*1b290*/  F2FP.BF16.PACK_AB R80, R110, R107 ;  /* 0x0000006b6e50723e */ /* 0x010fe200000010ff */
[----:B------:R-:W-:Y:S01]  /*1b2a0*/  LDSM.16.MT88.4 R96, [R217+0xd000] ;  /* 0x00d00000d960783b */ /* 0x000fe20000004200 */
[----:B------:R-:W-:-:S02]  /*1b2b0*/  FFMA.FTZ R185, R185, R154, -R151 ;  /* 0x0000009ab9b97223 */ /* 0x000fc40000010897 */
[-C--:B------:R-:W-:Y:S02]  /*1b2c0*/  FFMA.FTZ R184, R184, R154.reuse, -R147 ;  /* 0x0000009ab8b87223 */ /* 0x080fe40000010893 */
[-C--:B------:R-:W-:Y:S01]  /*1b2d0*/  FFMA.FTZ R193, R172, R154.reuse, -R151 ;  /* 0x0000009aacc17223 */ /* 0x080fe20000010897 */
[----:B------:R-:W4:Y:S01]  /*1b2e0*/  MUFU.EX2 R111, R111 ;  /* 0x0000006f006f7308 */ /* 0x000f220000000800 */
[-CC-:B------:R-:W-:Y:S02]  /*1b2f0*/  FFMA.FTZ R181, R181, R154.reuse, -R147.reuse ;  /* 0x0000009ab5b57223 */ /* 0x180fe40000010893 */
[-CC-:B------:R-:W-:Y:S02]  /*1b300*/  FFMA.FTZ R180, R180, R154.reuse, -R147.reuse ;  /* 0x0000009ab4b47223 */ /* 0x180fe40000010893 */
[-C--:B------:R-:W-:Y:S02]  /*1b310*/  FFMA.FTZ R179, R179, R154.reuse, -R147 ;  /* 0x0000009ab3b37223 */ /* 0x080fe40000010893 */
[-CC-:B------:R-:W-:Y:S01]  /*1b320*/  FFMA.FTZ R178, R178, R154.reuse, -R151.reuse ;  /* 0x0000009ab2b27223 */ /* 0x180fe20000010897 */
[----:B-1----:R-:W-:Y:S01]  /*1b330*/  F2FP.BF16.PACK_AB R82, R108, R109 ;  /* 0x0000006d6c52723e */ /* 0x002fe200000010ff */
[----:B------:R-:W1:Y:S01]  /*1b340*/  MUFU.EX2 R115, R115 ;  /* 0x0000007300737308 */ /* 0x000e620000000800 */
[----:B------:R-:W-:-:S02]  /*1b350*/  FFMA.FTZ R177, R177, R154, -R151 ;  /* 0x0000009ab1b17223 */ /* 0x000fc40000010897 */
[-C--:B------:R-:W-:Y:S02]  /*1b360*/  FFMA.FTZ R176, R176, R154.reuse, -R151 ;  /* 0x0000009ab0b07223 */ /* 0x080fe40000010897 */
[----:B------:R-:W-:Y:S01]  /*1b370*/  FFMA.FTZ R172, R169, R154, -R147 ;  /* 0x0000009aa9ac7223 */ /* 0x000fe20000010893 */
[----:B----4-:R-:W-:Y:S02]  /*1b380*/  F2FP.BF16.PACK_AB R83, R111, R104 ;  /* 0x000000686f53723e */ /* 0x010fe400000010ff */
[----:B------:R-:W-:Y:S01]  /*1b390*/  MUFU.EX2 R157, R157 ;  /* 0x0000009d009d7308 */ /* 0x000fe20000000800 */
[-C--:B------:R-:W-:Y:S02]  /*1b3a0*/  FFMA.FTZ R169, R160, R154.reuse, -R151 ;  /* 0x0000009aa0a97223 */ /* 0x080fe40000010897 */
[-CC-:B------:R-:W-:Y:S02]  /*1b3b0*/  FFMA.FTZ R167, R167, R154.reuse, -R147.reuse ;  /* 0x0000009aa7a77223 */ /* 0x180fe40000010893 */
[-CC-:B------:R-:W-:Y:S01]  /*1b3c0*/  FFMA.FTZ R166, R166, R154.reuse, -R147.reuse ;  /* 0x0000009aa6a67223 */ /* 0x180fe20000010893 */
[----:B---3--:R-:W-:Y:S01]  /*1b3d0*/  HMMA.16816.F32.BF16 R16, R80, R88, R16 ;  /* 0x000000585010723c */ /* 0x008fe20000041810 */
[-C--:B------:R-:W-:Y:S01]  /*1b3e0*/  FFMA.FTZ R165, R165, R154.reuse, -R147 ;  /* 0x0000009aa5a57223 */ /* 0x080fe20000010893 */
[----:B------:R-:W3:Y:S01]  /*1b3f0*/  MUFU.EX2 R158, R158 ;  /* 0x0000009e009e7308 */ /* 0x000ee20000000800 */
[----:B------:R-:W-:-:S02]  /*1b400*/  FFMA.FTZ R164, R164, R154, -R151 ;  /* 0x0000009aa4a47223 */ /* 0x000fc40000010897 */
[-CC-:B------:R-:W-:Y:S02]  /*1b410*/  FFMA.FTZ R163, R163, R154.reuse, -R151.reuse ;  /* 0x0000009aa3a37223 */ /* 0x180fe40000010897 */
[-C--:B------:R-:W-:Y:S01]  /*1b420*/  FFMA.FTZ R162, R162, R154.reuse, -R151 ;  /* 0x0000009aa2a27223 */ /* 0x080fe20000010897 */
[C---:B------:R-:W-:Y:S01]  /*1b430*/  HMMA.16816.F32.BF16 R20, R80.reuse, R90, R20 ;  /* 0x0000005a5014723c */ /* 0x040fe20000041814 */
[----:B------:R-:W-:Y:S01]  /*1b440*/  LDSM.16.MT88.4 R88, [R216+0x10800] ;  /* 0x01080000d858783b */ /* 0x000fe20000004200 */
[----:B------:R-:W4:Y:S01]  /*1b450*/  MUFU.EX2 R161, R161 ;  /* 0x000000a100a17308 */ /* 0x000f220000000800 */
[-CC-:B------:R-:W-:Y:S02]  /*1b460*/  FFMA.FTZ R160, R159, R154.reuse, -R147.reuse ;  /* 0x0000009a9fa07223 */ /* 0x180fe40000010893 */
[-CC-:B------:R-:W-:Y:S02]  /*1b470*/  FFMA.FTZ R159, R2, R154.reuse, -R147.reuse ;  /* 0x0000009a029f7223 */ /* 0x180fe40000010893 */
[-CC-:B------:R-:W-:Y:S01]  /*1b480*/  FFMA.FTZ R2, R141, R154.reuse, -R147.reuse ;  /* 0x0000009a8d027223 */ /* 0x180fe20000010893 */
[----:B------:R-:W-:Y:S01]  /*1b490*/  HMMA.16816.F32.BF16 R24, R80, R84, R24 ;  /* 0x000000545018723c */ /* 0x000fe20000041818 */
[-C--:B------:R-:W-:Y:S01]  /*1b4a0*/  FFMA.FTZ R0, R0, R154.reuse, -R147 ;  /* 0x0000009a00007223 */ /* 0x080fe20000010893 */
[----:B------:R-:W-:Y:S01]  /*1b4b0*/  MUFU.EX2 R168, R168 ;  /* 0x000000a800a87308 */ /* 0x000fe20000000800 */
[----:B------:R-:W-:-:S02]  /*1b4c0*/  FFMA.FTZ R140, R140, R154, -R151 ;  /* 0x0000009a8c8c7223 */ /* 0x000fc40000010897 */
[-CC-:B------:R-:W-:Y:S02]  /*1b4d0*/  FFMA.FTZ R137, R137, R154.reuse, -R151.reuse ;  /* 0x0000009a89897223 */ /* 0x180fe40000010897 */
[-CC-:B------:R-:W-:Y:S01]  /*1b4e0*/  FFMA.FTZ R141, R143, R154.reuse, -R151.reuse ;  /* 0x0000009a8f8d7223 */ /* 0x180fe20000010897 */
[C---:B------:R-:W-:Y:S01]  /*1b4f0*/  HMMA.16816.F32.BF16 R28, R80.reuse, R86, R28 ;  /* 0x00000056501c723c */ /* 0x040fe2000004181c */
[----:B------:R-:W1:Y:S01]  /*1b500*/  LDSM.16.MT88.4 R84, [R217+0x10800] ;  /* 0x01080000d954783b */ /* 0x000e620000004200 */
[----:B------:R-:W-:Y:S01]  /*1b510*/  MUFU.EX2 R171, R171 ;  /* 0x000000ab00ab7308 */ /* 0x000fe20000000800 */
[-C--:B------:R-:W-:Y:S02]  /*1b520*/  FFMA.FTZ R142, R142, R154.reuse, -R151 ;  /* 0x0000009a8e8e7223 */ /* 0x080fe40000010897 */
[----:B------:R-:W-:Y:S02]  /*1b530*/  FFMA.FTZ R133, R133, R154, -R147 ;  /* 0x0000009a85857223 */ /* 0x000fe40000010893 */
[----:B------:R-:W-:Y:S01]  /*1b540*/  FFMA.FTZ R132, R245, R132, R146 ;  /* 0x00000084f5847223 */ /* 0x000fe20000010092 */
[----:B--2---:R-:W-:Y:S01]  /*1b550*/  HMMA.16816.F32.BF16 R32, R80, R76, R32 ;  /* 0x0000004c5020723c */ /* 0x004fe20000041820 */
[----:B------:R-:W-:Y:S01]  /*1b560*/  FFMA.FTZ R150, R247, R155, R150 ;  /* 0x0000009bf7967223 */ /* 0x000fe20000010096 */
[----:B------:R-:W-:Y:S01]  /*1b570*/  MUFU.EX2 R170, R170 ;  /* 0x000000aa00aa7308 */ /* 0x000fe20000000800 */
[----:B------:R-:W-:Y:S01]  /*1b580*/  FADD.FTZ R145, R145, R132 ;  /* 0x0000008491917221 */ /* 0x000fe20000010000 */
[----:B------:R-:W-:Y:S01]  /*1b590*/  MOV R132, R153 ;  /* 0x0000009900847202 */ /* 0x000fe20000000f00 */
[----:B------:R-:W-:-:S02]  /*1b5a0*/  FADD.FTZ R149, R149, R150 ;  /* 0x0000009695957221 */ /* 0x000fc40000010000 */
[----:B------:R-:W-:Y:S01]  /*1b5b0*/  FADD.FTZ R144, R144, R145 ;  /* 0x0000009190907221 */ /* 0x000fe20000010000 */
[----:B------:R-:W-:Y:S01]  /*1b5c0*/  HMMA.16816.F32.BF16 R36, R80, R78, R36 ;  /* 0x0000004e5024723c */ /* 0x000fe20000041824 */
[----:B------:R-:W2:Y:S01]  /*1b5d0*/  LDSM.16.MT88.4 R76, [R215+0x10800] ;  /* 0x01080000d74c783b */ /* 0x000ea20000004200 */
[----:B------:R-:W-:Y:S01]  /*1b5e0*/  MUFU.EX2 R173, R173 ;  /* 0x000000ad00ad7308 */ /* 0x000fe20000000800 */
[----:B------:R-:W-:-:S04]  /*1b5f0*/  FADD.FTZ R135, R135, R144 ;  /* 0x0000009087877221 */ /* 0x000fc80000010000 */
[----:B------:R-:W-:Y:S01]  /*1b600*/  FADD.FTZ R106, R106, R135 ;  /* 0x000000876a6a7221 */ /* 0x000fe20000010000 */
[----:B-----5:R-:W-:Y:S02]  /*1b610*/  HMMA.16816.F32.BF16 R40, R80, R68, R40 ;  /* 0x000000445028723c */ /* 0x020fe40000041828 */
[----:B------:R-:W5:Y:S01]  /*1b620*/  MUFU.EX2 R174, R174 ;  /* 0x000000ae00ae7308 */ /* 0x000f620000000800 */
[----:B------:R-:W-:-:S04]  /*1b630*/  FADD.FTZ R105, R105, R106 ;  /* 0x0000006a69697221 */ /* 0x000fc80000010000 */
[----:B------:R-:W-:Y:S01]  /*1b640*/  FADD.FTZ R104, R104, R105 ;  /* 0x0000006968687221 */ /* 0x000fe20000010000 */
[----:B------:R-:W-:Y:S01]  /*1b650*/  HMMA.16816.F32.BF16 R44, R80, R70, R44 ;  /* 0x00000046502c723c */ /* 0x000fe2000004182c */
[----:B------:R-:W2:Y:S01]  /*1b660*/  LDSM.16.MT88.4 R68, [R216+0xd000] ;  /* 0x00d00000d844783b */ /* 0x000ea20000004200 */
[----:B------:R-:W-:Y:S01]  /*1b670*/  MUFU.EX2 R175, R175 ;  /* 0x000000af00af7308 */ /* 0x000fe20000000800 */
[----:B------:R-:W-:-:S05]  /*1b680*/  FADD.FTZ R111, R111, R104 ;  /* 0x000000686f6f7221 */ /* 0x000fca0000010000 */
[C---:B------:R-:W-:Y:S02]  /*1b690*/  HMMA.16816.F32.BF16 R8, R80.reuse, R92, R8 ;  /* 0x0000005c5008723c */ /* 0x040fe40000041808 */
[----:B------:R-:W2:Y:S06]  /*1b6a0*/  MUFU.EX2 R182, R182 ;  /* 0x000000b600b67308 */ /* 0x000eac0000000800 */
[C---:B------:R-:W-:Y:S01]  /*1b6b0*/  HMMA.16816.F32.BF16 R12, R80.reuse, R94, R12 ;  /* 0x0000005e500c723c */ /* 0x040fe2000004180c */
[----:B------:R-:W3:Y:S01]  /*1b6c0*/  LDSM.16.MT88.4 R92, [R134+0xd000] ;  /* 0x00d00000865c783b */ /* 0x000ee20000004200 */
[----:B------:R-:W2:Y:S06]  /*1b6d0*/  MUFU.EX2 R183, R183 ;  /* 0x000000b700b77308 */ /* 0x000eac0000000800 */
[C---:B-1----:R-:W-:Y:S02]  /*1b6e0*/  HMMA.16816.F32.BF16 R48, R80.reuse, R84, R48 ;  /* 0x000000545030723c */ /* 0x042fe40000041830 */
        /* <DEDUP_REMOVED lines=10> */
[----:B------:R-:W1:Y:S06]  /*1b790*/  MUFU.EX2 R188, R188 ;  /* 0x000000bc00bc7308 */ /* 0x000e6c0000000800 */
[----:B------:R-:W-:Y:S01]  /*1b7a0*/  HMMA.16816.F32.BF16 R4, R80, R78, R4 ;  /* 0x0000004e5004723c */ /* 0x000fe20000041804 */
[----:B------:R-:W2:Y:S01]  /*1b7b0*/  LDSM.16.MT88.4 R76, [R134+0x11000] ;  /* 0x01100000864c783b */ /* 0x000ea20000004200 */
[----:B------:R-:W-:Y:S05]  /*1b7c0*/  MUFU.EX2 R186, R186 ;  /* 0x000000ba00ba7308 */ /* 0x000fea0000000800 */
[----:B------:R-:W-:-:S02]  /*1b7d0*/  F2FP.BF16.PACK_AB R80, R115, R114 ;  /* 0x000000727350723e */ /* 0x000fc400000010ff */
[----:B------:R-:W-:Y:S01]  /*1b7e0*/  F2FP.BF16.PACK_AB R81, R113, R112 ;  /* 0x000000707151723e */ /* 0x000fe200000010ff */
[----:B------:R-:W1:Y:S01]  /*1b7f0*/  MUFU.EX2 R185, R185 ;  /* 0x000000b900b97308 */ /* 0x000e620000000800 */
[----:B---3--:R-:W-:Y:S01]  /*1b800*/  F2FP.BF16.PACK_AB R82, R158, R157 ;  /* 0x0000009d9e52723e */ /* 0x008fe200000010ff */
[----:B------:R-:W-:Y:S01]  /*1b810*/  FADD.FTZ R112, R112, R111 ;  /* 0x0000006f70707221 */ /* 0x000fe20000010000 */
[----:B----4-:R-:W-:-:S05]  /*1b820*/  F2FP.BF16.PACK_AB R83, R161, R156 ;  /* 0x0000009ca153723e */ /* 0x010fca00000010ff */
[----:B------:R-:W3:Y:S02]  /*1b830*/  MUFU.EX2 R184, R184 ;  /* 0x000000b800b87308 */ /* 0x000ee40000000800 */
[C---:B------:R-:W-:Y:S06]  /*1b840*/  HMMA.16816.F32.BF16 R24, R80.reuse, R68, R24 ;  /* 0x000000445018723c */ /* 0x040fec0000041818 */
[----:B------:R-:W-:Y:S02]  /*1b850*/  MUFU.EX2 R181, R181 ;  /* 0x000000b500b57308 */ /* 0x000fe40000000800 */
[C---:B------:R-:W-:Y:S01]  /*1b860*/  HMMA.16816.F32.BF16 R28, R80.reuse, R70, R28 ;  /* 0x00000046501c723c */ /* 0x040fe2000004181c */
[----:B------:R-:W4:Y:S05]  /*1b870*/  LDSM.16.MT88.4 R68, [R217+0x11000] ;  /* 0x01100000d944783b */ /* 0x000f2a0000004200 */
        /* <DEDUP_REMOVED lines=9> */
[----:B------:R-:W-:Y:S05]  /*1b910*/  LDSM.16.MT88.4 R92, [R134+0xd800] ;  /* 0x00d80000865c783b */ /* 0x000fea0000004200 */
[----:B------:R-:W-:Y:S02]  /*1b920*/  MUFU.EX2 R176, R176 ;  /* 0x000000b000b07308 */ /* 0x000fe40000000800 */
[C---:B------:R-:W-:Y:S06]  /*1b930*/  HMMA.16816.F32.BF16 R16, R80.reuse, R96, R16 ;  /* 0x000000605010723c */ /* 0x040fec0000041810 */
[----:B------:R-:W1:Y:S02]  /*1b940*/  MUFU.EX2 R193, R193 ;  /* 0x000000c100c17308 */ /* 0x000e640000000800 */
[C---:B----4-:R-:W-:Y:S06]  /*1b950*/  HMMA.16816.F32.BF16 R48, R80.reuse, R68, R48 ;  /* 0x000000445030723c */ /* 0x050fec0000041830 */
[----:B------:R-:W4:Y:S02]  /*1b960*/  MUFU.EX2 R172, R172 ;  /* 0x000000ac00ac7308 */ /* 0x000f240000000800 */
[C---:B------:R-:W-:Y:S01]  /*1b970*/  HMMA.16816.F32.BF16 R52, R80.reuse, R70, R52 ;  /* 0x000000465034723c */ /* 0x040fe20000041834 */
[----:B------:R-:W1:Y:S05]  /*1b980*/  LDSM.16.MT88.4 R68, [R134+0x11800] ;  /* 0x011800008644783b */ /* 0x000e6a0000004200 */
[----:B------:R-:W-:Y:S02]  /*1b990*/  MUFU.EX2 R167, R167 ;  /* 0x000000a700a77308 */ /* 0x000fe40000000800 */
[C---:B------:R-:W-:Y:S01]  /*1b9a0*/  HMMA.16816.F32.BF16 R20, R80.reuse, R98, R20 ;  /* 0x000000625014723c */ /* 0x040fe20000041814 */
[----:B------:R-:W-:Y:S05]  /*1b9b0*/  LDSM.16.MT88.4 R96, [R217+0xd800] ;  /* 0x00d80000d960783b */ /* 0x000fea0000004200 */
[----:B------:R-:W-:Y:S02]  /*1b9c0*/  MUFU.EX2 R166, R166 ;  /* 0x000000a600a67308 */ /* 0x000fe40000000800 */
[C---:B------:R-:W-:Y:S06]  /*1b9d0*/  HMMA.16816.F32.BF16 R32, R80.reuse, R100, R32 ;  /* 0x000000645020723c */ /* 0x040fec0000041820 */
[----:B------:R-:W-:Y:S02]  /*1b9e0*/  MUFU.EX2 R165, R165 ;  /* 0x000000a500a57308 */ /* 0x000fe40000000800 */
        /* <DEDUP_REMOVED lines=10> */
[----:B------:R-:W-:Y:S01]  /*1ba90*/  HMMA.16816.F32.BF16 R4, R80, R86, R4 ;  /* 0x000000565004723c */ /* 0x000fe20000041804 */
[----:B------:R-:W3:Y:S05]  /*1baa0*/  LDSM.16.MT88.4 R84, [R215+0x11800] ;  /* 0x01180000d754783b */ /* 0x000eea0000004200 */
[----:B------:R-:W1:Y:S01]  /*1bab0*/  MUFU.EX2 R160, R160 ;  /* 0x000000a000a07308 */ /* 0x000e620000000800 */
[----:B-----5:R-:W-:-:S02]  /*1bac0*/  F2FP.BF16.PACK_AB R80, R174, R173 ;  /* 0x000000adae50723e */ /* 0x020fc400000010ff */
[----:B------:R-:W-:Y:S02]  /*1bad0*/  F2FP.BF16.PACK_AB R81, R171, R168 ;  /* 0x000000a8ab51723e */ /* 0x000fe400000010ff */
[----:B------:R-:W-:Y:S02]  /*1bae0*/  F2FP.BF16.PACK_AB R82, R182, R175 ;  /* 0x000000afb652723e */ /* 0x000fe400000010ff */
[----:B------:R-:W-:Y:S01]  /*1baf0*/  F2FP.BF16.PACK_AB R83, R183, R170 ;  /* 0x000000aab753723e */ /* 0x000fe200000010ff */
[----:B------:R-:W-:Y:S06]  /*1bb00*/  MUFU.EX2 R0, R0 ;  /* 0x0000000000007308 */ /* 0x000fec0000000800 */
[C---:B--2---:R-:W-:Y:S02]  /*1bb10*/  HMMA.16816.F32.BF16 R24, R80.reuse, R76, R24 ;  /* 0x0000004c5018723c */ /* 0x044fe40000041818 */
[----:B------:R-:W-:Y:S06]  /*1bb20*/  MUFU.EX2 R159, R159 ;  /* 0x0000009f009f7308 */ /* 0x000fec0000000800 */
[C---:B------:R-:W-:Y:S01]  /*1bb30*/  HMMA.16816.F32.BF16 R28, R80.reuse, R78, R28 ;  /* 0x0000004e501c723c */ /* 0x040fe2000004181c */
[----:B------:R-:W2:Y:S01]  /*1bb40*/  LDSM.16.MT88.4 R76, [R217+0x11800] ;  /* 0x01180000d94c783b */ /* 0x000ea20000004200 */
[----:B------:R-:W-:Y:S06]  /*1bb50*/  MUFU.EX2 R2, R2 ;  /* 0x0000000200027308 */ /* 0x000fec0000000800 */
[C---:B-1----:R-:W-:Y:S02]  /*1bb60*/  HMMA.16816.F32.BF16 R40, R80.reuse, R68, R40 ;  /* 0x000000445028723c */ /* 0x042fe40000041828 */
[----:B------:R-:W-:Y:S06]  /*1bb70*/  MUFU.EX2 R140, R140 ;  /* 0x0000008c008c7308 */ /* 0x000fec0000000800 */
[C---:B------:R-:W-:Y:S01]  /*1bb80*/  HMMA.16816.F32.BF16 R44, R80.reuse, R70, R44 ;  /* 0x00000046502c723c */ /* 0x040fe2000004182c */
[----:B------:R-:W1:Y:S01]  /*1bb90*/  LDSM.16.MT88.4 R68, [R216+0xe000] ;  /* 0x00e00000d844783b */ /* 0x000e620000004200 */
[----:B------:R-:W5:Y:S06]  /*1bba0*/  MUFU.EX2 R137, R137 ;  /* 0x0000008900897308 */ /* 0x000f6c0000000800 */
[C---:B---3--:R-:W-:Y:S02]  /*1bbb0*/  HMMA.16816.F32.BF16 R72, R80.reuse, R84, R72 ;  /* 0x000000545048723c */ /* 0x048fe40000041848 */
[----:B------:R-:W-:Y:S05]  /*1bbc0*/  MUFU.EX2 R141, R141 ;  /* 0x0000008d008d7308 */ /* 0x000fea0000000800 */
[----:B------:R-:W-:Y:S01]  /*1bbd0*/  F2FP.BF16.PACK_AB R84, R188, R187 ;  /* 0x000000bbbc54723e */ /* 0x000fe200000010ff */
[C---:B------:R-:W-:Y:S01]  /*1bbe0*/  HMMA.16816.F32.BF16 R4, R80.reuse, R86, R4 ;  /* 0x000000565004723c */ /* 0x040fe20000041804 */
[----:B------:R-:W-:Y:S01]  /*1bbf0*/  F2FP.BF16.PACK_AB R85, R190, R189 ;  /* 0x000000bdbe55723e */ /* 0x000fe200000010ff */
[----:B------:R-:W3:Y:S05]  /*1bc00*/  MUFU.EX2 R142, R142 ;  /* 0x0000008e008e7308 */ /* 0x000eea0000000800 */
[----:B------:R-:W-:Y:S01]  /*1bc10*/  F2FP.BF16.PACK_AB R86, R185, R186 ;  /* 0x000000bab956723e */ /* 0x000fe200000010ff */
[C---:B------:R-:W-:Y:S01]  /*1bc20*/  HMMA.16816.F32.BF16 R32, R80.reuse, R100, R32 ;  /* 0x000000645020723c */ /* 0x040fe20000041820 */
[----:B------:R-:W-:Y:S01]  /*1bc30*/  F2FP.BF16.PACK_AB R87, R184, R191 ;  /* 0x000000bfb857723e */ /* 0x000fe200000010ff */
[----:B------:R-:W1:Y:S06]  /*1bc40*/  MUFU.EX2 R133, R133 ;  /* 0x0000008500857308 */ /* 0x000e6c0000000800 */
[C---:B--2---:R-:W-:Y:S08]  /*1bc50*/  HMMA.16816.F32.BF16 R48, R80.reuse, R76, R48 ;  /* 0x0000004c5030723c */ /* 0x044ff00000041830 */
[----:B------:R-:W-:Y:S01]  /*1bc60*/  HMMA.16816.F32.BF16 R52, R80, R78, R52 ;  /* 0x0000004e5034723c */ /* 0x000fe20000041834 */
[----:B------:R-:W2:Y:S07]  /*1bc70*/  LDSM.16.MT88.4 R76, [R215+0xe000] ;  /* 0x00e00000d74c783b */ /* 0x000eae0000004200 */
[C---:B-1----:R-:W-:Y:S08]  /*1bc80*/  HMMA.16816.F32.BF16 R24, R84.reuse, R68, R24 ;  /* 0x000000445418723c */ /* 0x042ff00000041818 */
[----:B------:R-:W-:Y:S01]  /*1bc90*/  HMMA.16816.F32.BF16 R28, R84, R70, R28 ;  /* 0x00000046541c723c */ /* 0x000fe2000004181c */
[----:B------:R-:W1:Y:S07]  /*1bca0*/  LDSM.16.MT88.4 R68, [R216+0x12000] ;  /* 0x01200000d844783b */ /* 0x000e6e0000004200 */
[C---:B------:R-:W-:Y:S01]  /*1bcb0*/  HMMA.16816.F32.BF16 R36, R80.reuse, R102, R36 ;  /* 0x000000665024723c */ /* 0x040fe20000041824 */
[----:B------:R-:W-:Y:S07]  /*1bcc0*/  LDSM.16.MT88.4 R100, [R134+0xf000] ;  /* 0x00f000008664783b */ /* 0x000fee0000004200 */
[C---:B------:R-:W-:Y:S08]  /*1bcd0*/  HMMA.16816.F32.BF16 R8, R80.reuse, R92, R8 ;  /* 0x0000005c5008723c */ /* 0x040ff00000041808 */
[C---:B------:R-:W-:Y:S01]  /*1bce0*/  HMMA.16816.F32.BF16 R12, R80.reuse, R94, R12 ;  /* 0x0000005e500c723c */ /* 0x040fe2000004180c */
[----:B------:R-:W-:Y:S07]  /*1bcf0*/  LDSM.16.MT88.4 R92, [R217+0xe000] ;  /* 0x00e00000d95c783b */ /* 0x000fee0000004200 */
[C---:B------:R-:W-:Y:S08]  /*1bd00*/  HMMA.16816.F32.BF16 R16, R80.reuse, R96, R16 ;  /* 0x000000605010723c */ /* 0x040ff00000041810 */
[C---:B------:R-:W-:Y:S01]  /*1bd10*/  HMMA.16816.F32.BF16 R20, R80.reuse, R98, R20 ;  /* 0x000000625014723c */ /* 0x040fe20000041814 */
[----:B------:R-:W3:Y:S07]  /*1bd20*/  LDSM.16.MT88.4 R96, [R134+0xe000] ;  /* 0x00e000008660783b */ /* 0x000eee0000004200 */
[C---:B------:R-:W-:Y:S08]  /*1bd30*/  HMMA.16816.F32.BF16 R56, R80.reuse, R88, R56 ;  /* 0x000000585038723c */ /* 0x040ff00000041838 */
[----:B------:R-:W-:Y:S01]  /*1bd40*/  HMMA.16816.F32.BF16 R60, R80, R90, R60 ;  /* 0x0000005a503c723c */ /* 0x000fe2000004183c */
[----:B------:R-:W4:Y:S04]  /*1bd50*/  LDSM.16.MT88.4 R80, [R134+0x12000] ;  /* 0x012000008650783b */ /* 0x000f280000004200 */
[----:B------:R-:W4:Y:S03]  /*1bd60*/  LDSM.16.MT88.4 R88, [R217+0x12000] ;  /* 0x01200000d958783b */ /* 0x000f260000004200 */
[C---:B--2---:R-:W-:Y:S08]  /*1bd70*/  HMMA.16816.F32.BF16 R32, R84.reuse, R76, R32 ;  /* 0x0000004c5420723c */ /* 0x044ff00000041820 */
[C---:B------:R-:W-:Y:S01]  /*1bd80*/  HMMA.16816.F32.BF16 R36, R84.reuse, R78, R36 ;  /* 0x0000004e5424723c */ /* 0x040fe20000041824 */
[----:B------:R-:W2:Y:S07]  /*1bd90*/  LDSM.16.MT88.4 R76, [R215+0x12000] ;  /* 0x01200000d74c783b */ /* 0x000eae0000004200 */
[C---:B-1----:R-:W-:Y:S08]  /*1bda0*/  HMMA.16816.F32.BF16 R56, R84.reuse, R68, R56 ;  /* 0x000000445438723c */ /* 0x042ff00000041838 */
[C---:B------:R-:W-:Y:S01]  /*1bdb0*/  HMMA.16816.F32.BF16 R60, R84.reuse, R70, R60 ;  /* 0x00000046543c723c */ /* 0x040fe2000004183c */
[----:B------:R-:W1:Y:S07]  /*1bdc0*/  LDSM.16.MT88.4 R68, [R215+0xe800] ;  /* 0x00e80000d744783b */ /* 0x000e6e0000004200 */
[C---:B---3--:R-:W-:Y:S08]  /*1bdd0*/  HMMA.16816.F32.BF16 R8, R84.reuse, R96, R8 ;  /* 0x000000605408723c */ /* 0x048ff00000041808 */
[C---:B----4-:R-:W-:Y:S08]  /*1bde0*/  HMMA.16816.F32.BF16 R40, R84.reuse, R80, R40 ;  /* 0x000000505428723c */ /* 0x050ff00000041828 */
[C---:B------:R-:W-:Y:S01]  /*1bdf0*/  HMMA.16816.F32.BF16 R44, R84.reuse, R82, R44 ;  /* 0x00000052542c723c */ /* 0x040fe2000004182c */
[----:B------:R-:W3:Y:S07]  /*1be00*/  LDSM.16.MT88.4 R80, [R217+0xe800] ;  /* 0x00e80000d950783b */ /* 0x000eee0000004200 */
[C---:B------:R-:W-:Y:S08]  /*1be10*/  HMMA.16816.F32.BF16 R48, R84.reuse, R88, R48 ;  /* 0x000000585430723c */ /* 0x040ff00000041830 */
[C---:B------:R-:W-:Y:S01]  /*1be20*/  HMMA.16816.F32.BF16 R52, R84.reuse, R90, R52 ;  /* 0x0000005a5434723c */ /* 0x040fe20000041834 */
[----:B------:R-:W4:Y:S07]  /*1be30*/  LDSM.16.MT88.4 R88, [R216+0xe800] ;  /* 0x00e80000d858783b */ /* 0x000f2e0000004200 */
[C---:B------:R-:W-:Y:S01]  /*1be40*/  HMMA.16816.F32.BF16 R12, R84.reuse, R98, R12 ;  /* 0x00000062540c723c */ /* 0x040fe2000004180c */
[----:B------:R-:W-:Y:S07]  /*1be50*/  LDSM.16.MT88.4 R96, [R217+0xf000] ;  /* 0x00f00000d960783b */ /* 0x000fee0000004200 */
[C---:B------:R-:W-:Y:S08]  /*1be60*/  HMMA.16816.F32.BF16 R16, R84.reuse, R92, R16 ;  /* 0x0000005c5410723c */ /* 0x040ff00000041810 */
[C---:B------:R-:W-:Y:S01]  /*1be70*/  HMMA.16816.F32.BF16 R20, R84.reuse, R94, R20 ;  /* 0x0000005e5414723c */ /* 0x040fe20000041814 */
[----:B------:R-:W3:Y:S07]  /*1be80*/  LDSM.16.MT88.4 R92, [R134+0xe800] ;  /* 0x00e80000865c783b */ /* 0x000eee0000004200 */
[C---:B--2---:R-:W-:Y:S08]  /*1be90*/  HMMA.16816.F32.BF16 R72, R84.reuse, R76, R72 ;  /* 0x0000004c5448723c */ /* 0x044ff00000041848 */
[----:B------:R-:W-:Y:S01]  /*1bea0*/  HMMA.16816.F32.BF16 R4, R84, R78, R4 ;  /* 0x0000004e5404723c */ /* 0x000fe20000041804 */
[----:B------:R-:W-:Y:S06]  /*1beb0*/  LDSM.16.MT88.4 R76, [R134+0x12800] ;  /* 0x01280000864c783b */ /* 0x000fec0000004200 */
[----:B------:R-:W-:-:S02]  /*1bec0*/  F2FP.BF16.PACK_AB R84, R177, R178 ;  /* 0x000000b2b154723e */ /* 0x000fc400000010ff */
        /* <DEDUP_REMOVED lines=16> */
[C---:B------:R-:W-:Y:S01]  /*1bfd0*/  HMMA.16816.F32.BF16 R12, R84.reuse, R94, R12 ;  /* 0x0000005e540c723c */ /* 0x040fe2000004180c */
[----:B------:R-:W-:Y:S07]  /*1bfe0*/  LDSM.16.MT88.4 R92, [R216+0xf000] ;  /* 0x00f00000d85c783b */ /* 0x000fee0000004200 */
[C---:B------:R-:W-:Y:S08]  /*1bff0*/  HMMA.16816.F32.BF16 R40, R84.reuse, R76, R40 ;  /* 0x0000004c5428723c */ /* 0x040ff00000041828 */
[C---:B------:R-:W-:Y:S01]  /*1c000*/  HMMA.16816.F32.BF16 R44, R84.reuse, R78, R44 ;  /* 0x0000004e542c723c */ /* 0x040fe2000004182c */
[----:B------:R-:W4:Y:S07]  /*1c010*/  LDSM.16.MT88.4 R76, [R215+0xf000] ;  /* 0x00f00000d74c783b */ /* 0x000f2e0000004200 */
[C---:B--2---:R-:W-:Y:S08]  /*1c020*/  HMMA.16816.F32.BF16 R48, R84.reuse, R80, R48 ;  /* 0x000000505430723c */ /* 0x044ff00000041830 */
[C---:B------:R-:W-:Y:S01]  /*1c030*/  HMMA.16816.F32.BF16 R52, R84.reuse, R82, R52 ;  /* 0x000000525434723c */ /* 0x040fe20000041834 */
[----:B------:R-:W2:Y:S07]  /*1c040*/  LDSM.16.MT88.4 R80, [R134+0x13000] ;  /* 0x013000008650783b */ /* 0x000eae0000004200 */
[C---:B---3--:R-:W-:Y:S08]  /*1c050*/  HMMA.16816.F32.BF16 R56, R84.reuse, R88, R56 ;  /* 0x000000585438723c */ /* 0x048ff00000041838 */
[----:B------:R-:W-:Y:S01]  /*1c060*/  HMMA.16816.F32.BF16 R60, R84, R90, R60 ;  /* 0x0000005a543c723c */ /* 0x000fe2000004183c */
[----:B------:R-:W3:Y:S06]  /*1c070*/  LDSM.16.MT88.4 R88, [R216+0x13000] ;  /* 0x01300000d858783b */ /* 0x000eec0000004200 */
[----:B------:R-:W-:-:S02]  /*1c080*/  F2FP.BF16.PACK_AB R84, R163, R164 ;  /* 0x000000a4a354723e */ /* 0x000fc400000010ff */
[----:B------:R-:W-:Y:S02]  /*1c090*/  F2FP.BF16.PACK_AB R85, R166, R167 ;  /* 0x000000a7a655723e */ /* 0x000fe400000010ff */
[----:B------:R-:W-:Y:S02]  /*1c0a0*/  F2FP.BF16.PACK_AB R86, R169, R162 ;  /* 0x000000a2a956723e */ /* 0x000fe400000010ff */
[----:B------:R-:W-:-:S07]  /*1c0b0*/  F2FP.BF16.PACK_AB R87, R160, R165 ;  /* 0x000000a5a057723e */ /* 0x000fce00000010ff */
[C---:B------:R-:W-:Y:S08]  /*1c0c0*/  HMMA.16816.F32.BF16 R8, R84.reuse, R100, R8 ;  /* 0x000000645408723c */ /* 0x040ff00000041808 */
[C---:B------:R-:W-:Y:S01]  /*1c0d0*/  HMMA.16816.F32.BF16 R12, R84.reuse, R102, R12 ;  /* 0x00000066540c723c */ /* 0x040fe2000004180c */
[----:B------:R-:W-:Y:S07]  /*1c0e0*/  LDSM.16.MT88.4 R100, [R215+0xf800] ;  /* 0x00f80000d764783b */ /* 0x000fee0000004200 */
[C---:B-1----:R-:W-:Y:S07]  /*1c0f0*/  HMMA.16816.F32.BF16 R48, R84.reuse, R68, R48 ;  /* 0x000000445430723c */ /* 0x042fee0000041830 */
[----:B-----5:R-:W-:Y:S01]  /*1c100*/  F2FP.BF16.PACK_AB R68, R137, R140 ;  /* 0x0000008c8944723e */ /* 0x020fe200000010ff */
[----:B------:R-:W-:Y:S01]  /*1c110*/  HMMA.16816.F32.BF16 R52, R84, R70, R52 ;  /* 0x000000465434723c */ /* 0x000fe20000041834 */
[----:B------:R-:W-:-:S06]  /*1c120*/  F2FP.BF16.PACK_AB R69, R159, R0 ;  /* 0x000000009f45723e */ /* 0x000fcc00000010ff */
[----:B------:R-:W-:Y:S01]  /*1c130*/  F2FP.BF16.PACK_AB R70, R142, R141 ;  /* 0x0000008d8e46723e */ /* 0x000fe200000010ff */
[----:B----4-:R-:W-:Y:S01]  /*1c140*/  HMMA.16816.F32.BF16 R32, R84, R76, R32 ;  /* 0x0000004c5420723c */ /* 0x010fe20000041820 */
[----:B------:R-:W-:-:S07]  /*1c150*/  F2FP.BF16.PACK_AB R71, R133, R2 ;  /* 0x000000028547723e */ /* 0x000fce00000010ff */
[C---:B------:R-:W-:Y:S01]  /*1c160*/  HMMA.16816.F32.BF16 R128, R68.reuse, R124, R8 ;  /* 0x0000007c4480723c */ /* 0x040fe20000041808 */
[----:B------:R-:W-:Y:S07]  /*1c170*/  LDSM.16.MT88.4 R8, [R216+0xf800] ;  /* 0x00f80000d808783b */ /* 0x000fee0000004200 */
[----:B------:R-:W-:Y:S07]  /*1c180*/  HMMA.16816.F32.BF16 R124, R68, R126, R12 ;  /* 0x0000007e447c723c */ /* 0x000fee000004180c */
[----:B------:R-:W-:Y:S01]  /*1c190*/  FADD.FTZ R12, R148, R149 ;  /* 0x00000095940c7221 */ /* 0x000fe20000010000 */
[----:B------:R-:W-:Y:S01]  /*1c1a0*/  HMMA.16816.F32.BF16 R36, R84, R78, R36 ;  /* 0x0000004e5424723c */ /* 0x000fe20000041824 */
[----:B------:R-:W1:Y:S02]  /*1c1b0*/  LDSM.16.MT88.4 R76, [R215+0x13000] ;  /* 0x01300000d74c783b */ /* 0x000e640000004200 */
[----:B------:R-:W-:-:S04]  /*1c1c0*/  FADD.FTZ R12, R3, R12 ;  /* 0x0000000c030c7221 */ /* 0x000fc80000010000 */
[----:B------:R-:W-:Y:S01]  /*1c1d0*/  FADD.FTZ R107, R107, R12 ;  /* 0x0000000c6b6b7221 */ /* 0x000fe20000010000 */
[----:B------:R-:W-:Y:S03]  /*1c1e0*/  HMMA.16816.F32.BF16 R24, R84, R92, R24 ;  /* 0x0000005c5418723c */ /* 0x000fe60000041818 */
[----:B------:R-:W-:-:S04]  /*1c1f0*/  FADD.FTZ R110, R110, R107 ;  /* 0x0000006b6e6e7221 */ /* 0x000fc80000010000 */
[----:B------:R-:W-:Y:S01]  /*1c200*/  FADD.FTZ R3, R109, R110 ;  /* 0x0000006e6d037221 */ /* 0x000fe20000010000 */
[----:B------:R-:W-:Y:S01]  /*1c210*/  HMMA.16816.F32.BF16 R28, R84, R94, R28 ;  /* 0x0000005e541c723c */ /* 0x000fe2000004181c */
[----:B------:R-:W4:Y:S02]  /*1c220*/  LDSM.16.MT88.4 R92, [R134+0x13800] ;  /* 0x01380000865c783b */ /* 0x000f240000004200 */
        /* <DEDUP_REMOVED lines=22> */
[----:B---3--:R-:W-:Y:S01]  /*1c390*/  HMMA.16816.F32.BF16 R56, R84, R88, R56 ;  /* 0x000000585438723c */ /* 0x008fe20000041838 */
        /* <DEDUP_REMOVED lines=17> */
[----:B------:R-:W-:Y:S01]  /*1c4b0*/  FADD.FTZ R193, R193, R176 ;  /* 0x000000b0c1c17221 */ /* 0x000fe20000010000 */
[----:B------:R-:W2:Y:S01]  /*1c4c0*/  LDSM.16.MT88.4 R76, [R216+0x13800] ;  /* 0x01380000d84c783b */ /* 0x000ea20000004200 */
[----:B------:R-:W-:Y:S02]  /*1c4d0*/  FADD.FTZ R167, R167, R172 ;  /* 0x000000aca7a77221 */ /* 0x000fe40000010000 */
[C---:B------:R-:W-:Y:S01]  /*1c4e0*/  HMMA.16816.F32.BF16 R112, R68.reuse, R8, R24 ;  /* 0x000000084470723c */ /* 0x040fe20000041818 */
        /* <DEDUP_REMOVED lines=9> */
[C---:B----4-:R-:W-:Y:S01]  /*1c580*/  HMMA.16816.F32.BF16 R96, R68.reuse, R92, R40 ;  /* 0x0000005c4460723c */ /* 0x050fe20000041828 */
[----:B------:R-:W-:Y:S01]  /*1c590*/  FADD.FTZ R0, R0, R3 ;  /* 0x0000000300007221 */ /* 0x000fe20000010000 */
[----:B------:R-:W-:Y:S01]  /*1c5a0*/  MOV R3, R152 ;  /* 0x0000009800037202 */ /* 0x000fe20000000f00 */
        /* <DEDUP_REMOVED lines=8> */
[C---:B------:R-:W-:Y:S08]  /*1c630*/  HMMA.16816.F32.BF16 R104, R68.reuse, R100, R32 ;  /* 0x000000644468723c */ /* 0x040ff00000041820 */
[C---:B-1----:R-:W-:Y:S08]  /*1c640*/  HMMA.16816.F32.BF16 R88, R68.reuse, R84, R48 ;  /* 0x000000544458723c */ /* 0x042ff00000041830 */
[C---:B--2---:R-:W-:Y:S08]  /*1c650*/  HMMA.16816.F32.BF16 R80, R68.reuse, R76, R56 ;  /* 0x0000004c4450723c */ /* 0x044ff00000041838 */
[C---:B------:R-:W-:Y:S08]  /*1c660*/  HMMA.16816.F32.BF16 R92, R68.reuse, R94, R44 ;  /* 0x0000005e445c723c */ /* 0x040ff0000004182c */
[C---:B------:R-:W-:Y:S08]  /*1c670*/  HMMA.16816.F32.BF16 R116, R68.reuse, R118, R20 ;  /* 0x000000764474723c */ /* 0x040ff00000041814 */
[C---:B------:R-:W-:Y:S08]  /*1c680*/  HMMA.16816.F32.BF16 R100, R68.reuse, R102, R36 ;  /* 0x000000664464723c */ /* 0x040ff00000041824 */
[C---:B------:R-:W-:Y:S08]  /*1c690*/  HMMA.16816.F32.BF16 R84, R68.reuse, R86, R52 ;  /* 0x000000564454723c */ /* 0x040ff00000041834 */
[C---:B------:R-:W-:Y:S08]  /*1c6a0*/  HMMA.16816.F32.BF16 R76, R68.reuse, R78, R60 ;  /* 0x0000004e444c723c */ /* 0x040ff0000004183c */
[C---:B---3--:R-:W-:Y:S08]  /*1c6b0*/  HMMA.16816.F32.BF16 R72, R68.reuse, R8, R72 ;  /* 0x000000084448723c */ /* 0x048ff00000041848 */
[----:B------:R-:W-:Y:S11]  /*1c6c0*/  HMMA.16816.F32.BF16 R68, R68, R10, R4 ;  /* 0x0000000a4444723c */ /* 0x000ff60000041804 */
[----:B------:R-:W-:Y:S08]  /*1c6d0*/  @!UPT UIADD3 URZ, URZ, URZ, URZ ;  /* 0x0000003f3f3ff290 */ /* 0x000ff0000fffe03f */
.L_x_4076:
[----:B------:R-:W-:Y:S05]  /*1c6e0*/  @!P5 BRA `(.L_x_4085) ;  /* 0x000048500000d947 */ /* 0x000fea0003800000 */
[C---:B------:R-:W-:Y:S01]  /*1c6f0*/  SHF.L.U64.HI R238, R66.reuse, 0x5, R67 ;  /* 0x0000000542ee7819 */ /* 0x040fe20000010243 */
[----:B------:R-:W-:Y:S01]  /*1c700*/  IMAD.SHL.U32 R241, R66, 0x20, RZ ;  /* 0x0000002042f17824 */ /* 0x000fe200078e00ff */
[C---:B------:R-:W-:Y:S01]  /*1c710*/  SHF.L.U64.HI R240, R64.reuse, 0x5, R65 ;  /* 0x0000000540f07819 */ /* 0x040fe20000010241 */
[----:B------:R-:W-:Y:S01]  /*1c720*/  IMAD.SHL.U32 R243, R64, 0x20, RZ ;  /* 0x0000002040f37824 */ /* 0x000fe200078e00ff */
[----:B------:R-:W-:Y:S01]  /*1c730*/  MOV R0, R3 ;  /* 0x0000000300007202 */ /* 0x000fe20000000f00 */
[----:B------:R-:W-:-:S02]  /*1c740*/  IMAD.MOV.U32 R137, RZ, RZ, R132 ;  /* 0x000000ffff897224 */ /* 0x000fc400078e0084 */
.L_x_4094:
        /* <DEDUP_REMOVED lines=24> */
[----:B------:R-:W-:Y:S02]  /*1c8d0*/  ISETP.GE.AND P0, PT, R3, RZ, PT ;  /* 0x000000ff0300720c */ /* 0x000fe40003f06270 */
[-C--:B------:R-:W-:Y:S01]  /*1c8e0*/  LOP3.LUT R3, RZ, R10.reuse, RZ, 0x33, !PT ;  /* 0x0000000aff037212 */ /* 0x080fe200078e33ff */
        /* <DEDUP_REMOVED lines=20> */
[----:B------:R-:W-:Y:S01]  /*1ca30*/  ISETP.NE.AND P1, PT, R10, RZ, PT ;  /* 0x000000ff0a00720c */ /* 0x000fe20003f25270 */
[----:B------:R-:W3:Y:S08]  /*1ca40*/  LD.E.64 R6, [R12.64+0x40] ;  /* 0x000040040c067980 */ /* 0x000ef0000c101b00 */
        /* <DEDUP_REMOVED lines=26> */
.L_x_4087:
[----:B------:R-:W-:Y:S02]  /*1cbf0*/  ULDC.64 UR4, c[0x0][0x118] ;  /* 0x0000460000047ab9 */ /* 0x000fe40000000a00 */
[----:B------:R-:W2:Y:S02]  /*1cc00*/  LD.E R10, [R12.64+0x40] ;  /* 0x000040040c0a7980 */ /* 0x000ea4000c101900 */
[----:B--2---:R-:W-:Y:S04]  /*1cc10*/  LEA R10, -R10, RZ, 0x7 ;  /* 0x000000ff0a0a7211 */ /* 0x004fe800078e39ff */
[----:B------:R-:W-:Y:S02]  /*1cc20*/  SHF.R.S32.HI R5, RZ, 0x1f, R10 ;  /* 0x0000001fff057819 */ /* 0x000fe4000001140a */
.L_x_4088:
[----:B------:R-:W-:Y:S05]  /*1cc30*/  BSYNC B0 ;  /* 0x0000000000007941 */ /* 0x000fea0003800000 */
.L_x_4086:
        /* <DEDUP_REMOVED lines=26> */
[----:B------:R-:W-:Y:S01]  /*1cde0*/  IADD3 R2, P0, R2, 0x160, RZ ;  /* 0x0000016002027810 */ /* 0x000fe20007f1e0ff */
[----:B------:R2:W-:Y:S03]  /*1cdf0*/  LDGSTS.E.BYPASS.LTC128B.128 [R239+0x11000], [R8.64+0x80] ;  /* 0x1100008008ef7fae */ /* 0x0005e6000b901d44 */
[----:B------:R-:W-:Y:S02]  /*1ce00*/  IADD3.X R3, RZ, c[0x0][0x44], RZ, P0, !PT ;  /* 0x00001100ff037a10 */ /* 0x000fe400007fe4ff */
[----:B------:R-:W-:Y:S03]  /*1ce10*/  ISETP.GT.AND P0, PT, R234, R225, PT ;  /* 0x000000e1ea00720c */ /* 0x000fe60003f04270 */
        /* <DEDUP_REMOVED lines=213> */
[----:B------:R-:W1:Y:S01]  /*1db70*/  MUFU.TANH R146, R11 ;  /* 0x0000000b00927308 */ /* 0x000e620000002400 */
[-C--:B------:R-:W-:Y:S09]  /*1db80*/  FMUL.FTZ R19, R19, R242.reuse ;  /* 0x000000f213137220 */ /* 0x080ff20000410000 */
[----:B------:R5:W1:Y:S10]  /*1db90*/  MUFU.TANH R151, R8 ;  /* 0x0000000800977308 */ /* 0x000a740000002400 */
[----:B------:R-:W1:Y:S01]  /*1dba0*/  MUFU.TANH R140, R140 ;  /* 0x0000008c008c7308 */ /* 0x000e620000002400 */
[C---:B---3--:R-:W-:Y:S09]  /*1dbb0*/  HMMA.16816.F32.BF16 R20, R192.reuse, R4, R20 ;  /* 0x00000004c014723c */ /* 0x048ff20000041814 */
[----:B------:R-:W3:Y:S01]  /*1dbc0*/  MUFU.TANH R142, R142 ;  /* 0x0000008e008e7308 */ /* 0x000ee20000002400 */
[C---:B------:R-:W-:Y:S01]  /*1dbd0*/  HMMA.16816.F32.BF16 R24, R192.reuse, R6, R24 ;  /* 0x00000006c018723c */ /* 0x040fe20000041818 */
[----:B------:R-:W-:Y:S08]  /*1dbe0*/  LDSM.16.M88.4 R4, [R207+0x6000] ;  /* 0x00600000cf04783b */ /* 0x000ff00000000200 */
[----:B------:R-:W1:Y:S01]  /*1dbf0*/  MUFU.TANH R143, R143 ;  /* 0x0000008f008f7308 */ /* 0x000e620000002400 */
[----:B-----5:R-:W5:Y:S04]  /*1dc00*/  LDSM.16.M88.4 R8, [R207+0x5800] ;  /* 0x00580000cf08783b */ /* 0x020f680000000200 */
        /* <DEDUP_REMOVED lines=9> */
[-C--:B------:R-:W-:Y:S09]  /*1dca0*/  FMUL.FTZ R27, R27, R242.reuse ;  /* 0x000000f21b1b7220 */ /* 0x080ff20000410000 */
[----:B------:R1:W1:Y:S10]  /*1dcb0*/  MUFU.TANH R251, R14 ;  /* 0x0000000e00fb7308 */ /* 0x0002740000002400 */
[----:B------:R1:W1:Y:S01]  /*1dcc0*/  MUFU.TANH R250, R15 ;  /* 0x0000000f00fa7308 */ /* 0x0002620000002400 */
[C---:B-----5:R-:W-:Y:S08]  /*1dcd0*/  HMMA.16816.F32.BF16 R28, R192.reuse, R8, R28 ;  /* 0x00000008c01c723c */ /* 0x060ff0000004181c */
[C---:B------:R-:W-:Y:S01]  /*1dce0*/  HMMA.16816.F32.BF16 R32, R192.reuse, R10, R32 ;  /* 0x0000000ac020723c */ /* 0x040fe20000041820 */
[----:B------:R-:W1:Y:S01]  /*1dcf0*/  MUFU.TANH R161, R161 ;  /* 0x000000a100a17308 */ /* 0x000e620000002400 */
[----:B------:R-:W5:Y:S06]  /*1dd00*/  LDSM.16.M88.4 R8, [R207+0x6800] ;  /* 0x00680000cf08783b */ /* 0x000f6c0000000200 */
[C---:B------:R-:W-:Y:S03]  /*1dd10*/  HMMA.16816.F32.BF16 R36, R192.reuse, R4, R36 ;  /* 0x00000004c024723c */ /* 0x040fe60000041824 */
[----:B------:R1:W1:Y:S05]  /*1dd20*/  MUFU.TANH R164, R17 ;  /* 0x0000001100a47308 */ /* 0x00026a0000002400 */
[C---:B------:R-:W-:Y:S01]  /*1dd30*/  HMMA.16816.F32.BF16 R40, R192.reuse, R6, R40 ;  /* 0x00000006c028723c */ /* 0x040fe20000041828 */
[----:B------:R-:W1:Y:S03]  /*1dd40*/  LDSM.16.M88.4 R4, [R207+0x7000] ;  /* 0x00700000cf04783b */ /* 0x000e660000000200 */
        /* <DEDUP_REMOVED lines=12> */
[----:B------:R-:W2:Y:S01]  /*1de10*/  MUFU.TANH R167, R167 ;  /* 0x000000a700a77308 */ /* 0x000ea20000002400 */
[C---:B-----5:R-:W-:Y:S03]  /*1de20*/  HMMA.16816.F32.BF16 R44, R192.reuse, R8, R44 ;  /* 0x00000008c02c723c */ /* 0x060fe6000004182c */
[-C--:B------:R-:W-:Y:S02]  /*1de30*/  FMUL.FTZ R37, R37, R242.reuse ;  /* 0x000000f225257220 */ /* 0x080fe40000410000 */
[-C--:B------:R-:W-:Y:S02]  /*1de40*/  FMUL.FTZ R38, R38, R242.reuse ;  /* 0x000000f226267220 */ /* 0x080fe40000410000 */
[-C--:B------:R-:W-:Y:S01]  /*1de50*/  FMUL.FTZ R39, R39, R242.reuse ;  /* 0x000000f227277220 */ /* 0x080fe20000410000 */
[C---:B------:R-:W-:Y:S01]  /*1de60*/  HMMA.16816.F32.BF16 R48, R192.reuse, R10, R48 ;  /* 0x0000000ac030723c */ /* 0x040fe20000041830 */
[----:B------:R2:W2:Y:S01]  /*1de70*/  MUFU.TANH R170, R21 ;  /* 0x0000001500aa7308 */ /* 0x0004a20000002400 */
[----:B------:R-:W5:Y:S01]  /*1de80*/  LDSM.16.M88.4 R8, [R207+0x7800] ;  /* 0x00780000cf08783b */ /* 0x000f620000000200 */
[----:B------:R-:W-:Y:S04]  /*1de90*/  DEPBAR.LE SB0, 0x0 ;  /* 0x000080000000791a */ /* 0x000fe80000000000 */
[-C--:B------:R-:W-:Y:S01]  /*1dea0*/  FMUL.FTZ R41, R41, R242.reuse ;  /* 0x000000f229297220 */ /* 0x080fe20000410000 */
[C---:B-1----:R-:W-:Y:S03]  /*1deb0*/  HMMA.16816.F32.BF16 R52, R192.reuse, R4, R52 ;  /* 0x00000004c034723c */ /* 0x042fe60000041834 */
        /* <DEDUP_REMOVED lines=11> */
[----:B------:R-:W1:Y:S01]  /*1df70*/  MUFU.TANH R173, R173 ;  /* 0x000000ad00ad7308 */ /* 0x000e620000002400 */
        /* <DEDUP_REMOVED lines=19> */
[----:B------:R-:W1:Y:S01]  /*1e0b0*/  MUFU.TANH R180, R180 ;  /* 0x000000b400b47308 */ /* 0x000e620000002400 */
        /* <DEDUP_REMOVED lines=45> */
[----:B--234-:R-:W-:Y:S01]  /*1e390*/  ISETP.NE.U32.AND P0, PT, R236, RZ, PT ;  /* 0x000000ffec00720c */ /* 0x01cfe20003f05070 */
[----:B------:R-:W-:Y:S03]  /*1e3a0*/  BSSY B0, `(.L_x_4091) ;  /* 0x0000047000007945 */ /* 0x000fe60003800000 */
[----:B------:R-:W-:Y:S11]  /*1e3b0*/  ISETP.NE.AND.EX P0, PT, R237, RZ, PT, P0 ;  /* 0x000000ffed00720c */ /* 0x000ff60003f05300 */
[----:B------:R-:W-:Y:S02]  /*1e3c0*/  @!UPT UIADD3 URZ, URZ, URZ, URZ ;  /* 0x0000003f3f3ff290 */ /* 0x000fe4000fffe03f */
[----:B------:R-:W-:-:S05]  /*1e3d0*/  @!P0 BRA `(.L_x_4092) ;  /* 0x000003f000008947 */ /* 0x000fca0003800000 */
[----:B------:R-:W-:Y:S02]  /*1e3e0*/  ULDC.64 UR4, c[0x0][0x118] ;  /* 0x0000460000047ab9 */ /* 0x000fe40000000a00 */
[----:B------:R-:W2:Y:S02]  /*1e3f0*/  LD.E R13, [R2.64+0x170] ;  /* 0x00017004020d7980 */ /* 0x000ea4000c101900 */
[-C--:B--2---:R-:W-:Y:S02]  /*1e400*/  IABS R8, R13.reuse ;  /* 0x0000000d00087213 */ /* 0x084fe40000000000 */
[-C--:B------:R-:W-:Y:S02]  /*1e410*/  IABS R6, R13.reuse ;  /* 0x0000000d00067213 */ /* 0x080fe40000000000 */
[----:B------:R-:W2:Y:S03]  /*1e420*/  I2F.RP R9, R8 ;  /* 0x0000000800097306 */ /* 0x000ea60000209400 */
[----:B------:R-:W-:Y:S07]  /*1e430*/  IMAD.MOV R6, RZ, RZ, -R6 ;  /* 0x000000ffff067224 */ /* 0x000fee00078e0a06 */
[----:B--2---:R-:W2:Y:S02]  /*1e440*/  MUFU.RCP R4, R9 ;  /* 0x0000000900047308 */ /* 0x004ea40000001000 */
[----:B--2---:R-:W-:Y:S01]  /*1e450*/  IADD3 R14, R4, 0xffffffe, RZ ;  /* 0x0ffffffe040e7810 */ /* 0x004fe20007ffe0ff */
[----:B------:R-:W-:Y:S07]  /*1e460*/  IMAD.SHL.U32 R4, R234, 0x80, RZ ;  /* 0x00000080ea047824 */ /* 0x000fee00078e00ff */
[----:B------:R-:W2:Y:S01]  /*1e470*/  F2I.FTZ.U32.TRUNC.NTZ R15, R14 ;  /* 0x0000000e000f7305 */ /* 0x000ea2000021f000 */
[C---:B------:R-:W-:Y:S02]  /*1e480*/  IADD3 R10, R4.reuse, -0x80, RZ ;  /* 0xffffff80040a7810 */ /* 0x040fe40007ffe0ff */
[----:B------:R-:W-:Y:S02]  /*1e490*/  IABS R7, R4 ;  /* 0x0000000400077213 */ /* 0x000fe40000000000 */
[-C--:B------:R-:W-:Y:S04]  /*1e4a0*/  LOP3.LUT R4, R4, R13.reuse, RZ, 0x3c, !PT ;  /* 0x0000000d04047212 */ /* 0x080fe800078e3cff */
[----:B------:R-:W-:Y:S02]  /*1e4b0*/  ISETP.GE.AND P2, PT, R4, RZ, PT ;  /* 0x000000ff0400720c */ /* 0x000fe40003f46270 */
[-C--:B------:R-:W-:Y:S01]  /*1e4c0*/  LOP3.LUT R4, RZ, R13.reuse, RZ, 0x33, !PT ;  /* 0x0000000dff047212 */ /* 0x080fe200078e33ff */
        /* <DEDUP_REMOVED lines=48> */
.L_x_4092:
[----:B------:R-:W-:Y:S02]  /*1e7d0*/  ULDC.64 UR4, c[0x0][0x118] ;  /* 0x0000460000047ab9 */ /* 0x000fe40000000a00 */
[----:B------:R-:W2:Y:S02]  /*1e7e0*/  LD.E R10, [R2.64+0x38] ;  /* 0x00003804020a7980 */ /* 0x000ea4000c101900 */
[----:B--2---:R-:W-:Y:S04]  /*1e7f0*/  LEA R10, -R10, RZ, 0x7 ;  /* 0x000000ff0a0a7211 */ /* 0x004fe800078e39ff */
[----:B------:R-:W-:Y:S02]  /*1e800*/  SHF.R.S32.HI R7, RZ, 0x1f, R10 ;  /* 0x0000001fff077819 */ /* 0x000fe4000001140a */
.L_x_4093:
[----:B------:R-:W-:Y:S05]  /*1e810*/  BSYNC B0 ;  /* 0x0000000000007941 */ /* 0x000fea0003800000 */
.L_x_4091:
        /* <DEDUP_REMOVED lines=37> */
.L_x_4090:
[----:B--234-:R-:W-:Y:S05]  /*1ea70*/  BSYNC B1 ;  /* 0x0000000000017941 */ /* 0x01cfea0003800000 */
.L_x_4089:
[----:B------:R-:W-:Y:S01]  /*1ea80*/  ULDC.64 UR4, c[0x0][0x118] ;  /* 0x0000460000047ab9 */ /* 0x000fe20000000a00 */
[----:B------:R-:W-:Y:S01]  /*1ea90*/  FMNMX.FTZ R4, R142, R0, !PT ;  /* 0x000000008e047209 */ /* 0x000fe20007810000 */
[----:B------:R2:W3:Y:S01]  /*1eaa0*/  LD.E R134, [R2.64+0xdc] ;  /* 0x0000dc0402867980 */ /* 0x0004e2000c101900 */
[----:B------:R-:W-:Y:S02]  /*1eab0*/  FMNMX.FTZ R5, R141, R137, !PT ;  /* 0x000000898d057209 */ /* 0x000fe40007810000 */
[----:B------:R-:W-:Y:S01]  /*1eac0*/  FMNMX.FTZ R4, R143, R4, !PT ;  /* 0x000000048f047209 */ /* 0x000fe20007810000 */
[----:B-1----:R-:W-:Y:S01]  /*1ead0*/  LDSM.16.MT88.4 R20, [R217+0xc000] ;  /* 0x00c00000d914783b */ /* 0x002fe20000004200 */
[----:B------:R-:W-:Y:S02]  /*1eae0*/  FMNMX.FTZ R5, R140, R5, !PT ;  /* 0x000000058c057209 */ /* 0x000fe40007810000 */
[----:B------:R-:W-:Y:S02]  /*1eaf0*/  FMNMX.FTZ R7, R147, R4, !PT ;  /* 0x0000000493077209 */ /* 0x000fe40007810000 */
[----:B------:R-:W-:Y:S02]  /*1eb00*/  FMNMX.FTZ R4, R144, R5, !PT ;  /* 0x0000000590047209 */ /* 0x000fe40007810000 */
        /* <DEDUP_REMOVED lines=8> */
[----:B--2---:R-:W-:Y:S02]  /*1eb90*/  FMNMX.FTZ R3, R165, R4, !PT ;  /* 0x00000004a5037209 */ /* 0x004fe40007810000 */
[----:B------:R-:W-:Y:S03]  /*1eba0*/  FMNMX.FTZ R4, R252, R5, !PT ;  /* 0x00000005fc047209 */ /* 0x000fe60007810000 */
        /* <DEDUP_REMOVED lines=55> */
[----:B-1----:R-:W-:Y:S02]  /*1ef20*/  FMNMX.FTZ R4, R7, R2, !PT ;  /* 0x0000000207047209 */ /* 0x002fe40007810000 */
[----:B------:R-:W-:Y:S05]  /*1ef30*/  LEA.HI R7, R136, R136, RZ, 0x1 ;  /* 0x0000008888077211 */ /* 0x000fea00078f08ff */
[----:B------:R-:W1:Y:S01]  /*1ef40*/  SHFL.BFLY PT, R3, R4, 0x1, 0x1f ;  /* 0x0c201f0004037f89 */ /* 0x000e6200000e0000 */
[----:B------:R-:W-:Y:S02]  /*1ef50*/  LOP3.LUT R7, R7, 0xfffffffe, RZ, 0xc0, !PT ;  /* 0xfffffffe07077812 */ /* 0x000fe400078ec0ff */
[----:B--2---:R-:W-:Y:S05]  /*1ef60*/  FMNMX.FTZ R9, R6, R5, !PT ;  /* 0x0000000506097209 */ /* 0x004fea0007810000 */
[----:B------:R-:W2:Y:S01]  /*1ef70*/  SHFL.BFLY PT, R132, R9, 0x1, 0x1f ;  /* 0x0c201f0009847f89 */ /* 0x000ea200000e0000 */
[----:B-1----:R-:W-:Y:S02]  /*1ef80*/  FMNMX.FTZ R3, R4, R3, !PT ;  /* 0x0000000304037209 */ /* 0x002fe40007810000 */
[----:B------:R-:W-:Y:S03]  /*1ef90*/  IADD3 R4, R136, -R7, RZ ;  /* 0x8000000788047210 */ /* 0x000fe60007ffe0ff */
[----:B------:R-:W-:Y:S01]  /*1efa0*/  FADD.FTZ R5, -R3, R0 ;  /* 0x0000000003057221 */ /* 0x000fe20000010100 */
[----:B------:R-:W-:Y:S02]  /*1efb0*/  SHF.L.U32 R4, R4, 0x3, RZ ;  /* 0x0000000304047819 */ /* 0x000fe400000006ff */
[----:B--2---:R-:W-:Y:S04]  /*1efc0*/  FMNMX.FTZ R132, R9, R132, !PT ;  /* 0x0000008409847209 */ /* 0x004fe80007810000 */
[----:B------:R-:W-:Y:S01]  /*1efd0*/  FSETP.NEU.FTZ.AND P0, PT, R132, -INF , PT ;  /* 0xff8000008400780b */ /* 0x000fe20003f1d000 */
[----:B---3--:R-:W-:Y:S02]  /*1efe0*/  FMUL.FTZ R0, R134, R5 ;  /* 0x0000000586007220 */ /* 0x008fe40000410000 */
[----:B------:R-:W-:Y:S02]  /*1eff0*/  FADD.FTZ R5, -R132, R137 ;  /* 0x0000008984057221 */ /* 0x000fe40000010100 */
[C---:B------:R-:W-:Y:S02]  /*1f000*/  FMUL.FTZ R155, R134.reuse, R132 ;  /* 0x00000084869b7220 */ /* 0x040fe40000410000 */
[C---:B------:R-:W-:Y:S01]  /*1f010*/  FMUL.FTZ R2, R134.reuse, R5 ;  /* 0x0000000586027220 */ /* 0x040fe20000410000 */
[----:B------:R-:W-:Y:S01]  /*1f020*/  SHF.R.S32.HI R5, RZ, 0x1f, R138 ;  /* 0x0000001fff057819 */ /* 0x000fe2000001148a */
[----:B------:R-:W-:Y:S01]  /*1f030*/  FMUL.FTZ R151, R134, R3 ;  /* 0x0000000386977220 */ /* 0x000fe20000410000 */
[----:B------:R-:W-:Y:S01]  /*1f040*/  FSEL R155, R155, RZ, P0 ;  /* 0x000000ff9b9b7208 */ /* 0x000fe20000000000 */
[----:B------:R-:W1:Y:S01]  /*1f050*/  MUFU.EX2 R0, R0 ;  /* 0x0000000000007308 */ /* 0x000e620000000800 */
[----:B------:R-:W-:Y:S02]  /*1f060*/  LEA.HI R6, R5, R138, RZ, 0x3 ;  /* 0x0000008a05067211 */ /* 0x000fe400078f18ff */
[----:B------:R-:W-:Y:S01]  /*1f070*/  FSETP.NEU.FTZ.AND P0, PT, R3, -INF , PT ;  /* 0xff8000000300780b */ /* 0x000fe20003f1d000 */
[-CC-:B------:R-:W-:Y:S01]  /*1f080*/  FFMA.FTZ R141, R141, R134.reuse, -R155.reuse ;  /* 0x000000868d8d7223 */ /* 0x180fe2000001089b */
[----:B------:R-:W-:Y:S01]  /*1f090*/  LOP3.LUT R5, R6, 0xfffffff8, RZ, 0xc0, !PT ;  /* 0xfffffff806057812 */ /* 0x000fe200078ec0ff */
[-CC-:B------:R-:W-:Y:S01]  /*1f0a0*/  FFMA.FTZ R140, R140, R134.reuse, -R155.reuse ;  /* 0x000000868c8c7223 */ /* 0x180fe2000001089b */
[----:B------:R-:W-:Y:S01]  /*1f0b0*/  SHF.L.U32 R6, R6, 0x6, RZ ;  /* 0x0000000606067819 */ /* 0x000fe200000006ff */
[-CC-:B------:R-:W-:Y:S01]  /*1f0c0*/  FFMA.FTZ R144, R144, R134.reuse, -R155.reuse ;  /* 0x0000008690907223 */ /* 0x180fe2000001089b */
[----:B------:R-:W-:Y:S01]  /*1f0d0*/  IADD3 R5, R138, -R5, RZ ;  /* 0x800000058a057210 */ /* 0x000fe20007ffe0ff */
[-CC-:B------:R-:W-:Y:S01]  /*1f0e0*/  FFMA.FTZ R145, R145, R134.reuse, -R155.reuse ;  /* 0x0000008691917223 */ /* 0x180fe2000001089b */
[----:B------:R-:W-:Y:S01]  /*1f0f0*/  FSEL R151, R151, RZ, P0 ;  /* 0x000000ff97977208 */ /* 0x000fe20000000000 */
[----:B------:R-:W2:Y:S01]  /*1f100*/  MUFU.EX2 R2, R2 ;  /* 0x0000000200027308 */ /* 0x000ea20000000800 */
[----:B------:R-:W-:Y:S01]  /*1f110*/  SHF.L.U32 R5, R5, 0x6, RZ ;  /* 0x0000000605057819 */ /* 0x000fe200000006ff */
[-C--:B------:R-:W-:Y:S01]  /*1f120*/  FFMA.FTZ R174, R174, R134.reuse, -R155 ;  /* 0x00000086aeae7223 */ /* 0x080fe2000001089b */
[----:B------:R-:W-:Y:S01]  /*1f130*/  ISETP.GT.AND P0, PT, R234, R225, PT ;  /* 0x000000e1ea00720c */ /* 0x000fe20003f04270 */
[-CC-:B------:R-:W-:Y:S01]  /*1f140*/  FFMA.FTZ R142, R142, R134.reuse, -R151.reuse ;  /* 0x000000868e8e7223 */ /* 0x180fe20000010897 */
[----:B------:R-:W-:Y:S01]  /*1f150*/  LOP3.LUT R5, R5, 0x1c0, RZ, 0xc0, !PT ;  /* 0x000001c005057812 */ /* 0x000fe200078ec0ff */
[-CC-:B------:R-:W-:Y:S02]  /*1f160*/  FFMA.FTZ R143, R143, R134.reuse, -R151.reuse ;  /* 0x000000868f8f7223 */ /* 0x180fe40000010897 */
[-CC-:B------:R-:W-:Y:S01]  /*1f170*/  FFMA.FTZ R147, R147, R134.reuse, -R151.reuse ;  /* 0x0000008693937223 */ /* 0x180fe20000010897 */
[----:B------:R-:W-:Y:S01]  /*1f180*/  LOP3.LUT R4, R5, 0x8, R4, 0xf8, !PT ;  /* 0x0000000805047812 */ /* 0x000fe200078ef804 */
[----:B------:R-:W-:Y:S01]  /*1f190*/  FFMA.FTZ R146, R146, R134, -R151 ;  /* 0x0000008692927223 */ /* 0x000fe20000010897 */
[----:B------:R-:W-:Y:S01]  /*1f1a0*/  SHF.R.U32.HI R5, RZ, 0x3, R5 ;  /* 0x00000003ff057819 */ /* 0x000fe20000011605 */
[----:B------:R-:W-:Y:S01]  /*1f1b0*/  MUFU.EX2 R141, R141 ;  /* 0x0000008d008d7308 */ /* 0x000fe20000000800 */
[----:B-1----:R-:W-:Y:S02]  /*1f1c0*/  FMUL.FTZ R7, R0, R131 ;  /* 0x0000008300077220 */ /* 0x002fe40000410000 */
        /* <DEDUP_REMOVED lines=10> */
[C---:B------:R-:W-:Y:S02]  /*1f270*/  FMUL.FTZ R5, R2.reuse, R129 ;  /* 0x0000008102057220 */ /* 0x040fe40000410000 */
[----:B------:R-:W2:Y:S01]  /*1f280*/  LDSM.16.MT88.4 R12, [R137+0xc000] ;  /* 0x00c00000890c783b */ /* 0x000ea20000004200 */
[C---:B------:R-:W-:Y:S01]  /*1f290*/  FMUL.FTZ R8, R2.reuse, R124 ;  /* 0x0000007c02087220 */ /* 0x040fe20000410000 */
[----:B------:R-:W-:Y:S01]  /*1f2a0*/  MUFU.EX2 R142, R142 ;  /* 0x0000008e008e7308 */ /* 0x000fe20000000800 */
[----:B------:R-:W-:Y:S02]  /*1f2b0*/  FMUL.FTZ R9, R2, R125 ;  /* 0x0000007d02097220 */ /* 0x000fe40000410000 */
[----:B------:R-:W-:Y:S02]  /*1f2c0*/  FMUL.FTZ R19, R0, R119 ;  /* 0x0000007700137220 */ /* 0x000fe40000410000 */
[C---:B------:R-:W-:Y:S01]  /*1f2d0*/  FMUL.FTZ R16, R2.reuse, R116 ;  /* 0x0000007402107220 */ /* 0x040fe20000410000 */
[----:B------:R-:W3:Y:S01]  /*1f2e0*/  LDSM.16.MT88.4 R44, [R137+0x10000] ;  /* 0x01000000892c783b */ /* 0x000ee20000004200 */
[----:B------:R-:W-:Y:S02]  /*1f2f0*/  FMUL.FTZ R17, R2, R117 ;  /* 0x0000007502117220 */ /* 0x000fe40000410000 */
[C---:B------:R-:W-:Y:S01]  /*1f300*/  FMUL.FTZ R26, R0.reuse, R110 ;  /* 0x0000006e001a7220 */ /* 0x040fe20000410000 */
[----:B------:R-:W4:Y:S01]  /*1f310*/  MUFU.EX2 R143, R143 ;  /* 0x0000008f008f7308 */ /* 0x000f220000000800 */
[----:B------:R-:W-:Y:S02]  /*1f320*/  FMUL.FTZ R27, R0, R111 ;  /* 0x0000006f001b7220 */ /* 0x000fe40000410000 */
[----:B------:R-:W-:Y:S01]  /*1f330*/  FMUL.FTZ R24, R2, R108 ;  /* 0x0000006c02187220 */ /* 0x000fe20000410000 */
[----:B-1----:R-:W-:Y:S01]  /*1f340*/  F2FP.BF16.PACK_AB R128, R140, R141 ;  /* 0x0000008d8c80723e */ /* 0x002fe200000010ff */
[----:B------:R-:W-:Y:S01]  /*1f350*/  FMUL.FTZ R25, R2, R109 ;  /* 0x0000006d02197220 */ /* 0x000fe20000410000 */
[----:B------:R-:W-:Y:S01]  /*1f360*/  LDSM.16.MT88.4 R124, [R137+0xf800] ;  /* 0x00f80000897c783b */ /* 0x000fe20000004200 */
[C---:B------:R-:W-:Y:S02]  /*1f370*/  FMUL.FTZ R34, R0.reuse, R102 ;  /* 0x0000006600227220 */ /* 0x040fe40000410000 */
[----:B------:R-:W-:Y:S01]  /*1f380*/  FMUL.FTZ R35, R0, R103 ;  /* 0x0000006700237220 */ /* 0x000fe20000410000 */
[----:B------:R-:W-:Y:S01]  /*1f390*/  MUFU.EX2 R144, R144 ;  /* 0x0000009000907308 */ /* 0x000fe20000000800 */
[C---:B------:R-:W-:Y:S02]  /*1f3a0*/  FMUL.FTZ R32, R2.reuse, R100 ;  /* 0x0000006402207220 */ /* 0x040fe40000410000 */
[----:B------:R-:W-:Y:S01]  /*1f3b0*/  FMUL.FTZ R33, R2, R101 ;  /* 0x0000006502217220 */ /* 0x000fe20000410000 */
[----:B------:R-:W-:Y:S01]  /*1f3c0*/  LDSM.16.MT88.4 R116, [R217+0xf800] ;  /* 0x00f80000d974783b */ /* 0x000fe20000004200 */
[C---:B------:R-:W-:Y:S02]  /*1f3d0*/  FMUL.FTZ R42, R0.reuse, R94 ;  /* 0x0000005e002a7220 */ /* 0x040fe40000410000 */
[----:B------:R-:W-:Y:S02]  /*1f3e0*/  FMUL.FTZ R43, R0, R95 ;  /* 0x0000005f002b7220 */ /* 0x000fe40000410000 */
[----:B------:R-:W-:Y:S01]  /*1f3f0*/  FMUL.FTZ R41, R2, R93 ;  /* 0x0000005d02297220 */ /* 0x000fe20000410000 */
[----:B------:R-:W1:Y:S01]  /*1f400*/  MUFU.EX2 R145, R145 ;  /* 0x0000009100917308 */ /* 0x000e620000000800 */
[C---:B------:R-:W-:Y:S01]  /*1f410*/  FMUL.FTZ R50, R0.reuse, R86 ;  /* 0x0000005600327220 */ /* 0x040fe20000410000 */
[----:B------:R-:W-:Y:S01]  /*1f420*/  LDSM.16.MT88.4 R100, [R217+0xd800] ;  /* 0x00d80000d964783b */ /* 0x000fe20000004200 */
[----:B------:R-:W-:Y:S01]  /*1f430*/  FMUL.FTZ R51, R0, R87 ;  /* 0x0000005700337220 */ /* 0x000fe20000410000 */
[----:B----4-:R-:W-:Y:S01]  /*1f440*/  F2FP.BF16.PACK_AB R129, R143, R142 ;  /* 0x0000008e8f81723e */ /* 0x010fe200000010ff */
[C---:B------:R-:W-:Y:S02]  /*1f450*/  FMUL.FTZ R48, R2.reuse, R84 ;  /* 0x0000005402307220 */ /* 0x040fe40000410000 */
[----:B------:R-:W-:Y:S02]  /*1f460*/  FMUL.FTZ R49, R2, R85 ;  /* 0x0000005502317220 */ /* 0x000fe40000410000 */
[C---:B------:R-:W-:Y:S01]  /*1f470*/  FMUL.FTZ R58, R0.reuse, R78 ;  /* 0x0000004e003a7220 */ /* 0x040fe20000410000 */
[----:B------:R-:W-:Y:S01]  /*1f480*/  MUFU.EX2 R147, R147 ;  /* 0x0000009300937308 */ /* 0x000fe20000000800 */
[----:B------:R-:W4:Y:S01]  /*1f490*/  LDSM.16.MT88.4 R84, [R215+0x10000] ;  /* 0x01000000d754783b */ /* 0x000f220000004200 */
[----:B------:R-:W-:Y:S02]  /*1f4a0*/  FMUL.FTZ R59, R0, R79 ;  /* 0x0000004f003b7220 */ /* 0x000fe40000410000 */
[C---:B------:R-:W-:Y:S02]  /*1f4b0*/  FMUL.FTZ R56, R2.reuse, R76 ;  /* 0x0000004c02387220 */ /* 0x040fe40000410000 */
[----:B------:R-:W-:Y:S02]  /*1f4c0*/  FMUL.FTZ R57, R2, R77 ;  /* 0x0000004d02397220 */ /* 0x000fe40000410000 */
[C---:B------:R-:W-:Y:S01]  /*1f4d0*/  FMUL.FTZ R66, R0.reuse, R70 ;  /* 0x0000004600427220 */ /* 0x040fe20000410000 */
[----:B------:R-:W5:Y:S01]  /*1f4e0*/  LDSM.16.MT88.4 R76, [R137+0xc800] ;  /* 0x00c80000894c783b */ /* 0x000f620000004200 */
[----:B------:R-:W2:Y:S01]  /*1f4f0*/  MUFU.EX2 R146, R146 ;  /* 0x0000009200927308 */ /* 0x000ea20000000800 */
[----:B------:R-:W-:Y:S02]  /*1f500*/  FMUL.FTZ R67, R0, R71 ;  /* 0x0000004700437220 */ /* 0x000fe40000410000 */
[C---:B------:R-:W-:Y:S01]  /*1f510*/  FMUL.FTZ R64, R2.reuse, R68 ;  /* 0x0000004402407220 */ /* 0x040fe20000410000 */
[----:B-1----:R-:W-:Y:S01]  /*1f520*/  F2FP.BF16.PACK_AB R130, R145, R144 ;  /* 0x000000909182723e */ /* 0x002fe200000010ff */
[----:B------:R-:W-:Y:S02]  /*1f530*/  FMUL.FTZ R65, R2, R69 ;  /* 0x0000004502417220 */ /* 0x000fe40000410000 */
[----:B------:R-:W-:Y:S01]  /*1f540*/  LDSM.16.MT88.4 R108, [R216+0xf800] ;  /* 0x00f80000d86c783b */ /* 0x000fe20000004200 */
[-CC-:B------:R-:W-:Y:S02]  /*1f550*/  FFMA.FTZ R180, R180, R134.reuse, -R155.reuse ;  /* 0x00000086b4b47223 */ /* 0x180fe4000001089b */
        /* <DEDUP_REMOVED lines=8> */
[-CC-:B------:R-:W-:Y:S01]  /*1f5e0*/  FFMA.FTZ R169, R169, R134.reuse, -R151.reuse ;  /* 0x00000086a9a97223 */ /* 0x180fe20000010897 */
[----:B--2---:R-:W-:Y:S01]  /*1f5f0*/  F2FP.BF16.PACK_AB R131, R146, R147 ;  /* 0x000000939283723e */ /* 0x004fe200000010ff */
        /* <DEDUP_REMOVED lines=8> */
[----:B------:R-:W1:Y:S03]  /*1f680*/  MUFU.EX2 R164, R164 ;  /* 0x000000a400a47308 */ /* 0x000e660000000800 */
        /* <DEDUP_REMOVED lines=9> */
[----:B------:R-:W2:Y:S01]  /*1f720*/  MUFU.EX2 R168, R168 ;  /* 0x000000a800a87308 */ /* 0x000ea20000000800 */
[-C--:B------:R-:W-:Y:S02]  /*1f730*/  FFMA.FTZ R190, R190, R134.reuse, -R155 ;  /* 0x00000086bebe7223 */ /* 0x080fe4000001089b */
[--C-:B------:R-:W-:Y:S01]  /*1f740*/  FFMA.FTZ R191, R191, R134, -R151.reuse ;  /* 0x00000086bfbf7223 */ /* 0x100fe20000010897 */
[----:B-1----:R-:W-:Y:S01]  /*1f750*/  F2FP.BF16.PACK_AB R70, R164, R161 ;  /* 0x000000a1a446723e */ /* 0x002fe200000010ff */
        /* <DEDUP_REMOVED lines=9> */
[-C--:B------:R-:W-:Y:S01]  /*1f7f0*/  FFMA.FTZ R194, R246, R134.reuse, -R155 ;  /* 0x00000086f6c27223 */ /* 0x080fe2000001089b */
[----:B--2---:R-:W-:Y:S02]  /*1f800*/  F2FP.BF16.PACK_AB R71, R168, R165 ;  /* 0x000000a5a847723e */ /* 0x004fe400000010ff */
        /* <DEDUP_REMOVED lines=29> */
[C---:B---3--:R-:W-:Y:S03]  /*1f9e0*/  HMMA.16816.F32.BF16 R36, R128.reuse, R44, R36 ;  /* 0x0000002c8024723c */ /* 0x048fe60000041824 */
[-C--:B------:R-:W-:Y:S01]  /*1f9f0*/  FFMA.FTZ R189, R189, R134.reuse, -R151 ;  /* 0x00000086bdbd7223 */ /* 0x080fe20000010897 */
[----:B------:R-:W2:Y:S01]  /*1fa00*/  MUFU.EX2 R107, R107 ;  /* 0x0000006b006b7308 */ /* 0x000ea20000000800 */
[--C-:B------:R-:W-:Y:S02]  /*1fa10*/  FFMA.FTZ R188, R188, R134, -R155.reuse ;  /* 0x00000086bcbc7223 */ /* 0x100fe4000001089b */
        /* <DEDUP_REMOVED lines=8> */
[-C--:B------:R-:W-:Y:S02]  /*1faa0*/  FFMA.FTZ R199, R184, R134.reuse, -R155 ;  /* 0x00000086b8c77223 */ /* 0x080fe4000001089b */
[-CC-:B------:R-:W-:Y:S02]  /*1fab0*/  FFMA.FTZ R182, R182, R134.reuse, -R151.reuse ;  /* 0x00000086b6b67223 */ /* 0x180fe40000010897 */
[C---:B------:R-:W-:Y:S01]  /*1fac0*/  HMMA.16816.F32.BF16 R44, R128.reuse, R52, R44 ;  /* 0x00000034802c723c */ /* 0x040fe2000004182c */
[----:B------:R-:W-:Y:S02]  /*1fad0*/  MUFU.EX2 R177, R177 ;  /* 0x000000b100b17308 */ /* 0x000fe40000000800 */
[----:B------:R-:W-:Y:S01]  /*1fae0*/  FFMA.FTZ R181, R181, R134, -R151 ;  /* 0x00000086b5b57223 */ /* 0x000fe20000010897 */
[----:B--2---:R-:W-:Y:S01]  /*1faf0*/  F2FP.BF16.PACK_AB R69, R107, R106 ;  /* 0x0000006a6b45723e */ /* 0x004fe200000010ff */
[--C-:B------:R-:W-:Y:S02]  /*1fb00*/  FFMA.FTZ R179, R179, R134, -R155.reuse ;  /* 0x00000086b3b37223 */ /* 0x100fe4000001089b */
[C---:B------:R-:W-:Y:S01]  /*1fb10*/  FMUL.FTZ R52, R2.reuse, R80 ;  /* 0x0000005002347220 */ /* 0x040fe20000410000 */
[C---:B------:R-:W-:Y:S03]  /*1fb20*/  HMMA.16816.F32.BF16 R48, R128.reuse, R54, R48 ;  /* 0x000000368030723c */ /* 0x040fe60000041830 */
[----:B------:R-:W2:Y:S01]  /*1fb30*/  MUFU.EX2 R178, R178 ;  /* 0x000000b200b27308 */ /* 0x000ea20000000800 */
[----:B------:R-:W-:Y:S02]  /*1fb40*/  FMUL.FTZ R53, R2, R81 ;  /* 0x0000005102357220 */ /* 0x000fe40000410000 */
[----:B------:R-:W-:Y:S02]  /*1fb50*/  FFMA.FTZ R176, R176, R134, -R155 ;  /* 0x00000086b0b07223 */ /* 0x000fe4000001089b */
[C---:B------:R-:W-:Y:S04]  /*1fb60*/  FMUL.FTZ R54, R0.reuse, R82 ;  /* 0x0000005200367220 */ /* 0x040fe80000410000 */
[----:B------:R-:W-:Y:S01]  /*1fb70*/  FMUL.FTZ R55, R0, R83 ;  /* 0x0000005300377220 */ /* 0x000fe20000410000 */
[----:B------:R-:W3:Y:S01]  /*1fb80*/  MUFU.EX2 R185, R185 ;  /* 0x000000b900b97308 */ /* 0x000ee20000000800 */
[----:B------:R-:W1:Y:S01]  /*1fb90*/  LDSM.16.MT88.4 R80, [R217+0xc800] ;  /* 0x00c80000d950783b */ /* 0x000e620000004200 */
[-CC-:B------:R-:W-:Y:S02]  /*1fba0*/  FFMA.FTZ R175, R175, R134.reuse, -R151.reuse ;  /* 0x00000086afaf7223 */ /* 0x180fe40000010897 */
[-C--:B------:R-:W-:Y:S02]  /*1fbb0*/  FFMA.FTZ R184, R171, R134.reuse, -R151 ;  /* 0x00000086abb87223 */ /* 0x080fe40000010897 */
[C---:B------:R-:W-:Y:S03]  /*1fbc0*/  HMMA.16816.F32.BF16 R52, R128.reuse, R60, R52 ;  /* 0x0000003c8034723c */ /* 0x040fe60000041834 */
[-CC-:B------:R-:W-:Y:S01]  /*1fbd0*/  FFMA.FTZ R166, R166, R134.reuse, -R155.reuse ;  /* 0x00000086a6a67223 */ /* 0x180fe2000001089b */
[----:B------:R-:W-:Y:S01]  /*1fbe0*/  MUFU.EX2 R183, R183 ;  /* 0x000000b700b77308 */ /* 0x000fe20000000800 */
[----:B------:R-:W-:Y:S02]  /*1fbf0*/  FFMA.FTZ R163, R163, R134, -R155 ;  /* 0x00000086a3a37223 */ /* 0x000fe4000001089b */
[C---:B------:R-:W-:Y:S01]  /*1fc00*/  FMUL.FTZ R60, R2.reuse, R72 ;  /* 0x00000048023c7220 */ /* 0x040fe20000410000 */
[C---:B------:R-:W-:Y:S04]  /*1fc10*/  HMMA.16816.F32.BF16 R56, R128.reuse, R62, R56 ;  /* 0x0000003e8038723c */ /* 0x040fe80000041838 */
[----:B------:R-:W-:Y:S02]  /*1fc20*/  FMUL.FTZ R61, R2, R73 ;  /* 0x00000049023d7220 */ /* 0x000fe40000410000 */
[----:B------:R-:W1:Y:S01]  /*1fc30*/  MUFU.EX2 R186, R186 ;  /* 0x000000ba00ba7308 */ /* 0x000e620000000800 */
[C---:B------:R-:W-:Y:S02]  /*1fc40*/  FMUL.FTZ R62, R0.reuse, R74 ;  /* 0x0000004a003e7220 */ /* 0x040fe40000410000 */
[----:B------:R-:W-:Y:S02]  /*1fc50*/  FMUL.FTZ R63, R0, R75 ;  /* 0x0000004b003f7220 */ /* 0x000fe40000410000 */
[----:B------:R-:W2:Y:S01]  /*1fc60*/  LDSM.16.MT88.4 R72, [R216+0xc800] ;  /* 0x00c80000d848783b */ /* 0x000ea20000004200 */
[-CC-:B------:R-:W-:Y:S02]  /*1fc70*/  FFMA.FTZ R162, R162, R134.reuse, -R151.reuse ;  /* 0x00000086a2a27223 */ /* 0x180fe40000010897 */
[-C--:B------:R-:W-:Y:S02]  /*1fc80*/  FFMA.FTZ R171, R160, R134.reuse, -R151 ;  /* 0x00000086a0ab7223 */ /* 0x080fe40000010897 */
[C---:B----4-:R-:W-:Y:S01]  /*1fc90*/  HMMA.16816.F32.BF16 R60, R128.reuse, R84, R60 ;  /* 0x00000054803c723c */ /* 0x050fe2000004183c */
[----:B------:R-:W-:Y:S02]  /*1fca0*/  MUFU.EX2 R187, R187 ;  /* 0x000000bb00bb7308 */ /* 0x000fe40000000800 */
[-CC-:B------:R-:W-:Y:S02]  /*1fcb0*/  FFMA.FTZ R159, R159, R134.reuse, -R155.reuse ;  /* 0x000000869f9f7223 */ /* 0x180fe4000001089b */
[-C--:B------:R-:W-:Y:S02]  /*1fcc0*/  FFMA.FTZ R158, R158, R134.reuse, -R155 ;  /* 0x000000869e9e7223 */ /* 0x080fe4000001089b */
[-CC-:B------:R-:W-:Y:S01]  /*1fcd0*/  FFMA.FTZ R157, R157, R134.reuse, -R151.reuse ;  /* 0x000000869d9d7223 */ /* 0x180fe20000010897 */
[----:B------:R-:W-:Y:S01]  /*1fce0*/  HMMA.16816.F32.BF16 R64, R128, R86, R64 ;  /* 0x000000568040723c */ /* 0x000fe20000041840 */
[----:B------:R-:W4:Y:S02]  /*1fcf0*/  LDSM.16.MT88.4 R84, [R137+0x10800] ;  /* 0x010800008954783b */ /* 0x000f240000004200 */
[----:B------:R-:W2:Y:S01]  /*1fd00*/  MUFU.EX2 R190, R190 ;  /* 0x000000be00be7308 */ /* 0x000ea20000000800 */
[-C--:B------:R-:W-:Y:S02]  /*1fd10*/  FFMA.FTZ R156, R156, R134.reuse, -R151 ;  /* 0x000000869c9c7223 */ /* 0x080fe40000010897 */
[-CC-:B------:R-:W-:Y:S02]  /*1fd20*/  FFMA.FTZ R152, R152, R134.reuse, -R155.reuse ;  /* 0x0000008698987223 */ /* 0x180fe4000001089b */
[C---:B-----5:R-:W-:Y:S05]  /*1fd30*/  HMMA.16816.F32.BF16 R4, R68.reuse, R76, R4 ;  /* 0x0000004c4404723c */ /* 0x060fea0000041804 */
[----:B------:R-:W-:Y:S01]  /*1fd40*/  MUFU.EX2 R191, R191 ;  /* 0x000000bf00bf7308 */ /* 0x000fe20000000800 */
[-C--:B------:R-:W-:Y:S02]  /*1fd50*/  FFMA.FTZ R249, R154, R134.reuse, -R155 ;  /* 0x000000869af97223 */ /* 0x080fe4000001089b */
[C---:B------:R-:W-:Y:S01]  /*1fd60*/  HMMA.16816.F32.BF16 R8, R68.reuse, R78, R8 ;  /* 0x0000004e4408723c */ /* 0x040fe20000041808 */
[----:B------:R-:W5:Y:S03]  /*1fd70*/  LDSM.16.MT88.4 R76, [R217+0x10800] ;  /* 0x01080000d94c783b */ /* 0x000f660000004200 */
[-CC-:B------:R-:W-:Y:S02]  /*1fd80*/  FFMA.FTZ R150, R150, R134.reuse, -R151.reuse ;  /* 0x0000008696967223 */ /* 0x180fe40000010897 */
[-C--:B------:R-:W-:Y:S01]  /*1fd90*/  FFMA.FTZ R251, R148, R134.reuse, -R151 ;  /* 0x0000008694fb7223 */ /* 0x080fe20000010897 */
[----:B------:R-:W3:Y:S01]  /*1fda0*/  MUFU.EX2 R192, R192 ;  /* 0x000000c000c07308 */ /* 0x000ee20000000800 */
[C---:B-1----:R-:W-:Y:S04]  /*1fdb0*/  HMMA.16816.F32.BF16 R12, R68.reuse, R80, R12 ;  /* 0x00000050440c723c */ /* 0x042fe8000004180c */
[-CC-:B------:R-:W-:Y:S02]  /*1fdc0*/  FFMA.FTZ R148, R153, R134.reuse, -R155.reuse ;  /* 0x0000008699947223 */ /* 0x180fe4000001089b */
[-C--:B------:R-:W-:Y:S02]  /*1fdd0*/  FFMA.FTZ R155, R149, R134.reuse, -R155 ;  /* 0x00000086959b7223 */ /* 0x080fe4000001089b */
[C---:B------:R-:W-:Y:S01]  /*1fde0*/  HMMA.16816.F32.BF16 R16, R68.reuse, R82, R16 ;  /* 0x000000524410723c */ /* 0x040fe20000041810 */
[----:B------:R-:W-:Y:S01]  /*1fdf0*/  LDSM.16.MT88.4 R80, [R215+0x10800] ;  /* 0x01080000d750783b */ /* 0x000fe20000004200 */
[----:B------:R-:W-:Y:S02]  /*1fe00*/  MUFU.EX2 R193, R193 ;  /* 0x000000c100c17308 */ /* 0x000fe40000000800 */
[-CC-:B------:R-:W-:Y:S02]  /*1fe10*/  FFMA.FTZ R135, R135, R134.reuse, -R151.reuse ;  /* 0x0000008687877223 */ /* 0x180fe40000010897 */
[----:B------:R-:W-:Y:S02]  /*1fe20*/  FFMA.FTZ R151, R133, R134, -R151 ;  /* 0x0000008685977223 */ /* 0x000fe40000010897 */
[C---:B--2---:R-:W-:Y:S04]  /*1fe30*/  HMMA.16816.F32.BF16 R20, R68.reuse, R72, R20 ;  /* 0x000000484414723c */ /* 0x044fe80000041814 */
[----:B------:R-:W1:Y:S01]  /*1fe40*/  MUFU.EX2 R194, R194 ;  /* 0x000000c200c27308 */ /* 0x000e620000000800 */
[----:B------:R-:W-:Y:S02]  /*1fe50*/  FFMA.FTZ R142, R0, R245, R142 ;  /* 0x000000f5008e7223 */ /* 0x000fe4000001008e */
[----:B------:R-:W-:Y:S01]  /*1fe60*/  FFMA.FTZ R141, R2, R247, R141 ;  /* 0x000000f7028d7223 */ /* 0x000fe2000001008d */
[C---:B------:R-:W-:Y:S01]  /*1fe70*/  HMMA.16816.F32.BF16 R24, R68.reuse, R74, R24 ;  /* 0x0000004a4418723c */ /* 0x040fe20000041818 */
[----:B------:R-:W2:Y:S03]  /*1fe80*/  LDSM.16.MT88.4 R72, [R216+0x10800] ;  /* 0x01080000d848783b */ /* 0x000ea60000004200 */
[----:B------:R-:W-:Y:S02]  /*1fe90*/  FADD.FTZ R142, R143, R142 ;  /* 0x0000008e8f8e7221 */ /* 0x000fe40000010000 */
[----:B------:R-:W-:Y:S01]  /*1fea0*/  MUFU.EX2 R195, R195 ;  /* 0x000000c300c37308 */ /* 0x000fe20000000800 */
[----:B------:R-:W-:Y:S01]  /*1feb0*/  FADD.FTZ R141, R140, R141 ;  /* 0x0000008d8c8d7221 */ /* 0x000fe20000010000 */
[C---:B------:R-:W-:Y:S04]  /*1fec0*/  HMMA.16816.F32.BF16 R28, R68.reuse, R88, R28 ;  /* 0x00000058441c723c */ /* 0x040fe8000004181c */
[----:B------:R-:W-:Y:S04]  /*1fed0*/  FADD.FTZ R144, R144, R141 ;  /* 0x0000008d90907221 */ /* 0x000fe80000010000 */
[C---:B------:R-:W-:Y:S01]  /*1fee0*/  HMMA.16816.F32.BF16 R32, R68.reuse, R90, R32 ;  /* 0x0000005a4420723c */ /* 0x040fe20000041820 */
[----:B------:R-:W-:Y:S01]  /*1fef0*/  LDSM.16.MT88.4 R88, [R217+0x11000] ;  /* 0x01100000d958783b */ /* 0x000fe20000004200 */
[----:B------:R-:W1:Y:S02]  /*1ff00*/  MUFU.EX2 R242, R242 ;  /* 0x000000f200f27308 */ /* 0x000e640000000800 */
[----:B------:R-:W-:Y:S04]  /*1ff10*/  FADD.FTZ R145, R145, R144 ;  /* 0x0000009091917221 */ /* 0x000fe80000010000 */
[C---:B----4-:R-:W-:Y:S04]  /*1ff20*/  HMMA.16816.F32.BF16 R36, R68.reuse, R84, R36 ;  /* 0x000000544424723c */ /* 0x050fe80000041824 */
[----:B------:R-:W-:Y:S01]  /*1ff30*/  MUFU.EX2 R197, R197 ;  /* 0x000000c500c57308 */ /* 0x000fe20000000800 */
[----:B------:R-:W-:Y:S03]  /*1ff40*/  FADD.FTZ R2, R104, R145 ;  /* 0x0000009168027221 */ /* 0x000fe60000010000 */
[C---:B------:R-:W-:Y:S01]  /*1ff50*/  HMMA.16816.F32.BF16 R40, R68.reuse, R86, R40 ;  /* 0x000000564428723c */ /* 0x040fe20000041828 */
[----:B------:R-:W-:Y:S03]  /*1ff60*/  LDSM.16.MT88.4 R84, [R215+0xd000] ;  /* 0x00d00000d754783b */ /* 0x000fe60000004200 */
[----:B------:R-:W-:Y:S02]  /*1ff70*/  FADD.FTZ R2, R105, R2 ;  /* 0x0000000269027221 */ /* 0x000fe40000010000 */
[----:B------:R-:W4:Y:S02]  /*1ff80*/  MUFU.EX2 R198, R198 ;  /* 0x000000c600c67308 */ /* 0x000f240000000800 */
[C---:B-----5:R-:W-:Y:S04]  /*1ff90*/  HMMA.16816.F32.BF16 R44, R68.reuse, R76, R44 ;  /* 0x0000004c442c723c */ /* 0x060fe8000004182c */
[----:B------:R-:W-:Y:S04]  /*1ffa0*/  FADD.FTZ R161, R161, R2 ;  /* 0x00000002a1a17221 */ /* 0x000fe80000010000 */
[C---:B------:R-:W-:Y:S01]  /*1ffb0*/  HMMA.16816.F32.BF16 R48, R68.reuse, R78, R48 ;  /* 0x0000004e4430723c */ /* 0x040fe20000041830 */
[----:B------:R-:W5:Y:S01]  /*1ffc0*/  LDSM.16.MT88.4 R76, [R137+0xd000] ;  /* 0x00d00000894c783b */ /* 0x000f620000004200 */
[----:B------:R-:W-:Y:S02]  /*1ffd0*/  MUFU.EX2 R196, R196 ;  /* 0x000000c400c47308 */ /* 0x000fe40000000800 */
[----:B------:R-:W-:Y:S04]  /*1ffe0*/  FADD.FTZ R164, R164, R161 ;  /* 0x000000a1a4a47221 */ /* 0x000fe80000010000 */
[C---:B--2---:R-:W-:Y:S04]  /*1fff0*/  HMMA.16816.F32.BF16 R52, R68.reuse, R72, R52 ;  /* 0x000000484434723c */ /* 0x044fe80000041834 */
[----:B------:R-:W2:Y:S04]  /*20000*/  MUFU.EX2 R189, R189 ;  /* 0x000000bd00bd7308 */ /* 0x000ea80000000800 */
[C---:B------:R-:W-:Y:S01]  /*20010*/  HMMA.16816.F32.BF16 R56, R68.reuse, R74, R56 ;  /* 0x0000004a4438723c */ /* 0x040fe20000041838 */
[----:B------:R-:W1:Y:S05]  /*20020*/  LDSM.16.MT88.4 R72, [R217+0xd000] ;  /* 0x00d00000d948783b */ /* 0x000e6a0000004200 */
[----:B------:R-:W-:Y:S02]  /*20030*/  MUFU.EX2 R188, R188 ;  /* 0x000000bc00bc7308 */ /* 0x000fe40000000800 */
[C---:B------:R-:W-:Y:S08]  /*20040*/  HMMA.16816.F32.BF16 R60, R68.reuse, R80, R60 ;  /* 0x00000050443c723c */ /* 0x040ff0000004183c */
[----:B------:R-:W-:Y:S01]  /*20050*/  HMMA.16816.F32.BF16 R64, R68, R82, R64 ;  /* 0x000000524440723c */ /* 0x000fe20000041840 */
[----:B------:R-:W2:Y:S01]  /*20060*/  LDSM.16.MT88.4 R80, [R216+0xd000] ;  /* 0x00d00000d850783b */ /* 0x000ea20000004200 */
[----:B------:R-:W1:Y:S05]  /*20070*/  MUFU.EX2 R199, R199 ;  /* 0x000000c700c77308 */ /* 0x000e6a0000000800 */
[----:B------:R-:W-:Y:S01]  /*20080*/  F2FP.BF16.PACK_AB R68, R170, R167 ;  /* 0x000000a7aa44723e */ /* 0x000fe200000010ff */
[----:B------:R-:W-:Y:S01]  /*20090*/  FADD.FTZ R167, R167, R164 ;  /* 0x000000a4a7a77221 */ /* 0x000fe20000010000 */
[----:B------:R-:W-:Y:S03]  /*200a0*/  F2FP.BF16.PACK_AB R69, R172, R169 ;  /* 0x000000a9ac45723e */ /* 0x000fe600000010ff */
[----:B------:R-:W-:Y:S01]  /*200b0*/  F2FP.BF16.PACK_AB R70, R174, R173 ;  /* 0x000000adae46723e */ /* 0x000fe200000010ff */
[----:B------:R-:W-:Y:S01]  /*200c0*/  MUFU.EX2 R182, R182 ;  /* 0x000000b600b67308 */ /* 0x000fe20000000800 */
[----:B------:R-:W-:Y:S01]  /*200d0*/  F2FP.BF16.PACK_AB R71, R178, R177 ;  /* 0x000000b1b247723e */ /* 0x000fe200000010ff */
[----:B------:R-:W-:Y:S06]  /*200e0*/  FADD.FTZ R170, R170, R167 ;  /* 0x000000a7aaaa7221 */ /* 0x000fec0000010000 */
[C---:B-----5:R-:W-:Y:S02]  /*200f0*/  HMMA.16816.F32.BF16 R4, R68.reuse, R76, R4 ;  /* 0x0000004c4404723c */ /* 0x060fe40000041804 */
[----:B------:R-:W5:Y:S06]  /*20100*/  MUFU.EX2 R181, R181 ;  /* 0x000000b500b57308 */ /* 0x000f6c0000000800 */
[C---:B------:R-:W-:Y:S01]  /*20110*/  HMMA.16816.F32.BF16 R8, R68.reuse, R78, R8 ;  /* 0x0000004e4408723c */ /* 0x040fe20000041808 */
[----:B------:R-:W3:Y:S03]  /*20120*/  LDSM.16.MT88.4 R76, [R137+0x11000] ;  /* 0x01100000894c783b */ /* 0x000ee60000004200 */
[----:B------:R-:W-:Y:S04]  /*20130*/  MUFU.EX2 R179, R179 ;  /* 0x000000b300b37308 */ /* 0x000fe80000000800 */
        /* <DEDUP_REMOVED lines=10> */
[----:B------:R-:W-:Y:S03]  /*201e0*/  MUFU.EX2 R166, R166 ;  /* 0x000000a600a67308 */ /* 0x000fe60000000800 */
[C---:B------:R-:W-:Y:S01]  /*201f0*/  HMMA.16816.F32.BF16 R32, R68.reuse, R86, R32 ;  /* 0x000000564420723c */ /* 0x040fe20000041820 */
[----:B------:R-:W-:Y:S06]  /*20200*/  LDSM.16.MT88.4 R84, [R217+0x11800] ;  /* 0x01180000d954783b */ /* 0x000fec0000004200 */
[----:B------:R-:W1:Y:S01]  /*20210*/  MUFU.EX2 R163, R163 ;  /* 0x000000a300a37308 */ /* 0x000e620000000800 */
        /* <DEDUP_REMOVED lines=20> */
[----:B------:R-:W-:Y:S02]  /*20360*/  F2FP.BF16.PACK_AB R70, R190, R187 ;  /* 0x000000bbbe46723e */ /* 0x000fe400000010ff */
[----:B------:R-:W-:Y:S02]  /*20370*/  F2FP.BF16.PACK_AB R71, R192, R191 ;  /* 0x000000bfc047723e */ /* 0x000fe400000010ff */
[----:B------:R-:W-:Y:S05]  /*20380*/  MUFU.EX2 R152, R152 ;  /* 0x0000009800987308 */ /* 0x000fea0000000800 */
[C---:B-1----:R-:W-:Y:S05]  /*20390*/  HMMA.16816.F32.BF16 R4, R68.reuse, R72, R4 ;  /* 0x000000484404723c */ /* 0x042fea0000041804 */
[----:B------:R-:W1:Y:S03]  /*203a0*/  MUFU.EX2 R249, R249 ;  /* 0x000000f900f97308 */ /* 0x000e660000000800 */
[C---:B------:R-:W-:Y:S01]  /*203b0*/  HMMA.16816.F32.BF16 R8, R68.reuse, R74, R8 ;  /* 0x0000004a4408723c */ /* 0x040fe20000041808 */
[----:B------:R-:W1:Y:S06]  /*203c0*/  LDSM.16.MT88.4 R72, [R137+0x11800] ;  /* 0x011800008948783b */ /* 0x000e6c0000004200 */
[----:B------:R-:W-:Y:S01]  /*203d0*/  MUFU.EX2 R150, R150 ;  /* 0x0000009600967308 */ /* 0x000fe20000000800 */
        /* <DEDUP_REMOVED lines=8> */
[----:B------:R-:W2:Y:S02]  /*20460*/  MUFU.EX2 R155, R155 ;  /* 0x0000009b009b7308 */ /* 0x000ea40000000800 */
[C---:B---3--:R-:W-:Y:S08]  /*20470*/  HMMA.16816.F32.BF16 R28, R68.reuse, R76, R28 ;  /* 0x0000004c441c723c */ /* 0x048ff0000004181c */
[C---:B------:R-:W-:Y:S01]  /*20480*/  HMMA.16816.F32.BF16 R32, R68.reuse, R78, R32 ;  /* 0x0000004e4420723c */ /* 0x040fe20000041820 */
[----:B------:R-:W3:Y:S01]  /*20490*/  LDSM.16.MT88.4 R76, [R215+0x11800] ;  /* 0x01180000d74c783b */ /* 0x000ee20000004200 */
[----:B------:R-:W-:Y:S06]  /*204a0*/  MUFU.EX2 R135, R135 ;  /* 0x0000008700877308 */ /* 0x000fec0000000800 */
        /* <DEDUP_REMOVED lines=15> */
[----:B----4-:R-:W-:Y:S02]  /*205a0*/  F2FP.BF16.PACK_AB R70, R198, R197 ;  /* 0x000000c5c646723e */ /* 0x010fe400000010ff */
[----:B------:R-:W-:Y:S07]  /*205b0*/  F2FP.BF16.PACK_AB R71, R189, R196 ;  /* 0x000000c4bd47723e */ /* 0x000fee00000010ff */
        /* <DEDUP_REMOVED lines=21> */
[C---:B----4-:R-:W-:Y:S08]  /*20710*/  HMMA.16816.F32.BF16 R60, R68.reuse, R84, R60 ;  /* 0x00000054443c723c */ /* 0x050ff0000004183c */
        /* <DEDUP_REMOVED lines=51> */
[----:B------:R1:W2:Y:S07]  /*20a50*/  LDSM.16.MT88.4 R92, [R137+0x13800] ;  /* 0x01380000895c783b */ /* 0x0002ae0000004200 */
[C---:B------:R-:W-:Y:S08]  /*20a60*/  HMMA.16816.F32.BF16 R60, R68.reuse, R96, R60 ;  /* 0x00000060443c723c */ /* 0x040ff0000004183c */
[----:B------:R-:W-:Y:S07]  /*20a70*/  HMMA.16816.F32.BF16 R64, R68, R98, R64 ;  /* 0x000000624440723c */ /* 0x000fee0000041840 */
[----:B------:R-:W-:Y:S02]  /*20a80*/  F2FP.BF16.PACK_AB R68, R249, R152 ;  /* 0x00000098f944723e */ /* 0x000fe400000010ff */
[----:B------:R-:W-:Y:S03]  /*20a90*/  F2FP.BF16.PACK_AB R69, R251, R150 ;  /* 0x00000096fb45723e */ /* 0x000fe600000010ff */
[----:B------:R-:W-:Y:S02]  /*20aa0*/  F2FP.BF16.PACK_AB R70, R155, R148 ;  /* 0x000000949b46723e */ /* 0x000fe400000010ff */
[----:B------:R-:W-:Y:S02]  /*20ab0*/  F2FP.BF16.PACK_AB R71, R134, R135 ;  /* 0x000000878647723e */ /* 0x000fe400000010ff */
[----:B-1----:R-:W-:Y:S05]  /*20ac0*/  MOV R137, R132 ;  /* 0x0000008400897202 */ /* 0x002fea0000000f00 */
        /* <DEDUP_REMOVED lines=9> */
[----:B------:R-:W-:Y:S02]  /*20b60*/  FADD.FTZ R0, R107, R0 ;  /* 0x000000006b007221 */ /* 0x000fe40000010000 */
[C---:B------:R-:W-:Y:S04]  /*20b70*/  HMMA.16816.F32.BF16 R112, R68.reuse, R108, R20 ;  /* 0x0000006c4470723c */ /* 0x040fe80000041814 */
[----:B------:R-:W-:Y:S02]  /*20b80*/  FADD.FTZ R165, R165, R0 ;  /* 0x00000000a5a57221 */ /* 0x000fe40000010000 */
[----:B------:R-:W-:Y:S02]  /*20b90*/  FADD.FTZ R0, R180, R5 ;  /* 0x00000005b4007221 */ /* 0x000fe40000010000 */
[C---:B------:R-:W-:Y:S01]  /*20ba0*/  HMMA.16816.F32.BF16 R108, R68.reuse, R110, R24 ;  /* 0x0000006e446c723c */ /* 0x040fe20000041818 */
[----:B------:R-:W1:Y:S03]  /*20bb0*/  LDSM.16.MT88.4 R4, [R215+0x13800] ;  /* 0x01380000d704783b */ /* 0x000e660000004200 */
        /* <DEDUP_REMOVED lines=20> */
[----:B------:R-:W-:Y:S04]  /*20d00*/  FADD.FTZ R9, R242, R9 ;  /* 0x00000009f2097221 */ /* 0x000fe80000010000 */
        /* <DEDUP_REMOVED lines=17> */
[----:B------:R-:W-:Y:S04]  /*20e20*/  HMMA.16816.F32.BF16 R68, R68, R6, R64 ;  /* 0x000000064444723c */ /* 0x000fe80000041840 */
[----:B------:R-:W-:Y:S02]  /*20e30*/  FADD.FTZ R2, R166, R11 ;  /* 0x0000000ba6027221 */ /* 0x000fe40000010000 */
[----:B------:R-:W-:Y:S02]  /*20e40*/  FADD.FTZ R0, R171, R0 ;  /* 0x00000000ab007221 */ /* 0x000fe40000010000 */
[----:B------:R-:W-:Y:S04]  /*20e50*/  FADD.FTZ R2, R163, R2 ;  /* 0x00000002a3027221 */ /* 0x000fe80000010000 */
[----:B------:R-:W-:Y:S01]  /*20e60*/  FADD.FTZ R5, R157, R0 ;  /* 0x000000009d057221 */ /* 0x000fe20000010000 */
[----:B------:R-:W-:Y:S01]  /*20e70*/  MOV R0, R3 ;  /* 0x0000000300007202 */ /* 0x000fe20000000f00 */
        /* <DEDUP_REMOVED lines=12> */
.L_x_4085:
        /* <DEDUP_REMOVED lines=11> */
.L_x_4099:
[----:B--23--:R-:W-:Y:S01]  /*20ff0*/  FADD.FTZ R247, R10, R247 ;  /* 0x000000f70af77221 */ /* 0x00cfe20000010000 */
[----:B------:R-:W-:Y:S05]  /*21000*/  BRA.DIV ~URZ, `(.L_x_4096) ;  /* 0x000010d27f007947 */ /* 0x000fea000b800000 */
[----:B------:R-:W2:Y:S04]  /*21010*/  SHFL.BFLY PT, R6, R245, 0x2, 0x1f ;  /* 0x0c401f00f5067f89 */ /* 0x000ea800000e0000 */
[----:B------:R-:W3:Y:S01]  /*21020*/  SHFL.BFLY PT, R2, R247, 0x1, 0x1f ;  /* 0x0c201f00f7027f89 */ /* 0x000ee200000e0000 */
[----:B--2---:R-:W-:Y:S02]  /*21030*/  FADD.FTZ R11, R6, R245 ;  /* 0x000000f5060b7221 */ /* 0x004fe40000010000 */
[----:B---3--:R-:W-:-:S03]  /*21040*/  FADD.FTZ R2, R247, R2 ;  /* 0x00000002f7027221 */ /* 0x008fc60000010000 */
[----:B------:R2:W3:Y:S04]  /*21050*/  SHFL.BFLY PT, R10, R11, 0x1, 0x1f ;  /* 0x0c201f000b0a7f89 */ /* 0x0004e800000e0000 */
.L_x_4100:
        /* <DEDUP_REMOVED lines=131> */
[----:B------:R4:W-:Y:S04]  /*21890*/  STS.64 [R16+0x4800], R82 ;  /* 0x0048005210007388 */ /* 0x0009e80000000a00 */
[----:B------:R-:W-:Y:S04]  /*218a0*/  STS.64 [R18+0x4000], R76 ;  /* 0x0040004c12007388 */ /* 0x000fe80000000a00 */
[----:B------:R-:W-:Y:S04]  /*218b0*/  STS.64 [R18+0x4800], R78 ;  /* 0x0048004e12007388 */ /* 0x000fe80000000a00 */
[----:B------:R-:W-:Y:S04]  /*218c0*/  STS.64 [R19+0x4000], R72 ;  /* 0x0040004813007388 */ /* 0x000fe80000000a00 */
[----:B------:R1:W-:Y:S04]  /*218d0*/  STS.64 [R19+0x4800], R74 ;  /* 0x0048004a13007388 */ /* 0x0003e80000000a00 */
[----:B------:R-:W-:Y:S04]  /*218e0*/  STS.64 [R17+0x4000], R68 ;  /* 0x0040004411007388 */ /* 0x000fe80000000a00 */
[----:B------:R1:W-:Y:S04]  /*218f0*/  STS.64 [R17+0x4800], R70 ;  /* 0x0048004611007388 */ /* 0x0003e80000000a00 */
[----:B--2---:R4:W2:Y:S04]  /*21900*/  LD.E.64 R12, [R4.64+0xb0] ;  /* 0x0000b004040c7980 */ /* 0x0048a8000c101b00 */
[----:B---3--:R3:W2:Y:S01]  /*21910*/  LD.E R8, [R4.64+0x60] ;  /* 0x0000600404087980 */ /* 0x0086a2000c101900 */
[----:B------:R-:W-:-:S03]  /*21920*/  SHF.L.U32 R14, R136, 0x6, RZ ;  /* 0x00000006880e7819 */ /* 0x000fc600000006ff */
[----:B------:R3:W5:Y:S01]  /*21930*/  LD.E R7, [R4.64+0xcc] ;  /* 0x0000cc0404077980 */ /* 0x000762000c101900 */
[----:B----4-:R-:W-:-:S03]  /*21940*/  LEA.HI R16, R138, R138, RZ, 0x1 ;  /* 0x0000008a8a107211 */ /* 0x010fc600078f08ff */
[----:B------:R3:W5:Y:S04]  /*21950*/  LD.E.64 R82, [R4.64+0x78] ;  /* 0x0000780404527980 */ /* 0x000768000c101b00 */
[----:B------:R3:W5:Y:S01]  /*21960*/  LD.E.64 R84, [R4.64+0xa8] ;  /* 0x0000a80404547980 */ /* 0x000762000c101b00 */
[----:B------:R-:W-:Y:S01]  /*21970*/  LOP3.LUT R14, R14, 0x1c0, RZ, 0xc0, !PT ;  /* 0x000001c00e0e7812 */ /* 0x000fe200078ec0ff */
[----:B------:R-:W-:Y:S01]  /*21980*/  @P4 MUFU.LG2 R2, R2 ;  /* 0x0000000200024308 */ /* 0x000fe20000000c00 */
[----:B-1----:R-:W-:Y:S01]  /*21990*/  SHF.L.U32 R19, R16, 0x2, RZ ;  /* 0x0000000210137819 */ /* 0x002fe200000006ff */
[----:B------:R-:W3:Y:S01]  /*219a0*/  S2R R15, SR_TID.X ;  /* 0x00000000000f7919 */ /* 0x000ee20000002100 */
[----:B------:R-:W-:Y:S01]  /*219b0*/  LOP3.LUT R10, R10, 0xffffffe0, RZ, 0xc0, !PT ;  /* 0xffffffe00a0a7812 */ /* 0x000fe200078ec0ff */
[----:B------:R-:W-:Y:S01]  /*219c0*/  BSSY B0, `(.L_x_4097) ;  /* 0x000003e000007945 */ /* 0x000fe20003800000 */
[----:B------:R-:W-:-:S02]  /*219d0*/  LOP3.LUT R19, R14, 0x38, R19, 0xf8, !PT ;  /* 0x000000380e137812 */ /* 0x000fc400078ef813 */
[----:B------:R-:W-:Y:S01]  /*219e0*/  SHF.R.U32.HI R14, RZ, 0x3, R14 ;  /* 0x00000003ff0e7819 */ /* 0x000fe2000001160e */
[----:B------:R-:W1:Y:S01]  /*219f0*/  @P3 MUFU.LG2 R6, R6 ;  /* 0x0000000600063308 */ /* 0x000e620000000c00 */
[----:B------:R-:W-:Y:S02]  /*21a00*/  LOP3.LUT R17, R16, 0xffffffe, RZ, 0xc0, !PT ;  /* 0x0ffffffe10117812 */ /* 0x000fe400078ec0ff */
[----:B------:R-:W-:Y:S02]  /*21a10*/  LOP3.LUT R14, R19, R14, RZ, 0x3c, !PT ;  /* 0x0000000e130e7212 */ /* 0x000fe400078e3cff */
[----:B------:R-:W-:Y:S02]  /*21a20*/  IADD3 R17, R138, -R17, RZ ;  /* 0x800000118a117210 */ /* 0x000fe40007ffe0ff */
[----:B------:R-:W-:Y:S02]  /*21a30*/  IADD3 R10, -R10, R9, RZ ;  /* 0x000000090a0a7210 */ /* 0x000fe40007ffe1ff */
[----:B------:R-:W-:Y:S01]  /*21a40*/  LEA R80, R17, R14, 0x2 ;  /* 0x0000000e11507211 */ /* 0x000fe200078e10ff */
[----:B------:R-:W-:Y:S01]  /*21a50*/  BAR.SYNC.DEFER_BLOCKING 0x0 ;  /* 0x0000000000007b1d */ /* 0x000fe20000010000 */
[----:B------:R-:W-:-:S02]  /*21a60*/  SHF.R.S32.HI R14, RZ, 0x1f, R11 ;  /* 0x0000001fff0e7819 */ /* 0x000fc4000001140b */
[----:B------:R-:W-:Y:S02]  /*21a70*/  LOP3.LUT P0, RZ, R10, 0x3, RZ, 0xc0, !PT ;  /* 0x000000030aff7812 */ /* 0x000fe4000780c0ff */
[----:B------:R-:W-:Y:S01]  /*21a80*/  LEA.HI R14, R14, R11, RZ, 0x2 ;  /* 0x0000000b0e0e7211 */ /* 0x000fe200078f10ff */
[----:B-1----:R-:W-:Y:S01]  /*21a90*/  @P3 FMUL.FTZ R6, R6, 0.69314718246459960938 ;  /* 0x3f31721806063820 */ /* 0x002fe20000410000 */
[----:B------:R-:W-:Y:S02]  /*21aa0*/  MOV R9, 0xff800000 ;  /* 0xff80000000097802 */ /* 0x000fe40000000f00 */
[----:B---3--:R-:W-:Y:S02]  /*21ab0*/  SHF.R.S32.HI R4, RZ, 0x1f, R15 ;  /* 0x0000001fff047819 */ /* 0x008fe4000001140f */
[----:B------:R-:W-:Y:S02]  /*21ac0*/  LOP3.LUT R14, R14, 0xffffffc, RZ, 0xc0, !PT ;  /* 0x0ffffffc0e0e7812 */ /* 0x000fe400078ec0ff */
[----:B------:R-:W-:-:S02]  /*21ad0*/  LEA.HI R4, R4, R15, RZ, 0x5 ;  /* 0x0000000f04047211 */ /* 0x000fc400078f28ff */
[----:B------:R-:W-:Y:S01]  /*21ae0*/  IADD3 R14, R11, -R14, RZ ;  /* 0x8000000e0b0e7210 */ /* 0x000fe20007ffe0ff */
[----:B------:R-:W-:Y:S01]  /*21af0*/  @P4 FMUL.FTZ R11, R2, 0.69314718246459960938 ;  /* 0x3f317218020b4820 */ /* 0x000fe20000410000 */
[----:B------:R-:W-:Y:S02]  /*21b00*/  LOP3.LUT R4, R4, 0xffffffe0, RZ, 0xc0, !PT ;  /* 0xffffffe004047812 */ /* 0x000fe400078ec0ff */
[----:B------:R-:W-:Y:S01]  /*21b10*/  MOV R10, 0xff800000 ;  /* 0xff800000000a7802 */ /* 0x000fe20000000f00 */
[-C--:B-----5:R-:W-:Y:S01]  /*21b20*/  @P4 FFMA.FTZ R9, R132, R0.reuse, R11 ;  /* 0x0000000084094223 */ /* 0x0a0fe2000001000b */
[----:B------:R-:W-:Y:S01]  /*21b30*/  IADD3 R4, -R4, R15, RZ ;  /* 0x0000000f04047210 */ /* 0x000fe20007ffe1ff */
[----:B------:R-:W-:Y:S01]  /*21b40*/  @P3 FFMA.FTZ R10, R3, R0, R6 ;  /* 0x00000000030a3223 */ /* 0x000fe20000010006 */
[----:B------:R1:W3:Y:S02]  /*21b50*/  LDS.128 R76, [R80.X4] ;  /* 0x00000000504c7984 */ /* 0x0002e40000004c00 */
[----:B------:R-:W-:-:S02]  /*21b60*/  SHF.R.S32.HI R5, RZ, 0x1f, R4 ;  /* 0x0000001fff057819 */ /* 0x000fc40000011404 */
[----:B------:R1:W4:Y:S02]  /*21b70*/  LDS.128 R72, [R80.X4+0x800] ;  /* 0x0008000050487984 */ /* 0x0003240000004c00 */
[----:B------:R-:W-:Y:S02]  /*21b80*/  LEA.HI R5, R5, R4, RZ, 0x2 ;  /* 0x0000000405057211 */ /* 0x000fe400078f10ff */
[----:B------:R-:W-:Y:S01]  /*21b90*/  SHF.L.U32 R4, R231, 0x6, RZ ;  /* 0x00000006e7047819 */ /* 0x000fe200000006ff */
        /* <DEDUP_REMOVED lines=17> */
[----:B------:R-:W-:-:S04]  /*21cb0*/  IMAD R8, R12, R8, R233 ;  /* 0x000000080c087224 */ /* 0x000fc800078e02e9 */
[----:B------:R-:W-:Y:S01]  /*21cc0*/  IMAD R4, R13, R8, R4 ;  /* 0x000000080d047224 */ /* 0x000fe200078e0204 */
        /* <DEDUP_REMOVED lines=13> */
.L_x_4098:
[----:B-1-34-:R-:W-:Y:S05]  /*21da0*/  BSYNC B0 ;  /* 0x0000000000007941 */ /* 0x01afea0003800000 */
.L_x_4097:
[----:B------:R-:W-:Y:S01]  /*21db0*/  IMAD.SHL.U32 R138, R138, 0x4, RZ ;  /* 0x000000048a8a7824 */ /* 0x000fe200078e00ff */
[C---:B------:R-:W-:Y:S01]  /*21dc0*/  IADD3 R0, R136.reuse, 0x10, RZ ;  /* 0x0000001088007810 */ /* 0x040fe20007ffe0ff */
[----:B------:R-:W-:Y:S01]  /*21dd0*/  IMAD R231, R231, -0x40, R232 ;  /* 0xffffffc0e7e77824 */ /* 0x000fe200078e02e8 */
[----:B------:R-:W-:Y:S01]  /*21de0*/  IADD3 R2, R136, 0x8, RZ ;  /* 0x0000000888027810 */ /* 0x000fe20007ffe0ff */
[----:B------:R-:W-:Y:S01]  /*21df0*/  IMAD R7, R4, R7, RZ ;  /* 0x0000000704077224 */ /* 0x000fe200078e02ff */
[----:B------:R-:W-:Y:S01]  /*21e00*/  SHF.R.S32.HI R139, RZ, 0x1f, R138 ;  /* 0x0000001fff8b7819 */ /* 0x000fe2000001148a */
[----:B------:R-:W-:Y:S01]  /*21e10*/  ULDC.64 UR4, c[0x0][0x118] ;  /* 0x0000460000047ab9 */ /* 0x000fe20000000a00 */
[----:B------:R-:W-:-:S02]  /*21e20*/  ISETP.GE.AND P4, PT, R0, R231, PT ;  /* 0x000000e70000720c */ /* 0x000fc40003f86270 */
[C---:B------:R-:W-:Y:S01]  /*21e30*/  IADD3 R0, R136.reuse, 0x20, RZ ;  /* 0x0000002088007810 */ /* 0x040fe20007ffe0ff */
[----:B------:R-:W-:Y:S01]  /*21e40*/  IMAD.WIDE R138, R136, 0x80, R138 ;  /* 0x00000080888a7825 */ /* 0x000fe200078e028a */
[-C--:B------:R-:W-:Y:S02]  /*21e50*/  ISETP.GE.AND P5, PT, R2, R231.reuse, PT ;  /* 0x000000e70200720c */ /* 0x080fe40003fa6270 */
[----:B------:R-:W-:Y:S02]  /*21e60*/  ISETP.GE.AND P2, PT, R0, R231, PT ;  /* 0x000000e70000720c */ /* 0x000fe40003f46270 */
[----:B------:R-:W-:Y:S02]  /*21e70*/  IADD3 R5, P0, R138, R7, RZ ;  /* 0x000000078a057210 */ /* 0x000fe40007f1e0ff */
[----:B------:R-:W-:Y:S02]  /*21e80*/  IADD3 R0, R136, 0x30, RZ ;  /* 0x0000003088007810 */ /* 0x000fe40007ffe0ff */
[----:B------:R-:W-:-:S02]  /*21e90*/  LEA.HI.X.SX32 R3, R7, R139, 0x1, P0 ;  /* 0x0000008b07037211 */ /* 0x000fc400000f0eff */
[C---:B------:R-:W-:Y:S02]  /*21ea0*/  LEA R4, P0, R5.reuse, R82, 0x2 ;  /* 0x0000005205047211 */ /* 0x040fe400078010ff */
[----:B------:R-:W-:Y:S02]  /*21eb0*/  IADD3 R2, R136, 0x18, RZ ;  /* 0x0000001888027810 */ /* 0x000fe40007ffe0ff */
[----:B------:R-:W-:Y:S02]  /*21ec0*/  LEA.HI.X R5, R5, R83, R3, 0x2, P0 ;  /* 0x0000005305057211 */ /* 0x000fe400000f1403 */
[-C--:B------:R-:W-:Y:S02]  /*21ed0*/  ISETP.GE.AND P0, PT, R0, R231.reuse, PT ;  /* 0x000000e70000720c */ /* 0x080fe40003f06270 */
[-C--:B------:R-:W-:Y:S01]  /*21ee0*/  ISETP.GE.AND P3, PT, R2, R231.reuse, PT ;  /* 0x000000e70200720c */ /* 0x080fe20003f66270 */
[----:B------:R1:W-:Y:S01]  /*21ef0*/  @!P5 ST.E.128 [R4.64+0x1000], R72 ;  /* 0x001000480400d985 */ /* 0x0003e2000c101d04 */
[----:B------:R-:W-:-:S02]  /*21f00*/  ISETP.GE.AND P6, PT, R136, R231, PT ;  /* 0x000000e78800720c */ /* 0x000fc40003fc6270 */
[C---:B------:R-:W-:Y:S01]  /*21f10*/  IADD3 R2, R136.reuse, 0x28, RZ ;  /* 0x0000002888027810 */ /* 0x040fe20007ffe0ff */
[----:B------:R1:W-:Y:S01]  /*21f20*/  @!P5 ST.E.128 [R4.64+0x1100], R40 ;  /* 0x001100280400d985 */ /* 0x0003e2000c101d04 */
[----:B------:R-:W-:Y:S02]  /*21f30*/  IADD3 R136, R136, 0x38, RZ ;  /* 0x0000003888887810 */ /* 0x000fe40007ffe0ff */
[-C--:B------:R-:W-:Y:S01]  /*21f40*/  ISETP.GE.AND P1, PT, R2, R231.reuse, PT ;  /* 0x000000e70200720c */ /* 0x080fe20003f26270 */
[----:B------:R1:W-:Y:S04]  /*21f50*/  @!P4 ST.E.128 [R4.64+0x2000], R68 ;  /* 0x002000440400c985 */ /* 0x0003e8000c101d04 */
[----:B------:R1:W-:Y:S04]  /*21f60*/  @!P0 ST.E.128 [R4.64+0x6000], R52 ;  /* 0x0060003404008985 */ /* 0x0003e8000c101d04 */
[----:B------:R1:W-:Y:S01]  /*21f70*/  @!P0 ST.E.128 [R4.64+0x6100], R20 ;  /* 0x0061001404008985 */ /* 0x0003e2000c101d04 */
[----:B------:R-:W-:Y:S01]  /*21f80*/  ISETP.GE.AND P0, PT, R136, R231, PT ;  /* 0x000000e78800720c */ /* 0x000fe20003f06270 */
[----:B------:R-:W-:-:S02]  /*21f90*/  IMAD.MOV.U32 R231, RZ, RZ, 0x0 ;  /* 0x00000000ffe77424 */ /* 0x000fc400078e00ff */
        /* <DEDUP_REMOVED lines=10> */
[----:B------:R-:W-:Y:S05]  /*22040*/  @P0 RET.REL.NODEC R230 `(_ZN5flash24flash_fwd_splitkv_kernelI23Flash_fwd_kernel_traitsILi128ELi64ELi128ELi4ELb0ELb0EN7cutlass10bfloat16_tE19Flash_kernel_traitsILi128ELi64ELi128ELi4ES3_EELb1ELb0ELb0ELb0ELb1ELb1ELb1ELb1EEEvNS_16Flash_fwd_paramsE) ;  /* 0xfffddfb0e6000950 */ /* 0x000fea0003c3ffff */
[----:B------:R-:W-:Y:S01]  /*22050*/  MOV R231, 0x0 ;  /* 0x0000000000e77802 */ /* 0x000fe20000000f00 */
[----:B------:R-:W-:-:S02]  /*22060*/  ULDC.64 UR4, c[0x0][0x118] ;  /* 0x0000460000047ab9 */ /* 0x000fc40000000a00 */
[----:B------:R2:W-:Y:S04]  /*22070*/  ST.E.128 [R4.64+0x7000], R48 ;  /* 0x0070003004007985 */ /* 0x0005e8000c101d04 */
[----:B------:R2:W-:Y:S01]  /*22080*/  ST.E.128 [R4.64+0x7100], R16 ;  /* 0x0071001004007985 */ /* 0x0005e2000c101d04 */
[----:B------:R-:W-:Y:S05]  /*22090*/  RET.REL.NODEC R230 `(_ZN5flash24flash_fwd_splitkv_kernelI23Flash_fwd_kernel_traitsILi128ELi64ELi128ELi4ELb0ELb0EN7cutlass10bfloat16_tE19Flash_kernel_traitsILi128ELi64ELi128ELi4ES3_EELb1ELb0ELb0ELb0ELb1ELb1ELb1ELb1EEEvNS_16Flash_fwd_paramsE) ;  /* 0xfffddf60e6007950 */ /* 0x000fea0003c3ffff */
.L_x_4095:
[----:B------:R-:W-:Y:S02]  /*220a0*/  MOV R9, 0x2 ;  /* 0x0000000200097802 */ /* 0x000fe40000000f00 */
[----:B------:R-:W-:Y:S02]  /*220b0*/  MOV R8, 0x220d0 ;  /* 0x000220d000087802 */ /* 0x000fe40000000f00 */
[----:B-1---5:R-:W-:Y:S05]  /*220c0*/  CALL.REL.NOINC `($__internal_23_$__cuda_sm70_shflsync_bfly_p) ;  /* 0x000000f000007944 */ /* 0x022fea0003c00000 */
[----:B-12---:R-:W-:Y:S05]  /*220d0*/  BRA `(.L_x_4099) ;  /* 0xffffef1000007947 */ /* 0x006fea000383ffff */
.L_x_4096:
[----:B------:R-:W-:Y:S02]  /*220e0*/  MOV R9, 0x1 ;  /* 0x0000000100097802 */ /* 0x000fe40000000f00 */
[----:B------:R-:W-:Y:S02]  /*220f0*/  MOV R8, 0x22110 ;  /* 0x0002211000087802 */ /* 0x000fe40000000f00 */
[----:B-1---5:R-:W-:Y:S05]  /*22100*/  CALL.REL.NOINC `($__internal_23_$__cuda_sm70_shflsync_bfly_p) ;  /* 0x000000b000007944 */ /* 0x022fea0003c00000 */
[----:B--2---:R-:W-:Y:S01]  /*22110*/  FADD.FTZ R2, R247, R10 ;  /* 0x0000000af7027221 */ /* 0x004fe20000010000 */
[----:B-1----:R-:W-:-:S02]  /*22120*/  MOV R247, R245 ;  /* 0x000000f500f77202 */ /* 0x002fc40000000f00 */
[----:B------:R-:W-:Y:S02]  /*22130*/  MOV R9, 0x2 ;  /* 0x0000000200097802 */ /* 0x000fe40000000f00 */
[----:B------:R-:W-:Y:S02]  /*22140*/  MOV R8, 0x22160 ;  /* 0x0002216000087802 */ /* 0x000fe40000000f00 */
[----:B------:R-:W-:Y:S05]  /*22150*/  CALL.REL.NOINC `($__internal_23_$__cuda_sm70_shflsync_bfly_p) ;  /* 0x0000006000007944 */ /* 0x000fea0003c00000 */
[----:B--2---:R-:W-:Y:S01]  /*22160*/  FADD.FTZ R11, R245, R10 ;  /* 0x0000000af50b7221 */ /* 0x004fe20000010000 */
[----:B-1----:R-:W-:Y:S02]  /*22170*/  MOV R9, 0x1 ;  /* 0x0000000100097802 */ /* 0x002fe40000000f00 */
[----:B------:R-:W-:Y:S02]  /*22180*/  MOV R8, 0x221b0 ;  /* 0x000221b000087802 */ /* 0x000fe40000000f00 */
[----:B------:R-:W-:Y:S02]  /*22190*/  MOV R247, R11 ;  /* 0x0000000b00f77202 */ /* 0x000fe40000000f00 */
[----:B------:R-:W-:Y:S05]  /*221a0*/  CALL.REL.NOINC `($__internal_23_$__cuda_sm70_shflsync_bfly_p) ;  /* 0x0000001000007944 */ /* 0x000fea0003c00000 */
[----:B-12---:R-:W-:Y:S05]  /*221b0*/  BRA `(.L_x_4100) ;  /* 0xffffeea000007947 */ /* 0x006fea000383ffff */
        .weak           $__internal_23_$__cuda_sm70_shflsync_bfly_p
        .type           $__internal_23_$__cuda_sm70_shflsync_bfly_p,@function
        .size           $__internal_23_$__cuda_sm70_shflsync_bfly_p,(.L_x_8295 - $__internal_23_$__cuda_sm70_shflsync_bfly_p)
$__internal_23_$__cuda_sm70_shflsync_bfly_p:
[----:B------:R-:W-:Y:S01]  /*221c0*/  MOV R12, R8 ;  /* 0x00000008000c7202 */ /* 0x000fe20000000f00 */
[----:B------:R-:W-:Y:S04]  /*221d0*/  WARPSYNC R6 ;  /* 0x0000000600007348 */ /* 0x000fe80003800000 */
[----:B------:R-:W-:Y:S01]  /*221e0*/  MOV R13, 0x0 ;  /* 0x00000000000d7802 */ /* 0x000fe20000000f00 */
[----:B------:R1:W2:Y:S03]  /*221f0*/  SHFL.BFLY PT, R10, R247, R9, R7 ;  /* 0x0c000009f70a7389 */ /* 0x0002a600000e0007 */
[----:B------:R-:W-:Y:S05]  /*22200*/  RET.REL.NODEC R12 `(_ZN5flash24flash_fwd_splitkv_kernelI23Flash_fwd_kernel_traitsILi128ELi64ELi128ELi4ELb0ELb0EN7cutlass10bfloat16_tE19Flash_kernel_traitsILi128ELi64ELi128ELi4ES3_EELb1ELb0ELb0ELb0ELb1ELb1ELb1ELb1EEEvNS_16Flash_fwd_paramsE) ;  /* 0xfffdddf00c007950 */ /* 0x000fea0003c3ffff */
.L_x_4101:
        /* <DEDUP_REMOVED lines=15> */
.L_x_8295:


//--------------------- .text._ZN5flash24flash_fwd_splitkv_kernelI23Flash_fwd_kernel_traitsILi128ELi64ELi128ELi4ELb0ELb0EN7cutlass10bfloat16_tE19Flash_kernel_traitsILi128ELi64ELi128ELi4ES3_EELb1ELb0ELb1ELb0ELb0ELb0ELb1ELb1EEEvNS_16Flash_fwd_paramsE --------------------------
	.section	.text._ZN5flash24flash_fwd_splitkv_kernelI23Flash_fwd_kernel_traitsILi128ELi64ELi128ELi4ELb0ELb0EN7cutlass10bfloat16_tE19Flash_kernel_traitsILi128ELi64ELi128ELi4ES3_EELb1ELb0ELb1ELb0ELb0ELb0ELb1ELb1EEEvNS_16Flash_fwd_paramsE,"ax",@progbits
	.sectioninfo	@"SHI_REGISTERS=254"
	.align	128
        .global         _ZN5flash24flash_fwd_splitkv_kernelI23Flash_fwd_kernel_traitsILi128ELi64ELi128ELi4ELb0ELb0EN7cutlass10bfloat16_tE19Flash_kernel_traitsILi128ELi64ELi128ELi4ES3_EELb1ELb0ELb1ELb0ELb0ELb0ELb1ELb1EEEvNS_16Flash_fwd_paramsE
        .type           _ZN5flash24flash_fwd_splitkv_kernelI23Flash_fwd_kernel_traitsILi128ELi64ELi128ELi4ELb0ELb0EN7cutlass10bfloat16_tE19Flash_kernel_traitsILi128ELi64ELi128ELi4ES3_EELb1ELb0ELb1ELb0ELb0ELb0ELb1ELb1EEEvNS_16Flash_fwd_paramsE,@function
        .size           _ZN5flash24flash_fwd_splitkv_kernelI23Flash_fwd_kernel_traitsILi128ELi64ELi128ELi4ELb0ELb0EN7cutlass10bfloat16_tE19Flash_kernel_traitsILi128ELi64ELi128ELi4ES3_EELb1ELb0ELb1ELb0ELb0ELb0ELb1ELb1EEEvNS_16Flash_fwd_paramsE,(.L_x_8297 - _ZN5flash24flash_fwd_splitkv_kernelI23Flash_fwd_kernel_traitsILi128ELi64ELi128ELi4ELb0ELb0EN7cutlass10bfloat16_tE19Flash_kernel_traitsILi128ELi64ELi128ELi4ES3_EELb1ELb0ELb1ELb0ELb0ELb0ELb1ELb1EEEvNS_16Flash_fwd_paramsE)
        .other          _ZN5flash24flash_fwd_splitkv_kernelI23Flash_fwd_kernel_traitsILi128ELi64ELi128ELi4ELb0ELb0EN7cutlass10bfloat16_tE19Flash_kernel_traitsILi128ELi64ELi128ELi4ES3_EELb1ELb0ELb1ELb0ELb0ELb0ELb1ELb1EEEvNS_16Flash_fwd_paramsE,@"STO_CUDA_ENTRY STV_DEFAULT"
_ZN5flash24flash_fwd_splitkv_kernelI23Flash_fwd_kernel_traitsILi128ELi64ELi128ELi4ELb0ELb0EN7cutlass10bfloat16_tE19Flash_kernel_traitsILi128ELi64ELi128ELi4ES3_EELb1ELb0ELb1ELb0ELb0ELb0ELb1ELb1EEEvNS_16Flash_fwd_paramsE:
.text._ZN5flash24flash_fwd_splitkv_kernelI23Flash_fwd_kernel_traitsILi128ELi64ELi128ELi4ELb0ELb0EN7cutlass10bfloat16_tE19Flash_kernel_traitsILi128ELi64ELi128ELi4ES3_EELb1ELb0ELb1ELb0ELb0ELb0ELb1ELb1EEEvNS_16Flash_fwd_paramsE:
        /* <DEDUP_REMOVED lines=29> */
[----:B---34-:R-:W-:Y:S05]  /*01d0*/  CALL.REL.NOINC `($_ZN5flash24flash_fwd_splitkv_kernelI23Flash_fwd_kernel_traitsILi128ELi64ELi128ELi4ELb0ELb0EN7cutlass10bfloat16_tE19Flash_kernel_traitsILi128ELi64ELi128ELi4ES3_EELb1ELb0ELb1ELb0ELb0ELb0ELb1ELb1EEEvNS_16Flash_fwd_paramsE$_ZN5flash30compute_attn_1rowblock_splitkvI23Flash_fwd_kernel_traitsILi128ELi64ELi128ELi4ELb0ELb0EN7cutlass10bfloat16_tE19Flash_kernel_traitsILi128ELi64ELi128ELi4ES3_EELb1ELb0ELb1ELb0ELb0ELb0ELb1ELb1ENS_16Flash_fwd_paramsEEEvRKT8_iiiii) ;  /* 0x0000002000007944 */ /* 0x018fea0003c00000 */
[----:B------:R-:W-:Y:S05]  /*01e0*/  BSYNC B4 ;  /* 0x0000000000047941 */ /* 0x000fea0003800000 */
.L_x_4102:
[----:B------:R-:W-:Y:S05]  /*01f0*/  EXIT ;  /* 0x000000000000794d */ /* 0x000fea0003800000 */
        .type           $_ZN5flash24flash_fwd_splitkv_kernelI23Flash_fwd_kernel_traitsILi128ELi64ELi128ELi4ELb0ELb0EN7cutlass10bfloat16_tE19Flash_kernel_traitsILi128ELi64ELi128ELi4ES3_EELb1ELb0ELb1ELb0ELb0ELb0ELb1ELb1EEEvNS_16Flash_fwd_paramsE$_ZN5flash30compute_attn_1rowblock_splitkvI23Flash_fwd_kernel_traitsILi128ELi64ELi128ELi4ELb0ELb0EN7cutlass10bfloat16_tE19Flash_kernel_traitsILi128ELi64ELi128ELi4ES3_EELb1ELb0ELb1ELb0ELb0ELb0ELb1ELb1ENS_16Flash_fwd_paramsEEEvRKT8_iiiii,@function
        .size           $_ZN5flash24flash_fwd_splitkv_kernelI23Flash_fwd_kernel_traitsILi128ELi64ELi128ELi4ELb0ELb0EN7cutlass10bfloat16_tE19Flash_kernel_traitsILi128ELi64ELi128ELi4ES3_EELb1ELb0ELb1ELb0ELb0ELb0ELb1ELb1EEEvNS_16Flash_fwd_paramsE$_ZN5flash30compute_attn_1rowblock_splitkvI23Flash_fwd_kernel_traitsILi128ELi64ELi128ELi4ELb0ELb0EN7cutlass10bfloat16_tE19Flash_kernel_traitsILi128ELi64ELi128ELi4ES3_EELb1ELb0ELb1ELb0ELb0ELb0ELb1ELb1ENS_16Flash_fwd_paramsEEEvRKT8_iiiii,($__internal_24_$__cuda_sm70_shflsync_bfly_p - $_ZN5flash24flash_fwd_splitkv_kernelI23Flash_fwd_kernel_traitsILi128ELi64ELi128ELi4ELb0ELb0EN7cutlass10bfloat16_tE19Flash_kernel_traitsILi128ELi64ELi128ELi4ES3_EELb1ELb0ELb1ELb0ELb0ELb0ELb1ELb1EEEvNS_16Flash_fwd_paramsE$_ZN5flash30compute_attn_1rowblock_splitkvI23Flash_fwd_kernel_traitsILi128ELi64ELi128ELi4ELb0ELb0EN7cutlass10bfloat16_tE19Flash_kernel_traitsILi128ELi64ELi128ELi4ES3_EELb1ELb0ELb1ELb0ELb0ELb0ELb1ELb1ENS_16Flash_fwd_paramsEEEvRKT8_iiiii)
$_ZN5flash24flash_fwd_splitkv_kernelI23Flash_fwd_kernel_traitsILi128ELi64ELi128ELi4ELb0ELb0EN7cutlass10bfloat16_tE19Flash_kernel_traitsILi128ELi64ELi128ELi4ES3_EELb1ELb0ELb1ELb0ELb0ELb0ELb1ELb1EEEvNS_16Flash_fwd_paramsE$_ZN5flash30compute_attn_1rowblock_splitkvI23Flash_fwd_kernel_traitsILi128ELi64ELi128ELi4ELb0ELb0EN7cutlass10bfloat16_tE19Flash_kernel_traitsILi128ELi64ELi128ELi4ES3_EELb1ELb0ELb1ELb0ELb0ELb0ELb1ELb1ENS_16Flash_fwd_paramsEEEvRKT8_iiiii:
        /* <DEDUP_REMOVED lines=20> */
.L_x_4104:
[----:B------:R-:W-:Y:S05]  /*0340*/  BSYNC B0 ;  /* 0x0000000000007941 */ /* 0x000fea0003800000 */
.L_x_4103:
        /* <DEDUP_REMOVED lines=17> */
.L_x_4106:
[----:B-1----:R1:W5:Y:S02]  /*0460*/  LD.E R3, [R10.64+0xb8] ;  /* 0x0000b8060a037980 */ /* 0x002364000c101900 */
.L_x_4107:
[----:B------:R-:W-:Y:S05]  /*0470*/  BSYNC B0 ;  /* 0x0000000000007941 */ /* 0x000fea0003800000 */
.L_x_4105:
        /* <DEDUP_REMOVED lines=10> */
.L_x_4109:
[----:B------:R-:W2:Y:S01]  /*0520*/  LD.E.64 R2, [R10.64+0x108] ;  /* 0x000108060a027980 */ /* 0x000ea2000c101b00 */
[----:B------:R-:W-:Y:S01]  /*0530*/  BSSY B0, `(.L_x_4111) ;  /* 0x0000006000007945 */ /* 0x000fe20003800000 */
[----:B--2---:R-:W-:-:S04]  /*0540*/  ISETP.NE.U32.AND P0, PT, R2, RZ, PT ;  /* 0x000000ff0200720c */ /* 0x004fc80003f05070 */
[----:B------:R-:W-:Y:S01]  /*0550*/  ISETP.NE.AND.EX P0, PT, R3, RZ, PT, P0 ;  /* 0x000000ff0300720c */ /* 0x000fe20003f05300 */
[----:B------:R-:W-:-:S12]  /*0560*/  IMAD.MOV.U32 R3, RZ, RZ, RZ ;  /* 0x000000ffff037224 */ /* 0x000fd800078e00ff */
[----:B------:R-:W-:Y:S05]  /*0570*/  @!P0 BRA `(.L_x_4112) ;  /* 0x0000001000008947 */ /* 0x000fea0003800000 */
[----:B------:R1:W5:Y:S02]  /*0580*/  LD.E R3, [R10.64+0xbc] ;  /* 0x0000bc060a037980 */ /* 0x000364000c101900 */
.L_x_4112:
[----:B------:R-:W-:Y:S05]  /*0590*/  BSYNC B0 ;  /* 0x0000000000007941 */ /* 0x000fea0003800000 */
.L_x_4111:
[----:B-----5:R-:W-:Y:S02]  /*05a0*/  IADD3 R70, R80, R3, RZ ;  /* 0x0000000350467210 */ /* 0x020fe40007ffe0ff */
.L_x_4110:
[----:B------:R-:W-:Y:S05]  /*05b0*/  BSYNC B1 ;  /* 0x0000000000017941 */ /* 0x000fea0003800000 */
.L_x_4108:
[----:B------:R-:W-:Y:S01]  /*05c0*/  IMAD.SHL.U32 R69, R231, 0x40, RZ ;  /* 0x00000040e7457824 */ /* 0x000fe200078e00ff */
[----:B------:R-:W-:Y:S01]  /*05d0*/  MOV R2, R230 ;  /* 0x000000e600027202 */ /* 0x000fe20000000f00 */
[----:B------:R-:W-:-:S03]  /*05e0*/  IMAD.MOV.U32 R3, RZ, RZ, 0x0 ;  /* 0x00000000ff037424 */ /* 0x000fc600078e00ff */
[----:B------:R-:W-:-:S13]  /*05f0*/  ISETP.GT.AND P0, PT, R232, R69, PT ;  /* 0x00000045e800720c */ /* 0x000fda0003f04270 */
[----:B------:R-:W-:Y:S05]  /*0600*/  @!P0 RET.REL.NODEC R2 `(_ZN5flash24flash_fwd_splitkv_kernelI23Flash_fwd_kernel_traitsILi128ELi64ELi128ELi4ELb0ELb0EN7cutlass10bfloat16_tE19Flash_kernel_traitsILi128ELi64ELi128ELi4ES3_EELb1ELb0ELb1ELb0ELb0ELb0ELb1ELb1EEEvNS_16Flash_fwd_paramsE) ;  /* 0xfffff9f002008950 */ /* 0x000fea0003c3ffff */
        /* <DEDUP_REMOVED lines=49> */
[----:B---3--:R1:W3:Y:S04]  /*0920*/  LD.E R0, [R10.64+0xcc] ;  /* 0x0000cc060a007980 */ /* 0x0082e8000c101900 */
[----:B------:R1:W3:Y:S01]  /*0930*/  LD.E.64 R6, [R10.64+0x78] ;  /* 0x000078060a067980 */ /* 0x0002e2000c101b00 */
[----:B------:R-:W-:-:S03]  /*0940*/  SHF.R.S32.HI R8, RZ, 0x1f, R75 ;  /* 0x0000001fff087819 */ /* 0x000fc6000001144b */
[----:B------:R1:W5:Y:S01]  /*0950*/  LD.E R4, [R10.64+0xc0] ;  /* 0x0000c0060a047980 */ /* 0x000362000c101900 */
[----:B------:R-:W-:-:S03]  /*0960*/  LEA.HI R8, R8, R75, RZ, 0x4 ;  /* 0x0000004b08087211 */ /* 0x000fc600078f20ff */
[----:B------:R1:W5:Y:S01]  /*0970*/  LD.E.64 R12, [R10.64+0xa8] ;  /* 0x0000a8060a0c7980 */ /* 0x000362000c101b00 */
[----:B------:R-:W-:Y:S01]  /*0980*/  LOP3.LUT R14, R8, 0xfffffff0, RZ, 0xc0, !PT ;  /* 0xfffffff0080e7812 */ /* 0x000fe200078ec0ff */
[----:B------:R-:W-:Y:S01]  /*0990*/  BSSY B0, `(.L_x_4114) ;  /* 0x0000016000007945 */ /* 0x000fe20003800000 */
[----:B------:R-:W-:-:S03]  /*09a0*/  SHF.R.S32.HI R8, RZ, 0x4, R8 ;  /* 0x00000004ff087819 */ /* 0x000fc60000011408 */
[----:B------:R-:W-:-:S04]  /*09b0*/  IMAD.IADD R75, R75, 0x1, -R14 ;  /* 0x000000014b4b7824 */ /* 0x000fc800078e0a0e */
[----:B------:R-:W-:-:S05]  /*09c0*/  IMAD.SHL.U32 R14, R75, 0x4, RZ ;  /* 0x000000044b0e7824 */ /* 0x000fca00078e00ff */
[----:B------:R-:W-:-:S05]  /*09d0*/  SHF.R.S32.HI R15, RZ, 0x1f, R14 ;  /* 0x0000001fff0f7819 */ /* 0x000fca000001140e */
[----:B-1----:R-:W-:-:S04]  /*09e0*/  IMAD.WIDE R10, R8, 0x80, R14 ;  /* 0x00000080080a7825 */ /* 0x002fc800078e020e */
        /* <DEDUP_REMOVED lines=16> */
.L_x_4115:
[----:B------:R-:W-:Y:S05]  /*0af0*/  BSYNC B0 ;  /* 0x0000000000007941 */ /* 0x000fea0003800000 */
.L_x_4114:
        /* <DEDUP_REMOVED lines=8> */
.L_x_4117:
[----:B------:R-:W-:Y:S05]  /*0b80*/  BSYNC B0 ;  /* 0x0000000000007941 */ /* 0x000fea0003800000 */
.L_x_4116:
        /* <DEDUP_REMOVED lines=8> */
.L_x_4119:
[----:B------:R-:W-:Y:S05]  /*0c10*/  BSYNC B0 ;  /* 0x0000000000007941 */ /* 0x000fea0003800000 */
.L_x_4118:
        /* <DEDUP_REMOVED lines=8> */
.L_x_4121:
[----:B------:R-:W-:Y:S05]  /*0ca0*/  BSYNC B0 ;  /* 0x0000000000007941 */ /* 0x000fea0003800000 */
.L_x_4120:
        /* <DEDUP_REMOVED lines=8> */
.L_x_4123:
[----:B------:R-:W-:Y:S05]  /*0d30*/  BSYNC B0 ;  /* 0x0000000000007941 */ /* 0x000fea0003800000 */
.L_x_4122:
        /* <DEDUP_REMOVED lines=8> */
.L_x_4125:
[----:B------:R-:W-:Y:S05]  /*0dc0*/  BSYNC B0 ;  /* 0x0000000000007941 */ /* 0x000fea0003800000 */
.L_x_4124:
        /* <DEDUP_REMOVED lines=8> */
.L_x_4127:
[----:B------:R-:W-:Y:S05]  /*0e50*/  BSYNC B0 ;  /* 0x0000000000007941 */ /* 0x000fea0003800000 */
.L_x_4126:
        /* <DEDUP_REMOVED lines=8> */
.L_x_4129:
[----:B------:R-:W-:Y:S05]  /*0ee0*/  BSYNC B0 ;  /* 0x0000000000007941 */ /* 0x000fea0003800000 */
.L_x_4128:
        /* <DEDUP_REMOVED lines=29> */
[----:B------:R-:W-:Y:S05]  /*10c0*/  @P6 RET.REL.NODEC R230 `(_ZN5flash24flash_fwd_splitkv_kernelI23Flash_fwd_kernel_traitsILi128ELi64ELi128ELi4ELb0ELb0EN7cutlass10bfloat16_tE19Flash_kernel_traitsILi128ELi64ELi128ELi4ES3_EELb1ELb0ELb1ELb0ELb0ELb0ELb1ELb1EEEvNS_16Flash_fwd_paramsE) ;  /* 0xffffef30e6006950 */ /* 0x000fea0003c3ffff */
[----:B-1----:R-:W-:Y:S02]  /*10d0*/  MOV R3, 0xff800000 ;  /* 0xff80000000037802 */ /* 0x002fe40000000f00 */
[----:B------:R-:W-:-:S03]  /*10e0*/  MOV R231, 0x0 ;  /* 0x0000000000e77802 */ /* 0x000fc60000000f00 */
[----:B------:R1:W-:Y:S01]  /*10f0*/  ST.E [R4.64+0xe0], R3 ;  /* 0x0000e00304007985 */ /* 0x0003e2000c101906 */
[----:B------:R-:W-:Y:S05]  /*1100*/  RET.REL.NODEC R230 `(_ZN5flash24flash_fwd_splitkv_kernelI23Flash_fwd_kernel_traitsILi128ELi64ELi128ELi4ELb0ELb0EN7cutlass10bfloat16_tE19Flash_kernel_traitsILi128ELi64ELi128ELi4ES3_EELb1ELb0ELb1ELb0ELb0ELb0ELb1ELb1EEEvNS_16Flash_fwd_paramsE) ;  /* 0xffffeef0e6007950 */ /* 0x000fea0003c3ffff */
.L_x_4113:
        /* <DEDUP_REMOVED lines=58> */
[----:B-----5:R-:W4:Y:S08]  /*14b0*/  I2F.RP R8, R4 ;  /* 0x0000000400087306 */ /* 0x020f300000209400 */
[----:B----4-:R-:W4:Y:S02]  /*14c0*/  MUFU.RCP R6, R8 ;  /* 0x0000000800067308 */ /* 0x010f240000001000 */
[----:B----4-:R-:W-:-:S06]  /*14d0*/  IADD3 R6, R6, 0xffffffe, RZ ;  /* 0x0ffffffe06067810 */ /* 0x010fcc0007ffe0ff */
[----:B------:R-:W4:Y:S01]  /*14e0*/  F2I.FTZ.U32.TRUNC.NTZ R27, R6 ;  /* 0x00000006001b7305 */ /* 0x000f22000021f000 */
[----:B------:R-:W-:Y:S01]  /*14f0*/  IMAD.MOV.U32 R26, RZ, RZ, RZ ;  /* 0x000000ffff1a7224 */ /* 0x000fe200078e00ff */
[----:B------:R-:W-:Y:S02]  /*1500*/  IABS R7, R5 ;  /* 0x0000000500077213 */ /* 0x000fe40000000000 */
[----:B----4-:R-:W-:-:S05]  /*1510*/  IADD3 R0, RZ, -R27, RZ ;  /* 0x8000001bff007210 */ /* 0x010fca0007ffe0ff */
[----:B-1----:R-:W-:Y:S01]  /*1520*/  IMAD R23, R0, R4, RZ ;  /* 0x0000000400177224 */ /* 0x002fe200078e02ff */
        /* <DEDUP_REMOVED lines=9> */
[----:B------:R-:W-:Y:S01]  /*15c0*/  LOP3.LUT R4, R234, R5, RZ, 0x3c, !PT ;  /* 0x00000005ea047212 */ /* 0x000fe200078e3cff */
[----:B------:R-:W-:Y:S01]  /*15d0*/  IMAD R2, R2, R19, R9 ;  /* 0x0000001302027224 */ /* 0x000fe200078e0209 */
[----:B------:R-:W-:Y:S02]  /*15e0*/  @!P1 IADD3 R8, R8, 0x1, RZ ;  /* 0x0000000108089810 */ /* 0x000fe40007ffe0ff */
[----:B------:R-:W-:Y:S02]  /*15f0*/  ISETP.GE.AND P0, PT, R4, RZ, PT ;  /* 0x000000ff0400720c */ /* 0x000fe40003f06270 */
[----:B------:R-:W-:Y:S01]  /*1600*/  ISETP.NE.AND P1, PT, R5, RZ, PT ;  /* 0x000000ff0500720c */ /* 0x000fe20003f25270 */
[----:B---3--:R-:W-:-:S04]  /*1610*/  IMAD R4, R67, R2, RZ ;  /* 0x0000000243047224 */ /* 0x008fc800078e02ff */
[----:B------:R-:W-:-:S06]  /*1620*/  @P2 IADD3 R8, R8, 0x1, RZ ;  /* 0x0000000108082810 */ /* 0x000fcc0007ffe0ff */
[----:B------:R-:W-:Y:S02]  /*1630*/  @!P0 IMAD.MOV R8, RZ, RZ, -R8 ;  /* 0x000000ffff088224 */ /* 0x000fe400078e0a08 */
[----:B------:R-:W-:Y:S02]  /*1640*/  @!P1 LOP3.LUT R8, RZ, R5, RZ, 0x33, !PT ;  /* 0x00000005ff089212 */ /* 0x000fe400078e33ff */
        /* <DEDUP_REMOVED lines=21> */
.L_x_4131:
        /* <DEDUP_REMOVED lines=30> */
[----:B---3--:R-:W-:-:S04]  /*1980*/  @!P3 IMAD R4, R25, R8, RZ ;  /* 0x000000081904b224 */ /* 0x008fc800078e02ff */
[-C--:B------:R-:W-:Y:S01]  /*1990*/  @!P0 IADD3 R0, R0, -R3.reuse, RZ ;  /* 0x8000000300008210 */ /* 0x080fe20007ffe0ff */
[----:B------:R-:W-:Y:S01]  /*19a0*/  @P3 IMAD.WIDE.U32 R30, R66, R6, RZ ;  /* 0x00000006421e3225 */ /* 0x000fe200078e00ff */
[----:B------:R-:W-:Y:S02]  /*19b0*/  LEA R9, R54, 0xffffff80, 0x7 ;  /* 0xffffff8036097811 */ /* 0x000fe400078e38ff */
[----:B------:R-:W-:Y:S01]  /*19c0*/  ISETP.GE.U32.AND P2, PT, R0, R3, PT ;  /* 0x000000030000720c */ /* 0x000fe20003f46070 */
[C---:B------:R-:W-:Y:S02]  /*19d0*/  @!P3 IMAD R4, R24.reuse, R7, R4 ;  /* 0x000000071804b224 */ /* 0x040fe400078e0204 */
[----:B------:R-:W-:Y:S01]  /*19e0*/  @!P3 IMAD.WIDE.U32 R24, R24, R8, R26 ;  /* 0x000000081818b225 */ /* 0x000fe200078e001a */
[----:B------:R-:W-:-:S03]  /*19f0*/  @P3 MOV R12, R30 ;  /* 0x0000001e000c3202 */ /* 0x000fc60000000f00 */
[C---:B------:R-:W-:Y:S01]  /*1a00*/  @P3 IMAD R13, R67.reuse, R6, RZ ;  /* 0x00000006430d3224 */ /* 0x040fe200078e02ff */
[----:B------:R-:W-:Y:S01]  /*1a10*/  LOP3.LUT R0, R234, R5, RZ, 0x3c, !PT ;  /* 0x00000005ea007212 */ /* 0x000fe200078e3cff */
[-C--:B------:R-:W-:Y:S01]  /*1a20*/  IMAD R6, R67, R9.reuse, RZ ;  /* 0x0000000943067224 */ /* 0x080fe200078e02ff */
[----:B------:R-:W-:Y:S01]  /*1a30*/  @!P3 MOV R12, R24 ;  /* 0x00000018000cb202 */ /* 0x000fe20000000f00 */
[----:B------:R-:W-:Y:S01]  /*1a40*/  @P3 IMAD.IADD R13, R31, 0x1, R13 ;  /* 0x000000011f0d3824 */ /* 0x000fe200078e020d */
[----:B------:R-:W-:Y:S01]  /*1a50*/  SHF.R.S32.HI R7, RZ, 0x1f, R9 ;  /* 0x0000001fff077819 */ /* 0x000fe20000011409 */
[----:B------:R-:W-:Y:S01]  /*1a60*/  @!P3 IMAD.IADD R13, R25, 0x1, R4 ;  /* 0x00000001190db824 */ /* 0x000fe200078e0204 */
[----:B------:R-:W-:Y:S02]  /*1a70*/  ISETP.GE.AND P1, PT, R0, RZ, PT ;  /* 0x000000ff0000720c */ /* 0x000fe40003f26270 */
[----:B------:R-:W-:Y:S01]  /*1a80*/  @!P0 IADD3 R2, R2, 0x1, RZ ;  /* 0x0000000102028810 */ /* 0x000fe20007ffe0ff */
[----:B------:R-:W-:Y:S01]  /*1a90*/  @!P3 IMAD R4, R65, R14, RZ ;  /* 0x0000000e4104b224 */ /* 0x000fe200078e02ff */
[----:B------:R-:W-:Y:S01]  /*1aa0*/  @!P3 SHF.R.S32.HI R3, RZ, 0x1f, R14 ;  /* 0x0000001fff03b819 */ /* 0x000fe2000001140e */
[----:B------:R-:W-:Y:S01]  /*1ab0*/  IMAD R6, R7, R66, R6 ;  /* 0x0000004207067224 */ /* 0x000fe200078e0206 */
[----:B------:R-:W-:Y:S01]  /*1ac0*/  ISETP.NE.AND P0, PT, R5, RZ, PT ;  /* 0x000000ff0500720c */ /* 0x000fe20003f05270 */
[----:B------:R-:W-:Y:S01]  /*1ad0*/  IMAD.WIDE.U32 R24, R66, R9, R12 ;  /* 0x0000000942187225 */ /* 0x000fe200078e000c */
[----:B------:R-:W-:-:S03]  /*1ae0*/  @P2 IADD3 R2, R2, 0x1, RZ ;  /* 0x0000000102022810 */ /* 0x000fc60007ffe0ff */
[----:B------:R-:W-:Y:S01]  /*1af0*/  @!P3 IMAD R3, R3, R64, R4 ;  /* 0x000000400303b224 */ /* 0x000fe200078e0204 */
[----:B------:R-:W-:Y:S01]  /*1b00*/  IADD3 R25, R25, R6, RZ ;  /* 0x0000000619197210 */ /* 0x000fe20007ffe0ff */
[----:B------:R-:W-:Y:S01]  /*1b10*/  @!P3 IMAD.WIDE.U32 R12, R64, R14, RZ ;  /* 0x0000000e400cb225 */ /* 0x000fe200078e00ff */
[----:B------:R-:W-:-:S03]  /*1b20*/  MOV R6, R2 ;  /* 0x0000000200067202 */ /* 0x000fc60000000f00 */
[----:B------:R-:W-:Y:S01]  /*1b30*/  @!P3 IMAD.IADD R13, R13, 0x1, R3 ;  /* 0x000000010d0db824 */ /* 0x000fe200078e0203 */
[----:B------:R-:W-:Y:S01]  /*1b40*/  @!P3 SHF.R.S32.HI R3, RZ, 0x1f, R8 ;  /* 0x0000001fff03b819 */ /* 0x000fe20000011408 */
[-C--:B------:R-:W-:Y:S02]  /*1b50*/  @!P3 IMAD R0, R23, R8.reuse, RZ ;  /* 0x000000081700b224 */ /* 0x080fe400078e02ff */
[----:B------:R-:W-:Y:S01]  /*1b60*/  @!P1 IMAD.MOV R6, RZ, RZ, -R6 ;  /* 0x000000ffff069224 */ /* 0x000fe200078e0a06 */
[----:B------:R-:W-:Y:S01]  /*1b70*/  @!P0 LOP3.LUT R6, RZ, R5, RZ, 0x33, !PT ;  /* 0x00000005ff068212 */ /* 0x000fe200078e33ff */
[----:B------:R-:W-:Y:S01]  /*1b80*/  @!P3 IMAD R0, R22, R3, R0 ;  /* 0x000000031600b224 */ /* 0x000fe200078e0200 */
[----:B------:R-:W-:Y:S01]  /*1b90*/  @P3 IADD3 R14, R14, R19, RZ ;  /* 0x000000130e0e3210 */ /* 0x000fe20007ffe0ff */
[----:B------:R-:W-:Y:S01]  /*1ba0*/  @!P3 IMAD.WIDE.U32 R22, R22, R8, R12 ;  /* 0x000000081616b225 */ /* 0x000fe200078e000c */
[----:B------:R-:W-:-:S03]  /*1bb0*/  SHF.R.S32.HI R13, RZ, 0x1f, R6 ;  /* 0x0000001fff0d7819 */ /* 0x000fc60000011406 */
[----:B------:R-:W-:Y:S02]  /*1bc0*/  IMAD R2, R21, R6, RZ ;  /* 0x0000000615027224 */ /* 0x000fe400078e02ff */
        /* <DEDUP_REMOVED lines=12> */
.L_x_4132:
[----:B-1----:R-:W-:Y:S05]  /*1c90*/  BSYNC B0 ;  /* 0x0000000000007941 */ /* 0x002fea0003800000 */
.L_x_4130:
        /* <DEDUP_REMOVED lines=18> */
[----:B------:R-:W-:-:S04]  /*1dc0*/  IMAD R4, R7, R64, RZ ;  /* 0x0000004007047224 */ /* 0x000fc800078e02ff */
[----:B------:R-:W-:Y:S01]  /*1dd0*/  IMAD.X R31, R19, 0x1, R5, P0 ;  /* 0x00000001131f7824 */ /* 0x000fe200000e0605 */
[----:B------:R-:W-:Y:S02]  /*1de0*/  LOP3.LUT R5, R6, 0x1c0, RZ, 0xc0, !PT ;  /* 0x000001c006057812 */ /* 0x000fe400078ec0ff */
[CC--:B------:R-:W-:Y:S02]  /*1df0*/  LEA.HI R72, R68.reuse, R75.reuse, RZ, 0x4 ;  /* 0x0000004b44487211 */ /* 0x0c0fe400078f20ff */
[----:B------:R-:W-:Y:S02]  /*1e00*/  LOP3.LUT R7, R5, 0x38, R18, 0xf8, !PT ;  /* 0x0000003805077812 */ /* 0x000fe400078ef812 */
[----:B------:R-:W-:Y:S02]  /*1e10*/  SHF.R.U32.HI R180, RZ, 0x3, R5 ;  /* 0x00000003ffb47819 */ /* 0x000fe40000011605 */
[----:B------:R-:W-:Y:S01]  /*1e20*/  LEA.HI R5, R68, R75, RZ, 0x6 ;  /* 0x0000004b44057211 */ /* 0x000fe200078f30ff */
[----:B------:R-:W-:-:S02]  /*1e30*/  IMAD R4, R2, R65, R4 ;  /* 0x0000004102047224 */ /* 0x000fc400078e0204 */
[----:B------:R-:W-:Y:S01]  /*1e40*/  IMAD.WIDE.U32 R30, R2, R64, R30 ;  /* 0x00000040021e7225 */ /* 0x000fe200078e001e */
[----:B------:R-:W-:Y:S02]  /*1e50*/  LOP3.LUT R2, R72, 0xfffffff0, RZ, 0xc0, !PT ;  /* 0xfffffff048027812 */ /* 0x000fe400078ec0ff */
[----:B------:R-:W-:Y:S01]  /*1e60*/  LOP3.LUT R180, R7, R180, RZ, 0x3c, !PT ;  /* 0x000000b407b47212 */ /* 0x000fe200078e3cff */
[----:B------:R-:W-:Y:S02]  /*1e70*/  IMAD.SHL.U32 R5, R5, 0x8, RZ ;  /* 0x0000000805057824 */ /* 0x000fe400078e00ff */
[----:B------:R-:W-:Y:S01]  /*1e80*/  IMAD.IADD R73, R75, 0x1, -R2 ;  /* 0x000000014b497824 */ /* 0x000fe200078e0a02 */
[----:B------:R-:W-:Y:S02]  /*1e90*/  SHF.R.S32.HI R76, RZ, 0x1f, R233 ;  /* 0x0000001fff4c7819 */ /* 0x000fe400000114e9 */
[----:B------:R-:W-:Y:S01]  /*1ea0*/  LOP3.LUT R180, R180, 0xfffffe00, R5, 0xf8, !PT ;  /* 0xfffffe00b4b47812 */ /* 0x000fe200078ef805 */
[----:B------:R-:W-:Y:S01]  /*1eb0*/  IMAD.IADD R31, R31, 0x1, R4 ;  /* 0x000000011f1f7824 */ /* 0x000fe200078e0204 */
[----:B------:R-:W-:-:S04]  /*1ec0*/  SHF.R.S32.HI R74, RZ, 0x1f, R73 ;  /* 0x0000001fff4a7819 */ /* 0x000fc80000011449 */
[----:B------:R-:W-:Y:S01]  /*1ed0*/  LEA.HI R74, R74, R73, RZ, 0x3 ;  /* 0x000000494a4a7211 */ /* 0x000fe200078f18ff */
[----:B------:R-:W-:-:S03]  /*1ee0*/  IMAD R22, R29, R8, RZ ;  /* 0x000000081d167224 */ /* 0x000fc600078e02ff */
[----:B------:R-:W-:Y:S01]  /*1ef0*/  LOP3.LUT R6, R74, 0xfffffff8, RZ, 0xc0, !PT ;  /* 0xfffffff84a067812 */ /* 0x000fe200078ec0ff */
[-C--:B------:R-:W-:Y:S01]  /*1f00*/  IMAD R22, R13, R28.reuse, R22 ;  /* 0x0000001c0d167224 */ /* 0x080fe200078e0216 */
[----:B------:R-:W-:Y:S01]  /*1f10*/  SHF.R.S32.HI R189, RZ, 0x1f, R234 ;  /* 0x0000001fffbd7819 */ /* 0x000fe200000114ea */
[----:B------:R-:W-:-:S04]  /*1f20*/  IMAD.WIDE.U32 R28, R8, R28, R30 ;  /* 0x0000001c081c7225 */ /* 0x000fc800078e001e */
[----:B------:R-:W-:Y:S01]  /*1f30*/  IMAD.IADD R73, R73, 0x1, -R6 ;  /* 0x0000000149497824 */ /* 0x000fe200078e0a06 */
[----:B------:R-:W-:Y:S01]  /*1f40*/  IADD3 R23, R29, R22, RZ ;  /* 0x000000161d177210 */ /* 0x000fe20007ffe0ff */
[----:B------:R-:W-:Y:S01]  /*1f50*/  IMAD.MOV.U32 R22, RZ, RZ, R28 ;  /* 0x000000ffff167224 */ /* 0x000fe200078e001c */
[----:B------:R-:W-:Y:S01]  /*1f60*/  SHF.R.S32.HI R185, RZ, 0x1f, R184 ;  /* 0x0000001fffb97819 */ /* 0x000fe200000114b8 */
[----:B------:R-:W-:Y:S02]  /*1f70*/  IMAD R149, R65, R184, RZ ;  /* 0x000000b841957224 */ /* 0x000fe400078e02ff */
[----:B------:R-:W-:-:S04]  /*1f80*/  IMAD.WIDE.U32 R22, R184, R64, R22 ;  /* 0x00000040b8167225 */ /* 0x000fc800078e0016 */
[----:B------:R-:W-:-:S04]  /*1f90*/  IMAD R149, R185, R64, R149 ;  /* 0x00000040b9957224 */ /* 0x000fc800078e0295 */
[----:B------:R-:W-:Y:S02]  /*1fa0*/  IMAD.IADD R149, R23, 0x1, R149 ;  /* 0x0000000117957824 */ /* 0x000fe400078e0295 */
        /* <DEDUP_REMOVED lines=9> */
[----:B------:R-:W-:Y:S01]  /*2040*/  IMAD.SHL.U32 R223, R64, 0x10, RZ ;  /* 0x0000001040df7824 */ /* 0x000fe200078e00ff */
[----:B------:R-:W-:Y:S01]  /*2050*/  SHF.R.S32.HI R72, RZ, 0x4, R72 ;  /* 0x00000004ff487819 */ /* 0x000fe20000011448 */
[----:B------:R-:W-:Y:S02]  /*2060*/  IMAD.SHL.U32 R79, R71, 0x4, RZ ;  /* 0x00000004474f7824 */ /* 0x000fe400078e00ff */
[----:B--2---:R-:W-:-:S02]  /*2070*/  @P1 IMAD R7, R199, R15, RZ ;  /* 0x0000000fc7071224 */ /* 0x004fc400078e02ff */
[----:B------:R-:W-:-:S04]  /*2080*/  @P1 IMAD.WIDE.U32 R14, R198, R15, RZ ;  /* 0x0000000fc60e1225 */ /* 0x000fc800078e00ff */
[----:B------:R-:W-:Y:S02]  /*2090*/  @P1 IMAD.MOV.U32 R2, RZ, RZ, R14 ;  /* 0x000000ffff021224 */ /* 0x000fe400078e000e */
[----:B---3--:R-:W-:Y:S01]  /*20a0*/  @!P1 IMAD R5, R27, R233, RZ ;  /* 0x000000e91b059224 */ /* 0x008fe200078e02ff */
[----:B------:R-:W-:-:S03]  /*20b0*/  IADD3 R14, R18, 0x40, RZ ;  /* 0x00000040120e7810 */ /* 0x000fc60007ffe0ff */
[C---:B------:R-:W-:Y:S02]  /*20c0*/  @!P1 IMAD R4, R26.reuse, R76, R5 ;  /* 0x0000004c1a049224 */ /* 0x040fe400078e0205 */
[----:B------:R-:W-:-:S04]  /*20d0*/  @!P1 IMAD.WIDE.U32 R26, R26, R233, RZ ;  /* 0x000000e91a1a9225 */ /* 0x000fc800078e00ff */
[----:B------:R-:W-:Y:S01]  /*20e0*/  @P1 IMAD.IADD R7, R15, 0x1, R7 ;  /* 0x000000010f071824 */ /* 0x000fe200078e0207 */
[----:B------:R-:W-:Y:S01]  /*20f0*/  @!P1 IADD3 R7, R27, R4, RZ ;  /* 0x000000041b079210 */ /* 0x000fe20007ffe0ff */
[----:B------:R-:W-:Y:S01]  /*2100*/  @!P1 IMAD.MOV.U32 R2, RZ, RZ, R26 ;  /* 0x000000ffff029224 */ /* 0x000fe200078e001a */
[-C--:B------:R-:W-:Y:S01]  /*2110*/  ISETP.GE.AND P1, PT, R14, R81.reuse, PT ;  /* 0x000000510e00720c */ /* 0x080fe20003f26270 */
[----:B----4-:R-:W-:Y:S01]  /*2120*/  IMAD R5, R25, R234, RZ ;  /* 0x000000ea19057224 */ /* 0x010fe200078e02ff */
[C---:B------:R-:W-:Y:S02]  /*2130*/  ISETP.GE.AND P2, PT, R18.reuse, R81, PT ;  /* 0x000000511200720c */ /* 0x040fe40003f46270 */
[----:B------:R-:W-:Y:S02]  /*2140*/  SEL R78, RZ, 0xffffffff, P1 ;  /* 0xffffffffff4e7807 */ /* 0x000fe40000800000 */
[----:B------:R-:W-:Y:S01]  /*2150*/  IADD3 R6, P0, R18, R2, RZ ;  /* 0x0000000212067210 */ /* 0x000fe20007f1e0ff */
[----:B------:R-:W-:Y:S01]  /*2160*/  IMAD R2, R24, R189, R5 ;  /* 0x000000bd18027224 */ /* 0x000fe200078e0205 */
[----:B------:R-:W-:Y:S01]  /*2170*/  SEL R5, RZ, 0x1, P2 ;  /* 0x00000001ff057807 */ /* 0x000fe20001000000 */
[----:B------:R-:W-:-:S02]  /*2180*/  IMAD.SHL.U32 R78, R78, 0x2, RZ ;  /* 0x000000024e4e7824 */ /* 0x000fc400078e00ff */
[----:B------:R-:W-:-:S03]  /*2190*/  IMAD.X R7, R19, 0x1, R7, P0 ;  /* 0x0000000113077824 */ /* 0x000fc600000e0607 */
[----:B------:R-:W-:Y:S01]  /*21a0*/  LOP3.LUT R78, R78, 0x2, R5, 0xe2, !PT ;  /* 0x000000024e4e7812 */ /* 0x000fe200078ee205 */
[----:B------:R-:W-:Y:S01]  /*21b0*/  IMAD.WIDE.U32 R24, R234, R24, R6 ;  /* 0x00000018ea187225 */ /* 0x000fe200078e0006 */
[----:B------:R-:W-:-:S03]  /*21c0*/  SHF.R.S32.HI R5, RZ, 0x1f, R80 ;  /* 0x0000001fff057819 */ /* 0x000fc60000011450 */
[----:B------:R-:W-:Y:S01]  /*21d0*/  IMAD.IADD R25, R25, 0x1, R2 ;  /* 0x0000000119197824 */ /* 0x000fe200078e0202 */
[----:B------:R-:W-:Y:S02]  /*21e0*/  LEA.HI R2, R5, R80, RZ, 0x7 ;  /* 0x0000005005027211 */ /* 0x000fe400078f38ff */
[C---:B------:R-:W-:Y:S02]  /*21f0*/  LEA R148, P0, R22.reuse, R20, 0x1 ;  /* 0x0000001416947211 */ /* 0x040fe400078008ff */
[----:B------:R-:W-:Y:S02]  /*2200*/  SHF.R.S32.HI R2, RZ, 0x7, R2 ;  /* 0x00000007ff027819 */ /* 0x000fe40000011402 */
[----:B------:R-:W-:Y:S02]  /*2210*/  LEA.HI.X R149, R22, R21, R149, 0x1, P0 ;  /* 0x0000001516957211 */ /* 0x000fe400000f0c95 */
[----:B------:R-:W-:Y:S02]  /*2220*/  IADD3 R186, P0, R18, R0, RZ ;  /* 0x0000000012ba7210 */ /* 0x000fe40007f1e0ff */
[----:B------:R-:W-:-:S02]  /*2230*/  IMNMX R99, R227, R2, !PT ;  /* 0x00000002e3637217 */ /* 0x000fc40007800200 */
[----:B------:R-:W-:Y:S02]  /*2240*/  R2P PR, R73, 0x6 ;  /* 0x0000000649007804 */ /* 0x000fe40000000000 */
[----:B------:R-:W-:Y:S01]  /*2250*/  ISETP.GT.AND P3, PT, R54, R99, PT ;  /* 0x000000633600720c */ /* 0x000fe20003f64270 */
[----:B------:R-:W-:Y:S02]  /*2260*/  IMAD.X R187, R19, 0x1, R3, P0 ;  /* 0x0000000113bb7824 */ /* 0x000fe400000e0603 */
[----:B------:R-:W-:Y:S02]  /*2270*/  IMAD R197, R195, R198, RZ ;  /* 0x000000c6c3c57224 */ /* 0x000fe400078e02ff */
[----:B------:R-:W-:Y:S01]  /*2280*/  IMAD.WIDE.U32 R186, R184, R66, R186 ;  /* 0x00000042b8ba7225 */ /* 0x000fe200078e00ba */
[----:B------:R-:W-:-:S03]  /*2290*/  LOP3.LUT R0, R68, 0xffffffe0, RZ, 0xc0, !PT ;  /* 0xffffffe044007812 */ /* 0x000fc600078ec0ff */
[----:B------:R-:W-:Y:S01]  /*22a0*/  IMAD R197, R194, R199, R197 ;  /* 0x000000c7c2c57224 */ /* 0x000fe200078e02c5 */
[----:B------:R-:W-:Y:S01]  /*22b0*/  LEA R228, P0, R186, R192, 0x1 ;  /* 0x000000c0bae47211 */ /* 0x000fe200078008ff */
[----:B------:R-:W-:Y:S02]  /*22c0*/  IMAD.IADD R191, R187, 0x1, R191 ;  /* 0x00000001bbbf7824 */ /* 0x000fe400078e02bf */
[----:B------:R-:W-:Y:S01]  /*22d0*/  IMAD.WIDE.U32 R194, R194, R198, R24 ;  /* 0x000000c6c2c27225 */ /* 0x000fe200078e0018 */
[----:B------:R-:W-:Y:S02]  /*22e0*/  SHF.R.S32.HI R68, RZ, 0x5, R68 ;  /* 0x00000005ff447819 */ /* 0x000fe40000011444 */
[----:B------:R-:W-:Y:S01]  /*22f0*/  IADD3 R77, -R0, R75, RZ ;  /* 0x0000004b004d7210 */ /* 0x000fe20007ffe1ff */
        /* <DEDUP_REMOVED lines=22> */
[----:B------:R-:W-:Y:S01]  /*2460*/  IMAD.WIDE.U32 R206, R64, 0xa0, RZ ;  /* 0x000000a040ce7825 */ /* 0x000fe200078e00ff */
        /* <DEDUP_REMOVED lines=184> */
.L_x_4267:
        /* <DEDUP_REMOVED lines=15> */
.L_x_4135:
[----:B------:R-:W-:Y:S05]  /*30e0*/  BSYNC B0 ;  /* 0x0000000000007941 */ /* 0x000fea0003800000 */
.L_x_4134:
        /* <DEDUP_REMOVED lines=15> */
.L_x_4137:
[----:B------:R-:W-:Y:S05]  /*31e0*/  BSYNC B0 ;  /* 0x0000000000007941 */ /* 0x000fea0003800000 */
.L_x_4136:
        /* <DEDUP_REMOVED lines=15> */
.L_x_4139:
[----:B------:R-:W-:Y:S05]  /*32e0*/  BSYNC B0 ;  /* 0x0000000000007941 */ /* 0x000fea0003800000 */
.L_x_4138:
        /* <DEDUP_REMOVED lines=15> */
.L_x_4141:
[----:B------:R-:W-:Y:S05]  /*33e0*/  BSYNC B0 ;  /* 0x0000000000007941 */ /* 0x000fea0003800000 */
.L_x_4140:
        /* <DEDUP_REMOVED lines=15> */
.L_x_4143:
[----:B------:R-:W-:Y:S05]  /*34e0*/  BSYNC B0 ;  /* 0x0000000000007941 */ /* 0x000fea0003800000 */
.L_x_4142:
        /* <DEDUP_REMOVED lines=15> */
.L_x_4145:
[----:B------:R-:W-:Y:S05]  /*35e0*/  BSYNC B0 ;  /* 0x0000000000007941 */ /* 0x000fea0003800000 */
.L_x_4144:
        /* <DEDUP_REMOVED lines=15> */
.L_x_4147:
[----:B------:R-:W-:Y:S05]  /*36e0*/  BSYNC B0 ;  /* 0x0000000000007941 */ /* 0x000fea0003800000 */
.L_x_4146:
        /* <DEDUP_REMOVED lines=15> */
.L_x_4149:
[----:B------:R-:W-:Y:S05]  /*37e0*/  BSYNC B0 ;  /* 0x0000000000007941 */ /* 0x000fea0003800000 */
.L_x_4148:
        /* <DEDUP_REMOVED lines=66> */
.L_x_4156:
[----:B------:R-:W-:Y:S05]  /*3c10*/  BSYNC B0 ;  /* 0x0000000000007941 */ /* 0x000fea0003800000 */
.L_x_4155:
        /* <DEDUP_REMOVED lines=50> */
.L_x_4154:
[----:B------:R-:W-:Y:S05]  /*3f40*/  BSYNC B1 ;  /* 0x0000000000017941 */ /* 0x000fea0003800000 */
.L_x_4153:
        /* <DEDUP_REMOVED lines=63> */
.L_x_4160:
[----:B------:R-:W-:Y:S05]  /*4340*/  BSYNC B0 ;  /* 0x0000000000007941 */ /* 0x000fea0003800000 */
.L_x_4159:
        /* <DEDUP_REMOVED lines=52> */
.L_x_4158:
[----:B------:R-:W-:Y:S05]  /*4690*/  BSYNC B1 ;  /* 0x0000000000017941 */ /* 0x000fea0003800000 */
.L_x_4157:
        /* <DEDUP_REMOVED lines=63> */
.L_x_4164:
[----:B------:R-:W-:Y:S05]  /*4a90*/  BSYNC B0 ;  /* 0x0000000000007941 */ /* 0x000fea0003800000 */
.L_x_4163:
        /* <DEDUP_REMOVED lines=52> */
.L_x_4162:
[----:B------:R-:W-:Y:S05]  /*4de0*/  BSYNC B1 ;  /* 0x0000000000017941 */ /* 0x000fea0003800000 */
.L_x_4161:
        /* <DEDUP_REMOVED lines=65> */
.L_x_4168:
[----:B------:R-:W-:Y:S05]  /*5200*/  BSYNC B0 ;  /* 0x0000000000007941 */ /* 0x000fea0003800000 */
.L_x_4167:
        /* <DEDUP_REMOVED lines=52> */
.L_x_4166:
[----:B------:R-:W-:Y:S05]  /*5550*/  BSYNC B1 ;  /* 0x0000000000017941 */ /* 0x000fea0003800000 */
.L_x_4165:
        /* <DEDUP_REMOVED lines=63> */
.L_x_4172:
[----:B------:R-:W-:Y:S05]  /*5950*/  BSYNC B0 ;  /* 0x0000000000007941 */ /* 0x000fea0003800000 */
.L_x_4171:
        /* <DEDUP_REMOVED lines=52> */
.L_x_4170:
[----:B------:R-:W-:Y:S05]  /*5ca0*/  BSYNC B1 ;  /* 0x0000000000017941 */ /* 0x000fea0003800000 */
.L_x_4169:
        /* <DEDUP_REMOVED lines=65> */
.L_x_4176:
[----:B------:R-:W-:Y:S05]  /*60c0*/  BSYNC B0 ;  /* 0x0000000000007941 */ /* 0x000fea0003800000 */
.L_x_4175:
        /* <DEDUP_REMOVED lines=52> */
.L_x_4174:
[----:B------:R-:W-:Y:S05]  /*6410*/  BSYNC B1 ;  /* 0x0000000000017941 */ /* 0x000fea0003800000 */
.L_x_4173:
        /* <DEDUP_REMOVED lines=65> */
.L_x_4180:
[----:B------:R-:W-:Y:S05]  /*6830*/  BSYNC B0 ;  /* 0x0000000000007941 */ /* 0x000fea0003800000 */
.L_x_4179:
        /* <DEDUP_REMOVED lines=52> */
.L_x_4178:
[----:B------:R-:W-:Y:S05]  /*6b80*/  BSYNC B1 ;  /* 0x0000000000017941 */ /* 0x000fea0003800000 */
.L_x_4177:
        /* <DEDUP_REMOVED lines=65> */
.L_x_4184:
[----:B------:R-:W-:Y:S05]  /*6fa0*/  BSYNC B0 ;  /* 0x0000000000007941 */ /* 0x000fea0003800000 */
.L_x_4183:
        /* <DEDUP_REMOVED lines=52> */
.L_x_4182:
[----:B------:R-:W-:Y:S05]  /*72f0*/  BSYNC B1 ;  /* 0x0000000000017941 */ /* 0x000fea0003800000 */
.L_x_4181:
        /* <DEDUP_REMOVED lines=8> */
.L_x_4152:
        /* <DEDUP_REMOVED lines=89> */
.L_x_4191:
[----:B------:R-:W-:Y:S05]  /*7910*/  BSYNC B0 ;  /* 0x0000000000007941 */ /* 0x000fea0003800000 */
.L_x_4190:
[----:B-----5:R2:W-:Y:S02]  /*7920*/  ST.E.128 [R138.64], R48 ;  /* 0x000000308a007985 */ /* 0x0205e4000c101d06 */
.L_x_4189:
[----:B------:R-:W-:Y:S05]  /*7930*/  BSYNC B1 ;  /* 0x0000000000017941 */ /* 0x000fea0003800000 */
.L_x_4188:
        /* <DEDUP_REMOVED lines=86> */
.L_x_4193:
[----:B------:R-:W-:Y:S05]  /*7ea0*/  BSYNC B0 ;  /* 0x0000000000007941 */ /* 0x000fea0003800000 */
.L_x_4192:
[----:B-----5:R3:W-:Y:S02]  /*7eb0*/  ST.E.128 [R138.64+0x80], R48 ;  /* 0x000080308a007985 */ /* 0x0207e4000c101d06 */
.L_x_4187:
[----:B------:R-:W-:Y:S05]  /*7ec0*/  BSYNC B2 ;  /* 0x0000000000027941 */ /* 0x000fea0003800000 */
.L_x_4186:
        /* <DEDUP_REMOVED lines=97> */
.L_x_4199:
[----:B------:R-:W-:Y:S05]  /*84e0*/  BSYNC B0 ;  /* 0x0000000000007941 */ /* 0x000fea0003800000 */
.L_x_4198:
[C---:B------:R-:W-:Y:S04]  /*84f0*/  LEA R2, P0, R225.reuse, R138, 0x1 ;  /* 0x0000008ae1027211 */ /* 0x040fe800078008ff */
[----:B------:R-:W-:Y:S05]  /*8500*/  LEA.HI.X R3, R225, R139, R226, 0x1, P0 ;  /* 0x0000008be1037211 */ /* 0x000fea00000f0ce2 */
[----:B-----5:R3:W-:Y:S04]  /*8510*/  ST.E.128 [R2.64], R48 ;  /* 0x0000003002007985 */ /* 0x0207e8000c101d06 */
.L_x_4197:
[----:B------:R-:W-:Y:S05]  /*8520*/  BSYNC B1 ;  /* 0x0000000000017941 */ /* 0x000fea0003800000 */
.L_x_4196:
        /* <DEDUP_REMOVED lines=91> */
.L_x_4201:
[----:B------:R-:W-:Y:S05]  /*8ae0*/  BSYNC B0 ;  /* 0x0000000000007941 */ /* 0x000fea0003800000 */
.L_x_4200:
[C---:B------:R-:W-:Y:S04]  /*8af0*/  LEA R2, P0, R96.reuse, R138, 0x1 ;  /* 0x0000008a60027211 */ /* 0x040fe800078008ff */
[----:B------:R-:W-:Y:S05]  /*8b00*/  LEA.HI.X R3, R96, R139, R95, 0x1, P0 ;  /* 0x0000008b60037211 */ /* 0x000fea00000f0c5f */
[----:B-----5:R3:W-:Y:S04]  /*8b10*/  ST.E.128 [R2.64], R48 ;  /* 0x0000003002007985 */ /* 0x0207e8000c101d06 */
.L_x_4195:
[----:B------:R-:W-:Y:S05]  /*8b20*/  BSYNC B2 ;  /* 0x0000000000027941 */ /* 0x000fea0003800000 */
.L_x_4194:
        /* <DEDUP_REMOVED lines=97> */
.L_x_4207:
[----:B------:R-:W-:Y:S05]  /*9140*/  BSYNC B0 ;  /* 0x0000000000007941 */ /* 0x000fea0003800000 */
.L_x_4206:
[C---:B------:R-:W-:Y:S04]  /*9150*/  LEA R2, P0, R97.reuse, R138, 0x1 ;  /* 0x0000008a61027211 */ /* 0x040fe800078008ff */
[----:B------:R-:W-:Y:S05]  /*9160*/  LEA.HI.X R3, R97, R139, R98, 0x1, P0 ;  /* 0x0000008b61037211 */ /* 0x000fea00000f0c62 */
[----:B-----5:R3:W-:Y:S04]  /*9170*/  ST.E.128 [R2.64], R48 ;  /* 0x0000003002007985 */ /* 0x0207e8000c101d06 */
.L_x_4205:
[----:B------:R-:W-:Y:S05]  /*9180*/  BSYNC B1 ;  /* 0x0000000000017941 */ /* 0x000fea0003800000 */
.L_x_4204:
        /* <DEDUP_REMOVED lines=91> */
.L_x_4209:
[----:B------:R-:W-:Y:S05]  /*9740*/  BSYNC B0 ;  /* 0x0000000000007941 */ /* 0x000fea0003800000 */
.L_x_4208:
[C---:B------:R-:W-:Y:S04]  /*9750*/  LEA R2, P0, R244.reuse, R138, 0x1 ;  /* 0x0000008af4027211 */ /* 0x040fe800078008ff */
[----:B------:R-:W-:Y:S05]  /*9760*/  LEA.HI.X R3, R244, R139, R245, 0x1, P0 ;  /* 0x0000008bf4037211 */ /* 0x000fea00000f0cf5 */
[----:B-----5:R3:W-:Y:S04]  /*9770*/  ST.E.128 [R2.64], R48 ;  /* 0x0000003002007985 */ /* 0x0207e8000c101d06 */
.L_x_4203:
[----:B------:R-:W-:Y:S05]  /*9780*/  BSYNC B2 ;  /* 0x0000000000027941 */ /* 0x000fea0003800000 */
.L_x_4202:
        /* <DEDUP_REMOVED lines=98> */
.L_x_4215:
[----:B------:R-:W-:Y:S05]  /*9db0*/  BSYNC B0 ;  /* 0x0000000000007941 */ /* 0x000fea0003800000 */
.L_x_4214:
[----:B------:R-:W-:Y:S02]  /*9dc0*/  IMAD R0, R67, 0x60, RZ ;  /* 0x0000006043007824 */ /* 0x000fe400078e02ff */
[----:B------:R-:W-:Y:S05]  /*9dd0*/  IMAD.WIDE.U32 R2, R66, 0x60, R138 ;  /* 0x0000006042027825 */ /* 0x000fea00078e008a */
[----:B------:R-:W-:Y:S05]  /*9de0*/  IADD3 R3, R3, R0, RZ ;  /* 0x0000000003037210 */ /* 0x000fea0007ffe0ff */
[----:B-----5:R3:W-:Y:S02]  /*9df0*/  ST.E.128 [R2.64], R48 ;  /* 0x0000003002007985 */ /* 0x0207e4000c101d06 */
.L_x_4213:
[----:B------:R-:W-:Y:S05]  /*9e00*/  BSYNC B1 ;  /* 0x0000000000017941 */ /* 0x000fea0003800000 */
.L_x_4212:
        /* <DEDUP_REMOVED lines=91> */
.L_x_4217:
[----:B------:R-:W-:Y:S05]  /*a3c0*/  BSYNC B0 ;  /* 0x0000000000007941 */ /* 0x000fea0003800000 */
.L_x_4216:
[C---:B------:R-:W-:Y:S04]  /*a3d0*/  LEA R2, P0, R242.reuse, R138, 0x1 ;  /* 0x0000008af2027211 */ /* 0x040fe800078008ff */
[----:B------:R-:W-:Y:S05]  /*a3e0*/  LEA.HI.X R3, R242, R139, R243, 0x1, P0 ;  /* 0x0000008bf2037211 */ /* 0x000fea00000f0cf3 */
[----:B-----5:R3:W-:Y:S04]  /*a3f0*/  ST.E.128 [R2.64], R48 ;  /* 0x0000003002007985 */ /* 0x0207e8000c101d06 */
.L_x_4211:
[----:B------:R-:W-:Y:S05]  /*a400*/  BSYNC B2 ;  /* 0x0000000000027941 */ /* 0x000fea0003800000 */
.L_x_4210:
        /* <DEDUP_REMOVED lines=97> */
.L_x_4223:
[----:B------:R-:W-:Y:S05]  /*aa20*/  BSYNC B0 ;  /* 0x0000000000007941 */ /* 0x000fea0003800000 */
.L_x_4222:
[C---:B------:R-:W-:Y:S04]  /*aa30*/  LEA R2, P0, R93.reuse, R138, 0x1 ;  /* 0x0000008a5d027211 */ /* 0x040fe800078008ff */
[----:B------:R-:W-:Y:S05]  /*aa40*/  LEA.HI.X R3, R93, R139, R94, 0x1, P0 ;  /* 0x0000008b5d037211 */ /* 0x000fea00000f0c5e */
[----:B-----5:R3:W-:Y:S04]  /*aa50*/  ST.E.128 [R2.64], R48 ;  /* 0x0000003002007985 */ /* 0x0207e8000c101d06 */
.L_x_4221:
[----:B------:R-:W-:Y:S05]  /*aa60*/  BSYNC B1 ;  /* 0x0000000000017941 */ /* 0x000fea0003800000 */
.L_x_4220:
        /* <DEDUP_REMOVED lines=91> */
.L_x_4225:
[----:B------:R-:W-:Y:S05]  /*b020*/  BSYNC B0 ;  /* 0x0000000000007941 */ /* 0x000fea0003800000 */
.L_x_4224:
[C---:B------:R-:W-:Y:S04]  /*b030*/  LEA R2, P0, R240.reuse, R138, 0x1 ;  /* 0x0000008af0027211 */ /* 0x040fe800078008ff */
[----:B------:R-:W-:Y:S05]  /*b040*/  LEA.HI.X R3, R240, R139, R241, 0x1, P0 ;  /* 0x0000008bf0037211 */ /* 0x000fea00000f0cf1 */
[----:B-----5:R3:W-:Y:S04]  /*b050*/  ST.E.128 [R2.64], R48 ;  /* 0x0000003002007985 */ /* 0x0207e8000c101d06 */
.L_x_4219:
[----:B------:R-:W-:Y:S05]  /*b060*/  BSYNC B2 ;  /* 0x0000000000027941 */ /* 0x000fea0003800000 */
.L_x_4218:
        /* <DEDUP_REMOVED lines=98> */
.L_x_4231:
[----:B------:R-:W-:Y:S05]  /*b690*/  BSYNC B0 ;  /* 0x0000000000007941 */ /* 0x000fea0003800000 */
.L_x_4230:
[----:B------:R-:W-:Y:S02]  /*b6a0*/  IMAD R0, R67, 0xa0, RZ ;  /* 0x000000a043007824 */ /* 0x000fe400078e02ff */
[----:B------:R-:W-:Y:S05]  /*b6b0*/  IMAD.WIDE.U32 R2, R66, 0xa0, R138 ;  /* 0x000000a042027825 */ /* 0x000fea00078e008a */
[----:B------:R-:W-:Y:S05]  /*b6c0*/  IADD3 R3, R3, R0, RZ ;  /* 0x0000000003037210 */ /* 0x000fea0007ffe0ff */
[----:B-----5:R3:W-:Y:S02]  /*b6d0*/  ST.E.128 [R2.64], R48 ;  /* 0x0000003002007985 */ /* 0x0207e4000c101d06 */
.L_x_4229:
[----:B------:R-:W-:Y:S05]  /*b6e0*/  BSYNC B1 ;  /* 0x0000000000017941 */ /* 0x000fea0003800000 */
.L_x_4228:
        /* <DEDUP_REMOVED lines=91> */
.L_x_4233:
[----:B------:R-:W-:Y:S05]  /*bca0*/  BSYNC B0 ;  /* 0x0000000000007941 */ /* 0x000fea0003800000 */
.L_x_4232:
[C---:B------:R-:W-:Y:S04]  /*bcb0*/  LEA R2, P0, R214.reuse, R138, 0x1 ;  /* 0x0000008ad6027211 */ /* 0x040fe800078008ff */
[----:B------:R-:W-:Y:S05]  /*bcc0*/  LEA.HI.X R3, R214, R139, R92, 0x1, P0 ;  /* 0x0000008bd6037211 */ /* 0x000fea00000f0c5c */
[----:B-----5:R3:W-:Y:S04]  /*bcd0*/  ST.E.128 [R2.64], R48 ;  /* 0x0000003002007985 */ /* 0x0207e8000c101d06 */
.L_x_4227:
[----:B------:R-:W-:Y:S05]  /*bce0*/  BSYNC B2 ;  /* 0x0000000000027941 */ /* 0x000fea0003800000 */
.L_x_4226:
        /* <DEDUP_REMOVED lines=98> */
.L_x_4239:
[----:B------:R-:W-:Y:S05]  /*c310*/  BSYNC B0 ;  /* 0x0000000000007941 */ /* 0x000fea0003800000 */
.L_x_4238:
[----:B------:R-:W-:Y:S02]  /*c320*/  IMAD R0, R67, 0xc0, RZ ;  /* 0x000000c043007824 */ /* 0x000fe400078e02ff */
[----:B------:R-:W-:Y:S05]  /*c330*/  IMAD.WIDE.U32 R2, R66, 0xc0, R138 ;  /* 0x000000c042027825 */ /* 0x000fea00078e008a */
[----:B------:R-:W-:Y:S05]  /*c340*/  IADD3 R3, R3, R0, RZ ;  /* 0x0000000003037210 */ /* 0x000fea0007ffe0ff */
[----:B-----5:R3:W-:Y:S02]  /*c350*/  ST.E.128 [R2.64], R48 ;  /* 0x0000003002007985 */ /* 0x0207e4000c101d06 */
.L_x_4237:
[----:B------:R-:W-:Y:S05]  /*c360*/  BSYNC B1 ;  /* 0x0000000000017941 */ /* 0x000fea0003800000 */
.L_x_4236:
        /* <DEDUP_REMOVED lines=91> */
.L_x_4241:
[----:B------:R-:W-:Y:S05]  /*c920*/  BSYNC B0 ;  /* 0x0000000000007941 */ /* 0x000fea0003800000 */
.L_x_4240:
[C---:B------:R-:W-:Y:S04]  /*c930*/  LEA R2, P0, R212.reuse, R138, 0x1 ;  /* 0x0000008ad4027211 */ /* 0x040fe800078008ff */
[----:B------:R-:W-:Y:S05]  /*c940*/  LEA.HI.X R3, R212, R139, R91, 0x1, P0 ;  /* 0x0000008bd4037211 */ /* 0x000fea00000f0c5b */
[----:B-----5:R3:W-:Y:S04]  /*c950*/  ST.E.128 [R2.64], R48 ;  /* 0x0000003002007985 */ /* 0x0207e8000c101d06 */
.L_x_4235:
[----:B------:R-:W-:Y:S05]  /*c960*/  BSYNC B2 ;  /* 0x0000000000027941 */ /* 0x000fea0003800000 */
.L_x_4234:
        /* <DEDUP_REMOVED lines=98> */
.L_x_4247:
[----:B------:R-:W-:Y:S05]  /*cf90*/  BSYNC B0 ;  /* 0x0000000000007941 */ /* 0x000fea0003800000 */
.L_x_4246:
[----:B------:R-:W-:Y:S02]  /*cfa0*/  IMAD R0, R67, 0xe0, RZ ;  /* 0x000000e043007824 */ /* 0x000fe400078e02ff */
[----:B---3--:R-:W-:Y:S05]  /*cfb0*/  IMAD.WIDE.U32 R2, R66, 0xe0, R138 ;  /* 0x000000e042027825 */ /* 0x008fea00078e008a */
[----:B------:R-:W-:Y:S05]  /*cfc0*/  IADD3 R3, R3, R0, RZ ;  /* 0x0000000003037210 */ /* 0x000fea0007ffe0ff */
[----:B-----5:R3:W-:Y:S02]  /*cfd0*/  ST.E.128 [R2.64], R36 ;  /* 0x0000002402007985 */ /* 0x0207e4000c101d06 */
.L_x_4245:
[----:B------:R-:W-:Y:S05]  /*cfe0*/  BSYNC B1 ;  /* 0x0000000000017941 */ /* 0x000fea0003800000 */
.L_x_4244:
        /* <DEDUP_REMOVED lines=91> */
.L_x_4249:
[----:B------:R-:W-:Y:S05]  /*d5a0*/  BSYNC B0 ;  /* 0x0000000000007941 */ /* 0x000fea0003800000 */
.L_x_4248:
[C---:B---3--:R-:W-:Y:S04]  /*d5b0*/  LEA R2, P0, R210.reuse, R138, 0x1 ;  /* 0x0000008ad2027211 */ /* 0x048fe800078008ff */
[----:B------:R-:W-:Y:S05]  /*d5c0*/  LEA.HI.X R3, R210, R139, R90, 0x1, P0 ;  /* 0x0000008bd2037211 */ /* 0x000fea00000f0c5a */
[----:B-----5:R3:W-:Y:S04]  /*d5d0*/  ST.E.128 [R2.64], R20 ;  /* 0x0000001402007985 */ /* 0x0207e8000c101d06 */
.L_x_4243:
[----:B------:R-:W-:Y:S05]  /*d5e0*/  BSYNC B2 ;  /* 0x0000000000027941 */ /* 0x000fea0003800000 */
.L_x_4242:
[----:B---3--:R-:W3:Y:S02]  /*d5f0*/  LD.E R3, [R10.64+0xd0] ;  /* 0x0000d0060a037980 */ /* 0x008ee4000c101900 */
[----:B---3--:R-:W-:Y:S05]  /*d600*/  IMAD.U32 R3, R3, -0x40, RZ ;  /* 0xffffffc003037824 */ /* 0x008fea00078e00ff */
[C---:B------:R-:W-:Y:S02]  /*d610*/  LEA R136, P1, R3.reuse, R136, 0x1 ;  /* 0x0000008803887211 */ /* 0x040fe400078208ff */
[C---:B------:R-:W-:Y:S02]  /*d620*/  LEA R134, P0, R3.reuse, R134, 0x1 ;  /* 0x0000008603867211 */ /* 0x040fe400078008ff */
[C---:B------:R-:W-:Y:S02]  /*d630*/  LEA.HI.X.SX32 R137, R3.reuse, R137, 0x1, P1 ;  /* 0x0000008903897211 */ /* 0x040fe400008f0eff */
[----:B------:R-:W-:Y:S01]  /*d640*/  LEA.HI.X.SX32 R135, R3, R135, 0x1, P0 ;  /* 0x0000008703877211 */ /* 0x000fe200000f0eff */
[----:B------:R-:W-:-:S05]  /*d650*/  BRA `(.L_x_4185) ;  /* 0x000009b000007947 */ /* 0x000fca0003800000 */
.L_x_4151:
        /* <DEDUP_REMOVED lines=8> */
.L_x_4251:
[----:B------:R-:W-:Y:S05]  /*d6e0*/  BSYNC B0 ;  /* 0x0000000000007941 */ /* 0x000fea0003800000 */
.L_x_4250:
        /* <DEDUP_REMOVED lines=19> */
.L_x_4253:
[----:B------:R-:W-:Y:S05]  /*d820*/  BSYNC B0 ;  /* 0x0000000000007941 */ /* 0x000fea0003800000 */
.L_x_4252:
        /* <DEDUP_REMOVED lines=19> */
.L_x_4255:
[----:B------:R-:W-:Y:S05]  /*d960*/  BSYNC B0 ;  /* 0x0000000000007941 */ /* 0x000fea0003800000 */
.L_x_4254:
        /* <DEDUP_REMOVED lines=21> */
.L_x_4257:
[----:B------:R-:W-:Y:S05]  /*dac0*/  BSYNC B0 ;  /* 0x0000000000007941 */ /* 0x000fea0003800000 */
.L_x_4256:
        /* <DEDUP_REMOVED lines=19> */
.L_x_4259:
[----:B------:R-:W-:Y:S05]  /*dc00*/  BSYNC B0 ;  /* 0x0000000000007941 */ /* 0x000fea0003800000 */
.L_x_4258:
        /* <DEDUP_REMOVED lines=21> */
.L_x_4261:
[----:B------:R-:W-:Y:S05]  /*dd60*/  BSYNC B0 ;  /* 0x0000000000007941 */ /* 0x000fea0003800000 */
.L_x_4260:
        /* <DEDUP_REMOVED lines=21> */
.L_x_4263:
[----:B------:R-:W-:Y:S05]  /*dec0*/  BSYNC B0 ;  /* 0x0000000000007941 */ /* 0x000fea0003800000 */
.L_x_4262:
        /* <DEDUP_REMOVED lines=20> */
.L_x_4185:
[----:B------:R-:W-:Y:S05]  /*e010*/  BSYNC B3 ;  /* 0x0000000000037941 */ /* 0x000fea0003800000 */
.L_x_4150:
        /* <DEDUP_REMOVED lines=89> */
.L_x_4265:
        /* <DEDUP_REMOVED lines=8> */
.L_x_4266:
[----:B------:R-:W-:Y:S05]  /*e630*/  BSYNC B0 ;  /* 0x0000000000007941 */ /* 0x000fea0003800000 */
.L_x_4264:
[----:B------:R-:W-:Y:S04]  /*e640*/  IADD3 R13, R13, -0x1, RZ ;  /* 0xffffffff0d0d7810 */ /* 0x000fe80007ffe0ff */
[----:B------:R-:W-:Y:S11]  /*e650*/  ISETP.GT.AND P0, PT, R13, R99, PT ;  /* 0x000000630d00720c */ /* 0x000ff60003f04270 */
[----:B------:R-:W-:Y:S02]  /*e660*/  @!UPT UIADD3 URZ, URZ, URZ, URZ ;  /* 0x0000003f3f3ff290 */ /* 0x000fe4000fffe03f */
[----:B------:R-:W-:-:S05]  /*e670*/  @P0 BRA `(.L_x_4267) ;  /* 0xffff497000000947 */ /* 0x000fca000383ffff */
.L_x_4133:
[----:B-1----:R-:W-:Y:S01]  /*e680*/  WARPSYNC 0xffffffff ;  /* 0xffffffff00007948 */ /* 0x002fe20003800000 */
[----:B------:R-:W-:Y:S06]  /*e690*/  BAR.SYNC.DEFER_BLOCKING 0x0 ;  /* 0x0000000000007b1d */ /* 0x000fec0000010000 */
[----:B----4-:R-:W2:Y:S01]  /*e6a0*/  LD.E R7, [R10.64+0xd0] ;  /* 0x0000d0060a077980 */ /* 0x010ea2000c101900 */
        /* <DEDUP_REMOVED lines=11> */
[----:B-----5:R1:W5:Y:S01]  /*e760*/  LD.E.64 R16, [R10.64+0x150] ;  /* 0x000150060a107980 */ /* 0x020362000c101b00 */
[----:B--2---:R-:W-:-:S04]  /*e770*/  ISETP.NE.U32.AND P1, PT, R4, RZ, PT ;  /* 0x000000ff0400720c */ /* 0x004fc80003f25070 */
[----:B------:R-:W-:-:S13]  /*e780*/  ISETP.NE.AND.EX P1, PT, R5, RZ, PT, P1 ;  /* 0x000000ff0500720c */ /* 0x000fda0003f25310 */
[----:B------:R-:W-:-:S04]  /*e790*/  @P1 LEA R12, P0, R233, R4, 0x2 ;  /* 0x00000004e90c1211 */ /* 0x000fc800078010ff */
[----:B------:R-:W-:-:S05]  /*e7a0*/  @P1 LEA.HI.X R13, R233, R5, R76, 0x2, P0 ;  /* 0x00000005e90d1211 */ /* 0x000fca00000f144c */
[----:B------:R2:W4:Y:S01]  /*e7b0*/  @P1 LD.E R2, [R12.64] ;  /* 0x000000060c021980 */ /* 0x000522000c101900 */
[----:B------:R-:W-:Y:S02]  /*e7c0*/  IADD3 R3, P1, R3, R194, RZ ;  /* 0x000000c203037210 */ /* 0x000fe40007f3e0ff */
[----:B---3--:R-:W-:Y:S01]  /*e7d0*/  ISETP.NE.AND P4, PT, R0, RZ, PT ;  /* 0x000000ff0000720c */ /* 0x008fe20003f85270 */
[----:B------:R-:W-:Y:S01]  /*e7e0*/  IMAD.MOV.U32 R196, RZ, RZ, R194 ;  /* 0x000000ffffc47224 */ /* 0x000fe200078e00c2 */
[----:B------:R-:W-:Y:S02]  /*e7f0*/  LEA R46, P2, R194, R200, 0x1 ;  /* 0x000000c8c22e7211 */ /* 0x000fe400078408ff */
[----:B------:R-:W-:Y:S01]  /*e800*/  LEA R5, P0, R198, R194, 0x5 ;  /* 0x000000c2c6057211 */ /* 0x000fe200078028ff */
[--C-:B------:R-:W-:Y:S01]  /*e810*/  IMAD.X R6, R15, 0x1, R197.reuse, P1 ;  /* 0x000000010f067824 */ /* 0x100fe200008e06c5 */
[----:B------:R-:W-:Y:S01]  /*e820*/  LEA.HI.X R47, R194, R201, R197, 0x1, P2 ;  /* 0x000000c9c22f7211 */ /* 0x000fe200010f0cc5 */
[----:B------:R-:W-:Y:S01]  /*e830*/  IMAD R4, R199, 0x30, RZ ;  /* 0x00000030c7047824 */ /* 0x000fe200078e02ff */
[C---:B------:R-:W-:Y:S01]  /*e840*/  LEA.HI.X R8, R198.reuse, R197, R199, 0x5, P0 ;  /* 0x000000c5c6087211 */ /* 0x040fe200000f2cc7 */
[----:B------:R-:W-:Y:S01]  /*e850*/  IMAD.WIDE.U32 R196, R198, 0x30, R196 ;  /* 0x00000030c6c47825 */ /* 0x000fe200078e00c4 */
[----:B------:R-:W-:-:S02]  /*e860*/  LEA R44, P1, R3, R200, 0x1 ;  /* 0x000000c8032c7211 */ /* 0x000fc400078208ff */
[----:B--2---:R-:W-:-:S04]  /*e870*/  LEA.HI R13, R7, R7, RZ, 0x1 ;  /* 0x00000007070d7211 */ /* 0x004fc800078f08ff */
[----:B------:R-:W-:Y:S01]  /*e880*/  SHF.R.S32.HI R13, RZ, 0x1, R13 ;  /* 0x00000001ff0d7819 */ /* 0x000fe2000001140d */
[----:B------:R-:W-:-:S04]  /*e890*/  IMAD.IADD R15, R232, 0x1, -R69 ;  /* 0x00000001e80f7824 */ /* 0x000fc800078e0a45 */
[C---:B------:R-:W-:Y:S01]  /*e8a0*/  IMAD R24, R184.reuse, R13, R79 ;  /* 0x0000000db8187224 */ /* 0x040fe200078e024f */
[-C--:B------:R-:W-:Y:S02]  /*e8b0*/  LEA R40, P0, R5, R200.reuse, 0x1 ;  /* 0x000000c805287211 */ /* 0x080fe400078008ff */
[-C--:B------:R-:W-:Y:S01]  /*e8c0*/  LEA.HI.X R45, R3, R201.reuse, R6, 0x1, P1 ;  /* 0x000000c9032d7211 */ /* 0x080fe200008f0c06 */
[----:B------:R-:W-:Y:S01]  /*e8d0*/  IMAD.IADD R3, R197, 0x1, R4 ;  /* 0x00000001c5037824 */ /* 0x000fe200078e0204 */
[----:B------:R-:W-:Y:S02]  /*e8e0*/  LEA.HI.X R41, R5, R201, R8, 0x1, P0 ;  /* 0x000000c905297211 */ /* 0x000fe400000f0c08 */
[----:B------:R-:W-:Y:S02]  /*e8f0*/  ISETP.GE.AND P0, PT, R184, R15, PT ;  /* 0x0000000fb800720c */ /* 0x000fe40003f06270 */
[----:B------:R-:W-:Y:S01]  /*e900*/  LEA R38, P1, R196, R200, 0x1 ;  /* 0x000000c8c4267211 */ /* 0x000fe200078208ff */
[----:B------:R-:W-:Y:S01]  /*e910*/  IMAD.SHL.U32 R43, R13, 0x10, RZ ;  /* 0x000000100d2b7824 */ /* 0x000fe200078e00ff */
[----:B------:R-:W-:-:S02]  /*e920*/  ISETP.GT.AND P0, PT, R75, -0x8, !P0 ;  /* 0xfffffff84b00780c */ /* 0x000fc40004704270 */
[----:B------:R-:W-:Y:S02]  /*e930*/  LEA.HI.X R39, R196, R201, R3, 0x1, P1 ;  /* 0x000000c9c4277211 */ /* 0x000fe400008f0c03 */
[----:B----4-:R-:W-:-:S05]  /*e940*/  IADD3 R2, R2, R80, R69 ;  /* 0x0000005002027210 */ /* 0x010fca0007ffe045 */
        /* <DEDUP_REMOVED lines=15> */
[----:B-----5:R-:W-:-:S03]  /*ea40*/  IADD3 R34, P0, R16, R35, RZ ;  /* 0x0000002310227210 */ /* 0x020fc60007f1e0ff */
        /* <DEDUP_REMOVED lines=13> */
[----:B------:R-:W-:Y:S02]  /*eb20*/  LOP3.LUT R0, R21, 0xffff0000, RZ, 0xc0, !PT ;  /* 0xffff000015007812 */ /* 0x000fe400078ec0ff */
[----:B------:R-:W-:-:S02]  /*eb30*/  SHF.L.U32 R8, R20, 0x10, RZ ;  /* 0x0000001014087819 */ /* 0x000fc400000006ff */
[----:B------:R-:W-:Y:S02]  /*eb40*/  LOP3.LUT R30, R20, 0xffff0000, RZ, 0xc0, !PT ;  /* 0xffff0000141e7812 */ /* 0x000fe400078ec0ff */
[----:B------:R-:W-:Y:S02]  /*eb50*/  SHF.L.U32 R6, R21, 0x10, RZ ;  /* 0x0000001015067819 */ /* 0x000fe400000006ff */
[----:B------:R-:W-:Y:S02]  /*eb60*/  LOP3.LUT R31, R22, 0xffff0000, RZ, 0xc0, !PT ;  /* 0xffff0000161f7812 */ /* 0x000fe400078ec0ff */
[----:B---3--:R-:W-:Y:S02]  /*eb70*/  LOP3.LUT R23, R2, 0xffff0000, RZ, 0xc0, !PT ;  /* 0xffff000002177812 */ /* 0x008fe400078ec0ff */
[----:B------:R-:W-:Y:S02]  /*eb80*/  LOP3.LUT R20, R3, 0xffff0000, RZ, 0xc0, !PT ;  /* 0xffff000003147812 */ /* 0x000fe400078ec0ff */
[----:B----4-:R-:W-:Y:S01]  /*eb90*/  LOP3.LUT R27, R4, 0xffff0000, RZ, 0xc0, !PT ;  /* 0xffff0000041b7812 */ /* 0x010fe200078ec0ff */
[----:B------:R-:W-:Y:S01]  /*eba0*/  FMUL.FTZ R21, R0, R23 ;  /* 0x0000001700157220 */ /* 0x000fe20000410000 */
[----:B------:R-:W-:Y:S01]  /*ebb0*/  LOP3.LUT R25, R5, 0xffff0000, RZ, 0xc0, !PT ;  /* 0xffff000005197812 */ /* 0x000fe200078ec0ff */
[----:B------:R-:W-:-:S02]  /*ebc0*/  FMUL.FTZ R22, R26, R20 ;  /* 0x000000141a167220 */ /* 0x000fc40000410000 */
[----:B------:R-:W-:Y:S02]  /*ebd0*/  FMUL.FTZ R0, R0, R27 ;  /* 0x0000001b00007220 */ /* 0x000fe40000410000 */
[----:B------:R-:W-:Y:S02]  /*ebe0*/  FFMA.FTZ R22, R28, R25, -R22 ;  /* 0x000000191c167223 */ /* 0x000fe40000010816 */
[----:B------:R-:W-:Y:S02]  /*ebf0*/  FFMA.FTZ R0, R6, R23, R0 ;  /* 0x0000001706007223 */ /* 0x000fe40000010000 */
[----:B------:R-:W-:Y:S01]  /*ec00*/  FMUL.FTZ R23, R26, R25 ;  /* 0x000000191a177220 */ /* 0x000fe20000410000 */
[----:B------:R-:W-:Y:S01]  /*ec10*/  SHF.L.U32 R25, R2, 0x10, RZ ;  /* 0x0000001002197819 */ /* 0x000fe200000006ff */
[----:B------:R-:W-:Y:S01]  /*ec20*/  FFMA.FTZ R21, R6, R27, -R21 ;  /* 0x0000001b06157223 */ /* 0x000fe20000010815 */
[----:B------:R-:W-:Y:S01]  /*ec30*/  SHF.L.U32 R2, R3, 0x10, RZ ;  /* 0x0000001003027819 */ /* 0x000fe200000006ff */
[----:B------:R-:W-:Y:S01]  /*ec40*/  IMAD.U32 R27, R4, 0x10000, RZ ;  /* 0x00010000041b7824 */ /* 0x000fe200078e00ff */
[----:B------:R-:W-:Y:S01]  /*ec50*/  SHF.L.U32 R4, R5, 0x10, RZ ;  /* 0x0000001005047819 */ /* 0x000fe200000006ff */
[----:B------:R-:W-:Y:S01]  /*ec60*/  FMUL.FTZ R3, R30, R25 ;  /* 0x000000191e037220 */ /* 0x000fe20000410000 */
[----:B------:R-:W-:Y:S01]  /*ec70*/  F2FP.BF16.PACK_AB R21, R0, R21 ;  /* 0x000000150015723e */ /* 0x000fe200000010ff */
[----:B------:R-:W-:-:S02]  /*ec80*/  FMUL.FTZ R5, R31, R2 ;  /* 0x000000021f057220 */ /* 0x000fc40000410000 */
[-C--:B------:R-:W-:Y:S02]  /*ec90*/  FMUL.FTZ R30, R30, R27.reuse ;  /* 0x0000001b1e1e7220 */ /* 0x080fe40000410000 */
[----:B------:R-:W-:Y:S02]  /*eca0*/  FMUL.FTZ R31, R31, R4 ;  /* 0x000000041f1f7220 */ /* 0x000fe40000410000 */
        /* <DEDUP_REMOVED lines=8> */
.L_x_4276:
[----:B------:R-:W-:Y:S05]  /*ed30*/  BSYNC B0 ;  /* 0x0000000000007941 */ /* 0x000fea0003800000 */
.L_x_4275:
[----:B-----5:R3:W-:Y:S02]  /*ed40*/  STS.128 [R235], R20 ;  /* 0x00000014eb007388 */ /* 0x0207e40000000c00 */
.L_x_4274:
[----:B------:R-:W-:Y:S05]  /*ed50*/  BSYNC B1 ;  /* 0x0000000000017941 */ /* 0x000fea0003800000 */
.L_x_4273:
        /* <DEDUP_REMOVED lines=17> */
[----:B--2---:R-:W-:Y:S02]  /*ee70*/  LOP3.LUT R23, R2, 0xffff0000, RZ, 0xc0, !PT ;  /* 0xffff000002177812 */ /* 0x004fe400078ec0ff */
[----:B------:R-:W-:Y:S02]  /*ee80*/  LOP3.LUT R20, R3, 0xffff0000, RZ, 0xc0, !PT ;  /* 0xffff000003147812 */ /* 0x000fe400078ec0ff */
[----:B---3--:R-:W-:Y:S01]  /*ee90*/  LOP3.LUT R27, R4, 0xffff0000, RZ, 0xc0, !PT ;  /* 0xffff0000041b7812 */ /* 0x008fe200078ec0ff */
        /* <DEDUP_REMOVED lines=25> */
.L_x_4278:
[----:B------:R-:W-:Y:S05]  /*f030*/  BSYNC B0 ;  /* 0x0000000000007941 */ /* 0x000fea0003800000 */
.L_x_4277:
[----:B-----5:R1:W-:Y:S02]  /*f040*/  STS.128 [R235+0x2000], R20 ;  /* 0x00200014eb007388 */ /* 0x0203e40000000c00 */
.L_x_4272:
[----:B------:R-:W-:Y:S05]  /*f050*/  BSYNC B2 ;  /* 0x0000000000027941 */ /* 0x000fea0003800000 */
.L_x_4271:
        /* <DEDUP_REMOVED lines=13> */
[----:B-----5:R-:W-:-:S03]  /*f130*/  IADD3 R42, P1, R16, R43, RZ ;  /* 0x0000002b102a7210 */ /* 0x020fc60007f3e0ff */
        /* <DEDUP_REMOVED lines=47> */
.L_x_4284:
[----:B------:R-:W-:Y:S05]  /*f430*/  BSYNC B0 ;  /* 0x0000000000007941 */ /* 0x000fea0003800000 */
.L_x_4283:
[----:B-----5:R3:W-:Y:S02]  /*f440*/  STS.128 [R235+0x800], R20 ;  /* 0x00080014eb007388 */ /* 0x0207e40000000c00 */
.L_x_4282:
[----:B------:R-:W-:Y:S05]  /*f450*/  BSYNC B1 ;  /* 0x0000000000017941 */ /* 0x000fea0003800000 */
.L_x_4281:
        /* <DEDUP_REMOVED lines=47> */
.L_x_4286:
[----:B------:R-:W-:Y:S05]  /*f750*/  BSYNC B0 ;  /* 0x0000000000007941 */ /* 0x000fea0003800000 */
.L_x_4285:
[----:B-----5:R3:W-:Y:S02]  /*f760*/  STS.128 [R235+0x2800], R20 ;  /* 0x00280014eb007388 */ /* 0x0207e40000000c00 */
.L_x_4280:
[----:B------:R-:W-:Y:S05]  /*f770*/  BSYNC B2 ;  /* 0x0000000000027941 */ /* 0x000fea0003800000 */
.L_x_4279:
        /* <DEDUP_REMOVED lines=10> */
[C---:B-1----:R-:W-:Y:S02]  /*f820*/  IMAD.SHL.U32 R45, R0.reuse, 0x2, RZ ;  /* 0x00000002002d7824 */ /* 0x042fe400078e00ff */
[----:B------:R1:W-:Y:S01]  /*f830*/  @P0 STS.128 [R235+0x1000], RZ ;  /* 0x001000ffeb000388 */ /* 0x0003e20000000c00 */
[----:B------:R-:W-:Y:S02]  /*f840*/  SHF.L.U64.HI R3, R0, 0x1, R3 ;  /* 0x0000000100037819 */ /* 0x000fe40000010203 */
[-C--:B------:R-:W-:Y:S02]  /*f850*/  IADD3 R34, P2, R36, R45.reuse, RZ ;  /* 0x0000002d24227210 */ /* 0x080fe40007f5e0ff */
[----:B-----5:R-:W-:-:S03]  /*f860*/  IADD3 R44, P1, R16, R45, RZ ;  /* 0x0000002d102c7210 */ /* 0x020fc60007f3e0ff */
        /* <DEDUP_REMOVED lines=45> */
.L_x_4292:
[----:B------:R-:W-:Y:S05]  /*fb40*/  BSYNC B0 ;  /* 0x0000000000007941 */ /* 0x000fea0003800000 */
.L_x_4291:
[----:B-----5:R1:W-:Y:S02]  /*fb50*/  STS.128 [R235+0x1000], R20 ;  /* 0x00100014eb007388 */ /* 0x0203e40000000c00 */
.L_x_4290:
[----:B------:R-:W-:Y:S05]  /*fb60*/  BSYNC B1 ;  /* 0x0000000000017941 */ /* 0x000fea0003800000 */
.L_x_4289:
        /* <DEDUP_REMOVED lines=12> */
[----:B-1----:R-:W-:Y:S02]  /*fc30*/  SHF.L.U32 R20, R41, 0x10, RZ ;  /* 0x0000001029147819 */ /* 0x002fe400000006ff */
        /* <DEDUP_REMOVED lines=32> */
.L_x_4294:
[----:B------:R-:W-:Y:S05]  /*fe40*/  BSYNC B0 ;  /* 0x0000000000007941 */ /* 0x000fea0003800000 */
.L_x_4293:
[----:B-----5:R3:W-:Y:S02]  /*fe50*/  STS.128 [R235+0x3000], R40 ;  /* 0x00300028eb007388 */ /* 0x0207e40000000c00 */
.L_x_4288:
[----:B------:R-:W-:Y:S05]  /*fe60*/  BSYNC B2 ;  /* 0x0000000000027941 */ /* 0x000fea0003800000 */
.L_x_4287:
[----:B---3--:R-:W-:-:S04]  /*fe70*/  IADD3 R40, R184, 0x30, RZ ;  /* 0x00000030b8287810 */ /* 0x008fc80007ffe0ff */
        /* <DEDUP_REMOVED lines=12> */
[----:B-----5:R-:W-:-:S03]  /*ff40*/  IADD3 R28, P1, R16, R29, RZ ;  /* 0x0000001d101c7210 */ /* 0x020fc60007f3e0ff */
[--C-:B------:R-:W-:Y:S02]  /*ff50*/  IMAD.X R27, R37, 0x1, R3.reuse, P2 ;  /* 0x00000001251b7824 */ /* 0x100fe400010e0603 */
[----:B------:R-:W-:Y:S01]  /*ff60*/  IMAD.X R29, R17, 0x1, R3, P1 ;  /* 0x00000001111d7824 */ /* 0x000fe200008e0603 */
[----:B------:R-:W-:Y:S05]  /*ff70*/  @P0 BRA `(.L_x_4297) ;  /* 0x000002e000000947 */ /* 0x000fea0003800000 */
[----:B-1----:R1:W5:Y:S01]  /*ff80*/  LD.E.128 R20, [R38.64] ;  /* 0x0000000626147980 */ /* 0x002362000c101d00 */
[----:B------:R-:W-:Y:S01]  /*ff90*/  ISETP.GE.AND P0, PT, R18, R7, PT ;  /* 0x000000071200720c */ /* 0x000fe20003f06270 */
[----:B------:R-:W-:-:S12]  /*ffa0*/  BSSY B0, `(.L_x_4298) ;  /* 0x000002a000007945 */ /* 0x000fd80003800000 */
[----:B------:R-:W-:Y:S05]  /*ffb0*/  @P0 BRA `(.L_x_4299) ;  /* 0x0000028000000947 */ /* 0x000fea0003800000 */
[----:B--2---:R-:W2:Y:S04]  /*ffc0*/  LD.E.64 R2, [R28.64] ;  /* 0x000000061c027980 */ /* 0x004ea8000c101b00 */
[----:B---3--:R-:W3:Y:S01]  /*ffd0*/  LD.E.64 R4, [R26.64] ;  /* 0x000000061a047980 */ /* 0x008ee2000c101b00 */
[----:B-----5:R-:W-:Y:S01]  /*ffe0*/  SHF.L.U32 R12, R21, 0x10, RZ ;  /* 0x00000010150c7819 */ /* 0x020fe200000006ff */
[----:B------:R-:W-:Y:S01]  /*fff0*/  IMAD.U32 R25, R23, 0x10000, RZ ;  /* 0x0001000017197824 */ /* 0x000fe200078e00ff */
[----:B------:R-:W-:Y:S02]  /*10000*/  LOP3.LUT R0, R21, 0xffff0000, RZ, 0xc0, !PT ;  /* 0xffff000015007812 */ /* 0x000fe400078ec0ff */
[----:B------:R-:W-:Y:S02]  /*10010*/  LOP3.LUT R21, R23, 0xffff0000, RZ, 0xc0, !PT ;  /* 0xffff000017157812 */ /* 0x000fe400078ec0ff */
[----:B------:R-:W-:-:S02]  /*10020*/  SHF.L.U32 R13, R20, 0x10, RZ ;  /* 0x00000010140d7819 */ /* 0x000fc400000006ff */
[----:B------:R-:W-:Y:S02]  /*10030*/  LOP3.LUT R24, R20, 0xffff0000, RZ, 0xc0, !PT ;  /* 0xffff000014187812 */ /* 0x000fe400078ec0ff */
[C---:B------:R-:W-:Y:S02]  /*10040*/  SHF.L.U32 R20, R22.reuse, 0x10, RZ ;  /* 0x0000001016147819 */ /* 0x040fe400000006ff */
[----:B------:R-:W-:Y:S02]  /*10050*/  LOP3.LUT R23, R22, 0xffff0000, RZ, 0xc0, !PT ;  /* 0xffff000016177812 */ /* 0x000fe400078ec0ff */
[----:B--2---:R-:W-:Y:S02]  /*10060*/  LOP3.LUT R16, R3, 0xffff0000, RZ, 0xc0, !PT ;  /* 0xffff000003107812 */ /* 0x004fe400078ec0ff */
[C---:B------:R-:W-:Y:S01]  /*10070*/  LOP3.LUT R17, R2.reuse, 0xffff0000, RZ, 0xc0, !PT ;  /* 0xffff000002117812 */ /* 0x040fe200078ec0ff */
[----:B------:R-:W-:Y:S01]  /*10080*/  IMAD.U32 R2, R2, 0x10000, RZ ;  /* 0x0001000002027824 */ /* 0x000fe200078e00ff */
        /* <DEDUP_REMOVED lines=9> */
[----:B------:R-:W-:Y:S02]  /*10120*/  FFMA.FTZ R21, R25, R16, R21 ;  /* 0x0000001019157223 */ /* 0x000fe40000010015 */
[C---:B------:R-:W-:Y:S02]  /*10130*/  FFMA.FTZ R15, R12.reuse, R19, -R15 ;  /* 0x000000130c0f7223 */ /* 0x040fe4000001080f */
[----:B------:R-:W-:Y:S02]  /*10140*/  FFMA.FTZ R0, R12, R17, R0 ;  /* 0x000000110c007223 */ /* 0x000fe40000010000 */
[C---:B------:R-:W-:Y:S02]  /*10150*/  FMUL.FTZ R16, R23.reuse, R3 ;  /* 0x0000000317107220 */ /* 0x040fe40000410000 */
[----:B------:R-:W-:Y:S01]  /*10160*/  FMUL.FTZ R12, R24, R2 ;  /* 0x00000002180c7220 */ /* 0x000fe20000410000 */
[----:B------:R-:W-:Y:S01]  /*10170*/  F2FP.BF16.PACK_AB R15, R0, R15 ;  /* 0x0000000f000f723e */ /* 0x000fe200000010ff */
[----:B------:R-:W-:-:S02]  /*10180*/  FMUL.FTZ R23, R23, R5 ;  /* 0x0000000517177220 */ /* 0x000fc40000410000 */
[----:B------:R-:W-:Y:S02]  /*10190*/  FFMA.FTZ R22, R25, R18, -R22 ;  /* 0x0000001219167223 */ /* 0x000fe40000010816 */
[-C--:B------:R-:W-:Y:S02]  /*101a0*/  FMUL.FTZ R24, R24, R4.reuse ;  /* 0x0000000418187220 */ /* 0x080fe40000410000 */
[----:B------:R-:W-:Y:S01]  /*101b0*/  FFMA.FTZ R12, R13, R4, -R12 ;  /* 0x000000040d0c7223 */ /* 0x000fe2000001080c */
[----:B------:R-:W-:Y:S01]  /*101c0*/  F2FP.BF16.PACK_AB R0, R21, R22 ;  /* 0x000000161500723e */ /* 0x000fe200000010ff */
[C---:B------:R-:W-:Y:S01]  /*101d0*/  FFMA.FTZ R16, R20.reuse, R5, -R16 ;  /* 0x0000000514107223 */ /* 0x040fe20000010810 */
[----:B------:R-:W-:Y:S01]  /*101e0*/  MOV R21, R15 ;  /* 0x0000000f00157202 */ /* 0x000fe20000000f00 */
[----:B------:R-:W-:Y:S02]  /*101f0*/  FFMA.FTZ R23, R20, R3, R23 ;  /* 0x0000000314177223 */ /* 0x000fe40000010017 */
[----:B------:R-:W-:-:S03]  /*10200*/  FFMA.FTZ R13, R13, R2, R24 ;  /* 0x000000020d0d7223 */ /* 0x000fc60000010018 */
[----:B------:R-:W-:Y:S02]  /*10210*/  F2FP.BF16.PACK_AB R22, R23, R16 ;  /* 0x000000101716723e */ /* 0x000fe400000010ff */
[----:B------:R-:W-:Y:S02]  /*10220*/  F2FP.BF16.PACK_AB R20, R13, R12 ;  /* 0x0000000c0d14723e */ /* 0x000fe400000010ff */
[----:B------:R-:W-:Y:S02]  /*10230*/  MOV R23, R0 ;  /* 0x0000000000177202 */ /* 0x000fe40000000f00 */
.L_x_4299:
[----:B------:R-:W-:Y:S05]  /*10240*/  BSYNC B0 ;  /* 0x0000000000007941 */ /* 0x000fea0003800000 */
.L_x_4298:
[----:B-----5:R1:W-:Y:S02]  /*10250*/  STS.128 [R235+0x1800], R20 ;  /* 0x00180014eb007388 */ /* 0x0203e40000000c00 */
.L_x_4297:
[----:B------:R-:W-:Y:S05]  /*10260*/  BSYNC B1 ;  /* 0x0000000000017941 */ /* 0x000fea0003800000 */
.L_x_4296:
        /* <DEDUP_REMOVED lines=20> */
[-C--:B------:R-:W-:Y:S01]  /*103b0*/  FMUL.FTZ R12, R0, R14.reuse ;  /* 0x0000000e000c7220 */ /* 0x080fe20000410000 */
[----:B------:R-:W-:Y:S01]  /*103c0*/  LOP3.LUT R15, R5, 0xffff0000, RZ, 0xc0, !PT ;  /* 0xffff0000050f7812 */ /* 0x000fe200078ec0ff */
[----:B------:R-:W-:Y:S01]  /*103d0*/  IMAD.U32 R4, R4, 0x10000, RZ ;  /* 0x0001000004047824 */ /* 0x000fe200078e00ff */
[----:B------:R-:W-:Y:S01]  /*103e0*/  SHF.L.U32 R2, R2, 0x10, RZ ;  /* 0x0000001002027819 */ /* 0x000fe200000006ff */
[-C--:B------:R-:W-:Y:S01]  /*103f0*/  FMUL.FTZ R0, R0, R17.reuse ;  /* 0x0000001100007220 */ /* 0x080fe20000410000 */
[----:B------:R-:W-:Y:S01]  /*10400*/  SHF.L.U32 R3, R3, 0x10, RZ ;  /* 0x0000001003037819 */ /* 0x000fe200000006ff */
[----:B------:R-:W-:Y:S01]  /*10410*/  FFMA.FTZ R12, R7, R17, -R12 ;  /* 0x00000011070c7223 */ /* 0x000fe2000001080c */
[----:B------:R-:W-:Y:S01]  /*10420*/  SHF.L.U32 R5, R5, 0x10, RZ ;  /* 0x0000001005057819 */ /* 0x000fe200000006ff */
[----:B------:R-:W-:-:S02]  /*10430*/  FFMA.FTZ R7, R7, R14, R0 ;  /* 0x0000000e07077223 */ /* 0x000fc40000010000 */
[----:B------:R-:W-:Y:S02]  /*10440*/  FMUL.FTZ R20, R16, R13 ;  /* 0x0000000d10147220 */ /* 0x000fe40000410000 */
[----:B------:R-:W-:Y:S01]  /*10450*/  FMUL.FTZ R0, R36, R2 ;  /* 0x0000000224007220 */ /* 0x000fe20000410000 */
[----:B------:R-:W-:Y:S01]  /*10460*/  F2FP.BF16.PACK_AB R37, R7, R12 ;  /* 0x0000000c0725723e */ /* 0x000fe200000010ff */
[----:B------:R-:W-:Y:S02]  /*10470*/  FMUL.FTZ R14, R38, R3 ;  /* 0x00000003260e7220 */ /* 0x000fe40000410000 */
[----:B------:R-:W-:Y:S02]  /*10480*/  FMUL.FTZ R16, R16, R15 ;  /* 0x0000000f10107220 */ /* 0x000fe40000410000 */
[----:B------:R-:W-:Y:S02]  /*10490*/  FMUL.FTZ R36, R36, R4 ;  /* 0x0000000424247220 */ /* 0x000fe40000410000 */
[----:B------:R-:W-:-:S02]  /*104a0*/  FMUL.FTZ R38, R38, R5 ;  /* 0x0000000526267220 */ /* 0x000fc40000410000 */
[C---:B------:R-:W-:Y:S02]  /*104b0*/  FFMA.FTZ R0, R9.reuse, R4, -R0 ;  /* 0x0000000409007223 */ /* 0x040fe40000010800 */
[C---:B------:R-:W-:Y:S02]  /*104c0*/  FFMA.FTZ R20, R18.reuse, R15, -R20 ;  /* 0x0000000f12147223 */ /* 0x040fe40000010814 */
[----:B------:R-:W-:Y:S02]  /*104d0*/  FFMA.FTZ R13, R18, R13, R16 ;  /* 0x0000000d120d7223 */ /* 0x000fe40000010010 */
[----:B------:R-:W-:Y:S02]  /*104e0*/  FFMA.FTZ R9, R9, R2, R36 ;  /* 0x0000000209097223 */ /* 0x000fe40000010024 */
[----:B------:R-:W-:Y:S01]  /*104f0*/  FFMA.FTZ R14, R19, R5, -R14 ;  /* 0x00000005130e7223 */ /* 0x000fe2000001080e */
[----:B------:R-:W-:Y:S01]  /*10500*/  F2FP.BF16.PACK_AB R39, R13, R20 ;  /* 0x000000140d27723e */ /* 0x000fe200000010ff */
[----:B------:R-:W-:Y:S01]  /*10510*/  FFMA.FTZ R3, R19, R3, R38 ;  /* 0x0000000313037223 */ /* 0x000fe20000010026 */
[----:B------:R-:W-:-:S04]  /*10520*/  F2FP.BF16.PACK_AB R36, R9, R0 ;  /* 0x000000000924723e */ /* 0x000fc800000010ff */
[----:B------:R-:W-:Y:S02]  /*10530*/  F2FP.BF16.PACK_AB R38, R3, R14 ;  /* 0x0000000e0326723e */ /* 0x000fe400000010ff */
.L_x_4301:
[----:B------:R-:W-:Y:S05]  /*10540*/  BSYNC B0 ;  /* 0x0000000000007941 */ /* 0x000fea0003800000 */
.L_x_4300:
[----:B-----5:R1:W-:Y:S01]  /*10550*/  STS.128 [R235+0x3800], R36 ;  /* 0x00380024eb007388 */ /* 0x0203e20000000c00 */
[----:B------:R-:W-:Y:S05]  /*10560*/  BRA `(.L_x_4295) ;  /* 0x000034b000007947 */ /* 0x000fea0003800000 */
.L_x_4270:
        /* <DEDUP_REMOVED lines=18> */
[C---:B-----5:R-:W-:Y:S01]  /*10690*/  LEA R24, P0, R5.reuse, R16, 0x1 ;  /* 0x0000001005187211 */ /* 0x060fe200078008ff */
        /* <DEDUP_REMOVED lines=41> */
[----:B------:R-:W-:Y:S01]  /*10930*/  FMUL.FTZ R23, R20, R23 ;  /* 0x0000001714177220 */ /* 0x000fe20000410000 */
[----:B--2---:R-:W-:Y:S01]  /*10940*/  SHF.L.U32 R20, R29, 0x10, RZ ;  /* 0x000000101d147819 */ /* 0x004fe200000006ff */
[----:B------:R-:W-:Y:S02]  /*10950*/  @!P1 FADD.FTZ R27, -R27, -RZ ;  /* 0x800000ff1b1b9221 */ /* 0x000fe40000010100 */
[----:B------:R-:W-:Y:S01]  /*10960*/  FMUL.FTZ R51, R42, R51 ;  /* 0x000000332a337220 */ /* 0x000fe20000410000 */
[----:B------:R-:W-:Y:S01]  /*10970*/  LOP3.LUT R42, R29, 0xffff0000, RZ, 0xc0, !PT ;  /* 0xffff00001d2a7812 */ /* 0x000fe200078ec0ff */
[----:B------:R-:W-:Y:S02]  /*10980*/  FMUL.FTZ R25, R22, R25 ;  /* 0x0000001916197220 */ /* 0x000fe40000410000 */
        /* <DEDUP_REMOVED lines=23> */
.L_x_4307:
[----:B------:R-:W-:Y:S05]  /*10b00*/  BSYNC B0 ;  /* 0x0000000000007941 */ /* 0x000fea0003800000 */
.L_x_4306:
[----:B-----5:R3:W-:Y:S02]  /*10b10*/  STS.128 [R235], R32 ;  /* 0x00000020eb007388 */ /* 0x0207e40000000c00 */
.L_x_4305:
[----:B------:R-:W-:Y:S05]  /*10b20*/  BSYNC B1 ;  /* 0x0000000000017941 */ /* 0x000fea0003800000 */
.L_x_4304:
        /* <DEDUP_REMOVED lines=58> */
[----:B----4-:R-:W-:Y:S01]  /*10ed0*/  SHF.L.U32 R20, R29, 0x10, RZ ;  /* 0x000000101d147819 */ /* 0x010fe200000006ff */
        /* <DEDUP_REMOVED lines=27> */
.L_x_4309:
[----:B------:R-:W-:Y:S05]  /*11090*/  BSYNC B0 ;  /* 0x0000000000007941 */ /* 0x000fea0003800000 */
.L_x_4308:
[----:B-----5:R1:W-:Y:S02]  /*110a0*/  STS.128 [R235+0x2000], R32 ;  /* 0x00200020eb007388 */ /* 0x0203e40000000c00 */
.L_x_4303:
[----:B------:R-:W-:Y:S05]  /*110b0*/  BSYNC B2 ;  /* 0x0000000000027941 */ /* 0x000fea0003800000 */
.L_x_4302:
        /* <DEDUP_REMOVED lines=19> */
[----:B------:R-:W-:-:S03]  /*111f0*/  @P0 IMAD.MOV R5, RZ, RZ, -R13 ;  /* 0x000000ffff050224 */ /* 0x000fc600078e0a0d */
[----:B------:R-:W-:-:S04]  /*11200*/  IADD3 R23, P1, R21, R4, RZ ;  /* 0x0000000415177210 */ /* 0x000fc80007f3e0ff */
[----:B------:R-:W-:Y:S02]  /*11210*/  LEA.HI.X.SX32 R21, R21, R3, 0x1, P1 ;  /* 0x0000000315157211 */ /* 0x000fe400008f0eff */
[----:B-----5:R-:W-:-:S04]  /*11220*/  LEA R24, P1, R23, R16, 0x1 ;  /* 0x0000001017187211 */ /* 0x020fc800078208ff */
[----:B------:R-:W-:Y:S01]  /*11230*/  LEA.HI.X R25, R23, R17, R21, 0x1, P1 ;  /* 0x0000001117197211 */ /* 0x000fe200008f0c15 */
[----:B------:R-:W-:-:S04]  /*11240*/  IMAD.WIDE R20, R5, 0x2, R44 ;  /* 0x0000000205147825 */ /* 0x000fc800078e022c */
[----:B------:R-:W-:Y:S01]  /*11250*/  IMAD.MOV.U32 R5, RZ, RZ, RZ ;  /* 0x000000ffff057224 */ /* 0x000fe200078e00ff */
[----:B------:R-:W-:Y:S01]  /*11260*/  @P0 IADD3 R5, -R13, RZ, RZ ;  /* 0x000000ff0d050210 */ /* 0x000fe20007ffe1ff */
[----:B------:R-:W3:Y:S03]  /*11270*/  LD.E.128 R24, [R24.64] ;  /* 0x0000000618187980 */ /* 0x000ee6000c101d00 */
[C---:B------:R-:W-:Y:S01]  /*11280*/  IADD3 R29, P1, R5.reuse, R4, RZ ;  /* 0x00000004051d7210 */ /* 0x040fe20007f3e0ff */
[----:B--2---:R-:W2:Y:S03]  /*11290*/  LD.E.128 R20, [R20.64] ;  /* 0x0000000614147980 */ /* 0x004ea6000c101d00 */
[----:B------:R-:W-:Y:S02]  /*112a0*/  LEA.HI.X.SX32 R3, R5, R3, 0x1, P1 ;  /* 0x0000000305037211 */ /* 0x000fe400008f0eff */
[----:B------:R-:W-:-:S04]  /*112b0*/  LEA R28, P1, R29, R36, 0x1 ;  /* 0x000000241d1c7211 */ /* 0x000fc800078208ff */
        /* <DEDUP_REMOVED lines=35> */
[C---:B----4-:R-:W-:Y:S01]  /*114f0*/  LOP3.LUT R34, R29.reuse, 0xffff0000, RZ, 0xc0, !PT ;  /* 0xffff00001d227812 */ /* 0x050fe200078ec0ff */
[----:B------:R-:W-:Y:S01]  /*11500*/  FMUL.FTZ R25, R20, R25 ;  /* 0x0000001914197220 */ /* 0x000fe20000410000 */
[----:B------:R-:W-:Y:S01]  /*11510*/  SHF.L.U32 R20, R29, 0x10, RZ ;  /* 0x000000101d147819 */ /* 0x000fe200000006ff */
        /* <DEDUP_REMOVED lines=24> */
.L_x_4315:
[----:B------:R-:W-:Y:S05]  /*116a0*/  BSYNC B0 ;  /* 0x0000000000007941 */ /* 0x000fea0003800000 */
.L_x_4314:
[----:B-----5:R3:W-:Y:S02]  /*116b0*/  STS.128 [R235+0x800], R32 ;  /* 0x00080020eb007388 */ /* 0x0207e40000000c00 */
.L_x_4313:
[----:B------:R-:W-:Y:S05]  /*116c0*/  BSYNC B1 ;  /* 0x0000000000017941 */ /* 0x000fea0003800000 */
.L_x_4312:
        /* <DEDUP_REMOVED lines=24> */
[----:B--2---:R-:W2:Y:S03]  /*11850*/  LD.E.128 R20, [R20.64+0x80] ;  /* 0x0000800614147980 */ /* 0x004ea6000c101d00 */
        /* <DEDUP_REMOVED lines=17> */
[----:B-1----:R-:W-:Y:S01]  /*11970*/  LOP3.LUT R44, R25, 0xffff0000, RZ, 0xc0, !PT ;  /* 0xffff0000192c7812 */ /* 0x002fe200078ec0ff */
        /* <DEDUP_REMOVED lines=46> */
.L_x_4317:
[----:B------:R-:W-:Y:S05]  /*11c60*/  BSYNC B0 ;  /* 0x0000000000007941 */ /* 0x000fea0003800000 */
.L_x_4316:
[----:B-----5:R3:W-:Y:S02]  /*11c70*/  STS.128 [R235+0x2800], R32 ;  /* 0x00280020eb007388 */ /* 0x0207e40000000c00 */
.L_x_4311:
[----:B------:R-:W-:Y:S05]  /*11c80*/  BSYNC B2 ;  /* 0x0000000000027941 */ /* 0x000fea0003800000 */
.L_x_4310:
        /* <DEDUP_REMOVED lines=23> */
[----:B-----5:R-:W-:-:S04]  /*11e00*/  LEA R24, P1, R23, R16, 0x1 ;  /* 0x0000001017187211 */ /* 0x020fc800078208ff */
[----:B------:R-:W-:Y:S01]  /*11e10*/  LEA.HI.X R25, R23, R17, R21, 0x1, P1 ;  /* 0x0000001117197211 */ /* 0x000fe200008f0c15 */
[----:B------:R-:W-:Y:S01]  /*11e20*/  IMAD.WIDE R20, R5, 0x2, R40 ;  /* 0x0000000205147825 */ /* 0x000fe200078e0228 */
[----:B------:R-:W-:-:S03]  /*11e30*/  MOV R5, RZ ;  /* 0x000000ff00057202 */ /* 0x000fc60000000f00 */
[----:B------:R-:W-:Y:S01]  /*11e40*/  @P0 IMAD.MOV R5, RZ, RZ, -R13 ;  /* 0x000000ffff050224 */ /* 0x000fe200078e0a0d */
[----:B------:R-:W3:Y:S04]  /*11e50*/  LD.E.128 R24, [R24.64] ;  /* 0x0000000618187980 */ /* 0x000ee8000c101d00 */
[C---:B------:R-:W-:Y:S01]  /*11e60*/  IADD3 R29, P1, R5.reuse, R4, RZ ;  /* 0x00000004051d7210 */ /* 0x040fe20007f3e0ff */
[----:B--2---:R-:W2:Y:S03]  /*11e70*/  LD.E.128 R20, [R20.64] ;  /* 0x0000000614147980 */ /* 0x004ea6000c101d00 */
[----:B------:R-:W-:Y:S02]  /*11e80*/  LEA.HI.X.SX32 R3, R5, R3, 0x1, P1 ;  /* 0x0000000305037211 */ /* 0x000fe400008f0eff */
[----:B------:R-:W-:-:S04]  /*11e90*/  LEA R28, P1, R29, R36, 0x1 ;  /* 0x000000241d1c7211 */ /* 0x000fc800078208ff */
[----:B------:R-:W-:-:S06]  /*11ea0*/  LEA.HI.X R29, R29, R37, R3, 0x1, P1 ;  /* 0x000000251d1d7211 */ /* 0x000fcc00008f0c03 */
[----:B----4-:R-:W4:Y:S01]  /*11eb0*/  LD.E.128 R28, [R28.64] ;  /* 0x000000061c1c7980 */ /* 0x010f22000c101d00 */
        /* <DEDUP_REMOVED lines=33> */
[----:B----4-:R-:W-:Y:S01]  /*120d0*/  LOP3.LUT R23, R28, 0xffff0000, RZ, 0xc0, !PT ;  /* 0xffff00001c177812 */ /* 0x010fe200078ec0ff */
        /* <DEDUP_REMOVED lines=26> */
.L_x_4323:
[----:B------:R-:W-:Y:S05]  /*12280*/  BSYNC B0 ;  /* 0x0000000000007941 */ /* 0x000fea0003800000 */
.L_x_4322:
[----:B-----5:R3:W-:Y:S02]  /*12290*/  STS.128 [R235+0x1000], R32 ;  /* 0x00100020eb007388 */ /* 0x0207e40000000c00 */
.L_x_4321:
[----:B------:R-:W-:Y:S05]  /*122a0*/  BSYNC B1 ;  /* 0x0000000000017941 */ /* 0x000fea0003800000 */
.L_x_4320:
        /* <DEDUP_REMOVED lines=89> */
.L_x_4325:
[----:B------:R-:W-:Y:S05]  /*12840*/  BSYNC B0 ;  /* 0x0000000000007941 */ /* 0x000fea0003800000 */
.L_x_4324:
[----:B-----5:R3:W-:Y:S02]  /*12850*/  STS.128 [R235+0x3000], R32 ;  /* 0x00300020eb007388 */ /* 0x0207e40000000c00 */
.L_x_4319:
[----:B------:R-:W-:Y:S05]  /*12860*/  BSYNC B2 ;  /* 0x0000000000027941 */ /* 0x000fea0003800000 */
.L_x_4318:
[----:B-1----:R-:W-:-:S04]  /*12870*/  IADD3 R40, R184, 0x30, RZ ;  /* 0x00000030b8287810 */ /* 0x002fc80007ffe0ff */
        /* <DEDUP_REMOVED lines=19> */
[----:B------:R-:W-:Y:S01]  /*129b0*/  IADD3 R19, P1, R15, R4, RZ ;  /* 0x000000040f137210 */ /* 0x000fe20007f3e0ff */
[----:B------:R-:W-:-:S03]  /*129c0*/  IMAD.WIDE R24, R5, 0x2, R38 ;  /* 0x0000000205187825 */ /* 0x000fc600078e0226 */
[----:B------:R-:W-:Y:S01]  /*129d0*/  LEA.HI.X.SX32 R15, R15, R3, 0x1, P1 ;  /* 0x000000030f0f7211 */ /* 0x000fe200008f0eff */
[----:B------:R-:W-:Y:S01]  /*129e0*/  IMAD.MOV.U32 R5, RZ, RZ, RZ ;  /* 0x000000ffff057224 */ /* 0x000fe200078e00ff */
[----:B-----5:R-:W-:Y:S01]  /*129f0*/  LEA R28, P1, R19, R16, 0x1 ;  /* 0x00000010131c7211 */ /* 0x020fe200078208ff */
[----:B--2---:R-:W2:Y:S01]  /*12a00*/  LD.E.128 R24, [R24.64] ;  /* 0x0000000618187980 */ /* 0x004ea2000c101d00 */
[----:B------:R-:W-:Y:S02]  /*12a10*/  @P0 IADD3 R5, -R13, RZ, RZ ;  /* 0x000000ff0d050210 */ /* 0x000fe40007ffe1ff */
[----:B------:R-:W-:Y:S02]  /*12a20*/  LEA.HI.X R29, R19, R17, R15, 0x1, P1 ;  /* 0x00000011131d7211 */ /* 0x000fe400008f0c0f */
[----:B------:R-:W-:-:S04]  /*12a30*/  IADD3 R15, P1, R5, R4, RZ ;  /* 0x00000004050f7210 */ /* 0x000fc80007f3e0ff */
[----:B---3--:R-:W3:Y:S01]  /*12a40*/  LD.E.128 R28, [R28.64] ;  /* 0x000000061c1c7980 */ /* 0x008ee2000c101d00 */
[----:B------:R-:W-:Y:S02]  /*12a50*/  LEA.HI.X.SX32 R3, R5, R3, 0x1, P1 ;  /* 0x0000000305037211 */ /* 0x000fe400008f0eff */
[----:B------:R-:W-:-:S04]  /*12a60*/  LEA R32, P1, R15, R36, 0x1 ;  /* 0x000000240f207211 */ /* 0x000fc800078208ff */
[----:B------:R-:W-:-:S06]  /*12a70*/  LEA.HI.X R33, R15, R37, R3, 0x1, P1 ;  /* 0x000000250f217211 */ /* 0x000fcc00008f0c03 */
[----:B----4-:R-:W4:Y:S01]  /*12a80*/  LD.E.128 R32, [R32.64] ;  /* 0x0000000620207980 */ /* 0x010f22000c101d00 */
[C---:B------:R-:W-:Y:S01]  /*12a90*/  IMAD.U32 R5, R20.reuse, 0x10000, RZ ;  /* 0x0001000014057824 */ /* 0x040fe200078e00ff */
[----:B------:R-:W-:Y:S01]  /*12aa0*/  LOP3.LUT R4, R20, 0xffff0000, RZ, 0xc0, !PT ;  /* 0xffff000014047812 */ /* 0x000fe200078ec0ff */
[C---:B------:R-:W-:Y:S01]  /*12ab0*/  IMAD.U32 R18, R22.reuse, 0x10000, RZ ;  /* 0x0001000016127824 */ /* 0x040fe200078e00ff */
[C---:B------:R-:W-:Y:S02]  /*12ac0*/  LOP3.LUT R3, R21.reuse, 0xffff0000, RZ, 0xc0, !PT ;  /* 0xffff000015037812 */ /* 0x040fe400078ec0ff */
[----:B------:R-:W-:Y:S02]  /*12ad0*/  SHF.L.U32 R20, R21, 0x10, RZ ;  /* 0x0000001015147819 */ /* 0x000fe400000006ff */
[----:B------:R-:W-:Y:S02]  /*12ae0*/  LOP3.LUT R15, R22, 0xffff0000, RZ, 0xc0, !PT ;  /* 0xffff0000160f7812 */ /* 0x000fe400078ec0ff */
[----:B------:R-:W-:-:S02]  /*12af0*/  LOP3.LUT R12, R23, 0xffff0000, RZ, 0xc0, !PT ;  /* 0xffff0000170c7812 */ /* 0x000fc400078ec0ff */
[----:B------:R-:W-:Y:S02]  /*12b00*/  SHF.L.U32 R23, R23, 0x10, RZ ;  /* 0x0000001017177819 */ /* 0x000fe400000006ff */
[----:B--2---:R-:W-:Y:S01]  /*12b10*/  LOP3.LUT R44, R24, 0xffff0000, RZ, 0xc0, !PT ;  /* 0xffff0000182c7812 */ /* 0x004fe200078ec0ff */
        /* <DEDUP_REMOVED lines=8> */
[----:B------:R-:W-:Y:S02]  /*12ba0*/  LOP3.LUT R29, R30, 0xffff0000, RZ, 0xc0, !PT ;  /* 0xffff00001e1d7812 */ /* 0x000fe400078ec0ff */
[C---:B------:R-:W-:Y:S02]  /*12bb0*/  SHF.L.U32 R28, R31.reuse, 0x10, RZ ;  /* 0x000000101f1c7819 */ /* 0x040fe400000006ff */
[----:B------:R-:W-:Y:S01]  /*12bc0*/  LOP3.LUT R30, R31, 0xffff0000, RZ, 0xc0, !PT ;  /* 0xffff00001f1e7812 */ /* 0x000fe200078ec0ff */
[----:B------:R-:W-:Y:S01]  /*12bd0*/  IMAD.U32 R31, R24, 0x10000, RZ ;  /* 0x00010000181f7824 */ /* 0x000fe200078e00ff */
[----:B------:R-:W-:Y:S01]  /*12be0*/  SHF.L.U32 R24, R25, 0x10, RZ ;  /* 0x0000001019187819 */ /* 0x000fe200000006ff */
[----:B------:R-:W-:Y:S01]  /*12bf0*/  @!P0 FADD.FTZ R29, -R29, -RZ ;  /* 0x800000ff1d1d8221 */ /* 0x000fe20000010100 */
[C---:B------:R-:W-:Y:S01]  /*12c00*/  SHF.L.U32 R25, R27.reuse, 0x10, RZ ;  /* 0x000000101b197819 */ /* 0x040fe200000006ff */
[----:B------:R-:W-:Y:S01]  /*12c10*/  @!P0 FADD.FTZ R28, -R28, -RZ ;  /* 0x800000ff1c1c8221 */ /* 0x000fe20000010100 */
[----:B------:R-:W-:Y:S01]  /*12c20*/  LOP3.LUT R27, R27, 0xffff0000, RZ, 0xc0, !PT ;  /* 0xffff00001b1b7812 */ /* 0x000fe200078ec0ff */
[----:B------:R-:W-:-:S02]  /*12c30*/  @!P0 FADD.FTZ R22, -R22, -RZ ;  /* 0x800000ff16168221 */ /* 0x000fc40000010100 */
[----:B------:R-:W-:Y:S02]  /*12c40*/  @!P0 FADD.FTZ R19, -R19, -RZ ;  /* 0x800000ff13138221 */ /* 0x000fe40000010100 */
[----:B------:R-:W-:Y:S02]  /*12c50*/  @!P0 FADD.FTZ R30, -R30, -RZ ;  /* 0x800000ff1e1e8221 */ /* 0x000fe40000010100 */
[----:B------:R-:W-:Y:S02]  /*12c60*/  @!P0 FADD.FTZ R21, -R21, -RZ ;  /* 0x800000ff15158221 */ /* 0x000fe40000010100 */
[----:B------:R-:W-:Y:S02]  /*12c70*/  @!P0 FADD.FTZ R42, -R42, -RZ ;  /* 0x800000ff2a2a8221 */ /* 0x000fe40000010100 */
[----:B------:R-:W-:Y:S02]  /*12c80*/  @!P0 FADD.FTZ R41, -R41, -RZ ;  /* 0x800000ff29298221 */ /* 0x000fe40000010100 */
[----:B------:R-:W-:-:S02]  /*12c90*/  FMUL.FTZ R26, R26, R29 ;  /* 0x0000001d1a1a7220 */ /* 0x000fc40000410000 */
[----:B------:R-:W-:Y:S01]  /*12ca0*/  FMUL.FTZ R28, R25, R28 ;  /* 0x0000001c191c7220 */ /* 0x000fe20000410000 */
        /* <DEDUP_REMOVED lines=20> */
[----:B------:R-:W-:Y:S02]  /*12df0*/  FFMA.FTZ R23, R23, R30, R28 ;  /* 0x0000001e17177223 */ /* 0x000fe4000001001c */
[----:B------:R-:W-:Y:S01]  /*12e00*/  FFMA.FTZ R12, R12, R34, R27 ;  /* 0x000000220c0c7223 */ /* 0x000fe2000001001b */
[----:B------:R-:W-:Y:S02]  /*12e10*/  F2FP.BF16.PACK_AB R20, R4, R5 ;  /* 0x000000050414723e */ /* 0x000fe400000010ff */
[----:B------:R-:W-:Y:S02]  /*12e20*/  F2FP.BF16.PACK_AB R21, R42, R19 ;  /* 0x000000132a15723e */ /* 0x000fe400000010ff */
[----:B------:R-:W-:-:S02]  /*12e30*/  F2FP.BF16.PACK_AB R22, R15, R18 ;  /* 0x000000120f16723e */ /* 0x000fc400000010ff */
[----:B------:R-:W-:Y:S02]  /*12e40*/  F2FP.BF16.PACK_AB R23, R12, R23 ;  /* 0x000000170c17723e */ /* 0x000fe400000010ff */
.L_x_4329:
[----:B------:R-:W-:Y:S05]  /*12e50*/  BSYNC B0 ;  /* 0x0000000000007941 */ /* 0x000fea0003800000 */
.L_x_4328:
[----:B-----5:R1:W-:Y:S02]  /*12e60*/  STS.128 [R235+0x1800], R20 ;  /* 0x00180014eb007388 */ /* 0x0203e40000000c00 */
.L_x_4327:
[----:B------:R-:W-:Y:S05]  /*12e70*/  BSYNC B1 ;  /* 0x0000000000017941 */ /* 0x000fea0003800000 */
.L_x_4326:
        /* <DEDUP_REMOVED lines=21> */
[C---:B-----5:R-:W-:Y:S01]  /*12fd0*/  LEA R16, P1, R5.reuse, R16, 0x1 ;  /* 0x0000001005107211 */ /* 0x060fe200078208ff */
        /* <DEDUP_REMOVED lines=24> */
[C---:B------:R-:W-:Y:S01]  /*13160*/  SHF.L.U32 R24, R27.reuse, 0x10, RZ ;  /* 0x000000101b187819 */ /* 0x040fe200000006ff */
[----:B---3--:R-:W-:Y:S01]  /*13170*/  IMAD.U32 R31, R18, 0x10000, RZ ;  /* 0x00010000121f7824 */ /* 0x008fe200078e00ff */
[----:B------:R-:W-:Y:S01]  /*13180*/  LOP3.LUT R30, R27, 0xffff0000, RZ, 0xc0, !PT ;  /* 0xffff00001b1e7812 */ /* 0x000fe200078ec0ff */
[C---:B------:R-:W-:Y:S01]  /*13190*/  IMAD.U32 R27, R16.reuse, 0x10000, RZ ;  /* 0x00010000101b7824 */ /* 0x040fe200078e00ff */
[----:B------:R-:W-:Y:S01]  /*131a0*/  LOP3.LUT R26, R16, 0xffff0000, RZ, 0xc0, !PT ;  /* 0xffff0000101a7812 */ /* 0x000fe200078ec0ff */
[----:B------:R-:W-:Y:S01]  /*131b0*/  @!P0 FADD.FTZ R31, -R31, -RZ ;  /* 0x800000ff1f1f8221 */ /* 0x000fe20000010100 */
[----:B------:R-:W-:Y:S01]  /*131c0*/  SHF.L.U32 R16, R17, 0x10, RZ ;  /* 0x0000001011107819 */ /* 0x000fe200000006ff */
        /* <DEDUP_REMOVED lines=8> */
[----:B------:R-:W-:-:S02]  /*13250*/  @!P0 FADD.FTZ R17, -R17, -RZ ;  /* 0x800000ff11118221 */ /* 0x000fc40000010100 */
[----:B------:R-:W-:Y:S02]  /*13260*/  @!P0 FADD.FTZ R18, -R18, -RZ ;  /* 0x800000ff12128221 */ /* 0x000fe40000010100 */
[----:B------:R-:W-:Y:S01]  /*13270*/  FMUL.FTZ R9, R9, R16 ;  /* 0x0000001009097220 */ /* 0x000fe20000410000 */
[----:B----4-:R-:W-:Y:S01]  /*13280*/  LOP3.LUT R16, R12, 0xffff0000, RZ, 0xc0, !PT ;  /* 0xffff00000c107812 */ /* 0x010fe200078ec0ff */
[----:B------:R-:W-:Y:S02]  /*13290*/  FMUL.FTZ R24, R24, R17 ;  /* 0x0000001118187220 */ /* 0x000fe40000410000 */
[----:B------:R-:W-:Y:S01]  /*132a0*/  FMUL.FTZ R21, R21, R26 ;  /* 0x0000001a15157220 */ /* 0x000fe20000410000 */
[----:B------:R-:W-:Y:S01]  /*132b0*/  LOP3.LUT R26, R13, 0xffff0000, RZ, 0xc0, !PT ;  /* 0xffff00000d1a7812 */ /* 0x000fe200078ec0ff */
[----:B------:R-:W-:Y:S02]  /*132c0*/  @!P0 FADD.FTZ R19, -R19, -RZ ;  /* 0x800000ff13138221 */ /* 0x000fe40000010100 */
[----:B------:R-:W-:Y:S01]  /*132d0*/  IMAD.U32 R17, R12, 0x10000, RZ ;  /* 0x000100000c117824 */ /* 0x000fe200078e00ff */
[----:B------:R-:W-:Y:S01]  /*132e0*/  SHF.L.U32 R12, R13, 0x10, RZ ;  /* 0x000000100d0c7819 */ /* 0x000fe200000006ff */
[----:B------:R-:W-:Y:S01]  /*132f0*/  FMUL.FTZ R18, R25, R18 ;  /* 0x0000001219127220 */ /* 0x000fe20000410000 */
[C---:B------:R-:W-:Y:S01]  /*13300*/  SHF.L.U32 R13, R15.reuse, 0x10, RZ ;  /* 0x000000100f0d7819 */ /* 0x040fe200000006ff */
[C---:B------:R-:W-:Y:S01]  /*13310*/  IMAD.U32 R25, R14.reuse, 0x10000, RZ ;  /* 0x000100000e197824 */ /* 0x040fe200078e00ff */
[----:B------:R-:W-:Y:S01]  /*13320*/  LOP3.LUT R14, R14, 0xffff0000, RZ, 0xc0, !PT ;  /* 0xffff00000e0e7812 */ /* 0x000fe200078ec0ff */
[----:B------:R-:W-:Y:S01]  /*13330*/  FMUL.FTZ R22, R22, R27 ;  /* 0x0000001b16167220 */ /* 0x000fe20000410000 */
        /* <DEDUP_REMOVED lines=16> */
.L_x_4331:
[----:B------:R-:W-:Y:S05]  /*13440*/  BSYNC B0 ;  /* 0x0000000000007941 */ /* 0x000fea0003800000 */
.L_x_4330:
[----:B-----5:R1:W-:Y:S01]  /*13450*/  STS.128 [R235+0x3800], R20 ;  /* 0x00380014eb007388 */ /* 0x0203e20000000c00 */
[----:B------:R-:W-:Y:S05]  /*13460*/  BRA `(.L_x_4295) ;  /* 0x000005b000007947 */ /* 0x000fea0003800000 */
.L_x_4269:
        /* <DEDUP_REMOVED lines=21> */
.L_x_4333:
[----:B------:R-:W-:Y:S05]  /*135c0*/  BSYNC B0 ;  /* 0x0000000000007941 */ /* 0x000fea0003800000 */
.L_x_4332:
[----:B-1----:R-:W-:Y:S01]  /*135d0*/  IADD3 R6, R184, 0x10, RZ ;  /* 0x00000010b8067810 */ /* 0x002fe20007ffe0ff */
[----:B------:R-:W-:Y:S03]  /*135e0*/  BSSY B0, `(.L_x_4334) ;  /* 0x0000015000007945 */ /* 0x000fe60003800000 */
[----:B------:R-:W-:-:S13]  /*135f0*/  ISETP.GE.AND P1, PT, R6, R5, PT ;  /* 0x000000050600720c */ /* 0x000fda0003f26270 */
[----:B------:R-:W-:Y:S05]  /*13600*/  @P1 BRA `(.L_x_4335) ;  /* 0x0000012000001947 */ /* 0x000fea0003800000 */
[----:B------:R-:W-:Y:S02]  /*13610*/  ISETP.GE.AND P2, PT, R18, R81, PT ;  /* 0x000000511200720c */ /* 0x000fe40003f46270 */
[----:B------:R-:W-:-:S05]  /*13620*/  IADD3 R3, P1, R3, R194, RZ ;  /* 0x000000c203037210 */ /* 0x000fca0007f3e0ff */
[----:B------:R-:W-:-:S06]  /*13630*/  IMAD.X R15, R15, 0x1, R197, P1 ;  /* 0x000000010f0f7824 */ /* 0x000fcc00008e06c5 */
        /* <DEDUP_REMOVED lines=15> */
.L_x_4335:
[----:B------:R-:W-:Y:S05]  /*13730*/  BSYNC B0 ;  /* 0x0000000000007941 */ /* 0x000fea0003800000 */
.L_x_4334:
        /* <DEDUP_REMOVED lines=22> */
.L_x_4337:
[----:B------:R-:W-:Y:S05]  /*138a0*/  BSYNC B0 ;  /* 0x0000000000007941 */ /* 0x000fea0003800000 */
.L_x_4336:
        /* <DEDUP_REMOVED lines=23> */
.L_x_4295:
[----:B------:R-:W-:Y:S05]  /*13a20*/  BSYNC B3 ;  /* 0x0000000000037941 */ /* 0x000fea0003800000 */
.L_x_4268:
        /* <DEDUP_REMOVED lines=9> */
[----:B------:R-:W-:-:S13]  /*13ac0*/  ISETP.NE.U32.AND P1, PT, R0, 0x1, PT ;  /* 0x000000010000780c */ /* 0x000fda0003f25070 */
[----:B---3--:R-:W-:Y:S02]  /*13ad0*/  @!P1 IMAD.MOV.U32 R2, RZ, RZ, R228 ;  /* 0x000000ffff029224 */ /* 0x008fe400078e00e4 */
        /* <DEDUP_REMOVED lines=11> */
.L_x_4339:
[----:B------:R-:W-:Y:S05]  /*13b90*/  BSYNC B0 ;  /* 0x0000000000007941 */ /* 0x000fea0003800000 */
.L_x_4338:
        /* <DEDUP_REMOVED lines=8> */
[--C-:B--23--:R-:W-:Y:S01]  /*13c20*/  @P0 IMAD.X R3, R191, 0x1, R226.reuse, P2 ;  /* 0x00000001bf030824 */ /* 0x10cfe200010e06e2 */
        /* <DEDUP_REMOVED lines=13> */
.L_x_4341:
[----:B------:R-:W-:Y:S05]  /*13d00*/  BSYNC B0 ;  /* 0x0000000000007941 */ /* 0x000fea0003800000 */
.L_x_4340:
[----:B------:R-:W-:Y:S01]  /*13d10*/  ISETP.GE.AND P0, PT, R8, R5, PT ;  /* 0x000000050800720c */ /* 0x000fe20003f06270 */
[----:B------:R-:W-:-:S12]  /*13d20*/  BSSY B0, `(.L_x_4342) ;  /* 0x0000017000007945 */ /* 0x000fd80003800000 */
[----:B------:R-:W-:Y:S05]  /*13d30*/  @P0 BRA `(.L_x_4343) ;  /* 0x0000015000000947 */ /* 0x000fea0003800000 */
[C---:B------:R-:W-:Y:S01]  /*13d40*/  LOP3.LUT R0, R239.reuse, 0x1, RZ, 0xc0, !PT ;  /* 0x00000001ef007812 */ /* 0x040fe200078ec0ff */
[----:B-123--:R-:W-:Y:S01]  /*13d50*/  IMAD.SHL.U32 R3, R66, 0x20, RZ ;  /* 0x0000002042037824 */ /* 0x00efe200078e00ff */
        /* <DEDUP_REMOVED lines=19> */
.L_x_4343:
[----:B------:R-:W-:Y:S05]  /*13e90*/  BSYNC B0 ;  /* 0x0000000000007941 */ /* 0x000fea0003800000 */
.L_x_4342:
        /* <DEDUP_REMOVED lines=9> */
[----:B--23--:R-:W-:Y:S01]  /*13f30*/  @!P1 IMAD R2, R67, 0x60, RZ ;  /* 0x0000006043029824 */ /* 0x00cfe200078e02ff */
        /* <DEDUP_REMOVED lines=15> */
.L_x_4345:
[----:B------:R-:W-:Y:S05]  /*14030*/  BSYNC B0 ;  /* 0x0000000000007941 */ /* 0x000fea0003800000 */
.L_x_4344:
[----:B-1----:R-:W-:Y:S01]  /*14040*/  IADD3 R14, R184, 0x40, RZ ;  /* 0x00000040b80e7810 */ /* 0x002fe20007ffe0ff */
[----:B------:R-:W-:Y:S03]  /*14050*/  BSSY B0, `(.L_x_4346) ;  /* 0x0000018000007945 */ /* 0x000fe60003800000 */
[----:B------:R-:W-:-:S13]  /*14060*/  ISETP.GE.AND P0, PT, R14, R5, PT ;  /* 0x000000050e00720c */ /* 0x000fda0003f06270 */
[----:B------:R-:W-:Y:S05]  /*14070*/  @P0 BRA `(.L_x_4347) ;  /* 0x0000015000000947 */ /* 0x000fea0003800000 */
[C---:B------:R-:W-:Y:S01]  /*14080*/  LOP3.LUT R0, R239.reuse, 0x1, RZ, 0xc0, !PT ;  /* 0x00000001ef007812 */ /* 0x040fe200078ec0ff */
[----:B--23--:R-:W-:Y:S01]  /*14090*/  IMAD.SHL.U32 R3, R66, 0x40, RZ ;  /* 0x0000004042037824 */ /* 0x00cfe200078e00ff */
[----:B------:R-:W-:Y:S02]  /*140a0*/  LOP3.LUT P0, RZ, R239, 0x2, RZ, 0xc0, !PT ;  /* 0x00000002efff7812 */ /* 0x000fe4000780c0ff */
[----:B------:R-:W-:Y:S02]  /*140b0*/  ISETP.NE.U32.AND P1, PT, R0, 0x1, PT ;  /* 0x000000010000780c */ /* 0x000fe40003f25070 */
[----:B------:R-:W-:-:S09]  /*140c0*/  SHF.L.U64.HI R0, R66, 0x6, R67 ;  /* 0x0000000642007819 */ /* 0x000fd20000010243 */
[C---:B------:R-:W-:Y:S02]  /*140d0*/  @P0 IADD3 R13, P2, R3.reuse, R186, RZ ;  /* 0x000000ba030d0210 */ /* 0x040fe40007f5e0ff */
[----:B-----5:R-:W-:-:S03]  /*140e0*/  @!P1 LEA R16, P3, R3, R228, 0x1 ;  /* 0x000000e403109211 */ /* 0x020fc600078608ff */
        /* <DEDUP_REMOVED lines=14> */
.L_x_4347:
[----:B------:R-:W-:Y:S05]  /*141d0*/  BSYNC B0 ;  /* 0x0000000000007941 */ /* 0x000fea0003800000 */
.L_x_4346:
[----:B------:R-:W-:Y:S01]  /*141e0*/  IADD3 R12, R184, 0x50, RZ ;  /* 0x00000050b80c7810 */ /* 0x000fe20007ffe0ff */
[----:B------:R-:W-:Y:S03]  /*141f0*/  BSSY B0, `(.L_x_4348) ;  /* 0x000001a000007945 */ /* 0x000fe60003800000 */
[----:B------:R-:W-:-:S13]  /*14200*/  ISETP.GE.AND P0, PT, R12, R5, PT ;  /* 0x000000050c00720c */ /* 0x000fda0003f06270 */
[----:B------:R-:W-:Y:S05]  /*14210*/  @P0 BRA `(.L_x_4349) ;  /* 0x0000017000000947 */ /* 0x000fea0003800000 */
[C---:B------:R-:W-:Y:S02]  /*14220*/  LOP3.LUT P0, RZ, R239.reuse, 0x2, RZ, 0xc0, !PT ;  /* 0x00000002efff7812 */ /* 0x040fe4000780c0ff */
[----:B------:R-:W-:-:S04]  /*14230*/  LOP3.LUT R0, R239, 0x1, RZ, 0xc0, !PT ;  /* 0x00000001ef007812 */ /* 0x000fc800078ec0ff */
[----:B------:R-:W-:-:S07]  /*14240*/  ISETP.NE.U32.AND P1, PT, R0, 0x1, PT ;  /* 0x000000010000780c */ /* 0x000fce0003f25070 */
[----:B-1---5:R-:W-:Y:S02]  /*14250*/  @P0 IMAD.MOV.U32 R16, RZ, RZ, R186 ;  /* 0x000000ffff100224 */ /* 0x022fe400078e00ba */
[----:B------:R-:W-:Y:S02]  /*14260*/  @P0 IMAD.MOV.U32 R17, RZ, RZ, R191 ;  /* 0x000000ffff110224 */ /* 0x000fe400078e00bf */
[----:B--23--:R-:W-:Y:S02]  /*14270*/  @P0 IMAD R2, R67, 0x50, RZ ;  /* 0x0000005043020824 */ /* 0x00cfe400078e02ff */
        /* <DEDUP_REMOVED lines=17> */
.L_x_4349:
[----:B------:R-:W-:Y:S05]  /*14390*/  BSYNC B0 ;  /* 0x0000000000007941 */ /* 0x000fea0003800000 */
.L_x_4348:
        /* <DEDUP_REMOVED lines=9> */
[----:B------:R-:W-:Y:S02]  /*14430*/  @P0 IMAD R0, R67, 0x60, RZ ;  /* 0x0000006043000824 */ /* 0x000fe400078e02ff */
[----:B------:R-:W-:-:S04]  /*14440*/  @P0 IMAD.WIDE.U32 R16, R66, 0x60, R16 ;  /* 0x0000006042100825 */ /* 0x000fc800078e0010 */
[----:B--23--:R-:W-:Y:S01]  /*14450*/  @!P1 IMAD R2, R67, 0xc0, RZ ;  /* 0x000000c043029824 */ /* 0x00cfe200078e02ff */
        /* <DEDUP_REMOVED lines=15> */
.L_x_4351:
[----:B------:R-:W-:Y:S05]  /*14550*/  BSYNC B0 ;  /* 0x0000000000007941 */ /* 0x000fea0003800000 */
.L_x_4350:
[----:B-123--:R-:W-:Y:S01]  /*14560*/  IADD3 R2, R184, 0x70, RZ ;  /* 0x00000070b8027810 */ /* 0x00efe20007ffe0ff */
[----:B------:R-:W-:Y:S03]  /*14570*/  BSSY B0, `(.L_x_4352) ;  /* 0x000001a000007945 */ /* 0x000fe60003800000 */
[----:B------:R-:W-:-:S13]  /*14580*/  ISETP.GE.AND P0, PT, R2, R5, PT ;  /* 0x000000050200720c */ /* 0x000fda0003f06270 */
[----:B------:R-:W-:Y:S05]  /*14590*/  @P0 BRA `(.L_x_4353) ;  /* 0x0000017000000947 */ /* 0x000fea0003800000 */
[C---:B------:R-:W-:Y:S01]  /*145a0*/  LOP3.LUT R0, R239.reuse, 0x1, RZ, 0xc0, !PT ;  /* 0x00000001ef007812 */ /* 0x040fe200078ec0ff */
[----:B-----5:R-:W-:Y:S01]  /*145b0*/  IMAD.MOV.U32 R16, RZ, RZ, R186 ;  /* 0x000000ffff107224 */ /* 0x020fe200078e00ba */
[----:B------:R-:W-:Y:S01]  /*145c0*/  LOP3.LUT P0, RZ, R239, 0x2, RZ, 0xc0, !PT ;  /* 0x00000002efff7812 */ /* 0x000fe2000780c0ff */
[----:B------:R-:W-:Y:S01]  /*145d0*/  IMAD.MOV.U32 R17, RZ, RZ, R191 ;  /* 0x000000ffff117224 */ /* 0x000fe200078e00bf */
[----:B------:R-:W-:Y:S01]  /*145e0*/  ISETP.NE.U32.AND P1, PT, R0, 0x1, PT ;  /* 0x000000010000780c */ /* 0x000fe20003f25070 */
[----:B------:R-:W-:Y:S02]  /*145f0*/  IMAD R0, R67, 0x70, RZ ;  /* 0x0000007043007824 */ /* 0x000fe400078e02ff */
[----:B------:R-:W-:-:S05]  /*14600*/  IMAD.WIDE.U32 R16, R66, 0x70, R16 ;  /* 0x0000007042107825 */ /* 0x000fca00078e0010 */
[----:B------:R-:W-:-:S03]  /*14610*/  IADD3 R3, R17, R0, RZ ;  /* 0x0000000011037210 */ /* 0x000fc60007ffe0ff */
[----:B------:R-:W-:Y:S02]  /*14620*/  @P0 LEA R20, P2, R16, R192, 0x1 ;  /* 0x000000c010140211 */ /* 0x000fe400078408ff */
        /* <DEDUP_REMOVED lines=14> */
.L_x_4353:
[----:B------:R-:W-:Y:S05]  /*14710*/  BSYNC B0 ;  /* 0x0000000000007941 */ /* 0x000fea0003800000 */
.L_x_4352:
[----:B-1----:R-:W2:Y:S04]  /*14720*/  LD.E.64 R20, [R10.64+0x1c0] ;  /* 0x0001c0060a147980 */ /* 0x002ea8000c101b00 */
[----:B-----5:R-:W3:Y:S01]  /*14730*/  LD.E.64 R16, [R10.64+0x1b8] ;  /* 0x0001b8060a107980 */ /* 0x020ee2000c101b00 */
        /* <DEDUP_REMOVED lines=40> */
.L_x_4355:
[----:B-1----:R-:W-:Y:S05]  /*149c0*/  BSYNC B0 ;  /* 0x0000000000007941 */ /* 0x002fea0003800000 */
.L_x_4354:
        /* <DEDUP_REMOVED lines=22> */
.L_x_4357:
[----:B------:R-:W-:Y:S05]  /*14b30*/  BSYNC B0 ;  /* 0x0000000000007941 */ /* 0x000fea0003800000 */
.L_x_4356:
[----:B------:R-:W-:Y:S01]  /*14b40*/  ISETP.GE.AND P0, PT, R8, R5, PT ;  /* 0x000000050800720c */ /* 0x000fe20003f06270 */
[----:B------:R-:W-:-:S12]  /*14b50*/  BSSY B0, `(.L_x_4358) ;  /* 0x0000017000007945 */ /* 0x000fd80003800000 */
[----:B------:R3:W-:Y:S04]  /*14b60*/  @P0 STS.128 [R235+0xd000], RZ ;  /* 0x00d000ffeb000388 */ /* 0x0007e80000000c00 */
[----:B------:R3:W-:Y:S01]  /*14b70*/  @P0 STS.128 [R235+0x11000], RZ ;  /* 0x011000ffeb000388 */ /* 0x0007e20000000c00 */
[----:B------:R-:W-:Y:S05]  /*14b80*/  @P0 BRA `(.L_x_4359) ;  /* 0x0000013000000947 */ /* 0x000fea0003800000 */
[C---:B--2---:R-:W-:Y:S02]  /*14b90*/  LOP3.LUT R6, R239.reuse, 0x1, RZ, 0xc0, !PT ;  /* 0x00000001ef067812 */ /* 0x044fe400078ec0ff */
[----:B------:R-:W-:Y:S02]  /*14ba0*/  LOP3.LUT P1, RZ, R239, 0x2, RZ, 0xc0, !PT ;  /* 0x00000002efff7812 */ /* 0x000fe4000782c0ff */
[----:B------:R-:W-:Y:S01]  /*14bb0*/  ISETP.NE.U32.AND P2, PT, R6, 0x1, PT ;  /* 0x000000010600780c */ /* 0x000fe20003f45070 */
[C---:B------:R-:W-:Y:S01]  /*14bc0*/  IMAD.SHL.U32 R6, R64.reuse, 0x20, RZ ;  /* 0x0000002040067824 */ /* 0x040fe200078e00ff */
[----:B------:R-:W-:-:S09]  /*14bd0*/  SHF.L.U64.HI R7, R64, 0x5, R65 ;  /* 0x0000000540077819 */ /* 0x000fd20000010241 */
        /* <DEDUP_REMOVED lines=14> */
.L_x_4359:
[----:B------:R-:W-:Y:S05]  /*14cc0*/  BSYNC B0 ;  /* 0x0000000000007941 */ /* 0x000fea0003800000 */
.L_x_4358:
[----:B------:R-:W-:Y:S01]  /*14cd0*/  ISETP.GE.AND P0, PT, R40, R5, PT ;  /* 0x000000052800720c */ /* 0x000fe20003f06270 */
[----:B------:R-:W-:-:S12]  /*14ce0*/  BSSY B0, `(.L_x_4360) ;  /* 0x0000017000007945 */ /* 0x000fd80003800000 */
[----:B------:R4:W-:Y:S04]  /*14cf0*/  @P0 STS.128 [R235+0xd800], RZ ;  /* 0x00d800ffeb000388 */ /* 0x0009e80000000c00 */
[----:B------:R4:W-:Y:S01]  /*14d00*/  @P0 STS.128 [R235+0x11800], RZ ;  /* 0x011800ffeb000388 */ /* 0x0009e20000000c00 */
[----:B------:R-:W-:Y:S05]  /*14d10*/  @P0 BRA `(.L_x_4361) ;  /* 0x0000013000000947 */ /* 0x000fea0003800000 */
[C---:B--2---:R-:W-:Y:S02]  /*14d20*/  LOP3.LUT R6, R239.reuse, 0x1, RZ, 0xc0, !PT ;  /* 0x00000001ef067812 */ /* 0x044fe400078ec0ff */
[----:B------:R-:W-:Y:S02]  /*14d30*/  LOP3.LUT P0, RZ, R239, 0x2, RZ, 0xc0, !PT ;  /* 0x00000002efff7812 */ /* 0x000fe4000780c0ff */
[----:B------:R-:W-:-:S11]  /*14d40*/  ISETP.NE.U32.AND P1, PT, R6, 0x1, PT ;  /* 0x000000010600780c */ /* 0x000fd60003f25070 */
[C---:B------:R-:W-:Y:S02]  /*14d50*/  @P0 IMAD R6, R65.reuse, 0x60, RZ ;  /* 0x0000006041060824 */ /* 0x040fe400078e02ff */
[----:B------:R-:W-:Y:S02]  /*14d60*/  @!P1 IMAD R7, R65, 0x60, RZ ;  /* 0x0000006041079824 */ /* 0x000fe400078e02ff */
        /* <DEDUP_REMOVED lines=14> */
.L_x_4361:
[----:B------:R-:W-:Y:S05]  /*14e50*/  BSYNC B0 ;  /* 0x0000000000007941 */ /* 0x000fea0003800000 */
.L_x_4360:
        /* <DEDUP_REMOVED lines=24> */
.L_x_4363:
[----:B------:R-:W-:Y:S05]  /*14fe0*/  BSYNC B0 ;  /* 0x0000000000007941 */ /* 0x000fea0003800000 */
.L_x_4362:
        /* <DEDUP_REMOVED lines=24> */
.L_x_4365:
[----:B------:R-:W-:Y:S05]  /*15170*/  BSYNC B0 ;  /* 0x0000000000007941 */ /* 0x000fea0003800000 */
.L_x_4364:
        /* <DEDUP_REMOVED lines=24> */
.L_x_4367:
[----:B------:R-:W-:Y:S05]  /*15300*/  BSYNC B0 ;  /* 0x0000000000007941 */ /* 0x000fea0003800000 */
.L_x_4366:
        /* <DEDUP_REMOVED lines=9> */
[----:B--2---:R-:W-:-:S04]  /*153a0*/  @!P1 IMAD.WIDE.U32 R6, R64, 0xe0, R148 ;  /* 0x000000e040069825 */ /* 0x004fc800078e0094 */
        /* <DEDUP_REMOVED lines=14> */
.L_x_4369:
[----:B------:R-:W-:Y:S05]  /*15490*/  BSYNC B0 ;  /* 0x0000000000007941 */ /* 0x000fea0003800000 */
.L_x_4368:
[----:B--2---:R-:W-:Y:S01]  /*154a0*/  LEA.HI R5, R72, R72, RZ, 0x1 ;  /* 0x0000004848057211 */ /* 0x004fe200078f08ff */
        /* <DEDUP_REMOVED lines=30> */
[----:B------:R-:W2:Y:S01]  /*15690*/  LDSM.16.M88.4 R80, [R222] ;  /* 0x00000000de50783b */ /* 0x000ea20000000200 */
[----:B------:R-:W-:Y:S01]  /*156a0*/  @P1 IADD3 R219, R2, -0x20, RZ ;  /* 0xffffffe002db1810 */ /* 0x000fe20007ffe0ff */
[----:B------:R-:W-:Y:S02]  /*156b0*/  IMAD.MOV.U32 R2, RZ, RZ, 0x40 ;  /* 0x00000040ff027424 */ /* 0x000fe400078e00ff */
[----:B------:R-:W1:Y:S01]  /*156c0*/  LDSM.16.M88.4 R44, [R221+0x4800] ;  /* 0x00480000dd2c783b */ /* 0x000e620000000200 */
        /* <DEDUP_REMOVED lines=10> */
[----:B------:R-:W3:Y:S01]  /*15770*/  LDSM.16.M88.4 R104, [R221+0x6000] ;  /* 0x00600000dd68783b */ /* 0x000ee20000000200 */
[----:B------:R-:W-:Y:S01]  /*15780*/  IMAD.IADD R204, R2, 0x1, R219 ;  /* 0x0000000102cc7824 */ /* 0x000fe200078e02db */
[----:B------:R-:W-:Y:S01]  /*15790*/  IADD3 R207, R219, 0x2800, RZ ;  /* 0x00002800dbcf7810 */ /* 0x000fe20007ffe0ff */
[----:B------:R-:W-:Y:S01]  /*157a0*/  IMAD.IADD R2, R9, 0x1, R52 ;  /* 0x0000000109027824 */ /* 0x000fe200078e0234 */
[----:B------:R-:W4:Y:S01]  /*157b0*/  LDSM.16.M88.4 R96, [R221+0x6800] ;  /* 0x00680000dd60783b */ /* 0x000f220000000200 */
[----:B------:R-:W-:-:S02]  /*157c0*/  IADD3 R52, R70, R69, -R232 ;  /* 0x0000004546347210 */ /* 0x000fc40007ffe8e8 */
[----:B------:R-:W-:Y:S01]  /*157d0*/  I2F R71, R2 ;  /* 0x0000000200477306 */ /* 0x000fe20000201400 */
[----:B------:R-:W4:Y:S01]  /*157e0*/  LDSM.16.M88.4 R88, [R221+0x7000] ;  /* 0x00700000dd58783b */ /* 0x000f220000000200 */
[----:B------:R-:W-:Y:S01]  /*157f0*/  IADD3 R206, R219, 0x3000, RZ ;  /* 0x00003000dbce7810 */ /* 0x000fe20007ffe0ff */
[----:B-----5:R-:W-:Y:S01]  /*15800*/  IMAD.IADD R3, R3, 0x1, R52 ;  /* 0x0000000103037824 */ /* 0x020fe200078e0234 */
[C---:B------:R-:W-:Y:S01]  /*15810*/  IADD3 R205, R219.reuse, 0x3800, RZ ;  /* 0x00003800dbcd7810 */ /* 0x040fe20007ffe0ff */
        /* <DEDUP_REMOVED lines=9> */
[C---:B--2---:R-:W-:Y:S01]  /*158b0*/  HMMA.16816.F32.BF16 R60, R80.reuse, R56, RZ ;  /* 0x00000038503c723c */ /* 0x044fe200000418ff */
[----:B------:R-:W2:Y:S01]  /*158c0*/  LDSM.16.M88.4 R4, [R219+0x800] ;  /* 0x00080000db04783b */ /* 0x000ea20000000200 */
[C---:B------:R-:W-:Y:S02]  /*158d0*/  IADD3 R197, R219.reuse, 0x7000, RZ ;  /* 0x00007000dbc57810 */ /* 0x040fe40007ffe0ff */
[----:B------:R-:W-:Y:S01]  /*158e0*/  IADD3 R196, R219, 0x7800, RZ ;  /* 0x00007800dbc47810 */ /* 0x000fe20007ffe0ff */
[----:B------:R-:W2:Y:S03]  /*158f0*/  LDSM.16.M88.4 R76, [R219+0x2000] ;  /* 0x00200000db4c783b */ /* 0x000ea60000000200 */
[C---:B-1----:R-:W-:Y:S01]  /*15900*/  HMMA.16816.F32.BF16 R48, R80.reuse, R44, RZ ;  /* 0x0000002c5030723c */ /* 0x042fe200000418ff */
[----:B------:R-:W-:Y:S04]  /*15910*/  LDSM.16.M88.4 R64, [R219+0x3800] ;  /* 0x00380000db40783b */ /* 0x000fe80000000200 */
[----:B------:R-:W-:Y:S03]  /*15920*/  LDSM.16.M88.4 R112, [R219+0x1000] ;  /* 0x00100000db70783b */ /* 0x000fe60000000200 */
[C---:B---3--:R-:W-:Y:S01]  /*15930*/  HMMA.16816.F32.BF16 R40, R80.reuse, R36, RZ ;  /* 0x000000245028723c */ /* 0x048fe200000418ff */
[----:B------:R-:W-:Y:S04]  /*15940*/  LDSM.16.M88.4 R108, [R219+0x1800] ;  /* 0x00180000db6c783b */ /* 0x000fe80000000200 */
[----:B------:R-:W-:Y:S03]  /*15950*/  LDSM.16.M88.4 R72, [R219+0x2800] ;  /* 0x00280000db48783b */ /* 0x000fe60000000200 */
[C---:B----4-:R-:W-:Y:S01]  /*15960*/  HMMA.16816.F32.BF16 R32, R80.reuse, R20, RZ ;  /* 0x000000145020723c */ /* 0x050fe200000418ff */
[----:B------:R-:W-:Y:S04]  /*15970*/  LDSM.16.M88.4 R116, [R215+0x4800] ;  /* 0x00480000d774783b */ /* 0x000fe80000000200 */
[----:B------:R-:W-:Y:S03]  /*15980*/  LDSM.16.M88.4 R124, [R221+0x8800] ;  /* 0x00880000dd7c783b */ /* 0x000fe60000000200 */
[C---:B------:R-:W-:Y:S01]  /*15990*/  HMMA.16816.F32.BF16 R16, R80.reuse, R104, RZ ;  /* 0x000000685010723c */ /* 0x040fe200000418ff */
        /* <DEDUP_REMOVED lines=16> */
[----:B------:R-:W-:Y:S07]  /*15aa0*/  LDSM.16.M88.4 R12, [R215+0x4000] ;  /* 0x00400000d70c783b */ /* 0x000fee0000000200 */
[C---:B--2---:R-:W-:Y:S08]  /*15ab0*/  HMMA.16816.F32.BF16 R48, R28.reuse, R4, R48 ;  /* 0x000000041c30723c */ /* 0x044ff00000041830 */
[C---:B------:R-:W-:Y:S01]  /*15ac0*/  HMMA.16816.F32.BF16 R44, R28.reuse, R6, R44 ;  /* 0x000000061c2c723c */ /* 0x040fe2000004182c */
[----:B------:R-:W2:Y:S07]  /*15ad0*/  LDSM.16.M88.4 R4, [R218] ;  /* 0x00000000da04783b */ /* 0x000eae0000000200 */
        /* <DEDUP_REMOVED lines=118> */
[----:B------:R-:W-:Y:S02]  /*16240*/  IMNMX R134, R25, R70, PT ;  /* 0x0000004619867217 */ /* 0x000fe40003800200 */
[----:B------:R-:W-:Y:S01]  /*16250*/  IADD3 R31, R2, 0x8, RZ ;  /* 0x00000008021f7810 */ /* 0x000fe20007ffe0ff */
[----:B------:R-:W-:Y:S01]  /*16260*/  HMMA.16816.F32.BF16 R60, R4, R28, R60 ;  /* 0x0000001c043c723c */ /* 0x000fe2000004183c */
[----:B------:R2:W-:Y:S01]  /*16270*/  I2F R28, R24 ;  /* 0x00000018001c7306 */ /* 0x0005e20000201400 */
[C---:B------:R-:W-:Y:S02]  /*16280*/  ISETP.GE.AND P2, PT, R24.reuse, R3, PT ;  /* 0x000000031800720c */ /* 0x040fe40003f46270 */
[----:B------:R-:W-:Y:S02]  /*16290*/  ISETP.GE.AND P0, PT, R24, R134, PT ;  /* 0x000000861800720c */ /* 0x000fe40003f06270 */
[----:B------:R-:W-:-:S02]  /*162a0*/  IADD3 R30, R2, 0x9, RZ ;  /* 0x00000009021e7810 */ /* 0x000fc40007ffe0ff */
[----:B------:R-:W-:Y:S01]  /*162b0*/  HMMA.16816.F32.BF16 R16, R120, R124, R16 ;  /* 0x0000007c7810723c */ /* 0x000fe20000041810 */
[----:B------:R3:W3:Y:S01]  /*162c0*/  I2F R29, R31 ;  /* 0x0000001f001d7306 */ /* 0x0006e20000201400 */
[CC--:B------:R-:W-:Y:S02]  /*162d0*/  ISETP.GE.AND P1, PT, R31.reuse, R3.reuse, PT ;  /* 0x000000031f00720c */ /* 0x0c0fe40003f26270 */
[-C--:B------:R-:W-:Y:S02]  /*162e0*/  ISETP.GE.AND P3, PT, R31, R134.reuse, PT ;  /* 0x000000861f00720c */ /* 0x080fe40003f66270 */
[C---:B------:R-:W-:Y:S02]  /*162f0*/  ISETP.GE.AND P6, PT, R30.reuse, R3, PT ;  /* 0x000000031e00720c */ /* 0x040fe40003fc6270 */
[----:B------:R-:W-:Y:S01]  /*16300*/  HMMA.16816.F32.BF16 R20, R12, R26, R20 ;  /* 0x0000001a0c14723c */ /* 0x000fe20000041814 */
[----:B--2---:R-:W2:Y:S01]  /*16310*/  LDSM.16.M88.4 R24, [R204+0x5000] ;  /* 0x00500000cc18783b */ /* 0x004ea20000000200 */
[----:B------:R4:W4:Y:S01]  /*16320*/  I2F R76, R30 ;  /* 0x0000001e004c7306 */ /* 0x0009220000201400 */
[----:B------:R-:W-:-:S05]  /*16330*/  ISETP.GE.AND P4, PT, R30, R134, PT ;  /* 0x000000861e00720c */ /* 0x000fca0003f86270 */
[C---:B-1----:R-:W-:Y:S01]  /*16340*/  HMMA.16816.F32.BF16 R48, R4.reuse, R64, R48 ;  /* 0x000000400430723c */ /* 0x042fe20000041830 */
[----:B---3--:R-:W-:Y:S01]  /*16350*/  IADD3 R31, R2, 0x10, RZ ;  /* 0x00000010021f7810 */ /* 0x008fe20007ffe0ff */
[-C--:B------:R-:W-:Y:S01]  /*16360*/  FFMA.FTZ R68, R0, R29.reuse, R56 ;  /* 0x0000001d00447223 */ /* 0x080fe20000010038 */
[----:B------:R-:W-:Y:S01]  /*16370*/  IADD3 R56, R2, 0x18, RZ ;  /* 0x0000001802387810 */ /* 0x000fe20007ffe0ff */
[CC--:B------:R-:W-:Y:S01]  /*16380*/  FFMA.FTZ R52, R0.reuse, R28.reuse, R61 ;  /* 0x0000001c00347223 */ /* 0x0c0fe2000001003d */
[----:B------:R-:W1:Y:S01]  /*16390*/  I2F R65, R31 ;  /* 0x0000001f00417306 */ /* 0x000e620000201400 */
[----:B------:R-:W-:Y:S01]  /*163a0*/  FFMA.FTZ R61, R0, R28, R63 ;  /* 0x0000001c003d7223 */ /* 0x000fe2000001003f */
[----:B------:R-:W-:Y:S01]  /*163b0*/  FSEL R68, R68, -INF , !P1 ;  /* 0xff80000044447808 */ /* 0x000fe20004800000 */
[----:B------:R-:W-:Y:S01]  /*163c0*/  HMMA.16816.F32.BF16 R44, R4, R66, R44 ;  /* 0x00000042042c723c */ /* 0x000fe2000004182c */
[----:B------:R-:W-:Y:S01]  /*163d0*/  FSEL R52, R52, -INF , !P2 ;  /* 0xff80000034347808 */ /* 0x000fe20005000000 */
[----:B------:R-:W-:Y:S01]  /*163e0*/  FFMA.FTZ R58, R0, R29, R58 ;  /* 0x0000001d003a7223 */ /* 0x000fe2000001003a */
[----:B----4-:R-:W-:Y:S01]  /*163f0*/  IADD3 R30, R2, 0x11, RZ ;  /* 0x00000011021e7810 */ /* 0x010fe20007ffe0ff */
[----:B------:R-:W-:Y:S01]  /*16400*/  FFMA.FTZ R57, R0, R76, R57 ;  /* 0x0000004c00397223 */ /* 0x000fe20000010039 */
[----:B------:R-:W3:Y:S01]  /*16410*/  I2F R63, R56 ;  /* 0x00000038003f7306 */ /* 0x000ee20000201400 */
[----:B------:R-:W-:-:S02]  /*16420*/  FSEL R61, R61, -INF , !P0 ;  /* 0xff8000003d3d7808 */ /* 0x000fc40004000000 */
[----:B------:R-:W-:Y:S01]  /*16430*/  HMMA.16816.F32.BF16 R16, R12, R72, R16 ;  /* 0x000000480c10723c */ /* 0x000fe20000041810 */
[CC--:B------:R-:W-:Y:S02]  /*16440*/  ISETP.GE.AND P5, PT, R31.reuse, R3.reuse, PT ;  /* 0x000000031f00720c */ /* 0x0c0fe40003fa6270 */
[----:B------:R-:W-:Y:S02]  /*16450*/  ISETP.GE.AND P2, PT, R31, R134, PT ;  /* 0x000000861f00720c */ /* 0x000fe40003f46270 */
[----:B------:R-:W4:Y:S01]  /*16460*/  I2F R64, R30 ;  /* 0x0000001e00407306 */ /* 0x000f220000201400 */
[----:B------:R-:W-:Y:S01]  /*16470*/  ISETP.GE.AND P0, PT, R30, R3, PT ;  /* 0x000000031e00720c */ /* 0x000fe20003f06270 */
[----:B------:R-:W-:Y:S01]  /*16480*/  FFMA.FTZ R72, R0, R76, R59 ;  /* 0x0000004c00487223 */ /* 0x000fe2000001003b */
[----:B------:R-:W-:Y:S01]  /*16490*/  IADD3 R73, R2, 0x19, RZ ;  /* 0x0000001902497810 */ /* 0x000fe20007ffe0ff */
[-C--:B-1----:R-:W-:Y:S01]  /*164a0*/  FFMA.FTZ R48, R0, R65.reuse, R48 ;  /* 0x0000004100307223 */ /* 0x082fe20000010030 */
[-C--:B------:R-:W-:Y:S01]  /*164b0*/  ISETP.GE.AND P1, PT, R30, R134.reuse, PT ;  /* 0x000000861e00720c */ /* 0x080fe20003f26270 */
[----:B------:R-:W-:Y:S01]  /*164c0*/  FFMA.FTZ R50, R0, R65, R50 ;  /* 0x0000004100327223 */ /* 0x000fe20000010032 */
[----:B------:R-:W-:Y:S01]  /*164d0*/  FSEL R70, R58, -INF , !P3 ;  /* 0xff8000003a467808 */ /* 0x000fe20005800000 */
[----:B------:R-:W1:Y:S01]  /*164e0*/  I2F R66, R73 ;  /* 0x0000004900427306 */ /* 0x000e620000201400 */
[----:B------:R-:W-:Y:S01]  /*164f0*/  FSEL R69, R57, -INF , !P6 ;  /* 0xff80000039457808 */ /* 0x000fe20007000000 */
[----:B------:R-:W-:Y:S01]  /*16500*/  HMMA.16816.F32.BF16 R84, R120, R108, R84 ;  /* 0x0000006c7854723c */ /* 0x000fe20000041854 */
[----:B------:R-:W-:Y:S01]  /*16510*/  ISETP.GE.AND P3, PT, R56, R3, PT ;  /* 0x000000033800720c */ /* 0x000fe20003f66270 */
[-C--:B---3--:R-:W-:Y:S01]  /*16520*/  FFMA.FTZ R44, R0, R63.reuse, R44 ;  /* 0x0000003f002c7223 */ /* 0x088fe2000001002c */
[----:B------:R-:W-:Y:S01]  /*16530*/  ISETP.GE.AND P6, PT, R56, R134, PT ;  /* 0x000000863800720c */ /* 0x000fe20003fc6270 */
[C---:B------:R-:W-:Y:S01]  /*16540*/  FFMA.FTZ R46, R0.reuse, R63, R46 ;  /* 0x0000003f002e7223 */ /* 0x040fe2000001002e */
[----:B------:R-:W-:Y:S01]  /*16550*/  LDSM.16.M88.4 R56, [R204+0x5800] ;  /* 0x00580000cc38783b */ /* 0x000fe20000000200 */
[-C--:B----4-:R-:W-:Y:S01]  /*16560*/  FFMA.FTZ R49, R0, R64.reuse, R49 ;  /* 0x0000004000317223 */ /* 0x090fe20000010031 */
[----:B------:R-:W-:Y:S01]  /*16570*/  FSEL R108, R48, -INF , !P5 ;  /* 0xff800000306c7808 */ /* 0x000fe20006800000 */
[----:B--2---:R-:W-:Y:S01]  /*16580*/  HMMA.16816.F32.BF16 R40, R4, R24, R40 ;  /* 0x000000180428723c */ /* 0x004fe20000041828 */
[----:B------:R-:W2:Y:S01]  /*16590*/  LDSM.16.M88.4 R28, [R215+0xa800] ;  /* 0x00a80000d71c783b */ /* 0x000ea20000000200 */
[----:B------:R-:W-:Y:S01]  /*165a0*/  FSEL R72, R72, -INF , !P4 ;  /* 0xff80000048487808 */ /* 0x000fe20006000000 */
[----:B------:R-:W-:Y:S01]  /*165b0*/  FFMA.FTZ R48, R0, R64, R51 ;  /* 0x0000004000307223 */ /* 0x000fe20000010033 */
[----:B------:R-:W-:Y:S01]  /*165c0*/  FSEL R76, R50, -INF , !P2 ;  /* 0xff800000324c7808 */ /* 0x000fe20005000000 */
[----:B-1----:R-:W-:Y:S01]  /*165d0*/  FFMA.FTZ R45, R0, R66, R45 ;  /* 0x00000042002d7223 */ /* 0x002fe2000001002d */
[----:B------:R-:W-:-:S02]  /*165e0*/  ISETP.GE.AND P4, PT, R73, R3, PT ;  /* 0x000000034900720c */ /* 0x000fc40003f86270 */
[----:B------:R-:W-:Y:S01]  /*165f0*/  HMMA.16816.F32.BF16 R100, R120, R116, R100 ;  /* 0x000000747864723c */ /* 0x000fe20000041864 */
[C---:B------:R-:W-:Y:S02]  /*16600*/  IADD3 R25, R2.reuse, 0x21, RZ ;  /* 0x0000002102197810 */ /* 0x040fe40007ffe0ff */
[----:B------:R-:W-:Y:S02]  /*16610*/  FSEL R50, R49, -INF , !P0 ;  /* 0xff80000031327808 */ /* 0x000fe40004000000 */
[----:B------:R-:W-:Y:S01]  /*16620*/  IADD3 R24, R2, 0x28, RZ ;  /* 0x0000002802187810 */ /* 0x000fe20007ffe0ff */
[----:B------:R-:W1:Y:S01]  /*16630*/  I2F R51, R25 ;  /* 0x0000001900337306 */ /* 0x000e620000201400 */
[----:B------:R-:W-:Y:S01]  /*16640*/  FSEL R49, R44, -INF , !P3 ;  /* 0xff8000002c317808 */ /* 0x000fe20005800000 */
[----:B------:R-:W-:Y:S01]  /*16650*/  FFMA.FTZ R44, R0, R66, R47 ;  /* 0x00000042002c7223 */ /* 0x000fe2000001002f */
[----:B------:R-:W-:Y:S01]  /*16660*/  FSEL R47, R46, -INF , !P6 ;  /* 0xff8000002e2f7808 */ /* 0x000fe20007000000 */
[----:B------:R-:W-:Y:S01]  /*16670*/  HMMA.16816.F32.BF16 R36, R4, R26, R36 ;  /* 0x0000001a0424723c */ /* 0x000fe20000041824 */
[----:B------:R-:W-:-:S02]  /*16680*/  FSEL R48, R48, -INF , !P1 ;  /* 0xff80000030307808 */ /* 0x000fc40004800000 */
[----:B------:R-:W-:Y:S01]  /*16690*/  FSEL R46, R45, -INF , !P4 ;  /* 0xff8000002d2e7808 */ /* 0x000fe20006000000 */
[----:B------:R3:W4:Y:S01]  /*166a0*/  I2F R63, R24 ;  /* 0x00000018003f7306 */ /* 0x0007220000201400 */
[CC--:B------:R-:W-:Y:S02]  /*166b0*/  ISETP.GE.AND P1, PT, R25.reuse, R3.reuse, PT ;  /* 0x000000031900720c */ /* 0x0c0fe40003f26270 */
[-C--:B------:R-:W-:Y:S01]  /*166c0*/  ISETP.GE.AND P3, PT, R25, R134.reuse, PT ;  /* 0x000000861900720c */ /* 0x080fe20003f66270 */
[C---:B------:R-:W-:Y:S01]  /*166d0*/  HMMA.16816.F32.BF16 R104, R120.reuse, R126, R104 ;  /* 0x0000007e7868723c */ /* 0x040fe20000041868 */
[C---:B------:R-:W-:Y:S02]  /*166e0*/  ISETP.GE.AND P6, PT, R24.reuse, R3, PT ;  /* 0x000000031800720c */ /* 0x040fe40003fc6270 */
[-C--:B------:R-:W-:Y:S01]  /*166f0*/  ISETP.GE.AND P4, PT, R24, R134.reuse, PT ;  /* 0x000000861800720c */ /* 0x080fe20003f86270 */
[-C--:B-1----:R-:W-:Y:S01]  /*16700*/  FFMA.FTZ R177, R0, R51.reuse, R41 ;  /* 0x0000003300b17223 */ /* 0x082fe20000010029 */
[----:B------:R-:W-:Y:S01]  /*16710*/  IADD3 R67, R2, 0x20, RZ ;  /* 0x0000002002437810 */ /* 0x000fe20007ffe0ff */
[----:B------:R-:W-:Y:S01]  /*16720*/  FFMA.FTZ R178, R0, R51, R43 ;  /* 0x0000003300b27223 */ /* 0x000fe2000001002b */
[----:B------:R-:W-:Y:S01]  /*16730*/  IADD3 R64, R2, 0x29, RZ ;  /* 0x0000002902407810 */ /* 0x000fe20007ffe0ff */
[----:B------:R-:W-:Y:S01]  /*16740*/  HMMA.16816.F32.BF16 R96, R120, R118, R96 ;  /* 0x000000767860723c */ /* 0x000fe20000041860 */
[----:B------:R-:W1:Y:S01]  /*16750*/  I2F R65, R67 ;  /* 0x0000004300417306 */ /* 0x000e620000201400 */
[----:B------:R-:W-:Y:S01]  /*16760*/  ISETP.GE.AND P0, PT, R67, R134, PT ;  /* 0x000000864300720c */ /* 0x000fe20003f06270 */
[----:B---3--:R-:W3:Y:S01]  /*16770*/  LDSM.16.M88.4 R24, [R204+0x6000] ;  /* 0x00600000cc18783b */ /* 0x008ee20000000200 */
[----:B------:R-:W-:-:S02]  /*16780*/  FSEL R177, R177, -INF , !P1 ;  /* 0xff800000b1b17808 */ /* 0x000fc40004800000 */
[-C--:B------:R-:W-:Y:S02]  /*16790*/  ISETP.GE.AND P5, PT, R73, R134.reuse, PT ;  /* 0x000000864900720c */ /* 0x080fe40003fa6270 */
[----:B--2---:R-:W-:Y:S01]  /*167a0*/  HMMA.16816.F32.BF16 R100, R12, R28, R100 ;  /* 0x0000001c0c64723c */ /* 0x004fe20000041864 */
[----:B------:R-:W2:Y:S01]  /*167b0*/  I2F R28, R64 ;  /* 0x00000040001c7306 */ /* 0x000ea20000201400 */
[-C--:B----4-:R-:W-:Y:S01]  /*167c0*/  FFMA.FTZ R36, R0, R63.reuse, R36 ;  /* 0x0000003f00247223 */ /* 0x090fe20000010024 */
[----:B------:R-:W-:Y:S01]  /*167d0*/  FSEL R44, R44, -INF , !P5 ;  /* 0xff8000002c2c7808 */ /* 0x000fe20006800000 */
[----:B------:R-:W-:Y:S01]  /*167e0*/  FFMA.FTZ R180, R0, R63, R38 ;  /* 0x0000003f00b47223 */ /* 0x000fe20000010026 */
[C---:B------:R-:W-:Y:S02]  /*167f0*/  IADD3 R38, R2.reuse, 0x39, RZ ;  /* 0x0000003902267810 */ /* 0x040fe40007ffe0ff */
[----:B------:R-:W-:Y:S01]  /*16800*/  IADD3 R29, R2, 0x30, RZ ;  /* 0x00000030021d7810 */ /* 0x000fe20007ffe0ff */
[----:B------:R-:W-:Y:S01]  /*16810*/  HMMA.16816.F32.BF16 R32, R4, R56, R32 ;  /* 0x000000380420723c */ /* 0x000fe20000041820 */
[----:B-1----:R-:W-:Y:S01]  /*16820*/  FFMA.FTZ R42, R0, R65, R42 ;  /* 0x00000041002a7223 */ /* 0x002fe2000001002a */
[----:B------:R-:W-:Y:S01]  /*16830*/  ISETP.GE.AND P5, PT, R64, R3, PT ;  /* 0x000000034000720c */ /* 0x000fe20003fa6270 */
[----:B------:R1:W4:Y:S01]  /*16840*/  I2F R51, R29 ;  /* 0x0000001d00337306 */ /* 0x0003220000201400 */
[----:B------:R-:W-:Y:S01]  /*16850*/  ISETP.GE.AND P1, PT, R29, R134, PT ;  /* 0x000000861d00720c */ /* 0x000fe20003f26270 */
[----:B------:R-:W-:Y:S01]  /*16860*/  FFMA.FTZ R40, R0, R65, R40 ;  /* 0x0000004100287223 */ /* 0x000fe20000010028 */
[----:B------:R-:W-:-:S02]  /*16870*/  FSEL R179, R42, -INF , !P0 ;  /* 0xff8000002ab37808 */ /* 0x000fc40004000000 */
[----:B------:R-:W-:Y:S01]  /*16880*/  IADD3 R57, R2, 0x31, RZ ;  /* 0x0000003102397810 */ /* 0x000fe20007ffe0ff */
[----:B------:R-:W-:Y:S01]  /*16890*/  HMMA.16816.F32.BF16 R20, R4, R58, R20 ;  /* 0x0000003a0414723c */ /* 0x000fe20000041814 */
[----:B------:R-:W-:Y:S01]  /*168a0*/  ISETP.GE.AND P0, PT, R29, R3, PT ;  /* 0x000000031d00720c */ /* 0x000fe20003f06270 */
[-C--:B--2---:R-:W-:Y:S01]  /*168b0*/  FFMA.FTZ R175, R0, R28.reuse, R37 ;  /* 0x0000001c00af7223 */ /* 0x084fe20000010025 */
[----:B------:R-:W2:Y:S01]  /*168c0*/  I2F R56, R57 ;  /* 0x0000003900387306 */ /* 0x000ea20000201400 */
[----:B------:R-:W-:Y:S01]  /*168d0*/  FSEL R176, R36, -INF , !P6 ;  /* 0xff80000024b07808 */ /* 0x000fe20007000000 */
[----:B------:R-:W-:Y:S01]  /*168e0*/  FFMA.FTZ R39, R0, R28, R39 ;  /* 0x0000001c00277223 */ /* 0x000fe20000010027 */
[----:B------:R-:W-:Y:S02]  /*168f0*/  FSEL R180, R180, -INF , !P4 ;  /* 0xff800000b4b47808 */ /* 0x000fe40006000000 */
[----:B------:R-:W-:Y:S01]  /*16900*/  HMMA.16816.F32.BF16 R104, R12, R74, R104 ;  /* 0x0000004a0c68723c */ /* 0x000fe20000041868 */
[----:B------:R-:W-:-:S02]  /*16910*/  FSEL R175, R175, -INF , !P5 ;  /* 0xff800000afaf7808 */ /* 0x000fc40006800000 */
[----:B-1----:R-:W-:Y:S01]  /*16920*/  IADD3 R29, R2, 0x38, RZ ;  /* 0x00000038021d7810 */ /* 0x002fe20007ffe0ff */
[----:B------:R-:W1:Y:S01]  /*16930*/  I2F R36, R38 ;  /* 0x0000002600247306 */ /* 0x000e620000201400 */
[-C--:B------:R-:W-:Y:S02]  /*16940*/  ISETP.GE.AND P2, PT, R67, R3.reuse, PT ;  /* 0x000000034300720c */ /* 0x080fe40003f46270 */
[C---:B------:R-:W-:Y:S01]  /*16950*/  ISETP.GE.AND P4, PT, R29.reuse, R3, PT ;  /* 0x000000031d00720c */ /* 0x040fe20003f86270 */
[----:B------:R-:W-:Y:S01]  /*16960*/  HMMA.16816.F32.BF16 R96, R12, R30, R96 ;  /* 0x0000001e0c60723c */ /* 0x000fe20000041860 */
[----:B------:R-:W-:Y:S01]  /*16970*/  ISETP.GE.AND P5, PT, R29, R134, PT ;  /* 0x000000861d00720c */ /* 0x000fe20003fa6270 */
[----:B----4-:R-:W-:Y:S01]  /*16980*/  FFMA.FTZ R32, R0, R51, R32 ;  /* 0x0000003300207223 */ /* 0x010fe20000010020 */
[----:B------:R-:W-:Y:S01]  /*16990*/  FSEL R45, R40, -INF , !P2 ;  /* 0xff800000282d7808 */ /* 0x000fe20005000000 */
[----:B------:R4:W4:Y:S01]  /*169a0*/  I2F R37, R29 ;  /* 0x0000001d00257306 */ /* 0x0009220000201400 */
[----:B--2---:R-:W-:Y:S01]  /*169b0*/  FFMA.FTZ R144, R0, R56, R33 ;  /* 0x0000003800907223 */ /* 0x004fe20000010021 */
[----:B------:R-:W-:Y:S01]  /*169c0*/  ISETP.GE.AND P2, PT, R64, R134, PT ;  /* 0x000000864000720c */ /* 0x000fe20003f46270 */
[C---:B------:R-:W-:Y:S01]  /*169d0*/  FFMA.FTZ R35, R0.reuse, R56, R35 ;  /* 0x0000003800237223 */ /* 0x040fe20000010023 */
[C---:B---3--:R-:W-:Y:S01]  /*169e0*/  HMMA.16816.F32.BF16 R16, R4.reuse, R24, R16 ;  /* 0x000000180410723c */ /* 0x048fe20000041810 */
[----:B------:R-:W-:Y:S01]  /*169f0*/  ISETP.GE.AND P6, PT, R57, R134, PT ;  /* 0x000000863900720c */ /* 0x000fe20003fc6270 */
[----:B------:R-:W2:Y:S01]  /*16a00*/  LDSM.16.M88.4 R40, [R215+0xb000] ;  /* 0x00b00000d728783b */ /* 0x000ea20000000200 */
[----:B------:R-:W-:Y:S01]  /*16a10*/  FSEL R174, R39, -INF , !P2 ;  /* 0xff80000027ae7808 */ /* 0x000fe20005000000 */
[-C--:B-1----:R-:W-:Y:S01]  /*16a20*/  FFMA.FTZ R21, R0, R36.reuse, R21 ;  /* 0x0000002400157223 */ /* 0x082fe20000010015 */
[----:B------:R-:W-:Y:S01]  /*16a30*/  ISETP.GE.AND P2, PT, R38, R3, PT ;  /* 0x000000032600720c */ /* 0x000fe20003f46270 */
[----:B------:R-:W-:Y:S01]  /*16a40*/  FFMA.FTZ R23, R0, R36, R23 ;  /* 0x0000002400177223 */ /* 0x000fe20000010017 */
[----:B------:R-:W-:Y:S01]  /*16a50*/  IADD3 R24, R2, 0x40, RZ ;  /* 0x0000004002187810 */ /* 0x000fe20007ffe0ff */
[----:B------:R-:W-:Y:S01]  /*16a60*/  HMMA.16816.F32.BF16 R104, R4, R26, R104 ;  /* 0x0000001a0468723c */ /* 0x000fe20000041868 */
[----:B------:R-:W-:Y:S01]  /*16a70*/  FSEL R143, R32, -INF , !P0 ;  /* 0xff800000208f7808 */ /* 0x000fe20004000000 */
[C---:B------:R-:W-:Y:S01]  /*16a80*/  FFMA.FTZ R140, R0.reuse, R51, R34 ;  /* 0x00000033008c7223 */ /* 0x040fe20000010022 */
[----:B------:R-:W1:Y:S01]  /*16a90*/  I2F R33, R24 ;  /* 0x0000001800217306 */ /* 0x000e620000201400 */
[----:B----4-:R-:W3:Y:S01]  /*16aa0*/  LDSM.16.M88.4 R28, [R204+0x6800] ;  /* 0x00680000cc1c783b */ /* 0x010ee20000000200 */
[-C--:B------:R-:W-:Y:S01]  /*16ab0*/  FFMA.FTZ R20, R0, R37.reuse, R20 ;  /* 0x0000002500147223 */ /* 0x080fe20000010014 */
[----:B------:R-:W-:Y:S01]  /*16ac0*/  ISETP.GE.AND P0, PT, R38, R134, PT ;  /* 0x000000862600720c */ /* 0x000fe20003f06270 */
[----:B------:R-:W-:Y:S01]  /*16ad0*/  FFMA.FTZ R22, R0, R37, R22 ;  /* 0x0000002500167223 */ /* 0x000fe20000010016 */
[----:B------:R-:W-:Y:S01]  /*16ae0*/  IADD3 R34, R2, 0x41, RZ ;  /* 0x0000004102227810 */ /* 0x000fe20007ffe0ff */
[----:B------:R-:W-:Y:S01]  /*16af0*/  HMMA.16816.F32.BF16 R88, R120, R114, R88 ;  /* 0x000000727858723c */ /* 0x000fe20000041858 */
[----:B------:R-:W-:-:S02]  /*16b00*/  FSEL R145, R20, -INF , !P4 ;  /* 0xff80000014917808 */ /* 0x000fc40006000000 */
[C---:B------:R-:W-:Y:S01]  /*16b10*/  IADD3 R20, R2.reuse, 0x48, RZ ;  /* 0x0000004802147810 */ /* 0x040fe20007ffe0ff */
[----:B------:R-:W4:Y:S01]  /*16b20*/  I2F R32, R34 ;  /* 0x0000002200207306 */ /* 0x000f220000201400 */
[----:B------:R-:W-:Y:S02]  /*16b30*/  IADD3 R37, R2, 0x49, RZ ;  /* 0x0000004902257810 */ /* 0x000fe40007ffe0ff */
[----:B------:R-:W-:Y:S01]  /*16b40*/  FSEL R141, R35, -INF , !P6 ;  /* 0xff800000238d7808 */ /* 0x000fe20007000000 */
[C---:B------:R-:W-:Y:S01]  /*16b50*/  HMMA.16816.F32.BF16 R92, R120.reuse, R112, R92 ;  /* 0x00000070785c723c */ /* 0x040fe2000004185c */
[----:B------:R-:W-:Y:S01]  /*16b60*/  FSEL R142, R22, -INF , !P5 ;  /* 0xff800000168e7808 */ /* 0x000fe20006800000 */
[----:B-1----:R-:W-:Y:S01]  /*16b70*/  FFMA.FTZ R161, R0, R33, R16 ;  /* 0x0000002100a17223 */ /* 0x002fe20000010010 */
[----:B------:R-:W-:Y:S01]  /*16b80*/  FSEL R150, R21, -INF , !P2 ;  /* 0xff80000015967808 */ /* 0x000fe20005000000 */
[----:B------:R1:W1:Y:S01]  /*16b90*/  I2F R35, R20 ;  /* 0x0000001400237306 */ /* 0x0002620000201400 */
[----:B------:R-:W-:Y:S01]  /*16ba0*/  ISETP.GE.AND P5, PT, R20, R3, PT ;  /* 0x000000031400720c */ /* 0x000fe20003fa6270 */
[----:B------:R-:W-:Y:S01]  /*16bb0*/  FFMA.FTZ R18, R0, R33, R18 ;  /* 0x0000002100127223 */ /* 0x000fe20000010012 */
[----:B------:R-:W-:Y:S01]  /*16bc0*/  ISETP.GE.AND P2, PT, R20, R134, PT ;  /* 0x000000861400720c */ /* 0x000fe20003f46270 */
[----:B------:R-:W-:Y:S01]  /*16bd0*/  HMMA.16816.F32.BF16 R80, R120, R110, R80 ;  /* 0x0000006e7850723c */ /* 0x000fe20000041850 */
[----:B------:R-:W-:-:S02]  /*16be0*/  FSEL R151, R23, -INF , !P0 ;  /* 0xff80000017977808 */ /* 0x000fc40004000000 */
[----:B------:R-:W-:Y:S01]  /*16bf0*/  FSEL R178, R178, -INF , !P3 ;  /* 0xff800000b2b27808 */ /* 0x000fe20005800000 */
[----:B------:R-:W3:Y:S01]  /*16c00*/  I2F R16, R37 ;  /* 0x0000002500107306 */ /* 0x000ee20000201400 */
[----:B------:R-:W-:Y:S01]  /*16c10*/  ISETP.GE.AND P3, PT, R57, R3, PT ;  /* 0x000000033900720c */ /* 0x000fe20003f66270 */
[-C--:B----4-:R-:W-:Y:S01]  /*16c20*/  FFMA.FTZ R162, R0, R32.reuse, R17 ;  /* 0x0000002000a27223 */ /* 0x090fe20000010011 */
[----:B------:R-:W-:Y:S01]  /*16c30*/  FSEL R140, R140, -INF , !P1 ;  /* 0xff8000008c8c7808 */ /* 0x000fe20004800000 */
[----:B------:R-:W-:Y:S01]  /*16c40*/  FFMA.FTZ R19, R0, R32, R19 ;  /* 0x0000002000137223 */ /* 0x000fe20000010013 */
[----:B------:R-:W-:Y:S01]  /*16c50*/  FSEL R144, R144, -INF , !P3 ;  /* 0xff80000090907808 */ /* 0x000fe20005800000 */
[----:B--2---:R-:W-:Y:S01]  /*16c60*/  HMMA.16816.F32.BF16 R88, R12, R42, R88 ;  /* 0x0000002a0c58723c */ /* 0x004fe20000041858 */
[-C--:B------:R-:W-:Y:S01]  /*16c70*/  ISETP.GE.AND P3, PT, R24, R134.reuse, PT ;  /* 0x000000861800720c */ /* 0x080fe20003f66270 */
[----:B-1----:R-:W1:Y:S01]  /*16c80*/  LDSM.16.M88.4 R20, [R215+0xb800] ;  /* 0x00b80000d714783b */ /* 0x002e620000000200 */
[----:B------:R-:W-:Y:S01]  /*16c90*/  FFMA.FTZ R104, R0, R35, R104 ;  /* 0x0000002300687223 */ /* 0x000fe20000010068 */
[----:B------:R-:W-:Y:S01]  /*16ca0*/  ISETP.GE.AND P1, PT, R24, R3, PT ;  /* 0x000000031800720c */ /* 0x000fe20003f26270 */
[----:B------:R-:W-:Y:S01]  /*16cb0*/  FFMA.FTZ R106, R0, R35, R106 ;  /* 0x00000023006a7223 */ /* 0x000fe2000001006a */
[----:B------:R-:W-:Y:S01]  /*16cc0*/  FSEL R158, R18, -INF , !P3 ;  /* 0xff800000129e7808 */ /* 0x000fe20005800000 */
[----:B------:R-:W2:Y:S01]  /*16cd0*/  LDSM.16.M88.4 R24, [R204+0x7000] ;  /* 0x00700000cc18783b */ /* 0x000ea20000000200 */
[----:B------:R-:W-:Y:S01]  /*16ce0*/  ISETP.GE.AND P4, PT, R34, R134, PT ;  /* 0x000000862200720c */ /* 0x000fe20003f86270 */
[----:B---3--:R-:W-:Y:S01]  /*16cf0*/  HMMA.16816.F32.BF16 R100, R4, R28, R100 ;  /* 0x0000001c0464723c */ /* 0x008fe20000041864 */
[CC--:B------:R-:W-:Y:S01]  /*16d00*/  FFMA.FTZ R105, R0.reuse, R16.reuse, R105 ;  /* 0x0000001000697223 */ /* 0x0c0fe20000010069 */
[----:B------:R-:W-:Y:S01]  /*16d10*/  ISETP.GE.AND P0, PT, R37, R3, PT ;  /* 0x000000032500720c */ /* 0x000fe20003f06270 */
[----:B------:R-:W-:Y:S01]  /*16d20*/  FFMA.FTZ R107, R0, R16, R107 ;  /* 0x00000010006b7223 */ /* 0x000fe2000001006b */
[----:B------:R-:W-:-:S02]  /*16d30*/  IADD3 R17, R2, 0x51, RZ ;  /* 0x0000005102117810 */ /* 0x000fc40007ffe0ff */
[----:B------:R-:W-:Y:S02]  /*16d40*/  IADD3 R18, R2, 0x58, RZ ;  /* 0x0000005802127810 */ /* 0x000fe40007ffe0ff */
[----:B------:R-:W-:Y:S01]  /*16d50*/  FSEL R159, R19, -INF , !P4 ;  /* 0xff800000139f7808 */ /* 0x000fe20006000000 */
[----:B------:R-:W3:Y:S01]  /*16d60*/  I2F R28, R17 ;  /* 0x00000011001c7306 */ /* 0x000ee20000201400 */
[----:B------:R-:W-:Y:S01]  /*16d70*/  FSEL R164, R104, -INF , !P5 ;  /* 0xff80000068a47808 */ /* 0x000fe20006800000 */
[----:B------:R-:W-:Y:S01]  /*16d80*/  HMMA.16816.F32.BF16 R92, R12, R40, R92 ;  /* 0x000000280c5c723c */ /* 0x000fe2000004185c */
[----:B------:R-:W-:Y:S02]  /*16d90*/  FSEL R160, R106, -INF , !P2 ;  /* 0xff8000006aa07808 */ /* 0x000fe40005000000 */
[----:B------:R-:W-:Y:S02]  /*16da0*/  FSEL R165, R105, -INF , !P0 ;  /* 0xff80000069a57808 */ /* 0x000fe40004000000 */
[CC--:B------:R-:W-:Y:S01]  /*16db0*/  ISETP.GE.AND P4, PT, R17.reuse, R3.reuse, PT ;  /* 0x000000031100720c */ /* 0x0c0fe20003f86270 */
[----:B------:R4:W-:Y:S01]  /*16dc0*/  I2F R29, R18 ;  /* 0x00000012001d7306 */ /* 0x0009e20000201400 */
[----:B------:R-:W-:Y:S01]  /*16dd0*/  ISETP.GE.AND P5, PT, R17, R134, PT ;  /* 0x000000861100720c */ /* 0x000fe20003fa6270 */
[----:B------:R-:W-:Y:S01]  /*16de0*/  HMMA.16816.F32.BF16 R96, R4, R30, R96 ;  /* 0x0000001e0460723c */ /* 0x000fe20000041860 */
[----:B------:R-:W-:-:S02]  /*16df0*/  ISETP.GE.AND P2, PT, R18, R3, PT ;  /* 0x000000031200720c */ /* 0x000fc40003f46270 */
[----:B------:R-:W-:Y:S02]  /*16e00*/  ISETP.GE.AND P0, PT, R18, R134, PT ;  /* 0x000000861200720c */ /* 0x000fe40003f06270 */
[----:B------:R-:W-:Y:S01]  /*16e10*/  ISETP.GE.AND P6, PT, R34, R3, PT ;  /* 0x000000032200720c */ /* 0x000fe20003fc6270 */
[-C--:B---3--:R-:W-:Y:S01]  /*16e20*/  FFMA.FTZ R101, R0, R28.reuse, R101 ;  /* 0x0000001c00657223 */ /* 0x088fe20000010065 */
[----:B------:R-:W-:Y:S01]  /*16e30*/  IADD3 R34, R2, 0x50, RZ ;  /* 0x0000005002227810 */ /* 0x000fe20007ffe0ff */
[----:B------:R-:W-:Y:S01]  /*16e40*/  FFMA.FTZ R103, R0, R28, R103 ;  /* 0x0000001c00677223 */ /* 0x000fe20000010067 */
[C---:B------:R-:W-:Y:S02]  /*16e50*/  IADD3 R30, R2.reuse, 0x59, RZ ;  /* 0x00000059021e7810 */ /* 0x040fe40007ffe0ff */
[----:B------:R-:W3:Y:S01]  /*16e60*/  I2F R33, R34 ;  /* 0x0000002200217306 */ /* 0x000ee20000201400 */
[----:B------:R-:W-:Y:S01]  /*16e70*/  IADD3 R28, R2, 0x68, RZ ;  /* 0x00000068021c7810 */ /* 0x000fe20007ffe0ff */
[----:B----4-:R-:W4:Y:S01]  /*16e80*/  LDSM.16.M88.4 R16, [R204+0x7800] ;  /* 0x00780000cc10783b */ /* 0x010f220000000200 */
[----:B-1----:R-:W-:Y:S01]  /*16e90*/  HMMA.16816.F32.BF16 R80, R12, R22, R80 ;  /* 0x000000160c50723c */ /* 0x002fe20000041850 */
[----:B------:R-:W-:Y:S01]  /*16ea0*/  FSEL R161, R161, -INF , !P1 ;  /* 0xff800000a1a17808 */ /* 0x000fe20004800000 */
[----:B------:R-:W-:-:S04]  /*16eb0*/  DEPBAR.LE SB0, 0x0 ;  /* 0x000080000000791a */ /* 0x000fc80000000000 */
[-C--:B------:R-:W-:Y:S02]  /*16ec0*/  ISETP.GE.AND P1, PT, R37, R134.reuse, PT ;  /* 0x000000862500720c */ /* 0x080fe40003f26270 */
[----:B------:R-:W-:Y:S01]  /*16ed0*/  HMMA.16816.F32.BF16 R84, R12, R20, R84 ;  /* 0x000000140c54723c */ /* 0x000fe20000041854 */
[----:B------:R-:W-:Y:S01]  /*16ee0*/  ISETP.GE.AND P3, PT, R34, R3, PT ;  /* 0x000000032200720c */ /* 0x000fe20003f66270 */
[----:B------:R-:W1:Y:S01]  /*16ef0*/  I2F R21, R28 ;  /* 0x0000001c00157306 */ /* 0x000e620000201400 */
[----:B------:R-:W-:Y:S01]  /*16f00*/  FSEL R167, R107, -INF , !P1 ;  /* 0xff8000006ba77808 */ /* 0x000fe20004800000 */
[----:B---3--:R-:W-:Y:S01]  /*16f10*/  FFMA.FTZ R100, R0, R33, R100 ;  /* 0x0000002100647223 */ /* 0x008fe20000010064 */
[----:B------:R-:W-:Y:S01]  /*16f20*/  ISETP.GE.AND P1, PT, R30, R3, PT ;  /* 0x000000031e00720c */ /* 0x000fe20003f26270 */
[----:B------:R-:W-:Y:S01]  /*16f30*/  FFMA.FTZ R96, R0, R29, R96 ;  /* 0x0000001d00607223 */ /* 0x000fe20000010060 */
[----:B------:R-:W-:Y:S01]  /*16f40*/  IADD3 R31, R2, 0x60, RZ ;  /* 0x00000060021f7810 */ /* 0x000fe20007ffe0ff */
[----:B--2---:R-:W-:Y:S01]  /*16f50*/  HMMA.16816.F32.BF16 R88, R4, R26, R88 ;  /* 0x0000001a0458723c */ /* 0x004fe20000041858 */
[----:B------:R-:W-:Y:S01]  /*16f60*/  FSEL R170, R100, -INF , !P3 ;  /* 0xff80000064aa7808 */ /* 0x000fe20005800000 */
[----:B------:R-:W-:Y:S01]  /*16f70*/  FFMA.FTZ R102, R0, R33, R102 ;  /* 0x0000002100667223 */ /* 0x000fe20000010066 */
[----:B------:R-:W-:Y:S01]  /*16f80*/  ISETP.GE.AND P3, PT, R30, R134, PT ;  /* 0x000000861e00720c */ /* 0x000fe20003f66270 */
[----:B------:R-:W-:Y:S01]  /*16f90*/  FFMA.FTZ R98, R0, R29, R98 ;  /* 0x0000001d00627223 */ /* 0x000fe20000010062 */
[----:B------:R-:W-:-:S02]  /*16fa0*/  IADD3 R13, R2, 0x70, RZ ;  /* 0x00000070020d7810 */ /* 0x000fc40007ffe0ff */
[----:B------:R-:W-:Y:S01]  /*16fb0*/  IADD3 R26, R2, 0x69, RZ ;  /* 0x00000069021a7810 */ /* 0x000fe20007ffe0ff */
[----:B------:R-:W-:Y:S01]  /*16fc0*/  HMMA.16816.F32.BF16 R92, R4, R24, R92 ;  /* 0x00000018045c723c */ /* 0x000fe2000004185c */
[----:B------:R2:W3:Y:S01]  /*16fd0*/  I2F R24, R30 ;  /* 0x0000001e00187306 */ /* 0x0004e20000201400 */
[----:B------:R-:W-:Y:S02]  /*16fe0*/  FSEL R162, R162, -INF , !P6 ;  /* 0xff800000a2a27808 */ /* 0x000fe40007000000 */
[----:B------:R-:W-:Y:S02]  /*16ff0*/  ISETP.GE.AND P6, PT, R34, R134, PT ;  /* 0x000000862200720c */ /* 0x000fe40003fc6270 */
[----:B------:R-:W-:Y:S02]  /*17000*/  FSEL R172, R103, -INF , !P5 ;  /* 0xff80000067ac7808 */ /* 0x000fe40006800000 */
[----:B------:R-:W-:Y:S01]  /*17010*/  FSEL R168, R96, -INF , !P2 ;  /* 0xff80000060a87808 */ /* 0x000fe20005000000 */
[----:B------:R-:W3:Y:S01]  /*17020*/  I2F R25, R31 ;  /* 0x0000001f00197306 */ /* 0x000ee20000201400 */
[----:B------:R-:W-:-:S02]  /*17030*/  FSEL R173, R102, -INF , !P6 ;  /* 0xff80000066ad7808 */ /* 0x000fc40007000000 */
[----:B------:R-:W-:Y:S02]  /*17040*/  FSEL R169, R101, -INF , !P4 ;  /* 0xff80000065a97808 */ /* 0x000fe40006000000 */
[----:B------:R-:W-:Y:S01]  /*17050*/  FSEL R171, R98, -INF , !P0 ;  /* 0xff80000062ab7808 */ /* 0x000fe20004000000 */
[C---:B----4-:R-:W-:Y:S01]  /*17060*/  HMMA.16816.F32.BF16 R80, R4.reuse, R18, R80 ;  /* 0x000000120450723c */ /* 0x050fe20000041850 */
[----:B-1----:R-:W-:Y:S01]  /*17070*/  FFMA.FTZ R90, R0, R21, R90 ;  /* 0x00000015005a7223 */ /* 0x002fe2000001005a */
[----:B--2---:R-:W-:Y:S01]  /*17080*/  IADD3 R30, R2, 0x61, RZ ;  /* 0x00000061021e7810 */ /* 0x004fe20007ffe0ff */
[CC--:B---3--:R-:W-:Y:S01]  /*17090*/  FFMA.FTZ R97, R0.reuse, R24.reuse, R97 ;  /* 0x0000001800617223 */ /* 0x0c8fe20000010061 */
[----:B------:R-:W-:Y:S01]  /*170a0*/  I2F R15, R13 ;  /* 0x0000000d000f7306 */ /* 0x000fe20000201400 */
[----:B------:R-:W-:Y:S01]  /*170b0*/  FFMA.FTZ R99, R0, R24, R99 ;  /* 0x0000001800637223 */ /* 0x000fe20000010063 */
[----:B------:R-:W-:Y:S01]  /*170c0*/  ISETP.GE.AND P5, PT, R30, R3, PT ;  /* 0x000000031e00720c */ /* 0x000fe20003fa6270 */
[C---:B------:R-:W-:Y:S01]  /*170d0*/  FFMA.FTZ R88, R0.reuse, R21, R88 ;  /* 0x0000001500587223 */ /* 0x040fe20000010058 */
[----:B------:R-:W-:Y:S01]  /*170e0*/  HMMA.16816.F32.BF16 R84, R4, R16, R84 ;  /* 0x000000100454723c */ /* 0x000fe20000041854 */
[----:B------:R-:W-:Y:S01]  /*170f0*/  FSEL R166, R97, -INF , !P1 ;  /* 0xff80000061a67808 */ /* 0x000fe20004800000 */
[-C--:B------:R-:W-:Y:S01]  /*17100*/  FFMA.FTZ R92, R0, R25.reuse, R92 ;  /* 0x00000019005c7223 */ /* 0x080fe2000001005c */
[-C--:B------:R-:W-:Y:S01]  /*17110*/  ISETP.GE.AND P1, PT, R28, R134.reuse, PT ;  /* 0x000000861c00720c */ /* 0x080fe20003f26270 */
[----:B------:R-:W1:Y:S01]  /*17120*/  I2F R20, R30 ;  /* 0x0000001e00147306 */ /* 0x000e620000201400 */
[----:B------:R-:W-:Y:S01]  /*17130*/  ISETP.GE.AND P2, PT, R30, R134, PT ;  /* 0x000000861e00720c */ /* 0x000fe20003f46270 */
[----:B------:R-:W-:Y:S01]  /*17140*/  FFMA.FTZ R94, R0, R25, R94 ;  /* 0x00000019005e7223 */ /* 0x000fe2000001005e */
[----:B------:R-:W-:-:S02]  /*17150*/  IADD3 R7, R2, 0x78, RZ ;  /* 0x0000007802077810 */ /* 0x000fc40007ffe0ff */
[C---:B------:R-:W-:Y:S02]  /*17160*/  IADD3 R16, R2.reuse, 0x71, RZ ;  /* 0x0000007102107810 */ /* 0x040fe40007ffe0ff */
[----:B------:R-:W-:Y:S01]  /*17170*/  IADD3 R4, R2, 0x79, RZ ;  /* 0x0000007902047810 */ /* 0x000fe20007ffe0ff */
[----:B------:R-:W2:Y:S01]  /*17180*/  I2F R5, R7 ;  /* 0x0000000700057306 */ /* 0x000ea20000201400 */
[----:B------:R-:W-:Y:S02]  /*17190*/  FSEL R155, R90, -INF , !P1 ;  /* 0xff8000005a9b7808 */ /* 0x000fe40004800000 */
[-C--:B------:R-:W-:Y:S02]  /*171a0*/  ISETP.GE.AND P1, PT, R7, R3.reuse, PT ;  /* 0x000000030700720c */ /* 0x080fe40003f26270 */
[CC--:B------:R-:W-:Y:S02]  /*171b0*/  ISETP.GE.AND P6, PT, R31.reuse, R3.reuse, PT ;  /* 0x000000031f00720c */ /* 0x0c0fe40003fc6270 */
[----:B------:R-:W-:Y:S01]  /*171c0*/  ISETP.GE.AND P4, PT, R31, R134, PT ;  /* 0x000000861f00720c */ /* 0x000fe20003f86270 */
[----:B------:R-:W3:Y:S01]  /*171d0*/  I2F R14, R16 ;  /* 0x00000010000e7306 */ /* 0x000ee20000201400 */
[-C--:B-1----:R-:W-:Y:S01]  /*171e0*/  FFMA.FTZ R93, R0, R20.reuse, R93 ;  /* 0x00000014005d7223 */ /* 0x082fe2000001005d */
[----:B------:R-:W-:Y:S01]  /*171f0*/  ISETP.GE.AND P0, PT, R28, R3, PT ;  /* 0x000000031c00720c */ /* 0x000fe20003f06270 */
[C---:B------:R-:W-:Y:S01]  /*17200*/  FFMA.FTZ R95, R0.reuse, R20, R95 ;  /* 0x00000014005f7223 */ /* 0x040fe2000001005f */
[----:B------:R-:W-:Y:S01]  /*17210*/  FSEL R163, R99, -INF , !P3 ;  /* 0xff80000063a37808 */ /* 0x000fe20005800000 */
[CC--:B------:R-:W-:Y:S01]  /*17220*/  FFMA.FTZ R86, R0.reuse, R15.reuse, R86 ;  /* 0x0000000f00567223 */ /* 0x0c0fe20000010056 */
[----:B------:R-:W-:Y:S01]  /*17230*/  FSEL R153, R93, -INF , !P5 ;  /* 0xff8000005d997808 */ /* 0x000fe20006800000 */
[C---:B------:R-:W-:Y:S01]  /*17240*/  FFMA.FTZ R84, R0.reuse, R15, R84 ;  /* 0x0000000f00547223 */ /* 0x040fe20000010054 */
[----:B------:R-:W1:Y:S01]  /*17250*/  I2F R12, R26 ;  /* 0x0000001a000c7306 */ /* 0x000e620000201400 */
[CC--:B--2---:R-:W-:Y:S01]  /*17260*/  FFMA.FTZ R67, R0.reuse, R5.reuse, R80 ;  /* 0x0000000500437223 */ /* 0x0c4fe20000010050 */
[----:B------:R-:W-:Y:S01]  /*17270*/  FSEL R156, R95, -INF , !P2 ;  /* 0xff8000005f9c7808 */ /* 0x000fe20005000000 */
[C---:B------:R-:W-:Y:S01]  /*17280*/  FFMA.FTZ R82, R0.reuse, R5, R82 ;  /* 0x0000000500527223 */ /* 0x040fe20000010052 */
[----:B------:R-:W-:Y:S01]  /*17290*/  ISETP.GE.AND P5, PT, R13, R134, PT ;  /* 0x000000860d00720c */ /* 0x000fe20003fa6270 */
[----:B------:R-:W-:Y:S01]  /*172a0*/  FFMA.FTZ R5, R0, R71, R60 ;  /* 0x0000004700057223 */ /* 0x000fe2000001003c */
[----:B------:R-:W-:-:S02]  /*172b0*/  FSEL R67, R67, -INF , !P1 ;  /* 0xff80000043437808 */ /* 0x000fc40004800000 */
[----:B------:R-:W2:Y:S01]  /*172c0*/  I2F R6, R4 ;  /* 0x0000000400067306 */ /* 0x000ea20000201400 */
[----:B------:R-:W-:Y:S01]  /*172d0*/  ISETP.GT.AND P1, PT, R238, R227, PT ;  /* 0x000000e3ee00720c */ /* 0x000fe20003f24270 */
[-C--:B---3--:R-:W-:Y:S01]  /*172e0*/  FFMA.FTZ R66, R0, R14.reuse, R85 ;  /* 0x0000000e00427223 */ /* 0x088fe20000010055 */
[-C--:B------:R-:W-:Y:S01]  /*172f0*/  ISETP.GE.AND P2, PT, R16, R3.reuse, PT ;  /* 0x000000031000720c */ /* 0x080fe20003f46270 */
[----:B------:R-:W-:Y:S01]  /*17300*/  FFMA.FTZ R87, R0, R14, R87 ;  /* 0x0000000e00577223 */ /* 0x000fe20000010057 */
[----:B------:R-:W-:Y:S02]  /*17310*/  FSEL R154, R92, -INF , !P6 ;  /* 0xff8000005c9a7808 */ /* 0x000fe40007000000 */
[----:B------:R-:W-:Y:S01]  /*17320*/  FSEL R157, R94, -INF , !P4 ;  /* 0xff8000005e9d7808 */ /* 0x000fe20006000000 */
[-C--:B-1----:R-:W-:Y:S01]  /*17330*/  FFMA.FTZ R89, R0, R12.reuse, R89 ;  /* 0x0000000c00597223 */ /* 0x082fe20000010059 */
[----:B------:R-:W-:Y:S01]  /*17340*/  FSEL R152, R88, -INF , !P0 ;  /* 0xff80000058987808 */ /* 0x000fe20004000000 */
[----:B------:R-:W-:Y:S01]  /*17350*/  FFMA.FTZ R91, R0, R12, R91 ;  /* 0x0000000c005b7223 */ /* 0x000fe2000001005b */
[----:B------:R-:W-:Y:S01]  /*17360*/  BAR.SYNC.DEFER_BLOCKING 0x0 ;  /* 0x0000000000007b1d */ /* 0x000fe20000010000 */
[----:B------:R-:W-:-:S02]  /*17370*/  ISETP.GE.AND P3, PT, R26, R3, PT ;  /* 0x000000031a00720c */ /* 0x000fc40003f66270 */
[----:B------:R-:W-:Y:S02]  /*17380*/  ISETP.GE.AND P6, PT, R26, R134, PT ;  /* 0x000000861a00720c */ /* 0x000fe40003fc6270 */
[-C--:B------:R-:W-:Y:S01]  /*17390*/  ISETP.GE.AND P4, PT, R13, R3.reuse, PT ;  /* 0x000000030d00720c */ /* 0x080fe20003f86270 */
[----:B--2---:R-:W-:Y:S01]  /*173a0*/  FFMA.FTZ R65, R0, R6, R81 ;  /* 0x0000000600417223 */ /* 0x004fe20000010051 */
[----:B------:R-:W-:Y:S02]  /*173b0*/  ISETP.GE.AND P0, PT, R16, R134, PT ;  /* 0x000000861000720c */ /* 0x000fe40003f06270 */
[----:B------:R-:W-:Y:S02]  /*173c0*/  FSEL R139, R86, -INF , !P5 ;  /* 0xff800000568b7808 */ /* 0x000fe40006800000 */
[----:B------:R-:W-:Y:S02]  /*173d0*/  FSEL R66, R66, -INF , !P2 ;  /* 0xff80000042427808 */ /* 0x000fe40005000000 */
[----:B------:R-:W-:-:S02]  /*173e0*/  ISETP.GE.AND P5, PT, R4, R3, PT ;  /* 0x000000030400720c */ /* 0x000fc40003fa6270 */
[----:B------:R-:W-:Y:S01]  /*173f0*/  ISETP.GE.AND P2, PT, R4, R134, PT ;  /* 0x000000860400720c */ /* 0x000fe20003f46270 */
[C---:B------:R-:W-:Y:S01]  /*17400*/  FFMA.FTZ R4, R0.reuse, R71, R62 ;  /* 0x0000004700047223 */ /* 0x040fe2000001003e */
[----:B------:R-:W-:Y:S01]  /*17410*/  FSEL R147, R89, -INF , !P3 ;  /* 0xff80000059937808 */ /* 0x000fe20005800000 */
[----:B------:R-:W-:Y:S01]  /*17420*/  FFMA.FTZ R62, R0, R6, R83 ;  /* 0x00000006003e7223 */ /* 0x000fe20000010053 */
[----:B------:R-:W-:Y:S02]  /*17430*/  FSEL R146, R91, -INF , !P6 ;  /* 0xff8000005b927808 */ /* 0x000fe40007000000 */
[----:B------:R-:W-:Y:S02]  /*17440*/  FSEL R136, R84, -INF , !P4 ;  /* 0xff80000054887808 */ /* 0x000fe40006000000 */
[----:B------:R-:W-:Y:S02]  /*17450*/  FSEL R138, R87, -INF , !P0 ;  /* 0xff800000578a7808 */ /* 0x000fe40004000000 */
[----:B------:R-:W-:-:S02]  /*17460*/  ISETP.GE.AND P3, PT, R7, R134, PT ;  /* 0x000000860700720c */ /* 0x000fc40003f66270 */
[C---:B------:R-:W-:Y:S02]  /*17470*/  ISETP.GE.AND P6, PT, R2.reuse, R3, PT ;  /* 0x000000030200720c */ /* 0x040fe40003fc6270 */
[----:B------:R-:W-:Y:S02]  /*17480*/  ISETP.GE.AND P4, PT, R2, R134, PT ;  /* 0x000000860200720c */ /* 0x000fe40003f86270 */
[----:B------:R-:W-:Y:S02]  /*17490*/  ISETP.NE.U32.AND P0, PT, R236, RZ, PT ;  /* 0x000000ffec00720c */ /* 0x000fe40003f05070 */
[----:B------:R-:W-:Y:S02]  /*174a0*/  LOP3.LUT R2, R8, R133, RZ, 0xfc, !PT ;  /* 0x0000008508027212 */ /* 0x000fe400078efcff */
[----:B------:R-:W-:Y:S02]  /*174b0*/  ISETP.NE.AND.EX P0, PT, R237, RZ, PT, P0 ;  /* 0x000000ffed00720c */ /* 0x000fe40003f05300 */
[----:B------:R-:W-:-:S02]  /*174c0*/  FSEL R137, R82, -INF , !P3 ;  /* 0xff80000052897808 */ /* 0x000fc40005800000 */
        /* <DEDUP_REMOVED lines=8> */
[----:B------:R-:W-:Y:S02]  /*17550*/  IADD3 R14, R9, -0x80, RZ ;  /* 0xffffff80090e7810 */ /* 0x000fe40007ffe0ff */
[----:B------:R-:W-:-:S02]  /*17560*/  IABS R8, R9 ;  /* 0x0000000900087213 */ /* 0x000fc40000000000 */
        /* <DEDUP_REMOVED lines=56> */
.L_x_4373:
[----:B------:R-:W2:Y:S02]  /*178f0*/  LD.E R8, [R10.64+0x38] ;  /* 0x000038060a087980 */ /* 0x000ea4000c101900 */
[----:B--2---:R-:W-:-:S04]  /*17900*/  LEA R8, -R8, RZ, 0x7 ;  /* 0x000000ff08087211 */ /* 0x004fc800078e39ff */
[----:B------:R-:W-:Y:S02]  /*17910*/  SHF.R.S32.HI R6, RZ, 0x1f, R8 ;  /* 0x0000001fff067819 */ /* 0x000fe40000011408 */
.L_x_4374:
[----:B------:R-:W-:Y:S05]  /*17920*/  BSYNC B0 ;  /* 0x0000000000007941 */ /* 0x000fea0003800000 */
.L_x_4372:
        /* <DEDUP_REMOVED lines=129> */
.L_x_4371:
[----:B------:R-:W-:Y:S05]  /*18140*/  BSYNC B1 ;  /* 0x0000000000017941 */ /* 0x000fea0003800000 */
.L_x_4370:
        /* <DEDUP_REMOVED lines=100> */
[-CC-:B------:R-:W-:Y:S01]  /*18790*/  FFMA.FTZ R61, R5, R64.reuse, -R135.reuse ;  /* 0x00000040053d7223 */ /* 0x180fe20000010887 */
[----:B------:R-:W1:Y:S01]  /*187a0*/  LDSM.16.MT88.4 R72, [R214+0xc000] ;  /* 0x00c00000d648783b */ /* 0x000e620000004200 */
[----:B------:R-:W-:-:S02]  /*187b0*/  FFMA.FTZ R59, R68, R64, -R135 ;  /* 0x00000040443b7223 */ /* 0x000fc40000010887 */
[-C--:B------:R-:W-:Y:S01]  /*187c0*/  FFMA.FTZ R52, R69, R64.reuse, -R135 ;  /* 0x0000004045347223 */ /* 0x080fe20000010887 */
[----:B------:R-:W2:Y:S01]  /*187d0*/  LDSM.16.MT88.4 R4, [R212+0x10000] ;  /* 0x01000000d404783b */ /* 0x000ea20000004200 */
        /* <DEDUP_REMOVED lines=458> */
.L_x_4377:
[----:B------:R-:W2:Y:S02]  /*1a480*/  LD.E R4, [R10.64+0x40] ;  /* 0x000040060a047980 */ /* 0x000ea4000c101900 */
[----:B--2---:R-:W-:-:S04]  /*1a490*/  LEA R4, -R4, RZ, 0x7 ;  /* 0x000000ff04047211 */ /* 0x004fc800078e39ff */
[----:B------:R-:W-:Y:S02]  /*1a4a0*/  SHF.R.S32.HI R2, RZ, 0x1f, R4 ;  /* 0x0000001fff027819 */ /* 0x000fe40000011404 */
.L_x_4378:
[----:B------:R-:W-:Y:S05]  /*1a4b0*/  BSYNC B0 ;  /* 0x0000000000007941 */ /* 0x000fea0003800000 */
.L_x_4376:
        /* <DEDUP_REMOVED lines=137> */
[----:B------:R-:W1:Y:S04]  /*1ad50*/  LDSM.16.M88.4 R36, [R221+0x5000] ;  /* 0x00500000dd24783b */ /* 0x000e680000000200 */
[----:B--2---:R-:W2:Y:S04]  /*1ad60*/  LDSM.16.M88.4 R28, [R221+0x5800] ;  /* 0x00580000dd1c783b */ /* 0x004ea80000000200 */
[----:B---3--:R-:W3:Y:S04]  /*1ad70*/  LDSM.16.M88.4 R20, [R221+0x6000] ;  /* 0x00600000dd14783b */ /* 0x008ee80000000200 */
[----:B----4-:R-:W4:Y:S04]  /*1ad80*/  LDSM.16.M88.4 R12, [R221+0x6800] ;  /* 0x00680000dd0c783b */ /* 0x010f280000000200 */
[----:B------:R-:W1:Y:S04]  /*1ad90*/  LDSM.16.M88.4 R152, [R221+0x7000] ;  /* 0x00700000dd98783b */ /* 0x000e680000000200 */
[----:B------:R-:W2:Y:S01]  /*1ada0*/  LDSM.16.M88.4 R136, [R221+0x7800] ;  /* 0x00780000dd88783b */ /* 0x000ea20000000200 */
[C---:B-----5:R-:W-:Y:S03]  /*1adb0*/  HMMA.16816.F32.BF16 R56, R144.reuse, R52, RZ ;  /* 0x000000349038723c */ /* 0x060fe600000418ff */
[----:B------:R-:W5:Y:S04]  /*1adc0*/  LDSM.16.M88.4 R8, [R211] ;  /* 0x00000000d308783b */ /* 0x000f680000000200 */
[----:B------:R-:W2:Y:S01]  /*1add0*/  LDSM.16.M88.4 R64, [R210] ;  /* 0x00000000d240783b */ /* 0x000ea20000000200 */
[C---:B------:R-:W-:Y:S03]  /*1ade0*/  HMMA.16816.F32.BF16 R52, R144.reuse, R54, RZ ;  /* 0x000000369034723c */ /* 0x040fe600000418ff */
[----:B------:R-:W2:Y:S04]  /*1adf0*/  LDSM.16.M88.4 R60, [R209] ;  /* 0x00000000d13c783b */ /* 0x000ea80000000200 */
[----:B------:R-:W-:Y:S01]  /*1ae00*/  LDSM.16.M88.4 R168, [R207] ;  /* 0x00000000cfa8783b */ /* 0x000fe20000000200 */
[C---:B------:R-:W-:Y:S03]  /*1ae10*/  HMMA.16816.F32.BF16 R48, R144.reuse, R44, RZ ;  /* 0x0000002c9030723c */ /* 0x040fe600000418ff */
[----:B------:R-:W-:Y:S04]  /*1ae20*/  LDSM.16.M88.4 R164, [R206] ;  /* 0x00000000cea4783b */ /* 0x000fe80000000200 */
[----:B------:R-:W-:Y:S01]  /*1ae30*/  LDSM.16.M88.4 R160, [R205] ;  /* 0x00000000cda0783b */ /* 0x000fe20000000200 */
[----:B------:R-:W-:Y:S03]  /*1ae40*/  HMMA.16816.F32.BF16 R44, R144, R46, RZ ;  /* 0x0000002e902c723c */ /* 0x000fe600000418ff */
[----:B------:R-:W-:Y:S04]  /*1ae50*/  LDSM.16.M88.4 R172, [R221+0xb000] ;  /* 0x00b00000ddac783b */ /* 0x000fe80000000200 */
[----:B------:R-:W2:Y:S01]  /*1ae60*/  S2R R2, SR_TID.X ;  /* 0x0000000000027919 */ /* 0x000ea20000002100 */
[C---:B-1----:R-:W-:Y:S03]  /*1ae70*/  HMMA.16816.F32.BF16 R56, R140.reuse, R4, R56 ;  /* 0x000000048c38723c */ /* 0x042fe60000041838 */
[----:B------:R-:W0:Y:S05]  /*1ae80*/  LDGDEPBAR ;  /* 0x00000000000079af */ /* 0x000e2a0000000000 */
[----:B------:R-:W-:Y:S01]  /*1ae90*/  HMMA.16816.F32.BF16 R52, R140, R6, R52 ;  /* 0x000000068c34723c */ /* 0x000fe20000041834 */
[----:B------:R-:W1:Y:S07]  /*1aea0*/  LDSM.16.M88.4 R4, [R208] ;  /* 0x00000000d004783b */ /* 0x000e6e0000000200 */
[----:B------:R-:W-:Y:S01]  /*1aeb0*/  HMMA.16816.F32.BF16 R40, R144, R36, RZ ;  /* 0x000000249028723c */ /* 0x000fe200000418ff */
[----:B--2---:R-:W-:-:S07]  /*1aec0*/  IMAD.SHL.U32 R2, R2, 0x2, RZ ;  /* 0x0000000202027824 */ /* 0x004fce00078e00ff */
        /* <DEDUP_REMOVED lines=12> */
[C---:B-----5:R-:W-:Y:S08]  /*1af90*/  HMMA.16816.F32.BF16 R48, R140.reuse, R8, R48 ;  /* 0x000000088c30723c */ /* 0x060ff00000041830 */
[C---:B------:R-:W-:Y:S01]  /*1afa0*/  HMMA.16816.F32.BF16 R44, R140.reuse, R10, R44 ;  /* 0x0000000a8c2c723c */ /* 0x040fe2000004182c */
[----:B------:R-:W2:Y:S07]  /*1afb0*/  LDSM.16.M88.4 R8, [R218] ;  /* 0x00000000da08783b */ /* 0x000eae0000000200 */
[C---:B------:R-:W-:Y:S08]  /*1afc0*/  HMMA.16816.F32.BF16 R40, R140.reuse, R64, R40 ;  /* 0x000000408c28723c */ /* 0x040ff00000041828 */
[C---:B------:R-:W-:Y:S01]  /*1afd0*/  HMMA.16816.F32.BF16 R36, R140.reuse, R66, R36 ;  /* 0x000000428c24723c */ /* 0x040fe20000041824 */
[----:B------:R-:W3:Y:S07]  /*1afe0*/  LDSM.16.M88.4 R64, [R215+0x4800] ;  /* 0x00480000d740783b */ /* 0x000eee0000000200 */
[C---:B------:R-:W-:Y:S08]  /*1aff0*/  HMMA.16816.F32.BF16 R32, R140.reuse, R60, R32 ;  /* 0x0000003c8c20723c */ /* 0x040ff00000041820 */
        /* <DEDUP_REMOVED lines=13> */
[----:B------:R-:W-:Y:S07]  /*1b0d0*/  LDSM.16.M88.4 R164, [R204] ;  /* 0x00000000cca4783b */ /* 0x000fee0000000200 */
        /* <DEDUP_REMOVED lines=8> */
[----:B------:R-:W1:Y:S07]  /*1b160*/  LDSM.16.M88.4 R4, [R217] ;  /* 0x00000000d904783b */ /* 0x000e6e0000000200 */
[C---:B------:R-:W-:Y:S08]  /*1b170*/  HMMA.16816.F32.BF16 R148, R140.reuse, R160, R148 ;  /* 0x000000a08c94723c */ /* 0x040ff00000041894 */
[----:B------:R-:W-:Y:S01]  /*1b180*/  HMMA.16816.F32.BF16 R144, R140, R162, R144 ;  /* 0x000000a28c90723c */ /* 0x000fe20000041890 */
[----:B------:R-:W5:Y:S04]  /*1b190*/  LDSM.16.M88.4 R160, [R204+0x800] ;  /* 0x00080000cca0783b */ /* 0x000f680000000200 */
[----:B------:R-:W1:Y:S03]  /*1b1a0*/  LDSM.16.M88.4 R140, [R204+0x1000] ;  /* 0x00100000cc8c783b */ /* 0x000e660000000200 */
        /* <DEDUP_REMOVED lines=9> */
[C---:B----4-:R-:W-:Y:S08]  /*1b240*/  HMMA.16816.F32.BF16 R148, R8.reuse, R60, R148 ;  /* 0x0000003c0894723c */ /* 0x050ff00000041894 */
[----:B------:R-:W-:Y:S01]  /*1b250*/  HMMA.16816.F32.BF16 R144, R8, R62, R144 ;  /* 0x0000003e0890723c */ /* 0x000fe20000041890 */
[----:B------:R-:W4:Y:S04]  /*1b260*/  LDSM.16.M88.4 R60, [R204+0x2800] ;  /* 0x00280000cc3c783b */ /* 0x000f280000000200 */
[----:B------:R-:W2:Y:S03]  /*1b270*/  LDSM.16.M88.4 R8, [R204+0x3000] ;  /* 0x00300000cc08783b */ /* 0x000ea60000000200 */
[C---:B-1----:R-:W-:Y:S08]  /*1b280*/  HMMA.16816.F32.BF16 R56, R4.reuse, R164, R56 ;  /* 0x000000a40438723c */ /* 0x042ff00000041838 */
[C---:B------:R-:W-:Y:S01]  /*1b290*/  HMMA.16816.F32.BF16 R52, R4.reuse, R166, R52 ;  /* 0x000000a60434723c */ /* 0x040fe20000041834 */
[----:B------:R-:W1:Y:S07]  /*1b2a0*/  LDSM.16.M88.4 R164, [R204+0x3800] ;  /* 0x00380000cca4783b */ /* 0x000e6e0000000200 */
[C---:B-----5:R-:W-:Y:S08]  /*1b2b0*/  HMMA.16816.F32.BF16 R48, R4.reuse, R160, R48 ;  /* 0x000000a00430723c */ /* 0x060ff00000041830 */
[C---:B------:R-:W-:Y:S01]  /*1b2c0*/  HMMA.16816.F32.BF16 R44, R4.reuse, R162, R44 ;  /* 0x000000a2042c723c */ /* 0x040fe2000004182c */
[----:B------:R-:W-:Y:S07]  /*1b2d0*/  LDSM.16.M88.4 R160, [R222+0x2000] ;  /* 0x00200000dea0783b */ /* 0x000fee0000000200 */
        /* <DEDUP_REMOVED lines=15> */
[C---:B-1----:R-:W-:Y:S08]  /*1b3d0*/  HMMA.16816.F32.BF16 R148, R4.reuse, R164, R148 ;  /* 0x000000a40494723c */ /* 0x042ff00000041894 */
[----:B------:R-:W-:Y:S01]  /*1b3e0*/  HMMA.16816.F32.BF16 R144, R4, R166, R144 ;  /* 0x000000a60490723c */ /* 0x000fe20000041890 */
[----:B------:R-:W1:Y:S04]  /*1b3f0*/  LDSM.16.M88.4 R4, [R221+0xa800] ;  /* 0x00a80000dd04783b */ /* 0x000e680000000200 */
[----:B------:R-:W-:Y:S03]  /*1b400*/  LDSM.16.M88.4 R164, [R221+0xb800] ;  /* 0x00b80000dda4783b */ /* 0x000fe60000000200 */
[C---:B-----5:R-:W-:Y:S08]  /*1b410*/  HMMA.16816.F32.BF16 R56, R160.reuse, R140, R56 ;  /* 0x0000008ca038723c */ /* 0x060ff00000041838 */
[C---:B------:R-:W-:Y:S01]  /*1b420*/  HMMA.16816.F32.BF16 R52, R160.reuse, R142, R52 ;  /* 0x0000008ea034723c */ /* 0x040fe20000041834 */
[----:B------:R-:W4:Y:S07]  /*1b430*/  LDSM.16.M88.4 R140, [R203] ;  /* 0x00000000cb8c783b */ /* 0x000f2e0000000200 */
[C---:B--2---:R-:W-:Y:S08]  /*1b440*/  HMMA.16816.F32.BF16 R48, R160.reuse, R136, R48 ;  /* 0x00000088a030723c */ /* 0x044ff00000041830 */
[C---:B------:R-:W-:Y:S01]  /*1b450*/  HMMA.16816.F32.BF16 R44, R160.reuse, R138, R44 ;  /* 0x0000008aa02c723c */ /* 0x040fe2000004182c */
[----:B------:R-:W2:Y:S07]  /*1b460*/  LDSM.16.M88.4 R136, [R202] ;  /* 0x00000000ca88783b */ /* 0x000eae0000000200 */
[C---:B---3--:R-:W-:Y:S08]  /*1b470*/  HMMA.16816.F32.BF16 R24, R160.reuse, R8, R24 ;  /* 0x00000008a018723c */ /* 0x048ff00000041818 */
[C---:B------:R-:W-:Y:S01]  /*1b480*/  HMMA.16816.F32.BF16 R20, R160.reuse, R10, R20 ;  /* 0x0000000aa014723c */ /* 0x040fe20000041814 */
[----:B------:R-:W3:Y:S07]  /*1b490*/  LDSM.16.M88.4 R8, [R199] ;  /* 0x00000000c708783b */ /* 0x000eee0000000200 */
[C---:B-1----:R-:W-:Y:S08]  /*1b4a0*/  HMMA.16816.F32.BF16 R16, R160.reuse, R4, R16 ;  /* 0x00000004a010723c */ /* 0x042ff00000041810 */
[C---:B------:R-:W-:Y:S01]  /*1b4b0*/  HMMA.16816.F32.BF16 R12, R160.reuse, R6, R12 ;  /* 0x00000006a00c723c */ /* 0x040fe2000004180c */
[----:B------:R-:W1:Y:S07]  /*1b4c0*/  LDSM.16.M88.4 R4, [R198] ;  /* 0x00000000c604783b */ /* 0x000e6e0000000200 */
[C---:B------:R-:W-:Y:S08]  /*1b4d0*/  HMMA.16816.F32.BF16 R40, R160.reuse, R64, R40 ;  /* 0x00000040a028723c */ /* 0x040ff00000041828 */
[----:B------:R-:W-:Y:S01]  /*1b4e0*/  HMMA.16816.F32.BF16 R36, R160, R66, R36 ;  /* 0x00000042a024723c */ /* 0x000fe20000041824 */
[----:B------:R-:W5:Y:S07]  /*1b4f0*/  LDSM.16.M88.4 R64, [R201] ;  /* 0x00000000c940783b */ /* 0x000f6e0000000200 */
[C---:B----4-:R-:W-:Y:S08]  /*1b500*/  HMMA.16816.F32.BF16 R56, R168.reuse, R140, R56 ;  /* 0x0000008ca838723c */ /* 0x050ff00000041838 */
[C---:B------:R-:W-:Y:S01]  /*1b510*/  HMMA.16816.F32.BF16 R52, R168.reuse, R142, R52 ;  /* 0x0000008ea834723c */ /* 0x040fe20000041834 */
[----:B------:R-:W-:Y:S07]  /*1b520*/  LDSM.16.M88.4 R140, [R218+0x2000] ;  /* 0x00200000da8c783b */ /* 0x000fee0000000200 */
[C---:B--2---:R-:W-:Y:S08]  /*1b530*/  HMMA.16816.F32.BF16 R48, R168.reuse, R136, R48 ;  /* 0x00000088a830723c */ /* 0x044ff00000041830 */
[----:B------:R-:W-:Y:S01]  /*1b540*/  HMMA.16816.F32.BF16 R44, R168, R138, R44 ;  /* 0x0000008aa82c723c */ /* 0x000fe2000004182c */
[----:B------:R-:W2:Y:S07]  /*1b550*/  LDSM.16.M88.4 R136, [R215+0x8000] ;  /* 0x00800000d788783b */ /* 0x000eae0000000200 */
[C---:B------:R-:W-:Y:S08]  /*1b560*/  HMMA.16816.F32.BF16 R32, R160.reuse, R60, R32 ;  /* 0x0000003ca020723c */ /* 0x040ff00000041820 */
[C---:B------:R-:W-:Y:S01]  /*1b570*/  HMMA.16816.F32.BF16 R28, R160.reuse, R62, R28 ;  /* 0x0000003ea01c723c */ /* 0x040fe2000004181c */
[----:B------:R-:W-:Y:S07]  /*1b580*/  LDSM.16.M88.4 R60, [R200] ;  /* 0x00000000c83c783b */ /* 0x000fee0000000200 */
[C---:B------:R-:W-:Y:S08]  /*1b590*/  HMMA.16816.F32.BF16 R156, R160.reuse, R172, R156 ;  /* 0x000000aca09c723c */ /* 0x040ff0000004189c */
[C---:B------:R-:W-:Y:S08]  /*1b5a0*/  HMMA.16816.F32.BF16 R152, R160.reuse, R174, R152 ;  /* 0x000000aea098723c */ /* 0x040ff00000041898 */
[C---:B------:R-:W-:Y:S08]  /*1b5b0*/  HMMA.16816.F32.BF16 R148, R160.reuse, R164, R148 ;  /* 0x000000a4a094723c */ /* 0x040ff00000041894 */
[----:B------:R-:W-:Y:S01]  /*1b5c0*/  HMMA.16816.F32.BF16 R144, R160, R166, R144 ;  /* 0x000000a6a090723c */ /* 0x000fe20000041890 */
[----:B------:R-:W4:Y:S04]  /*1b5d0*/  LDSM.16.M88.4 R160, [R196] ;  /* 0x00000000c4a0783b */ /* 0x000f280000000200 */
[----:B------:R-:W-:Y:S03]  /*1b5e0*/  LDSM.16.M88.4 R164, [R197] ;  /* 0x00000000c5a4783b */ /* 0x000fe60000000200 */
[C---:B---3--:R-:W-:Y:S08]  /*1b5f0*/  HMMA.16816.F32.BF16 R24, R168.reuse, R8, R24 ;  /* 0x00000008a818723c */ /* 0x048ff00000041818 */
[C---:B------:R-:W-:Y:S01]  /*1b600*/  HMMA.16816.F32.BF16 R20, R168.reuse, R10, R20 ;  /* 0x0000000aa814723c */ /* 0x040fe20000041814 */
[----:B------:R-:W-:Y:S07]  /*1b610*/  LDSM.16.M88.4 R8, [R217+0x2000] ;  /* 0x00200000d908783b */ /* 0x000fee0000000200 */
[C---:B-1----:R-:W-:Y:S08]  /*1b620*/  HMMA.16816.F32.BF16 R16, R168.reuse, R4, R16 ;  /* 0x00000004a810723c */ /* 0x042ff00000041810 */
[C---:B------:R-:W-:Y:S01]  /*1b630*/  HMMA.16816.F32.BF16 R12, R168.reuse, R6, R12 ;  /* 0x00000006a80c723c */ /* 0x040fe2000004180c */
[----:B------:R-:W1:Y:S07]  /*1b640*/  LDSM.16.M88.4 R4, [R204+0x4000] ;  /* 0x00400000cc04783b */ /* 0x000e6e0000000200 */
[C---:B-----5:R-:W-:Y:S08]  /*1b650*/  HMMA.16816.F32.BF16 R40, R168.reuse, R64, R40 ;  /* 0x00000040a828723c */ /* 0x060ff00000041828 */
[----:B------:R-:W-:Y:S01]  /*1b660*/  HMMA.16816.F32.BF16 R36, R168, R66, R36 ;  /* 0x00000042a824723c */ /* 0x000fe20000041824 */
[----:B------:R-:W3:Y:S07]  /*1b670*/  LDSM.16.M88.4 R64, [R215+0x8800] ;  /* 0x00880000d740783b */ /* 0x000eee0000000200 */
[----:B--2---:R-:W-:Y:S08]  /*1b680*/  HMMA.16816.F32.BF16 R56, R140, R136, R56 ;  /* 0x000000888c38723c */ /* 0x004ff00000041838 */
[C---:B----4-:R-:W-:Y:S08]  /*1b690*/  HMMA.16816.F32.BF16 R148, R168.reuse, R160, R148 ;  /* 0x000000a0a894723c */ /* 0x050ff00000041894 */
[C---:B------:R-:W-:Y:S01]  /*1b6a0*/  HMMA.16816.F32.BF16 R144, R168.reuse, R162, R144 ;  /* 0x000000a2a890723c */ /* 0x040fe20000041890 */
[----:B------:R-:W2:Y:S07]  /*1b6b0*/  LDSM.16.M88.4 R160, [R204+0x4800] ;  /* 0x00480000cca0783b */ /* 0x000eae0000000200 */
[C---:B------:R-:W-:Y:S08]  /*1b6c0*/  HMMA.16816.F32.BF16 R32, R168.reuse, R60, R32 ;  /* 0x0000003ca820723c */ /* 0x040ff00000041820 */
[----:B------:R-:W-:Y:S01]  /*1b6d0*/  HMMA.16816.F32.BF16 R28, R168, R62, R28 ;  /* 0x0000003ea81c723c */ /* 0x000fe2000004181c */
[----:B------:R-:W4:Y:S07]  /*1b6e0*/  LDSM.16.M88.4 R60, [R215+0x9000] ;  /* 0x00900000d73c783b */ /* 0x000f2e0000000200 */
[----:B------:R-:W-:Y:S01]  /*1b6f0*/  HMMA.16816.F32.BF16 R52, R140, R138, R52 ;  /* 0x0000008a8c34723c */ /* 0x000fe20000041834 */
[----:B------:R-:W-:Y:S07]  /*1b700*/  LDSM.16.M88.4 R136, [R215+0x9800] ;  /* 0x00980000d788783b */ /* 0x000fee0000000200 */
[----:B-1----:R-:W-:Y:S07]  /*1b710*/  HMMA.16816.F32.BF16 R56, R8, R4, R56 ;  /* 0x000000040838723c */ /* 0x002fee0000041838 */
[----:B------:R-:W-:Y:S01]  /*1b720*/  LOP3.LUT R5, R2, 0x6, RZ, 0xc0, !PT ;  /* 0x0000000602057812 */ /* 0x000fe200078ec0ff */
[----:B---3--:R-:W-:Y:S04]  /*1b730*/  HMMA.16816.F32.BF16 R48, R140, R64, R48 ;  /* 0x000000408c30723c */ /* 0x008fe80000041830 */
[----:B------:R-:W-:-:S04]  /*1b740*/  IMAD R2, R238, 0x80, R5 ;  /* 0x00000080ee027824 */ /* 0x000fc800078e0205 */
[----:B------:R-:W-:Y:S01]  /*1b750*/  HMMA.16816.F32.BF16 R52, R8, R6, R52 ;  /* 0x000000060834723c */ /* 0x000fe20000041834 */
[C---:B------:R-:W-:Y:S01]  /*1b760*/  IADD3 R64, R2.reuse, 0x1, RZ ;  /* 0x0000000102407810 */ /* 0x040fe20007ffe0ff */
[----:B------:R-:W1:Y:S01]  /*1b770*/  LDSM.16.M88.4 R4, [R215+0xa000] ;  /* 0x00a00000d704783b */ /* 0x000e620000000200 */
[----:B------:R-:W-:Y:S02]  /*1b780*/  IADD3 R135, R2, 0x9, RZ ;  /* 0x0000000902877810 */ /* 0x000fe40007ffe0ff */
[----:B------:R-:W3:Y:S01]  /*1b790*/  I2F R65, R64 ;  /* 0x0000004000417306 */ /* 0x000ee20000201400 */
[CC--:B------:R-:W-:Y:S02]  /*1b7a0*/  ISETP.GE.AND P3, PT, R64.reuse, R3.reuse, PT ;  /* 0x000000034000720c */ /* 0x0c0fe40003f66270 */
[----:B------:R-:W-:Y:S01]  /*1b7b0*/  HMMA.16816.F32.BF16 R44, R140, R66, R44 ;  /* 0x000000428c2c723c */ /* 0x000fe2000004182c */
[----:B------:R-:W-:Y:S02]  /*1b7c0*/  ISETP.GE.AND P1, PT, R64, R134, PT ;  /* 0x000000864000720c */ /* 0x000fe40003f26270 */
[----:B------:R-:W-:-:S02]  /*1b7d0*/  ISETP.GE.AND P4, PT, R135, R3, PT ;  /* 0x000000038700720c */ /* 0x000fc40003f86270 */
[----:B------:R-:W5:Y:S02]  /*1b7e0*/  I2F R64, R135 ;  /* 0x0000008700407306 */ /* 0x000f640000201400 */
[----:B------:R-:W-:Y:S01]  /*1b7f0*/  IADD3 R66, R2, 0x8, RZ ;  /* 0x0000000802427810 */ /* 0x000fe20007ffe0ff */
[----:B--2---:R-:W-:Y:S03]  /*1b800*/  HMMA.16816.F32.BF16 R48, R8, R160, R48 ;  /* 0x000000a00830723c */ /* 0x004fe60000041830 */
[----:B------:R-:W-:Y:S01]  /*1b810*/  ISETP.GE.AND P5, PT, R66, R3, PT ;  /* 0x000000034200720c */ /* 0x000fe20003fa6270 */
[CC--:B---3--:R-:W-:Y:S01]  /*1b820*/  FFMA.FTZ R57, R0.reuse, R65.reuse, R57 ;  /* 0x0000004100397223 */ /* 0x0c8fe20000010039 */
[----:B------:R2:W3:Y:S01]  /*1b830*/  I2F R67, R66 ;  /* 0x0000004200437306 */ /* 0x0004e20000201400 */
[----:B------:R-:W-:Y:S02]  /*1b840*/  FFMA.FTZ R59, R0, R65, R59 ;  /* 0x00000041003b7223 */ /* 0x000fe4000001003b */
[----:B----4-:R-:W-:Y:S01]  /*1b850*/  HMMA.16816.F32.BF16 R40, R140, R60, R40 ;  /* 0x0000003c8c28723c */ /* 0x010fe20000041828 */
[----:B------:R-:W-:-:S02]  /*1b860*/  IADD3 R65, R2, 0x10, RZ ;  /* 0x0000001002417810 */ /* 0x000fc40007ffe0ff */
[----:B------:R-:W-:Y:S02]  /*1b870*/  FSEL R185, R57, -INF , !P3 ;  /* 0xff80000039b97808 */ /* 0x000fe40005800000 */
[----:B------:R-:W-:Y:S01]  /*1b880*/  ISETP.GE.AND P6, PT, R66, R134, PT ;  /* 0x000000864200720c */ /* 0x000fe20003fc6270 */
[----:B------:R-:W4:Y:S01]  /*1b890*/  I2F R57, R65 ;  /* 0x0000004100397306 */ /* 0x000f220000201400 */
[----:B------:R-:W-:Y:S01]  /*1b8a0*/  FSEL R188, R59, -INF , !P1 ;  /* 0xff8000003bbc7808 */ /* 0x000fe20004800000 */
[----:B------:R-:W-:Y:S01]  /*1b8b0*/  HMMA.16816.F32.BF16 R36, R140, R62, R36 ;  /* 0x0000003e8c24723c */ /* 0x000fe20000041824 */
[----:B------:R-:W1:Y:S01]  /*1b8c0*/  LDSM.16.M88.4 R60, [R204+0x5000] ;  /* 0x00500000cc3c783b */ /* 0x000e620000000200 */
[----:B------:R-:W-:Y:S01]  /*1b8d0*/  ISETP.GE.AND P1, PT, R65, R3, PT ;  /* 0x000000034100720c */ /* 0x000fe20003f26270 */
[C---:B-----5:R-:W-:Y:S01]  /*1b8e0*/  FFMA.FTZ R53, R0.reuse, R64, R53 ;  /* 0x0000004000357223 */ /* 0x060fe20000010035 */
[----:B------:R-:W-:Y:S01]  /*1b8f0*/  ISETP.GE.AND P3, PT, R135, R134, PT ;  /* 0x000000868700720c */ /* 0x000fe20003f66270 */
[----:B------:R-:W-:Y:S01]  /*1b900*/  FFMA.FTZ R190, R0, R64, R55 ;  /* 0x0000004000be7223 */ /* 0x000fe20000010037 */
[----:B--2---:R-:W-:Y:S01]  /*1b910*/  IADD3 R66, R2, 0x11, RZ ;  /* 0x0000001102427810 */ /* 0x004fe20007ffe0ff */
[CC--:B---3--:R-:W-:Y:S01]  /*1b920*/  FFMA.FTZ R52, R0.reuse, R67.reuse, R52 ;  /* 0x0000004300347223 */ /* 0x0c8fe20000010034 */
[----:B------:R-:W-:Y:S01]  /*1b930*/  HMMA.16816.F32.BF16 R44, R8, R162, R44 ;  /* 0x000000a2082c723c */ /* 0x000fe2000004182c */
[----:B------:R-:W-:Y:S01]  /*1b940*/  FFMA.FTZ R54, R0, R67, R54 ;  /* 0x0000004300367223 */ /* 0x000fe20000010036 */
[----:B------:R-:W2:Y:S01]  /*1b950*/  I2F R59, R66 ;  /* 0x00000042003b7306 */ /* 0x000ea20000201400 */
[----:B------:R-:W-:-:S02]  /*1b960*/  IADD3 R135, R2, 0x18, RZ ;  /* 0x0000001802877810 */ /* 0x000fc40007ffe0ff */
[----:B------:R-:W-:Y:S01]  /*1b970*/  FSEL R186, R52, -INF , !P5 ;  /* 0xff80000034ba7808 */ /* 0x000fe20006800000 */
[-C--:B----4-:R-:W-:Y:S01]  /*1b980*/  FFMA.FTZ R48, R0, R57.reuse, R48 ;  /* 0x0000003900307223 */ /* 0x090fe20000010030 */
[----:B------:R-:W-:Y:S01]  /*1b990*/  FSEL R189, R54, -INF , !P6 ;  /* 0xff80000036bd7808 */ /* 0x000fe20007000000 */
[C---:B-1----:R-:W-:Y:S01]  /*1b9a0*/  HMMA.16816.F32.BF16 R24, R140.reuse, R4, R24 ;  /* 0x000000048c18723c */ /* 0x042fe20000041818 */
[----:B------:R-:W-:Y:S01]  /*1b9b0*/  FSEL R187, R53, -INF , !P4 ;  /* 0xff80000035bb7808 */ /* 0x000fe20006000000 */
[----:B------:R-:W1:Y:S01]  /*1b9c0*/  I2F R5, R135 ;  /* 0x0000008700057306 */ /* 0x000e620000201400 */
[----:B------:R-:W-:Y:S01]  /*1b9d0*/  FSEL R184, R48, -INF , !P1 ;  /* 0xff80000030b87808 */ /* 0x000fe20004800000 */
[----:B------:R-:W-:Y:S01]  /*1b9e0*/  FFMA.FTZ R57, R0, R57, R50 ;  /* 0x0000003900397223 */ /* 0x000fe20000010032 */
[----:B------:R-:W-:Y:S01]  /*1b9f0*/  IADD3 R48, R2, 0x19, RZ ;  /* 0x0000001902307810 */ /* 0x000fe20007ffe0ff */
[----:B------:R-:W-:Y:S01]  /*1ba00*/  LDSM.16.M88.4 R52, [R215+0xa800] ;  /* 0x00a80000d734783b */ /* 0x000fe20000000200 */
[-C--:B------:R-:W-:Y:S01]  /*1ba10*/  ISETP.GE.AND P5, PT, R65, R134.reuse, PT ;  /* 0x000000864100720c */ /* 0x080fe20003fa6270 */
[----:B------:R-:W-:Y:S01]  /*1ba20*/  HMMA.16816.F32.BF16 R32, R140, R136, R32 ;  /* 0x000000888c20723c */ /* 0x000fe20000041820 */
[C---:B------:R-:W-:Y:S01]  /*1ba30*/  ISETP.GE.AND P6, PT, R66.reuse, R3, PT ;  /* 0x000000034200720c */ /* 0x040fe20003fc6270 */
[----:B------:R-:W3:Y:S01]  /*1ba40*/  I2F R4, R48 ;  /* 0x0000003000047306 */ /* 0x000ee20000201400 */
[----:B------:R-:W-:Y:S01]  /*1ba50*/  ISETP.GE.AND P4, PT, R66, R134, PT ;  /* 0x000000864200720c */ /* 0x000fe20003f86270 */
[----:B--2---:R-:W-:Y:S01]  /*1ba60*/  FFMA.FTZ R49, R0, R59, R49 ;  /* 0x0000003b00317223 */ /* 0x004fe20000010031 */
[----:B------:R-:W2:Y:S01]  /*1ba70*/  LDSM.16.M88.4 R64, [R204+0x5800] ;  /* 0x00580000cc40783b */ /* 0x000ea20000000200 */
[----:B------:R-:W-:-:S02]  /*1ba80*/  FSEL R190, R190, -INF , !P3 ;  /* 0xff800000bebe7808 */ /* 0x000fc40005800000 */
[----:B------:R-:W-:Y:S01]  /*1ba90*/  ISETP.GE.AND P3, PT, R135, R3, PT ;  /* 0x000000038700720c */ /* 0x000fe20003f66270 */
[----:B------:R-:W-:Y:S01]  /*1baa0*/  HMMA.16816.F32.BF16 R20, R140, R6, R20 ;  /* 0x000000068c14723c */ /* 0x000fe20000041814 */
[----:B------:R-:W-:Y:S01]  /*1bab0*/  FSEL R181, R49, -INF , !P6 ;  /* 0xff80000031b57808 */ /* 0x000fe20007000000 */
[-C--:B-1----:R-:W-:Y:S01]  /*1bac0*/  FFMA.FTZ R44, R0, R5.reuse, R44 ;  /* 0x00000005002c7223 */ /* 0x082fe2000001002c */
[----:B------:R-:W-:Y:S01]  /*1bad0*/  IADD3 R49, R2, 0x20, RZ ;  /* 0x0000002002317810 */ /* 0x000fe20007ffe0ff */
[----:B------:R-:W-:Y:S01]  /*1bae0*/  FFMA.FTZ R46, R0, R5, R46 ;  /* 0x00000005002e7223 */ /* 0x000fe2000001002e */
[----:B------:R-:W-:Y:S02]  /*1baf0*/  FSEL R57, R57, -INF , !P5 ;  /* 0xff80000039397808 */ /* 0x000fe40006800000 */
[----:B------:R-:W-:Y:S01]  /*1bb00*/  FSEL R183, R44, -INF , !P3 ;  /* 0xff8000002cb77808 */ /* 0x000fe20005800000 */
[----:B------:R-:W-:Y:S01]  /*1bb10*/  HMMA.16816.F32.BF16 R40, R8, R60, R40 ;  /* 0x0000003c0828723c */ /* 0x000fe20000041828 */
[-C--:B---3--:R-:W-:Y:S01]  /*1bb20*/  FFMA.FTZ R45, R0, R4.reuse, R45 ;  /* 0x00000004002d7223 */ /* 0x088fe2000001002d */
[----:B------:R-:W-:Y:S01]  /*1bb30*/  IADD3 R44, R2, 0x21, RZ ;  /* 0x00000021022c7810 */ /* 0x000fe20007ffe0ff */
[----:B------:R-:W-:Y:S01]  /*1bb40*/  FFMA.FTZ R47, R0, R4, R47 ;  /* 0x00000004002f7223 */ /* 0x000fe2000001002f */
[-C--:B------:R-:W-:Y:S01]  /*1bb50*/  ISETP.GE.AND P1, PT, R135, R134.reuse, PT ;  /* 0x000000868700720c */ /* 0x080fe20003f26270 */
[----:B------:R-:W1:Y:S01]  /*1bb60*/  LDSM.16.M88.4 R4, [R215+0xb000] ;  /* 0x00b00000d704783b */ /* 0x000e620000000200 */
[----:B------:R-:W-:Y:S01]  /*1bb70*/  ISETP.GE.AND P5, PT, R48, R3, PT ;  /* 0x000000033000720c */ /* 0x000fe20003fa6270 */
[----:B------:R-:W-:Y:S01]  /*1bb80*/  FFMA.FTZ R60, R0, R59, R51 ;  /* 0x0000003b003c7223 */ /* 0x000fe20000010033 */
[----:B------:R-:W-:Y:S01]  /*1bb90*/  ISETP.GE.AND P6, PT, R48, R134, PT ;  /* 0x000000863000720c */ /* 0x000fe20003fc6270 */
[----:B------:R-:W3:Y:S01]  /*1bba0*/  I2F R51, R49 ;  /* 0x0000003100337306 */ /* 0x000ee20000201400 */
[----:B------:R-:W-:Y:S01]  /*1bbb0*/  HMMA.16816.F32.BF16 R28, R140, R138, R28 ;  /* 0x0000008a8c1c723c */ /* 0x000fe2000004181c */
[----:B------:R-:W-:-:S02]  /*1bbc0*/  FSEL R59, R46, -INF , !P1 ;  /* 0xff8000002e3b7808 */ /* 0x000fc40004800000 */
[----:B------:R-:W-:Y:S02]  /*1bbd0*/  FSEL R182, R45, -INF , !P5 ;  /* 0xff8000002db67808 */ /* 0x000fe40006800000 */
[CC--:B------:R-:W-:Y:S02]  /*1bbe0*/  ISETP.GE.AND P1, PT, R44.reuse, R3.reuse, PT ;  /* 0x000000032c00720c */ /* 0x0c0fe40003f26270 */
[----:B------:R4:W5:Y:S01]  /*1bbf0*/  I2F R48, R44 ;  /* 0x0000002c00307306 */ /* 0x0009620000201400 */
[----:B------:R-:W-:Y:S01]  /*1bc00*/  ISETP.GE.AND P5, PT, R44, R134, PT ;  /* 0x000000862c00720c */ /* 0x000fe20003fa6270 */
[----:B------:R-:W-:Y:S01]  /*1bc10*/  HMMA.16816.F32.BF16 R156, R168, R164, R156 ;  /* 0x000000a4a89c723c */ /* 0x000fe2000004189c */
[----:B------:R-:W-:Y:S02]  /*1bc20*/  FSEL R180, R47, -INF , !P6 ;  /* 0xff8000002fb47808 */ /* 0x000fe40007000000 */
[----:B------:R-:W-:Y:S02]  /*1bc30*/  FSEL R60, R60, -INF , !P4 ;  /* 0xff8000003c3c7808 */ /* 0x000fe40006000000 */
[----:B------:R-:W-:Y:S01]  /*1bc40*/  ISETP.GE.AND P4, PT, R49, R3, PT ;  /* 0x000000033100720c */ /* 0x000fe20003f86270 */
[-C--:B---3--:R-:W-:Y:S01]  /*1bc50*/  FFMA.FTZ R40, R0, R51.reuse, R40 ;  /* 0x0000003300287223 */ /* 0x088fe20000010028 */
[----:B------:R-:W-:Y:S01]  /*1bc60*/  IADD3 R50, R2, 0x28, RZ ;  /* 0x0000002802327810 */ /* 0x000fe20007ffe0ff */
[----:B------:R-:W-:Y:S01]  /*1bc70*/  HMMA.16816.F32.BF16 R36, R8, R62, R36 ;  /* 0x0000003e0824723c */ /* 0x000fe20000041824 */
[----:B------:R-:W-:Y:S01]  /*1bc80*/  FFMA.FTZ R135, R0, R51, R42 ;  /* 0x0000003300877223 */ /* 0x000fe2000001002a */
[----:B------:R-:W-:-:S02]  /*1bc90*/  IADD3 R42, R2, 0x29, RZ ;  /* 0x00000029022a7810 */ /* 0x000fc40007ffe0ff */
[----:B------:R-:W-:Y:S01]  /*1bca0*/  ISETP.GE.AND P3, PT, R49, R134, PT ;  /* 0x000000863100720c */ /* 0x000fe20003f66270 */
[----:B----4-:R-:W3:Y:S01]  /*1bcb0*/  LDSM.16.M88.4 R44, [R204+0x6000] ;  /* 0x00600000cc2c783b */ /* 0x010ee20000000200 */
[----:B------:R-:W-:Y:S02]  /*1bcc0*/  FSEL R136, R40, -INF , !P4 ;  /* 0xff80000028887808 */ /* 0x000fe40006000000 */
[----:B--2---:R-:W-:Y:S01]  /*1bcd0*/  HMMA.16816.F32.BF16 R32, R8, R64, R32 ;  /* 0x000000400820723c */ /* 0x004fe20000041820 */
[CC--:B-----5:R-:W-:Y:S01]  /*1bce0*/  FFMA.FTZ R41, R0.reuse, R48.reuse, R41 ;  /* 0x0000003000297223 */ /* 0x0e0fe20000010029 */
[----:B------:R2:W4:Y:S01]  /*1bcf0*/  I2F R49, R50 ;  /* 0x0000003200317306 */ /* 0x0005220000201400 */
[----:B------:R-:W-:Y:S01]  /*1bd00*/  FFMA.FTZ R178, R0, R48, R43 ;  /* 0x0000003000b27223 */ /* 0x000fe2000001002b */
[----:B------:R-:W-:Y:S02]  /*1bd10*/  IADD3 R43, R2, 0x30, RZ ;  /* 0x00000030022b7810 */ /* 0x000fe40007ffe0ff */
[----:B------:R-:W-:-:S02]  /*1bd20*/  FSEL R137, R41, -INF , !P1 ;  /* 0xff80000029897808 */ /* 0x000fc40004800000 */
[----:B------:R-:W-:Y:S01]  /*1bd30*/  FSEL R135, R135, -INF , !P3 ;  /* 0xff80000087877808 */ /* 0x000fe20005800000 */
[----:B------:R-:W-:Y:S01]  /*1bd40*/  HMMA.16816.F32.BF16 R28, R8, R66, R28 ;  /* 0x00000042081c723c */ /* 0x000fe2000004181c */
[----:B------:R5:W1:Y:S01]  /*1bd50*/  I2F R40, R42 ;  /* 0x0000002a00287306 */ /* 0x000a620000201400 */
[CC--:B------:R-:W-:Y:S02]  /*1bd60*/  ISETP.GE.AND P3, PT, R42.reuse, R3.reuse, PT ;  /* 0x000000032a00720c */ /* 0x0c0fe40003f66270 */
[-C--:B------:R-:W-:Y:S02]  /*1bd70*/  ISETP.GE.AND P1, PT, R42, R134.reuse, PT ;  /* 0x000000862a00720c */ /* 0x080fe40003f26270 */
[C---:B------:R-:W-:Y:S02]  /*1bd80*/  ISETP.GE.AND P6, PT, R50.reuse, R3, PT ;  /* 0x000000033200720c */ /* 0x040fe40003fc6270 */
[----:B------:R-:W-:Y:S01]  /*1bd90*/  ISETP.GE.AND P4, PT, R50, R134, PT ;  /* 0x000000863200720c */ /* 0x000fe20003f86270 */
[----:B------:R-:W3:Y:S01]  /*1bda0*/  I2F R41, R43 ;  /* 0x0000002b00297306 */ /* 0x000ee20000201400 */
[----:B--2---:R-:W-:Y:S01]  /*1bdb0*/  IADD3 R50, R2, 0x38, RZ ;  /* 0x0000003802327810 */ /* 0x004fe20007ffe0ff */
[----:B------:R-:W-:Y:S01]  /*1bdc0*/  HMMA.16816.F32.BF16 R152, R168, R166, R152 ;  /* 0x000000a6a898723c */ /* 0x000fe20000041898 */
[-C--:B----4-:R-:W-:Y:S01]  /*1bdd0*/  FFMA.FTZ R36, R0, R49.reuse, R36 ;  /* 0x0000003100247223 */ /* 0x090fe20000010024 */
[----:B------:R-:W-:Y:S01]  /*1bde0*/  FSEL R178, R178, -INF , !P5 ;  /* 0xff800000b2b27808 */ /* 0x000fe20006800000 */
[----:B------:R-:W-:Y:S01]  /*1bdf0*/  FFMA.FTZ R38, R0, R49, R38 ;  /* 0x0000003100267223 */ /* 0x000fe20000010026 */
[----:B------:R-:W-:-:S02]  /*1be00*/  ISETP.GE.AND P5, PT, R43, R3, PT ;  /* 0x000000032b00720c */ /* 0x000fc40003fa6270 */
[----:B-----5:R-:W-:Y:S01]  /*1be10*/  IADD3 R42, R2, 0x31, RZ ;  /* 0x00000031022a7810 */ /* 0x020fe20007ffe0ff */
[-C--:B-1----:R-:W-:Y:S01]  /*1be20*/  FFMA.FTZ R37, R0, R40.reuse, R37 ;  /* 0x0000002800257223 */ /* 0x082fe20000010025 */
[----:B------:R-:W-:Y:S01]  /*1be30*/  HMMA.16816.F32.BF16 R156, R140, R4, R156 ;  /* 0x000000048c9c723c */ /* 0x000fe2000004189c */
[----:B------:R-:W1:Y:S01]  /*1be40*/  I2F R5, R50 ;  /* 0x0000003200057306 */ /* 0x000e620000201400 */
[----:B------:R-:W-:Y:S01]  /*1be50*/  FSEL R138, R36, -INF , !P6 ;  /* 0xff800000248a7808 */ /* 0x000fe20007000000 */
[----:B------:R-:W-:Y:S01]  /*1be60*/  FFMA.FTZ R51, R0, R40, R39 ;  /* 0x0000002800337223 */ /* 0x000fe20000010027 */
[----:B------:R-:W-:Y:S02]  /*1be70*/  FSEL R179, R38, -INF , !P4 ;  /* 0xff80000026b37808 */ /* 0x000fe40006000000 */
[----:B------:R-:W-:Y:S01]  /*1be80*/  FSEL R139, R37, -INF , !P3 ;  /* 0xff800000258b7808 */ /* 0x000fe20005800000 */
[----:B---3--:R-:W-:Y:S01]  /*1be90*/  FFMA.FTZ R32, R0, R41, R32 ;  /* 0x0000002900207223 */ /* 0x008fe20000010020 */
[-C--:B------:R-:W-:Y:S01]  /*1bea0*/  ISETP.GE.AND P6, PT, R43, R134.reuse, PT ;  /* 0x000000862b00720c */ /* 0x080fe20003fc6270 */
[----:B------:R2:W3:Y:S01]  /*1beb0*/  I2F R48, R42 ;  /* 0x0000002a00307306 */ /* 0x0004e20000201400 */
[----:B------:R-:W-:Y:S01]  /*1bec0*/  ISETP.GE.AND P4, PT, R42, R3, PT ;  /* 0x000000032a00720c */ /* 0x000fe20003f86270 */
[----:B------:R-:W-:Y:S01]  /*1bed0*/  FFMA.FTZ R49, R0, R41, R34 ;  /* 0x0000002900317223 */ /* 0x000fe20000010022 */
[----:B------:R-:W-:Y:S01]  /*1bee0*/  ISETP.GE.AND P3, PT, R42, R134, PT ;  /* 0x000000862a00720c */ /* 0x000fe20003f66270 */
[----:B------:R-:W-:Y:S01]  /*1bef0*/  HMMA.16816.F32.BF16 R24, R8, R44, R24 ;  /* 0x0000002c0818723c */ /* 0x000fe20000041818 */
[----:B------:R-:W-:Y:S01]  /*1bf00*/  IADD3 R34, R2, 0x39, RZ ;  /* 0x0000003902227810 */ /* 0x000fe20007ffe0ff */
[----:B------:R-:W4:Y:S01]  /*1bf10*/  LDSM.16.M88.4 R36, [R215+0xb800] ;  /* 0x00b80000d724783b */ /* 0x000f220000000200 */
[----:B------:R-:W-:Y:S01]  /*1bf20*/  FSEL R162, R32, -INF , !P5 ;  /* 0xff80000020a27808 */ /* 0x000fe20006800000 */
[----:B-1----:R-:W-:Y:S01]  /*1bf30*/  FFMA.FTZ R175, R0, R5, R28 ;  /* 0x0000000500af7223 */ /* 0x002fe2000001001c */
[----:B------:R-:W1:Y:S01]  /*1bf40*/  I2F R32, R34 ;  /* 0x0000002200207306 */ /* 0x000e620000201400 */
[----:B------:R-:W-:-:S02]  /*1bf50*/  IADD3 R4, R2, 0x40, RZ ;  /* 0x0000004002047810 */ /* 0x000fc40007ffe0ff */
[----:B------:R-:W-:Y:S01]  /*1bf60*/  FSEL R51, R51, -INF , !P1 ;  /* 0xff80000033337808 */ /* 0x000fe20004800000 */
[C---:B------:R-:W-:Y:S01]  /*1bf70*/  HMMA.16816.F32.BF16 R16, R140.reuse, R52, R16 ;  /* 0x000000348c10723c */ /* 0x040fe20000041810 */
[----:B------:R-:W-:Y:S01]  /*1bf80*/  ISETP.GE.AND P1, PT, R50, R3, PT ;  /* 0x000000033200720c */ /* 0x000fe20003f26270 */
[----:B--2---:R-:W2:Y:S01]  /*1bf90*/  LDSM.16.M88.4 R40, [R204+0x6800] ;  /* 0x00680000cc28783b */ /* 0x004ea20000000200 */
[----:B---3--:R-:W-:Y:S01]  /*1bfa0*/  FFMA.FTZ R33, R0, R48, R33 ;  /* 0x0000003000217223 */ /* 0x008fe20000010021 */
[----:B------:R-:W-:Y:S01]  /*1bfb0*/  ISETP.GE.AND P5, PT, R50, R134, PT ;  /* 0x000000863200720c */ /* 0x000fe20003fa6270 */
[C---:B------:R-:W-:Y:S01]  /*1bfc0*/  FFMA.FTZ R48, R0.reuse, R48, R35 ;  /* 0x0000003000307223 */ /* 0x040fe20000010023 */
[----:B------:R-:W-:Y:S02]  /*1bfd0*/  FSEL R175, R175, -INF , !P1 ;  /* 0xff800000afaf7808 */ /* 0x000fe40004800000 */
[----:B------:R-:W-:Y:S01]  /*1bfe0*/  HMMA.16816.F32.BF16 R152, R140, R6, R152 ;  /* 0x000000068c98723c */ /* 0x000fe20000041898 */
[----:B------:R-:W-:Y:S01]  /*1bff0*/  FSEL R163, R33, -INF , !P4 ;  /* 0xff80000021a37808 */ /* 0x000fe20006000000 */
[----:B------:R-:W-:Y:S01]  /*1c000*/  FFMA.FTZ R50, R0, R5, R30 ;  /* 0x0000000500327223 */ /* 0x000fe2000001001e */
[----:B------:R3:W5:Y:S01]  /*1c010*/  I2F R33, R4 ;  /* 0x0000000400217306 */ /* 0x0007620000201400 */
[----:B------:R-:W-:Y:S01]  /*1c020*/  FSEL R48, R48, -INF , !P3 ;  /* 0xff80000030307808 */ /* 0x000fe20005800000 */
[-C--:B-1----:R-:W-:Y:S01]  /*1c030*/  FFMA.FTZ R29, R0, R32.reuse, R29 ;  /* 0x00000020001d7223 */ /* 0x082fe2000001001d */
[----:B------:R-:W-:Y:S01]  /*1c040*/  ISETP.GE.AND P3, PT, R4, R3, PT ;  /* 0x000000030400720c */ /* 0x000fe20003f66270 */
[----:B------:R-:W-:Y:S01]  /*1c050*/  FFMA.FTZ R31, R0, R32, R31 ;  /* 0x00000020001f7223 */ /* 0x000fe2000001001f */
[----:B------:R-:W-:Y:S01]  /*1c060*/  ISETP.GE.AND P1, PT, R4, R134, PT ;  /* 0x000000860400720c */ /* 0x000fe20003f26270 */
[----:B------:R-:W-:Y:S01]  /*1c070*/  HMMA.16816.F32.BF16 R20, R8, R46, R20 ;  /* 0x0000002e0814723c */ /* 0x000fe20000041814 */
[----:B------:R-:W-:-:S02]  /*1c080*/  IADD3 R28, R2, 0x41, RZ ;  /* 0x00000041021c7810 */ /* 0x000fc40007ffe0ff */
[----:B------:R-:W-:Y:S02]  /*1c090*/  FSEL R49, R49, -INF , !P6 ;  /* 0xff80000031317808 */ /* 0x000fe40007000000 */
[C---:B------:R-:W-:Y:S01]  /*1c0a0*/  ISETP.GE.AND P6, PT, R34.reuse, R3, PT ;  /* 0x000000032200720c */ /* 0x040fe20003fc6270 */
[----:B------:R-:W1:Y:S01]  /*1c0b0*/  I2F R30, R28 ;  /* 0x0000001c001e7306 */ /* 0x000e620000201400 */
[-C--:B------:R-:W-:Y:S01]  /*1c0c0*/  ISETP.GE.AND P4, PT, R34, R134.reuse, PT ;  /* 0x000000862200720c */ /* 0x080fe20003f86270 */
[C---:B------:R-:W-:Y:S01]  /*1c0d0*/  HMMA.16816.F32.BF16 R12, R140.reuse, R54, R12 ;  /* 0x000000368c0c723c */ /* 0x040fe2000004180c */
[----:B------:R-:W-:Y:S01]  /*1c0e0*/  IADD3 R34, R2, 0x48, RZ ;  /* 0x0000004802227810 */ /* 0x000fe20007ffe0ff */
[----:B---3--:R-:W3:Y:S01]  /*1c0f0*/  LDSM.16.M88.4 R4, [R204+0x7000] ;  /* 0x00700000cc04783b */ /* 0x008ee20000000200 */
[----:B------:R-:W-:Y:S01]  /*1c100*/  FSEL R166, R29, -INF , !P6 ;  /* 0xff8000001da67808 */ /* 0x000fe20007000000 */
[-C--:B-----5:R-:W-:Y:S01]  /*1c110*/  FFMA.FTZ R165, R0, R33.reuse, R24 ;  /* 0x0000002100a57223 */ /* 0x0a0fe20000010018 */
[----:B------:R-:W-:Y:S01]  /*1c120*/  IADD3 R24, R2, 0x49, RZ ;  /* 0x0000004902187810 */ /* 0x000fe20007ffe0ff */
[----:B------:R-:W5:Y:S01]  /*1c130*/  I2F R29, R34 ;  /* 0x00000022001d7306 */ /* 0x000f620000201400 */
[----:B------:R-:W-:Y:S01]  /*1c140*/  FSEL R50, R50, -INF , !P5 ;  /* 0xff80000032327808 */ /* 0x000fe20006800000 */
[----:B------:R-:W-:Y:S01]  /*1c150*/  FFMA.FTZ R26, R0, R33, R26 ;  /* 0x00000021001a7223 */ /* 0x000fe2000001001a */
[C---:B------:R-:W-:Y:S01]  /*1c160*/  ISETP.GE.AND P5, PT, R28.reuse, R3, PT ;  /* 0x000000031c00720c */ /* 0x040fe20003fa6270 */
[----:B----4-:R-:W-:Y:S01]  /*1c170*/  HMMA.16816.F32.BF16 R148, R140, R36, R148 ;  /* 0x000000248c94723c */ /* 0x010fe20000041894 */
[----:B------:R-:W-:-:S02]  /*1c180*/  ISETP.GE.AND P6, PT, R28, R134, PT ;  /* 0x000000861c00720c */ /* 0x000fc40003fc6270 */
[----:B------:R-:W-:Y:S01]  /*1c190*/  FSEL R171, R31, -INF , !P4 ;  /* 0xff8000001fab7808 */ /* 0x000fe20006000000 */
[----:B------:R-:W4:Y:S01]  /*1c1a0*/  I2F R28, R24 ;  /* 0x00000018001c7306 */ /* 0x000f220000201400 */
[-C--:B-1----:R-:W-:Y:S01]  /*1c1b0*/  FFMA.FTZ R169, R0, R30.reuse, R25 ;  /* 0x0000001e00a97223 */ /* 0x082fe20000010019 */
[----:B------:R-:W-:Y:S01]  /*1c1c0*/  FSEL R172, R26, -INF , !P1 ;  /* 0xff8000001aac7808 */ /* 0x000fe20004800000 */
[----:B------:R-:W-:Y:S01]  /*1c1d0*/  FFMA.FTZ R27, R0, R30, R27 ;  /* 0x0000001e001b7223 */ /* 0x000fe2000001001b */
[C---:B--2---:R-:W-:Y:S01]  /*1c1e0*/  HMMA.16816.F32.BF16 R16, R8.reuse, R40, R16 ;  /* 0x000000280810723c */ /* 0x044fe20000041810 */
[----:B------:R-:W-:Y:S02]  /*1c1f0*/  ISETP.GE.AND P4, PT, R34, R3, PT ;  /* 0x000000032200720c */ /* 0x000fe40003f86270 */
[----:B------:R-:W-:Y:S01]  /*1c200*/  FSEL R169, R169, -INF , !P5 ;  /* 0xff800000a9a97808 */ /* 0x000fe20006800000 */
[----:B-----5:R-:W-:Y:S01]  /*1c210*/  FFMA.FTZ R20, R0, R29, R20 ;  /* 0x0000001d00147223 */ /* 0x020fe20000010014 */
[----:B------:R-:W-:Y:S01]  /*1c220*/  ISETP.GE.AND P1, PT, R24, R3, PT ;  /* 0x000000031800720c */ /* 0x000fe20003f26270 */
[----:B------:R-:W-:Y:S01]  /*1c230*/  FFMA.FTZ R22, R0, R29, R22 ;  /* 0x0000001d00167223 */ /* 0x000fe20000010016 */
[----:B------:R-:W-:Y:S01]  /*1c240*/  ISETP.GE.AND P5, PT, R24, R134, PT ;  /* 0x000000861800720c */ /* 0x000fe20003fa6270 */
[----:B------:R-:W-:Y:S01]  /*1c250*/  HMMA.16816.F32.BF16 R40, R8, R42, R12 ;  /* 0x0000002a0828723c */ /* 0x000fe2000004180c */
[----:B------:R-:W-:Y:S01]  /*1c260*/  IADD3 R25, R2, 0x50, RZ ;  /* 0x0000005002197810 */ /* 0x000fe20007ffe0ff */
[----:B------:R-:W1:Y:S01]  /*1c270*/  LDSM.16.M88.4 R12, [R204+0x7800] ;  /* 0x00780000cc0c783b */ /* 0x000e620000000200 */
[----:B------:R-:W-:Y:S01]  /*1c280*/  FSEL R168, R20, -INF , !P4 ;  /* 0xff80000014a87808 */ /* 0x000fe20006000000 */
[----:B----4-:R-:W-:Y:S01]  /*1c290*/  FFMA.FTZ R167, R0, R28, R21 ;  /* 0x0000001c00a77223 */ /* 0x010fe20000010015 */
[----:B------:R-:W-:Y:S01]  /*1c2a0*/  IADD3 R24, R2, 0x51, RZ ;  /* 0x0000005102187810 */ /* 0x000fe20007ffe0ff */
[----:B------:R-:W2:Y:S01]  /*1c2b0*/  I2F R31, R25 ;  /* 0x00000019001f7306 */ /* 0x000ea20000201400 */
[----:B------:R-:W-:Y:S01]  /*1c2c0*/  FSEL R165, R165, -INF , !P3 ;  /* 0xff800000a5a57808 */ /* 0x000fe20005800000 */
[----:B------:R-:W-:Y:S01]  /*1c2d0*/  HMMA.16816.F32.BF16 R36, R140, R38, R144 ;  /* 0x000000268c24723c */ /* 0x000fe20000041890 */
[----:B------:R-:W-:Y:S01]  /*1c2e0*/  ISETP.GE.AND P3, PT, R34, R134, PT ;  /* 0x000000862200720c */ /* 0x000fe20003f66270 */
[----:B------:R-:W-:Y:S01]  /*1c2f0*/  FFMA.FTZ R23, R0, R28, R23 ;  /* 0x0000001c00177223 */ /* 0x000fe20000010017 */
[----:B------:R-:W-:Y:S01]  /*1c300*/  FSEL R173, R27, -INF , !P6 ;  /* 0xff8000001bad7808 */ /* 0x000fe20007000000 */
[----:B------:R-:W-:-:S04]  /*1c310*/  DEPBAR.LE SB0, 0x0 ;  /* 0x000080000000791a */ /* 0x000fc80000000000 */
[----:B------:R3:W4:Y:S01]  /*1c320*/  I2F R20, R24 ;  /* 0x0000001800147306 */ /* 0x0007220000201400 */
[----:B------:R-:W-:Y:S02]  /*1c330*/  FSEL R174, R22, -INF , !P3 ;  /* 0xff80000016ae7808 */ /* 0x000fe40005800000 */
[----:B------:R-:W-:Y:S02]  /*1c340*/  FSEL R167, R167, -INF , !P1 ;  /* 0xff800000a7a77808 */ /* 0x000fe40004800000 */
[C---:B------:R-:W-:Y:S01]  /*1c350*/  ISETP.GE.AND P6, PT, R25.reuse, R3, PT ;  /* 0x000000031900720c */ /* 0x040fe20003fc6270 */
[----:B--2---:R-:W-:Y:S01]  /*1c360*/  FFMA.FTZ R18, R0, R31, R18 ;  /* 0x0000001f00127223 */ /* 0x004fe20000010012 */
[-C--:B------:R-:W-:Y:S02]  /*1c370*/  ISETP.GE.AND P4, PT, R25, R134.reuse, PT ;  /* 0x000000861900720c */ /* 0x080fe40003f86270 */
[C---:B------:R-:W-:Y:S02]  /*1c380*/  ISETP.GE.AND P3, PT, R24.reuse, R3, PT ;  /* 0x000000031800720c */ /* 0x040fe40003f66270 */
[----:B------:R-:W-:-:S02]  /*1c390*/  ISETP.GE.AND P1, PT, R24, R134, PT ;  /* 0x000000861800720c */ /* 0x000fc40003f26270 */
[----:B------:R-:W-:Y:S02]  /*1c3a0*/  IADD3 R29, R2, 0x58, RZ ;  /* 0x00000058021d7810 */ /* 0x000fe40007ffe0ff */
[----:B------:R-:W-:Y:S01]  /*1c3b0*/  FSEL R164, R18, -INF , !P4 ;  /* 0xff80000012a47808 */ /* 0x000fe20006000000 */
[C---:B---3--:R-:W-:Y:S01]  /*1c3c0*/  HMMA.16816.F32.BF16 R24, R8.reuse, R4, R156 ;  /* 0x000000040818723c */ /* 0x048fe2000004189c */
[----:B------:R-:W2:Y:S01]  /*1c3d0*/  I2F R21, R29 ;  /* 0x0000001d00157306 */ /* 0x000ea20000201400 */
[-C--:B----4-:R-:W-:Y:S01]  /*1c3e0*/  FFMA.FTZ R17, R0, R20.reuse, R17 ;  /* 0x0000001400117223 */ /* 0x090fe20000010011 */
[----:B------:R-:W-:Y:S01]  /*1c3f0*/  IADD3 R28, R2, 0x68, RZ ;  /* 0x00000068021c7810 */ /* 0x000fe20007ffe0ff */
[----:B------:R-:W-:Y:S01]  /*1c400*/  FFMA.FTZ R19, R0, R20, R19 ;  /* 0x0000001400137223 */ /* 0x000fe20000010013 */
[----:B------:R-:W-:Y:S02]  /*1c410*/  FSEL R170, R23, -INF , !P5 ;  /* 0xff80000017aa7808 */ /* 0x000fe40006800000 */
[----:B------:R-:W-:Y:S01]  /*1c420*/  IADD3 R4, R2, 0x59, RZ ;  /* 0x0000005902047810 */ /* 0x000fe20007ffe0ff */
[----:B------:R-:W-:Y:S01]  /*1c430*/  FFMA.FTZ R158, R0, R31, R16 ;  /* 0x0000001f009e7223 */ /* 0x000fe20000010010 */
[----:B------:R-:W-:Y:S01]  /*1c440*/  FSEL R157, R17, -INF , !P3 ;  /* 0xff800000119d7808 */ /* 0x000fe20005800000 */
[----:B-1----:R-:W-:Y:S01]  /*1c450*/  HMMA.16816.F32.BF16 R36, R8, R14, R36 ;  /* 0x0000000e0824723c */ /* 0x002fe20000041824 */
[----:B------:R1:W3:Y:S01]  /*1c460*/  I2F R22, R4 ;  /* 0x0000000400167306 */ /* 0x0002e20000201400 */
[----:B------:R-:W-:-:S02]  /*1c470*/  ISETP.GE.AND P4, PT, R4, R3, PT ;  /* 0x000000030400720c */ /* 0x000fc40003f86270 */
[-C--:B------:R-:W-:Y:S02]  /*1c480*/  ISETP.GE.AND P3, PT, R4, R134.reuse, PT ;  /* 0x000000860400720c */ /* 0x080fe40003f66270 */
[----:B------:R-:W-:Y:S01]  /*1c490*/  FSEL R158, R158, -INF , !P6 ;  /* 0xff8000009e9e7808 */ /* 0x000fe20007000000 */
[C---:B--2---:R-:W-:Y:S01]  /*1c4a0*/  FFMA.FTZ R40, R0.reuse, R21, R40 ;  /* 0x0000001500287223 */ /* 0x044fe20000010028 */
[C---:B------:R-:W-:Y:S01]  /*1c4b0*/  ISETP.GE.AND P5, PT, R29.reuse, R3, PT ;  /* 0x000000031d00720c */ /* 0x040fe20003fa6270 */
[----:B------:R-:W-:Y:S01]  /*1c4c0*/  FFMA.FTZ R42, R0, R21, R42 ;  /* 0x00000015002a7223 */ /* 0x000fe2000001002a */
[----:B------:R-:W-:Y:S01]  /*1c4d0*/  ISETP.GE.AND P6, PT, R29, R134, PT ;  /* 0x000000861d00720c */ /* 0x000fe20003fc6270 */
[----:B------:R-:W-:Y:S01]  /*1c4e0*/  I2F R21, R28 ;  /* 0x0000001c00157306 */ /* 0x000fe20000201400 */
[C---:B------:R-:W-:Y:S02]  /*1c4f0*/  IADD3 R16, R2.reuse, 0x60, RZ ;  /* 0x0000006002107810 */ /* 0x040fe40007ffe0ff */
[----:B------:R-:W-:-:S02]  /*1c500*/  IADD3 R17, R2, 0x61, RZ ;  /* 0x0000006102117810 */ /* 0x000fc40007ffe0ff */
[----:B------:R-:W-:Y:S01]  /*1c510*/  IADD3 R29, R2, 0x69, RZ ;  /* 0x00000069021d7810 */ /* 0x000fe20007ffe0ff */
[----:B-1----:R-:W-:Y:S01]  /*1c520*/  HMMA.16816.F32.BF16 R4, R8, R6, R152 ;  /* 0x000000060804723c */ /* 0x002fe20000041898 */
[-C--:B---3--:R-:W-:Y:S01]  /*1c530*/  FFMA.FTZ R41, R0, R22.reuse, R41 ;  /* 0x0000001600297223 */ /* 0x088fe20000010029 */
[----:B------:R-:W-:Y:S01]  /*1c540*/  FSEL R161, R19, -INF , !P1 ;  /* 0xff80000013a17808 */ /* 0x000fe20004800000 */
[----:B------:R-:W1:Y:S01]  /*1c550*/  I2F R23, R16 ;  /* 0x0000001000177306 */ /* 0x000e620000201400 */
[----:B------:R-:W-:Y:S01]  /*1c560*/  FSEL R160, R42, -INF , !P6 ;  /* 0xff8000002aa07808 */ /* 0x000fe20007000000 */
[----:B------:R-:W-:Y:S01]  /*1c570*/  FFMA.FTZ R43, R0, R22, R43 ;  /* 0x00000016002b7223 */ /* 0x000fe2000001002b */
[----:B------:R-:W-:Y:S02]  /*1c580*/  ISETP.GE.AND P1, PT, R16, R3, PT ;  /* 0x000000031000720c */ /* 0x000fe40003f26270 */
[----:B------:R-:W-:Y:S02]  /*1c590*/  FSEL R154, R40, -INF , !P5 ;  /* 0xff800000289a7808 */ /* 0x000fe40006800000 */
[----:B------:R-:W-:Y:S01]  /*1c5a0*/  FSEL R153, R41, -INF , !P4 ;  /* 0xff80000029997808 */ /* 0x000fe20006000000 */
[----:B------:R2:W3:Y:S01]  /*1c5b0*/  I2F R20, R17 ;  /* 0x0000001100147306 */ /* 0x0004e20000201400 */
[----:B------:R-:W-:-:S02]  /*1c5c0*/  ISETP.GE.AND P5, PT, R16, R134, PT ;  /* 0x000000861000720c */ /* 0x000fc40003fa6270 */
[C---:B------:R-:W-:Y:S02]  /*1c5d0*/  ISETP.GE.AND P6, PT, R17.reuse, R3, PT ;  /* 0x000000031100720c */ /* 0x040fe40003fc6270 */
[----:B------:R-:W-:Y:S02]  /*1c5e0*/  ISETP.GE.AND P4, PT, R17, R134, PT ;  /* 0x000000861100720c */ /* 0x000fe40003f86270 */
[----:B------:R-:W-:Y:S01]  /*1c5f0*/  IADD3 R22, R2, 0x70, RZ ;  /* 0x0000007002167810 */ /* 0x000fe20007ffe0ff */
[CC--:B-1----:R-:W-:Y:S02]  /*1c600*/  FFMA.FTZ R24, R0.reuse, R23.reuse, R24 ;  /* 0x0000001700187223 */ /* 0x0c2fe40000010018 */
[----:B------:R-:W-:-:S03]  /*1c610*/  FFMA.FTZ R26, R0, R23, R26 ;  /* 0x00000017001a7223 */ /* 0x000fc6000001001a */
[-C--:B------:R-:W-:Y:S01]  /*1c620*/  FFMA.FTZ R146, R0, R21.reuse, R6 ;  /* 0x0000001500927223 */ /* 0x080fe20000010006 */
[----:B------:R-:W-:Y:S01]  /*1c630*/  FSEL R145, R24, -INF , !P1 ;  /* 0xff80000018917808 */ /* 0x000fe20004800000 */
[----:B------:R-:W-:Y:S01]  /*1c640*/  FFMA.FTZ R143, R0, R21, R4 ;  /* 0x00000015008f7223 */ /* 0x000fe20000010004 */
[----:B--2---:R-:W-:Y:S01]  /*1c650*/  HMMA.16816.F32.BF16 R16, R8, R12, R148 ;  /* 0x0000000c0810723c */ /* 0x004fe20000041894 */
[----:B------:R-:W1:Y:S01]  /*1c660*/  I2F R12, R29 ;  /* 0x0000001d000c7306 */ /* 0x000e620000201400 */
[----:B------:R-:W-:Y:S01]  /*1c670*/  IADD3 R4, R2, 0x78, RZ ;  /* 0x0000007802047810 */ /* 0x000fe20007ffe0ff */
[----:B---3--:R-:W-:Y:S01]  /*1c680*/  FFMA.FTZ R25, R0, R20, R25 ;  /* 0x0000001400197223 */ /* 0x008fe20000010019 */
[----:B------:R-:W-:Y:S01]  /*1c690*/  ISETP.GE.AND P1, PT, R28, R134, PT ;  /* 0x000000861c00720c */ /* 0x000fe20003f26270 */
[----:B------:R-:W-:Y:S02]  /*1c6a0*/  FFMA.FTZ R27, R0, R20, R27 ;  /* 0x00000014001b7223 */ /* 0x000fe4000001001b */
[----:B------:R-:W-:Y:S01]  /*1c6b0*/  IADD3 R8, R2, 0x71, RZ ;  /* 0x0000007102087810 */ /* 0x000fe20007ffe0ff */
[----:B------:R-:W-:Y:S01]  /*1c6c0*/  IMAD.U32 R9, RZ, RZ, UR5 ;  /* 0x00000005ff097e24 */ /* 0x000fe2000f8e00ff */
[----:B------:R-:W2:Y:S01]  /*1c6d0*/  I2F R13, R22 ;  /* 0x00000016000d7306 */ /* 0x000ea20000201400 */
[----:B------:R-:W-:Y:S01]  /*1c6e0*/  FSEL R151, R43, -INF , !P3 ;  /* 0xff8000002b977808 */ /* 0x000fe20005800000 */
[----:B------:R-:W-:Y:S01]  /*1c6f0*/  IMAD.MOV.U32 R148, RZ, RZ, R176 ;  /* 0x000000ffff947224 */ /* 0x000fe200078e00b0 */
[----:B------:R-:W-:Y:S01]  /*1c700*/  ISETP.GE.AND P3, PT, R28, R3, PT ;  /* 0x000000031c00720c */ /* 0x000fe20003f66270 */
[----:B------:R-:W-:Y:S01]  /*1c710*/  IMAD.MOV.U32 R149, RZ, RZ, R177 ;  /* 0x000000ffff957224 */ /* 0x000fe200078e00b1 */
[----:B------:R-:W-:-:S02]  /*1c720*/  FSEL R144, R25, -INF , !P6 ;  /* 0xff80000019907808 */ /* 0x000fc40007000000 */
[----:B------:R-:W-:Y:S01]  /*1c730*/  FSEL R143, R143, -INF , !P3 ;  /* 0xff8000008f8f7808 */ /* 0x000fe20005800000 */
[----:B------:R-:W3:Y:S01]  /*1c740*/  I2F R6, R8 ;  /* 0x0000000800067306 */ /* 0x000ee20000201400 */
[-C--:B-1----:R-:W-:Y:S01]  /*1c750*/  FFMA.FTZ R141, R0, R12.reuse, R5 ;  /* 0x0000000c008d7223 */ /* 0x082fe20000010005 */
[----:B------:R-:W-:Y:S01]  /*1c760*/  FSEL R146, R146, -INF , !P1 ;  /* 0xff80000092927808 */ /* 0x000fe20004800000 */
[----:B------:R-:W-:Y:S01]  /*1c770*/  FFMA.FTZ R7, R0, R12, R7 ;  /* 0x0000000c00077223 */ /* 0x000fe20000010007 */
[-C--:B------:R-:W-:Y:S02]  /*1c780*/  ISETP.GE.AND P6, PT, R29, R134.reuse, PT ;  /* 0x000000861d00720c */ /* 0x080fe40003fc6270 */
[----:B------:R-:W-:Y:S02]  /*1c790*/  ISETP.GE.AND P3, PT, R22, R134, PT ;  /* 0x000000861600720c */ /* 0x000fe40003f66270 */
[----:B------:R-:W1:Y:S01]  /*1c7a0*/  I2F R5, R4 ;  /* 0x0000000400057306 */ /* 0x000e620000201400 */
[----:B--2---:R-:W-:Y:S01]  /*1c7b0*/  FFMA.FTZ R18, R0, R13, R18 ;  /* 0x0000000d00127223 */ /* 0x004fe20000010012 */
[----:B------:R-:W-:Y:S01]  /*1c7c0*/  ISETP.GE.AND P1, PT, R8, R3, PT ;  /* 0x000000030800720c */ /* 0x000fe20003f26270 */
[----:B------:R-:W-:Y:S01]  /*1c7d0*/  FFMA.FTZ R16, R0, R13, R16 ;  /* 0x0000000d00107223 */ /* 0x000fe20000010010 */
[----:B------:R-:W-:-:S02]  /*1c7e0*/  FSEL R140, R7, -INF , !P6 ;  /* 0xff800000078c7808 */ /* 0x000fc40007000000 */
[----:B------:R-:W-:Y:S01]  /*1c7f0*/  FSEL R63, R18, -INF , !P3 ;  /* 0xff800000123f7808 */ /* 0x000fe20005800000 */
[CC--:B---3--:R-:W-:Y:S01]  /*1c800*/  FFMA.FTZ R17, R0.reuse, R6.reuse, R17 ;  /* 0x0000000600117223 */ /* 0x0c8fe20000010011 */
[----:B------:R-:W2:Y:S01]  /*1c810*/  I2F R7, R2 ;  /* 0x0000000200077306 */ /* 0x000ea20000201400 */
[----:B------:R-:W-:Y:S01]  /*1c820*/  FFMA.FTZ R19, R0, R6, R19 ;  /* 0x0000000600137223 */ /* 0x000fe20000010013 */
[----:B------:R-:W-:Y:S02]  /*1c830*/  IADD3 R6, R2, 0x79, RZ ;  /* 0x0000007902067810 */ /* 0x000fe40007ffe0ff */
[----:B------:R-:W-:Y:S02]  /*1c840*/  FSEL R54, R17, -INF , !P1 ;  /* 0xff80000011367808 */ /* 0x000fe40004800000 */
[----:B------:R-:W-:Y:S01]  /*1c850*/  ISETP.GE.AND P3, PT, R4, R3, PT ;  /* 0x000000030400720c */ /* 0x000fe20003f66270 */
[-C--:B-1----:R-:W-:Y:S01]  /*1c860*/  FFMA.FTZ R38, R0, R5.reuse, R38 ;  /* 0x0000000500267223 */ /* 0x082fe20000010026 */
[----:B------:R-:W-:Y:S01]  /*1c870*/  BAR.SYNC.DEFER_BLOCKING 0x0 ;  /* 0x0000000000007b1d */ /* 0x000fe20000010000 */
[----:B------:R-:W-:Y:S01]  /*1c880*/  ISETP.GE.AND P1, PT, R4, R134, PT ;  /* 0x000000860400720c */ /* 0x000fe20003f26270 */
[----:B------:R-:W-:Y:S01]  /*1c890*/  FFMA.FTZ R36, R0, R5, R36 ;  /* 0x0000000500247223 */ /* 0x000fe20000010024 */
[----:B------:R-:W-:-:S02]  /*1c8a0*/  FSEL R150, R26, -INF , !P5 ;  /* 0xff8000001a967808 */ /* 0x000fc40006800000 */
[----:B------:R-:W-:Y:S01]  /*1c8b0*/  ISETP.GE.AND P5, PT, R29, R3, PT ;  /* 0x000000031d00720c */ /* 0x000fe20003fa6270 */
[----:B------:R-:W1:Y:S01]  /*1c8c0*/  I2F R4, R6 ;  /* 0x0000000600047306 */ /* 0x000e620000201400 */
[----:B------:R-:W-:Y:S01]  /*1c8d0*/  FSEL R61, R38, -INF , !P1 ;  /* 0xff800000263d7808 */ /* 0x000fe20004800000 */
[----:B--2---:R-:W-:Y:S01]  /*1c8e0*/  FFMA.FTZ R56, R0, R7, R56 ;  /* 0x0000000700387223 */ /* 0x004fe20000010038 */
[----:B------:R-:W-:Y:S02]  /*1c8f0*/  ISETP.GT.AND P1, PT, R238, R227, PT ;  /* 0x000000e3ee00720c */ /* 0x000fe40003f24270 */
[----:B------:R-:W-:Y:S02]  /*1c900*/  FSEL R141, R141, -INF , !P5 ;  /* 0xff8000008d8d7808 */ /* 0x000fe40006800000 */
[----:B------:R-:W-:Y:S01]  /*1c910*/  ISETP.GE.AND P5, PT, R8, R134, PT ;  /* 0x000000860800720c */ /* 0x000fe20003fa6270 */
[----:B------:R-:W-:Y:S01]  /*1c920*/  IMAD.U32 R8, RZ, RZ, UR4 ;  /* 0x00000004ff087e24 */ /* 0x000fe2000f8e00ff */
[----:B------:R-:W-:Y:S01]  /*1c930*/  FSEL R147, R27, -INF , !P4 ;  /* 0xff8000001b937808 */ /* 0x000fe20006000000 */
[----:B------:R-:W-:Y:S01]  /*1c940*/  ULDC.64 UR4, c[0x0][0x118] ;  /* 0x0000460000047ab9 */ /* 0x000fe20000000a00 */
[----:B------:R-:W-:-:S02]  /*1c950*/  ISETP.GE.AND P4, PT, R22, R3, PT ;  /* 0x000000031600720c */ /* 0x000fc40003f86270 */
[----:B------:R-:W-:Y:S02]  /*1c960*/  FSEL R62, R19, -INF , !P5 ;  /* 0xff800000133e7808 */ /* 0x000fe40006800000 */
[-C--:B------:R-:W-:Y:S01]  /*1c970*/  ISETP.GE.AND P6, PT, R2, R3.reuse, PT ;  /* 0x000000030200720c */ /* 0x080fe20003fc6270 */
[-C--:B-1----:R-:W-:Y:S01]  /*1c980*/  FFMA.FTZ R37, R0, R4.reuse, R37 ;  /* 0x0000000400257223 */ /* 0x082fe20000010025 */
[----:B------:R-:W-:Y:S01]  /*1c990*/  ISETP.GE.AND P5, PT, R6, R3, PT ;  /* 0x000000030600720c */ /* 0x000fe20003fa6270 */
[----:B------:R-:W-:Y:S01]  /*1c9a0*/  FFMA.FTZ R3, R0, R7, R58 ;  /* 0x0000000700037223 */ /* 0x000fe2000001003a */
[----:B------:R-:W-:Y:S01]  /*1c9b0*/  FSEL R55, R16, -INF , !P4 ;  /* 0xff80000010377808 */ /* 0x000fe20006000000 */
[----:B------:R-:W-:Y:S01]  /*1c9c0*/  FFMA.FTZ R39, R0, R4, R39 ;  /* 0x0000000400277223 */ /* 0x000fe20000010027 */
[----:B------:R-:W-:Y:S02]  /*1c9d0*/  FSEL R46, R36, -INF , !P3 ;  /* 0xff800000242e7808 */ /* 0x000fe40005800000 */
[----:B------:R-:W-:-:S02]  /*1c9e0*/  ISETP.GE.AND P4, PT, R2, R134, PT ;  /* 0x000000860200720c */ /* 0x000fc40003f86270 */
        /* <DEDUP_REMOVED lines=39> */
[----:B------:R-:W-:Y:S02]  /*1cc60*/  ISETP.GE.AND P0, PT, R12, RZ, PT ;  /* 0x000000ff0c00720c */ /* 0x000fe40003f06270 */
[----:B------:R-:W-:-:S02]  /*1cc70*/  @!P3 IADD3 R11, R11, 0x1, RZ ;  /* 0x000000010b0bb810 */ /* 0x000fc40007ffe0ff */
[----:B------:R-:W-:-:S05]  /*1cc80*/  ISETP.NE.AND P3, PT, R15, RZ, PT ;  /* 0x000000ff0f00720c */ /* 0x000fca0003f65270 */
        /* <DEDUP_REMOVED lines=26> */
.L_x_4382:
[----:B------:R-:W2:Y:S02]  /*1ce30*/  LD.E R6, [R8.64+0x38] ;  /* 0x0000380408067980 */ /* 0x000ea4000c101900 */
[----:B--2---:R-:W-:-:S04]  /*1ce40*/  LEA R6, -R6, RZ, 0x7 ;  /* 0x000000ff06067211 */ /* 0x004fc800078e39ff */
[----:B------:R-:W-:Y:S02]  /*1ce50*/  SHF.R.S32.HI R11, RZ, 0x1f, R6 ;  /* 0x0000001fff0b7819 */ /* 0x000fe40000011406 */
.L_x_4383:
[----:B------:R-:W-:Y:S05]  /*1ce60*/  BSYNC B0 ;  /* 0x0000000000007941 */ /* 0x000fea0003800000 */
.L_x_4381:
        /* <DEDUP_REMOVED lines=73> */
[CC--:B------:R-:W-:Y:S01]  /*1d300*/  @P2 LEA R32, P0, R5.reuse, R228.reuse, 0x1 ;  /* 0x000000e405202211 */ /* 0x0c0fe200078008ff */
        /* <DEDUP_REMOVED lines=57> */
.L_x_4380:
[----:B------:R-:W-:Y:S05]  /*1d6a0*/  BSYNC B1 ;  /* 0x0000000000017941 */ /* 0x000fea0003800000 */
.L_x_4379:
[----:B------:R2:W3:Y:S01]  /*1d6b0*/  LD.E R53, [R8.64+0xdc] ;  /* 0x0000dc0408357980 */ /* 0x0004e2000c101900 */
        /* <DEDUP_REMOVED lines=19> */
[----:B--2---:R-:W-:Y:S01]  /*1d7f0*/  LDSM.16.MT88.4 R8, [R214+0xc000] ;  /* 0x00c00000d608783b */ /* 0x004fe20000004200 */
[----:B------:R-:W-:-:S04]  /*1d800*/  FMNMX.FTZ R2, R180, R5, !PT ;  /* 0x00000005b4027209 */ /* 0x000fc80007810000 */
[----:B------:R-:W-:-:S04]  /*1d810*/  FMNMX.FTZ R5, R135, R2, !PT ;  /* 0x0000000287057209 */ /* 0x000fc80007810000 */
        /* <DEDUP_REMOVED lines=55> */
[----:B-1----:R-:W-:-:S04]  /*1db90*/  FMNMX.FTZ R41, R2, R41, !PT ;  /* 0x0000002902297209 */ /* 0x002fc80007810000 */
[----:B------:R-:W-:Y:S02]  /*1dba0*/  FSETP.NEU.FTZ.AND P0, PT, R41, -INF , PT ;  /* 0xff8000002900780b */ /* 0x000fe40003f1d000 */
[----:B--2---:R-:W-:Y:S02]  /*1dbb0*/  FMNMX.FTZ R42, R5, R42, !PT ;  /* 0x0000002a052a7209 */ /* 0x004fe40007810000 */
[----:B------:R-:W-:Y:S02]  /*1dbc0*/  FSEL R5, R41, RZ, P0 ;  /* 0x000000ff29057208 */ /* 0x000fe40000000000 */
[----:B------:R-:W-:-:S04]  /*1dbd0*/  FSETP.NEU.FTZ.AND P2, PT, R42, -INF , PT ;  /* 0xff8000002a00780b */ /* 0x000fc80003f5d000 */
[----:B------:R-:W-:-:S05]  /*1dbe0*/  FSEL R6, R42, RZ, P2 ;  /* 0x000000ff2a067208 */ /* 0x000fca0001000000 */
[----:B------:R-:W-:Y:S02]  /*1dbf0*/  FADD.FTZ R6, R133, -R6 ;  /* 0x8000000685067221 */ /* 0x000fe40000010000 */
[C---:B---3--:R-:W-:Y:S02]  /*1dc00*/  FMUL.FTZ R58, R53.reuse, R42 ;  /* 0x0000002a353a7220 */ /* 0x048fe40000410000 */
[C---:B------:R-:W-:Y:S02]  /*1dc10*/  FMUL.FTZ R52, R53.reuse, R41 ;  /* 0x0000002935347220 */ /* 0x040fe40000410000 */
[----:B------:R-:W-:Y:S01]  /*1dc20*/  FMUL.FTZ R45, R53, R6 ;  /* 0x00000006352d7220 */ /* 0x000fe20000410000 */
[----:B------:R-:W-:Y:S02]  /*1dc30*/  FSEL R58, R58, RZ, P2 ;  /* 0x000000ff3a3a7208 */ /* 0x000fe40001000000 */
[----:B------:R-:W-:-:S03]  /*1dc40*/  FSEL R52, R52, RZ, P0 ;  /* 0x000000ff34347208 */ /* 0x000fc60000000000 */
[-C--:B------:R-:W-:Y:S01]  /*1dc50*/  FFMA.FTZ R40, R4, R53.reuse, -R58 ;  /* 0x0000003504287223 */ /* 0x080fe2000001083a */
[----:B------:R-:W1:Y:S01]  /*1dc60*/  MUFU.EX2 R45, R45 ;  /* 0x0000002d002d7308 */ /* 0x000e620000000800 */
[----:B------:R-:W-:Y:S02]  /*1dc70*/  FADD.FTZ R4, R132, -R5 ;  /* 0x8000000584047221 */ /* 0x000fe40000010000 */
[-CC-:B------:R-:W-:Y:S02]  /*1dc80*/  FFMA.FTZ R33, R3, R53.reuse, -R52.reuse ;  /* 0x0000003503217223 */ /* 0x180fe40000010834 */
[-CC-:B------:R-:W-:Y:S02]  /*1dc90*/  FFMA.FTZ R32, R188, R53.reuse, -R52.reuse ;  /* 0x00000035bc207223 */ /* 0x180fe40000010834 */
[-CC-:B------:R-:W-:Y:S01]  /*1dca0*/  FFMA.FTZ R3, R189, R53.reuse, -R52.reuse ;  /* 0x00000035bd037223 */ /* 0x180fe20000010834 */
[----:B------:R-:W-:Y:S01]  /*1dcb0*/  MUFU.EX2 R40, R40 ;  /* 0x0000002800287308 */ /* 0x000fe20000000800 */
[----:B------:R-:W-:-:S02]  /*1dcc0*/  FFMA.FTZ R2, R190, R53, -R52 ;  /* 0x00000035be027223 */ /* 0x000fc40000010834 */
[-CC-:B------:R-:W-:Y:S02]  /*1dcd0*/  FFMA.FTZ R35, R185, R53.reuse, -R58.reuse ;  /* 0x00000035b9237223 */ /* 0x180fe4000001083a */
[-CC-:B------:R-:W-:Y:S02]  /*1dce0*/  FFMA.FTZ R34, R186, R53.reuse, -R58.reuse ;  /* 0x00000035ba227223 */ /* 0x180fe4000001083a */
[----:B------:R-:W-:Y:S01]  /*1dcf0*/  FFMA.FTZ R43, R187, R53, -R58 ;  /* 0x00000035bb2b7223 */ /* 0x000fe2000001083a */
[----:B------:R-:W-:Y:S01]  /*1dd00*/  MUFU.EX2 R33, R33 ;  /* 0x0000002100217308 */ /* 0x000fe20000000800 */
[----:B------:R-:W-:Y:S02]  /*1dd10*/  FMUL.FTZ R44, R53, R4 ;  /* 0x00000004352c7220 */ /* 0x000fe40000410000 */
[-C--:B-1----:R-:W-:Y:S02]  /*1dd20*/  FMUL.FTZ R128, R128, R45.reuse ;  /* 0x0000002d80807220 */ /* 0x082fe40000410000 */
[----:B------:R-:W-:-:S02]  /*1dd30*/  FMUL.FTZ R129, R129, R45 ;  /* 0x0000002d81817220 */ /* 0x000fc40000410000 */
[-C--:B------:R-:W-:Y:S01]  /*1dd40*/  FMUL.FTZ R124, R124, R45.reuse ;  /* 0x0000002d7c7c7220 */ /* 0x080fe20000410000 */
[----:B------:R-:W1:Y:S01]  /*1dd50*/  MUFU.EX2 R32, R32 ;  /* 0x0000002000207308 */ /* 0x000e620000000800 */
[-C--:B------:R-:W-:Y:S02]  /*1dd60*/  FMUL.FTZ R125, R125, R45.reuse ;  /* 0x0000002d7d7d7220 */ /* 0x080fe40000410000 */
[-C--:B------:R-:W-:Y:S02]  /*1dd70*/  FMUL.FTZ R68, R68, R45.reuse ;  /* 0x0000002d44447220 */ /* 0x080fe40000410000 */
[-C--:B------:R-:W-:Y:S02]  /*1dd80*/  FMUL.FTZ R69, R69, R45.reuse ;  /* 0x0000002d45457220 */ /* 0x080fe40000410000 */
[-C--:B------:R-:W-:Y:S01]  /*1dd90*/  FMUL.FTZ R72, R72, R45.reuse ;  /* 0x0000002d48487220 */ /* 0x080fe20000410000 */
[----:B------:R-:W-:Y:S01]  /*1dda0*/  MUFU.EX2 R3, R3 ;  /* 0x0000000300037308 */ /* 0x000fe20000000800 */
[----:B------:R-:W-:-:S02]  /*1ddb0*/  FMUL.FTZ R73, R73, R45 ;  /* 0x0000002d49497220 */ /* 0x000fc40000410000 */
[-C--:B------:R-:W-:Y:S02]  /*1ddc0*/  FMUL.FTZ R76, R76, R45.reuse ;  /* 0x0000002d4c4c7220 */ /* 0x080fe40000410000 */
[-C--:B------:R-:W-:Y:S02]  /*1ddd0*/  FMUL.FTZ R77, R77, R45.reuse ;  /* 0x0000002d4d4d7220 */ /* 0x080fe40000410000 */
[----:B------:R-:W-:Y:S01]  /*1dde0*/  FMUL.FTZ R80, R80, R45 ;  /* 0x0000002d50507220 */ /* 0x000fe20000410000 */
[----:B------:R-:W2:Y:S01]  /*1ddf0*/  MUFU.EX2 R2, R2 ;  /* 0x0000000200027308 */ /* 0x000ea20000000800 */
[----:B-1----:R-:W-:Y:S01]  /*1de00*/  F2FP.BF16.PACK_AB R5, R32, R33 ;  /* 0x000000212005723e */ /* 0x002fe200000010ff */
[-C--:B------:R-:W-:Y:S02]  /*1de10*/  FMUL.FTZ R81, R81, R45.reuse ;  /* 0x0000002d51517220 */ /* 0x080fe40000410000 */
[-C--:B------:R-:W-:Y:S02]  /*1de20*/  FMUL.FTZ R84, R84, R45.reuse ;  /* 0x0000002d54547220 */ /* 0x080fe40000410000 */
[----:B------:R-:W-:-:S02]  /*1de30*/  FMUL.FTZ R85, R85, R45 ;  /* 0x0000002d55557220 */ /* 0x000fc40000410000 */
[----:B------:R-:W1:Y:S01]  /*1de40*/  MUFU.EX2 R35, R35 ;  /* 0x0000002300237308 */ /* 0x000e620000000800 */
[-C--:B------:R-:W-:Y:S02]  /*1de50*/  FMUL.FTZ R88, R88, R45.reuse ;  /* 0x0000002d58587220 */ /* 0x080fe40000410000 */
[-C--:B------:R-:W-:Y:S02]  /*1de60*/  FMUL.FTZ R89, R89, R45.reuse ;  /* 0x0000002d59597220 */ /* 0x080fe40000410000 */
[-C--:B------:R-:W-:Y:S02]  /*1de70*/  FMUL.FTZ R92, R92, R45.reuse ;  /* 0x0000002d5c5c7220 */ /* 0x080fe40000410000 */
[----:B------:R-:W-:Y:S01]  /*1de80*/  FMUL.FTZ R93, R93, R45 ;  /* 0x0000002d5d5d7220 */ /* 0x000fe20000410000 */
[----:B------:R-:W-:Y:S01]  /*1de90*/  MUFU.EX2 R34, R34 ;  /* 0x0000002200227308 */ /* 0x000fe20000000800 */
[----:B--2---:R-:W-:Y:S01]  /*1dea0*/  F2FP.BF16.PACK_AB R7, R2, R3 ;  /* 0x000000030207723e */ /* 0x004fe200000010ff */
[----:B------:R-:W-:-:S02]  /*1deb0*/  FMUL.FTZ R96, R96, R45 ;  /* 0x0000002d60607220 */ /* 0x000fc40000410000 */
[-C--:B------:R-:W-:Y:S02]  /*1dec0*/  FMUL.FTZ R97, R97, R45.reuse ;  /* 0x0000002d61617220 */ /* 0x080fe40000410000 */
[-C--:B------:R-:W-:Y:S02]  /*1ded0*/  FMUL.FTZ R100, R100, R45.reuse ;  /* 0x0000002d64647220 */ /* 0x080fe40000410000 */
        /* <DEDUP_REMOVED lines=9> */
[-C--:B------:R-:W-:Y:S01]  /*1df70*/  FMUL.FTZ R121, R121, R45.reuse ;  /* 0x0000002d79797220 */ /* 0x080fe20000410000 */
[----:B--2---:R-:W-:Y:S01]  /*1df80*/  F2FP.BF16.PACK_AB R6, R43, R34 ;  /* 0x000000222b06723e */ /* 0x004fe200000010ff */
[-C--:B------:R-:W-:Y:S02]  /*1df90*/  FMUL.FTZ R116, R116, R45.reuse ;  /* 0x0000002d74747220 */ /* 0x080fe40000410000 */
[----:B------:R-:W-:-:S02]  /*1dfa0*/  FMUL.FTZ R117, R117, R45 ;  /* 0x0000002d75757220 */ /* 0x000fc40000410000 */
[-C--:B------:R-:W-:Y:S02]  /*1dfb0*/  FMUL.FTZ R112, R112, R45.reuse ;  /* 0x0000002d70707220 */ /* 0x080fe40000410000 */
[----:B------:R-:W-:Y:S02]  /*1dfc0*/  FMUL.FTZ R113, R113, R45 ;  /* 0x0000002d71717220 */ /* 0x000fe40000410000 */
[-C--:B-1----:R-:W-:Y:S02]  /*1dfd0*/  FMUL.FTZ R130, R130, R44.reuse ;  /* 0x0000002c82827220 */ /* 0x082fe40000410000 */
[-C--:B------:R-:W-:Y:S02]  /*1dfe0*/  FMUL.FTZ R131, R131, R44.reuse ;  /* 0x0000002c83837220 */ /* 0x080fe40000410000 */
[-C--:B------:R-:W-:Y:S02]  /*1dff0*/  FMUL.FTZ R126, R126, R44.reuse ;  /* 0x0000002c7e7e7220 */ /* 0x080fe40000410000 */
        /* <DEDUP_REMOVED lines=42> */
[-CC-:B------:R-:W-:Y:S02]  /*1e2a0*/  FFMA.FTZ R60, R60, R53.reuse, -R52.reuse ;  /* 0x000000353c3c7223 */ /* 0x180fe40000010834 */
[----:B--2---:R-:W-:Y:S01]  /*1e2b0*/  HMMA.16816.F32.BF16 R92, R4, R8, R92 ;  /* 0x00000008045c723c */ /* 0x004fe2000004185c */
[-C--:B------:R-:W-:Y:S01]  /*1e2c0*/  FFMA.FTZ R59, R59, R53.reuse, -R52 ;  /* 0x000000353b3b7223 */ /* 0x080fe20000010834 */
[----:B------:R-:W-:Y:S01]  /*1e2d0*/  MUFU.EX2 R57, R57 ;  /* 0x0000003900397308 */ /* 0x000fe20000000800 */
[----:B------:R-:W-:-:S02]  /*1e2e0*/  FFMA.FTZ R64, R184, R53, -R58 ;  /* 0x00000035b8407223 */ /* 0x000fc4000001083a */
[-CC-:B------:R-:W-:Y:S02]  /*1e2f0*/  FFMA.FTZ R67, R181, R53.reuse, -R58.reuse ;  /* 0x00000035b5437223 */ /* 0x180fe4000001083a */
[-CC-:B------:R-:W-:Y:S01]  /*1e300*/  FFMA.FTZ R66, R183, R53.reuse, -R58.reuse ;  /* 0x00000035b7427223 */ /* 0x180fe2000001083a */
[C---:B------:R-:W-:Y:S01]  /*1e310*/  HMMA.16816.F32.BF16 R96, R4.reuse, R10, R96 ;  /* 0x0000000a0460723c */ /* 0x040fe20000041860 */
[----:B------:R-:W2:Y:S01]  /*1e320*/  LDSM.16.MT88.4 R8, [R212+0x10000] ;  /* 0x01000000d408783b */ /* 0x000ea20000004200 */
[-C--:B------:R-:W-:Y:S01]  /*1e330*/  FFMA.FTZ R65, R182, R53.reuse, -R58 ;  /* 0x00000035b6417223 */ /* 0x080fe2000001083a */
[----:B------:R-:W-:Y:S01]  /*1e340*/  MUFU.EX2 R60, R60 ;  /* 0x0000003c003c7308 */ /* 0x000fe20000000800 */
[-CC-:B------:R-:W-:Y:S02]  /*1e350*/  FFMA.FTZ R132, R180, R53.reuse, -R52.reuse ;  /* 0x00000035b4847223 */ /* 0x180fe40000010834 */
[-CC-:B------:R-:W-:Y:S02]  /*1e360*/  FFMA.FTZ R133, R135, R53.reuse, -R52.reuse ;  /* 0x0000003587857223 */ /* 0x180fe40000010834 */
[----:B---3--:R-:W-:Y:S01]  /*1e370*/  HMMA.16816.F32.BF16 R100, R4, R16, R100 ;  /* 0x000000100464723c */ /* 0x008fe20000041864 */
[----:B------:R-:W-:-:S02]  /*1e380*/  FFMA.FTZ R142, R51, R53, -R52 ;  /* 0x00000035338e7223 */ /* 0x000fc40000010834 */
[----:B------:R-:W-:Y:S01]  /*1e390*/  MUFU.EX2 R59, R59 ;  /* 0x0000003b003b7308 */ /* 0x000fe20000000800 */
[-CC-:B------:R-:W-:Y:S02]  /*1e3a0*/  FFMA.FTZ R152, R49, R53.reuse, -R52.reuse ;  /* 0x0000003531987223 */ /* 0x180fe40000010834 */
[-CC-:B------:R-:W-:Y:S02]  /*1e3b0*/  FFMA.FTZ R155, R48, R53.reuse, -R52.reuse ;  /* 0x00000035309b7223 */ /* 0x180fe40000010834 */
[----:B------:R-:W-:Y:S01]  /*1e3c0*/  HMMA.16816.F32.BF16 R104, R4, R18, R104 ;  /* 0x000000120468723c */ /* 0x000fe20000041868 */
[----:B------:R-:W3:Y:S01]  /*1e3d0*/  LDSM.16.MT88.4 R16, [R213+0xc800] ;  /* 0x00c80000d510783b */ /* 0x000ee20000004200 */
[-CC-:B------:R-:W-:Y:S01]  /*1e3e0*/  FFMA.FTZ R156, R50, R53.reuse, -R52.reuse ;  /* 0x00000035329c7223 */ /* 0x180fe20000010834 */
[----:B------:R-:W-:Y:S01]  /*1e3f0*/  MUFU.EX2 R64, R64 ;  /* 0x0000004000407308 */ /* 0x000fe20000000800 */
[-CC-:B------:R-:W-:Y:S01]  /*1e400*/  FFMA.FTZ R134, R178, R53.reuse, -R52.reuse ;  /* 0x00000035b2867223 */ /* 0x180fe20000010834 */
[----:B------:R-:W-:Y:S01]  /*1e410*/  LDSM.16.MT88.4 R48, [R213+0x11000] ;  /* 0x01100000d530783b */ /* 0x000fe20000004200 */
[----:B------:R-:W-:-:S02]  /*1e420*/  FFMA.FTZ R135, R179, R53, -R52 ;  /* 0x00000035b3877223 */ /* 0x000fc40000010834 */
[-CC-:B------:R-:W-:Y:S01]  /*1e430*/  FFMA.FTZ R136, R136, R53.reuse, -R58.reuse ;  /* 0x0000003588887223 */ /* 0x180fe2000001083a */
[C---:B-1----:R-:W-:Y:S01]  /*1e440*/  HMMA.16816.F32.BF16 R108, R4.reuse, R12, R108 ;  /* 0x0000000c046c723c */ /* 0x042fe2000004186c */
[-CC-:B------:R-:W-:Y:S01]  /*1e450*/  FFMA.FTZ R137, R137, R53.reuse, -R58.reuse ;  /* 0x0000003589897223 */ /* 0x180fe2000001083a */
[----:B------:R-:W1:Y:S01]  /*1e460*/  MUFU.EX2 R67, R67 ;  /* 0x0000004300437308 */ /* 0x000e620000000800 */
[-CC-:B------:R-:W-:Y:S02]  /*1e470*/  FFMA.FTZ R138, R138, R53.reuse, -R58.reuse ;  /* 0x000000358a8a7223 */ /* 0x180fe4000001083a */
[-CC-:B------:R-:W-:Y:S02]  /*1e480*/  FFMA.FTZ R139, R139, R53.reuse, -R58.reuse ;  /* 0x000000358b8b7223 */ /* 0x180fe4000001083a */
[-CC-:B------:R-:W-:Y:S01]  /*1e490*/  FFMA.FTZ R159, R162, R53.reuse, -R58.reuse ;  /* 0x00000035a29f7223 */ /* 0x180fe2000001083a */
[----:B------:R-:W-:Y:S01]  /*1e4a0*/  HMMA.16816.F32.BF16 R120, R4, R14, R120 ;  /* 0x0000000e0478723c */ /* 0x000fe20000041878 */
[----:B------:R-:W4:Y:S01]  /*1e4b0*/  LDSM.16.MT88.4 R12, [R212+0xc800] ;  /* 0x00c80000d40c783b */ /* 0x000f220000004200 */
[----:B------:R-:W-:Y:S01]  /*1e4c0*/  MUFU.EX2 R66, R66 ;  /* 0x0000004200427308 */ /* 0x000fe20000000800 */
[----:B------:R-:W-:-:S02]  /*1e4d0*/  FFMA.FTZ R162, R163, R53, -R58 ;  /* 0x00000035a3a27223 */ /* 0x000fc4000001083a */
[-CC-:B------:R-:W-:Y:S02]  /*1e4e0*/  FFMA.FTZ R163, R175, R53.reuse, -R58.reuse ;  /* 0x00000035afa37223 */ /* 0x180fe4000001083a */
[-C--:B------:R-:W-:Y:S01]  /*1e4f0*/  FFMA.FTZ R166, R166, R53.reuse, -R58 ;  /* 0x00000035a6a67223 */ /* 0x080fe2000001083a */
[C---:B--2---:R-:W-:Y:S01]  /*1e500*/  HMMA.16816.F32.BF16 R116, R4.reuse, R8, R116 ;  /* 0x000000080474723c */ /* 0x044fe20000041874 */
[-CC-:B------:R-:W-:Y:S01]  /*1e510*/  FFMA.FTZ R171, R171, R53.reuse, -R52.reuse ;  /* 0x00000035abab7223 */ /* 0x180fe20000010834 */
[----:B------:R-:W2:Y:S01]  /*1e520*/  MUFU.EX2 R65, R65 ;  /* 0x0000004100417308 */ /* 0x000ea20000000800 */
[-CC-:B------:R-:W-:Y:S02]  /*1e530*/  FFMA.FTZ R172, R172, R53.reuse, -R52.reuse ;  /* 0x00000035acac7223 */ /* 0x180fe40000010834 */
[-CC-:B------:R-:W-:Y:S02]  /*1e540*/  FFMA.FTZ R173, R173, R53.reuse, -R52.reuse ;  /* 0x00000035adad7223 */ /* 0x180fe40000010834 */
[-C--:B------:R-:W-:Y:S01]  /*1e550*/  FFMA.FTZ R174, R174, R53.reuse, -R52 ;  /* 0x00000035aeae7223 */ /* 0x080fe20000010834 */
[----:B------:R-:W-:Y:S01]  /*1e560*/  HMMA.16816.F32.BF16 R112, R4, R10, R112 ;  /* 0x0000000a0470723c */ /* 0x000fe20000041870 */
[----:B------:R-:W5:Y:S01]  /*1e570*/  LDSM.16.MT88.4 R8, [R216+0x10800] ;  /* 0x01080000d808783b */ /* 0x000f620000004200 */
[----:B------:R-:W3:Y:S01]  /*1e580*/  MUFU.EX2 R132, R132 ;  /* 0x0000008400847308 */ /* 0x000ee20000000800 */
[----:B------:R-:W-:-:S02]  /*1e590*/  FFMA.FTZ R165, R165, R53, -R58 ;  /* 0x00000035a5a57223 */ /* 0x000fc4000001083a */
[-CC-:B------:R-:W-:Y:S02]  /*1e5a0*/  FFMA.FTZ R176, R169, R53.reuse, -R58.reuse ;  /* 0x00000035a9b07223 */ /* 0x180fe4000001083a */
[----:B-1----:R-:W-:Y:S01]  /*1e5b0*/  F2FP.BF16.PACK_AB R4, R67, R64 ;  /* 0x000000404304723e */ /* 0x002fe200000010ff */
[----:B------:R-:W-:Y:S01]  /*1e5c0*/  FFMA.FTZ R168, R168, R53, -R58 ;  /* 0x00000035a8a87223 */ /* 0x000fe2000001083a */
[----:B------:R-:W-:Y:S01]  /*1e5d0*/  F2FP.BF16.PACK_AB R5, R60, R57 ;  /* 0x000000393c05723e */ /* 0x000fe200000010ff */
[----:B------:R-:W-:Y:S01]  /*1e5e0*/  MUFU.EX2 R133, R133 ;  /* 0x0000008500857308 */ /* 0x000fe20000000800 */
[----:B--2---:R-:W-:Y:S01]  /*1e5f0*/  F2FP.BF16.PACK_AB R6, R65, R66 ;  /* 0x000000424106723e */ /* 0x004fe200000010ff */
        /* <DEDUP_REMOVED lines=12> */
[-CC-:B------:R-:W-:Y:S02]  /*1e6c0*/  FFMA.FTZ R147, R147, R53.reuse, -R52.reuse ;  /* 0x0000003593937223 */ /* 0x180fe40000010834 */
[-C--:B------:R-:W-:Y:S01]  /*1e6d0*/  FFMA.FTZ R146, R146, R53.reuse, -R52 ;  /* 0x0000003592927223 */ /* 0x080fe20000010834 */
[----:B------:R-:W-:Y:S01]  /*1e6e0*/  HMMA.16816.F32.BF16 R72, R4, R22, R72 ;  /* 0x000000160448723c */ /* 0x000fe20000041848 */
[----:B------:R-:W1:Y:S01]  /*1e6f0*/  LDSM.16.MT88.4 R20, [R212+0x10800] ;  /* 0x01080000d414783b */ /* 0x000e620000004200 */
[----:B------:R-:W-:Y:S01]  /*1e700*/  MUFU.EX2 R136, R136 ;  /* 0x0000008800887308 */ /* 0x000fe20000000800 */
[----:B------:R-:W-:-:S02]  /*1e710*/  FFMA.FTZ R145, R145, R53, -R58 ;  /* 0x0000003591917223 */ /* 0x000fc4000001083a */
[-CC-:B------:R-:W-:Y:S02]  /*1e720*/  FFMA.FTZ R144, R144, R53.reuse, -R58.reuse ;  /* 0x0000003590907223 */ /* 0x180fe4000001083a */
[-C--:B------:R-:W-:Y:S01]  /*1e730*/  FFMA.FTZ R143, R143, R53.reuse, -R58 ;  /* 0x000000358f8f7223 */ /* 0x080fe2000001083a */
[C---:B------:R-:W-:Y:S01]  /*1e740*/  HMMA.16816.F32.BF16 R76, R4.reuse, R16, R76 ;  /* 0x00000010044c723c */ /* 0x040fe2000004184c */
[----:B------:R-:W-:Y:S01]  /*1e750*/  FFMA.FTZ R140, R140, R53, -R52 ;  /* 0x000000358c8c7223 */ /* 0x000fe20000010834 */
[----:B------:R-:W2:Y:S01]  /*1e760*/  MUFU.EX2 R137, R137 ;  /* 0x0000008900897308 */ /* 0x000ea20000000800 */
[----:B------:R-:W-:Y:S02]  /*1e770*/  FFMA.FTZ R33, R241, R44, R33 ;  /* 0x0000002cf1217223 */ /* 0x000fe40000010021 */
[----:B------:R-:W-:Y:S02]  /*1e780*/  FFMA.FTZ R40, R240, R45, R40 ;  /* 0x0000002df0287223 */ /* 0x000fe40000010028 */
[----:B------:R-:W-:Y:S01]  /*1e790*/  FADD.FTZ R32, R32, R33 ;  /* 0x0000002120207221 */ /* 0x000fe20000010000 */
[----:B------:R-:W-:Y:S01]  /*1e7a0*/  HMMA.16816.F32.BF16 R80, R4, R18, R80 ;  /* 0x000000120450723c */ /* 0x000fe20000041850 */
[----:B------:R-:W3:Y:S01]  /*1e7b0*/  LDSM.16.MT88.4 R16, [R214+0xd000] ;  /* 0x00d00000d610783b */ /* 0x000ee20000004200 */
[----:B------:R-:W-:Y:S01]  /*1e7c0*/  MUFU.EX2 R138, R138 ;  /* 0x0000008a008a7308 */ /* 0x000fe20000000800 */
[----:B------:R-:W-:-:S02]  /*1e7d0*/  FADD.FTZ R35, R35, R40 ;  /* 0x0000002823237221 */ /* 0x000fc40000010000 */
[----:B------:R-:W-:Y:S02]  /*1e7e0*/  FADD.FTZ R3, R3, R32 ;  /* 0x0000002003037221 */ /* 0x000fe40000010000 */
[----:B------:R-:W-:Y:S01]  /*1e7f0*/  FADD.FTZ R34, R34, R35 ;  /* 0x0000002322227221 */ /* 0x000fe20000010000 */
[C---:B----4-:R-:W-:Y:S01]  /*1e800*/  HMMA.16816.F32.BF16 R84, R4.reuse, R12, R84 ;  /* 0x0000000c0454723c */ /* 0x050fe20000041854 */
[----:B------:R-:W-:Y:S01]  /*1e810*/  FADD.FTZ R2, R2, R3 ;  /* 0x0000000302027221 */ /* 0x000fe20000010000 */
[----:B------:R-:W4:Y:S01]  /*1e820*/  MUFU.EX2 R139, R139 ;  /* 0x0000008b008b7308 */ /* 0x000f220000000800 */
        /* <DEDUP_REMOVED lines=9> */
[----:B-----5:R-:W-:Y:S01]  /*1e8c0*/  HMMA.16816.F32.BF16 R92, R4, R8, R92 ;  /* 0x00000008045c723c */ /* 0x020fe2000004185c */
[----:B------:R-:W-:Y:S01]  /*1e8d0*/  FADD.FTZ R66, R66, R67 ;  /* 0x0000004342427221 */ /* 0x000fe20000010000 */
[----:B------:R-:W-:Y:S01]  /*1e8e0*/  MUFU.EX2 R152, R152 ;  /* 0x0000009800987308 */ /* 0x000fe20000000800 */
[----:B------:R-:W-:Y:S02]  /*1e8f0*/  FADD.FTZ R132, R132, R59 ;  /* 0x0000003b84847221 */ /* 0x000fe40000010000 */
[----:B------:R-:W-:-:S03]  /*1e900*/  FADD.FTZ R65, R65, R66 ;  /* 0x0000004241417221 */ /* 0x000fc60000010000 */
        /* <DEDUP_REMOVED lines=16> */
[----:B------:R-:W5:Y:S01]  /*1ea10*/  LDSM.16.MT88.4 R24, [R216+0xd000] ;  /* 0x00d00000d818783b */ /* 0x000f620000004200 */
[----:B------:R-:W2:Y:S06]  /*1ea20*/  MUFU.EX2 R171, R171 ;  /* 0x000000ab00ab7308 */ /* 0x000eac0000000800 */
        /* <DEDUP_REMOVED lines=9> */
[----:B----4-:R-:W-:Y:S01]  /*1eac0*/  F2FP.BF16.PACK_AB R6, R139, R138 ;  /* 0x0000008a8b06723e */ /* 0x010fe200000010ff */
[----:B------:R-:W-:Y:S01]  /*1ead0*/  FADD.FTZ R133, R133, R132 ;  /* 0x0000008485857221 */ /* 0x000fe20000010000 */
[----:B------:R-:W-:Y:S01]  /*1eae0*/  F2FP.BF16.PACK_AB R7, R142, R135 ;  /* 0x000000878e07723e */ /* 0x000fe200000010ff */
[----:B------:R-:W-:Y:S01]  /*1eaf0*/  FADD.FTZ R137, R137, R136 ;  /* 0x0000008889897221 */ /* 0x000fe20000010000 */
[----:B------:R-:W-:Y:S01]  /*1eb00*/  MOV R132, R41 ;  /* 0x0000002900847202 */ /* 0x000fe20000000f00 */
[----:B------:R-:W-:Y:S01]  /*1eb10*/  FADD.FTZ R134, R134, R133 ;  /* 0x0000008586867221 */ /* 0x000fe20000010000 */
[----:B------:R-:W-:Y:S01]  /*1eb20*/  MOV R133, R42 ;  /* 0x0000002a00857202 */ /* 0x000fe20000000f00 */
[----:B------:R-:W2:Y:S01]  /*1eb30*/  MUFU.EX2 R165, R165 ;  /* 0x000000a500a57308 */ /* 0x000ea20000000800 */
[----:B------:R-:W-:Y:S01]  /*1eb40*/  FADD.FTZ R2, R138, R137 ;  /* 0x000000898a027221 */ /* 0x000fe20000010000 */
[----:B---3--:R-:W-:Y:S01]  /*1eb50*/  HMMA.16816.F32.BF16 R68, R4, R16, R68 ;  /* 0x000000100444723c */ /* 0x008fe20000041844 */
[----:B------:R-:W-:-:S02]  /*1eb60*/  FADD.FTZ R3, R135, R134 ;  /* 0x0000008687037221 */ /* 0x000fc40000010000 */
[----:B------:R-:W-:Y:S02]  /*1eb70*/  FADD.FTZ R2, R139, R2 ;  /* 0x000000028b027221 */ /* 0x000fe40000010000 */
[----:B------:R-:W-:Y:S01]  /*1eb80*/  FADD.FTZ R3, R142, R3 ;  /* 0x000000038e037221 */ /* 0x000fe20000010000 */
[----:B------:R-:W3:Y:S02]  /*1eb90*/  MUFU.EX2 R176, R176 ;  /* 0x000000b000b07308 */ /* 0x000ee40000000800 */
[C---:B------:R-:W-:Y:S01]  /*1eba0*/  HMMA.16816.F32.BF16 R72, R4.reuse, R18, R72 ;  /* 0x000000120448723c */ /* 0x040fe20000041848 */
[----:B------:R-:W4:Y:S05]  /*1ebb0*/  LDSM.16.MT88.4 R16, [R214+0xd800] ;  /* 0x00d80000d610783b */ /* 0x000f2a0000004200 */
[----:B------:R-:W-:Y:S02]  /*1ebc0*/  MUFU.EX2 R168, R168 ;  /* 0x000000a800a87308 */ /* 0x000fe40000000800 */
[C---:B------:R-:W-:Y:S06]  /*1ebd0*/  HMMA.16816.F32.BF16 R76, R4.reuse, R12, R76 ;  /* 0x0000000c044c723c */ /* 0x040fec000004184c */
[----:B------:R-:W-:Y:S02]  /*1ebe0*/  MUFU.EX2 R161, R161 ;  /* 0x000000a100a17308 */ /* 0x000fe40000000800 */
[C---:B------:R-:W-:Y:S01]  /*1ebf0*/  HMMA.16816.F32.BF16 R80, R4.reuse, R14, R80 ;  /* 0x0000000e0450723c */ /* 0x040fe20000041850 */
[----:B------:R-:W1:Y:S05]  /*1ec00*/  LDSM.16.MT88.4 R12, [R213+0xd800] ;  /* 0x00d80000d50c783b */ /* 0x000e6a0000004200 */
        /* <DEDUP_REMOVED lines=13> */
[C---:B------:R-:W-:Y:S06]  /*1ece0*/  HMMA.16816.F32.BF16 R128, R4.reuse, R24, R128 ;  /* 0x000000180480723c */ /* 0x040fec0000041880 */
        /* <DEDUP_REMOVED lines=9> */
[C---:B------:R-:W-:Y:S01]  /*1ed80*/  HMMA.16816.F32.BF16 R104, R4.reuse, R38, R104 ;  /* 0x000000260468723c */ /* 0x040fe20000041868 */
[----:B------:R-:W1:Y:S05]  /*1ed90*/  LDSM.16.MT88.4 R36, [R213+0x11800] ;  /* 0x01180000d524783b */ /* 0x000e6a0000004200 */
[----:B------:R-:W-:Y:S02]  /*1eda0*/  MUFU.EX2 R143, R143 ;  /* 0x0000008f008f7308 */ /* 0x000fe40000000800 */
        /* <DEDUP_REMOVED lines=15> */
[----:B------:R-:W-:Y:S02]  /*1eea0*/  FADD.FTZ R171, R171, R156 ;  /* 0x0000009cabab7221 */ /* 0x000fe40000010000 */
[----:B--2---:R-:W-:-:S03]  /*1eeb0*/  FADD.FTZ R3, R165, R166 ;  /* 0x000000a6a5037221 */ /* 0x004fc60000010000 */
[----:B------:R-:W-:Y:S01]  /*1eec0*/  HMMA.16816.F32.BF16 R72, R4, R18, R72 ;  /* 0x000000120448723c */ /* 0x000fe20000041848 */
[----:B------:R-:W2:Y:S01]  /*1eed0*/  LDSM.16.MT88.4 R16, [R214+0xe000] ;  /* 0x00e00000d610783b */ /* 0x000ea20000004200 */
[----:B---3--:R-:W-:-:S06]  /*1eee0*/  FADD.FTZ R3, R176, R3 ;  /* 0x00000003b0037221 */ /* 0x008fcc0000010000 */
[C---:B------:R-:W-:Y:S08]  /*1eef0*/  HMMA.16816.F32.BF16 R76, R4.reuse, R12, R76 ;  /* 0x0000000c044c723c */ /* 0x040ff0000004184c */
[C---:B------:R-:W-:Y:S01]  /*1ef00*/  HMMA.16816.F32.BF16 R80, R4.reuse, R14, R80 ;  /* 0x0000000e0450723c */ /* 0x040fe20000041850 */
[----:B------:R-:W3:Y:S07]  /*1ef10*/  LDSM.16.MT88.4 R12, [R213+0xe000] ;  /* 0x00e00000d50c783b */ /* 0x000eee0000004200 */
[C---:B-----5:R-:W-:Y:S08]  /*1ef20*/  HMMA.16816.F32.BF16 R84, R4.reuse, R8, R84 ;  /* 0x000000080454723c */ /* 0x060ff00000041854 */
[C---:B------:R-:W-:Y:S01]  /*1ef30*/  HMMA.16816.F32.BF16 R88, R4.reuse, R10, R88 ;  /* 0x0000000a0458723c */ /* 0x040fe20000041858 */
[----:B------:R-:W4:Y:S07]  /*1ef40*/  LDSM.16.MT88.4 R8, [R212+0xe000] ;  /* 0x00e00000d408783b */ /* 0x000f2e0000004200 */
[C---:B------:R-:W-:Y:S07]  /*1ef50*/  HMMA.16816.F32.BF16 R100, R4.reuse, R48, R100 ;  /* 0x000000300464723c */ /* 0x040fee0000041864 */
[-C--:B------:R-:W-:Y:S01]  /*1ef60*/  FFMA.FTZ R49, R167, R53.reuse, -R58 ;  /* 0x00000035a7317223 */ /* 0x080fe2000001083a */
[----:B------:R-:W-:Y:S01]  /*1ef70*/  HMMA.16816.F32.BF16 R104, R4, R50, R104 ;  /* 0x000000320468723c */ /* 0x000fe20000041868 */
[----:B------:R-:W-:Y:S01]  /*1ef80*/  MUFU.EX2 R51, R170 ;  /* 0x000000aa00337308 */ /* 0x000fe20000000800 */
[----:B------:R-:W-:-:S05]  /*1ef90*/  FFMA.FTZ R48, R164, R53, -R52 ;  /* 0x00000035a4307223 */ /* 0x000fca0000010834 */
[-C--:B------:R-:W-:Y:S01]  /*1efa0*/  FFMA.FTZ R50, R160, R53.reuse, -R52 ;  /* 0x00000035a0327223 */ /* 0x080fe20000010834 */
[----:B------:R-:W-:Y:S01]  /*1efb0*/  HMMA.16816.F32.BF16 R128, R4, R24, R128 ;  /* 0x000000180480723c */ /* 0x000fe20000041880 */
[----:B------:R-:W5:Y:S01]  /*1efc0*/  MUFU.EX2 R49, R49 ;  /* 0x0000003100317308 */ /* 0x000f620000000800 */
[----:B------:R-:W-:-:S06]  /*1efd0*/  FFMA.FTZ R160, R141, R53, -R58 ;  /* 0x000000358da07223 */ /* 0x000fcc000001083a */
[C---:B------:R-:W-:Y:S01]  /*1efe0*/  HMMA.16816.F32.BF16 R124, R4.reuse, R26, R124 ;  /* 0x0000001a047c723c */ /* 0x040fe2000004187c */
[----:B------:R-:W2:Y:S01]  /*1eff0*/  LDSM.16.MT88.4 R24, [R216+0xe000] ;  /* 0x00e00000d818783b */ /* 0x000ea20000004200 */
[----:B------:R-:W2:Y:S06]  /*1f000*/  MUFU.EX2 R48, R48 ;  /* 0x0000003000307308 */ /* 0x000eac0000000800 */
[C---:B-1----:R-:W-:Y:S02]  /*1f010*/  HMMA.16816.F32.BF16 R92, R4.reuse, R20, R92 ;  /* 0x00000014045c723c */ /* 0x042fe4000004185c */
[----:B------:R-:W1:Y:S06]  /*1f020*/  MUFU.EX2 R50, R50 ;  /* 0x0000003200327308 */ /* 0x000e6c0000000800 */
[C---:B------:R-:W-:Y:S01]  /*1f030*/  HMMA.16816.F32.BF16 R96, R4.reuse, R22, R96 ;  /* 0x000000160460723c */ /* 0x040fe20000041860 */
[----:B------:R-:W1:Y:S01]  /*1f040*/  LDSM.16.MT88.4 R20, [R216+0x12000] ;  /* 0x01200000d814783b */ /* 0x000e620000004200 */
[----:B------:R-:W1:Y:S06]  /*1f050*/  MUFU.EX2 R160, R160 ;  /* 0x000000a000a07308 */ /* 0x000e6c0000000800 */
[C---:B------:R-:W-:Y:S08]  /*1f060*/  HMMA.16816.F32.BF16 R108, R4.reuse, R36, R108 ;  /* 0x00000024046c723c */ /* 0x040ff0000004186c */
[C---:B------:R-:W-:Y:S01]  /*1f070*/  HMMA.16816.F32.BF16 R120, R4.reuse, R38, R120 ;  /* 0x000000260478723c */ /* 0x040fe20000041878 */
[----:B------:R-:W-:Y:S07]  /*1f080*/  LDSM.16.MT88.4 R36, [R213+0x12800] ;  /* 0x01280000d524783b */ /* 0x000fee0000004200 */
[C---:B------:R-:W-:Y:S08]  /*1f090*/  HMMA.16816.F32.BF16 R116, R4.reuse, R28, R116 ;  /* 0x0000001c0474723c */ /* 0x040ff00000041874 */
[----:B------:R-:W-:Y:S01]  /*1f0a0*/  HMMA.16816.F32.BF16 R112, R4, R30, R112 ;  /* 0x0000001e0470723c */ /* 0x000fe20000041870 */
[----:B------:R-:W1:Y:S06]  /*1f0b0*/  LDSM.16.MT88.4 R28, [R214+0x12000] ;  /* 0x01200000d61c783b */ /* 0x000e6c0000004200 */
[----:B------:R-:W-:-:S02]  /*1f0c0*/  F2FP.BF16.PACK_AB R4, R176, R165 ;  /* 0x000000a5b004723e */ /* 0x000fc400000010ff */
[----:B------:R-:W-:Y:S01]  /*1f0d0*/  F2FP.BF16.PACK_AB R5, R173, R172 ;  /* 0x000000acad05723e */ /* 0x000fe200000010ff */
[----:B------:R-:W-:Y:S01]  /*1f0e0*/  FADD.FTZ R172, R172, R171 ;  /* 0x000000abacac7221 */ /* 0x000fe20000010000 */
[----:B-----5:R-:W-:Y:S01]  /*1f0f0*/  F2FP.BF16.PACK_AB R6, R49, R168 ;  /* 0x000000a83106723e */ /* 0x020fe200000010ff */
        /* <DEDUP_REMOVED lines=24> */
[C---:B--2---:R-:W-:Y:S08]  /*1f280*/  HMMA.16816.F32.BF16 R108, R4.reuse, R16, R108 ;  /* 0x00000010046c723c */ /* 0x044ff0000004186c */
[C---:B------:R-:W-:Y:S01]  /*1f290*/  HMMA.16816.F32.BF16 R120, R4.reuse, R18, R120 ;  /* 0x000000120478723c */ /* 0x040fe20000041878 */
[----:B------:R-:W1:Y:S07]  /*1f2a0*/  LDSM.16.MT88.4 R16, [R212+0xe800] ;  /* 0x00e80000d410783b */ /* 0x000e6e0000004200 */
[C---:B---3--:R-:W-:Y:S08]  /*1f2b0*/  HMMA.16816.F32.BF16 R116, R4.reuse, R12, R116 ;  /* 0x0000000c0474723c */ /* 0x048ff00000041874 */
        /* <DEDUP_REMOVED lines=119> */
[----:B------:R-:W-:Y:S11]  /*1fa30*/  HMMA.16816.F32.BF16 R112, R4, R14, R112 ;  /* 0x0000000e0470723c */ /* 0x000ff60000041870 */
[----:B------:R-:W-:Y:S08]  /*1fa40*/  @!UPT UIADD3 URZ, URZ, URZ, URZ ;  /* 0x0000003f3f3ff290 */ /* 0x000ff0000fffe03f */
.L_x_4375:
[----:B------:R-:W-:Y:S05]  /*1fa50*/  @!P1 BRA `(.L_x_4384) ;  /* 0x000052a000009947 */ /* 0x000fea0003800000 */
[----:B------:R-:W-:Y:S02]  /*1fa60*/  MOV R135, R132 ;  /* 0x0000008400877202 */ /* 0x000fe40000000f00 */
[----:B------:R-:W-:-:S02]  /*1fa70*/  MOV R3, R133 ;  /* 0x0000008500037202 */ /* 0x000fc40000000f00 */
.L_x_4393:
        /* <DEDUP_REMOVED lines=22> */
[----:B------:R-:W-:Y:S02]  /*1fbe0*/  IABS R4, R2 ;  /* 0x0000000200047213 */ /* 0x000fe40000000000 */
[C---:B------:R-:W-:Y:S02]  /*1fbf0*/  IADD3 R10, R2.reuse, 0x80, RZ ;  /* 0x00000080020a7810 */ /* 0x040fe40007ffe0ff */
[-C--:B------:R-:W-:Y:S04]  /*1fc00*/  LOP3.LUT R2, R2, R11.reuse, RZ, 0x3c, !PT ;  /* 0x0000000b02027212 */ /* 0x080fe800078e3cff */
[----:B------:R-:W-:Y:S02]  /*1fc10*/  ISETP.GE.AND P1, PT, R2, RZ, PT ;  /* 0x000000ff0200720c */ /* 0x000fe40003f26270 */
[----:B------:R-:W-:Y:S01]  /*1fc20*/  LOP3.LUT R2, RZ, R11, RZ, 0x33, !PT ;  /* 0x0000000bff027212 */ /* 0x000fe200078e33ff */
        /* <DEDUP_REMOVED lines=47> */
.L_x_4386:
[----:B------:R-:W-:Y:S02]  /*1ff20*/  ULDC.64 UR4, c[0x0][0x118] ;  /* 0x0000460000047ab9 */ /* 0x000fe40000000a00 */
[----:B------:R-:W2:Y:S02]  /*1ff30*/  LD.E R8, [R132.64+0x40] ;  /* 0x0000400484087980 */ /* 0x000ea4000c101900 */
[----:B--2---:R-:W-:Y:S04]  /*1ff40*/  LEA R8, -R8, RZ, 0x7 ;  /* 0x000000ff08087211 */ /* 0x004fe800078e39ff */
[----:B------:R-:W-:Y:S02]  /*1ff50*/  SHF.R.S32.HI R7, RZ, 0x1f, R8 ;  /* 0x0000001fff077819 */ /* 0x000fe40000011408 */
.L_x_4387:
[----:B------:R-:W-:Y:S05]  /*1ff60*/  BSYNC B0 ;  /* 0x0000000000007941 */ /* 0x000fea0003800000 */
.L_x_4385:
[C---:B------:R-:W-:Y:S01]  /*1ff70*/  LOP3.LUT P4, RZ, R239.reuse, 0x1, RZ, 0xc0, !PT ;  /* 0x00000001efff7812 */ /* 0x040fe2000788c0ff */
[----:B------:R-:W-:Y:S01]  /*1ff80*/  ULDC.64 UR4, c[0x0][0x118] ;  /* 0x0000460000047ab9 */ /* 0x000fe20000000a00 */
[CC--:B------:R-:W-:Y:S01]  /*1ff90*/  LEA R242, P2, R8.reuse, R148.reuse, 0x1 ;  /* 0x0000009408f27211 */ /* 0x0c0fe200078408ff */
[----:B------:R-:W-:Y:S01]  /*1ffa0*/  BSSY B1, `(.L_x_4388) ;  /* 0x0000218000017945 */ /* 0x000fe20003800000 */
[----:B------:R-:W-:Y:S01]  /*1ffb0*/  LOP3.LUT P3, RZ, R239, 0x2, RZ, 0xc0, !PT ;  /* 0x00000002efff7812 */ /* 0x000fe2000786c0ff */
[----:B------:R-:W-:Y:S01]  /*1ffc0*/  IMAD.X R133, RZ, RZ, c[0x0][0x44], P0 ;  /* 0x00001100ff857624 */ /* 0x000fe200000e06ff */
        /* <DEDUP_REMOVED lines=347> */
[C---:B------:R-:W-:Y:S02]  /*21580*/  IADD3 R140, R2.reuse, -0x80, RZ ;  /* 0xffffff80028c7810 */ /* 0x040fe40007ffe0ff */
        /* <DEDUP_REMOVED lines=50> */
.L_x_4391:
[----:B------:R-:W-:Y:S02]  /*218b0*/  ULDC.64 UR4, c[0x0][0x118] ;  /* 0x0000460000047ab9 */ /* 0x000fe40000000a00 */
[----:B------:R-:W2:Y:S02]  /*218c0*/  LD.E R140, [R132.64+0x38] ;  /* 0x00003804848c7980 */ /* 0x000ea4000c101900 */
[----:B--2---:R-:W-:Y:S04]  /*218d0*/  LEA R140, -R140, RZ, 0x7 ;  /* 0x000000ff8c8c7211 */ /* 0x004fe800078e39ff */
[----:B------:R-:W-:Y:S02]  /*218e0*/  SHF.R.S32.HI R139, RZ, 0x1f, R140 ;  /* 0x0000001fff8b7819 */ /* 0x000fe4000001148c */
.L_x_4392:
[----:B------:R-:W-:Y:S05]  /*218f0*/  BSYNC B0 ;  /* 0x0000000000007941 */ /* 0x000fea0003800000 */
.L_x_4390:
        /* <DEDUP_REMOVED lines=130> */
.L_x_4389:
[----:B------:R-:W-:Y:S05]  /*22120*/  BSYNC B1 ;  /* 0x0000000000017941 */ /* 0x000fea0003800000 */
.L_x_4388:
[----:B------:R-:W-:Y:S01]  /*22130*/  ULDC.64 UR4, c[0x0][0x118] ;  /* 0x0000460000047ab9 */ /* 0x000fe20000000a00 */
[----:B-1----:R-:W1:Y:S08]  /*22140*/  S2R R139, SR_TID.X ;  /* 0x00000000008b7919 */ /* 0x002e700000002100 */
        /* <DEDUP_REMOVED lines=38> */
[----:B------:R-:W4:Y:S01]  /*223b0*/  I2F R150, R150 ;  /* 0x0000009600967306 */ /* 0x000f220000201400 */
[CC--:B-1----:R-:W-:Y:S02]  /*223c0*/  FFMA.FTZ R15, R0.reuse, R152.reuse, R15 ;  /* 0x00000098000f7223 */ /* 0x0c2fe4000001000f */
[----:B------:R-:W-:Y:S01]  /*223d0*/  FFMA.FTZ R13, R0, R152, R13 ;  /* 0x00000098000d7223 */ /* 0x000fe2000001000d */
[----:B------:R-:W-:Y:S06]  /*223e0*/  IADD3 R152, R2, 0x59, RZ ;  /* 0x0000005902987810 */ /* 0x000fec0007ffe0ff */
[----:B------:R-:W1:Y:S01]  /*223f0*/  I2F R143, R143 ;  /* 0x0000008f008f7306 */ /* 0x000e620000201400 */
[CC--:B--2---:R-:W-:Y:S02]  /*22400*/  FFMA.FTZ R19, R0.reuse, R140.reuse, R19 ;  /* 0x0000008c00137223 */ /* 0x0c4fe40000010013 */
[C---:B------:R-:W-:Y:S07]  /*22410*/  FFMA.FTZ R17, R0.reuse, R140, R17 ;  /* 0x0000008c00117223 */ /* 0x040fee0000010011 */
[----:B------:R2:W5:Y:S01]  /*22420*/  I2F R137, R154 ;  /* 0x0000009a00897306 */ /* 0x0005620000201400 */
[CC--:B----4-:R-:W-:Y:S02]  /*22430*/  FFMA.FTZ R23, R0.reuse, R150.reuse, R23 ;  /* 0x0000009600177223 */ /* 0x0d0fe40000010017 */
[----:B------:R-:W-:Y:S01]  /*22440*/  FFMA.FTZ R21, R0, R150, R21 ;  /* 0x0000009600157223 */ /* 0x000fe20000010015 */
[----:B------:R-:W-:Y:S06]  /*22450*/  IADD3 R150, R2, 0x60, RZ ;  /* 0x0000006002967810 */ /* 0x000fec0007ffe0ff */
[----:B------:R-:W4:Y:S01]  /*22460*/  I2F R157, R157 ;  /* 0x0000009d009d7306 */ /* 0x000f220000201400 */
[CC--:B-1----:R-:W-:Y:S02]  /*22470*/  FFMA.FTZ R26, R0.reuse, R143.reuse, R26 ;  /* 0x0000008f001a7223 */ /* 0x0c2fe4000001001a */
[----:B------:R-:W-:Y:S07]  /*22480*/  FFMA.FTZ R24, R0, R143, R24 ;  /* 0x0000008f00187223 */ /* 0x000fee0000010018 */
[----:B------:R-:W1:Y:S01]  /*22490*/  I2F R151, R151 ;  /* 0x0000009700977306 */ /* 0x000e620000201400 */
[----:B--2---:R-:W-:Y:S01]  /*224a0*/  FMNMX.FTZ R154, R6, R135, !PT ;  /* 0x00000087069a7209 */ /* 0x004fe20007810000 */
[CC--:B-----5:R-:W-:Y:S02]  /*224b0*/  FFMA.FTZ R50, R0.reuse, R137.reuse, R50 ;  /* 0x0000008900327223 */ /* 0x0e0fe40000010032 */
[C---:B------:R-:W-:Y:S06]  /*224c0*/  FFMA.FTZ R48, R0.reuse, R137, R48 ;  /* 0x0000008900307223 */ /* 0x040fec0000010030 */
[----:B------:R-:W2:Y:S01]  /*224d0*/  I2F R155, R155 ;  /* 0x0000009b009b7306 */ /* 0x000ea20000201400 */
[CC--:B----4-:R-:W-:Y:S02]  /*224e0*/  FFMA.FTZ R10, R0.reuse, R157.reuse, R10 ;  /* 0x0000009d000a7223 */ /* 0x0d0fe4000001000a */
[C---:B------:R-:W-:Y:S07]  /*224f0*/  FFMA.FTZ R8, R0.reuse, R157, R8 ;  /* 0x0000009d00087223 */ /* 0x040fee0000010008 */
[----:B------:R-:W4:Y:S01]  /*22500*/  I2F R153, R153 ;  /* 0x0000009900997306 */ /* 0x000f220000201400 */
[CC--:B-1----:R-:W-:Y:S02]  /*22510*/  FFMA.FTZ R22, R0.reuse, R151.reuse, R22 ;  /* 0x0000009700167223 */ /* 0x0c2fe40000010016 */
[----:B------:R-:W-:Y:S01]  /*22520*/  FFMA.FTZ R20, R0, R151, R20 ;  /* 0x0000009700147223 */ /* 0x000fe20000010014 */
[----:B------:R-:W-:Y:S06]  /*22530*/  FMNMX.FTZ R151, R7, R154, !PT ;  /* 0x0000009a07977209 */ /* 0x000fec0007810000 */
[----:B------:R-:W1:Y:S01]  /*22540*/  I2F R146, R146 ;  /* 0x0000009200927306 */ /* 0x000e620000201400 */
[----:B------:R-:W-:Y:S02]  /*22550*/  FMNMX.FTZ R154, R10, R151, !PT ;  /* 0x000000970a9a7209 */ /* 0x000fe40007810000 */
[----:B------:R-:W-:Y:S01]  /*22560*/  FMNMX.FTZ R151, R5, R156, !PT ;  /* 0x0000009c05977209 */ /* 0x000fe20007810000 */
[CC--:B--2---:R-:W-:Y:S02]  /*22570*/  FFMA.FTZ R14, R0.reuse, R155.reuse, R14 ;  /* 0x0000009b000e7223 */ /* 0x0c4fe4000001000e */
[C---:B------:R-:W-:Y:S04]  /*22580*/  FFMA.FTZ R12, R0.reuse, R155, R12 ;  /* 0x0000009b000c7223 */ /* 0x040fe8000001000c */
[----:B------:R2:W5:Y:S01]  /*22590*/  I2F R140, R152 ;  /* 0x00000098008c7306 */ /* 0x0005620000201400 */
[CC--:B----4-:R-:W-:Y:S02]  /*225a0*/  FFMA.FTZ R18, R0.reuse, R153.reuse, R18 ;  /* 0x0000009900127223 */ /* 0x0d0fe40000010012 */
[----:B------:R-:W-:Y:S01]  /*225b0*/  FFMA.FTZ R16, R0, R153, R16 ;  /* 0x0000009900107223 */ /* 0x000fe20000010010 */
[----:B------:R-:W-:Y:S02]  /*225c0*/  FMNMX.FTZ R153, R11, R154, !PT ;  /* 0x0000009a0b997209 */ /* 0x000fe40007810000 */
[----:B------:R-:W-:Y:S04]  /*225d0*/  FMNMX.FTZ R154, R8, R151, !PT ;  /* 0x00000097089a7209 */ /* 0x000fe80007810000 */
[----:B------:R-:W4:Y:S01]  /*225e0*/  I2F R145, R145 ;  /* 0x0000009100917306 */ /* 0x000f220000201400 */
[CC--:B-1----:R-:W-:Y:S02]  /*225f0*/  FFMA.FTZ R31, R0.reuse, R146.reuse, R31 ;  /* 0x00000092001f7223 */ /* 0x0c2fe4000001001f */
[----:B------:R-:W-:Y:S01]  /*22600*/  FFMA.FTZ R29, R0, R146, R29 ;  /* 0x00000092001d7223 */ /* 0x000fe2000001001d */
[----:B------:R-:W-:Y:S06]  /*22610*/  IADD3 R146, R2, 0x68, RZ ;  /* 0x0000006802927810 */ /* 0x000fec0007ffe0ff */
[----:B------:R1:W1:Y:S01]  /*22620*/  I2F R143, R150 ;  /* 0x00000096008f7306 */ /* 0x0002620000201400 */
[----:B--2---:R-:W-:Y:S01]  /*22630*/  FMNMX.FTZ R152, R14, R153, !PT ;  /* 0x000000990e987209 */ /* 0x004fe20007810000 */
[C---:B-----5:R-:W-:Y:S01]  /*22640*/  FFMA.FTZ R51, R0.reuse, R140, R51 ;  /* 0x0000008c00337223 */ /* 0x060fe20000010033 */
[----:B------:R-:W-:Y:S01]  /*22650*/  FMNMX.FTZ R153, R9, R154, !PT ;  /* 0x0000009a09997209 */ /* 0x000fe20007810000 */
[----:B------:R-:W-:Y:S01]  /*22660*/  FFMA.FTZ R49, R0, R140, R49 ;  /* 0x0000008c00317223 */ /* 0x000fe20000010031 */
[----:B------:R-:W-:Y:S05]  /*22670*/  FMNMX.FTZ R151, R15, R152, !PT ;  /* 0x000000980f977209 */ /* 0x000fea0007810000 */
[----:B------:R-:W2:Y:S01]  /*22680*/  I2F R147, R147 ;  /* 0x0000009300937306 */ /* 0x000ea20000201400 */
[----:B------:R-:W-:Y:S01]  /*22690*/  FMNMX.FTZ R152, R18, R151, !PT ;  /* 0x0000009712987209 */ /* 0x000fe20007810000 */
[CC--:B----4-:R-:W-:Y:S02]  /*226a0*/  FFMA.FTZ R34, R0.reuse, R145.reuse, R34 ;  /* 0x0000009100227223 */ /* 0x0d0fe40000010022 */
[----:B------:R-:W-:Y:S06]  /*226b0*/  FFMA.FTZ R32, R0, R145, R32 ;  /* 0x0000009100207223 */ /* 0x000fec0000010020 */
[----:B------:R-:W4:Y:S01]  /*226c0*/  I2F R142, R142 ;  /* 0x0000008e008e7306 */ /* 0x000f220000201400 */
[----:B-1----:R-:W-:Y:S01]  /*226d0*/  FMNMX.FTZ R150, R12, R153, !PT ;  /* 0x000000990c967209 */ /* 0x002fe20007810000 */
[CC--:B------:R-:W-:Y:S02]  /*226e0*/  FFMA.FTZ R54, R0.reuse, R143.reuse, R54 ;  /* 0x0000008f00367223 */ /* 0x0c0fe40000010036 */
[C---:B------:R-:W-:Y:S01]  /*226f0*/  FFMA.FTZ R52, R0.reuse, R143, R52 ;  /* 0x0000008f00347223 */ /* 0x040fe20000010034 */
[----:B------:R-:W-:Y:S05]  /*22700*/  FMNMX.FTZ R151, R13, R150, !PT ;  /* 0x000000960d977209 */ /* 0x000fea0007810000 */
        /* <DEDUP_REMOVED lines=8> */
[C---:B----4-:R-:W-:Y:S01]  /*22790*/  FFMA.FTZ R35, R0.reuse, R142, R35 ;  /* 0x0000008e00237223 */ /* 0x050fe20000010023 */
[----:B------:R-:W-:Y:S01]  /*227a0*/  FMNMX.FTZ R151, R23, R150, !PT ;  /* 0x0000009617977209 */ /* 0x000fe20007810000 */
[----:B------:R-:W-:Y:S01]  /*227b0*/  FFMA.FTZ R33, R0, R142, R33 ;  /* 0x0000008e00217223 */ /* 0x000fe20000010021 */
[----:B------:R-:W-:Y:S02]  /*227c0*/  FMNMX.FTZ R152, R20, R147, !PT ;  /* 0x0000009314987209 */ /* 0x000fe40007810000 */
[----:B------:R-:W-:Y:S01]  /*227d0*/  IADD3 R142, R2, 0x69, RZ ;  /* 0x00000069028e7810 */ /* 0x000fe20007ffe0ff */
[----:B------:R-:W4:Y:S01]  /*227e0*/  I2F R138, R138 ;  /* 0x0000008a008a7306 */ /* 0x000f220000201400 */
[----:B------:R-:W-:Y:S02]  /*227f0*/  FMNMX.FTZ R150, R26, R151, !PT ;  /* 0x000000971a967209 */ /* 0x000fe40007810000 */
[----:B------:R-:W-:Y:S01]  /*22800*/  FMNMX.FTZ R151, R21, R152, !PT ;  /* 0x0000009815977209 */ /* 0x000fe20007810000 */
[CC--:B-1----:R-:W-:Y:S02]  /*22810*/  FFMA.FTZ R38, R0.reuse, R141.reuse, R38 ;  /* 0x0000008d00267223 */ /* 0x0c2fe40000010026 */
[C---:B------:R-:W-:Y:S04]  /*22820*/  FFMA.FTZ R36, R0.reuse, R141, R36 ;  /* 0x0000008d00247223 */ /* 0x040fe80000010024 */
[----:B------:R-:W1:Y:S01]  /*22830*/  I2F R139, R139 ;  /* 0x0000008b008b7306 */ /* 0x000e620000201400 */
[CC--:B--2---:R-:W-:Y:S02]  /*22840*/  FFMA.FTZ R27, R0.reuse, R144.reuse, R27 ;  /* 0x00000090001b7223 */ /* 0x0c4fe4000001001b */
[----:B------:R-:W-:Y:S01]  /*22850*/  FFMA.FTZ R25, R0, R144, R25 ;  /* 0x0000009000197223 */ /* 0x000fe20000010019 */
[----:B------:R-:W-:Y:S02]  /*22860*/  IADD3 R144, R2, 0x61, RZ ;  /* 0x0000006102907810 */ /* 0x000fe40007ffe0ff */
[----:B------:R-:W-:Y:S04]  /*22870*/  FMNMX.FTZ R147, R27, R150, !PT ;  /* 0x000000961b937209 */ /* 0x000fe80007810000 */
[----:B------:R2:W5:Y:S01]  /*22880*/  I2F R145, R146 ;  /* 0x0000009200917306 */ /* 0x0005620000201400 */
[----:B------:R-:W-:Y:S01]  /*22890*/  FMNMX.FTZ R150, R30, R147, !PT ;  /* 0x000000931e967209 */ /* 0x000fe20007810000 */
[CC--:B----4-:R-:W-:Y:S02]  /*228a0*/  FFMA.FTZ R39, R0.reuse, R138.reuse, R39 ;  /* 0x0000008a00277223 */ /* 0x0d0fe40000010027 */
[----:B------:R-:W-:Y:S01]  /*228b0*/  FFMA.FTZ R37, R0, R138, R37 ;  /* 0x0000008a00257223 */ /* 0x000fe20000010025 */
[----:B------:R-:W-:Y:S02]  /*228c0*/  IADD3 R138, R2, 0x70, RZ ;  /* 0x00000070028a7810 */ /* 0x000fe40007ffe0ff */
[----:B------:R-:W-:Y:S03]  /*228d0*/  FMNMX.FTZ R147, R31, R150, !PT ;  /* 0x000000961f937209 */ /* 0x000fe60007810000 */
[----:B------:R-:W4:Y:S01]  /*228e0*/  I2F R141, R142 ;  /* 0x0000008e008d7306 */ /* 0x000f220000201400 */
[CC--:B-1----:R-:W-:Y:S02]  /*228f0*/  FFMA.FTZ R42, R0.reuse, R139.reuse, R42 ;  /* 0x0000008b002a7223 */ /* 0x0c2fe4000001002a */
[----:B------:R-:W-:Y:S07]  /*22900*/  FFMA.FTZ R40, R0, R139, R40 ;  /* 0x0000008b00287223 */ /* 0x000fee0000010028 */
[----:B------:R-:W1:Y:S01]  /*22910*/  I2F R132, R132 ;  /* 0x0000008400847306 */ /* 0x000e620000201400 */
[----:B--2---:R-:W-:Y:S01]  /*22920*/  FMNMX.FTZ R146, R24, R151, !PT ;  /* 0x0000009718927209 */ /* 0x004fe20007810000 */
[CC--:B-----5:R-:W-:Y:S02]  /*22930*/  FFMA.FTZ R58, R0.reuse, R145.reuse, R58 ;  /* 0x00000091003a7223 */ /* 0x0e0fe4000001003a */
[----:B------:R-:W-:Y:S01]  /*22940*/  FFMA.FTZ R56, R0, R145, R56 ;  /* 0x0000009100387223 */ /* 0x000fe20000010038 */
[----:B------:R-:W-:Y:S05]  /*22950*/  FMNMX.FTZ R151, R25, R146, !PT ;  /* 0x0000009219977209 */ /* 0x000fea0007810000 */
[----:B------:R2:W5:Y:S01]  /*22960*/  I2F R139, R138 ;  /* 0x0000008a008b7306 */ /* 0x0005620000201400 */
[----:B------:R-:W-:Y:S02]  /*22970*/  FMNMX.FTZ R146, R34, R147, !PT ;  /* 0x0000009322927209 */ /* 0x000fe40007810000 */
[----:B------:R-:W-:Y:S01]  /*22980*/  FMNMX.FTZ R150, R28, R151, !PT ;  /* 0x000000971c967209 */ /* 0x000fe20007810000 */
[CC--:B----4-:R-:W-:Y:S01]  /*22990*/  FFMA.FTZ R59, R0.reuse, R141.reuse, R59 ;  /* 0x0000008d003b7223 */ /* 0x0d0fe2000001003b */
[----:B------:R-:W-:Y:S01]  /*229a0*/  FMNMX.FTZ R151, R35, R146, !PT ;  /* 0x0000009223977209 */ /* 0x000fe20007810000 */
[----:B------:R-:W-:Y:S01]  /*229b0*/  FFMA.FTZ R57, R0, R141, R57 ;  /* 0x0000008d00397223 */ /* 0x000fe20000010039 */
[----:B------:R-:W-:Y:S02]  /*229c0*/  FMNMX.FTZ R147, R29, R150, !PT ;  /* 0x000000961d937209 */ /* 0x000fe40007810000 */
[----:B------:R-:W-:Y:S01]  /*229d0*/  FMNMX.FTZ R142, R38, R151, !PT ;  /* 0x00000097268e7209 */ /* 0x000fe20007810000 */
[----:B------:R-:W4:Y:S01]  /*229e0*/  I2F R136, R136 ;  /* 0x0000008800887306 */ /* 0x000f220000201400 */
[----:B------:R-:W-:Y:S02]  /*229f0*/  FMNMX.FTZ R146, R32, R147, !PT ;  /* 0x0000009320927209 */ /* 0x000fe40007810000 */
[----:B------:R-:W-:Y:S01]  /*22a00*/  FMNMX.FTZ R147, R39, R142, !PT ;  /* 0x0000008e27937209 */ /* 0x000fe20007810000 */
[C---:B-1----:R-:W-:Y:S01]  /*22a10*/  FFMA.FTZ R47, R0.reuse, R132, R47 ;  /* 0x00000084002f7223 */ /* 0x042fe2000001002f */
[----:B------:R-:W-:Y:S01]  /*22a20*/  FMNMX.FTZ R151, R33, R146, !PT ;  /* 0x0000009221977209 */ /* 0x000fe20007810000 */
[----:B------:R-:W-:Y:S01]  /*22a30*/  FFMA.FTZ R45, R0, R132, R45 ;  /* 0x00000084002d7223 */ /* 0x000fe2000001002d */
[----:B------:R-:W-:Y:S02]  /*22a40*/  IADD3 R132, R2, 0x78, RZ ;  /* 0x0000007802847810 */ /* 0x000fe40007ffe0ff */
[----:B------:R-:W-:Y:S01]  /*22a50*/  FMNMX.FTZ R142, R42, R147, !PT ;  /* 0x000000932a8e7209 */ /* 0x000fe20007810000 */
[----:B------:R-:W1:Y:S01]  /*22a60*/  I2F R133, R133 ;  /* 0x0000008500857306 */ /* 0x000e620000201400 */
[----:B--2---:R-:W-:Y:S01]  /*22a70*/  FMNMX.FTZ R138, R36, R151, !PT ;  /* 0x00000097248a7209 */ /* 0x004fe20007810000 */
[CC--:B-----5:R-:W-:Y:S02]  /*22a80*/  FFMA.FTZ R62, R0.reuse, R139.reuse, R62 ;  /* 0x0000008b003e7223 */ /* 0x0e0fe4000001003e */
[C---:B------:R-:W-:Y:S01]  /*22a90*/  FFMA.FTZ R60, R0.reuse, R139, R60 ;  /* 0x0000008b003c7223 */ /* 0x040fe2000001003c */
[----:B------:R-:W-:Y:S05]  /*22aa0*/  FMNMX.FTZ R147, R37, R138, !PT ;  /* 0x0000008a25937209 */ /* 0x000fea0007810000 */
[----:B------:R-:W2:Y:S01]  /*22ab0*/  I2F R137, R132 ;  /* 0x0000008400897306 */ /* 0x000ea20000201400 */
[CC--:B----4-:R-:W-:Y:S02]  /*22ac0*/  FFMA.FTZ R43, R0.reuse, R136.reuse, R43 ;  /* 0x00000088002b7223 */ /* 0x0d0fe4000001002b */
[----:B------:R-:W-:Y:S01]  /*22ad0*/  FFMA.FTZ R41, R0, R136, R41 ;  /* 0x0000008800297223 */ /* 0x000fe20000010029 */
[C---:B------:R-:W-:Y:S02]  /*22ae0*/  IADD3 R136, R2.reuse, 0x71, RZ ;  /* 0x0000007102887810 */ /* 0x040fe40007ffe0ff */
[----:B------:R-:W-:Y:S04]  /*22af0*/  IADD3 R2, R2, 0x79, RZ ;  /* 0x0000007902027810 */ /* 0x000fe80007ffe0ff */
        /* <DEDUP_REMOVED lines=8> */
[CC--:B--2---:R-:W-:Y:S01]  /*22b80*/  FFMA.FTZ R66, R0.reuse, R137.reuse, R66 ;  /* 0x0000008900427223 */ /* 0x0c4fe20000010042 */
[----:B------:R-:W-:Y:S01]  /*22b90*/  FMNMX.FTZ R147, R47, R138, !PT ;  /* 0x0000008a2f937209 */ /* 0x000fe20007810000 */
[----:B------:R-:W-:Y:S01]  /*22ba0*/  FFMA.FTZ R64, R0, R137, R64 ;  /* 0x0000008900407223 */ /* 0x000fe20000010040 */
[----:B------:R-:W-:Y:S02]  /*22bb0*/  FMNMX.FTZ R138, R44, R133, !PT ;  /* 0x000000852c8a7209 */ /* 0x000fe40007810000 */
[----:B------:R-:W-:Y:S01]  /*22bc0*/  FMNMX.FTZ R140, R50, R147, !PT ;  /* 0x00000093328c7209 */ /* 0x000fe20007810000 */
[----:B------:R-:W2:Y:S01]  /*22bd0*/  I2F R2, R2 ;  /* 0x0000000200027306 */ /* 0x000ea20000201400 */
[----:B------:R-:W-:Y:S02]  /*22be0*/  FMNMX.FTZ R133, R45, R138, !PT ;  /* 0x0000008a2d857209 */ /* 0x000fe40007810000 */
[----:B------:R-:W-:Y:S01]  /*22bf0*/  FMNMX.FTZ R147, R51, R140, !PT ;  /* 0x0000008c33937209 */ /* 0x000fe20007810000 */
[-C--:B----4-:R-:W-:Y:S01]  /*22c00*/  FFMA.FTZ R55, R0, R144.reuse, R55 ;  /* 0x0000009000377223 */ /* 0x090fe20000010037 */
[----:B------:R-:W-:Y:S01]  /*22c10*/  FMNMX.FTZ R132, R48, R133, !PT ;  /* 0x0000008530847209 */ /* 0x000fe20007810000 */
[----:B------:R-:W-:Y:S01]  /*22c20*/  FFMA.FTZ R53, R0, R144, R53 ;  /* 0x0000009000357223 */ /* 0x000fe20000010035 */
[----:B------:R-:W-:Y:S02]  /*22c30*/  FMNMX.FTZ R138, R54, R147, !PT ;  /* 0x00000093368a7209 */ /* 0x000fe40007810000 */
[----:B------:R-:W-:Y:S01]  /*22c40*/  FMNMX.FTZ R133, R49, R132, !PT ;  /* 0x0000008431857209 */ /* 0x000fe20007810000 */
[----:B------:R-:W-:Y:S01]  /*22c50*/  LDSM.16.MT88.4 R144, [R213+0xc000] ;  /* 0x00c00000d590783b */ /* 0x000fe20000004200 */
[----:B------:R-:W-:Y:S02]  /*22c60*/  FMNMX.FTZ R143, R55, R138, !PT ;  /* 0x0000008a378f7209 */ /* 0x000fe40007810000 */
[----:B------:R-:W-:Y:S01]  /*22c70*/  FMNMX.FTZ R132, R52, R133, !PT ;  /* 0x0000008534847209 */ /* 0x000fe20007810000 */
[-C--:B-1----:R-:W-:Y:S01]  /*22c80*/  FFMA.FTZ R63, R0, R136.reuse, R63 ;  /* 0x00000088003f7223 */ /* 0x082fe2000001003f */
[----:B------:R-:W-:Y:S01]  /*22c90*/  FMNMX.FTZ R138, R58, R143, !PT ;  /* 0x0000008f3a8a7209 */ /* 0x000fe20007810000 */
[----:B------:R-:W-:Y:S01]  /*22ca0*/  FFMA.FTZ R61, R0, R136, R61 ;  /* 0x00000088003d7223 */ /* 0x000fe2000001003d */
[----:B------:R-:W-:Y:S02]  /*22cb0*/  FMNMX.FTZ R133, R53, R132, !PT ;  /* 0x0000008435857209 */ /* 0x000fe40007810000 */
[----:B------:R-:W-:Y:S02]  /*22cc0*/  FMNMX.FTZ R143, R59, R138, !PT ;  /* 0x0000008a3b8f7209 */ /* 0x000fe40007810000 */
[----:B------:R-:W-:Y:S02]  /*22cd0*/  FMNMX.FTZ R132, R56, R133, !PT ;  /* 0x0000008538847209 */ /* 0x000fe40007810000 */
[----:B------:R-:W-:Y:S01]  /*22ce0*/  FMNMX.FTZ R138, R62, R143, !PT ;  /* 0x0000008f3e8a7209 */ /* 0x000fe20007810000 */
[C---:B--2---:R-:W-:Y:S01]  /*22cf0*/  FFMA.FTZ R67, R0.reuse, R2, R67 ;  /* 0x0000000200437223 */ /* 0x044fe20000010043 */
[----:B------:R-:W-:Y:S01]  /*22d00*/  FMNMX.FTZ R139, R57, R132, !PT ;  /* 0x00000084398b7209 */ /* 0x000fe20007810000 */
[----:B------:R-:W-:Y:S01]  /*22d10*/  FFMA.FTZ R65, R0, R2, R65 ;  /* 0x0000000200417223 */ /* 0x000fe20000010041 */
        /* <DEDUP_REMOVED lines=30> */
[----:B------:R-:W-:Y:S01]  /*22f00*/  ISETP.GT.AND P0, PT, R238, R227, PT ;  /* 0x000000e3ee00720c */ /* 0x000fe20003f04270 */
[-CC-:B------:R-:W-:Y:S02]  /*22f10*/  FFMA.FTZ R154, R8, R134.reuse, -R157.reuse ;  /* 0x00000086089a7223 */ /* 0x180fe4000001089d */
[-C--:B------:R-:W-:Y:S02]  /*22f20*/  FFMA.FTZ R153, R9, R134.reuse, -R157 ;  /* 0x0000008609997223 */ /* 0x080fe4000001089d */
[-CC-:B------:R-:W-:Y:S02]  /*22f30*/  FFMA.FTZ R152, R6, R134.reuse, -R163.reuse ;  /* 0x0000008606987223 */ /* 0x180fe400000108a3 */
[-C--:B------:R-:W-:Y:S01]  /*22f40*/  FFMA.FTZ R151, R7, R134.reuse, -R163 ;  /* 0x0000008607977223 */ /* 0x080fe200000108a3 */
[----:B------:R-:W3:Y:S01]  /*22f50*/  MUFU.EX2 R3, R3 ;  /* 0x0000000300037308 */ /* 0x000ee20000000800 */
        /* <DEDUP_REMOVED lines=8> */
[C---:B--2---:R-:W-:Y:S02]  /*22fe0*/  FMUL.FTZ R6, R2.reuse, R130 ;  /* 0x0000008202067220 */ /* 0x044fe40000410000 */
[C---:B------:R-:W-:Y:S02]  /*22ff0*/  FMUL.FTZ R7, R2.reuse, R131 ;  /* 0x0000008302077220 */ /* 0x040fe40000410000 */
[C---:B------:R-:W-:Y:S01]  /*23000*/  FMUL.FTZ R10, R2.reuse, R126 ;  /* 0x0000007e020a7220 */ /* 0x040fe20000410000 */
        /* <DEDUP_REMOVED lines=34> */
[-C--:B------:R-:W-:Y:S02]  /*23230*/  FFMA.FTZ R175, R35, R134.reuse, -R163 ;  /* 0x0000008623af7223 */ /* 0x080fe400000108a3 */
[-CC-:B------:R-:W-:Y:S02]  /*23240*/  FFMA.FTZ R174, R28, R134.reuse, -R157.reuse ;  /* 0x000000861cae7223 */ /* 0x180fe4000001089d */
[-CC-:B------:R-:W-:Y:S02]  /*23250*/  FFMA.FTZ R177, R29, R134.reuse, -R157.reuse ;  /* 0x000000861db17223 */ /* 0x180fe4000001089d */
[----:B------:R-:W-:Y:S01]  /*23260*/  LDSM.16.MT88.4 R28, [R214+0xd800] ;  /* 0x00d80000d61c783b */ /* 0x000fe20000004200 */
[----:B------:R-:W4:Y:S01]  /*23270*/  MUFU.EX2 R153, R153 ;  /* 0x0000009900997308 */ /* 0x000f220000000800 */
[-CC-:B------:R-:W-:Y:S02]  /*23280*/  FFMA.FTZ R176, R32, R134.reuse, -R157.reuse ;  /* 0x0000008620b07223 */ /* 0x180fe4000001089d */
[----:B------:R-:W-:Y:S01]  /*23290*/  FFMA.FTZ R179, R33, R134, -R157 ;  /* 0x0000008621b37223 */ /* 0x000fe2000001089d */
[----:B--2---:R-:W-:Y:S01]  /*232a0*/  F2FP.BF16.PACK_AB R128, R155, R156 ;  /* 0x0000009c9b80723e */ /* 0x004fe200000010ff */
[-CC-:B------:R-:W-:Y:S02]  /*232b0*/  FFMA.FTZ R178, R46, R134.reuse, -R163.reuse ;  /* 0x000000862eb27223 */ /* 0x180fe400000108a3 */
[----:B------:R-:W-:Y:S01]  /*232c0*/  LDSM.16.MT88.4 R32, [R213+0xd800] ;  /* 0x00d80000d520783b */ /* 0x000fe20000004200 */
[-CC-:B------:R-:W-:Y:S02]  /*232d0*/  FFMA.FTZ R181, R47, R134.reuse, -R163.reuse ;  /* 0x000000862fb57223 */ /* 0x180fe400000108a3 */
[-CC-:B------:R-:W-:Y:S01]  /*232e0*/  FFMA.FTZ R180, R50, R134.reuse, -R163.reuse ;  /* 0x0000008632b47223 */ /* 0x180fe200000108a3 */
[----:B------:R-:W-:Y:S01]  /*232f0*/  MUFU.EX2 R168, R168 ;  /* 0x000000a800a87308 */ /* 0x000fe20000000800 */
[-C--:B------:R-:W-:Y:S02]  /*23300*/  FFMA.FTZ R183, R51, R134.reuse, -R163 ;  /* 0x0000008633b77223 */ /* 0x080fe400000108a3 */
[-CC-:B------:R-:W-:Y:S02]  /*23310*/  FFMA.FTZ R182, R44, R134.reuse, -R157.reuse ;  /* 0x000000862cb67223 */ /* 0x180fe4000001089d */
[-CC-:B------:R-:W-:Y:S02]  /*23320*/  FFMA.FTZ R185, R45, R134.reuse, -R157.reuse ;  /* 0x000000862db97223 */ /* 0x180fe4000001089d */
[----:B------:R-:W-:Y:S01]  /*23330*/  LDSM.16.MT88.4 R44, [R214+0xe800] ;  /* 0x00e80000d62c783b */ /* 0x000fe20000004200 */
[-CC-:B------:R-:W-:Y:S02]  /*23340*/  FFMA.FTZ R184, R48, R134.reuse, -R157.reuse ;  /* 0x0000008630b87223 */ /* 0x180fe4000001089d */
[----:B------:R-:W-:Y:S01]  /*23350*/  FFMA.FTZ R187, R49, R134, -R157 ;  /* 0x0000008631bb7223 */ /* 0x000fe2000001089d */
[----:B------:R-:W-:Y:S01]  /*23360*/  MUFU.EX2 R171, R171 ;  /* 0x000000ab00ab7308 */ /* 0x000fe20000000800 */
[C---:B------:R-:W-:Y:S01]  /*23370*/  FMUL.FTZ R90, R2.reuse, R90 ;  /* 0x0000005a025a7220 */ /* 0x040fe20000410000 */
[----:B----4-:R-:W-:Y:S01]  /*23380*/  F2FP.BF16.PACK_AB R130, R153, R154 ;  /* 0x0000009a9982723e */ /* 0x010fe200000010ff */
[C---:B------:R-:W-:Y:S01]  /*23390*/  FMUL.FTZ R91, R2.reuse, R91 ;  /* 0x0000005b025b7220 */ /* 0x040fe20000410000 */
[----:B------:R-:W-:Y:S01]  /*233a0*/  LDSM.16.MT88.4 R48, [R212+0x13000] ;  /* 0x01300000d430783b */ /* 0x000fe20000004200 */
[C---:B------:R-:W-:Y:S02]  /*233b0*/  FMUL.FTZ R88, R3.reuse, R88 ;  /* 0x0000005803587220 */ /* 0x040fe40000410000 */
[C---:B------:R-:W-:Y:S02]  /*233c0*/  FMUL.FTZ R89, R3.reuse, R89 ;  /* 0x0000005903597220 */ /* 0x040fe40000410000 */
        /* <DEDUP_REMOVED lines=22> */
[----:B------:R-:W-:Y:S01]  /*23530*/  LDSM.16.MT88.4 R144, [R212+0xc800] ;  /* 0x00c80000d490783b */ /* 0x000fe20000004200 */
[----:B------:R-:W-:Y:S02]  /*23540*/  MUFU.EX2 R174, R174 ;  /* 0x000000ae00ae7308 */ /* 0x000fe40000000800 */
[C---:B------:R-:W-:Y:S02]  /*23550*/  FMUL.FTZ R100, R3.reuse, R100 ;  /* 0x0000006403647220 */ /* 0x040fe40000410000 */
[C---:B------:R-:W-:Y:S02]  /*23560*/  FMUL.FTZ R101, R3.reuse, R101 ;  /* 0x0000006503657220 */ /* 0x040fe40000410000 */
[C---:B---3--:R-:W-:Y:S04]  /*23570*/  HMMA.16816.F32.BF16 R84, R128.reuse, R124, R84 ;  /* 0x0000007c8054723c */ /* 0x048fe80000041854 */
[C---:B------:R-:W-:Y:S01]  /*23580*/  FMUL.FTZ R106, R2.reuse, R106 ;  /* 0x0000006a026a7220 */ /* 0x040fe20000410000 */
[----:B------:R-:W-:Y:S01]  /*23590*/  MUFU.EX2 R177, R177 ;  /* 0x000000b100b17308 */ /* 0x000fe20000000800 */
[----:B------:R-:W-:Y:S02]  /*235a0*/  FMUL.FTZ R107, R2, R107 ;  /* 0x0000006b026b7220 */ /* 0x000fe40000410000 */
[C---:B------:R-:W-:Y:S01]  /*235b0*/  HMMA.16816.F32.BF16 R88, R128.reuse, R126, R88 ;  /* 0x0000007e8058723c */ /* 0x040fe20000041858 */
[----:B------:R-:W3:Y:S03]  /*235c0*/  LDSM.16.MT88.4 R124, [R213+0x10000] ;  /* 0x01000000d57c783b */ /* 0x000ee60000004200 */
[C---:B------:R-:W-:Y:S02]  /*235d0*/  FMUL.FTZ R104, R3.reuse, R104 ;  /* 0x0000006803687220 */ /* 0x040fe40000410000 */
[----:B------:R-:W-:Y:S01]  /*235e0*/  FMUL.FTZ R105, R3, R105 ;  /* 0x0000006903697220 */ /* 0x000fe20000410000 */
[----:B------:R-:W-:Y:S01]  /*235f0*/  MUFU.EX2 R176, R176 ;  /* 0x000000b000b07308 */ /* 0x000fe20000000800 */
[C---:B-1----:R-:W-:Y:S04]  /*23600*/  HMMA.16816.F32.BF16 R92, R128.reuse, R136, R92 ;  /* 0x00000088805c723c */ /* 0x042fe8000004185c */
[--C-:B------:R-:W-:Y:S02]  /*23610*/  FFMA.FTZ R158, R14, R134, -R163.reuse ;  /* 0x000000860e9e7223 */ /* 0x100fe400000108a3 */
[C---:B------:R-:W-:Y:S02]  /*23620*/  FMUL.FTZ R14, R2.reuse, R122 ;  /* 0x0000007a020e7220 */ /* 0x040fe40000410000 */
[C---:B------:R-:W-:Y:S01]  /*23630*/  HMMA.16816.F32.BF16 R96, R128.reuse, R138, R96 ;  /* 0x0000008a8060723c */ /* 0x040fe20000041860 */
[----:B------:R-:W1:Y:S01]  /*23640*/  LDSM.16.MT88.4 R136, [R212+0x10000] ;  /* 0x01000000d488783b */ /* 0x000e620000004200 */
[----:B------:R-:W-:Y:S02]  /*23650*/  MUFU.EX2 R158, R158 ;  /* 0x0000009e009e7308 */ /* 0x000fe40000000800 */
[-C--:B------:R-:W-:Y:S02]  /*23660*/  FFMA.FTZ R159, R15, R134.reuse, -R163 ;  /* 0x000000860f9f7223 */ /* 0x080fe400000108a3 */
[----:B------:R-:W-:Y:S02]  /*23670*/  FMUL.FTZ R15, R2, R123 ;  /* 0x0000007b020f7220 */ /* 0x000fe40000410000 */
[C---:B--2---:R-:W-:Y:S04]  /*23680*/  HMMA.16816.F32.BF16 R100, R128.reuse, R140, R100 ;  /* 0x0000008c8064723c */ /* 0x044fe80000041864 */
[--C-:B------:R-:W-:Y:S01]  /*23690*/  FFMA.FTZ R162, R12, R134, -R157.reuse ;  /* 0x000000860ca27223 */ /* 0x100fe2000001089d */
[----:B------:R-:W2:Y:S01]  /*236a0*/  MUFU.EX2 R159, R159 ;  /* 0x0000009f009f7308 */ /* 0x000ea20000000800 */
[----:B------:R-:W-:Y:S02]  /*236b0*/  FMUL.FTZ R12, R3, R120 ;  /* 0x00000078030c7220 */ /* 0x000fe40000410000 */
[C---:B------:R-:W-:Y:S01]  /*236c0*/  HMMA.16816.F32.BF16 R104, R128.reuse, R142, R104 ;  /* 0x0000008e8068723c */ /* 0x040fe20000041868 */
[----:B------:R-:W-:Y:S03]  /*236d0*/  LDSM.16.MT88.4 R140, [R213+0xc800] ;  /* 0x00c80000d58c783b */ /* 0x000fe60000004200 */
[----:B------:R-:W-:Y:S02]  /*236e0*/  FFMA.FTZ R165, R13, R134, -R157 ;  /* 0x000000860da57223 */ /* 0x000fe4000001089d */
[C---:B------:R-:W-:Y:S01]  /*236f0*/  FMUL.FTZ R13, R3.reuse, R121 ;  /* 0x00000079030d7220 */ /* 0x040fe20000410000 */
[----:B------:R-:W-:Y:S01]  /*23700*/  MUFU.EX2 R162, R162 ;  /* 0x000000a200a27308 */ /* 0x000fe20000000800 */
[C---:B------:R-:W-:Y:S01]  /*23710*/  FMUL.FTZ R110, R2.reuse, R110 ;  /* 0x0000006e026e7220 */ /* 0x040fe20000410000 */
[----:B------:R-:W4:Y:S03]  /*23720*/  LDSM.16.MT88.4 R120, [R216+0xc800] ;  /* 0x00c80000d878783b */ /* 0x000f260000004200 */
[----:B------:R-:W-:Y:S02]  /*23730*/  FMUL.FTZ R111, R2, R111 ;  /* 0x0000006f026f7220 */ /* 0x000fe40000410000 */
[C---:B------:R-:W-:Y:S02]  /*23740*/  FMUL.FTZ R108, R3.reuse, R108 ;  /* 0x0000006c036c7220 */ /* 0x040fe40000410000 */
[----:B------:R-:W-:Y:S01]  /*23750*/  FMUL.FTZ R109, R3, R109 ;  /* 0x0000006d036d7220 */ /* 0x000fe20000410000 */
[----:B------:R-:W5:Y:S01]  /*23760*/  MUFU.EX2 R165, R165 ;  /* 0x000000a500a57308 */ /* 0x000f620000000800 */
[-CC-:B------:R-:W-:Y:S02]  /*23770*/  FFMA.FTZ R160, R18, R134.reuse, -R163.reuse ;  /* 0x0000008612a07223 */ /* 0x180fe400000108a3 */
[-C--:B------:R-:W-:Y:S02]  /*23780*/  FFMA.FTZ R161, R19, R134.reuse, -R163 ;  /* 0x0000008613a17223 */ /* 0x080fe400000108a3 */
[-CC-:B------:R-:W-:Y:S01]  /*23790*/  FFMA.FTZ R164, R16, R134.reuse, -R157.reuse ;  /* 0x0000008610a47223 */ /* 0x180fe2000001089d */
[C---:B---3--:R-:W-:Y:S03]  /*237a0*/  HMMA.16816.F32.BF16 R108, R128.reuse, R124, R108 ;  /* 0x0000007c806c723c */ /* 0x048fe6000004186c */
[----:B------:R-:W-:Y:S01]  /*237b0*/  FFMA.FTZ R167, R17, R134, -R157 ;  /* 0x0000008611a77223 */ /* 0x000fe2000001089d */
[----:B------:R-:W-:Y:S01]  /*237c0*/  MUFU.EX2 R160, R160 ;  /* 0x000000a000a07308 */ /* 0x000fe20000000800 */
[C---:B------:R-:W-:Y:S02]  /*237d0*/  FMUL.FTZ R18, R2.reuse, R118 ;  /* 0x0000007602127220 */ /* 0x040fe40000410000 */
[C---:B------:R-:W-:Y:S01]  /*237e0*/  FMUL.FTZ R19, R2.reuse, R119 ;  /* 0x0000007702137220 */ /* 0x040fe20000410000 */
[C---:B------:R-:W-:Y:S01]  /*237f0*/  HMMA.16816.F32.BF16 R12, R128.reuse, R126, R12 ;  /* 0x0000007e800c723c */ /* 0x040fe2000004180c */
[----:B------:R-:W3:Y:S03]  /*23800*/  LDSM.16.MT88.4 R124, [R214+0xc800] ;  /* 0x00c80000d67c783b */ /* 0x000ee60000004200 */
[C---:B------:R-:W-:Y:S02]  /*23810*/  FMUL.FTZ R16, R3.reuse, R116 ;  /* 0x0000007403107220 */ /* 0x040fe40000410000 */
[----:B------:R-:W4:Y:S01]  /*23820*/  MUFU.EX2 R161, R161 ;  /* 0x000000a100a17308 */ /* 0x000f220000000800 */
[----:B------:R-:W-:Y:S01]  /*23830*/  FMUL.FTZ R17, R3, R117 ;  /* 0x0000007503117220 */ /* 0x000fe20000410000 */
[----:B--2---:R-:W-:Y:S01]  /*23840*/  F2FP.BF16.PACK_AB R117, R159, R158 ;  /* 0x0000009e9f75723e */ /* 0x004fe200000010ff */
[C---:B------:R-:W-:Y:S03]  /*23850*/  FMUL.FTZ R114, R2.reuse, R114 ;  /* 0x0000007202727220 */ /* 0x040fe60000410000 */
[----:B-----5:R-:W-:Y:S01]  /*23860*/  F2FP.BF16.PACK_AB R116, R165, R162 ;  /* 0x000000a2a574723e */ /* 0x020fe200000010ff */
[----:B------:R-:W-:Y:S01]  /*23870*/  FMUL.FTZ R115, R2, R115 ;  /* 0x0000007302737220 */ /* 0x000fe20000410000 */
[C---:B-1----:R-:W-:Y:S02]  /*23880*/  HMMA.16816.F32.BF16 R16, R128.reuse, R136, R16 ;  /* 0x000000888010723c */ /* 0x042fe40000041810 */
[----:B------:R-:W-:Y:S01]  /*23890*/  MUFU.EX2 R164, R164 ;  /* 0x000000a400a47308 */ /* 0x000fe20000000800 */
[C---:B------:R-:W-:Y:S02]  /*238a0*/  FMUL.FTZ R112, R3.reuse, R112 ;  /* 0x0000007003707220 */ /* 0x040fe40000410000 */
[----:B------:R-:W-:Y:S02]  /*238b0*/  FMUL.FTZ R113, R3, R113 ;  /* 0x0000007103717220 */ /* 0x000fe40000410000 */
[--C-:B------:R-:W-:Y:S01]  /*238c0*/  FFMA.FTZ R166, R22, R134, -R163.reuse ;  /* 0x0000008616a67223 */ /* 0x100fe200000108a3 */
[----:B------:R-:W-:Y:S01]  /*238d0*/  F2FP.BF16.PACK_AB R22, R171, R168 ;  /* 0x000000a8ab16723e */ /* 0x000fe200000010ff */
[-CC-:B------:R-:W-:Y:S03]  /*238e0*/  FFMA.FTZ R169, R23, R134.reuse, -R163.reuse ;  /* 0x0000008617a97223 */ /* 0x180fe600000108a3 */
[----:B------:R-:W-:Y:S01]  /*238f0*/  HMMA.16816.F32.BF16 R112, R128, R138, R112 ;  /* 0x0000008a8070723c */ /* 0x000fe20000041870 */
[----:B------:R-:W1:Y:S01]  /*23900*/  MUFU.EX2 R167, R167 ;  /* 0x000000a700a77308 */ /* 0x000e620000000800 */
[----:B------:R-:W2:Y:S01]  /*23910*/  LDSM.16.MT88.4 R128, [R216+0x10800] ;  /* 0x01080000d880783b */ /* 0x000ea20000004200 */
[--C-:B------:R-:W-:Y:S01]  /*23920*/  FFMA.FTZ R54, R54, R134, -R163.reuse ;  /* 0x0000008636367223 */ /* 0x100fe200000108a3 */
[----:B----4-:R-:W-:Y:S01]  /*23930*/  F2FP.BF16.PACK_AB R119, R161, R160 ;  /* 0x000000a0a177723e */ /* 0x010fe200000010ff */
[-CC-:B------:R-:W-:Y:S02]  /*23940*/  FFMA.FTZ R55, R55, R134.reuse, -R163.reuse ;  /* 0x0000008637377223 */ /* 0x180fe400000108a3 */
[-CC-:B------:R-:W-:Y:S02]  /*23950*/  FFMA.FTZ R58, R58, R134.reuse, -R163.reuse ;  /* 0x000000863a3a7223 */ /* 0x180fe400000108a3 */
[-C--:B------:R-:W-:Y:S01]  /*23960*/  FFMA.FTZ R59, R59, R134.reuse, -R163 ;  /* 0x000000863b3b7223 */ /* 0x080fe200000108a3 */
[----:B------:R-:W-:Y:S01]  /*23970*/  LDSM.16.MT88.4 R136, [R212+0x10800] ;  /* 0x01080000d488783b */ /* 0x000fe20000004200 */
[----:B------:R-:W-:Y:S01]  /*23980*/  MUFU.EX2 R166, R166 ;  /* 0x000000a600a67308 */ /* 0x000fe20000000800 */
[-CC-:B------:R-:W-:Y:S02]  /*23990*/  FFMA.FTZ R52, R52, R134.reuse, -R157.reuse ;  /* 0x0000008634347223 */ /* 0x180fe4000001089d */
[-CC-:B------:R-:W-:Y:S02]  /*239a0*/  FFMA.FTZ R53, R53, R134.reuse, -R157.reuse ;  /* 0x0000008635357223 */ /* 0x180fe4000001089d */
[-CC-:B------:R-:W-:Y:S02]  /*239b0*/  FFMA.FTZ R56, R56, R134.reuse, -R157.reuse ;  /* 0x0000008638387223 */ /* 0x180fe4000001089d */
[-C--:B------:R-:W-:Y:S02]  /*239c0*/  FFMA.FTZ R57, R57, R134.reuse, -R157 ;  /* 0x0000008639397223 */ /* 0x080fe4000001089d */
[-CC-:B------:R-:W-:Y:S01]  /*239d0*/  FFMA.FTZ R62, R62, R134.reuse, -R163.reuse ;  /* 0x000000863e3e7223 */ /* 0x180fe200000108a3 */
[----:B------:R-:W4:Y:S01]  /*239e0*/  MUFU.EX2 R169, R169 ;  /* 0x000000a900a97308 */ /* 0x000f220000000800 */
[-CC-:B------:R-:W-:Y:S02]  /*239f0*/  FFMA.FTZ R63, R63, R134.reuse, -R163.reuse ;  /* 0x000000863f3f7223 */ /* 0x180fe400000108a3 */
[----:B------:R-:W-:Y:S01]  /*23a00*/  FFMA.FTZ R66, R66, R134, -R163 ;  /* 0x0000008642427223 */ /* 0x000fe200000108a3 */
[----:B-1----:R-:W-:Y:S01]  /*23a10*/  F2FP.BF16.PACK_AB R118, R167, R164 ;  /* 0x000000a4a776723e */ /* 0x002fe200000010ff */
[----:B------:R-:W-:Y:S02]  /*23a20*/  FFMA.FTZ R152, R2, R241, R152 ;  /* 0x000000f102987223 */ /* 0x000fe40000010098 */
[----:B------:R-:W-:Y:S01]  /*23a30*/  FFMA.FTZ R156, R3, R240, R156 ;  /* 0x000000f0039c7223 */ /* 0x000fe2000001009c */
[----:B------:R-:W-:Y:S01]  /*23a40*/  MOV R3, R133 ;  /* 0x0000008500037202 */ /* 0x000fe20000000f00 */
[----:B------:R-:W-:Y:S01]  /*23a50*/  FADD.FTZ R151, R151, R152 ;  /* 0x0000009897977221 */ /* 0x000fe20000010000 */
[----:B------:R-:W-:Y:S01]  /*23a60*/  MUFU.EX2 R179, R179 ;  /* 0x000000b300b37308 */ /* 0x000fe20000000800 */
[C---:B------:R-:W-:Y:S05]  /*23a70*/  HMMA.16816.F32.BF16 R4, R116.reuse, R120, R4 ;  /* 0x000000787404723c */ /* 0x040fea0000041804 */
[----:B------:R-:W-:Y:S02]  /*23a80*/  FADD.FTZ R155, R155, R156 ;  /* 0x0000009c9b9b7221 */ /* 0x000fe40000010000 */
[----:B------:R-:W-:Y:S01]  /*23a90*/  FADD.FTZ R150, R150, R151 ;  /* 0x0000009796967221 */ /* 0x000fe20000010000 */
[C---:B------:R-:W-:Y:S01]  /*23aa0*/  HMMA.16816.F32.BF16 R8, R116.reuse, R122, R8 ;  /* 0x0000007a7408723c */ /* 0x040fe20000041808 */
[----:B------:R-:W1:Y:S01]  /*23ab0*/  LDSM.16.MT88.4 R120, [R214+0x10800] ;  /* 0x01080000d678783b */ /* 0x000e620000004200 */
[----:B------:R-:W-:Y:S02]  /*23ac0*/  MUFU.EX2 R178, R178 ;  /* 0x000000b200b27308 */ /* 0x000fe40000000800 */
[----:B------:R-:W-:Y:S02]  /*23ad0*/  FADD.FTZ R154, R154, R155 ;  /* 0x0000009b9a9a7221 */ /* 0x000fe40000010000 */
[----:B------:R-:W-:Y:S02]  /*23ae0*/  FADD.FTZ R135, R135, R150 ;  /* 0x0000009687877221 */ /* 0x000fe40000010000 */
[C---:B---3--:R-:W-:Y:S04]  /*23af0*/  HMMA.16816.F32.BF16 R68, R116.reuse, R124, R68 ;  /* 0x0000007c7444723c */ /* 0x048fe80000041844 */
[----:B------:R-:W-:Y:S01]  /*23b00*/  MUFU.EX2 R181, R181 ;  /* 0x000000b500b57308 */ /* 0x000fe20000000800 */
[----:B------:R-:W-:Y:S02]  /*23b10*/  FADD.FTZ R153, R153, R154 ;  /* 0x0000009a99997221 */ /* 0x000fe40000010000 */
[----:B------:R-:W-:Y:S01]  /*23b20*/  FADD.FTZ R158, R158, R135 ;  /* 0x000000879e9e7221 */ /* 0x000fe20000010000 */
[C---:B------:R-:W-:Y:S01]  /*23b30*/  HMMA.16816.F32.BF16 R72, R116.reuse, R126, R72 ;  /* 0x0000007e7448723c */ /* 0x040fe20000041848 */
[----:B------:R-:W3:Y:S03]  /*23b40*/  LDSM.16.MT88.4 R124, [R213+0x10800] ;  /* 0x01080000d57c783b */ /* 0x000ee60000004200 */
[----:B------:R-:W-:Y:S01]  /*23b50*/  FADD.FTZ R162, R162, R153 ;  /* 0x00000099a2a27221 */ /* 0x000fe20000010000 */
[----:B------:R-:W-:Y:S01]  /*23b60*/  MOV R135, R132 ;  /* 0x0000008400877202 */ /* 0x000fe20000000f00 */
[----:B------:R-:W-:Y:S01]  /*23b70*/  MUFU.EX2 R180, R180 ;  /* 0x000000b400b47308 */ /* 0x000fe20000000800 */
[----:B------:R-:W-:Y:S01]  /*23b80*/  FADD.FTZ R159, R159, R158 ;  /* 0x0000009e9f9f7221 */ /* 0x000fe20000010000 */
[C---:B------:R-:W-:Y:S04]  /*23b90*/  HMMA.16816.F32.BF16 R76, R116.reuse, R140, R76 ;  /* 0x0000008c744c723c */ /* 0x040fe8000004184c */
[----:B------:R-:W-:Y:S02]  /*23ba0*/  FADD.FTZ R165, R165, R162 ;  /* 0x000000a2a5a57221 */ /* 0x000fe40000010000 */
[----:B------:R-:W-:Y:S02]  /*23bb0*/  FADD.FTZ R160, R160, R159 ;  /* 0x0000009fa0a07221 */ /* 0x000fe40000010000 */
[C---:B------:R-:W-:Y:S01]  /*23bc0*/  HMMA.16816.F32.BF16 R80, R116.reuse, R142, R80 ;  /* 0x0000008e7450723c */ /* 0x040fe20000041850 */
[----:B------:R-:W-:Y:S01]  /*23bd0*/  LDSM.16.MT88.4 R140, [R212+0x11000] ;  /* 0x01100000d48c783b */ /* 0x000fe20000004200 */
[----:B------:R-:W-:Y:S02]  /*23be0*/  MUFU.EX2 R183, R183 ;  /* 0x000000b700b77308 */ /* 0x000fe40000000800 */
[----:B------:R-:W-:Y:S02]  /*23bf0*/  FADD.FTZ R164, R164, R165 ;  /* 0x000000a5a4a47221 */ /* 0x000fe40000010000 */
[----:B------:R-:W-:Y:S02]  /*23c00*/  FADD.FTZ R161, R161, R160 ;  /* 0x000000a0a1a17221 */ /* 0x000fe40000010000 */
[C---:B------:R-:W-:Y:S04]  /*23c10*/  HMMA.16816.F32.BF16 R84, R116.reuse, R144, R84 ;  /* 0x000000907454723c */ /* 0x040fe80000041854 */
[----:B------:R-:W-:Y:S01]  /*23c20*/  MUFU.EX2 R182, R182 ;  /* 0x000000b600b67308 */ /* 0x000fe20000000800 */
[----:B------:R-:W-:Y:S02]  /*23c30*/  FADD.FTZ R167, R167, R164 ;  /* 0x000000a4a7a77221 */ /* 0x000fe40000010000 */
[-CC-:B------:R-:W-:Y:S01]  /*23c40*/  FFMA.FTZ R144, R26, R134.reuse, -R163.reuse ;  /* 0x000000861a907223 */ /* 0x180fe200000108a3 */
[C---:B------:R-:W-:Y:S04]  /*23c50*/  HMMA.16816.F32.BF16 R88, R116.reuse, R146, R88 ;  /* 0x000000927458723c */ /* 0x040fe80000041858 */
[-C--:B------:R-:W-:Y:S02]  /*23c60*/  FFMA.FTZ R145, R27, R134.reuse, -R163 ;  /* 0x000000861b917223 */ /* 0x080fe400000108a3 */
[----:B------:R-:W-:Y:S01]  /*23c70*/  LDSM.16.MT88.4 R24, [R214+0xd000] ;  /* 0x00d00000d618783b */ /* 0x000fe20000004200 */
[-CC-:B------:R-:W-:Y:S01]  /*23c80*/  FFMA.FTZ R146, R20, R134.reuse, -R157.reuse ;  /* 0x0000008614927223 */ /* 0x180fe2000001089d */
[C---:B--2---:R-:W-:Y:S01]  /*23c90*/  HMMA.16816.F32.BF16 R92, R116.reuse, R128, R92 ;  /* 0x00000080745c723c */ /* 0x044fe2000004185c */
[----:B------:R-:W-:Y:S03]  /*23ca0*/  MUFU.EX2 R144, R144 ;  /* 0x0000009000907308 */ /* 0x000fe60000000800 */
[----:B------:R-:W-:Y:S01]  /*23cb0*/  FFMA.FTZ R147, R21, R134, -R157 ;  /* 0x0000008615937223 */ /* 0x000fe2000001089d */
[C---:B----4-:R-:W-:Y:S01]  /*23cc0*/  F2FP.BF16.PACK_AB R21, R169.reuse, R166 ;  /* 0x000000a6a915723e */ /* 0x050fe200000010ff */
[----:B------:R-:W-:Y:S02]  /*23cd0*/  FADD.FTZ R166, R166, R161 ;  /* 0x000000a1a6a67221 */ /* 0x000fe40000010000 */
[C---:B------:R-:W-:Y:S01]  /*23ce0*/  HMMA.16816.F32.BF16 R96, R116.reuse, R130, R96 ;  /* 0x000000827460723c */ /* 0x040fe20000041860 */
[----:B------:R-:W-:Y:S02]  /*23cf0*/  LDSM.16.MT88.4 R128, [R214+0x11000] ;  /* 0x01100000d680783b */ /* 0x000fe40000004200 */
[----:B------:R-:W2:Y:S01]  /*23d00*/  MUFU.EX2 R145, R145 ;  /* 0x0000009100917308 */ /* 0x000ea20000000800 */
[----:B------:R-:W-:Y:S04]  /*23d10*/  FADD.FTZ R169, R169, R166 ;  /* 0x000000a6a9a97221 */ /* 0x000fe80000010000 */
[C---:B-1----:R-:W-:Y:S05]  /*23d20*/  HMMA.16816.F32.BF16 R100, R116.reuse, R120, R100 ;  /* 0x000000787464723c */ /* 0x042fea0000041864 */
[----:B------:R-:W-:Y:S03]  /*23d30*/  MUFU.EX2 R146, R146 ;  /* 0x0000009200927308 */ /* 0x000fe60000000800 */
[C---:B------:R-:W-:Y:S01]  /*23d40*/  HMMA.16816.F32.BF16 R104, R116.reuse, R122, R104 ;  /* 0x0000007a7468723c */ /* 0x040fe20000041868 */
[----:B------:R-:W1:Y:S06]  /*23d50*/  LDSM.16.MT88.4 R120, [R216+0xd000] ;  /* 0x00d00000d878783b */ /* 0x000e6c0000004200 */
[----:B------:R-:W4:Y:S01]  /*23d60*/  MUFU.EX2 R147, R147 ;  /* 0x0000009300937308 */ /* 0x000f220000000800 */
[C---:B---3--:R-:W-:Y:S04]  /*23d70*/  HMMA.16816.F32.BF16 R108, R116.reuse, R124, R108 ;  /* 0x0000007c746c723c */ /* 0x048fe8000004186c */
[C---:B--2---:R-:W-:Y:S01]  /*23d80*/  F2FP.BF16.PACK_AB R23, R145.reuse, R144 ;  /* 0x000000909117723e */ /* 0x044fe200000010ff */
[----:B------:R-:W-:Y:S03]  /*23d90*/  FADD.FTZ R144, R144, R169 ;  /* 0x000000a990907221 */ /* 0x000fe60000010000 */
[C---:B------:R-:W-:Y:S01]  /*23da0*/  HMMA.16816.F32.BF16 R12, R116.reuse, R126, R12 ;  /* 0x0000007e740c723c */ /* 0x040fe2000004180c */
[----:B------:R-:W-:Y:S01]  /*23db0*/  LDSM.16.MT88.4 R124, [R212+0xd000] ;  /* 0x00d00000d47c783b */ /* 0x000fe20000004200 */
[----:B------:R-:W-:Y:S02]  /*23dc0*/  MUFU.EX2 R185, R185 ;  /* 0x000000b900b97308 */ /* 0x000fe40000000800 */
[----:B------:R-:W-:Y:S04]  /*23dd0*/  FADD.FTZ R145, R145, R144 ;  /* 0x0000009091917221 */ /* 0x000fe80000010000 */
[C---:B------:R-:W-:Y:S04]  /*23de0*/  HMMA.16816.F32.BF16 R16, R116.reuse, R136, R16 ;  /* 0x000000887410723c */ /* 0x040fe80000041810 */
[----:B------:R-:W-:Y:S01]  /*23df0*/  MUFU.EX2 R184, R184 ;  /* 0x000000b800b87308 */ /* 0x000fe20000000800 */
[C---:B----4-:R-:W-:Y:S03]  /*23e00*/  F2FP.BF16.PACK_AB R20, R147.reuse, R146 ;  /* 0x000000929314723e */ /* 0x050fe600000010ff */
[----:B------:R-:W-:Y:S01]  /*23e10*/  HMMA.16816.F32.BF16 R112, R116, R138, R112 ;  /* 0x0000008a7470723c */ /* 0x000fe20000041870 */
[----:B------:R-:W2:Y:S03]  /*23e20*/  LDSM.16.MT88.4 R116, [R213+0xd000] ;  /* 0x00d00000d574783b */ /* 0x000ea60000004200 */
[----:B------:R-:W-:Y:S02]  /*23e30*/  FADD.FTZ R146, R146, R167 ;  /* 0x000000a792927221 */ /* 0x000fe40000010000 */
[----:B------:R-:W-:Y:S02]  /*23e40*/  MUFU.EX2 R187, R187 ;  /* 0x000000bb00bb7308 */ /* 0x000fe40000000800 */
[----:B------:R-:W-:Y:S01]  /*23e50*/  FADD.FTZ R147, R147, R146 ;  /* 0x0000009293937221 */ /* 0x000fe20000010000 */
[C---:B-1----:R-:W-:Y:S01]  /*23e60*/  HMMA.16816.F32.BF16 R4, R20.reuse, R120, R4 ;  /* 0x000000781404723c */ /* 0x042fe20000041804 */
[----:B------:R-:W-:Y:S04]  /*23e70*/  LDSM.16.MT88.4 R136, [R213+0x11000] ;  /* 0x01100000d588783b */ /* 0x000fe80000004200 */
[----:B------:R-:W-:Y:S02]  /*23e80*/  FADD.FTZ R168, R168, R147 ;  /* 0x00000093a8a87221 */ /* 0x000fe40000010000 */
[----:B------:R-:W-:Y:S01]  /*23e90*/  MUFU.EX2 R54, R54 ;  /* 0x0000003600367308 */ /* 0x000fe20000000800 */
[C---:B------:R-:W-:Y:S01]  /*23ea0*/  HMMA.16816.F32.BF16 R8, R20.reuse, R122, R8 ;  /* 0x0000007a1408723c */ /* 0x040fe20000041808 */
[----:B------:R-:W1:Y:S03]  /*23eb0*/  LDSM.16.MT88.4 R120, [R216+0x11000] ;  /* 0x01100000d878783b */ /* 0x000e660000004200 */
[----:B------:R-:W-:Y:S04]  /*23ec0*/  FADD.FTZ R171, R171, R168 ;  /* 0x000000a8abab7221 */ /* 0x000fe80000010000 */
[C---:B------:R-:W-:Y:S01]  /*23ed0*/  HMMA.16816.F32.BF16 R68, R20.reuse, R24, R68 ;  /* 0x000000181444723c */ /* 0x040fe20000041844 */
[----:B------:R-:W-:Y:S07]  /*23ee0*/  MUFU.EX2 R55, R55 ;  /* 0x0000003700377308 */ /* 0x000fee0000000800 */
[C---:B------:R-:W-:Y:S01]  /*23ef0*/  HMMA.16816.F32.BF16 R72, R20.reuse, R26, R72 ;  /* 0x0000001a1448723c */ /* 0x040fe20000041848 */
[----:B------:R-:W3:Y:S02]  /*23f00*/  LDSM.16.MT88.4 R24, [R216+0xd800] ;  /* 0x00d80000d818783b */ /* 0x000ee40000004200 */
[----:B------:R-:W-:Y:S05]  /*23f10*/  MUFU.EX2 R58, R58 ;  /* 0x0000003a003a7308 */ /* 0x000fea0000000800 */
[C---:B--2---:R-:W-:Y:S05]  /*23f20*/  HMMA.16816.F32.BF16 R76, R20.reuse, R116, R76 ;  /* 0x00000074144c723c */ /* 0x044fea000004184c */
[----:B------:R-:W-:Y:S03]  /*23f30*/  MUFU.EX2 R59, R59 ;  /* 0x0000003b003b7308 */ /* 0x000fe60000000800 */
[C---:B------:R-:W-:Y:S01]  /*23f40*/  HMMA.16816.F32.BF16 R80, R20.reuse, R118, R80 ;  /* 0x000000761450723c */ /* 0x040fe20000041850 */
[----:B------:R-:W2:Y:S06]  /*23f50*/  LDSM.16.MT88.4 R116, [R212+0xd800] ;  /* 0x00d80000d474783b */ /* 0x000eac0000004200 */
[----:B------:R-:W-:Y:S01]  /*23f60*/  MUFU.EX2 R52, R52 ;  /* 0x0000003400347308 */ /* 0x000fe20000000800 */
[C---:B------:R-:W-:Y:S08]  /*23f70*/  HMMA.16816.F32.BF16 R84, R20.reuse, R124, R84 ;  /* 0x0000007c1454723c */ /* 0x040ff00000041854 */
        /* <DEDUP_REMOVED lines=10> */
[----:B------:R-:W-:Y:S07]  /*24020*/  MUFU.EX2 R62, R62 ;  /* 0x0000003e003e7308 */ /* 0x000fee0000000800 */
[C---:B------:R-:W-:Y:S03]  /*24030*/  HMMA.16816.F32.BF16 R108, R20.reuse, R136, R108 ;  /* 0x00000088146c723c */ /* 0x040fe6000004186c */
[----:B------:R-:W-:Y:S04]  /*24040*/  MUFU.EX2 R63, R63 ;  /* 0x0000003f003f7308 */ /* 0x000fe80000000800 */
[-CC-:B------:R-:W-:Y:S01]  /*24050*/  FFMA.FTZ R136, R38, R134.reuse, -R163.reuse ;  /* 0x0000008626887223 */ /* 0x180fe200000108a3 */
[C---:B------:R-:W-:Y:S04]  /*24060*/  HMMA.16816.F32.BF16 R12, R20.reuse, R138, R12 ;  /* 0x0000008a140c723c */ /* 0x040fe8000004180c */
[-CC-:B------:R-:W-:Y:S01]  /*24070*/  FFMA.FTZ R137, R39, R134.reuse, -R163.reuse ;  /* 0x0000008627897223 */ /* 0x180fe200000108a3 */
[----:B------:R-:W-:Y:S02]  /*24080*/  MUFU.EX2 R136, R136 ;  /* 0x0000008800887308 */ /* 0x000fe40000000800 */
[-CC-:B------:R-:W-:Y:S01]  /*24090*/  FFMA.FTZ R138, R42, R134.reuse, -R163.reuse ;  /* 0x000000862a8a7223 */ /* 0x180fe200000108a3 */
[C---:B------:R-:W-:Y:S04]  /*240a0*/  HMMA.16816.F32.BF16 R16, R20.reuse, R140, R16 ;  /* 0x0000008c1410723c */ /* 0x040fe80000041810 */
[-CC-:B------:R-:W-:Y:S02]  /*240b0*/  FFMA.FTZ R139, R43, R134.reuse, -R163.reuse ;  /* 0x000000862b8b7223 */ /* 0x180fe400000108a3 */
[-C--:B------:R-:W-:Y:S01]  /*240c0*/  FFMA.FTZ R163, R67, R134.reuse, -R163 ;  /* 0x0000008643a37223 */ /* 0x080fe200000108a3 */
[----:B------:R-:W1:Y:S01]  /*240d0*/  MUFU.EX2 R137, R137 ;  /* 0x0000008900897308 */ /* 0x000e620000000800 */
[----:B------:R-:W-:Y:S04]  /*240e0*/  HMMA.16816.F32.BF16 R112, R20, R142, R112 ;  /* 0x0000008e1470723c */ /* 0x000fe80000041870 */
[-CC-:B------:R-:W-:Y:S02]  /*240f0*/  FFMA.FTZ R140, R36, R134.reuse, -R157.reuse ;  /* 0x00000086248c7223 */ /* 0x180fe4000001089d */
[--C-:B------:R-:W-:Y:S01]  /*24100*/  FFMA.FTZ R141, R37, R134, -R157.reuse ;  /* 0x00000086258d7223 */ /* 0x100fe2000001089d */
[----:B------:R-:W-:Y:S01]  /*24110*/  F2FP.BF16.PACK_AB R21, R173, R170 ;  /* 0x000000aaad15723e */ /* 0x000fe200000010ff */
[----:B------:R-:W-:Y:S01]  /*24120*/  LDSM.16.MT88.4 R36, [R212+0xe000] ;  /* 0x00e00000d424783b */ /* 0x000fe20000004200 */
[----:B------:R-:W-:Y:S01]  /*24130*/  F2FP.BF16.PACK_AB R23, R175, R172 ;  /* 0x000000acaf17723e */ /* 0x000fe200000010ff */
[----:B------:R-:W-:Y:S02]  /*24140*/  MUFU.EX2 R138, R138 ;  /* 0x0000008a008a7308 */ /* 0x000fe40000000800 */
[----:B------:R-:W-:Y:S01]  /*24150*/  F2FP.BF16.PACK_AB R20, R177, R174 ;  /* 0x000000aeb114723e */ /* 0x000fe200000010ff */
[--C-:B------:R-:W-:Y:S01]  /*24160*/  FFMA.FTZ R142, R40, R134, -R157.reuse ;  /* 0x00000086288e7223 */ /* 0x100fe2000001089d */
[----:B------:R-:W-:Y:S01]  /*24170*/  F2FP.BF16.PACK_AB R22, R179, R176 ;  /* 0x000000b0b316723e */ /* 0x000fe200000010ff */
[----:B------:R-:W-:Y:S02]  /*24180*/  FFMA.FTZ R143, R41, R134, -R157 ;  /* 0x00000086298f7223 */ /* 0x000fe4000001089d */
[----:B------:R-:W-:Y:S01]  /*24190*/  LDSM.16.MT88.4 R40, [R214+0x12000] ;  /* 0x01200000d628783b */ /* 0x000fe20000004200 */
[----:B------:R-:W-:Y:S02]  /*241a0*/  FADD.FTZ R170, R170, R145 ;  /* 0x00000091aaaa7221 */ /* 0x000fe40000010000 */
[----:B------:R-:W4:Y:S01]  /*241b0*/  MUFU.EX2 R139, R139 ;  /* 0x0000008b008b7308 */ /* 0x000f220000000800 */
[C---:B---3--:R-:W-:Y:S03]  /*241c0*/  HMMA.16816.F32.BF16 R4, R20.reuse, R24, R4 ;  /* 0x000000181404723c */ /* 0x048fe60000041804 */
[----:B------:R-:W-:Y:S02]  /*241d0*/  FADD.FTZ R174, R174, R171 ;  /* 0x000000abaeae7221 */ /* 0x000fe40000010000 */
[----:B------:R-:W-:Y:S02]  /*241e0*/  FADD.FTZ R173, R173, R170 ;  /* 0x000000aaadad7221 */ /* 0x000fe40000010000 */
[----:B------:R-:W-:Y:S01]  /*241f0*/  FADD.FTZ R177, R177, R174 ;  /* 0x000000aeb1b17221 */ /* 0x000fe20000010000 */
[C---:B------:R-:W-:Y:S01]  /*24200*/  HMMA.16816.F32.BF16 R8, R20.reuse, R26, R8 ;  /* 0x0000001a1408723c */ /* 0x040fe20000041808 */
[----:B------:R-:W3:Y:S01]  /*24210*/  LDSM.16.MT88.4 R24, [R216+0x11800] ;  /* 0x01180000d818783b */ /* 0x000ee20000004200 */
[----:B------:R-:W-:Y:S02]  /*24220*/  MUFU.EX2 R140, R140 ;  /* 0x0000008c008c7308 */ /* 0x000fe40000000800 */
[----:B------:R-:W-:Y:S02]  /*24230*/  FADD.FTZ R172, R172, R173 ;  /* 0x000000adacac7221 */ /* 0x000fe40000010000 */
[----:B------:R-:W-:Y:S02]  /*24240*/  FADD.FTZ R176, R176, R177 ;  /* 0x000000b1b0b07221 */ /* 0x000fe40000010000 */
[C---:B------:R-:W-:Y:S04]  /*24250*/  HMMA.16816.F32.BF16 R68, R20.reuse, R28, R68 ;  /* 0x0000001c1444723c */ /* 0x040fe80000041844 */
[----:B------:R-:W5:Y:S01]  /*24260*/  MUFU.EX2 R141, R141 ;  /* 0x0000008d008d7308 */ /* 0x000f620000000800 */
[----:B------:R-:W-:Y:S02]  /*24270*/  FADD.FTZ R175, R175, R172 ;  /* 0x000000acafaf7221 */ /* 0x000fe40000010000 */
[----:B------:R-:W-:Y:S01]  /*24280*/  FADD.FTZ R179, R179, R176 ;  /* 0x000000b0b3b37221 */ /* 0x000fe20000010000 */
[C---:B------:R-:W-:Y:S01]  /*24290*/  HMMA.16816.F32.BF16 R72, R20.reuse, R30, R72 ;  /* 0x0000001e1448723c */ /* 0x040fe20000041848 */
[----:B------:R-:W1:Y:S05]  /*242a0*/  LDSM.16.MT88.4 R28, [R214+0x11800] ;  /* 0x01180000d61c783b */ /* 0x000e6a0000004200 */
[----:B------:R-:W-:Y:S02]  /*242b0*/  MUFU.EX2 R142, R142 ;  /* 0x0000008e008e7308 */ /* 0x000fe40000000800 */
[C---:B------:R-:W-:Y:S08]  /*242c0*/  HMMA.16816.F32.BF16 R76, R20.reuse, R32, R76 ;  /* 0x00000020144c723c */ /* 0x040ff0000004184c */
[C---:B------:R-:W-:Y:S01]  /*242d0*/  HMMA.16816.F32.BF16 R80, R20.reuse, R34, R80 ;  /* 0x000000221450723c */ /* 0x040fe20000041850 */
[----:B------:R-:W4:Y:S01]  /*242e0*/  LDSM.16.MT88.4 R32, [R213+0x11800] ;  /* 0x01180000d520783b */ /* 0x000f220000004200 */
        /* <DEDUP_REMOVED lines=16> */
[----:B------:R-:W-:Y:S01]  /*243f0*/  HMMA.16816.F32.BF16 R112, R20, R118, R112 ;  /* 0x000000761470723c */ /* 0x000fe20000041870 */
[----:B------:R-:W-:Y:S06]  /*24400*/  LDSM.16.MT88.4 R116, [R213+0x12000] ;  /* 0x01200000d574783b */ /* 0x000fec0000004200 */
[----:B------:R-:W-:Y:S01]  /*24410*/  F2FP.BF16.PACK_AB R21, R137, R136 ;  /* 0x000000888915723e */ /* 0x000fe200000010ff */
[----:B------:R-:W-:Y:S01]  /*24420*/  FADD.FTZ R136, R136, R175 ;  /* 0x000000af88887221 */ /* 0x000fe20000010000 */
[----:B------:R-:W-:Y:S03]  /*24430*/  F2FP.BF16.PACK_AB R23, R139, R138 ;  /* 0x0000008a8b17723e */ /* 0x000fe600000010ff */
[----:B-----5:R-:W-:Y:S01]  /*24440*/  F2FP.BF16.PACK_AB R20, R141, R140 ;  /* 0x0000008c8d14723e */ /* 0x020fe200000010ff */
        /* <DEDUP_REMOVED lines=10> */
[----:B------:R-:W2:Y:S07]  /*244f0*/  LDSM.16.MT88.4 R24, [R216+0x12000] ;  /* 0x01200000d818783b */ /* 0x000eae0000004200 */
[C---:B-1----:R-:W-:Y:S08]  /*24500*/  HMMA.16816.F32.BF16 R68, R20.reuse, R28, R68 ;  /* 0x0000001c1444723c */ /* 0x042ff00000041844 */
[C---:B------:R-:W-:Y:S01]  /*24510*/  HMMA.16816.F32.BF16 R72, R20.reuse, R30, R72 ;  /* 0x0000001e1448723c */ /* 0x040fe20000041848 */
[----:B------:R-:W1:Y:S07]  /*24520*/  LDSM.16.MT88.4 R28, [R212+0x12000] ;  /* 0x01200000d41c783b */ /* 0x000e6e0000004200 */
[C---:B----4-:R-:W-:Y:S08]  /*24530*/  HMMA.16816.F32.BF16 R76, R20.reuse, R32, R76 ;  /* 0x00000020144c723c */ /* 0x050ff0000004184c */
        /* <DEDUP_REMOVED lines=12> */
[C---:B------:R-:W-:Y:S08]  /*24600*/  HMMA.16816.F32.BF16 R12, R20.reuse, R118, R12 ;  /* 0x00000076140c723c */ /* 0x040ff0000004180c */
        /* <DEDUP_REMOVED lines=35> */
[----:B------:R-:W-:Y:S07]  /*24840*/  LDSM.16.MT88.4 R36, [R212+0xf000] ;  /* 0x00f00000d424783b */ /* 0x000fee0000004200 */
        /* <DEDUP_REMOVED lines=45> */
[----:B--2---:R-:W-:Y:S01]  /*24b20*/  F2FP.BF16.PACK_AB R20, R33, R32 ;  /* 0x000000202114723e */ /* 0x004fe200000010ff */
[----:B------:R-:W-:Y:S01]  /*24b30*/  FADD.FTZ R32, R32, R57 ;  /* 0x0000003920207221 */ /* 0x000fe20000010000 */
[----:B----4-:R-:W-:Y:S01]  /*24b40*/  F2FP.BF16.PACK_AB R22, R157, R34 ;  /* 0x000000229d16723e */ /* 0x010fe200000010ff */
        /* <DEDUP_REMOVED lines=8> */
[C---:B------:R-:W-:Y:S01]  /*24bd0*/  HMMA.16816.F32.BF16 R124, R20.reuse, R126, R8 ;  /* 0x0000007e147c723c */ /* 0x040fe20000041808 */
[----:B------:R-:W4:Y:S07]  /*24be0*/  LDSM.16.MT88.4 R8, [R216+0x13800] ;  /* 0x01380000d808783b */ /* 0x000f2e0000004200 */
[C---:B---3--:R-:W-:Y:S08]  /*24bf0*/  HMMA.16816.F32.BF16 R68, R20.reuse, R24, R68 ;  /* 0x000000181444723c */ /* 0x048ff00000041844 */
[C---:B------:R-:W-:Y:S01]  /*24c00*/  HMMA.16816.F32.BF16 R72, R20.reuse, R26, R72 ;  /* 0x0000001a1448723c */ /* 0x040fe20000041848 */
[----:B------:R-:W3:Y:S07]  /*24c10*/  LDSM.16.MT88.4 R24, [R214+0x13800] ;  /* 0x01380000d618783b */ /* 0x000eee0000004200 */
[C---:B-1----:R-:W-:Y:S08]  /*24c20*/  HMMA.16816.F32.BF16 R76, R20.reuse, R28, R76 ;  /* 0x0000001c144c723c */ /* 0x042ff0000004184c */
[C---:B------:R-:W-:Y:S08]  /*24c30*/  HMMA.16816.F32.BF16 R80, R20.reuse, R30, R80 ;  /* 0x0000001e1450723c */ /* 0x040ff00000041850 */
[C---:B--2---:R-:W-:Y:S08]  /*24c40*/  HMMA.16816.F32.BF16 R84, R20.reuse, R4, R84 ;  /* 0x000000041454723c */ /* 0x044ff00000041854 */
[C---:B------:R-:W-:Y:S01]  /*24c50*/  HMMA.16816.F32.BF16 R88, R20.reuse, R6, R88 ;  /* 0x000000061458723c */ /* 0x040fe20000041858 */
[----:B------:R-:W1:Y:S07]  /*24c60*/  LDSM.16.MT88.4 R4, [R212+0x13800] ;  /* 0x01380000d404783b */ /* 0x000e6e0000004200 */
[C---:B----4-:R-:W-:Y:S08]  /*24c70*/  HMMA.16816.F32.BF16 R92, R20.reuse, R8, R92 ;  /* 0x00000008145c723c */ /* 0x050ff0000004185c */
[C---:B------:R-:W-:Y:S08]  /*24c80*/  HMMA.16816.F32.BF16 R96, R20.reuse, R10, R96 ;  /* 0x0000000a1460723c */ /* 0x040ff00000041860 */
[C---:B---3--:R-:W-:Y:S08]  /*24c90*/  HMMA.16816.F32.BF16 R100, R20.reuse, R24, R100 ;  /* 0x000000181464723c */ /* 0x048ff00000041864 */
[C---:B------:R-:W-:Y:S08]  /*24ca0*/  HMMA.16816.F32.BF16 R104, R20.reuse, R26, R104 ;  /* 0x0000001a1468723c */ /* 0x040ff00000041868 */
[C---:B------:R-:W-:Y:S08]  /*24cb0*/  HMMA.16816.F32.BF16 R108, R20.reuse, R120, R108 ;  /* 0x00000078146c723c */ /* 0x040ff0000004186c */
[C---:B------:R-:W-:Y:S08]  /*24cc0*/  HMMA.16816.F32.BF16 R120, R20.reuse, R122, R12 ;  /* 0x0000007a1478723c */ /* 0x040ff0000004180c */
[C---:B-1----:R-:W-:Y:S08]  /*24cd0*/  HMMA.16816.F32.BF16 R116, R20.reuse, R4, R16 ;  /* 0x000000041474723c */ /* 0x042ff00000041810 */
[----:B------:R-:W-:Y:S01]  /*24ce0*/  HMMA.16816.F32.BF16 R112, R20, R6, R112 ;  /* 0x000000061470723c */ /* 0x000fe20000041870 */
[----:B------:R-:W-:-:S07]  /*24cf0*/  @P0 BRA `(.L_x_4393) ;  /* 0xffffad8000000947 */ /* 0x000fce000383ffff */
.L_x_4384:
        /* <DEDUP_REMOVED lines=11> */
.L_x_4412:
[----:B---3--:R-:W-:Y:S01]  /*24db0*/  FADD.FTZ R9, R10, R240 ;  /* 0x000000f00a097221 */ /* 0x008fe20000010000 */
[----:B------:R-:W-:Y:S05]  /*24dc0*/  BRA.DIV ~URZ, `(.L_x_4395) ;  /* 0x000014327f007947 */ /* 0x000fea000b800000 */
[----:B------:R-:W3:Y:S04]  /*24dd0*/  SHFL.BFLY PT, R6, R241, 0x2, 0x1f ;  /* 0x0c401f00f1067f89 */ /* 0x000ee800000e0000 */
[----:B------:R-:W4:Y:S01]  /*24de0*/  SHFL.BFLY PT, R4, R9, 0x1, 0x1f ;  /* 0x0c201f0009047f89 */ /* 0x000f2200000e0000 */
[----:B---3--:R-:W-:Y:S02]  /*24df0*/  FADD.FTZ R11, R6, R241 ;  /* 0x000000f1060b7221 */ /* 0x008fe40000010000 */
[----:B----4-:R-:W-:-:S03]  /*24e00*/  FADD.FTZ R4, R9, R4 ;  /* 0x0000000409047221 */ /* 0x010fc60000010000 */
[----:B------:R3:W4:Y:S04]  /*24e10*/  SHFL.BFLY PT, R10, R11, 0x1, 0x1f ;  /* 0x0c201f000b0a7f89 */ /* 0x00072800000e0000 */
.L_x_4413:
        /* <DEDUP_REMOVED lines=13> */
[----:B---3--:R-:W-:Y:S01]  /*24ef0*/  SHF.R.S32.HI R11, RZ, 0x1f, R10 ;  /* 0x0000001fff0b7819 */ /* 0x008fe2000001140a */
        /* <DEDUP_REMOVED lines=96> */
[-C--:B------:R-:W-:Y:S02]  /*25500*/  IADD3 R12, R12, R17.reuse, RZ ;  /* 0x000000110c0c7210 */ /* 0x080fe40007ffe0ff */
[----:B------:R-:W-:Y:S02]  /*25510*/  IADD3 R18, R17, R14, RZ ;  /* 0x0000000e11127210 */ /* 0x000fe40007ffe0ff */
[-C--:B------:R-:W-:Y:S01]  /*25520*/  IADD3 R19, R15, R17.reuse, RZ ;  /* 0x000000110f137210 */ /* 0x080fe20007ffe0ff */
[----:B------:R-:W-:Y:S01]  /*25530*/  STS.64 [R12], R76 ;  /* 0x0000004c0c007388 */ /* 0x000fe20000000a00 */
[----:B------:R-:W-:-:S03]  /*25540*/  IADD3 R17, R16, R17, RZ ;  /* 0x0000001110117210 */ /* 0x000fc60007ffe0ff */
[----:B------:R1:W-:Y:S04]  /*25550*/  STS.64 [R12+0x800], R78 ;  /* 0x0008004e0c007388 */ /* 0x0003e80000000a00 */
[----:B------:R-:W-:Y:S04]  /*25560*/  STS.64 [R18], R80 ;  /* 0x0000005012007388 */ /* 0x000fe80000000a00 */
[----:B------:R-:W-:Y:S04]  /*25570*/  STS.64 [R18+0x800], R82 ;  /* 0x0008005212007388 */ /* 0x000fe80000000a00 */
[----:B------:R-:W-:Y:S04]  /*25580*/  STS.64 [R19], R84 ;  /* 0x0000005413007388 */ /* 0x000fe80000000a00 */
[----:B------:R3:W-:Y:S04]  /*25590*/  STS.64 [R19+0x800], R86 ;  /* 0x0008005613007388 */ /* 0x0007e80000000a00 */
        /* <DEDUP_REMOVED lines=18> */
[----:B------:R-:W2:Y:S04]  /*256c0*/  LD.E.64 R6, [R2.64+0xb0] ;  /* 0x0000b00402067980 */ /* 0x000ea8000c101b00 */
[----:B-1----:R-:W2:Y:S04]  /*256d0*/  LD.E R79, [R2.64+0x60] ;  /* 0x00006004024f7980 */ /* 0x002ea8000c101900 */
[----:B------:R-:W1:Y:S01]  /*256e0*/  S2R R76, SR_TID.X ;  /* 0x00000000004c7919 */ /* 0x000e620000002100 */
[----:B------:R-:W-:-:S03]  /*256f0*/  LEA.HI R9, R9, R8, RZ, 0x4 ;  /* 0x0000000809097211 */ /* 0x000fc600078f20ff */
[----:B------:R2:W5:Y:S01]  /*25700*/  LD.E R77, [R2.64+0xcc] ;  /* 0x0000cc04024d7980 */ /* 0x000562000c101900 */
[----:B------:R-:W-:-:S03]  /*25710*/  LOP3.LUT R9, R9, 0xfffffff0, RZ, 0xc0, !PT ;  /* 0xfffffff009097812 */ /* 0x000fc600078ec0ff */
[----:B---3--:R3:W5:Y:S01]  /*25720*/  LD.E.64 R86, [R2.64+0x78] ;  /* 0x0000780402567980 */ /* 0x008762000c101b00 */
[----:B------:R-:W-:-:S03]  /*25730*/  IADD3 R80, -R9, R8, RZ ;  /* 0x0000000809507210 */ /* 0x000fc60007ffe1ff */
[----:B------:R3:W5:Y:S01]  /*25740*/  LD.E.64 R84, [R2.64+0xa8] ;  /* 0x0000a80402547980 */ /* 0x000762000c101b00 */
[C---:B----4-:R-:W-:Y:S01]  /*25750*/  LEA.HI R15, R80.reuse, R80, RZ, 0x1 ;  /* 0x00000050500f7211 */ /* 0x050fe200078f08ff */
[----:B------:R-:W4:Y:S01]  /*25760*/  @P4 MUFU.LG2 R4, R4 ;  /* 0x0000000400044308 */ /* 0x000f220000000c00 */
[----:B------:R-:W-:Y:S01]  /*25770*/  LOP3.LUT R11, R11, 0xffffffe0, RZ, 0xc0, !PT ;  /* 0xffffffe00b0b7812 */ /* 0x000fe200078ec0ff */
[----:B------:R-:W-:Y:S01]  /*25780*/  BSSY B0, `(.L_x_4396) ;  /* 0x0000045000007945 */ /* 0x000fe20003800000 */
[C---:B------:R-:W-:Y:S02]  /*25790*/  SHF.L.U32 R12, R15.reuse, 0x2, RZ ;  /* 0x000000020f0c7819 */ /* 0x040fe400000006ff */
[----:B------:R-:W-:Y:S02]  /*257a0*/  LOP3.LUT R15, R15, 0xffffffe, RZ, 0xc0, !PT ;  /* 0x0ffffffe0f0f7812 */ /* 0x000fe400078ec0ff */
[----:B------:R-:W-:Y:S01]  /*257b0*/  IADD3 R11, -R11, R8, RZ ;  /* 0x000000080b0b7210 */ /* 0x000fe20007ffe1ff */
[----:B------:R-:W3:Y:S01]  /*257c0*/  @P3 MUFU.LG2 R5, R5 ;  /* 0x0000000500053308 */ /* 0x000ee20000000c00 */
[----:B------:R-:W-:-:S02]  /*257d0*/  IADD3 R82, R80, -R15, RZ ;  /* 0x8000000f50527210 */ /* 0x000fc40007ffe0ff */
[----:B-1----:R-:W-:Y:S02]  /*257e0*/  SHF.R.S32.HI R13, RZ, 0x1f, R76 ;  /* 0x0000001fff0d7819 */ /* 0x002fe4000001144c */
[----:B------:R-:W-:Y:S02]  /*257f0*/  SHF.R.S32.HI R81, RZ, 0x1f, R10 ;  /* 0x0000001fff517819 */ /* 0x000fe4000001140a */
[----:B------:R-:W-:Y:S01]  /*25800*/  LEA.HI R78, R13, R76, RZ, 0x4 ;  /* 0x0000004c0d4e7211 */ /* 0x000fe200078f20ff */
[----:B----4-:R-:W-:Y:S01]  /*25810*/  @P4 FMUL.FTZ R4, R4, 0.69314718246459960938 ;  /* 0x3f31721804044820 */ /* 0x010fe20000410000 */
[----:B------:R-:W-:Y:S01]  /*25820*/  BAR.SYNC.DEFER_BLOCKING 0x0 ;  /* 0x0000000000007b1d */ /* 0x000fe20000010000 */
[----:B------:R-:W-:Y:S02]  /*25830*/  LOP3.LUT P0, RZ, R11, 0x3, RZ, 0xc0, !PT ;  /* 0x000000030bff7812 */ /* 0x000fe4000780c0ff */
[----:B------:R-:W-:Y:S02]  /*25840*/  SHF.R.S32.HI R78, RZ, 0x4, R78 ;  /* 0x00000004ff4e7819 */ /* 0x000fe4000001144e */
[----:B------:R-:W-:-:S02]  /*25850*/  LEA.HI R81, R81, R10, RZ, 0x2 ;  /* 0x0000000a51517211 */ /* 0x000fc400078f10ff */
[----:B------:R-:W-:Y:S01]  /*25860*/  SHF.L.U32 R9, R78, 0x6, RZ ;  /* 0x000000064e097819 */ /* 0x000fe200000006ff */
[----:B---3--:R-:W-:Y:S01]  /*25870*/  @P3 FMUL.FTZ R5, R5, 0.69314718246459960938 ;  /* 0x3f31721805053820 */ /* 0x008fe20000410000 */
[----:B------:R-:W-:Y:S02]  /*25880*/  LOP3.LUT R81, R81, 0xffffffc, RZ, 0xc0, !PT ;  /* 0x0ffffffc51517812 */ /* 0x000fe400078ec0ff */
[----:B------:R-:W-:Y:S02]  /*25890*/  LOP3.LUT R9, R9, 0x1c0, RZ, 0xc0, !PT ;  /* 0x000001c009097812 */ /* 0x000fe400078ec0ff */
[----:B------:R-:W-:Y:S02]  /*258a0*/  IADD3 R81, R10, -R81, RZ ;  /* 0x800000510a517210 */ /* 0x000fe40007ffe0ff */
[----:B------:R-:W-:Y:S02]  /*258b0*/  LOP3.LUT R12, R9, 0x38, R12, 0xf8, !PT ;  /* 0x00000038090c7812 */ /* 0x000fe400078ef80c */
[----:B------:R-:W-:-:S02]  /*258c0*/  SHF.R.U32.HI R9, RZ, 0x3, R9 ;  /* 0x00000003ff097819 */ /* 0x000fc40000011609 */
[----:B------:R-:W-:Y:S01]  /*258d0*/  MOV R10, 0xff800000 ;  /* 0xff800000000a7802 */ /* 0x000fe20000000f00 */
[-C--:B-----5:R-:W-:Y:S01]  /*258e0*/  @P4 FFMA.FTZ R10, R133, R0.reuse, R4 ;  /* 0x00000000850a4223 */ /* 0x0a0fe20000010004 */
[----:B------:R-:W-:Y:S02]  /*258f0*/  LOP3.LUT R9, R12, R9, RZ, 0x3c, !PT ;  /* 0x000000090c097212 */ /* 0x000fe400078e3cff */
[----:B------:R-:W-:Y:S01]  /*25900*/  MOV R11, 0xff800000 ;  /* 0xff800000000b7802 */ /* 0x000fe20000000f00 */
[----:B------:R-:W-:Y:S01]  /*25910*/  @P3 FFMA.FTZ R11, R132, R0, R5 ;  /* 0x00000000840b3223 */ /* 0x000fe20000010005 */
[----:B------:R-:W-:Y:S02]  /*25920*/  LEA R82, R82, R9, 0x2 ;  /* 0x0000000952527211 */ /* 0x000fe400078e10ff */
[----:B------:R-:W-:-:S03]  /*25930*/  LEA.HI R9, R13, R76, RZ, 0x5 ;  /* 0x0000004c0d097211 */ /* 0x000fc600078f28ff */
[----:B------:R-:W1:Y:S01]  /*25940*/  LDS.128 R72, [R82.X4] ;  /* 0x0000000052487984 */ /* 0x000e620000004c00 */
[----:B------:R-:W-:-:S03]  /*25950*/  LOP3.LUT R9, R9, 0xffffffe0, RZ, 0xc0, !PT ;  /* 0xffffffe009097812 */ /* 0x000fc600078ec0ff */
[----:B------:R-:W3:Y:S01]  /*25960*/  LDS.128 R68, [R82.X4+0x800] ;  /* 0x0008000052447984 */ /* 0x000ee20000004c00 */
[----:B------:R-:W-:-:S03]  /*25970*/  IADD3 R9, -R9, R76, RZ ;  /* 0x0000004c09097210 */ /* 0x000fc60007ffe1ff */
[----:B------:R-:W4:Y:S01]  /*25980*/  LDS.128 R64, [R82.X4+0x1000] ;  /* 0x0010000052407984 */ /* 0x000f220000004c00 */
[----:B------:R-:W-:-:S03]  /*25990*/  SHF.R.S32.HI R8, RZ, 0x1f, R9 ;  /* 0x0000001fff087819 */ /* 0x000fc60000011409 */
[----:B------:R-:W1:Y:S01]  /*259a0*/  LDS.128 R60, [R82.X4+0x1800] ;  /* 0x00180000523c7984 */ /* 0x000e620000004c00 */
[----:B------:R-:W-:Y:S02]  /*259b0*/  LEA.HI R8, R8, R9, RZ, 0x2 ;  /* 0x0000000908087211 */ /* 0x000fe400078f10ff */
[----:B------:R-:W-:Y:S01]  /*259c0*/  SHF.L.U32 R9, R231, 0x6, RZ ;  /* 0x00000006e7097819 */ /* 0x000fe200000006ff */
[----:B------:R-:W1:Y:S01]  /*259d0*/  LDS.128 R56, [R82.X4+0x2000] ;  /* 0x0020000052387984 */ /* 0x000e620000004c00 */
[----:B------:R-:W-:-:S03]  /*259e0*/  SHF.R.S32.HI R8, RZ, 0x2, R8 ;  /* 0x00000002ff087819 */ /* 0x000fc60000011408 */
        /* <DEDUP_REMOVED lines=12> */
[----:B---3--:R-:W-:-:S04]  /*25ab0*/  SHF.L.U32 R82, R80, 0x2, RZ ;  /* 0x0000000250527819 */ /* 0x008fc800000006ff */
[----:B------:R-:W-:Y:S01]  /*25ac0*/  SHF.R.S32.HI R83, RZ, 0x1f, R82 ;  /* 0x0000001fff537819 */ /* 0x000fe20000011452 */
[----:B--2---:R-:W-:-:S04]  /*25ad0*/  IMAD R6, R6, UR8, R233 ;  /* 0x0000000806067c24 */ /* 0x004fc8000f8e02e9 */
[----:B------:R-:W-:-:S04]  /*25ae0*/  IMAD R6, R6, R79, R234 ;  /* 0x0000004f06067224 */ /* 0x000fc800078e02ea */
[----:B------:R-:W-:Y:S01]  /*25af0*/  IMAD R6, R7, R6, R9 ;  /* 0x0000000607067224 */ /* 0x000fe200078e0209 */
[----:B------:R-:W-:Y:S05]  /*25b00*/  @P0 BRA `(.L_x_4397) ;  /* 0x000000c000000947 */ /* 0x000fea0003800000 */
[----:B-1--4-:R-:W-:Y:S01]  /*25b10*/  IMAD R5, R231, -0x40, R232 ;  /* 0xffffffc0e7057824 */ /* 0x012fe200078e02e8 */
        /* <DEDUP_REMOVED lines=11> */
.L_x_4397:
[----:B-1--4-:R-:W-:Y:S05]  /*25bd0*/  BSYNC B0 ;  /* 0x0000000000007941 */ /* 0x012fea0003800000 */
.L_x_4396:
        /* <DEDUP_REMOVED lines=19> */
.L_x_4399:
[----:B------:R-:W-:Y:S05]  /*25d10*/  BSYNC B0 ;  /* 0x0000000000007941 */ /* 0x000fea0003800000 */
.L_x_4398:
        /* <DEDUP_REMOVED lines=9> */
.L_x_4401:
[----:B------:R-:W-:Y:S05]  /*25db0*/  BSYNC B0 ;  /* 0x0000000000007941 */ /* 0x000fea0003800000 */
.L_x_4400:
        /* <DEDUP_REMOVED lines=9> */
.L_x_4403:
[----:B------:R-:W-:Y:S05]  /*25e50*/  BSYNC B0 ;  /* 0x0000000000007941 */ /* 0x000fea0003800000 */
.L_x_4402:
        /* <DEDUP_REMOVED lines=9> */
.L_x_4405:
[----:B------:R-:W-:Y:S05]  /*25ef0*/  BSYNC B0 ;  /* 0x0000000000007941 */ /* 0x000fea0003800000 */
.L_x_4404:
        /* <DEDUP_REMOVED lines=9> */
.L_x_4407:
[----:B------:R-:W-:Y:S05]  /*25f90*/  BSYNC B0 ;  /* 0x0000000000007941 */ /* 0x000fea0003800000 */
.L_x_4406:
        /* <DEDUP_REMOVED lines=9> */
.L_x_4409:
[----:B------:R-:W-:Y:S05]  /*26030*/  BSYNC B0 ;  /* 0x0000000000007941 */ /* 0x000fea0003800000 */
.L_x_4408:
        /* <DEDUP_REMOVED lines=9> */
.L_x_4411:
[----:B------:R-:W-:Y:S05]  /*260d0*/  BSYNC B0 ;  /* 0x0000000000007941 */ /* 0x000fea0003800000 */
.L_x_4410:
[----:B------:R-:W-:-:S04]  /*260e0*/  IADD3 R78, R78, 0x38, RZ ;  /* 0x000000384e4e7810 */ /* 0x000fc80007ffe0ff */
[----:B------:R-:W-:Y:S01]  /*260f0*/  ISETP.GE.AND P0, PT, R78, R231, PT ;  /* 0x000000e74e00720c */ /* 0x000fe20003f06270 */
[----:B------:R-:W-:-:S12]  /*26100*/  IMAD.MOV.U32 R231, RZ, RZ, 0x0 ;  /* 0x00000000ffe77424 */ /* 0x000fd800078e00ff */
[----:B------:R-:W-:Y:S05]  /*26110*/  @P0 RET.REL.NODEC R230 `(_ZN5flash24flash_fwd_splitkv_kernelI23Flash_fwd_kernel_traitsILi128ELi64ELi128ELi4ELb0ELb0EN7cutlass10bfloat16_tE19Flash_kernel_traitsILi128ELi64ELi128ELi4ES3_EELb1ELb0ELb1ELb0ELb0ELb0ELb1ELb1EEEvNS_16Flash_fwd_paramsE) ;  /* 0xfffd9ee0e6000950 */ /* 0x000fea0003c3ffff */
[----:B-----5:R-:W-:Y:S01]  /*26120*/  ISETP.GE.AND P0, PT, R82, R2, PT ;  /* 0x000000025200720c */ /* 0x020fe20003f06270 */
[----:B------:R-:W-:Y:S01]  /*26130*/  ULDC.64 UR4, c[0x0][0x118] ;  /* 0x0000460000047ab9 */ /* 0x000fe20000000a00 */
[----:B------:R-:W-:-:S11]  /*26140*/  IMAD.MOV.U32 R231, RZ, RZ, 0x0 ;  /* 0x00000000ffe77424 */ /* 0x000fd600078e00ff */
[----:B------:R1:W-:Y:S01]  /*26150*/  @!P0 ST.E.128 [R6.64+0x7000], R44 ;  /* 0x0070002c06008985 */ /* 0x0003e2000c101d04 */
[----:B------:R-:W-:-:S13]  /*26160*/  ISETP.GE.AND P0, PT, R5, R2, PT ;  /* 0x000000020500720c */ /* 0x000fda0003f06270 */
[----:B------:R-:W-:Y:S05]  /*26170*/  @P0 RET.REL.NODEC R230 `(_ZN5flash24flash_fwd_splitkv_kernelI23Flash_fwd_kernel_traitsILi128ELi64ELi128ELi4ELb0ELb0EN7cutlass10bfloat16_tE19Flash_kernel_traitsILi128ELi64ELi128ELi4ES3_EELb1ELb0ELb1ELb0ELb0ELb0ELb1ELb1EEEvNS_16Flash_fwd_paramsE) ;  /* 0xfffd9e80e6000950 */ /* 0x000fea0003c3ffff */
[----:B------:R-:W-:Y:S01]  /*26180*/  MOV R231, 0x0 ;  /* 0x0000000000e77802 */ /* 0x000fe20000000f00 */
[----:B------:R-:W-:Y:S02]  /*26190*/  ULDC.64 UR4, c[0x0][0x118] ;  /* 0x0000460000047ab9 */ /* 0x000fe40000000a00 */
[----:B------:R1:W-:Y:S01]  /*261a0*/  ST.E.128 [R6.64+0x7100], R12 ;  /* 0x0071000c06007985 */ /* 0x0003e2000c101d04 */
[----:B------:R-:W-:Y:S05]  /*261b0*/  RET.REL.NODEC R230 `(_ZN5flash24flash_fwd_splitkv_kernelI23Flash_fwd_kernel_traitsILi128ELi64ELi128ELi4ELb0ELb0EN7cutlass10bfloat16_tE19Flash_kernel_traitsILi128ELi64ELi128ELi4ES3_EELb1ELb0ELb1ELb0ELb0ELb0ELb1ELb1EEEvNS_16Flash_fwd_paramsE) ;  /* 0xfffd9e40e6007950 */ /* 0x000fea0003c3ffff */
.L_x_4394:
[----:B------:R-:W-:Y:S02]  /*261c0*/  MOV R7, 0x2 ;  /* 0x0000000200077802 */ /* 0x000fe40000000f00 */
[----:B------:R-:W-:Y:S02]  /*261d0*/  MOV R6, 0x261f0 ;  /* 0x000261f000067802 */ /* 0x000fe40000000f00 */
[----:B-1---5:R-:W-:Y:S05]  /*261e0*/  CALL.REL.NOINC `($__internal_24_$__cuda_sm70_shflsync_bfly_p) ;  /* 0x0000010000007944 */ /* 0x022fea0003c00000 */
[----:B-12---:R-:W-:Y:S05]  /*261f0*/  BRA `(.L_x_4412) ;  /* 0xffffebb000007947 */ /* 0x006fea000383ffff */
.L_x_4395:
[----:B--2---:R-:W-:Y:S01]  /*26200*/  IMAD.MOV.U32 R240, RZ, RZ, R9 ;  /* 0x000000fffff07224 */ /* 0x004fe200078e0009 */
[----:B------:R-:W-:Y:S02]  /*26210*/  MOV R7, 0x1 ;  /* 0x0000000100077802 */ /* 0x000fe40000000f00 */
[----:B------:R-:W-:Y:S02]  /*26220*/  MOV R6, 0x26240 ;  /* 0x0002624000067802 */ /* 0x000fe40000000f00 */
[----:B-1---5:R-:W-:Y:S05]  /*26230*/  CALL.REL.NOINC `($__internal_24_$__cuda_sm70_shflsync_bfly_p) ;  /* 0x000000b000007944 */ /* 0x022fea0003c00000 */
[----:B--2---:R-:W-:Y:S01]  /*26240*/  FADD.FTZ R4, R9, R10 ;  /* 0x0000000a09047221 */ /* 0x004fe20000010000 */
[----:B-1----:R-:W-:-:S02]  /*26250*/  MOV R240, R241 ;  /* 0x000000f100f07202 */ /* 0x002fc40000000f00 */
[----:B------:R-:W-:Y:S02]  /*26260*/  MOV R7, 0x2 ;  /* 0x0000000200077802 */ /* 0x000fe40000000f00 */
[----:B------:R-:W-:Y:S02]  /*26270*/  MOV R6, 0x26290 ;  /* 0x0002629000067802 */ /* 0x000fe40000000f00 */
[----:B------:R-:W-:Y:S05]  /*26280*/  CALL.REL.NOINC `($__internal_24_$__cuda_sm70_shflsync_bfly_p) ;  /* 0x0000006000007944 */ /* 0x000fea0003c00000 */
[----:B--2---:R-:W-:Y:S01]  /*26290*/  FADD.FTZ R11, R241, R10 ;  /* 0x0000000af10b7221 */ /* 0x004fe20000010000 */
[----:B-1----:R-:W-:Y:S02]  /*262a0*/  MOV R7, 0x1 ;  /* 0x0000000100077802 */ /* 0x002fe40000000f00 */
[----:B------:R-:W-:Y:S02]  /*262b0*/  MOV R6, 0x262e0 ;  /* 0x000262e000067802 */ /* 0x000fe40000000f00 */
[----:B------:R-:W-:Y:S02]  /*262c0*/  MOV R240, R11 ;  /* 0x0000000b00f07202 */ /* 0x000fe40000000f00 */
[----:B------:R-:W-:Y:S05]  /*262d0*/  CALL.REL.NOINC `($__internal_24_$__cuda_sm70_shflsync_bfly_p) ;  /* 0x0000001000007944 */ /* 0x000fea0003c00000 */
[----:B-12---:R-:W-:Y:S05]  /*262e0*/  BRA `(.L_x_4413) ;  /* 0xffffeb3000007947 */ /* 0x006fea000383ffff */
        .weak           $__internal_24_$__cuda_sm70_shflsync_bfly_p
        .type           $__internal_24_$__cuda_sm70_shflsync_bfly_p,@function
        .size           $__internal_24_$__cuda_sm70_shflsync_bfly_p,(.L_x_8297 - $__internal_24_$__cuda_sm70_shflsync_bfly_p)
$__internal_24_$__cuda_sm70_shflsync_bfly_p:
[----:B------:R-:W-:Y:S01]  /*262f0*/  MOV R12, R6 ;  /* 0x00000006000c7202 */ /* 0x000fe20000000f00 */
[----:B------:R-:W-:Y:S04]  /*26300*/  WARPSYNC R5 ;  /* 0x0000000500007348 */ /* 0x000fe80003800000 */
[----:B------:R-:W-:Y:S01]  /*26310*/  MOV R13, 0x0 ;  /* 0x00000000000d7802 */ /* 0x000fe20000000f00 */
[----:B------:R1:W2:Y:S03]  /*26320*/  SHFL.BFLY PT, R10, R240, R7, R8 ;  /* 0x0c000007f00a7389 */ /* 0x0002a600000e0008 */
[----:B------:R-:W-:Y:S05]  /*26330*/  RET.REL.NODEC R12 `(_ZN5flash24flash_fwd_splitkv_kernelI23Flash_fwd_kernel_traitsILi128ELi64ELi128ELi4ELb0ELb0EN7cutlass10bfloat16_tE19Flash_kernel_traitsILi128ELi64ELi128ELi4ES3_EELb1ELb0ELb1ELb0ELb0ELb0ELb1ELb1EEEvNS_16Flash_fwd_paramsE) ;  /* 0xfffd9cc00c007950 */ /* 0x000fea0003c3ffff */
.L_x_4414:
        /* <DEDUP_REMOVED lines=12> */
.L_x_8297:


//--------------------- .text._ZN5flash24flash_fwd_splitkv_kernelI23Flash_fwd_kernel_traitsILi128ELi64ELi128ELi4ELb0ELb0EN7cutlass10bfloat16_tE19Flash_kernel_traitsILi128ELi64ELi128ELi4ES3_EELb1ELb0ELb1ELb0ELb0ELb1ELb1ELb1EEEvNS_16Flash_fwd_paramsE --------------------------
	.section	.text._ZN5flash24flash_fwd_splitkv_kernelI23Flash_fwd_kernel_traitsILi128ELi64ELi128ELi4ELb0ELb0EN7cutlass10bfloat16_tE19Flash_kernel_traitsILi128ELi64ELi128ELi4ES3_EELb1ELb0ELb1ELb0ELb0ELb1ELb1ELb1EEEvNS_16Flash_fwd_paramsE,"ax",@progbits
	.sectioninfo	@"SHI_REGISTERS=255"
	.align	128
        .global         _ZN5flash24flash_fwd_splitkv_kernelI23Flash_fwd_kernel_traitsILi128ELi64ELi128ELi4ELb0ELb0EN7cutlass10bfloat16_tE19Flash_kernel_traitsILi128ELi64ELi128ELi4ES3_EELb1ELb0ELb1ELb0ELb0ELb1ELb1ELb1EEEvNS_16Flash_fwd_paramsE
        .type           _ZN5flash24flash_fwd_splitkv_kernelI23Flash_fwd_kernel_traitsILi128ELi64ELi128ELi4ELb0ELb0EN7cutlass10bfloat16_tE19Flash_kernel_traitsILi128ELi64ELi128ELi4ES3_EELb1ELb0ELb1ELb0ELb0ELb1ELb1ELb1EEEvNS_16Flash_fwd_paramsE,@function
        .size           _ZN5flash24flash_fwd_splitkv_kernelI23Flash_fwd_kernel_traitsILi128ELi64ELi128ELi4ELb0ELb0EN7cutlass10bfloat16_tE19Flash_kernel_traitsILi128ELi64ELi128ELi4ES3_EELb1ELb0ELb1ELb0ELb0ELb1ELb1ELb1EEEvNS_16Flash_fwd_paramsE,(.L_x_8299 - _ZN5flash24flash_fwd_splitkv_kernelI23Flash_fwd_kernel_traitsILi128ELi64ELi128ELi4ELb0ELb0EN7cutlass10bfloat16_tE19Flash_kernel_traitsILi128ELi64ELi128ELi4ES3_EELb1ELb0ELb1ELb0ELb0ELb1ELb1ELb1EEEvNS_16Flash_fwd_paramsE)
        .other          _ZN5flash24flash_fwd_splitkv_kernelI23Flash_fwd_kernel_traitsILi128ELi64ELi128ELi4ELb0ELb0EN7cutlass10bfloat16_tE19Flash_kernel_traitsILi128ELi64ELi128ELi4ES3_EELb1ELb0ELb1ELb0ELb0ELb1ELb1ELb1EEEvNS_16Flash_fwd_paramsE,@"STO_CUDA_ENTRY STV_DEFAULT"
_ZN5flash24flash_fwd_splitkv_kernelI23Flash_fwd_kernel_traitsILi128ELi64ELi128ELi4ELb0ELb0EN7cutlass10bfloat16_tE19Flash_kernel_traitsILi128ELi64ELi128ELi4ES3_EELb1ELb0ELb1ELb0ELb0ELb1ELb1ELb1EEEvNS_16Flash_fwd_paramsE:
.text._ZN5flash24flash_fwd_splitkv_kernelI23Flash_fwd_kernel_traitsILi128ELi64ELi128ELi4ELb0ELb0EN7cutlass10bfloat16_tE19Flash_kernel_traitsILi128ELi64ELi128ELi4ES3_EELb1ELb0ELb1ELb0ELb0ELb1ELb1ELb1EEEvNS_16Flash_fwd_paramsE:
        /* <DEDUP_REMOVED lines=29> */
[----:B---34-:R-:W-:Y:S05]  /*01d0*/  CALL.REL.NOINC `($_ZN5flash24flash_fwd_splitkv_kernelI23Flash_fwd_kernel_traitsILi128ELi64ELi128ELi4ELb0ELb0EN7cutlass10bfloat16_tE19Flash_kernel_traitsILi128ELi64ELi128ELi4ES3_EELb1ELb0ELb1ELb0ELb0ELb1ELb1ELb1EEEvNS_16Flash_fwd_paramsE$_ZN5flash30compute_attn_1rowblock_splitkvI23Flash_fwd_kernel_traitsILi128ELi64ELi128ELi4ELb0ELb0EN7cutlass10bfloat16_tE19Flash_kernel_traitsILi128ELi64ELi128ELi4ES3_EELb1ELb0ELb1ELb0ELb0ELb1ELb1ELb1ENS_16Flash_fwd_paramsEEEvRKT8_iiiii) ;  /* 0x0000002000007944 */ /* 0x018fea0003c00000 */
[----:B------:R-:W-:Y:S05]  /*01e0*/  BSYNC B4 ;  /* 0x0000000000047941 */ /* 0x000fea0003800000 */
.L_x_4415:
[----:B------:R-:W-:Y:S05]  /*01f0*/  EXIT ;  /* 0x000000000000794d */ /* 0x000fea0003800000 */
        .type           $_ZN5flash24flash_fwd_splitkv_kernelI23Flash_fwd_kernel_traitsILi128ELi64ELi128ELi4ELb0ELb0EN7cutlass10bfloat16_tE19Flash_kernel_traitsILi128ELi64ELi128ELi4ES3_EELb1ELb0ELb1ELb0ELb0ELb1ELb1ELb1EEEvNS_16Flash_fwd_paramsE$_ZN5flash30compute_attn_1rowblock_splitkvI23Flash_fwd_kernel_traitsILi128ELi64ELi128ELi4ELb0ELb0EN7cutlass10bfloat16_tE19Flash_kernel_traitsILi128ELi64ELi128ELi4ES3_EELb1ELb0ELb1ELb0ELb0ELb1ELb1ELb1ENS_16Flash_fwd_paramsEEEvRKT8_iiiii,@function
        .size           $_ZN5flash24flash_fwd_splitkv_kernelI23Flash_fwd_kernel_traitsILi128ELi64ELi128ELi4ELb0ELb0EN7cutlass10bfloat16_tE19Flash_kernel_traitsILi128ELi64ELi128ELi4ES3_EELb1ELb0ELb1ELb0ELb0ELb1ELb1ELb1EEEvNS_16Flash_fwd_paramsE$_ZN5flash30compute_attn_1rowblock_splitkvI23Flash_fwd_kernel_traitsILi128ELi64ELi128ELi4ELb0ELb0EN7cutlass10bfloat16_tE19Flash_kernel_traitsILi128ELi64ELi128ELi4ES3_EELb1ELb0ELb1ELb0ELb0ELb1ELb1ELb1ENS_16Flash_fwd_paramsEEEvRKT8_iiiii,($__internal_25_$__cuda_sm70_shflsync_bfly_p - $_ZN5flash24flash_fwd_splitkv_kernelI23Flash_fwd_kernel_traitsILi128ELi64ELi128ELi4ELb0ELb0EN7cutlass10bfloat16_tE19Flash_kernel_traitsILi128ELi64ELi128ELi4ES3_EELb1ELb0ELb1ELb0ELb0ELb1ELb1ELb1EEEvNS_16Flash_fwd_paramsE$_ZN5flash30compute_attn_1rowblock_splitkvI23Flash_fwd_kernel_traitsILi128ELi64ELi128ELi4ELb0ELb0EN7cutlass10bfloat16_tE19Flash_kernel_traitsILi128ELi64ELi128ELi4ES3_EELb1ELb0ELb1ELb0ELb0ELb1ELb1ELb1ENS_16Flash_fwd_paramsEEEvRKT8_iiiii)
$_ZN5flash24flash_fwd_splitkv_kernelI23Flash_fwd_kernel_traitsILi128ELi64ELi128ELi4ELb0ELb0EN7cutlass10bfloat16_tE19Flash_kernel_traitsILi128ELi64ELi128ELi4ES3_EELb1ELb0ELb1ELb0ELb0ELb1ELb1ELb1EEEvNS_16Flash_fwd_paramsE$_ZN5flash30compute_attn_1rowblock_splitkvI23Flash_fwd_kernel_traitsILi128ELi64ELi128ELi4ELb0ELb0EN7cutlass10bfloat16_tE19Flash_kernel_traitsILi128ELi64ELi128ELi4ES3_EELb1ELb0ELb1ELb0ELb0ELb1ELb1ELb1ENS_16Flash_fwd_paramsEEEvRKT8_iiiii:
        /* <DEDUP_REMOVED lines=20> */
.L_x_4417:
[----:B------:R-:W-:Y:S05]  /*0340*/  BSYNC B0 ;  /* 0x0000000000007941 */ /* 0x000fea0003800000 */
.L_x_4416:
        /* <DEDUP_REMOVED lines=17> */
.L_x_4419:
[----:B-1----:R1:W5:Y:S02]  /*0460*/  LD.E R3, [R10.64+0xb8] ;  /* 0x0000b8060a037980 */ /* 0x002364000c101900 */
.L_x_4420:
[----:B------:R-:W-:Y:S05]  /*0470*/  BSYNC B0 ;  /* 0x0000000000007941 */ /* 0x000fea0003800000 */
.L_x_4418:
        /* <DEDUP_REMOVED lines=10> */
.L_x_4422:
[----:B------:R-:W2:Y:S01]  /*0520*/  LD.E.64 R2, [R10.64+0x108] ;  /* 0x000108060a027980 */ /* 0x000ea2000c101b00 */
[----:B------:R-:W-:Y:S01]  /*0530*/  BSSY B0, `(.L_x_4424) ;  /* 0x0000006000007945 */ /* 0x000fe20003800000 */
[----:B--2---:R-:W-:-:S04]  /*0540*/  ISETP.NE.U32.AND P0, PT, R2, RZ, PT ;  /* 0x000000ff0200720c */ /* 0x004fc80003f05070 */
[----:B------:R-:W-:Y:S01]  /*0550*/  ISETP.NE.AND.EX P0, PT, R3, RZ, PT, P0 ;  /* 0x000000ff0300720c */ /* 0x000fe20003f05300 */
[----:B------:R-:W-:-:S12]  /*0560*/  IMAD.MOV.U32 R3, RZ, RZ, RZ ;  /* 0x000000ffff037224 */ /* 0x000fd800078e00ff */
[----:B------:R-:W-:Y:S05]  /*0570*/  @!P0 BRA `(.L_x_4425) ;  /* 0x0000001000008947 */ /* 0x000fea0003800000 */
[----:B------:R1:W5:Y:S02]  /*0580*/  LD.E R3, [R10.64+0xbc] ;  /* 0x0000bc060a037980 */ /* 0x000364000c101900 */
.L_x_4425:
[----:B------:R-:W-:Y:S05]  /*0590*/  BSYNC B0 ;  /* 0x0000000000007941 */ /* 0x000fea0003800000 */
.L_x_4424:
[----:B-----5:R-:W-:Y:S02]  /*05a0*/  IADD3 R70, R80, R3, RZ ;  /* 0x0000000350467210 */ /* 0x020fe40007ffe0ff */
.L_x_4423:
[----:B------:R-:W-:Y:S05]  /*05b0*/  BSYNC B1 ;  /* 0x0000000000017941 */ /* 0x000fea0003800000 */
.L_x_4421:
[----:B------:R-:W-:Y:S01]  /*05c0*/  IMAD.SHL.U32 R69, R237, 0x40, RZ ;  /* 0x00000040ed457824 */ /* 0x000fe200078e00ff */
[----:B------:R-:W-:Y:S01]  /*05d0*/  MOV R2, R236 ;  /* 0x000000ec00027202 */ /* 0x000fe20000000f00 */
[----:B------:R-:W-:-:S03]  /*05e0*/  IMAD.MOV.U32 R3, RZ, RZ, 0x0 ;  /* 0x00000000ff037424 */ /* 0x000fc600078e00ff */
[----:B------:R-:W-:-:S13]  /*05f0*/  ISETP.GT.AND P0, PT, R238, R69, PT ;  /* 0x00000045ee00720c */ /* 0x000fda0003f04270 */
[----:B------:R-:W-:Y:S05]  /*0600*/  @!P0 RET.REL.NODEC R2 `(_ZN5flash24flash_fwd_splitkv_kernelI23Flash_fwd_kernel_traitsILi128ELi64ELi128ELi4ELb0ELb0EN7cutlass10bfloat16_tE19Flash_kernel_traitsILi128ELi64ELi128ELi4ES3_EELb1ELb0ELb1ELb0ELb0ELb1ELb1ELb1EEEvNS_16Flash_fwd_paramsE) ;  /* 0xfffff9f002008950 */ /* 0x000fea0003c3ffff */
        /* <DEDUP_REMOVED lines=78> */
.L_x_4428:
[----:B------:R-:W-:Y:S05]  /*0af0*/  BSYNC B0 ;  /* 0x0000000000007941 */ /* 0x000fea0003800000 */
.L_x_4427:
        /* <DEDUP_REMOVED lines=8> */
.L_x_4430:
[----:B------:R-:W-:Y:S05]  /*0b80*/  BSYNC B0 ;  /* 0x0000000000007941 */ /* 0x000fea0003800000 */
.L_x_4429:
        /* <DEDUP_REMOVED lines=8> */
.L_x_4432:
[----:B------:R-:W-:Y:S05]  /*0c10*/  BSYNC B0 ;  /* 0x0000000000007941 */ /* 0x000fea0003800000 */
.L_x_4431:
        /* <DEDUP_REMOVED lines=8> */
.L_x_4434:
[----:B------:R-:W-:Y:S05]  /*0ca0*/  BSYNC B0 ;  /* 0x0000000000007941 */ /* 0x000fea0003800000 */
.L_x_4433:
        /* <DEDUP_REMOVED lines=8> */
.L_x_4436:
[----:B------:R-:W-:Y:S05]  /*0d30*/  BSYNC B0 ;  /* 0x0000000000007941 */ /* 0x000fea0003800000 */
.L_x_4435:
        /* <DEDUP_REMOVED lines=8> */
.L_x_4438:
[----:B------:R-:W-:Y:S05]  /*0dc0*/  BSYNC B0 ;  /* 0x0000000000007941 */ /* 0x000fea0003800000 */
.L_x_4437:
        /* <DEDUP_REMOVED lines=8> */
.L_x_4440:
[----:B------:R-:W-:Y:S05]  /*0e50*/  BSYNC B0 ;  /* 0x0000000000007941 */ /* 0x000fea0003800000 */
.L_x_4439:
        /* <DEDUP_REMOVED lines=8> */
.L_x_4442:
[----:B------:R-:W-:Y:S05]  /*0ee0*/  BSYNC B0 ;  /* 0x0000000000007941 */ /* 0x000fea0003800000 */
.L_x_4441:
        /* <DEDUP_REMOVED lines=29> */
[----:B------:R-:W-:Y:S05]  /*10c0*/  @P6 RET.REL.NODEC R236 `(_ZN5flash24flash_fwd_splitkv_kernelI23Flash_fwd_kernel_traitsILi128ELi64ELi128ELi4ELb0ELb0EN7cutlass10bfloat16_tE19Flash_kernel_traitsILi128ELi64ELi128ELi4ES3_EELb1ELb0ELb1ELb0ELb0ELb1ELb1ELb1EEEvNS_16Flash_fwd_paramsE) ;  /* 0xffffef30ec006950 */ /* 0x000fea0003c3ffff */
[----:B-1----:R-:W-:Y:S02]  /*10d0*/  MOV R3, 0xff800000 ;  /* 0xff80000000037802 */ /* 0x002fe40000000f00 */
[----:B------:R-:W-:-:S03]  /*10e0*/  MOV R237, 0x0 ;  /* 0x0000000000ed7802 */ /* 0x000fc60000000f00 */
[----:B------:R1:W-:Y:S01]  /*10f0*/  ST.E [R4.64+0xe0], R3 ;  /* 0x0000e00304007985 */ /* 0x0003e2000c101906 */
[----:B------:R-:W-:Y:S05]  /*1100*/  RET.REL.NODEC R236 `(_ZN5flash24flash_fwd_splitkv_kernelI23Flash_fwd_kernel_traitsILi128ELi64ELi128ELi4ELb0ELb0EN7cutlass10bfloat16_tE19Flash_kernel_traitsILi128ELi64ELi128ELi4ES3_EELb1ELb0ELb1ELb0ELb0ELb1ELb1ELb1EEEvNS_16Flash_fwd_paramsE) ;  /* 0xffffeef0ec007950 */ /* 0x000fea0003c3ffff */
.L_x_4426:
        /* <DEDUP_REMOVED lines=105> */
.L_x_4444:
        /* <DEDUP_REMOVED lines=79> */
.L_x_4445:
[----:B-1----:R-:W-:Y:S05]  /*1c90*/  BSYNC B0 ;  /* 0x0000000000007941 */ /* 0x002fea0003800000 */
.L_x_4443:
        /* <DEDUP_REMOVED lines=309> */
.L_x_4580:
        /* <DEDUP_REMOVED lines=15> */
.L_x_4448:
[----:B------:R-:W-:Y:S05]  /*30e0*/  BSYNC B0 ;  /* 0x0000000000007941 */ /* 0x000fea0003800000 */
.L_x_4447:
        /* <DEDUP_REMOVED lines=15> */
.L_x_4450:
[----:B------:R-:W-:Y:S05]  /*31e0*/  BSYNC B0 ;  /* 0x0000000000007941 */ /* 0x000fea0003800000 */
.L_x_4449:
        /* <DEDUP_REMOVED lines=15> */
.L_x_4452:
[----:B------:R-:W-:Y:S05]  /*32e0*/  BSYNC B0 ;  /* 0x0000000000007941 */ /* 0x000fea0003800000 */
.L_x_4451:
        /* <DEDUP_REMOVED lines=15> */
.L_x_4454:
[----:B------:R-:W-:Y:S05]  /*33e0*/  BSYNC B0 ;  /* 0x0000000000007941 */ /* 0x000fea0003800000 */
.L_x_4453:
        /* <DEDUP_REMOVED lines=15> */
.L_x_4456:
[----:B------:R-:W-:Y:S05]  /*34e0*/  BSYNC B0 ;  /* 0x0000000000007941 */ /* 0x000fea0003800000 */
.L_x_4455:
        /* <DEDUP_REMOVED lines=15> */
.L_x_4458:
[----:B------:R-:W-:Y:S05]  /*35e0*/  BSYNC B0 ;  /* 0x0000000000007941 */ /* 0x000fea0003800000 */
.L_x_4457:
        /* <DEDUP_REMOVED lines=15> */
.L_x_4460:
[----:B------:R-:W-:Y:S05]  /*36e0*/  BSYNC B0 ;  /* 0x0000000000007941 */ /* 0x000fea0003800000 */
.L_x_4459:
        /* <DEDUP_REMOVED lines=15> */
.L_x_4462:
[----:B------:R-:W-:Y:S05]  /*37e0*/  BSYNC B0 ;  /* 0x0000000000007941 */ /* 0x000fea0003800000 */
.L_x_4461:
        /* <DEDUP_REMOVED lines=66> */
.L_x_4469:
[----:B------:R-:W-:Y:S05]  /*3c10*/  BSYNC B0 ;  /* 0x0000000000007941 */ /* 0x000fea0003800000 */
.L_x_4468:
        /* <DEDUP_REMOVED lines=50> */
.L_x_4467:
[----:B------:R-:W-:Y:S05]  /*3f40*/  BSYNC B1 ;  /* 0x0000000000017941 */ /* 0x000fea0003800000 */
.L_x_4466:
        /* <DEDUP_REMOVED lines=63> */
.L_x_4473:
[----:B------:R-:W-:Y:S05]  /*4340*/  BSYNC B0 ;  /* 0x0000000000007941 */ /* 0x000fea0003800000 */
.L_x_4472:
        /* <DEDUP_REMOVED lines=52> */
.L_x_4471:
[----:B------:R-:W-:Y:S05]  /*4690*/  BSYNC B1 ;  /* 0x0000000000017941 */ /* 0x000fea0003800000 */
.L_x_4470:
        /* <DEDUP_REMOVED lines=63> */
.L_x_4477:
[----:B------:R-:W-:Y:S05]  /*4a90*/  BSYNC B0 ;  /* 0x0000000000007941 */ /* 0x000fea0003800000 */
.L_x_4476:
        /* <DEDUP_REMOVED lines=52> */
.L_x_4475:
[----:B------:R-:W-:Y:S05]  /*4de0*/  BSYNC B1 ;  /* 0x0000000000017941 */ /* 0x000fea0003800000 */
.L_x_4474:
        /* <DEDUP_REMOVED lines=65> */
.L_x_4481:
[----:B------:R-:W-:Y:S05]  /*5200*/  BSYNC B0 ;  /* 0x0000000000007941 */ /* 0x000fea0003800000 */
.L_x_4480:
        /* <DEDUP_REMOVED lines=52> */
.L_x_4479:
[----:B------:R-:W-:Y:S05]  /*5550*/  BSYNC B1 ;  /* 0x0000000000017941 */ /* 0x000fea0003800000 */
.L_x_4478:
        /* <DEDUP_REMOVED lines=63> */
.L_x_4485:
[----:B------:R-:W-:Y:S05]  /*5950*/  BSYNC B0 ;  /* 0x0000000000007941 */ /* 0x000fea0003800000 */
.L_x_4484:
        /* <DEDUP_REMOVED lines=52> */
.L_x_4483:
[----:B------:R-:W-:Y:S05]  /*5ca0*/  BSYNC B1 ;  /* 0x0000000000017941 */ /* 0x000fea0003800000 */
.L_x_4482:
        /* <DEDUP_REMOVED lines=65> */
.L_x_4489:
[----:B------:R-:W-:Y:S05]  /*60c0*/  BSYNC B0 ;  /* 0x0000000000007941 */ /* 0x000fea0003800000 */
.L_x_4488:
        /* <DEDUP_REMOVED lines=52> */
.L_x_4487:
[----:B------:R-:W-:Y:S05]  /*6410*/  BSYNC B1 ;  /* 0x0000000000017941 */ /* 0x000fea0003800000 */
.L_x_4486:
        /* <DEDUP_REMOVED lines=65> */
.L_x_4493:
[----:B------:R-:W-:Y:S05]  /*6830*/  BSYNC B0 ;  /* 0x0000000000007941 */ /* 0x000fea0003800000 */
.L_x_4492:
        /* <DEDUP_REMOVED lines=52> */
.L_x_4491:
[----:B------:R-:W-:Y:S05]  /*6b80*/  BSYNC B1 ;  /* 0x0000000000017941 */ /* 0x000fea0003800000 */
.L_x_4490:
        /* <DEDUP_REMOVED lines=65> */
.L_x_4497:
[----:B------:R-:W-:Y:S05]  /*6fa0*/  BSYNC B0 ;  /* 0x0000000000007941 */ /* 0x000fea0003800000 */
.L_x_4496:
        /* <DEDUP_REMOVED lines=52> */
.L_x_4495:
[----:B------:R-:W-:Y:S05]  /*72f0*/  BSYNC B1 ;  /* 0x0000000000017941 */ /* 0x000fea0003800000 */
.L_x_4494:
        /* <DEDUP_REMOVED lines=8> */
.L_x_4465:
        /* <DEDUP_REMOVED lines=89> */
.L_x_4504:
[----:B------:R-:W-:Y:S05]  /*7910*/  BSYNC B0 ;  /* 0x0000000000007941 */ /* 0x000fea0003800000 */
.L_x_4503:
[----:B-----5:R2:W-:Y:S02]  /*7920*/  ST.E.128 [R138.64], R48 ;  /* 0x000000308a007985 */ /* 0x0205e4000c101d06 */
.L_x_4502:
[----:B------:R-:W-:Y:S05]  /*7930*/  BSYNC B1 ;  /* 0x0000000000017941 */ /* 0x000fea0003800000 */
.L_x_4501:
        /* <DEDUP_REMOVED lines=86> */
.L_x_4506:
[----:B------:R-:W-:Y:S05]  /*7ea0*/  BSYNC B0 ;  /* 0x0000000000007941 */ /* 0x000fea0003800000 */
.L_x_4505:
[----:B-----5:R3:W-:Y:S02]  /*7eb0*/  ST.E.128 [R138.64+0x80], R48 ;  /* 0x000080308a007985 */ /* 0x0207e4000c101d06 */
.L_x_4500:
[----:B------:R-:W-:Y:S05]  /*7ec0*/  BSYNC B2 ;  /* 0x0000000000027941 */ /* 0x000fea0003800000 */
.L_x_4499:
        /* <DEDUP_REMOVED lines=97> */
.L_x_4512:
[----:B------:R-:W-:Y:S05]  /*84e0*/  BSYNC B0 ;  /* 0x0000000000007941 */ /* 0x000fea0003800000 */
.L_x_4511:
[C---:B------:R-:W-:Y:S04]  /*84f0*/  LEA R2, P0, R231.reuse, R138, 0x1 ;  /* 0x0000008ae7027211 */ /* 0x040fe800078008ff */
[----:B------:R-:W-:Y:S05]  /*8500*/  LEA.HI.X R3, R231, R139, R232, 0x1, P0 ;  /* 0x0000008be7037211 */ /* 0x000fea00000f0ce8 */
[----:B-----5:R3:W-:Y:S04]  /*8510*/  ST.E.128 [R2.64], R48 ;  /* 0x0000003002007985 */ /* 0x0207e8000c101d06 */
.L_x_4510:
[----:B------:R-:W-:Y:S05]  /*8520*/  BSYNC B1 ;  /* 0x0000000000017941 */ /* 0x000fea0003800000 */
.L_x_4509:
        /* <DEDUP_REMOVED lines=91> */
.L_x_4514:
[----:B------:R-:W-:Y:S05]  /*8ae0*/  BSYNC B0 ;  /* 0x0000000000007941 */ /* 0x000fea0003800000 */
.L_x_4513:
[C---:B------:R-:W-:Y:S04]  /*8af0*/  LEA R2, P0, R96.reuse, R138, 0x1 ;  /* 0x0000008a60027211 */ /* 0x040fe800078008ff */
[----:B------:R-:W-:Y:S05]  /*8b00*/  LEA.HI.X R3, R96, R139, R95, 0x1, P0 ;  /* 0x0000008b60037211 */ /* 0x000fea00000f0c5f */
[----:B-----5:R3:W-:Y:S04]  /*8b10*/  ST.E.128 [R2.64], R48 ;  /* 0x0000003002007985 */ /* 0x0207e8000c101d06 */
.L_x_4508:
[----:B------:R-:W-:Y:S05]  /*8b20*/  BSYNC B2 ;  /* 0x0000000000027941 */ /* 0x000fea0003800000 */
.L_x_4507:
        /* <DEDUP_REMOVED lines=97> */
.L_x_4520:
[----:B------:R-:W-:Y:S05]  /*9140*/  BSYNC B0 ;  /* 0x0000000000007941 */ /* 0x000fea0003800000 */
.L_x_4519:
[C---:B------:R-:W-:Y:S04]  /*9150*/  LEA R2, P0, R97.reuse, R138, 0x1 ;  /* 0x0000008a61027211 */ /* 0x040fe800078008ff */
[----:B------:R-:W-:Y:S05]  /*9160*/  LEA.HI.X R3, R97, R139, R98, 0x1, P0 ;  /* 0x0000008b61037211 */ /* 0x000fea00000f0c62 */
[----:B-----5:R3:W-:Y:S04]  /*9170*/  ST.E.128 [R2.64], R48 ;  /* 0x0000003002007985 */ /* 0x0207e8000c101d06 */
.L_x_4518:
[----:B------:R-:W-:Y:S05]  /*9180*/  BSYNC B1 ;  /* 0x0000000000017941 */ /* 0x000fea0003800000 */
.L_x_4517:
        /* <DEDUP_REMOVED lines=91> */
.L_x_4522:
[----:B------:R-:W-:Y:S05]  /*9740*/  BSYNC B0 ;  /* 0x0000000000007941 */ /* 0x000fea0003800000 */
.L_x_4521:
[C---:B------:R-:W-:Y:S04]  /*9750*/  LEA R2, P0, R244.reuse, R138, 0x1 ;  /* 0x0000008af4027211 */ /* 0x040fe800078008ff */
[----:B------:R-:W-:Y:S05]  /*9760*/  LEA.HI.X R3, R244, R139, R245, 0x1, P0 ;  /* 0x0000008bf4037211 */ /* 0x000fea00000f0cf5 */
[----:B-----5:R3:W-:Y:S04]  /*9770*/  ST.E.128 [R2.64], R48 ;  /* 0x0000003002007985 */ /* 0x0207e8000c101d06 */
.L_x_4516:
[----:B------:R-:W-:Y:S05]  /*9780*/  BSYNC B2 ;  /* 0x0000000000027941 */ /* 0x000fea0003800000 */
.L_x_4515:
        /* <DEDUP_REMOVED lines=98> */
.L_x_4528:
[----:B------:R-:W-:Y:S05]  /*9db0*/  BSYNC B0 ;  /* 0x0000000000007941 */ /* 0x000fea0003800000 */
.L_x_4527:
[----:B------:R-:W-:Y:S02]  /*9dc0*/  IMAD R0, R67, 0x60, RZ ;  /* 0x0000006043007824 */ /* 0x000fe400078e02ff */
[----:B------:R-:W-:Y:S05]  /*9dd0*/  IMAD.WIDE.U32 R2, R66, 0x60, R138 ;  /* 0x0000006042027825 */ /* 0x000fea00078e008a */
[----:B------:R-:W-:Y:S05]  /*9de0*/  IADD3 R3, R3, R0, RZ ;  /* 0x0000000003037210 */ /* 0x000fea0007ffe0ff */
[----:B-----5:R3:W-:Y:S02]  /*9df0*/  ST.E.128 [R2.64], R48 ;  /* 0x0000003002007985 */ /* 0x0207e4000c101d06 */
.L_x_4526:
[----:B------:R-:W-:Y:S05]  /*9e00*/  BSYNC B1 ;  /* 0x0000000000017941 */ /* 0x000fea0003800000 */
.L_x_4525:
        /* <DEDUP_REMOVED lines=91> */
.L_x_4530:
[----:B------:R-:W-:Y:S05]  /*a3c0*/  BSYNC B0 ;  /* 0x0000000000007941 */ /* 0x000fea0003800000 */
.L_x_4529:
[C---:B------:R-:W-:Y:S04]  /*a3d0*/  LEA R2, P0, R226.reuse, R138, 0x1 ;  /* 0x0000008ae2027211 */ /* 0x040fe800078008ff */
[----:B------:R-:W-:Y:S05]  /*a3e0*/  LEA.HI.X R3, R226, R139, R227, 0x1, P0 ;  /* 0x0000008be2037211 */ /* 0x000fea00000f0ce3 */
[----:B-----5:R3:W-:Y:S04]  /*a3f0*/  ST.E.128 [R2.64], R48 ;  /* 0x0000003002007985 */ /* 0x0207e8000c101d06 */
.L_x_4524:
[----:B------:R-:W-:Y:S05]  /*a400*/  BSYNC B2 ;  /* 0x0000000000027941 */ /* 0x000fea0003800000 */
.L_x_4523:
        /* <DEDUP_REMOVED lines=97> */
.L_x_4536:
[----:B------:R-:W-:Y:S05]  /*aa20*/  BSYNC B0 ;  /* 0x0000000000007941 */ /* 0x000fea0003800000 */
.L_x_4535:
[C---:B------:R-:W-:Y:S04]  /*aa30*/  LEA R2, P0, R93.reuse, R138, 0x1 ;  /* 0x0000008a5d027211 */ /* 0x040fe800078008ff */
[----:B------:R-:W-:Y:S05]  /*aa40*/  LEA.HI.X R3, R93, R139, R94, 0x1, P0 ;  /* 0x0000008b5d037211 */ /* 0x000fea00000f0c5e */
[----:B-----5:R3:W-:Y:S04]  /*aa50*/  ST.E.128 [R2.64], R48 ;  /* 0x0000003002007985 */ /* 0x0207e8000c101d06 */
.L_x_4534:
[----:B------:R-:W-:Y:S05]  /*aa60*/  BSYNC B1 ;  /* 0x0000000000017941 */ /* 0x000fea0003800000 */
.L_x_4533:
        /* <DEDUP_REMOVED lines=91> */
.L_x_4538:
[----:B------:R-:W-:Y:S05]  /*b020*/  BSYNC B0 ;  /* 0x0000000000007941 */ /* 0x000fea0003800000 */
.L_x_4537:
[C---:B------:R-:W-:Y:S04]  /*b030*/  LEA R2, P0, R224.reuse, R138, 0x1 ;  /* 0x0000008ae0027211 */ /* 0x040fe800078008ff */
[----:B------:R-:W-:Y:S05]  /*b040*/  LEA.HI.X R3, R224, R139, R225, 0x1, P0 ;  /* 0x0000008be0037211 */ /* 0x000fea00000f0ce1 */
[----:B-----5:R3:W-:Y:S04]  /*b050*/  ST.E.128 [R2.64], R48 ;  /* 0x0000003002007985 */ /* 0x0207e8000c101d06 */
.L_x_4532:
[----:B------:R-:W-:Y:S05]  /*b060*/  BSYNC B2 ;  /* 0x0000000000027941 */ /* 0x000fea0003800000 */
.L_x_4531:
        /* <DEDUP_REMOVED lines=98> */
.L_x_4544:
[----:B------:R-:W-:Y:S05]  /*b690*/  BSYNC B0 ;  /* 0x0000000000007941 */ /* 0x000fea0003800000 */
.L_x_4543:
[----:B------:R-:W-:Y:S02]  /*b6a0*/  IMAD R0, R67, 0xa0, RZ ;  /* 0x000000a043007824 */ /* 0x000fe400078e02ff */
[----:B------:R-:W-:Y:S05]  /*b6b0*/  IMAD.WIDE.U32 R2, R66, 0xa0, R138 ;  /* 0x000000a042027825 */ /* 0x000fea00078e008a */
[----:B------:R-:W-:Y:S05]  /*b6c0*/  IADD3 R3, R3, R0, RZ ;  /* 0x0000000003037210 */ /* 0x000fea0007ffe0ff */
[----:B-----5:R3:W-:Y:S02]  /*b6d0*/  ST.E.128 [R2.64], R48 ;  /* 0x0000003002007985 */ /* 0x0207e4000c101d06 */
.L_x_4542:
[----:B------:R-:W-:Y:S05]  /*b6e0*/  BSYNC B1 ;  /* 0x0000000000017941 */ /* 0x000fea0003800000 */
.L_x_4541:
        /* <DEDUP_REMOVED lines=91> */
.L_x_4546:
[----:B------:R-:W-:Y:S05]  /*bca0*/  BSYNC B0 ;  /* 0x0000000000007941 */ /* 0x000fea0003800000 */
.L_x_4545:
[C---:B------:R-:W-:Y:S04]  /*bcb0*/  LEA R2, P0, R214.reuse, R138, 0x1 ;  /* 0x0000008ad6027211 */ /* 0x040fe800078008ff */
[----:B------:R-:W-:Y:S05]  /*bcc0*/  LEA.HI.X R3, R214, R139, R92, 0x1, P0 ;  /* 0x0000008bd6037211 */ /* 0x000fea00000f0c5c */
[----:B-----5:R3:W-:Y:S04]  /*bcd0*/  ST.E.128 [R2.64], R48 ;  /* 0x0000003002007985 */ /* 0x0207e8000c101d06 */
.L_x_4540:
[----:B------:R-:W-:Y:S05]  /*bce0*/  BSYNC B2 ;  /* 0x0000000000027941 */ /* 0x000fea0003800000 */
.L_x_4539:
        /* <DEDUP_REMOVED lines=98> */
.L_x_4552:
[----:B------:R-:W-:Y:S05]  /*c310*/  BSYNC B0 ;  /* 0x0000000000007941 */ /* 0x000fea0003800000 */
.L_x_4551:
[----:B------:R-:W-:Y:S02]  /*c320*/  IMAD R0, R67, 0xc0, RZ ;  /* 0x000000c043007824 */ /* 0x000fe400078e02ff */
[----:B------:R-:W-:Y:S05]  /*c330*/  IMAD.WIDE.U32 R2, R66, 0xc0, R138 ;  /* 0x000000c042027825 */ /* 0x000fea00078e008a */
[----:B------:R-:W-:Y:S05]  /*c340*/  IADD3 R3, R3, R0, RZ ;  /* 0x0000000003037210 */ /* 0x000fea0007ffe0ff */
[----:B-----5:R3:W-:Y:S02]  /*c350*/  ST.E.128 [R2.64], R48 ;  /* 0x0000003002007985 */ /* 0x0207e4000c101d06 */
.L_x_4550:
[----:B------:R-:W-:Y:S05]  /*c360*/  BSYNC B1 ;  /* 0x0000000000017941 */ /* 0x000fea0003800000 */
.L_x_4549:
        /* <DEDUP_REMOVED lines=91> */
.L_x_4554:
[----:B------:R-:W-:Y:S05]  /*c920*/  BSYNC B0 ;  /* 0x0000000000007941 */ /* 0x000fea0003800000 */
.L_x_4553:
[C---:B------:R-:W-:Y:S04]  /*c930*/  LEA R2, P0, R212.reuse, R138, 0x1 ;  /* 0x0000008ad4027211 */ /* 0x040fe800078008ff */
[----:B------:R-:W-:Y:S05]  /*c940*/  LEA.HI.X R3, R212, R139, R91, 0x1, P0 ;  /* 0x0000008bd4037211 */ /* 0x000fea00000f0c5b */
[----:B-----5:R3:W-:Y:S04]  /*c950*/  ST.E.128 [R2.64], R48 ;  /* 0x0000003002007985 */ /* 0x0207e8000c101d06 */
.L_x_4548:
[----:B------:R-:W-:Y:S05]  /*c960*/  BSYNC B2 ;  /* 0x0000000000027941 */ /* 0x000fea0003800000 */
.L_x_4547:
        /* <DEDUP_REMOVED lines=98> */
.L_x_4560:
[----:B------:R-:W-:Y:S05]  /*cf90*/  BSYNC B0 ;  /* 0x0000000000007941 */ /* 0x000fea0003800000 */
.L_x_4559:
[----:B------:R-:W-:Y:S02]  /*cfa0*/  IMAD R0, R67, 0xe0, RZ ;  /* 0x000000e043007824 */ /* 0x000fe400078e02ff */
[----:B---3--:R-:W-:Y:S05]  /*cfb0*/  IMAD.WIDE.U32 R2, R66, 0xe0, R138 ;  /* 0x000000e042027825 */ /* 0x008fea00078e008a */
[----:B------:R-:W-:Y:S05]  /*cfc0*/  IADD3 R3, R3, R0, RZ ;  /* 0x0000000003037210 */ /* 0x000fea0007ffe0ff */
[----:B-----5:R3:W-:Y:S02]  /*cfd0*/  ST.E.128 [R2.64], R36 ;  /* 0x0000002402007985 */ /* 0x0207e4000c101d06 */
.L_x_4558:
[----:B------:R-:W-:Y:S05]  /*cfe0*/  BSYNC B1 ;  /* 0x0000000000017941 */ /* 0x000fea0003800000 */
.L_x_4557:
        /* <DEDUP_REMOVED lines=91> */
.L_x_4562:
[----:B------:R-:W-:Y:S05]  /*d5a0*/  BSYNC B0 ;  /* 0x0000000000007941 */ /* 0x000fea0003800000 */
.L_x_4561:
[C---:B---3--:R-:W-:Y:S04]  /*d5b0*/  LEA R2, P0, R210.reuse, R138, 0x1 ;  /* 0x0000008ad2027211 */ /* 0x048fe800078008ff */
[----:B------:R-:W-:Y:S05]  /*d5c0*/  LEA.HI.X R3, R210, R139, R90, 0x1, P0 ;  /* 0x0000008bd2037211 */ /* 0x000fea00000f0c5a */
[----:B-----5:R3:W-:Y:S04]  /*d5d0*/  ST.E.128 [R2.64], R20 ;  /* 0x0000001402007985 */ /* 0x0207e8000c101d06 */
.L_x_4556:
[----:B------:R-:W-:Y:S05]  /*d5e0*/  BSYNC B2 ;  /* 0x0000000000027941 */ /* 0x000fea0003800000 */
.L_x_4555:
[----:B---3--:R-:W3:Y:S02]  /*d5f0*/  LD.E R3, [R10.64+0xd0] ;  /* 0x0000d0060a037980 */ /* 0x008ee4000c101900 */
[----:B---3--:R-:W-:Y:S05]  /*d600*/  IMAD.U32 R3, R3, -0x40, RZ ;  /* 0xffffffc003037824 */ /* 0x008fea00078e00ff */
[C---:B------:R-:W-:Y:S02]  /*d610*/  LEA R136, P1, R3.reuse, R136, 0x1 ;  /* 0x0000008803887211 */ /* 0x040fe400078208ff */
[C---:B------:R-:W-:Y:S02]  /*d620*/  LEA R134, P0, R3.reuse, R134, 0x1 ;  /* 0x0000008603867211 */ /* 0x040fe400078008ff */
[C---:B------:R-:W-:Y:S02]  /*d630*/  LEA.HI.X.SX32 R137, R3.reuse, R137, 0x1, P1 ;  /* 0x0000008903897211 */ /* 0x040fe400008f0eff */
[----:B------:R-:W-:Y:S01]  /*d640*/  LEA.HI.X.SX32 R135, R3, R135, 0x1, P0 ;  /* 0x0000008703877211 */ /* 0x000fe200000f0eff */
[----:B------:R-:W-:-:S05]  /*d650*/  BRA `(.L_x_4498) ;  /* 0x000009b000007947 */ /* 0x000fca0003800000 */
.L_x_4464:
        /* <DEDUP_REMOVED lines=8> */
.L_x_4564:
[----:B------:R-:W-:Y:S05]  /*d6e0*/  BSYNC B0 ;  /* 0x0000000000007941 */ /* 0x000fea0003800000 */
.L_x_4563:
        /* <DEDUP_REMOVED lines=19> */
.L_x_4566:
[----:B------:R-:W-:Y:S05]  /*d820*/  BSYNC B0 ;  /* 0x0000000000007941 */ /* 0x000fea0003800000 */
.L_x_4565:
        /* <DEDUP_REMOVED lines=19> */
.L_x_4568:
[----:B------:R-:W-:Y:S05]  /*d960*/  BSYNC B0 ;  /* 0x0000000000007941 */ /* 0x000fea0003800000 */
.L_x_4567:
        /* <DEDUP_REMOVED lines=21> */
.L_x_4570:
[----:B------:R-:W-:Y:S05]  /*dac0*/  BSYNC B0 ;  /* 0x0000000000007941 */ /* 0x000fea0003800000 */
.L_x_4569:
        /* <DEDUP_REMOVED lines=19> */
.L_x_4572:
[----:B------:R-:W-:Y:S05]  /*dc00*/  BSYNC B0 ;  /* 0x0000000000007941 */ /* 0x000fea0003800000 */
.L_x_4571:
        /* <DEDUP_REMOVED lines=21> */
.L_x_4574:
[----:B------:R-:W-:Y:S05]  /*dd60*/  BSYNC B0 ;  /* 0x0000000000007941 */ /* 0x000fea0003800000 */
.L_x_4573:
        /* <DEDUP_REMOVED lines=21> */
.L_x_4576:
[----:B------:R-:W-:Y:S05]  /*dec0*/  BSYNC B0 ;  /* 0x0000000000007941 */ /* 0x000fea0003800000 */
.L_x_4575:
        /* <DEDUP_REMOVED lines=20> */
.L_x_4498:
[----:B------:R-:W-:Y:S05]  /*e010*/  BSYNC B3 ;  /* 0x0000000000037941 */ /* 0x000fea0003800000 */
.L_x_4463:
        /* <DEDUP_REMOVED lines=89> */
.L_x_4578:
        /* <DEDUP_REMOVED lines=8> */
.L_x_4579:
[----:B------:R-:W-:Y:S05]  /*e630*/  BSYNC B0 ;  /* 0x0000000000007941 */ /* 0x000fea0003800000 */
.L_x_4577:
[----:B------:R-:W-:Y:S04]  /*e640*/  IADD3 R13, R13, -0x1, RZ ;  /* 0xffffffff0d0d7810 */ /* 0x000fe80007ffe0ff */
[----:B------:R-:W-:Y:S11]  /*e650*/  ISETP.GT.AND P0, PT, R13, R99, PT ;  /* 0x000000630d00720c */ /* 0x000ff60003f04270 */
[----:B------:R-:W-:Y:S02]  /*e660*/  @!UPT UIADD3 URZ, URZ, URZ, URZ ;  /* 0x0000003f3f3ff290 */ /* 0x000fe4000fffe03f */
[----:B------:R-:W-:-:S05]  /*e670*/  @P0 BRA `(.L_x_4580) ;  /* 0xffff497000000947 */ /* 0x000fca000383ffff */
.L_x_4446:
        /* <DEDUP_REMOVED lines=107> */
.L_x_4589:
[----:B------:R-:W-:Y:S05]  /*ed30*/  BSYNC B0 ;  /* 0x0000000000007941 */ /* 0x000fea0003800000 */
.L_x_4588:
[----:B-----5:R3:W-:Y:S02]  /*ed40*/  STS.128 [R241], R20 ;  /* 0x00000014f1007388 */ /* 0x0207e40000000c00 */
.L_x_4587:
[----:B------:R-:W-:Y:S05]  /*ed50*/  BSYNC B1 ;  /* 0x0000000000017941 */ /* 0x000fea0003800000 */
.L_x_4586:
        /* <DEDUP_REMOVED lines=45> */
.L_x_4591:
[----:B------:R-:W-:Y:S05]  /*f030*/  BSYNC B0 ;  /* 0x0000000000007941 */ /* 0x000fea0003800000 */
.L_x_4590:
[----:B-----5:R1:W-:Y:S02]  /*f040*/  STS.128 [R241+0x2000], R20 ;  /* 0x00200014f1007388 */ /* 0x0203e40000000c00 */
.L_x_4585:
[----:B------:R-:W-:Y:S05]  /*f050*/  BSYNC B2 ;  /* 0x0000000000027941 */ /* 0x000fea0003800000 */
.L_x_4584:
        /* <DEDUP_REMOVED lines=61> */
.L_x_4597:
[----:B------:R-:W-:Y:S05]  /*f430*/  BSYNC B0 ;  /* 0x0000000000007941 */ /* 0x000fea0003800000 */
.L_x_4596:
[----:B-----5:R3:W-:Y:S02]  /*f440*/  STS.128 [R241+0x800], R20 ;  /* 0x00080014f1007388 */ /* 0x0207e40000000c00 */
.L_x_4595:
[----:B------:R-:W-:Y:S05]  /*f450*/  BSYNC B1 ;  /* 0x0000000000017941 */ /* 0x000fea0003800000 */
.L_x_4594:
        /* <DEDUP_REMOVED lines=47> */
.L_x_4599:
[----:B------:R-:W-:Y:S05]  /*f750*/  BSYNC B0 ;  /* 0x0000000000007941 */ /* 0x000fea0003800000 */
.L_x_4598:
[----:B-----5:R3:W-:Y:S02]  /*f760*/  STS.128 [R241+0x2800], R20 ;  /* 0x00280014f1007388 */ /* 0x0207e40000000c00 */
.L_x_4593:
[----:B------:R-:W-:Y:S05]  /*f770*/  BSYNC B2 ;  /* 0x0000000000027941 */ /* 0x000fea0003800000 */
.L_x_4592:
        /* <DEDUP_REMOVED lines=60> */
.L_x_4605:
[----:B------:R-:W-:Y:S05]  /*fb40*/  BSYNC B0 ;  /* 0x0000000000007941 */ /* 0x000fea0003800000 */
.L_x_4604:
[----:B-----5:R1:W-:Y:S02]  /*fb50*/  STS.128 [R241+0x1000], R20 ;  /* 0x00100014f1007388 */ /* 0x0203e40000000c00 */
.L_x_4603:
[----:B------:R-:W-:Y:S05]  /*fb60*/  BSYNC B1 ;  /* 0x0000000000017941 */ /* 0x000fea0003800000 */
.L_x_4602:
        /* <DEDUP_REMOVED lines=45> */
.L_x_4607:
[----:B------:R-:W-:Y:S05]  /*fe40*/  BSYNC B0 ;  /* 0x0000000000007941 */ /* 0x000fea0003800000 */
.L_x_4606:
[----:B-----5:R3:W-:Y:S02]  /*fe50*/  STS.128 [R241+0x3000], R40 ;  /* 0x00300028f1007388 */ /* 0x0207e40000000c00 */
.L_x_4601:
[----:B------:R-:W-:Y:S05]  /*fe60*/  BSYNC B2 ;  /* 0x0000000000027941 */ /* 0x000fea0003800000 */
.L_x_4600:
        /* <DEDUP_REMOVED lines=61> */
.L_x_4612:
[----:B------:R-:W-:Y:S05]  /*10240*/  BSYNC B0 ;  /* 0x0000000000007941 */ /* 0x000fea0003800000 */
.L_x_4611:
[----:B-----5:R1:W-:Y:S02]  /*10250*/  STS.128 [R241+0x1800], R20 ;  /* 0x00180014f1007388 */ /* 0x0203e40000000c00 */
.L_x_4610:
[----:B------:R-:W-:Y:S05]  /*10260*/  BSYNC B1 ;  /* 0x0000000000017941 */ /* 0x000fea0003800000 */
.L_x_4609:
        /* <DEDUP_REMOVED lines=45> */
.L_x_4614:
[----:B------:R-:W-:Y:S05]  /*10540*/  BSYNC B0 ;  /* 0x0000000000007941 */ /* 0x000fea0003800000 */
.L_x_4613:
[----:B-----5:R1:W-:Y:S01]  /*10550*/  STS.128 [R241+0x3800], R36 ;  /* 0x00380024f1007388 */ /* 0x0203e20000000c00 */
[----:B------:R-:W-:Y:S05]  /*10560*/  BRA `(.L_x_4608) ;  /* 0x000034b000007947 */ /* 0x000fea0003800000 */
.L_x_4583:
        /* <DEDUP_REMOVED lines=89> */
.L_x_4620:
[----:B------:R-:W-:Y:S05]  /*10b00*/  BSYNC B0 ;  /* 0x0000000000007941 */ /* 0x000fea0003800000 */
.L_x_4619:
[----:B-----5:R3:W-:Y:S02]  /*10b10*/  STS.128 [R241], R32 ;  /* 0x00000020f1007388 */ /* 0x0207e40000000c00 */
.L_x_4618:
[----:B------:R-:W-:Y:S05]  /*10b20*/  BSYNC B1 ;  /* 0x0000000000017941 */ /* 0x000fea0003800000 */
.L_x_4617:
        /* <DEDUP_REMOVED lines=86> */
.L_x_4622:
[----:B------:R-:W-:Y:S05]  /*11090*/  BSYNC B0 ;  /* 0x0000000000007941 */ /* 0x000fea0003800000 */
.L_x_4621:
[----:B-----5:R1:W-:Y:S02]  /*110a0*/  STS.128 [R241+0x2000], R32 ;  /* 0x00200020f1007388 */ /* 0x0203e40000000c00 */
.L_x_4616:
[----:B------:R-:W-:Y:S05]  /*110b0*/  BSYNC B2 ;  /* 0x0000000000027941 */ /* 0x000fea0003800000 */
.L_x_4615:
        /* <DEDUP_REMOVED lines=94> */
.L_x_4628:
[----:B------:R-:W-:Y:S05]  /*116a0*/  BSYNC B0 ;  /* 0x0000000000007941 */ /* 0x000fea0003800000 */
.L_x_4627:
[----:B-----5:R3:W-:Y:S02]  /*116b0*/  STS.128 [R241+0x800], R32 ;  /* 0x00080020f1007388 */ /* 0x0207e40000000c00 */
.L_x_4626:
[----:B------:R-:W-:Y:S05]  /*116c0*/  BSYNC B1 ;  /* 0x0000000000017941 */ /* 0x000fea0003800000 */
.L_x_4625:
        /* <DEDUP_REMOVED lines=89> */
.L_x_4630:
[----:B------:R-:W-:Y:S05]  /*11c60*/  BSYNC B0 ;  /* 0x0000000000007941 */ /* 0x000fea0003800000 */
.L_x_4629:
[----:B-----5:R3:W-:Y:S02]  /*11c70*/  STS.128 [R241+0x2800], R32 ;  /* 0x00280020f1007388 */ /* 0x0207e40000000c00 */
.L_x_4624:
[----:B------:R-:W-:Y:S05]  /*11c80*/  BSYNC B2 ;  /* 0x0000000000027941 */ /* 0x000fea0003800000 */
.L_x_4623:
        /* <DEDUP_REMOVED lines=95> */
.L_x_4636:
[----:B------:R-:W-:Y:S05]  /*12280*/  BSYNC B0 ;  /* 0x0000000000007941 */ /* 0x000fea0003800000 */
.L_x_4635:
[----:B-----5:R3:W-:Y:S02]  /*12290*/  STS.128 [R241+0x1000], R32 ;  /* 0x00100020f1007388 */ /* 0x0207e40000000c00 */
.L_x_4634:
[----:B------:R-:W-:Y:S05]  /*122a0*/  BSYNC B1 ;  /* 0x0000000000017941 */ /* 0x000fea0003800000 */
.L_x_4633:
        /* <DEDUP_REMOVED lines=89> */
.L_x_4638:
[----:B------:R-:W-:Y:S05]  /*12840*/  BSYNC B0 ;  /* 0x0000000000007941 */ /* 0x000fea0003800000 */
.L_x_4637:
[----:B-----5:R3:W-:Y:S02]  /*12850*/  STS.128 [R241+0x3000], R32 ;  /* 0x00300020f1007388 */ /* 0x0207e40000000c00 */
.L_x_4632:
[----:B------:R-:W-:Y:S05]  /*12860*/  BSYNC B2 ;  /* 0x0000000000027941 */ /* 0x000fea0003800000 */
.L_x_4631:
        /* <DEDUP_REMOVED lines=94> */
.L_x_4642:
[----:B------:R-:W-:Y:S05]  /*12e50*/  BSYNC B0 ;  /* 0x0000000000007941 */ /* 0x000fea0003800000 */
.L_x_4641:
[----:B-----5:R1:W-:Y:S02]  /*12e60*/  STS.128 [R241+0x1800], R20 ;  /* 0x00180014f1007388 */ /* 0x0203e40000000c00 */
.L_x_4640:
[----:B------:R-:W-:Y:S05]  /*12e70*/  BSYNC B1 ;  /* 0x0000000000017941 */ /* 0x000fea0003800000 */
.L_x_4639:
        /* <DEDUP_REMOVED lines=92> */
.L_x_4644:
[----:B------:R-:W-:Y:S05]  /*13440*/  BSYNC B0 ;  /* 0x0000000000007941 */ /* 0x000fea0003800000 */
.L_x_4643:
[----:B-----5:R1:W-:Y:S01]  /*13450*/  STS.128 [R241+0x3800], R20 ;  /* 0x00380014f1007388 */ /* 0x0203e20000000c00 */
[----:B------:R-:W-:Y:S05]  /*13460*/  BRA `(.L_x_4608) ;  /* 0x000005b000007947 */ /* 0x000fea0003800000 */
.L_x_4582:
        /* <DEDUP_REMOVED lines=21> */
.L_x_4646:
[----:B------:R-:W-:Y:S05]  /*135c0*/  BSYNC B0 ;  /* 0x0000000000007941 */ /* 0x000fea0003800000 */
.L_x_4645:
        /* <DEDUP_REMOVED lines=22> */
.L_x_4648:
[----:B------:R-:W-:Y:S05]  /*13730*/  BSYNC B0 ;  /* 0x0000000000007941 */ /* 0x000fea0003800000 */
.L_x_4647:
        /* <DEDUP_REMOVED lines=22> */
.L_x_4650:
[----:B------:R-:W-:Y:S05]  /*138a0*/  BSYNC B0 ;  /* 0x0000000000007941 */ /* 0x000fea0003800000 */
.L_x_4649:
        /* <DEDUP_REMOVED lines=23> */
.L_x_4608:
[----:B------:R-:W-:Y:S05]  /*13a20*/  BSYNC B3 ;  /* 0x0000000000037941 */ /* 0x000fea0003800000 */
.L_x_4581:
        /* <DEDUP_REMOVED lines=22> */
.L_x_4652:
[----:B------:R-:W-:Y:S05]  /*13b90*/  BSYNC B0 ;  /* 0x0000000000007941 */ /* 0x000fea0003800000 */
.L_x_4651:
        /* <DEDUP_REMOVED lines=22> */
.L_x_4654:
[----:B------:R-:W-:Y:S05]  /*13d00*/  BSYNC B0 ;  /* 0x0000000000007941 */ /* 0x000fea0003800000 */
.L_x_4653:
        /* <DEDUP_REMOVED lines=24> */
.L_x_4656:
[----:B------:R-:W-:Y:S05]  /*13e90*/  BSYNC B0 ;  /* 0x0000000000007941 */ /* 0x000fea0003800000 */
.L_x_4655:
        /* <DEDUP_REMOVED lines=25> */
.L_x_4658:
[----:B------:R-:W-:Y:S05]  /*14030*/  BSYNC B0 ;  /* 0x0000000000007941 */ /* 0x000fea0003800000 */
.L_x_4657:
        /* <DEDUP_REMOVED lines=25> */
.L_x_4660:
[----:B------:R-:W-:Y:S05]  /*141d0*/  BSYNC B0 ;  /* 0x0000000000007941 */ /* 0x000fea0003800000 */
.L_x_4659:
        /* <DEDUP_REMOVED lines=27> */
.L_x_4662:
[----:B------:R-:W-:Y:S05]  /*14390*/  BSYNC B0 ;  /* 0x0000000000007941 */ /* 0x000fea0003800000 */
.L_x_4661:
        /* <DEDUP_REMOVED lines=27> */
.L_x_4664:
[----:B------:R-:W-:Y:S05]  /*14550*/  BSYNC B0 ;  /* 0x0000000000007941 */ /* 0x000fea0003800000 */
.L_x_4663:
        /* <DEDUP_REMOVED lines=27> */
.L_x_4666:
[----:B------:R-:W-:Y:S05]  /*14710*/  BSYNC B0 ;  /* 0x0000000000007941 */ /* 0x000fea0003800000 */
.L_x_4665:
        /* <DEDUP_REMOVED lines=42> */
.L_x_4668:
[----:B-1----:R-:W-:Y:S05]  /*149c0*/  BSYNC B0 ;  /* 0x0000000000007941 */ /* 0x002fea0003800000 */
.L_x_4667:
        /* <DEDUP_REMOVED lines=22> */
.L_x_4670:
[----:B------:R-:W-:Y:S05]  /*14b30*/  BSYNC B0 ;  /* 0x0000000000007941 */ /* 0x000fea0003800000 */
.L_x_4669:
        /* <DEDUP_REMOVED lines=24> */
.L_x_4672:
[----:B------:R-:W-:Y:S05]  /*14cc0*/  BSYNC B0 ;  /* 0x0000000000007941 */ /* 0x000fea0003800000 */
.L_x_4671:
        /* <DEDUP_REMOVED lines=24> */
.L_x_4674:
[----:B------:R-:W-:Y:S05]  /*14e50*/  BSYNC B0 ;  /* 0x0000000000007941 */ /* 0x000fea0003800000 */
.L_x_4673:
        /* <DEDUP_REMOVED lines=24> */
.L_x_4676:
[----:B------:R-:W-:Y:S05]  /*14fe0*/  BSYNC B0 ;  /* 0x0000000000007941 */ /* 0x000fea0003800000 */
.L_x_4675:
        /* <DEDUP_REMOVED lines=24> */
.L_x_4678:
[----:B------:R-:W-:Y:S05]  /*15170*/  BSYNC B0 ;  /* 0x0000000000007941 */ /* 0x000fea0003800000 */
.L_x_4677:
        /* <DEDUP_REMOVED lines=24> */
.L_x_4680:
[----:B------:R-:W-:Y:S05]  /*15300*/  BSYNC B0 ;  /* 0x0000000000007941 */ /* 0x000fea0003800000 */
.L_x_4679:
        /* <DEDUP_REMOVED lines=24> */
.L_x_4682:
[----:B------:R-:W-:Y:S05]  /*15490*/  BSYNC B0 ;  /* 0x0000000000007941 */ /* 0x000fea0003800000 */
.L_x_4681:
[----:B--2---:R-:W-:Y:S01]  /*154a0*/  LEA.HI R5, R72, R72, RZ, 0x1 ;  /* 0x0000004848057211 */ /* 0x004fe200078f08ff */
[C---:B------:R-:W-:Y:S01]  /*154b0*/  IMAD.SHL.U32 R2, R71.reuse, 0x40, RZ ;  /* 0x0000004047027824 */ /* 0x040fe200078e00ff */
[----:B------:R-:W-:Y:S01]  /*154c0*/  R2P PR, R71, 0x6 ;  /* 0x0000000647007804 */ /* 0x000fe20000000000 */
[----:B------:R-:W-:Y:S01]  /*154d0*/  IMAD.SHL.U32 R73, R73, 0x40, RZ ;  /* 0x0000004049497824 */ /* 0x000fe200078e00ff */
[----:B------:R-:W-:Y:S01]  /*154e0*/  LOP3.LUT R5, R5, 0xfffffffe, RZ, 0xc0, !PT ;  /* 0xfffffffe05057812 */ /* 0x000fe200078ec0ff */
[----:B------:R-:W-:Y:S01]  /*154f0*/  IMAD.SHL.U32 R184, R184, 0x8, RZ ;  /* 0x00000008b8b87824 */ /* 0x000fe200078e00ff */
[----:B------:R-:W2:Y:S01]  /*15500*/  LD.E R52, [R10.64+0x18c] ;  /* 0x00018c060a347980 */ /* 0x000ea2000c101900 */
[----:B------:R-:W-:Y:S01]  /*15510*/  IMAD.SHL.U32 R121, R74, 0x40, RZ ;  /* 0x000000404a797824 */ /* 0x000fe200078e00ff */
[----:B------:R-:W-:Y:S01]  /*15520*/  LOP3.LUT R73, R73, 0x1c0, RZ, 0xc0, !PT ;  /* 0x000001c049497812 */ /* 0x000fe200078ec0ff */
[----:B------:R-:W-:Y:S01]  /*15530*/  IMAD.IADD R72, R72, 0x1, -R5 ;  /* 0x0000000148487824 */ /* 0x000fe200078e0a05 */
[----:B------:R-:W-:Y:S01]  /*15540*/  LOP3.LUT R5, R2, 0x1c0, RZ, 0xc0, !PT ;  /* 0x000001c002057812 */ /* 0x000fe200078ec0ff */
[----:B------:R-:W-:Y:S01]  /*15550*/  IMAD.IADD R120, R9, 0x1, R120 ;  /* 0x0000000109787824 */ /* 0x000fe200078e0278 */
[----:B------:R-:W-:Y:S01]  /*15560*/  LOP3.LUT R121, R121, 0xfffffe00, RZ, 0xc0, !PT ;  /* 0xfffffe0079797812 */ /* 0x000fe200078ec0ff */
[----:B------:R-:W-:Y:S01]  /*15570*/  IMAD.SHL.U32 R2, R72, 0x8, RZ ;  /* 0x0000000848027824 */ /* 0x000fe200078e00ff */
[----:B------:R-:W-:Y:S01]  /*15580*/  LOP3.LUT R184, R5, 0x8, R184, 0xf8, !PT ;  /* 0x0000000805b87812 */ /* 0x000fe200078ef8b8 */
[----:B------:R-:W0:Y:S01]  /*15590*/  LDGDEPBAR ;  /* 0x00000000000079af */ /* 0x000e220000000000 */
[----:B------:R-:W-:-:S02]  /*155a0*/  SHF.R.U32.HI R5, RZ, 0x3, R5 ;  /* 0x00000003ff057819 */ /* 0x000fc40000011605 */
[----:B------:R-:W-:Y:S02]  /*155b0*/  LOP3.LUT R2, R73, 0x8, R2, 0xf8, !PT ;  /* 0x0000000849027812 */ /* 0x000fe400078ef802 */
[----:B------:R-:W-:Y:S02]  /*155c0*/  SHF.R.U32.HI R73, RZ, 0x3, R73 ;  /* 0x00000003ff497819 */ /* 0x000fe40000011649 */
[----:B------:R-:W-:Y:S01]  /*155d0*/  LOP3.LUT R227, R184, R5, RZ, 0x3c, !PT ;  /* 0x00000005b8e37212 */ /* 0x000fe200078e3cff */
[----:B------:R-:W-:Y:S01]  /*155e0*/  IMAD R5, R68, 0x400, R121 ;  /* 0x0000040044057824 */ /* 0x000fe200078e0279 */
        /* <DEDUP_REMOVED lines=12> */
[----:B------:R-:W3:Y:S01]  /*156b0*/  LDSM.16.M88.4 R104, [R227+0x4800] ;  /* 0x00480000e368783b */ /* 0x000ee20000000200 */
[----:B------:R-:W-:Y:S02]  /*156c0*/  IMAD R224, R53, 0x2, R228 ;  /* 0x0000000235e07824 */ /* 0x000fe400078e02e4 */
[----:B------:R-:W-:Y:S01]  /*156d0*/  SEL R2, R2, 0xffffffc0, !P2 ;  /* 0xffffffc002027807 */ /* 0x000fe20005000000 */
[----:B------:R-:W4:Y:S04]  /*156e0*/  LDSM.16.M88.4 R64, [R227+0x5000] ;  /* 0x00500000e340783b */ /* 0x000f280000000200 */
[----:B------:R-:W4:Y:S01]  /*156f0*/  LDSM.16.M88.4 R56, [R227+0x5800] ;  /* 0x00580000e338783b */ /* 0x000f220000000200 */
[----:B------:R-:W-:-:S03]  /*15700*/  IMAD.IADD R221, R227, 0x1, R2 ;  /* 0x00000001e3dd7824 */ /* 0x000fc600078e0202 */
[----:B------:R-:W4:Y:S04]  /*15710*/  LDSM.16.M88.4 R44, [R227+0x6000] ;  /* 0x00600000e32c783b */ /* 0x000f280000000200 */
[----:B------:R-:W4:Y:S04]  /*15720*/  LDSM.16.M88.4 R36, [R227+0x6800] ;  /* 0x00680000e324783b */ /* 0x000f280000000200 */
[----:B------:R-:W4:Y:S04]  /*15730*/  LDSM.16.M88.4 R28, [R227+0x7000] ;  /* 0x00700000e31c783b */ /* 0x000f280000000200 */
[----:B------:R-:W4:Y:S04]  /*15740*/  LDSM.16.M88.4 R84, [R227+0x7800] ;  /* 0x00780000e354783b */ /* 0x000f280000000200 */
[----:B------:R-:W-:Y:S04]  /*15750*/  LDSM.16.M88.4 R76, [R225] ;  /* 0x00000000e14c783b */ /* 0x000fe80000000200 */
[----:B------:R-:W4:Y:S01]  /*15760*/  LDSM.16.M88.4 R80, [R226] ;  /* 0x00000000e250783b */ /* 0x000f220000000200 */
[C---:B-1----:R-:W-:Y:S03]  /*15770*/  HMMA.16816.F32.BF16 R16, R20.reuse, R12, RZ ;  /* 0x0000000c1410723c */ /* 0x042fe600000418ff */
[----:B------:R-:W1:Y:S04]  /*15780*/  LDSM.16.M88.4 R88, [R225+0x3000] ;  /* 0x00300000e158783b */ /* 0x000e680000000200 */
[----:B------:R-:W1:Y:S01]  /*15790*/  LDSM.16.M88.4 R116, [R225+0x800] ;  /* 0x00080000e174783b */ /* 0x000e620000000200 */
[C---:B---3--:R-:W-:Y:S03]  /*157a0*/  HMMA.16816.F32.BF16 R4, R20.reuse, R104, RZ ;  /* 0x000000681404723c */ /* 0x048fe600000418ff */
[----:B------:R-:W3:Y:S04]  /*157b0*/  LDSM.16.M88.4 R108, [R225+0x1000] ;  /* 0x00100000e16c783b */ /* 0x000ee80000000200 */
[----:B------:R-:W1:Y:S01]  /*157c0*/  LDSM.16.M88.4 R112, [R225+0x1800] ;  /* 0x00180000e170783b */ /* 0x000e620000000200 */
[C---:B----4-:R-:W-:Y:S03]  /*157d0*/  HMMA.16816.F32.BF16 R72, R20.reuse, R64, RZ ;  /* 0x000000401448723c */ /* 0x050fe600000418ff */
[----:B------:R-:W4:Y:S04]  /*157e0*/  LDSM.16.M88.4 R96, [R225+0x2000] ;  /* 0x00200000e160783b */ /* 0x000f280000000200 */
[----:B------:R-:W1:Y:S01]  /*157f0*/  LDSM.16.M88.4 R92, [R225+0x2800] ;  /* 0x00280000e15c783b */ /* 0x000e620000000200 */
[C---:B------:R-:W-:Y:S03]  /*15800*/  HMMA.16816.F32.BF16 R60, R20.reuse, R56, RZ ;  /* 0x00000038143c723c */ /* 0x040fe600000418ff */
[----:B------:R-:W-:Y:S05]  /*15810*/  LDSM.16.M88.4 R100, [R224] ;  /* 0x00000000e064783b */ /* 0x000fea0000000200 */
        /* <DEDUP_REMOVED lines=15> */
[----:B------:R-:W2:Y:S07]  /*15910*/  LDSM.16.M88.4 R76, [R221+0x4000] ;  /* 0x00400000dd4c783b */ /* 0x000eae0000000200 */
[C---:B-1----:R-:W-:Y:S08]  /*15920*/  HMMA.16816.F32.BF16 R32, R80.reuse, R88, R32 ;  /* 0x000000585020723c */ /* 0x042ff00000041820 */
[C---:B------:R-:W-:Y:S01]  /*15930*/  HMMA.16816.F32.BF16 R28, R80.reuse, R90, R28 ;  /* 0x0000005a501c723c */ /* 0x040fe2000004181c */
[----:B------:R-:W1:Y:S07]  /*15940*/  LDSM.16.M88.4 R88, [R221+0x6000] ;  /* 0x00600000dd58783b */ /* 0x000e6e0000000200 */
[C---:B------:R-:W-:Y:S08]  /*15950*/  HMMA.16816.F32.BF16 R4, R80.reuse, R116, R4 ;  /* 0x000000745004723c */ /* 0x040ff00000041804 */
[C---:B------:R-:W-:Y:S08]  /*15960*/  HMMA.16816.F32.BF16 R104, R80.reuse, R118, R104 ;  /* 0x000000765068723c */ /* 0x040ff00000041868 */
[C---:B---3--:R-:W-:Y:S08]  /*15970*/  HMMA.16816.F32.BF16 R72, R80.reuse, R108, R72 ;  /* 0x0000006c5048723c */ /* 0x048ff00000041848 */
[C---:B------:R-:W-:Y:S01]  /*15980*/  HMMA.16816.F32.BF16 R64, R80.reuse, R110, R64 ;  /* 0x0000006e5040723c */ /* 0x040fe20000041840 */
[----:B------:R-:W-:Y:S07]  /*15990*/  LDSM.16.M88.4 R108, [R221+0x4800] ;  /* 0x00480000dd6c783b */ /* 0x000fee0000000200 */
[C---:B------:R-:W-:Y:S08]  /*159a0*/  HMMA.16816.F32.BF16 R60, R80.reuse, R112, R60 ;  /* 0x00000070503c723c */ /* 0x040ff0000004183c */
[C---:B------:R-:W-:Y:S08]  /*159b0*/  HMMA.16816.F32.BF16 R56, R80.reuse, R114, R56 ;  /* 0x000000725038723c */ /* 0x040ff00000041838 */
[C---:B----4-:R-:W-:Y:S08]  /*159c0*/  HMMA.16816.F32.BF16 R48, R80.reuse, R96, R48 ;  /* 0x000000605030723c */ /* 0x050ff00000041830 */
[C---:B------:R-:W-:Y:S01]  /*159d0*/  HMMA.16816.F32.BF16 R44, R80.reuse, R98, R44 ;  /* 0x00000062502c723c */ /* 0x040fe2000004182c */
[----:B------:R-:W-:Y:S07]  /*159e0*/  LDSM.16.M88.4 R96, [R221+0x5000] ;  /* 0x00500000dd60783b */ /* 0x000fee0000000200 */
[C---:B------:R-:W-:Y:S08]  /*159f0*/  HMMA.16816.F32.BF16 R40, R80.reuse, R92, R40 ;  /* 0x0000005c5028723c */ /* 0x040ff00000041828 */
[C---:B------:R-:W-:Y:S01]  /*15a00*/  HMMA.16816.F32.BF16 R36, R80.reuse, R94, R36 ;  /* 0x0000005e5024723c */ /* 0x040fe20000041824 */
[----:B------:R-:W-:Y:S01]  /*15a10*/  IMAD.IADD R210, R2, 0x1, R225 ;  /* 0x0000000102d27824 */ /* 0x000fe200078e02e1 */
[----:B------:R-:W-:Y:S06]  /*15a20*/  LDSM.16.M88.4 R92, [R221+0x5800] ;  /* 0x00580000dd5c783b */ /* 0x000fec0000000200 */
[C---:B--2---:R-:W-:Y:S08]  /*15a30*/  HMMA.16816.F32.BF16 R24, R80.reuse, R84, R24 ;  /* 0x000000545018723c */ /* 0x044ff00000041818 */
[----:B------:R-:W-:Y:S01]  /*15a40*/  HMMA.16816.F32.BF16 R20, R80, R86, R20 ;  /* 0x000000565014723c */ /* 0x000fe20000041814 */
[----:B------:R-:W2:Y:S04]  /*15a50*/  LDSM.16.M88.4 R80, [R221+0x7000] ;  /* 0x00700000dd50783b */ /* 0x000ea80000000200 */
[----:B------:R-:W3:Y:S03]  /*15a60*/  LDSM.16.M88.4 R84, [R221+0x6800] ;  /* 0x00680000dd54783b */ /* 0x000ee60000000200 */
[C---:B------:R-:W-:Y:S08]  /*15a70*/  HMMA.16816.F32.BF16 R16, R100.reuse, R76, R16 ;  /* 0x0000004c6410723c */ /* 0x040ff00000041810 */
[----:B------:R-:W-:Y:S01]  /*15a80*/  HMMA.16816.F32.BF16 R12, R100, R78, R12 ;  /* 0x0000004e640c723c */ /* 0x000fe2000004180c */
[----:B------:R-:W4:Y:S01]  /*15a90*/  LDSM.16.M88.4 R76, [R221+0x7800] ;  /* 0x00780000dd4c783b */ /* 0x000f220000000200 */
[----:B------:R-:W-:-:S05]  /*15aa0*/  IMAD R223, R53, 0x2, R226 ;  /* 0x0000000235df7824 */ /* 0x000fca00078e02e2 */
[----:B------:R-:W-:Y:S01]  /*15ab0*/  LDSM.16.M88.4 R112, [R223] ;  /* 0x00000000df70783b */ /* 0x000fe20000000200 */
        /* <DEDUP_REMOVED lines=20> */
[----:B------:R-:W-:Y:S07]  /*15c00*/  LDSM.16.M88.4 R100, [R221+0x8000] ;  /* 0x00800000dd64783b */ /* 0x000fee0000000200 */
[C---:B-1----:R-:W-:Y:S08]  /*15c10*/  HMMA.16816.F32.BF16 R4, R112.reuse, R88, R4 ;  /* 0x000000587004723c */ /* 0x042ff00000041804 */
[C---:B------:R-:W-:Y:S01]  /*15c20*/  HMMA.16816.F32.BF16 R104, R112.reuse, R90, R104 ;  /* 0x0000005a7068723c */ /* 0x040fe20000041868 */
[----:B------:R-:W1:Y:S07]  /*15c30*/  LDSM.16.M88.4 R88, [R210+0x2800] ;  /* 0x00280000d258783b */ /* 0x000e6e0000000200 */
[C---:B--2---:R-:W-:Y:S08]  /*15c40*/  HMMA.16816.F32.BF16 R72, R112.reuse, R80, R72 ;  /* 0x000000507048723c */ /* 0x044ff00000041848 */
[C---:B------:R-:W-:Y:S01]  /*15c50*/  HMMA.16816.F32.BF16 R64, R112.reuse, R82, R64 ;  /* 0x000000527040723c */ /* 0x040fe20000041840 */
[----:B------:R-:W2:Y:S07]  /*15c60*/  LDSM.16.M88.4 R80, [R210+0x3000] ;  /* 0x00300000d250783b */ /* 0x000eae0000000200 */
[C---:B---3--:R-:W-:Y:S01]  /*15c70*/  HMMA.16816.F32.BF16 R92, R112.reuse, R84, R48 ;  /* 0x00000054705c723c */ /* 0x048fe20000041830 */
[----:B------:R-:W3:Y:S07]  /*15c80*/  LDSM.16.M88.4 R48, [R228+0x2000] ;  /* 0x00200000e430783b */ /* 0x000eee0000000200 */
[C---:B----4-:R-:W-:Y:S08]  /*15c90*/  HMMA.16816.F32.BF16 R60, R112.reuse, R76, R60 ;  /* 0x0000004c703c723c */ /* 0x050ff0000004183c */
[C---:B------:R-:W-:Y:S01]  /*15ca0*/  HMMA.16816.F32.BF16 R56, R112.reuse, R78, R56 ;  /* 0x0000004e7038723c */ /* 0x040fe20000041838 */
[----:B------:R-:W4:Y:S07]  /*15cb0*/  LDSM.16.M88.4 R76, [R210+0x3800] ;  /* 0x00380000d24c783b */ /* 0x000f2e0000000200 */
[C---:B------:R-:W-:Y:S08]  /*15cc0*/  HMMA.16816.F32.BF16 R16, R112.reuse, R108, R16 ;  /* 0x0000006c7010723c */ /* 0x040ff00000041810 */
[C---:B------:R-:W-:Y:S01]  /*15cd0*/  HMMA.16816.F32.BF16 R12, R112.reuse, R110, R12 ;  /* 0x0000006e700c723c */ /* 0x040fe2000004180c */
[----:B------:R-:W-:Y:S07]  /*15ce0*/  LDSM.16.M88.4 R108, [R227+0x9000] ;  /* 0x00900000e36c783b */ /* 0x000fee0000000200 */
[C---:B-1----:R-:W-:Y:S08]  /*15cf0*/  HMMA.16816.F32.BF16 R40, R112.reuse, R88, R40 ;  /* 0x000000587028723c */ /* 0x042ff00000041828 */
[C---:B------:R-:W-:Y:S08]  /*15d00*/  HMMA.16816.F32.BF16 R36, R112.reuse, R90, R36 ;  /* 0x0000005a7024723c */ /* 0x040ff00000041824 */
[C---:B------:R-:W-:Y:S01]  /*15d10*/  HMMA.16816.F32.BF16 R44, R112.reuse, R86, R44 ;  /* 0x00000056702c723c */ /* 0x040fe2000004182c */
[----:B------:R-:W-:Y:S07]  /*15d20*/  LDSM.16.M88.4 R84, [R225+0x4000] ;  /* 0x00400000e154783b */ /* 0x000fee0000000200 */
[C---:B--2---:R-:W-:Y:S01]  /*15d30*/  HMMA.16816.F32.BF16 R88, R112.reuse, R80, R32 ;  /* 0x000000507058723c */ /* 0x044fe20000041820 */
[----:B------:R-:W1:Y:S07]  /*15d40*/  LDSM.16.M88.4 R32, [R226+0x2000] ;  /* 0x00200000e220783b */ /* 0x000e6e0000000200 */
[----:B------:R-:W-:Y:S01]  /*15d50*/  HMMA.16816.F32.BF16 R28, R112, R82, R28 ;  /* 0x00000052701c723c */ /* 0x000fe2000004181c */
[----:B------:R-:W2:Y:S07]  /*15d60*/  LDSM.16.M88.4 R80, [R227+0x8800] ;  /* 0x00880000e350783b */ /* 0x000eae0000000200 */
[----:B---3--:R-:W-:Y:S08]  /*15d70*/  HMMA.16816.F32.BF16 R16, R48, R96, R16 ;  /* 0x000000603010723c */ /* 0x008ff00000041810 */
[----:B----4-:R-:W-:Y:S08]  /*15d80*/  HMMA.16816.F32.BF16 R24, R112, R76, R24 ;  /* 0x0000004c7018723c */ /* 0x010ff00000041818 */
[----:B------:R-:W-:Y:S01]  /*15d90*/  HMMA.16816.F32.BF16 R12, R48, R98, R12 ;  /* 0x00000062300c723c */ /* 0x000fe2000004180c */
[----:B------:R-:W-:Y:S07]  /*15da0*/  LDSM.16.M88.4 R96, [R225+0x4800] ;  /* 0x00480000e160783b */ /* 0x000fee0000000200 */
[----:B------:R-:W-:Y:S01]  /*15db0*/  HMMA.16816.F32.BF16 R76, R112, R78, R20 ;  /* 0x0000004e704c723c */ /* 0x000fe20000041814 */
[----:B------:R-:W3:Y:S04]  /*15dc0*/  LDSM.16.M88.4 R20, [R224+0x2000] ;  /* 0x00200000e014783b */ /* 0x000ee80000000200 */
[----:B------:R-:W-:Y:S03]  /*15dd0*/  LDSM.16.M88.4 R112, [R210+0x4000] ;  /* 0x00400000d270783b */ /* 0x000fe60000000200 */
[C---:B-1----:R-:W-:Y:S08]  /*15de0*/  HMMA.16816.F32.BF16 R16, R32.reuse, R84, R16 ;  /* 0x000000542010723c */ /* 0x042ff00000041810 */
[----:B------:R-:W-:Y:S01]  /*15df0*/  HMMA.16816.F32.BF16 R12, R32, R86, R12 ;  /* 0x00000056200c723c */ /* 0x000fe2000004180c */
[----:B------:R-:W-:Y:S07]  /*15e00*/  LDSM.16.M88.4 R84, [R227+0x9800] ;  /* 0x00980000e354783b */ /* 0x000fee0000000200 */
[C---:B--2---:R-:W-:Y:S01]  /*15e10*/  HMMA.16816.F32.BF16 R116, R48.reuse, R80, R4 ;  /* 0x000000503074723c */ /* 0x044fe20000041804 */
[----:B------:R-:W1:Y:S07]  /*15e20*/  LDSM.16.M88.4 R4, [R223+0x2000] ;  /* 0x00200000df04783b */ /* 0x000e6e0000000200 */
[----:B------:R-:W-:Y:S01]  /*15e30*/  HMMA.16816.F32.BF16 R104, R48, R82, R104 ;  /* 0x000000523068723c */ /* 0x000fe20000041868 */
[----:B------:R-:W2:Y:S07]  /*15e40*/  LDSM.16.M88.4 R80, [R221+0x8800] ;  /* 0x00880000dd50783b */ /* 0x000eae0000000200 */
[C---:B---3--:R-:W-:Y:S08]  /*15e50*/  HMMA.16816.F32.BF16 R16, R20.reuse, R100, R16 ;  /* 0x000000641410723c */ /* 0x048ff00000041810 */
[----:B------:R-:W-:Y:S01]  /*15e60*/  HMMA.16816.F32.BF16 R12, R20, R102, R12 ;  /* 0x00000066140c723c */ /* 0x000fe2000004180c */
[----:B------:R-:W3:Y:S07]  /*15e70*/  LDSM.16.M88.4 R100, [R225+0x5000] ;  /* 0x00500000e164783b */ /* 0x000eee0000000200 */
[C---:B------:R-:W-:Y:S08]  /*15e80*/  HMMA.16816.F32.BF16 R116, R32.reuse, R96, R116 ;  /* 0x000000602074723c */ /* 0x040ff00000041874 */
[----:B------:R-:W-:Y:S01]  /*15e90*/  HMMA.16816.F32.BF16 R104, R32, R98, R104 ;  /* 0x000000622068723c */ /* 0x000fe20000041868 */
[----:B------:R-:W-:Y:S07]  /*15ea0*/  LDSM.16.M88.4 R96, [R221+0x9000] ;  /* 0x00900000dd60783b */ /* 0x000fee0000000200 */
[----:B------:R-:W-:Y:S08]  /*15eb0*/  HMMA.16816.F32.BF16 R72, R48, R108, R72 ;  /* 0x0000006c3048723c */ /* 0x000ff00000041848 */
[----:B-1----:R-:W-:Y:S08]  /*15ec0*/  HMMA.16816.F32.BF16 R16, R4, R112, R16 ;  /* 0x000000700410723c */ /* 0x002ff00000041810 */
[----:B------:R-:W-:Y:S01]  /*15ed0*/  HMMA.16816.F32.BF16 R108, R48, R110, R64 ;  /* 0x0000006e306c723c */ /* 0x000fe20000041840 */
[----:B------:R-:W1:Y:S07]  /*15ee0*/  LDSM.16.M88.4 R64, [R210+0x4800] ;  /* 0x00480000d240783b */ /* 0x000e6e0000000200 */
[C---:B--2---:R-:W-:Y:S08]  /*15ef0*/  HMMA.16816.F32.BF16 R116, R20.reuse, R80, R116 ;  /* 0x000000501474723c */ /* 0x044ff00000041874 */
[----:B------:R-:W-:Y:S01]  /*15f00*/  HMMA.16816.F32.BF16 R104, R20, R82, R104 ;  /* 0x000000521468723c */ /* 0x000fe20000041868 */
[-C--:B------:R-:W-:Y:S01]  /*15f10*/  FMUL.FTZ R190, R16, R52.reuse ;  /* 0x0000003410be7220 */ /* 0x080fe20000410000 */
[----:B------:R-:W-:Y:S01]  /*15f20*/  LDSM.16.M88.4 R80, [R210+0x5000] ;  /* 0x00500000d250783b */ /* 0x000fe20000000200 */
[----:B------:R-:W-:-:S05]  /*15f30*/  FMUL.FTZ R163, R17, R52 ;  /* 0x0000003411a37220 */ /* 0x000fca0000410000 */
[----:B---3--:R-:W-:Y:S07]  /*15f40*/  HMMA.16816.F32.BF16 R72, R32, R100, R72 ;  /* 0x000000642048723c */ /* 0x008fee0000041848 */
[-C--:B------:R-:W-:Y:S02]  /*15f50*/  FMUL.FTZ R100, R18, R52.reuse ;  /* 0x0000003412647220 */ /* 0x080fe40000410000 */
[-C--:B------:R-:W-:Y:S02]  /*15f60*/  FMUL.FTZ R101, R19, R52.reuse ;  /* 0x0000003413657220 */ /* 0x080fe40000410000 */
[----:B------:R-:W2:Y:S01]  /*15f70*/  LDSM.16.M88.4 R16, [R225+0x5800] ;  /* 0x00580000e110783b */ /* 0x000ea20000000200 */
[----:B------:R-:W-:Y:S03]  /*15f80*/  HMMA.16816.F32.BF16 R12, R4, R114, R12 ;  /* 0x00000072040c723c */ /* 0x000fe6000004180c */
[----:B------:R-:W3:Y:S05]  /*15f90*/  LDSM.16.M88.4 R112, [R227+0xa000] ;  /* 0x00a00000e370783b */ /* 0x000eea0000000200 */
[----:B------:R-:W-:Y:S08]  /*15fa0*/  HMMA.16816.F32.BF16 R60, R48, R84, R60 ;  /* 0x00000054303c723c */ /* 0x000ff0000004183c */
[----:B-1----:R-:W-:Y:S08]  /*15fb0*/  HMMA.16816.F32.BF16 R116, R4, R64, R116 ;  /* 0x000000400474723c */ /* 0x002ff00000041874 */
[----:B------:R-:W-:Y:S08]  /*15fc0*/  HMMA.16816.F32.BF16 R56, R48, R86, R56 ;  /* 0x000000563038723c */ /* 0x000ff00000041838 */
[----:B------:R-:W-:Y:S08]  /*15fd0*/  HMMA.16816.F32.BF16 R108, R32, R102, R108 ;  /* 0x00000066206c723c */ /* 0x000ff0000004186c */
[----:B------:R-:W-:Y:S01]  /*15fe0*/  HMMA.16816.F32.BF16 R104, R4, R66, R104 ;  /* 0x000000420468723c */ /* 0x000fe20000041868 */
[----:B------:R-:W1:Y:S01]  /*15ff0*/  LDSM.16.M88.4 R64, [R227+0xa800] ;  /* 0x00a80000e340783b */ /* 0x000e620000000200 */
[----:B------:R-:W-:-:S02]  /*16000*/  FMUL.FTZ R12, R12, R52 ;  /* 0x000000340c0c7220 */ /* 0x000fc40000410000 */
[-C--:B------:R-:W-:Y:S01]  /*16010*/  FMUL.FTZ R166, R13, R52.reuse ;  /* 0x000000340da67220 */ /* 0x080fe20000410000 */
[----:B------:R-:W-:Y:S01]  /*16020*/  LDSM.16.M88.4 R84, [R225+0x6000] ;  /* 0x00600000e154783b */ /* 0x000fe20000000200 */
[----:B------:R4:W-:Y:S01]  /*16030*/  MUFU.TANH R164, R12 ;  /* 0x0000000c00a47308 */ /* 0x0009e20000002400 */
[-C--:B------:R-:W-:Y:S01]  /*16040*/  FMUL.FTZ R102, R14, R52.reuse ;  /* 0x000000340e667220 */ /* 0x080fe20000410000 */
[----:B------:R-:W-:Y:S01]  /*16050*/  HMMA.16816.F32.BF16 R72, R20, R96, R72 ;  /* 0x000000601448723c */ /* 0x000fe20000041848 */
[----:B------:R-:W-:-:S07]  /*16060*/  FMUL.FTZ R103, R15, R52 ;  /* 0x000000340f677220 */ /* 0x000fce0000410000 */
[----:B--2---:R-:W-:Y:S01]  /*16070*/  HMMA.16816.F32.BF16 R60, R32, R16, R60 ;  /* 0x00000010203c723c */ /* 0x004fe2000004183c */
[----:B----4-:R-:W2:Y:S07]  /*16080*/  LDSM.16.M88.4 R12, [R221+0x9800] ;  /* 0x00980000dd0c783b */ /* 0x010eae0000000200 */
[----:B------:R-:W-:Y:S01]  /*16090*/  HMMA.16816.F32.BF16 R108, R20, R98, R108 ;  /* 0x00000062146c723c */ /* 0x000fe2000004186c */
[----:B------:R-:W-:Y:S07]  /*160a0*/  LDSM.16.M88.4 R96, [R210+0x5800] ;  /* 0x00580000d260783b */ /* 0x000fee0000000200 */
[----:B------:R-:W-:Y:S01]  /*160b0*/  HMMA.16816.F32.BF16 R56, R32, R18, R56 ;  /* 0x000000122038723c */ /* 0x000fe20000041838 */
[----:B------:R-:W4:Y:S07]  /*160c0*/  LDSM.16.M88.4 R16, [R227+0xb000] ;  /* 0x00b00000e310783b */ /* 0x000f2e0000000200 */
[C---:B---3--:R-:W-:Y:S08]  /*160d0*/  HMMA.16816.F32.BF16 R92, R48.reuse, R112, R92 ;  /* 0x00000070305c723c */ /* 0x048ff0000004185c */
[C---:B-1----:R-:W-:Y:S08]  /*160e0*/  HMMA.16816.F32.BF16 R40, R48.reuse, R64, R40 ;  /* 0x000000403028723c */ /* 0x042ff00000041828 */
[----:B------:R-:W-:Y:S01]  /*160f0*/  HMMA.16816.F32.BF16 R36, R48, R66, R36 ;  /* 0x000000423024723c */ /* 0x000fe20000041824 */
[----:B------:R-:W1:Y:S07]  /*16100*/  LDSM.16.M88.4 R64, [R225+0x6800] ;  /* 0x00680000e140783b */ /* 0x000e6e0000000200 */
[C---:B------:R-:W-:Y:S08]  /*16110*/  HMMA.16816.F32.BF16 R72, R4.reuse, R80, R72 ;  /* 0x000000500448723c */ /* 0x040ff00000041848 */
[----:B------:R-:W-:Y:S01]  /*16120*/  HMMA.16816.F32.BF16 R108, R4, R82, R108 ;  /* 0x00000052046c723c */ /* 0x000fe2000004186c */
[----:B------:R-:W3:Y:S07]  /*16130*/  LDSM.16.M88.4 R80, [R221+0xa000] ;  /* 0x00a00000dd50783b */ /* 0x000eee0000000200 */
[----:B--2---:R-:W-:Y:S08]  /*16140*/  HMMA.16816.F32.BF16 R60, R20, R12, R60 ;  /* 0x0000000c143c723c */ /* 0x004ff0000004183c */
[----:B------:R-:W-:Y:S08]  /*16150*/  HMMA.16816.F32.BF16 R92, R32, R84, R92 ;  /* 0x00000054205c723c */ /* 0x000ff0000004185c */
[C---:B----4-:R-:W-:Y:S08]  /*16160*/  HMMA.16816.F32.BF16 R88, R48.reuse, R16, R88 ;  /* 0x000000103058723c */ /* 0x050ff00000041858 */
[C---:B------:R-:W-:Y:S01]  /*16170*/  HMMA.16816.F32.BF16 R28, R48.reuse, R18, R28 ;  /* 0x00000012301c723c */ /* 0x040fe2000004181c */
[----:B------:R-:W2:Y:S07]  /*16180*/  LDSM.16.M88.4 R16, [R221+0xa800] ;  /* 0x00a80000dd10783b */ /* 0x000eae0000000200 */
[----:B------:R-:W-:Y:S08]  /*16190*/  HMMA.16816.F32.BF16 R44, R48, R114, R44 ;  /* 0x00000072302c723c */ /* 0x000ff0000004182c */
[----:B------:R-:W-:Y:S01]  /*161a0*/  HMMA.16816.F32.BF16 R56, R20, R14, R56 ;  /* 0x0000000e1438723c */ /* 0x000fe20000041838 */
[----:B------:R-:W4:Y:S07]  /*161b0*/  LDSM.16.M88.4 R12, [R210+0x6000] ;  /* 0x00600000d20c783b */ /* 0x000f2e0000000200 */
[C---:B-1----:R-:W-:Y:S08]  /*161c0*/  HMMA.16816.F32.BF16 R40, R32.reuse, R64, R40 ;  /* 0x000000402028723c */ /* 0x042ff00000041828 */
[----:B------:R-:W-:Y:S01]  /*161d0*/  HMMA.16816.F32.BF16 R64, R32, R66, R36 ;  /* 0x000000422040723c */ /* 0x000fe20000041824 */
[----:B------:R-:W1:Y:S07]  /*161e0*/  LDSM.16.M88.4 R36, [R210+0x6800] ;  /* 0x00680000d224783b */ /* 0x000e6e0000000200 */
[----:B------:R-:W-:Y:S08]  /*161f0*/  HMMA.16816.F32.BF16 R60, R4, R96, R60 ;  /* 0x00000060043c723c */ /* 0x000ff0000004183c */
[----:B---3--:R-:W-:Y:S08]  /*16200*/  HMMA.16816.F32.BF16 R92, R20, R80, R92 ;  /* 0x00000050145c723c */ /* 0x008ff0000004185c */
[----:B------:R-:W-:Y:S08]  /*16210*/  HMMA.16816.F32.BF16 R44, R32, R86, R44 ;  /* 0x00000056202c723c */ /* 0x000ff0000004182c */
[----:B--2---:R-:W-:Y:S01]  /*16220*/  HMMA.16816.F32.BF16 R40, R20, R16, R40 ;  /* 0x000000101428723c */ /* 0x004fe20000041828 */
[----:B------:R-:W-:-:S02]  /*16230*/  FMUL.FTZ R60, R60, R52 ;  /* 0x000000343c3c7220 */ /* 0x000fc40000410000 */
[-C--:B------:R-:W-:Y:S02]  /*16240*/  FMUL.FTZ R61, R61, R52.reuse ;  /* 0x000000343d3d7220 */ /* 0x080fe40000410000 */
[----:B------:R-:W-:-:S03]  /*16250*/  FMUL.FTZ R62, R62, R52 ;  /* 0x000000343e3e7220 */ /* 0x000fc60000410000 */
[----:B------:R-:W-:Y:S01]  /*16260*/  HMMA.16816.F32.BF16 R64, R20, R18, R64 ;  /* 0x000000121440723c */ /* 0x000fe20000041840 */
[----:B------:R-:W2:Y:S01]  /*16270*/  LDSM.16.M88.4 R16, [R227+0xb800] ;  /* 0x00b80000e310783b */ /* 0x000ea20000000200 */
[----:B------:R-:W-:Y:S01]  /*16280*/  MUFU.TANH R86, R62 ;  /* 0x0000003e00567308 */ /* 0x000fe20000002400 */
[----:B------:R-:W-:-:S05]  /*16290*/  FMUL.FTZ R87, R63, R52 ;  /* 0x000000343f577220 */ /* 0x000fca0000410000 */
[C---:B------:R-:W-:Y:S01]  /*162a0*/  HMMA.16816.F32.BF16 R56, R4.reuse, R98, R56 ;  /* 0x000000620438723c */ /* 0x040fe20000041838 */
[----:B------:R-:W-:Y:S01]  /*162b0*/  IMAD R68, R68, 0x10, R123 ;  /* 0x0000001044447824 */ /* 0x000fe200078e027b */
[----:B------:R-:W-:Y:S06]  /*162c0*/  MUFU.TANH R99, R60 ;  /* 0x0000003c00637308 */ /* 0x000fec0000002400 */
[----:B----4-:R-:W-:Y:S02]  /*162d0*/  HMMA.16816.F32.BF16 R92, R4, R12, R92 ;  /* 0x0000000c045c723c */ /* 0x010fe4000004185c */
[----:B------:R3:W-:Y:S01]  /*162e0*/  MUFU.TANH R98, R61 ;  /* 0x0000003d00627308 */ /* 0x0007e20000002400 */
[----:B------:R-:W-:-:S05]  /*162f0*/  IADD3 R69, R68, 0x1, R69 ;  /* 0x0000000144457810 */ /* 0x000fca0007ffe045 */
[----:B------:R-:W-:Y:S01]  /*16300*/  HMMA.16816.F32.BF16 R44, R20, R82, R44 ;  /* 0x00000052142c723c */ /* 0x000fe2000004182c */
[----:B------:R-:W-:Y:S01]  /*16310*/  IADD3 R2, R70, R69, -R238 ;  /* 0x0000004546027210 */ /* 0x000fe20007ffe8ee */
[----:B---3--:R-:W3:Y:S06]  /*16320*/  LDSM.16.M88.4 R60, [R225+0x7000] ;  /* 0x00700000e13c783b */ /* 0x008eec0000000200 */
[----:B-1----:R-:W-:Y:S01]  /*16330*/  HMMA.16816.F32.BF16 R40, R4, R36, R40 ;  /* 0x000000240428723c */ /* 0x002fe20000041828 */
[----:B-----5:R-:W-:Y:S02]  /*16340*/  IMAD.IADD R3, R3, 0x1, R2 ;  /* 0x0000000103037824 */ /* 0x020fe400078e0202 */
[----:B------:R-:W-:-:S02]  /*16350*/  FMUL.FTZ R104, R104, R52 ;  /* 0x0000003468687220 */ /* 0x000fc40000410000 */
[-C--:B------:R-:W-:Y:S01]  /*16360*/  FMUL.FTZ R105, R105, R52.reuse ;  /* 0x0000003469697220 */ /* 0x080fe20000410000 */
[----:B------:R-:W-:Y:S01]  /*16370*/  IADD3 R13, R3, 0x8, RZ ;  /* 0x00000008030d7810 */ /* 0x000fe20007ffe0ff */
[-C--:B------:R-:W-:Y:S01]  /*16380*/  FMUL.FTZ R58, R58, R52.reuse ;  /* 0x000000343a3a7220 */ /* 0x080fe20000410000 */
[C---:B------:R-:W-:Y:S01]  /*16390*/  HMMA.16816.F32.BF16 R64, R4.reuse, R38, R64 ;  /* 0x000000260440723c */ /* 0x040fe20000041840 */
[----:B------:R-:W1:Y:S01]  /*163a0*/  LDSM.16.M88.4 R36, [R225+0x7800] ;  /* 0x00780000e124783b */ /* 0x000e620000000200 */
[-C--:B------:R-:W-:Y:S01]  /*163b0*/  FMUL.FTZ R12, R92, R52.reuse ;  /* 0x000000345c0c7220 */ /* 0x080fe20000410000 */
[----:B------:R-:W-:Y:S01]  /*163c0*/  IADD3 R132, R120, 0x18, RZ ;  /* 0x0000001878847810 */ /* 0x000fe20007ffe0ff */
[-C--:B------:R-:W-:Y:S01]  /*163d0*/  FMUL.FTZ R97, R108, R52.reuse ;  /* 0x000000346c617220 */ /* 0x080fe20000410000 */
[----:B------:R-:W-:Y:S01]  /*163e0*/  IADD3 R134, R120, 0x19, RZ ;  /* 0x0000001978867810 */ /* 0x000fe20007ffe0ff */
[----:B------:R-:W-:Y:S01]  /*163f0*/  FMUL.FTZ R108, R111, R52 ;  /* 0x000000346f6c7220 */ /* 0x000fe20000410000 */
[-C--:B------:R-:W-:Y:S01]  /*16400*/  IMNMX R2, R3, R70.reuse, PT ;  /* 0x0000004603027217 */ /* 0x080fe20003800200 */
[----:B------:R-:W-:Y:S01]  /*16410*/  MUFU.TANH R111, R58 ;  /* 0x0000003a006f7308 */ /* 0x000fe20000002400 */
[----:B------:R-:W-:Y:S01]  /*16420*/  IMNMX R3, R13, R70, PT ;  /* 0x000000460d037217 */ /* 0x000fe20003800200 */
[----:B------:R-:W-:Y:S06]  /*16430*/  HMMA.16816.F32.BF16 R44, R4, R14, R44 ;  /* 0x0000000e042c723c */ /* 0x000fec000004182c */
[----:B------:R-:W-:Y:S08]  /*16440*/  I2F R135, R132 ;  /* 0x0000008400877306 */ /* 0x000ff00000201400 */
[----:B------:R-:W-:Y:S08]  /*16450*/  I2F R137, R134 ;  /* 0x0000008600897306 */ /* 0x000ff00000201400 */
[----:B------:R-:W-:Y:S08]  /*16460*/  MUFU.TANH R104, R104 ;  /* 0x0000006800687308 */ /* 0x000ff00000002400 */
[----:B------:R-:W4:Y:S08]  /*16470*/  MUFU.TANH R105, R105 ;  /* 0x0000006900697308 */ /* 0x000f300000002400 */
[----:B------:R1:W-:Y:S01]  /*16480*/  MUFU.TANH R58, R12 ;  /* 0x0000000c003a7308 */ /* 0x0003e20000002400 */
[-C--:B------:R-:W-:Y:S01]  /*16490*/  FMUL.FTZ R106, R106, R52.reuse ;  /* 0x000000346a6a7220 */ /* 0x080fe20000410000 */
[----:B--2---:R-:W-:Y:S01]  /*164a0*/  HMMA.16816.F32.BF16 R76, R48, R18, R76 ;  /* 0x00000012304c723c */ /* 0x004fe2000004184c */
[----:B------:R-:W-:-:S02]  /*164b0*/  FMUL.FTZ R73, R73, R52 ;  /* 0x0000003449497220 */ /* 0x000fc40000410000 */
[-C--:B------:R-:W-:Y:S01]  /*164c0*/  FMUL.FTZ R75, R75, R52.reuse ;  /* 0x000000344b4b7220 */ /* 0x080fe20000410000 */
[----:B-1----:R-:W1:Y:S01]  /*164d0*/  LDSM.16.M88.4 R12, [R221+0xb000] ;  /* 0x00b00000dd0c783b */ /* 0x002e620000000200 */
[-C--:B------:R-:W-:Y:S02]  /*164e0*/  FMUL.FTZ R40, R40, R52.reuse ;  /* 0x0000003428287220 */ /* 0x080fe40000410000 */
[-C--:B------:R-:W-:Y:S02]  /*164f0*/  FMUL.FTZ R41, R41, R52.reuse ;  /* 0x0000003429297220 */ /* 0x080fe40000410000 */
[----:B------:R-:W-:Y:S01]  /*16500*/  FMUL.FTZ R42, R42, R52 ;  /* 0x000000342a2a7220 */ /* 0x000fe20000410000 */
[----:B------:R-:W-:Y:S01]  /*16510*/  MUFU.TANH R114, R106 ;  /* 0x0000006a00727308 */ /* 0x000fe20000002400 */
[C---:B------:R-:W-:Y:S01]  /*16520*/  IADD3 R122, R120.reuse, 0x1, RZ ;  /* 0x00000001787a7810 */ /* 0x040fe20007ffe0ff */
[----:B---3--:R-:W-:Y:S01]  /*16530*/  HMMA.16816.F32.BF16 R28, R32, R62, R28 ;  /* 0x0000003e201c723c */ /* 0x008fe2000004181c */
[----:B------:R-:W-:-:S02]  /*16540*/  IADD3 R124, R120, 0x8, RZ ;  /* 0x00000008787c7810 */ /* 0x000fc40007ffe0ff */
[----:B------:R-:W-:-:S03]  /*16550*/  IADD3 R126, R120, 0x9, RZ ;  /* 0x00000009787e7810 */ /* 0x000fc60007ffe0ff */
[----:B------:R4:W-:Y:S02]  /*16560*/  MUFU.TANH R106, R73 ;  /* 0x00000049006a7308 */ /* 0x0009e40000002400 */
[----:B------:R-:W-:Y:S06]  /*16570*/  HMMA.16816.F32.BF16 R24, R48, R16, R24 ;  /* 0x000000103018723c */ /* 0x000fec0000041818 */
[----:B------:R2:W-:Y:S01]  /*16580*/  MUFU.TANH R85, R75 ;  /* 0x0000004b00557308 */ /* 0x0005e20000002400 */
[----:B------:R-:W-:Y:S01]  /*16590*/  FMUL.FTZ R16, R43, R52 ;  /* 0x000000342b107220 */ /* 0x000fe20000410000 */
[----:B------:R-:W-:Y:S01]  /*165a0*/  HMMA.16816.F32.BF16 R88, R32, R60, R88 ;  /* 0x0000003c2058723c */ /* 0x000fe20000041858 */
[----:B----4-:R-:W-:-:S05]  /*165b0*/  FFMA.FTZ R73, R0, R137, R105 ;  /* 0x0000008900497223 */ /* 0x010fca0000010069 */
[----:B------:R-:W-:Y:S01]  /*165c0*/  MUFU.TANH R62, R42 ;  /* 0x0000002a003e7308 */ /* 0x000fe20000002400 */
[----:B--2---:R-:W-:-:S07]  /*165d0*/  FFMA.FTZ R75, R0, R135, R104 ;  /* 0x00000087004b7223 */ /* 0x004fce0000010068 */
[----:B------:R-:W-:Y:S08]  /*165e0*/  MUFU.TANH R105, R41 ;  /* 0x0000002900697308 */ /* 0x000ff00000002400 */
[----:B------:R2:W-:Y:S08]  /*165f0*/  MUFU.TANH R104, R40 ;  /* 0x0000002800687308 */ /* 0x0005f00000002400 */
[----:B------:R-:W-:Y:S01]  /*16600*/  I2F R125, R122 ;  /* 0x0000007a007d7306 */ /* 0x000fe20000201400 */
[----:B--2---:R-:W2:Y:S07]  /*16610*/  LDSM.16.M88.4 R40, [R221+0xb800] ;  /* 0x00b80000dd28783b */ /* 0x004eae0000000200 */
[----:B------:R-:W-:Y:S08]  /*16620*/  I2F R127, R124 ;  /* 0x0000007c007f7306 */ /* 0x000ff00000201400 */
[----:B------:R-:W-:Y:S08]  /*16630*/  I2F R129, R126 ;  /* 0x0000007e00817306 */ /* 0x000ff00000201400 */
[----:B------:R-:W-:Y:S08]  /*16640*/  MUFU.TANH R101, R101 ;  /* 0x0000006500657308 */ /* 0x000ff00000002400 */
[----:B------:R-:W3:Y:S08]  /*16650*/  MUFU.TANH R102, R102 ;  /* 0x0000006600667308 */ /* 0x000ef00000002400 */
[----:B------:R-:W4:Y:S01]  /*16660*/  MUFU.TANH R103, R103 ;  /* 0x0000006700677308 */ /* 0x000f220000002400 */
[----:B------:R-:W-:-:S02]  /*16670*/  FMUL.FTZ R57, R57, R52 ;  /* 0x0000003439397220 */ /* 0x000fc40000410000 */
[-C--:B------:R-:W-:Y:S02]  /*16680*/  FMUL.FTZ R44, R44, R52.reuse ;  /* 0x000000342c2c7220 */ /* 0x080fe40000410000 */
[-C--:B------:R-:W-:Y:S01]  /*16690*/  FMUL.FTZ R45, R45, R52.reuse ;  /* 0x000000342d2d7220 */ /* 0x080fe20000410000 */
[----:B------:R-:W-:Y:S01]  /*166a0*/  HMMA.16816.F32.BF16 R76, R32, R38, R76 ;  /* 0x00000026204c723c */ /* 0x000fe2000004184c */
[-C--:B------:R-:W-:Y:S01]  /*166b0*/  FMUL.FTZ R92, R93, R52.reuse ;  /* 0x000000345d5c7220 */ /* 0x080fe20000410000 */
[----:B------:R1:W-:Y:S01]  /*166c0*/  MUFU.TANH R83, R57 ;  /* 0x0000003900537308 */ /* 0x0003e20000002400 */
[-C--:B------:R-:W-:Y:S02]  /*166d0*/  FMUL.FTZ R93, R94, R52.reuse ;  /* 0x000000345e5d7220 */ /* 0x080fe40000410000 */
[----:B------:R-:W-:Y:S02]  /*166e0*/  FMUL.FTZ R94, R95, R52 ;  /* 0x000000345f5e7220 */ /* 0x000fe40000410000 */
[----:B---3--:R-:W-:-:S02]  /*166f0*/  FFMA.FTZ R61, R0, R127, R102 ;  /* 0x0000007f003d7223 */ /* 0x008fc40000010066 */
[-C--:B------:R-:W-:Y:S01]  /*16700*/  FMUL.FTZ R102, R46, R52.reuse ;  /* 0x000000342e667220 */ /* 0x080fe20000410000 */
[----:B------:R-:W-:Y:S01]  /*16710*/  MUFU.TANH R95, R44 ;  /* 0x0000002c005f7308 */ /* 0x000fe20000002400 */
[C---:B----4-:R-:W-:Y:S02]  /*16720*/  FFMA.FTZ R70, R0.reuse, R129, R103 ;  /* 0x0000008100467223 */ /* 0x050fe40000010067 */
[----:B------:R-:W-:Y:S02]  /*16730*/  FMUL.FTZ R103, R47, R52 ;  /* 0x000000342f677220 */ /* 0x000fe40000410000 */
[----:B-1----:R-:W-:-:S03]  /*16740*/  FFMA.FTZ R57, R0, R125, R101 ;  /* 0x0000007d00397223 */ /* 0x002fc60000010065 */
[----:B------:R1:W-:Y:S01]  /*16750*/  MUFU.TANH R101, R45 ;  /* 0x0000002d00657308 */ /* 0x0003e20000002400 */
[C---:B------:R-:W-:Y:S08]  /*16760*/  HMMA.16816.F32.BF16 R88, R20.reuse, R12, R88 ;  /* 0x0000000c1458723c */ /* 0x040ff00000041858 */
[----:B------:R-:W-:Y:S01]  /*16770*/  HMMA.16816.F32.BF16 R28, R20, R14, R28 ;  /* 0x0000000e141c723c */ /* 0x000fe2000004181c */
[----:B------:R-:W3:Y:S04]  /*16780*/  LDSM.16.M88.4 R12, [R210+0x7800] ;  /* 0x00780000d20c783b */ /* 0x000ee80000000200 */
[----:B-1----:R-:W1:Y:S03]  /*16790*/  LDSM.16.M88.4 R44, [R210+0x7000] ;  /* 0x00700000d22c783b */ /* 0x002e660000000200 */
[----:B------:R-:W-:Y:S08]  /*167a0*/  HMMA.16816.F32.BF16 R24, R32, R36, R24 ;  /* 0x000000242018723c */ /* 0x000ff00000041818 */
[----:B--2---:R-:W-:Y:S01]  /*167b0*/  HMMA.16816.F32.BF16 R76, R20, R42, R76 ;  /* 0x0000002a144c723c */ /* 0x004fe2000004184c */
[-C--:B------:R-:W-:Y:S01]  /*167c0*/  FMUL.FTZ R113, R119, R52.reuse ;  /* 0x0000003477717220 */ /* 0x080fe20000410000 */
[----:B------:R-:W-:Y:S01]  /*167d0*/  IADD3 R130, R120, 0x11, RZ ;  /* 0x0000001178827810 */ /* 0x000fe20007ffe0ff */
[-C--:B------:R-:W-:Y:S01]  /*167e0*/  FMUL.FTZ R116, R116, R52.reuse ;  /* 0x0000003474747220 */ /* 0x080fe20000410000 */
[----:B------:R-:W-:Y:S01]  /*167f0*/  IADD3 R128, R120, 0x10, RZ ;  /* 0x0000001078807810 */ /* 0x000fe20007ffe0ff */
[-C--:B------:R-:W-:Y:S01]  /*16800*/  FMUL.FTZ R112, R117, R52.reuse ;  /* 0x0000003475707220 */ /* 0x080fe20000410000 */
[----:B------:R-:W2:Y:S01]  /*16810*/  MUFU.TANH R163, R163 ;  /* 0x000000a300a37308 */ /* 0x000ea20000002400 */
[-C--:B------:R-:W-:Y:S01]  /*16820*/  FMUL.FTZ R117, R118, R52.reuse ;  /* 0x0000003476757220 */ /* 0x080fe20000410000 */
[C---:B------:R-:W-:Y:S01]  /*16830*/  IADD3 R136, R120.reuse, 0x21, RZ ;  /* 0x0000002178887810 */ /* 0x040fe20007ffe0ff */
[-C--:B------:R-:W-:Y:S01]  /*16840*/  FMUL.FTZ R107, R107, R52.reuse ;  /* 0x000000346b6b7220 */ /* 0x080fe20000410000 */
[----:B------:R-:W-:Y:S01]  /*16850*/  IADD3 R138, R120, 0x20, RZ ;  /* 0x00000020788a7810 */ /* 0x000fe20007ffe0ff */
[----:B------:R-:W-:-:S03]  /*16860*/  FMUL.FTZ R72, R72, R52 ;  /* 0x0000003448487220 */ /* 0x000fc60000410000 */
[----:B------:R-:W4:Y:S01]  /*16870*/  MUFU.TANH R166, R166 ;  /* 0x000000a600a67308 */ /* 0x000f220000002400 */
[-C--:B------:R-:W-:Y:S01]  /*16880*/  FMUL.FTZ R74, R74, R52.reuse ;  /* 0x000000344a4a7220 */ /* 0x080fe20000410000 */
[----:B------:R-:W-:Y:S01]  /*16890*/  HMMA.16816.F32.BF16 R24, R20, R40, R24 ;  /* 0x000000281418723c */ /* 0x000fe20000041818 */
[-C--:B------:R-:W-:Y:S01]  /*168a0*/  FMUL.FTZ R96, R109, R52.reuse ;  /* 0x000000346d607220 */ /* 0x080fe20000410000 */
[C---:B------:R-:W-:Y:S02]  /*168b0*/  IADD3 R142, R120.reuse, 0x28, RZ ;  /* 0x00000028788e7810 */ /* 0x040fe40007ffe0ff */
[C---:B------:R-:W-:Y:S02]  /*168c0*/  IADD3 R146, R120.reuse, 0x30, RZ ;  /* 0x0000003078927810 */ /* 0x040fe40007ffe0ff */
[----:B------:R-:W-:Y:S01]  /*168d0*/  IADD3 R144, R120, 0x29, RZ ;  /* 0x0000002978907810 */ /* 0x000fe20007ffe0ff */
[----:B------:R-:W-:Y:S01]  /*168e0*/  I2F R133, R130 ;  /* 0x0000008200857306 */ /* 0x000fe20000201400 */
[-C--:B------:R-:W-:Y:S01]  /*168f0*/  FMUL.FTZ R109, R110, R52.reuse ;  /* 0x000000346e6d7220 */ /* 0x080fe20000410000 */
[----:B---3--:R-:W-:Y:S01]  /*16900*/  HMMA.16816.F32.BF16 R76, R4, R14, R76 ;  /* 0x0000000e044c723c */ /* 0x008fe2000004184c */
[C---:B------:R-:W-:Y:S01]  /*16910*/  IADD3 R148, R120.reuse, 0x31, RZ ;  /* 0x0000003178947810 */ /* 0x040fe20007ffe0ff */
[----:B------:R-:W-:Y:S01]  /*16920*/  FMUL.FTZ R59, R59, R52 ;  /* 0x000000343b3b7220 */ /* 0x000fe20000410000 */
[----:B------:R-:W-:Y:S01]  /*16930*/  IADD3 R154, R120, 0x40, RZ ;  /* 0x00000040789a7810 */ /* 0x000fe20007ffe0ff */
[----:B------:R-:W-:-:S02]  /*16940*/  FFMA.FTZ R164, R0, R127, R164 ;  /* 0x0000007f00a47223 */ /* 0x000fc400000100a4 */
[----:B------:R-:W-:Y:S01]  /*16950*/  MUFU.TANH R97, R97 ;  /* 0x0000006100617308 */ /* 0x000fe20000002400 */
[----:B------:R-:W-:Y:S01]  /*16960*/  IADD3 R150, R120, 0x38, RZ ;  /* 0x0000003878967810 */ /* 0x000fe20007ffe0ff */
[----:B-1----:R-:W-:Y:S01]  /*16970*/  HMMA.16816.F32.BF16 R28, R4, R46, R28 ;  /* 0x0000002e041c723c */ /* 0x002fe2000004181c */
[----:B------:R-:W-:Y:S01]  /*16980*/  FMUL.FTZ R56, R56, R52 ;  /* 0x0000003438387220 */ /* 0x000fe20000410000 */
[----:B------:R-:W-:Y:S02]  /*16990*/  ISETP.GE.AND P1, PT, R124, R2, PT ;  /* 0x000000027c00720c */ /* 0x000fe40003f26270 */
[----:B------:R-:W-:Y:S02]  /*169a0*/  IADD3 R152, R120, 0x39, RZ ;  /* 0x0000003978987810 */ /* 0x000fe40007ffe0ff */
[----:B------:R-:W-:Y:S01]  /*169b0*/  MUFU.TANH R108, R108 ;  /* 0x0000006c006c7308 */ /* 0x000fe20000002400 */
[----:B------:R-:W-:Y:S02]  /*169c0*/  ISETP.GE.AND P0, PT, R122, R3, PT ;  /* 0x000000037a00720c */ /* 0x000fe40003f06270 */
[----:B------:R-:W-:-:S02]  /*169d0*/  IADD3 R156, R120, 0x41, RZ ;  /* 0x00000041789c7810 */ /* 0x000fc40007ffe0ff */
[----:B------:R-:W-:-:S03]  /*169e0*/  ISETP.GE.AND P2, PT, R122, R2, PT ;  /* 0x000000027a00720c */ /* 0x000fc60003f46270 */
[----:B------:R-:W-:Y:S01]  /*169f0*/  MUFU.TANH R87, R87 ;  /* 0x0000005700577308 */ /* 0x000fe20000002400 */
[----:B------:R-:W-:Y:S02]  /*16a00*/  IADD3 R160, R120, 0x49, RZ ;  /* 0x0000004978a07810 */ /* 0x000fe40007ffe0ff */
[-C--:B------:R-:W-:Y:S02]  /*16a10*/  ISETP.GE.AND P3, PT, R124, R3.reuse, PT ;  /* 0x000000037c00720c */ /* 0x080fe40003f66270 */
[----:B------:R-:W-:Y:S02]  /*16a20*/  ISETP.GE.AND P6, PT, R126, R2, PT ;  /* 0x000000027e00720c */ /* 0x000fe40003fc6270 */
[----:B------:R-:W-:Y:S01]  /*16a30*/  IADD3 R158, R120, 0x48, RZ ;  /* 0x00000048789e7810 */ /* 0x000fe20007ffe0ff */
[----:B------:R-:W1:Y:S01]  /*16a40*/  MUFU.TANH R113, R113 ;  /* 0x0000007100717308 */ /* 0x000e620000002400 */
[----:B------:R-:W-:Y:S01]  /*16a50*/  ISETP.GE.AND P4, PT, R126, R3, PT ;  /* 0x000000037e00720c */ /* 0x000fe20003f86270 */
[----:B------:R-:W-:Y:S01]  /*16a60*/  FFMA.FTZ R82, R0, R135, R114 ;  /* 0x0000008700527223 */ /* 0x000fe20000010072 */
[----:B------:R-:W-:-:S02]  /*16a70*/  IADD3 R161, R120, 0x50, RZ ;  /* 0x0000005078a17810 */ /* 0x000fc40007ffe0ff */
[C---:B------:R-:W-:Y:S02]  /*16a80*/  IADD3 R170, R120.reuse, 0x59, RZ ;  /* 0x0000005978aa7810 */ /* 0x040fe40007ffe0ff */
[----:B------:R-:W-:Y:S01]  /*16a90*/  IADD3 R178, R120, 0x68, RZ ;  /* 0x0000006878b27810 */ /* 0x000fe20007ffe0ff */
[----:B------:R-:W-:Y:S01]  /*16aa0*/  I2F R131, R128 ;  /* 0x0000008000837306 */ /* 0x000fe20000201400 */
[-C--:B------:R-:W-:Y:S01]  /*16ab0*/  FMUL.FTZ R17, R64, R52.reuse ;  /* 0x0000003440117220 */ /* 0x080fe20000410000 */
[----:B------:R-:W-:Y:S01]  /*16ac0*/  IADD3 R162, R120, 0x51, RZ ;  /* 0x0000005178a27810 */ /* 0x000fe20007ffe0ff */
[-C--:B------:R-:W-:Y:S01]  /*16ad0*/  FMUL.FTZ R66, R66, R52.reuse ;  /* 0x0000003442427220 */ /* 0x080fe20000410000 */
[C---:B------:R-:W-:Y:S02]  /*16ae0*/  IADD3 R168, R120.reuse, 0x58, RZ ;  /* 0x0000005878a87810 */ /* 0x040fe40007ffe0ff */
[C---:B------:R-:W-:Y:S01]  /*16af0*/  IADD3 R186, R120.reuse, 0x78, RZ ;  /* 0x0000007878ba7810 */ /* 0x040fe20007ffe0ff */
[----:B------:R-:W-:Y:S01]  /*16b00*/  FMUL.FTZ R67, R67, R52 ;  /* 0x0000003443437220 */ /* 0x000fe20000410000 */
[----:B------:R-:W-:Y:S01]  /*16b10*/  MUFU.TANH R116, R116 ;  /* 0x0000007400747308 */ /* 0x000fe20000002400 */
[----:B------:R-:W-:Y:S01]  /*16b20*/  IADD3 R176, R120, 0x61, RZ ;  /* 0x0000006178b07810 */ /* 0x000fe20007ffe0ff */
[----:B------:R-:W-:-:S06]  /*16b30*/  DEPBAR.LE SB0, 0x0 ;  /* 0x000080000000791a */ /* 0x000fcc0000000000 */
[----:B------:R-:W3:Y:S01]  /*16b40*/  MUFU.TANH R112, R112 ;  /* 0x0000007000707308 */ /* 0x000ee20000002400 */
[----:B------:R-:W-:Y:S07]  /*16b50*/  HMMA.16816.F32.BF16 R88, R4, R44, R88 ;  /* 0x0000002c0458723c */ /* 0x000fee0000041858 */
[----:B------:R-:W1:Y:S08]  /*16b60*/  MUFU.TANH R117, R117 ;  /* 0x0000007500757308 */ /* 0x000e700000002400 */
[----:B------:R-:W1:Y:S08]  /*16b70*/  I2F R143, R136 ;  /* 0x00000088008f7306 */ /* 0x000e700000201400 */
[----:B------:R-:W1:Y:S01]  /*16b80*/  MUFU.TANH R107, R107 ;  /* 0x0000006b006b7308 */ /* 0x000e620000002400 */
[----:B--2---:R-:W-:-:S07]  /*16b90*/  FFMA.FTZ R68, R0, R125, R163 ;  /* 0x0000007d00447223 */ /* 0x004fce00000100a3 */
[----:B------:R-:W-:Y:S08]  /*16ba0*/  I2F R139, R138 ;  /* 0x0000008a008b7306 */ /* 0x000ff00000201400 */
[----:B------:R3:W2:Y:S01]  /*16bb0*/  MUFU.TANH R84, R74 ;  /* 0x0000004a00547308 */ /* 0x0006a20000002400 */
[----:B----4-:R-:W-:-:S07]  /*16bc0*/  FFMA.FTZ R69, R0, R129, R166 ;  /* 0x0000008100457223 */ /* 0x010fce00000100a6 */
[----:B------:R-:W4:Y:S01]  /*16bd0*/  MUFU.TANH R72, R72 ;  /* 0x0000004800487308 */ /* 0x000f220000002400 */
[----:B------:R-:W-:Y:S07]  /*16be0*/  HMMA.16816.F32.BF16 R24, R4, R12, R24 ;  /* 0x0000000c0418723c */ /* 0x000fee0000041818 */
[----:B------:R-:W2:Y:S01]  /*16bf0*/  I2F R145, R142 ;  /* 0x0000008e00917306 */ /* 0x000ea20000201400 */
[----:B------:R-:W-:Y:S01]  /*16c00*/  FSEL R60, R164, -INF , !P1 ;  /* 0xff800000a43c7808 */ /* 0x000fe20004800000 */
[----:B-1----:R-:W-:-:S06]  /*16c10*/  FFMA.FTZ R81, R0, R133, R113 ;  /* 0x0000008500517223 */ /* 0x002fcc0000010071 */
[----:B------:R-:W1:Y:S01]  /*16c20*/  I2F R149, R146 ;  /* 0x0000009200957306 */ /* 0x000e620000201400 */
[----:B------:R-:W-:-:S07]  /*16c30*/  ISETP.GE.AND P1, PT, R130, R3, PT ;  /* 0x000000038200720c */ /* 0x000fce0003f26270 */
[----:B------:R-:W-:Y:S01]  /*16c40*/  I2F R147, R144 ;  /* 0x0000009000937306 */ /* 0x000fe20000201400 */
[----:B------:R-:W-:-:S07]  /*16c50*/  ISETP.GE.AND P5, PT, R128, R2, PT ;  /* 0x000000028000720c */ /* 0x000fce0003fa6270 */
[----:B------:R-:W-:Y:S01]  /*16c60*/  MUFU.TANH R96, R96 ;  /* 0x0000006000607308 */ /* 0x000fe20000002400 */
[----:B------:R-:W-:-:S07]  /*16c70*/  FSEL R57, R57, -INF , !P0 ;  /* 0xff80000039397808 */ /* 0x000fce0004000000 */
[----:B------:R-:W1:Y:S01]  /*16c80*/  MUFU.TANH R109, R109 ;  /* 0x0000006d006d7308 */ /* 0x000e620000002400 */
[----:B---3--:R-:W-:Y:S01]  /*16c90*/  FFMA.FTZ R74, R0, R133, R112 ;  /* 0x00000085004a7223 */ /* 0x008fe20000010070 */
[----:B------:R-:W-:Y:S01]  /*16ca0*/  FSEL R68, R68, -INF , !P2 ;  /* 0xff80000044447808 */ /* 0x000fe20005000000 */
[----:B------:R-:W-:-:S05]  /*16cb0*/  FFMA.FTZ R80, R0, R131, R117 ;  /* 0x0000008300507223 */ /* 0x000fca0000010075 */
[----:B------:R-:W3:Y:S01]  /*16cc0*/  I2F R151, R148 ;  /* 0x0000009400977306 */ /* 0x000ee20000201400 */
[----:B------:R-:W-:Y:S01]  /*16cd0*/  ISETP.GE.AND P0, PT, R130, R2, PT ;  /* 0x000000028200720c */ /* 0x000fe20003f06270 */
[----:B------:R-:W-:Y:S01]  /*16ce0*/  FMUL.FTZ R44, R65, R52 ;  /* 0x00000034412c7220 */ /* 0x000fe20000410000 */
[----:B------:R-:W-:-:S05]  /*16cf0*/  ISETP.GE.AND P2, PT, R128, R3, PT ;  /* 0x000000038000720c */ /* 0x000fca0003f46270 */
[----:B------:R-:W1:Y:S01]  /*16d00*/  I2F R157, R154 ;  /* 0x0000009a009d7306 */ /* 0x000e620000201400 */
[----:B------:R-:W-:Y:S01]  /*16d10*/  FSEL R61, R61, -INF , !P3 ;  /* 0xff8000003d3d7808 */ /* 0x000fe20005800000 */
[----:B------:R-:W-:Y:S01]  /*16d20*/  FFMA.FTZ R106, R0, R143, R106 ;  /* 0x0000008f006a7223 */ /* 0x000fe2000001006a */
[----:B------:R-:W-:-:S05]  /*16d30*/  FSEL R69, R69, -INF , !P6 ;  /* 0xff80000045457808 */ /* 0x000fca0007000000 */
[----:B------:R-:W-:Y:S01]  /*16d40*/  I2F R153, R150 ;  /* 0x0000009600997306 */ /* 0x000fe20000201400 */
[----:B------:R-:W-:Y:S01]  /*16d50*/  ISETP.GE.AND P3, PT, R132, R2, PT ;  /* 0x000000028400720c */ /* 0x000fe20003f66270 */
[----:B------:R-:W-:Y:S01]  /*16d60*/  FFMA.FTZ R107, R0, R137, R107 ;  /* 0x00000089006b7223 */ /* 0x000fe2000001006b */
[----:B------:R-:W-:-:S05]  /*16d70*/  ISETP.GE.AND P6, PT, R132, R3, PT ;  /* 0x000000038400720c */ /* 0x000fca0003fc6270 */
[----:B------:R1:W1:Y:S01]  /*16d80*/  MUFU.TANH R110, R56 ;  /* 0x00000038006e7308 */ /* 0x0002620000002400 */
[----:B------:R-:W-:Y:S01]  /*16d90*/  FSEL R81, R81, -INF , !P1 ;  /* 0xff80000051517808 */ /* 0x000fe20004800000 */
[----:B--2---:R-:W-:Y:S01]  /*16da0*/  FFMA.FTZ R84, R0, R139, R84 ;  /* 0x0000008b00547223 */ /* 0x004fe20000010054 */
[----:B------:R-:W-:-:S05]  /*16db0*/  FSEL R70, R70, -INF , !P4 ;  /* 0xff80000046467808 */ /* 0x000fca0006000000 */
[----:B------:R-:W-:Y:S01]  /*16dc0*/  I2F R155, R152 ;  /* 0x00000098009b7306 */ /* 0x000fe20000201400 */
[----:B------:R-:W-:-:S07]  /*16dd0*/  ISETP.GE.AND P1, PT, R136, R2, PT ;  /* 0x000000028800720c */ /* 0x000fce0003f26270 */
[----:B------:R-:W2:Y:S01]  /*16de0*/  MUFU.TANH R59, R59 ;  /* 0x0000003b003b7308 */ /* 0x000ea20000002400 */
[----:B-1----:R-:W-:Y:S01]  /*16df0*/  FFMA.FTZ R56, R0, R131, R116 ;  /* 0x0000008300387223 */ /* 0x002fe20000010074 */
[----:B------:R-:W-:Y:S01]  /*16e00*/  ISETP.GE.AND P4, PT, R134, R2, PT ;  /* 0x000000028600720c */ /* 0x000fe20003f86270 */
[----:B----4-:R-:W-:Y:S01]  /*16e10*/  FFMA.FTZ R192, R0, R139, R72 ;  /* 0x0000008b00c07223 */ /* 0x010fe20000010048 */
[----:B------:R-:W-:-:S04]  /*16e20*/  FSEL R74, R74, -INF , !P0 ;  /* 0xff8000004a4a7808 */ /* 0x000fc80004000000 */
[----:B------:R-:W-:Y:S01]  /*16e30*/  I2F R159, R156 ;  /* 0x0000009c009f7306 */ /* 0x000fe20000201400 */
[----:B------:R-:W-:Y:S01]  /*16e40*/  FSEL R56, R56, -INF , !P5 ;  /* 0xff80000038387808 */ /* 0x000fe20006800000 */
[----:B------:R-:W-:Y:S01]  /*16e50*/  FMUL.FTZ R13, R30, R52 ;  /* 0x000000341e0d7220 */ /* 0x000fe20000410000 */
[----:B------:R-:W-:-:S05]  /*16e60*/  ISETP.GE.AND P5, PT, R134, R3, PT ;  /* 0x000000038600720c */ /* 0x000fca0003fa6270 */
[----:B------:R-:W-:Y:S01]  /*16e70*/  MUFU.TANH R92, R92 ;  /* 0x0000005c005c7308 */ /* 0x000fe20000002400 */
        /* <DEDUP_REMOVED lines=10> */
[----:B------:R-:W4:Y:S01]  /*16f20*/  MUFU.TANH R103, R103 ;  /* 0x0000006700677308 */ /* 0x000f220000002400 */
[----:B------:R-:W-:Y:S01]  /*16f30*/  ISETP.GE.AND P3, PT, R136, R3, PT ;  /* 0x000000038800720c */ /* 0x000fe20003f66270 */
[----:B------:R-:W-:Y:S01]  /*16f40*/  FFMA.FTZ R109, R0, R145, R109 ;  /* 0x00000091006d7223 */ /* 0x000fe2000001006d */
[----:B------:R-:W-:-:S05]  /*16f50*/  ISETP.GE.AND P6, PT, R142, R2, PT ;  /* 0x000000028e00720c */ /* 0x000fca0003fc6270 */
[----:B------:R-:W-:Y:S01]  /*16f60*/  I2F R165, R158 ;  /* 0x0000009e00a57306 */ /* 0x000fe20000201400 */
[----:B------:R-:W-:Y:S01]  /*16f70*/  FSEL R197, R106, -INF , !P1 ;  /* 0xff8000006ac57808 */ /* 0x000fe20004800000 */
[----:B------:R-:W-:-:S06]  /*16f80*/  FFMA.FTZ R96, R0, R147, R96 ;  /* 0x0000009300607223 */ /* 0x000fcc0000010060 */
[----:B------:R-:W1:Y:S01]  /*16f90*/  MUFU.TANH R94, R94 ;  /* 0x0000005e005e7308 */ /* 0x000e620000002400 */
[----:B------:R-:W-:Y:S01]  /*16fa0*/  FSEL R73, R73, -INF , !P4 ;  /* 0xff80000049497808 */ /* 0x000fe20006000000 */
[----:B------:R-:W-:Y:S01]  /*16fb0*/  FFMA.FTZ R99, R0, R149, R99 ;  /* 0x0000009500637223 */ /* 0x000fe20000010063 */
[----:B------:R-:W-:-:S05]  /*16fc0*/  FSEL R72, R107, -INF , !P5 ;  /* 0xff8000006b487808 */ /* 0x000fca0006800000 */
[----:B------:R-:W1:Y:S01]  /*16fd0*/  MUFU.TANH R102, R102 ;  /* 0x0000006600667308 */ /* 0x000e620000002400 */
[----:B------:R-:W-:Y:S01]  /*16fe0*/  ISETP.GE.AND P1, PT, R146, R3, PT ;  /* 0x000000039200720c */ /* 0x000fe20003f26270 */
[----:B------:R-:W-:Y:S01]  /*16ff0*/  FFMA.FTZ R108, R0, R147, R108 ;  /* 0x00000093006c7223 */ /* 0x000fe2000001006c */
[----:B------:R-:W-:-:S05]  /*17000*/  ISETP.GE.AND P4, PT, R142, R3, PT ;  /* 0x000000038e00720c */ /* 0x000fca0003f86270 */
[----:B------:R-:W1:Y:S01]  /*17010*/  I2F R169, R161 ;  /* 0x000000a100a97306 */ /* 0x000e620000201400 */
[----:B------:R-:W-:Y:S01]  /*17020*/  ISETP.GE.AND P5, PT, R144, R2, PT ;  /* 0x000000029000720c */ /* 0x000fe20003fa6270 */
[----:B------:R-:W-:Y:S01]  /*17030*/  FMUL.FTZ R7, R76, R52 ;  /* 0x000000344c077220 */ /* 0x000fe20000410000 */
[----:B------:R-:W-:-:S05]  /*17040*/  FSEL R199, R84, -INF , !P0 ;  /* 0xff80000054c77808 */ /* 0x000fca0004000000 */
[----:B------:R-:W-:Y:S01]  /*17050*/  I2F R179, R170 ;  /* 0x000000aa00b37306 */ /* 0x000fe20000201400 */
[----:B------:R-:W-:Y:S01]  /*17060*/  FSEL R192, R192, -INF , !P2 ;  /* 0xff800000c0c07808 */ /* 0x000fe20005000000 */
[----:B---3--:R-:W-:Y:S01]  /*17070*/  FFMA.FTZ R98, R0, R151, R98 ;  /* 0x0000009700627223 */ /* 0x008fe20000010062 */
[----:B------:R-:W-:-:S05]  /*17080*/  ISETP.GE.AND P0, PT, R146, R2, PT ;  /* 0x000000029200720c */ /* 0x000fca0003f06270 */
[----:B------:R-:W3:Y:S01]  /*17090*/  MUFU.TANH R44, R44 ;  /* 0x0000002c002c7308 */ /* 0x000ee20000002400 */
[----:B------:R-:W-:Y:S01]  /*170a0*/  ISETP.GE.AND P2, PT, R144, R3, PT ;  /* 0x000000039000720c */ /* 0x000fe20003f46270 */
[C---:B------:R-:W-:Y:S01]  /*170b0*/  FFMA.FTZ R87, R0.reuse, R151, R87 ;  /* 0x0000009700577223 */ /* 0x040fe20000010057 */
[----:B------:R-:W-:Y:S01]  /*170c0*/  FSEL R200, R85, -INF , !P3 ;  /* 0xff80000055c87808 */ /* 0x000fe20005800000 */
[C---:B------:R-:W-:Y:S01]  /*170d0*/  FFMA.FTZ R58, R0.reuse, R157, R58 ;  /* 0x0000009d003a7223 */ /* 0x040fe2000001003a */
[----:B------:R-:W-:Y:S01]  /*170e0*/  FSEL R198, R97, -INF , !P6 ;  /* 0xff80000061c67808 */ /* 0x000fe20007000000 */
[----:B------:R-:W-:Y:S01]  /*170f0*/  FFMA.FTZ R110, R0, R153, R110 ;  /* 0x00000099006e7223 */ /* 0x000fe2000001006e */
[C---:B------:R-:W-:Y:S01]  /*17100*/  ISETP.GE.AND P3, PT, R148.reuse, R2, PT ;  /* 0x000000029400720c */ /* 0x040fe20003f66270 */
[----:B------:R-:W-:Y:S01]  /*17110*/  I2F R185, R178 ;  /* 0x000000b200b97306 */ /* 0x000fe20000201400 */
[----:B------:R-:W-:Y:S01]  /*17120*/  ISETP.GE.AND P6, PT, R148, R3, PT ;  /* 0x000000039400720c */ /* 0x000fe20003fc6270 */
[----:B------:R-:W-:Y:S01]  /*17130*/  FFMA.FTZ R111, R0, R153, R111 ;  /* 0x00000099006f7223 */ /* 0x000fe2000001006f */
[----:B------:R-:W-:Y:S01]  /*17140*/  FSEL R144, R86, -INF , !P1 ;  /* 0xff80000056907808 */ /* 0x000fe20004800000 */
[----:B--2---:R-:W-:Y:S01]  /*17150*/  FFMA.FTZ R59, R0, R155, R59 ;  /* 0x0000009b003b7223 */ /* 0x004fe2000001003b */
[----:B------:R-:W-:-:S03]  /*17160*/  FSEL R201, R109, -INF , !P4 ;  /* 0xff8000006dc97808 */ /* 0x000fc60006000000 */
[----:B------:R-:W2:Y:S01]  /*17170*/  MUFU.TANH R13, R13 ;  /* 0x0000000d000d7308 */ /* 0x000ea20000002400 */
[----:B------:R-:W-:Y:S02]  /*17180*/  FSEL R194, R96, -INF , !P5 ;  /* 0xff80000060c27808 */ /* 0x000fe40006800000 */
[-C--:B------:R-:W-:Y:S01]  /*17190*/  ISETP.GE.AND P1, PT, R154, R2.reuse, PT ;  /* 0x000000029a00720c */ /* 0x080fe20003f26270 */
[----:B------:R-:W-:Y:S01]  /*171a0*/  FFMA.FTZ R83, R0, R155, R83 ;  /* 0x0000009b00537223 */ /* 0x000fe20000010053 */
[C---:B------:R-:W-:Y:S01]  /*171b0*/  ISETP.GE.AND P4, PT, R150.reuse, R2, PT ;  /* 0x000000029600720c */ /* 0x040fe20003f86270 */
[-C--:B------:R-:W-:Y:S01]  /*171c0*/  FMUL.FTZ R32, R91, R52.reuse ;  /* 0x000000345b207220 */ /* 0x080fe20000410000 */
[-C--:B------:R-:W-:Y:S01]  /*171d0*/  ISETP.GE.AND P5, PT, R150, R3.reuse, PT ;  /* 0x000000039600720c */ /* 0x080fe20003fa6270 */
[----:B------:R2:W2:Y:S01]  /*171e0*/  I2F R173, R162 ;  /* 0x000000a200ad7306 */ /* 0x0004a20000201400 */
[----:B------:R-:W-:Y:S01]  /*171f0*/  FSEL R147, R99, -INF , !P0 ;  /* 0xff80000063937808 */ /* 0x000fe20004000000 */
[-C--:B------:R-:W-:Y:S01]  /*17200*/  FMUL.FTZ R19, R88, R52.reuse ;  /* 0x0000003458137220 */ /* 0x080fe20000410000 */
[----:B------:R-:W-:Y:S01]  /*17210*/  FSEL R196, R108, -INF , !P2 ;  /* 0xff8000006cc47808 */ /* 0x000fe20005000000 */
[-C--:B------:R-:W-:Y:S01]  /*17220*/  FMUL.FTZ R37, R89, R52.reuse ;  /* 0x0000003459257220 */ /* 0x080fe20000410000 */
[----:B------:R-:W-:Y:S01]  /*17230*/  ISETP.GE.AND P0, PT, R152, R3, PT ;  /* 0x000000039800720c */ /* 0x000fe20003f06270 */
[----:B------:R-:W-:Y:S01]  /*17240*/  FMUL.FTZ R40, R90, R52 ;  /* 0x000000345a287220 */ /* 0x000fe20000410000 */
[----:B------:R-:W-:Y:S01]  /*17250*/  ISETP.GE.AND P2, PT, R152, R2, PT ;  /* 0x000000029800720c */ /* 0x000fe20003f46270 */
[----:B------:R2:W-:Y:S01]  /*17260*/  I2F R177, R168 ;  /* 0x000000a800b17306 */ /* 0x0005e20000201400 */
[----:B------:R-:W-:Y:S01]  /*17270*/  FSEL R148, R98, -INF , !P3 ;  /* 0xff80000062947808 */ /* 0x000fe20005800000 */
[C---:B-1----:R-:W-:Y:S01]  /*17280*/  FFMA.FTZ R93, R0.reuse, R157, R93 ;  /* 0x0000009d005d7223 */ /* 0x042fe2000001005d */
[----:B------:R-:W-:Y:S01]  /*17290*/  FSEL R145, R87, -INF , !P6 ;  /* 0xff80000057917808 */ /* 0x000fe20007000000 */
[----:B------:R-:W-:Y:S01]  /*172a0*/  FFMA.FTZ R92, R0, R159, R92 ;  /* 0x0000009f005c7223 */ /* 0x000fe2000001005c */
[----:B------:R-:W-:Y:S01]  /*172b0*/  ISETP.GE.AND P3, PT, R154, R3, PT ;  /* 0x000000039a00720c */ /* 0x000fe20003f66270 */
[----:B------:R-:W-:Y:S01]  /*172c0*/  FMUL.FTZ R28, R28, R52 ;  /* 0x000000341c1c7220 */ /* 0x000fe20000410000 */
[----:B------:R-:W-:Y:S01]  /*172d0*/  ISETP.GE.AND P6, PT, R156, R2, PT ;  /* 0x000000029c00720c */ /* 0x000fe20003fc6270 */
[----:B------:R-:W-:Y:S01]  /*172e0*/  I2F R193, R186 ;  /* 0x000000ba00c17306 */ /* 0x000fe20000201400 */
[----:B------:R-:W-:Y:S01]  /*172f0*/  FSEL R163, R58, -INF , !P1 ;  /* 0xff8000003aa37808 */ /* 0x000fe20004800000 */
[----:B----4-:R-:W-:Y:S01]  /*17300*/  FFMA.FTZ R103, R0, R167, R103 ;  /* 0x000000a700677223 */ /* 0x010fe20000010067 */
[----:B------:R-:W-:Y:S01]  /*17310*/  IADD3 R174, R120, 0x60, RZ ;  /* 0x0000006078ae7810 */ /* 0x000fe20007ffe0ff */
[----:B------:R-:W-:Y:S01]  /*17320*/  FFMA.FTZ R94, R0, R159, R94 ;  /* 0x0000009f005e7223 */ /* 0x000fe2000001005e */
[----:B------:R-:W-:Y:S01]  /*17330*/  FSEL R149, R110, -INF , !P4 ;  /* 0xff8000006e957808 */ /* 0x000fe20006000000 */
[----:B------:R-:W-:-:S02]  /*17340*/  FFMA.FTZ R95, R0, R165, R95 ;  /* 0x000000a5005f7223 */ /* 0x000fc4000001005f */
[----:B------:R-:W1:Y:S01]  /*17350*/  MUFU.TANH R17, R17 ;  /* 0x0000001100117308 */ /* 0x000e620000002400 */
[----:B------:R-:W-:Y:S02]  /*17360*/  FSEL R146, R111, -INF , !P5 ;  /* 0xff8000006f927808 */ /* 0x000fe40006800000 */
[----:B------:R-:W-:Y:S01]  /*17370*/  ISETP.GE.AND P1, PT, R160, R3, PT ;  /* 0x00000003a000720c */ /* 0x000fe20003f26270 */
[----:B------:R-:W-:Y:S01]  /*17380*/  FFMA.FTZ R102, R0, R165, R102 ;  /* 0x000000a500667223 */ /* 0x000fe20000010066 */
[----:B------:R-:W-:-:S03]  /*17390*/  ISETP.GE.AND P4, PT, R156, R3, PT ;  /* 0x000000039c00720c */ /* 0x000fc60003f86270 */
[----:B------:R-:W4:Y:S01]  /*173a0*/  MUFU.TANH R7, R7 ;  /* 0x0000000700077308 */ /* 0x000f220000002400 */
[----:B------:R-:W-:Y:S01]  /*173b0*/  ISETP.GE.AND P5, PT, R158, R2, PT ;  /* 0x000000029e00720c */ /* 0x000fe20003fa6270 */
[----:B------:R-:W-:Y:S01]  /*173c0*/  FFMA.FTZ R101, R0, R167, R101 ;  /* 0x000000a700657223 */ /* 0x000fe20000010065 */
[----:B------:R-:W-:Y:S01]  /*173d0*/  FSEL R153, R59, -INF , !P0 ;  /* 0xff8000003b997808 */ /* 0x000fe20004000000 */
[----:B------:R-:W-:Y:S01]  /*173e0*/  FMUL.FTZ R4, R25, R52 ;  /* 0x0000003419047220 */ /* 0x000fe20000410000 */
[----:B------:R-:W-:-:S03]  /*173f0*/  FSEL R152, R83, -INF , !P2 ;  /* 0xff80000053987808 */ /* 0x000fc60005000000 */
[----:B------:R-:W1:Y:S01]  /*17400*/  MUFU.TANH R16, R16 ;  /* 0x0000001000107308 */ /* 0x000e620000002400 */
[----:B------:R-:W-:Y:S01]  /*17410*/  ISETP.GE.AND P0, PT, R160, R2, PT ;  /* 0x00000002a000720c */ /* 0x000fe20003f06270 */
[-C--:B------:R-:W-:Y:S01]  /*17420*/  FMUL.FTZ R12, R29, R52.reuse ;  /* 0x000000341d0c7220 */ /* 0x080fe20000410000 */
[----:B------:R-:W-:Y:S01]  /*17430*/  ISETP.GE.AND P2, PT, R158, R3, PT ;  /* 0x000000039e00720c */ /* 0x000fe20003f46270 */
[----:B------:R-:W-:-:S04]  /*17440*/  FMUL.FTZ R20, R31, R52 ;  /* 0x000000341f147220 */ /* 0x000fc80000410000 */
[----:B------:R-:W1:Y:S01]  /*17450*/  MUFU.TANH R36, R66 ;  /* 0x0000004200247308 */ /* 0x000e620000002400 */
[----:B------:R-:W-:Y:S01]  /*17460*/  FSEL R160, R93, -INF , !P3 ;  /* 0xff8000005da07808 */ /* 0x000fe20005800000 */
[-C--:B------:R-:W-:Y:S01]  /*17470*/  FFMA.FTZ R104, R0, R169.reuse, R104 ;  /* 0x000000a900687223 */ /* 0x080fe20000010068 */
[----:B------:R-:W-:Y:S01]  /*17480*/  FSEL R164, R92, -INF , !P6 ;  /* 0xff8000005ca47808 */ /* 0x000fe20007000000 */
[----:B------:R-:W-:Y:S01]  /*17490*/  FFMA.FTZ R62, R0, R169, R62 ;  /* 0x000000a9003e7223 */ /* 0x000fe2000001003e */
[----:B------:R-:W-:Y:S01]  /*174a0*/  IADD3 R184, R120, 0x71, RZ ;  /* 0x0000007178b87810 */ /* 0x000fe20007ffe0ff */
[----:B------:R-:W-:Y:S01]  /*174b0*/  FMUL.FTZ R21, R24, R52 ;  /* 0x0000003418157220 */ /* 0x000fe20000410000 */
[C---:B------:R-:W-:Y:S01]  /*174c0*/  ISETP.GE.AND P3, PT, R161.reuse, R2, PT ;  /* 0x00000002a100720c */ /* 0x040fe20003f66270 */
[----:B------:R-:W-:Y:S01]  /*174d0*/  I2F R183, R176 ;  /* 0x000000b000b77306 */ /* 0x000fe20000201400 */
[-C--:B------:R-:W-:Y:S01]  /*174e0*/  FMUL.FTZ R6, R26, R52.reuse ;  /* 0x000000341a067220 */ /* 0x080fe20000410000 */
[----:B------:R-:W-:Y:S01]  /*174f0*/  ISETP.GE.AND P6, PT, R161, R3, PT ;  /* 0x00000003a100720c */ /* 0x000fe20003fc6270 */
[----:B------:R-:W-:Y:S01]  /*17500*/  FMUL.FTZ R5, R27, R52 ;  /* 0x000000341b057220 */ /* 0x000fe20000410000 */
[----:B------:R-:W-:Y:S01]  /*17510*/  FSEL R169, R103, -INF , !P1 ;  /* 0xff80000067a97808 */ /* 0x000fe20004800000 */
[----:B---3--:R-:W-:Y:S01]  /*17520*/  FFMA.FTZ R44, R0, R179, R44 ;  /* 0x000000b3002c7223 */ /* 0x008fe2000001002c */
[----:B------:R-:W-:-:S02]  /*17530*/  IADD3 R180, R120, 0x69, RZ ;  /* 0x0000006978b47810 */ /* 0x000fc40007ffe0ff */
[----:B------:R-:W3:Y:S01]  /*17540*/  MUFU.TANH R32, R32 ;  /* 0x0000002000207308 */ /* 0x000ee20000002400 */
[----:B------:R-:W-:Y:S02]  /*17550*/  IADD3 R182, R120, 0x70, RZ ;  /* 0x0000007078b67810 */ /* 0x000fe40007ffe0ff */
[----:B------:R-:W-:Y:S02]  /*17560*/  FSEL R161, R94, -INF , !P4 ;  /* 0xff8000005ea17808 */ /* 0x000fe40006000000 */
[----:B------:R-:W-:Y:S02]  /*17570*/  FSEL R166, R95, -INF , !P5 ;  /* 0xff8000005fa67808 */ /* 0x000fe40006800000 */
[-C--:B------:R-:W-:Y:S01]  /*17580*/  ISETP.GE.AND P1, PT, R170, R2.reuse, PT ;  /* 0x00000002aa00720c */ /* 0x080fe20003f26270 */
[----:B------:R-:W-:Y:S01]  /*17590*/  I2F R181, R174 ;  /* 0x000000ae00b57306 */ /* 0x000fe20000201400 */
[C---:B------:R-:W-:Y:S02]  /*175a0*/  ISETP.GE.AND P4, PT, R162.reuse, R2, PT ;  /* 0x00000002a200720c */ /* 0x040fe40003f86270 */
[----:B------:R-:W-:Y:S01]  /*175b0*/  ISETP.GE.AND P5, PT, R162, R3, PT ;  /* 0x00000003a200720c */ /* 0x000fe20003fa6270 */
[----:B------:R-:W-:Y:S01]  /*175c0*/  FMUL.FTZ R63, R79, R52 ;  /* 0x000000344f3f7220 */ /* 0x000fe20000410000 */
[----:B--2---:R-:W-:-:S03]  /*175d0*/  FSEL R162, R102, -INF , !P2 ;  /* 0xff80000066a27808 */ /* 0x004fc60005000000 */
[----:B------:R-:W2:Y:S01]  /*175e0*/  MUFU.TANH R18, R67 ;  /* 0x0000004300127308 */ /* 0x000ea20000002400 */
[----:B------:R-:W-:Y:S01]  /*175f0*/  FSEL R167, R101, -INF , !P0 ;  /* 0xff80000065a77808 */ /* 0x000fe20004000000 */
[----:B------:R-:W-:Y:S01]  /*17600*/  FFMA.FTZ R157, R0, R185, R13 ;  /* 0x000000b9009d7223 */ /* 0x000fe2000001000d */
[----:B------:R-:W-:-:S05]  /*17610*/  ISETP.GE.AND P2, PT, R168, R2, PT ;  /* 0x00000002a800720c */ /* 0x000fca0003f46270 */
[----:B------:R-:W1:Y:S01]  /*17620*/  MUFU.TANH R19, R19 ;  /* 0x0000001300137308 */ /* 0x000e620000002400 */
[----:B------:R-:W-:Y:S01]  /*17630*/  ISETP.GE.AND P0, PT, R168, R3, PT ;  /* 0x00000003a800720c */ /* 0x000fe20003f06270 */
[----:B------:R-:W-:Y:S01]  /*17640*/  FMUL.FTZ R77, R77, R52 ;  /* 0x000000344d4d7220 */ /* 0x000fe20000410000 */
[----:B------:R-:W-:-:S05]  /*17650*/  FSEL R168, R44, -INF , !P1 ;  /* 0xff8000002ca87808 */ /* 0x000fca0004800000 */
[----:B------:R-:W-:Y:S01]  /*17660*/  MUFU.TANH R37, R37 ;  /* 0x0000002500257308 */ /* 0x000fe20000002400 */
[----:B------:R-:W-:Y:S01]  /*17670*/  IADD3 R188, R120, 0x79, RZ ;  /* 0x0000007978bc7810 */ /* 0x000fe20007ffe0ff */
[----:B------:R-:W-:-:S06]  /*17680*/  FMUL.FTZ R78, R78, R52 ;  /* 0x000000344e4e7220 */ /* 0x000fcc0000410000 */
[----:B------:R-:W1:Y:S01]  /*17690*/  MUFU.TANH R40, R40 ;  /* 0x0000002800287308 */ /* 0x000e620000002400 */
[----:B------:R-:W-:-:S07]  /*176a0*/  ISETP.GE.AND P1, PT, R178, R3, PT ;  /* 0x00000003b200720c */ /* 0x000fce0003f26270 */
[----:B------:R-:W2:Y:S01]  /*176b0*/  MUFU.TANH R28, R28 ;  /* 0x0000001c001c7308 */ /* 0x000ea20000002400 */
[----:B------:R-:W-:Y:S01]  /*176c0*/  FFMA.FTZ R105, R0, R173, R105 ;  /* 0x000000ad00697223 */ /* 0x000fe20000010069 */
[----:B------:R-:W-:-:S06]  /*176d0*/  FSEL R157, R157, -INF , !P1 ;  /* 0xff8000009d9d7808 */ /* 0x000fcc0004800000 */
[----:B------:R-:W-:Y:S01]  /*176e0*/  I2F R191, R184 ;  /* 0x000000b800bf7306 */ /* 0x000fe20000201400 */
[----:B-1----:R-:W-:-:S07]  /*176f0*/  FFMA.FTZ R17, R0, R177, R17 ;  /* 0x000000b100117223 */ /* 0x002fce0000010011 */
[----:B------:R-:W1:Y:S01]  /*17700*/  MUFU.TANH R4, R4 ;  /* 0x0000000400047308 */ /* 0x000e620000002400 */
[----:B----4-:R-:W-:Y:S01]  /*17710*/  FFMA.FTZ R7, R0, R193, R7 ;  /* 0x000000c100077223 */ /* 0x010fe20000010007 */
[----:B------:R-:W-:-:S06]  /*17720*/  ISETP.GE.AND P1, PT, R186, R2, PT ;  /* 0x00000002ba00720c */ /* 0x000fcc0003f26270 */
[----:B------:R-:W-:Y:S01]  /*17730*/  I2F R187, R180 ;  /* 0x000000b400bb7306 */ /* 0x000fe20000201400 */
[----:B------:R-:W-:-:S07]  /*17740*/  FFMA.FTZ R16, R0, R173, R16 ;  /* 0x000000ad00107223 */ /* 0x000fce0000010010 */
[----:B------:R-:W-:Y:S01]  /*17750*/  I2F R189, R182 ;  /* 0x000000b600bd7306 */ /* 0x000fe20000201400 */
[----:B------:R-:W-:-:S07]  /*17760*/  FFMA.FTZ R36, R0, R177, R36 ;  /* 0x000000b100247223 */ /* 0x000fce0000010024 */
[----:B------:R-:W4:Y:S08]  /*17770*/  MUFU.TANH R12, R12 ;  /* 0x0000000c000c7308 */ /* 0x000f300000002400 */
[----:B------:R-:W1:Y:S08]  /*17780*/  MUFU.TANH R20, R20 ;  /* 0x0000001400147308 */ /* 0x000e700000002400 */
[----:B------:R-:W1:Y:S08]  /*17790*/  MUFU.TANH R21, R21 ;  /* 0x0000001500157308 */ /* 0x000e700000002400 */
[----:B------:R-:W1:Y:S08]  /*177a0*/  MUFU.TANH R6, R6 ;  /* 0x0000000600067308 */ /* 0x000e700000002400 */
[----:B------:R-:W1:Y:S01]  /*177b0*/  MUFU.TANH R5, R5 ;  /* 0x0000000500057308 */ /* 0x000e620000002400 */
[----:B------:R-:W-:Y:S01]  /*177c0*/  FSEL R172, R104, -INF , !P3 ;  /* 0xff80000068ac7808 */ /* 0x000fe20005800000 */
[----:B---3--:R-:W-:Y:S01]  /*177d0*/  FFMA.FTZ R32, R0, R183, R32 ;  /* 0x000000b700207223 */ /* 0x008fe20000010020 */
[----:B------:R-:W-:-:S05]  /*177e0*/  ISETP.GE.AND P3, PT, R170, R3, PT ;  /* 0x00000003aa00720c */ /* 0x000fca0003f66270 */
[----:B------:R-:W-:Y:S01]  /*177f0*/  I2F R71, R120 ;  /* 0x0000007800477306 */ /* 0x000fe20000201400 */
[----:B------:R-:W-:Y:S02]  /*17800*/  FSEL R175, R62, -INF , !P6 ;  /* 0xff8000003eaf7808 */ /* 0x000fe40007000000 */
[----:B------:R-:W-:-:S05]  /*17810*/  FSEL R171, R105, -INF , !P4 ;  /* 0xff80000069ab7808 */ /* 0x000fca0006000000 */
[----:B------:R-:W-:Y:S01]  /*17820*/  I2F R195, R188 ;  /* 0x000000bc00c37306 */ /* 0x000fe20000201400 */
[----:B------:R-:W-:Y:S01]  /*17830*/  ISETP.GE.AND P6, PT, R174, R2, PT ;  /* 0x00000002ae00720c */ /* 0x000fe20003fc6270 */
[----:B--2---:R-:W-:Y:S01]  /*17840*/  FFMA.FTZ R18, R0, R179, R18 ;  /* 0x000000b300127223 */ /* 0x004fe20000010012 */
[----:B------:R-:W-:-:S05]  /*17850*/  ISETP.GE.AND P4, PT, R174, R3, PT ;  /* 0x00000003ae00720c */ /* 0x000fca0003f86270 */
[----:B------:R-:W-:Y:S01]  /*17860*/  MUFU.TANH R190, R190 ;  /* 0x000000be00be7308 */ /* 0x000fe20000002400 */
[----:B------:R-:W-:Y:S01]  /*17870*/  FSEL R170, R17, -INF , !P2 ;  /* 0xff80000011aa7808 */ /* 0x000fe20005000000 */
[----:B------:R-:W-:Y:S01]  /*17880*/  FFMA.FTZ R19, R0, R181, R19 ;  /* 0x000000b500137223 */ /* 0x000fe20000010013 */
[----:B------:R-:W-:-:S05]  /*17890*/  FSEL R134, R7, -INF , !P1 ;  /* 0xff80000007867808 */ /* 0x000fca0004800000 */
[----:B------:R-:W-:Y:S01]  /*178a0*/  MUFU.TANH R100, R100 ;  /* 0x0000006400647308 */ /* 0x000fe20000002400 */
[----:B------:R-:W-:Y:S01]  /*178b0*/  FSEL R174, R16, -INF , !P5 ;  /* 0xff80000010ae7808 */ /* 0x000fe20006800000 */
[----:B------:R-:W-:-:S06]  /*178c0*/  FFMA.FTZ R40, R0, R181, R40 ;  /* 0x000000b500287223 */ /* 0x000fcc0000010028 */
[----:B------:R-:W-:Y:S01]  /*178d0*/  MUFU.TANH R13, R77 ;  /* 0x0000004d000d7308 */ /* 0x000fe20000002400 */
[----:B------:R-:W-:Y:S01]  /*178e0*/  ISETP.GE.AND P2, PT, R176, R3, PT ;  /* 0x00000003b000720c */ /* 0x000fe20003f46270 */
[----:B------:R-:W-:-:S06]  /*178f0*/  FFMA.FTZ R37, R0, R183, R37 ;  /* 0x000000b700257223 */ /* 0x000fcc0000010025 */
[----:B------:R-:W2:Y:S01]  /*17900*/  MUFU.TANH R137, R78 ;  /* 0x0000004e00897308 */ /* 0x000ea20000002400 */
[----:B------:R-:W-:Y:S01]  /*17910*/  FSEL R173, R36, -INF , !P0 ;  /* 0xff80000024ad7808 */ /* 0x000fe20004000000 */
[----:B------:R-:W-:-:S06]  /*17920*/  FFMA.FTZ R28, R0, R185, R28 ;  /* 0x000000b9001c7223 */ /* 0x000fcc000001001c */
[----:B------:R-:W3:Y:S01]  /*17930*/  MUFU.TANH R63, R63 ;  /* 0x0000003f003f7308 */ /* 0x000ee20000002400 */
[----:B------:R-:W-:Y:S02]  /*17940*/  ISETP.GT.AND P1, PT, R244, R233, PT ;  /* 0x000000e9f400720c */ /* 0x000fe40003f24270 */
[-C--:B------:R-:W-:Y:S02]  /*17950*/  ISETP.GE.AND P5, PT, R176, R2.reuse, PT ;  /* 0x00000002b000720c */ /* 0x080fe40003fa6270 */
[-C--:B------:R-:W-:Y:S01]  /*17960*/  ISETP.GE.AND P0, PT, R178, R2.reuse, PT ;  /* 0x00000002b200720c */ /* 0x080fe20003f06270 */
[----:B-1----:R-:W-:Y:S01]  /*17970*/  FFMA.FTZ R4, R0, R191, R4 ;  /* 0x000000bf00047223 */ /* 0x002fe20000010004 */
[----:B------:R-:W-:Y:S01]  /*17980*/  FSEL R158, R32, -INF , !P2 ;  /* 0xff800000209e7808 */ /* 0x000fe20005000000 */
[-C--:B----4-:R-:W-:Y:S01]  /*17990*/  FFMA.FTZ R12, R0, R187.reuse, R12 ;  /* 0x000000bb000c7223 */ /* 0x090fe2000001000c */
        /* <DEDUP_REMOVED lines=15> */
[----:B--2---:R-:W-:Y:S01]  /*17a90*/  FFMA.FTZ R137, R0, R193, R137 ;  /* 0x000000c100897223 */ /* 0x004fe20000010089 */
[----:B------:R-:W-:Y:S01]  /*17aa0*/  FSEL R67, R4, -INF , !P2 ;  /* 0xff80000004437808 */ /* 0x000fe20005000000 */
[-C--:B------:R-:W-:Y:S01]  /*17ab0*/  FFMA.FTZ R5, R0, R71.reuse, R190 ;  /* 0x0000004700057223 */ /* 0x080fe200000100be */
[----:B------:R-:W-:Y:S01]  /*17ac0*/  FSEL R151, R12, -INF , !P3 ;  /* 0xff8000000c977808 */ /* 0x000fe20005800000 */
[----:B------:R-:W-:Y:S01]  /*17ad0*/  FFMA.FTZ R4, R0, R71, R100 ;  /* 0x0000004700047223 */ /* 0x000fe20000010064 */
[----:B------:R-:W-:Y:S01]  /*17ae0*/  FSEL R150, R20, -INF , !P6 ;  /* 0xff80000014967808 */ /* 0x000fe20007000000 */
[CC--:B------:R-:W-:Y:S01]  /*17af0*/  FFMA.FTZ R13, R0.reuse, R195.reuse, R13 ;  /* 0x000000c3000d7223 */ /* 0x0c0fe2000001000d */
[----:B------:R-:W-:Y:S01]  /*17b00*/  FSEL R135, R21, -INF , !P4 ;  /* 0xff80000015877808 */ /* 0x000fe20006000000 */
[----:B---3--:R-:W-:Y:S01]  /*17b10*/  FFMA.FTZ R63, R0, R195, R63 ;  /* 0x000000c3003f7223 */ /* 0x008fe2000001003f */
        /* <DEDUP_REMOVED lines=94> */
.L_x_4686:
[----:B------:R-:W2:Y:S02]  /*18100*/  LD.E R8, [R10.64+0x38] ;  /* 0x000038060a087980 */ /* 0x000ea4000c101900 */
[----:B--2---:R-:W-:-:S04]  /*18110*/  LEA R8, -R8, RZ, 0x7 ;  /* 0x000000ff08087211 */ /* 0x004fc800078e39ff */
[----:B------:R-:W-:Y:S02]  /*18120*/  SHF.R.S32.HI R6, RZ, 0x1f, R8 ;  /* 0x0000001fff067819 */ /* 0x000fe40000011408 */
.L_x_4687:
[----:B------:R-:W-:Y:S05]  /*18130*/  BSYNC B0 ;  /* 0x0000000000007941 */ /* 0x000fea0003800000 */
.L_x_4685:
        /* <DEDUP_REMOVED lines=129> */
.L_x_4684:
[----:B------:R-:W-:Y:S05]  /*18950*/  BSYNC B1 ;  /* 0x0000000000017941 */ /* 0x000fea0003800000 */
.L_x_4683:
        /* <DEDUP_REMOVED lines=102> */
[----:B------:R-:W1:Y:S01]  /*18fc0*/  LDSM.16.MT88.4 R4, [R218+0x10000] ;  /* 0x01000000da04783b */ /* 0x000e620000004200 */
[----:B------:R-:W-:-:S02]  /*18fd0*/  FFMA.FTZ R60, R60, R65, -R136 ;  /* 0x000000413c3c7223 */ /* 0x000fc40000010888 */
[-C--:B------:R-:W-:Y:S01]  /*18fe0*/  FFMA.FTZ R55, R69, R65.reuse, -R136 ;  /* 0x0000004145377223 */ /* 0x080fe20000010888 */
[----:B------:R-:W2:Y:S01]  /*18ff0*/  MUFU.EX2 R59, R59 ;  /* 0x0000003b003b7308 */ /* 0x000ea20000000800 */
        /* <DEDUP_REMOVED lines=10> */
[----:B--2---:R-:W-:Y:S01]  /*190a0*/  F2FP.BF16.PACK_AB R69, R58, R59 ;  /* 0x0000003b3a45723e */ /* 0x004fe200000010ff */
        /* <DEDUP_REMOVED lines=47> */
[----:B------:R-:W2:Y:S01]  /*193a0*/  MUFU.EX2 R51, R51 ;  /* 0x0000003300337308 */ /* 0x000ea20000000800 */
        /* <DEDUP_REMOVED lines=16> */
[-C--:B------:R-:W-:Y:S01]  /*194b0*/  FFMA.FTZ R246, R66, R65.reuse, -R136 ;  /* 0x0000004142f67223 */ /* 0x080fe20000010888 */
[----:B------:R-:W4:Y:S01]  /*194c0*/  MUFU.EX2 R44, R44 ;  /* 0x0000002c002c7308 */ /* 0x000f220000000800 */
        /* <DEDUP_REMOVED lines=18> */
[----:B------:R-:W3:Y:S06]  /*195f0*/  MUFU.EX2 R8, R8 ;  /* 0x0000000800087308 */ /* 0x000eec0000000800 */
[C---:B-1----:R-:W-:Y:S02]  /*19600*/  HMMA.16816.F32.BF16 R72, R68.reuse, R4, RZ ;  /* 0x000000044448723c */ /* 0x042fe400000418ff */
[----:B------:R-:W-:Y:S05]  /*19610*/  MUFU.EX2 R144, R144 ;  /* 0x0000009000907308 */ /* 0x000fea0000000800 */
[----:B--2---:R-:W-:Y:S01]  /*19620*/  F2FP.BF16.PACK_AB R4, R51, R56 ;  /* 0x000000383304723e */ /* 0x004fe200000010ff */
        /* <DEDUP_REMOVED lines=318> */
[----:B------:R-:W-:Y:S02]  /*1aa10*/  ISETP.GE.AND P3, PT, R14, RZ, PT ;  /* 0x000000ff0e00720c */ /* 0x000fe40003f66270 */
[----:B------:R-:W2:Y:S01]  /*1aa20*/  LD.E.64 R14, [R10.64+0x28] ;  /* 0x000028060a0e7980 */ /* 0x000ea2000c101b00 */
        /* <DEDUP_REMOVED lines=38> */
.L_x_4690:
[----:B------:R-:W2:Y:S02]  /*1ac90*/  LD.E R6, [R10.64+0x40] ;  /* 0x000040060a067980 */ /* 0x000ea4000c101900 */
[----:B--2---:R-:W-:-:S04]  /*1aca0*/  LEA R6, -R6, RZ, 0x7 ;  /* 0x000000ff06067211 */ /* 0x004fc800078e39ff */
[----:B------:R-:W-:Y:S02]  /*1acb0*/  SHF.R.S32.HI R4, RZ, 0x1f, R6 ;  /* 0x0000001fff047819 */ /* 0x000fe40000011406 */
.L_x_4691:
[----:B------:R-:W-:Y:S05]  /*1acc0*/  BSYNC B0 ;  /* 0x0000000000007941 */ /* 0x000fea0003800000 */
.L_x_4689:
        /* <DEDUP_REMOVED lines=75> */
[CC--:B--2---:R-:W-:Y:S01]  /*1b180*/  @P2 LEA R28, P3, R7.reuse, R140.reuse, 0x1 ;  /* 0x0000008c071c2211 */ /* 0x0c4fe200078608ff */
        /* <DEDUP_REMOVED lines=60> */
[----:B------:R-:W5:Y:S04]  /*1b550*/  LDSM.16.M88.4 R56, [R227+0x4800] ;  /* 0x00480000e338783b */ /* 0x000f680000000200 */
[----:B------:R-:W5:Y:S04]  /*1b560*/  LDSM.16.M88.4 R48, [R227+0x5000] ;  /* 0x00500000e330783b */ /* 0x000f680000000200 */
[----:B------:R-:W4:Y:S04]  /*1b570*/  LD.E R192, [R136.64+0x18c] ;  /* 0x00018c0488c07980 */ /* 0x000f28000c101900 */
[----:B------:R-:W5:Y:S04]  /*1b580*/  LDSM.16.M88.4 R40, [R227+0x5800] ;  /* 0x00580000e328783b */ /* 0x000f680000000200 */
[----:B-1----:R-:W1:Y:S04]  /*1b590*/  LDSM.16.M88.4 R32, [R227+0x6000] ;  /* 0x00600000e320783b */ /* 0x002e680000000200 */
[----:B------:R-:W1:Y:S04]  /*1b5a0*/  LDSM.16.M88.4 R24, [R227+0x6800] ;  /* 0x00680000e318783b */ /* 0x000e680000000200 */
[----:B--2---:R-:W2:Y:S04]  /*1b5b0*/  LDSM.16.M88.4 R16, [R227+0x7000] ;  /* 0x00700000e310783b */ /* 0x004ea80000000200 */
[----:B------:R-:W1:Y:S04]  /*1b5c0*/  LDSM.16.M88.4 R148, [R227+0x7800] ;  /* 0x00780000e394783b */ /* 0x000e680000000200 */
[----:B------:R-:W-:Y:S04]  /*1b5d0*/  LDSM.16.M88.4 R160, [R226] ;  /* 0x00000000e2a0783b */ /* 0x000fe80000000200 */
[----:B------:R-:W1:Y:S01]  /*1b5e0*/  LDSM.16.M88.4 R144, [R225] ;  /* 0x00000000e190783b */ /* 0x000e620000000200 */
[C---:B---3--:R-:W-:Y:S03]  /*1b5f0*/  HMMA.16816.F32.BF16 R140, R180.reuse, R64, RZ ;  /* 0x00000040b48c723c */ /* 0x048fe600000418ff */
[----:B-----5:R-:W3:Y:S04]  /*1b600*/  LDSM.16.M88.4 R8, [R217] ;  /* 0x00000000d908783b */ /* 0x020ee80000000200 */
[----:B------:R-:W5:Y:S01]  /*1b610*/  LDSM.16.M88.4 R4, [R216] ;  /* 0x00000000d804783b */ /* 0x000f620000000200 */
[C---:B------:R-:W-:Y:S03]  /*1b620*/  HMMA.16816.F32.BF16 R64, R180.reuse, R66, RZ ;  /* 0x00000042b440723c */ /* 0x040fe600000418ff */
[----:B------:R-:W-:Y:S04]  /*1b630*/  LDSM.16.M88.4 R184, [R224] ;  /* 0x00000000e0b8783b */ /* 0x000fe80000000200 */
[----:B------:R-:W-:Y:S01]  /*1b640*/  LDSM.16.M88.4 R156, [R221+0x4000] ;  /* 0x00400000dd9c783b */ /* 0x000fe20000000200 */
[C---:B------:R-:W-:Y:S03]  /*1b650*/  HMMA.16816.F32.BF16 R60, R180.reuse, R56, RZ ;  /* 0x00000038b43c723c */ /* 0x040fe600000418ff */
[----:B------:R-:W-:Y:S04]  /*1b660*/  LDSM.16.M88.4 R168, [R212] ;  /* 0x00000000d4a8783b */ /* 0x000fe80000000200 */
[----:B------:R-:W-:Y:S01]  /*1b670*/  LDSM.16.M88.4 R164, [R211] ;  /* 0x00000000d3a4783b */ /* 0x000fe20000000200 */
[C---:B------:R-:W-:Y:S03]  /*1b680*/  HMMA.16816.F32.BF16 R52, R180.reuse, R48, RZ ;  /* 0x00000030b434723c */ /* 0x040fe600000418ff */
[----:B------:R-:W-:Y:S04]  /*1b690*/  LDSM.16.M88.4 R152, [R221+0x4800] ;  /* 0x00480000dd98783b */ /* 0x000fe80000000200 */
[----:B------:R-:W-:Y:S01]  /*1b6a0*/  LDSM.16.M88.4 R188, [R221+0x7800] ;  /* 0x00780000ddbc783b */ /* 0x000fe20000000200 */
[C---:B------:R-:W-:Y:S03]  /*1b6b0*/  HMMA.16816.F32.BF16 R56, R180.reuse, R58, RZ ;  /* 0x0000003ab438723c */ /* 0x040fe600000418ff */
[----:B------:R-:W-:Y:S04]  /*1b6c0*/  LDSM.16.M88.4 R176, [R223] ;  /* 0x00000000dfb0783b */ /* 0x000fe80000000200 */
[----:B------:R-:W-:Y:S01]  /*1b6d0*/  LDSM.16.M88.4 R172, [R210] ;  /* 0x00000000d2ac783b */ /* 0x000fe20000000200 */
[C---:B------:R-:W-:Y:S03]  /*1b6e0*/  HMMA.16816.F32.BF16 R48, R180.reuse, R50, RZ ;  /* 0x00000032b430723c */ /* 0x040fe600000418ff */
[----:B------:R-:W0:Y:S05]  /*1b6f0*/  LDGDEPBAR ;  /* 0x00000000000079af */ /* 0x000e2a0000000000 */
[C---:B------:R-:W-:Y:S08]  /*1b700*/  HMMA.16816.F32.BF16 R44, R180.reuse, R40, RZ ;  /* 0x00000028b42c723c */ /* 0x040ff000000418ff */
[C---:B-1----:R-:W-:Y:S08]  /*1b710*/  HMMA.16816.F32.BF16 R36, R180.reuse, R32, RZ ;  /* 0x00000020b424723c */ /* 0x042ff000000418ff */
[C---:B------:R-:W-:Y:S08]  /*1b720*/  HMMA.16816.F32.BF16 R28, R180.reuse, R24, RZ ;  /* 0x00000018b41c723c */ /* 0x040ff000000418ff */
[C---:B--2---:R-:W-:Y:S08]  /*1b730*/  HMMA.16816.F32.BF16 R20, R180.reuse, R16, RZ ;  /* 0x00000010b414723c */ /* 0x044ff000000418ff */
[C---:B------:R-:W-:Y:S08]  /*1b740*/  HMMA.16816.F32.BF16 R40, R180.reuse, R42, RZ ;  /* 0x0000002ab428723c */ /* 0x040ff000000418ff */
[C---:B------:R-:W-:Y:S08]  /*1b750*/  HMMA.16816.F32.BF16 R32, R180.reuse, R34, RZ ;  /* 0x00000022b420723c */ /* 0x040ff000000418ff */
[C---:B------:R-:W-:Y:S08]  /*1b760*/  HMMA.16816.F32.BF16 R24, R180.reuse, R26, RZ ;  /* 0x0000001ab418723c */ /* 0x040ff000000418ff */
[C---:B------:R-:W-:Y:S08]  /*1b770*/  HMMA.16816.F32.BF16 R16, R180.reuse, R18, RZ ;  /* 0x00000012b410723c */ /* 0x040ff000000418ff */
[C---:B------:R-:W-:Y:S08]  /*1b780*/  HMMA.16816.F32.BF16 R12, R180.reuse, R148, RZ ;  /* 0x00000094b40c723c */ /* 0x040ff000000418ff */
        /* <DEDUP_REMOVED lines=8> */
[C---:B-----5:R-:W-:Y:S08]  /*1b810*/  HMMA.16816.F32.BF16 R52, R160.reuse, R4, R52 ;  /* 0x00000004a034723c */ /* 0x060ff00000041834 */
[C---:B------:R-:W-:Y:S01]  /*1b820*/  HMMA.16816.F32.BF16 R48, R160.reuse, R6, R48 ;  /* 0x00000006a030723c */ /* 0x040fe20000041830 */
[----:B------:R-:W5:Y:S07]  /*1b830*/  LDSM.16.M88.4 R4, [R221+0x5000] ;  /* 0x00500000dd04783b */ /* 0x000f6e0000000200 */
        /* <DEDUP_REMOVED lines=9> */
[C---:B-----5:R-:W-:Y:S08]  /*1b8d0*/  HMMA.16816.F32.BF16 R52, R184.reuse, R4, R52 ;  /* 0x00000004b834723c */ /* 0x060ff00000041834 */
[C---:B------:R-:W-:Y:S01]  /*1b8e0*/  HMMA.16816.F32.BF16 R48, R184.reuse, R6, R48 ;  /* 0x00000006b830723c */ /* 0x040fe20000041830 */
[----:B------:R-:W5:Y:S07]  /*1b8f0*/  LDSM.16.M88.4 R4, [R221+0x7000] ;  /* 0x00700000dd04783b */ /* 0x000f6e0000000200 */
        /* <DEDUP_REMOVED lines=8> */
[----:B------:R-:W3:Y:S04]  /*1b980*/  LDSM.16.M88.4 R160, [R210+0x1800] ;  /* 0x00180000d2a0783b */ /* 0x000ee80000000200 */
[----:B------:R-:W3:Y:S03]  /*1b990*/  LDSM.16.M88.4 R164, [R210+0x1000] ;  /* 0x00100000d2a4783b */ /* 0x000ee60000000200 */
        /* <DEDUP_REMOVED lines=11> */
[----:B------:R-:W-:Y:S07]  /*1ba50*/  LDSM.16.M88.4 R8, [R228+0x2000] ;  /* 0x00200000e408783b */ /* 0x000fee0000000200 */
[C---:B-----5:R-:W-:Y:S08]  /*1ba60*/  HMMA.16816.F32.BF16 R20, R184.reuse, R4, R20 ;  /* 0x00000004b814723c */ /* 0x060ff00000041814 */
[C---:B------:R-:W-:Y:S01]  /*1ba70*/  HMMA.16816.F32.BF16 R16, R184.reuse, R6, R16 ;  /* 0x00000006b810723c */ /* 0x040fe20000041810 */
[----:B------:R-:W3:Y:S07]  /*1ba80*/  LDSM.16.M88.4 R4, [R227+0x8000] ;  /* 0x00800000e304783b */ /* 0x000eee0000000200 */
[C---:B------:R-:W-:Y:S08]  /*1ba90*/  HMMA.16816.F32.BF16 R12, R184.reuse, R188, R12 ;  /* 0x000000bcb80c723c */ /* 0x040ff0000004180c */
[----:B------:R-:W-:Y:S08]  /*1baa0*/  HMMA.16816.F32.BF16 R180, R184, R190, R180 ;  /* 0x000000beb8b4723c */ /* 0x000ff000000418b4 */
        /* <DEDUP_REMOVED lines=23> */
[----:B------:R-:W-:Y:S07]  /*1bc20*/  LDSM.16.M88.4 R152, [R226+0x2000] ;  /* 0x00200000e298783b */ /* 0x000fee0000000200 */
[C---:B---3--:R-:W-:Y:S08]  /*1bc30*/  HMMA.16816.F32.BF16 R140, R8.reuse, R4, R140 ;  /* 0x00000004088c723c */ /* 0x048ff0000004188c */
[C---:B------:R-:W-:Y:S01]  /*1bc40*/  HMMA.16816.F32.BF16 R64, R8.reuse, R6, R64 ;  /* 0x000000060840723c */ /* 0x040fe20000041840 */
[----:B------:R-:W3:Y:S07]  /*1bc50*/  LDSM.16.M88.4 R4, [R209] ;  /* 0x00000000d104783b */ /* 0x000eee0000000200 */
[C---:B-----5:R-:W-:Y:S08]  /*1bc60*/  HMMA.16816.F32.BF16 R36, R8.reuse, R156, R36 ;  /* 0x0000009c0824723c */ /* 0x060ff00000041824 */
[C---:B------:R-:W-:Y:S01]  /*1bc70*/  HMMA.16816.F32.BF16 R32, R8.reuse, R158, R32 ;  /* 0x0000009e0820723c */ /* 0x040fe20000041820 */
[----:B------:R-:W5:Y:S07]  /*1bc80*/  LDSM.16.M88.4 R156, [R208] ;  /* 0x00000000d09c783b */ /* 0x000f6e0000000200 */
[C---:B------:R-:W-:Y:S01]  /*1bc90*/  HMMA.16816.F32.BF16 R44, R8.reuse, R160, R44 ;  /* 0x000000a0082c723c */ /* 0x040fe2000004182c */
[----:B------:R-:W1:Y:S07]  /*1bca0*/  S2R R160, SR_TID.X ;  /* 0x0000000000a07919 */ /* 0x000e6e0000002100 */
        /* <DEDUP_REMOVED lines=9> */
[C---:B--2---:R-:W-:Y:S08]  /*1bd40*/  HMMA.16816.F32.BF16 R12, R8.reuse, R144, R12 ;  /* 0x00000090080c723c */ /* 0x044ff0000004180c */
[----:B------:R-:W-:Y:S01]  /*1bd50*/  HMMA.16816.F32.BF16 R180, R8, R146, R180 ;  /* 0x0000009208b4723c */ /* 0x000fe200000418b4 */
[----:B------:R-:W-:Y:S04]  /*1bd60*/  LDSM.16.M88.4 R144, [R224+0x2000] ;  /* 0x00200000e090783b */ /* 0x000fe80000000200 */
[----:B------:R-:W1:Y:S01]  /*1bd70*/  LDSM.16.M88.4 R8, [R221+0x8000] ;  /* 0x00800000dd08783b */ /* 0x000e620000000200 */
[----:B------:R-:W-:-:S02]  /*1bd80*/  IMAD.SHL.U32 R160, R160, 0x2, RZ ;  /* 0x00000002a0a07824 */ /* 0x000fc400078e00ff */
[C---:B---3--:R-:W-:Y:S01]  /*1bd90*/  HMMA.16816.F32.BF16 R140, R152.reuse, R4, R140 ;  /* 0x00000004988c723c */ /* 0x048fe2000004188c */
[----:B------:R-:W-:Y:S02]  /*1bda0*/  LDSM.16.M88.4 R148, [R207] ;  /* 0x00000000cf94783b */ /* 0x000fe40000000200 */
[----:B------:R-:W-:Y:S02]  /*1bdb0*/  LOP3.LUT R169, R160, 0x6, RZ, 0xc0, !PT ;  /* 0x00000006a0a97812 */ /* 0x000fe400078ec0ff */
[----:B------:R-:W-:Y:S03]  /*1bdc0*/  LDSM.16.M88.4 R164, [R221+0x8800] ;  /* 0x00880000dda4783b */ /* 0x000fe60000000200 */
[C---:B------:R-:W-:Y:S01]  /*1bdd0*/  HMMA.16816.F32.BF16 R64, R152.reuse, R6, R64 ;  /* 0x000000069840723c */ /* 0x040fe20000041840 */
[----:B------:R-:W-:Y:S07]  /*1bde0*/  LDSM.16.M88.4 R4, [R210+0x4000] ;  /* 0x00400000d204783b */ /* 0x000fee0000000200 */
[C---:B-----5:R-:W-:Y:S01]  /*1bdf0*/  HMMA.16816.F32.BF16 R160, R152.reuse, R156, R60 ;  /* 0x0000009c98a0723c */ /* 0x060fe2000004183c */
[----:B------:R-:W2:Y:S07]  /*1be00*/  LDSM.16.M88.4 R60, [R223+0x2000] ;  /* 0x00200000df3c783b */ /* 0x000eae0000000200 */
[----:B------:R-:W-:Y:S01]  /*1be10*/  HMMA.16816.F32.BF16 R56, R152, R158, R56 ;  /* 0x0000009e9838723c */ /* 0x000fe20000041838 */
[----:B------:R-:W3:Y:S07]  /*1be20*/  LDSM.16.M88.4 R156, [R206] ;  /* 0x00000000ce9c783b */ /* 0x000eee0000000200 */
[C---:B-1----:R-:W-:Y:S08]  /*1be30*/  HMMA.16816.F32.BF16 R140, R144.reuse, R8, R140 ;  /* 0x00000008908c723c */ /* 0x042ff0000004188c */
[----:B------:R-:W-:Y:S01]  /*1be40*/  HMMA.16816.F32.BF16 R64, R144, R10, R64 ;  /* 0x0000000a9040723c */ /* 0x000fe20000041840 */
[----:B------:R-:W1:Y:S11]  /*1be50*/  LDSM.16.M88.4 R8, [R210+0x4800] ;  /* 0x00480000d208783b */ /* 0x000e760000000200 */
[----:B------:R-:W-:Y:S04]  /*1be60*/  @!UPT UIADD3 URZ, URZ, URZ, URZ ;  /* 0x0000003f3f3ff290 */ /* 0x000fe8000fffe03f */
[----:B--2---:R-:W-:Y:S08]  /*1be70*/  HMMA.16816.F32.BF16 R140, R60, R4, R140 ;  /* 0x000000043c8c723c */ /* 0x004ff0000004188c */
[C---:B---3--:R-:W-:Y:S08]  /*1be80*/  HMMA.16816.F32.BF16 R44, R152.reuse, R156, R44 ;  /* 0x0000009c982c723c */ /* 0x048ff0000004182c */
[C---:B------:R-:W-:Y:S01]  /*1be90*/  HMMA.16816.F32.BF16 R40, R152.reuse, R158, R40 ;  /* 0x0000009e9828723c */ /* 0x040fe20000041828 */
[----:B------:R-:W2:Y:S07]  /*1bea0*/  LDSM.16.M88.4 R156, [R221+0x9000] ;  /* 0x00900000dd9c783b */ /* 0x000eae0000000200 */
[----:B------:R-:W-:Y:S01]  /*1beb0*/  HMMA.16816.F32.BF16 R52, R152, R148, R52 ;  /* 0x000000949834723c */ /* 0x000fe20000041834 */
[----:B----4-:R-:W-:-:S02]  /*1bec0*/  FMUL.FTZ R140, R140, R192 ;  /* 0x000000c08c8c7220 */ /* 0x010fc40000410000 */
[-C--:B------:R-:W-:Y:S02]  /*1bed0*/  FMUL.FTZ R141, R141, R192.reuse ;  /* 0x000000c08d8d7220 */ /* 0x080fe40000410000 */
[----:B------:R-:W-:-:S03]  /*1bee0*/  FMUL.FTZ R142, R142, R192 ;  /* 0x000000c08e8e7220 */ /* 0x000fc60000410000 */
[----:B------:R-:W-:Y:S01]  /*1bef0*/  HMMA.16816.F32.BF16 R48, R152, R150, R48 ;  /* 0x000000969830723c */ /* 0x000fe20000041830 */
[----:B------:R-:W3:Y:S07]  /*1bf00*/  LDSM.16.M88.4 R148, [R205] ;  /* 0x00000000cd94783b */ /* 0x000eee0000000200 */
[C---:B------:R-:W-:Y:S01]  /*1bf10*/  HMMA.16816.F32.BF16 R160, R144.reuse, R164, R160 ;  /* 0x000000a490a0723c */ /* 0x040fe200000418a0 */
[----:B------:R-:W-:Y:S07]  /*1bf20*/  MUFU.TANH R179, R140 ;  /* 0x0000008c00b37308 */ /* 0x000fee0000002400 */
[----:B------:R-:W-:Y:S01]  /*1bf30*/  HMMA.16816.F32.BF16 R56, R144, R166, R56 ;  /* 0x000000a69038723c */ /* 0x000fe20000041838 */
[----:B------:R-:W-:Y:S06]  /*1bf40*/  MUFU.TANH R196, R141 ;  /* 0x0000008d00c47308 */ /* 0x000fec0000002400 */
[----:B------:R-:W-:-:S02]  /*1bf50*/  FMUL.FTZ R166, R143, R192 ;  /* 0x000000c08fa67220 */ /* 0x000fc40000410000 */
[----:B------:R4:W-:Y:S01]  /*1bf60*/  MUFU.TANH R184, R142 ;  /* 0x0000008e00b87308 */ /* 0x0009e20000002400 */
[C---:B------:R-:W-:Y:S01]  /*1bf70*/  HMMA.16816.F32.BF16 R64, R60.reuse, R6, R64 ;  /* 0x000000063c40723c */ /* 0x040fe20000041840 */
[----:B------:R-:W-:Y:S04]  /*1bf80*/  LDSM.16.M88.4 R4, [R204] ;  /* 0x00000000cc04783b */ /* 0x000fe80000000200 */
[----:B----4-:R-:W4:Y:S03]  /*1bf90*/  LDSM.16.M88.4 R140, [R210+0x5000] ;  /* 0x00500000d28c783b */ /* 0x010f260000000200 */
[----:B-1----:R-:W-:Y:S08]  /*1bfa0*/  HMMA.16816.F32.BF16 R160, R60, R8, R160 ;  /* 0x000000083ca0723c */ /* 0x002ff000000418a0 */
[----:B--2---:R-:W-:Y:S08]  /*1bfb0*/  HMMA.16816.F32.BF16 R52, R144, R156, R52 ;  /* 0x0000009c9034723c */ /* 0x004ff00000041834 */
[----:B------:R-:W-:Y:S01]  /*1bfc0*/  HMMA.16816.F32.BF16 R56, R60, R10, R56 ;  /* 0x0000000a3c38723c */ /* 0x000fe20000041838 */
[----:B------:R-:W1:Y:S07]  /*1bfd0*/  LDSM.16.M88.4 R8, [R221+0x9800] ;  /* 0x00980000dd08783b */ /* 0x000e6e0000000200 */
[----:B------:R-:W-:Y:S01]  /*1bfe0*/  HMMA.16816.F32.BF16 R48, R144, R158, R48 ;  /* 0x0000009e9030723c */ /* 0x000fe20000041830 */
[----:B------:R-:W-:-:S02]  /*1bff0*/  FMUL.FTZ R64, R64, R192 ;  /* 0x000000c040407220 */ /* 0x000fc40000410000 */
[-C--:B------:R-:W-:Y:S02]  /*1c000*/  FMUL.FTZ R65, R65, R192.reuse ;  /* 0x000000c041417220 */ /* 0x080fe40000410000 */
[-C--:B------:R-:W-:Y:S02]  /*1c010*/  FMUL.FTZ R66, R66, R192.reuse ;  /* 0x000000c042427220 */ /* 0x080fe40000410000 */
[-C--:B------:R-:W-:Y:S01]  /*1c020*/  FMUL.FTZ R67, R67, R192.reuse ;  /* 0x000000c043437220 */ /* 0x080fe20000410000 */
[----:B---3--:R-:W-:Y:S01]  /*1c030*/  HMMA.16816.F32.BF16 R36, R152, R148, R36 ;  /* 0x000000949824723c */ /* 0x008fe20000041824 */
[----:B------:R-:W-:Y:S07]  /*1c040*/  MUFU.TANH R167, R64 ;  /* 0x0000004000a77308 */ /* 0x000fee0000002400 */
[C---:B----4-:R-:W-:Y:S01]  /*1c050*/  HMMA.16816.F32.BF16 R52, R60.reuse, R140, R52 ;  /* 0x0000008c3c34723c */ /* 0x050fe20000041834 */
[----:B------:R-:W-:Y:S07]  /*1c060*/  MUFU.TANH R148, R65 ;  /* 0x0000004100947308 */ /* 0x000fee0000002400 */
[----:B------:R-:W-:Y:S01]  /*1c070*/  HMMA.16816.F32.BF16 R48, R60, R142, R48 ;  /* 0x0000008e3c30723c */ /* 0x000fe20000041830 */
[----:B------:R-:W-:Y:S01]  /*1c080*/  MUFU.TANH R149, R66 ;  /* 0x0000004200957308 */ /* 0x000fe20000002400 */
[----:B------:R-:W2:Y:S07]  /*1c090*/  LDSM.16.M88.4 R140, [R210+0x5800] ;  /* 0x00580000d28c783b */ /* 0x000eae0000000200 */
[----:B------:R3:W-:Y:S01]  /*1c0a0*/  MUFU.TANH R156, R67 ;  /* 0x00000043009c7308 */ /* 0x0007e20000002400 */
[C---:B------:R-:W-:Y:S08]  /*1c0b0*/  HMMA.16816.F32.BF16 R28, R152.reuse, R4, R28 ;  /* 0x00000004981c723c */ /* 0x040ff0000004181c */
[----:B------:R-:W-:Y:S01]  /*1c0c0*/  HMMA.16816.F32.BF16 R24, R152, R6, R24 ;  /* 0x000000069818723c */ /* 0x000fe20000041818 */
[----:B------:R-:W4:Y:S04]  /*1c0d0*/  LDSM.16.M88.4 R4, [R221+0xa000] ;  /* 0x00a00000dd04783b */ /* 0x000f280000000200 */
[----:B---3--:R-:W3:Y:S03]  /*1c0e0*/  LDSM.16.M88.4 R64, [R139] ;  /* 0x000000008b40783b */ /* 0x008ee60000000200 */
[----:B-1----:R-:W-:Y:S08]  /*1c0f0*/  HMMA.16816.F32.BF16 R44, R144, R8, R44 ;  /* 0x00000008902c723c */ /* 0x002ff0000004182c */
[----:B------:R-:W-:Y:S08]  /*1c100*/  HMMA.16816.F32.BF16 R32, R152, R150, R32 ;  /* 0x000000969820723c */ /* 0x000ff00000041820 */
[----:B------:R-:W-:Y:S01]  /*1c110*/  HMMA.16816.F32.BF16 R40, R144, R10, R40 ;  /* 0x0000000a9028723c */ /* 0x000fe20000041828 */
[----:B------:R-:W1:Y:S01]  /*1c120*/  LDSM.16.M88.4 R8, [R221+0xa800] ;  /* 0x00a80000dd08783b */ /* 0x000e620000000200 */
[----:B------:R-:W-:-:S02]  /*1c130*/  FMUL.FTZ R52, R52, R192 ;  /* 0x000000c034347220 */ /* 0x000fc40000410000 */
[-C--:B------:R-:W-:Y:S02]  /*1c140*/  FMUL.FTZ R53, R53, R192.reuse ;  /* 0x000000c035357220 */ /* 0x080fe40000410000 */
[-C--:B------:R-:W-:Y:S02]  /*1c150*/  FMUL.FTZ R54, R54, R192.reuse ;  /* 0x000000c036367220 */ /* 0x080fe40000410000 */
[-C--:B------:R-:W-:Y:S01]  /*1c160*/  FMUL.FTZ R150, R163, R192.reuse ;  /* 0x000000c0a3967220 */ /* 0x080fe20000410000 */
[----:B--2---:R-:W-:Y:S01]  /*1c170*/  HMMA.16816.F32.BF16 R44, R60, R140, R44 ;  /* 0x0000008c3c2c723c */ /* 0x004fe2000004182c */
[----:B------:R-:W-:Y:S08]  /*1c180*/  MUFU.TANH R163, R52 ;  /* 0x0000003400a37308 */ /* 0x000ff00000002400 */
[----:B------:R-:W-:Y:S01]  /*1c190*/  MUFU.TANH R198, R53 ;  /* 0x0000003500c67308 */ /* 0x000fe20000002400 */
[----:B----4-:R-:W-:Y:S07]  /*1c1a0*/  HMMA.16816.F32.BF16 R36, R144, R4, R36 ;  /* 0x000000049024723c */ /* 0x010fee0000041824 */
[----:B------:R2:W-:Y:S01]  /*1c1b0*/  MUFU.TANH R199, R54 ;  /* 0x0000003600c77308 */ /* 0x0005e20000002400 */
[----:B---3--:R-:W-:Y:S07]  /*1c1c0*/  HMMA.16816.F32.BF16 R20, R152, R64, R20 ;  /* 0x000000409814723c */ /* 0x008fee0000041814 */
[-C--:B------:R-:W-:Y:S01]  /*1c1d0*/  FMUL.FTZ R64, R55, R192.reuse ;  /* 0x000000c037407220 */ /* 0x080fe20000410000 */
[----:B------:R-:W-:Y:S01]  /*1c1e0*/  HMMA.16816.F32.BF16 R32, R144, R6, R32 ;  /* 0x000000069020723c */ /* 0x000fe20000041820 */
[----:B------:R-:W-:Y:S04]  /*1c1f0*/  LDSM.16.M88.4 R4, [R221+0xb000] ;  /* 0x00b00000dd04783b */ /* 0x000fe80000000200 */
[----:B--2---:R-:W2:Y:S03]  /*1c200*/  LDSM.16.M88.4 R52, [R210+0x6000] ;  /* 0x00600000d234783b */ /* 0x004ea60000000200 */
[----:B------:R-:W-:Y:S01]  /*1c210*/  HMMA.16816.F32.BF16 R16, R152, R66, R16 ;  /* 0x000000429810723c */ /* 0x000fe20000041810 */
[----:B------:R-:W-:-:S02]  /*1c220*/  FMUL.FTZ R44, R44, R192 ;  /* 0x000000c02c2c7220 */ /* 0x000fc40000410000 */
[----:B------:R-:W-:-:S05]  /*1c230*/  FMUL.FTZ R45, R45, R192 ;  /* 0x000000c02d2d7220 */ /* 0x000fca0000410000 */
[----:B-1----:R-:W-:Y:S01]  /*1c240*/  HMMA.16816.F32.BF16 R28, R144, R8, R28 ;  /* 0x00000008901c723c */ /* 0x002fe2000004181c */
[----:B------:R-:W-:-:S07]  /*1c250*/  FMUL.FTZ R140, R50, R192 ;  /* 0x000000c0328c7220 */ /* 0x000fce0000410000 */
[----:B------:R-:W-:Y:S01]  /*1c260*/  HMMA.16816.F32.BF16 R24, R144, R10, R24 ;  /* 0x0000000a9018723c */ /* 0x000fe20000041818 */
[----:B------:R-:W1:Y:S01]  /*1c270*/  LDSM.16.M88.4 R8, [R138] ;  /* 0x000000008a08783b */ /* 0x000e620000000200 */
[-C--:B------:R-:W-:Y:S01]  /*1c280*/  FMUL.FTZ R50, R51, R192.reuse ;  /* 0x000000c033327220 */ /* 0x080fe20000410000 */
[----:B------:R-:W-:Y:S01]  /*1c290*/  MUFU.TANH R141, R45 ;  /* 0x0000002d008d7308 */ /* 0x000fe20000002400 */
[----:B------:R-:W-:-:S04]  /*1c2a0*/  FMUL.FTZ R200, R46, R192 ;  /* 0x000000c02ec87220 */ /* 0x000fc80000410000 */
[C---:B------:R-:W-:Y:S03]  /*1c2b0*/  HMMA.16816.F32.BF16 R40, R60.reuse, R142, R40 ;  /* 0x0000008e3c28723c */ /* 0x040fe60000041828 */
[----:B------:R3:W-:Y:S04]  /*1c2c0*/  MUFU.TANH R51, R44 ;  /* 0x0000002c00337308 */ /* 0x0007e80000002400 */
[----:B------:R-:W-:Y:S02]  /*1c2d0*/  FMUL.FTZ R143, R47, R192 ;  /* 0x000000c02f8f7220 */ /* 0x000fe40000410000 */
[----:B---3--:R-:W3:Y:S01]  /*1c2e0*/  LDSM.16.M88.4 R44, [R210+0x6800] ;  /* 0x00680000d22c783b */ /* 0x008ee20000000200 */
[----:B--2---:R-:W-:Y:S08]  /*1c2f0*/  HMMA.16816.F32.BF16 R36, R60, R52, R36 ;  /* 0x000000343c24723c */ /* 0x004ff00000041824 */
[C---:B------:R-:W-:Y:S08]  /*1c300*/  HMMA.16816.F32.BF16 R20, R144.reuse, R4, R20 ;  /* 0x000000049014723c */ /* 0x040ff00000041814 */
[----:B------:R-:W-:Y:S01]  /*1c310*/  HMMA.16816.F32.BF16 R16, R144, R6, R16 ;  /* 0x000000069010723c */ /* 0x000fe20000041810 */
[----:B------:R-:W2:Y:S01]  /*1c320*/  LDSM.16.M88.4 R4, [R221+0xb800] ;  /* 0x00b80000dd04783b */ /* 0x000ea20000000200 */
[----:B------:R-:W-:-:S06]  /*1c330*/  IMAD R169, R244, 0x80, R169 ;  /* 0x00000080f4a97824 */ /* 0x000fcc00078e02a9 */
[----:B------:R-:W-:Y:S01]  /*1c340*/  HMMA.16816.F32.BF16 R32, R60, R54, R32 ;  /* 0x000000363c20723c */ /* 0x000fe20000041820 */
[----:B------:R-:W-:Y:S01]  /*1c350*/  IADD3 R168, R169, 0x1, RZ ;  /* 0x00000001a9a87810 */ /* 0x000fe20007ffe0ff */
[----:B------:R-:W-:-:S06]  /*1c360*/  FMUL.FTZ R36, R36, R192 ;  /* 0x000000c024247220 */ /* 0x000fcc0000410000 */
[----:B-1----:R-:W-:Y:S01]  /*1c370*/  HMMA.16816.F32.BF16 R12, R152, R8, R12 ;  /* 0x00000008980c723c */ /* 0x002fe2000004180c */
[-C--:B------:R-:W-:Y:S01]  /*1c380*/  FMUL.FTZ R37, R37, R192.reuse ;  /* 0x000000c025257220 */ /* 0x080fe20000410000 */
[----:B------:R-:W1:Y:S01]  /*1c390*/  I2F R171, R168 ;  /* 0x000000a800ab7306 */ /* 0x000e620000201400 */
[-C--:B------:R-:W-:Y:S01]  /*1c3a0*/  FMUL.FTZ R157, R160, R192.reuse ;  /* 0x000000c0a09d7220 */ /* 0x080fe20000410000 */
[C---:B------:R-:W-:Y:S01]  /*1c3b0*/  IADD3 R170, R169.reuse, 0x8, RZ ;  /* 0x00000008a9aa7810 */ /* 0x040fe20007ffe0ff */
[-C--:B------:R-:W-:Y:S01]  /*1c3c0*/  FMUL.FTZ R249, R38, R192.reuse ;  /* 0x000000c026f97220 */ /* 0x080fe20000410000 */
[C---:B------:R-:W-:Y:S02]  /*1c3d0*/  IADD3 R172, R169.reuse, 0x9, RZ ;  /* 0x00000009a9ac7810 */ /* 0x040fe40007ffe0ff */
[----:B---3--:R-:W-:Y:S01]  /*1c3e0*/  HMMA.16816.F32.BF16 R28, R60, R44, R28 ;  /* 0x0000002c3c1c723c */ /* 0x008fe2000004181c */
[----:B------:R-:W-:Y:S01]  /*1c3f0*/  IADD3 R174, R169, 0x10, RZ ;  /* 0x00000010a9ae7810 */ /* 0x000fe20007ffe0ff */
[----:B------:R-:W3:Y:S01]  /*1c400*/  MUFU.TANH R166, R166 ;  /* 0x000000a600a67308 */ /* 0x000ee20000002400 */
[----:B------:R-:W-:-:S04]  /*1c410*/  FMUL.FTZ R158, R161, R192 ;  /* 0x000000c0a19e7220 */ /* 0x000fc80000410000 */
[----:B------:R-:W-:-:S03]  /*1c420*/  FMUL.FTZ R45, R39, R192 ;  /* 0x000000c0272d7220 */ /* 0x000fc60000410000 */
[----:B------:R-:W-:Y:S01]  /*1c430*/  MUFU.TANH R203, R36 ;  /* 0x0000002400cb7308 */ /* 0x000fe20000002400 */
[-C--:B------:R-:W-:Y:S01]  /*1c440*/  FMUL.FTZ R161, R58, R192.reuse ;  /* 0x000000c03aa17220 */ /* 0x080fe20000410000 */
[----:B------:R-:W-:Y:S01]  /*1c450*/  IADD3 R176, R169, 0x11, RZ ;  /* 0x00000011a9b07810 */ /* 0x000fe20007ffe0ff */
[----:B------:R-:W-:-:S05]  /*1c460*/  FMUL.FTZ R56, R56, R192 ;  /* 0x000000c038387220 */ /* 0x000fca0000410000 */
[----:B------:R4:W-:Y:S01]  /*1c470*/  MUFU.TANH R55, R37 ;  /* 0x0000002500377308 */ /* 0x0009e20000002400 */
[----:B------:R-:W-:Y:S01]  /*1c480*/  IADD3 R178, R169, 0x18, RZ ;  /* 0x00000018a9b27810 */ /* 0x000fe20007ffe0ff */
[----:B------:R-:W-:Y:S01]  /*1c490*/  HMMA.16816.F32.BF16 R24, R60, R46, R24 ;  /* 0x0000002e3c18723c */ /* 0x000fe20000041818 */
[----:B------:R-:W-:-:S05]  /*1c4a0*/  FMUL.FTZ R159, R162, R192 ;  /* 0x000000c0a29f7220 */ /* 0x000fca0000410000 */
[----:B------:R-:W-:Y:S01]  /*1c4b0*/  I2F R173, R170 ;  /* 0x000000aa00ad7306 */ /* 0x000fe20000201400 */
[----:B----4-:R-:W4:Y:S07]  /*1c4c0*/  LDSM.16.M88.4 R36, [R210+0x7000] ;  /* 0x00700000d224783b */ /* 0x010f2e0000000200 */
[----:B------:R-:W-:Y:S01]  /*1c4d0*/  I2F R175, R172 ;  /* 0x000000ac00af7306 */ /* 0x000fe20000201400 */
[----:B------:R-:W-:Y:S01]  /*1c4e0*/  IADD3 R188, R169, 0x19, RZ ;  /* 0x00000019a9bc7810 */ /* 0x000fe20007ffe0ff */
[----:B------:R-:W-:-:S06]  /*1c4f0*/  FMUL.FTZ R59, R59, R192 ;  /* 0x000000c03b3b7220 */ /* 0x000fcc0000410000 */
[----:B------:R-:W-:Y:S01]  /*1c500*/  I2F R185, R174 ;  /* 0x000000ae00b97306 */ /* 0x000fe20000201400 */
[----:B------:R-:W-:-:S07]  /*1c510*/  IADD3 R186, R169, 0x20, RZ ;  /* 0x00000020a9ba7810 */ /* 0x000fce0007ffe0ff */
[----:B------:R-:W5:Y:S01]  /*1c520*/  MUFU.TANH R157, R157 ;  /* 0x0000009d009d7308 */ /* 0x000f620000002400 */
[----:B------:R-:W-:Y:S01]  /*1c530*/  IADD3 R190, R169, 0x21, RZ ;  /* 0x00000021a9be7810 */ /* 0x000fe20007ffe0ff */
[-C--:B------:R-:W-:Y:S02]  /*1c540*/  FMUL.FTZ R160, R57, R192.reuse ;  /* 0x000000c039a07220 */ /* 0x080fe40000410000 */
[----:B------:R-:W-:-:S04]  /*1c550*/  FMUL.FTZ R48, R48, R192 ;  /* 0x000000c030307220 */ /* 0x000fc80000410000 */
[----:B------:R-:W-:Y:S01]  /*1c560*/  I2F R187, R176 ;  /* 0x000000b000bb7306 */ /* 0x000fe20000201400 */
[----:B------:R-:W-:Y:S01]  /*1c570*/  FMUL.FTZ R49, R49, R192 ;  /* 0x000000c031317220 */ /* 0x000fe20000410000 */
[----:B------:R-:W-:-:S06]  /*1c580*/  IADD3 R194, R169, 0x28, RZ ;  /* 0x00000028a9c27810 */ /* 0x000fcc0007ffe0ff */
[----:B------:R-:W1:Y:S01]  /*1c590*/  MUFU.TANH R158, R158 ;  /* 0x0000009e009e7308 */ /* 0x000e620000002400 */
[----:B------:R-:W-:Y:S01]  /*1c5a0*/  IADD3 R164, R169, 0x29, RZ ;  /* 0x00000029a9a47810 */ /* 0x000fe20007ffe0ff */
[-C--:B------:R-:W-:Y:S01]  /*1c5b0*/  FMUL.FTZ R34, R34, R192.reuse ;  /* 0x000000c022227220 */ /* 0x080fe20000410000 */
[----:B--2---:R-:W-:Y:S05]  /*1c5c0*/  HMMA.16816.F32.BF16 R12, R144, R4, R12 ;  /* 0x00000004900c723c */ /* 0x004fea000004180c */
[----:B------:R-:W-:Y:S01]  /*1c5d0*/  I2F R189, R178 ;  /* 0x000000b200bd7306 */ /* 0x000fe20000201400 */
[----:B------:R-:W-:-:S07]  /*1c5e0*/  FMUL.FTZ R35, R35, R192 ;  /* 0x000000c023237220 */ /* 0x000fce0000410000 */
[----:B------:R-:W2:Y:S01]  /*1c5f0*/  MUFU.TANH R151, R56 ;  /* 0x0000003800977308 */ /* 0x000ea20000002400 */
[----:B-1----:R-:W-:-:S07]  /*1c600*/  FFMA.FTZ R4, R0, R171, R196 ;  /* 0x000000ab00047223 */ /* 0x002fce00000100c4 */
[----:B------:R-:W1:Y:S01]  /*1c610*/  MUFU.TANH R161, R161 ;  /* 0x000000a100a17308 */ /* 0x000e620000002400 */
[----:B---3--:R-:W-:Y:S01]  /*1c620*/  FFMA.FTZ R9, R0, R171, R166 ;  /* 0x000000ab00097223 */ /* 0x008fe200000100a6 */
[C---:B------:R-:W-:Y:S02]  /*1c630*/  ISETP.GE.AND P4, PT, R168.reuse, R2, PT ;  /* 0x00000002a800720c */ /* 0x040fe40003f86270 */
[----:B------:R-:W-:-:S04]  /*1c640*/  ISETP.GE.AND P3, PT, R168, R3, PT ;  /* 0x00000003a800720c */ /* 0x000fc80003f66270 */
[----:B------:R-:W-:Y:S01]  /*1c650*/  I2F R191, R188 ;  /* 0x000000bc00bf7306 */ /* 0x000fe20000201400 */
[----:B------:R-:W-:Y:S01]  /*1c660*/  FMUL.FTZ R40, R40, R192 ;  /* 0x000000c028287220 */ /* 0x000fe20000410000 */
[----:B------:R-:W-:-:S06]  /*1c670*/  IADD3 R58, R169, 0x30, RZ ;  /* 0x00000030a93a7810 */ /* 0x000fcc0007ffe0ff */
[----:B------:R-:W3:Y:S01]  /*1c680*/  MUFU.TANH R159, R159 ;  /* 0x0000009f009f7308 */ /* 0x000ee20000002400 */
[----:B------:R-:W-:-:S07]  /*1c690*/  FMUL.FTZ R53, R42, R192 ;  /* 0x000000c02a357220 */ /* 0x000fce0000410000 */
[----:B------:R-:W-:Y:S01]  /*1c6a0*/  MUFU.TANH R162, R59 ;  /* 0x0000003b00a27308 */ /* 0x000fe20000002400 */
[----:B------:R-:W-:Y:S01]  /*1c6b0*/  IADD3 R42, R169, 0x31, RZ ;  /* 0x00000031a92a7810 */ /* 0x000fe20007ffe0ff */
[----:B-----5:R-:W-:-:S06]  /*1c6c0*/  FFMA.FTZ R67, R0, R185, R157 ;  /* 0x000000b900437223 */ /* 0x020fcc000001009d */
[----:B------:R-:W-:Y:S01]  /*1c6d0*/  I2F R193, R186 ;  /* 0x000000ba00c17306 */ /* 0x000fe20000201400 */
[----:B------:R-:W-:-:S07]  /*1c6e0*/  IADD3 R250, R169, 0x38, RZ ;  /* 0x00000038a9fa7810 */ /* 0x000fce0007ffe0ff */
[----:B------:R-:W5:Y:S01]  /*1c6f0*/  I2F R195, R190 ;  /* 0x000000be00c37306 */ /* 0x000f620000201400 */
[----:B------:R-:W-:Y:S02]  /*1c700*/  ISETP.GE.AND P5, PT, R170, R3, PT ;  /* 0x00000003aa00720c */ /* 0x000fe40003fa6270 */
[----:B------:R-:W-:Y:S02]  /*1c710*/  FSEL R4, R4, -INF , !P4 ;  /* 0xff80000004047808 */ /* 0x000fe40006000000 */
[----:B------:R-:W-:-:S03]  /*1c720*/  FSEL R9, R9, -INF , !P3 ;  /* 0xff80000009097808 */ /* 0x000fc60005800000 */
[----:B------:R-:W-:Y:S01]  /*1c730*/  I2F R165, R194 ;  /* 0x000000c200a57306 */ /* 0x000fe20000201400 */
[----:B------:R-:W-:Y:S02]  /*1c740*/  ISETP.GE.AND P4, PT, R172, R3, PT ;  /* 0x00000003ac00720c */ /* 0x000fe40003f86270 */
[----:B------:R-:W-:-:S05]  /*1c750*/  ISETP.GE.AND P3, PT, R174, R2, PT ;  /* 0x00000002ae00720c */ /* 0x000fca0003f66270 */
[----:B------:R-:W-:Y:S01]  /*1c760*/  I2F R197, R164 ;  /* 0x000000a400c57306 */ /* 0x000fe20000201400 */
[----:B------:R-:W-:-:S07]  /*1c770*/  FFMA.FTZ R8, R0, R173, R167 ;  /* 0x000000ad00087223 */ /* 0x000fce00000100a7 */
[----:B------:R-:W1:Y:S01]  /*1c780*/  MUFU.TANH R160, R160 ;  /* 0x000000a000a07308 */ /* 0x000e620000002400 */
[----:B------:R-:W-:-:S07]  /*1c790*/  FMUL.FTZ R31, R31, R192 ;  /* 0x000000c01f1f7220 */ /* 0x000fce0000410000 */
[----:B------:R-:W1:Y:S01]  /*1c7a0*/  MUFU.TANH R48, R48 ;  /* 0x0000003000307308 */ /* 0x000e620000002400 */
[----:B------:R-:W-:-:S07]  /*1c7b0*/  FFMA.FTZ R66, R0, R187, R158 ;  /* 0x000000bb00427223 */ /* 0x000fce000001009e */
[----:B------:R-:W1:Y:S01]  /*1c7c0*/  MUFU.TANH R49, R49 ;  /* 0x0000003100317308 */ /* 0x000e620000002400 */
[----:B------:R-:W-:-:S07]  /*1c7d0*/  ISETP.GE.AND P1, PT, R170, R2, PT ;  /* 0x00000002aa00720c */ /* 0x000fce0003f26270 */
[----:B------:R1:W-:Y:S01]  /*1c7e0*/  MUFU.TANH R46, R34 ;  /* 0x00000022002e7308 */ /* 0x0003e20000002400 */
[----:B------:R-:W-:Y:S01]  /*1c7f0*/  FMUL.FTZ R30, R30, R192 ;  /* 0x000000c01e1e7220 */ /* 0x000fe20000410000 */
[----:B------:R-:W-:-:S06]  /*1c800*/  FSEL R67, R67, -INF , !P3 ;  /* 0xff80000043437808 */ /* 0x000fcc0005800000 */
[----:B------:R-:W3:Y:S01]  /*1c810*/  MUFU.TANH R50, R50 ;  /* 0x0000003200327308 */ /* 0x000ee20000002400 */
[----:B--2---:R-:W-:-:S07]  /*1c820*/  FFMA.FTZ R151, R0, R189, R151 ;  /* 0x000000bd00977223 */ /* 0x004fce0000010097 */
[----:B------:R2:W-:Y:S01]  /*1c830*/  MUFU.TANH R47, R35 ;  /* 0x00000023002f7308 */ /* 0x0005e20000002400 */
[----:B-1----:R-:W-:Y:S01]  /*1c840*/  FFMA.FTZ R34, R0, R173, R149 ;  /* 0x000000ad00227223 */ /* 0x002fe20000010095 */
[----:B------:R-:W-:Y:S01]  /*1c850*/  ISETP.GE.AND P3, PT, R178, R3, PT ;  /* 0x00000003b200720c */ /* 0x000fe20003f66270 */
[----:B------:R-:W-:-:S03]  /*1c860*/  FFMA.FTZ R59, R0, R189, R161 ;  /* 0x000000bd003b7223 */ /* 0x000fc600000100a1 */
[----:B------:R-:W-:Y:S02]  /*1c870*/  FSEL R34, R34, -INF , !P5 ;  /* 0xff80000022227808 */ /* 0x000fe40006800000 */
[----:B------:R-:W1:Y:S01]  /*1c880*/  I2F R57, R58 ;  /* 0x0000003a00397306 */ /* 0x000e620000201400 */
[----:B------:R-:W-:Y:S01]  /*1c890*/  ISETP.GE.AND P5, PT, R176, R2, PT ;  /* 0x00000002b000720c */ /* 0x000fe20003fa6270 */
[----:B--2---:R-:W-:-:S06]  /*1c8a0*/  FFMA.FTZ R35, R0, R175, R156 ;  /* 0x000000af00237223 */ /* 0x004fcc000001009c */
[----:B------:R-:W-:Y:S01]  /*1c8b0*/  MUFU.TANH R64, R64 ;  /* 0x0000004000407308 */ /* 0x000fe20000002400 */
[----:B------:R-:W-:-:S07]  /*1c8c0*/  FSEL R35, R35, -INF , !P4 ;  /* 0xff80000023237808 */ /* 0x000fce0006000000 */
[----:B------:R-:W-:Y:S01]  /*1c8d0*/  MUFU.TANH R201, R40 ;  /* 0x0000002800c97308 */ /* 0x000fe20000002400 */
[----:B------:R-:W-:Y:S01]  /*1c8e0*/  ISETP.GE.AND P4, PT, R178, R2, PT ;  /* 0x00000002b200720c */ /* 0x000fe20003f86270 */
[----:B---3--:R-:W-:Y:S01]  /*1c8f0*/  FFMA.FTZ R56, R0, R185, R159 ;  /* 0x000000b900387223 */ /* 0x008fe2000001009f */
[----:B------:R-:W-:-:S05]  /*1c900*/  FSEL R8, R8, -INF , !P1 ;  /* 0xff80000008087808 */ /* 0x000fca0004800000 */
[----:B------:R-:W-:Y:S01]  /*1c910*/  MUFU.TANH R143, R143 ;  /* 0x0000008f008f7308 */ /* 0x000fe20000002400 */
[----:B------:R-:W-:Y:S01]  /*1c920*/  FSEL R66, R66, -INF , !P5 ;  /* 0xff80000042427808 */ /* 0x000fe20006800000 */
[----:B------:R-:W-:-:S06]  /*1c930*/  FMUL.FTZ R161, R24, R192 ;  /* 0x000000c018a17220 */ /* 0x000fcc0000410000 */
[----:B------:R-:W-:Y:S01]  /*1c940*/  I2F R40, R42 ;  /* 0x0000002a00287306 */ /* 0x000fe20000201400 */
[----:B------:R-:W-:Y:S01]  /*1c950*/  ISETP.GE.AND P1, PT, R174, R3, PT ;  /* 0x00000003ae00720c */ /* 0x000fe20003f26270 */
[----:B-----5:R-:W-:-:S06]  /*1c960*/  FFMA.FTZ R142, R0, R195, R198 ;  /* 0x000000c3008e7223 */ /* 0x020fcc00000100c6 */
[----:B------:R-:W2:Y:S01]  /*1c970*/  I2F R52, R250 ;  /* 0x000000fa00347306 */ /* 0x000ea20000201400 */
[----:B------:R-:W-:Y:S02]  /*1c980*/  ISETP.GE.AND P5, PT, R188, R3, PT ;  /* 0x00000003bc00720c */ /* 0x000fe40003fa6270 */
[----:B------:R-:W-:Y:S02]  /*1c990*/  FSEL R24, R151, -INF , !P4 ;  /* 0xff80000097187808 */ /* 0x000fe40006000000 */
[----:B------:R-:W-:-:S03]  /*1c9a0*/  FSEL R59, R59, -INF , !P3 ;  /* 0xff8000003b3b7808 */ /* 0x000fc60005800000 */
[----:B------:R3:W-:Y:S01]  /*1c9b0*/  MUFU.TANH R196, R31 ;  /* 0x0000001f00c47308 */ /* 0x0007e20000002400 */
[----:B------:R-:W-:Y:S01]  /*1c9c0*/  ISETP.GE.AND P4, PT, R186, R3, PT ;  /* 0x00000003ba00720c */ /* 0x000fe20003f86270 */
[----:B------:R-:W-:Y:S01]  /*1c9d0*/  FMUL.FTZ R32, R32, R192 ;  /* 0x000000c020207220 */ /* 0x000fe20000410000 */
[----:B------:R-:W-:-:S05]  /*1c9e0*/  ISETP.GE.AND P3, PT, R190, R2, PT ;  /* 0x00000002be00720c */ /* 0x000fca0003f66270 */
[----:B------:R5:W-:Y:S01]  /*1c9f0*/  MUFU.TANH R149, R30 ;  /* 0x0000001e00957308 */ /* 0x000be20000002400 */
[----:B------:R-:W-:Y:S01]  /*1ca00*/  FMUL.FTZ R29, R29, R192 ;  /* 0x000000c01d1d7220 */ /* 0x000fe20000410000 */
[----:B------:R-:W-:Y:S01]  /*1ca10*/  FSEL R56, R56, -INF , !P1 ;  /* 0xff80000038387808 */ /* 0x000fe20004800000 */
[CC--:B------:R-:W-:Y:S02]  /*1ca20*/  FFMA.FTZ R65, R0.reuse, R191.reuse, R160 ;  /* 0x000000bf00417223 */ /* 0x0c0fe400000100a0 */
[----:B---3--:R-:W-:Y:S01]  /*1ca30*/  FFMA.FTZ R31, R0, R191, R162 ;  /* 0x000000bf001f7223 */ /* 0x008fe200000100a2 */
[-C--:B------:R-:W-:Y:S01]  /*1ca40*/  ISETP.GE.AND P1, PT, R188, R2.reuse, PT ;  /* 0x00000002bc00720c */ /* 0x080fe20003f26270 */
[----:B------:R-:W-:Y:S01]  /*1ca50*/  FFMA.FTZ R48, R0, R165, R48 ;  /* 0x000000a500307223 */ /* 0x000fe20000010030 */
[----:B------:R-:W-:Y:S01]  /*1ca60*/  FSEL R142, R142, -INF , !P3 ;  /* 0xff8000008e8e7808 */ /* 0x000fe20005800000 */
[C---:B------:R-:W-:Y:S02]  /*1ca70*/  FFMA.FTZ R49, R0.reuse, R197, R49 ;  /* 0x000000c500317223 */ /* 0x040fe40000010031 */
[C---:B-----5:R-:W-:Y:S01]  /*1ca80*/  FFMA.FTZ R30, R0.reuse, R193, R199 ;  /* 0x000000c1001e7223 */ /* 0x060fe200000100c7 */
[----:B------:R-:W-:Y:S01]  /*1ca90*/  FSEL R31, R31, -INF , !P5 ;  /* 0xff8000001f1f7808 */ /* 0x000fe20006800000 */
[----:B------:R-:W-:Y:S01]  /*1caa0*/  FFMA.FTZ R197, R0, R197, R50 ;  /* 0x000000c500c57223 */ /* 0x000fe20000010032 */
[----:B------:R-:W-:-:S02]  /*1cab0*/  ISETP.GE.AND P5, PT, R194, R2, PT ;  /* 0x00000002c200720c */ /* 0x000fc40003fa6270 */
[----:B------:R-:W-:Y:S01]  /*1cac0*/  FSEL R30, R30, -INF , !P4 ;  /* 0xff8000001e1e7808 */ /* 0x000fe20006000000 */
[----:B------:R-:W-:Y:S01]  /*1cad0*/  MUFU.TANH R251, R32 ;  /* 0x0000002000fb7308 */ /* 0x000fe20000002400 */
[C---:B------:R-:W-:Y:S02]  /*1cae0*/  ISETP.GE.AND P4, PT, R164.reuse, R2, PT ;  /* 0x00000002a400720c */ /* 0x040fe40003f86270 */
[----:B------:R-:W-:Y:S01]  /*1caf0*/  ISETP.GE.AND P3, PT, R164, R3, PT ;  /* 0x00000003a400720c */ /* 0x000fe20003f66270 */
[C---:B-1----:R-:W-:Y:S01]  /*1cb00*/  FFMA.FTZ R159, R0.reuse, R57, R51 ;  /* 0x00000039009f7223 */ /* 0x042fe20000010033 */
[----:B------:R-:W-:Y:S01]  /*1cb10*/  FSEL R65, R65, -INF , !P1 ;  /* 0xff80000041417808 */ /* 0x000fe20004800000 */
[----:B--2---:R-:W-:Y:S01]  /*1cb20*/  FFMA.FTZ R162, R0, R52, R201 ;  /* 0x0000003400a27223 */ /* 0x004fe200000100c9 */
[----:B------:R-:W-:Y:S01]  /*1cb30*/  FSEL R157, R48, -INF , !P5 ;  /* 0xff800000309d7808 */ /* 0x000fe20006800000 */
[----:B------:R1:W-:Y:S01]  /*1cb40*/  MUFU.TANH R32, R29 ;  /* 0x0000001d00207308 */ /* 0x0003e20000002400 */
[----:B------:R-:W-:Y:S01]  /*1cb50*/  ISETP.GE.AND P1, PT, R190, R3, PT ;  /* 0x00000003be00720c */ /* 0x000fe20003f26270 */
[----:B------:R-:W-:Y:S01]  /*1cb60*/  FFMA.FTZ R48, R0, R40, R143 ;  /* 0x0000002800307223 */ /* 0x000fe2000001008f */
[----:B------:R-:W-:Y:S01]  /*1cb70*/  FSEL R156, R49, -INF , !P4 ;  /* 0xff800000319c7808 */ /* 0x000fe20006000000 */
[----:B----4-:R-:W-:Y:S01]  /*1cb80*/  HMMA.16816.F32.BF16 R20, R60, R36, R20 ;  /* 0x000000243c14723c */ /* 0x010fe20000041814 */
[----:B------:R-:W-:-:S02]  /*1cb90*/  FSEL R51, R197, -INF , !P3 ;  /* 0xff800000c5337808 */ /* 0x000fc40005800000 */
[----:B------:R-:W-:Y:S02]  /*1cba0*/  ISETP.GE.AND P4, PT, R42, R3, PT ;  /* 0x000000032a00720c */ /* 0x000fe40003f86270 */
[----:B------:R-:W-:Y:S02]  /*1cbb0*/  ISETP.GE.AND P3, PT, R250, R2, PT ;  /* 0x00000002fa00720c */ /* 0x000fe40003f66270 */
[----:B------:R-:W-:Y:S01]  /*1cbc0*/  IADD3 R36, R169, 0x40, RZ ;  /* 0x00000040a9247810 */ /* 0x000fe20007ffe0ff */
[----:B------:R-:W-:Y:S02]  /*1cbd0*/  FMUL.FTZ R37, R26, R192 ;  /* 0x000000c01a257220 */ /* 0x000fe40000410000 */
[----:B-1----:R-:W-:Y:S01]  /*1cbe0*/  FFMA.FTZ R29, R0, R195, R64 ;  /* 0x000000c3001d7223 */ /* 0x002fe20000010040 */
[----:B------:R-:W-:Y:S01]  /*1cbf0*/  ISETP.GE.AND P5, PT, R58, R3, PT ;  /* 0x000000033a00720c */ /* 0x000fe20003fa6270 */
[----:B------:R-:W-:Y:S01]  /*1cc00*/  HMMA.16816.F32.BF16 R180, R152, R10, R180 ;  /* 0x0000000a98b4723c */ /* 0x000fe200000418b4 */
[----:B------:R-:W-:-:S02]  /*1cc10*/  FSEL R48, R48, -INF , !P4 ;  /* 0xff80000030307808 */ /* 0x000fc40006000000 */
[----:B------:R-:W-:Y:S01]  /*1cc20*/  FSEL R29, R29, -INF , !P1 ;  /* 0xff8000001d1d7808 */ /* 0x000fe20004800000 */
[----:B------:R-:W-:Y:S01]  /*1cc30*/  I2F R168, R36 ;  /* 0x0000002400a87306 */ /* 0x000fe20000201400 */
[-C--:B------:R-:W-:Y:S02]  /*1cc40*/  ISETP.GE.AND P1, PT, R58, R2.reuse, PT ;  /* 0x000000023a00720c */ /* 0x080fe40003f26270 */
[----:B------:R-:W-:Y:S02]  /*1cc50*/  FSEL R162, R162, -INF , !P3 ;  /* 0xff800000a2a27808 */ /* 0x000fe40005800000 */
[CC--:B------:R-:W-:Y:S02]  /*1cc60*/  ISETP.GE.AND P4, PT, R36.reuse, R2.reuse, PT ;  /* 0x000000022400720c */ /* 0x0c0fe40003f86270 */
[----:B------:R-:W-:Y:S01]  /*1cc70*/  ISETP.GE.AND P3, PT, R36, R3, PT ;  /* 0x000000032400720c */ /* 0x000fe20003f66270 */
[----:B------:R1:W-:Y:S01]  /*1cc80*/  MUFU.TANH R58, R37 ;  /* 0x00000025003a7308 */ /* 0x0003e20000002400 */
[----:B------:R-:W-:Y:S01]  /*1cc90*/  ISETP.GE.AND P6, PT, R172, R2, PT ;  /* 0x00000002ac00720c */ /* 0x000fe20003fc6270 */
[----:B-1----:R-:W-:Y:S01]  /*1cca0*/  HMMA.16816.F32.BF16 R36, R60, R38, R16 ;  /* 0x000000263c24723c */ /* 0x002fe20000041810 */
[----:B------:R-:W1:Y:S05]  /*1ccb0*/  LDSM.16.M88.4 R16, [R210+0x7800] ;  /* 0x00780000d210783b */ /* 0x000e6a0000000200 */
[----:B------:R-:W2:Y:S01]  /*1ccc0*/  MUFU.TANH R150, R150 ;  /* 0x0000009600967308 */ /* 0x000ea20000002400 */
[----:B------:R-:W-:Y:S01]  /*1ccd0*/  IADD3 R172, R169, 0x41, RZ ;  /* 0x00000041a9ac7810 */ /* 0x000fe20007ffe0ff */
[----:B------:R-:W-:-:S06]  /*1cce0*/  FMUL.FTZ R41, R41, R192 ;  /* 0x000000c029297220 */ /* 0x000fcc0000410000 */
[----:B------:R-:W3:Y:S01]  /*1ccf0*/  MUFU.TANH R53, R53 ;  /* 0x0000003500357308 */ /* 0x000ee20000002400 */
[----:B------:R-:W-:Y:S01]  /*1cd00*/  IADD3 R202, R169, 0x39, RZ ;  /* 0x00000039a9ca7810 */ /* 0x000fe20007ffe0ff */
[-C--:B------:R-:W-:Y:S01]  /*1cd10*/  FMUL.FTZ R43, R43, R192.reuse ;  /* 0x000000c02b2b7220 */ /* 0x080fe20000410000 */
[----:B------:R-:W-:Y:S01]  /*1cd20*/  IADD3 R166, R169, 0x48, RZ ;  /* 0x00000048a9a67810 */ /* 0x000fe20007ffe0ff */
[----:B------:R-:W-:Y:S01]  /*1cd30*/  FFMA.FTZ R5, R0, R175, R148 ;  /* 0x000000af00057223 */ /* 0x000fe20000010094 */
[----:B------:R-:W-:Y:S01]  /*1cd40*/  HMMA.16816.F32.BF16 R180, R144, R6, R180 ;  /* 0x0000000690b4723c */ /* 0x000fe200000418b4 */
[-C--:B------:R-:W-:Y:S02]  /*1cd50*/  FMUL.FTZ R28, R28, R192.reuse ;  /* 0x000000c01c1c7220 */ /* 0x080fe40000410000 */
[----:B------:R-:W-:Y:S01]  /*1cd60*/  FMUL.FTZ R44, R33, R192 ;  /* 0x000000c0212c7220 */ /* 0x000fe20000410000 */
[----:B------:R-:W4:Y:S01]  /*1cd70*/  I2F R170, R172 ;  /* 0x000000ac00aa7306 */ /* 0x000f220000201400 */
[----:B------:R-:W-:Y:S01]  /*1cd80*/  FSEL R5, R5, -INF , !P6 ;  /* 0xff80000005057808 */ /* 0x000fe20007000000 */
[----:B--2---:R-:W-:Y:S01]  /*1cd90*/  FFMA.FTZ R185, R0, R187, R150 ;  /* 0x000000bb00b97223 */ /* 0x004fe20000010096 */
[----:B------:R-:W-:-:S02]  /*1cda0*/  ISETP.GE.AND P6, PT, R176, R3, PT ;  /* 0x00000003b000720c */ /* 0x000fc40003fc6270 */
[----:B------:R-:W-:Y:S02]  /*1cdb0*/  IADD3 R158, R169, 0x51, RZ ;  /* 0x00000051a99e7810 */ /* 0x000fe40007ffe0ff */
[----:B------:R-:W-:Y:S01]  /*1cdc0*/  FSEL R159, R159, -INF , !P1 ;  /* 0xff8000009f9f7808 */ /* 0x000fe20004800000 */
[----:B------:R2:W-:Y:S01]  /*1cdd0*/  I2F R54, R202 ;  /* 0x000000ca00367306 */ /* 0x0005e20000201400 */
[----:B---3--:R-:W-:Y:S02]  /*1cde0*/  FFMA.FTZ R49, R0, R52, R53 ;  /* 0x0000003400317223 */ /* 0x008fe40000010035 */
[----:B------:R-:W-:-:S05]  /*1cdf0*/  FMUL.FTZ R190, R25, R192 ;  /* 0x000000c019be7220 */ /* 0x000fca0000410000 */
[----:B------:R-:W-:Y:S01]  /*1ce00*/  MUFU.TANH R140, R140 ;  /* 0x0000008c008c7308 */ /* 0x000fe20000002400 */
[----:B------:R-:W-:Y:S02]  /*1ce10*/  ISETP.GE.AND P1, PT, R250, R3, PT ;  /* 0x00000003fa00720c */ /* 0x000fe40003f26270 */
[----:B------:R-:W-:-:S05]  /*1ce20*/  IADD3 R151, R169, 0x60, RZ ;  /* 0x00000060a9977810 */ /* 0x000fca0007ffe0ff */
[----:B------:R-:W-:Y:S01]  /*1ce30*/  MUFU.TANH R200, R200 ;  /* 0x000000c800c87308 */ /* 0x000fe20000002400 */
[C---:B--2---:R-:W-:Y:S01]  /*1ce40*/  IADD3 R202, R169.reuse, 0x50, RZ ;  /* 0x00000050a9ca7810 */ /* 0x044fe20007ffe0ff */
[----:B------:R-:W-:Y:S01]  /*1ce50*/  FMUL.FTZ R11, R36, R192 ;  /* 0x000000c0240b7220 */ /* 0x000fe20000410000 */
[----:B------:R-:W-:Y:S01]  /*1ce60*/  IADD3 R64, R169, 0x68, RZ ;  /* 0x00000068a9407810 */ /* 0x000fe20007ffe0ff */
[----:B------:R-:W-:-:S04]  /*1ce70*/  FFMA.FTZ R163, R0, R193, R163 ;  /* 0x000000c100a37223 */ /* 0x000fc800000100a3 */
[----:B------:R-:W-:Y:S01]  /*1ce80*/  MUFU.TANH R249, R249 ;  /* 0x000000f900f97308 */ /* 0x000fe20000002400 */
[----:B------:R-:W-:-:S07]  /*1ce90*/  IADD3 R252, R169, 0x49, RZ ;  /* 0x00000049a9fc7810 */ /* 0x000fce0007ffe0ff */
[----:B------:R-:W-:Y:S01]  /*1cea0*/  MUFU.TANH R45, R45 ;  /* 0x0000002d002d7308 */ /* 0x000fe20000002400 */
[----:B------:R-:W-:Y:S01]  /*1ceb0*/  IADD3 R167, R169, 0x39, RZ ;  /* 0x00000039a9a77810 */ /* 0x000fe20007ffe0ff */
[----:B------:R-:W-:Y:S02]  /*1cec0*/  FFMA.FTZ R141, R0, R40, R141 ;  /* 0x00000028008d7223 */ /* 0x000fe4000001008d */
[-C--:B------:R-:W-:Y:S01]  /*1ced0*/  FMUL.FTZ R164, R27, R192.reuse ;  /* 0x000000c01ba47220 */ /* 0x080fe20000410000 */
[----:B------:R-:W-:Y:S01]  /*1cee0*/  IADD3 R26, R169, 0x69, RZ ;  /* 0x00000069a91a7810 */ /* 0x000fe20007ffe0ff */
[----:B------:R-:W-:Y:S01]  /*1cef0*/  FMUL.FTZ R20, R20, R192 ;  /* 0x000000c014147220 */ /* 0x000fe20000410000 */
[----:B------:R-:W-:-:S04]  /*1cf00*/  DEPBAR.LE SB0, 0x0 ;  /* 0x000080000000791a */ /* 0x000fc80000000000 */
[----:B------:R-:W2:Y:S01]  /*1cf10*/  I2F R248, R166 ;  /* 0x000000a600f87306 */ /* 0x000ea20000201400 */
[----:B------:R-:W-:-:S07]  /*1cf20*/  FSEL R185, R185, -INF , !P6 ;  /* 0xff800000b9b97808 */ /* 0x000fce0007000000 */
[----:B------:R-:W3:Y:S01]  /*1cf30*/  MUFU.TANH R41, R41 ;  /* 0x0000002900297308 */ /* 0x000ee20000002400 */
[----:B------:R-:W-:-:S07]  /*1cf40*/  ISETP.GE.AND P6, PT, R186, R2, PT ;  /* 0x00000002ba00720c */ /* 0x000fce0003fc6270 */
[----:B------:R-:W5:Y:S01]  /*1cf50*/  MUFU.TANH R43, R43 ;  /* 0x0000002b002b7308 */ /* 0x000f620000002400 */
[----:B------:R-:W-:Y:S01]  /*1cf60*/  IADD3 R186, R169, 0x59, RZ ;  /* 0x00000059a9ba7810 */ /* 0x000fe20007ffe0ff */
[----:B----4-:R-:W-:-:S06]  /*1cf70*/  FFMA.FTZ R55, R0, R170, R55 ;  /* 0x000000aa00377223 */ /* 0x010fcc0000010037 */
[----:B------:R-:W-:Y:S01]  /*1cf80*/  MUFU.TANH R33, R28 ;  /* 0x0000001c00217308 */ /* 0x000fe20000002400 */
[----:B------:R-:W-:-:S07]  /*1cf90*/  FSEL R49, R49, -INF , !P1 ;  /* 0xff80000031317808 */ /* 0x000fce0004800000 */
[----:B------:R-:W4:Y:S01]  /*1cfa0*/  I2F R148, R202 ;  /* 0x000000ca00947306 */ /* 0x000f220000201400 */
[----:B------:R-:W-:Y:S01]  /*1cfb0*/  ISETP.GE.AND P1, PT, R172, R2, PT ;  /* 0x00000002ac00720c */ /* 0x000fe20003f26270 */
[----:B------:R-:W-:-:S06]  /*1cfc0*/  FMUL.FTZ R53, R22, R192 ;  /* 0x000000c016357220 */ /* 0x000fcc0000410000 */
[----:B------:R-:W4:Y:S01]  /*1cfd0*/  I2F R188, R158 ;  /* 0x0000009e00bc7306 */ /* 0x000f220000201400 */
[----:B------:R-:W-:Y:S01]  /*1cfe0*/  FSEL R173, R55, -INF , !P1 ;  /* 0xff80000037ad7808 */ /* 0x000fe20004800000 */
[----:B--2---:R-:W-:Y:S01]  /*1cff0*/  FFMA.FTZ R46, R0, R248, R46 ;  /* 0x000000f8002e7223 */ /* 0x004fe2000001002e */
[----:B------:R-:W-:Y:S01]  /*1d000*/  ISETP.GE.AND P1, PT, R166, R3, PT ;  /* 0x00000003a600720c */ /* 0x000fe20003f26270 */
[CC--:B---3--:R-:W-:Y:S01]  /*1d010*/  FFMA.FTZ R41, R0.reuse, R54.reuse, R41 ;  /* 0x0000003600297223 */ /* 0x0c8fe20000010029 */
[----:B-1----:R-:W-:Y:S03]  /*1d020*/  HMMA.16816.F32.BF16 R12, R60, R16, R12 ;  /* 0x000000103c0c723c */ /* 0x002fe6000004180c */
[----:B------:R-:W-:Y:S01]  /*1d030*/  I2F R187, R186 ;  /* 0x000000ba00bb7306 */ /* 0x000fe20000201400 */
[----:B-----5:R-:W-:Y:S01]  /*1d040*/  FFMA.FTZ R54, R0, R54, R43 ;  /* 0x0000003600367223 */ /* 0x020fe2000001002b */
[----:B------:R-:W-:-:S06]  /*1d050*/  FSEL R176, R46, -INF , !P1 ;  /* 0xff8000002eb07808 */ /* 0x000fcc0004800000 */
[----:B------:R-:W1:Y:S01]  /*1d060*/  MUFU.TANH R190, R190 ;  /* 0x000000be00be7308 */ /* 0x000e620000002400 */
[----:B----4-:R-:W-:Y:S01]  /*1d070*/  FFMA.FTZ R33, R0, R148, R33 ;  /* 0x0000009400217223 */ /* 0x010fe20000010021 */
[----:B------:R-:W-:Y:S01]  /*1d080*/  ISETP.GE.AND P1, PT, R202, R2, PT ;  /* 0x00000002ca00720c */ /* 0x000fe20003f26270 */
[----:B------:R-:W-:Y:S05]  /*1d090*/  HMMA.16816.F32.BF16 R16, R60, R18, R180 ;  /* 0x000000123c10723c */ /* 0x000fea00000418b4 */
[----:B------:R-:W-:Y:S01]  /*1d0a0*/  I2F R191, R151 ;  /* 0x0000009700bf7306 */ /* 0x000fe20000201400 */
[----:B------:R-:W-:Y:S01]  /*1d0b0*/  FSEL R178, R163, -INF , !P6 ;  /* 0xff800000a3b27808 */ /* 0x000fe20007000000 */
[----:B------:R-:W-:-:S06]  /*1d0c0*/  FFMA.FTZ R28, R0, R165, R140 ;  /* 0x000000a5001c7223 */ /* 0x000fcc000001008c */
[----:B------:R-:W2:Y:S01]  /*1d0d0*/  MUFU.TANH R43, R53 ;  /* 0x00000035002b7308 */ /* 0x000ea20000002400 */
[----:B------:R-:W-:Y:S01]  /*1d0e0*/  FSEL R163, R33, -INF , !P1 ;  /* 0xff80000021a37808 */ /* 0x000fe20004800000 */
[----:B------:R-:W-:Y:S01]  /*1d0f0*/  FFMA.FTZ R165, R0, R188, R196 ;  /* 0x000000bc00a57223 */ /* 0x000fe200000100c4 */
[----:B------:R-:W-:-:S05]  /*1d100*/  ISETP.GE.AND P1, PT, R158, R3, PT ;  /* 0x000000039e00720c */ /* 0x000fca0003f26270 */
[----:B------:R-:W-:Y:S01]  /*1d110*/  I2F R195, R64 ;  /* 0x0000004000c37306 */ /* 0x000fe20000201400 */
[----:B------:R-:W-:Y:S01]  /*1d120*/  ISETP.GE.AND P6, PT, R194, R3, PT ;  /* 0x00000003c200720c */ /* 0x000fe20003fc6270 */
[----:B------:R-:W-:-:S06]  /*1d130*/  FFMA.FTZ R50, R0, R57, R200 ;  /* 0x0000003900327223 */ /* 0x000fcc00000100c8 */
[----:B------:R-:W3:Y:S01]  /*1d140*/  MUFU.TANH R11, R11 ;  /* 0x0000000b000b7308 */ /* 0x000ee20000002400 */
[----:B------:R-:W-:Y:S01]  /*1d150*/  FSEL R165, R165, -INF , !P1 ;  /* 0xff800000a5a57808 */ /* 0x000fe20004800000 */
[----:B-1----:R-:W-:-:S06]  /*1d160*/  FFMA.FTZ R155, R0, R187, R190 ;  /* 0x000000bb009b7223 */ /* 0x002fcc00000100be */
[----:B------:R-:W-:Y:S01]  /*1d170*/  MUFU.TANH R44, R44 ;  /* 0x0000002c002c7308 */ /* 0x000fe20000002400 */
[----:B------:R-:W-:-:S07]  /*1d180*/  IADD3 R150, R169, 0x58, RZ ;  /* 0x00000058a9967810 */ /* 0x000fce0007ffe0ff */
[----:B------:R-:W1:Y:S01]  /*1d190*/  I2F R171, R252 ;  /* 0x000000fc00ab7306 */ /* 0x000e620000201400 */
[----:B------:R-:W-:Y:S01]  /*1d1a0*/  ISETP.GE.AND P1, PT, R186, R2, PT ;  /* 0x00000002ba00720c */ /* 0x000fe20003f26270 */
[----:B------:R-:W-:Y:S01]  /*1d1b0*/  FFMA.FTZ R175, R0, R168, R249 ;  /* 0x000000a800af7223 */ /* 0x000fe200000100f9 */
[----:B------:R-:W-:Y:S02]  /*1d1c0*/  FSEL R28, R28, -INF , !P6 ;  /* 0xff8000001c1c7808 */ /* 0x000fe40007000000 */
[-C--:B------:R-:W-:Y:S01]  /*1d1d0*/  ISETP.GE.AND P6, PT, R42, R2.reuse, PT ;  /* 0x000000022a00720c */ /* 0x080fe20003fc6270 */
[----:B--2---:R-:W-:Y:S01]  /*1d1e0*/  FFMA.FTZ R43, R0, R191, R43 ;  /* 0x000000bf002b7223 */ /* 0x004fe2000001002b */
[----:B------:R-:W-:Y:S01]  /*1d1f0*/  FSEL R50, R50, -INF , !P5 ;  /* 0xff80000032327808 */ /* 0x000fe20006800000 */
[----:B------:R-:W-:Y:S01]  /*1d200*/  I2F R189, R150 ;  /* 0x0000009600bd7306 */ /* 0x000fe20000201400 */
[----:B------:R-:W-:Y:S01]  /*1d210*/  ISETP.GE.AND P5, PT, R167, R2, PT ;  /* 0x00000002a700720c */ /* 0x000fe20003fa6270 */
[C---:B------:R-:W-:Y:S01]  /*1d220*/  FFMA.FTZ R45, R0.reuse, R170, R45 ;  /* 0x000000aa002d7223 */ /* 0x040fe2000001002d */
[----:B------:R-:W-:Y:S01]  /*1d230*/  FSEL R155, R155, -INF , !P1 ;  /* 0xff8000009b9b7808 */ /* 0x000fe20004800000 */
[----:B------:R-:W-:Y:S01]  /*1d240*/  FMUL.FTZ R7, R39, R192 ;  /* 0x000000c027077220 */ /* 0x000fe20000410000 */
[----:B------:R-:W-:Y:S01]  /*1d250*/  ISETP.GE.AND P1, PT, R151, R3, PT ;  /* 0x000000039700720c */ /* 0x000fe20003f26270 */
[----:B------:R-:W-:-:S02]  /*1d260*/  FFMA.FTZ R170, R0, R248, R251 ;  /* 0x000000f800aa7223 */ /* 0x000fc400000100fb */
[----:B------:R-:W2:Y:S01]  /*1d270*/  MUFU.TANH R161, R161 ;  /* 0x000000a100a17308 */ /* 0x000ea20000002400 */
[----:B------:R-:W-:Y:S01]  /*1d280*/  FSEL R160, R141, -INF , !P6 ;  /* 0xff8000008da07808 */ /* 0x000fe20007000000 */
[----:B------:R-:W-:Y:S01]  /*1d290*/  FMUL.FTZ R6, R38, R192 ;  /* 0x000000c026067220 */ /* 0x000fe20000410000 */
[----:B------:R-:W-:Y:S02]  /*1d2a0*/  FSEL R175, R175, -INF , !P3 ;  /* 0xff800000afaf7808 */ /* 0x000fe40005800000 */
[-C--:B------:R-:W-:Y:S02]  /*1d2b0*/  ISETP.GE.AND P6, PT, R167, R3.reuse, PT ;  /* 0x00000003a700720c */ /* 0x080fe40003fc6270 */
[----:B------:R-:W-:Y:S01]  /*1d2c0*/  ISETP.GE.AND P3, PT, R166, R2, PT ;  /* 0x00000002a600720c */ /* 0x000fe20003f66270 */
[----:B------:R-:W4:Y:S01]  /*1d2d0*/  MUFU.TANH R164, R164 ;  /* 0x000000a400a47308 */ /* 0x000f220000002400 */
[----:B------:R-:W-:Y:S01]  /*1d2e0*/  FSEL R167, R41, -INF , !P5 ;  /* 0xff80000029a77808 */ /* 0x000fe20006800000 */
[----:B------:R-:W-:Y:S01]  /*1d2f0*/  FMUL.FTZ R10, R23, R192 ;  /* 0x000000c0170a7220 */ /* 0x000fe20000410000 */
[----:B------:R-:W-:Y:S01]  /*1d300*/  ISETP.GE.AND P5, PT, R172, R3, PT ;  /* 0x00000003ac00720c */ /* 0x000fe20003fa6270 */
[C---:B---3--:R-:W-:Y:S01]  /*1d310*/  FFMA.FTZ R11, R0.reuse, R195, R11 ;  /* 0x000000c3000b7223 */ /* 0x048fe2000001000b */
[----:B------:R-:W-:Y:S01]  /*1d320*/  FSEL R152, R43, -INF , !P1 ;  /* 0xff8000002b987808 */ /* 0x000fe20004800000 */
[-C--:B-1----:R-:W-:Y:S01]  /*1d330*/  FFMA.FTZ R44, R0, R171.reuse, R44 ;  /* 0x000000ab002c7223 */ /* 0x082fe2000001002c */
[----:B------:R-:W-:Y:S01]  /*1d340*/  ISETP.GE.AND P1, PT, R64, R2, PT ;  /* 0x000000024000720c */ /* 0x000fe20003f26270 */
[----:B------:R1:W3:Y:S01]  /*1d350*/  MUFU.TANH R40, R20 ;  /* 0x0000001400287308 */ /* 0x0002e20000002400 */
[----:B------:R-:W-:Y:S01]  /*1d360*/  FMUL.FTZ R13, R13, R192 ;  /* 0x000000c00d0d7220 */ /* 0x000fe20000410000 */
[C---:B------:R-:W-:Y:S01]  /*1d370*/  IADD3 R25, R169.reuse, 0x61, RZ ;  /* 0x00000061a9197810 */ /* 0x040fe20007ffe0ff */
[----:B------:R-:W-:Y:S01]  /*1d380*/  FFMA.FTZ R172, R0, R168, R203 ;  /* 0x000000a800ac7223 */ /* 0x000fe200000100cb */
[----:B------:R-:W-:Y:S01]  /*1d390*/  FSEL R170, R170, -INF , !P3 ;  /* 0xff800000aaaa7808 */ /* 0x000fe20005800000 */
[----:B------:R-:W-:Y:S01]  /*1d3a0*/  FFMA.FTZ R171, R0, R171, R47 ;  /* 0x000000ab00ab7223 */ /* 0x000fe2000001002f */
[----:B------:R-:W-:-:S02]  /*1d3b0*/  IADD3 R140, R169, 0x71, RZ ;  /* 0x00000071a98c7810 */ /* 0x000fc40007ffe0ff */
[----:B------:R-:W-:Y:S01]  /*1d3c0*/  I2F R199, R26 ;  /* 0x0000001a00c77306 */ /* 0x000fe20000201400 */
[C---:B------:R-:W-:Y:S01]  /*1d3d0*/  ISETP.GE.AND P3, PT, R252.reuse, R3, PT ;  /* 0x00000003fc00720c */ /* 0x040fe20003f66270 */
[-C--:B------:R-:W-:Y:S01]  /*1d3e0*/  FMUL.FTZ R141, R21, R192.reuse ;  /* 0x000000c0158d7220 */ /* 0x080fe20000410000 */
[----:B------:R-:W-:Y:S01]  /*1d3f0*/  FSEL R174, R45, -INF , !P5 ;  /* 0xff8000002dae7808 */ /* 0x000fe20006800000 */
[----:B------:R-:W-:Y:S01]  /*1d400*/  FMUL.FTZ R23, R37, R192 ;  /* 0x000000c025177220 */ /* 0x000fe20000410000 */
[----:B------:R-:W-:-:S03]  /*1d410*/  ISETP.GE.AND P5, PT, R252, R2, PT ;  /* 0x00000002fc00720c */ /* 0x000fc60003fa6270 */
[----:B------:R-:W5:Y:S01]  /*1d420*/  MUFU.TANH R7, R7 ;  /* 0x0000000700077308 */ /* 0x000f620000002400 */
[----:B------:R-:W-:Y:S01]  /*1d430*/  FSEL R147, R11, -INF , !P1 ;  /* 0xff8000000b937808 */ /* 0x000fe20004800000 */
[----:B------:R-:W-:Y:S01]  /*1d440*/  FMUL.FTZ R11, R18, R192 ;  /* 0x000000c0120b7220 */ /* 0x000fe20000410000 */
[----:B------:R-:W-:Y:S01]  /*1d450*/  FSEL R168, R54, -INF , !P6 ;  /* 0xff80000036a87808 */ /* 0x000fe20007000000 */
[----:B------:R-:W-:Y:S01]  /*1d460*/  FFMA.FTZ R32, R0, R188, R32 ;  /* 0x000000bc00207223 */ /* 0x000fe20000010020 */
[----:B------:R-:W-:-:S03]  /*1d470*/  FSEL R172, R172, -INF , !P4 ;  /* 0xff800000acac7808 */ /* 0x000fc60006000000 */
[----:B------:R-:W2:Y:S01]  /*1d480*/  MUFU.TANH R6, R6 ;  /* 0x0000000600067308 */ /* 0x000ea20000002400 */
[----:B------:R-:W-:Y:S01]  /*1d490*/  FSEL R171, R171, -INF , !P3 ;  /* 0xff800000abab7808 */ /* 0x000fe20005800000 */
[----:B------:R-:W-:Y:S01]  /*1d4a0*/  FFMA.FTZ R149, R0, R148, R149 ;  /* 0x0000009400957223 */ /* 0x000fe20000010095 */
[C---:B------:R-:W-:Y:S02]  /*1d4b0*/  IADD3 R42, R169.reuse, 0x70, RZ ;  /* 0x00000070a92a7810 */ /* 0x040fe40007ffe0ff */
[----:B-1----:R-:W-:-:S03]  /*1d4c0*/  IADD3 R20, R169, 0x78, RZ ;  /* 0x00000078a9147810 */ /* 0x002fc60007ffe0ff */
[----:B------:R-:W-:Y:S01]  /*1d4d0*/  I2F R193, R25 ;  /* 0x0000001900c17306 */ /* 0x000fe20000201400 */
[C---:B------:R-:W-:Y:S02]  /*1d4e0*/  IADD3 R22, R169.reuse, 0x79, RZ ;  /* 0x00000079a9167810 */ /* 0x040fe40007ffe0ff */
[C---:B------:R-:W-:Y:S02]  /*1d4f0*/  ISETP.GE.AND P6, PT, R169.reuse, R2, PT ;  /* 0x00000002a900720c */ /* 0x040fe40003fc6270 */
[----:B------:R-:W-:-:S03]  /*1d500*/  ISETP.GE.AND P4, PT, R169, R3, PT ;  /* 0x00000003a900720c */ /* 0x000fc60003f86270 */
[----:B------:R-:W1:Y:S01]  /*1d510*/  MUFU.TANH R10, R10 ;  /* 0x0000000a000a7308 */ /* 0x000e620000002400 */
[----:B------:R-:W-:Y:S01]  /*1d520*/  ISETP.GE.AND P3, PT, R158, R2, PT ;  /* 0x000000029e00720c */ /* 0x000fe20003f66270 */
[----:B------:R-:W-:Y:S02]  /*1d530*/  FMUL.FTZ R14, R14, R192 ;  /* 0x000000c00e0e7220 */ /* 0x000fe40000410000 */
[----:B--2---:R-:W-:-:S04]  /*1d540*/  FFMA.FTZ R158, R0, R189, R161 ;  /* 0x000000bd009e7223 */ /* 0x004fc800000100a1 */
[----:B------:R-:W-:Y:S01]  /*1d550*/  I2F R27, R140 ;  /* 0x0000008c001b7306 */ /* 0x000fe20000201400 */
[----:B------:R-:W-:Y:S01]  /*1d560*/  FSEL R161, R32, -INF , !P3 ;  /* 0xff80000020a17808 */ /* 0x000fe20005800000 */
[----:B------:R-:W-:-:S06]  /*1d570*/  FMUL.FTZ R12, R12, R192 ;  /* 0x000000c00c0c7220 */ /* 0x000fcc0000410000 */
[----:B------:R-:W2:Y:S01]  /*1d580*/  MUFU.TANH R13, R13 ;  /* 0x0000000d000d7308 */ /* 0x000ea20000002400 */
[----:B------:R-:W-:Y:S01]  /*1d590*/  FFMA.FTZ R58, R0, R189, R58 ;  /* 0x000000bd003a7223 */ /* 0x000fe2000001003a */
[----:B------:R-:W-:-:S06]  /*1d5a0*/  ISETP.GE.AND P3, PT, R150, R3, PT ;  /* 0x000000039600720c */ /* 0x000fcc0003f66270 */
[----:B------:R1:W-:Y:S08]  /*1d5b0*/  I2F R177, R169 ;  /* 0x000000a900b17306 */ /* 0x0003f00000201400 */
[----:B------:R-:W2:Y:S01]  /*1d5c0*/  MUFU.TANH R52, R141 ;  /* 0x0000008d00347308 */ /* 0x000ea20000002400 */
[----:B----4-:R-:W-:Y:S01]  /*1d5d0*/  FFMA.FTZ R154, R0, R187, R164 ;  /* 0x000000bb009a7223 */ /* 0x010fe200000100a4 */
[----:B-1----:R-:W-:-:S06]  /*1d5e0*/  FSEL R169, R44, -INF , !P5 ;  /* 0xff8000002ca97808 */ /* 0x002fcc0006800000 */
[----:B------:R-:W1:Y:S01]  /*1d5f0*/  MUFU.TANH R23, R23 ;  /* 0x0000001700177308 */ /* 0x000e620000002400 */
[----:B------:R-:W-:Y:S01]  /*1d600*/  ISETP.GE.AND P5, PT, R202, R3, PT ;  /* 0x00000003ca00720c */ /* 0x000fe20003fa6270 */
[----:B---3--:R-:W-:-:S03]  /*1d610*/  FFMA.FTZ R40, R0, R191, R40 ;  /* 0x000000bf00287223 */ /* 0x008fc60000010028 */
[----:B------:R-:W-:-:S03]  /*1d620*/  FSEL R166, R149, -INF , !P5 ;  /* 0xff80000095a67808 */ /* 0x000fc60006800000 */
[----:B------:R-:W-:Y:S01]  /*1d630*/  I2F R21, R20 ;  /* 0x0000001400157306 */ /* 0x000fe20000201400 */
[----:B------:R-:W-:Y:S01]  /*1d640*/  ISETP.GE.AND P5, PT, R150, R2, PT ;  /* 0x000000029600720c */ /* 0x000fe20003fa6270 */
[----:B------:R-:W-:Y:S01]  /*1d650*/  FMUL.FTZ R16, R16, R192 ;  /* 0x000000c010107220 */ /* 0x000fe20000410000 */
[----:B------:R-:W-:-:S05]  /*1d660*/  FSEL R164, R58, -INF , !P3 ;  /* 0xff8000003aa47808 */ /* 0x000fca0005800000 */
[----:B------:R-:W3:Y:S01]  /*1d670*/  MUFU.TANH R11, R11 ;  /* 0x0000000b000b7308 */ /* 0x000ee20000002400 */
[----:B------:R-:W-:Y:S01]  /*1d680*/  ISETP.GE.AND P3, PT, R151, R2, PT ;  /* 0x000000029700720c */ /* 0x000fe20003f66270 */
[----:B-----5:R-:W-:Y:S01]  /*1d690*/  FFMA.FTZ R143, R0, R199, R7 ;  /* 0x000000c7008f7223 */ /* 0x020fe20000010007 */
[----:B------:R-:W-:Y:S01]  /*1d6a0*/  FSEL R158, R158, -INF , !P5 ;  /* 0xff8000009e9e7808 */ /* 0x000fe20006800000 */
[----:B------:R-:W-:Y:S01]  /*1d6b0*/  FMUL.FTZ R15, R15, R192 ;  /* 0x000000c00f0f7220 */ /* 0x000fe20000410000 */
[----:B------:R-:W-:-:S03]  /*1d6c0*/  ISETP.GE.AND P1, PT, R26, R3, PT ;  /* 0x000000031a00720c */ /* 0x000fc60003f26270 */
[----:B------:R-:W-:Y:S01]  /*1d6d0*/  I2F R57, R42 ;  /* 0x0000002a00397306 */ /* 0x000fe20000201400 */
[----:B------:R-:W-:Y:S01]  /*1d6e0*/  ISETP.GE.AND P5, PT, R186, R3, PT ;  /* 0x00000003ba00720c */ /* 0x000fe20003fa6270 */
[----:B------:R-:W-:-:S06]  /*1d6f0*/  FFMA.FTZ R150, R0, R195, R6 ;  /* 0x000000c300967223 */ /* 0x000fcc0000010006 */
[----:B------:R-:W4:Y:S01]  /*1d700*/  MUFU.TANH R14, R14 ;  /* 0x0000000e000e7308 */ /* 0x000f220000002400 */
[----:B------:R-:W-:Y:S01]  /*1d710*/  FSEL R149, R40, -INF , !P3 ;  /* 0xff80000028957808 */ /* 0x000fe20005800000 */
[----:B------:R-:W-:Y:S01]  /*1d720*/  FFMA.FTZ R151, R0, R193, R10 ;  /* 0x000000c100977223 */ /* 0x000fe2000001000a */
[----:B------:R-:W-:Y:S01]  /*1d730*/  ISETP.GE.AND P3, PT, R25, R3, PT ;  /* 0x000000031900720c */ /* 0x000fe20003f66270 */
[----:B------:R-:W-:-:S04]  /*1d740*/  FMUL.FTZ R7, R17, R192 ;  /* 0x000000c011077220 */ /* 0x000fc80000410000 */
[----:B------:R-:W5:Y:S01]  /*1d750*/  MUFU.TANH R12, R12 ;  /* 0x0000000c000c7308 */ /* 0x000f620000002400 */
[----:B------:R-:W-:Y:S01]  /*1d760*/  FMUL.FTZ R19, R19, R192 ;  /* 0x000000c013137220 */ /* 0x000fe20000410000 */
[----:B------:R-:W-:Y:S01]  /*1d770*/  FSEL R143, R143, -INF , !P1 ;  /* 0xff8000008f8f7808 */ /* 0x000fe20004800000 */
[----:B--2---:R-:W-:Y:S01]  /*1d780*/  FFMA.FTZ R13, R0, R27, R13 ;  /* 0x0000001b000d7223 */ /* 0x004fe2000001000d */
[----:B------:R-:W-:Y:S01]  /*1d790*/  FSEL R154, R154, -INF , !P5 ;  /* 0xff8000009a9a7808 */ /* 0x000fe20006800000 */
[----:B------:R-:W-:-:S03]  /*1d7a0*/  FFMA.FTZ R52, R0, R193, R52 ;  /* 0x000000c100347223 */ /* 0x000fc60000010034 */
[----:B------:R-:W2:Y:S01]  /*1d7b0*/  MUFU.TANH R6, R16 ;  /* 0x0000001000067308 */ /* 0x000ea20000002400 */
[-C--:B------:R-:W-:Y:S02]  /*1d7c0*/  ISETP.GE.AND P1, PT, R140, R2.reuse, PT ;  /* 0x000000028c00720c */ /* 0x080fe40003f26270 */
[----:B------:R-:W-:Y:S01]  /*1d7d0*/  ISETP.GE.AND P5, PT, R25, R2, PT ;  /* 0x000000021900720c */ /* 0x000fe20003fa6270 */
[----:B-1----:R-:W-:-:S04]  /*1d7e0*/  FFMA.FTZ R23, R0, R199, R23 ;  /* 0x000000c700177223 */ /* 0x002fc80000010017 */
[----:B------:R-:W1:Y:S01]  /*1d7f0*/  MUFU.TANH R10, R15 ;  /* 0x0000000f000a7308 */ /* 0x000e620000002400 */
[----:B------:R-:W-:Y:S01]  /*1d800*/  FSEL R151, R151, -INF , !P3 ;  /* 0xff80000097977808 */ /* 0x000fe20005800000 */
[----:B---3--:R-:W-:Y:S01]  /*1d810*/  FFMA.FTZ R11, R0, R21, R11 ;  /* 0x00000015000b7223 */ /* 0x008fe2000001000b */
[----:B------:R-:W-:Y:S02]  /*1d820*/  ISETP.GE.AND P3, PT, R26, R2, PT ;  /* 0x000000021a00720c */ /* 0x000fe40003f66270 */
[----:B------:R-:W-:Y:S02]  /*1d830*/  FSEL R54, R13, -INF , !P1 ;  /* 0xff8000000d367808 */ /* 0x000fe40004800000 */
[----:B------:R-:W-:Y:S01]  /*1d840*/  FSEL R148, R52, -INF , !P5 ;  /* 0xff80000034947808 */ /* 0x000fe20006800000 */
[----:B------:R-:W-:Y:S01]  /*1d850*/  I2F R41, R22 ;  /* 0x0000001600297306 */ /* 0x000fe20000201400 */
[-C--:B------:R-:W-:Y:S02]  /*1d860*/  ISETP.GE.AND P1, PT, R20, R3.reuse, PT ;  /* 0x000000031400720c */ /* 0x080fe40003f26270 */
[----:B------:R-:W-:Y:S01]  /*1d870*/  ISETP.GE.AND P5, PT, R64, R3, PT ;  /* 0x000000034000720c */ /* 0x000fe20003fa6270 */
[----:B----4-:R-:W-:-:S04]  /*1d880*/  FFMA.FTZ R14, R0, R57, R14 ;  /* 0x00000039000e7223 */ /* 0x010fc8000001000e */
[----:B------:R-:W3:Y:S01]  /*1d890*/  MUFU.TANH R7, R7 ;  /* 0x0000000700077308 */ /* 0x000ee20000002400 */
[----:B------:R-:W-:Y:S01]  /*1d8a0*/  FSEL R145, R23, -INF , !P3 ;  /* 0xff80000017917808 */ /* 0x000fe20005800000 */
[----:B-----5:R-:W-:Y:S01]  /*1d8b0*/  FFMA.FTZ R12, R0, R57, R12 ;  /* 0x00000039000c7223 */ /* 0x020fe2000001000c */
[----:B------:R-:W-:-:S05]  /*1d8c0*/  ISETP.GE.AND P3, PT, R42, R3, PT ;  /* 0x000000032a00720c */ /* 0x000fca0003f66270 */
[----:B------:R-:W4:Y:S01]  /*1d8d0*/  MUFU.TANH R19, R19 ;  /* 0x0000001300137308 */ /* 0x000f220000002400 */
[----:B------:R-:W-:Y:S02]  /*1d8e0*/  FSEL R60, R11, -INF , !P1 ;  /* 0xff8000000b3c7808 */ /* 0x000fe40004800000 */
[----:B------:R-:W-:Y:S02]  /*1d8f0*/  FSEL R150, R150, -INF , !P5 ;  /* 0xff80000096967808 */ /* 0x000fe40006800000 */
[----:B------:R-:W-:Y:S02]  /*1d900*/  ISETP.GT.AND P1, PT, R244, R233, PT ;  /* 0x000000e9f400720c */ /* 0x000fe40003f24270 */
[-C--:B------:R-:W-:Y:S01]  /*1d910*/  ISETP.GE.AND P5, PT, R42, R2.reuse, PT ;  /* 0x000000022a00720c */ /* 0x080fe20003fa6270 */
[----:B--2---:R-:W-:Y:S01]  /*1d920*/  FFMA.FTZ R6, R0, R21, R6 ;  /* 0x0000001500067223 */ /* 0x004fe20000010006 */
[----:B------:R-:W-:Y:S01]  /*1d930*/  FSEL R64, R14, -INF , !P3 ;  /* 0xff8000000e407808 */ /* 0x000fe20005800000 */
[----:B-1----:R-:W-:Y:S01]  /*1d940*/  FFMA.FTZ R10, R0, R27, R10 ;  /* 0x0000001b000a7223 */ /* 0x002fe2000001000a */
[----:B------:R-:W-:Y:S01]  /*1d950*/  BAR.SYNC.DEFER_BLOCKING 0x0 ;  /* 0x0000000000007b1d */ /* 0x000fe20000010000 */
[----:B------:R-:W-:-:S02]  /*1d960*/  ISETP.GE.AND P3, PT, R20, R2, PT ;  /* 0x000000021400720c */ /* 0x000fc40003f66270 */
[----:B------:R-:W-:Y:S02]  /*1d970*/  FSEL R58, R12, -INF , !P5 ;  /* 0xff8000000c3a7808 */ /* 0x000fe40006800000 */
[----:B------:R-:W-:Y:S02]  /*1d980*/  ISETP.GE.AND P5, PT, R140, R3, PT ;  /* 0x000000038c00720c */ /* 0x000fe40003fa6270 */
[----:B------:R-:W-:Y:S01]  /*1d990*/  FSEL R53, R6, -INF , !P3 ;  /* 0xff80000006357808 */ /* 0x000fe20005800000 */
[----:B------:R-:W-:Y:S01]  /*1d9a0*/  FFMA.FTZ R6, R0, R177, R179 ;  /* 0x000000b100067223 */ /* 0x000fe200000100b3 */
[----:B------:R-:W-:Y:S01]  /*1d9b0*/  ISETP.GE.AND P3, PT, R22, R3, PT ;  /* 0x000000031600720c */ /* 0x000fe20003f66270 */
[----:B------:R-:W-:Y:S01]  /*1d9c0*/  FFMA.FTZ R3, R0, R177, R184 ;  /* 0x000000b100037223 */ /* 0x000fe200000100b8 */
[----:B------:R-:W-:Y:S01]  /*1d9d0*/  FSEL R62, R10, -INF , !P5 ;  /* 0xff8000000a3e7808 */ /* 0x000fe20006800000 */
[-C--:B---3--:R-:W-:Y:S01]  /*1d9e0*/  FFMA.FTZ R7, R0, R41.reuse, R7 ;  /* 0x0000002900077223 */ /* 0x088fe20000010007 */
[----:B------:R-:W-:Y:S01]  /*1d9f0*/  ISETP.GE.AND P5, PT, R22, R2, PT ;  /* 0x000000021600720c */ /* 0x000fe20003fa6270 */
[----:B----4-:R-:W-:Y:S01]  /*1da00*/  FFMA.FTZ R19, R0, R41, R19 ;  /* 0x0000002900137223 */ /* 0x010fe20000010013 */
        /* <DEDUP_REMOVED lines=70> */
.L_x_4695:
[----:B------:R-:W2:Y:S02]  /*1de70*/  LD.E R10, [R136.64+0x38] ;  /* 0x00003804880a7980 */ /* 0x000ea4000c101900 */
[----:B--2---:R-:W-:-:S04]  /*1de80*/  LEA R10, -R10, RZ, 0x7 ;  /* 0x000000ff0a0a7211 */ /* 0x004fc800078e39ff */
[----:B------:R-:W-:Y:S02]  /*1de90*/  SHF.R.S32.HI R13, RZ, 0x1f, R10 ;  /* 0x0000001fff0d7819 */ /* 0x000fe4000001140a */
.L_x_4696:
[----:B------:R-:W-:Y:S05]  /*1dea0*/  BSYNC B0 ;  /* 0x0000000000007941 */ /* 0x000fea0003800000 */
.L_x_4694:
        /* <DEDUP_REMOVED lines=131> */
.L_x_4693:
[----:B------:R-:W-:Y:S05]  /*1e6e0*/  BSYNC B1 ;  /* 0x0000000000017941 */ /* 0x000fea0003800000 */
.L_x_4692:
[----:B------:R-:W2:Y:S01]  /*1e6f0*/  LD.E R52, [R136.64+0xdc] ;  /* 0x0000dc0488347980 */ /* 0x000ea2000c101900 */
        /* <DEDUP_REMOVED lines=77> */
[----:B------:R-:W-:Y:S02]  /*1ebd0*/  FSEL R7, R41, RZ, P0 ;  /* 0x000000ff29077208 */ /* 0x000fe40000000000 */
[----:B------:R-:W-:-:S03]  /*1ebe0*/  FSETP.NEU.FTZ.AND P2, PT, R42, -INF , PT ;  /* 0xff8000002a00780b */ /* 0x000fc60003f5d000 */
[----:B------:R-:W-:Y:S02]  /*1ebf0*/  FADD.FTZ R7, R132, -R7 ;  /* 0x8000000784077221 */ /* 0x000fe40000010000 */
[C---:B--2---:R-:W-:Y:S02]  /*1ec00*/  FMUL.FTZ R47, R52.reuse, R41 ;  /* 0x00000029342f7220 */ /* 0x044fe40000410000 */
[C---:B------:R-:W-:Y:S02]  /*1ec10*/  FMUL.FTZ R57, R52.reuse, R42 ;  /* 0x0000002a34397220 */ /* 0x040fe40000410000 */
[----:B------:R-:W-:Y:S01]  /*1ec20*/  FMUL.FTZ R44, R52, R7 ;  /* 0x00000007342c7220 */ /* 0x000fe20000410000 */
[----:B------:R-:W-:Y:S02]  /*1ec30*/  FSEL R47, R47, RZ, P0 ;  /* 0x000000ff2f2f7208 */ /* 0x000fe40000000000 */
[----:B------:R-:W-:-:S03]  /*1ec40*/  FSEL R57, R57, RZ, P2 ;  /* 0x000000ff39397208 */ /* 0x000fc60001000000 */
[-C--:B------:R-:W-:Y:S01]  /*1ec50*/  FFMA.FTZ R2, R35, R52.reuse, -R47 ;  /* 0x0000003423027223 */ /* 0x080fe2000001082f */
[----:B------:R-:W1:Y:S01]  /*1ec60*/  MUFU.EX2 R44, R44 ;  /* 0x0000002c002c7308 */ /* 0x000e620000000800 */
[-C--:B------:R-:W-:Y:S01]  /*1ec70*/  FFMA.FTZ R35, R4, R52.reuse, -R57 ;  /* 0x0000003404237223 */ /* 0x080fe20000010839 */
[----:B------:R-:W-:Y:S01]  /*1ec80*/  FSEL R4, R42, RZ, P2 ;  /* 0x000000ff2a047208 */ /* 0x000fe20001000000 */
[-CC-:B------:R-:W-:Y:S02]  /*1ec90*/  FFMA.FTZ R33, R3, R52.reuse, -R47.reuse ;  /* 0x0000003403217223 */ /* 0x180fe4000001082f */
[-C--:B------:R-:W-:Y:S02]  /*1eca0*/  FFMA.FTZ R3, R34, R52.reuse, -R47 ;  /* 0x0000003422037223 */ /* 0x080fe4000001082f */
[-C--:B------:R-:W-:Y:S01]  /*1ecb0*/  FFMA.FTZ R43, R5, R52.reuse, -R57 ;  /* 0x00000034052b7223 */ /* 0x080fe20000010839 */
[----:B------:R-:W-:Y:S01]  /*1ecc0*/  MUFU.EX2 R2, R2 ;  /* 0x0000000200027308 */ /* 0x000fe20000000800 */
[----:B------:R-:W-:-:S02]  /*1ecd0*/  FFMA.FTZ R32, R9, R52, -R47 ;  /* 0x0000003409207223 */ /* 0x000fc4000001082f */
[-CC-:B------:R-:W-:Y:S02]  /*1ece0*/  FFMA.FTZ R34, R8, R52.reuse, -R57.reuse ;  /* 0x0000003408227223 */ /* 0x180fe40000010839 */
[----:B------:R-:W-:Y:S01]  /*1ecf0*/  FADD.FTZ R5, R133, -R4 ;  /* 0x8000000485057221 */ /* 0x000fe20000010000 */
[----:B------:R-:W2:Y:S01]  /*1ed00*/  LDSM.16.MT88.4 R8, [R220+0xc000] ;  /* 0x00c00000dc08783b */ /* 0x000ea20000004200 */
        /* <DEDUP_REMOVED lines=11> */
[----:B------:R-:W3:Y:S01]  /*1edc0*/  MUFU.EX2 R3, R3 ;  /* 0x0000000300037308 */ /* 0x000ee20000000800 */
        /* <DEDUP_REMOVED lines=10> */
[----:B---3--:R-:W-:Y:S01]  /*1ee70*/  F2FP.BF16.PACK_AB R7, R2, R3 ;  /* 0x000000030207723e */ /* 0x008fe200000010ff */
[-C--:B------:R-:W-:Y:S02]  /*1ee80*/  FMUL.FTZ R102, R102, R44.reuse ;  /* 0x0000002c66667220 */ /* 0x080fe40000410000 */
[-C--:B------:R-:W-:Y:S02]  /*1ee90*/  FMUL.FTZ R103, R103, R44.reuse ;  /* 0x0000002c67677220 */ /* 0x080fe40000410000 */
[-C--:B------:R-:W-:Y:S02]  /*1eea0*/  FMUL.FTZ R98, R98, R44.reuse ;  /* 0x0000002c62627220 */ /* 0x080fe40000410000 */
[----:B------:R-:W-:Y:S01]  /*1eeb0*/  MUFU.EX2 R34, R34 ;  /* 0x0000002200227308 */ /* 0x000fe20000000800 */
[-C--:B------:R-:W-:Y:S02]  /*1eec0*/  FMUL.FTZ R99, R99, R44.reuse ;  /* 0x0000002c63637220 */ /* 0x080fe40000410000 */
[----:B------:R-:W-:-:S02]  /*1eed0*/  FMUL.FTZ R94, R94, R44 ;  /* 0x0000002c5e5e7220 */ /* 0x000fc40000410000 */
[-C--:B------:R-:W-:Y:S02]  /*1eee0*/  FMUL.FTZ R95, R95, R44.reuse ;  /* 0x0000002c5f5f7220 */ /* 0x080fe40000410000 */
[----:B------:R-:W-:Y:S01]  /*1eef0*/  FMUL.FTZ R90, R90, R44 ;  /* 0x0000002c5a5a7220 */ /* 0x000fe20000410000 */
[----:B------:R-:W3:Y:S01]  /*1ef00*/  MUFU.EX2 R43, R43 ;  /* 0x0000002b002b7308 */ /* 0x000ee20000000800 */
        /* <DEDUP_REMOVED lines=8> */
[----:B------:R-:W-:Y:S01]  /*1ef90*/  FMUL.FTZ R79, R79, R44 ;  /* 0x0000002c4f4f7220 */ /* 0x000fe20000410000 */
[----:B---3--:R-:W-:Y:S01]  /*1efa0*/  F2FP.BF16.PACK_AB R6, R43, R34 ;  /* 0x000000222b06723e */ /* 0x008fe200000010ff */
[-C--:B------:R-:W-:Y:S02]  /*1efb0*/  FMUL.FTZ R74, R74, R44.reuse ;  /* 0x0000002c4a4a7220 */ /* 0x080fe40000410000 */
[-C--:B------:R-:W-:Y:S02]  /*1efc0*/  FMUL.FTZ R75, R75, R44.reuse ;  /* 0x0000002c4b4b7220 */ /* 0x080fe40000410000 */
[----:B------:R-:W-:-:S02]  /*1efd0*/  FMUL.FTZ R70, R70, R44 ;  /* 0x0000002c46467220 */ /* 0x000fc40000410000 */
[----:B------:R-:W-:Y:S02]  /*1efe0*/  FMUL.FTZ R71, R71, R44 ;  /* 0x0000002c47477220 */ /* 0x000fe40000410000 */
[-C--:B-1----:R-:W-:Y:S02]  /*1eff0*/  FMUL.FTZ R128, R128, R45.reuse ;  /* 0x0000002d80807220 */ /* 0x082fe40000410000 */
[-C--:B------:R-:W-:Y:S02]  /*1f000*/  FMUL.FTZ R129, R129, R45.reuse ;  /* 0x0000002d81817220 */ /* 0x080fe40000410000 */
[-C--:B------:R-:W-:Y:S02]  /*1f010*/  FMUL.FTZ R124, R124, R45.reuse ;  /* 0x0000002d7c7c7220 */ /* 0x080fe40000410000 */
        /* <DEDUP_REMOVED lines=12> */
[C---:B--2---:R-:W-:Y:S01]  /*1f0e0*/  HMMA.16816.F32.BF16 R120, R4.reuse, R8, R120 ;  /* 0x000000080478723c */ /* 0x044fe20000041878 */
        /* <DEDUP_REMOVED lines=40> */
[-CC-:B------:R-:W-:Y:S01]  /*1f370*/  FFMA.FTZ R134, R31, R52.reuse, -R47.reuse ;  /* 0x000000341f867223 */ /* 0x180fe2000001082f */
[----:B------:R-:W-:Y:S01]  /*1f380*/  LDSM.16.MT88.4 R24, [R222+0xc800] ;  /* 0x00c80000de18783b */ /* 0x000fe20000004200 */
[-CC-:B------:R-:W-:Y:S02]  /*1f390*/  FFMA.FTZ R67, R30, R52.reuse, -R47.reuse ;  /* 0x000000341e437223 */ /* 0x180fe4000001082f */
[----:B---3--:R-:W-:Y:S01]  /*1f3a0*/  HMMA.16816.F32.BF16 R88, R4, R16, R88 ;  /* 0x000000100458723c */ /* 0x008fe20000041858 */
[----:B------:R-:W-:-:S02]  /*1f3b0*/  FFMA.FTZ R136, R29, R52, -R47 ;  /* 0x000000341d887223 */ /* 0x000fc4000001082f */
[----:B------:R-:W-:Y:S01]  /*1f3c0*/  MUFU.EX2 R61, R61 ;  /* 0x0000003d003d7308 */ /* 0x000fe20000000800 */
[-C--:B------:R-:W-:Y:S02]  /*1f3d0*/  FFMA.FTZ R133, R28, R52.reuse, -R47 ;  /* 0x000000341c857223 */ /* 0x080fe4000001082f */
[----:B------:R-:W-:Y:S01]  /*1f3e0*/  LDSM.16.MT88.4 R28, [R219+0x10800] ;  /* 0x01080000db1c783b */ /* 0x000fe20000004200 */
[-CC-:B------:R-:W-:Y:S01]  /*1f3f0*/  FFMA.FTZ R137, R157, R52.reuse, -R57.reuse ;  /* 0x000000349d897223 */ /* 0x180fe20000010839 */
[----:B------:R-:W-:Y:S01]  /*1f400*/  HMMA.16816.F32.BF16 R84, R4, R18, R84 ;  /* 0x000000120454723c */ /* 0x000fe20000041854 */
[-C--:B------:R-:W-:Y:S01]  /*1f410*/  FFMA.FTZ R144, R156, R52.reuse, -R57 ;  /* 0x000000349c907223 */ /* 0x080fe20000010839 */
[----:B------:R-:W3:Y:S01]  /*1f420*/  LDSM.16.MT88.4 R16, [R219+0xc800] ;  /* 0x00c80000db10783b */ /* 0x000ee20000004200 */
[----:B------:R-:W-:Y:S01]  /*1f430*/  MUFU.EX2 R59, R59 ;  /* 0x0000003b003b7308 */ /* 0x000fe20000000800 */
[-CC-:B------:R-:W-:Y:S02]  /*1f440*/  FFMA.FTZ R146, R51, R52.reuse, -R47.reuse ;  /* 0x0000003433927223 */ /* 0x180fe4000001082f */
[----:B------:R-:W-:-:S02]  /*1f450*/  FFMA.FTZ R153, R50, R52, -R47 ;  /* 0x0000003432997223 */ /* 0x000fc4000001082f */
[-CC-:B------:R-:W-:Y:S01]  /*1f460*/  FFMA.FTZ R156, R48, R52.reuse, -R47.reuse ;  /* 0x00000034309c7223 */ /* 0x180fe2000001082f */
[C---:B-1----:R-:W-:Y:S01]  /*1f470*/  HMMA.16816.F32.BF16 R80, R4.reuse, R12, R80 ;  /* 0x0000000c0450723c */ /* 0x042fe20000041850 */
[-C--:B------:R-:W-:Y:S01]  /*1f480*/  FFMA.FTZ R157, R49, R52.reuse, -R47 ;  /* 0x00000034319d7223 */ /* 0x080fe2000001082f */
[----:B------:R-:W1:Y:S01]  /*1f490*/  MUFU.EX2 R63, R63 ;  /* 0x0000003f003f7308 */ /* 0x000e620000000800 */
[-CC-:B------:R-:W-:Y:S01]  /*1f4a0*/  FFMA.FTZ R135, R178, R52.reuse, -R57.reuse ;  /* 0x00000034b2877223 */ /* 0x180fe20000010839 */
[----:B------:R-:W-:Y:S01]  /*1f4b0*/  LDSM.16.MT88.4 R48, [R219+0x11000] ;  /* 0x01100000db30783b */ /* 0x000fe20000004200 */
        /* <DEDUP_REMOVED lines=26> */
[-CC-:B------:R-:W-:Y:S01]  /*1f660*/  FFMA.FTZ R163, R163, R52.reuse, -R57.reuse ;  /* 0x00000034a3a37223 */ /* 0x180fe20000010839 */
[----:B---3--:R-:W-:Y:S01]  /*1f670*/  F2FP.BF16.PACK_AB R7, R134, R59 ;  /* 0x0000003b8607723e */ /* 0x008fe200000010ff */
[----:B------:R-:W-:Y:S01]  /*1f680*/  MUFU.EX2 R136, R136 ;  /* 0x0000008800887308 */ /* 0x000fe20000000800 */
[----:B------:R-:W-:-:S02]  /*1f690*/  FFMA.FTZ R158, R158, R52, -R57 ;  /* 0x000000349e9e7223 */ /* 0x000fc40000010839 */
[-C--:B------:R-:W-:Y:S02]  /*1f6a0*/  FFMA.FTZ R155, R155, R52.reuse, -R57 ;  /* 0x000000349b9b7223 */ /* 0x080fe40000010839 */
[-CC-:B------:R-:W-:Y:S01]  /*1f6b0*/  FFMA.FTZ R152, R152, R52.reuse, -R47.reuse ;  /* 0x0000003498987223 */ /* 0x180fe2000001082f */
[C---:B------:R-:W-:Y:S01]  /*1f6c0*/  HMMA.16816.F32.BF16 R120, R4.reuse, R20, R120 ;  /* 0x000000140478723c */ /* 0x040fe20000041878 */
[-CC-:B------:R-:W-:Y:S01]  /*1f6d0*/  FFMA.FTZ R151, R151, R52.reuse, -R47.reuse ;  /* 0x0000003497977223 */ /* 0x180fe2000001082f */
[----:B------:R-:W-:Y:S01]  /*1f6e0*/  MUFU.EX2 R133, R133 ;  /* 0x0000008500857308 */ /* 0x000fe20000000800 */
[-C--:B------:R-:W-:Y:S02]  /*1f6f0*/  FFMA.FTZ R150, R150, R52.reuse, -R47 ;  /* 0x0000003496967223 */ /* 0x080fe4000001082f */
[-CC-:B------:R-:W-:Y:S02]  /*1f700*/  FFMA.FTZ R149, R149, R52.reuse, -R57.reuse ;  /* 0x0000003495957223 */ /* 0x180fe40000010839 */
[-CC-:B------:R-:W-:Y:S01]  /*1f710*/  FFMA.FTZ R148, R148, R52.reuse, -R57.reuse ;  /* 0x0000003494947223 */ /* 0x180fe20000010839 */
[----:B------:R-:W-:Y:S01]  /*1f720*/  HMMA.16816.F32.BF16 R116, R4, R22, R116 ;  /* 0x000000160474723c */ /* 0x000fe20000041874 */
[----:B------:R-:W1:Y:S01]  /*1f730*/  LDSM.16.MT88.4 R20, [R218+0x10800] ;  /* 0x01080000da14783b */ /* 0x000e620000004200 */
[----:B------:R-:W-:Y:S01]  /*1f740*/  MUFU.EX2 R135, R135 ;  /* 0x0000008700877308 */ /* 0x000fe20000000800 */
[----:B------:R-:W-:-:S02]  /*1f750*/  FFMA.FTZ R147, R147, R52, -R57 ;  /* 0x0000003493937223 */ /* 0x000fc40000010839 */
[----:B------:R-:W-:Y:S02]  /*1f760*/  FFMA.FTZ R143, R143, R52, -R47 ;  /* 0x000000348f8f7223 */ /* 0x000fe4000001082f */
[----:B------:R-:W-:Y:S01]  /*1f770*/  FFMA.FTZ R33, R247, R44, R33 ;  /* 0x0000002cf7217223 */ /* 0x000fe20000010021 */
[C---:B------:R-:W-:Y:S01]  /*1f780*/  HMMA.16816.F32.BF16 R112, R4.reuse, R16, R112 ;  /* 0x000000100470723c */ /* 0x040fe20000041870 */
[----:B------:R-:W-:Y:S01]  /*1f790*/  FFMA.FTZ R40, R246, R45, R40 ;  /* 0x0000002df6287223 */ /* 0x000fe20000010028 */
[----:B------:R-:W2:Y:S01]  /*1f7a0*/  MUFU.EX2 R142, R142 ;  /* 0x0000008e008e7308 */ /* 0x000ea20000000800 */
        /* <DEDUP_REMOVED lines=18> */
[----:B------:R-:W-:Y:S01]  /*1f8d0*/  FADD.FTZ R59, R59, R2 ;  /* 0x000000023b3b7221 */ /* 0x000fe20000010000 */
[----:B------:R-:W-:Y:S01]  /*1f8e0*/  MOV R132, R41 ;  /* 0x0000002900847202 */ /* 0x000fe20000000f00 */
[----:B------:R-:W-:-:S02]  /*1f8f0*/  FADD.FTZ R2, R66, R3 ;  /* 0x0000000342027221 */ /* 0x000fc40000010000 */
[----:B------:R-:W-:Y:S01]  /*1f900*/  FADD.FTZ R134, R134, R59 ;  /* 0x0000003b86867221 */ /* 0x000fe20000010000 */
[C---:B-----5:R-:W-:Y:S01]  /*1f910*/  HMMA.16816.F32.BF16 R96, R4.reuse, R8, R96 ;  /* 0x000000080460723c */ /* 0x060fe20000041860 */
[----:B------:R-:W-:Y:S01]  /*1f920*/  FADD.FTZ R2, R65, R2 ;  /* 0x0000000241027221 */ /* 0x000fe20000010000 */
        /* <DEDUP_REMOVED lines=20> */
[----:B------:R-:W1:Y:S06]  /*1fa70*/  MUFU.EX2 R175, R175 ;  /* 0x000000af00af7308 */ /* 0x000e6c0000000800 */
[----:B------:R-:W-:Y:S01]  /*1fa80*/  HMMA.16816.F32.BF16 R68, R4, R22, R68 ;  /* 0x000000160444723c */ /* 0x000fe20000041844 */
[----:B------:R-:W1:Y:S01]  /*1fa90*/  LDSM.16.MT88.4 R20, [R222+0x11000] ;  /* 0x01100000de14783b */ /* 0x000e620000004200 */
[----:B------:R-:W1:Y:S05]  /*1faa0*/  MUFU.EX2 R174, R174 ;  /* 0x000000ae00ae7308 */ /* 0x000e6a0000000800 */
[----:B--2---:R-:W-:Y:S01]  /*1fab0*/  F2FP.BF16.PACK_AB R4, R142, R135 ;  /* 0x000000878e04723e */ /* 0x004fe200000010ff */
[----:B------:R-:W-:Y:S01]  /*1fac0*/  FADD.FTZ R135, R135, R2 ;  /* 0x0000000287877221 */ /* 0x000fe20000010000 */
[----:B------:R-:W-:Y:S01]  /*1fad0*/  F2FP.BF16.PACK_AB R5, R136, R67 ;  /* 0x000000438805723e */ /* 0x000fe200000010ff */
[----:B------:R-:W-:Y:S01]  /*1fae0*/  MUFU.EX2 R176, R176 ;  /* 0x000000b000b07308 */ /* 0x000fe20000000800 */
[----:B----4-:R-:W-:Y:S01]  /*1faf0*/  F2FP.BF16.PACK_AB R6, R144, R137 ;  /* 0x000000899006723e */ /* 0x010fe200000010ff */
[----:B------:R-:W-:Y:S01]  /*1fb00*/  FADD.FTZ R67, R67, R134 ;  /* 0x0000008643437221 */ /* 0x000fe20000010000 */
[----:B------:R-:W-:Y:S01]  /*1fb10*/  F2FP.BF16.PACK_AB R7, R146, R133 ;  /* 0x000000859207723e */ /* 0x000fe200000010ff */
        /* <DEDUP_REMOVED lines=8> */
[----:B------:R-:W2:Y:S01]  /*1fba0*/  MUFU.EX2 R173, R173 ;  /* 0x000000ad00ad7308 */ /* 0x000ea20000000800 */
[----:B------:R-:W-:Y:S01]  /*1fbb0*/  FADD.FTZ R3, R159, R144 ;  /* 0x000000909f037221 */ /* 0x000fe20000010000 */
[----:B------:R-:W-:Y:S01]  /*1fbc0*/  HMMA.16816.F32.BF16 R116, R4, R18, R116 ;  /* 0x000000120474723c */ /* 0x000fe20000041874 */
[----:B------:R-:W3:Y:S01]  /*1fbd0*/  LDSM.16.MT88.4 R16, [R220+0xd800] ;  /* 0x00d80000dc10783b */ /* 0x000ee20000004200 */
[----:B------:R-:W-:Y:S01]  /*1fbe0*/  MOV R133, R42 ;  /* 0x0000002a00857202 */ /* 0x000fe20000000f00 */
[----:B------:R-:W-:-:S03]  /*1fbf0*/  FADD.FTZ R3, R160, R3 ;  /* 0x00000003a0037221 */ /* 0x000fc60000010000 */
[----:B------:R-:W-:Y:S02]  /*1fc00*/  MUFU.EX2 R170, R170 ;  /* 0x000000aa00aa7308 */ /* 0x000fe40000000800 */
[C---:B------:R-:W-:Y:S06]  /*1fc10*/  HMMA.16816.F32.BF16 R112, R4.reuse, R12, R112 ;  /* 0x0000000c0470723c */ /* 0x040fec0000041870 */
[----:B------:R-:W-:Y:S02]  /*1fc20*/  MUFU.EX2 R165, R165 ;  /* 0x000000a500a57308 */ /* 0x000fe40000000800 */
[C---:B------:R-:W-:Y:S01]  /*1fc30*/  HMMA.16816.F32.BF16 R108, R4.reuse, R14, R108 ;  /* 0x0000000e046c723c */ /* 0x040fe2000004186c */
[----:B------:R-:W4:Y:S05]  /*1fc40*/  LDSM.16.MT88.4 R12, [R219+0xd800] ;  /* 0x00d80000db0c783b */ /* 0x000f2a0000004200 */
        /* <DEDUP_REMOVED lines=28> */
[----:B------:R-:W-:Y:S01]  /*1fe10*/  F2FP.BF16.PACK_AB R5, R156, R153 ;  /* 0x000000999c05723e */ /* 0x000fe200000010ff */
[----:B------:R-:W-:Y:S01]  /*1fe20*/  FADD.FTZ R153, R153, R146 ;  /* 0x0000009299997221 */ /* 0x000fe20000010000 */
[C---:B------:R-:W-:Y:S01]  /*1fe30*/  F2FP.BF16.PACK_AB R6, R167.reuse, R162 ;  /* 0x000000a2a706723e */ /* 0x040fe200000010ff */
[----:B------:R-:W-:Y:S01]  /*1fe40*/  FADD.FTZ R162, R162, R3 ;  /* 0x00000003a2a27221 */ /* 0x000fe20000010000 */
[----:B------:R-:W-:Y:S01]  /*1fe50*/  F2FP.BF16.PACK_AB R7, R168, R157 ;  /* 0x0000009da807723e */ /* 0x000fe200000010ff */
[----:B------:R-:W-:Y:S02]  /*1fe60*/  FADD.FTZ R156, R156, R153 ;  /* 0x000000999c9c7221 */ /* 0x000fe40000010000 */
[----:B------:R-:W-:Y:S02]  /*1fe70*/  FADD.FTZ R167, R167, R162 ;  /* 0x000000a2a7a77221 */ /* 0x000fe40000010000 */
        /* <DEDUP_REMOVED lines=10> */
[C---:B-----5:R-:W-:Y:S08]  /*1ff20*/  HMMA.16816.F32.BF16 R104, R4.reuse, R8, R104 ;  /* 0x000000080468723c */ /* 0x060ff00000041868 */
[C---:B------:R-:W-:Y:S01]  /*1ff30*/  HMMA.16816.F32.BF16 R100, R4.reuse, R10, R100 ;  /* 0x0000000a0464723c */ /* 0x040fe20000041864 */
[----:B------:R-:W5:Y:S07]  /*1ff40*/  LDSM.16.MT88.4 R8, [R218+0xe000] ;  /* 0x00e00000da08783b */ /* 0x000f6e0000004200 */
[C---:B--2---:R-:W-:Y:S07]  /*1ff50*/  HMMA.16816.F32.BF16 R88, R4.reuse, R48, R88 ;  /* 0x000000300458723c */ /* 0x044fee0000041858 */
[-C--:B------:R-:W-:Y:S01]  /*1ff60*/  FFMA.FTZ R49, R169, R52.reuse, -R57 ;  /* 0x00000034a9317223 */ /* 0x080fe20000010839 */
[----:B------:R-:W-:Y:S01]  /*1ff70*/  HMMA.16816.F32.BF16 R84, R4, R50, R84 ;  /* 0x000000320454723c */ /* 0x000fe20000041854 */
[----:B------:R-:W-:Y:S01]  /*1ff80*/  MUFU.EX2 R51, R171 ;  /* 0x000000ab00337308 */ /* 0x000fe20000000800 */
[----:B------:R-:W-:-:S05]  /*1ff90*/  FFMA.FTZ R48, R166, R52, -R47 ;  /* 0x00000034a6307223 */ /* 0x000fca000001082f */
[-C--:B------:R-:W-:Y:S01]  /*1ffa0*/  FFMA.FTZ R50, R164, R52.reuse, -R47 ;  /* 0x00000034a4327223 */ /* 0x080fe2000001082f */
[C---:B------:R-:W-:Y:S01]  /*1ffb0*/  HMMA.16816.F32.BF16 R128, R4.reuse, R24, R128 ;  /* 0x000000180480723c */ /* 0x040fe20000041880 */
[----:B------:R-:W2:Y:S01]  /*1ffc0*/  MUFU.EX2 R49, R49 ;  /* 0x0000003100317308 */ /* 0x000ea20000000800 */
[-C--:B------:R-:W-:Y:S02]  /*1ffd0*/  FFMA.FTZ R164, R161, R52.reuse, -R57 ;  /* 0x00000034a1a47223 */ /* 0x080fe40000010839 */
[-C--:B------:R-:W-:Y:S02]  /*1ffe0*/  FFMA.FTZ R161, R154, R52.reuse, -R47 ;  /* 0x000000349aa17223 */ /* 0x080fe4000001082f */
[----:B------:R-:W-:Y:S02]  /*1fff0*/  FFMA.FTZ R154, R145, R52, -R57 ;  /* 0x00000034919a7223 */ /* 0x000fe40000010839 */
[C---:B------:R-:W-:Y:S01]  /*20000*/  HMMA.16816.F32.BF16 R124, R4.reuse, R26, R124 ;  /* 0x0000001a047c723c */ /* 0x040fe2000004187c */
[----:B------:R-:W2:Y:S01]  /*20010*/  LDSM.16.MT88.4 R24, [R222+0xe000] ;  /* 0x00e00000de18783b */ /* 0x000ea20000004200 */
[----:B------:R-:W-:Y:S06]  /*20020*/  MUFU.EX2 R48, R48 ;  /* 0x0000003000307308 */ /* 0x000fec0000000800 */
[C---:B-1----:R-:W-:Y:S02]  /*20030*/  HMMA.16816.F32.BF16 R96, R4.reuse, R20, R96 ;  /* 0x000000140460723c */ /* 0x042fe40000041860 */
        /* <DEDUP_REMOVED lines=11> */
[----:B------:R-:W5:Y:S06]  /*200f0*/  LDSM.16.MT88.4 R28, [R220+0x12000] ;  /* 0x01200000dc1c783b */ /* 0x000f6c0000004200 */
[----:B------:R-:W-:Y:S01]  /*20100*/  F2FP.BF16.PACK_AB R4, R173, R172 ;  /* 0x000000acad04723e */ /* 0x000fe200000010ff */
[----:B------:R-:W-:Y:S01]  /*20110*/  FADD.FTZ R172, R172, R167 ;  /* 0x000000a7acac7221 */ /* 0x000fe20000010000 */
[----:B------:R-:W-:-:S02]  /*20120*/  F2FP.BF16.PACK_AB R5, R174, R175 ;  /* 0x000000afae05723e */ /* 0x000fc400000010ff */
[----:B--2---:R-:W-:Y:S01]  /*20130*/  F2FP.BF16.PACK_AB R6, R49, R170 ;  /* 0x000000aa3106723e */ /* 0x004fe200000010ff */
[----:B------:R-:W-:Y:S01]  /*20140*/  FADD.FTZ R173, R173, R172 ;  /* 0x000000acadad7221 */ /* 0x000fe20000010000 */
[C---:B------:R-:W-:Y:S01]  /*20150*/  F2FP.BF16.PACK_AB R7, R51.reuse, R176 ;  /* 0x000000b03307723e */ /* 0x040fe200000010ff */
[----:B------:R-:W-:Y:S02]  /*20160*/  FADD.FTZ R176, R176, R3 ;  /* 0x00000003b0b07221 */ /* 0x000fe40000010000 */
[----:B------:R-:W-:Y:S02]  /*20170*/  FADD.FTZ R2, R170, R173 ;  /* 0x000000adaa027221 */ /* 0x000fe40000010000 */
[----:B------:R-:W-:Y:S02]  /*20180*/  FADD.FTZ R51, R51, R176 ;  /* 0x000000b033337221 */ /* 0x000fe40000010000 */
[----:B---3--:R-:W-:Y:S01]  /*20190*/  HMMA.16816.F32.BF16 R120, R4, R16, R120 ;  /* 0x000000100478723c */ /* 0x008fe20000041878 */
[----:B------:R-:W-:-:S04]  /*201a0*/  FADD.FTZ R2, R49, R2 ;  /* 0x0000000231027221 */ /* 0x000fc80000010000 */
[----:B------:R-:W-:-:S03]  /*201b0*/  FADD.FTZ R3, R163, R2 ;  /* 0x00000002a3037221 */ /* 0x000fc60000010000 */
[----:B------:R-:W-:Y:S01]  /*201c0*/  HMMA.16816.F32.BF16 R116, R4, R18, R116 ;  /* 0x000000120474723c */ /* 0x000fe20000041874 */
[----:B------:R-:W2:Y:S01]  /*201d0*/  LDSM.16.MT88.4 R16, [R219+0x12000] ;  /* 0x01200000db10783b */ /* 0x000ea20000004200 */
[----:B-1----:R-:W-:-:S04]  /*201e0*/  FADD.FTZ R3, R164, R3 ;  /* 0x00000003a4037221 */ /* 0x002fc80000010000 */
[----:B------:R-:W-:Y:S02]  /*201f0*/  FADD.FTZ R2, R158, R3 ;  /* 0x000000039e027221 */ /* 0x000fe40000010000 */
[----:B----4-:R-:W-:Y:S02]  /*20200*/  HMMA.16816.F32.BF16 R112, R4, R12, R112 ;  /* 0x0000000c0470723c */ /* 0x010fe40000041870 */
[----:B------:R-:W-:-:S06]  /*20210*/  FADD.FTZ R2, R155, R2 ;  /* 0x000000029b027221 */ /* 0x000fcc0000010000 */
        /* <DEDUP_REMOVED lines=20> */
[----:B------:R-:W-:-:S02]  /*20360*/  F2FP.BF16.PACK_AB R4, R164, R163 ;  /* 0x000000a3a404723e */ /* 0x000fc400000010ff */
[----:B------:R-:W-:Y:S01]  /*20370*/  F2FP.BF16.PACK_AB R5, R165, R48 ;  /* 0x00000030a505723e */ /* 0x000fe200000010ff */
[----:B------:R-:W-:Y:S01]  /*20380*/  FADD.FTZ R48, R48, R51 ;  /* 0x0000003330307221 */ /* 0x000fe20000010000 */
[----:B------:R-:W-:Y:S02]  /*20390*/  F2FP.BF16.PACK_AB R6, R155, R158 ;  /* 0x0000009e9b06723e */ /* 0x000fe400000010ff */
[----:B------:R-:W-:Y:S01]  /*203a0*/  F2FP.BF16.PACK_AB R7, R161, R50 ;  /* 0x00000032a107723e */ /* 0x000fe200000010ff */
[----:B------:R-:W-:-:S04]  /*203b0*/  FADD.FTZ R165, R165, R48 ;  /* 0x00000030a5a57221 */ /* 0x000fc80000010000 */
[----:B------:R-:W-:Y:S02]  /*203c0*/  FADD.FTZ R50, R50, R165 ;  /* 0x000000a532327221 */ /* 0x000fe40000010000 */
[----:B---3--:R-:W-:Y:S02]  /*203d0*/  HMMA.16816.F32.BF16 R120, R4, R8, R120 ;  /* 0x000000080478723c */ /* 0x008fe40000041878 */
[----:B------:R-:W-:-:S06]  /*203e0*/  FADD.FTZ R161, R161, R50 ;  /* 0x00000032a1a17221 */ /* 0x000fcc0000010000 */
        /* <DEDUP_REMOVED lines=80> */
[----:B------:R-:W-:-:S02]  /*208f0*/  FADD.FTZ R25, R25, R24 ;  /* 0x0000001819197221 */ /* 0x000fc40000010000 */
[----:B------:R-:W-:Y:S02]  /*20900*/  FADD.FTZ R29, R29, R28 ;  /* 0x0000001c1d1d7221 */ /* 0x000fe40000010000 */
        /* <DEDUP_REMOVED lines=24> */
.L_x_4688:
[----:B------:R-:W-:Y:S05]  /*20a90*/  @!P1 BRA `(.L_x_4697) ;  /* 0x00005ab000009947 */ /* 0x000fea0003800000 */
[----:B------:R-:W-:Y:S02]  /*20aa0*/  MOV R3, R132 ;  /* 0x0000008400037202 */ /* 0x000fe40000000f00 */
[----:B------:R-:W-:-:S02]  /*20ab0*/  MOV R136, R133 ;  /* 0x0000008500887202 */ /* 0x000fc40000000f00 */
.L_x_4706:
        /* <DEDUP_REMOVED lines=74> */
.L_x_4699:
[----:B------:R-:W-:Y:S02]  /*20f60*/  ULDC.64 UR4, c[0x0][0x118] ;  /* 0x0000460000047ab9 */ /* 0x000fe40000000a00 */
[----:B------:R-:W2:Y:S02]  /*20f70*/  LD.E R8, [R132.64+0x40] ;  /* 0x0000400484087980 */ /* 0x000ea4000c101900 */
[----:B--2---:R-:W-:Y:S04]  /*20f80*/  LEA R8, -R8, RZ, 0x7 ;  /* 0x000000ff08087211 */ /* 0x004fe800078e39ff */
[----:B------:R-:W-:Y:S02]  /*20f90*/  SHF.R.S32.HI R7, RZ, 0x1f, R8 ;  /* 0x0000001fff077819 */ /* 0x000fe40000011408 */
.L_x_4700:
[----:B------:R-:W-:Y:S05]  /*20fa0*/  BSYNC B0 ;  /* 0x0000000000007941 */ /* 0x000fea0003800000 */
.L_x_4698:
[C---:B------:R-:W-:Y:S01]  /*20fb0*/  LOP3.LUT P4, RZ, R245.reuse, 0x1, RZ, 0xc0, !PT ;  /* 0x00000001f5ff7812 */ /* 0x040fe2000788c0ff */
[----:B------:R-:W-:Y:S01]  /*20fc0*/  ULDC.64 UR4, c[0x0][0x118] ;  /* 0x0000460000047ab9 */ /* 0x000fe20000000a00 */
[C---:B------:R-:W-:Y:S01]  /*20fd0*/  LEA R248, P2, R8.reuse, R140, 0x1 ;  /* 0x0000008c08f87211 */ /* 0x040fe200078408ff */
[----:B------:R-:W-:Y:S01]  /*20fe0*/  BSSY B1, `(.L_x_4701) ;  /* 0x0000299000017945 */ /* 0x000fe20003800000 */
[----:B------:R-:W-:Y:S02]  /*20ff0*/  LOP3.LUT P3, RZ, R245, 0x2, RZ, 0xc0, !PT ;  /* 0x00000002f5ff7812 */ /* 0x000fe4000786c0ff */
[C---:B------:R-:W-:Y:S02]  /*21000*/  LEA.HI.X R249, R8.reuse, R141, R7, 0x1, P2 ;  /* 0x0000008d08f97211 */ /* 0x040fe400010f0c07 */
[-C--:B------:R-:W-:Y:S02]  /*21010*/  IADD3 R5, P1, R8, R229.reuse, RZ ;  /* 0x000000e508057210 */ /* 0x080fe40007f3e0ff */
[----:B------:R-:W-:Y:S02]  /*21020*/  IADD3.X R133, RZ, c[0x0][0x44], RZ, P0, !PT ;  /* 0x00001100ff857a10 */ /* 0x000fe400007fe4ff */
        /* <DEDUP_REMOVED lines=9> */
[-C--:B------:R-:W-:Y:S02]  /*210c0*/  @P3 LEA R12, P1, R5, R140.reuse, 0x1 ;  /* 0x0000008c050c3211 */ /* 0x080fe400078208ff */
[----:B------:R-:W-:Y:S02]  /*210d0*/  @P4 LEA R16, P5, R7, R140, 0x1 ;  /* 0x0000008c07104211 */ /* 0x000fe400078a08ff */
        /* <DEDUP_REMOVED lines=16> */
[C---:B------:R-:W-:Y:S02]  /*211e0*/  @P4 LEA R14, P5, R5.reuse, R140, 0x1 ;  /* 0x0000008c050e4211 */ /* 0x040fe400078a08ff */
        /* <DEDUP_REMOVED lines=21> */
[C---:B------:R-:W-:Y:S01]  /*21340*/  @P4 LEA R26, P5, R5.reuse, R140, 0x1 ;  /* 0x0000008c051a4211 */ /* 0x040fe200078a08ff */
        /* <DEDUP_REMOVED lines=13> */
[C---:B------:R-:W-:Y:S01]  /*21420*/  @P3 LEA R6, P2, R7.reuse, R140, 0x1 ;  /* 0x0000008c07063211 */ /* 0x040fe200078408ff */
[----:B------:R-:W-:Y:S01]  /*21430*/  @!PT LDS RZ, [RZ] ;  /* 0x00000000fffff984 */ /* 0x000fe20000000800 */
[----:B------:R-:W-:Y:S01]  /*21440*/  @!PT LDS RZ, [RZ] ;  /* 0x00000000fffff984 */ /* 0x000fe20000000800 */
[----:B------:R-:W-:Y:S01]  /*21450*/  @!PT LDS RZ, [RZ] ;  /* 0x00000000fffff984 */ /* 0x000fe20000000800 */
[----:B------:R3:W-:Y:S01]  /*21460*/  @P4 LDGSTS.E.BYPASS.LTC128B.128 [R241+0xd800], [R14.64] ;  /* 0x0d8000000ef14fae */ /* 0x0007e2000b901d44 */
[C-C-:B------:R-:W-:Y:S02]  /*21470*/  @P4 LEA.HI.X R31, R7.reuse, R141, R4.reuse, 0x1, P6 ;  /* 0x0000008d071f4211 */ /* 0x140fe400030f0c04 */
[C---:B------:R-:W-:Y:S02]  /*21480*/  IADD3 R5, P1, R7.reuse, R229, RZ ;  /* 0x000000e507057210 */ /* 0x040fe40007f3e0ff */
[-C--:B------:R-:W-:Y:S01]  /*21490*/  @P3 LEA.HI.X R7, R7, R141.reuse, R4, 0x1, P2 ;  /* 0x0000008d07073211 */ /* 0x080fe200010f0c04 */
[----:B------:R-:W-:Y:S01]  /*214a0*/  @!P4 STS.128 [R241+0xd800], RZ ;  /* 0x00d800fff100c388 */ /* 0x000fe20000000c00 */
[----:B------:R-:W-:Y:S02]  /*214b0*/  IADD3.X R2, R4, R230, RZ, P1, !PT ;  /* 0x000000e604027210 */ /* 0x000fe40000ffe4ff */
[CC--:B------:R-:W-:Y:S02]  /*214c0*/  @P4 LEA R28, P5, R5.reuse, R140.reuse, 0x1 ;  /* 0x0000008c051c4211 */ /* 0x0c0fe400078a08ff */
[C---:B------:R-:W-:Y:S01]  /*214d0*/  @P3 LEA R36, P1, R5.reuse, R140, 0x1 ;  /* 0x0000008c05243211 */ /* 0x040fe200078208ff */
[----:B------:R-:W-:Y:S01]  /*214e0*/  @!PT LDS RZ, [RZ] ;  /* 0x00000000fffff984 */ /* 0x000fe20000000800 */
[----:B------:R-:W-:Y:S01]  /*214f0*/  @!PT LDS RZ, [RZ] ;  /* 0x00000000fffff984 */ /* 0x000fe20000000800 */
[----:B------:R-:W-:Y:S01]  /*21500*/  @!PT LDS RZ, [RZ] ;  /* 0x00000000fffff984 */ /* 0x000fe20000000800 */
[----:B------:R4:W-:Y:S01]  /*21510*/  @P3 LDGSTS.E.BYPASS.LTC128B.128 [R241+0x11800], [R8.64+0x80] ;  /* 0x1180008008f13fae */ /* 0x0009e2000b901d44 */
[CCC-:B------:R-:W-:Y:S02]  /*21520*/  @P4 LEA.HI.X R29, R5.reuse, R141.reuse, R2.reuse, 0x1, P5 ;  /* 0x0000008d051d4211 */ /* 0x1c0fe400028f0c02 */
[----:B------:R-:W-:Y:S03]  /*21530*/  @P3 LEA.HI.X R37, R5, R141, R2, 0x1, P1 ;  /* 0x0000008d05253211 */ /* 0x000fe600008f0c02 */
        /* <DEDUP_REMOVED lines=42> */
[----:B----4-:R-:W4:Y:S06]  /*217e0*/  LDSM.16.M88.4 R8, [R227+0x4000] ;  /* 0x00400000e308783b */ /* 0x010f2c0000000200 */
[----:B--2---:R-:W3:Y:S06]  /*217f0*/  LDSM.16.M88.4 R16, [R227+0x4800] ;  /* 0x00480000e310783b */ /* 0x004eec0000000200 */
[----:B-1----:R-:W5:Y:S06]  /*21800*/  LDSM.16.M88.4 R24, [R227+0x5000] ;  /* 0x00500000e318783b */ /* 0x002f6c0000000200 */
[----:B------:R-:W0:Y:S06]  /*21810*/  LDGDEPBAR ;  /* 0x00000000000079af */ /* 0x000e2c0000000000 */
[----:B------:R-:W1:Y:S06]  /*21820*/  LDSM.16.M88.4 R32, [R227+0x5800] ;  /* 0x00580000e320783b */ /* 0x000e6c0000000200 */
[----:B------:R-:W2:Y:S06]  /*21830*/  LDSM.16.M88.4 R40, [R227+0x6000] ;  /* 0x00600000e328783b */ /* 0x000eac0000000200 */
[----:B------:R-:W1:Y:S01]  /*21840*/  LDSM.16.M88.4 R48, [R227+0x6800] ;  /* 0x00680000e330783b */ /* 0x000e620000000200 */
[C---:B----4-:R-:W-:Y:S05]  /*21850*/  HMMA.16816.F32.BF16 R4, R64.reuse, R8, RZ ;  /* 0x000000084004723c */ /* 0x050fea00000418ff */
[----:B------:R-:W4:Y:S03]  /*21860*/  LDSM.16.M88.4 R56, [R227+0x7000] ;  /* 0x00700000e338783b */ /* 0x000f260000000200 */
[C---:B------:R-:W-:Y:S03]  /*21870*/  HMMA.16816.F32.BF16 R8, R64.reuse, R10, RZ ;  /* 0x0000000a4008723c */ /* 0x040fe600000418ff */
[----:B------:R-:W2:Y:S06]  /*21880*/  LDSM.16.M88.4 R140, [R227+0x7800] ;  /* 0x00780000e38c783b */ /* 0x000eac0000000200 */
[----:B------:R-:W-:Y:S01]  /*21890*/  LDSM.16.M88.4 R144, [R226] ;  /* 0x00000000e290783b */ /* 0x000fe20000000200 */
[C---:B---3--:R-:W-:Y:S05]  /*218a0*/  HMMA.16816.F32.BF16 R12, R64.reuse, R16, RZ ;  /* 0x00000010400c723c */ /* 0x048fea00000418ff */
[----:B------:R-:W3:Y:S03]  /*218b0*/  LDSM.16.M88.4 R148, [R225] ;  /* 0x00000000e194783b */ /* 0x000ee60000000200 */
[C---:B------:R-:W-:Y:S03]  /*218c0*/  HMMA.16816.F32.BF16 R16, R64.reuse, R18, RZ ;  /* 0x000000124010723c */ /* 0x040fe600000418ff */
[----:B------:R-:W3:Y:S05]  /*218d0*/  LDSM.16.M88.4 R152, [R217] ;  /* 0x00000000d998783b */ /* 0x000eea0000000200 */
[C---:B-----5:R-:W-:Y:S01]  /*218e0*/  HMMA.16816.F32.BF16 R20, R64.reuse, R24, RZ ;  /* 0x000000184014723c */ /* 0x060fe200000418ff */
[----:B------:R-:W5:Y:S06]  /*218f0*/  LDSM.16.M88.4 R156, [R216] ;  /* 0x00000000d89c783b */ /* 0x000f6c0000000200 */
[----:B------:R-:W3:Y:S01]  /*21900*/  LDSM.16.M88.4 R160, [R215] ;  /* 0x00000000d7a0783b */ /* 0x000ee20000000200 */
[C---:B------:R-:W-:Y:S05]  /*21910*/  HMMA.16816.F32.BF16 R24, R64.reuse, R26, RZ ;  /* 0x0000001a4018723c */ /* 0x040fea00000418ff */
[----:B------:R-:W3:Y:S03]  /*21920*/  LDSM.16.M88.4 R164, [R214] ;  /* 0x00000000d6a4783b */ /* 0x000ee60000000200 */
[C---:B-1----:R-:W-:Y:S03]  /*21930*/  HMMA.16816.F32.BF16 R28, R64.reuse, R32, RZ ;  /* 0x00000020401c723c */ /* 0x042fe600000418ff */
[----:B------:R-:W1:Y:S05]  /*21940*/  LDSM.16.M88.4 R168, [R213] ;  /* 0x00000000d5a8783b */ /* 0x000e6a0000000200 */
[C---:B------:R-:W-:Y:S01]  /*21950*/  HMMA.16816.F32.BF16 R32, R64.reuse, R34, RZ ;  /* 0x000000224020723c */ /* 0x040fe200000418ff */
[----:B------:R-:W1:Y:S06]  /*21960*/  LDSM.16.M88.4 R172, [R212] ;  /* 0x00000000d4ac783b */ /* 0x000e6c0000000200 */
[----:B------:R-:W1:Y:S01]  /*21970*/  LDSM.16.M88.4 R176, [R211] ;  /* 0x00000000d3b0783b */ /* 0x000e620000000200 */
[C---:B--2---:R-:W-:Y:S05]  /*21980*/  HMMA.16816.F32.BF16 R36, R64.reuse, R40, RZ ;  /* 0x000000284024723c */ /* 0x044fea00000418ff */
[----:B------:R-:W-:Y:S03]  /*21990*/  LDSM.16.M88.4 R180, [R224] ;  /* 0x00000000e0b4783b */ /* 0x000fe60000000200 */
[C---:B------:R-:W-:Y:S03]  /*219a0*/  HMMA.16816.F32.BF16 R40, R64.reuse, R42, RZ ;  /* 0x0000002a4028723c */ /* 0x040fe600000418ff */
[----:B------:R-:W3:Y:S05]  /*219b0*/  LDSM.16.M88.4 R184, [R221+0x4000] ;  /* 0x00400000ddb8783b */ /* 0x000eea0000000200 */
[C---:B------:R-:W-:Y:S01]  /*219c0*/  HMMA.16816.F32.BF16 R44, R64.reuse, R48, RZ ;  /* 0x00000030402c723c */ /* 0x040fe200000418ff */
[----:B------:R-:W-:Y:S06]  /*219d0*/  LDSM.16.M88.4 R188, [R226+0x2000] ;  /* 0x00200000e2bc783b */ /* 0x000fec0000000200 */
[----:B------:R-:W-:Y:S01]  /*219e0*/  LDSM.16.M88.4 R192, [R209] ;  /* 0x00000000d1c0783b */ /* 0x000fe20000000200 */
[C---:B------:R-:W-:Y:S05]  /*219f0*/  HMMA.16816.F32.BF16 R48, R64.reuse, R50, RZ ;  /* 0x000000324030723c */ /* 0x040fea00000418ff */
[----:B------:R-:W2:Y:S03]  /*21a00*/  LD.E R2, [R132.64+0x18c] ;  /* 0x00018c0484027980 */ /* 0x000ea6000c101900 */
[C---:B----4-:R-:W-:Y:S03]  /*21a10*/  HMMA.16816.F32.BF16 R52, R64.reuse, R56, RZ ;  /* 0x000000384034723c */ /* 0x050fe600000418ff */
[----:B------:R-:W-:Y:S05]  /*21a20*/  LDSM.16.M88.4 R196, [R223+0x2000] ;  /* 0x00200000dfc4783b */ /* 0x000fea0000000200 */
[C---:B------:R-:W-:Y:S01]  /*21a30*/  HMMA.16816.F32.BF16 R56, R64.reuse, R58, RZ ;  /* 0x0000003a4038723c */ /* 0x040fe200000418ff */
[----:B------:R-:W-:Y:S07]  /*21a40*/  LDSM.16.M88.4 R200, [R210+0x4000] ;  /* 0x00400000d2c8783b */ /* 0x000fee0000000200 */
[C---:B------:R-:W-:Y:S08]  /*21a50*/  HMMA.16816.F32.BF16 R60, R64.reuse, R140, RZ ;  /* 0x0000008c403c723c */ /* 0x040ff000000418ff */
[----:B------:R-:W-:Y:S01]  /*21a60*/  HMMA.16816.F32.BF16 R64, R64, R142, RZ ;  /* 0x0000008e4040723c */ /* 0x000fe200000418ff */
[----:B------:R-:W4:Y:S07]  /*21a70*/  LDSM.16.M88.4 R140, [R221+0x4800] ;  /* 0x00480000dd8c783b */ /* 0x000f2e0000000200 */
[C---:B---3--:R-:W-:Y:S08]  /*21a80*/  HMMA.16816.F32.BF16 R4, R144.reuse, R148, R4 ;  /* 0x000000949004723c */ /* 0x048ff00000041804 */
[C---:B------:R-:W-:Y:S01]  /*21a90*/  HMMA.16816.F32.BF16 R8, R144.reuse, R150, R8 ;  /* 0x000000969008723c */ /* 0x040fe20000041808 */
[----:B------:R-:W3:Y:S07]  /*21aa0*/  LDSM.16.M88.4 R148, [R221+0x5000] ;  /* 0x00500000dd94783b */ /* 0x000eee0000000200 */
        /* <DEDUP_REMOVED lines=8> */
[----:B------:R-:W3:Y:S07]  /*21b30*/  LDSM.16.M88.4 R160, [R221+0x6800] ;  /* 0x00680000dda0783b */ /* 0x000eee0000000200 */
        /* <DEDUP_REMOVED lines=16> */
[C---:B----4-:R-:W-:Y:S08]  /*21c40*/  HMMA.16816.F32.BF16 R12, R180.reuse, R140, R12 ;  /* 0x0000008cb40c723c */ /* 0x050ff0000004180c */
[C---:B------:R-:W-:Y:S01]  /*21c50*/  HMMA.16816.F32.BF16 R16, R180.reuse, R142, R16 ;  /* 0x0000008eb410723c */ /* 0x040fe20000041810 */
[----:B------:R-:W4:Y:S07]  /*21c60*/  LDSM.16.M88.4 R140, [R210+0x1800] ;  /* 0x00180000d28c783b */ /* 0x000f2e0000000200 */
[C---:B---3--:R-:W-:Y:S08]  /*21c70*/  HMMA.16816.F32.BF16 R20, R180.reuse, R148, R20 ;  /* 0x00000094b414723c */ /* 0x048ff00000041814 */
[C---:B------:R-:W-:Y:S01]  /*21c80*/  HMMA.16816.F32.BF16 R24, R180.reuse, R150, R24 ;  /* 0x00000096b418723c */ /* 0x040fe20000041818 */
[----:B------:R-:W3:Y:S07]  /*21c90*/  LDSM.16.M88.4 R148, [R210+0x2000] ;  /* 0x00200000d294783b */ /* 0x000eee0000000200 */
[C---:B------:R-:W-:Y:S08]  /*21ca0*/  HMMA.16816.F32.BF16 R28, R180.reuse, R152, R28 ;  /* 0x00000098b41c723c */ /* 0x040ff0000004181c */
[C---:B------:R-:W-:Y:S01]  /*21cb0*/  HMMA.16816.F32.BF16 R32, R180.reuse, R154, R32 ;  /* 0x0000009ab420723c */ /* 0x040fe20000041820 */
[----:B------:R-:W2:Y:S07]  /*21cc0*/  LDSM.16.M88.4 R152, [R210+0x2800] ;  /* 0x00280000d298783b */ /* 0x000eae0000000200 */
[C---:B-----5:R-:W-:Y:S08]  /*21cd0*/  HMMA.16816.F32.BF16 R36, R180.reuse, R156, R36 ;  /* 0x0000009cb424723c */ /* 0x060ff00000041824 */
        /* <DEDUP_REMOVED lines=21> */
[C---:B----4-:R-:W-:Y:S08]  /*21e30*/  HMMA.16816.F32.BF16 R28, R168.reuse, R140, R28 ;  /* 0x0000008ca81c723c */ /* 0x050ff0000004181c */
[C---:B------:R-:W-:Y:S01]  /*21e40*/  HMMA.16816.F32.BF16 R32, R168.reuse, R142, R32 ;  /* 0x0000008ea820723c */ /* 0x040fe20000041820 */
[----:B------:R-:W4:Y:S07]  /*21e50*/  LDSM.16.M88.4 R140, [R227+0xa000] ;  /* 0x00a00000e38c783b */ /* 0x000f2e0000000200 */
[C---:B---3--:R-:W-:Y:S08]  /*21e60*/  HMMA.16816.F32.BF16 R36, R168.reuse, R148, R36 ;  /* 0x00000094a824723c */ /* 0x048ff00000041824 */
[C---:B------:R-:W-:Y:S01]  /*21e70*/  HMMA.16816.F32.BF16 R40, R168.reuse, R150, R40 ;  /* 0x00000096a828723c */ /* 0x040fe20000041828 */
[----:B------:R-:W3:Y:S07]  /*21e80*/  LDSM.16.M88.4 R148, [R227+0xa800] ;  /* 0x00a80000e394783b */ /* 0x000eee0000000200 */
[C---:B--2---:R-:W-:Y:S08]  /*21e90*/  HMMA.16816.F32.BF16 R44, R168.reuse, R152, R44 ;  /* 0x00000098a82c723c */ /* 0x044ff0000004182c */
[C---:B------:R-:W-:Y:S01]  /*21ea0*/  HMMA.16816.F32.BF16 R48, R168.reuse, R154, R48 ;  /* 0x0000009aa830723c */ /* 0x040fe20000041830 */
[----:B------:R-:W2:Y:S07]  /*21eb0*/  LDSM.16.M88.4 R152, [R227+0xb000] ;  /* 0x00b00000e398783b */ /* 0x000eae0000000200 */
[C---:B-----5:R-:W-:Y:S08]  /*21ec0*/  HMMA.16816.F32.BF16 R52, R168.reuse, R156, R52 ;  /* 0x0000009ca834723c */ /* 0x060ff00000041834 */
[C---:B------:R-:W-:Y:S01]  /*21ed0*/  HMMA.16816.F32.BF16 R56, R168.reuse, R158, R56 ;  /* 0x0000009ea838723c */ /* 0x040fe20000041838 */
[----:B------:R-:W5:Y:S07]  /*21ee0*/  LDSM.16.M88.4 R156, [R208] ;  /* 0x00000000d09c783b */ /* 0x000f6e0000000200 */
        /* <DEDUP_REMOVED lines=18> */
[----:B------:R-:W4:Y:S07]  /*22010*/  LDSM.16.M88.4 R140, [R205] ;  /* 0x00000000cd8c783b */ /* 0x000f2e0000000200 */
[C---:B---3--:R-:W-:Y:S08]  /*22020*/  HMMA.16816.F32.BF16 R44, R160.reuse, R148, R44 ;  /* 0x00000094a02c723c */ /* 0x048ff0000004182c */
[C---:B------:R-:W-:Y:S01]  /*22030*/  HMMA.16816.F32.BF16 R48, R160.reuse, R150, R48 ;  /* 0x00000096a030723c */ /* 0x040fe20000041830 */
[----:B------:R-:W3:Y:S07]  /*22040*/  LDSM.16.M88.4 R148, [R204] ;  /* 0x00000000cc94783b */ /* 0x000eee0000000200 */
[C---:B--2---:R-:W-:Y:S08]  /*22050*/  HMMA.16816.F32.BF16 R52, R160.reuse, R152, R52 ;  /* 0x00000098a034723c */ /* 0x044ff00000041834 */
[C---:B------:R-:W-:Y:S01]  /*22060*/  HMMA.16816.F32.BF16 R56, R160.reuse, R154, R56 ;  /* 0x0000009aa038723c */ /* 0x040fe20000041838 */
[----:B------:R-:W2:Y:S07]  /*22070*/  LDSM.16.M88.4 R152, [R139] ;  /* 0x000000008b98783b */ /* 0x000eae0000000200 */
[C---:B------:R-:W-:Y:S08]  /*22080*/  HMMA.16816.F32.BF16 R60, R160.reuse, R184, R60 ;  /* 0x000000b8a03c723c */ /* 0x040ff0000004183c */
[----:B------:R-:W-:Y:S01]  /*22090*/  HMMA.16816.F32.BF16 R64, R160, R186, R64 ;  /* 0x000000baa040723c */ /* 0x000fe20000041840 */
[----:B------:R-:W-:Y:S06]  /*220a0*/  LDSM.16.M88.4 R160, [R224+0x2000] ;  /* 0x00200000e0a0783b */ /* 0x000fec0000000200 */
[----:B------:R-:W-:Y:S01]  /*220b0*/  LDSM.16.M88.4 R184, [R221+0xa800] ;  /* 0x00a80000ddb8783b */ /* 0x000fe20000000200 */
[C---:B------:R-:W-:Y:S08]  /*220c0*/  HMMA.16816.F32.BF16 R4, R188.reuse, R192, R4 ;  /* 0x000000c0bc04723c */ /* 0x040ff00000041804 */
[C---:B------:R-:W-:Y:S01]  /*220d0*/  HMMA.16816.F32.BF16 R8, R188.reuse, R194, R8 ;  /* 0x000000c2bc08723c */ /* 0x040fe20000041808 */
[----:B------:R-:W-:Y:S07]  /*220e0*/  LDSM.16.M88.4 R192, [R221+0xb000] ;  /* 0x00b00000ddc0783b */ /* 0x000fee0000000200 */
[C---:B-----5:R-:W-:Y:S08]  /*220f0*/  HMMA.16816.F32.BF16 R12, R188.reuse, R156, R12 ;  /* 0x0000009cbc0c723c */ /* 0x060ff0000004180c */
[C---:B------:R-:W-:Y:S01]  /*22100*/  HMMA.16816.F32.BF16 R16, R188.reuse, R158, R16 ;  /* 0x0000009ebc10723c */ /* 0x040fe20000041810 */
[----:B------:R-:W5:Y:S07]  /*22110*/  LDSM.16.M88.4 R156, [R138] ;  /* 0x000000008a9c783b */ /* 0x000f6e0000000200 */
[C---:B-1----:R-:W-:Y:S08]  /*22120*/  HMMA.16816.F32.BF16 R20, R188.reuse, R144, R20 ;  /* 0x00000090bc14723c */ /* 0x042ff00000041814 */
        /* <DEDUP_REMOVED lines=8> */
[C---:B---3--:R-:W-:Y:S08]  /*221b0*/  HMMA.16816.F32.BF16 R44, R188.reuse, R148, R44 ;  /* 0x00000094bc2c723c */ /* 0x048ff0000004182c */
[C---:B------:R-:W-:Y:S08]  /*221c0*/  HMMA.16816.F32.BF16 R48, R188.reuse, R150, R48 ;  /* 0x00000096bc30723c */ /* 0x040ff00000041830 */
[C---:B--2---:R-:W-:Y:S08]  /*221d0*/  HMMA.16816.F32.BF16 R52, R188.reuse, R152, R52 ;  /* 0x00000098bc34723c */ /* 0x044ff00000041834 */
        /* <DEDUP_REMOVED lines=21> */
[C---:B----4-:R-:W-:Y:S07]  /*22330*/  HMMA.16816.F32.BF16 R12, R196.reuse, R140, R12 ;  /* 0x0000008cc40c723c */ /* 0x050fee000004180c */
[----:B------:R-:W-:Y:S01]  /*22340*/  MOV R140, R248 ;  /* 0x000000f8008c7202 */ /* 0x000fe20000000f00 */
[-C--:B------:R-:W-:Y:S01]  /*22350*/  FMUL.FTZ R145, R4, R2.reuse ;  /* 0x0000000204917220 */ /* 0x080fe20000410000 */
[C---:B------:R-:W-:Y:S03]  /*22360*/  HMMA.16816.F32.BF16 R16, R196.reuse, R142, R16 ;  /* 0x0000008ec410723c */ /* 0x040fe60000041810 */
[-C--:B------:R-:W-:Y:S01]  /*22370*/  FMUL.FTZ R147, R5, R2.reuse ;  /* 0x0000000205937220 */ /* 0x080fe20000410000 */
[----:B------:R-:W-:Y:S01]  /*22380*/  MOV R141, R249 ;  /* 0x000000f9008d7202 */ /* 0x000fe20000000f00 */
        /* <DEDUP_REMOVED lines=38> */
[----:B------:R-:W3:Y:S01]  /*225f0*/  MUFU.TANH R169, R23 ;  /* 0x0000001700a97308 */ /* 0x000ee20000002400 */
[C---:B------:R-:W-:Y:S01]  /*22600*/  HMMA.16816.F32.BF16 R32, R196.reuse, R10, R32 ;  /* 0x0000000ac420723c */ /* 0x040fe20000041820 */
[----:B------:R-:W2:Y:S08]  /*22610*/  LDSM.16.M88.4 R8, [R210+0x6800] ;  /* 0x00680000d208783b */ /* 0x000eb00000000200 */
[----:B------:R1:W1:Y:S01]  /*22620*/  MUFU.TANH R175, R25 ;  /* 0x0000001900af7308 */ /* 0x0002620000002400 */
[C---:B-----5:R-:W-:Y:S05]  /*22630*/  HMMA.16816.F32.BF16 R36, R196.reuse, R4, R36 ;  /* 0x00000004c424723c */ /* 0x060fea0000041824 */
[-C--:B------:R-:W-:Y:S03]  /*22640*/  FMUL.FTZ R178, R28, R2.reuse ;  /* 0x000000021cb27220 */ /* 0x080fe60000410000 */
[C---:B------:R-:W-:Y:S01]  /*22650*/  HMMA.16816.F32.BF16 R40, R196.reuse, R6, R40 ;  /* 0x00000006c428723c */ /* 0x040fe20000041828 */
[----:B------:R-:W3:Y:S01]  /*22660*/  MUFU.TANH R13, R13 ;  /* 0x0000000d000d7308 */ /* 0x000ee20000002400 */
[----:B------:R-:W5:Y:S02]  /*22670*/  LDSM.16.M88.4 R4, [R210+0x7000] ;  /* 0x00700000d204783b */ /* 0x000f640000000200 */
[-C--:B------:R-:W-:Y:S02]  /*22680*/  FMUL.FTZ R29, R29, R2.reuse ;  /* 0x000000021d1d7220 */ /* 0x080fe40000410000 */
[-C--:B------:R-:W-:Y:S02]  /*22690*/  FMUL.FTZ R30, R30, R2.reuse ;  /* 0x000000021e1e7220 */ /* 0x080fe40000410000 */
[-C--:B------:R-:W-:Y:S03]  /*226a0*/  FMUL.FTZ R182, R32, R2.reuse ;  /* 0x0000000220b67220 */ /* 0x080fe60000410000 */
[----:B------:R-:W3:Y:S01]  /*226b0*/  MUFU.TANH R12, R12 ;  /* 0x0000000c000c7308 */ /* 0x000ee20000002400 */
[-C--:B------:R-:W-:Y:S02]  /*226c0*/  FMUL.FTZ R31, R31, R2.reuse ;  /* 0x000000021f1f7220 */ /* 0x080fe40000410000 */
[-C--:B------:R-:W-:Y:S02]  /*226d0*/  FMUL.FTZ R33, R33, R2.reuse ;  /* 0x0000000221217220 */ /* 0x080fe40000410000 */
[-C--:B------:R-:W-:Y:S02]  /*226e0*/  FMUL.FTZ R195, R36, R2.reuse ;  /* 0x0000000224c37220 */ /* 0x080fe40000410000 */
[-C--:B-1----:R-:W-:Y:S02]  /*226f0*/  FMUL.FTZ R21, R39, R2.reuse ;  /* 0x0000000227157220 */ /* 0x082fe40000410000 */
[-C--:B------:R-:W-:Y:S01]  /*22700*/  FMUL.FTZ R34, R34, R2.reuse ;  /* 0x0000000222227220 */ /* 0x080fe20000410000 */
[----:B------:R-:W1:Y:S01]  /*22710*/  MUFU.TANH R251, R251 ;  /* 0x000000fb00fb7308 */ /* 0x000e620000002400 */
[-C--:B------:R-:W-:Y:S01]  /*22720*/  FMUL.FTZ R35, R35, R2.reuse ;  /* 0x0000000223237220 */ /* 0x080fe20000410000 */
[C---:B--2---:R-:W-:Y:S03]  /*22730*/  HMMA.16816.F32.BF16 R44, R196.reuse, R8, R44 ;  /* 0x00000008c42c723c */ /* 0x044fe6000004182c */
[-C--:B------:R-:W-:Y:S02]  /*22740*/  FMUL.FTZ R192, R40, R2.reuse ;  /* 0x0000000228c07220 */ /* 0x080fe40000410000 */
[-C--:B------:R-:W-:Y:S03]  /*22750*/  FMUL.FTZ R25, R42, R2.reuse ;  /* 0x000000022a197220 */ /* 0x080fe60000410000 */
[----:B------:R-:W2:Y:S01]  /*22760*/  MUFU.TANH R15, R15 ;  /* 0x0000000f000f7308 */ /* 0x000ea20000002400 */
        /* <DEDUP_REMOVED lines=10> */
[----:B------:R-:W2:Y:S01]  /*22810*/  MUFU.TANH R14, R14 ;  /* 0x0000000e000e7308 */ /* 0x000ea20000002400 */
[C---:B------:R-:W-:Y:S03]  /*22820*/  HMMA.16816.F32.BF16 R56, R196.reuse, R6, R56 ;  /* 0x00000006c438723c */ /* 0x040fe60000041838 */
[-C--:B------:R-:W-:Y:S02]  /*22830*/  FMUL.FTZ R41, R41, R2.reuse ;  /* 0x0000000229297220 */ /* 0x080fe40000410000 */
[-C--:B------:R-:W-:Y:S02]  /*22840*/  FMUL.FTZ R183, R48, R2.reuse ;  /* 0x0000000230b77220 */ /* 0x080fe40000410000 */
[-C--:B------:R-:W-:Y:S02]  /*22850*/  FMUL.FTZ R45, R45, R2.reuse ;  /* 0x000000022d2d7220 */ /* 0x080fe40000410000 */
[----:B------:R-:W2:Y:S03]  /*22860*/  MUFU.TANH R19, R19 ;  /* 0x0000001300137308 */ /* 0x000ea60000002400 */
[-C--:B------:R-:W-:Y:S02]  /*22870*/  FMUL.FTZ R46, R46, R2.reuse ;  /* 0x000000022e2e7220 */ /* 0x080fe40000410000 */
[-C--:B------:R-:W-:Y:S02]  /*22880*/  FMUL.FTZ R47, R47, R2.reuse ;  /* 0x000000022f2f7220 */ /* 0x080fe40000410000 */
[-C--:B------:R-:W-:Y:S02]  /*22890*/  FMUL.FTZ R162, R52, R2.reuse ;  /* 0x0000000234a27220 */ /* 0x080fe40000410000 */
[-C--:B------:R-:W-:Y:S01]  /*228a0*/  FMUL.FTZ R49, R49, R2.reuse ;  /* 0x0000000231317220 */ /* 0x080fe20000410000 */
[----:B------:R-:W2:Y:S01]  /*228b0*/  MUFU.TANH R170, R170 ;  /* 0x000000aa00aa7308 */ /* 0x000ea20000002400 */
[-C--:B------:R-:W-:Y:S01]  /*228c0*/  FMUL.FTZ R50, R50, R2.reuse ;  /* 0x0000000232327220 */ /* 0x080fe20000410000 */
[C---:B-1----:R-:W-:Y:S03]  /*228d0*/  HMMA.16816.F32.BF16 R60, R196.reuse, R8, R60 ;  /* 0x00000008c43c723c */ /* 0x042fe6000004183c */
        /* <DEDUP_REMOVED lines=8> */
[----:B------:R-:W1:Y:S03]  /*22960*/  MUFU.TANH R172, R172 ;  /* 0x000000ac00ac7308 */ /* 0x000e660000002400 */
        /* <DEDUP_REMOVED lines=65> */
[----:B-12---:R-:W-:Y:S01]  /*22d80*/  IADD3 R26, R2, 0xffffffe, RZ ;  /* 0x0ffffffe021a7810 */ /* 0x006fe20007ffe0ff */
        /* <DEDUP_REMOVED lines=55> */
.L_x_4704:
[----:B------:R-:W-:Y:S02]  /*23100*/  ULDC.64 UR4, c[0x0][0x118] ;  /* 0x0000460000047ab9 */ /* 0x000fe40000000a00 */
[----:B------:R-:W2:Y:S02]  /*23110*/  LD.E R10, [R132.64+0x38] ;  /* 0x00003804840a7980 */ /* 0x000ea4000c101900 */
[----:B--2---:R-:W-:Y:S04]  /*23120*/  LEA R10, -R10, RZ, 0x7 ;  /* 0x000000ff0a0a7211 */ /* 0x004fe800078e39ff */
[----:B------:R-:W-:Y:S02]  /*23130*/  SHF.R.S32.HI R7, RZ, 0x1f, R10 ;  /* 0x0000001fff077819 */ /* 0x000fe4000001140a */
.L_x_4705:
[----:B------:R-:W-:Y:S05]  /*23140*/  BSYNC B0 ;  /* 0x0000000000007941 */ /* 0x000fea0003800000 */
.L_x_4703:
[C---:B------:R-:W-:Y:S01]  /*23150*/  LOP3.LUT P0, RZ, R245.reuse, 0x1, RZ, 0xc0, !PT ;  /* 0x00000001f5ff7812 */ /* 0x040fe2000780c0ff */
[----:B------:R-:W-:Y:S01]  /*23160*/  ULDC.64 UR4, c[0x0][0x118] ;  /* 0x0000460000047ab9 */ /* 0x000fe20000000a00 */
[CC--:B------:R-:W-:Y:S02]  /*23170*/  LEA R32, P3, R10.reuse, R234.reuse, 0x1 ;  /* 0x000000ea0a207211 */ /* 0x0c0fe400078608ff */
[----:B------:R-:W-:Y:S02]  /*23180*/  LOP3.LUT P1, RZ, R245, 0x2, RZ, 0xc0, !PT ;  /* 0x00000002f5ff7812 */ /* 0x000fe4000782c0ff */
[C---:B-1----:R-:W-:Y:S02]  /*23190*/  LEA.HI.X R33, R10.reuse, R235, R7, 0x1, P3 ;  /* 0x000000eb0a217211 */ /* 0x042fe400018f0c07 */
        /* <DEDUP_REMOVED lines=125> */
.L_x_4702:
[----:B--234-:R-:W-:Y:S05]  /*23970*/  BSYNC B1 ;  /* 0x0000000000017941 */ /* 0x01cfea0003800000 */
.L_x_4701:
[----:B------:R-:W-:Y:S01]  /*23980*/  ULDC.64 UR4, c[0x0][0x118] ;  /* 0x0000460000047ab9 */ /* 0x000fe20000000a00 */
[----:B------:R-:W2:Y:S08]  /*23990*/  S2R R5, SR_TID.X ;  /* 0x0000000000057919 */ /* 0x000eb00000002100 */
[----:B------:R3:W4:Y:S04]  /*239a0*/  LD.E R134, [R132.64+0xdc] ;  /* 0x0000dc0484867980 */ /* 0x000728000c101900 */
[----:B-1----:R-:W-:Y:S08]  /*239b0*/  LDSM.16.MT88.4 R44, [R222+0x10000] ;  /* 0x01000000de2c783b */ /* 0x002ff00000004200 */
[----:B------:R-:W-:Y:S08]  /*239c0*/  LDSM.16.MT88.4 R52, [R220+0x10000] ;  /* 0x01000000dc34783b */ /* 0x000ff00000004200 */
[----:B------:R-:W-:Y:S01]  /*239d0*/  LDSM.16.MT88.4 R60, [R219+0x10000] ;  /* 0x01000000db3c783b */ /* 0x000fe20000004200 */
[----:B--2---:R-:W-:Y:S04]  /*239e0*/  SHF.L.U32 R5, R5, 0x1, RZ ;  /* 0x0000000105057819 */ /* 0x004fe800000006ff */
        /* <DEDUP_REMOVED lines=9> */
[----:B------:R-:W2:Y:S01]  /*23a80*/  I2F R22, R22 ;  /* 0x0000001600167306 */ /* 0x000ea20000201400 */
        /* <DEDUP_REMOVED lines=22> */
[----:B------:R-:W-:Y:S01]  /*23bf0*/  IADD3 R22, R2, 0x58, RZ ;  /* 0x0000005802167810 */ /* 0x000fe20007ffe0ff */
[C---:B-----5:R-:W-:Y:S01]  /*23c00*/  FFMA.FTZ R40, R0.reuse, R41, R12 ;  /* 0x0000002900287223 */ /* 0x060fe2000001000c */
[----:B------:R-:W-:Y:S01]  /*23c10*/  FMNMX.FTZ R12, R149, R3, !PT ;  /* 0x00000003950c7209 */ /* 0x000fe20007810000 */
[C---:B------:R-:W-:Y:S03]  /*23c20*/  FFMA.FTZ R58, R0.reuse, R41, R143 ;  /* 0x00000029003a7223 */ /* 0x040fe6000001008f */
[----:B------:R-:W-:Y:S03]  /*23c30*/  FMNMX.FTZ R12, R157, R12, !PT ;  /* 0x0000000c9d0c7209 */ /* 0x000fe60007810000 */
[----:B------:R-:W5:Y:S01]  /*23c40*/  I2F R39, R39 ;  /* 0x0000002700277306 */ /* 0x000f620000201400 */
[CC--:B-1----:R-:W-:Y:S02]  /*23c50*/  FFMA.FTZ R201, R0.reuse, R6.reuse, R201 ;  /* 0x0000000600c97223 */ /* 0x0c2fe400000100c9 */
[C---:B------:R-:W-:Y:S03]  /*23c60*/  FFMA.FTZ R6, R0.reuse, R6, R159 ;  /* 0x0000000600067223 */ /* 0x040fe6000001009f */
[----:B------:R-:W-:Y:S04]  /*23c70*/  FMNMX.FTZ R12, R201, R12, !PT ;  /* 0x0000000cc90c7209 */ /* 0x000fe80007810000 */
[----:B------:R-:W1:Y:S01]  /*23c80*/  I2F R64, R64 ;  /* 0x0000004000407306 */ /* 0x000e620000201400 */
[CC--:B--2---:R-:W-:Y:S02]  /*23c90*/  FFMA.FTZ R203, R0.reuse, R11.reuse, R203 ;  /* 0x0000000b00cb7223 */ /* 0x0c4fe400000100cb */
[C---:B------:R-:W-:Y:S07]  /*23ca0*/  FFMA.FTZ R161, R0.reuse, R11, R161 ;  /* 0x0000000b00a17223 */ /* 0x040fee00000100a1 */
[----:B------:R-:W2:Y:S01]  /*23cb0*/  I2F R57, R57 ;  /* 0x0000003900397306 */ /* 0x000ea20000201400 */
[CC--:B-----5:R-:W-:Y:S01]  /*23cc0*/  FFMA.FTZ R49, R0.reuse, R39.reuse, R14 ;  /* 0x0000002700317223 */ /* 0x0e0fe2000001000e */
[----:B------:R-:W-:Y:S01]  /*23cd0*/  FMNMX.FTZ R14, R9, R136, !PT ;  /* 0x00000088090e7209 */ /* 0x000fe20007810000 */
[----:B------:R-:W-:Y:S01]  /*23ce0*/  FFMA.FTZ R56, R0, R39, R15 ;  /* 0x0000002700387223 */ /* 0x000fe2000001000f */
[----:B------:R-:W-:Y:S06]  /*23cf0*/  IADD3 R15, R2, 0x60, RZ ;  /* 0x00000060020f7810 */ /* 0x000fec0007ffe0ff */
[----:B------:R-:W5:Y:S01]  /*23d00*/  I2F R35, R35 ;  /* 0x0000002300237306 */ /* 0x000f620000201400 */
[C---:B-1----:R-:W-:Y:S01]  /*23d10*/  FFMA.FTZ R48, R0.reuse, R64, R19 ;  /* 0x0000004000307223 */ /* 0x042fe20000010013 */
[----:B------:R-:W-:Y:S01]  /*23d20*/  FMNMX.FTZ R19, R203, R12, !PT ;  /* 0x0000000ccb137209 */ /* 0x000fe20007810000 */
[----:B------:R-:W-:Y:S01]  /*23d30*/  FFMA.FTZ R64, R0, R64, R17 ;  /* 0x0000004000407223 */ /* 0x000fe20000010011 */
[----:B------:R-:W-:Y:S06]  /*23d40*/  FMNMX.FTZ R17, R147, R14, !PT ;  /* 0x0000000e93117209 */ /* 0x000fec0007810000 */
[----:B------:R-:W1:Y:S01]  /*23d50*/  I2F R37, R37 ;  /* 0x0000002500257306 */ /* 0x000e620000201400 */
[----:B------:R-:W-:Y:S02]  /*23d60*/  FMNMX.FTZ R12, R6, R17, !PT ;  /* 0x00000011060c7209 */ /* 0x000fe40007810000 */
[----:B------:R-:W-:Y:S01]  /*23d70*/  IADD3 R17, R2, 0x61, RZ ;  /* 0x0000006102117810 */ /* 0x000fe20007ffe0ff */
[CC--:B--2---:R-:W-:Y:S02]  /*23d80*/  FFMA.FTZ R50, R0.reuse, R57.reuse, R251 ;  /* 0x0000003900327223 */ /* 0x0c4fe400000100fb */
[----:B------:R-:W-:Y:S01]  /*23d90*/  FFMA.FTZ R57, R0, R57, R13 ;  /* 0x0000003900397223 */ /* 0x000fe2000001000d */
[----:B------:R-:W-:Y:S03]  /*23da0*/  IADD3 R13, R2, 0x59, RZ ;  /* 0x00000059020d7810 */ /* 0x000fe60007ffe0ff */
[----:B------:R-:W2:Y:S01]  /*23db0*/  I2F R33, R33 ;  /* 0x0000002100217306 */ /* 0x000ea20000201400 */
[CC--:B-----5:R-:W-:Y:S02]  /*23dc0*/  FFMA.FTZ R168, R0.reuse, R35.reuse, R168 ;  /* 0x0000002300a87223 */ /* 0x0e0fe400000100a8 */
[----:B------:R-:W-:Y:S01]  /*23dd0*/  FFMA.FTZ R172, R0, R35, R172 ;  /* 0x0000002300ac7223 */ /* 0x000fe200000100ac */
[----:B------:R-:W-:Y:S02]  /*23de0*/  FMNMX.FTZ R35, R40, R19, !PT ;  /* 0x0000001328237209 */ /* 0x000fe40007810000 */
[----:B------:R-:W-:Y:S04]  /*23df0*/  FMNMX.FTZ R19, R161, R12, !PT ;  /* 0x0000000ca1137209 */ /* 0x000fe80007810000 */
[----:B------:R-:W5:Y:S01]  /*23e00*/  I2F R20, R20 ;  /* 0x0000001400147306 */ /* 0x000f620000201400 */
[----:B------:R-:W-:Y:S02]  /*23e10*/  FMNMX.FTZ R12, R50, R35, !PT ;  /* 0x00000023320c7209 */ /* 0x000fe40007810000 */
[----:B------:R-:W-:Y:S01]  /*23e20*/  FMNMX.FTZ R14, R58, R19, !PT ;  /* 0x000000133a0e7209 */ /* 0x000fe20007810000 */
[CC--:B-1----:R-:W-:Y:S01]  /*23e30*/  FFMA.FTZ R166, R0.reuse, R37.reuse, R166 ;  /* 0x0000002500a67223 */ /* 0x0c2fe200000100a6 */
[----:B------:R-:W-:Y:S01]  /*23e40*/  FMNMX.FTZ R19, R49, R12, !PT ;  /* 0x0000000c31137209 */ /* 0x000fe20007810000 */
[----:B------:R-:W-:Y:S01]  /*23e50*/  FFMA.FTZ R170, R0, R37, R170 ;  /* 0x0000002500aa7223 */ /* 0x000fe200000100aa */
[----:B------:R-:W-:Y:S01]  /*23e60*/  IADD3 R12, R2, 0x68, RZ ;  /* 0x00000068020c7810 */ /* 0x000fe20007ffe0ff */
[----:B------:R-:W-:Y:S01]  /*23e70*/  LDSM.16.MT88.4 R36, [R218+0xc000] ;  /* 0x00c00000da24783b */ /* 0x000fe20000004200 */
[----:B------:R-:W-:Y:S01]  /*23e80*/  FMNMX.FTZ R19, R48, R19, !PT ;  /* 0x0000001330137209 */ /* 0x000fe20007810000 */
[----:B------:R-:W1:Y:S01]  /*23e90*/  I2F R31, R31 ;  /* 0x0000001f001f7306 */ /* 0x000e620000201400 */
[CC--:B--2---:R-:W-:Y:S02]  /*23ea0*/  FFMA.FTZ R178, R0.reuse, R33.reuse, R178 ;  /* 0x0000002100b27223 */ /* 0x0c4fe400000100b2 */
[----:B------:R-:W-:Y:S01]  /*23eb0*/  FFMA.FTZ R174, R0, R33, R174 ;  /* 0x0000002100ae7223 */ /* 0x000fe200000100ae */
[----:B------:R-:W-:Y:S02]  /*23ec0*/  FMNMX.FTZ R33, R57, R14, !PT ;  /* 0x0000000e39217209 */ /* 0x000fe40007810000 */
[----:B------:R-:W-:Y:S04]  /*23ed0*/  FMNMX.FTZ R14, R166, R19, !PT ;  /* 0x00000013a60e7209 */ /* 0x000fe80007810000 */
[----:B------:R-:W2:Y:S01]  /*23ee0*/  I2F R10, R10 ;  /* 0x0000000a000a7306 */ /* 0x000ea20000201400 */
[----:B------:R-:W-:Y:S01]  /*23ef0*/  FMNMX.FTZ R33, R56, R33, !PT ;  /* 0x0000002138217209 */ /* 0x000fe20007810000 */
[-C--:B-----5:R-:W-:Y:S03]  /*23f00*/  FFMA.FTZ R169, R0, R20.reuse, R169 ;  /* 0x0000001400a97223 */ /* 0x0a0fe600000100a9 */
[----:B------:R-:W-:Y:S01]  /*23f10*/  FMNMX.FTZ R33, R64, R33, !PT ;  /* 0x0000002140217209 */ /* 0x000fe20007810000 */
[C---:B------:R-:W-:Y:S04]  /*23f20*/  FFMA.FTZ R173, R0.reuse, R20, R173 ;  /* 0x0000001400ad7223 */ /* 0x040fe800000100ad */
[----:B------:R-:W5:Y:S01]  /*23f30*/  I2F R18, R18 ;  /* 0x0000001200127306 */ /* 0x000f620000201400 */
[CC--:B-1----:R-:W-:Y:S02]  /*23f40*/  FFMA.FTZ R176, R0.reuse, R31.reuse, R176 ;  /* 0x0000001f00b07223 */ /* 0x0c2fe400000100b0 */
[----:B------:R-:W-:Y:S01]  /*23f50*/  FFMA.FTZ R182, R0, R31, R182 ;  /* 0x0000001f00b67223 */ /* 0x000fe200000100b6 */
[----:B------:R-:W-:Y:S06]  /*23f60*/  FMNMX.FTZ R31, R169, R14, !PT ;  /* 0x0000000ea91f7209 */ /* 0x000fec0007810000 */
[----:B------:R-:W1:Y:S01]  /*23f70*/  I2F R16, R16 ;  /* 0x0000001000107306 */ /* 0x000e620000201400 */
[----:B------:R-:W-:Y:S01]  /*23f80*/  FMNMX.FTZ R14, R168, R31, !PT ;  /* 0x0000001fa80e7209 */ /* 0x000fe20007810000 */
[CC--:B--2---:R-:W-:Y:S02]  /*23f90*/  FFMA.FTZ R179, R0.reuse, R10.reuse, R179 ;  /* 0x0000000a00b37223 */ /* 0x0c4fe400000100b3 */
[----:B------:R-:W-:Y:S01]  /*23fa0*/  FFMA.FTZ R185, R0, R10, R185 ;  /* 0x0000000a00b97223 */ /* 0x000fe200000100b9 */
[----:B------:R-:W-:Y:S05]  /*23fb0*/  IADD3 R10, R2, 0x69, RZ ;  /* 0x00000069020a7810 */ /* 0x000fea0007ffe0ff */
[----:B------:R2:W2:Y:S01]  /*23fc0*/  I2F R19, R12 ;  /* 0x0000000c00137306 */ /* 0x0004a20000201400 */
[CC--:B-----5:R-:W-:Y:S02]  /*23fd0*/  FFMA.FTZ R171, R0.reuse, R18.reuse, R171 ;  /* 0x0000001200ab7223 */ /* 0x0e0fe400000100ab */
[C---:B------:R-:W-:Y:S07]  /*23fe0*/  FFMA.FTZ R175, R0.reuse, R18, R175 ;  /* 0x0000001200af7223 */ /* 0x040fee00000100af */
[----:B------:R-:W5:Y:S01]  /*23ff0*/  I2F R8, R8 ;  /* 0x0000000800087306 */ /* 0x000f620000201400 */
[CC--:B-1----:R-:W-:Y:S02]  /*24000*/  FFMA.FTZ R177, R0.reuse, R16.reuse, R177 ;  /* 0x0000001000b17223 */ /* 0x0c2fe400000100b1 */
[----:B------:R-:W-:Y:S01]  /*24010*/  FFMA.FTZ R181, R0, R16, R181 ;  /* 0x0000001000b57223 */ /* 0x000fe200000100b5 */
[----:B------:R-:W-:Y:S02]  /*24020*/  FMNMX.FTZ R16, R170, R33, !PT ;  /* 0x00000021aa107209 */ /* 0x000fe40007810000 */
[----:B------:R-:W-:Y:S04]  /*24030*/  FMNMX.FTZ R33, R171, R14, !PT ;  /* 0x0000000eab217209 */ /* 0x000fe80007810000 */
[----:B------:R-:W1:Y:S01]  /*24040*/  I2F R29, R29 ;  /* 0x0000001d001d7306 */ /* 0x000e620000201400 */
[----:B------:R-:W-:Y:S02]  /*24050*/  FMNMX.FTZ R35, R173, R16, !PT ;  /* 0x00000010ad237209 */ /* 0x000fe40007810000 */
[----:B--2---:R-:W-:Y:S01]  /*24060*/  FMNMX.FTZ R12, R174, R33, !PT ;  /* 0x00000021ae0c7209 */ /* 0x004fe20007810000 */
[CC--:B------:R-:W-:Y:S02]  /*24070*/  FFMA.FTZ R164, R0.reuse, R19.reuse, R164 ;  /* 0x0000001300a47223 */ /* 0x0c0fe400000100a4 */
[C---:B------:R-:W-:Y:S04]  /*24080*/  FFMA.FTZ R158, R0.reuse, R19, R158 ;  /* 0x00000013009e7223 */ /* 0x040fe8000001009e */
[----:B------:R-:W2:Y:S01]  /*24090*/  I2F R27, R27 ;  /* 0x0000001b001b7306 */ /* 0x000ea20000201400 */
[CC--:B-----5:R-:W-:Y:S02]  /*240a0*/  FFMA.FTZ R193, R0.reuse, R8.reuse, R193 ;  /* 0x0000000800c17223 */ /* 0x0e0fe400000100c1 */
[----:B------:R-:W-:Y:S01]  /*240b0*/  FFMA.FTZ R195, R0, R8, R195 ;  /* 0x0000000800c37223 */ /* 0x000fe200000100c3 */
[----:B------:R-:W-:Y:S06]  /*240c0*/  FMNMX.FTZ R8, R172, R35, !PT ;  /* 0x00000023ac087209 */ /* 0x000fec0007810000 */
[----:B------:R-:W5:Y:S01]  /*240d0*/  I2F R4, R4 ;  /* 0x0000000400047306 */ /* 0x000f620000201400 */
[----:B------:R-:W-:Y:S01]  /*240e0*/  FMNMX.FTZ R33, R175, R8, !PT ;  /* 0x00000008af217209 */ /* 0x000fe20007810000 */
[-C--:B-1----:R-:W-:Y:S01]  /*240f0*/  FFMA.FTZ R196, R0, R29.reuse, R21 ;  /* 0x0000001d00c47223 */ /* 0x082fe20000010015 */
[----:B------:R-:W-:Y:S01]  /*24100*/  IADD3 R21, R2, 0x70, RZ ;  /* 0x0000007002157810 */ /* 0x000fe20007ffe0ff */
[----:B------:R-:W-:Y:S01]  /*24110*/  FFMA.FTZ R194, R0, R29, R194 ;  /* 0x0000001d00c27223 */ /* 0x000fe200000100c2 */
[----:B------:R-:W-:Y:S02]  /*24120*/  FMNMX.FTZ R29, R177, R12, !PT ;  /* 0x0000000cb11d7209 */ /* 0x000fe40007810000 */
[----:B------:R-:W-:Y:S03]  /*24130*/  FMNMX.FTZ R12, R178, R33, !PT ;  /* 0x00000021b20c7209 */ /* 0x000fe60007810000 */
[----:B------:R1:W1:Y:S01]  /*24140*/  I2F R31, R10 ;  /* 0x0000000a001f7306 */ /* 0x0002620000201400 */
[----:B------:R-:W-:Y:S01]  /*24150*/  FMNMX.FTZ R8, R176, R29, !PT ;  /* 0x0000001db0087209 */ /* 0x000fe20007810000 */
[CC--:B--2---:R-:W-:Y:S03]  /*24160*/  FFMA.FTZ R197, R0.reuse, R27.reuse, R25 ;  /* 0x0000001b00c57223 */ /* 0x0c4fe60000010019 */
[----:B------:R-:W-:Y:S01]  /*24170*/  FMNMX.FTZ R8, R179, R8, !PT ;  /* 0x00000008b3087209 */ /* 0x000fe20007810000 */
[C---:B------:R-:W-:Y:S01]  /*24180*/  FFMA.FTZ R192, R0.reuse, R27, R192 ;  /* 0x0000001b00c07223 */ /* 0x040fe200000100c0 */
[----:B------:R-:W-:Y:S03]  /*24190*/  FMNMX.FTZ R25, R181, R12, !PT ;  /* 0x0000000cb5197209 */ /* 0x000fe60007810000 */
[----:B------:R-:W2:Y:S01]  /*241a0*/  I2F R5, R5 ;  /* 0x0000000500057306 */ /* 0x000ea20000201400 */
[C---:B-----5:R-:W-:Y:S01]  /*241b0*/  FFMA.FTZ R198, R0.reuse, R4, R23 ;  /* 0x0000000400c67223 */ /* 0x060fe20000010017 */
[----:B------:R-:W-:Y:S01]  /*241c0*/  FMNMX.FTZ R23, R193, R8, !PT ;  /* 0x00000008c1177209 */ /* 0x000fe20007810000 */
[----:B------:R-:W-:Y:S01]  /*241d0*/  FFMA.FTZ R191, R0, R4, R191 ;  /* 0x0000000400bf7223 */ /* 0x000fe200000100bf */
[----:B------:R-:W-:Y:S02]  /*241e0*/  IADD3 R4, R2, 0x71, RZ ;  /* 0x0000007102047810 */ /* 0x000fe40007ffe0ff */
[----:B------:R-:W-:Y:S04]  /*241f0*/  FMNMX.FTZ R8, R196, R23, !PT ;  /* 0x00000017c4087209 */ /* 0x000fe80007810000 */
[----:B------:R-:W5:Y:S01]  /*24200*/  I2F R7, R7 ;  /* 0x0000000700077306 */ /* 0x000f620000201400 */
[----:B-1----:R-:W-:Y:S01]  /*24210*/  FMNMX.FTZ R10, R182, R25, !PT ;  /* 0x00000019b60a7209 */ /* 0x002fe20007810000 */
[CC--:B------:R-:W-:Y:S01]  /*24220*/  FFMA.FTZ R163, R0.reuse, R31.reuse, R163 ;  /* 0x0000001f00a37223 */ /* 0x0c0fe200000100a3 */
[----:B------:R-:W-:Y:S01]  /*24230*/  FMNMX.FTZ R25, R197, R8, !PT ;  /* 0x00000008c5197209 */ /* 0x000fe20007810000 */
[----:B------:R-:W-:Y:S01]  /*24240*/  FFMA.FTZ R156, R0, R31, R156 ;  /* 0x0000001f009c7223 */ /* 0x000fe2000001009c */
[----:B------:R-:W-:Y:S01]  /*24250*/  FMNMX.FTZ R10, R185, R10, !PT ;  /* 0x0000000ab90a7209 */ /* 0x000fe20007810000 */
[----:B------:R-:W-:Y:S04]  /*24260*/  LDSM.16.MT88.4 R28, [R219+0xc000] ;  /* 0x00c00000db1c783b */ /* 0x000fe80000004200 */
[----:B------:R-:W1:Y:S01]  /*24270*/  I2F R11, R22 ;  /* 0x00000016000b7306 */ /* 0x000e620000201400 */
[----:B------:R-:W-:Y:S02]  /*24280*/  FMNMX.FTZ R25, R198, R25, !PT ;  /* 0x00000019c6197209 */ /* 0x000fe40007810000 */
[----:B------:R-:W-:Y:S01]  /*24290*/  FMNMX.FTZ R23, R195, R10, !PT ;  /* 0x0000000ac3177209 */ /* 0x000fe20007810000 */
[CC--:B--2---:R-:W-:Y:S02]  /*242a0*/  FFMA.FTZ R189, R0.reuse, R5.reuse, R189 ;  /* 0x0000000500bd7223 */ /* 0x0c4fe400000100bd */
[----:B------:R-:W-:Y:S01]  /*242b0*/  FFMA.FTZ R184, R0, R5, R184 ;  /* 0x0000000500b87223 */ /* 0x000fe200000100b8 */
[C---:B------:R-:W-:Y:S02]  /*242c0*/  IADD3 R5, R2.reuse, 0x78, RZ ;  /* 0x0000007802057810 */ /* 0x040fe40007ffe0ff */
[----:B------:R-:W-:Y:S01]  /*242d0*/  IADD3 R2, R2, 0x79, RZ ;  /* 0x0000007902027810 */ /* 0x000fe20007ffe0ff */
[----:B------:R-:W2:Y:S01]  /*242e0*/  I2F R13, R13 ;  /* 0x0000000d000d7306 */ /* 0x000ea20000201400 */
[----:B------:R-:W-:Y:S01]  /*242f0*/  FMNMX.FTZ R23, R194, R23, !PT ;  /* 0x00000017c2177209 */ /* 0x000fe20007810000 */
[----:B-----5:R-:W-:Y:S03]  /*24300*/  FFMA.FTZ R190, R0, R7, R190 ;  /* 0x0000000700be7223 */ /* 0x020fe600000100be */
[----:B------:R-:W-:Y:S01]  /*24310*/  FMNMX.FTZ R10, R192, R23, !PT ;  /* 0x00000017c00a7209 */ /* 0x000fe20007810000 */
[----:B------:R-:W-:Y:S01]  /*24320*/  FFMA.FTZ R186, R0, R7, R186 ;  /* 0x0000000700ba7223 */ /* 0x000fe200000100ba */
[----:B------:R-:W-:Y:S03]  /*24330*/  FMNMX.FTZ R8, R190, R25, !PT ;  /* 0x00000019be087209 */ /* 0x000fe60007810000 */
[----:B------:R-:W5:Y:S01]  /*24340*/  I2F R15, R15 ;  /* 0x0000000f000f7306 */ /* 0x000f620000201400 */
[----:B------:R-:W-:Y:S01]  /*24350*/  FMNMX.FTZ R23, R189, R8, !PT ;  /* 0x00000008bd177209 */ /* 0x000fe20007810000 */
[CC--:B-1----:R-:W-:Y:S02]  /*24360*/  FFMA.FTZ R188, R0.reuse, R11.reuse, R188 ;  /* 0x0000000b00bc7223 */ /* 0x0c2fe400000100bc */
[----:B------:R-:W-:Y:S01]  /*24370*/  FFMA.FTZ R183, R0, R11, R183 ;  /* 0x0000000b00b77223 */ /* 0x000fe200000100b7 */
[----:B------:R-:W-:Y:S02]  /*24380*/  FMNMX.FTZ R11, R191, R10, !PT ;  /* 0x0000000abf0b7209 */ /* 0x000fe40007810000 */
[----:B------:R-:W-:Y:S03]  /*24390*/  FMNMX.FTZ R8, R188, R23, !PT ;  /* 0x00000017bc087209 */ /* 0x000fe60007810000 */
[----:B------:R-:W1:Y:S01]  /*243a0*/  I2F R17, R17 ;  /* 0x0000001100117306 */ /* 0x000e620000201400 */
[----:B------:R-:W-:Y:S01]  /*243b0*/  FMNMX.FTZ R11, R186, R11, !PT ;  /* 0x0000000bba0b7209 */ /* 0x000fe20007810000 */
[----:B--2---:R-:W-:Y:S03]  /*243c0*/  FFMA.FTZ R187, R0, R13, R187 ;  /* 0x0000000d00bb7223 */ /* 0x004fe600000100bb */
[----:B------:R-:W-:Y:S01]  /*243d0*/  FMNMX.FTZ R10, R184, R11, !PT ;  /* 0x0000000bb80a7209 */ /* 0x000fe20007810000 */
[C---:B------:R-:W-:Y:S01]  /*243e0*/  FFMA.FTZ R180, R0.reuse, R13, R180 ;  /* 0x0000000d00b47223 */ /* 0x040fe200000100b4 */
[----:B------:R-:W-:Y:S03]  /*243f0*/  FMNMX.FTZ R8, R187, R8, !PT ;  /* 0x00000008bb087209 */ /* 0x000fe60007810000 */
        /* <DEDUP_REMOVED lines=9> */
[----:B------:R-:W-:Y:S03]  /*24490*/  FFMA.FTZ R160, R0, R17, R160 ;  /* 0x0000001100a07223 */ /* 0x000fe600000100a0 */
[----:B------:R-:W-:Y:S03]  /*244a0*/  FMNMX.FTZ R13, R165, R8, !PT ;  /* 0x00000008a50d7209 */ /* 0x000fe60007810000 */
[----:B------:R1:W1:Y:S01]  /*244b0*/  I2F R5, R2 ;  /* 0x0000000200057306 */ /* 0x0002620000201400 */
[----:B------:R-:W-:Y:S01]  /*244c0*/  FMNMX.FTZ R11, R160, R11, !PT ;  /* 0x0000000ba00b7209 */ /* 0x000fe20007810000 */
[----:B--2---:R-:W-:Y:S03]  /*244d0*/  FFMA.FTZ R150, R0, R7, R150 ;  /* 0x0000000700967223 */ /* 0x004fe60000010096 */
[----:B------:R-:W-:Y:S01]  /*244e0*/  FMNMX.FTZ R11, R158, R11, !PT ;  /* 0x0000000b9e0b7209 */ /* 0x000fe20007810000 */
[----:B------:R-:W-:Y:S03]  /*244f0*/  FFMA.FTZ R155, R0, R7, R155 ;  /* 0x00000007009b7223 */ /* 0x000fe6000001009b */
[----:B------:R-:W-:Y:S01]  /*24500*/  FMNMX.FTZ R11, R156, R11, !PT ;  /* 0x0000000b9c0b7209 */ /* 0x000fe20007810000 */
[----:B------:R-:W2:Y:S01]  /*24510*/  I2F R21, R21 ;  /* 0x0000001500157306 */ /* 0x000ea20000201400 */
[CC--:B-----5:R-:W-:Y:S02]  /*24520*/  FFMA.FTZ R137, R0.reuse, R4.reuse, R137 ;  /* 0x0000000400897223 */ /* 0x0e0fe40000010089 */
[----:B------:R-:W-:Y:S01]  /*24530*/  FFMA.FTZ R153, R0, R4, R153 ;  /* 0x0000000400997223 */ /* 0x000fe20000010099 */
[----:B-1----:R-:W-:Y:S01]  /*24540*/  FMNMX.FTZ R2, R164, R13, !PT ;  /* 0x0000000da4027209 */ /* 0x002fe20007810000 */
[CC--:B------:R-:W-:Y:S02]  /*24550*/  FFMA.FTZ R135, R0.reuse, R5.reuse, R135 ;  /* 0x0000000500877223 */ /* 0x0c0fe40000010087 */
[C---:B------:R-:W-:Y:S01]  /*24560*/  FFMA.FTZ R151, R0.reuse, R5, R151 ;  /* 0x0000000500977223 */ /* 0x040fe20000010097 */
[----:B------:R-:W-:Y:S01]  /*24570*/  FMNMX.FTZ R13, R163, R2, !PT ;  /* 0x00000002a30d7209 */ /* 0x000fe20007810000 */
[CC--:B--2---:R-:W-:Y:S02]  /*24580*/  FFMA.FTZ R152, R0.reuse, R21.reuse, R152 ;  /* 0x0000001500987223 */ /* 0x0c4fe40000010098 */
[----:B------:R-:W-:Y:S02]  /*24590*/  FFMA.FTZ R148, R0, R21, R148 ;  /* 0x0000001500947223 */ /* 0x000fe40000010094 */
        /* <DEDUP_REMOVED lines=9> */
[----:B------:R-:W-:Y:S03]  /*24630*/  FMNMX.FTZ R11, R151, R10, !PT ;  /* 0x0000000a970b7209 */ /* 0x000fe60007810000 */
[----:B------:R-:W1:Y:S08]  /*24640*/  SHFL.BFLY PT, R7, R4, 0x2, 0x1f ;  /* 0x0c401f0004077f89 */ /* 0x000e7000000e0000 */
[----:B------:R-:W2:Y:S01]  /*24650*/  SHFL.BFLY PT, R10, R11, 0x2, 0x1f ;  /* 0x0c401f000b0a7f89 */ /* 0x000ea200000e0000 */
[----:B-1----:R-:W-:Y:S07]  /*24660*/  FMNMX.FTZ R5, R4, R7, !PT ;  /* 0x0000000704057209 */ /* 0x002fee0007810000 */
[----:B---3--:R-:W1:Y:S01]  /*24670*/  SHFL.BFLY PT, R132, R5, 0x1, 0x1f ;  /* 0x0c201f0005847f89 */ /* 0x008e6200000e0000 */
[----:B--2---:R-:W-:Y:S07]  /*24680*/  FMNMX.FTZ R8, R11, R10, !PT ;  /* 0x0000000a0b087209 */ /* 0x004fee0007810000 */
[----:B------:R-:W2:Y:S01]  /*24690*/  SHFL.BFLY PT, R133, R8, 0x1, 0x1f ;  /* 0x0c201f0008857f89 */ /* 0x000ea200000e0000 */
[----:B-1----:R-:W-:Y:S04]  /*246a0*/  FMNMX.FTZ R132, R5, R132, !PT ;  /* 0x0000008405847209 */ /* 0x002fe80007810000 */
[----:B------:R-:W-:Y:S01]  /*246b0*/  FSETP.NEU.FTZ.AND P0, PT, R132, -INF , PT ;  /* 0xff8000008400780b */ /* 0x000fe20003f1d000 */
[----:B----4-:R-:W-:Y:S02]  /*246c0*/  FMUL.FTZ R159, R134, R132 ;  /* 0x00000084869f7220 */ /* 0x010fe40000410000 */
[----:B------:R-:W-:Y:S01]  /*246d0*/  FADD.FTZ R3, -R132, R3 ;  /* 0x0000000384037221 */ /* 0x000fe20000010100 */
[----:B--2---:R-:W-:Y:S02]  /*246e0*/  FMNMX.FTZ R133, R8, R133, !PT ;  /* 0x0000008508857209 */ /* 0x004fe40007810000 */
[----:B------:R-:W-:Y:S01]  /*246f0*/  FSEL R159, R159, RZ, P0 ;  /* 0x000000ff9f9f7208 */ /* 0x000fe20000000000 */
[C---:B------:R-:W-:Y:S01]  /*24700*/  FMUL.FTZ R2, R134.reuse, R3 ;  /* 0x0000000386027220 */ /* 0x040fe20000410000 */
[C---:B------:R-:W-:Y:S01]  /*24710*/  FSETP.NEU.FTZ.AND P0, PT, R133.reuse, -INF , PT ;  /* 0xff8000008500780b */ /* 0x040fe20003f1d000 */
[----:B------:R-:W-:Y:S02]  /*24720*/  FADD.FTZ R3, -R133, R136 ;  /* 0x0000008885037221 */ /* 0x000fe40000010100 */
[-CC-:B------:R-:W-:Y:S02]  /*24730*/  FFMA.FTZ R142, R157, R134.reuse, -R159.reuse ;  /* 0x000000869d8e7223 */ /* 0x180fe4000001089f */
[----:B------:R-:W-:Y:S01]  /*24740*/  FMUL.FTZ R157, R134, R133 ;  /* 0x00000085869d7220 */ /* 0x000fe20000410000 */
[----:B------:R-:W1:Y:S01]  /*24750*/  MUFU.EX2 R2, R2 ;  /* 0x0000000200027308 */ /* 0x000e620000000800 */
[-CC-:B------:R-:W-:Y:S02]  /*24760*/  FFMA.FTZ R145, R149, R134.reuse, -R159.reuse ;  /* 0x0000008695917223 */ /* 0x180fe4000001089f */
[-CC-:B------:R-:W-:Y:S01]  /*24770*/  FFMA.FTZ R143, R201, R134.reuse, -R159.reuse ;  /* 0x00000086c98f7223 */ /* 0x180fe2000001089f */
[----:B------:R-:W-:Y:S01]  /*24780*/  FSEL R157, R157, RZ, P0 ;  /* 0x000000ff9d9d7208 */ /* 0x000fe20000000000 */
[-C--:B------:R-:W-:Y:S01]  /*24790*/  FFMA.FTZ R136, R203, R134.reuse, -R159 ;  /* 0x00000086cb887223 */ /* 0x080fe2000001089f */
[----:B------:R-:W-:Y:S01]  /*247a0*/  ISETP.GT.AND P0, PT, R244, R233, PT ;  /* 0x000000e9f400720c */ /* 0x000fe20003f04270 */
[----:B------:R-:W-:Y:S02]  /*247b0*/  FMUL.FTZ R4, R134, R3 ;  /* 0x0000000386047220 */ /* 0x000fe40000410000 */
[-CC-:B------:R-:W-:Y:S01]  /*247c0*/  FFMA.FTZ R149, R9, R134.reuse, -R157.reuse ;  /* 0x0000008609957223 */ /* 0x180fe2000001089d */
[----:B------:R-:W-:Y:S01]  /*247d0*/  MUFU.EX2 R145, R145 ;  /* 0x0000009100917308 */ /* 0x000fe20000000800 */
[-CC-:B------:R-:W-:Y:S02]  /*247e0*/  FFMA.FTZ R144, R161, R134.reuse, -R157.reuse ;  /* 0x00000086a1907223 */ /* 0x180fe4000001089d */
[-CC-:B------:R-:W-:Y:S02]  /*247f0*/  FFMA.FTZ R146, R147, R134.reuse, -R157.reuse ;  /* 0x0000008693927223 */ /* 0x180fe4000001089d */
[-CC-:B------:R-:W-:Y:S02]  /*24800*/  FFMA.FTZ R147, R6, R134.reuse, -R157.reuse ;  /* 0x0000008606937223 */ /* 0x180fe4000001089d */
[-CC-:B------:R-:W-:Y:S02]  /*24810*/  FFMA.FTZ R154, R56, R134.reuse, -R157.reuse ;  /* 0x00000086389a7223 */ /* 0x180fe4000001089d */
[-C--:B------:R-:W-:Y:S01]  /*24820*/  FFMA.FTZ R161, R64, R134.reuse, -R157 ;  /* 0x0000008640a17223 */ /* 0x080fe2000001089d */
[----:B------:R-:W2:Y:S01]  /*24830*/  MUFU.EX2 R3, R4 ;  /* 0x0000000400037308 */ /* 0x000ea20000000800 */
[-CC-:B------:R-:W-:Y:S02]  /*24840*/  FFMA.FTZ R166, R166, R134.reuse, -R159.reuse ;  /* 0x00000086a6a67223 */ /* 0x180fe4000001089f */
[--C-:B------:R-:W-:Y:S02]  /*24850*/  FFMA.FTZ R169, R169, R134, -R159.reuse ;  /* 0x00000086a9a97223 */ /* 0x100fe4000001089f */
[C---:B-1----:R-:W-:Y:S02]  /*24860*/  FMUL.FTZ R6, R2.reuse, R130 ;  /* 0x0000008202067220 */ /* 0x042fe40000410000 */
        /* <DEDUP_REMOVED lines=22> */
[C---:B------:R-:W-:Y:S01]  /*249d0*/  FMUL.FTZ R32, R3.reuse, R100 ;  /* 0x0000006403207220 */ /* 0x040fe20000410000 */
[----:B------:R-:W-:Y:S01]  /*249e0*/  LDSM.16.MT88.4 R116, [R220+0xf800] ;  /* 0x00f80000dc74783b */ /* 0x000fe20000004200 */
[C---:B------:R-:W-:Y:S01]  /*249f0*/  FMUL.FTZ R33, R3.reuse, R101 ;  /* 0x0000006503217220 */ /* 0x040fe20000410000 */
[----:B-1----:R-:W-:Y:S01]  /*24a00*/  F2FP.BF16.PACK_AB R129, R142, R145 ;  /* 0x000000918e81723e */ /* 0x002fe200000010ff */
[C---:B------:R-:W-:Y:S02]  /*24a10*/  FMUL.FTZ R42, R2.reuse, R94 ;  /* 0x0000005e022a7220 */ /* 0x040fe40000410000 */
[C---:B------:R-:W-:Y:S02]  /*24a20*/  FMUL.FTZ R43, R2.reuse, R95 ;  /* 0x0000005f022b7220 */ /* 0x040fe40000410000 */
[C---:B------:R-:W-:Y:S01]  /*24a30*/  FMUL.FTZ R41, R3.reuse, R93 ;  /* 0x0000005d03297220 */ /* 0x040fe20000410000 */
[----:B------:R-:W-:Y:S01]  /*24a40*/  MUFU.EX2 R149, R149 ;  /* 0x0000009500957308 */ /* 0x000fe20000000800 */
[----:B------:R-:W-:Y:S01]  /*24a50*/  LDSM.16.MT88.4 R100, [R220+0xd800] ;  /* 0x00d80000dc64783b */ /* 0x000fe20000004200 */
[C---:B------:R-:W-:Y:S02]  /*24a60*/  FMUL.FTZ R51, R2.reuse, R87 ;  /* 0x0000005702337220 */ /* 0x040fe40000410000 */
[C---:B------:R-:W-:Y:S02]  /*24a70*/  FMUL.FTZ R59, R2.reuse, R79 ;  /* 0x0000004f023b7220 */ /* 0x040fe40000410000 */
[C---:B------:R-:W-:Y:S02]  /*24a80*/  FMUL.FTZ R56, R3.reuse, R76 ;  /* 0x0000004c03387220 */ /* 0x040fe40000410000 */
[C---:B------:R-:W-:Y:S01]  /*24a90*/  FMUL.FTZ R66, R2.reuse, R70 ;  /* 0x0000004602427220 */ /* 0x040fe20000410000 */
[----:B------:R-:W-:Y:S01]  /*24aa0*/  LDSM.16.MT88.4 R108, [R219+0xf800] ;  /* 0x00f80000db6c783b */ /* 0x000fe20000004200 */
[----:B------:R-:W1:Y:S01]  /*24ab0*/  MUFU.EX2 R146, R146 ;  /* 0x0000009200927308 */ /* 0x000e620000000800 */
[----:B------:R-:W-:Y:S02]  /*24ac0*/  FMUL.FTZ R67, R2, R71 ;  /* 0x0000004702437220 */ /* 0x000fe40000410000 */
[C---:B------:R-:W-:Y:S01]  /*24ad0*/  FMUL.FTZ R64, R3.reuse, R68 ;  /* 0x0000004403407220 */ /* 0x040fe20000410000 */
[----:B--2---:R-:W-:Y:S01]  /*24ae0*/  F2FP.BF16.PACK_AB R131, R136, R143 ;  /* 0x0000008f8883723e */ /* 0x004fe200000010ff */
[----:B------:R-:W-:Y:S02]  /*24af0*/  FMUL.FTZ R65, R3, R69 ;  /* 0x0000004503417220 */ /* 0x000fe40000410000 */
[-CC-:B------:R-:W-:Y:S02]  /*24b00*/  FFMA.FTZ R168, R168, R134.reuse, -R159.reuse ;  /* 0x00000086a8a87223 */ /* 0x180fe4000001089f */
[-C--:B------:R-:W-:Y:S01]  /*24b10*/  FFMA.FTZ R171, R171, R134.reuse, -R159 ;  /* 0x00000086abab7223 */ /* 0x080fe2000001089f */
        /* <DEDUP_REMOVED lines=8> */
[-CC-:B------:R-:W-:Y:S01]  /*24ba0*/  FFMA.FTZ R176, R176, R134.reuse, -R159.reuse ;  /* 0x00000086b0b07223 */ /* 0x180fe2000001089f */
[----:B-1----:R-:W-:Y:S01]  /*24bb0*/  F2FP.BF16.PACK_AB R128, R146, R149 ;  /* 0x000000959280723e */ /* 0x002fe200000010ff */
[-C--:B------:R-:W-:Y:S02]  /*24bc0*/  FFMA.FTZ R179, R179, R134.reuse, -R159 ;  /* 0x00000086b3b37223 */ /* 0x080fe4000001089f */
[-CC-:B------:R-:W-:Y:S02]  /*24bd0*/  FFMA.FTZ R178, R178, R134.reuse, -R157.reuse ;  /* 0x00000086b2b27223 */ /* 0x180fe4000001089d */
[-CC-:B------:R-:W-:Y:S01]  /*24be0*/  FFMA.FTZ R181, R181, R134.reuse, -R157.reuse ;  /* 0x00000086b5b57223 */ /* 0x180fe2000001089d */
[----:B------:R-:W1:Y:S01]  /*24bf0*/  MUFU.EX2 R161, R161 ;  /* 0x000000a100a17308 */ /* 0x000e620000000800 */
[-CC-:B------:R-:W-:Y:S02]  /*24c00*/  FFMA.FTZ R182, R182, R134.reuse, -R157.reuse ;  /* 0x00000086b6b67223 */ /* 0x180fe4000001089d */
[-C--:B------:R-:W-:Y:S01]  /*24c10*/  FFMA.FTZ R185, R185, R134.reuse, -R157 ;  /* 0x00000086b9b97223 */ /* 0x080fe2000001089d */
[----:B--2---:R-:W-:Y:S01]  /*24c20*/  F2FP.BF16.PACK_AB R130, R144, R147 ;  /* 0x000000939082723e */ /* 0x004fe200000010ff */
[-CC-:B------:R-:W-:Y:S02]  /*24c30*/  FFMA.FTZ R193, R193, R134.reuse, -R159.reuse ;  /* 0x00000086c1c17223 */ /* 0x180fe4000001089f */
[-CC-:B------:R-:W-:Y:S02]  /*24c40*/  FFMA.FTZ R196, R196, R134.reuse, -R159.reuse ;  /* 0x00000086c4c47223 */ /* 0x180fe4000001089f */
        /* <DEDUP_REMOVED lines=14> */
[-CC-:B------:R-:W-:Y:S02]  /*24d30*/  FFMA.FTZ R192, R192, R134.reuse, -R157.reuse ;  /* 0x00000086c0c07223 */ /* 0x180fe4000001089d */
[-C--:B------:R-:W-:Y:S01]  /*24d40*/  FFMA.FTZ R191, R191, R134.reuse, -R157 ;  /* 0x00000086bfbf7223 */ /* 0x080fe2000001089d */
        /* <DEDUP_REMOVED lines=17> */
[-CC-:B------:R-:W-:Y:S02]  /*24e60*/  FFMA.FTZ R188, R188, R134.reuse, -R159.reuse ;  /* 0x00000086bcbc7223 */ /* 0x180fe4000001089f */
[--C-:B------:R-:W-:Y:S01]  /*24e70*/  FFMA.FTZ R187, R187, R134, -R159.reuse ;  /* 0x00000086bbbb7223 */ /* 0x100fe2000001089f */
        /* <DEDUP_REMOVED lines=40> */
[-CC-:B------:R-:W-:Y:S02]  /*25100*/  FFMA.FTZ R183, R183, R134.reuse, -R157.reuse ;  /* 0x00000086b7b77223 */ /* 0x180fe4000001089d */
[C---:B------:R-:W-:Y:S01]  /*25110*/  HMMA.16816.F32.BF16 R44, R128.reuse, R52, R44 ;  /* 0x00000034802c723c */ /* 0x040fe2000004182c */
[----:B------:R-:W1:Y:S02]  /*25120*/  MUFU.EX2 R175, R175 ;  /* 0x000000af00af7308 */ /* 0x000e640000000800 */
[----:B------:R-:W-:Y:S01]  /*25130*/  FFMA.FTZ R180, R180, R134, -R157 ;  /* 0x00000086b4b47223 */ /* 0x000fe2000001089d */
        /* <DEDUP_REMOVED lines=9> */
[----:B------:R-:W3:Y:S01]  /*251d0*/  MUFU.EX2 R177, R177 ;  /* 0x000000b100b17308 */ /* 0x000ee20000000800 */
[----:B------:R-:W4:Y:S01]  /*251e0*/  LDSM.16.MT88.4 R80, [R220+0xc800] ;  /* 0x00c80000dc50783b */ /* 0x000f220000004200 */
[-CC-:B------:R-:W-:Y:S02]  /*251f0*/  FFMA.FTZ R164, R164, R134.reuse, -R159.reuse ;  /* 0x00000086a4a47223 */ /* 0x180fe4000001089f */
[-C--:B------:R-:W-:Y:S02]  /*25200*/  FFMA.FTZ R163, R163, R134.reuse, -R159 ;  /* 0x00000086a3a37223 */ /* 0x080fe4000001089f */
[C---:B------:R-:W-:Y:S03]  /*25210*/  HMMA.16816.F32.BF16 R52, R128.reuse, R60, R52 ;  /* 0x0000003c8034723c */ /* 0x040fe60000041834 */
[-CC-:B------:R-:W-:Y:S01]  /*25220*/  FFMA.FTZ R162, R162, R134.reuse, -R157.reuse ;  /* 0x00000086a2a27223 */ /* 0x180fe2000001089d */
[----:B------:R-:W-:Y:S01]  /*25230*/  MUFU.EX2 R176, R176 ;  /* 0x000000b000b07308 */ /* 0x000fe20000000800 */
[--C-:B------:R-:W-:Y:S02]  /*25240*/  FFMA.FTZ R165, R160, R134, -R157.reuse ;  /* 0x00000086a0a57223 */ /* 0x100fe4000001089d */
[C---:B------:R-:W-:Y:S01]  /*25250*/  FMUL.FTZ R60, R3.reuse, R72 ;  /* 0x00000048033c7220 */ /* 0x040fe20000410000 */
[C---:B------:R-:W-:Y:S04]  /*25260*/  HMMA.16816.F32.BF16 R56, R128.reuse, R62, R56 ;  /* 0x0000003e8038723c */ /* 0x040fe80000041838 */
[----:B------:R-:W-:Y:S02]  /*25270*/  FMUL.FTZ R61, R3, R73 ;  /* 0x00000049033d7220 */ /* 0x000fe40000410000 */
[----:B------:R-:W5:Y:S01]  /*25280*/  MUFU.EX2 R179, R179 ;  /* 0x000000b300b37308 */ /* 0x000f620000000800 */
[C---:B------:R-:W-:Y:S02]  /*25290*/  FMUL.FTZ R62, R2.reuse, R74 ;  /* 0x0000004a023e7220 */ /* 0x040fe40000410000 */
[----:B------:R-:W-:Y:S02]  /*252a0*/  FMUL.FTZ R63, R2, R75 ;  /* 0x0000004b023f7220 */ /* 0x000fe40000410000 */
[----:B------:R-:W1:Y:S01]  /*252b0*/  LDSM.16.MT88.4 R72, [R219+0xc800] ;  /* 0x00c80000db48783b */ /* 0x000e620000004200 */
[-CC-:B------:R-:W-:Y:S02]  /*252c0*/  FFMA.FTZ R158, R158, R134.reuse, -R157.reuse ;  /* 0x000000869e9e7223 */ /* 0x180fe4000001089d */
[-C--:B------:R-:W-:Y:S02]  /*252d0*/  FFMA.FTZ R201, R156, R134.reuse, -R157 ;  /* 0x000000869cc97223 */ /* 0x080fe4000001089d */
[C---:B--2---:R-:W-:Y:S01]  /*252e0*/  HMMA.16816.F32.BF16 R60, R128.reuse, R84, R60 ;  /* 0x00000054803c723c */ /* 0x044fe2000004183c */
[----:B------:R-:W-:Y:S02]  /*252f0*/  MUFU.EX2 R178, R178 ;  /* 0x000000b200b27308 */ /* 0x000fe40000000800 */
[-CC-:B------:R-:W-:Y:S02]  /*25300*/  FFMA.FTZ R152, R152, R134.reuse, -R159.reuse ;  /* 0x0000008698987223 */ /* 0x180fe4000001089f */
[-CC-:B------:R-:W-:Y:S02]  /*25310*/  FFMA.FTZ R203, R150, R134.reuse, -R159.reuse ;  /* 0x0000008696cb7223 */ /* 0x180fe4000001089f */
[-CC-:B------:R-:W-:Y:S01]  /*25320*/  FFMA.FTZ R137, R137, R134.reuse, -R159.reuse ;  /* 0x0000008689897223 */ /* 0x180fe2000001089f */
[----:B------:R-:W-:Y:S01]  /*25330*/  HMMA.16816.F32.BF16 R64, R128, R86, R64 ;  /* 0x000000568040723c */ /* 0x000fe20000041840 */
[----:B------:R-:W2:Y:S02]  /*25340*/  LDSM.16.MT88.4 R84, [R222+0x10800] ;  /* 0x01080000de54783b */ /* 0x000ea40000004200 */
[----:B------:R-:W1:Y:S01]  /*25350*/  MUFU.EX2 R181, R181 ;  /* 0x000000b500b57308 */ /* 0x000e620000000800 */
[-C--:B------:R-:W-:Y:S02]  /*25360*/  FFMA.FTZ R159, R135, R134.reuse, -R159 ;  /* 0x00000086879f7223 */ /* 0x080fe4000001089f */
[-CC-:B------:R-:W-:Y:S02]  /*25370*/  FFMA.FTZ R135, R148, R134.reuse, -R157.reuse ;  /* 0x0000008694877223 */ /* 0x180fe4000001089d */
[C---:B------:R-:W-:Y:S05]  /*25380*/  HMMA.16816.F32.BF16 R4, R68.reuse, R76, R4 ;  /* 0x0000004c4404723c */ /* 0x040fea0000041804 */
[----:B------:R-:W-:Y:S01]  /*25390*/  MUFU.EX2 R182, R182 ;  /* 0x000000b600b67308 */ /* 0x000fe20000000800 */
[-CC-:B------:R-:W-:Y:S02]  /*253a0*/  FFMA.FTZ R148, R155, R134.reuse, -R157.reuse ;  /* 0x000000869b947223 */ /* 0x180fe4000001089d */
[C---:B------:R-:W-:Y:S01]  /*253b0*/  HMMA.16816.F32.BF16 R8, R68.reuse, R78, R8 ;  /* 0x0000004e4408723c */ /* 0x040fe20000041808 */
[----:B------:R-:W2:Y:S03]  /*253c0*/  LDSM.16.MT88.4 R76, [R220+0x10800] ;  /* 0x01080000dc4c783b */ /* 0x000ea60000004200 */
[-CC-:B------:R-:W-:Y:S02]  /*253d0*/  FFMA.FTZ R153, R153, R134.reuse, -R157.reuse ;  /* 0x0000008699997223 */ /* 0x180fe4000001089d */
[----:B------:R-:W-:Y:S01]  /*253e0*/  FFMA.FTZ R157, R151, R134, -R157 ;  /* 0x00000086979d7223 */ /* 0x000fe2000001089d */
[----:B------:R-:W2:Y:S01]  /*253f0*/  MUFU.EX2 R185, R185 ;  /* 0x000000b900b97308 */ /* 0x000ea20000000800 */
[C---:B----4-:R-:W-:Y:S04]  /*25400*/  HMMA.16816.F32.BF16 R12, R68.reuse, R80, R12 ;  /* 0x00000050440c723c */ /* 0x050fe8000004180c */
[----:B------:R-:W-:Y:S02]  /*25410*/  FFMA.FTZ R149, R3, R246, R149 ;  /* 0x000000f603957223 */ /* 0x000fe40000010095 */
[----:B------:R-:W-:Y:S02]  /*25420*/  FFMA.FTZ R145, R2, R247, R145 ;  /* 0x000000f702917223 */ /* 0x000fe40000010091 */
[C---:B------:R-:W-:Y:S01]  /*25430*/  HMMA.16816.F32.BF16 R16, R68.reuse, R82, R16 ;  /* 0x000000524410723c */ /* 0x040fe20000041810 */
[----:B------:R-:W-:Y:S01]  /*25440*/  LDSM.16.MT88.4 R80, [R218+0x10800] ;  /* 0x01080000da50783b */ /* 0x000fe20000004200 */
[----:B------:R-:W-:Y:S02]  /*25450*/  MUFU.EX2 R193, R193 ;  /* 0x000000c100c17308 */ /* 0x000fe40000000800 */
[----:B------:R-:W-:Y:S02]  /*25460*/  FADD.FTZ R146, R146, R149 ;  /* 0x0000009592927221 */ /* 0x000fe40000010000 */
[----:B------:R-:W-:Y:S02]  /*25470*/  FADD.FTZ R142, R142, R145 ;  /* 0x000000918e8e7221 */ /* 0x000fe40000010000 */
[C---:B-1----:R-:W-:Y:S04]  /*25480*/  HMMA.16816.F32.BF16 R20, R68.reuse, R72, R20 ;  /* 0x000000484414723c */ /* 0x042fe80000041814 */
[----:B------:R-:W1:Y:S01]  /*25490*/  MUFU.EX2 R196, R196 ;  /* 0x000000c400c47308 */ /* 0x000e620000000800 */
[----:B------:R-:W-:Y:S03]  /*254a0*/  FADD.FTZ R3, R143, R142 ;  /* 0x0000008e8f037221 */ /* 0x000fe60000010000 */
[C---:B------:R-:W-:Y:S01]  /*254b0*/  HMMA.16816.F32.BF16 R24, R68.reuse, R74, R24 ;  /* 0x0000004a4418723c */ /* 0x040fe20000041818 */
[----:B------:R-:W4:Y:S03]  /*254c0*/  LDSM.16.MT88.4 R72, [R219+0x10800] ;  /* 0x01080000db48783b */ /* 0x000f260000004200 */
[----:B------:R-:W-:Y:S01]  /*254d0*/  FADD.FTZ R3, R136, R3 ;  /* 0x0000000388037221 */ /* 0x000fe20000010000 */
[----:B------:R-:W-:Y:S01]  /*254e0*/  MOV R136, R133 ;  /* 0x0000008500887202 */ /* 0x000fe20000000f00 */
[----:B------:R-:W-:Y:S02]  /*254f0*/  MUFU.EX2 R197, R197 ;  /* 0x000000c500c57308 */ /* 0x000fe40000000800 */
[C---:B------:R-:W-:Y:S04]  /*25500*/  HMMA.16816.F32.BF16 R28, R68.reuse, R88, R28 ;  /* 0x00000058441c723c */ /* 0x040fe8000004181c */
[----:B------:R-:W-:Y:S04]  /*25510*/  FADD.FTZ R104, R104, R3 ;  /* 0x0000000368687221 */ /* 0x000fe80000010000 */
[C---:B------:R-:W-:Y:S01]  /*25520*/  HMMA.16816.F32.BF16 R32, R68.reuse, R90, R32 ;  /* 0x0000005a4420723c */ /* 0x040fe20000041820 */
[----:B------:R-:W-:Y:S01]  /*25530*/  LDSM.16.MT88.4 R88, [R220+0x11000] ;  /* 0x01100000dc58783b */ /* 0x000fe20000004200 */
[----:B------:R-:W1:Y:S02]  /*25540*/  MUFU.EX2 R198, R198 ;  /* 0x000000c600c67308 */ /* 0x000e640000000800 */
[----:B------:R-:W-:Y:S04]  /*25550*/  FADD.FTZ R105, R105, R104 ;  /* 0x0000006869697221 */ /* 0x000fe80000010000 */
[C---:B--2---:R-:W-:Y:S04]  /*25560*/  HMMA.16816.F32.BF16 R36, R68.reuse, R84, R36 ;  /* 0x000000544424723c */ /* 0x044fe80000041824 */
[----:B------:R-:W-:Y:S01]  /*25570*/  MUFU.EX2 R195, R195 ;  /* 0x000000c300c37308 */ /* 0x000fe20000000800 */
[----:B------:R-:W-:Y:S03]  /*25580*/  FADD.FTZ R106, R106, R105 ;  /* 0x000000696a6a7221 */ /* 0x000fe60000010000 */
[C---:B------:R-:W-:Y:S01]  /*25590*/  HMMA.16816.F32.BF16 R40, R68.reuse, R86, R40 ;  /* 0x000000564428723c */ /* 0x040fe20000041828 */
[----:B------:R-:W-:Y:S03]  /*255a0*/  LDSM.16.MT88.4 R84, [R218+0xd000] ;  /* 0x00d00000da54783b */ /* 0x000fe60000004200 */
[----:B------:R-:W-:Y:S02]  /*255b0*/  FADD.FTZ R107, R107, R106 ;  /* 0x0000006a6b6b7221 */ /* 0x000fe40000010000 */
[----:B------:R-:W2:Y:S02]  /*255c0*/  MUFU.EX2 R194, R194 ;  /* 0x000000c200c27308 */ /* 0x000ea40000000800 */
[C---:B------:R-:W-:Y:S08]  /*255d0*/  HMMA.16816.F32.BF16 R44, R68.reuse, R76, R44 ;  /* 0x0000004c442c723c */ /* 0x040ff0000004182c */
[C---:B------:R-:W-:Y:S01]  /*255e0*/  HMMA.16816.F32.BF16 R48, R68.reuse, R78, R48 ;  /* 0x0000004e4430723c */ /* 0x040fe20000041830 */
[----:B------:R-:W1:Y:S01]  /*255f0*/  LDSM.16.MT88.4 R76, [R222+0xd000] ;  /* 0x00d00000de4c783b */ /* 0x000e620000004200 */
[----:B------:R-:W-:Y:S06]  /*25600*/  MUFU.EX2 R192, R192 ;  /* 0x000000c000c07308 */ /* 0x000fec0000000800 */
[C---:B----4-:R-:W-:Y:S04]  /*25610*/  HMMA.16816.F32.BF16 R52, R68.reuse, R72, R52 ;  /* 0x000000484434723c */ /* 0x050fe80000041834 */
[----:B------:R-:W4:Y:S04]  /*25620*/  MUFU.EX2 R191, R191 ;  /* 0x000000bf00bf7308 */ /* 0x000f280000000800 */
[C---:B------:R-:W-:Y:S01]  /*25630*/  HMMA.16816.F32.BF16 R56, R68.reuse, R74, R56 ;  /* 0x0000004a4438723c */ /* 0x040fe20000041838 */
[----:B------:R-:W2:Y:S05]  /*25640*/  LDSM.16.MT88.4 R72, [R220+0xd000] ;  /* 0x00d00000dc48783b */ /* 0x000eaa0000004200 */
[----:B------:R-:W-:Y:S02]  /*25650*/  MUFU.EX2 R190, R190 ;  /* 0x000000be00be7308 */ /* 0x000fe40000000800 */
[C---:B------:R-:W-:Y:S08]  /*25660*/  HMMA.16816.F32.BF16 R60, R68.reuse, R80, R60 ;  /* 0x00000050443c723c */ /* 0x040ff0000004183c */
[----:B------:R-:W-:Y:S01]  /*25670*/  HMMA.16816.F32.BF16 R64, R68, R82, R64 ;  /* 0x000000524440723c */ /* 0x000fe20000041840 */
[----:B------:R-:W3:Y:S01]  /*25680*/  LDSM.16.MT88.4 R80, [R219+0xd000] ;  /* 0x00d00000db50783b */ /* 0x000ee20000004200 */
[----:B------:R-:W2:Y:S05]  /*25690*/  MUFU.EX2 R189, R189 ;  /* 0x000000bd00bd7308 */ /* 0x000eaa0000000800 */
[----:B------:R-:W-:Y:S01]  /*256a0*/  F2FP.BF16.PACK_AB R69, R169, R166 ;  /* 0x000000a6a945723e */ /* 0x000fe200000010ff */
[----:B------:R-:W-:Y:S01]  /*256b0*/  FADD.FTZ R166, R166, R107 ;  /* 0x0000006ba6a67221 */ /* 0x000fe20000010000 */
[----:B------:R-:W-:Y:S03]  /*256c0*/  F2FP.BF16.PACK_AB R71, R171, R168 ;  /* 0x000000a8ab47723e */ /* 0x000fe600000010ff */
[----:B------:R-:W-:Y:S01]  /*256d0*/  F2FP.BF16.PACK_AB R68, R173, R170 ;  /* 0x000000aaad44723e */ /* 0x000fe200000010ff */
[----:B------:R-:W-:Y:S01]  /*256e0*/  MUFU.EX2 R188, R188 ;  /* 0x000000bc00bc7308 */ /* 0x000fe20000000800 */
[----:B------:R-:W-:Y:S01]  /*256f0*/  F2FP.BF16.PACK_AB R70, R175, R172 ;  /* 0x000000acaf46723e */ /* 0x000fe200000010ff */
[----:B------:R-:W-:Y:S04]  /*25700*/  FADD.FTZ R169, R169, R166 ;  /* 0x000000a6a9a97221 */ /* 0x000fe80000010000 */
[----:B------:R-:W-:Y:S02]  /*25710*/  FADD.FTZ R168, R168, R169 ;  /* 0x000000a9a8a87221 */ /* 0x000fe40000010000 */
[C---:B-1----:R-:W-:Y:S02]  /*25720*/  HMMA.16816.F32.BF16 R4, R68.reuse, R76, R4 ;  /* 0x0000004c4404723c */ /* 0x042fe40000041804 */
[----:B------:R-:W1:Y:S01]  /*25730*/  MUFU.EX2 R187, R187 ;  /* 0x000000bb00bb7308 */ /* 0x000e620000000800 */
[----:B------:R-:W-:Y:S05]  /*25740*/  FADD.FTZ R171, R171, R168 ;  /* 0x000000a8abab7221 */ /* 0x000fea0000010000 */
[C---:B------:R-:W-:Y:S01]  /*25750*/  HMMA.16816.F32.BF16 R8, R68.reuse, R78, R8 ;  /* 0x0000004e4408723c */ /* 0x040fe20000041808 */
[----:B------:R-:W1:Y:S03]  /*25760*/  LDSM.16.MT88.4 R76, [R222+0x11000] ;  /* 0x01100000de4c783b */ /* 0x000e660000004200 */
[----:B------:R-:W-:Y:S04]  /*25770*/  MUFU.EX2 R186, R186 ;  /* 0x000000ba00ba7308 */ /* 0x000fe80000000800 */
[C---:B--2---:R-:W-:Y:S06]  /*25780*/  HMMA.16816.F32.BF16 R12, R68.reuse, R72, R12 ;  /* 0x00000048440c723c */ /* 0x044fec000004180c */
[----:B------:R-:W2:Y:S02]  /*25790*/  MUFU.EX2 R199, R199 ;  /* 0x000000c700c77308 */ /* 0x000ea40000000800 */
        /* <DEDUP_REMOVED lines=10> */
[----:B------:R-:W-:Y:S06]  /*25840*/  LDSM.16.MT88.4 R84, [R220+0x11800] ;  /* 0x01180000dc54783b */ /* 0x000fec0000004200 */
[----:B------:R-:W2:Y:S01]  /*25850*/  MUFU.EX2 R184, R184 ;  /* 0x000000b800b87308 */ /* 0x000ea20000000800 */
        /* <DEDUP_REMOVED lines=20> */
[----:B-----5:R-:W-:Y:S03]  /*259a0*/  F2FP.BF16.PACK_AB R71, R179, R176 ;  /* 0x000000b0b347723e */ /* 0x020fe600000010ff */
[----:B------:R-:W-:Y:S01]  /*259b0*/  F2FP.BF16.PACK_AB R68, R181, R178 ;  /* 0x000000b2b544723e */ /* 0x000fe200000010ff */
[----:B------:R-:W-:Y:S01]  /*259c0*/  FADD.FTZ R177, R177, R174 ;  /* 0x000000aeb1b17221 */ /* 0x000fe20000010000 */
[----:B------:R-:W-:Y:S02]  /*259d0*/  F2FP.BF16.PACK_AB R70, R185, R182 ;  /* 0x000000b6b946723e */ /* 0x000fe400000010ff */
[----:B------:R-:W-:Y:S01]  /*259e0*/  MUFU.EX2 R152, R152 ;  /* 0x0000009800987308 */ /* 0x000fe20000000800 */
[----:B------:R-:W-:Y:S04]  /*259f0*/  FADD.FTZ R2, R176, R177 ;  /* 0x000000b1b0027221 */ /* 0x000fe80000010000 */
[C---:B--2---:R-:W-:Y:S03]  /*25a00*/  HMMA.16816.F32.BF16 R4, R68.reuse, R72, R4 ;  /* 0x000000484404723c */ /* 0x044fe60000041804 */
[----:B------:R-:W-:Y:S02]  /*25a10*/  FADD.FTZ R2, R179, R2 ;  /* 0x00000002b3027221 */ /* 0x000fe40000010000 */
[----:B------:R-:W2:Y:S03]  /*25a20*/  MUFU.EX2 R203, R203 ;  /* 0x000000cb00cb7308 */ /* 0x000ea60000000800 */
[C---:B------:R-:W-:Y:S01]  /*25a30*/  HMMA.16816.F32.BF16 R8, R68.reuse, R74, R8 ;  /* 0x0000004a4408723c */ /* 0x040fe20000041808 */
[----:B------:R-:W5:Y:S06]  /*25a40*/  LDSM.16.MT88.4 R72, [R222+0x11800] ;  /* 0x01180000de48783b */ /* 0x000f6c0000004200 */
[----:B------:R-:W-:Y:S01]  /*25a50*/  MUFU.EX2 R137, R137 ;  /* 0x0000008900897308 */ /* 0x000fe20000000800 */
[C---:B------:R-:W-:Y:S08]  /*25a60*/  HMMA.16816.F32.BF16 R12, R68.reuse, R100, R12 ;  /* 0x00000064440c723c */ /* 0x040ff0000004180c */
[C---:B------:R-:W-:Y:S01]  /*25a70*/  HMMA.16816.F32.BF16 R16, R68.reuse, R102, R16 ;  /* 0x000000664410723c */ /* 0x040fe20000041810 */
[----:B------:R-:W-:Y:S01]  /*25a80*/  LDSM.16.MT88.4 R100, [R218+0xf800] ;  /* 0x00f80000da64783b */ /* 0x000fe20000004200 */
[----:B------:R-:W2:Y:S06]  /*25a90*/  MUFU.EX2 R150, R159 ;  /* 0x0000009f00967308 */ /* 0x000eac0000000800 */
[C---:B---3--:R-:W-:Y:S04]  /*25aa0*/  HMMA.16816.F32.BF16 R20, R68.reuse, R80, R20 ;  /* 0x000000504414723c */ /* 0x048fe80000041814 */
[----:B------:R-:W-:Y:S04]  /*25ab0*/  MUFU.EX2 R135, R135 ;  /* 0x0000008700877308 */ /* 0x000fe80000000800 */
[C---:B------:R-:W-:Y:S01]  /*25ac0*/  HMMA.16816.F32.BF16 R24, R68.reuse, R82, R24 ;  /* 0x000000524418723c */ /* 0x040fe20000041818 */
[----:B------:R-:W3:Y:S05]  /*25ad0*/  LDSM.16.MT88.4 R80, [R219+0x11800] ;  /* 0x01180000db50783b */ /* 0x000eea0000004200 */
[----:B------:R-:W2:Y:S02]  /*25ae0*/  MUFU.EX2 R148, R148 ;  /* 0x0000009400947308 */ /* 0x000ea40000000800 */
[C---:B-1----:R-:W-:Y:S08]  /*25af0*/  HMMA.16816.F32.BF16 R28, R68.reuse, R76, R28 ;  /* 0x0000004c441c723c */ /* 0x042ff0000004181c */
[C---:B------:R-:W-:Y:S01]  /*25b00*/  HMMA.16816.F32.BF16 R32, R68.reuse, R78, R32 ;  /* 0x0000004e4420723c */ /* 0x040fe20000041820 */
[----:B------:R-:W1:Y:S01]  /*25b10*/  LDSM.16.MT88.4 R76, [R218+0x11800] ;  /* 0x01180000da4c783b */ /* 0x000e620000004200 */
[----:B------:R-:W-:Y:S06]  /*25b20*/  MUFU.EX2 R153, R153 ;  /* 0x0000009900997308 */ /* 0x000fec0000000800 */
[C---:B-----5:R-:W-:Y:S04]  /*25b30*/  HMMA.16816.F32.BF16 R36, R68.reuse, R72, R36 ;  /* 0x000000484424723c */ /* 0x060fe80000041824 */
[----:B------:R-:W5:Y:S04]  /*25b40*/  MUFU.EX2 R134, R157 ;  /* 0x0000009d00867308 */ /* 0x000f680000000800 */
        /* <DEDUP_REMOVED lines=16> */
[----:B----4-:R-:W-:Y:S03]  /*25c50*/  F2FP.BF16.PACK_AB R70, R191, R192 ;  /* 0x000000c0bf46723e */ /* 0x010fe600000010ff */
[----:B------:R-:W-:Y:S04]  /*25c60*/  FADD.FTZ R197, R197, R196 ;  /* 0x000000c4c5c57221 */ /* 0x000fe80000010000 */
[C---:B--2---:R-:W-:Y:S08]  /*25c70*/  HMMA.16816.F32.BF16 R4, R68.reuse, R72, R4 ;  /* 0x000000484404723c */ /* 0x044ff00000041804 */
[C---:B------:R-:W-:Y:S01]  /*25c80*/  HMMA.16816.F32.BF16 R8, R68.reuse, R74, R8 ;  /* 0x0000004a4408723c */ /* 0x040fe20000041808 */
[----:B------:R-:W2:Y:S07]  /*25c90*/  LDSM.16.MT88.4 R72, [R222+0x12000] ;  /* 0x01200000de48783b */ /* 0x000eae0000004200 */
[C---:B------:R-:W-:Y:S08]  /*25ca0*/  HMMA.16816.F32.BF16 R12, R68.reuse, R84, R12 ;  /* 0x00000054440c723c */ /* 0x040ff0000004180c */
[C---:B------:R-:W-:Y:S01]  /*25cb0*/  HMMA.16816.F32.BF16 R16, R68.reuse, R86, R16 ;  /* 0x000000564410723c */ /* 0x040fe20000041810 */
[----:B------:R-:W4:Y:S07]  /*25cc0*/  LDSM.16.MT88.4 R84, [R218+0x12000] ;  /* 0x01200000da54783b */ /* 0x000f2e0000004200 */
        /* <DEDUP_REMOVED lines=24> */
[----:B------:R-:W3:Y:S07]  /*25e50*/  LDSM.16.MT88.4 R80, [R222+0x12800] ;  /* 0x01280000de50783b */ /* 0x000eee0000004200 */
[C---:B------:R-:W-:Y:S08]  /*25e60*/  HMMA.16816.F32.BF16 R12, R68.reuse, R96, R12 ;  /* 0x00000060440c723c */ /* 0x040ff0000004180c */
        /* <DEDUP_REMOVED lines=20> */
[----:B------:R-:W-:Y:S02]  /*25fb0*/  F2FP.BF16.PACK_AB R69, R184, R167 ;  /* 0x000000a7b845723e */ /* 0x000fe400000010ff */
[----:B------:R-:W-:Y:S03]  /*25fc0*/  F2FP.BF16.PACK_AB R71, R163, R164 ;  /* 0x000000a4a347723e */ /* 0x000fe600000010ff */
[----:B------:R-:W-:Y:S02]  /*25fd0*/  F2FP.BF16.PACK_AB R68, R165, R162 ;  /* 0x000000a2a544723e */ /* 0x000fe400000010ff */
[----:B------:R-:W-:Y:S07]  /*25fe0*/  F2FP.BF16.PACK_AB R70, R201, R158 ;  /* 0x0000009ec946723e */ /* 0x000fee00000010ff */
[C---:B---3--:R-:W-:Y:S08]  /*25ff0*/  HMMA.16816.F32.BF16 R4, R68.reuse, R80, R4 ;  /* 0x000000504404723c */ /* 0x048ff00000041804 */
[C---:B------:R-:W-:Y:S01]  /*26000*/  HMMA.16816.F32.BF16 R8, R68.reuse, R82, R8 ;  /* 0x000000524408723c */ /* 0x040fe20000041808 */
[----:B------:R-:W3:Y:S07]  /*26010*/  LDSM.16.MT88.4 R80, [R222+0x13000] ;  /* 0x01300000de50783b */ /* 0x000eee0000004200 */
[C---:B-1----:R-:W-:Y:S08]  /*26020*/  HMMA.16816.F32.BF16 R12, R68.reuse, R76, R12 ;  /* 0x0000004c440c723c */ /* 0x042ff0000004180c */
[C---:B------:R-:W-:Y:S01]  /*26030*/  HMMA.16816.F32.BF16 R16, R68.reuse, R78, R16 ;  /* 0x0000004e4410723c */ /* 0x040fe20000041810 */
[----:B------:R-:W-:Y:S07]  /*26040*/  LDSM.16.MT88.4 R76, [R219+0x13800] ;  /* 0x01380000db4c783b */ /* 0x000fee0000004200 */
[C---:B--2---:R-:W-:Y:S08]  /*26050*/  HMMA.16816.F32.BF16 R20, R68.reuse, R72, R20 ;  /* 0x000000484414723c */ /* 0x044ff00000041814 */
[C---:B------:R-:W-:Y:S08]  /*26060*/  HMMA.16816.F32.BF16 R24, R68.reuse, R74, R24 ;  /* 0x0000004a4418723c */ /* 0x040ff00000041818 */
[C---:B------:R-:W-:Y:S08]  /*26070*/  HMMA.16816.F32.BF16 R28, R68.reuse, R84, R28 ;  /* 0x00000054441c723c */ /* 0x040ff0000004181c */
[C---:B------:R-:W-:Y:S01]  /*26080*/  HMMA.16816.F32.BF16 R32, R68.reuse, R86, R32 ;  /* 0x000000564420723c */ /* 0x040fe20000041820 */
[----:B------:R-:W-:Y:S07]  /*26090*/  LDSM.16.MT88.4 R84, [R220+0x13800] ;  /* 0x01380000dc54783b */ /* 0x000fee0000004200 */
[C---:B---3--:R-:W-:Y:S08]  /*260a0*/  HMMA.16816.F32.BF16 R36, R68.reuse, R80, R36 ;  /* 0x000000504424723c */ /* 0x048ff00000041824 */
        /* <DEDUP_REMOVED lines=11> */
[----:B-----5:R-:W-:Y:S07]  /*26160*/  F2FP.BF16.PACK_AB R70, R134, R153 ;  /* 0x000000998646723e */ /* 0x020fee00000010ff */
[C---:B------:R-:W-:Y:S07]  /*26170*/  HMMA.16816.F32.BF16 R128, R68.reuse, R124, R4 ;  /* 0x0000007c4480723c */ /* 0x040fee0000041804 */
[----:B------:R-:W-:Y:S01]  /*26180*/  FADD.FTZ R5, R147, R146 ;  /* 0x0000009293057221 */ /* 0x000fe20000010000 */
[C---:B------:R-:W-:Y:S04]  /*26190*/  HMMA.16816.F32.BF16 R124, R68.reuse, R126, R8 ;  /* 0x0000007e447c723c */ /* 0x040fe80000041808 */
[----:B------:R-:W-:Y:S04]  /*261a0*/  FADD.FTZ R5, R144, R5 ;  /* 0x0000000590057221 */ /* 0x000fe80000010000 */
        /* <DEDUP_REMOVED lines=14> */
[C---:B-1----:R-:W-:Y:S03]  /*26290*/  HMMA.16816.F32.BF16 R96, R68.reuse, R92, R36 ;  /* 0x0000005c4460723c */ /* 0x042fe60000041824 */
[----:B------:R-:W-:Y:S04]  /*262a0*/  FADD.FTZ R175, R175, R172 ;  /* 0x000000acafaf7221 */ /* 0x000fe80000010000 */
[----:B------:R-:W-:Y:S01]  /*262b0*/  FADD.FTZ R178, R178, R175 ;  /* 0x000000afb2b27221 */ /* 0x000fe20000010000 */
[C---:B------:R-:W-:Y:S04]  /*262c0*/  HMMA.16816.F32.BF16 R92, R68.reuse, R94, R40 ;  /* 0x0000005e445c723c */ /* 0x040fe80000041828 */
[----:B------:R-:W-:Y:S04]  /*262d0*/  FADD.FTZ R181, R181, R178 ;  /* 0x000000b2b5b57221 */ /* 0x000fe80000010000 */
[----:B------:R-:W-:Y:S01]  /*262e0*/  FADD.FTZ R8, R182, R181 ;  /* 0x000000b5b6087221 */ /* 0x000fe20000010000 */
[C---:B------:R-:W-:Y:S03]  /*262f0*/  HMMA.16816.F32.BF16 R88, R68.reuse, R84, R44 ;  /* 0x000000544458723c */ /* 0x040fe6000004182c */
[----:B------:R-:W-:Y:S04]  /*26300*/  FADD.FTZ R8, R185, R8 ;  /* 0x00000008b9087221 */ /* 0x000fe80000010000 */
[----:B------:R-:W-:Y:S01]  /*26310*/  FADD.FTZ R3, R195, R8 ;  /* 0x00000008c3037221 */ /* 0x000fe20000010000 */
[C---:B------:R-:W-:Y:S04]  /*26320*/  HMMA.16816.F32.BF16 R84, R68.reuse, R86, R48 ;  /* 0x000000564454723c */ /* 0x040fe80000041830 */
[----:B------:R-:W-:Y:S04]  /*26330*/  FADD.FTZ R3, R194, R3 ;  /* 0x00000003c2037221 */ /* 0x000fe80000010000 */
        /* <DEDUP_REMOVED lines=33> */
.L_x_4697:
        /* <DEDUP_REMOVED lines=11> */
.L_x_4725:
[----:B---3--:R-:W-:Y:S01]  /*26600*/  FADD.FTZ R9, R10, R246 ;  /* 0x000000f60a097221 */ /* 0x008fe20000010000 */
[----:B------:R-:W-:Y:S05]  /*26610*/  BRA.DIV ~URZ, `(.L_x_4708) ;  /* 0x000014327f007947 */ /* 0x000fea000b800000 */
[----:B------:R-:W3:Y:S04]  /*26620*/  SHFL.BFLY PT, R6, R247, 0x2, 0x1f ;  /* 0x0c401f00f7067f89 */ /* 0x000ee800000e0000 */
[----:B------:R-:W4:Y:S01]  /*26630*/  SHFL.BFLY PT, R4, R9, 0x1, 0x1f ;  /* 0x0c201f0009047f89 */ /* 0x000f2200000e0000 */
[----:B---3--:R-:W-:Y:S02]  /*26640*/  FADD.FTZ R11, R6, R247 ;  /* 0x000000f7060b7221 */ /* 0x008fe40000010000 */
[----:B----4-:R-:W-:-:S03]  /*26650*/  FADD.FTZ R4, R9, R4 ;  /* 0x0000000409047221 */ /* 0x010fc60000010000 */
[----:B------:R3:W4:Y:S04]  /*26660*/  SHFL.BFLY PT, R10, R11, 0x1, 0x1f ;  /* 0x0c201f000b0a7f89 */ /* 0x00072800000e0000 */
.L_x_4726:
        /* <DEDUP_REMOVED lines=133> */
[----:B------:R4:W-:Y:S04]  /*26ec0*/  STS.64 [R18+0x4800], R78 ;  /* 0x0048004e12007388 */ /* 0x0009e80000000a00 */
[----:B------:R2:W-:Y:S04]  /*26ed0*/  STS.64 [R19+0x4000], R72 ;  /* 0x0040004813007388 */ /* 0x0005e80000000a00 */
[----:B------:R2:W-:Y:S04]  /*26ee0*/  STS.64 [R19+0x4800], R74 ;  /* 0x0048004a13007388 */ /* 0x0005e80000000a00 */
[----:B------:R2:W-:Y:S04]  /*26ef0*/  STS.64 [R17+0x4000], R68 ;  /* 0x0040004411007388 */ /* 0x0005e80000000a00 */
[----:B------:R2:W-:Y:S04]  /*26f00*/  STS.64 [R17+0x4800], R70 ;  /* 0x0048004611007388 */ /* 0x0005e80000000a00 */
[----:B------:R-:W2:Y:S04]  /*26f10*/  LD.E.64 R6, [R2.64+0xb0] ;  /* 0x0000b00402067980 */ /* 0x000ea8000c101b00 */
[----:B-1----:R-:W2:Y:S04]  /*26f20*/  LD.E R85, [R2.64+0x60] ;  /* 0x0000600402557980 */ /* 0x002ea8000c101900 */
[----:B---3--:R-:W1:Y:S01]  /*26f30*/  S2R R76, SR_TID.X ;  /* 0x00000000004c7919 */ /* 0x008e620000002100 */
[----:B------:R-:W-:-:S03]  /*26f40*/  LEA.HI R13, R9, R8, RZ, 0x4 ;  /* 0x00000008090d7211 */ /* 0x000fc600078f20ff */
[----:B------:R3:W5:Y:S01]  /*26f50*/  LD.E R80, [R2.64+0xcc] ;  /* 0x0000cc0402507980 */ /* 0x000762000c101900 */
[----:B------:R-:W-:-:S03]  /*26f60*/  LOP3.LUT R13, R13, 0xfffffff0, RZ, 0xc0, !PT ;  /* 0xfffffff00d0d7812 */ /* 0x000fc600078ec0ff */
[----:B------:R3:W5:Y:S01]  /*26f70*/  LD.E.64 R86, [R2.64+0x78] ;  /* 0x0000780402567980 */ /* 0x000762000c101b00 */
[----:B----4-:R-:W-:-:S03]  /*26f80*/  IADD3 R78, -R13, R8, RZ ;  /* 0x000000080d4e7210 */ /* 0x010fc60007ffe1ff */
[----:B------:R3:W5:Y:S01]  /*26f90*/  LD.E.64 R82, [R2.64+0xa8] ;  /* 0x0000a80402527980 */ /* 0x000762000c101b00 */
[C---:B------:R-:W-:Y:S01]  /*26fa0*/  LEA.HI R13, R78.reuse, R78, RZ, 0x1 ;  /* 0x0000004e4e0d7211 */ /* 0x040fe200078f08ff */
        /* <DEDUP_REMOVED lines=10> */
[CC--:B------:R-:W-:Y:S01]  /*27050*/  LEA.HI R9, R77.reuse, R76.reuse, RZ, 0x4 ;  /* 0x0000004c4d097211 */ /* 0x0c0fe200078f20ff */
[----:B----4-:R-:W-:Y:S01]  /*27060*/  @P4 FMUL.FTZ R4, R4, 0.69314718246459960938 ;  /* 0x3f31721804044820 */ /* 0x010fe20000410000 */
[----:B------:R-:W-:Y:S02]  /*27070*/  LEA.HI R77, R77, R76, RZ, 0x5 ;  /* 0x0000004c4d4d7211 */ /* 0x000fe400078f28ff */
[----:B------:R-:W-:Y:S02]  /*27080*/  SHF.R.S32.HI R9, RZ, 0x4, R9 ;  /* 0x00000004ff097819 */ /* 0x000fe40000011409 */
[----:B------:R-:W-:-:S02]  /*27090*/  LOP3.LUT R77, R77, 0xffffffe0, RZ, 0xc0, !PT ;  /* 0xffffffe04d4d7812 */ /* 0x000fc400078ec0ff */
[----:B------:R-:W-:Y:S01]  /*270a0*/  SHF.L.U32 R12, R9, 0x6, RZ ;  /* 0x00000006090c7819 */ /* 0x000fe200000006ff */
[----:B---3--:R-:W-:Y:S01]  /*270b0*/  @P3 FMUL.FTZ R5, R5, 0.69314718246459960938 ;  /* 0x3f31721805053820 */ /* 0x008fe20000410000 */
[----:B------:R-:W-:Y:S02]  /*270c0*/  IADD3 R77, -R77, R76, RZ ;  /* 0x0000004c4d4d7210 */ /* 0x000fe40007ffe1ff */
[----:B------:R-:W-:Y:S01]  /*270d0*/  LOP3.LUT R12, R12, 0x1c0, RZ, 0xc0, !PT ;  /* 0x000001c00c0c7812 */ /* 0x000fe200078ec0ff */
[----:B------:R-:W-:Y:S01]  /*270e0*/  BAR.SYNC.DEFER_BLOCKING 0x0 ;  /* 0x0000000000007b1d */ /* 0x000fe20000010000 */
[----:B------:R-:W-:Y:S02]  /*270f0*/  LOP3.LUT P0, RZ, R11, 0x3, RZ, 0xc0, !PT ;  /* 0x000000030bff7812 */ /* 0x000fe4000780c0ff */
[----:B------:R-:W-:Y:S02]  /*27100*/  LOP3.LUT R15, R12, 0x38, R15, 0xf8, !PT ;  /* 0x000000380c0f7812 */ /* 0x000fe400078ef80f */
[----:B------:R-:W-:-:S02]  /*27110*/  SHF.R.U32.HI R12, RZ, 0x3, R12 ;  /* 0x00000003ff0c7819 */ /* 0x000fc4000001160c */
[----:B------:R-:W-:Y:S02]  /*27120*/  LEA.HI R79, R79, R10, RZ, 0x2 ;  /* 0x0000000a4f4f7211 */ /* 0x000fe400078f10ff */
[----:B------:R-:W-:Y:S02]  /*27130*/  LOP3.LUT R12, R15, R12, RZ, 0x3c, !PT ;  /* 0x0000000c0f0c7212 */ /* 0x000fe400078e3cff */
[----:B------:R-:W-:Y:S02]  /*27140*/  SHF.R.S32.HI R8, RZ, 0x1f, R77 ;  /* 0x0000001fff087819 */ /* 0x000fe4000001144d */
[----:B------:R-:W-:Y:S02]  /*27150*/  LEA R81, R13, R12, 0x2 ;  /* 0x0000000c0d517211 */ /* 0x000fe400078e10ff */
[----:B------:R-:W-:Y:S02]  /*27160*/  LOP3.LUT R79, R79, 0xffffffc, RZ, 0xc0, !PT ;  /* 0x0ffffffc4f4f7812 */ /* 0x000fe400078ec0ff */
[----:B------:R-:W-:-:S02]  /*27170*/  LEA.HI R8, R8, R77, RZ, 0x2 ;  /* 0x0000004d08087211 */ /* 0x000fc400078f10ff */
[----:B------:R-:W-:Y:S02]  /*27180*/  IADD3 R79, R10, -R79, RZ ;  /* 0x8000004f0a4f7210 */ /* 0x000fe40007ffe0ff */
[----:B------:R-:W-:Y:S02]  /*27190*/  SHF.L.U32 R10, R237, 0x6, RZ ;  /* 0x00000006ed0a7819 */ /* 0x000fe400000006ff */
[----:B------:R-:W-:Y:S01]  /*271a0*/  SHF.R.S32.HI R8, RZ, 0x2, R8 ;  /* 0x00000002ff087819 */ /* 0x000fe20000011408 */
[----:B------:R1:W3:Y:S01]  /*271b0*/  LDS.128 R72, [R81.X4] ;  /* 0x0000000051487984 */ /* 0x0002e20000004c00 */
[----:B------:R-:W-:Y:S02]  /*271c0*/  SHF.L.U32 R84, R78, 0x2, RZ ;  /* 0x000000024e547819 */ /* 0x000fe400000006ff */
[----:B------:R-:W-:Y:S01]  /*271d0*/  MOV R11, 0xff800000 ;  /* 0xff800000000b7802 */ /* 0x000fe20000000f00 */
[----:B------:R1:W4:Y:S01]  /*271e0*/  LDS.128 R68, [R81.X4+0x800] ;  /* 0x0008000051447984 */ /* 0x0003220000004c00 */
[----:B------:R-:W-:Y:S01]  /*271f0*/  MOV R76, 0xff800000 ;  /* 0xff800000004c7802 */ /* 0x000fe20000000f00 */
[----:B-----5:R-:W-:Y:S01]  /*27200*/  @P4 FFMA.FTZ R11, R133, R0, R4 ;  /* 0x00000000850b4223 */ /* 0x020fe20000010004 */
[----:B------:R-:W-:Y:S01]  /*27210*/  LEA R8, R79, R8, 0x4 ;  /* 0x000000084f087211 */ /* 0x000fe200078e20ff */
[----:B------:R1:W1:Y:S01]  /*27220*/  LDS.128 R64, [R81.X4+0x1000] ;  /* 0x0010000051407984 */ /* 0x0002620000004c00 */
[----:B------:R-:W-:-:S03]  /*27230*/  @P3 FFMA.FTZ R76, R132, R0, R5 ;  /* 0x00000000844c3223 */ /* 0x000fc60000010005 */
        /* <DEDUP_REMOVED lines=15> */
[----:B------:R-:W-:-:S03]  /*27330*/  SHF.R.S32.HI R85, RZ, 0x1f, R84 ;  /* 0x0000001fff557819 */ /* 0x000fc60000011454 */
        /* <DEDUP_REMOVED lines=14> */
.L_x_4710:
[----:B-1-34-:R-:W-:Y:S05]  /*27420*/  BSYNC B0 ;  /* 0x0000000000007941 */ /* 0x01afea0003800000 */
.L_x_4709:
        /* <DEDUP_REMOVED lines=19> */
.L_x_4712:
[----:B------:R-:W-:Y:S05]  /*27560*/  BSYNC B0 ;  /* 0x0000000000007941 */ /* 0x000fea0003800000 */
.L_x_4711:
[----:B-1----:R-:W-:Y:S01]  /*27570*/  IADD3 R3, R9, 0x8, RZ ;  /* 0x0000000809037810 */ /* 0x002fe20007ffe0ff */
        /* <DEDUP_REMOVED lines=8> */
.L_x_4714:
[----:B------:R-:W-:Y:S05]  /*27600*/  BSYNC B0 ;  /* 0x0000000000007941 */ /* 0x000fea0003800000 */
.L_x_4713:
        /* <DEDUP_REMOVED lines=9> */
.L_x_4716:
[----:B------:R-:W-:Y:S05]  /*276a0*/  BSYNC B0 ;  /* 0x0000000000007941 */ /* 0x000fea0003800000 */
.L_x_4715:
        /* <DEDUP_REMOVED lines=9> */
.L_x_4718:
[----:B------:R-:W-:Y:S05]  /*27740*/  BSYNC B0 ;  /* 0x0000000000007941 */ /* 0x000fea0003800000 */
.L_x_4717:
        /* <DEDUP_REMOVED lines=9> */
.L_x_4720:
[----:B------:R-:W-:Y:S05]  /*277e0*/  BSYNC B0 ;  /* 0x0000000000007941 */ /* 0x000fea0003800000 */
.L_x_4719:
        /* <DEDUP_REMOVED lines=9> */
.L_x_4722:
[----:B------:R-:W-:Y:S05]  /*27880*/  BSYNC B0 ;  /* 0x0000000000007941 */ /* 0x000fea0003800000 */
.L_x_4721:
        /* <DEDUP_REMOVED lines=9> */
.L_x_4724:
[----:B------:R-:W-:Y:S05]  /*27920*/  BSYNC B0 ;  /* 0x0000000000007941 */ /* 0x000fea0003800000 */
.L_x_4723:
[----:B------:R-:W-:Y:S01]  /*27930*/  IADD3 R9, R9, 0x38, RZ ;  /* 0x0000003809097810 */ /* 0x000fe20007ffe0ff */
[----:B------:R-:W-:-:S03]  /*27940*/  IMAD.MOV.U32 R237, RZ, RZ, 0x0 ;  /* 0x00000000ffed7424 */ /* 0x000fc600078e00ff */
[----:B------:R-:W-:-:S13]  /*27950*/  ISETP.GE.AND P0, PT, R9, R238, PT ;  /* 0x000000ee0900720c */ /* 0x000fda0003f06270 */
[----:B------:R-:W-:Y:S05]  /*27960*/  @P0 RET.REL.NODEC R236 `(_ZN5flash24flash_fwd_splitkv_kernelI23Flash_fwd_kernel_traitsILi128ELi64ELi128ELi4ELb0ELb0EN7cutlass10bfloat16_tE19Flash_kernel_traitsILi128ELi64ELi128ELi4ES3_EELb1ELb0ELb1ELb0ELb0ELb1ELb1ELb1EEEvNS_16Flash_fwd_paramsE) ;  /* 0xfffd8690ec000950 */ /* 0x000fea0003c3ffff */
[----:B-----5:R-:W-:Y:S01]  /*27970*/  ISETP.GE.AND P0, PT, R84, R2, PT ;  /* 0x000000025400720c */ /* 0x020fe20003f06270 */
[----:B------:R-:W-:Y:S01]  /*27980*/  ULDC.64 UR4, c[0x0][0x118] ;  /* 0x0000460000047ab9 */ /* 0x000fe20000000a00 */
[----:B------:R-:W-:-:S11]  /*27990*/  IMAD.MOV.U32 R237, RZ, RZ, 0x0 ;  /* 0x00000000ffed7424 */ /* 0x000fd600078e00ff */
[----:B------:R1:W-:Y:S01]  /*279a0*/  @!P0 ST.E.128 [R6.64+0x7000], R44 ;  /* 0x0070002c06008985 */ /* 0x0003e2000c101d04 */
[----:B------:R-:W-:-:S13]  /*279b0*/  ISETP.GE.AND P0, PT, R5, R2, PT ;  /* 0x000000020500720c */ /* 0x000fda0003f06270 */
[----:B------:R-:W-:Y:S05]  /*279c0*/  @P0 RET.REL.NODEC R236 `(_ZN5flash24flash_fwd_splitkv_kernelI23Flash_fwd_kernel_traitsILi128ELi64ELi128ELi4ELb0ELb0EN7cutlass10bfloat16_tE19Flash_kernel_traitsILi128ELi64ELi128ELi4ES3_EELb1ELb0ELb1ELb0ELb0ELb1ELb1ELb1EEEvNS_16Flash_fwd_paramsE) ;  /* 0xfffd8630ec000950 */ /* 0x000fea0003c3ffff */
[----:B------:R-:W-:Y:S01]  /*279d0*/  MOV R237, 0x0 ;  /* 0x0000000000ed7802 */ /* 0x000fe20000000f00 */
[----:B------:R-:W-:Y:S02]  /*279e0*/  ULDC.64 UR4, c[0x0][0x118] ;  /* 0x0000460000047ab9 */ /* 0x000fe40000000a00 */
[----:B------:R1:W-:Y:S01]  /*279f0*/  ST.E.128 [R6.64+0x7100], R12 ;  /* 0x0071000c06007985 */ /* 0x0003e2000c101d04 */
[----:B------:R-:W-:Y:S05]  /*27a00*/  RET.REL.NODEC R236 `(_ZN5flash24flash_fwd_splitkv_kernelI23Flash_fwd_kernel_traitsILi128ELi64ELi128ELi4ELb0ELb0EN7cutlass10bfloat16_tE19Flash_kernel_traitsILi128ELi64ELi128ELi4ES3_EELb1ELb0ELb1ELb0ELb0ELb1ELb1ELb1EEEvNS_16Flash_fwd_paramsE) ;  /* 0xfffd85f0ec007950 */ /* 0x000fea0003c3ffff */
.L_x_4707:
[----:B------:R-:W-:Y:S02]  /*27a10*/  MOV R7, 0x2 ;  /* 0x0000000200077802 */ /* 0x000fe40000000f00 */
[----:B------:R-:W-:Y:S02]  /*27a20*/  MOV R6, 0x27a40 ;  /* 0x00027a4000067802 */ /* 0x000fe40000000f00 */
[----:B-1---5:R-:W-:Y:S05]  /*27a30*/  CALL.REL.NOINC `($__internal_25_$__cuda_sm70_shflsync_bfly_p) ;  /* 0x0000010000007944 */ /* 0x022fea0003c00000 */
[----:B-12---:R-:W-:Y:S05]  /*27a40*/  BRA `(.L_x_4725) ;  /* 0xffffebb000007947 */ /* 0x006fea000383ffff */
.L_x_4708:
[----:B--2---:R-:W-:Y:S01]  /*27a50*/  IMAD.MOV.U32 R246, RZ, RZ, R9 ;  /* 0x000000fffff67224 */ /* 0x004fe200078e0009 */
[----:B------:R-:W-:Y:S02]  /*27a60*/  MOV R7, 0x1 ;  /* 0x0000000100077802 */ /* 0x000fe40000000f00 */
[----:B------:R-:W-:Y:S02]  /*27a70*/  MOV R6, 0x27a90 ;  /* 0x00027a9000067802 */ /* 0x000fe40000000f00 */
[----:B-1---5:R-:W-:Y:S05]  /*27a80*/  CALL.REL.NOINC `($__internal_25_$__cuda_sm70_shflsync_bfly_p) ;  /* 0x000000b000007944 */ /* 0x022fea0003c00000 */
[----:B--2---:R-:W-:Y:S01]  /*27a90*/  FADD.FTZ R4, R9, R10 ;  /* 0x0000000a09047221 */ /* 0x004fe20000010000 */
[----:B-1----:R-:W-:-:S02]  /*27aa0*/  MOV R246, R247 ;  /* 0x000000f700f67202 */ /* 0x002fc40000000f00 */
[----:B------:R-:W-:Y:S02]  /*27ab0*/  MOV R7, 0x2 ;  /* 0x0000000200077802 */ /* 0x000fe40000000f00 */
[----:B------:R-:W-:Y:S02]  /*27ac0*/  MOV R6, 0x27ae0 ;  /* 0x00027ae000067802 */ /* 0x000fe40000000f00 */
[----:B------:R-:W-:Y:S05]  /*27ad0*/  CALL.REL.NOINC `($__internal_25_$__cuda_sm70_shflsync_bfly_p) ;  /* 0x0000006000007944 */ /* 0x000fea0003c00000 */
[----:B--2---:R-:W-:Y:S01]  /*27ae0*/  FADD.FTZ R11, R247, R10 ;  /* 0x0000000af70b7221 */ /* 0x004fe20000010000 */
[----:B-1----:R-:W-:Y:S02]  /*27af0*/  MOV R7, 0x1 ;  /* 0x0000000100077802 */ /* 0x002fe40000000f00 */
[----:B------:R-:W-:Y:S02]  /*27b00*/  MOV R6, 0x27b30 ;  /* 0x00027b3000067802 */ /* 0x000fe40000000f00 */
[----:B------:R-:W-:Y:S02]  /*27b10*/  MOV R246, R11 ;  /* 0x0000000b00f67202 */ /* 0x000fe40000000f00 */
[----:B------:R-:W-:Y:S05]  /*27b20*/  CALL.REL.NOINC `($__internal_25_$__cuda_sm70_shflsync_bfly_p) ;  /* 0x0000001000007944 */ /* 0x000fea0003c00000 */
[----:B-12---:R-:W-:Y:S05]  /*27b30*/  BRA `(.L_x_4726) ;  /* 0xffffeb3000007947 */ /* 0x006fea000383ffff */
        .weak           $__internal_25_$__cuda_sm70_shflsync_bfly_p
        .type           $__internal_25_$__cuda_sm70_shflsync_bfly_p,@function
        .size           $__internal_25_$__cuda_sm70_shflsync_bfly_p,(.L_x_8299 - $__internal_25_$__cuda_sm70_shflsync_bfly_p)
$__internal_25_$__cuda_sm70_shflsync_bfly_p:
[----:B------:R-:W-:Y:S01]  /*27b40*/  MOV R12, R6 ;  /* 0x00000006000c7202 */ /* 0x000fe20000000f00 */
[----:B------:R-:W-:Y:S04]  /*27b50*/  WARPSYNC R5 ;  /* 0x0000000500007348 */ /* 0x000fe80003800000 */
[----:B------:R-:W-:Y:S01]  /*27b60*/  MOV R13, 0x0 ;  /* 0x00000000000d7802 */ /* 0x000fe20000000f00 */
[----:B------:R1:W2:Y:S03]  /*27b70*/  SHFL.BFLY PT, R10, R246, R7, R8 ;  /* 0x0c000007f60a7389 */ /* 0x0002a600000e0008 */
[----:B------:R-:W-:Y:S05]  /*27b80*/  RET.REL.NODEC R12 `(_ZN5flash24flash_fwd_splitkv_kernelI23Flash_fwd_kernel_traitsILi128ELi64ELi128ELi4ELb0ELb0EN7cutlass10bfloat16_tE19Flash_kernel_traitsILi128ELi64ELi128ELi4ES3_EELb1ELb0ELb1ELb0ELb0ELb1ELb1ELb1EEEvNS_16Flash_fwd_paramsE) ;  /* 0xfffd84700c007950 */ /* 0x000fea0003c3ffff */
.L_x_4727:
        /* <DEDUP_REMOVED lines=15> */
.L_x_8299:


//--------------------- .text._ZN5flash32flash_fwd_splitkv_combine_kernelI23Flash_fwd_kernel_traitsILi128ELi64ELi64ELi4ELb0ELb0EN7cutlass10bfloat16_tE19Flash_kernel_traitsILi128ELi64ELi64ELi4ES3_EELi4ELi7ELb0EEEvNS_16Flash_fwd_paramsE --------------------------
	.section	.text._ZN5flash32flash_fwd_splitkv_combine_kernelI23Flash_fwd_kernel_traitsILi128ELi64ELi64ELi4ELb0ELb0EN7cutlass10bfloat16_tE19Flash_kernel_traitsILi128ELi64ELi64ELi4ES3_EELi4ELi7ELb0EEEvNS_16Flash_fwd_paramsE,"ax",@progbits
	.sectioninfo	@"SHI_REGISTERS=62"
	.align	128
        .global         _ZN5flash32flash_fwd_splitkv_combine_kernelI23Flash_fwd_kernel_traitsILi128ELi64ELi64ELi4ELb0ELb0EN7cutlass10bfloat16_tE19Flash_kernel_traitsILi128ELi64ELi64ELi4ES3_EELi4ELi7ELb0EEEvNS_16Flash_fwd_paramsE
        .type           _ZN5flash32flash_fwd_splitkv_combine_kernelI23Flash_fwd_kernel_traitsILi128ELi64ELi64ELi4ELb0ELb0EN7cutlass10bfloat16_tE19Flash_kernel_traitsILi128ELi64ELi64ELi4ES3_EELi4ELi7ELb0EEEvNS_16Flash_fwd_paramsE,@function
        .size           _ZN5flash32flash_fwd_splitkv_combine_kernelI23Flash_fwd_kernel_traitsILi128ELi64ELi64ELi4ELb0ELb0EN7cutlass10bfloat16_tE19Flash_kernel_traitsILi128ELi64ELi64ELi4ES3_EELi4ELi7ELb0EEEvNS_16Flash_fwd_paramsE,(.L_x_8300 - _ZN5flash32flash_fwd_splitkv_combine_kernelI23Flash_fwd_kernel_traitsILi128ELi64ELi64ELi4ELb0ELb0EN7cutlass10bfloat16_tE19Flash_kernel_traitsILi128ELi64ELi64ELi4ES3_EELi4ELi7ELb0EEEvNS_16Flash_fwd_paramsE)
        .other          _ZN5flash32flash_fwd_splitkv_combine_kernelI23Flash_fwd_kernel_traitsILi128ELi64ELi64ELi4ELb0ELb0EN7cutlass10bfloat16_tE19Flash_kernel_traitsILi128ELi64ELi64ELi4ES3_EELi4ELi7ELb0EEEvNS_16Flash_fwd_paramsE,@"STO_CUDA_ENTRY STV_DEFAULT"
_ZN5flash32flash_fwd_splitkv_combine_kernelI23Flash_fwd_kernel_traitsILi128ELi64ELi64ELi4ELb0ELb0EN7cutlass10bfloat16_tE19Flash_kernel_traitsILi128ELi64ELi64ELi4ES3_EELi4ELi7ELb0EEEvNS_16Flash_fwd_paramsE:
.text._ZN5flash32flash_fwd_splitkv_combine_kernelI23Flash_fwd_kernel_traitsILi128ELi64ELi64ELi4ELb0ELb0EN7cutlass10bfloat16_tE19Flash_kernel_traitsILi128ELi64ELi64ELi4ES3_EELi4ELi7ELb0EEEvNS_16Flash_fwd_paramsE:
        /* <DEDUP_REMOVED lines=23> */
[----:B------:R-:W-:Y:S05]  /*0170*/  CALL.REL.NOINC `($__internal_26_$__cuda_sm20_div_s64) ;  /* 0x000045d000007944 */ /* 0x000fea0003c00000 */
[----:B------:R-:W-:Y:S05]  /*0180*/  BRA `(.L_x_4729) ;  /* 0x0000013000007947 */ /* 0x000fea0003800000 */
.L_x_4728:
        /* <DEDUP_REMOVED lines=19> */
.L_x_4729:
        /* <DEDUP_REMOVED lines=11> */
[----:B------:R-:W-:Y:S05]  /*0370*/  CALL.REL.NOINC `($__internal_26_$__cuda_sm20_div_s64) ;  /* 0x000043d000007944 */ /* 0x000fea0003c00000 */
[----:B------:R-:W-:Y:S02]  /*0380*/  MOV R32, R20 ;  /* 0x0000001400207202 */ /* 0x000fe40000000f00 */
[----:B------:R-:W-:Y:S01]  /*0390*/  MOV R33, R21 ;  /* 0x0000001500217202 */ /* 0x000fe20000000f00 */
[----:B------:R-:W-:Y:S05]  /*03a0*/  BRA `(.L_x_4732) ;  /* 0x0000013000007947 */ /* 0x000fea0003800000 */
.L_x_4731:
        /* <DEDUP_REMOVED lines=19> */
.L_x_4732:
[----:B------:R-:W-:Y:S05]  /*04e0*/  BSYNC B0 ;  /* 0x0000000000007941 */ /* 0x000fea0003800000 */
.L_x_4730:
        /* <DEDUP_REMOVED lines=54> */
[----:B------:R-:W-:Y:S02]  /*0850*/  MOV R8, R20 ;  /* 0x0000001400087202 */ /* 0x000fe40000000f00 */
[----:B------:R-:W-:Y:S01]  /*0860*/  MOV R9, R21 ;  /* 0x0000001500097202 */ /* 0x000fe20000000f00 */
[----:B------:R-:W-:Y:S05]  /*0870*/  BRA `(.L_x_4735) ;  /* 0x0000013000007947 */ /* 0x000fea0003800000 */
.L_x_4734:
        /* <DEDUP_REMOVED lines=19> */
.L_x_4735:
[----:B------:R-:W-:Y:S05]  /*09b0*/  BSYNC B0 ;  /* 0x0000000000007941 */ /* 0x000fea0003800000 */
.L_x_4733:
        /* <DEDUP_REMOVED lines=100> */
[----:B------:R-:W-:Y:S05]  /*1000*/  CALL.REL.NOINC `($__internal_26_$__cuda_sm20_div_s64) ;  /* 0x0000374000007944 */ /* 0x000fea0003c00000 */
[----:B------:R-:W-:Y:S02]  /*1010*/  MOV R40, R20 ;  /* 0x0000001400287202 */ /* 0x000fe40000000f00 */
[----:B------:R-:W-:Y:S01]  /*1020*/  MOV R41, R21 ;  /* 0x0000001500297202 */ /* 0x000fe20000000f00 */
[----:B------:R-:W-:Y:S05]  /*1030*/  BRA `(.L_x_4738) ;  /* 0x0000013000007947 */ /* 0x000fea0003800000 */
.L_x_4737:
        /* <DEDUP_REMOVED lines=19> */
.L_x_4738:
[----:B------:R-:W-:Y:S05]  /*1170*/  BSYNC B0 ;  /* 0x0000000000007941 */ /* 0x000fea0003800000 */
.L_x_4736:
        /* <DEDUP_REMOVED lines=103> */
[----:B------:R-:W-:Y:S05]  /*17f0*/  CALL.REL.NOINC `($__internal_26_$__cuda_sm20_div_s64) ;  /* 0x00002f5000007944 */ /* 0x000fea0003c00000 */
[----:B------:R-:W-:Y:S02]  /*1800*/  MOV R42, R20 ;  /* 0x00000014002a7202 */ /* 0x000fe40000000f00 */
[----:B------:R-:W-:Y:S01]  /*1810*/  MOV R43, R21 ;  /* 0x00000015002b7202 */ /* 0x000fe20000000f00 */
[----:B------:R-:W-:Y:S05]  /*1820*/  BRA `(.L_x_4741) ;  /* 0x0000013000007947 */ /* 0x000fea0003800000 */
.L_x_4740:
        /* <DEDUP_REMOVED lines=19> */
.L_x_4741:
[----:B------:R-:W-:Y:S05]  /*1960*/  BSYNC B0 ;  /* 0x0000000000007941 */ /* 0x000fea0003800000 */
.L_x_4739:
        /* <DEDUP_REMOVED lines=169> */
[----:B------:R-:W-:Y:S05]  /*2400*/  CALL.REL.NOINC `($__internal_26_$__cuda_sm20_div_s64) ;  /* 0x0000234000007944 */ /* 0x000fea0003c00000 */
        /* <DEDUP_REMOVED lines=9> */
.L_x_4746:
        /* <DEDUP_REMOVED lines=22> */
.L_x_4747:
[----:B------:R-:W-:Y:S05]  /*2600*/  BSYNC B0 ;  /* 0x0000000000007941 */ /* 0x000fea0003800000 */
.L_x_4745:
        /* <DEDUP_REMOVED lines=19> */
.L_x_4749:
        /* <DEDUP_REMOVED lines=22> */
.L_x_4750:
[----:B------:R-:W-:Y:S05]  /*28a0*/  BSYNC B0 ;  /* 0x0000000000007941 */ /* 0x000fea0003800000 */
.L_x_4748:
        /* <DEDUP_REMOVED lines=11> */
[----:B------:R-:W-:Y:S05]  /*2960*/  CALL.REL.NOINC `($__internal_26_$__cuda_sm20_div_s64) ;  /* 0x00001de000007944 */ /* 0x000fea0003c00000 */
[----:B------:R-:W-:-:S04]  /*2970*/  IADD3 R23, P0, RZ, -R20, RZ ;  /* 0x80000014ff177210 */ /* 0x000fc80007f1e0ff */
[----:B------:R-:W-:Y:S01]  /*2980*/  IADD3.X R19, RZ, ~R21, RZ, P0, !PT ;  /* 0x80000015ff137210 */ /* 0x000fe200007fe4ff */
[----:B------:R-:W-:-:S04]  /*2990*/  IMAD.WIDE.U32 R44, R4, R23, R44 ;  /* 0x00000017042c7225 */ /* 0x000fc800078e002c */
[----:B------:R-:W-:-:S04]  /*29a0*/  IMAD R19, R19, R4, RZ ;  /* 0x0000000413137224 */ /* 0x000fc800078e02ff */
[----:B------:R-:W-:-:S05]  /*29b0*/  IMAD R0, R0, R23, R19 ;  /* 0x0000001700007224 */ /* 0x000fca00078e0213 */
[----:B------:R-:W-:Y:S01]  /*29c0*/  IADD3 R0, R45, R0, RZ ;  /* 0x000000002d007210 */ /* 0x000fe20007ffe0ff */
[----:B------:R-:W-:Y:S05]  /*29d0*/  BRA `(.L_x_4753) ;  /* 0x0000016000007947 */ /* 0x000fea0003800000 */
.L_x_4752:
        /* <DEDUP_REMOVED lines=22> */
.L_x_4753:
[----:B------:R-:W-:Y:S05]  /*2b40*/  BSYNC B0 ;  /* 0x0000000000007941 */ /* 0x000fea0003800000 */
.L_x_4751:
        /* <DEDUP_REMOVED lines=38> */
[----:B------:R-:W-:Y:S05]  /*2db0*/  CALL.REL.NOINC `($__internal_26_$__cuda_sm20_div_s64) ;  /* 0x0000199000007944 */ /* 0x000fea0003c00000 */
        /* <DEDUP_REMOVED lines=12> */
.L_x_4755:
        /* <DEDUP_REMOVED lines=23> */
.L_x_4756:
[----:B------:R-:W-:Y:S05]  /*2ff0*/  BSYNC B0 ;  /* 0x0000000000007941 */ /* 0x000fea0003800000 */
.L_x_4754:
        /* <DEDUP_REMOVED lines=18> */
.L_x_4758:
        /* <DEDUP_REMOVED lines=22> */
.L_x_4759:
[----:B------:R-:W-:Y:S05]  /*3280*/  BSYNC B0 ;  /* 0x0000000000007941 */ /* 0x000fea0003800000 */
.L_x_4757:
        /* <DEDUP_REMOVED lines=22> */
.L_x_4761:
        /* <DEDUP_REMOVED lines=23> */
.L_x_4762:
[----:B------:R-:W-:Y:S05]  /*3560*/  BSYNC B0 ;  /* 0x0000000000007941 */ /* 0x000fea0003800000 */
.L_x_4760:
        /* <DEDUP_REMOVED lines=38> */
.L_x_4764:
        /* <DEDUP_REMOVED lines=23> */
.L_x_4765:
[----:B------:R-:W-:Y:S05]  /*3940*/  BSYNC B0 ;  /* 0x0000000000007941 */ /* 0x000fea0003800000 */
.L_x_4763:
        /* <DEDUP_REMOVED lines=29> */
.L_x_4767:
        /* <DEDUP_REMOVED lines=23> */
.L_x_4768:
[----:B------:R-:W-:Y:S05]  /*3c90*/  BSYNC B0 ;  /* 0x0000000000007941 */ /* 0x000fea0003800000 */
.L_x_4766:
        /* <DEDUP_REMOVED lines=20> */
.L_x_4744:
[----:B------:R-:W-:-:S04]  /*3de0*/  LEA R2, P0, R40, c[0x0][0x200], 0x2 ;  /* 0x0000800028027a11 */ /* 0x000fc800078010ff */
[----:B------:R-:W-:-:S05]  /*3df0*/  LEA.HI.X R3, R40, c[0x0][0x204], R41, 0x2, P0 ;  /* 0x0000810028037a11 */ /* 0x000fca00000f1429 */
[----:B------:R0:W-:Y:S04]  /*3e00*/  STG.E [R2.64], R31 ;  /* 0x0000001f02007986 */ /* 0x0001e8000c101908 */
.L_x_4743:
[----:B------:R-:W-:Y:S05]  /*3e10*/  BSYNC B1 ;  /* 0x0000000000017941 */ /* 0x000fea0003800000 */
.L_x_4742:
        /* <DEDUP_REMOVED lines=48> */
.L_x_4772:
[----:B------:R-:W-:Y:S01]  /*4120*/  BSSY B0, `(.L_x_4770) ;  /* 0x0000007000007945 */ /* 0x000fe20003800000 */
[----:B------:R-:W-:-:S05]  /*4130*/  @P2 BRA `(.L_x_4771) ;  /* 0x0000005000002947 */ /* 0x000fca0003800000 */
[----:B------:R-:W-:Y:S01]  /*4140*/  ISETP.GE.AND P0, PT, R38, c[0x0][0x220], PT ;  /* 0x0000880026007a0c */ /* 0x000fe20003f06270 */
[----:B------:R-:W-:Y:S01]  /*4150*/  CS2R R8, SRZ ;  /* 0x0000000000087805 */ /* 0x000fe2000001ff00 */
[----:B------:R-:W-:Y:S11]  /*4160*/  CS2R R10, SRZ ;  /* 0x00000000000a7805 */ /* 0x000ff6000001ff00 */
[----:B------:R-:W-:Y:S05]  /*4170*/  @!P0 MOV R15, R13 ;  /* 0x0000000d000f8202 */ /* 0x000fea0000000f00 */
[----:B------:R0:W5:Y:S02]  /*4180*/  @!P0 LDG.E.128 R8, [R14.64] ;  /* 0x000000080e088981 */ /* 0x000164000c1e1d00 */
.L_x_4771:
[----:B------:R-:W-:Y:S05]  /*4190*/  BSYNC B0 ;  /* 0x0000000000007941 */ /* 0x000fea0003800000 */
.L_x_4770:
        /* <DEDUP_REMOVED lines=11> */
.L_x_4769:
        /* <DEDUP_REMOVED lines=80> */
        .weak           $__internal_26_$__cuda_sm20_div_s64
        .type           $__internal_26_$__cuda_sm20_div_s64,@function
        .size           $__internal_26_$__cuda_sm20_div_s64,(.L_x_8300 - $__internal_26_$__cuda_sm20_div_s64)
$__internal_26_$__cuda_sm20_div_s64:
        /* <DEDUP_REMOVED lines=83> */
[----:B------:R-:W-:Y:S05]  /*4c80*/  RET.REL.NODEC R22 `(_ZN5flash32flash_fwd_splitkv_combine_kernelI23Flash_fwd_kernel_traitsILi128ELi64ELi64ELi4ELb0ELb0EN7cutlass10bfloat16_tE19Flash_kernel_traitsILi128ELi64ELi64ELi4ES3_EELi4ELi7ELb0EEEvNS_16Flash_fwd_paramsE) ;  /* 0xffffb37016007950 */ /* 0x000fea0003c3ffff */
.L_x_4773:
        /* <DEDUP_REMOVED lines=15> */
.L_x_8300:


//--------------------- .text._ZN5flash32flash_fwd_splitkv_combine_kernelI23Flash_fwd_kernel_traitsILi128ELi64ELi64ELi4ELb0ELb0EN7cutlass10bfloat16_tE19Flash_kernel_traitsILi128ELi64ELi64ELi4ES3_EELi4ELi6ELb0EEEvNS_16Flash_fwd_paramsE --------------------------
	.section	.text._ZN5flash32flash_fwd_splitkv_combine_kernelI23Flash_fwd_kernel_traitsILi128ELi64ELi64ELi4ELb0ELb0EN7cutlass10bfloat16_tE19Flash_kernel_traitsILi128ELi64ELi64ELi4ES3_EELi4ELi6ELb0EEEvNS_16Flash_fwd_paramsE,"ax",@progbits
	.sectioninfo	@"SHI_REGISTERS=58"
	.align	128
        .global         _ZN5flash32flash_fwd_splitkv_combine_kernelI23Flash_fwd_kernel_traitsILi128ELi64ELi64ELi4ELb0ELb0EN7cutlass10bfloat16_tE19Flash_kernel_traitsILi128ELi64ELi64ELi4ES3_EELi4ELi6ELb0EEEvNS_16Flash_fwd_paramsE
        .type           _ZN5flash32flash_fwd_splitkv_combine_kernelI23Flash_fwd_kernel_traitsILi128ELi64ELi64ELi4ELb0ELb0EN7cutlass10bfloat16_tE19Flash_kernel_traitsILi128ELi64ELi64ELi4ES3_EELi4ELi6ELb0EEEvNS_16Flash_fwd_paramsE,@function
        .size           _ZN5flash32flash_fwd_splitkv_combine_kernelI23Flash_fwd_kernel_traitsILi128ELi64ELi64ELi4ELb0ELb0EN7cutlass10bfloat16_tE19Flash_kernel_traitsILi128ELi64ELi64ELi4ES3_EELi4ELi6ELb0EEEvNS_16Flash_fwd_paramsE,(.L_x_8301 - _ZN5flash32flash_fwd_splitkv_combine_kernelI23Flash_fwd_kernel_traitsILi128ELi64ELi64ELi4ELb0ELb0EN7cutlass10bfloat16_tE19Flash_kernel_traitsILi128ELi64ELi64ELi4ES3_EELi4ELi6ELb0EEEvNS_16Flash_fwd_paramsE)
        .other          _ZN5flash32flash_fwd_splitkv_combine_kernelI23Flash_fwd_kernel_traitsILi128ELi64ELi64ELi4ELb0ELb0EN7cutlass10bfloat16_tE19Flash_kernel_traitsILi128ELi64ELi64ELi4ES3_EELi4ELi6ELb0EEEvNS_16Flash_fwd_paramsE,@"STO_CUDA_ENTRY STV_DEFAULT"
_ZN5flash32flash_fwd_splitkv_combine_kernelI23Flash_fwd_kernel_traitsILi128ELi64ELi64ELi4ELb0ELb0EN7cutlass10bfloat16_tE19Flash_kernel_traitsILi128ELi64ELi64ELi4ES3_EELi4ELi6ELb0EEEvNS_16Flash_fwd_paramsE:
.text._ZN5flash32flash_fwd_splitkv_combine_kernelI23Flash_fwd_kernel_traitsILi128ELi64ELi64ELi4ELb0ELb0EN7cutlass10bfloat16_tE19Flash_kernel_traitsILi128ELi64ELi64ELi4ES3_EELi4ELi6ELb0EEEvNS_16Flash_fwd_paramsE:
        /* <DEDUP_REMOVED lines=23> */
[----:B------:R-:W-:Y:S05]  /*0170*/  CALL.REL.NOINC `($__internal_27_$__cuda_sm20_div_s64) ;  /* 0x0000427000007944 */ /* 0x000fea0003c00000 */
[----:B------:R-:W-:Y:S05]  /*0180*/  BRA `(.L_x_4775) ;  /* 0x0000013000007947 */ /* 0x000fea0003800000 */
.L_x_4774:
        /* <DEDUP_REMOVED lines=19> */
.L_x_4775:
        /* <DEDUP_REMOVED lines=11> */
[----:B------:R-:W-:Y:S05]  /*0370*/  CALL.REL.NOINC `($__internal_27_$__cuda_sm20_div_s64) ;  /* 0x0000407000007944 */ /* 0x000fea0003c00000 */
[----:B------:R-:W-:Y:S02]  /*0380*/  MOV R32, R20 ;  /* 0x0000001400207202 */ /* 0x000fe40000000f00 */
[----:B------:R-:W-:Y:S01]  /*0390*/  MOV R33, R21 ;  /* 0x0000001500217202 */ /* 0x000fe20000000f00 */
[----:B------:R-:W-:Y:S05]  /*03a0*/  BRA `(.L_x_4778) ;  /* 0x0000013000007947 */ /* 0x000fea0003800000 */
.L_x_4777:
        /* <DEDUP_REMOVED lines=19> */
.L_x_4778:
[----:B------:R-:W-:Y:S05]  /*04e0*/  BSYNC B0 ;  /* 0x0000000000007941 */ /* 0x000fea0003800000 */
.L_x_4776:
        /* <DEDUP_REMOVED lines=42> */
.L_x_4780:
        /* <DEDUP_REMOVED lines=19> */
.L_x_4781:
[----:B------:R-:W-:Y:S05]  /*08c0*/  BSYNC B0 ;  /* 0x0000000000007941 */ /* 0x000fea0003800000 */
.L_x_4779:
        /* <DEDUP_REMOVED lines=73> */
[----:B------:R-:W-:Y:S02]  /*0d60*/  MOV R40, R20 ;  /* 0x0000001400287202 */ /* 0x000fe40000000f00 */
[----:B------:R-:W-:Y:S01]  /*0d70*/  MOV R41, R21 ;  /* 0x0000001500297202 */ /* 0x000fe20000000f00 */
[----:B------:R-:W-:Y:S05]  /*0d80*/  BRA `(.L_x_4784) ;  /* 0x0000013000007947 */ /* 0x000fea0003800000 */
.L_x_4783:
        /* <DEDUP_REMOVED lines=19> */
.L_x_4784:
[----:B------:R-:W-:Y:S05]  /*0ec0*/  BSYNC B0 ;  /* 0x0000000000007941 */ /* 0x000fea0003800000 */
.L_x_4782:
        /* <DEDUP_REMOVED lines=41> */
.L_x_4786:
        /* <DEDUP_REMOVED lines=19> */
.L_x_4787:
[----:B------:R-:W-:Y:S05]  /*1290*/  BSYNC B0 ;  /* 0x0000000000007941 */ /* 0x000fea0003800000 */
.L_x_4785:
        /* <DEDUP_REMOVED lines=236> */
[----:B------:R-:W-:Y:S05]  /*2160*/  CALL.REL.NOINC `($__internal_27_$__cuda_sm20_div_s64) ;  /* 0x0000228000007944 */ /* 0x000fea0003c00000 */
        /* <DEDUP_REMOVED lines=9> */
.L_x_4792:
        /* <DEDUP_REMOVED lines=22> */
.L_x_4793:
[----:B------:R-:W-:Y:S05]  /*2360*/  BSYNC B0 ;  /* 0x0000000000007941 */ /* 0x000fea0003800000 */
.L_x_4791:
        /* <DEDUP_REMOVED lines=19> */
.L_x_4795:
        /* <DEDUP_REMOVED lines=22> */
.L_x_4796:
[----:B------:R-:W-:Y:S05]  /*2600*/  BSYNC B0 ;  /* 0x0000000000007941 */ /* 0x000fea0003800000 */
.L_x_4794:
        /* <DEDUP_REMOVED lines=11> */
[----:B------:R-:W-:Y:S05]  /*26c0*/  CALL.REL.NOINC `($__internal_27_$__cuda_sm20_div_s64) ;  /* 0x00001d2000007944 */ /* 0x000fea0003c00000 */
[----:B------:R-:W-:-:S04]  /*26d0*/  IADD3 R19, P0, RZ, -R20, RZ ;  /* 0x80000014ff137210 */ /* 0x000fc80007f1e0ff */
[----:B------:R-:W-:Y:S01]  /*26e0*/  IADD3.X R18, RZ, ~R21, RZ, P0, !PT ;  /* 0x80000015ff127210 */ /* 0x000fe200007fe4ff */
[----:B------:R-:W-:-:S04]  /*26f0*/  IMAD.WIDE.U32 R42, R5, R19, R42 ;  /* 0x00000013052a7225 */ /* 0x000fc800078e002a */
[----:B------:R-:W-:-:S04]  /*2700*/  IMAD R18, R18, R5, RZ ;  /* 0x0000000512127224 */ /* 0x000fc800078e02ff */
[----:B------:R-:W-:-:S05]  /*2710*/  IMAD R4, R4, R19, R18 ;  /* 0x0000001304047224 */ /* 0x000fca00078e0212 */
[----:B------:R-:W-:Y:S01]  /*2720*/  IADD3 R4, R43, R4, RZ ;  /* 0x000000042b047210 */ /* 0x000fe20007ffe0ff */
[----:B------:R-:W-:Y:S05]  /*2730*/  BRA `(.L_x_4799) ;  /* 0x0000016000007947 */ /* 0x000fea0003800000 */
.L_x_4798:
        /* <DEDUP_REMOVED lines=22> */
.L_x_4799:
[----:B------:R-:W-:Y:S05]  /*28a0*/  BSYNC B0 ;  /* 0x0000000000007941 */ /* 0x000fea0003800000 */
.L_x_4797:
        /* <DEDUP_REMOVED lines=38> */
[----:B------:R-:W-:Y:S05]  /*2b10*/  CALL.REL.NOINC `($__internal_27_$__cuda_sm20_div_s64) ;  /* 0x000018d000007944 */ /* 0x000fea0003c00000 */
        /* <DEDUP_REMOVED lines=12> */
.L_x_4801:
        /* <DEDUP_REMOVED lines=23> */
.L_x_4802:
[----:B------:R-:W-:Y:S05]  /*2d50*/  BSYNC B0 ;  /* 0x0000000000007941 */ /* 0x000fea0003800000 */
.L_x_4800:
        /* <DEDUP_REMOVED lines=18> */
.L_x_4804:
        /* <DEDUP_REMOVED lines=22> */
.L_x_4805:
[----:B------:R-:W-:Y:S05]  /*2fe0*/  BSYNC B0 ;  /* 0x0000000000007941 */ /* 0x000fea0003800000 */
.L_x_4803:
        /* <DEDUP_REMOVED lines=22> */
.L_x_4807:
        /* <DEDUP_REMOVED lines=23> */
.L_x_4808:
[----:B------:R-:W-:Y:S05]  /*32c0*/  BSYNC B0 ;  /* 0x0000000000007941 */ /* 0x000fea0003800000 */
.L_x_4806:
        /* <DEDUP_REMOVED lines=38> */
.L_x_4810:
        /* <DEDUP_REMOVED lines=23> */
.L_x_4811:
[----:B------:R-:W-:Y:S05]  /*36a0*/  BSYNC B0 ;  /* 0x0000000000007941 */ /* 0x000fea0003800000 */
.L_x_4809:
        /* <DEDUP_REMOVED lines=29> */
.L_x_4813:
        /* <DEDUP_REMOVED lines=23> */
.L_x_4814:
[----:B------:R-:W-:Y:S05]  /*39f0*/  BSYNC B0 ;  /* 0x0000000000007941 */ /* 0x000fea0003800000 */
.L_x_4812:
        /* <DEDUP_REMOVED lines=20> */
.L_x_4790:
[----:B------:R-:W-:-:S04]  /*3b40*/  LEA R2, P0, R38, c[0x0][0x200], 0x2 ;  /* 0x0000800026027a11 */ /* 0x000fc800078010ff */
[----:B------:R-:W-:-:S05]  /*3b50*/  LEA.HI.X R3, R38, c[0x0][0x204], R39, 0x2, P0 ;  /* 0x0000810026037a11 */ /* 0x000fca00000f1427 */
[----:B------:R0:W-:Y:S04]  /*3b60*/  STG.E [R2.64], R32 ;  /* 0x0000002002007986 */ /* 0x0001e8000c10190a */
.L_x_4789:
[----:B------:R-:W-:Y:S05]  /*3b70*/  BSYNC B1 ;  /* 0x0000000000017941 */ /* 0x000fea0003800000 */
.L_x_4788:
        /* <DEDUP_REMOVED lines=36> */
.L_x_4818:
[----:B------:R-:W-:Y:S01]  /*3dc0*/  BSSY B0, `(.L_x_4816) ;  /* 0x0000007000007945 */ /* 0x000fe20003800000 */
[----:B------:R-:W-:-:S05]  /*3dd0*/  @P2 BRA `(.L_x_4817) ;  /* 0x0000005000002947 */ /* 0x000fca0003800000 */
[----:B------:R-:W-:Y:S01]  /*3de0*/  ISETP.GE.AND P0, PT, R36, c[0x0][0x220], PT ;  /* 0x0000880024007a0c */ /* 0x000fe20003f06270 */
[----:B------:R-:W-:Y:S01]  /*3df0*/  CS2R R8, SRZ ;  /* 0x0000000000087805 */ /* 0x000fe2000001ff00 */
[----:B------:R-:W-:Y:S11]  /*3e00*/  CS2R R10, SRZ ;  /* 0x00000000000a7805 */ /* 0x000ff6000001ff00 */
[----:B------:R-:W-:Y:S05]  /*3e10*/  @!P0 MOV R15, R13 ;  /* 0x0000000d000f8202 */ /* 0x000fea0000000f00 */
[----:B------:R0:W5:Y:S02]  /*3e20*/  @!P0 LDG.E.128 R8, [R14.64] ;  /* 0x0000000a0e088981 */ /* 0x000164000c1e1d00 */
.L_x_4817:
[----:B------:R-:W-:Y:S05]  /*3e30*/  BSYNC B0 ;  /* 0x0000000000007941 */ /* 0x000fea0003800000 */
.L_x_4816:
        /* <DEDUP_REMOVED lines=11> */
.L_x_4815:
        /* <DEDUP_REMOVED lines=80> */
        .weak           $__internal_27_$__cuda_sm20_div_s64
        .type           $__internal_27_$__cuda_sm20_div_s64,@function
        .size           $__internal_27_$__cuda_sm20_div_s64,(.L_x_8301 - $__internal_27_$__cuda_sm20_div_s64)
$__internal_27_$__cuda_sm20_div_s64:
        /* <DEDUP_REMOVED lines=83> */
[----:B------:R-:W-:Y:S05]  /*4920*/  RET.REL.NODEC R22 `(_ZN5flash32flash_fwd_splitkv_combine_kernelI23Flash_fwd_kernel_traitsILi128ELi64ELi64ELi4ELb0ELb0EN7cutlass10bfloat16_tE19Flash_kernel_traitsILi128ELi64ELi64ELi4ES3_EELi4ELi6ELb0EEEvNS_16Flash_fwd_paramsE) ;  /* 0xffffb6d016007950 */ /* 0x000fea0003c3ffff */
.L_x_4819:
        /* <DEDUP_REMOVED lines=13> */
.L_x_8301:


//--------------------- .text._ZN5flash32flash_fwd_splitkv_combine_kernelI23Flash_fwd_kernel_traitsILi128ELi64ELi64ELi4ELb0ELb0EN7cutlass10bfloat16_tE19Flash_kernel_traitsILi128ELi64ELi64ELi4ES3_EELi4ELi5ELb0EEEvNS_16Flash_fwd_paramsE --------------------------
	.section	.text._ZN5flash32flash_fwd_splitkv_combine_kernelI23Flash_fwd_kernel_traitsILi128ELi64ELi64ELi4ELb0ELb0EN7cutlass10bfloat16_tE19Flash_kernel_traitsILi128ELi64ELi64ELi4ES3_EELi4ELi5ELb0EEEvNS_16Flash_fwd_paramsE,"ax",@progbits
	.sectioninfo	@"SHI_REGISTERS=52"
	.align	128
        .global         _ZN5flash32flash_fwd_splitkv_combine_kernelI23Flash_fwd_kernel_traitsILi128ELi64ELi64ELi4ELb0ELb0EN7cutlass10bfloat16_tE19Flash_kernel_traitsILi128ELi64ELi64ELi4ES3_EELi4ELi5ELb0EEEvNS_16Flash_fwd_paramsE
        .type           _ZN5flash32flash_fwd_splitkv_combine_kernelI23Flash_fwd_kernel_traitsILi128ELi64ELi64ELi4ELb0ELb0EN7cutlass10bfloat16_tE19Flash_kernel_traitsILi128ELi64ELi64ELi4ES3_EELi4ELi5ELb0EEEvNS_16Flash_fwd_paramsE,@function
        .size           _ZN5flash32flash_fwd_splitkv_combine_kernelI23Flash_fwd_kernel_traitsILi128ELi64ELi64ELi4ELb0ELb0EN7cutlass10bfloat16_tE19Flash_kernel_traitsILi128ELi64ELi64ELi4ES3_EELi4ELi5ELb0EEEvNS_16Flash_fwd_paramsE,(.L_x_8302 - _ZN5flash32flash_fwd_splitkv_combine_kernelI23Flash_fwd_kernel_traitsILi128ELi64ELi64ELi4ELb0ELb0EN7cutlass10bfloat16_tE19Flash_kernel_traitsILi128ELi64ELi64ELi4ES3_EELi4ELi5ELb0EEEvNS_16Flash_fwd_paramsE)
        .other          _ZN5flash32flash_fwd_splitkv_combine_kernelI23Flash_fwd_kernel_traitsILi128ELi64ELi64ELi4ELb0ELb0EN7cutlass10bfloat16_tE19Flash_kernel_traitsILi128ELi64ELi64ELi4ES3_EELi4ELi5ELb0EEEvNS_16Flash_fwd_paramsE,@"STO_CUDA_ENTRY STV_DEFAULT"
_ZN5flash32flash_fwd_splitkv_combine_kernelI23Flash_fwd_kernel_traitsILi128ELi64ELi64ELi4ELb0ELb0EN7cutlass10bfloat16_tE19Flash_kernel_traitsILi128ELi64ELi64ELi4ES3_EELi4ELi5ELb0EEEvNS_16Flash_fwd_paramsE:
.text._ZN5flash32flash_fwd_splitkv_combine_kernelI23Flash_fwd_kernel_traitsILi128ELi64ELi64ELi4ELb0ELb0EN7cutlass10bfloat16_tE19Flash_kernel_traitsILi128ELi64ELi64ELi4ES3_EELi4ELi5ELb0EEEvNS_16Flash_fwd_paramsE:
        /* <DEDUP_REMOVED lines=23> */
[----:B------:R-:W-:Y:S05]  /*0170*/  CALL.REL.NOINC `($__internal_28_$__cuda_sm20_div_s64) ;  /* 0x000041d000007944 */ /* 0x000fea0003c00000 */
[----:B------:R-:W-:Y:S05]  /*0180*/  BRA `(.L_x_4821) ;  /* 0x0000013000007947 */ /* 0x000fea0003800000 */
.L_x_4820:
        /* <DEDUP_REMOVED lines=19> */
.L_x_4821:
        /* <DEDUP_REMOVED lines=12> */
[----:B------:R-:W-:Y:S05]  /*0380*/  CALL.REL.NOINC `($__internal_28_$__cuda_sm20_div_s64) ;  /* 0x00003fc000007944 */ /* 0x000fea0003c00000 */
[----:B------:R-:W-:Y:S02]  /*0390*/  MOV R28, R20 ;  /* 0x00000014001c7202 */ /* 0x000fe40000000f00 */
[----:B------:R-:W-:Y:S01]  /*03a0*/  MOV R29, R21 ;  /* 0x00000015001d7202 */ /* 0x000fe20000000f00 */
[----:B------:R-:W-:Y:S05]  /*03b0*/  BRA `(.L_x_4824) ;  /* 0x0000013000007947 */ /* 0x000fea0003800000 */
.L_x_4823:
        /* <DEDUP_REMOVED lines=19> */
.L_x_4824:
[----:B------:R-:W-:Y:S05]  /*04f0*/  BSYNC B0 ;  /* 0x0000000000007941 */ /* 0x000fea0003800000 */
.L_x_4822:
        /* <DEDUP_REMOVED lines=43> */
.L_x_4826:
        /* <DEDUP_REMOVED lines=19> */
.L_x_4827:
[----:B------:R-:W-:Y:S05]  /*08e0*/  BSYNC B0 ;  /* 0x0000000000007941 */ /* 0x000fea0003800000 */
.L_x_4825:
        /* <DEDUP_REMOVED lines=74> */
[----:B------:R-:W-:Y:S02]  /*0d90*/  MOV R32, R20 ;  /* 0x0000001400207202 */ /* 0x000fe40000000f00 */
[----:B------:R-:W-:Y:S01]  /*0da0*/  MOV R33, R21 ;  /* 0x0000001500217202 */ /* 0x000fe20000000f00 */
[----:B------:R-:W-:Y:S05]  /*0db0*/  BRA `(.L_x_4830) ;  /* 0x0000013000007947 */ /* 0x000fea0003800000 */
.L_x_4829:
        /* <DEDUP_REMOVED lines=19> */
.L_x_4830:
[----:B------:R-:W-:Y:S05]  /*0ef0*/  BSYNC B0 ;  /* 0x0000000000007941 */ /* 0x000fea0003800000 */
.L_x_4828:
        /* <DEDUP_REMOVED lines=42> */
.L_x_4832:
        /* <DEDUP_REMOVED lines=19> */
.L_x_4833:
[----:B------:R-:W-:Y:S05]  /*12d0*/  BSYNC B0 ;  /* 0x0000000000007941 */ /* 0x000fea0003800000 */
.L_x_4831:
        /* <DEDUP_REMOVED lines=131> */
.L_x_4835:
[----:B------:R-:W-:Y:S05]  /*1b10*/  BSYNC B0 ;  /* 0x0000000000007941 */ /* 0x000fea0003800000 */
.L_x_4834:
        /* <DEDUP_REMOVED lines=99> */
.L_x_4840:
        /* <DEDUP_REMOVED lines=22> */
.L_x_4841:
[----:B------:R-:W-:Y:S05]  /*22b0*/  BSYNC B0 ;  /* 0x0000000000007941 */ /* 0x000fea0003800000 */
.L_x_4839:
[----:B------:R-:W-:Y:S01]  /*22c0*/  LOP3.LUT R19, R17, R0, RZ, 0xfc, !PT ;  /* 0x0000000011137212 */ /* 0x000fe200078efcff */
[----:B------:R-:W-:Y:S03]  /*22d0*/  BSSY B0, `(.L_x_4842) ;  /* 0x0000028000007945 */ /* 0x000fe60003800000 */
[----:B------:R-:W-:-:S13]  /*22e0*/  ISETP.NE.U32.AND P0, PT, R19, RZ, PT ;  /* 0x000000ff1300720c */ /* 0x000fda0003f05070 */
[----:B------:R-:W-:Y:S05]  /*22f0*/  @!P0 BRA `(.L_x_4843) ;  /* 0x000000f000008947 */ /* 0x000fea0003800000 */
[----:B------:R-:W-:Y:S01]  /*2300*/  IMAD.MOV.U32 R24, RZ, RZ, R30 ;  /* 0x000000ffff187224 */ /* 0x000fe200078e001e */
[----:B------:R-:W-:Y:S02]  /*2310*/  MOV R23, R0 ;  /* 0x0000000000177202 */ /* 0x000fe40000000f00 */
[----:B------:R-:W-:Y:S02]  /*2320*/  MOV R22, 0x2340 ;  /* 0x0000234000167802 */ /* 0x000fe40000000f00 */
[----:B------:R-:W-:Y:S05]  /*2330*/  CALL.REL.NOINC `($__internal_28_$__cuda_sm20_div_s64) ;  /* 0x0000201000007944 */ /* 0x000fea0003c00000 */
        /* <DEDUP_REMOVED lines=11> */
.L_x_4843:
        /* <DEDUP_REMOVED lines=22> */
.L_x_4844:
[----:B------:R-:W-:Y:S05]  /*2550*/  BSYNC B0 ;  /* 0x0000000000007941 */ /* 0x000fea0003800000 */
.L_x_4842:
        /* <DEDUP_REMOVED lines=11> */
[----:B------:R-:W-:Y:S05]  /*2610*/  CALL.REL.NOINC `($__internal_28_$__cuda_sm20_div_s64) ;  /* 0x00001d3000007944 */ /* 0x000fea0003c00000 */
[----:B------:R-:W-:-:S04]  /*2620*/  IADD3 R17, P0, RZ, -R20, RZ ;  /* 0x80000014ff117210 */ /* 0x000fc80007f1e0ff */
[----:B------:R-:W-:Y:S01]  /*2630*/  IADD3.X R18, RZ, ~R21, RZ, P0, !PT ;  /* 0x80000015ff127210 */ /* 0x000fe200007fe4ff */
[----:B------:R-:W-:-:S04]  /*2640*/  IMAD.WIDE.U32 R36, R5, R17, R36 ;  /* 0x0000001105247225 */ /* 0x000fc800078e0024 */
[----:B------:R-:W-:-:S04]  /*2650*/  IMAD R18, R18, R5, RZ ;  /* 0x0000000512127224 */ /* 0x000fc800078e02ff */
[----:B------:R-:W-:-:S05]  /*2660*/  IMAD R4, R4, R17, R18 ;  /* 0x0000001104047224 */ /* 0x000fca00078e0212 */
[----:B------:R-:W-:Y:S01]  /*2670*/  IADD3 R4, R37, R4, RZ ;  /* 0x0000000425047210 */ /* 0x000fe20007ffe0ff */
[----:B------:R-:W-:Y:S05]  /*2680*/  BRA `(.L_x_4847) ;  /* 0x0000016000007947 */ /* 0x000fea0003800000 */
.L_x_4846:
        /* <DEDUP_REMOVED lines=22> */
.L_x_4847:
[----:B------:R-:W-:Y:S05]  /*27f0*/  BSYNC B0 ;  /* 0x0000000000007941 */ /* 0x000fea0003800000 */
.L_x_4845:
        /* <DEDUP_REMOVED lines=38> */
[----:B------:R-:W-:Y:S05]  /*2a60*/  CALL.REL.NOINC `($__internal_28_$__cuda_sm20_div_s64) ;  /* 0x000018e000007944 */ /* 0x000fea0003c00000 */
        /* <DEDUP_REMOVED lines=12> */
.L_x_4849:
        /* <DEDUP_REMOVED lines=23> */
.L_x_4850:
[----:B------:R-:W-:Y:S05]  /*2ca0*/  BSYNC B0 ;  /* 0x0000000000007941 */ /* 0x000fea0003800000 */
.L_x_4848:
        /* <DEDUP_REMOVED lines=19> */
.L_x_4852:
        /* <DEDUP_REMOVED lines=22> */
.L_x_4853:
[----:B------:R-:W-:Y:S05]  /*2f40*/  BSYNC B0 ;  /* 0x0000000000007941 */ /* 0x000fea0003800000 */
.L_x_4851:
        /* <DEDUP_REMOVED lines=20> */
.L_x_4855:
        /* <DEDUP_REMOVED lines=23> */
.L_x_4856:
[----:B------:R-:W-:Y:S05]  /*3200*/  BSYNC B0 ;  /* 0x0000000000007941 */ /* 0x000fea0003800000 */
.L_x_4854:
        /* <DEDUP_REMOVED lines=25> */
[----:B------:R-:W-:Y:S05]  /*33a0*/  CALL.REL.NOINC `($__internal_28_$__cuda_sm20_div_s64) ;  /* 0x00000fa000007944 */ /* 0x000fea0003c00000 */
        /* <DEDUP_REMOVED lines=12> */
.L_x_4858:
        /* <DEDUP_REMOVED lines=23> */
.L_x_4859:
[----:B------:R-:W-:Y:S05]  /*35e0*/  BSYNC B0 ;  /* 0x0000000000007941 */ /* 0x000fea0003800000 */
.L_x_4857:
        /* <DEDUP_REMOVED lines=29> */
.L_x_4861:
        /* <DEDUP_REMOVED lines=23> */
.L_x_4862:
[----:B------:R-:W-:Y:S05]  /*3930*/  BSYNC B0 ;  /* 0x0000000000007941 */ /* 0x000fea0003800000 */
.L_x_4860:
        /* <DEDUP_REMOVED lines=20> */
.L_x_4838:
[----:B------:R-:W-:-:S04]  /*3a80*/  LEA R2, P0, R36, c[0x0][0x200], 0x2 ;  /* 0x0000800024027a11 */ /* 0x000fc800078010ff */
[----:B------:R-:W-:-:S05]  /*3a90*/  LEA.HI.X R3, R36, c[0x0][0x204], R37, 0x2, P0 ;  /* 0x0000810024037a11 */ /* 0x000fca00000f1425 */
[----:B------:R0:W-:Y:S04]  /*3aa0*/  STG.E [R2.64], R28 ;  /* 0x0000001c02007986 */ /* 0x0001e8000c10190a */
.L_x_4837:
[----:B------:R-:W-:Y:S05]  /*3ab0*/  BSYNC B1 ;  /* 0x0000000000017941 */ /* 0x000fea0003800000 */
.L_x_4836:
        /* <DEDUP_REMOVED lines=38> */
.L_x_4866:
[----:B------:R-:W-:Y:S01]  /*3d20*/  BSSY B0, `(.L_x_4864) ;  /* 0x0000007000007945 */ /* 0x000fe20003800000 */
[----:B------:R-:W-:-:S05]  /*3d30*/  @P2 BRA `(.L_x_4865) ;  /* 0x0000005000002947 */ /* 0x000fca0003800000 */
[----:B------:R-:W-:Y:S01]  /*3d40*/  ISETP.GE.AND P0, PT, R18, c[0x0][0x220], PT ;  /* 0x0000880012007a0c */ /* 0x000fe20003f06270 */
[----:B------:R-:W-:Y:S01]  /*3d50*/  CS2R R8, SRZ ;  /* 0x0000000000087805 */ /* 0x000fe2000001ff00 */
[----:B------:R-:W-:Y:S11]  /*3d60*/  CS2R R10, SRZ ;  /* 0x00000000000a7805 */ /* 0x000ff6000001ff00 */
[----:B------:R-:W-:Y:S05]  /*3d70*/  @!P0 MOV R15, R13 ;  /* 0x0000000d000f8202 */ /* 0x000fea0000000f00 */
[----:B------:R0:W5:Y:S02]  /*3d80*/  @!P0 LDG.E.128 R8, [R14.64] ;  /* 0x0000000a0e088981 */ /* 0x000164000c1e1d00 */
.L_x_4865:
[----:B------:R-:W-:Y:S05]  /*3d90*/  BSYNC B0 ;  /* 0x0000000000007941 */ /* 0x000fea0003800000 */
.L_x_4864:
        /* <DEDUP_REMOVED lines=11> */
.L_x_4863:
        /* <DEDUP_REMOVED lines=80> */
        .weak           $__internal_28_$__cuda_sm20_div_s64
        .type           $__internal_28_$__cuda_sm20_div_s64,@function
        .size           $__internal_28_$__cuda_sm20_div_s64,(.L_x_8302 - $__internal_28_$__cuda_sm20_div_s64)
$__internal_28_$__cuda_sm20_div_s64:
        /* <DEDUP_REMOVED lines=83> */
[----:B------:R-:W-:Y:S06]  /*4880*/  RET.REL.NODEC R26 `(_ZN5flash32flash_fwd_splitkv_combine_kernelI23Flash_fwd_kernel_traitsILi128ELi64ELi64ELi4ELb0ELb0EN7cutlass10bfloat16_tE19Flash_kernel_traitsILi128ELi64ELi64ELi4ES3_EELi4ELi5ELb0EEEvNS_16Flash_fwd_paramsE) ;  /* 0xffffb7701a007950 */ /* 0x000fec0003c3ffff */
.L_x_4867:
        /* <DEDUP_REMOVED lines=15> */
.L_x_8302:


//--------------------- .text._ZN5flash32flash_fwd_splitkv_combine_kernelI23Flash_fwd_kernel_traitsILi128ELi64ELi64ELi4ELb0ELb0EN7cutlass10bfloat16_tE19Flash_kernel_traitsILi128ELi64ELi64ELi4ES3_EELi4ELi4ELb0EEEvNS_16Flash_fwd_paramsE --------------------------
	.section	.text._ZN5flash32flash_fwd_splitkv_combine_kernelI23Flash_fwd_kernel_traitsILi128ELi64ELi64ELi4ELb0ELb0EN7cutlass10bfloat16_tE19Flash_kernel_traitsILi128ELi64ELi64ELi4ES3_EELi4ELi4ELb0EEEvNS_16Flash_fwd_paramsE,"ax",@progbits
	.sectioninfo	@"SHI_REGISTERS=52"
	.align	128
        .global         _ZN5flash32flash_fwd_splitkv_combine_kernelI23Flash_fwd_kernel_traitsILi128ELi64ELi64ELi4ELb0ELb0EN7cutlass10bfloat16_tE19Flash_kernel_traitsILi128ELi64ELi64ELi4ES3_EELi4ELi4ELb0EEEvNS_16Flash_fwd_paramsE
        .type           _ZN5flash32flash_fwd_splitkv_combine_kernelI23Flash_fwd_kernel_traitsILi128ELi64ELi64ELi4ELb0ELb0EN7cutlass10bfloat16_tE19Flash_kernel_traitsILi128ELi64ELi64ELi4ES3_EELi4ELi4ELb0EEEvNS_16Flash_fwd_paramsE,@function
        .size           _ZN5flash32flash_fwd_splitkv_combine_kernelI23Flash_fwd_kernel_traitsILi128ELi64ELi64ELi4ELb0ELb0EN7cutlass10bfloat16_tE19Flash_kernel_traitsILi128ELi64ELi64ELi4ES3_EELi4ELi4ELb0EEEvNS_16Flash_fwd_paramsE,(.L_x_8303 - _ZN5flash32flash_fwd_splitkv_combine_kernelI23Flash_fwd_kernel_traitsILi128ELi64ELi64ELi4ELb0ELb0EN7cutlass10bfloat16_tE19Flash_kernel_traitsILi128ELi64ELi64ELi4ES3_EELi4ELi4ELb0EEEvNS_16Flash_fwd_paramsE)
        .other          _ZN5flash32flash_fwd_splitkv_combine_kernelI23Flash_fwd_kernel_traitsILi128ELi64ELi64ELi4ELb0ELb0EN7cutlass10bfloat16_tE19Flash_kernel_traitsILi128ELi64ELi64ELi4ES3_EELi4ELi4ELb0EEEvNS_16Flash_fwd_paramsE,@"STO_CUDA_ENTRY STV_DEFAULT"
_ZN5flash32flash_fwd_splitkv_combine_kernelI23Flash_fwd_kernel_traitsILi128ELi64ELi64ELi4ELb0ELb0EN7cutlass10bfloat16_tE19Flash_kernel_traitsILi128ELi64ELi64ELi4ES3_EELi4ELi4ELb0EEEvNS_16Flash_fwd_paramsE:
.text._ZN5flash32flash_fwd_splitkv_combine_kernelI23Flash_fwd_kernel_traitsILi128ELi64ELi64ELi4ELb0ELb0EN7cutlass10bfloat16_tE19Flash_kernel_traitsILi128ELi64ELi64ELi4ES3_EELi4ELi4ELb0EEEvNS_16Flash_fwd_paramsE:
        /* <DEDUP_REMOVED lines=23> */
[----:B------:R-:W-:Y:S05]  /*0170*/  CALL.REL.NOINC `($__internal_29_$__cuda_sm20_div_s64) ;  /* 0x000041c000007944 */ /* 0x000fea0003c00000 */
[----:B------:R-:W-:Y:S05]  /*0180*/  BRA `(.L_x_4869) ;  /* 0x0000013000007947 */ /* 0x000fea0003800000 */
.L_x_4868:
        /* <DEDUP_REMOVED lines=19> */
.L_x_4869:
        /* <DEDUP_REMOVED lines=12> */
[----:B------:R-:W-:Y:S05]  /*0380*/  CALL.REL.NOINC `($__internal_29_$__cuda_sm20_div_s64) ;  /* 0x00003fb000007944 */ /* 0x000fea0003c00000 */
[----:B------:R-:W-:Y:S02]  /*0390*/  MOV R28, R20 ;  /* 0x00000014001c7202 */ /* 0x000fe40000000f00 */
[----:B------:R-:W-:Y:S01]  /*03a0*/  MOV R29, R21 ;  /* 0x00000015001d7202 */ /* 0x000fe20000000f00 */
[----:B------:R-:W-:Y:S05]  /*03b0*/  BRA `(.L_x_4872) ;  /* 0x0000013000007947 */ /* 0x000fea0003800000 */
.L_x_4871:
        /* <DEDUP_REMOVED lines=19> */
.L_x_4872:
[----:B------:R-:W-:Y:S05]  /*04f0*/  BSYNC B0 ;  /* 0x0000000000007941 */ /* 0x000fea0003800000 */
.L_x_4870:
        /* <DEDUP_REMOVED lines=43> */
.L_x_4874:
        /* <DEDUP_REMOVED lines=19> */
.L_x_4875:
[----:B------:R-:W-:Y:S05]  /*08e0*/  BSYNC B0 ;  /* 0x0000000000007941 */ /* 0x000fea0003800000 */
.L_x_4873:
        /* <DEDUP_REMOVED lines=74> */
[----:B------:R-:W-:Y:S02]  /*0d90*/  MOV R32, R20 ;  /* 0x0000001400207202 */ /* 0x000fe40000000f00 */
[----:B------:R-:W-:Y:S01]  /*0da0*/  MOV R33, R21 ;  /* 0x0000001500217202 */ /* 0x000fe20000000f00 */
[----:B------:R-:W-:Y:S05]  /*0db0*/  BRA `(.L_x_4878) ;  /* 0x0000013000007947 */ /* 0x000fea0003800000 */
.L_x_4877:
        /* <DEDUP_REMOVED lines=19> */
.L_x_4878:
[----:B------:R-:W-:Y:S05]  /*0ef0*/  BSYNC B0 ;  /* 0x0000000000007941 */ /* 0x000fea0003800000 */
.L_x_4876:
        /* <DEDUP_REMOVED lines=42> */
.L_x_4880:
        /* <DEDUP_REMOVED lines=19> */
.L_x_4881:
[----:B------:R-:W-:Y:S05]  /*12d0*/  BSYNC B0 ;  /* 0x0000000000007941 */ /* 0x000fea0003800000 */
.L_x_4879:
        /* <DEDUP_REMOVED lines=131> */
.L_x_4883:
[----:B------:R-:W-:Y:S05]  /*1b10*/  BSYNC B0 ;  /* 0x0000000000007941 */ /* 0x000fea0003800000 */
.L_x_4882:
        /* <DEDUP_REMOVED lines=95> */
.L_x_4888:
        /* <DEDUP_REMOVED lines=22> */
.L_x_4889:
[----:B------:R-:W-:Y:S05]  /*2270*/  BSYNC B0 ;  /* 0x0000000000007941 */ /* 0x000fea0003800000 */
.L_x_4887:
[----:B------:R-:W-:Y:S01]  /*2280*/  LOP3.LUT R19, R17, R0, RZ, 0xfc, !PT ;  /* 0x0000000011137212 */ /* 0x000fe200078efcff */
[----:B------:R-:W-:Y:S03]  /*2290*/  BSSY B0, `(.L_x_4890) ;  /* 0x0000028000007945 */ /* 0x000fe60003800000 */
[----:B------:R-:W-:-:S13]  /*22a0*/  ISETP.NE.U32.AND P0, PT, R19, RZ, PT ;  /* 0x000000ff1300720c */ /* 0x000fda0003f05070 */
[----:B------:R-:W-:Y:S05]  /*22b0*/  @!P0 BRA `(.L_x_4891) ;  /* 0x000000f000008947 */ /* 0x000fea0003800000 */
[----:B------:R-:W-:Y:S01]  /*22c0*/  IMAD.MOV.U32 R24, RZ, RZ, R30 ;  /* 0x000000ffff187224 */ /* 0x000fe200078e001e */
[----:B------:R-:W-:Y:S02]  /*22d0*/  MOV R23, R0 ;  /* 0x0000000000177202 */ /* 0x000fe40000000f00 */
[----:B------:R-:W-:Y:S02]  /*22e0*/  MOV R22, 0x2300 ;  /* 0x0000230000167802 */ /* 0x000fe40000000f00 */
[----:B------:R-:W-:Y:S05]  /*22f0*/  CALL.REL.NOINC `($__internal_29_$__cuda_sm20_div_s64) ;  /* 0x0000204000007944 */ /* 0x000fea0003c00000 */
        /* <DEDUP_REMOVED lines=11> */
.L_x_4891:
        /* <DEDUP_REMOVED lines=22> */
.L_x_4892:
[----:B------:R-:W-:Y:S05]  /*2510*/  BSYNC B0 ;  /* 0x0000000000007941 */ /* 0x000fea0003800000 */
.L_x_4890:
        /* <DEDUP_REMOVED lines=11> */
[----:B------:R-:W-:Y:S05]  /*25d0*/  CALL.REL.NOINC `($__internal_29_$__cuda_sm20_div_s64) ;  /* 0x00001d6000007944 */ /* 0x000fea0003c00000 */
[----:B------:R-:W-:-:S04]  /*25e0*/  IADD3 R17, P0, RZ, -R20, RZ ;  /* 0x80000014ff117210 */ /* 0x000fc80007f1e0ff */
[----:B------:R-:W-:Y:S01]  /*25f0*/  IADD3.X R18, RZ, ~R21, RZ, P0, !PT ;  /* 0x80000015ff127210 */ /* 0x000fe200007fe4ff */
[----:B------:R-:W-:-:S04]  /*2600*/  IMAD.WIDE.U32 R36, R5, R17, R36 ;  /* 0x0000001105247225 */ /* 0x000fc800078e0024 */
[----:B------:R-:W-:-:S04]  /*2610*/  IMAD R18, R18, R5, RZ ;  /* 0x0000000512127224 */ /* 0x000fc800078e02ff */
[----:B------:R-:W-:-:S05]  /*2620*/  IMAD R4, R4, R17, R18 ;  /* 0x0000001104047224 */ /* 0x000fca00078e0212 */
[----:B------:R-:W-:Y:S01]  /*2630*/  IADD3 R4, R37, R4, RZ ;  /* 0x0000000425047210 */ /* 0x000fe20007ffe0ff */
[----:B------:R-:W-:Y:S05]  /*2640*/  BRA `(.L_x_4895) ;  /* 0x0000016000007947 */ /* 0x000fea0003800000 */
.L_x_4894:
        /* <DEDUP_REMOVED lines=22> */
.L_x_4895:
[----:B------:R-:W-:Y:S05]  /*27b0*/  BSYNC B0 ;  /* 0x0000000000007941 */ /* 0x000fea0003800000 */
.L_x_4893:
        /* <DEDUP_REMOVED lines=38> */
[----:B------:R-:W-:Y:S05]  /*2a20*/  CALL.REL.NOINC `($__internal_29_$__cuda_sm20_div_s64) ;  /* 0x0000191000007944 */ /* 0x000fea0003c00000 */
        /* <DEDUP_REMOVED lines=12> */
.L_x_4897:
        /* <DEDUP_REMOVED lines=23> */
.L_x_4898:
[----:B------:R-:W-:Y:S05]  /*2c60*/  BSYNC B0 ;  /* 0x0000000000007941 */ /* 0x000fea0003800000 */
.L_x_4896:
        /* <DEDUP_REMOVED lines=19> */
.L_x_4900:
        /* <DEDUP_REMOVED lines=22> */
.L_x_4901:
[----:B------:R-:W-:Y:S05]  /*2f00*/  BSYNC B0 ;  /* 0x0000000000007941 */ /* 0x000fea0003800000 */
.L_x_4899:
        /* <DEDUP_REMOVED lines=20> */
.L_x_4903:
        /* <DEDUP_REMOVED lines=23> */
.L_x_4904:
[----:B------:R-:W-:Y:S05]  /*31c0*/  BSYNC B0 ;  /* 0x0000000000007941 */ /* 0x000fea0003800000 */
.L_x_4902:
        /* <DEDUP_REMOVED lines=25> */
[----:B------:R-:W-:Y:S05]  /*3360*/  CALL.REL.NOINC `($__internal_29_$__cuda_sm20_div_s64) ;  /* 0x00000fd000007944 */ /* 0x000fea0003c00000 */
        /* <DEDUP_REMOVED lines=12> */
.L_x_4906:
        /* <DEDUP_REMOVED lines=23> */
.L_x_4907:
[----:B------:R-:W-:Y:S05]  /*35a0*/  BSYNC B0 ;  /* 0x0000000000007941 */ /* 0x000fea0003800000 */
.L_x_4905:
        /* <DEDUP_REMOVED lines=29> */
.L_x_4909:
        /* <DEDUP_REMOVED lines=23> */
.L_x_4910:
[----:B------:R-:W-:Y:S05]  /*38f0*/  BSYNC B0 ;  /* 0x0000000000007941 */ /* 0x000fea0003800000 */
.L_x_4908:
        /* <DEDUP_REMOVED lines=20> */
.L_x_4886:
[----:B------:R-:W-:-:S04]  /*3a40*/  LEA R2, P0, R36, c[0x0][0x200], 0x2 ;  /* 0x0000800024027a11 */ /* 0x000fc800078010ff */
[----:B------:R-:W-:-:S05]  /*3a50*/  LEA.HI.X R3, R36, c[0x0][0x204], R37, 0x2, P0 ;  /* 0x0000810024037a11 */ /* 0x000fca00000f1425 */
[----:B------:R0:W-:Y:S04]  /*3a60*/  STG.E [R2.64], R28 ;  /* 0x0000001c02007986 */ /* 0x0001e8000c10190a */
.L_x_4885:
[----:B------:R-:W-:Y:S05]  /*3a70*/  BSYNC B1 ;  /* 0x0000000000017941 */ /* 0x000fea0003800000 */
.L_x_4884:
        /* <DEDUP_REMOVED lines=42> */
.L_x_4914:
[----:B------:R-:W-:Y:S01]  /*3d20*/  BSSY B0, `(.L_x_4912) ;  /* 0x0000006000007945 */ /* 0x000fe20003800000 */
[----:B------:R-:W-:-:S05]  /*3d30*/  @P2 BRA `(.L_x_4913) ;  /* 0x0000004000002947 */ /* 0x000fca0003800000 */
[----:B------:R-:W-:Y:S01]  /*3d40*/  ISETP.GE.AND P0, PT, R16, c[0x0][0x220], PT ;  /* 0x0000880010007a0c */ /* 0x000fe20003f06270 */
[----:B------:R-:W-:Y:S01]  /*3d50*/  CS2R R8, SRZ ;  /* 0x0000000000087805 */ /* 0x000fe2000001ff00 */
[----:B------:R-:W-:Y:S11]  /*3d60*/  CS2R R10, SRZ ;  /* 0x00000000000a7805 */ /* 0x000ff6000001ff00 */
[----:B------:R0:W5:Y:S02]  /*3d70*/  @!P0 LDG.E.128 R8, [R12.64] ;  /* 0x0000000a0c088981 */ /* 0x000164000c1e1d00 */
.L_x_4913:
[----:B------:R-:W-:Y:S05]  /*3d80*/  BSYNC B0 ;  /* 0x0000000000007941 */ /* 0x000fea0003800000 */
.L_x_4912:
        /* <DEDUP_REMOVED lines=11> */
.L_x_4911:
        /* <DEDUP_REMOVED lines=80> */
        .weak           $__internal_29_$__cuda_sm20_div_s64
        .type           $__internal_29_$__cuda_sm20_div_s64,@function
        .size           $__internal_29_$__cuda_sm20_div_s64,(.L_x_8303 - $__internal_29_$__cuda_sm20_div_s64)
$__internal_29_$__cuda_sm20_div_s64:
        /* <DEDUP_REMOVED lines=83> */
[----:B------:R-:W-:Y:S06]  /*4870*/  RET.REL.NODEC R26 `(_ZN5flash32flash_fwd_splitkv_combine_kernelI23Flash_fwd_kernel_traitsILi128ELi64ELi64ELi4ELb0ELb0EN7cutlass10bfloat16_tE19Flash_kernel_traitsILi128ELi64ELi64ELi4ES3_EELi4ELi4ELb0EEEvNS_16Flash_fwd_paramsE) ;  /* 0xffffb7801a007950 */ /* 0x000fec0003c3ffff */
.L_x_4915:
        /* <DEDUP_REMOVED lines=16> */
.L_x_8303:


//--------------------- .text._ZN5flash32flash_fwd_splitkv_combine_kernelI23Flash_fwd_kernel_traitsILi128ELi64ELi64ELi4ELb0ELb0EN7cutlass10bfloat16_tE19Flash_kernel_traitsILi128ELi64ELi64ELi4ES3_EELi4ELi3ELb0EEEvNS_16Flash_fwd_paramsE --------------------------
	.section	.text._ZN5flash32flash_fwd_splitkv_combine_kernelI23Flash_fwd_kernel_traitsILi128ELi64ELi64ELi4ELb0ELb0EN7cutlass10bfloat16_tE19Flash_kernel_traitsILi128ELi64ELi64ELi4ES3_EELi4ELi3ELb0EEEvNS_16Flash_fwd_paramsE,"ax",@progbits
	.sectioninfo	@"SHI_REGISTERS=52"
	.align	128
        .global         _ZN5flash32flash_fwd_splitkv_combine_kernelI23Flash_fwd_kernel_traitsILi128ELi64ELi64ELi4ELb0ELb0EN7cutlass10bfloat16_tE19Flash_kernel_traitsILi128ELi64ELi64ELi4ES3_EELi4ELi3ELb0EEEvNS_16Flash_fwd_paramsE
        .type           _ZN5flash32flash_fwd_splitkv_combine_kernelI23Flash_fwd_kernel_traitsILi128ELi64ELi64ELi4ELb0ELb0EN7cutlass10bfloat16_tE19Flash_kernel_traitsILi128ELi64ELi64ELi4ES3_EELi4ELi3ELb0EEEvNS_16Flash_fwd_paramsE,@function
        .size           _ZN5flash32flash_fwd_splitkv_combine_kernelI23Flash_fwd_kernel_traitsILi128ELi64ELi64ELi4ELb0ELb0EN7cutlass10bfloat16_tE19Flash_kernel_traitsILi128ELi64ELi64ELi4ES3_EELi4ELi3ELb0EEEvNS_16Flash_fwd_paramsE,(.L_x_8304 - _ZN5flash32flash_fwd_splitkv_combine_kernelI23Flash_fwd_kernel_traitsILi128ELi64ELi64ELi4ELb0ELb0EN7cutlass10bfloat16_tE19Flash_kernel_traitsILi128ELi64ELi64ELi4ES3_EELi4ELi3ELb0EEEvNS_16Flash_fwd_paramsE)
        .other          _ZN5flash32flash_fwd_splitkv_combine_kernelI23Flash_fwd_kernel_traitsILi128ELi64ELi64ELi4ELb0ELb0EN7cutlass10bfloat16_tE19Flash_kernel_traitsILi128ELi64ELi64ELi4ES3_EELi4ELi3ELb0EEEvNS_16Flash_fwd_paramsE,@"STO_CUDA_ENTRY STV_DEFAULT"
_ZN5flash32flash_fwd_splitkv_combine_kernelI23Flash_fwd_kernel_traitsILi128ELi64ELi64ELi4ELb0ELb0EN7cutlass10bfloat16_tE19Flash_kernel_traitsILi128ELi64ELi64ELi4ES3_EELi4ELi3ELb0EEEvNS_16Flash_fwd_paramsE:
.text._ZN5flash32flash_fwd_splitkv_combine_kernelI23Flash_fwd_kernel_traitsILi128ELi64ELi64ELi4ELb0ELb0EN7cutlass10bfloat16_tE19Flash_kernel_traitsILi128ELi64ELi64ELi4ES3_EELi4ELi3ELb0EEEvNS_16Flash_fwd_paramsE:
        /* <DEDUP_REMOVED lines=23> */
[----:B------:R-:W-:Y:S05]  /*0170*/  CALL.REL.NOINC `($__internal_30_$__cuda_sm20_div_s64) ;  /* 0x0000418000007944 */ /* 0x000fea0003c00000 */
[----:B------:R-:W-:Y:S05]  /*0180*/  BRA `(.L_x_4917) ;  /* 0x0000013000007947 */ /* 0x000fea0003800000 */
.L_x_4916:
        /* <DEDUP_REMOVED lines=19> */
.L_x_4917:
        /* <DEDUP_REMOVED lines=12> */
[----:B------:R-:W-:Y:S05]  /*0380*/  CALL.REL.NOINC `($__internal_30_$__cuda_sm20_div_s64) ;  /* 0x00003f7000007944 */ /* 0x000fea0003c00000 */
[----:B------:R-:W-:Y:S02]  /*0390*/  MOV R28, R20 ;  /* 0x00000014001c7202 */ /* 0x000fe40000000f00 */
[----:B------:R-:W-:Y:S01]  /*03a0*/  MOV R29, R21 ;  /* 0x00000015001d7202 */ /* 0x000fe20000000f00 */
[----:B------:R-:W-:Y:S05]  /*03b0*/  BRA `(.L_x_4920) ;  /* 0x0000013000007947 */ /* 0x000fea0003800000 */
.L_x_4919:
        /* <DEDUP_REMOVED lines=19> */
.L_x_4920:
[----:B------:R-:W-:Y:S05]  /*04f0*/  BSYNC B0 ;  /* 0x0000000000007941 */ /* 0x000fea0003800000 */
.L_x_4918:
        /* <DEDUP_REMOVED lines=43> */
.L_x_4922:
        /* <DEDUP_REMOVED lines=19> */
.L_x_4923:
[----:B------:R-:W-:Y:S05]  /*08e0*/  BSYNC B0 ;  /* 0x0000000000007941 */ /* 0x000fea0003800000 */
.L_x_4921:
        /* <DEDUP_REMOVED lines=74> */
[----:B------:R-:W-:Y:S02]  /*0d90*/  MOV R32, R20 ;  /* 0x0000001400207202 */ /* 0x000fe40000000f00 */
[----:B------:R-:W-:Y:S01]  /*0da0*/  MOV R33, R21 ;  /* 0x0000001500217202 */ /* 0x000fe20000000f00 */
[----:B------:R-:W-:Y:S05]  /*0db0*/  BRA `(.L_x_4926) ;  /* 0x0000013000007947 */ /* 0x000fea0003800000 */
.L_x_4925:
        /* <DEDUP_REMOVED lines=19> */
.L_x_4926:
[----:B------:R-:W-:Y:S05]  /*0ef0*/  BSYNC B0 ;  /* 0x0000000000007941 */ /* 0x000fea0003800000 */
.L_x_4924:
        /* <DEDUP_REMOVED lines=42> */
.L_x_4928:
        /* <DEDUP_REMOVED lines=19> */
.L_x_4929:
[----:B------:R-:W-:Y:S05]  /*12d0*/  BSYNC B0 ;  /* 0x0000000000007941 */ /* 0x000fea0003800000 */
.L_x_4927:
        /* <DEDUP_REMOVED lines=131> */
.L_x_4931:
[----:B------:R-:W-:Y:S05]  /*1b10*/  BSYNC B0 ;  /* 0x0000000000007941 */ /* 0x000fea0003800000 */
.L_x_4930:
        /* <DEDUP_REMOVED lines=91> */
.L_x_4936:
        /* <DEDUP_REMOVED lines=22> */
.L_x_4937:
[----:B------:R-:W-:Y:S05]  /*2230*/  BSYNC B0 ;  /* 0x0000000000007941 */ /* 0x000fea0003800000 */
.L_x_4935:
[----:B------:R-:W-:Y:S01]  /*2240*/  LOP3.LUT R19, R17, R0, RZ, 0xfc, !PT ;  /* 0x0000000011137212 */ /* 0x000fe200078efcff */
[----:B------:R-:W-:Y:S03]  /*2250*/  BSSY B0, `(.L_x_4938) ;  /* 0x0000028000007945 */ /* 0x000fe60003800000 */
[----:B------:R-:W-:-:S13]  /*2260*/  ISETP.NE.U32.AND P0, PT, R19, RZ, PT ;  /* 0x000000ff1300720c */ /* 0x000fda0003f05070 */
[----:B------:R-:W-:Y:S05]  /*2270*/  @!P0 BRA `(.L_x_4939) ;  /* 0x000000f000008947 */ /* 0x000fea0003800000 */
[----:B------:R-:W-:Y:S01]  /*2280*/  IMAD.MOV.U32 R24, RZ, RZ, R30 ;  /* 0x000000ffff187224 */ /* 0x000fe200078e001e */
[----:B------:R-:W-:Y:S02]  /*2290*/  MOV R23, R0 ;  /* 0x0000000000177202 */ /* 0x000fe40000000f00 */
[----:B------:R-:W-:Y:S02]  /*22a0*/  MOV R22, 0x22c0 ;  /* 0x000022c000167802 */ /* 0x000fe40000000f00 */
[----:B------:R-:W-:Y:S05]  /*22b0*/  CALL.REL.NOINC `($__internal_30_$__cuda_sm20_div_s64) ;  /* 0x0000204000007944 */ /* 0x000fea0003c00000 */
        /* <DEDUP_REMOVED lines=11> */
.L_x_4939:
        /* <DEDUP_REMOVED lines=22> */
.L_x_4940:
[----:B------:R-:W-:Y:S05]  /*24d0*/  BSYNC B0 ;  /* 0x0000000000007941 */ /* 0x000fea0003800000 */
.L_x_4938:
        /* <DEDUP_REMOVED lines=11> */
[----:B------:R-:W-:Y:S05]  /*2590*/  CALL.REL.NOINC `($__internal_30_$__cuda_sm20_div_s64) ;  /* 0x00001d6000007944 */ /* 0x000fea0003c00000 */
[----:B------:R-:W-:-:S04]  /*25a0*/  IADD3 R17, P0, RZ, -R20, RZ ;  /* 0x80000014ff117210 */ /* 0x000fc80007f1e0ff */
[----:B------:R-:W-:Y:S01]  /*25b0*/  IADD3.X R18, RZ, ~R21, RZ, P0, !PT ;  /* 0x80000015ff127210 */ /* 0x000fe200007fe4ff */
[----:B------:R-:W-:-:S04]  /*25c0*/  IMAD.WIDE.U32 R36, R5, R17, R36 ;  /* 0x0000001105247225 */ /* 0x000fc800078e0024 */
[----:B------:R-:W-:-:S04]  /*25d0*/  IMAD R18, R18, R5, RZ ;  /* 0x0000000512127224 */ /* 0x000fc800078e02ff */
[----:B------:R-:W-:-:S05]  /*25e0*/  IMAD R4, R4, R17, R18 ;  /* 0x0000001104047224 */ /* 0x000fca00078e0212 */
[----:B------:R-:W-:Y:S01]  /*25f0*/  IADD3 R4, R37, R4, RZ ;  /* 0x0000000425047210 */ /* 0x000fe20007ffe0ff */
[----:B------:R-:W-:Y:S05]  /*2600*/  BRA `(.L_x_4943) ;  /* 0x0000016000007947 */ /* 0x000fea0003800000 */
.L_x_4942:
        /* <DEDUP_REMOVED lines=22> */
.L_x_4943:
[----:B------:R-:W-:Y:S05]  /*2770*/  BSYNC B0 ;  /* 0x0000000000007941 */ /* 0x000fea0003800000 */
.L_x_4941:
        /* <DEDUP_REMOVED lines=38> */
[----:B------:R-:W-:Y:S05]  /*29e0*/  CALL.REL.NOINC `($__internal_30_$__cuda_sm20_div_s64) ;  /* 0x0000191000007944 */ /* 0x000fea0003c00000 */
        /* <DEDUP_REMOVED lines=12> */
.L_x_4945:
        /* <DEDUP_REMOVED lines=23> */
.L_x_4946:
[----:B------:R-:W-:Y:S05]  /*2c20*/  BSYNC B0 ;  /* 0x0000000000007941 */ /* 0x000fea0003800000 */
.L_x_4944:
        /* <DEDUP_REMOVED lines=19> */
.L_x_4948:
        /* <DEDUP_REMOVED lines=22> */
.L_x_4949:
[----:B------:R-:W-:Y:S05]  /*2ec0*/  BSYNC B0 ;  /* 0x0000000000007941 */ /* 0x000fea0003800000 */
.L_x_4947:
        /* <DEDUP_REMOVED lines=20> */
.L_x_4951:
        /* <DEDUP_REMOVED lines=23> */
.L_x_4952:
[----:B------:R-:W-:Y:S05]  /*3180*/  BSYNC B0 ;  /* 0x0000000000007941 */ /* 0x000fea0003800000 */
.L_x_4950:
        /* <DEDUP_REMOVED lines=25> */
[----:B------:R-:W-:Y:S05]  /*3320*/  CALL.REL.NOINC `($__internal_30_$__cuda_sm20_div_s64) ;  /* 0x00000fd000007944 */ /* 0x000fea0003c00000 */
        /* <DEDUP_REMOVED lines=12> */
.L_x_4954:
        /* <DEDUP_REMOVED lines=23> */
.L_x_4955:
[----:B------:R-:W-:Y:S05]  /*3560*/  BSYNC B0 ;  /* 0x0000000000007941 */ /* 0x000fea0003800000 */
.L_x_4953:
        /* <DEDUP_REMOVED lines=29> */
.L_x_4957:
        /* <DEDUP_REMOVED lines=23> */
.L_x_4958:
[----:B------:R-:W-:Y:S05]  /*38b0*/  BSYNC B0 ;  /* 0x0000000000007941 */ /* 0x000fea0003800000 */
.L_x_4956:
        /* <DEDUP_REMOVED lines=20> */
.L_x_4934:
[----:B------:R-:W-:-:S04]  /*3a00*/  LEA R2, P0, R36, c[0x0][0x200], 0x2 ;  /* 0x0000800024027a11 */ /* 0x000fc800078010ff */
[----:B------:R-:W-:-:S05]  /*3a10*/  LEA.HI.X R3, R36, c[0x0][0x204], R37, 0x2, P0 ;  /* 0x0000810024037a11 */ /* 0x000fca00000f1425 */
[----:B------:R0:W-:Y:S04]  /*3a20*/  STG.E [R2.64], R28 ;  /* 0x0000001c02007986 */ /* 0x0001e8000c10190a */
.L_x_4933:
[----:B------:R-:W-:Y:S05]  /*3a30*/  BSYNC B1 ;  /* 0x0000000000017941 */ /* 0x000fea0003800000 */
.L_x_4932:
        /* <DEDUP_REMOVED lines=42> */
.L_x_4962:
[----:B------:R-:W-:Y:S01]  /*3ce0*/  BSSY B0, `(.L_x_4960) ;  /* 0x0000006000007945 */ /* 0x000fe20003800000 */
[----:B------:R-:W-:-:S05]  /*3cf0*/  @P2 BRA `(.L_x_4961) ;  /* 0x0000004000002947 */ /* 0x000fca0003800000 */
[----:B------:R-:W-:Y:S01]  /*3d00*/  ISETP.GE.AND P0, PT, R16, c[0x0][0x220], PT ;  /* 0x0000880010007a0c */ /* 0x000fe20003f06270 */
[----:B------:R-:W-:Y:S01]  /*3d10*/  CS2R R8, SRZ ;  /* 0x0000000000087805 */ /* 0x000fe2000001ff00 */
[----:B------:R-:W-:Y:S11]  /*3d20*/  CS2R R10, SRZ ;  /* 0x00000000000a7805 */ /* 0x000ff6000001ff00 */
[----:B------:R0:W5:Y:S02]  /*3d30*/  @!P0 LDG.E.128 R8, [R12.64] ;  /* 0x0000000a0c088981 */ /* 0x000164000c1e1d00 */
.L_x_4961:
[----:B------:R-:W-:Y:S05]  /*3d40*/  BSYNC B0 ;  /* 0x0000000000007941 */ /* 0x000fea0003800000 */
.L_x_4960:
        /* <DEDUP_REMOVED lines=11> */
.L_x_4959:
        /* <DEDUP_REMOVED lines=80> */
        .weak           $__internal_30_$__cuda_sm20_div_s64
        .type           $__internal_30_$__cuda_sm20_div_s64,@function
        .size           $__internal_30_$__cuda_sm20_div_s64,(.L_x_8304 - $__internal_30_$__cuda_sm20_div_s64)
$__internal_30_$__cuda_sm20_div_s64:
        /* <DEDUP_REMOVED lines=83> */
[----:B------:R-:W-:Y:S06]  /*4830*/  RET.REL.NODEC R26 `(_ZN5flash32flash_fwd_splitkv_combine_kernelI23Flash_fwd_kernel_traitsILi128ELi64ELi64ELi4ELb0ELb0EN7cutlass10bfloat16_tE19Flash_kernel_traitsILi128ELi64ELi64ELi4ES3_EELi4ELi3ELb0EEEvNS_16Flash_fwd_paramsE) ;  /* 0xffffb7c01a007950 */ /* 0x000fec0003c3ffff */
.L_x_4963:
        /* <DEDUP_REMOVED lines=12> */
.L_x_8304:


//--------------------- .text._ZN5flash32flash_fwd_splitkv_combine_kernelI23Flash_fwd_kernel_traitsILi128ELi64ELi64ELi4ELb0ELb0EN7cutlass10bfloat16_tE19Flash_kernel_traitsILi128ELi64ELi64ELi4ES3_EELi4ELi2ELb0EEEvNS_16Flash_fwd_paramsE --------------------------
	.section	.text._ZN5flash32flash_fwd_splitkv_combine_kernelI23Flash_fwd_kernel_traitsILi128ELi64ELi64ELi4ELb0ELb0EN7cutlass10bfloat16_tE19Flash_kernel_traitsILi128ELi64ELi64ELi4ES3_EELi4ELi2ELb0EEEvNS_16Flash_fwd_paramsE,"ax",@progbits
	.sectioninfo	@"SHI_REGISTERS=56"
	.align	128
        .global         _ZN5flash32flash_fwd_splitkv_combine_kernelI23Flash_fwd_kernel_traitsILi128ELi64ELi64ELi4ELb0ELb0EN7cutlass10bfloat16_tE19Flash_kernel_traitsILi128ELi64ELi64ELi4ES3_EELi4ELi2ELb0EEEvNS_16Flash_fwd_paramsE
        .type           _ZN5flash32flash_fwd_splitkv_combine_kernelI23Flash_fwd_kernel_traitsILi128ELi64ELi64ELi4ELb0ELb0EN7cutlass10bfloat16_tE19Flash_kernel_traitsILi128ELi64ELi64ELi4ES3_EELi4ELi2ELb0EEEvNS_16Flash_fwd_paramsE,@function
        .size           _ZN5flash32flash_fwd_splitkv_combine_kernelI23Flash_fwd_kernel_traitsILi128ELi64ELi64ELi4ELb0ELb0EN7cutlass10bfloat16_tE19Flash_kernel_traitsILi128ELi64ELi64ELi4ES3_EELi4ELi2ELb0EEEvNS_16Flash_fwd_paramsE,(.L_x_8305 - _ZN5flash32flash_fwd_splitkv_combine_kernelI23Flash_fwd_kernel_traitsILi128ELi64ELi64ELi4ELb0ELb0EN7cutlass10bfloat16_tE19Flash_kernel_traitsILi128ELi64ELi64ELi4ES3_EELi4ELi2ELb0EEEvNS_16Flash_fwd_paramsE)
        .other          _ZN5flash32flash_fwd_splitkv_combine_kernelI23Flash_fwd_kernel_traitsILi128ELi64ELi64ELi4ELb0ELb0EN7cutlass10bfloat16_tE19Flash_kernel_traitsILi128ELi64ELi64ELi4ES3_EELi4ELi2ELb0EEEvNS_16Flash_fwd_paramsE,@"STO_CUDA_ENTRY STV_DEFAULT"
_ZN5flash32flash_fwd_splitkv_combine_kernelI23Flash_fwd_kernel_traitsILi128ELi64ELi64ELi4ELb0ELb0EN7cutlass10bfloat16_tE19Flash_kernel_traitsILi128ELi64ELi64ELi4ES3_EELi4ELi2ELb0EEEvNS_16Flash_fwd_paramsE:
.text._ZN5flash32flash_fwd_splitkv_combine_kernelI23Flash_fwd_kernel_traitsILi128ELi64ELi64ELi4ELb0ELb0EN7cutlass10bfloat16_tE19Flash_kernel_traitsILi128ELi64ELi64ELi4ES3_EELi4ELi2ELb0EEEvNS_16Flash_fwd_paramsE:
        /* <DEDUP_REMOVED lines=23> */
[----:B------:R-:W-:Y:S05]  /*0170*/  CALL.REL.NOINC `($__internal_31_$__cuda_sm20_div_s64) ;  /* 0x000040a000007944 */ /* 0x000fea0003c00000 */
[----:B------:R-:W-:Y:S01]  /*0180*/  MOV R20, R0 ;  /* 0x0000000000147202 */ /* 0x000fe20000000f00 */
[----:B------:R-:W-:Y:S05]  /*0190*/  BRA `(.L_x_4965) ;  /* 0x0000013000007947 */ /* 0x000fea0003800000 */
.L_x_4964:
        /* <DEDUP_REMOVED lines=19> */
.L_x_4965:
        /* <DEDUP_REMOVED lines=11> */
[----:B------:R-:W-:Y:S05]  /*0380*/  CALL.REL.NOINC `($__internal_31_$__cuda_sm20_div_s64) ;  /* 0x00003e9000007944 */ /* 0x000fea0003c00000 */
[----:B------:R-:W-:Y:S02]  /*0390*/  MOV R10, R0 ;  /* 0x00000000000a7202 */ /* 0x000fe40000000f00 */
[----:B------:R-:W-:Y:S01]  /*03a0*/  MOV R11, R21 ;  /* 0x00000015000b7202 */ /* 0x000fe20000000f00 */
[----:B------:R-:W-:Y:S05]  /*03b0*/  BRA `(.L_x_4968) ;  /* 0x0000013000007947 */ /* 0x000fea0003800000 */
.L_x_4967:
        /* <DEDUP_REMOVED lines=19> */
.L_x_4968:
[----:B------:R-:W-:Y:S05]  /*04f0*/  BSYNC B0 ;  /* 0x0000000000007941 */ /* 0x000fea0003800000 */
.L_x_4966:
        /* <DEDUP_REMOVED lines=43> */
.L_x_4970:
        /* <DEDUP_REMOVED lines=19> */
.L_x_4971:
[----:B------:R-:W-:Y:S05]  /*08e0*/  BSYNC B0 ;  /* 0x0000000000007941 */ /* 0x000fea0003800000 */
.L_x_4969:
        /* <DEDUP_REMOVED lines=73> */
[----:B------:R-:W-:Y:S02]  /*0d80*/  MOV R38, R0 ;  /* 0x0000000000267202 */ /* 0x000fe40000000f00 */
[----:B------:R-:W-:Y:S01]  /*0d90*/  MOV R39, R21 ;  /* 0x0000001500277202 */ /* 0x000fe20000000f00 */
[----:B------:R-:W-:Y:S05]  /*0da0*/  BRA `(.L_x_4974) ;  /* 0x0000013000007947 */ /* 0x000fea0003800000 */
.L_x_4973:
        /* <DEDUP_REMOVED lines=19> */
.L_x_4974:
[----:B------:R-:W-:Y:S05]  /*0ee0*/  BSYNC B0 ;  /* 0x0000000000007941 */ /* 0x000fea0003800000 */
.L_x_4972:
        /* <DEDUP_REMOVED lines=43> */
.L_x_4976:
        /* <DEDUP_REMOVED lines=19> */
.L_x_4977:
[----:B------:R-:W-:Y:S05]  /*12d0*/  BSYNC B0 ;  /* 0x0000000000007941 */ /* 0x000fea0003800000 */
.L_x_4975:
        /* <DEDUP_REMOVED lines=132> */
.L_x_4979:
[----:B------:R-:W-:Y:S05]  /*1b20*/  BSYNC B0 ;  /* 0x0000000000007941 */ /* 0x000fea0003800000 */
.L_x_4978:
        /* <DEDUP_REMOVED lines=70> */
[----:B------:R-:W-:Y:S05]  /*1f90*/  CALL.REL.NOINC `($__internal_31_$__cuda_sm20_div_s64) ;  /* 0x0000228000007944 */ /* 0x000fea0003c00000 */
        /* <DEDUP_REMOVED lines=9> */
.L_x_4984:
        /* <DEDUP_REMOVED lines=22> */
.L_x_4985:
[----:B------:R-:W-:Y:S05]  /*2190*/  BSYNC B0 ;  /* 0x0000000000007941 */ /* 0x000fea0003800000 */
.L_x_4983:
[----:B------:R-:W-:Y:S01]  /*21a0*/  LOP3.LUT R0, R23, R2, RZ, 0xfc, !PT ;  /* 0x0000000217007212 */ /* 0x000fe200078efcff */
[----:B------:R-:W-:Y:S03]  /*21b0*/  BSSY B0, `(.L_x_4986) ;  /* 0x0000027000007945 */ /* 0x000fe60003800000 */
[----:B------:R-:W-:-:S13]  /*21c0*/  ISETP.NE.U32.AND P0, PT, R0, RZ, PT ;  /* 0x000000ff0000720c */ /* 0x000fda0003f05070 */
[----:B------:R-:W-:Y:S05]  /*21d0*/  @!P0 BRA `(.L_x_4987) ;  /* 0x000000e000008947 */ /* 0x000fea0003800000 */
[----:B------:R-:W-:Y:S01]  /*21e0*/  IMAD.MOV.U32 R24, RZ, RZ, R37 ;  /* 0x000000ffff187224 */ /* 0x000fe200078e0025 */
[----:B------:R-:W-:Y:S02]  /*21f0*/  MOV R5, R2 ;  /* 0x0000000200057202 */ /* 0x000fe40000000f00 */
[----:B------:R-:W-:Y:S02]  /*2200*/  MOV R22, 0x2220 ;  /* 0x0000222000167802 */ /* 0x000fe40000000f00 */
[----:B------:R-:W-:Y:S05]  /*2210*/  CALL.REL.NOINC `($__internal_31_$__cuda_sm20_div_s64) ;  /* 0x0000200000007944 */ /* 0x000fea0003c00000 */
        /* <DEDUP_REMOVED lines=10> */
.L_x_4987:
        /* <DEDUP_REMOVED lines=22> */
.L_x_4988:
[----:B------:R-:W-:Y:S05]  /*2420*/  BSYNC B0 ;  /* 0x0000000000007941 */ /* 0x000fea0003800000 */
.L_x_4986:
        /* <DEDUP_REMOVED lines=12> */
[----:B------:R-:W-:Y:S05]  /*24f0*/  CALL.REL.NOINC `($__internal_31_$__cuda_sm20_div_s64) ;  /* 0x00001d2000007944 */ /* 0x000fea0003c00000 */
        /* <DEDUP_REMOVED lines=12> */
.L_x_4990:
        /* <DEDUP_REMOVED lines=22> */
.L_x_4991:
[----:B------:R-:W-:Y:S05]  /*2720*/  BSYNC B0 ;  /* 0x0000000000007941 */ /* 0x000fea0003800000 */
.L_x_4989:
        /* <DEDUP_REMOVED lines=37> */
[----:B------:R-:W-:Y:S05]  /*2980*/  CALL.REL.NOINC `($__internal_31_$__cuda_sm20_div_s64) ;  /* 0x0000189000007944 */ /* 0x000fea0003c00000 */
        /* <DEDUP_REMOVED lines=11> */
.L_x_4993:
        /* <DEDUP_REMOVED lines=23> */
.L_x_4994:
[----:B------:R-:W-:Y:S05]  /*2bb0*/  BSYNC B0 ;  /* 0x0000000000007941 */ /* 0x000fea0003800000 */
.L_x_4992:
        /* <DEDUP_REMOVED lines=19> */
.L_x_4996:
        /* <DEDUP_REMOVED lines=22> */
.L_x_4997:
[----:B------:R-:W-:Y:S05]  /*2e50*/  BSYNC B0 ;  /* 0x0000000000007941 */ /* 0x000fea0003800000 */
.L_x_4995:
        /* <DEDUP_REMOVED lines=22> */
.L_x_4999:
        /* <DEDUP_REMOVED lines=23> */
.L_x_5000:
[----:B------:R-:W-:Y:S05]  /*3130*/  BSYNC B0 ;  /* 0x0000000000007941 */ /* 0x000fea0003800000 */
.L_x_4998:
        /* <DEDUP_REMOVED lines=38> */
.L_x_5002:
        /* <DEDUP_REMOVED lines=23> */
.L_x_5003:
[----:B------:R-:W-:Y:S05]  /*3510*/  BSYNC B0 ;  /* 0x0000000000007941 */ /* 0x000fea0003800000 */
.L_x_5001:
        /* <DEDUP_REMOVED lines=27> */
.L_x_5005:
        /* <DEDUP_REMOVED lines=23> */
.L_x_5006:
[----:B------:R-:W-:Y:S05]  /*3840*/  BSYNC B0 ;  /* 0x0000000000007941 */ /* 0x000fea0003800000 */
.L_x_5004:
        /* <DEDUP_REMOVED lines=20> */
.L_x_4982:
[----:B------:R-:W-:-:S04]  /*3990*/  LEA R2, P0, R32, c[0x0][0x200], 0x2 ;  /* 0x0000800020027a11 */ /* 0x000fc800078010ff */
[----:B------:R-:W-:-:S05]  /*39a0*/  LEA.HI.X R3, R32, c[0x0][0x204], R33, 0x2, P0 ;  /* 0x0000810020037a11 */ /* 0x000fca00000f1421 */
[----:B------:R0:W-:Y:S04]  /*39b0*/  STG.E [R2.64], R29 ;  /* 0x0000001d02007986 */ /* 0x0001e8000c101908 */
.L_x_4981:
[----:B------:R-:W-:Y:S05]  /*39c0*/  BSYNC B1 ;  /* 0x0000000000017941 */ /* 0x000fea0003800000 */
.L_x_4980:
        /* <DEDUP_REMOVED lines=36> */
.L_x_5010:
[----:B------:R-:W-:Y:S01]  /*3c10*/  BSSY B0, `(.L_x_5008) ;  /* 0x0000007000007945 */ /* 0x000fe20003800000 */
[----:B------:R-:W-:-:S05]  /*3c20*/  @P2 BRA `(.L_x_5009) ;  /* 0x0000005000002947 */ /* 0x000fca0003800000 */
[----:B------:R-:W-:Y:S01]  /*3c30*/  ISETP.GE.AND P0, PT, R18, c[0x0][0x220], PT ;  /* 0x0000880012007a0c */ /* 0x000fe20003f06270 */
[----:B------:R-:W-:Y:S01]  /*3c40*/  CS2R R8, SRZ ;  /* 0x0000000000087805 */ /* 0x000fe2000001ff00 */
[----:B------:R-:W-:Y:S11]  /*3c50*/  CS2R R10, SRZ ;  /* 0x00000000000a7805 */ /* 0x000ff6000001ff00 */
[----:B------:R-:W-:Y:S05]  /*3c60*/  @!P0 MOV R15, R13 ;  /* 0x0000000d000f8202 */ /* 0x000fea0000000f00 */
[----:B------:R0:W5:Y:S02]  /*3c70*/  @!P0 LDG.E.128 R8, [R14.64] ;  /* 0x000000080e088981 */ /* 0x000164000c1e1d00 */
.L_x_5009:
[----:B------:R-:W-:Y:S05]  /*3c80*/  BSYNC B0 ;  /* 0x0000000000007941 */ /* 0x000fea0003800000 */
.L_x_5008:
        /* <DEDUP_REMOVED lines=11> */
.L_x_5007:
        /* <DEDUP_REMOVED lines=78> */
        .weak           $__internal_31_$__cuda_sm20_div_s64
        .type           $__internal_31_$__cuda_sm20_div_s64,@function
        .size           $__internal_31_$__cuda_sm20_div_s64,(.L_x_8305 - $__internal_31_$__cuda_sm20_div_s64)
$__internal_31_$__cuda_sm20_div_s64:
        /* <DEDUP_REMOVED lines=83> */
[----:B------:R-:W-:Y:S06]  /*4750*/  RET.REL.NODEC R42 `(_ZN5flash32flash_fwd_splitkv_combine_kernelI23Flash_fwd_kernel_traitsILi128ELi64ELi64ELi4ELb0ELb0EN7cutlass10bfloat16_tE19Flash_kernel_traitsILi128ELi64ELi64ELi4ES3_EELi4ELi2ELb0EEEvNS_16Flash_fwd_paramsE) ;  /* 0xffffb8a02a007950 */ /* 0x000fec0003c3ffff */
.L_x_5011:
        /* <DEDUP_REMOVED lines=10> */
.L_x_8305:


//--------------------- .text._ZN5flash32flash_fwd_splitkv_combine_kernelI23Flash_fwd_kernel_traitsILi128ELi64ELi64ELi4ELb0ELb0EN7cutlass10bfloat16_tE19Flash_kernel_traitsILi128ELi64ELi64ELi4ES3_EELi4ELi1ELb0EEEvNS_16Flash_fwd_paramsE --------------------------
	.section	.text._ZN5flash32flash_fwd_splitkv_combine_kernelI23Flash_fwd_kernel_traitsILi128ELi64ELi64ELi4ELb0ELb0EN7cutlass10bfloat16_tE19Flash_kernel_traitsILi128ELi64ELi64ELi4ES3_EELi4ELi1ELb0EEEvNS_16Flash_fwd_paramsE,"ax",@progbits
	.sectioninfo	@"SHI_REGISTERS=54"
	.align	128
        .global         _ZN5flash32flash_fwd_splitkv_combine_kernelI23Flash_fwd_kernel_traitsILi128ELi64ELi64ELi4ELb0ELb0EN7cutlass10bfloat16_tE19Flash_kernel_traitsILi128ELi64ELi64ELi4ES3_EELi4ELi1ELb0EEEvNS_16Flash_fwd_paramsE
        .type           _ZN5flash32flash_fwd_splitkv_combine_kernelI23Flash_fwd_kernel_traitsILi128ELi64ELi64ELi4ELb0ELb0EN7cutlass10bfloat16_tE19Flash_kernel_traitsILi128ELi64ELi64ELi4ES3_EELi4ELi1ELb0EEEvNS_16Flash_fwd_paramsE,@function
        .size           _ZN5flash32flash_fwd_splitkv_combine_kernelI23Flash_fwd_kernel_traitsILi128ELi64ELi64ELi4ELb0ELb0EN7cutlass10bfloat16_tE19Flash_kernel_traitsILi128ELi64ELi64ELi4ES3_EELi4ELi1ELb0EEEvNS_16Flash_fwd_paramsE,(.L_x_8306 - _ZN5flash32flash_fwd_splitkv_combine_kernelI23Flash_fwd_kernel_traitsILi128ELi64ELi64ELi4ELb0ELb0EN7cutlass10bfloat16_tE19Flash_kernel_traitsILi128ELi64ELi64ELi4ES3_EELi4ELi1ELb0EEEvNS_16Flash_fwd_paramsE)
        .other          _ZN5flash32flash_fwd_splitkv_combine_kernelI23Flash_fwd_kernel_traitsILi128ELi64ELi64ELi4ELb0ELb0EN7cutlass10bfloat16_tE19Flash_kernel_traitsILi128ELi64ELi64ELi4ES3_EELi4ELi1ELb0EEEvNS_16Flash_fwd_paramsE,@"STO_CUDA_ENTRY STV_DEFAULT"
_ZN5flash32flash_fwd_splitkv_combine_kernelI23Flash_fwd_kernel_traitsILi128ELi64ELi64ELi4ELb0ELb0EN7cutlass10bfloat16_tE19Flash_kernel_traitsILi128ELi64ELi64ELi4ES3_EELi4ELi1ELb0EEEvNS_16Flash_fwd_paramsE:
.text._ZN5flash32flash_fwd_splitkv_combine_kernelI23Flash_fwd_kernel_traitsILi128ELi64ELi64ELi4ELb0ELb0EN7cutlass10bfloat16_tE19Flash_kernel_traitsILi128ELi64ELi64ELi4ES3_EELi4ELi1ELb0EEEvNS_16Flash_fwd_paramsE:
        /* <DEDUP_REMOVED lines=23> */
[----:B------:R-:W-:Y:S05]  /*0170*/  CALL.REL.NOINC `($__internal_32_$__cuda_sm20_div_s64) ;  /* 0x0000417000007944 */ /* 0x000fea0003c00000 */
[----:B------:R-:W-:Y:S02]  /*0180*/  MOV R8, R0 ;  /* 0x0000000000087202 */ /* 0x000fe40000000f00 */
[----:B------:R-:W-:Y:S01]  /*0190*/  MOV R9, R23 ;  /* 0x0000001700097202 */ /* 0x000fe20000000f00 */
[----:B------:R-:W-:Y:S05]  /*01a0*/  BRA `(.L_x_5013) ;  /* 0x0000013000007947 */ /* 0x000fea0003800000 */
.L_x_5012:
        /* <DEDUP_REMOVED lines=19> */
.L_x_5013:
        /* <DEDUP_REMOVED lines=17> */
.L_x_5015:
        /* <DEDUP_REMOVED lines=19> */
.L_x_5016:
[----:B------:R-:W-:Y:S05]  /*0520*/  BSYNC B0 ;  /* 0x0000000000007941 */ /* 0x000fea0003800000 */
.L_x_5014:
        /* <DEDUP_REMOVED lines=45> */
.L_x_5018:
        /* <DEDUP_REMOVED lines=19> */
.L_x_5019:
[----:B------:R-:W-:Y:S05]  /*0930*/  BSYNC B0 ;  /* 0x0000000000007941 */ /* 0x000fea0003800000 */
.L_x_5017:
        /* <DEDUP_REMOVED lines=78> */
.L_x_5021:
        /* <DEDUP_REMOVED lines=19> */
.L_x_5022:
[----:B------:R-:W-:Y:S05]  /*0f50*/  BSYNC B0 ;  /* 0x0000000000007941 */ /* 0x000fea0003800000 */
.L_x_5020:
        /* <DEDUP_REMOVED lines=43> */
.L_x_5024:
        /* <DEDUP_REMOVED lines=19> */
.L_x_5025:
[----:B------:R-:W-:Y:S05]  /*1340*/  BSYNC B0 ;  /* 0x0000000000007941 */ /* 0x000fea0003800000 */
.L_x_5023:
        /* <DEDUP_REMOVED lines=133> */
.L_x_5027:
[----:B------:R-:W-:Y:S05]  /*1ba0*/  BSYNC B0 ;  /* 0x0000000000007941 */ /* 0x000fea0003800000 */
.L_x_5026:
        /* <DEDUP_REMOVED lines=73> */
[----:B------:R-:W-:Y:S05]  /*2040*/  CALL.REL.NOINC `($__internal_32_$__cuda_sm20_div_s64) ;  /* 0x000022a000007944 */ /* 0x000fea0003c00000 */
        /* <DEDUP_REMOVED lines=10> */
.L_x_5032:
        /* <DEDUP_REMOVED lines=23> */
.L_x_5033:
[----:B------:R-:W-:Y:S05]  /*2260*/  BSYNC B0 ;  /* 0x0000000000007941 */ /* 0x000fea0003800000 */
.L_x_5031:
        /* <DEDUP_REMOVED lines=22> */
.L_x_5035:
        /* <DEDUP_REMOVED lines=22> */
.L_x_5036:
[----:B------:R-:W-:Y:S05]  /*2530*/  BSYNC B0 ;  /* 0x0000000000007941 */ /* 0x000fea0003800000 */
.L_x_5034:
        /* <DEDUP_REMOVED lines=22> */
.L_x_5038:
        /* <DEDUP_REMOVED lines=22> */
.L_x_5039:
[----:B------:R-:W-:Y:S05]  /*2800*/  BSYNC B0 ;  /* 0x0000000000007941 */ /* 0x000fea0003800000 */
.L_x_5037:
        /* <DEDUP_REMOVED lines=33> */
[----:B------:R-:W-:Y:S05]  /*2a20*/  CALL.REL.NOINC `($__internal_32_$__cuda_sm20_div_s64) ;  /* 0x000018c000007944 */ /* 0x000fea0003c00000 */
        /* <DEDUP_REMOVED lines=11> */
.L_x_5041:
        /* <DEDUP_REMOVED lines=23> */
.L_x_5042:
[----:B------:R-:W-:Y:S05]  /*2c50*/  BSYNC B0 ;  /* 0x0000000000007941 */ /* 0x000fea0003800000 */
.L_x_5040:
        /* <DEDUP_REMOVED lines=20> */
.L_x_5044:
        /* <DEDUP_REMOVED lines=23> */
.L_x_5045:
[----:B------:R-:W-:Y:S05]  /*2f10*/  BSYNC B0 ;  /* 0x0000000000007941 */ /* 0x000fea0003800000 */
.L_x_5043:
        /* <DEDUP_REMOVED lines=19> */
.L_x_5047:
        /* <DEDUP_REMOVED lines=23> */
.L_x_5048:
[----:B------:R-:W-:Y:S05]  /*31c0*/  BSYNC B0 ;  /* 0x0000000000007941 */ /* 0x000fea0003800000 */
.L_x_5046:
        /* <DEDUP_REMOVED lines=25> */
[----:B------:R-:W-:Y:S05]  /*3360*/  CALL.REL.NOINC `($__internal_32_$__cuda_sm20_div_s64) ;  /* 0x00000f8000007944 */ /* 0x000fea0003c00000 */
        /* <DEDUP_REMOVED lines=12> */
.L_x_5050:
        /* <DEDUP_REMOVED lines=23> */
.L_x_5051:
[----:B------:R-:W-:Y:S05]  /*35a0*/  BSYNC B0 ;  /* 0x0000000000007941 */ /* 0x000fea0003800000 */
.L_x_5049:
        /* <DEDUP_REMOVED lines=28> */
.L_x_5053:
        /* <DEDUP_REMOVED lines=23> */
.L_x_5054:
[----:B------:R-:W-:Y:S05]  /*38e0*/  BSYNC B0 ;  /* 0x0000000000007941 */ /* 0x000fea0003800000 */
.L_x_5052:
        /* <DEDUP_REMOVED lines=20> */
.L_x_5030:
[----:B------:R-:W-:-:S04]  /*3a30*/  LEA R2, P0, R38, c[0x0][0x200], 0x2 ;  /* 0x0000800026027a11 */ /* 0x000fc800078010ff */
[----:B------:R-:W-:-:S05]  /*3a40*/  LEA.HI.X R3, R38, c[0x0][0x204], R39, 0x2, P0 ;  /* 0x0000810026037a11 */ /* 0x000fca00000f1427 */
[----:B------:R0:W-:Y:S04]  /*3a50*/  STG.E [R2.64], R29 ;  /* 0x0000001d02007986 */ /* 0x0001e8000c101908 */
.L_x_5029:
[----:B------:R-:W-:Y:S05]  /*3a60*/  BSYNC B1 ;  /* 0x0000000000017941 */ /* 0x000fea0003800000 */
.L_x_5028:
        /* <DEDUP_REMOVED lines=40> */
.L_x_5058:
[----:B------:R-:W-:Y:S01]  /*3cf0*/  BSSY B0, `(.L_x_5056) ;  /* 0x0000007000007945 */ /* 0x000fe20003800000 */
[----:B------:R-:W-:-:S05]  /*3d00*/  @P2 BRA `(.L_x_5057) ;  /* 0x0000005000002947 */ /* 0x000fca0003800000 */
[----:B------:R-:W-:Y:S01]  /*3d10*/  ISETP.GE.AND P0, PT, R18, c[0x0][0x220], PT ;  /* 0x0000880012007a0c */ /* 0x000fe20003f06270 */
[----:B------:R-:W-:Y:S01]  /*3d20*/  CS2R R8, SRZ ;  /* 0x0000000000087805 */ /* 0x000fe2000001ff00 */
[----:B------:R-:W-:Y:S11]  /*3d30*/  CS2R R10, SRZ ;  /* 0x00000000000a7805 */ /* 0x000ff6000001ff00 */
[----:B------:R-:W-:Y:S05]  /*3d40*/  @!P0 MOV R15, R13 ;  /* 0x0000000d000f8202 */ /* 0x000fea0000000f00 */
[----:B------:R0:W5:Y:S02]  /*3d50*/  @!P0 LDG.E.128 R8, [R14.64] ;  /* 0x000000080e088981 */ /* 0x000164000c1e1d00 */
.L_x_5057:
[----:B------:R-:W-:Y:S05]  /*3d60*/  BSYNC B0 ;  /* 0x0000000000007941 */ /* 0x000fea0003800000 */
.L_x_5056:
        /* <DEDUP_REMOVED lines=11> */
.L_x_5055:
        /* <DEDUP_REMOVED lines=77> */
        .weak           $__internal_32_$__cuda_sm20_div_s64
        .type           $__internal_32_$__cuda_sm20_div_s64,@function
        .size           $__internal_32_$__cuda_sm20_div_s64,(.L_x_8306 - $__internal_32_$__cuda_sm20_div_s64)
$__internal_32_$__cuda_sm20_div_s64:
        /* <DEDUP_REMOVED lines=83> */
[----:B------:R-:W-:Y:S06]  /*4820*/  RET.REL.NODEC R20 `(_ZN5flash32flash_fwd_splitkv_combine_kernelI23Flash_fwd_kernel_traitsILi128ELi64ELi64ELi4ELb0ELb0EN7cutlass10bfloat16_tE19Flash_kernel_traitsILi128ELi64ELi64ELi4ES3_EELi4ELi1ELb0EEEvNS_16Flash_fwd_paramsE) ;  /* 0xffffb7d014007950 */ /* 0x000fec0003c3ffff */
.L_x_5059:
        /* <DEDUP_REMOVED lines=13> */
.L_x_8306:


//--------------------- .text._ZN5flash32flash_fwd_splitkv_combine_kernelI23Flash_fwd_kernel_traitsILi128ELi64ELi64ELi4ELb0ELb0EN7cutlass10bfloat16_tE19Flash_kernel_traitsILi128ELi64ELi64ELi4ES3_EELi4ELi7ELb1EEEvNS_16Flash_fwd_paramsE --------------------------
	.section	.text._ZN5flash32flash_fwd_splitkv_combine_kernelI23Flash_fwd_kernel_traitsILi128ELi64ELi64ELi4ELb0ELb0EN7cutlass10bfloat16_tE19Flash_kernel_traitsILi128ELi64ELi64ELi4ES3_EELi4ELi7ELb1EEEvNS_16Flash_fwd_paramsE,"ax",@progbits
	.sectioninfo	@"SHI_REGISTERS=62"
	.align	128
        .global         _ZN5flash32flash_fwd_splitkv_combine_kernelI23Flash_fwd_kernel_traitsILi128ELi64ELi64ELi4ELb0ELb0EN7cutlass10bfloat16_tE19Flash_kernel_traitsILi128ELi64ELi64ELi4ES3_EELi4ELi7ELb1EEEvNS_16Flash_fwd_paramsE
        .type           _ZN5flash32flash_fwd_splitkv_combine_kernelI23Flash_fwd_kernel_traitsILi128ELi64ELi64ELi4ELb0ELb0EN7cutlass10bfloat16_tE19Flash_kernel_traitsILi128ELi64ELi64ELi4ES3_EELi4ELi7ELb1EEEvNS_16Flash_fwd_paramsE,@function
        .size           _ZN5flash32flash_fwd_splitkv_combine_kernelI23Flash_fwd_kernel_traitsILi128ELi64ELi64ELi4ELb0ELb0EN7cutlass10bfloat16_tE19Flash_kernel_traitsILi128ELi64ELi64ELi4ES3_EELi4ELi7ELb1EEEvNS_16Flash_fwd_paramsE,(.L_x_8307 - _ZN5flash32flash_fwd_splitkv_combine_kernelI23Flash_fwd_kernel_traitsILi128ELi64ELi64ELi4ELb0ELb0EN7cutlass10bfloat16_tE19Flash_kernel_traitsILi128ELi64ELi64ELi4ES3_EELi4ELi7ELb1EEEvNS_16Flash_fwd_paramsE)
        .other          _ZN5flash32flash_fwd_splitkv_combine_kernelI23Flash_fwd_kernel_traitsILi128ELi64ELi64ELi4ELb0ELb0EN7cutlass10bfloat16_tE19Flash_kernel_traitsILi128ELi64ELi64ELi4ES3_EELi4ELi7ELb1EEEvNS_16Flash_fwd_paramsE,@"STO_CUDA_ENTRY STV_DEFAULT"
_ZN5flash32flash_fwd_splitkv_combine_kernelI23Flash_fwd_kernel_traitsILi128ELi64ELi64ELi4ELb0ELb0EN7cutlass10bfloat16_tE19Flash_kernel_traitsILi128ELi64ELi64ELi4ES3_EELi4ELi7ELb1EEEvNS_16Flash_fwd_paramsE:
.text._ZN5flash32flash_fwd_splitkv_combine_kernelI23Flash_fwd_kernel_traitsILi128ELi64ELi64ELi4ELb0ELb0EN7cutlass10bfloat16_tE19Flash_kernel_traitsILi128ELi64ELi64ELi4ES3_EELi4ELi7ELb1EEEvNS_16Flash_fwd_paramsE:
        /* <DEDUP_REMOVED lines=23> */
[----:B------:R-:W-:Y:S05]  /*0170*/  CALL.REL.NOINC `($__internal_33_$__cuda_sm20_div_s64) ;  /* 0x0000498000007944 */ /* 0x000fea0003c00000 */
[----:B------:R-:W-:Y:S05]  /*0180*/  BRA `(.L_x_5061) ;  /* 0x0000013000007947 */ /* 0x000fea0003800000 */
.L_x_5060:
        /* <DEDUP_REMOVED lines=19> */
.L_x_5061:
        /* <DEDUP_REMOVED lines=11> */
[----:B------:R-:W-:Y:S05]  /*0370*/  CALL.REL.NOINC `($__internal_33_$__cuda_sm20_div_s64) ;  /* 0x0000478000007944 */ /* 0x000fea0003c00000 */
[----:B------:R-:W-:Y:S02]  /*0380*/  MOV R32, R20 ;  /* 0x0000001400207202 */ /* 0x000fe40000000f00 */
[----:B------:R-:W-:Y:S01]  /*0390*/  MOV R33, R21 ;  /* 0x0000001500217202 */ /* 0x000fe20000000f00 */
[----:B------:R-:W-:Y:S05]  /*03a0*/  BRA `(.L_x_5064) ;  /* 0x0000013000007947 */ /* 0x000fea0003800000 */
.L_x_5063:
        /* <DEDUP_REMOVED lines=19> */
.L_x_5064:
[----:B------:R-:W-:Y:S05]  /*04e0*/  BSYNC B0 ;  /* 0x0000000000007941 */ /* 0x000fea0003800000 */
.L_x_5062:
        /* <DEDUP_REMOVED lines=54> */
[----:B------:R-:W-:Y:S02]  /*0850*/  MOV R8, R20 ;  /* 0x0000001400087202 */ /* 0x000fe40000000f00 */
[----:B------:R-:W-:Y:S01]  /*0860*/  MOV R9, R21 ;  /* 0x0000001500097202 */ /* 0x000fe20000000f00 */
[----:B------:R-:W-:Y:S05]  /*0870*/  BRA `(.L_x_5067) ;  /* 0x0000013000007947 */ /* 0x000fea0003800000 */
.L_x_5066:
        /* <DEDUP_REMOVED lines=19> */
.L_x_5067:
[----:B------:R-:W-:Y:S05]  /*09b0*/  BSYNC B0 ;  /* 0x0000000000007941 */ /* 0x000fea0003800000 */
.L_x_5065:
        /* <DEDUP_REMOVED lines=100> */
[----:B------:R-:W-:Y:S05]  /*1000*/  CALL.REL.NOINC `($__internal_33_$__cuda_sm20_div_s64) ;  /* 0x00003af000007944 */ /* 0x000fea0003c00000 */
[----:B------:R-:W-:Y:S02]  /*1010*/  MOV R40, R20 ;  /* 0x0000001400287202 */ /* 0x000fe40000000f00 */
[----:B------:R-:W-:Y:S01]  /*1020*/  MOV R41, R21 ;  /* 0x0000001500297202 */ /* 0x000fe20000000f00 */
[----:B------:R-:W-:Y:S05]  /*1030*/  BRA `(.L_x_5070) ;  /* 0x0000013000007947 */ /* 0x000fea0003800000 */
.L_x_5069:
        /* <DEDUP_REMOVED lines=19> */
.L_x_5070:
[----:B------:R-:W-:Y:S05]  /*1170*/  BSYNC B0 ;  /* 0x0000000000007941 */ /* 0x000fea0003800000 */
.L_x_5068:
        /* <DEDUP_REMOVED lines=103> */
[----:B------:R-:W-:Y:S05]  /*17f0*/  CALL.REL.NOINC `($__internal_33_$__cuda_sm20_div_s64) ;  /* 0x0000330000007944 */ /* 0x000fea0003c00000 */
[----:B------:R-:W-:Y:S02]  /*1800*/  MOV R42, R20 ;  /* 0x00000014002a7202 */ /* 0x000fe40000000f00 */
[----:B------:R-:W-:Y:S01]  /*1810*/  MOV R43, R21 ;  /* 0x00000015002b7202 */ /* 0x000fe20000000f00 */
[----:B------:R-:W-:Y:S05]  /*1820*/  BRA `(.L_x_5073) ;  /* 0x0000013000007947 */ /* 0x000fea0003800000 */
.L_x_5072:
        /* <DEDUP_REMOVED lines=19> */
.L_x_5073:
[----:B------:R-:W-:Y:S05]  /*1960*/  BSYNC B0 ;  /* 0x0000000000007941 */ /* 0x000fea0003800000 */
.L_x_5071:
        /* <DEDUP_REMOVED lines=169> */
[----:B------:R-:W-:Y:S05]  /*2400*/  CALL.REL.NOINC `($__internal_33_$__cuda_sm20_div_s64) ;  /* 0x000026f000007944 */ /* 0x000fea0003c00000 */
        /* <DEDUP_REMOVED lines=9> */
.L_x_5078:
        /* <DEDUP_REMOVED lines=22> */
.L_x_5079:
[----:B------:R-:W-:Y:S05]  /*2600*/  BSYNC B0 ;  /* 0x0000000000007941 */ /* 0x000fea0003800000 */
.L_x_5077:
        /* <DEDUP_REMOVED lines=19> */
.L_x_5081:
        /* <DEDUP_REMOVED lines=22> */
.L_x_5082:
[----:B------:R-:W-:Y:S05]  /*28a0*/  BSYNC B0 ;  /* 0x0000000000007941 */ /* 0x000fea0003800000 */
.L_x_5080:
        /* <DEDUP_REMOVED lines=11> */
[----:B------:R-:W-:Y:S05]  /*2960*/  CALL.REL.NOINC `($__internal_33_$__cuda_sm20_div_s64) ;  /* 0x0000219000007944 */ /* 0x000fea0003c00000 */
[----:B------:R-:W-:-:S04]  /*2970*/  IADD3 R23, P0, RZ, -R20, RZ ;  /* 0x80000014ff177210 */ /* 0x000fc80007f1e0ff */
[----:B------:R-:W-:Y:S01]  /*2980*/  IADD3.X R19, RZ, ~R21, RZ, P0, !PT ;  /* 0x80000015ff137210 */ /* 0x000fe200007fe4ff */
[----:B------:R-:W-:-:S04]  /*2990*/  IMAD.WIDE.U32 R44, R4, R23, R44 ;  /* 0x00000017042c7225 */ /* 0x000fc800078e002c */
[----:B------:R-:W-:-:S04]  /*29a0*/  IMAD R19, R19, R4, RZ ;  /* 0x0000000413137224 */ /* 0x000fc800078e02ff */
[----:B------:R-:W-:-:S05]  /*29b0*/  IMAD R0, R0, R23, R19 ;  /* 0x0000001700007224 */ /* 0x000fca00078e0213 */
[----:B------:R-:W-:Y:S01]  /*29c0*/  IADD3 R0, R45, R0, RZ ;  /* 0x000000002d007210 */ /* 0x000fe20007ffe0ff */
[----:B------:R-:W-:Y:S05]  /*29d0*/  BRA `(.L_x_5085) ;  /* 0x0000016000007947 */ /* 0x000fea0003800000 */
.L_x_5084:
        /* <DEDUP_REMOVED lines=22> */
.L_x_5085:
[----:B------:R-:W-:Y:S05]  /*2b40*/  BSYNC B0 ;  /* 0x0000000000007941 */ /* 0x000fea0003800000 */
.L_x_5083:
        /* <DEDUP_REMOVED lines=38> */
[----:B------:R-:W-:Y:S05]  /*2db0*/  CALL.REL.NOINC `($__internal_33_$__cuda_sm20_div_s64) ;  /* 0x00001d4000007944 */ /* 0x000fea0003c00000 */
        /* <DEDUP_REMOVED lines=12> */
.L_x_5087:
        /* <DEDUP_REMOVED lines=23> */
.L_x_5088:
[----:B------:R-:W-:Y:S05]  /*2ff0*/  BSYNC B0 ;  /* 0x0000000000007941 */ /* 0x000fea0003800000 */
.L_x_5086:
        /* <DEDUP_REMOVED lines=18> */
.L_x_5090:
        /* <DEDUP_REMOVED lines=22> */
.L_x_5091:
[----:B------:R-:W-:Y:S05]  /*3280*/  BSYNC B0 ;  /* 0x0000000000007941 */ /* 0x000fea0003800000 */
.L_x_5089:
        /* <DEDUP_REMOVED lines=22> */
.L_x_5093:
        /* <DEDUP_REMOVED lines=23> */
.L_x_5094:
[----:B------:R-:W-:Y:S05]  /*3560*/  BSYNC B0 ;  /* 0x0000000000007941 */ /* 0x000fea0003800000 */
.L_x_5092:
        /* <DEDUP_REMOVED lines=38> */
.L_x_5096:
        /* <DEDUP_REMOVED lines=23> */
.L_x_5097:
[----:B------:R-:W-:Y:S05]  /*3940*/  BSYNC B0 ;  /* 0x0000000000007941 */ /* 0x000fea0003800000 */
.L_x_5095:
        /* <DEDUP_REMOVED lines=29> */
.L_x_5099:
        /* <DEDUP_REMOVED lines=23> */
.L_x_5100:
[----:B------:R-:W-:Y:S05]  /*3c90*/  BSYNC B0 ;  /* 0x0000000000007941 */ /* 0x000fea0003800000 */
.L_x_5098:
        /* <DEDUP_REMOVED lines=20> */
.L_x_5076:
[----:B------:R-:W-:-:S04]  /*3de0*/  LEA R2, P0, R40, c[0x0][0x200], 0x2 ;  /* 0x0000800028027a11 */ /* 0x000fc800078010ff */
[----:B------:R-:W-:-:S05]  /*3df0*/  LEA.HI.X R3, R40, c[0x0][0x204], R41, 0x2, P0 ;  /* 0x0000810028037a11 */ /* 0x000fca00000f1429 */
[----:B------:R0:W-:Y:S04]  /*3e00*/  STG.E [R2.64], R31 ;  /* 0x0000001f02007986 */ /* 0x0001e8000c101908 */
.L_x_5075:
[----:B------:R-:W-:Y:S05]  /*3e10*/  BSYNC B1 ;  /* 0x0000000000017941 */ /* 0x000fea0003800000 */
.L_x_5074:
        /* <DEDUP_REMOVED lines=54> */
.L_x_5103:
        /* <DEDUP_REMOVED lines=37> */
.L_x_5102:
        /* <DEDUP_REMOVED lines=25> */
.L_x_5104:
[----:B------:R-:W-:-:S13]  /*4560*/  ISETP.LT.OR P4, PT, R14, c[0x0][0x314], P4 ;  /* 0x0000c5000e007a0c */ /* 0x000fda0002781670 */
[----:B------:R-:W-:Y:S05]  /*4570*/  @!P4 BRA `(.L_x_5101) ;  /* 0x000000a00000c947 */ /* 0x000fea0003800000 */
[----:B------:R-:W-:Y:S01]  /*4580*/  ISETP.GE.AND P0, PT, R7, R16, PT ;  /* 0x000000100700720c */ /* 0x000fe20003f06270 */
[----:B------:R-:W-:-:S12]  /*4590*/  BSSY B0, `(.L_x_5105) ;  /* 0x0000003000007945 */ /* 0x000fd80003800000 */
[----:B------:R-:W-:Y:S05]  /*45a0*/  @P0 BRA `(.L_x_5106) ;  /* 0x0000001000000947 */ /* 0x000fea0003800000 */
[----:B------:R0:W5:Y:S02]  /*45b0*/  LDG.E.128 R8, [R22.64] ;  /* 0x0000000816087981 */ /* 0x000164000c1e1d00 */
.L_x_5106:
[----:B------:R-:W-:Y:S05]  /*45c0*/  BSYNC B0 ;  /* 0x0000000000007941 */ /* 0x000fea0003800000 */
.L_x_5105:
[----:B------:R-:W1:Y:S02]  /*45d0*/  LDS R5, [R6] ;  /* 0x0000000006057984 */ /* 0x000e640000000800 */
[C---:B-1---5:R-:W-:Y:S02]  /*45e0*/  FFMA.FTZ R4, R5.reuse, R8, R4 ;  /* 0x0000000805047223 */ /* 0x062fe40000010004 */
[C---:B------:R-:W-:Y:S02]  /*45f0*/  FFMA.FTZ R3, R5.reuse, R9, R3 ;  /* 0x0000000905037223 */ /* 0x040fe40000010003 */
[C---:B------:R-:W-:Y:S02]  /*4600*/  FFMA.FTZ R2, R5.reuse, R10, R2 ;  /* 0x0000000a05027223 */ /* 0x040fe40000010002 */
[----:B------:R-:W-:Y:S02]  /*4610*/  FFMA.FTZ R0, R5, R11, R0 ;  /* 0x0000000b05007223 */ /* 0x000fe40000010000 */
.L_x_5101:
        /* <DEDUP_REMOVED lines=78> */
        .weak           $__internal_33_$__cuda_sm20_div_s64
        .type           $__internal_33_$__cuda_sm20_div_s64,@function
        .size           $__internal_33_$__cuda_sm20_div_s64,(.L_x_8307 - $__internal_33_$__cuda_sm20_div_s64)
$__internal_33_$__cuda_sm20_div_s64:
        /* <DEDUP_REMOVED lines=83> */
[----:B------:R-:W-:Y:S05]  /*5030*/  RET.REL.NODEC R22 `(_ZN5flash32flash_fwd_splitkv_combine_kernelI23Flash_fwd_kernel_traitsILi128ELi64ELi64ELi4ELb0ELb0EN7cutlass10bfloat16_tE19Flash_kernel_traitsILi128ELi64ELi64ELi4ES3_EELi4ELi7ELb1EEEvNS_16Flash_fwd_paramsE) ;  /* 0xffffafc016007950 */ /* 0x000fea0003c3ffff */
.L_x_5107:
        /* <DEDUP_REMOVED lines=12> */
.L_x_8307:


//--------------------- .text._ZN5flash32flash_fwd_splitkv_combine_kernelI23Flash_fwd_kernel_traitsILi128ELi64ELi64ELi4ELb0ELb0EN7cutlass10bfloat16_tE19Flash_kernel_traitsILi128ELi64ELi64ELi4ES3_EELi4ELi6ELb1EEEvNS_16Flash_fwd_paramsE --------------------------
	.section	.text._ZN5flash32flash_fwd_splitkv_combine_kernelI23Flash_fwd_kernel_traitsILi128ELi64ELi64ELi4ELb0ELb0EN7cutlass10bfloat16_tE19Flash_kernel_traitsILi128ELi64ELi64ELi4ES3_EELi4ELi6ELb1EEEvNS_16Flash_fwd_paramsE,"ax",@progbits
	.sectioninfo	@"SHI_REGISTERS=58"
	.align	128
        .global         _ZN5flash32flash_fwd_splitkv_combine_kernelI23Flash_fwd_kernel_traitsILi128ELi64ELi64ELi4ELb0ELb0EN7cutlass10bfloat16_tE19Flash_kernel_traitsILi128ELi64ELi64ELi4ES3_EELi4ELi6ELb1EEEvNS_16Flash_fwd_paramsE
        .type           _ZN5flash32flash_fwd_splitkv_combine_kernelI23Flash_fwd_kernel_traitsILi128ELi64ELi64ELi4ELb0ELb0EN7cutlass10bfloat16_tE19Flash_kernel_traitsILi128ELi64ELi64ELi4ES3_EELi4ELi6ELb1EEEvNS_16Flash_fwd_paramsE,@function
        .size           _ZN5flash32flash_fwd_splitkv_combine_kernelI23Flash_fwd_kernel_traitsILi128ELi64ELi64ELi4ELb0ELb0EN7cutlass10bfloat16_tE19Flash_kernel_traitsILi128ELi64ELi64ELi4ES3_EELi4ELi6ELb1EEEvNS_16Flash_fwd_paramsE,(.L_x_8308 - _ZN5flash32flash_fwd_splitkv_combine_kernelI23Flash_fwd_kernel_traitsILi128ELi64ELi64ELi4ELb0ELb0EN7cutlass10bfloat16_tE19Flash_kernel_traitsILi128ELi64ELi64ELi4ES3_EELi4ELi6ELb1EEEvNS_16Flash_fwd_paramsE)
        .other          _ZN5flash32flash_fwd_splitkv_combine_kernelI23Flash_fwd_kernel_traitsILi128ELi64ELi64ELi4ELb0ELb0EN7cutlass10bfloat16_tE19Flash_kernel_traitsILi128ELi64ELi64ELi4ES3_EELi4ELi6ELb1EEEvNS_16Flash_fwd_paramsE,@"STO_CUDA_ENTRY STV_DEFAULT"
_ZN5flash32flash_fwd_splitkv_combine_kernelI23Flash_fwd_kernel_traitsILi128ELi64ELi64ELi4ELb0ELb0EN7cutlass10bfloat16_tE19Flash_kernel_traitsILi128ELi64ELi64ELi4ES3_EELi4ELi6ELb1EEEvNS_16Flash_fwd_paramsE:
.text._ZN5flash32flash_fwd_splitkv_combine_kernelI23Flash_fwd_kernel_traitsILi128ELi64ELi64ELi4ELb0ELb0EN7cutlass10bfloat16_tE19Flash_kernel_traitsILi128ELi64ELi64ELi4ES3_EELi4ELi6ELb1EEEvNS_16Flash_fwd_paramsE:
        /* <DEDUP_REMOVED lines=23> */
[----:B------:R-:W-:Y:S05]  /*0170*/  CALL.REL.NOINC `($__internal_34_$__cuda_sm20_div_s64) ;  /* 0x0000462000007944 */ /* 0x000fea0003c00000 */
[----:B------:R-:W-:Y:S05]  /*0180*/  BRA `(.L_x_5109) ;  /* 0x0000013000007947 */ /* 0x000fea0003800000 */
.L_x_5108:
        /* <DEDUP_REMOVED lines=19> */
.L_x_5109:
        /* <DEDUP_REMOVED lines=11> */
[----:B------:R-:W-:Y:S05]  /*0370*/  CALL.REL.NOINC `($__internal_34_$__cuda_sm20_div_s64) ;  /* 0x0000442000007944 */ /* 0x000fea0003c00000 */
[----:B------:R-:W-:Y:S02]  /*0380*/  MOV R32, R20 ;  /* 0x0000001400207202 */ /* 0x000fe40000000f00 */
[----:B------:R-:W-:Y:S01]  /*0390*/  MOV R33, R21 ;  /* 0x0000001500217202 */ /* 0x000fe20000000f00 */
[----:B------:R-:W-:Y:S05]  /*03a0*/  BRA `(.L_x_5112) ;  /* 0x0000013000007947 */ /* 0x000fea0003800000 */
.L_x_5111:
        /* <DEDUP_REMOVED lines=19> */
.L_x_5112:
[----:B------:R-:W-:Y:S05]  /*04e0*/  BSYNC B0 ;  /* 0x0000000000007941 */ /* 0x000fea0003800000 */
.L_x_5110:
        /* <DEDUP_REMOVED lines=42> */
.L_x_5114:
        /* <DEDUP_REMOVED lines=19> */
.L_x_5115:
[----:B------:R-:W-:Y:S05]  /*08c0*/  BSYNC B0 ;  /* 0x0000000000007941 */ /* 0x000fea0003800000 */
.L_x_5113:
        /* <DEDUP_REMOVED lines=73> */
[----:B------:R-:W-:Y:S02]  /*0d60*/  MOV R40, R20 ;  /* 0x0000001400287202 */ /* 0x000fe40000000f00 */
[----:B------:R-:W-:Y:S01]  /*0d70*/  MOV R41, R21 ;  /* 0x0000001500297202 */ /* 0x000fe20000000f00 */
[----:B------:R-:W-:Y:S05]  /*0d80*/  BRA `(.L_x_5118) ;  /* 0x0000013000007947 */ /* 0x000fea0003800000 */
.L_x_5117:
        /* <DEDUP_REMOVED lines=19> */
.L_x_5118:
[----:B------:R-:W-:Y:S05]  /*0ec0*/  BSYNC B0 ;  /* 0x0000000000007941 */ /* 0x000fea0003800000 */
.L_x_5116:
        /* <DEDUP_REMOVED lines=41> */
.L_x_5120:
        /* <DEDUP_REMOVED lines=19> */
.L_x_5121:
[----:B------:R-:W-:Y:S05]  /*1290*/  BSYNC B0 ;  /* 0x0000000000007941 */ /* 0x000fea0003800000 */
.L_x_5119:
        /* <DEDUP_REMOVED lines=236> */
[----:B------:R-:W-:Y:S05]  /*2160*/  CALL.REL.NOINC `($__internal_34_$__cuda_sm20_div_s64) ;  /* 0x0000263000007944 */ /* 0x000fea0003c00000 */
        /* <DEDUP_REMOVED lines=9> */
.L_x_5126:
        /* <DEDUP_REMOVED lines=22> */
.L_x_5127:
[----:B------:R-:W-:Y:S05]  /*2360*/  BSYNC B0 ;  /* 0x0000000000007941 */ /* 0x000fea0003800000 */
.L_x_5125:
        /* <DEDUP_REMOVED lines=19> */
.L_x_5129:
        /* <DEDUP_REMOVED lines=22> */
.L_x_5130:
[----:B------:R-:W-:Y:S05]  /*2600*/  BSYNC B0 ;  /* 0x0000000000007941 */ /* 0x000fea0003800000 */
.L_x_5128:
        /* <DEDUP_REMOVED lines=11> */
[----:B------:R-:W-:Y:S05]  /*26c0*/  CALL.REL.NOINC `($__internal_34_$__cuda_sm20_div_s64) ;  /* 0x000020d000007944 */ /* 0x000fea0003c00000 */
[----:B------:R-:W-:-:S04]  /*26d0*/  IADD3 R19, P0, RZ, -R20, RZ ;  /* 0x80000014ff137210 */ /* 0x000fc80007f1e0ff */
[----:B------:R-:W-:Y:S01]  /*26e0*/  IADD3.X R18, RZ, ~R21, RZ, P0, !PT ;  /* 0x80000015ff127210 */ /* 0x000fe200007fe4ff */
[----:B------:R-:W-:-:S04]  /*26f0*/  IMAD.WIDE.U32 R42, R5, R19, R42 ;  /* 0x00000013052a7225 */ /* 0x000fc800078e002a */
[----:B------:R-:W-:-:S04]  /*2700*/  IMAD R18, R18, R5, RZ ;  /* 0x0000000512127224 */ /* 0x000fc800078e02ff */
[----:B------:R-:W-:-:S05]  /*2710*/  IMAD R4, R4, R19, R18 ;  /* 0x0000001304047224 */ /* 0x000fca00078e0212 */
[----:B------:R-:W-:Y:S01]  /*2720*/  IADD3 R4, R43, R4, RZ ;  /* 0x000000042b047210 */ /* 0x000fe20007ffe0ff */
[----:B------:R-:W-:Y:S05]  /*2730*/  BRA `(.L_x_5133) ;  /* 0x0000016000007947 */ /* 0x000fea0003800000 */
.L_x_5132:
        /* <DEDUP_REMOVED lines=22> */
.L_x_5133:
[----:B------:R-:W-:Y:S05]  /*28a0*/  BSYNC B0 ;  /* 0x0000000000007941 */ /* 0x000fea0003800000 */
.L_x_5131:
        /* <DEDUP_REMOVED lines=38> */
[----:B------:R-:W-:Y:S05]  /*2b10*/  CALL.REL.NOINC `($__internal_34_$__cuda_sm20_div_s64) ;  /* 0x00001c8000007944 */ /* 0x000fea0003c00000 */
        /* <DEDUP_REMOVED lines=12> */
.L_x_5135:
        /* <DEDUP_REMOVED lines=23> */
.L_x_5136:
[----:B------:R-:W-:Y:S05]  /*2d50*/  BSYNC B0 ;  /* 0x0000000000007941 */ /* 0x000fea0003800000 */
.L_x_5134:
        /* <DEDUP_REMOVED lines=18> */
.L_x_5138:
        /* <DEDUP_REMOVED lines=22> */
.L_x_5139:
[----:B------:R-:W-:Y:S05]  /*2fe0*/  BSYNC B0 ;  /* 0x0000000000007941 */ /* 0x000fea0003800000 */
.L_x_5137:
        /* <DEDUP_REMOVED lines=22> */
.L_x_5141:
        /* <DEDUP_REMOVED lines=23> */
.L_x_5142:
[----:B------:R-:W-:Y:S05]  /*32c0*/  BSYNC B0 ;  /* 0x0000000000007941 */ /* 0x000fea0003800000 */
.L_x_5140:
        /* <DEDUP_REMOVED lines=38> */
.L_x_5144:
        /* <DEDUP_REMOVED lines=23> */
.L_x_5145:
[----:B------:R-:W-:Y:S05]  /*36a0*/  BSYNC B0 ;  /* 0x0000000000007941 */ /* 0x000fea0003800000 */
.L_x_5143:
        /* <DEDUP_REMOVED lines=29> */
.L_x_5147:
        /* <DEDUP_REMOVED lines=23> */
.L_x_5148:
[----:B------:R-:W-:Y:S05]  /*39f0*/  BSYNC B0 ;  /* 0x0000000000007941 */ /* 0x000fea0003800000 */
.L_x_5146:
        /* <DEDUP_REMOVED lines=20> */
.L_x_5124:
[----:B------:R-:W-:-:S04]  /*3b40*/  LEA R2, P0, R38, c[0x0][0x200], 0x2 ;  /* 0x0000800026027a11 */ /* 0x000fc800078010ff */
[----:B------:R-:W-:-:S05]  /*3b50*/  LEA.HI.X R3, R38, c[0x0][0x204], R39, 0x2, P0 ;  /* 0x0000810026037a11 */ /* 0x000fca00000f1427 */
[----:B------:R0:W-:Y:S04]  /*3b60*/  STG.E [R2.64], R32 ;  /* 0x0000002002007986 */ /* 0x0001e8000c10190a */
.L_x_5123:
[----:B------:R-:W-:Y:S05]  /*3b70*/  BSYNC B1 ;  /* 0x0000000000017941 */ /* 0x000fea0003800000 */
.L_x_5122:
        /* <DEDUP_REMOVED lines=42> */
.L_x_5151:
        /* <DEDUP_REMOVED lines=37> */
.L_x_5150:
        /* <DEDUP_REMOVED lines=25> */
.L_x_5152:
[----:B------:R-:W-:-:S13]  /*4200*/  ISETP.LT.OR P4, PT, R14, c[0x0][0x314], P4 ;  /* 0x0000c5000e007a0c */ /* 0x000fda0002781670 */
[----:B------:R-:W-:Y:S05]  /*4210*/  @!P4 BRA `(.L_x_5149) ;  /* 0x000000a00000c947 */ /* 0x000fea0003800000 */
[----:B------:R-:W-:Y:S01]  /*4220*/  ISETP.GE.AND P0, PT, R7, R16, PT ;  /* 0x000000100700720c */ /* 0x000fe20003f06270 */
[----:B------:R-:W-:-:S12]  /*4230*/  BSSY B0, `(.L_x_5153) ;  /* 0x0000003000007945 */ /* 0x000fd80003800000 */
[----:B------:R-:W-:Y:S05]  /*4240*/  @P0 BRA `(.L_x_5154) ;  /* 0x0000001000000947 */ /* 0x000fea0003800000 */
[----:B------:R0:W5:Y:S02]  /*4250*/  LDG.E.128 R8, [R22.64] ;  /* 0x0000000a16087981 */ /* 0x000164000c1e1d00 */
.L_x_5154:
[----:B------:R-:W-:Y:S05]  /*4260*/  BSYNC B0 ;  /* 0x0000000000007941 */ /* 0x000fea0003800000 */
.L_x_5153:
[----:B------:R-:W1:Y:S02]  /*4270*/  LDS R5, [R6] ;  /* 0x0000000006057984 */ /* 0x000e640000000800 */
[C---:B-1---5:R-:W-:Y:S02]  /*4280*/  FFMA.FTZ R4, R5.reuse, R8, R4 ;  /* 0x0000000805047223 */ /* 0x062fe40000010004 */
[C---:B------:R-:W-:Y:S02]  /*4290*/  FFMA.FTZ R3, R5.reuse, R9, R3 ;  /* 0x0000000905037223 */ /* 0x040fe40000010003 */
[C---:B------:R-:W-:Y:S02]  /*42a0*/  FFMA.FTZ R2, R5.reuse, R10, R2 ;  /* 0x0000000a05027223 */ /* 0x040fe40000010002 */
[----:B------:R-:W-:Y:S02]  /*42b0*/  FFMA.FTZ R0, R5, R11, R0 ;  /* 0x0000000b05007223 */ /* 0x000fe40000010000 */
.L_x_5149:
        /* <DEDUP_REMOVED lines=78> */
        .weak           $__internal_34_$__cuda_sm20_div_s64
        .type           $__internal_34_$__cuda_sm20_div_s64,@function
        .size           $__internal_34_$__cuda_sm20_div_s64,(.L_x_8308 - $__internal_34_$__cuda_sm20_div_s64)
$__internal_34_$__cuda_sm20_div_s64:
        /* <DEDUP_REMOVED lines=83> */
[----:B------:R-:W-:Y:S05]  /*4cd0*/  RET.REL.NODEC R22 `(_ZN5flash32flash_fwd_splitkv_combine_kernelI23Flash_fwd_kernel_traitsILi128ELi64ELi64ELi4ELb0ELb0EN7cutlass10bfloat16_tE19Flash_kernel_traitsILi128ELi64ELi64ELi4ES3_EELi4ELi6ELb1EEEvNS_16Flash_fwd_paramsE) ;  /* 0xffffb32016007950 */ /* 0x000fea0003c3ffff */
.L_x_5155:
        /* <DEDUP_REMOVED lines=10> */
.L_x_8308:


//--------------------- .text._ZN5flash32flash_fwd_splitkv_combine_kernelI23Flash_fwd_kernel_traitsILi128ELi64ELi64ELi4ELb0ELb0EN7cutlass10bfloat16_tE19Flash_kernel_traitsILi128ELi64ELi64ELi4ES3_EELi4ELi5ELb1EEEvNS_16Flash_fwd_paramsE --------------------------
	.section	.text._ZN5flash32flash_fwd_splitkv_combine_kernelI23Flash_fwd_kernel_traitsILi128ELi64ELi64ELi4ELb0ELb0EN7cutlass10bfloat16_tE19Flash_kernel_traitsILi128ELi64ELi64ELi4ES3_EELi4ELi5ELb1EEEvNS_16Flash_fwd_paramsE,"ax",@progbits
	.sectioninfo	@"SHI_REGISTERS=52"
	.align	128
        .global         _ZN5flash32flash_fwd_splitkv_combine_kernelI23Flash_fwd_kernel_traitsILi128ELi64ELi64ELi4ELb0ELb0EN7cutlass10bfloat16_tE19Flash_kernel_traitsILi128ELi64ELi64ELi4ES3_EELi4ELi5ELb1EEEvNS_16Flash_fwd_paramsE
        .type           _ZN5flash32flash_fwd_splitkv_combine_kernelI23Flash_fwd_kernel_traitsILi128ELi64ELi64ELi4ELb0ELb0EN7cutlass10bfloat16_tE19Flash_kernel_traitsILi128ELi64ELi64ELi4ES3_EELi4ELi5ELb1EEEvNS_16Flash_fwd_paramsE,@function
        .size           _ZN5flash32flash_fwd_splitkv_combine_kernelI23Flash_fwd_kernel_traitsILi128ELi64ELi64ELi4ELb0ELb0EN7cutlass10bfloat16_tE19Flash_kernel_traitsILi128ELi64ELi64ELi4ES3_EELi4ELi5ELb1EEEvNS_16Flash_fwd_paramsE,(.L_x_8309 - _ZN5flash32flash_fwd_splitkv_combine_kernelI23Flash_fwd_kernel_traitsILi128ELi64ELi64ELi4ELb0ELb0EN7cutlass10bfloat16_tE19Flash_kernel_traitsILi128ELi64ELi64ELi4ES3_EELi4ELi5ELb1EEEvNS_16Flash_fwd_paramsE)
        .other          _ZN5flash32flash_fwd_splitkv_combine_kernelI23Flash_fwd_kernel_traitsILi128ELi64ELi64ELi4ELb0ELb0EN7cutlass10bfloat16_tE19Flash_kernel_traitsILi128ELi64ELi64ELi4ES3_EELi4ELi5ELb1EEEvNS_16Flash_fwd_paramsE,@"STO_CUDA_ENTRY STV_DEFAULT"
_ZN5flash32flash_fwd_splitkv_combine_kernelI23Flash_fwd_kernel_traitsILi128ELi64ELi64ELi4ELb0ELb0EN7cutlass10bfloat16_tE19Flash_kernel_traitsILi128ELi64ELi64ELi4ES3_EELi4ELi5ELb1EEEvNS_16Flash_fwd_paramsE:
.text._ZN5flash32flash_fwd_splitkv_combine_kernelI23Flash_fwd_kernel_traitsILi128ELi64ELi64ELi4ELb0ELb0EN7cutlass10bfloat16_tE19Flash_kernel_traitsILi128ELi64ELi64ELi4ES3_EELi4ELi5ELb1EEEvNS_16Flash_fwd_paramsE:
        /* <DEDUP_REMOVED lines=23> */
[----:B------:R-:W-:Y:S05]  /*0170*/  CALL.REL.NOINC `($__internal_35_$__cuda_sm20_div_s64) ;  /* 0x0000458000007944 */ /* 0x000fea0003c00000 */
[----:B------:R-:W-:Y:S05]  /*0180*/  BRA `(.L_x_5157) ;  /* 0x0000013000007947 */ /* 0x000fea0003800000 */
.L_x_5156:
        /* <DEDUP_REMOVED lines=19> */
.L_x_5157:
        /* <DEDUP_REMOVED lines=12> */
[----:B------:R-:W-:Y:S05]  /*0380*/  CALL.REL.NOINC `($__internal_35_$__cuda_sm20_div_s64) ;  /* 0x0000437000007944 */ /* 0x000fea0003c00000 */
[----:B------:R-:W-:Y:S02]  /*0390*/  MOV R28, R20 ;  /* 0x00000014001c7202 */ /* 0x000fe40000000f00 */
[----:B------:R-:W-:Y:S01]  /*03a0*/  MOV R29, R21 ;  /* 0x00000015001d7202 */ /* 0x000fe20000000f00 */
[----:B------:R-:W-:Y:S05]  /*03b0*/  BRA `(.L_x_5160) ;  /* 0x0000013000007947 */ /* 0x000fea0003800000 */
.L_x_5159:
        /* <DEDUP_REMOVED lines=19> */
.L_x_5160:
[----:B------:R-:W-:Y:S05]  /*04f0*/  BSYNC B0 ;  /* 0x0000000000007941 */ /* 0x000fea0003800000 */
.L_x_5158:
        /* <DEDUP_REMOVED lines=43> */
.L_x_5162:
        /* <DEDUP_REMOVED lines=19> */
.L_x_5163:
[----:B------:R-:W-:Y:S05]  /*08e0*/  BSYNC B0 ;  /* 0x0000000000007941 */ /* 0x000fea0003800000 */
.L_x_5161:
        /* <DEDUP_REMOVED lines=74> */
[----:B------:R-:W-:Y:S02]  /*0d90*/  MOV R32, R20 ;  /* 0x0000001400207202 */ /* 0x000fe40000000f00 */
[----:B------:R-:W-:Y:S01]  /*0da0*/  MOV R33, R21 ;  /* 0x0000001500217202 */ /* 0x000fe20000000f00 */
[----:B------:R-:W-:Y:S05]  /*0db0*/  BRA `(.L_x_5166) ;  /* 0x0000013000007947 */ /* 0x000fea0003800000 */
.L_x_5165:
        /* <DEDUP_REMOVED lines=19> */
.L_x_5166:
[----:B------:R-:W-:Y:S05]  /*0ef0*/  BSYNC B0 ;  /* 0x0000000000007941 */ /* 0x000fea0003800000 */
.L_x_5164:
        /* <DEDUP_REMOVED lines=42> */
.L_x_5168:
        /* <DEDUP_REMOVED lines=19> */
.L_x_5169:
[----:B------:R-:W-:Y:S05]  /*12d0*/  BSYNC B0 ;  /* 0x0000000000007941 */ /* 0x000fea0003800000 */
.L_x_5167:
        /* <DEDUP_REMOVED lines=131> */
.L_x_5171:
[----:B------:R-:W-:Y:S05]  /*1b10*/  BSYNC B0 ;  /* 0x0000000000007941 */ /* 0x000fea0003800000 */
.L_x_5170:
        /* <DEDUP_REMOVED lines=99> */
.L_x_5176:
        /* <DEDUP_REMOVED lines=22> */
.L_x_5177:
[----:B------:R-:W-:Y:S05]  /*22b0*/  BSYNC B0 ;  /* 0x0000000000007941 */ /* 0x000fea0003800000 */
.L_x_5175:
[----:B------:R-:W-:Y:S01]  /*22c0*/  LOP3.LUT R19, R17, R0, RZ, 0xfc, !PT ;  /* 0x0000000011137212 */ /* 0x000fe200078efcff */
[----:B------:R-:W-:Y:S03]  /*22d0*/  BSSY B0, `(.L_x_5178) ;  /* 0x0000028000007945 */ /* 0x000fe60003800000 */
[----:B------:R-:W-:-:S13]  /*22e0*/  ISETP.NE.U32.AND P0, PT, R19, RZ, PT ;  /* 0x000000ff1300720c */ /* 0x000fda0003f05070 */
[----:B------:R-:W-:Y:S05]  /*22f0*/  @!P0 BRA `(.L_x_5179) ;  /* 0x000000f000008947 */ /* 0x000fea0003800000 */
[----:B------:R-:W-:Y:S01]  /*2300*/  IMAD.MOV.U32 R24, RZ, RZ, R30 ;  /* 0x000000ffff187224 */ /* 0x000fe200078e001e */
[----:B------:R-:W-:Y:S02]  /*2310*/  MOV R23, R0 ;  /* 0x0000000000177202 */ /* 0x000fe40000000f00 */
[----:B------:R-:W-:Y:S02]  /*2320*/  MOV R22, 0x2340 ;  /* 0x0000234000167802 */ /* 0x000fe40000000f00 */
[----:B------:R-:W-:Y:S05]  /*2330*/  CALL.REL.NOINC `($__internal_35_$__cuda_sm20_div_s64) ;  /* 0x000023c000007944 */ /* 0x000fea0003c00000 */
        /* <DEDUP_REMOVED lines=11> */
.L_x_5179:
        /* <DEDUP_REMOVED lines=22> */
.L_x_5180:
[----:B------:R-:W-:Y:S05]  /*2550*/  BSYNC B0 ;  /* 0x0000000000007941 */ /* 0x000fea0003800000 */
.L_x_5178:
        /* <DEDUP_REMOVED lines=11> */
[----:B------:R-:W-:Y:S05]  /*2610*/  CALL.REL.NOINC `($__internal_35_$__cuda_sm20_div_s64) ;  /* 0x000020e000007944 */ /* 0x000fea0003c00000 */
[----:B------:R-:W-:-:S04]  /*2620*/  IADD3 R17, P0, RZ, -R20, RZ ;  /* 0x80000014ff117210 */ /* 0x000fc80007f1e0ff */
[----:B------:R-:W-:Y:S01]  /*2630*/  IADD3.X R18, RZ, ~R21, RZ, P0, !PT ;  /* 0x80000015ff127210 */ /* 0x000fe200007fe4ff */
[----:B------:R-:W-:-:S04]  /*2640*/  IMAD.WIDE.U32 R36, R5, R17, R36 ;  /* 0x0000001105247225 */ /* 0x000fc800078e0024 */
[----:B------:R-:W-:-:S04]  /*2650*/  IMAD R18, R18, R5, RZ ;  /* 0x0000000512127224 */ /* 0x000fc800078e02ff */
[----:B------:R-:W-:-:S05]  /*2660*/  IMAD R4, R4, R17, R18 ;  /* 0x0000001104047224 */ /* 0x000fca00078e0212 */
[----:B------:R-:W-:Y:S01]  /*2670*/  IADD3 R4, R37, R4, RZ ;  /* 0x0000000425047210 */ /* 0x000fe20007ffe0ff */
[----:B------:R-:W-:Y:S05]  /*2680*/  BRA `(.L_x_5183) ;  /* 0x0000016000007947 */ /* 0x000fea0003800000 */
.L_x_5182:
        /* <DEDUP_REMOVED lines=22> */
.L_x_5183:
[----:B------:R-:W-:Y:S05]  /*27f0*/  BSYNC B0 ;  /* 0x0000000000007941 */ /* 0x000fea0003800000 */
.L_x_5181:
        /* <DEDUP_REMOVED lines=38> */
[----:B------:R-:W-:Y:S05]  /*2a60*/  CALL.REL.NOINC `($__internal_35_$__cuda_sm20_div_s64) ;  /* 0x00001c9000007944 */ /* 0x000fea0003c00000 */
        /* <DEDUP_REMOVED lines=12> */
.L_x_5185:
        /* <DEDUP_REMOVED lines=23> */
.L_x_5186:
[----:B------:R-:W-:Y:S05]  /*2ca0*/  BSYNC B0 ;  /* 0x0000000000007941 */ /* 0x000fea0003800000 */
.L_x_5184:
        /* <DEDUP_REMOVED lines=19> */
.L_x_5188:
        /* <DEDUP_REMOVED lines=22> */
.L_x_5189:
[----:B------:R-:W-:Y:S05]  /*2f40*/  BSYNC B0 ;  /* 0x0000000000007941 */ /* 0x000fea0003800000 */
.L_x_5187:
        /* <DEDUP_REMOVED lines=20> */
.L_x_5191:
        /* <DEDUP_REMOVED lines=23> */
.L_x_5192:
[----:B------:R-:W-:Y:S05]  /*3200*/  BSYNC B0 ;  /* 0x0000000000007941 */ /* 0x000fea0003800000 */
.L_x_5190:
        /* <DEDUP_REMOVED lines=25> */
[----:B------:R-:W-:Y:S05]  /*33a0*/  CALL.REL.NOINC `($__internal_35_$__cuda_sm20_div_s64) ;  /* 0x0000135000007944 */ /* 0x000fea0003c00000 */
        /* <DEDUP_REMOVED lines=12> */
.L_x_5194:
        /* <DEDUP_REMOVED lines=23> */
.L_x_5195:
[----:B------:R-:W-:Y:S05]  /*35e0*/  BSYNC B0 ;  /* 0x0000000000007941 */ /* 0x000fea0003800000 */
.L_x_5193:
        /* <DEDUP_REMOVED lines=29> */
.L_x_5197:
        /* <DEDUP_REMOVED lines=23> */
.L_x_5198:
[----:B------:R-:W-:Y:S05]  /*3930*/  BSYNC B0 ;  /* 0x0000000000007941 */ /* 0x000fea0003800000 */
.L_x_5196:
        /* <DEDUP_REMOVED lines=20> */
.L_x_5174:
[----:B------:R-:W-:-:S04]  /*3a80*/  LEA R2, P0, R36, c[0x0][0x200], 0x2 ;  /* 0x0000800024027a11 */ /* 0x000fc800078010ff */
[----:B------:R-:W-:-:S05]  /*3a90*/  LEA.HI.X R3, R36, c[0x0][0x204], R37, 0x2, P0 ;  /* 0x0000810024037a11 */ /* 0x000fca00000f1425 */
[----:B------:R0:W-:Y:S04]  /*3aa0*/  STG.E [R2.64], R28 ;  /* 0x0000001c02007986 */ /* 0x0001e8000c10190a */
.L_x_5173:
[----:B------:R-:W-:Y:S05]  /*3ab0*/  BSYNC B1 ;  /* 0x0000000000017941 */ /* 0x000fea0003800000 */
.L_x_5172:
        /* <DEDUP_REMOVED lines=44> */
.L_x_5201:
        /* <DEDUP_REMOVED lines=37> */
.L_x_5200:
        /* <DEDUP_REMOVED lines=25> */
.L_x_5202:
[----:B------:R-:W-:-:S13]  /*4160*/  ISETP.LT.OR P4, PT, R14, c[0x0][0x314], P4 ;  /* 0x0000c5000e007a0c */ /* 0x000fda0002781670 */
[----:B------:R-:W-:Y:S05]  /*4170*/  @!P4 BRA `(.L_x_5199) ;  /* 0x000000a00000c947 */ /* 0x000fea0003800000 */
[----:B------:R-:W-:Y:S01]  /*4180*/  ISETP.GE.AND P0, PT, R12, R15, PT ;  /* 0x0000000f0c00720c */ /* 0x000fe20003f06270 */
[----:B------:R-:W-:-:S12]  /*4190*/  BSSY B0, `(.L_x_5203) ;  /* 0x0000003000007945 */ /* 0x000fd80003800000 */
[----:B------:R-:W-:Y:S05]  /*41a0*/  @P0 BRA `(.L_x_5204) ;  /* 0x0000001000000947 */ /* 0x000fea0003800000 */
[----:B------:R0:W5:Y:S02]  /*41b0*/  LDG.E.128 R8, [R22.64] ;  /* 0x0000000a16087981 */ /* 0x000164000c1e1d00 */
.L_x_5204:
[----:B------:R-:W-:Y:S05]  /*41c0*/  BSYNC B0 ;  /* 0x0000000000007941 */ /* 0x000fea0003800000 */
.L_x_5203:
[----:B------:R-:W1:Y:S02]  /*41d0*/  LDS R5, [R6] ;  /* 0x0000000006057984 */ /* 0x000e640000000800 */
[C---:B-1---5:R-:W-:Y:S02]  /*41e0*/  FFMA.FTZ R4, R5.reuse, R8, R4 ;  /* 0x0000000805047223 */ /* 0x062fe40000010004 */
[C---:B------:R-:W-:Y:S02]  /*41f0*/  FFMA.FTZ R3, R5.reuse, R9, R3 ;  /* 0x0000000905037223 */ /* 0x040fe40000010003 */
[C---:B------:R-:W-:Y:S02]  /*4200*/  FFMA.FTZ R2, R5.reuse, R10, R2 ;  /* 0x0000000a05027223 */ /* 0x040fe40000010002 */
[----:B------:R-:W-:Y:S02]  /*4210*/  FFMA.FTZ R0, R5, R11, R0 ;  /* 0x0000000b05007223 */ /* 0x000fe40000010000 */
.L_x_5199:
        /* <DEDUP_REMOVED lines=78> */
        .weak           $__internal_35_$__cuda_sm20_div_s64
        .type           $__internal_35_$__cuda_sm20_div_s64,@function
        .size           $__internal_35_$__cuda_sm20_div_s64,(.L_x_8309 - $__internal_35_$__cuda_sm20_div_s64)
$__internal_35_$__cuda_sm20_div_s64:
        /* <DEDUP_REMOVED lines=83> */
[----:B------:R-:W-:Y:S06]  /*4c30*/  RET.REL.NODEC R26 `(_ZN5flash32flash_fwd_splitkv_combine_kernelI23Flash_fwd_kernel_traitsILi128ELi64ELi64ELi4ELb0ELb0EN7cutlass10bfloat16_tE19Flash_kernel_traitsILi128ELi64ELi64ELi4ES3_EELi4ELi5ELb1EEEvNS_16Flash_fwd_paramsE) ;  /* 0xffffb3c01a007950 */ /* 0x000fec0003c3ffff */
.L_x_5205:
        /* <DEDUP_REMOVED lines=12> */
.L_x_8309:


//--------------------- .text._ZN5flash32flash_fwd_splitkv_combine_kernelI23Flash_fwd_kernel_traitsILi128ELi64ELi64ELi4ELb0ELb0EN7cutlass10bfloat16_tE19Flash_kernel_traitsILi128ELi64ELi64ELi4ES3_EELi4ELi4ELb1EEEvNS_16Flash_fwd_paramsE --------------------------
	.section	.text._ZN5flash32flash_fwd_splitkv_combine_kernelI23Flash_fwd_kernel_traitsILi128ELi64ELi64ELi4ELb0ELb0EN7cutlass10bfloat16_tE19Flash_kernel_traitsILi128ELi64ELi64ELi4ES3_EELi4ELi4ELb1EEEvNS_16Flash_fwd_paramsE,"ax",@progbits
	.sectioninfo	@"SHI_REGISTERS=52"
	.align	128
        .global         _ZN5flash32flash_fwd_splitkv_combine_kernelI23Flash_fwd_kernel_traitsILi128ELi64ELi64ELi4ELb0ELb0EN7cutlass10bfloat16_tE19Flash_kernel_traitsILi128ELi64ELi64ELi4ES3_EELi4ELi4ELb1EEEvNS_16Flash_fwd_paramsE
        .type           _ZN5flash32flash_fwd_splitkv_combine_kernelI23Flash_fwd_kernel_traitsILi128ELi64ELi64ELi4ELb0ELb0EN7cutlass10bfloat16_tE19Flash_kernel_traitsILi128ELi64ELi64ELi4ES3_EELi4ELi4ELb1EEEvNS_16Flash_fwd_paramsE,@function
        .size           _ZN5flash32flash_fwd_splitkv_combine_kernelI23Flash_fwd_kernel_traitsILi128ELi64ELi64ELi4ELb0ELb0EN7cutlass10bfloat16_tE19Flash_kernel_traitsILi128ELi64ELi64ELi4ES3_EELi4ELi4ELb1EEEvNS_16Flash_fwd_paramsE,(.L_x_8310 - _ZN5flash32flash_fwd_splitkv_combine_kernelI23Flash_fwd_kernel_traitsILi128ELi64ELi64ELi4ELb0ELb0EN7cutlass10bfloat16_tE19Flash_kernel_traitsILi128ELi64ELi64ELi4ES3_EELi4ELi4ELb1EEEvNS_16Flash_fwd_paramsE)
        .other          _ZN5flash32flash_fwd_splitkv_combine_kernelI23Flash_fwd_kernel_traitsILi128ELi64ELi64ELi4ELb0ELb0EN7cutlass10bfloat16_tE19Flash_kernel_traitsILi128ELi64ELi64ELi4ES3_EELi4ELi4ELb1EEEvNS_16Flash_fwd_paramsE,@"STO_CUDA_ENTRY STV_DEFAULT"
_ZN5flash32flash_fwd_splitkv_combine_kernelI23Flash_fwd_kernel_traitsILi128ELi64ELi64ELi4ELb0ELb0EN7cutlass10bfloat16_tE19Flash_kernel_traitsILi128ELi64ELi64ELi4ES3_EELi4ELi4ELb1EEEvNS_16Flash_fwd_paramsE:
.text._ZN5flash32flash_fwd_splitkv_combine_kernelI23Flash_fwd_kernel_traitsILi128ELi64ELi64ELi4ELb0ELb0EN7cutlass10bfloat16_tE19Flash_kernel_traitsILi128ELi64ELi64ELi4ES3_EELi4ELi4ELb1EEEvNS_16Flash_fwd_paramsE:
        /* <DEDUP_REMOVED lines=23> */
[----:B------:R-:W-:Y:S05]  /*0170*/  CALL.REL.NOINC `($__internal_36_$__cuda_sm20_div_s64) ;  /* 0x0000458000007944 */ /* 0x000fea0003c00000 */
[----:B------:R-:W-:Y:S05]  /*0180*/  BRA `(.L_x_5207) ;  /* 0x0000013000007947 */ /* 0x000fea0003800000 */
.L_x_5206:
        /* <DEDUP_REMOVED lines=19> */
.L_x_5207:
        /* <DEDUP_REMOVED lines=12> */
[----:B------:R-:W-:Y:S05]  /*0380*/  CALL.REL.NOINC `($__internal_36_$__cuda_sm20_div_s64) ;  /* 0x0000437000007944 */ /* 0x000fea0003c00000 */
[----:B------:R-:W-:Y:S02]  /*0390*/  MOV R28, R20 ;  /* 0x00000014001c7202 */ /* 0x000fe40000000f00 */
[----:B------:R-:W-:Y:S01]  /*03a0*/  MOV R29, R21 ;  /* 0x00000015001d7202 */ /* 0x000fe20000000f00 */
[----:B------:R-:W-:Y:S05]  /*03b0*/  BRA `(.L_x_5210) ;  /* 0x0000013000007947 */ /* 0x000fea0003800000 */
.L_x_5209:
        /* <DEDUP_REMOVED lines=19> */
.L_x_5210:
[----:B------:R-:W-:Y:S05]  /*04f0*/  BSYNC B0 ;  /* 0x0000000000007941 */ /* 0x000fea0003800000 */
.L_x_5208:
        /* <DEDUP_REMOVED lines=43> */
.L_x_5212:
        /* <DEDUP_REMOVED lines=19> */
.L_x_5213:
[----:B------:R-:W-:Y:S05]  /*08e0*/  BSYNC B0 ;  /* 0x0000000000007941 */ /* 0x000fea0003800000 */
.L_x_5211:
        /* <DEDUP_REMOVED lines=74> */
[----:B------:R-:W-:Y:S02]  /*0d90*/  MOV R32, R20 ;  /* 0x0000001400207202 */ /* 0x000fe40000000f00 */
[----:B------:R-:W-:Y:S01]  /*0da0*/  MOV R33, R21 ;  /* 0x0000001500217202 */ /* 0x000fe20000000f00 */
[----:B------:R-:W-:Y:S05]  /*0db0*/  BRA `(.L_x_5216) ;  /* 0x0000013000007947 */ /* 0x000fea0003800000 */
.L_x_5215:
        /* <DEDUP_REMOVED lines=19> */
.L_x_5216:
[----:B------:R-:W-:Y:S05]  /*0ef0*/  BSYNC B0 ;  /* 0x0000000000007941 */ /* 0x000fea0003800000 */
.L_x_5214:
        /* <DEDUP_REMOVED lines=42> */
.L_x_5218:
        /* <DEDUP_REMOVED lines=19> */
.L_x_5219:
[----:B------:R-:W-:Y:S05]  /*12d0*/  BSYNC B0 ;  /* 0x0000000000007941 */ /* 0x000fea0003800000 */
.L_x_5217:
        /* <DEDUP_REMOVED lines=131> */
.L_x_5221:
[----:B------:R-:W-:Y:S05]  /*1b10*/  BSYNC B0 ;  /* 0x0000000000007941 */ /* 0x000fea0003800000 */
.L_x_5220:
        /* <DEDUP_REMOVED lines=95> */
.L_x_5226:
        /* <DEDUP_REMOVED lines=22> */
.L_x_5227:
[----:B------:R-:W-:Y:S05]  /*2270*/  BSYNC B0 ;  /* 0x0000000000007941 */ /* 0x000fea0003800000 */
.L_x_5225:
[----:B------:R-:W-:Y:S01]  /*2280*/  LOP3.LUT R19, R17, R0, RZ, 0xfc, !PT ;  /* 0x0000000011137212 */ /* 0x000fe200078efcff */
[----:B------:R-:W-:Y:S03]  /*2290*/  BSSY B0, `(.L_x_5228) ;  /* 0x0000028000007945 */ /* 0x000fe60003800000 */
[----:B------:R-:W-:-:S13]  /*22a0*/  ISETP.NE.U32.AND P0, PT, R19, RZ, PT ;  /* 0x000000ff1300720c */ /* 0x000fda0003f05070 */
[----:B------:R-:W-:Y:S05]  /*22b0*/  @!P0 BRA `(.L_x_5229) ;  /* 0x000000f000008947 */ /* 0x000fea0003800000 */
[----:B------:R-:W-:Y:S01]  /*22c0*/  IMAD.MOV.U32 R24, RZ, RZ, R30 ;  /* 0x000000ffff187224 */ /* 0x000fe200078e001e */
[----:B------:R-:W-:Y:S02]  /*22d0*/  MOV R23, R0 ;  /* 0x0000000000177202 */ /* 0x000fe40000000f00 */
[----:B------:R-:W-:Y:S02]  /*22e0*/  MOV R22, 0x2300 ;  /* 0x0000230000167802 */ /* 0x000fe40000000f00 */
[----:B------:R-:W-:Y:S05]  /*22f0*/  CALL.REL.NOINC `($__internal_36_$__cuda_sm20_div_s64) ;  /* 0x0000240000007944 */ /* 0x000fea0003c00000 */
        /* <DEDUP_REMOVED lines=11> */
.L_x_5229:
        /* <DEDUP_REMOVED lines=22> */
.L_x_5230:
[----:B------:R-:W-:Y:S05]  /*2510*/  BSYNC B0 ;  /* 0x0000000000007941 */ /* 0x000fea0003800000 */
.L_x_5228:
        /* <DEDUP_REMOVED lines=11> */
[----:B------:R-:W-:Y:S05]  /*25d0*/  CALL.REL.NOINC `($__internal_36_$__cuda_sm20_div_s64) ;  /* 0x0000212000007944 */ /* 0x000fea0003c00000 */
[----:B------:R-:W-:-:S04]  /*25e0*/  IADD3 R17, P0, RZ, -R20, RZ ;  /* 0x80000014ff117210 */ /* 0x000fc80007f1e0ff */
[----:B------:R-:W-:Y:S01]  /*25f0*/  IADD3.X R18, RZ, ~R21, RZ, P0, !PT ;  /* 0x80000015ff127210 */ /* 0x000fe200007fe4ff */
[----:B------:R-:W-:-:S04]  /*2600*/  IMAD.WIDE.U32 R36, R5, R17, R36 ;  /* 0x0000001105247225 */ /* 0x000fc800078e0024 */
[----:B------:R-:W-:-:S04]  /*2610*/  IMAD R18, R18, R5, RZ ;  /* 0x0000000512127224 */ /* 0x000fc800078e02ff */
[----:B------:R-:W-:-:S05]  /*2620*/  IMAD R4, R4, R17, R18 ;  /* 0x0000001104047224 */ /* 0x000fca00078e0212 */
[----:B------:R-:W-:Y:S01]  /*2630*/  IADD3 R4, R37, R4, RZ ;  /* 0x0000000425047210 */ /* 0x000fe20007ffe0ff */
[----:B------:R-:W-:Y:S05]  /*2640*/  BRA `(.L_x_5233) ;  /* 0x0000016000007947 */ /* 0x000fea0003800000 */
.L_x_5232:
        /* <DEDUP_REMOVED lines=22> */
.L_x_5233:
[----:B------:R-:W-:Y:S05]  /*27b0*/  BSYNC B0 ;  /* 0x0000000000007941 */ /* 0x000fea0003800000 */
.L_x_5231:
        /* <DEDUP_REMOVED lines=38> */
[----:B------:R-:W-:Y:S05]  /*2a20*/  CALL.REL.NOINC `($__internal_36_$__cuda_sm20_div_s64) ;  /* 0x00001cd000007944 */ /* 0x000fea0003c00000 */
        /* <DEDUP_REMOVED lines=12> */
.L_x_5235:
        /* <DEDUP_REMOVED lines=23> */
.L_x_5236:
[----:B------:R-:W-:Y:S05]  /*2c60*/  BSYNC B0 ;  /* 0x0000000000007941 */ /* 0x000fea0003800000 */
.L_x_5234:
        /* <DEDUP_REMOVED lines=19> */
.L_x_5238:
        /* <DEDUP_REMOVED lines=22> */
.L_x_5239:
[----:B------:R-:W-:Y:S05]  /*2f00*/  BSYNC B0 ;  /* 0x0000000000007941 */ /* 0x000fea0003800000 */
.L_x_5237:
        /* <DEDUP_REMOVED lines=20> */
.L_x_5241:
        /* <DEDUP_REMOVED lines=23> */
.L_x_5242:
[----:B------:R-:W-:Y:S05]  /*31c0*/  BSYNC B0 ;  /* 0x0000000000007941 */ /* 0x000fea0003800000 */
.L_x_5240:
        /* <DEDUP_REMOVED lines=25> */
[----:B------:R-:W-:Y:S05]  /*3360*/  CALL.REL.NOINC `($__internal_36_$__cuda_sm20_div_s64) ;  /* 0x0000139000007944 */ /* 0x000fea0003c00000 */
        /* <DEDUP_REMOVED lines=12> */
.L_x_5244:
        /* <DEDUP_REMOVED lines=23> */
.L_x_5245:
[----:B------:R-:W-:Y:S05]  /*35a0*/  BSYNC B0 ;  /* 0x0000000000007941 */ /* 0x000fea0003800000 */
.L_x_5243:
        /* <DEDUP_REMOVED lines=29> */
.L_x_5247:
        /* <DEDUP_REMOVED lines=23> */
.L_x_5248:
[----:B------:R-:W-:Y:S05]  /*38f0*/  BSYNC B0 ;  /* 0x0000000000007941 */ /* 0x000fea0003800000 */
.L_x_5246:
        /* <DEDUP_REMOVED lines=20> */
.L_x_5224:
[----:B------:R-:W-:-:S04]  /*3a40*/  LEA R2, P0, R36, c[0x0][0x200], 0x2 ;  /* 0x0000800024027a11 */ /* 0x000fc800078010ff */
[----:B------:R-:W-:-:S05]  /*3a50*/  LEA.HI.X R3, R36, c[0x0][0x204], R37, 0x2, P0 ;  /* 0x0000810024037a11 */ /* 0x000fca00000f1425 */
[----:B------:R0:W-:Y:S04]  /*3a60*/  STG.E [R2.64], R28 ;  /* 0x0000001c02007986 */ /* 0x0001e8000c10190a */
.L_x_5223:
[----:B------:R-:W-:Y:S05]  /*3a70*/  BSYNC B1 ;  /* 0x0000000000017941 */ /* 0x000fea0003800000 */
.L_x_5222:
        /* <DEDUP_REMOVED lines=48> */
.L_x_5251:
        /* <DEDUP_REMOVED lines=37> */
.L_x_5250:
        /* <DEDUP_REMOVED lines=25> */
.L_x_5252:
[----:B------:R-:W-:-:S13]  /*4160*/  ISETP.LT.OR P4, PT, R13, c[0x0][0x314], P4 ;  /* 0x0000c5000d007a0c */ /* 0x000fda0002781670 */
[----:B------:R-:W-:Y:S05]  /*4170*/  @!P4 BRA `(.L_x_5249) ;  /* 0x000000a00000c947 */ /* 0x000fea0003800000 */
[----:B------:R-:W-:Y:S01]  /*4180*/  ISETP.GE.AND P0, PT, R15, R14, PT ;  /* 0x0000000e0f00720c */ /* 0x000fe20003f06270 */
[----:B------:R-:W-:-:S12]  /*4190*/  BSSY B0, `(.L_x_5253) ;  /* 0x0000003000007945 */ /* 0x000fd80003800000 */
[----:B------:R-:W-:Y:S05]  /*41a0*/  @P0 BRA `(.L_x_5254) ;  /* 0x0000001000000947 */ /* 0x000fea0003800000 */
[----:B------:R0:W5:Y:S02]  /*41b0*/  LDG.E.128 R8, [R22.64] ;  /* 0x0000000a16087981 */ /* 0x000164000c1e1d00 */
.L_x_5254:
[----:B------:R-:W-:Y:S05]  /*41c0*/  BSYNC B0 ;  /* 0x0000000000007941 */ /* 0x000fea0003800000 */
.L_x_5253:
[----:B------:R-:W1:Y:S02]  /*41d0*/  LDS R5, [R6] ;  /* 0x0000000006057984 */ /* 0x000e640000000800 */
[C---:B-1---5:R-:W-:Y:S02]  /*41e0*/  FFMA.FTZ R4, R5.reuse, R8, R4 ;  /* 0x0000000805047223 */ /* 0x062fe40000010004 */
[C---:B------:R-:W-:Y:S02]  /*41f0*/  FFMA.FTZ R3, R5.reuse, R9, R3 ;  /* 0x0000000905037223 */ /* 0x040fe40000010003 */
[C---:B------:R-:W-:Y:S02]  /*4200*/  FFMA.FTZ R2, R5.reuse, R10, R2 ;  /* 0x0000000a05027223 */ /* 0x040fe40000010002 */
[----:B------:R-:W-:Y:S02]  /*4210*/  FFMA.FTZ R0, R5, R11, R0 ;  /* 0x0000000b05007223 */ /* 0x000fe40000010000 */
.L_x_5249:
        /* <DEDUP_REMOVED lines=78> */
        .weak           $__internal_36_$__cuda_sm20_div_s64
        .type           $__internal_36_$__cuda_sm20_div_s64,@function
        .size           $__internal_36_$__cuda_sm20_div_s64,(.L_x_8310 - $__internal_36_$__cuda_sm20_div_s64)
$__internal_36_$__cuda_sm20_div_s64:
        /* <DEDUP_REMOVED lines=83> */
[----:B------:R-:W-:Y:S06]  /*4c30*/  RET.REL.NODEC R26 `(_ZN5flash32flash_fwd_splitkv_combine_kernelI23Flash_fwd_kernel_traitsILi128ELi64ELi64ELi4ELb0ELb0EN7cutlass10bfloat16_tE19Flash_kernel_traitsILi128ELi64ELi64ELi4ES3_EELi4ELi4ELb1EEEvNS_16Flash_fwd_paramsE) ;  /* 0xffffb3c01a007950 */ /* 0x000fec0003c3ffff */
.L_x_5255:
        /* <DEDUP_REMOVED lines=12> */
.L_x_8310:


//--------------------- .text._ZN5flash32flash_fwd_splitkv_combine_kernelI23Flash_fwd_kernel_traitsILi128ELi64ELi64ELi4ELb0ELb0EN7cutlass10bfloat16_tE19Flash_kernel_traitsILi128ELi64ELi64ELi4ES3_EELi4ELi3ELb1EEEvNS_16Flash_fwd_paramsE --------------------------
	.section	.text._ZN5flash32flash_fwd_splitkv_combine_kernelI23Flash_fwd_kernel_traitsILi128ELi64ELi64ELi4ELb0ELb0EN7cutlass10bfloat16_tE19Flash_kernel_traitsILi128ELi64ELi64ELi4ES3_EELi4ELi3ELb1EEEvNS_16Flash_fwd_paramsE,"ax",@progbits
	.sectioninfo	@"SHI_REGISTERS=52"
	.align	128
        .global         _ZN5flash32flash_fwd_splitkv_combine_kernelI23Flash_fwd_kernel_traitsILi128ELi64ELi64ELi4ELb0ELb0EN7cutlass10bfloat16_tE19Flash_kernel_traitsILi128ELi64ELi64ELi4ES3_EELi4ELi3ELb1EEEvNS_16Flash_fwd_paramsE
        .type           _ZN5flash32flash_fwd_splitkv_combine_kernelI23Flash_fwd_kernel_traitsILi128ELi64ELi64ELi4ELb0ELb0EN7cutlass10bfloat16_tE19Flash_kernel_traitsILi128ELi64ELi64ELi4ES3_EELi4ELi3ELb1EEEvNS_16Flash_fwd_paramsE,@function
        .size           _ZN5flash32flash_fwd_splitkv_combine_kernelI23Flash_fwd_kernel_traitsILi128ELi64ELi64ELi4ELb0ELb0EN7cutlass10bfloat16_tE19Flash_kernel_traitsILi128ELi64ELi64ELi4ES3_EELi4ELi3ELb1EEEvNS_16Flash_fwd_paramsE,(.L_x_8311 - _ZN5flash32flash_fwd_splitkv_combine_kernelI23Flash_fwd_kernel_traitsILi128ELi64ELi64ELi4ELb0ELb0EN7cutlass10bfloat16_tE19Flash_kernel_traitsILi128ELi64ELi64ELi4ES3_EELi4ELi3ELb1EEEvNS_16Flash_fwd_paramsE)
        .other          _ZN5flash32flash_fwd_splitkv_combine_kernelI23Flash_fwd_kernel_traitsILi128ELi64ELi64ELi4ELb0ELb0EN7cutlass10bfloat16_tE19Flash_kernel_traitsILi128ELi64ELi64ELi4ES3_EELi4ELi3ELb1EEEvNS_16Flash_fwd_paramsE,@"STO_CUDA_ENTRY STV_DEFAULT"
_ZN5flash32flash_fwd_splitkv_combine_kernelI23Flash_fwd_kernel_traitsILi128ELi64ELi64ELi4ELb0ELb0EN7cutlass10bfloat16_tE19Flash_kernel_traitsILi128ELi64ELi64ELi4ES3_EELi4ELi3ELb1EEEvNS_16Flash_fwd_paramsE:
.text._ZN5flash32flash_fwd_splitkv_combine_kernelI23Flash_fwd_kernel_traitsILi128ELi64ELi64ELi4ELb0ELb0EN7cutlass10bfloat16_tE19Flash_kernel_traitsILi128ELi64ELi64ELi4ES3_EELi4ELi3ELb1EEEvNS_16Flash_fwd_paramsE:
        /* <DEDUP_REMOVED lines=23> */
[----:B------:R-:W-:Y:S05]  /*0170*/  CALL.REL.NOINC `($__internal_37_$__cuda_sm20_div_s64) ;  /* 0x0000454000007944 */ /* 0x000fea0003c00000 */
[----:B------:R-:W-:Y:S05]  /*0180*/  BRA `(.L_x_5257) ;  /* 0x0000013000007947 */ /* 0x000fea0003800000 */
.L_x_5256:
        /* <DEDUP_REMOVED lines=19> */
.L_x_5257:
        /* <DEDUP_REMOVED lines=12> */
[----:B------:R-:W-:Y:S05]  /*0380*/  CALL.REL.NOINC `($__internal_37_$__cuda_sm20_div_s64) ;  /* 0x0000433000007944 */ /* 0x000fea0003c00000 */
[----:B------:R-:W-:Y:S02]  /*0390*/  MOV R28, R20 ;  /* 0x00000014001c7202 */ /* 0x000fe40000000f00 */
[----:B------:R-:W-:Y:S01]  /*03a0*/  MOV R29, R21 ;  /* 0x00000015001d7202 */ /* 0x000fe20000000f00 */
[----:B------:R-:W-:Y:S05]  /*03b0*/  BRA `(.L_x_5260) ;  /* 0x0000013000007947 */ /* 0x000fea0003800000 */
.L_x_5259:
        /* <DEDUP_REMOVED lines=19> */
.L_x_5260:
[----:B------:R-:W-:Y:S05]  /*04f0*/  BSYNC B0 ;  /* 0x0000000000007941 */ /* 0x000fea0003800000 */
.L_x_5258:
        /* <DEDUP_REMOVED lines=43> */
.L_x_5262:
        /* <DEDUP_REMOVED lines=19> */
.L_x_5263:
[----:B------:R-:W-:Y:S05]  /*08e0*/  BSYNC B0 ;  /* 0x0000000000007941 */ /* 0x000fea0003800000 */
.L_x_5261:
        /* <DEDUP_REMOVED lines=74> */
[----:B------:R-:W-:Y:S02]  /*0d90*/  MOV R32, R20 ;  /* 0x0000001400207202 */ /* 0x000fe40000000f00 */
[----:B------:R-:W-:Y:S01]  /*0da0*/  MOV R33, R21 ;  /* 0x0000001500217202 */ /* 0x000fe20000000f00 */
[----:B------:R-:W-:Y:S05]  /*0db0*/  BRA `(.L_x_5266) ;  /* 0x0000013000007947 */ /* 0x000fea0003800000 */
.L_x_5265:
        /* <DEDUP_REMOVED lines=19> */
.L_x_5266:
[----:B------:R-:W-:Y:S05]  /*0ef0*/  BSYNC B0 ;  /* 0x0000000000007941 */ /* 0x000fea0003800000 */
.L_x_5264:
        /* <DEDUP_REMOVED lines=42> */
.L_x_5268:
        /* <DEDUP_REMOVED lines=19> */
.L_x_5269:
[----:B------:R-:W-:Y:S05]  /*12d0*/  BSYNC B0 ;  /* 0x0000000000007941 */ /* 0x000fea0003800000 */
.L_x_5267:
        /* <DEDUP_REMOVED lines=131> */
.L_x_5271:
[----:B------:R-:W-:Y:S05]  /*1b10*/  BSYNC B0 ;  /* 0x0000000000007941 */ /* 0x000fea0003800000 */
.L_x_5270:
        /* <DEDUP_REMOVED lines=91> */
.L_x_5276:
        /* <DEDUP_REMOVED lines=22> */
.L_x_5277:
[----:B------:R-:W-:Y:S05]  /*2230*/  BSYNC B0 ;  /* 0x0000000000007941 */ /* 0x000fea0003800000 */
.L_x_5275:
[----:B------:R-:W-:Y:S01]  /*2240*/  LOP3.LUT R19, R17, R0, RZ, 0xfc, !PT ;  /* 0x0000000011137212 */ /* 0x000fe200078efcff */
[----:B------:R-:W-:Y:S03]  /*2250*/  BSSY B0, `(.L_x_5278) ;  /* 0x0000028000007945 */ /* 0x000fe60003800000 */
[----:B------:R-:W-:-:S13]  /*2260*/  ISETP.NE.U32.AND P0, PT, R19, RZ, PT ;  /* 0x000000ff1300720c */ /* 0x000fda0003f05070 */
[----:B------:R-:W-:Y:S05]  /*2270*/  @!P0 BRA `(.L_x_5279) ;  /* 0x000000f000008947 */ /* 0x000fea0003800000 */
[----:B------:R-:W-:Y:S01]  /*2280*/  IMAD.MOV.U32 R24, RZ, RZ, R30 ;  /* 0x000000ffff187224 */ /* 0x000fe200078e001e */
[----:B------:R-:W-:Y:S02]  /*2290*/  MOV R23, R0 ;  /* 0x0000000000177202 */ /* 0x000fe40000000f00 */
[----:B------:R-:W-:Y:S02]  /*22a0*/  MOV R22, 0x22c0 ;  /* 0x000022c000167802 */ /* 0x000fe40000000f00 */
[----:B------:R-:W-:Y:S05]  /*22b0*/  CALL.REL.NOINC `($__internal_37_$__cuda_sm20_div_s64) ;  /* 0x0000240000007944 */ /* 0x000fea0003c00000 */
        /* <DEDUP_REMOVED lines=11> */
.L_x_5279:
        /* <DEDUP_REMOVED lines=22> */
.L_x_5280:
[----:B------:R-:W-:Y:S05]  /*24d0*/  BSYNC B0 ;  /* 0x0000000000007941 */ /* 0x000fea0003800000 */
.L_x_5278:
        /* <DEDUP_REMOVED lines=11> */
[----:B------:R-:W-:Y:S05]  /*2590*/  CALL.REL.NOINC `($__internal_37_$__cuda_sm20_div_s64) ;  /* 0x0000212000007944 */ /* 0x000fea0003c00000 */
[----:B------:R-:W-:-:S04]  /*25a0*/  IADD3 R17, P0, RZ, -R20, RZ ;  /* 0x80000014ff117210 */ /* 0x000fc80007f1e0ff */
[----:B------:R-:W-:Y:S01]  /*25b0*/  IADD3.X R18, RZ, ~R21, RZ, P0, !PT ;  /* 0x80000015ff127210 */ /* 0x000fe200007fe4ff */
[----:B------:R-:W-:-:S04]  /*25c0*/  IMAD.WIDE.U32 R36, R5, R17, R36 ;  /* 0x0000001105247225 */ /* 0x000fc800078e0024 */
[----:B------:R-:W-:-:S04]  /*25d0*/  IMAD R18, R18, R5, RZ ;  /* 0x0000000512127224 */ /* 0x000fc800078e02ff */
[----:B------:R-:W-:-:S05]  /*25e0*/  IMAD R4, R4, R17, R18 ;  /* 0x0000001104047224 */ /* 0x000fca00078e0212 */
[----:B------:R-:W-:Y:S01]  /*25f0*/  IADD3 R4, R37, R4, RZ ;  /* 0x0000000425047210 */ /* 0x000fe20007ffe0ff */
[----:B------:R-:W-:Y:S05]  /*2600*/  BRA `(.L_x_5283) ;  /* 0x0000016000007947 */ /* 0x000fea0003800000 */
.L_x_5282:
        /* <DEDUP_REMOVED lines=22> */
.L_x_5283:
[----:B------:R-:W-:Y:S05]  /*2770*/  BSYNC B0 ;  /* 0x0000000000007941 */ /* 0x000fea0003800000 */
.L_x_5281:
        /* <DEDUP_REMOVED lines=38> */
[----:B------:R-:W-:Y:S05]  /*29e0*/  CALL.REL.NOINC `($__internal_37_$__cuda_sm20_div_s64) ;  /* 0x00001cd000007944 */ /* 0x000fea0003c00000 */
        /* <DEDUP_REMOVED lines=12> */
.L_x_5285:
        /* <DEDUP_REMOVED lines=23> */
.L_x_5286:
[----:B------:R-:W-:Y:S05]  /*2c20*/  BSYNC B0 ;  /* 0x0000000000007941 */ /* 0x000fea0003800000 */
.L_x_5284:
        /* <DEDUP_REMOVED lines=19> */
.L_x_5288:
        /* <DEDUP_REMOVED lines=22> */
.L_x_5289:
[----:B------:R-:W-:Y:S05]  /*2ec0*/  BSYNC B0 ;  /* 0x0000000000007941 */ /* 0x000fea0003800000 */
.L_x_5287:
        /* <DEDUP_REMOVED lines=20> */
.L_x_5291:
        /* <DEDUP_REMOVED lines=23> */
.L_x_5292:
[----:B------:R-:W-:Y:S05]  /*3180*/  BSYNC B0 ;  /* 0x0000000000007941 */ /* 0x000fea0003800000 */
.L_x_5290:
        /* <DEDUP_REMOVED lines=25> */
[----:B------:R-:W-:Y:S05]  /*3320*/  CALL.REL.NOINC `($__internal_37_$__cuda_sm20_div_s64) ;  /* 0x0000139000007944 */ /* 0x000fea0003c00000 */
        /* <DEDUP_REMOVED lines=12> */
.L_x_5294:
        /* <DEDUP_REMOVED lines=23> */
.L_x_5295:
[----:B------:R-:W-:Y:S05]  /*3560*/  BSYNC B0 ;  /* 0x0000000000007941 */ /* 0x000fea0003800000 */
.L_x_5293:
        /* <DEDUP_REMOVED lines=29> */
.L_x_5297:
        /* <DEDUP_REMOVED lines=23> */
.L_x_5298:
[----:B------:R-:W-:Y:S05]  /*38b0*/  BSYNC B0 ;  /* 0x0000000000007941 */ /* 0x000fea0003800000 */
.L_x_5296:
        /* <DEDUP_REMOVED lines=20> */
.L_x_5274:
[----:B------:R-:W-:-:S04]  /*3a00*/  LEA R2, P0, R36, c[0x0][0x200], 0x2 ;  /* 0x0000800024027a11 */ /* 0x000fc800078010ff */
[----:B------:R-:W-:-:S05]  /*3a10*/  LEA.HI.X R3, R36, c[0x0][0x204], R37, 0x2, P0 ;  /* 0x0000810024037a11 */ /* 0x000fca00000f1425 */
[----:B------:R0:W-:Y:S04]  /*3a20*/  STG.E [R2.64], R28 ;  /* 0x0000001c02007986 */ /* 0x0001e8000c10190a */
.L_x_5273:
[----:B------:R-:W-:Y:S05]  /*3a30*/  BSYNC B1 ;  /* 0x0000000000017941 */ /* 0x000fea0003800000 */
.L_x_5272:
        /* <DEDUP_REMOVED lines=48> */
.L_x_5301:
        /* <DEDUP_REMOVED lines=37> */
.L_x_5300:
        /* <DEDUP_REMOVED lines=25> */
.L_x_5302:
[----:B------:R-:W-:-:S13]  /*4120*/  ISETP.LT.OR P4, PT, R13, c[0x0][0x314], P4 ;  /* 0x0000c5000d007a0c */ /* 0x000fda0002781670 */
[----:B------:R-:W-:Y:S05]  /*4130*/  @!P4 BRA `(.L_x_5299) ;  /* 0x000000a00000c947 */ /* 0x000fea0003800000 */
[----:B------:R-:W-:Y:S01]  /*4140*/  ISETP.GE.AND P0, PT, R15, R14, PT ;  /* 0x0000000e0f00720c */ /* 0x000fe20003f06270 */
[----:B------:R-:W-:-:S12]  /*4150*/  BSSY B0, `(.L_x_5303) ;  /* 0x0000003000007945 */ /* 0x000fd80003800000 */
[----:B------:R-:W-:Y:S05]  /*4160*/  @P0 BRA `(.L_x_5304) ;  /* 0x0000001000000947 */ /* 0x000fea0003800000 */
[----:B------:R0:W5:Y:S02]  /*4170*/  LDG.E.128 R8, [R22.64] ;  /* 0x0000000a16087981 */ /* 0x000164000c1e1d00 */
.L_x_5304:
[----:B------:R-:W-:Y:S05]  /*4180*/  BSYNC B0 ;  /* 0x0000000000007941 */ /* 0x000fea0003800000 */
.L_x_5303:
[----:B------:R-:W1:Y:S02]  /*4190*/  LDS R5, [R6] ;  /* 0x0000000006057984 */ /* 0x000e640000000800 */
[C---:B-1---5:R-:W-:Y:S02]  /*41a0*/  FFMA.FTZ R4, R5.reuse, R8, R4 ;  /* 0x0000000805047223 */ /* 0x062fe40000010004 */
[C---:B------:R-:W-:Y:S02]  /*41b0*/  FFMA.FTZ R3, R5.reuse, R9, R3 ;  /* 0x0000000905037223 */ /* 0x040fe40000010003 */
[C---:B------:R-:W-:Y:S02]  /*41c0*/  FFMA.FTZ R2, R5.reuse, R10, R2 ;  /* 0x0000000a05027223 */ /* 0x040fe40000010002 */
[----:B------:R-:W-:Y:S02]  /*41d0*/  FFMA.FTZ R0, R5, R11, R0 ;  /* 0x0000000b05007223 */ /* 0x000fe40000010000 */
.L_x_5299:
        /* <DEDUP_REMOVED lines=78> */
        .weak           $__internal_37_$__cuda_sm20_div_s64
        .type           $__internal_37_$__cuda_sm20_div_s64,@function
        .size           $__internal_37_$__cuda_sm20_div_s64,(.L_x_8311 - $__internal_37_$__cuda_sm20_div_s64)
$__internal_37_$__cuda_sm20_div_s64:
        /* <DEDUP_REMOVED lines=83> */
[----:B------:R-:W-:Y:S06]  /*4bf0*/  RET.REL.NODEC R26 `(_ZN5flash32flash_fwd_splitkv_combine_kernelI23Flash_fwd_kernel_traitsILi128ELi64ELi64ELi4ELb0ELb0EN7cutlass10bfloat16_tE19Flash_kernel_traitsILi128ELi64ELi64ELi4ES3_EELi4ELi3ELb1EEEvNS_16Flash_fwd_paramsE) ;  /* 0xffffb4001a007950 */ /* 0x000fec0003c3ffff */
.L_x_5305:
        /* <DEDUP_REMOVED lines=16> */
.L_x_8311:


//--------------------- .text._ZN5flash32flash_fwd_splitkv_combine_kernelI23Flash_fwd_kernel_traitsILi128ELi64ELi64ELi4ELb0ELb0EN7cutlass10bfloat16_tE19Flash_kernel_traitsILi128ELi64ELi64ELi4ES3_EELi4ELi2ELb1EEEvNS_16Flash_fwd_paramsE --------------------------
	.section	.text._ZN5flash32flash_fwd_splitkv_combine_kernelI23Flash_fwd_kernel_traitsILi128ELi64ELi64ELi4ELb0ELb0EN7cutlass10bfloat16_tE19Flash_kernel_traitsILi128ELi64ELi64ELi4ES3_EELi4ELi2ELb1EEEvNS_16Flash_fwd_paramsE,"ax",@progbits
	.sectioninfo	@"SHI_REGISTERS=56"
	.align	128
        .global         _ZN5flash32flash_fwd_splitkv_combine_kernelI23Flash_fwd_kernel_traitsILi128ELi64ELi64ELi4ELb0ELb0EN7cutlass10bfloat16_tE19Flash_kernel_traitsILi128ELi64ELi64ELi4ES3_EELi4ELi2ELb1EEEvNS_16Flash_fwd_paramsE
        .type           _ZN5flash32flash_fwd_splitkv_combine_kernelI23Flash_fwd_kernel_traitsILi128ELi64ELi64ELi4ELb0ELb0EN7cutlass10bfloat16_tE19Flash_kernel_traitsILi128ELi64ELi64ELi4ES3_EELi4ELi2ELb1EEEvNS_16Flash_fwd_paramsE,@function
        .size           _ZN5flash32flash_fwd_splitkv_combine_kernelI23Flash_fwd_kernel_traitsILi128ELi64ELi64ELi4ELb0ELb0EN7cutlass10bfloat16_tE19Flash_kernel_traitsILi128ELi64ELi64ELi4ES3_EELi4ELi2ELb1EEEvNS_16Flash_fwd_paramsE,(.L_x_8312 - _ZN5flash32flash_fwd_splitkv_combine_kernelI23Flash_fwd_kernel_traitsILi128ELi64ELi64ELi4ELb0ELb0EN7cutlass10bfloat16_tE19Flash_kernel_traitsILi128ELi64ELi64ELi4ES3_EELi4ELi2ELb1EEEvNS_16Flash_fwd_paramsE)
        .other          _ZN5flash32flash_fwd_splitkv_combine_kernelI23Flash_fwd_kernel_traitsILi128ELi64ELi64ELi4ELb0ELb0EN7cutlass10bfloat16_tE19Flash_kernel_traitsILi128ELi64ELi64ELi4ES3_EELi4ELi2ELb1EEEvNS_16Flash_fwd_paramsE,@"STO_CUDA_ENTRY STV_DEFAULT"
_ZN5flash32flash_fwd_splitkv_combine_kernelI23Flash_fwd_kernel_traitsILi128ELi64ELi64ELi4ELb0ELb0EN7cutlass10bfloat16_tE19Flash_kernel_traitsILi128ELi64ELi64ELi4ES3_EELi4ELi2ELb1EEEvNS_16Flash_fwd_paramsE:
.text._ZN5flash32flash_fwd_splitkv_combine_kernelI23Flash_fwd_kernel_traitsILi128ELi64ELi64ELi4ELb0ELb0EN7cutlass10bfloat16_tE19Flash_kernel_traitsILi128ELi64ELi64ELi4ES3_EELi4ELi2ELb1EEEvNS_16Flash_fwd_paramsE:
        /* <DEDUP_REMOVED lines=23> */
[----:B------:R-:W-:Y:S05]  /*0170*/  CALL.REL.NOINC `($__internal_38_$__cuda_sm20_div_s64) ;  /* 0x0000445000007944 */ /* 0x000fea0003c00000 */
[----:B------:R-:W-:Y:S01]  /*0180*/  MOV R20, R0 ;  /* 0x0000000000147202 */ /* 0x000fe20000000f00 */
[----:B------:R-:W-:Y:S05]  /*0190*/  BRA `(.L_x_5307) ;  /* 0x0000013000007947 */ /* 0x000fea0003800000 */
.L_x_5306:
        /* <DEDUP_REMOVED lines=19> */
.L_x_5307:
        /* <DEDUP_REMOVED lines=11> */
[----:B------:R-:W-:Y:S05]  /*0380*/  CALL.REL.NOINC `($__internal_38_$__cuda_sm20_div_s64) ;  /* 0x0000424000007944 */ /* 0x000fea0003c00000 */
[----:B------:R-:W-:Y:S02]  /*0390*/  MOV R10, R0 ;  /* 0x00000000000a7202 */ /* 0x000fe40000000f00 */
[----:B------:R-:W-:Y:S01]  /*03a0*/  MOV R11, R21 ;  /* 0x00000015000b7202 */ /* 0x000fe20000000f00 */
[----:B------:R-:W-:Y:S05]  /*03b0*/  BRA `(.L_x_5310) ;  /* 0x0000013000007947 */ /* 0x000fea0003800000 */
.L_x_5309:
        /* <DEDUP_REMOVED lines=19> */
.L_x_5310:
[----:B------:R-:W-:Y:S05]  /*04f0*/  BSYNC B0 ;  /* 0x0000000000007941 */ /* 0x000fea0003800000 */
.L_x_5308:
        /* <DEDUP_REMOVED lines=43> */
.L_x_5312:
        /* <DEDUP_REMOVED lines=19> */
.L_x_5313:
[----:B------:R-:W-:Y:S05]  /*08e0*/  BSYNC B0 ;  /* 0x0000000000007941 */ /* 0x000fea0003800000 */
.L_x_5311:
        /* <DEDUP_REMOVED lines=73> */
[----:B------:R-:W-:Y:S02]  /*0d80*/  MOV R38, R0 ;  /* 0x0000000000267202 */ /* 0x000fe40000000f00 */
[----:B------:R-:W-:Y:S01]  /*0d90*/  MOV R39, R21 ;  /* 0x0000001500277202 */ /* 0x000fe20000000f00 */
[----:B------:R-:W-:Y:S05]  /*0da0*/  BRA `(.L_x_5316) ;  /* 0x0000013000007947 */ /* 0x000fea0003800000 */
.L_x_5315:
        /* <DEDUP_REMOVED lines=19> */
.L_x_5316:
[----:B------:R-:W-:Y:S05]  /*0ee0*/  BSYNC B0 ;  /* 0x0000000000007941 */ /* 0x000fea0003800000 */
.L_x_5314:
        /* <DEDUP_REMOVED lines=43> */
.L_x_5318:
        /* <DEDUP_REMOVED lines=19> */
.L_x_5319:
[----:B------:R-:W-:Y:S05]  /*12d0*/  BSYNC B0 ;  /* 0x0000000000007941 */ /* 0x000fea0003800000 */
.L_x_5317:
        /* <DEDUP_REMOVED lines=132> */
.L_x_5321:
[----:B------:R-:W-:Y:S05]  /*1b20*/  BSYNC B0 ;  /* 0x0000000000007941 */ /* 0x000fea0003800000 */
.L_x_5320:
        /* <DEDUP_REMOVED lines=70> */
[----:B------:R-:W-:Y:S05]  /*1f90*/  CALL.REL.NOINC `($__internal_38_$__cuda_sm20_div_s64) ;  /* 0x0000263000007944 */ /* 0x000fea0003c00000 */
        /* <DEDUP_REMOVED lines=9> */
.L_x_5326:
        /* <DEDUP_REMOVED lines=22> */
.L_x_5327:
[----:B------:R-:W-:Y:S05]  /*2190*/  BSYNC B0 ;  /* 0x0000000000007941 */ /* 0x000fea0003800000 */
.L_x_5325:
[----:B------:R-:W-:Y:S01]  /*21a0*/  LOP3.LUT R0, R23, R2, RZ, 0xfc, !PT ;  /* 0x0000000217007212 */ /* 0x000fe200078efcff */
[----:B------:R-:W-:Y:S03]  /*21b0*/  BSSY B0, `(.L_x_5328) ;  /* 0x0000027000007945 */ /* 0x000fe60003800000 */
[----:B------:R-:W-:-:S13]  /*21c0*/  ISETP.NE.U32.AND P0, PT, R0, RZ, PT ;  /* 0x000000ff0000720c */ /* 0x000fda0003f05070 */
[----:B------:R-:W-:Y:S05]  /*21d0*/  @!P0 BRA `(.L_x_5329) ;  /* 0x000000e000008947 */ /* 0x000fea0003800000 */
[----:B------:R-:W-:Y:S01]  /*21e0*/  IMAD.MOV.U32 R24, RZ, RZ, R37 ;  /* 0x000000ffff187224 */ /* 0x000fe200078e0025 */
[----:B------:R-:W-:Y:S02]  /*21f0*/  MOV R5, R2 ;  /* 0x0000000200057202 */ /* 0x000fe40000000f00 */
[----:B------:R-:W-:Y:S02]  /*2200*/  MOV R22, 0x2220 ;  /* 0x0000222000167802 */ /* 0x000fe40000000f00 */
[----:B------:R-:W-:Y:S05]  /*2210*/  CALL.REL.NOINC `($__internal_38_$__cuda_sm20_div_s64) ;  /* 0x000023b000007944 */ /* 0x000fea0003c00000 */
        /* <DEDUP_REMOVED lines=10> */
.L_x_5329:
        /* <DEDUP_REMOVED lines=22> */
.L_x_5330:
[----:B------:R-:W-:Y:S05]  /*2420*/  BSYNC B0 ;  /* 0x0000000000007941 */ /* 0x000fea0003800000 */
.L_x_5328:
        /* <DEDUP_REMOVED lines=12> */
[----:B------:R-:W-:Y:S05]  /*24f0*/  CALL.REL.NOINC `($__internal_38_$__cuda_sm20_div_s64) ;  /* 0x000020d000007944 */ /* 0x000fea0003c00000 */
        /* <DEDUP_REMOVED lines=12> */
.L_x_5332:
        /* <DEDUP_REMOVED lines=22> */
.L_x_5333:
[----:B------:R-:W-:Y:S05]  /*2720*/  BSYNC B0 ;  /* 0x0000000000007941 */ /* 0x000fea0003800000 */
.L_x_5331:
        /* <DEDUP_REMOVED lines=37> */
[----:B------:R-:W-:Y:S05]  /*2980*/  CALL.REL.NOINC `($__internal_38_$__cuda_sm20_div_s64) ;  /* 0x00001c4000007944 */ /* 0x000fea0003c00000 */
        /* <DEDUP_REMOVED lines=11> */
.L_x_5335:
        /* <DEDUP_REMOVED lines=23> */
.L_x_5336:
[----:B------:R-:W-:Y:S05]  /*2bb0*/  BSYNC B0 ;  /* 0x0000000000007941 */ /* 0x000fea0003800000 */
.L_x_5334:
        /* <DEDUP_REMOVED lines=19> */
.L_x_5338:
        /* <DEDUP_REMOVED lines=22> */
.L_x_5339:
[----:B------:R-:W-:Y:S05]  /*2e50*/  BSYNC B0 ;  /* 0x0000000000007941 */ /* 0x000fea0003800000 */
.L_x_5337:
        /* <DEDUP_REMOVED lines=22> */
.L_x_5341:
        /* <DEDUP_REMOVED lines=23> */
.L_x_5342:
[----:B------:R-:W-:Y:S05]  /*3130*/  BSYNC B0 ;  /* 0x0000000000007941 */ /* 0x000fea0003800000 */
.L_x_5340:
        /* <DEDUP_REMOVED lines=38> */
.L_x_5344:
        /* <DEDUP_REMOVED lines=23> */
.L_x_5345:
[----:B------:R-:W-:Y:S05]  /*3510*/  BSYNC B0 ;  /* 0x0000000000007941 */ /* 0x000fea0003800000 */
.L_x_5343:
        /* <DEDUP_REMOVED lines=27> */
.L_x_5347:
        /* <DEDUP_REMOVED lines=23> */
.L_x_5348:
[----:B------:R-:W-:Y:S05]  /*3840*/  BSYNC B0 ;  /* 0x0000000000007941 */ /* 0x000fea0003800000 */
.L_x_5346:
        /* <DEDUP_REMOVED lines=20> */
.L_x_5324:
[----:B------:R-:W-:-:S04]  /*3990*/  LEA R2, P0, R32, c[0x0][0x200], 0x2 ;  /* 0x0000800020027a11 */ /* 0x000fc800078010ff */
[----:B------:R-:W-:-:S05]  /*39a0*/  LEA.HI.X R3, R32, c[0x0][0x204], R33, 0x2, P0 ;  /* 0x0000810020037a11 */ /* 0x000fca00000f1421 */
[----:B------:R0:W-:Y:S04]  /*39b0*/  STG.E [R2.64], R29 ;  /* 0x0000001d02007986 */ /* 0x0001e8000c101908 */
.L_x_5323:
[----:B------:R-:W-:Y:S05]  /*39c0*/  BSYNC B1 ;  /* 0x0000000000017941 */ /* 0x000fea0003800000 */
.L_x_5322:
        /* <DEDUP_REMOVED lines=42> */
.L_x_5351:
        /* <DEDUP_REMOVED lines=37> */
.L_x_5350:
        /* <DEDUP_REMOVED lines=25> */
.L_x_5352:
[----:B------:R-:W-:-:S13]  /*4050*/  ISETP.LT.OR P4, PT, R14, c[0x0][0x314], P4 ;  /* 0x0000c5000e007a0c */ /* 0x000fda0002781670 */
[----:B------:R-:W-:Y:S05]  /*4060*/  @!P4 BRA `(.L_x_5349) ;  /* 0x000000a00000c947 */ /* 0x000fea0003800000 */
[----:B------:R-:W-:Y:S01]  /*4070*/  ISETP.GE.AND P0, PT, R16, R15, PT ;  /* 0x0000000f1000720c */ /* 0x000fe20003f06270 */
[----:B------:R-:W-:-:S12]  /*4080*/  BSSY B0, `(.L_x_5353) ;  /* 0x0000003000007945 */ /* 0x000fd80003800000 */
[----:B------:R-:W-:Y:S05]  /*4090*/  @P0 BRA `(.L_x_5354) ;  /* 0x0000001000000947 */ /* 0x000fea0003800000 */
[----:B------:R0:W5:Y:S02]  /*40a0*/  LDG.E.128 R8, [R24.64] ;  /* 0x0000000818087981 */ /* 0x000164000c1e1d00 */
.L_x_5354:
[----:B------:R-:W-:Y:S05]  /*40b0*/  BSYNC B0 ;  /* 0x0000000000007941 */ /* 0x000fea0003800000 */
.L_x_5353:
[----:B------:R-:W1:Y:S02]  /*40c0*/  LDS R5, [R6] ;  /* 0x0000000006057984 */ /* 0x000e640000000800 */
[C---:B-1---5:R-:W-:Y:S02]  /*40d0*/  FFMA.FTZ R4, R5.reuse, R8, R4 ;  /* 0x0000000805047223 */ /* 0x062fe40000010004 */
[C---:B------:R-:W-:Y:S02]  /*40e0*/  FFMA.FTZ R3, R5.reuse, R9, R3 ;  /* 0x0000000905037223 */ /* 0x040fe40000010003 */
[C---:B------:R-:W-:Y:S02]  /*40f0*/  FFMA.FTZ R2, R5.reuse, R10, R2 ;  /* 0x0000000a05027223 */ /* 0x040fe40000010002 */
[----:B------:R-:W-:Y:S02]  /*4100*/  FFMA.FTZ R0, R5, R11, R0 ;  /* 0x0000000b05007223 */ /* 0x000fe40000010000 */
.L_x_5349:
        /* <DEDUP_REMOVED lines=76> */
        .weak           $__internal_38_$__cuda_sm20_div_s64
        .type           $__internal_38_$__cuda_sm20_div_s64,@function
        .size           $__internal_38_$__cuda_sm20_div_s64,(.L_x_8312 - $__internal_38_$__cuda_sm20_div_s64)
$__internal_38_$__cuda_sm20_div_s64:
        /* <DEDUP_REMOVED lines=83> */
[----:B------:R-:W-:Y:S06]  /*4b00*/  RET.REL.NODEC R42 `(_ZN5flash32flash_fwd_splitkv_combine_kernelI23Flash_fwd_kernel_traitsILi128ELi64ELi64ELi4ELb0ELb0EN7cutlass10bfloat16_tE19Flash_kernel_traitsILi128ELi64ELi64ELi4ES3_EELi4ELi2ELb1EEEvNS_16Flash_fwd_paramsE) ;  /* 0xffffb4f02a007950 */ /* 0x000fec0003c3ffff */
.L_x_5355:
        /* <DEDUP_REMOVED lines=15> */
.L_x_8312:


//--------------------- .text._ZN5flash32flash_fwd_splitkv_combine_kernelI23Flash_fwd_kernel_traitsILi128ELi64ELi64ELi4ELb0ELb0EN7cutlass10bfloat16_tE19Flash_kernel_traitsILi128ELi64ELi64ELi4ES3_EELi4ELi1ELb1EEEvNS_16Flash_fwd_paramsE --------------------------
	.section	.text._ZN5flash32flash_fwd_splitkv_combine_kernelI23Flash_fwd_kernel_traitsILi128ELi64ELi64ELi4ELb0ELb0EN7cutlass10bfloat16_tE19Flash_kernel_traitsILi128ELi64ELi64ELi4ES3_EELi4ELi1ELb1EEEvNS_16Flash_fwd_paramsE,"ax",@progbits
	.sectioninfo	@"SHI_REGISTERS=54"
	.align	128
        .global         _ZN5flash32flash_fwd_splitkv_combine_kernelI23Flash_fwd_kernel_traitsILi128ELi64ELi64ELi4ELb0ELb0EN7cutlass10bfloat16_tE19Flash_kernel_traitsILi128ELi64ELi64ELi4ES3_EELi4ELi1ELb1EEEvNS_16Flash_fwd_paramsE
        .type           _ZN5flash32flash_fwd_splitkv_combine_kernelI23Flash_fwd_kernel_traitsILi128ELi64ELi64ELi4ELb0ELb0EN7cutlass10bfloat16_tE19Flash_kernel_traitsILi128ELi64ELi64ELi4ES3_EELi4ELi1ELb1EEEvNS_16Flash_fwd_paramsE,@function
        .size           _ZN5flash32flash_fwd_splitkv_combine_kernelI23Flash_fwd_kernel_traitsILi128ELi64ELi64ELi4ELb0ELb0EN7cutlass10bfloat16_tE19Flash_kernel_traitsILi128ELi64ELi64ELi4ES3_EELi4ELi1ELb1EEEvNS_16Flash_fwd_paramsE,(.L_x_8313 - _ZN5flash32flash_fwd_splitkv_combine_kernelI23Flash_fwd_kernel_traitsILi128ELi64ELi64ELi4ELb0ELb0EN7cutlass10bfloat16_tE19Flash_kernel_traitsILi128ELi64ELi64ELi4ES3_EELi4ELi1ELb1EEEvNS_16Flash_fwd_paramsE)
        .other          _ZN5flash32flash_fwd_splitkv_combine_kernelI23Flash_fwd_kernel_traitsILi128ELi64ELi64ELi4ELb0ELb0EN7cutlass10bfloat16_tE19Flash_kernel_traitsILi128ELi64ELi64ELi4ES3_EELi4ELi1ELb1EEEvNS_16Flash_fwd_paramsE,@"STO_CUDA_ENTRY STV_DEFAULT"
_ZN5flash32flash_fwd_splitkv_combine_kernelI23Flash_fwd_kernel_traitsILi128ELi64ELi64ELi4ELb0ELb0EN7cutlass10bfloat16_tE19Flash_kernel_traitsILi128ELi64ELi64ELi4ES3_EELi4ELi1ELb1EEEvNS_16Flash_fwd_paramsE:
.text._ZN5flash32flash_fwd_splitkv_combine_kernelI23Flash_fwd_kernel_traitsILi128ELi64ELi64ELi4ELb0ELb0EN7cutlass10bfloat16_tE19Flash_kernel_traitsILi128ELi64ELi64ELi4ES3_EELi4ELi1ELb1EEEvNS_16Flash_fwd_paramsE:
        /* <DEDUP_REMOVED lines=23> */
[----:B------:R-:W-:Y:S05]  /*0170*/  CALL.REL.NOINC `($__internal_39_$__cuda_sm20_div_s64) ;  /* 0x0000458000007944 */ /* 0x000fea0003c00000 */
[----:B------:R-:W-:Y:S02]  /*0180*/  MOV R8, R0 ;  /* 0x0000000000087202 */ /* 0x000fe40000000f00 */
[----:B------:R-:W-:Y:S01]  /*0190*/  MOV R9, R23 ;  /* 0x0000001700097202 */ /* 0x000fe20000000f00 */
[----:B------:R-:W-:Y:S05]  /*01a0*/  BRA `(.L_x_5357) ;  /* 0x0000013000007947 */ /* 0x000fea0003800000 */
.L_x_5356:
        /* <DEDUP_REMOVED lines=19> */
.L_x_5357:
        /* <DEDUP_REMOVED lines=17> */
.L_x_5359:
        /* <DEDUP_REMOVED lines=19> */
.L_x_5360:
[----:B------:R-:W-:Y:S05]  /*0520*/  BSYNC B0 ;  /* 0x0000000000007941 */ /* 0x000fea0003800000 */
.L_x_5358:
        /* <DEDUP_REMOVED lines=45> */
.L_x_5362:
        /* <DEDUP_REMOVED lines=19> */
.L_x_5363:
[----:B------:R-:W-:Y:S05]  /*0930*/  BSYNC B0 ;  /* 0x0000000000007941 */ /* 0x000fea0003800000 */
.L_x_5361:
        /* <DEDUP_REMOVED lines=78> */
.L_x_5365:
        /* <DEDUP_REMOVED lines=19> */
.L_x_5366:
[----:B------:R-:W-:Y:S05]  /*0f50*/  BSYNC B0 ;  /* 0x0000000000007941 */ /* 0x000fea0003800000 */
.L_x_5364:
        /* <DEDUP_REMOVED lines=43> */
.L_x_5368:
        /* <DEDUP_REMOVED lines=19> */
.L_x_5369:
[----:B------:R-:W-:Y:S05]  /*1340*/  BSYNC B0 ;  /* 0x0000000000007941 */ /* 0x000fea0003800000 */
.L_x_5367:
        /* <DEDUP_REMOVED lines=133> */
.L_x_5371:
[----:B------:R-:W-:Y:S05]  /*1ba0*/  BSYNC B0 ;  /* 0x0000000000007941 */ /* 0x000fea0003800000 */
.L_x_5370:
        /* <DEDUP_REMOVED lines=73> */
[----:B------:R-:W-:Y:S05]  /*2040*/  CALL.REL.NOINC `($__internal_39_$__cuda_sm20_div_s64) ;  /* 0x000026b000007944 */ /* 0x000fea0003c00000 */
        /* <DEDUP_REMOVED lines=10> */
.L_x_5376:
        /* <DEDUP_REMOVED lines=23> */
.L_x_5377:
[----:B------:R-:W-:Y:S05]  /*2260*/  BSYNC B0 ;  /* 0x0000000000007941 */ /* 0x000fea0003800000 */
.L_x_5375:
        /* <DEDUP_REMOVED lines=22> */
.L_x_5379:
        /* <DEDUP_REMOVED lines=22> */
.L_x_5380:
[----:B------:R-:W-:Y:S05]  /*2530*/  BSYNC B0 ;  /* 0x0000000000007941 */ /* 0x000fea0003800000 */
.L_x_5378:
        /* <DEDUP_REMOVED lines=22> */
.L_x_5382:
        /* <DEDUP_REMOVED lines=22> */
.L_x_5383:
[----:B------:R-:W-:Y:S05]  /*2800*/  BSYNC B0 ;  /* 0x0000000000007941 */ /* 0x000fea0003800000 */
.L_x_5381:
        /* <DEDUP_REMOVED lines=33> */
[----:B------:R-:W-:Y:S05]  /*2a20*/  CALL.REL.NOINC `($__internal_39_$__cuda_sm20_div_s64) ;  /* 0x00001cd000007944 */ /* 0x000fea0003c00000 */
        /* <DEDUP_REMOVED lines=11> */
.L_x_5385:
        /* <DEDUP_REMOVED lines=23> */
.L_x_5386:
[----:B------:R-:W-:Y:S05]  /*2c50*/  BSYNC B0 ;  /* 0x0000000000007941 */ /* 0x000fea0003800000 */
.L_x_5384:
        /* <DEDUP_REMOVED lines=20> */
.L_x_5388:
        /* <DEDUP_REMOVED lines=23> */
.L_x_5389:
[----:B------:R-:W-:Y:S05]  /*2f10*/  BSYNC B0 ;  /* 0x0000000000007941 */ /* 0x000fea0003800000 */
.L_x_5387:
        /* <DEDUP_REMOVED lines=19> */
.L_x_5391:
        /* <DEDUP_REMOVED lines=23> */
.L_x_5392:
[----:B------:R-:W-:Y:S05]  /*31c0*/  BSYNC B0 ;  /* 0x0000000000007941 */ /* 0x000fea0003800000 */
.L_x_5390:
        /* <DEDUP_REMOVED lines=25> */
[----:B------:R-:W-:Y:S05]  /*3360*/  CALL.REL.NOINC `($__internal_39_$__cuda_sm20_div_s64) ;  /* 0x0000139000007944 */ /* 0x000fea0003c00000 */
        /* <DEDUP_REMOVED lines=12> */
.L_x_5394:
        /* <DEDUP_REMOVED lines=23> */
.L_x_5395:
[----:B------:R-:W-:Y:S05]  /*35a0*/  BSYNC B0 ;  /* 0x0000000000007941 */ /* 0x000fea0003800000 */
.L_x_5393:
        /* <DEDUP_REMOVED lines=28> */
.L_x_5397:
        /* <DEDUP_REMOVED lines=23> */
.L_x_5398:
[----:B------:R-:W-:Y:S05]  /*38e0*/  BSYNC B0 ;  /* 0x0000000000007941 */ /* 0x000fea0003800000 */
.L_x_5396:
        /* <DEDUP_REMOVED lines=20> */
.L_x_5374:
[----:B------:R-:W-:-:S04]  /*3a30*/  LEA R2, P0, R38, c[0x0][0x200], 0x2 ;  /* 0x0000800026027a11 */ /* 0x000fc800078010ff */
[----:B------:R-:W-:-:S05]  /*3a40*/  LEA.HI.X R3, R38, c[0x0][0x204], R39, 0x2, P0 ;  /* 0x0000810026037a11 */ /* 0x000fca00000f1427 */
[----:B------:R0:W-:Y:S04]  /*3a50*/  STG.E [R2.64], R29 ;  /* 0x0000001d02007986 */ /* 0x0001e8000c101908 */
.L_x_5373:
[----:B------:R-:W-:Y:S05]  /*3a60*/  BSYNC B1 ;  /* 0x0000000000017941 */ /* 0x000fea0003800000 */
.L_x_5372:
        /* <DEDUP_REMOVED lines=46> */
.L_x_5401:
        /* <DEDUP_REMOVED lines=39> */
.L_x_5400:
        /* <DEDUP_REMOVED lines=27> */
.L_x_5402:
        /* <DEDUP_REMOVED lines=8> */
.L_x_5404:
[----:B------:R-:W-:Y:S05]  /*41f0*/  BSYNC B0 ;  /* 0x0000000000007941 */ /* 0x000fea0003800000 */
.L_x_5403:
[----:B------:R-:W1:Y:S02]  /*4200*/  LDS R6, [R6] ;  /* 0x0000000006067984 */ /* 0x000e640000000800 */
[C---:B-1---5:R-:W-:Y:S02]  /*4210*/  FFMA.FTZ R4, R6.reuse, R8, R4 ;  /* 0x0000000806047223 */ /* 0x062fe40000010004 */
[C---:B------:R-:W-:Y:S02]  /*4220*/  FFMA.FTZ R3, R6.reuse, R9, R3 ;  /* 0x0000000906037223 */ /* 0x040fe40000010003 */
[C---:B------:R-:W-:Y:S02]  /*4230*/  FFMA.FTZ R2, R6.reuse, R10, R2 ;  /* 0x0000000a06027223 */ /* 0x040fe40000010002 */
[----:B------:R-:W-:Y:S02]  /*4240*/  FFMA.FTZ R0, R6, R11, R0 ;  /* 0x0000000b06007223 */ /* 0x000fe40000010000 */
.L_x_5399:
        /* <DEDUP_REMOVED lines=75> */
        .weak           $__internal_39_$__cuda_sm20_div_s64
        .type           $__internal_39_$__cuda_sm20_div_s64,@function
        .size           $__internal_39_$__cuda_sm20_div_s64,(.L_x_8313 - $__internal_39_$__cuda_sm20_div_s64)
$__internal_39_$__cuda_sm20_div_s64:
        /* <DEDUP_REMOVED lines=83> */
[----:B------:R-:W-:Y:S06]  /*4c30*/  RET.REL.NODEC R20 `(_ZN5flash32flash_fwd_splitkv_combine_kernelI23Flash_fwd_kernel_traitsILi128ELi64ELi64ELi4ELb0ELb0EN7cutlass10bfloat16_tE19Flash_kernel_traitsILi128ELi64ELi64ELi4ES3_EELi4ELi1ELb1EEEvNS_16Flash_fwd_paramsE) ;  /* 0xffffb3c014007950 */ /* 0x000fec0003c3ffff */
.L_x_5405:
        /* <DEDUP_REMOVED lines=12> */
.L_x_8313:


//--------------------- .text._ZN5flash24flash_fwd_splitkv_kernelI23Flash_fwd_kernel_traitsILi128ELi64ELi64ELi4ELb0ELb0EN7cutlass10bfloat16_tE19Flash_kernel_traitsILi128ELi64ELi64ELi4ES3_EELb1ELb0ELb0ELb0ELb0ELb0ELb0ELb0EEEvNS_16Flash_fwd_paramsE --------------------------
	.section	.text._ZN5flash24flash_fwd_splitkv_kernelI23Flash_fwd_kernel_traitsILi128ELi64ELi64ELi4ELb0ELb0EN7cutlass10bfloat16_tE19Flash_kernel_traitsILi128ELi64ELi64ELi4ES3_EELb1ELb0ELb0ELb0ELb0ELb0ELb0ELb0EEEvNS_16Flash_fwd_paramsE,"ax",@progbits
	.sectioninfo	@"SHI_REGISTERS=184"
	.align	128
        .global         _ZN5flash24flash_fwd_splitkv_kernelI23Flash_fwd_kernel_traitsILi128ELi64ELi64ELi4ELb0ELb0EN7cutlass10bfloat16_tE19Flash_kernel_traitsILi128ELi64ELi64ELi4ES3_EELb1ELb0ELb0ELb0ELb0ELb0ELb0ELb0EEEvNS_16Flash_fwd_paramsE
        .type           _ZN5flash24flash_fwd_splitkv_kernelI23Flash_fwd_kernel_traitsILi128ELi64ELi64ELi4ELb0ELb0EN7cutlass10bfloat16_tE19Flash_kernel_traitsILi128ELi64ELi64ELi4ES3_EELb1ELb0ELb0ELb0ELb0ELb0ELb0ELb0EEEvNS_16Flash_fwd_paramsE,@function
        .size           _ZN5flash24flash_fwd_splitkv_kernelI23Flash_fwd_kernel_traitsILi128ELi64ELi64ELi4ELb0ELb0EN7cutlass10bfloat16_tE19Flash_kernel_traitsILi128ELi64ELi64ELi4ES3_EELb1ELb0ELb0ELb0ELb0ELb0ELb0ELb0EEEvNS_16Flash_fwd_paramsE,(.L_x_8370 - _ZN5flash24flash_fwd_splitkv_kernelI23Flash_fwd_kernel_traitsILi128ELi64ELi64ELi4ELb0ELb0EN7cutlass10bfloat16_tE19Flash_kernel_traitsILi128ELi64ELi64ELi4ES3_EELb1ELb0ELb0ELb0ELb0ELb0ELb0ELb0EEEvNS_16Flash_fwd_paramsE)
        .other          _ZN5flash24flash_fwd_splitkv_kernelI23Flash_fwd_kernel_traitsILi128ELi64ELi64ELi4ELb0ELb0EN7cutlass10bfloat16_tE19Flash_kernel_traitsILi128ELi64ELi64ELi4ES3_EELb1ELb0ELb0ELb0ELb0ELb0ELb0ELb0EEEvNS_16Flash_fwd_paramsE,@"STO_CUDA_ENTRY STV_DEFAULT"
_ZN5flash24flash_fwd_splitkv_kernelI23Flash_fwd_kernel_traitsILi128ELi64ELi64ELi4ELb0ELb0EN7cutlass10bfloat16_tE19Flash_kernel_traitsILi128ELi64ELi64ELi4ES3_EELb1ELb0ELb0ELb0ELb0ELb0ELb0ELb0EEEvNS_16Flash_fwd_paramsE:
.text._ZN5flash24flash_fwd_splitkv_kernelI23Flash_fwd_kernel_traitsILi128ELi64ELi64ELi4ELb0ELb0EN7cutlass10bfloat16_tE19Flash_kernel_traitsILi128ELi64ELi64ELi4ES3_EELb1ELb0ELb0ELb0ELb0ELb0ELb0ELb0EEEvNS_16Flash_fwd_paramsE:
        /* <DEDUP_REMOVED lines=33> */
.L_x_5406:
[----:B-1-34-:R-:W-:Y:S02]  /*0210*/  MOV R0, c[0x0][0x218] ;  /* 0x0000860000007a02 */ /* 0x01afe40000000f00 */
.L_x_5407:
[----:B------:R-:W-:-:S04]  /*0220*/  ISETP.NE.U32.AND P2, PT, RZ, c[0x0][0x258], PT ;  /* 0x00009600ff007a0c */ /* 0x000fc80003f45070 */
[----:B------:R-:W-:-:S13]  /*0230*/  ISETP.NE.AND.EX P2, PT, RZ, c[0x0][0x25c], PT, P2 ;  /* 0x00009700ff007a0c */ /* 0x000fda0003f45320 */
[----:B------:R-:W-:-:S05]  /*0240*/  @P2 IMAD.WIDE R6, R13, R160, c[0x0][0x258] ;  /* 0x000096000d062625 */ /* 0x000fca00078e02a0 */
        /* <DEDUP_REMOVED lines=39> */
[----:B------:R-:W-:-:S04]  /*04c0*/  @!P0 IMAD.WIDE.U32 R16, R13, c[0x0][0x1e0], RZ ;  /* 0x000078000d108a25 */ /* 0x000fc800078e00ff */
[----:B------:R-:W-:Y:S02]  /*04d0*/  IMAD.SHL.U32 R2, R10, 0x8, RZ ;  /* 0x000000080a027824 */ /* 0x000fe400078e00ff */
[----:B------:R-:W-:Y:S02]  /*04e0*/  @!P0 IMAD R4, R4, c[0x0][0x1e0], RZ ;  /* 0x0000780004048a24 */ /* 0x000fe400078e02ff */
[----:B------:R-:W-:Y:S01]  /*04f0*/  @P0 IMAD.WIDE.U32 R14, R152, c[0x0][0x1e8], RZ ;  /* 0x00007a00980e0a25 */ /* 0x000fe200078e00ff */
[----:B------:R-:W-:Y:S02]  /*0500*/  SHF.R.S32.HI R3, RZ, 0x1f, R2 ;  /* 0x0000001fff037819 */ /* 0x000fe40000011402 */
        /* <DEDUP_REMOVED lines=14> */
[----:B------:R-:W-:Y:S01]  /*05f0*/  IMAD R17, R12, c[0x0][0x1f4], R17 ;  /* 0x00007d000c117a24 */ /* 0x000fe200078e0211 */
[----:B------:R-:W-:Y:S01]  /*0600*/  IADD3 R7, R2, 0x40, RZ ;  /* 0x0000004002077810 */ /* 0x000fe20007ffe0ff */
[----:B------:R-:W-:-:S05]  /*0610*/  IMAD.WIDE.U32 R14, R12, c[0x0][0x1f0], R14 ;  /* 0x00007c000c0e7a25 */ /* 0x000fca00078e000e */
[----:B------:R-:W-:-:S03]  /*0620*/  IADD3 R17, R15, R17, RZ ;  /* 0x000000110f117210 */ /* 0x000fc60007ffe0ff */
        /* <DEDUP_REMOVED lines=12> */
.L_x_5410:
[----:B------:R-:W-:Y:S05]  /*06f0*/  BSYNC B0 ;  /* 0x0000000000007941 */ /* 0x000fea0003800000 */
.L_x_5409:
        /* <DEDUP_REMOVED lines=18> */
.L_x_5412:
[----:B------:R-:W-:Y:S05]  /*0820*/  BSYNC B0 ;  /* 0x0000000000007941 */ /* 0x000fea0003800000 */
.L_x_5411:
        /* <DEDUP_REMOVED lines=18> */
.L_x_5414:
[----:B------:R-:W-:Y:S05]  /*0950*/  BSYNC B0 ;  /* 0x0000000000007941 */ /* 0x000fea0003800000 */
.L_x_5413:
        /* <DEDUP_REMOVED lines=17> */
.L_x_5416:
[----:B------:R-:W-:Y:S05]  /*0a70*/  BSYNC B0 ;  /* 0x0000000000007941 */ /* 0x000fea0003800000 */
.L_x_5415:
        /* <DEDUP_REMOVED lines=19> */
.L_x_5408:
        /* <DEDUP_REMOVED lines=77> */
[C---:B------:R-:W-:Y:S02]  /*1080*/  IMAD R3, R9.reuse, c[0x0][0x180], RZ ;  /* 0x0000600009037a24 */ /* 0x040fe400078e02ff */
[----:B------:R-:W-:Y:S02]  /*1090*/  IMAD R9, R9, c[0x0][0x188], RZ ;  /* 0x0000620009097a24 */ /* 0x000fe400078e02ff */
[C---:B------:R-:W-:Y:S02]  /*10a0*/  IMAD R3, R34.reuse, c[0x0][0x184], R3 ;  /* 0x0000610022037a24 */ /* 0x040fe400078e0203 */
[----:B------:R-:W-:Y:S02]  /*10b0*/  IMAD R28, R34, c[0x0][0x18c], R9 ;  /* 0x00006300221c7a24 */ /* 0x000fe400078e0209 */
[----:B------:R-:W-:Y:S02]  /*10c0*/  IMAD.IADD R15, R15, 0x1, R3 ;  /* 0x000000010f0f7824 */ /* 0x000fe400078e0203 */
[C---:B------:R-:W-:Y:S01]  /*10d0*/  IMAD R3, R7.reuse, c[0x0][0x19c], R2 ;  /* 0x0000670007037a24 */ /* 0x040fe200078e0202 */
[----:B------:R-:W-:Y:S01]  /*10e0*/  SHF.R.S32.HI R2, RZ, 0x1f, R0 ;  /* 0x0000001fff027819 */ /* 0x000fe20000011400 */
        /* <DEDUP_REMOVED lines=9> */
.L_x_5417:
        /* <DEDUP_REMOVED lines=16> */
.L_x_5419:
        /* <DEDUP_REMOVED lines=13> */
[----:B------:R-:W-:-:S05]  /*1350*/  MOV R6, R0 ;  /* 0x0000000000067202 */ /* 0x000fca0000000f00 */
[----:B------:R-:W-:Y:S01]  /*1360*/  IMAD.HI.U32 R0, R7, R6, RZ ;  /* 0x0000000607007227 */ /* 0x000fe200078e00ff */
[----:B------:R-:W-:-:S03]  /*1370*/  LEA R7, R129, 0xffffffc0, 0x6 ;  /* 0xffffffc081077811 */ /* 0x000fc600078e30ff */
        /* <DEDUP_REMOVED lines=34> */
.L_x_5418:
[----:B------:R-:W-:Y:S01]  /*15a0*/  ISETP.NE.AND P1, PT, R152, -0x1, PT ;  /* 0xffffffff9800780c */ /* 0x000fe20003f25270 */
[----:B------:R-:W-:Y:S01]  /*15b0*/  BSSY B0, `(.L_x_5420) ;  /* 0x000005e000007945 */ /* 0x000fe20003800000 */
[----:B-----5:R-:W-:Y:S02]  /*15c0*/  SHF.R.S32.HI R3, RZ, 0x1f, R10 ;  /* 0x0000001fff037819 */ /* 0x020fe4000001140a */
[----:B------:R-:W-:Y:S02]  /*15d0*/  IADD3 R148, -R18, R157, RZ ;  /* 0x0000009d12947210 */ /* 0x000fe40007ffe1ff */
[CC--:B------:R-:W-:Y:S02]  /*15e0*/  LEA.HI R11, R3.reuse, R10.reuse, RZ, 0x3 ;  /* 0x0000000a030b7211 */ /* 0x0c0fe400078f18ff */
[----:B------:R-:W-:Y:S02]  /*15f0*/  LEA.HI R16, R3, R10, RZ, 0x4 ;  /* 0x0000000a03107211 */ /* 0x000fe400078f20ff */
[----:B------:R-:W-:-:S02]  /*1600*/  SHF.R.S32.HI R20, RZ, 0x3, R11 ;  /* 0x00000003ff147819 */ /* 0x000fc4000001140b */
[----:B------:R-:W-:Y:S01]  /*1610*/  LOP3.LUT R11, R11, 0xfffffff8, RZ, 0xc0, !PT ;  /* 0xfffffff80b0b7812 */ /* 0x000fe200078ec0ff */
[----:B------:R-:W-:Y:S01]  /*1620*/  @P1 IMAD.WIDE.U32 R26, R152, c[0x0][0x190], RZ ;  /* 0x00006400981a1a25 */ /* 0x000fe200078e00ff */
[----:B------:R-:W-:Y:S02]  /*1630*/  @!P1 SHF.R.S32.HI R4, RZ, 0x1f, R13 ;  /* 0x0000001fff049819 */ /* 0x000fe4000001140d */
[----:B------:R-:W-:Y:S01]  /*1640*/  SHF.R.S32.HI R21, RZ, 0x1f, R20 ;  /* 0x0000001fff157819 */ /* 0x000fe20000011414 */
[----:B------:R-:W-:Y:S01]  /*1650*/  @!P1 IMAD.WIDE.U32 R8, R13, c[0x0][0x178], RZ ;  /* 0x00005e000d089a25 */ /* 0x000fe200078e00ff */
[----:B------:R-:W-:-:S03]  /*1660*/  LEA.HI R153, R3, R10, RZ, 0x5 ;  /* 0x0000000a03997211 */ /* 0x000fc600078f28ff */
[----:B------:R-:W-:Y:S01]  /*1670*/  @!P1 IMAD R4, R4, c[0x0][0x178], RZ ;  /* 0x00005e0004049a24 */ /* 0x000fe200078e02ff */
[----:B------:R-:W-:Y:S01]  /*1680*/  LOP3.LUT R17, R153, 0xffffffe0, RZ, 0xc0, !PT ;  /* 0xffffffe099117812 */ /* 0x000fe200078ec0ff */
[----:B------:R-:W-:Y:S01]  /*1690*/  @P1 IMAD R30, R152, c[0x0][0x194], R27 ;  /* 0x00006500981e1a24 */ /* 0x000fe200078e021b */
[----:B------:R-:W-:Y:S01]  /*16a0*/  SHF.R.S32.HI R153, RZ, 0x5, R153 ;  /* 0x00000005ff997819 */ /* 0x000fe20000011499 */
[----:B------:R-:W-:Y:S02]  /*16b0*/  @!P1 IMAD R4, R13, c[0x0][0x17c], R4 ;  /* 0x00005f000d049a24 */ /* 0x000fe400078e0204 */
[----:B------:R-:W-:Y:S01]  /*16c0*/  @!P1 IMAD.MOV.U32 R26, RZ, RZ, R8 ;  /* 0x000000ffff1a9224 */ /* 0x000fe200078e0008 */
[----:B------:R-:W-:Y:S01]  /*16d0*/  LEA.HI R8, R3, R10, RZ, 0x6 ;  /* 0x0000000a03087211 */ /* 0x000fe200078f30ff */
[----:B------:R-:W-:Y:S01]  /*16e0*/  @!P1 IMAD.IADD R30, R9, 0x1, R4 ;  /* 0x00000001091e9824 */ /* 0x000fe200078e0204 */
[----:B------:R-:W-:Y:S01]  /*16f0*/  LOP3.LUT R9, R16, 0xfffffff0, RZ, 0xc0, !PT ;  /* 0xfffffff010097812 */ /* 0x000fe200078ec0ff */
[----:B------:R-:W-:-:S02]  /*1700*/  IMAD.IADD R4, R10, 0x1, -R11 ;  /* 0x000000010a047824 */ /* 0x000fc400078e0a0b */
[----:B------:R-:W-:Y:S01]  /*1710*/  IMAD.SHL.U32 R13, R20, 0x40, RZ ;  /* 0x00000040140d7824 */ /* 0x000fe200078e00ff */
[----:B------:R-:W-:Y:S01]  /*1720*/  IADD3 R14, -R9, R10, RZ ;  /* 0x0000000a090e7210 */ /* 0x000fe20007ffe1ff */
[----:B------:R-:W-:Y:S02]  /*1730*/  IMAD.SHL.U32 R158, R4, 0x8, RZ ;  /* 0x00000008049e7824 */ /* 0x000fe400078e00ff */
[----:B------:R-:W-:Y:S01]  /*1740*/  IMAD.MOV.U32 R3, RZ, RZ, 0x20 ;  /* 0x00000020ff037424 */ /* 0x000fe200078e00ff */
[----:B------:R-:W-:Y:S01]  /*1750*/  SHF.R.S32.HI R15, RZ, 0x1f, R14 ;  /* 0x0000001fff0f7819 */ /* 0x000fe2000001140e */
[----:B------:R-:W-:Y:S01]  /*1760*/  IMAD.WIDE R24, R25, 0x40, R20 ;  /* 0x0000004019187825 */ /* 0x000fe200078e0214 */
[C---:B------:R-:W-:Y:S02]  /*1770*/  IADD3 R34, P2, R158.reuse, R34, RZ ;  /* 0x000000229e227210 */ /* 0x040fe40007f5e0ff */
[----:B------:R-:W-:Y:S01]  /*1780*/  IADD3 R32, P3, R158, R32, RZ ;  /* 0x000000209e207210 */ /* 0x000fe20007f7e0ff */
[----:B------:R-:W-:Y:S01]  /*1790*/  IMAD.IADD R17, R10, 0x1, -R17 ;  /* 0x000000010a117824 */ /* 0x000fe200078e0a11 */
[----:B------:R-:W-:-:S02]  /*17a0*/  SHF.R.S32.HI R11, RZ, 0x1f, R158 ;  /* 0x0000001fff0b7819 */ /* 0x000fc4000001149e */
[----:B------:R-:W-:Y:S02]  /*17b0*/  IADD3 R26, P1, R158, R26, RZ ;  /* 0x0000001a9e1a7210 */ /* 0x000fe40007f3e0ff */
[----:B------:R-:W-:Y:S01]  /*17c0*/  LEA.HI R15, R15, R14, RZ, 0x3 ;  /* 0x0000000e0f0f7211 */ /* 0x000fe200078f18ff */
[----:B------:R-:W-:Y:S01]  /*17d0*/  IMAD.X R35, R11, 0x1, R28, P2 ;  /* 0x000000010b237824 */ /* 0x000fe200010e061c */
[----:B------:R-:W-:Y:S01]  /*17e0*/  LOP3.LUT R13, R13, 0x1c0, RZ, 0xc0, !PT ;  /* 0x000001c00d0d7812 */ /* 0x000fe200078ec0ff */
[C---:B------:R-:W-:Y:S01]  /*17f0*/  IMAD.X R33, R11.reuse, 0x1, R22, P3 ;  /* 0x000000010b217824 */ /* 0x040fe200018e0616 */
[----:B------:R-:W-:Y:S01]  /*1800*/  IADD3.X R27, R11, R30, RZ, P1, !PT ;  /* 0x0000001e0b1b7210 */ /* 0x000fe20000ffe4ff */
[----:B------:R-:W-:Y:S01]  /*1810*/  IMAD.WIDE.U32 R34, R0, c[0x0][0x1b8], R34 ;  /* 0x00006e0000227a25 */ /* 0x000fe200078e0022 */
[----:B------:R-:W-:Y:S02]  /*1820*/  LOP3.LUT R11, R15, 0xfffffff8, RZ, 0xc0, !PT ;  /* 0xfffffff80f0b7812 */ /* 0x000fe400078ec0ff */
[----:B------:R-:W-:Y:S01]  /*1830*/  LOP3.LUT R9, R13, 0x38, R158, 0xf8, !PT ;  /* 0x000000380d097812 */ /* 0x000fe200078ef89e */
[----:B------:R-:W-:Y:S01]  /*1840*/  IMAD.WIDE.U32 R102, R20, c[0x0][0x198], R32 ;  /* 0x0000660014667a25 */ /* 0x000fe200078e0020 */
[----:B------:R-:W-:-:S02]  /*1850*/  SHF.R.U32.HI R6, RZ, 0x3, R13 ;  /* 0x00000003ff067819 */ /* 0x000fc4000001160d */
[----:B------:R-:W-:Y:S01]  /*1860*/  IADD3 R30, P1, R20, R7, RZ ;  /* 0x00000007141e7210 */ /* 0x000fe20007f3e0ff */
[----:B------:R-:W-:Y:S01]  /*1870*/  IMAD.IADD R14, R14, 0x1, -R11 ;  /* 0x000000010e0e7824 */ /* 0x000fe200078e0a0b */
[----:B------:R-:W-:Y:S01]  /*1880*/  LOP3.LUT R6, R9, R6, RZ, 0x3c, !PT ;  /* 0x0000000609067212 */ /* 0x000fe200078e3cff */
[----:B------:R-:W-:Y:S01]  /*1890*/  IMAD R9, R2, c[0x0][0x1b8], RZ ;  /* 0x00006e0002097a24 */ /* 0x000fe200078e02ff */
[----:B------:R-:W-:Y:S01]  /*18a0*/  SHF.R.S32.HI R2, RZ, 0x1f, R12 ;  /* 0x0000001fff027819 */ /* 0x000fe2000001140c */
[----:B------:R-:W-:Y:S01]  /*18b0*/  IMAD.X R5, R21, 0x1, R5, P1 ;  /* 0x0000000115057824 */ /* 0x000fe200008e0605 */
[----:B------:R-:W-:Y:S01]  /*18c0*/  R2P PR, R14, 0x6 ;  /* 0x000000060e007804 */ /* 0x000fe20000000000 */
[----:B------:R-:W-:Y:S01]  /*18d0*/  IMAD R9, R0, c[0x0][0x1bc], R9 ;  /* 0x00006f0000097a24 */ /* 0x000fe200078e0209 */
[----:B------:R-:W-:Y:S01]  /*18e0*/  ISETP.GE.AND P3, PT, R20, R148, PT ;  /* 0x000000941400720c */ /* 0x000fe20003f66270 */
[----:B------:R-:W-:Y:S01]  /*18f0*/  IMAD.SHL.U32 R13, R8, 0x8, RZ ;  /* 0x00000008080d7824 */ /* 0x000fe200078e00ff */
[----:B------:R-:W-:Y:S01]  /*1900*/  IADD3 R149, R158, 0x40, RZ ;  /* 0x000000409e957810 */ /* 0x000fe20007ffe0ff */
[----:B------:R-:W-:Y:S01]  /*1910*/  IMAD R23, R2, c[0x0][0x1a8], RZ ;  /* 0x00006a0002177a24 */ /* 0x000fe200078e02ff */
[----:B------:R-:W-:Y:S01]  /*1920*/  IADD3 R35, R35, R9, RZ ;  /* 0x0000000923237210 */ /* 0x000fe20007ffe0ff */
[----:B------:R-:W-:Y:S01]  /*1930*/  IMAD R5, R5, c[0x0][0x1a0], RZ ;  /* 0x0000680005057a24 */ /* 0x000fe200078e02ff */
[----:B------:R-:W-:Y:S01]  /*1940*/  LOP3.LUT R156, R6, 0xfffffe00, R13, 0xf8, !PT ;  /* 0xfffffe00069c7812 */ /* 0x000fe200078ef80d */
[----:B------:R-:W-:Y:S01]  /*1950*/  IMAD R7, R21, c[0x0][0x198], RZ ;  /* 0x0000660015077a24 */ /* 0x000fe200078e02ff */
[----:B------:R-:W-:Y:S01]  /*1960*/  SEL R0, R3, 0xffffffe0, !P2 ;  /* 0xffffffe003007807 */ /* 0x000fe20005000000 */
[----:B------:R-:W-:-:S02]  /*1970*/  IMAD R23, R12, c[0x0][0x1ac], R23 ;  /* 0x00006b000c177a24 */ /* 0x000fc400078e0217 */
[----:B------:R-:W-:-:S04]  /*1980*/  IMAD.WIDE.U32 R12, R12, c[0x0][0x1a8], R26 ;  /* 0x00006a000c0c7a25 */ /* 0x000fc800078e001a */
[----:B------:R-:W-:Y:S01]  /*1990*/  IMAD R5, R30, c[0x0][0x1a4], R5 ;  /* 0x000069001e057a24 */ /* 0x000fe200078e0205 */
[----:B------:R-:W-:Y:S01]  /*19a0*/  IADD3 R23, R13, R23, RZ ;  /* 0x000000170d177210 */ /* 0x000fe20007ffe0ff */
[----:B------:R-:W-:Y:S02]  /*19b0*/  IMAD.MOV.U32 R6, RZ, RZ, 0x10 ;  /* 0x00000010ff067424 */ /* 0x000fe400078e00ff */
[----:B------:R-:W-:Y:S02]  /*19c0*/  IMAD R7, R20, c[0x0][0x19c], R7 ;  /* 0x0000670014077a24 */ /* 0x000fe400078e0207 */
[----:B------:R-:W-:Y:S01]  /*19d0*/  IMAD.WIDE.U32 R30, R30, c[0x0][0x1a0], R34 ;  /* 0x000068001e1e7a25 */ /* 0x000fe200078e0022 */
[----:B------:R-:W-:-:S03]  /*19e0*/  SEL R2, R6, 0xfffffff0, !P1 ;  /* 0xfffffff006027807 */ /* 0x000fc60004800000 */
[----:B------:R-:W-:Y:S02]  /*19f0*/  IMAD.IADD R101, R103, 0x1, R7 ;  /* 0x0000000167657824 */ /* 0x000fe400078e0207 */
        /* <DEDUP_REMOVED lines=25> */
.L_x_5421:
[----:B------:R-:W-:Y:S05]  /*1b90*/  BSYNC B0 ;  /* 0x0000000000007941 */ /* 0x000fea0003800000 */
.L_x_5420:
        /* <DEDUP_REMOVED lines=29> */
.L_x_5423:
[----:B------:R-:W-:Y:S05]  /*1d70*/  BSYNC B0 ;  /* 0x0000000000007941 */ /* 0x000fea0003800000 */
.L_x_5422:
        /* <DEDUP_REMOVED lines=29> */
.L_x_5425:
[----:B------:R-:W-:Y:S05]  /*1f50*/  BSYNC B0 ;  /* 0x0000000000007941 */ /* 0x000fea0003800000 */
.L_x_5424:
        /* <DEDUP_REMOVED lines=28> */
.L_x_5427:
[----:B------:R-:W-:Y:S05]  /*2120*/  BSYNC B0 ;  /* 0x0000000000007941 */ /* 0x000fea0003800000 */
.L_x_5426:
        /* <DEDUP_REMOVED lines=23> */
.L_x_5429:
[----:B------:R-:W-:Y:S05]  /*22a0*/  BSYNC B0 ;  /* 0x0000000000007941 */ /* 0x000fea0003800000 */
.L_x_5428:
        /* <DEDUP_REMOVED lines=25> */
.L_x_5431:
[----:B------:R-:W-:Y:S05]  /*2440*/  BSYNC B0 ;  /* 0x0000000000007941 */ /* 0x000fea0003800000 */
.L_x_5430:
[----:B------:R-:W-:Y:S01]  /*2450*/  ISETP.GE.AND P1, PT, R9, R8, PT ;  /* 0x000000080900720c */ /* 0x000fe20003f26270 */
[----:B------:R-:W-:-:S12]  /*2460*/  BSSY B0, `(.L_x_5432) ;  /* 0x0000016000007945 */ /* 0x000fd80003800000 */
[----:B------:R-:W-:Y:S05]  /*2470*/  @P1 BRA `(.L_x_5433) ;  /* 0x0000014000001947 */ /* 0x000fea0003800000 */
[----:B------:R-:W-:Y:S01]  /*2480*/  ISETP.GE.AND P2, PT, R158, c[0x0][0x220], PT ;  /* 0x000088009e007a0c */ /* 0x000fe20003f46270 */
[----:B---3--:R-:W-:Y:S01]  /*2490*/  IMAD.MOV.U32 R12, RZ, RZ, c[0x0][0x19c] ;  /* 0x00006700ff0c7624 */ /* 0x008fe200078e00ff */
[----:B------:R-:W-:Y:S02]  /*24a0*/  LEA R13, P3, R29, R102, 0x5 ;  /* 0x000000661d0d7211 */ /* 0x000fe400078628ff */
        /* <DEDUP_REMOVED lines=17> */
.L_x_5433:
[----:B------:R-:W-:Y:S05]  /*25c0*/  BSYNC B0 ;  /* 0x0000000000007941 */ /* 0x000fea0003800000 */
.L_x_5432:
        /* <DEDUP_REMOVED lines=9> */
[----:B---3--:R-:W-:-:S03]  /*2660*/  IADD3 R12, R25, UR4, RZ ;  /* 0x00000004190c7c10 */ /* 0x008fc6000fffe0ff */
        /* <DEDUP_REMOVED lines=15> */
.L_x_5435:
[----:B------:R-:W-:Y:S05]  /*2760*/  BSYNC B0 ;  /* 0x0000000000007941 */ /* 0x000fea0003800000 */
.L_x_5434:
[----:B------:R-:W0:Y:S01]  /*2770*/  LDGDEPBAR ;  /* 0x00000000000079af */ /* 0x000e220000000000 */
[----:B---3--:R-:W-:Y:S01]  /*2780*/  SHF.R.S32.HI R13, RZ, 0x4, R16 ;  /* 0x00000004ff0d7819 */ /* 0x008fe20000011410 */
[----:B------:R-:W-:Y:S01]  /*2790*/  IMAD.SHL.U32 R14, R14, 0x40, RZ ;  /* 0x000000400e0e7824 */ /* 0x000fe200078e00ff */
[----:B------:R-:W-:Y:S01]  /*27a0*/  ISETP.GE.AND P2, PT, R20, R8, PT ;  /* 0x000000081400720c */ /* 0x000fe20003f46270 */
[----:B------:R-:W-:Y:S01]  /*27b0*/  IMAD.SHL.U32 R12, R15, 0x40, RZ ;  /* 0x000000400f0c7824 */ /* 0x000fe200078e00ff */
[----:B------:R-:W-:Y:S01]  /*27c0*/  LEA.HI R146, R16, R13, RZ, 0x1 ;  /* 0x0000000d10927211 */ /* 0x000fe200078f08ff */
[C---:B------:R-:W-:Y:S01]  /*27d0*/  IMAD.SHL.U32 R16, R4.reuse, 0x40, RZ ;  /* 0x0000004004107824 */ /* 0x040fe200078e00ff */
[----:B------:R-:W-:Y:S01]  /*27e0*/  LOP3.LUT P4, RZ, R4, 0x4, RZ, 0xc0, !PT ;  /* 0x0000000404ff7812 */ /* 0x000fe2000788c0ff */
[----:B------:R-:W-:Y:S01]  /*27f0*/  IMAD.SHL.U32 R21, R20, 0x8, RZ ;  /* 0x0000000814157824 */ /* 0x000fe200078e00ff */
[----:B------:R-:W-:Y:S01]  /*2800*/  LOP3.LUT R146, R146, 0xfffffffe, RZ, 0xc0, !PT ;  /* 0xfffffffe92927812 */ /* 0x000fe200078ec0ff */
[----:B------:R-:W-:Y:S01]  /*2810*/  IMAD.SHL.U32 R86, R10, 0x2, RZ ;  /* 0x000000020a567824 */ /* 0x000fe200078e00ff */
[----:B------:R-:W-:Y:S01]  /*2820*/  LOP3.LUT P3, RZ, R4, 0x2, RZ, 0xc0, !PT ;  /* 0x0000000204ff7812 */ /* 0x000fe2000786c0ff */
[----:B------:R-:W-:Y:S01]  /*2830*/  BSSY B0, `(.L_x_5436) ;  /* 0x0000033000007945 */ /* 0x000fe20003800000 */
[----:B------:R-:W-:Y:S01]  /*2840*/  LOP3.LUT R4, R14, 0x1c0, RZ, 0xc0, !PT ;  /* 0x000001c00e047812 */ /* 0x000fe200078ec0ff */
[----:B------:R-:W-:Y:S01]  /*2850*/  IMAD.IADD R146, R13, 0x1, -R146 ;  /* 0x000000010d927824 */ /* 0x000fe200078e0a92 */
[----:B------:R-:W-:-:S02]  /*2860*/  SHF.R.S32.HI R154, RZ, 0x1f, R17 ;  /* 0x0000001fff9a7819 */ /* 0x000fc40000011411 */
[----:B------:R-:W-:Y:S01]  /*2870*/  LOP3.LUT R16, R16, 0x1c0, RZ, 0xc0, !PT ;  /* 0x000001c010107812 */ /* 0x000fe200078ec0ff */
[----:B------:R-:W-:Y:S01]  /*2880*/  IMAD.SHL.U32 R13, R146, 0x8, RZ ;  /* 0x00000008920d7824 */ /* 0x000fe200078e00ff */
[----:B------:R-:W-:Y:S02]  /*2890*/  LEA.HI R154, R154, R17, RZ, 0x2 ;  /* 0x000000119a9a7211 */ /* 0x000fe400078f10ff */
[----:B------:R-:W-:Y:S02]  /*28a0*/  SHF.R.S32.HI R14, RZ, 0x1f, R153 ;  /* 0x0000001fff0e7819 */ /* 0x000fe40000011499 */
[----:B------:R-:W-:Y:S01]  /*28b0*/  LOP3.LUT R13, R4, 0x8, R13, 0xf8, !PT ;  /* 0x00000008040d7812 */ /* 0x000fe200078ef80d */
[----:B------:R-:W-:-:S04]  /*28c0*/  DEPBAR.LE SB0, 0x0 ;  /* 0x000080000000791a */ /* 0x000fc80000000000 */
[----:B------:R-:W-:Y:S01]  /*28d0*/  BAR.SYNC.DEFER_BLOCKING 0x0 ;  /* 0x0000000000007b1d */ /* 0x000fe20000010000 */
[----:B------:R-:W-:Y:S02]  /*28e0*/  SHF.R.U32.HI R4, RZ, 0x3, R4 ;  /* 0x00000003ff047819 */ /* 0x000fe40000011604 */
[----:B------:R-:W-:Y:S02]  /*28f0*/  LOP3.LUT R12, R12, 0xfffffe00, RZ, 0xc0, !PT ;  /* 0xfffffe000c0c7812 */ /* 0x000fe400078ec0ff */
[----:B------:R-:W-:Y:S01]  /*2900*/  LOP3.LUT R4, R13, R4, RZ, 0x3c, !PT ;  /* 0x000000040d047212 */ /* 0x000fe200078e3cff */
[C---:B------:R-:W-:Y:S01]  /*2910*/  IMAD R13, R153.reuse, 0x10, R18 ;  /* 0x00000010990d7824 */ /* 0x040fe200078e0212 */
[----:B------:R-:W-:Y:S01]  /*2920*/  SHF.R.S32.HI R154, RZ, 0x2, R154 ;  /* 0x00000002ff9a7819 */ /* 0x000fe2000001149a */
[----:B------:R-:W-:Y:S01]  /*2930*/  IMAD R147, R153, 0x400, R12 ;  /* 0x0000040099937824 */ /* 0x000fe200078e020c */
[----:B------:R-:W-:Y:S02]  /*2940*/  LOP3.LUT R17, R16, 0x8, R21, 0xf8, !PT ;  /* 0x0000000810117812 */ /* 0x000fe400078ef815 */
[----:B------:R-:W-:Y:S01]  /*2950*/  SHF.R.U32.HI R16, RZ, 0x3, R16 ;  /* 0x00000003ff107819 */ /* 0x000fe20000011610 */
[----:B------:R-:W-:Y:S01]  /*2960*/  IMAD.IADD R147, R4, 0x1, R147 ;  /* 0x0000000104937824 */ /* 0x000fe200078e0293 */
[----:B------:R-:W-:-:S02]  /*2970*/  LEA.HI R14, R14, R153, RZ, 0x2 ;  /* 0x000000990e0e7211 */ /* 0x000fc400078f10ff */
[----:B------:R-:W-:Y:S01]  /*2980*/  IADD3 R13, R13, 0x1, R154 ;  /* 0x000000010d0d7810 */ /* 0x000fe20007ffe09a */
[----:B------:R-:W-:Y:S01]  /*2990*/  IMAD.SHL.U32 R147, R147, 0x2, RZ ;  /* 0x0000000293937824 */ /* 0x000fe200078e00ff */
[----:B------:R-:W-:Y:S02]  /*29a0*/  LOP3.LUT R15, R17, R16, RZ, 0x3c, !PT ;  /* 0x00000010110f7212 */ /* 0x000fe400078e3cff */
[----:B------:R-:W-:Y:S02]  /*29b0*/  LOP3.LUT R14, R14, 0xfffffffc, RZ, 0xc0, !PT ;  /* 0xfffffffc0e0e7812 */ /* 0x000fe400078ec0ff */
[----:B------:R-:W-:Y:S01]  /*29c0*/  LEA R170, P1, R30, c[0x0][0x170], 0x1 ;  /* 0x00005c001eaa7a11 */ /* 0x000fe200078208ff */
[----:B------:R-:W-:Y:S01]  /*29d0*/  IMAD R146, R146, 0x200, R15 ;  /* 0x0000020092927824 */ /* 0x000fe200078e020f */
[----:B------:R-:W-:Y:S01]  /*29e0*/  IADD3 R85, R88, R13, -R157 ;  /* 0x0000000d58557210 */ /* 0x000fe20007ffe89d */
[----:B------:R3:W-:Y:S01]  /*29f0*/  @P2 STS.128 [R156+0x8000], RZ ;  /* 0x008000ff9c002388 */ /* 0x0007e20000000c00 */
[----:B------:R-:W-:Y:S01]  /*2a00*/  IMAD.IADD R153, R153, 0x1, -R14 ;  /* 0x0000000199997824 */ /* 0x000fe200078e0a0e */
[----:B------:R-:W-:-:S02]  /*2a10*/  LOP3.LUT R4, R4, R12, RZ, 0xfc, !PT ;  /* 0x0000000c04047212 */ /* 0x000fc400078efcff */
[----:B------:R3:W-:Y:S01]  /*2a20*/  @P2 STS.128 [R156+0xa000], RZ ;  /* 0x00a000ff9c002388 */ /* 0x0007e20000000c00 */
[----:B------:R-:W-:Y:S02]  /*2a30*/  SEL R3, R3, 0xffffffe0, !P4 ;  /* 0xffffffe003037807 */ /* 0x000fe40006000000 */
        /* <DEDUP_REMOVED lines=18> */
.L_x_5437:
[----:B------:R-:W-:Y:S05]  /*2b60*/  BSYNC B0 ;  /* 0x0000000000007941 */ /* 0x000fea0003800000 */
.L_x_5436:
        /* <DEDUP_REMOVED lines=25> */
.L_x_5439:
[----:B------:R-:W-:Y:S05]  /*2d00*/  BSYNC B0 ;  /* 0x0000000000007941 */ /* 0x000fea0003800000 */
.L_x_5438:
        /* <DEDUP_REMOVED lines=25> */
.L_x_5441:
[----:B------:R-:W-:Y:S05]  /*2ea0*/  BSYNC B0 ;  /* 0x0000000000007941 */ /* 0x000fea0003800000 */
.L_x_5440:
        /* <DEDUP_REMOVED lines=26> */
.L_x_5443:
[----:B------:R-:W-:Y:S05]  /*3050*/  BSYNC B0 ;  /* 0x0000000000007941 */ /* 0x000fea0003800000 */
.L_x_5442:
[----:B------:R-:W-:Y:S01]  /*3060*/  IMAD.SHL.U32 R146, R146, 0x2, RZ ;  /* 0x0000000292927824 */ /* 0x000fe200078e00ff */
[----:B------:R-:W-:Y:S01]  /*3070*/  LDSM.16.M88.4 R80, [R147] ;  /* 0x000000009350783b */ /* 0x000fe20000000200 */
[--C-:B------:R-:W-:Y:S01]  /*3080*/  IMAD R145, R2, 0x2, R147.reuse ;  /* 0x0000000202917824 */ /* 0x100fe200078e0293 */
[----:B------:R-:W-:Y:S01]  /*3090*/  ISETP.GE.AND P4, PT, R129, 0x2, PT ;  /* 0x000000028100780c */ /* 0x000fe20003f86270 */
[----:B------:R-:W-:Y:S01]  /*30a0*/  IMAD R143, R0, 0x2, R147 ;  /* 0x00000002008f7824 */ /* 0x000fe200078e0293 */
[----:B-1----:R-:W1:Y:S01]  /*30b0*/  LDSM.16.M88.4 R32, [R146+0x4000] ;  /* 0x004000009220783b */ /* 0x002e620000000200 */
[----:B------:R-:W-:Y:S01]  /*30c0*/  LEA R87, R6, R146, 0x1 ;  /* 0x0000009206577211 */ /* 0x000fe200078e08ff */
[----:B------:R-:W-:Y:S01]  /*30d0*/  IMAD R139, R3, 0x2, R146 ;  /* 0x00000002038b7824 */ /* 0x000fe200078e0292 */
[----:B------:R-:W-:Y:S01]  /*30e0*/  IADD3 R5, R146, 0x4000, RZ ;  /* 0x0000400092057810 */ /* 0x000fe20007ffe0ff */
[----:B--2---:R-:W2:Y:S01]  /*30f0*/  LDSM.16.M88.4 R20, [R146+0x4800] ;  /* 0x004800009214783b */ /* 0x004ea20000000200 */
[----:B------:R-:W-:Y:S01]  /*3100*/  IMAD R142, R0, 0x2, R145 ;  /* 0x00000002008e7824 */ /* 0x000fe200078e0291 */
[----:B------:R-:W-:-:S02]  /*3110*/  IADD3 R103, R85, 0x8, RZ ;  /* 0x0000000855677810 */ /* 0x000fc40007ffe0ff */
[----:B------:R-:W5:Y:S01]  /*3120*/  LDSM.16.M88.4 R12, [R146+0x5000] ;  /* 0x00500000920c783b */ /* 0x000f620000000200 */
[----:B------:R-:W-:Y:S02]  /*3130*/  LEA R144, R6, R5, 0x1 ;  /* 0x0000000506907211 */ /* 0x000fe400078e08ff */
[----:B------:R-:W-:Y:S01]  /*3140*/  IMNMX R128, R85, R88, PT ;  /* 0x0000005855807217 */ /* 0x000fe20003800200 */
[----:B------:R-:W3:Y:S01]  /*3150*/  LDSM.16.M88.4 R52, [R146+0x5800] ;  /* 0x005800009234783b */ /* 0x000ee20000000200 */
[----:B------:R-:W-:Y:S02]  /*3160*/  LEA R141, R3, R144, 0x1 ;  /* 0x00000090038d7211 */ /* 0x000fe400078e08ff */
[----:B------:R-:W-:Y:S01]  /*3170*/  IMNMX R103, R103, R88, PT ;  /* 0x0000005867677217 */ /* 0x000fe20003800200 */
[----:B------:R-:W-:Y:S04]  /*3180*/  LDSM.16.M88.4 R60, [R145] ;  /* 0x00000000913c783b */ /* 0x000fe80000000200 */
[----:B------:R-:W4:Y:S04]  /*3190*/  LDSM.16.M88.4 R48, [R87+0x4000] ;  /* 0x004000005730783b */ /* 0x000f280000000200 */
[----:B------:R-:W3:Y:S04]  /*31a0*/  LDSM.16.M88.4 R44, [R87+0x4800] ;  /* 0x00480000572c783b */ /* 0x000ee80000000200 */
[----:B------:R-:W3:Y:S04]  /*31b0*/  LDSM.16.M88.4 R40, [R87+0x5000] ;  /* 0x005000005728783b */ /* 0x000ee80000000200 */
[----:B------:R-:W3:Y:S04]  /*31c0*/  LDSM.16.M88.4 R64, [R87+0x5800] ;  /* 0x005800005740783b */ /* 0x000ee80000000200 */
[----:B------:R-:W-:Y:S01]  /*31d0*/  LDSM.16.M88.4 R56, [R143] ;  /* 0x000000008f38783b */ /* 0x000fe20000000200 */
[C---:B-1----:R-:W-:Y:S03]  /*31e0*/  HMMA.16816.F32.BF16 R36, R80.reuse, R32, RZ ;  /* 0x000000205024723c */ /* 0x042fe600000418ff */
[----:B------:R-:W-:Y:S04]  /*31f0*/  LDSM.16.M88.4 R76, [R142] ;  /* 0x000000008e4c783b */ /* 0x000fe80000000200 */
[----:B------:R-:W-:Y:S01]  /*3200*/  LDSM.16.M88.4 R72, [R141] ;  /* 0x000000008d48783b */ /* 0x000fe20000000200 */
[C---:B--2---:R-:W-:Y:S03]  /*3210*/  HMMA.16816.F32.BF16 R24, R80.reuse, R20, RZ ;  /* 0x000000145018723c */ /* 0x044fe600000418ff */
[----:B------:R-:W-:Y:S04]  /*3220*/  LDSM.16.M88.4 R68, [R141+0x800] ;  /* 0x000800008d44783b */ /* 0x000fe80000000200 */
[----:B------:R-:W0:Y:S01]  /*3230*/  LDGDEPBAR ;  /* 0x00000000000079af */ /* 0x000e220000000000 */
[C---:B-----5:R-:W-:Y:S08]  /*3240*/  HMMA.16816.F32.BF16 R16, R80.reuse, R12, RZ ;  /* 0x0000000c5010723c */ /* 0x060ff000000418ff */
[C---:B------:R-:W-:Y:S08]  /*3250*/  HMMA.16816.F32.BF16 R32, R80.reuse, R34, RZ ;  /* 0x000000225020723c */ /* 0x040ff000000418ff */
[C---:B------:R-:W-:Y:S08]  /*3260*/  HMMA.16816.F32.BF16 R20, R80.reuse, R22, RZ ;  /* 0x000000165014723c */ /* 0x040ff000000418ff */
[C---:B------:R-:W-:Y:S08]  /*3270*/  HMMA.16816.F32.BF16 R12, R80.reuse, R14, RZ ;  /* 0x0000000e500c723c */ /* 0x040ff000000418ff */
[C---:B---3--:R-:W-:Y:S08]  /*3280*/  HMMA.16816.F32.BF16 R8, R80.reuse, R52, RZ ;  /* 0x000000345008723c */ /* 0x048ff000000418ff */
[----:B------:R-:W-:Y:S01]  /*3290*/  HMMA.16816.F32.BF16 R80, R80, R54, RZ ;  /* 0x000000365050723c */ /* 0x000fe200000418ff */
[----:B------:R-:W1:Y:S07]  /*32a0*/  LDSM.16.M88.4 R52, [R139+0x4000] ;  /* 0x004000008b34783b */ /* 0x000e6e0000000200 */
[C---:B----4-:R-:W-:Y:S08]  /*32b0*/  HMMA.16816.F32.BF16 R36, R60.reuse, R48, R36 ;  /* 0x000000303c24723c */ /* 0x050ff00000041824 */
        /* <DEDUP_REMOVED lines=10> */
[----:B------:R-:W5:Y:S04]  /*3360*/  LDSM.16.M88.4 R64, [R141+0x1000] ;  /* 0x001000008d40783b */ /* 0x000f680000000200 */
[----:B------:R-:W4:Y:S03]  /*3370*/  LDSM.16.M88.4 R60, [R141+0x1800] ;  /* 0x001800008d3c783b */ /* 0x000f260000000200 */
[C---:B-1----:R-:W-:Y:S08]  /*3380*/  HMMA.16816.F32.BF16 R36, R56.reuse, R52, R36 ;  /* 0x000000343824723c */ /* 0x042ff00000041824 */
        /* <DEDUP_REMOVED lines=9> */
[----:B------:R-:W-:Y:S01]  /*3420*/  HMMA.16816.F32.BF16 R80, R56, R42, R80 ;  /* 0x0000002a3850723c */ /* 0x000fe20000041850 */
[----:B------:R-:W1:Y:S04]  /*3430*/  LDSM.16.M88.4 R56, [R147+0x2000] ;  /* 0x002000009338783b */ /* 0x000e680000000200 */
[----:B------:R-:W2:Y:S03]  /*3440*/  LDSM.16.M88.4 R40, [R146+0x7800] ;  /* 0x007800009228783b */ /* 0x000ea60000000200 */
        /* <DEDUP_REMOVED lines=11> */
[----:B------:R-:W3:Y:S04]  /*3500*/  LDSM.16.M88.4 R76, [R145+0x2000] ;  /* 0x00200000914c783b */ /* 0x000ee80000000200 */
[----:B------:R-:W4:Y:S03]  /*3510*/  LDSM.16.M88.4 R60, [R87+0x7800] ;  /* 0x00780000573c783b */ /* 0x000f260000000200 */
        /* <DEDUP_REMOVED lines=25> */
[----:B------:R-:W4:Y:S01]  /*36b0*/  LDSM.16.M88.4 R60, [R141+0x3800] ;  /* 0x003800008d3c783b */ /* 0x000f220000000200 */
[----:B------:R-:W-:-:S04]  /*36c0*/  DEPBAR.LE SB0, 0x0 ;  /* 0x000080000000791a */ /* 0x000fc80000000000 */
[C---:B-1----:R-:W-:Y:S08]  /*36d0*/  HMMA.16816.F32.BF16 R36, R56.reuse, R52, R36 ;  /* 0x000000343824723c */ /* 0x042ff00000041824 */
[C---:B------:R-:W-:Y:S08]  /*36e0*/  HMMA.16816.F32.BF16 R32, R56.reuse, R54, R32 ;  /* 0x000000363820723c */ /* 0x040ff00000041820 */
[C---:B------:R-:W-:Y:S08]  /*36f0*/  HMMA.16816.F32.BF16 R24, R56.reuse, R48, R24 ;  /* 0x000000303818723c */ /* 0x040ff00000041818 */
[C---:B------:R-:W-:Y:S08]  /*3700*/  HMMA.16816.F32.BF16 R20, R56.reuse, R50, R20 ;  /* 0x000000323814723c */ /* 0x040ff00000041814 */
[C---:B------:R-:W-:Y:S08]  /*3710*/  HMMA.16816.F32.BF16 R16, R56.reuse, R44, R16 ;  /* 0x0000002c3810723c */ /* 0x040ff00000041810 */
[C---:B------:R-:W-:Y:S08]  /*3720*/  HMMA.16816.F32.BF16 R12, R56.reuse, R46, R12 ;  /* 0x0000002e380c723c */ /* 0x040ff0000004180c */
[C---:B--2---:R-:W-:Y:S08]  /*3730*/  HMMA.16816.F32.BF16 R8, R56.reuse, R40, R8 ;  /* 0x000000283808723c */ /* 0x044ff00000041808 */
[----:B------:R-:W-:Y:S08]  /*3740*/  HMMA.16816.F32.BF16 R80, R56, R42, R80 ;  /* 0x0000002a3850723c */ /* 0x000ff00000041850 */
[C---:B---3--:R-:W-:Y:S08]  /*3750*/  HMMA.16816.F32.BF16 R36, R76.reuse, R72, R36 ;  /* 0x000000484c24723c */ /* 0x048ff00000041824 */
[C---:B------:R-:W-:Y:S08]  /*3760*/  HMMA.16816.F32.BF16 R32, R76.reuse, R74, R32 ;  /* 0x0000004a4c20723c */ /* 0x040ff00000041820 */
[C---:B------:R-:W-:Y:S08]  /*3770*/  HMMA.16816.F32.BF16 R24, R76.reuse, R68, R24 ;  /* 0x000000444c18723c */ /* 0x040ff00000041818 */
[C---:B------:R-:W-:Y:S08]  /*3780*/  HMMA.16816.F32.BF16 R20, R76.reuse, R70, R20 ;  /* 0x000000464c14723c */ /* 0x040ff00000041814 */
[C---:B------:R-:W-:Y:S08]  /*3790*/  HMMA.16816.F32.BF16 R16, R76.reuse, R64, R16 ;  /* 0x000000404c10723c */ /* 0x040ff00000041810 */
[C---:B------:R-:W-:Y:S08]  /*37a0*/  HMMA.16816.F32.BF16 R12, R76.reuse, R66, R12 ;  /* 0x000000424c0c723c */ /* 0x040ff0000004180c */
[C---:B----4-:R-:W-:Y:S08]  /*37b0*/  HMMA.16816.F32.BF16 R8, R76.reuse, R60, R8 ;  /* 0x0000003c4c08723c */ /* 0x050ff00000041808 */
        /* <DEDUP_REMOVED lines=62> */
.L_x_5445:
[----:B------:R-:W-:-:S04]  /*3ba0*/  LEA R29, -R29, RZ, 0x6 ;  /* 0x000000ff1d1d7211 */ /* 0x000fc800078e31ff */
[----:B------:R-:W-:Y:S02]  /*3bb0*/  SHF.R.S32.HI R42, RZ, 0x1f, R29 ;  /* 0x0000001fff2a7819 */ /* 0x000fe4000001141d */
.L_x_5446:
        /* <DEDUP_REMOVED lines=49> */
[C---:B------:R-:W-:Y:S01]  /*3ed0*/  @!P3 LEA R56, P1, R41.reuse, c[0x0][0x168], 0x1 ;  /* 0x00005a002938ba11 */ /* 0x040fe200078208ff */
[----:B------:R-:W-:Y:S01]  /*3ee0*/  @!P3 IMAD.X R6, R40, 0x1, R101, P5 ;  /* 0x000000012806b824 */ /* 0x000fe200028e0665 */
[----:B------:R1:W-:Y:S04]  /*3ef0*/  @P2 STS.128 [R156+0x6800], RZ ;  /* 0x006800ff9c002388 */ /* 0x0003e80000000c00 */
[----:B------:R-:W-:Y:S01]  /*3f00*/  @!PT LDS RZ, [RZ] ;  /* 0x00000000fffff984 */ /* 0x000fe20000000800 */
[----:B------:R-:W-:Y:S01]  /*3f10*/  @!PT LDS RZ, [RZ] ;  /* 0x00000000fffff984 */ /* 0x000fe20000000800 */
[----:B------:R-:W-:Y:S01]  /*3f20*/  @!PT LDS RZ, [RZ] ;  /* 0x00000000fffff984 */ /* 0x000fe20000000800 */
[----:B------:R1:W-:Y:S01]  /*3f30*/  @!P2 LDGSTS.E.BYPASS.LTC128B.128 [R156+0x6800], [R44.64+0x80] ;  /* 0x068000802c9cafae */ /* 0x0003e2000b901d48 */
[----:B------:R-:W-:-:S03]  /*3f40*/  @!P3 LEA.HI.X R57, R41, c[0x0][0x16c], R6, 0x1, P1 ;  /* 0x00005b002939ba11 */ /* 0x000fc600008f0c06 */
        /* <DEDUP_REMOVED lines=25> */
.L_x_5448:
[----:B------:R-:W-:Y:S05]  /*40e0*/  BSYNC B0 ;  /* 0x0000000000007941 */ /* 0x000fea0003800000 */
.L_x_5447:
[----:B------:R-:W0:Y:S01]  /*40f0*/  LDGDEPBAR ;  /* 0x00000000000079af */ /* 0x000e220000000000 */
[----:B------:R-:W-:-:S04]  /*4100*/  IADD3 R102, P1, R29, R102, RZ ;  /* 0x000000661d667210 */ /* 0x000fc80007f3e0ff */
[----:B------:R-:W-:Y:S02]  /*4110*/  IADD3.X R101, R42, R101, RZ, P1, !PT ;  /* 0x000000652a657210 */ /* 0x000fe40000ffe4ff */
.L_x_5444:
[----:B------:R-:W-:Y:S02]  /*4120*/  IMAD.IADD R86, R7, 0x1, R86 ;  /* 0x0000000107567824 */ /* 0x000fe400078e0256 */
[----:B------:R-:W-:-:S03]  /*4130*/  IMAD.SHL.U32 R140, R4, 0x2, RZ ;  /* 0x00000002048c7824 */ /* 0x000fc600078e00ff */
[----:B------:R-:W-:Y:S01]  /*4140*/  IADD3 R3, R86, 0x1, RZ ;  /* 0x0000000156037810 */ /* 0x000fe20007ffe0ff */
[--C-:B------:R-:W-:Y:S01]  /*4150*/  IMAD R138, R2, 0x2, R140.reuse ;  /* 0x00000002028a7824 */ /* 0x100fe200078e028c */
[----:B------:R-:W-:Y:S01]  /*4160*/  IADD3 R5, R86, 0x8, RZ ;  /* 0x0000000856057810 */ /* 0x000fe20007ffe0ff */
[C---:B------:R-:W-:Y:S01]  /*4170*/  IMAD R137, R0.reuse, 0x2, R140 ;  /* 0x0000000200897824 */ /* 0x040fe200078e028c */
[CC--:B------:R-:W-:Y:S01]  /*4180*/  ISETP.GE.AND P6, PT, R3.reuse, R128.reuse, PT ;  /* 0x000000800300720c */ /* 0x0c0fe20003fc6270 */
[----:B------:R-:W-:Y:S01]  /*4190*/  IMAD R136, R0, 0x2, R138 ;  /* 0x0000000200887824 */ /* 0x000fe200078e028a */
[-C--:B------:R-:W-:Y:S01]  /*41a0*/  ISETP.GE.AND P3, PT, R3, R103.reuse, PT ;  /* 0x000000670300720c */ /* 0x080fe20003f66270 */
[----:B------:R-:W-:Y:S01]  /*41b0*/  LDSM.16.MT88.4 R68, [R140+0xa000] ;  /* 0x00a000008c44783b */ /* 0x000fe20000004200 */
[----:B------:R-:W-:Y:S02]  /*41c0*/  IADD3 R3, R86, 0x9, RZ ;  /* 0x0000000956037810 */ /* 0x000fe40007ffe0ff */
[C---:B------:R-:W-:Y:S01]  /*41d0*/  ISETP.GE.AND P2, PT, R5.reuse, R128, PT ;  /* 0x000000800500720c */ /* 0x040fe20003f46270 */
[----:B-1----:R-:W-:Y:S01]  /*41e0*/  LDSM.16.MT88.4 R52, [R137+0x8000] ;  /* 0x008000008934783b */ /* 0x002fe20000004200 */
[----:B------:R-:W-:-:S02]  /*41f0*/  ISETP.GE.AND P5, PT, R5, R103, PT ;  /* 0x000000670500720c */ /* 0x000fc40003fa6270 */
[C---:B------:R-:W-:Y:S01]  /*4200*/  ISETP.GE.AND P1, PT, R3.reuse, R128, PT ;  /* 0x000000800300720c */ /* 0x040fe20003f26270 */
[----:B------:R-:W-:Y:S01]  /*4210*/  LDSM.16.MT88.4 R60, [R136+0x8000] ;  /* 0x00800000883c783b */ /* 0x000fe20000004200 */
[----:B------:R-:W-:Y:S02]  /*4220*/  IADD3 R5, R86, 0x10, RZ ;  /* 0x0000001056057810 */ /* 0x000fe40007ffe0ff */
[----:B------:R-:W-:Y:S01]  /*4230*/  FSEL R45, R32, -INF , !P2 ;  /* 0xff800000202d7808 */ /* 0x000fe20005000000 */
[----:B------:R-:W-:Y:S01]  /*4240*/  LDSM.16.MT88.4 R92, [R138+0xa000] ;  /* 0x00a000008a5c783b */ /* 0x000fe20000004200 */
[----:B------:R-:W-:Y:S02]  /*4250*/  ISETP.GE.AND P2, PT, R3, R103, PT ;  /* 0x000000670300720c */ /* 0x000fe40003f46270 */
[----:B------:R-:W-:Y:S02]  /*4260*/  IADD3 R3, R86, 0x11, RZ ;  /* 0x0000001156037810 */ /* 0x000fe40007ffe0ff */
[----:B------:R-:W-:-:S02]  /*4270*/  FSEL R41, R34, -INF , !P5 ;  /* 0xff80000022297808 */ /* 0x000fc40006800000 */
[----:B------:R-:W-:Y:S02]  /*4280*/  FSEL R47, R33, -INF , !P1 ;  /* 0xff800000212f7808 */ /* 0x000fe40004800000 */
[C---:B------:R-:W-:Y:S02]  /*4290*/  ISETP.GE.AND P5, PT, R5.reuse, R128, PT ;  /* 0x000000800500720c */ /* 0x040fe40003fa6270 */
[----:B------:R-:W-:Y:S02]  /*42a0*/  ISETP.GE.AND P1, PT, R5, R103, PT ;  /* 0x000000670500720c */ /* 0x000fe40003f26270 */
[----:B------:R-:W-:Y:S02]  /*42b0*/  IADD3 R5, R86, 0x18, RZ ;  /* 0x0000001856057810 */ /* 0x000fe40007ffe0ff */
[----:B------:R-:W-:Y:S02]  /*42c0*/  FSEL R43, R35, -INF , !P2 ;  /* 0xff800000232b7808 */ /* 0x000fe40005000000 */
[----:B------:R-:W-:-:S02]  /*42d0*/  FSEL R37, R37, -INF , !P6 ;  /* 0xff80000025257808 */ /* 0x000fc40007000000 */
[CC--:B------:R-:W-:Y:S02]  /*42e0*/  ISETP.GE.AND P2, PT, R3.reuse, R128.reuse, PT ;  /* 0x000000800300720c */ /* 0x0c0fe40003f46270 */
        /* <DEDUP_REMOVED lines=8> */
[----:B------:R-:W-:Y:S02]  /*4370*/  ISETP.GE.AND P2, PT, R5, R103, PT ;  /* 0x000000670500720c */ /* 0x000fe40003f46270 */
[----:B------:R-:W-:Y:S02]  /*4380*/  FSEL R77, R27, -INF , !P5 ;  /* 0xff8000001b4d7808 */ /* 0x000fe40006800000 */
[----:B------:R-:W-:-:S02]  /*4390*/  FSEL R5, R20, -INF , !P1 ;  /* 0xff80000014057808 */ /* 0x000fc40004800000 */
[C---:B------:R-:W-:Y:S02]  /*43a0*/  ISETP.GE.AND P5, PT, R6.reuse, R128, PT ;  /* 0x000000800600720c */ /* 0x040fe40003fa6270 */
[----:B------:R-:W-:Y:S02]  /*43b0*/  ISETP.GE.AND P1, PT, R6, R103, PT ;  /* 0x000000670600720c */ /* 0x000fe40003f26270 */
[----:B------:R-:W-:Y:S02]  /*43c0*/  FMNMX.FTZ R6, R36, R37, !PT ;  /* 0x0000002524067209 */ /* 0x000fe40007810000 */
[----:B------:R-:W-:Y:S02]  /*43d0*/  FSEL R23, R23, -INF , !P1 ;  /* 0xff80000017177808 */ /* 0x000fe40004800000 */
[----:B------:R-:W-:Y:S02]  /*43e0*/  FMNMX.FTZ R6, R45, R6, !PT ;  /* 0x000000062d067209 */ /* 0x000fe40007810000 */
[----:B------:R-:W-:-:S02]  /*43f0*/  ISETP.GE.AND P1, PT, R86, R103, PT ;  /* 0x000000675600720c */ /* 0x000fc40003f26270 */
[----:B------:R-:W-:Y:S02]  /*4400*/  IADD3 R3, R86, 0x20, RZ ;  /* 0x0000002056037810 */ /* 0x000fe40007ffe0ff */
[----:B------:R-:W-:Y:S02]  /*4410*/  FSEL R49, R39, -INF , !P3 ;  /* 0xff80000027317808 */ /* 0x000fe40005800000 */
[----:B------:R-:W-:Y:S02]  /*4420*/  FMNMX.FTZ R6, R47, R6, !PT ;  /* 0x000000062f067209 */ /* 0x000fe40007810000 */
[----:B------:R-:W-:Y:S02]  /*4430*/  FSEL R38, R38, -INF , !P1 ;  /* 0xff80000026267808 */ /* 0x000fe40004800000 */
[----:B------:R-:W-:Y:S02]  /*4440*/  FSEL R33, R22, -INF , !P2 ;  /* 0xff80000016217808 */ /* 0x000fe40005000000 */
[----:B------:R-:W-:-:S02]  /*4450*/  ISETP.GE.AND P2, PT, R3, R103, PT ;  /* 0x000000670300720c */ /* 0x000fc40003f46270 */
[----:B------:R-:W-:Y:S02]  /*4460*/  FMNMX.FTZ R6, R29, R6, !PT ;  /* 0x000000061d067209 */ /* 0x000fe40007810000 */
[----:B------:R-:W-:Y:S02]  /*4470*/  FMNMX.FTZ R22, R38, R49, !PT ;  /* 0x0000003126167209 */ /* 0x000fe40007810000 */
[----:B------:R-:W-:Y:S02]  /*4480*/  ISETP.GE.AND P6, PT, R3, R128, PT ;  /* 0x000000800300720c */ /* 0x000fe40003fc6270 */
[----:B------:R-:W-:Y:S02]  /*4490*/  IADD3 R3, R86, 0x21, RZ ;  /* 0x0000002156037810 */ /* 0x000fe40007ffe0ff */
[----:B------:R-:W-:Y:S02]  /*44a0*/  FSEL R165, R18, -INF , !P2 ;  /* 0xff80000012a57808 */ /* 0x000fe40005000000 */
[----:B------:R-:W-:-:S02]  /*44b0*/  FMNMX.FTZ R24, R7, R6, !PT ;  /* 0x0000000607187209 */ /* 0x000fc40007810000 */
[----:B------:R-:W-:Y:S02]  /*44c0*/  FMNMX.FTZ R18, R41, R22, !PT ;  /* 0x0000001629127209 */ /* 0x000fe40007810000 */
[----:B------:R-:W-:Y:S02]  /*44d0*/  FSEL R21, R21, -INF , !P5 ;  /* 0xff80000015157808 */ /* 0x000fe40006800000 */
[----:B------:R-:W-:Y:S02]  /*44e0*/  ISETP.GE.AND P5, PT, R3, R128, PT ;  /* 0x000000800300720c */ /* 0x000fe40003fa6270 */
[----:B------:R-:W-:Y:S02]  /*44f0*/  FSEL R173, R16, -INF , !P6 ;  /* 0xff80000010ad7808 */ /* 0x000fe40007000000 */
[----:B------:R-:W-:Y:S02]  /*4500*/  IADD3 R16, R86, 0x30, RZ ;  /* 0x0000003056107810 */ /* 0x000fe40007ffe0ff */
[----:B------:R-:W-:-:S02]  /*4510*/  FMNMX.FTZ R24, R5, R24, !PT ;  /* 0x0000001805187209 */ /* 0x000fc40007810000 */
[----:B------:R-:W-:Y:S02]  /*4520*/  FMNMX.FTZ R18, R43, R18, !PT ;  /* 0x000000122b127209 */ /* 0x000fe40007810000 */
[----:B------:R-:W-:Y:S02]  /*4530*/  ISETP.GE.AND P3, PT, R3, R103, PT ;  /* 0x000000670300720c */ /* 0x000fe40003f66270 */
[----:B------:R-:W-:Y:S02]  /*4540*/  FSEL R121, R17, -INF , !P5 ;  /* 0xff80000011797808 */ /* 0x000fe40006800000 */
[----:B------:R-:W-:Y:S02]  /*4550*/  IADD3 R3, R86, 0x28, RZ ;  /* 0x0000002856037810 */ /* 0x000fe40007ffe0ff */
[----:B------:R-:W-:Y:S02]  /*4560*/  ISETP.GE.AND P5, PT, R16, R128, PT ;  /* 0x000000801000720c */ /* 0x000fe40003fa6270 */
[----:B------:R-:W-:-:S02]  /*4570*/  FMNMX.FTZ R24, R21, R24, !PT ;  /* 0x0000001815187209 */ /* 0x000fc40007810000 */
[----:B------:R-:W-:Y:S02]  /*4580*/  FMNMX.FTZ R18, R35, R18, !PT ;  /* 0x0000001223127209 */ /* 0x000fe40007810000 */
[----:B------:R-:W-:Y:S02]  /*4590*/  IADD3 R20, R86, 0x29, RZ ;  /* 0x0000002956147810 */ /* 0x000fe40007ffe0ff */
[----:B------:R-:W-:Y:S02]  /*45a0*/  ISETP.GE.AND P6, PT, R3, R128, PT ;  /* 0x000000800300720c */ /* 0x000fe40003fc6270 */
        /* <DEDUP_REMOVED lines=8> */
[----:B------:R-:W-:-:S02]  /*4630*/  ISETP.GE.AND P1, PT, R3, R103, PT ;  /* 0x000000670300720c */ /* 0x000fc40003f26270 */
[----:B------:R-:W-:Y:S02]  /*4640*/  FSEL R123, R13, -INF , !P2 ;  /* 0xff8000000d7b7808 */ /* 0x000fe40005000000 */
[----:B------:R-:W-:Y:S02]  /*4650*/  IADD3 R3, R86, 0x38, RZ ;  /* 0x0000003856037810 */ /* 0x000fe40007ffe0ff */
[----:B------:R-:W-:Y:S02]  /*4660*/  ISETP.GE.AND P2, PT, R6, R128, PT ;  /* 0x000000800600720c */ /* 0x000fe40003f46270 */
[----:B------:R-:W-:Y:S02]  /*4670*/  IADD3 R86, R86, 0x39, RZ ;  /* 0x0000003956567810 */ /* 0x000fe40007ffe0ff */
[----:B------:R-:W-:Y:S02]  /*4680*/  FMNMX.FTZ R12, R169, R12, !PT ;  /* 0x0000000ca90c7209 */ /* 0x000fe40007810000 */
[----:B------:R-:W-:-:S02]  /*4690*/  FMNMX.FTZ R8, R23, R8, !PT ;  /* 0x0000000817087209 */ /* 0x000fc40007810000 */
[----:B------:R-:W-:Y:S02]  /*46a0*/  FSEL R133, R9, -INF , !P2 ;  /* 0xff80000009857808 */ /* 0x000fe40005000000 */
[----:B------:R-:W-:Y:S02]  /*46b0*/  ISETP.GE.AND P2, PT, R86, R128, PT ;  /* 0x000000805600720c */ /* 0x000fe40003f46270 */
[----:B------:R-:W-:Y:S02]  /*46c0*/  FMNMX.FTZ R12, R123, R12, !PT ;  /* 0x0000000c7b0c7209 */ /* 0x000fe40007810000 */
[----:B------:R-:W-:Y:S02]  /*46d0*/  FSEL R25, R19, -INF , !P3 ;  /* 0xff80000013197808 */ /* 0x000fe40005800000 */
[----:B------:R-:W-:Y:S02]  /*46e0*/  FMNMX.FTZ R8, R165, R8, !PT ;  /* 0x00000008a5087209 */ /* 0x000fe40007810000 */
[----:B------:R-:W-:-:S02]  /*46f0*/  FSEL R127, R81, -INF , !P2 ;  /* 0xff800000517f7808 */ /* 0x000fc40005000000 */
[----:B------:R-:W-:Y:S02]  /*4700*/  FSEL R135, R14, -INF , !P1 ;  /* 0xff8000000e877808 */ /* 0x000fe40004800000 */
[----:B------:R-:W-:Y:S02]  /*4710*/  ISETP.GE.AND P5, PT, R3, R128, PT ;  /* 0x000000800300720c */ /* 0x000fe40003fa6270 */
[----:B------:R-:W-:Y:S02]  /*4720*/  FMNMX.FTZ R12, R167, R12, !PT ;  /* 0x0000000ca70c7209 */ /* 0x000fe40007810000 */
[----:B------:R-:W-:Y:S02]  /*4730*/  ISETP.GE.AND P2, PT, R20, R103, PT ;  /* 0x000000671400720c */ /* 0x000fe40003f46270 */
[----:B------:R-:W-:Y:S02]  /*4740*/  FMNMX.FTZ R14, R25, R8, !PT ;  /* 0x00000008190e7209 */ /* 0x000fe40007810000 */
[----:B------:R-:W-:-:S02]  /*4750*/  FSEL R131, R80, -INF , !P5 ;  /* 0xff80000050837808 */ /* 0x000fc40006800000 */
[----:B------:R-:W-:Y:S02]  /*4760*/  FMNMX.FTZ R12, R133, R12, !PT ;  /* 0x0000000c850c7209 */ /* 0x000fe40007810000 */
[-C--:B------:R-:W-:Y:S02]  /*4770*/  ISETP.GE.AND P1, PT, R16, R103.reuse, PT ;  /* 0x000000671000720c */ /* 0x080fe40003f26270 */
[----:B------:R-:W-:Y:S01]  /*4780*/  FSEL R27, R15, -INF , !P2 ;  /* 0xff8000000f1b7808 */ /* 0x000fe20005000000 */
[----:B------:R-:W-:Y:S01]  /*4790*/  LDSM.16.MT88.4 R16, [R140+0x8800] ;  /* 0x008800008c10783b */ /* 0x000fe20000004200 */
[----:B------:R-:W-:Y:S02]  /*47a0*/  FMNMX.FTZ R14, R135, R14, !PT ;  /* 0x0000000e870e7209 */ /* 0x000fe40007810000 */
[----:B------:R-:W-:Y:S02]  /*47b0*/  FMNMX.FTZ R12, R131, R12, !PT ;  /* 0x0000000c830c7209 */ /* 0x000fe40007810000 */
[----:B------:R-:W-:-:S02]  /*47c0*/  ISETP.GE.AND P2, PT, R6, R103, PT ;  /* 0x000000670600720c */ /* 0x000fc40003f46270 */
        /* <DEDUP_REMOVED lines=8> */
[----:B------:R-:W-:Y:S02]  /*4850*/  FSEL R117, R82, -INF , !P1 ;  /* 0xff80000052757808 */ /* 0x000fe40004800000 */
[----:B------:R-:W-:Y:S02]  /*4860*/  FMNMX.FTZ R14, R119, R14, !PT ;  /* 0x0000000e770e7209 */ /* 0x000fe40007810000 */
[----:B------:R-:W-:Y:S02]  /*4870*/  FSEL R115, R83, -INF , !P2 ;  /* 0xff80000053737808 */ /* 0x000fe40005000000 */
[----:B------:R-:W-:Y:S01]  /*4880*/  FMNMX.FTZ R10, R117, R14, !PT ;  /* 0x0000000e750a7209 */ /* 0x000fe20007810000 */
[----:B------:R-:W-:Y:S03]  /*4890*/  LDSM.16.MT88.4 R80, [R137+0xa000] ;  /* 0x00a000008950783b */ /* 0x000fe60000004200 */
        /* <DEDUP_REMOVED lines=13> */
[--C-:B------:R-:W-:Y:S02]  /*4970*/  FFMA.FTZ R106, R47, c[0x0][0x23c], -R120.reuse ;  /* 0x00008f002f6a7a23 */ /* 0x100fe40000010878 */
[----:B------:R-:W1:Y:S01]  /*4980*/  LDSM.16.MT88.4 R44, [R138+0x8000] ;  /* 0x008000008a2c783b */ /* 0x000e620000004200 */
[----:B--2---:R-:W-:Y:S01]  /*4990*/  FMNMX.FTZ R3, R6, R3, !PT ;  /* 0x0000000306037209 */ /* 0x004fe20007810000 */
[--C-:B------:R-:W-:Y:S01]  /*49a0*/  FFMA.FTZ R113, R36, c[0x0][0x23c], -R120.reuse ;  /* 0x00008f0024717a23 */ /* 0x100fe20000010878 */
[----:B------:R-:W-:Y:S01]  /*49b0*/  MUFU.EX2 R107, R107 ;  /* 0x0000006b006b7308 */ /* 0x000fe20000000800 */
[----:B------:R-:W-:Y:S01]  /*49c0*/  FFMA.FTZ R110, R37, c[0x0][0x23c], -R120 ;  /* 0x00008f00256e7a23 */ /* 0x000fe20000010878 */
[C---:B------:R-:W-:Y:S01]  /*49d0*/  FSETP.NEU.FTZ.AND P1, PT, R3.reuse, -INF , PT ;  /* 0xff8000000300780b */ /* 0x040fe20003f3d000 */
[----:B------:R-:W-:-:S02]  /*49e0*/  FMUL.FTZ R112, R3, c[0x0][0x23c] ;  /* 0x00008f0003707a20 */ /* 0x000fc40000410000 */
[--C-:B------:R-:W-:Y:S02]  /*49f0*/  FFMA.FTZ R105, R29, c[0x0][0x23c], -R120.reuse ;  /* 0x00008f001d697a23 */ /* 0x100fe40000010878 */
[--C-:B------:R-:W-:Y:S01]  /*4a00*/  FFMA.FTZ R104, R7, c[0x0][0x23c], -R120.reuse ;  /* 0x00008f0007687a23 */ /* 0x100fe20000010878 */
[----:B------:R-:W-:Y:S01]  /*4a10*/  FSEL R112, R112, RZ, P1 ;  /* 0x000000ff70707208 */ /* 0x000fe20000800000 */
[--C-:B------:R-:W-:Y:S01]  /*4a20*/  FFMA.FTZ R29, R5, c[0x0][0x23c], -R120.reuse ;  /* 0x00008f00051d7a23 */ /* 0x100fe20000010878 */
[----:B------:R-:W-:Y:S01]  /*4a30*/  MUFU.EX2 R113, R113 ;  /* 0x0000007100717308 */ /* 0x000fe20000000800 */
[----:B------:R-:W-:Y:S01]  /*4a40*/  LDSM.16.MT88.4 R4, [R136+0xa000] ;  /* 0x00a000008804783b */ /* 0x000fe20000004200 */
[----:B------:R-:W-:Y:S01]  /*4a50*/  FFMA.FTZ R2, R21, c[0x0][0x23c], -R120 ;  /* 0x00008f0015027a23 */ /* 0x000fe20000010878 */
[----:B------:R-:W-:Y:S01]  /*4a60*/  LEA R168, P1, R102, c[0x0][0x168], 0x1 ;  /* 0x00005a0066a87a11 */ /* 0x000fe200078208ff */
[--C-:B------:R-:W-:Y:S02]  /*4a70*/  FFMA.FTZ R111, R38, c[0x0][0x23c], -R112.reuse ;  /* 0x00008f00266f7a23 */ /* 0x100fe40000010870 */
[--C-:B------:R-:W-:Y:S01]  /*4a80*/  FFMA.FTZ R108, R49, c[0x0][0x23c], -R112.reuse ;  /* 0x00008f00316c7a23 */ /* 0x100fe20000010870 */
[----:B------:R-:W2:Y:S01]  /*4a90*/  LDSM.16.MT88.4 R36, [R140+0x8000] ;  /* 0x008000008c24783b */ /* 0x000ea20000004200 */
[--C-:B------:R-:W-:Y:S01]  /*4aa0*/  FFMA.FTZ R109, R41, c[0x0][0x23c], -R112.reuse ;  /* 0x00008f00296d7a23 */ /* 0x100fe20000010870 */
[----:B------:R-:W3:Y:S01]  /*4ab0*/  MUFU.EX2 R110, R110 ;  /* 0x0000006e006e7308 */ /* 0x000ee20000000800 */
[--C-:B------:R-:W-:Y:S01]  /*4ac0*/  FFMA.FTZ R34, R43, c[0x0][0x23c], -R112.reuse ;  /* 0x00008f002b227a23 */ /* 0x100fe20000010870 */
[----:B------:R-:W-:Y:S01]  /*4ad0*/  LEA.HI.X R166, R102, c[0x0][0x16c], R101, 0x1, P1 ;  /* 0x00005b0066a67a11 */ /* 0x000fe200008f0c65 */
[----:B------:R-:W-:-:S02]  /*4ae0*/  FFMA.FTZ R35, R35, c[0x0][0x23c], -R112 ;  /* 0x00008f0023237a23 */ /* 0x000fc40000010870 */
[--C-:B------:R-:W-:Y:S02]  /*4af0*/  FFMA.FTZ R32, R77, c[0x0][0x23c], -R112.reuse ;  /* 0x00008f004d207a23 */ /* 0x100fe40000010870 */
[--C-:B------:R-:W-:Y:S01]  /*4b00*/  FFMA.FTZ R33, R33, c[0x0][0x23c], -R112.reuse ;  /* 0x00008f0021217a23 */ /* 0x100fe20000010870 */
[----:B------:R-:W4:Y:S01]  /*4b10*/  MUFU.EX2 R106, R106 ;  /* 0x0000006a006a7308 */ /* 0x000f220000000800 */
[----:B------:R-:W-:Y:S02]  /*4b20*/  FFMA.FTZ R0, R23, c[0x0][0x23c], -R112 ;  /* 0x00008f0017007a23 */ /* 0x000fe40000010870 */
[----:B------:R-:W5:Y:S01]  /*4b30*/  LDSM.16.MT88.4 R20, [R136+0x8800] ;  /* 0x008800008814783b */ /* 0x000f620000004200 */
[--C-:B------:R-:W-:Y:S02]  /*4b40*/  FFMA.FTZ R114, R173, c[0x0][0x23c], -R120.reuse ;  /* 0x00008f00ad727a23 */ /* 0x100fe40000010878 */
[--C-:B------:R-:W-:Y:S02]  /*4b50*/  FFMA.FTZ R121, R121, c[0x0][0x23c], -R120.reuse ;  /* 0x00008f0079797a23 */ /* 0x100fe40000010878 */
[----:B------:R-:W-:Y:S01]  /*4b60*/  MUFU.EX2 R111, R111 ;  /* 0x0000006f006f7308 */ /* 0x000fe20000000800 */
[----:B---3--:R-:W-:Y:S01]  /*4b70*/  F2FP.BF16.PACK_AB R84, R110, R113 ;  /* 0x000000716e54723e */ /* 0x008fe200000010ff */
[----:B------:R-:W-:-:S02]  /*4b80*/  FFMA.FTZ R116, R169, c[0x0][0x23c], -R120 ;  /* 0x00008f00a9747a23 */ /* 0x000fc40000010878 */
[----:B------:R-:W-:Y:S02]  /*4b90*/  FFMA.FTZ R123, R123, c[0x0][0x23c], -R120 ;  /* 0x00008f007b7b7a23 */ /* 0x000fe40000010878 */
[--C-:B------:R-:W-:Y:S02]  /*4ba0*/  FFMA.FTZ R165, R165, c[0x0][0x23c], -R112.reuse ;  /* 0x00008f00a5a57a23 */ /* 0x100fe40000010870 */
[----:B------:R-:W3:Y:S01]  /*4bb0*/  MUFU.EX2 R108, R108 ;  /* 0x0000006c006c7308 */ /* 0x000ee20000000800 */
[----:B----4-:R-:W-:Y:S01]  /*4bc0*/  F2FP.BF16.PACK_AB R86, R106, R107 ;  /* 0x0000006b6a56723e */ /* 0x010fe200000010ff */
[--C-:B------:R-:W-:Y:S02]  /*4bd0*/  FFMA.FTZ R122, R25, c[0x0][0x23c], -R112.reuse ;  /* 0x00008f00197a7a23 */ /* 0x100fe40000010870 */
[--C-:B------:R-:W-:Y:S02]  /*4be0*/  FFMA.FTZ R135, R135, c[0x0][0x23c], -R112.reuse ;  /* 0x00008f0087877a23 */ /* 0x100fe40000010870 */
[----:B------:R-:W-:-:S02]  /*4bf0*/  FFMA.FTZ R118, R27, c[0x0][0x23c], -R112 ;  /* 0x00008f001b767a23 */ /* 0x000fc40000010870 */
[----:B------:R-:W-:Y:S01]  /*4c00*/  MUFU.EX2 R109, R109 ;  /* 0x0000006d006d7308 */ /* 0x000fe20000000800 */
[----:B------:R-:W-:Y:S01]  /*4c10*/  LDSM.16.MT88.4 R24, [R138+0x9000] ;  /* 0x009000008a18783b */ /* 0x000fe20000004200 */
[----:B------:R-:W-:Y:S02]  /*4c20*/  FFMA.FTZ R169, R127, c[0x0][0x23c], -R120 ;  /* 0x00008f007fa97a23 */ /* 0x000fe40000010878 */
[----:B------:R-:W-:Y:S02]  /*4c30*/  FFMA.FTZ R117, R117, c[0x0][0x23c], -R112 ;  /* 0x00008f0075757a23 */ /* 0x000fe40000010870 */
[----:B------:R-:W-:Y:S02]  /*4c40*/  FADD.FTZ R110, R113, R110 ;  /* 0x0000006e716e7221 */ /* 0x000fe40000010000 */
[----:B------:R-:W4:Y:S01]  /*4c50*/  MUFU.EX2 R34, R34 ;  /* 0x0000002200227308 */ /* 0x000f220000000800 */
[----:B---3--:R-:W-:Y:S01]  /*4c60*/  F2FP.BF16.PACK_AB R85, R108, R111 ;  /* 0x0000006f6c55723e */ /* 0x008fe200000010ff */
[----:B------:R-:W-:-:S02]  /*4c70*/  FADD.FTZ R108, R111, R108 ;  /* 0x0000006c6f6c7221 */ /* 0x000fc40000010000 */
[----:B------:R-:W-:-:S04]  /*4c80*/  FADD.FTZ R107, R107, R110 ;  /* 0x0000006e6b6b7221 */ /* 0x000fc80000010000 */
[----:B------:R-:W-:Y:S01]  /*4c90*/  MUFU.EX2 R105, R105 ;  /* 0x0000006900697308 */ /* 0x000fe20000000800 */
[----:B------:R-:W-:Y:S01]  /*4ca0*/  FADD.FTZ R106, R106, R107 ;  /* 0x0000006b6a6a7221 */ /* 0x000fe20000010000 */
[----:B----4-:R-:W-:-:S06]  /*4cb0*/  F2FP.BF16.PACK_AB R87, R34, R109 ;  /* 0x0000006d2257723e */ /* 0x010fcc00000010ff */
[----:B------:R-:W3:Y:S01]  /*4cc0*/  MUFU.EX2 R104, R104 ;  /* 0x0000006800687308 */ /* 0x000ee20000000800 */
[----:B------:R-:W-:-:S04]  /*4cd0*/  FADD.FTZ R109, R109, R108 ;  /* 0x0000006c6d6d7221 */ /* 0x000fc80000010000 */
[----:B------:R-:W-:Y:S01]  /*4ce0*/  FADD.FTZ R34, R34, R109 ;  /* 0x0000006d22227221 */ /* 0x000fe20000010000 */
[C---:B-1----:R-:W-:Y:S02]  /*4cf0*/  HMMA.16816.F32.BF16 R40, R84.reuse, R44, RZ ;  /* 0x0000002c5428723c */ /* 0x042fe400000418ff */
[----:B------:R-:W-:Y:S06]  /*4d00*/  MUFU.EX2 R29, R29 ;  /* 0x0000001d001d7308 */ /* 0x000fec0000000800 */
[C---:B------:R-:W-:Y:S02]  /*4d10*/  HMMA.16816.F32.BF16 R44, R84.reuse, R46, RZ ;  /* 0x0000002e542c723c */ /* 0x040fe400000418ff */
[----:B------:R-:W-:Y:S06]  /*4d20*/  MUFU.EX2 R2, R2 ;  /* 0x0000000200027308 */ /* 0x000fec0000000800 */
[C---:B------:R-:W-:Y:S02]  /*4d30*/  HMMA.16816.F32.BF16 R48, R84.reuse, R52, RZ ;  /* 0x000000345430723c */ /* 0x040fe400000418ff */
[----:B------:R-:W-:Y:S06]  /*4d40*/  MUFU.EX2 R35, R35 ;  /* 0x0000002300237308 */ /* 0x000fec0000000800 */
[C---:B------:R-:W-:Y:S02]  /*4d50*/  HMMA.16816.F32.BF16 R52, R84.reuse, R54, RZ ;  /* 0x000000365434723c */ /* 0x040fe400000418ff */
[----:B------:R-:W1:Y:S06]  /*4d60*/  MUFU.EX2 R32, R32 ;  /* 0x0000002000207308 */ /* 0x000e6c0000000800 */
[C---:B--2---:R-:W-:Y:S02]  /*4d70*/  HMMA.16816.F32.BF16 R96, R84.reuse, R36, RZ ;  /* 0x000000245460723c */ /* 0x044fe400000418ff */
[----:B------:R-:W-:Y:S06]  /*4d80*/  MUFU.EX2 R33, R33 ;  /* 0x0000002100217308 */ /* 0x000fec0000000800 */
[C---:B------:R-:W-:Y:S02]  /*4d90*/  HMMA.16816.F32.BF16 R56, R84.reuse, R60, RZ ;  /* 0x0000003c5438723c */ /* 0x040fe400000418ff */
[----:B------:R-:W2:Y:S06]  /*4da0*/  MUFU.EX2 R0, R0 ;  /* 0x0000000000007308 */ /* 0x000eac0000000800 */
[C---:B------:R-:W-:Y:S02]  /*4db0*/  HMMA.16816.F32.BF16 R64, R84.reuse, R68, RZ ;  /* 0x000000445440723c */ /* 0x040fe400000418ff */
[----:B------:R-:W-:Y:S06]  /*4dc0*/  MUFU.EX2 R114, R114 ;  /* 0x0000007200727308 */ /* 0x000fec0000000800 */
[C---:B------:R-:W-:Y:S02]  /*4dd0*/  HMMA.16816.F32.BF16 R72, R84.reuse, R92, RZ ;  /* 0x0000005c5448723c */ /* 0x040fe400000418ff */
[----:B------:R-:W4:Y:S06]  /*4de0*/  MUFU.EX2 R121, R121 ;  /* 0x0000007900797308 */ /* 0x000f2c0000000800 */
        /* <DEDUP_REMOVED lines=17> */
[----:B------:R-:W-:Y:S01]  /*4f00*/  MUFU.EX2 R117, R117 ;  /* 0x0000007500757308 */ /* 0x000fe20000000800 */
[----:B------:R-:W-:-:S02]  /*4f10*/  FADD.FTZ R105, R105, R106 ;  /* 0x0000006a69697221 */ /* 0x000fc40000010000 */
[----:B------:R-:W-:Y:S02]  /*4f20*/  FADD.FTZ R35, R35, R34 ;  /* 0x0000002223237221 */ /* 0x000fe40000010000 */
[----:B------:R-:W-:Y:S01]  /*4f30*/  F2FP.BF16.PACK_AB R6, R2, R29 ;  /* 0x0000001d0206723e */ /* 0x000fe200000010ff */
[----:B------:R-:W-:Y:S01]  /*4f40*/  FADD.FTZ R104, R104, R105 ;  /* 0x0000006968687221 */ /* 0x000fe20000010000 */
[----:B--2---:R-:W-:Y:S01]  /*4f50*/  F2FP.BF16.PACK_AB R7, R0, R33 ;  /* 0x000000210007723e */ /* 0x004fe200000010ff */
[----:B------:R-:W-:-:S04]  /*4f60*/  FADD.FTZ R32, R32, R35 ;  /* 0x0000002320207221 */ /* 0x000fc80000010000 */
[----:B------:R-:W-:Y:S02]  /*4f70*/  FADD.FTZ R33, R33, R32 ;  /* 0x0000002021217221 */ /* 0x000fe40000010000 */
[----:B------:R-:W-:Y:S02]  /*4f80*/  HMMA.16816.F32.BF16 R40, R4, R12, R40 ;  /* 0x0000000c0428723c */ /* 0x000fe40000041828 */
[----:B------:R-:W-:-:S06]  /*4f90*/  FADD.FTZ R0, R0, R33 ;  /* 0x0000002100007221 */ /* 0x000fcc0000010000 */
        /* <DEDUP_REMOVED lines=8> */
[C---:B-----5:R-:W-:Y:S08]  /*5020*/  HMMA.16816.F32.BF16 R56, R4.reuse, R20, R56 ;  /* 0x000000140438723c */ /* 0x060ff00000041838 */
[C---:B-1----:R-:W-:Y:S08]  /*5030*/  HMMA.16816.F32.BF16 R72, R4.reuse, R12, R72 ;  /* 0x0000000c0448723c */ /* 0x042ff00000041848 */
[C---:B------:R-:W-:Y:S01]  /*5040*/  HMMA.16816.F32.BF16 R92, R4.reuse, R14, R92 ;  /* 0x0000000e045c723c */ /* 0x040fe2000004185c */
[----:B------:R-:W1:Y:S07]  /*5050*/  LDSM.16.MT88.4 R12, [R136+0xa800] ;  /* 0x00a80000880c783b */ /* 0x000e6e0000004200 */
[C---:B--2---:R-:W-:Y:S08]  /*5060*/  HMMA.16816.F32.BF16 R76, R4.reuse, R8, R76 ;  /* 0x00000008044c723c */ /* 0x044ff0000004184c */
[C---:B------:R-:W-:Y:S01]  /*5070*/  HMMA.16816.F32.BF16 R80, R4.reuse, R10, R80 ;  /* 0x0000000a0450723c */ /* 0x040fe20000041850 */
[----:B------:R-:W2:Y:S07]  /*5080*/  LDSM.16.MT88.4 R8, [R140+0x9000] ;  /* 0x009000008c08783b */ /* 0x000eae0000004200 */
[C---:B------:R-:W-:Y:S01]  /*5090*/  HMMA.16816.F32.BF16 R60, R4.reuse, R22, R60 ;  /* 0x00000016043c723c */ /* 0x040fe2000004183c */
[----:B------:R-:W5:Y:S07]  /*50a0*/  LDSM.16.MT88.4 R20, [R137+0x9000] ;  /* 0x009000008914783b */ /* 0x000f6e0000004200 */
[C---:B---3--:R-:W-:Y:S08]  /*50b0*/  HMMA.16816.F32.BF16 R64, R4.reuse, R16, R64 ;  /* 0x000000100440723c */ /* 0x048ff00000041840 */
[C---:B------:R-:W-:Y:S01]  /*50c0*/  HMMA.16816.F32.BF16 R68, R4.reuse, R18, R68 ;  /* 0x000000120444723c */ /* 0x040fe20000041844 */
[----:B------:R-:W-:Y:S07]  /*50d0*/  LDSM.16.MT88.4 R16, [R140+0xb000] ;  /* 0x00b000008c10783b */ /* 0x000fee0000004200 */
[C---:B-1----:R-:W-:Y:S08]  /*50e0*/  HMMA.16816.F32.BF16 R88, R4.reuse, R12, R88 ;  /* 0x0000000c0458723c */ /* 0x042ff00000041858 */
[----:B------:R-:W-:Y:S01]  /*50f0*/  HMMA.16816.F32.BF16 R84, R4, R14, R84 ;  /* 0x0000000e0454723c */ /* 0x000fe20000041854 */
[----:B------:R-:W1:Y:S06]  /*5100*/  LDSM.16.MT88.4 R12, [R138+0xb000] ;  /* 0x00b000008a0c783b */ /* 0x000e6c0000004200 */
[----:B----4-:R-:W-:-:S02]  /*5110*/  F2FP.BF16.PACK_AB R4, R121, R114 ;  /* 0x000000727904723e */ /* 0x010fc400000010ff */
        /* <DEDUP_REMOVED lines=10> */
[C---:B-----5:R-:W-:Y:S08]  /*51c0*/  HMMA.16816.F32.BF16 R48, R4.reuse, R20, R48 ;  /* 0x000000140430723c */ /* 0x060ff00000041830 */
[C---:B------:R-:W-:Y:S01]  /*51d0*/  HMMA.16816.F32.BF16 R52, R4.reuse, R22, R52 ;  /* 0x000000160434723c */ /* 0x040fe20000041834 */
[----:B------:R-:W3:Y:S07]  /*51e0*/  LDSM.16.MT88.4 R20, [R136+0xb000] ;  /* 0x00b000008814783b */ /* 0x000eee0000004200 */
[C---:B-1----:R-:W-:Y:S08]  /*51f0*/  HMMA.16816.F32.BF16 R72, R4.reuse, R12, R72 ;  /* 0x0000000c0448723c */ /* 0x042ff00000041848 */
[C---:B------:R-:W-:Y:S01]  /*5200*/  HMMA.16816.F32.BF16 R92, R4.reuse, R14, R92 ;  /* 0x0000000e045c723c */ /* 0x040fe2000004185c */
[----:B------:R-:W-:Y:S07]  /*5210*/  LDSM.16.MT88.4 R12, [R140+0x9800] ;  /* 0x009800008c0c783b */ /* 0x000fee0000004200 */
[C---:B------:R-:W-:Y:S07]  /*5220*/  HMMA.16816.F32.BF16 R40, R4.reuse, R24, R40 ;  /* 0x000000180428723c */ /* 0x040fee0000041828 */
[--C-:B------:R-:W-:Y:S01]  /*5230*/  FFMA.FTZ R24, R167, c[0x0][0x23c], -R120.reuse ;  /* 0x00008f00a7187a23 */ /* 0x100fe20000010878 */
[----:B--2---:R-:W-:Y:S01]  /*5240*/  HMMA.16816.F32.BF16 R56, R4, R8, R56 ;  /* 0x000000080438723c */ /* 0x004fe20000041838 */
[----:B------:R-:W-:-:S04]  /*5250*/  FFMA.FTZ R25, R133, c[0x0][0x23c], -R120 ;  /* 0x00008f0085197a23 */ /* 0x000fc80000010878 */
[----:B------:R-:W-:Y:S03]  /*5260*/  MUFU.EX2 R24, R24 ;  /* 0x0000001800187308 */ /* 0x000fe60000000800 */
[C---:B------:R-:W-:Y:S01]  /*5270*/  HMMA.16816.F32.BF16 R60, R4.reuse, R10, R60 ;  /* 0x0000000a043c723c */ /* 0x040fe2000004183c */
[----:B------:R-:W1:Y:S04]  /*5280*/  LDSM.16.MT88.4 R8, [R137+0xb000] ;  /* 0x00b000008908783b */ /* 0x000e680000004200 */
[----:B------:R-:W2:Y:S03]  /*5290*/  MUFU.EX2 R25, R25 ;  /* 0x0000001900197308 */ /* 0x000ea60000000800 */
[C---:B------:R-:W-:Y:S07]  /*52a0*/  HMMA.16816.F32.BF16 R44, R4.reuse, R26, R44 ;  /* 0x0000001a042c723c */ /* 0x040fee000004182c */
[----:B------:R-:W-:Y:S01]  /*52b0*/  FFMA.FTZ R26, R131, c[0x0][0x23c], -R120 ;  /* 0x00008f00831a7a23 */ /* 0x000fe20000010878 */
[----:B---3--:R-:W-:Y:S01]  /*52c0*/  HMMA.16816.F32.BF16 R88, R4, R20, R88 ;  /* 0x000000140458723c */ /* 0x008fe20000041858 */
[----:B------:R-:W-:-:S02]  /*52d0*/  FFMA.FTZ R27, R125, c[0x0][0x23c], -R112 ;  /* 0x00008f007d1b7a23 */ /* 0x000fc40000010870 */
[--C-:B------:R-:W-:Y:S02]  /*52e0*/  FFMA.FTZ R120, R119, c[0x0][0x23c], -R112.reuse ;  /* 0x00008f0077787a23 */ /* 0x100fe40000010870 */
[----:B------:R-:W-:Y:S01]  /*52f0*/  FFMA.FTZ R112, R115, c[0x0][0x23c], -R112 ;  /* 0x00008f0073707a23 */ /* 0x000fe20000010870 */
[----:B------:R-:W3:Y:S02]  /*5300*/  MUFU.EX2 R26, R26 ;  /* 0x0000001a001a7308 */ /* 0x000ee40000000800 */
[C---:B------:R-:W-:Y:S06]  /*5310*/  HMMA.16816.F32.BF16 R64, R4.reuse, R16, R64 ;  /* 0x000000100440723c */ /* 0x040fec0000041840 */
[----:B------:R-:W-:Y:S02]  /*5320*/  MUFU.EX2 R27, R27 ;  /* 0x0000001b001b7308 */ /* 0x000fe40000000800 */
[C---:B------:R-:W-:Y:S01]  /*5330*/  HMMA.16816.F32.BF16 R68, R4.reuse, R18, R68 ;  /* 0x000000120444723c */ /* 0x040fe20000041844 */
[----:B------:R-:W4:Y:S05]  /*5340*/  LDSM.16.MT88.4 R16, [R137+0x9800] ;  /* 0x009800008910783b */ /* 0x000f2a0000004200 */
[----:B------:R-:W5:Y:S02]  /*5350*/  MUFU.EX2 R120, R120 ;  /* 0x0000007800787308 */ /* 0x000f640000000800 */
[C---:B------:R-:W-:Y:S06]  /*5360*/  HMMA.16816.F32.BF16 R84, R4.reuse, R22, R84 ;  /* 0x000000160454723c */ /* 0x040fec0000041854 */
[----:B------:R-:W2:Y:S02]  /*5370*/  MUFU.EX2 R20, R112 ;  /* 0x0000007000147308 */ /* 0x000ea40000000800 */
[C---:B-1----:R-:W-:Y:S08]  /*5380*/  HMMA.16816.F32.BF16 R76, R4.reuse, R8, R76 ;  /* 0x00000008044c723c */ /* 0x042ff0000004184c */
[----:B------:R-:W-:Y:S01]  /*5390*/  HMMA.16816.F32.BF16 R80, R4, R10, R80 ;  /* 0x0000000a0450723c */ /* 0x000fe20000041850 */
[----:B------:R-:W1:Y:S06]  /*53a0*/  LDSM.16.MT88.4 R8, [R138+0x9800] ;  /* 0x009800008a08783b */ /* 0x000e6c0000004200 */
[----:B--2---:R-:W-:-:S02]  /*53b0*/  F2FP.BF16.PACK_AB R4, R25, R24 ;  /* 0x000000181904723e */ /* 0x004fc400000010ff */
[----:B---3--:R-:W-:Y:S02]  /*53c0*/  F2FP.BF16.PACK_AB R6, R169, R26 ;  /* 0x0000001aa906723e */ /* 0x008fe400000010ff */
[----:B-----5:R-:W-:Y:S01]  /*53d0*/  F2FP.BF16.PACK_AB R5, R120, R27 ;  /* 0x0000001b7805723e */ /* 0x020fe200000010ff */
[----:B------:R-:W-:Y:S01]  /*53e0*/  FADD.FTZ R27, R27, R118 ;  /* 0x000000761b1b7221 */ /* 0x000fe20000010000 */
[----:B------:R-:W-:-:S03]  /*53f0*/  F2FP.BF16.PACK_AB R7, R20, R117 ;  /* 0x000000751407723e */ /* 0x000fc600000010ff */
[----:B------:R-:W-:-:S04]  /*5400*/  FADD.FTZ R120, R120, R27 ;  /* 0x0000001b78787221 */ /* 0x000fc80000010000 */
[----:B------:R-:W-:Y:S01]  /*5410*/  HMMA.16816.F32.BF16 R96, R4, R12, R96 ;  /* 0x0000000c0460723c */ /* 0x000fe20000041860 */
[----:B------:R-:W-:-:S04]  /*5420*/  FADD.FTZ R117, R117, R120 ;  /* 0x0000007875757221 */ /* 0x000fc80000010000 */
[----:B------:R-:W-:-:S03]  /*5430*/  FADD.FTZ R167, R20, R117 ;  /* 0x0000007514a77221 */ /* 0x000fc60000010000 */
[C---:B------:R-:W-:Y:S01]  /*5440*/  HMMA.16816.F32.BF16 R36, R4.reuse, R14, R36 ;  /* 0x0000000e0424723c */ /* 0x040fe20000041824 */
[----:B------:R-:W2:Y:S07]  /*5450*/  LDSM.16.MT88.4 R12, [R136+0x9800] ;  /* 0x00980000880c783b */ /* 0x000eae0000004200 */
[C---:B----4-:R-:W-:Y:S08]  /*5460*/  HMMA.16816.F32.BF16 R48, R4.reuse, R16, R48 ;  /* 0x000000100430723c */ /* 0x050ff00000041830 */
[C---:B-1----:R-:W-:Y:S08]  /*5470*/  HMMA.16816.F32.BF16 R40, R4.reuse, R8, R40 ;  /* 0x000000080428723c */ /* 0x042ff00000041828 */
[C---:B------:R-:W-:Y:S01]  /*5480*/  HMMA.16816.F32.BF16 R44, R4.reuse, R10, R44 ;  /* 0x0000000a042c723c */ /* 0x040fe2000004182c */
[----:B------:R-:W1:Y:S07]  /*5490*/  LDSM.16.MT88.4 R8, [R140+0xb800] ;  /* 0x00b800008c08783b */ /* 0x000e6e0000004200 */
        /* <DEDUP_REMOVED lines=8> */
[C---:B---3--:R-:W-:Y:S08]  /*5520*/  HMMA.16816.F32.BF16 R72, R4.reuse, R16, R72 ;  /* 0x000000100448723c */ /* 0x048ff00000041848 */
[C---:B------:R-:W-:Y:S08]  /*5530*/  HMMA.16816.F32.BF16 R92, R4.reuse, R18, R92 ;  /* 0x00000012045c723c */ /* 0x040ff0000004185c */
[C---:B--2---:R-:W-:Y:S07]  /*5540*/  HMMA.16816.F32.BF16 R76, R4.reuse, R12, R76 ;  /* 0x0000000c044c723c */ /* 0x044fee000004184c */
[----:B------:R-:W-:Y:S01]  /*5550*/  FADD.FTZ R13, R29, R104 ;  /* 0x000000681d0d7221 */ /* 0x000fe20000010000 */
[----:B------:R-:W-:Y:S03]  /*5560*/  HMMA.16816.F32.BF16 R80, R4, R14, R80 ;  /* 0x0000000e0450723c */ /* 0x000fe60000041850 */
[----:B------:R-:W-:-:S04]  /*5570*/  FADD.FTZ R13, R2, R13 ;  /* 0x0000000d020d7221 */ /* 0x000fc80000010000 */
[----:B------:R-:W-:Y:S01]  /*5580*/  FADD.FTZ R114, R114, R13 ;  /* 0x0000000d72727221 */ /* 0x000fe20000010000 */
[----:B-1----:R-:W-:Y:S03]  /*5590*/  HMMA.16816.F32.BF16 R88, R4, R8, R88 ;  /* 0x000000080458723c */ /* 0x002fe60000041858 */
[----:B------:R-:W-:-:S04]  /*55a0*/  FADD.FTZ R121, R121, R114 ;  /* 0x0000007279797221 */ /* 0x000fc80000010000 */
[----:B------:R-:W-:Y:S01]  /*55b0*/  FADD.FTZ R116, R116, R121 ;  /* 0x0000007974747221 */ /* 0x000fe20000010000 */
[----:B------:R-:W-:Y:S03]  /*55c0*/  HMMA.16816.F32.BF16 R84, R4, R10, R84 ;  /* 0x0000000a0454723c */ /* 0x000fe60000041854 */
[----:B------:R-:W-:-:S04]  /*55d0*/  FADD.FTZ R123, R123, R116 ;  /* 0x000000747b7b7221 */ /* 0x000fc80000010000 */
[----:B------:R-:W-:-:S04]  /*55e0*/  FADD.FTZ R24, R24, R123 ;  /* 0x0000007b18187221 */ /* 0x000fc80000010000 */
[----:B------:R-:W-:-:S04]  /*55f0*/  FADD.FTZ R25, R25, R24 ;  /* 0x0000001819197221 */ /* 0x000fc80000010000 */
[----:B------:R-:W-:-:S04]  /*5600*/  FADD.FTZ R26, R26, R25 ;  /* 0x000000191a1a7221 */ /* 0x000fc80000010000 */
[----:B------:R-:W-:Y:S01]  /*5610*/  FADD.FTZ R169, R169, R26 ;  /* 0x0000001aa9a97221 */ /* 0x000fe20000010000 */
[----:B------:R-:W-:Y:S05]  /*5620*/  @!P4 BRA `(.L_x_5449) ;  /* 0x000031f00000c947 */ /* 0x000fea0003800000 */
[----:B------:R-:W-:-:S04]  /*5630*/  DEPBAR.LE SB0, 0x0 ;  /* 0x000080000000791a */ /* 0x000fc80000000000 */
[----:B------:R-:W-:Y:S01]  /*5640*/  IADD3 R155, R129, -0x2, RZ ;  /* 0xfffffffe819b7810 */ /* 0x000fe20007ffe0ff */
[----:B------:R-:W-:Y:S06]  /*5650*/  BAR.SYNC.DEFER_BLOCKING 0x0 ;  /* 0x0000000000007b1d */ /* 0x000fec0000010000 */
[----:B------:R-:W-:Y:S05]  /*5660*/  @!P0 BRA `(.L_x_5450) ;  /* 0x000003b000008947 */ /* 0x000fea0003800000 */
[----:B------:R-:W-:Y:S01]  /*5670*/  IABS R0, c[0x0][0x2d0] ;  /* 0x0000b40000007a13 */ /* 0x000fe20000000000 */
[----:B------:R-:W-:-:S03]  /*5680*/  IMAD.SHL.U32 R2, R155, 0x40, RZ ;  /* 0x000000409b027824 */ /* 0x000fc600078e00ff */
[----:B------:R-:W1:Y:S02]  /*5690*/  I2F.RP R7, R0 ;  /* 0x0000000000077306 */ /* 0x000e640000209400 */
[----:B------:R-:W-:Y:S02]  /*56a0*/  IADD3 R10, R2, 0x40, RZ ;  /* 0x00000040020a7810 */ /* 0x000fe40007ffe0ff */
        /* <DEDUP_REMOVED lines=55> */
.L_x_5450:
[----:B------:R-:W-:-:S05]  /*5a20*/  IMAD.MOV.U32 R0, RZ, RZ, c[0x0][0x1a0] ;  /* 0x00006800ff007624 */ /* 0x000fca00078e00ff */
[----:B------:R-:W-:-:S04]  /*5a30*/  LEA R0, -R0, RZ, 0x6 ;  /* 0x000000ff00007211 */ /* 0x000fc800078e31ff */
[----:B------:R-:W-:Y:S02]  /*5a40*/  SHF.R.S32.HI R9, RZ, 0x1f, R0 ;  /* 0x0000001fff097819 */ /* 0x000fe40000011400 */
.L_x_5451:
[----:B------:R-:W-:Y:S02]  /*5a50*/  ISETP.GE.AND P1, PT, R149, c[0x0][0x220], PT ;  /* 0x0000880095007a0c */ /* 0x000fe40003f26270 */
[----:B------:R-:W-:Y:S02]  /*5a60*/  ISETP.GE.AND P2, PT, R158, c[0x0][0x220], PT ;  /* 0x000088009e007a0c */ /* 0x000fe40003f46270 */
[----:B------:R-:W-:Y:S02]  /*5a70*/  IADD3 R2, P3, R161, R0, RZ ;  /* 0x00000000a1027210 */ /* 0x000fe40007f7e0ff */
[----:B------:R-:W-:-:S03]  /*5a80*/  LEA R130, P5, R0, R170, 0x1 ;  /* 0x000000aa00827211 */ /* 0x000fc600078a08ff */
[--C-:B------:R-:W-:Y:S01]  /*5a90*/  IMAD.X R5, R160, 0x1, R9.reuse, P3 ;  /* 0x00000001a0057824 */ /* 0x100fe200018e0609 */
[----:B------:R-:W-:-:S03]  /*5aa0*/  LEA.HI.X R131, R0, R171, R9, 0x1, P5 ;  /* 0x000000ab00837211 */ /* 0x000fc600028f0c09 */
[-C--:B------:R-:W-:Y:S02]  /*5ab0*/  @!P1 IADD3 R11, P4, R0, R30.reuse, RZ ;  /* 0x0000001e000b9210 */ /* 0x080fe40007f9e0ff */
[C---:B------:R-:W-:Y:S01]  /*5ac0*/  @!P1 IADD3 R7, P3, R2.reuse, R30, RZ ;  /* 0x0000001e02079210 */ /* 0x040fe20007f7e0ff */
[----:B------:R-:W-:Y:S01]  /*5ad0*/  @P2 STS.128 [R156+0x8000], RZ ;  /* 0x008000ff9c002388 */ /* 0x000fe20000000c00 */
[----:B------:R-:W-:Y:S01]  /*5ae0*/  @!P2 LEA R10, P5, R2, R170, 0x1 ;  /* 0x000000aa020aa211 */ /* 0x000fe200078a08ff */
[----:B------:R-:W-:Y:S01]  /*5af0*/  @!P1 IMAD.X R4, R9, 0x1, R28, P4 ;  /* 0x0000000109049824 */ /* 0x000fe200020e061c */
[C---:B------:R-:W-:Y:S01]  /*5b00*/  @!P1 LEA R12, P4, R11.reuse, c[0x0][0x170], 0x1 ;  /* 0x00005c000b0c9a11 */ /* 0x040fe200078808ff */
[----:B------:R-:W-:Y:S01]  /*5b10*/  @!PT LDS RZ, [RZ] ;  /* 0x00000000fffff984 */ /* 0x000fe20000000800 */
[----:B------:R-:W-:Y:S01]  /*5b20*/  @!PT LDS RZ, [RZ] ;  /* 0x00000000fffff984 */ /* 0x000fe20000000800 */
[----:B------:R-:W-:Y:S01]  /*5b30*/  @!PT LDS RZ, [RZ] ;  /* 0x00000000fffff984 */ /* 0x000fe20000000800 */
[----:B------:R1:W-:Y:S03]  /*5b40*/  @!P2 LDGSTS.E.BYPASS.LTC128B.128 [R156+0x8000], [R130.64] ;  /* 0x08000000829cafae */ /* 0x0003e6000b901d48 */
[----:B------:R-:W-:Y:S01]  /*5b50*/  @!P1 LEA.HI.X R13, R11, c[0x0][0x174], R4, 0x1, P4 ;  /* 0x00005d000b0d9a11 */ /* 0x000fe200020f0c04 */
[----:B------:R-:W-:Y:S01]  /*5b60*/  @!P1 IMAD.X R4, R5, 0x1, R28, P3 ;  /* 0x0000000105049824 */ /* 0x000fe200018e061c */
[----:B------:R-:W-:Y:S01]  /*5b70*/  IADD3 R0, P3, R161, R2, RZ ;  /* 0x00000002a1007210 */ /* 0x000fe20007f7e0ff */
[----:B------:R-:W-:Y:S01]  /*5b80*/  @P1 STS.128 [R156+0xa000], RZ ;  /* 0x00a000ff9c001388 */ /* 0x000fe20000000c00 */
[----:B------:R-:W-:-:S02]  /*5b90*/  @!P1 LEA R8, P4, R7, c[0x0][0x170], 0x1 ;  /* 0x00005c0007089a11 */ /* 0x000fc400078808ff */
[-CC-:B------:R-:W-:Y:S01]  /*5ba0*/  @!P2 LEA.HI.X R11, R2, R171.reuse, R5.reuse, 0x1, P5 ;  /* 0x000000ab020ba211 */ /* 0x180fe200028f0c05 */
[----:B------:R-:W-:Y:S01]  /*5bb0*/  IMAD.X R5, R160, 0x1, R5, P3 ;  /* 0x00000001a0057824 */ /* 0x000fe200018e0605 */
[----:B------:R-:W-:Y:S01]  /*5bc0*/  @!P1 LEA.HI.X R9, R7, c[0x0][0x174], R4, 0x1, P4 ;  /* 0x00005d0007099a11 */ /* 0x000fe200020f0c04 */
[----:B------:R-:W-:Y:S01]  /*5bd0*/  @!PT LDS RZ, [RZ] ;  /* 0x00000000fffff984 */ /* 0x000fe20000000800 */
[----:B------:R-:W-:Y:S01]  /*5be0*/  @!PT LDS RZ, [RZ] ;  /* 0x00000000fffff984 */ /* 0x000fe20000000800 */
[----:B------:R-:W-:Y:S01]  /*5bf0*/  @!PT LDS RZ, [RZ] ;  /* 0x00000000fffff984 */ /* 0x000fe20000000800 */
[----:B------:R2:W-:Y:S01]  /*5c00*/  @!P1 LDGSTS.E.BYPASS.LTC128B.128 [R156+0xa000], [R12.64+0x80] ;  /* 0x0a0000800c9c9fae */ /* 0x0005e2000b901d48 */
[----:B------:R-:W-:Y:S02]  /*5c10*/  IADD3 R7, P4, R161, R0, RZ ;  /* 0x00000000a1077210 */ /* 0x000fe40007f9e0ff */
[C---:B------:R-:W-:Y:S01]  /*5c20*/  @!P2 LEA R20, P6, R0.reuse, R170, 0x1 ;  /* 0x000000aa0014a211 */ /* 0x040fe200078c08ff */
[----:B------:R-:W-:Y:S01]  /*5c30*/  @P2 STS.128 [R156+0x8800], RZ ;  /* 0x008800ff9c002388 */ /* 0x000fe20000000c00 */
[CC--:B------:R-:W-:Y:S02]  /*5c40*/  @!P1 IADD3 R2, P5, R0.reuse, R30.reuse, RZ ;  /* 0x0000001e00029210 */ /* 0x0c0fe40007fbe0ff */
[----:B------:R-:W-:Y:S01]  /*5c50*/  @!P1 IADD3 R30, P3, R7, R30, RZ ;  /* 0x0000001e071e9210 */ /* 0x000fe20007f7e0ff */
[----:B------:R-:W-:Y:S01]  /*5c60*/  @!PT LDS RZ, [RZ] ;  /* 0x00000000fffff984 */ /* 0x000fe20000000800 */
[----:B------:R-:W-:Y:S01]  /*5c70*/  @!PT LDS RZ, [RZ] ;  /* 0x00000000fffff984 */ /* 0x000fe20000000800 */
[----:B------:R-:W-:Y:S01]  /*5c80*/  @!PT LDS RZ, [RZ] ;  /* 0x00000000fffff984 */ /* 0x000fe20000000800 */
[----:B------:R3:W-:Y:S01]  /*5c90*/  @!P2 LDGSTS.E.BYPASS.LTC128B.128 [R156+0x8800], [R10.64] ;  /* 0x088000000a9cafae */ /* 0x0007e2000b901d48 */
[-CC-:B------:R-:W-:Y:S01]  /*5ca0*/  @!P2 LEA.HI.X R21, R0, R171.reuse, R5.reuse, 0x1, P6 ;  /* 0x000000ab0015a211 */ /* 0x180fe200030f0c05 */
[--C-:B------:R-:W-:Y:S01]  /*5cb0*/  @!P1 IMAD.X R15, R5, 0x1, R28.reuse, P5 ;  /* 0x00000001050f9824 */ /* 0x100fe200028e061c */
[----:B------:R-:W-:Y:S01]  /*5cc0*/  @!P1 LEA R14, P5, R2, c[0x0][0x170], 0x1 ;  /* 0x00005c00020e9a11 */ /* 0x000fe200078a08ff */
[----:B------:R-:W-:Y:S01]  /*5cd0*/  IMAD.X R0, R160, 0x1, R5, P4 ;  /* 0x00000001a0007824 */ /* 0x000fe200020e0605 */
[C---:B------:R-:W-:Y:S01]  /*5ce0*/  @!P2 LEA R6, P4, R7.reuse, R170, 0x1 ;  /* 0x000000aa0706a211 */ /* 0x040fe200078808ff */
[----:B------:R-:W-:Y:S01]  /*5cf0*/  @P1 STS.128 [R156+0xa800], RZ ;  /* 0x00a800ff9c001388 */ /* 0x000fe20000000c00 */
[----:B------:R-:W-:Y:S01]  /*5d00*/  @!P1 LEA.HI.X R15, R2, c[0x0][0x174], R15, 0x1, P5 ;  /* 0x00005d00020f9a11 */ /* 0x000fe200028f0c0f */
[----:B------:R-:W-:Y:S01]  /*5d10*/  @!P1 IMAD.X R5, R0, 0x1, R28, P3 ;  /* 0x0000000100059824 */ /* 0x000fe200018e061c */
[C---:B------:R-:W-:Y:S01]  /*5d20*/  @!P1 LEA R4, P3, R30.reuse, c[0x0][0x170], 0x1 ;  /* 0x00005c001e049a11 */ /* 0x040fe200078608ff */
[----:B------:R-:W-:Y:S01]  /*5d30*/  @!PT LDS RZ, [RZ] ;  /* 0x00000000fffff984 */ /* 0x000fe20000000800 */
[----:B------:R-:W-:Y:S01]  /*5d40*/  @!PT LDS RZ, [RZ] ;  /* 0x00000000fffff984 */ /* 0x000fe20000000800 */
[----:B------:R-:W-:Y:S01]  /*5d50*/  @!PT LDS RZ, [RZ] ;  /* 0x00000000fffff984 */ /* 0x000fe20000000800 */
[----:B------:R3:W-:Y:S01]  /*5d60*/  @!P1 LDGSTS.E.BYPASS.LTC128B.128 [R156+0xa800], [R8.64+0x80] ;  /* 0x0a800080089c9fae */ /* 0x0007e2000b901d48 */
[----:B------:R-:W-:Y:S01]  /*5d70*/  @!P2 LEA.HI.X R7, R7, R171, R0, 0x1, P4 ;  /* 0x000000ab0707a211 */ /* 0x000fe200020f0c00 */
[----:B------:R-:W-:Y:S01]  /*5d80*/  IMAD.MOV.U32 R170, RZ, RZ, R130 ;  /* 0x000000ffffaa7224 */ /* 0x000fe200078e0082 */
[----:B------:R-:W-:Y:S01]  /*5d90*/  @!P1 LEA.HI.X R5, R30, c[0x0][0x174], R5, 0x1, P3 ;  /* 0x00005d001e059a11 */ /* 0x000fe200018f0c05 */
[----:B------:R-:W-:Y:S01]  /*5da0*/  @P2 STS.128 [R156+0x9000], RZ ;  /* 0x009000ff9c002388 */ /* 0x000fe20000000c00 */
[----:B------:R-:W-:Y:S01]  /*5db0*/  ISETP.GE.AND P3, PT, R129, 0x3, PT ;  /* 0x000000038100780c */ /* 0x000fe20003f66270 */
[----:B------:R-:W-:-:S02]  /*5dc0*/  IMAD.MOV.U32 R171, RZ, RZ, R131 ;  /* 0x000000ffffab7224 */ /* 0x000fc400078e0083 */
        /* <DEDUP_REMOVED lines=21> */
[----:B------:R-:W4:Y:S04]  /*5f20*/  LDSM.16.M88.4 R16, [R146+0x4800] ;  /* 0x004800009210783b */ /* 0x000f280000000200 */
[----:B---3--:R-:W2:Y:S04]  /*5f30*/  LDSM.16.M88.4 R8, [R146+0x5000] ;  /* 0x005000009208783b */ /* 0x008ea80000000200 */
[----:B------:R-:W5:Y:S04]  /*5f40*/  LDSM.16.M88.4 R124, [R146+0x5800] ;  /* 0x00580000927c783b */ /* 0x000f680000000200 */
[----:B------:R-:W-:Y:S04]  /*5f50*/  LDSM.16.M88.4 R116, [R145] ;  /* 0x000000009174783b */ /* 0x000fe80000000200 */
[----:B------:R-:W3:Y:S04]  /*5f60*/  LDSM.16.M88.4 R112, [R144] ;  /* 0x000000009070783b */ /* 0x000ee80000000200 */
[----:B------:R-:W3:Y:S04]  /*5f70*/  LDSM.16.M88.4 R108, [R144+0x800] ;  /* 0x00080000906c783b */ /* 0x000ee80000000200 */
[----:B------:R-:W3:Y:S04]  /*5f80*/  LDSM.16.M88.4 R104, [R144+0x1000] ;  /* 0x001000009068783b */ /* 0x000ee80000000200 */
[----:B------:R-:W3:Y:S04]  /*5f90*/  LDSM.16.M88.4 R32, [R144+0x1800] ;  /* 0x001800009020783b */ /* 0x000ee80000000200 */
[----:B------:R-:W5:Y:S01]  /*5fa0*/  S2R R0, SR_TID.X ;  /* 0x0000000000007919 */ /* 0x000f620000002100 */
[C---:B-1----:R-:W-:Y:S03]  /*5fb0*/  HMMA.16816.F32.BF16 R28, R120.reuse, R24, RZ ;  /* 0x00000018781c723c */ /* 0x042fe600000418ff */
[----:B------:R-:W0:Y:S05]  /*5fc0*/  LDGDEPBAR ;  /* 0x00000000000079af */ /* 0x000e2a0000000000 */
[C---:B----4-:R-:W-:Y:S08]  /*5fd0*/  HMMA.16816.F32.BF16 R20, R120.reuse, R16, RZ ;  /* 0x000000107814723c */ /* 0x050ff000000418ff */
[----:B--2---:R-:W-:Y:S01]  /*5fe0*/  HMMA.16816.F32.BF16 R12, R120, R8, RZ ;  /* 0x00000008780c723c */ /* 0x004fe200000418ff */
[----:B-----5:R-:W-:-:S07]  /*5ff0*/  IMAD.SHL.U32 R0, R0, 0x2, RZ ;  /* 0x0000000200007824 */ /* 0x020fce00078e00ff */
[----:B------:R-:W-:Y:S01]  /*6000*/  HMMA.16816.F32.BF16 R24, R120, R26, RZ ;  /* 0x0000001a7818723c */ /* 0x000fe200000418ff */
[----:B------:R-:W-:-:S05]  /*6010*/  LOP3.LUT R0, R0, 0x6, RZ, 0xc0, !PT ;  /* 0x0000000600007812 */ /* 0x000fca00078ec0ff */
[----:B------:R-:W-:Y:S02]  /*6020*/  IMAD R132, R155, 0x40, R0 ;  /* 0x000000409b847824 */ /* 0x000fe400078e0200 */
[C---:B------:R-:W-:Y:S03]  /*6030*/  HMMA.16816.F32.BF16 R16, R120.reuse, R18, RZ ;  /* 0x000000127810723c */ /* 0x040fe600000418ff */
[C---:B------:R-:W-:Y:S02]  /*6040*/  IADD3 R0, R132.reuse, 0x1, RZ ;  /* 0x0000000184007810 */ /* 0x040fe40007ffe0ff */
[----:B------:R-:W-:Y:S02]  /*6050*/  IADD3 R2, R132, 0x9, RZ ;  /* 0x0000000984027810 */ /* 0x000fe40007ffe0ff */
[C---:B------:R-:W-:Y:S01]  /*6060*/  ISETP.GE.AND P6, PT, R0.reuse, R128, PT ;  /* 0x000000800000720c */ /* 0x040fe20003fc6270 */
[----:B------:R-:W-:Y:S01]  /*6070*/  HMMA.16816.F32.BF16 R8, R120, R10, RZ ;  /* 0x0000000a7808723c */ /* 0x000fe200000418ff */
[----:B------:R-:W-:-:S07]  /*6080*/  ISETP.GE.AND P4, PT, R0, R103, PT ;  /* 0x000000670000720c */ /* 0x000fce0003f86270 */
[C---:B------:R-:W-:Y:S08]  /*6090*/  HMMA.16816.F32.BF16 R4, R120.reuse, R124, RZ ;  /* 0x0000007c7804723c */ /* 0x040ff000000418ff */
[----:B------:R-:W-:Y:S08]  /*60a0*/  HMMA.16816.F32.BF16 R120, R120, R126, RZ ;  /* 0x0000007e7878723c */ /* 0x000ff000000418ff */
        /* <DEDUP_REMOVED lines=11> */
[----:B------:R-:W1:Y:S04]  /*6160*/  LDSM.16.M88.4 R116, [R143] ;  /* 0x000000008f74783b */ /* 0x000e680000000200 */
[----:B------:R-:W2:Y:S03]  /*6170*/  LDSM.16.M88.4 R32, [R139+0x5800] ;  /* 0x005800008b20783b */ /* 0x000ea60000000200 */
[C---:B-1----:R-:W-:Y:S08]  /*6180*/  HMMA.16816.F32.BF16 R28, R116.reuse, R112, R28 ;  /* 0x00000070741c723c */ /* 0x042ff0000004181c */
        /* <DEDUP_REMOVED lines=10> */
[----:B------:R-:W1:Y:S04]  /*6230*/  LDSM.16.M88.4 R116, [R142] ;  /* 0x000000008e74783b */ /* 0x000e680000000200 */
[----:B------:R-:W2:Y:S03]  /*6240*/  LDSM.16.M88.4 R32, [R141+0x1800] ;  /* 0x001800008d20783b */ /* 0x000ea60000000200 */
        /* <DEDUP_REMOVED lines=44> */
[----:B------:R-:W1:Y:S07]  /*6510*/  LDSM.16.M88.4 R104, [R141+0x2000] ;  /* 0x002000008d68783b */ /* 0x000e6e0000000200 */
[C---:B------:R-:W-:Y:S08]  /*6520*/  HMMA.16816.F32.BF16 R28, R116.reuse, R112, R28 ;  /* 0x00000070741c723c */ /* 0x040ff0000004181c */
[C---:B------:R-:W-:Y:S01]  /*6530*/  HMMA.16816.F32.BF16 R24, R116.reuse, R114, R24 ;  /* 0x000000727418723c */ /* 0x040fe20000041818 */
[----:B------:R-:W3:Y:S07]  /*6540*/  LDSM.16.M88.4 R112, [R141+0x2800] ;  /* 0x002800008d70783b */ /* 0x000eee0000000200 */
[C---:B--2---:R-:W-:Y:S08]  /*6550*/  HMMA.16816.F32.BF16 R4, R116.reuse, R32, R4 ;  /* 0x000000207404723c */ /* 0x044ff00000041804 */
[----:B------:R-:W-:Y:S01]  /*6560*/  HMMA.16816.F32.BF16 R120, R116, R34, R120 ;  /* 0x000000227478723c */ /* 0x000fe20000041878 */
[----:B------:R-:W2:Y:S07]  /*6570*/  LDSM.16.M88.4 R32, [R141+0x3000] ;  /* 0x003000008d20783b */ /* 0x000eae0000000200 */
[C---:B-1----:R-:W-:Y:S08]  /*6580*/  HMMA.16816.F32.BF16 R28, R108.reuse, R104, R28 ;  /* 0x000000686c1c723c */ /* 0x042ff0000004181c */
[----:B------:R-:W-:Y:S01]  /*6590*/  HMMA.16816.F32.BF16 R24, R108, R106, R24 ;  /* 0x0000006a6c18723c */ /* 0x000fe20000041818 */
[----:B------:R-:W1:Y:S01]  /*65a0*/  LDSM.16.M88.4 R104, [R141+0x3800] ;  /* 0x003800008d68783b */ /* 0x000e620000000200 */
[----:B------:R-:W-:-:S06]  /*65b0*/  DEPBAR.LE SB0, 0x0 ;  /* 0x000080000000791a */ /* 0x000fcc0000000000 */
[C---:B---3--:R-:W-:Y:S07]  /*65c0*/  HMMA.16816.F32.BF16 R20, R108.reuse, R112, R20 ;  /* 0x000000706c14723c */ /* 0x048fee0000041814 */
[----:B------:R-:W-:Y:S01]  /*65d0*/  IADD3 R112, R132, 0x8, RZ ;  /* 0x0000000884707810 */ /* 0x000fe20007ffe0ff */
[----:B------:R-:W-:Y:S01]  /*65e0*/  HMMA.16816.F32.BF16 R16, R108, R114, R16 ;  /* 0x000000726c10723c */ /* 0x000fe20000041810 */
[----:B------:R-:W-:Y:S02]  /*65f0*/  FSEL R0, R29, -INF , !P6 ;  /* 0xff8000001d007808 */ /* 0x000fe40007000000 */
[----:B------:R-:W-:-:S02]  /*6600*/  ISETP.GE.AND P5, PT, R112, R128, PT ;  /* 0x000000807000720c */ /* 0x000fc40003fa6270 */
[----:B------:R-:W-:Y:S02]  /*6610*/  FSEL R31, R31, -INF , !P4 ;  /* 0xff8000001f1f7808 */ /* 0x000fe40006000000 */
[-C--:B------:R-:W-:Y:S01]  /*6620*/  ISETP.GE.AND P6, PT, R112, R103.reuse, PT ;  /* 0x000000677000720c */ /* 0x080fe20003fc6270 */
[C---:B--2---:R-:W-:Y:S01]  /*6630*/  HMMA.16816.F32.BF16 R12, R108.reuse, R32, R12 ;  /* 0x000000206c0c723c */ /* 0x044fe2000004180c */
[----:B------:R-:W-:Y:S01]  /*6640*/  BAR.SYNC.DEFER_BLOCKING 0x0 ;  /* 0x0000000000007b1d */ /* 0x000fe20000010000 */
[----:B------:R-:W-:Y:S02]  /*6650*/  ISETP.GE.AND P4, PT, R2, R128, PT ;  /* 0x000000800200720c */ /* 0x000fe40003f86270 */
[----:B------:R-:W-:Y:S02]  /*6660*/  IADD3 R29, R132, 0x10, RZ ;  /* 0x00000010841d7810 */ /* 0x000fe40007ffe0ff */
[----:B------:R-:W-:Y:S02]  /*6670*/  FSEL R24, R24, -INF , !P5 ;  /* 0xff80000018187808 */ /* 0x000fe40006800000 */
[----:B------:R-:W-:Y:S01]  /*6680*/  ISETP.GE.AND P5, PT, R2, R103, PT ;  /* 0x000000670200720c */ /* 0x000fe20003fa6270 */
[----:B------:R-:W-:Y:S01]  /*6690*/  HMMA.16816.F32.BF16 R8, R108, R34, R8 ;  /* 0x000000226c08723c */ /* 0x000fe20000041808 */
[----:B------:R-:W-:-:S02]  /*66a0*/  FSEL R127, R26, -INF , !P6 ;  /* 0xff8000001a7f7808 */ /* 0x000fc40007000000 */
[----:B------:R-:W-:Y:S02]  /*66b0*/  FSEL R2, R25, -INF , !P4 ;  /* 0xff80000019027808 */ /* 0x000fe40006000000 */
[C---:B------:R-:W-:Y:S02]  /*66c0*/  ISETP.GE.AND P6, PT, R29.reuse, R128, PT ;  /* 0x000000801d00720c */ /* 0x040fe40003fc6270 */
[----:B------:R-:W-:Y:S01]  /*66d0*/  ISETP.GE.AND P4, PT, R29, R103, PT ;  /* 0x000000671d00720c */ /* 0x000fe20003f86270 */
[----:B-1----:R-:W-:Y:S01]  /*66e0*/  HMMA.16816.F32.BF16 R4, R108, R104, R4 ;  /* 0x000000686c04723c */ /* 0x002fe20000041804 */
[C---:B------:R-:W-:Y:S02]  /*66f0*/  IADD3 R25, R132.reuse, 0x11, RZ ;  /* 0x0000001184197810 */ /* 0x040fe40007ffe0ff */
[----:B------:R-:W-:Y:S02]  /*6700*/  IADD3 R26, R132, 0x18, RZ ;  /* 0x00000018841a7810 */ /* 0x000fe40007ffe0ff */
[----:B------:R-:W-:-:S02]  /*6710*/  FSEL R129, R27, -INF , !P5 ;  /* 0xff8000001b817808 */ /* 0x000fc40006800000 */
        /* <DEDUP_REMOVED lines=47> */
[C---:B------:R-:W-:Y:S02]  /*6a10*/  ISETP.GE.AND P5, PT, R9.reuse, R128, PT ;  /* 0x000000800900720c */ /* 0x040fe40003fa6270 */
[----:B------:R-:W-:-:S02]  /*6a20*/  ISETP.GE.AND P6, PT, R9, R103, PT ;  /* 0x000000670900720c */ /* 0x000fc40003fc6270 */
[C---:B------:R-:W-:Y:S02]  /*6a30*/  ISETP.GE.AND P4, PT, R132.reuse, R128, PT ;  /* 0x000000808400720c */ /* 0x040fe40003f86270 */
        /* <DEDUP_REMOVED lines=36> */
[----:B------:R-:W-:Y:S02]  /*6c80*/  @!P5 IADD3 R12, R12, 0x1, RZ ;  /* 0x000000010c0cd810 */ /* 0x000fe40007ffe0ff */
[----:B------:R-:W-:Y:S02]  /*6c90*/  ISETP.GE.AND P5, PT, R7, RZ, PT ;  /* 0x000000ff0700720c */ /* 0x000fe40003fa6270 */
[-C--:B------:R-:W-:Y:S02]  /*6ca0*/  ISETP.GE.U32.AND P3, PT, R10, R5.reuse, PT ;  /* 0x000000050a00720c */ /* 0x080fe40003f66070 */
[-C--:B------:R-:W-:Y:S02]  /*6cb0*/  @!P4 IADD3 R8, R8, -R5.reuse, RZ ;  /* 0x800000050808c210 */ /* 0x080fe40007ffe0ff */
[----:B------:R-:W-:Y:S02]  /*6cc0*/  @!P4 IADD3 R6, R6, 0x1, RZ ;  /* 0x000000010606c810 */ /* 0x000fe40007ffe0ff */
[----:B------:R-:W-:-:S02]  /*6cd0*/  ISETP.GE.U32.AND P6, PT, R8, R5, PT ;  /* 0x000000050800720c */ /* 0x000fc40003fc6070 */
[----:B------:R-:W-:Y:S02]  /*6ce0*/  ISETP.NE.AND P4, PT, RZ, c[0x0][0x2d0], PT ;  /* 0x0000b400ff007a0c */ /* 0x000fe40003f85270 */
[----:B------:R-:W-:-:S03]  /*6cf0*/  LOP3.LUT R8, RZ, c[0x0][0x2d0], RZ, 0x33, !PT ;  /* 0x0000b400ff087a12 */ /* 0x000fc600078e33ff */
[----:B------:R-:W-:Y:S02]  /*6d00*/  @P3 IADD3 R12, R12, 0x1, RZ ;  /* 0x000000010c0c3810 */ /* 0x000fe40007ffe0ff */
[----:B------:R-:W-:-:S03]  /*6d10*/  ISETP.GE.AND P3, PT, R11, RZ, PT ;  /* 0x000000ff0b00720c */ /* 0x000fc60003f66270 */
[----:B------:R-:W-:Y:S01]  /*6d20*/  @!P5 IMAD.MOV R12, RZ, RZ, -R12 ;  /* 0x000000ffff0cd224 */ /* 0x000fe200078e0a0c */
[----:B------:R-:W-:-:S04]  /*6d30*/  @P6 IADD3 R6, R6, 0x1, RZ ;  /* 0x0000000106066810 */ /* 0x000fc80007ffe0ff */
[----:B------:R-:W-:-:S05]  /*6d40*/  SEL R5, R8, R12, !P4 ;  /* 0x0000000c08057207 */ /* 0x000fca0006000000 */
[----:B------:R-:W-:Y:S02]  /*6d50*/  @!P3 IMAD.MOV R6, RZ, RZ, -R6 ;  /* 0x000000ffff06b224 */ /* 0x000fe400078e0a06 */
[----:B------:R-:W-:-:S03]  /*6d60*/  IMAD.WIDE R14, R5, 0x4, R162 ;  /* 0x00000004050e7825 */ /* 0x000fc600078e02a2 */
[----:B------:R-:W-:Y:S02]  /*6d70*/  SEL R8, R8, R6, !P4 ;  /* 0x0000000608087207 */ /* 0x000fe40006000000 */
[----:B------:R-:W2:Y:S03]  /*6d80*/  LDG.E R6, [R14.64] ;  /* 0x000000080e067981 */ /* 0x000ea6000c1e1900 */
[----:B------:R-:W-:-:S05]  /*6d90*/  IMAD.WIDE R12, R8, 0x4, R162 ;  /* 0x00000004080c7825 */ /* 0x000fca00078e02a2 */
[----:B------:R-:W2:Y:S01]  /*6da0*/  LDG.E R7, [R12.64] ;  /* 0x000000080c077981 */ /* 0x000ea2000c1e1900 */
[----:B------:R-:W-:Y:S01]  /*6db0*/  IADD3 R5, R5, -R8, RZ ;  /* 0x8000000805057210 */ /* 0x000fe20007ffe0ff */
[----:B------:R-:W-:-:S04]  /*6dc0*/  IMAD.MOV.U32 R8, RZ, RZ, c[0x0][0x2d0] ;  /* 0x0000b400ff087624 */ /* 0x000fc800078e00ff */
[----:B------:R-:W-:-:S05]  /*6dd0*/  IMAD R8, R5, R8, -0x40 ;  /* 0xffffffc005087424 */ /* 0x000fca00078e0208 */
[----:B------:R-:W-:Y:S01]  /*6de0*/  SHF.R.S32.HI R5, RZ, 0x1f, R8 ;  /* 0x0000001fff057819 */ /* 0x000fe20000011408 */
[----:B------:R-:W-:-:S04]  /*6df0*/  IMAD.WIDE.U32 R10, R8, c[0x0][0x198], RZ ;  /* 0x00006600080a7a25 */ /* 0x000fc800078e00ff */
[----:B------:R-:W-:-:S04]  /*6e00*/  IMAD R5, R5, c[0x0][0x198], RZ ;  /* 0x0000660005057a24 */ /* 0x000fc800078e02ff */
[----:B------:R-:W-:-:S05]  /*6e10*/  IMAD R5, R8, c[0x0][0x19c], R5 ;  /* 0x0000670008057a24 */ /* 0x000fca00078e0205 */
[----:B------:R-:W-:Y:S01]  /*6e20*/  IADD3 R11, R11, R5, RZ ;  /* 0x000000050b0b7210 */ /* 0x000fe20007ffe0ff */
[----:B--2---:R-:W-:-:S05]  /*6e30*/  IMAD.IADD R7, R7, 0x1, -R6 ;  /* 0x0000000107077824 */ /* 0x004fca00078e0a06 */
[----:B------:R-:W-:Y:S01]  /*6e40*/  SHF.R.S32.HI R6, RZ, 0x1f, R7 ;  /* 0x0000001fff067819 */ /* 0x000fe20000011407 */
[----:B------:R-:W-:-:S04]  /*6e50*/  IMAD.WIDE.U32 R10, R7, c[0x0][0x180], R10 ;  /* 0x00006000070a7a25 */ /* 0x000fc800078e000a */
[----:B------:R-:W-:-:S04]  /*6e60*/  IMAD R6, R6, c[0x0][0x180], RZ ;  /* 0x0000600006067a24 */ /* 0x000fc800078e02ff */
[----:B------:R-:W-:-:S04]  /*6e70*/  IMAD R6, R7, c[0x0][0x184], R6 ;  /* 0x0000610007067a24 */ /* 0x000fc800078e0206 */
[----:B------:R-:W-:Y:S01]  /*6e80*/  IMAD.IADD R9, R11, 0x1, R6 ;  /* 0x000000010b097824 */ /* 0x000fe200078e0206 */
[----:B------:R-:W-:Y:S01]  /*6e90*/  MOV R6, R10 ;  /* 0x0000000a00067202 */ /* 0x000fe20000000f00 */
[----:B------:R-:W-:Y:S05]  /*6ea0*/  BRA `(.L_x_5454) ;  /* 0x0000003000007947 */ /* 0x000fea0003800000 */
.L_x_5453:
[----:B------:R-:W-:-:S05]  /*6eb0*/  IMAD.MOV.U32 R6, RZ, RZ, c[0x0][0x198] ;  /* 0x00006600ff067624 */ /* 0x000fca00078e00ff */
[----:B------:R-:W-:-:S04]  /*6ec0*/  LEA R6, -R6, RZ, 0x6 ;  /* 0x000000ff06067211 */ /* 0x000fc800078e31ff */
[----:B------:R-:W-:Y:S02]  /*6ed0*/  SHF.R.S32.HI R9, RZ, 0x1f, R6 ;  /* 0x0000001fff097819 */ /* 0x000fe40000011406 */
.L_x_5454:
[CC--:B------:R-:W-:Y:S01]  /*6ee0*/  @!P1 IADD3 R10, P5, R102.reuse, R6.reuse, RZ ;  /* 0x00000006660a9210 */ /* 0x0c0fe20007fbe0ff */
[----:B------:R1:W-:Y:S01]  /*6ef0*/  @P2 STS.128 [R156+0x4000], RZ ;  /* 0x004000ff9c002388 */ /* 0x0003e20000000c00 */
[-C--:B------:R-:W-:Y:S01]  /*6f00*/  @!P1 IADD3 R15, P4, P3, R102, R6.reuse, R151 ;  /* 0x00000006660f9210 */ /* 0x080fe20007b9e097 */
[----:B------:R-:W-:Y:S01]  /*6f10*/  BSSY B0, `(.L_x_5455) ;  /* 0x0000045000007945 */ /* 0x000fe20003800000 */
[----:B------:R-:W-:Y:S01]  /*6f20*/  @!P1 LEA R18, P6, R10, c[0x0][0x168], 0x1 ;  /* 0x00005a000a129a11 */ /* 0x000fe200078c08ff */
[----:B------:R-:W-:Y:S01]  /*6f30*/  @!P1 IMAD.X R5, R101, 0x1, R9, P5 ;  /* 0x0000000165059824 */ /* 0x000fe200028e0609 */
[-C--:B------:R-:W-:Y:S02]  /*6f40*/  @!P2 IADD3 R13, P5, R151, R6.reuse, RZ ;  /* 0x00000006970da210 */ /* 0x080fe40007fbe0ff */
[----:B------:R-:W-:Y:S02]  /*6f50*/  @!P1 IADD3.X R8, R101, R9, R150, P4, P3 ;  /* 0x0000000965089210 */ /* 0x000fe400027e6496 */
[----:B------:R-:W-:Y:S01]  /*6f60*/  IADD3 R7, P4, P3, R151, R6, R151 ;  /* 0x0000000697077210 */ /* 0x000fe20007b9e097 */
[----:B------:R-:W-:Y:S01]  /*6f70*/  @!P2 IMAD.X R11, R150, 0x1, R9, P5 ;  /* 0x00000001960ba824 */ /* 0x000fe200028e0609 */
[----:B------:R-:W-:-:S02]  /*6f80*/  @!P1 LEA.HI.X R19, R10, c[0x0][0x16c], R5, 0x1, P6 ;  /* 0x00005b000a139a11 */ /* 0x000fc400030f0c05 */
[----:B------:R-:W-:Y:S02]  /*6f90*/  IADD3.X R5, R150, R9, R150, P4, P3 ;  /* 0x0000000996057210 */ /* 0x000fe400027e6496 */
[C---:B------:R-:W-:Y:S02]  /*6fa0*/  @!P2 LEA R16, P5, R13.reuse, R168, 0x1 ;  /* 0x000000a80d10a211 */ /* 0x040fe400078a08ff */
[----:B------:R-:W-:Y:S02]  /*6fb0*/  @!P1 IADD3 R10, P3, R102, R7, RZ ;  /* 0x00000007660a9210 */ /* 0x000fe40007f7e0ff */
[----:B------:R-:W-:Y:S02]  /*6fc0*/  @!P2 LEA.HI.X R17, R13, R166, R11, 0x1, P5 ;  /* 0x000000a60d11a211 */ /* 0x000fe400028f0c0b */
[----:B------:R-:W-:Y:S01]  /*6fd0*/  @!P2 LEA R26, P6, R6, R168, 0x1 ;  /* 0x000000a8061aa211 */ /* 0x000fe200078c08ff */
[----:B------:R-:W-:Y:S01]  /*6fe0*/  @!P1 IMAD.X R11, R101, 0x1, R5, P3 ;  /* 0x00000001650b9824 */ /* 0x000fe200018e0605 */
[----:B------:R-:W-:-:S02]  /*6ff0*/  @!P1 LEA R12, P4, R15, c[0x0][0x168], 0x1 ;  /* 0x00005a000f0c9a11 */ /* 0x000fc400078808ff */
[----:B------:R-:W-:Y:S02]  /*7000*/  @!P1 LEA R14, P3, R10, c[0x0][0x168], 0x1 ;  /* 0x00005a000a0e9a11 */ /* 0x000fe400078608ff */
[----:B------:R-:W-:Y:S02]  /*7010*/  @!P2 LEA.HI.X R27, R6, R166, R9, 0x1, P6 ;  /* 0x000000a6061ba211 */ /* 0x000fe400030f0c09 */
[----:B------:R-:W-:Y:S02]  /*7020*/  @!P1 LEA.HI.X R13, R15, c[0x0][0x16c], R8, 0x1, P4 ;  /* 0x00005b000f0d9a11 */ /* 0x000fe400020f0c08 */
[----:B------:R-:W-:Y:S01]  /*7030*/  @!P1 LEA.HI.X R15, R10, c[0x0][0x16c], R11, 0x1, P3 ;  /* 0x00005b000a0f9a11 */ /* 0x000fe200018f0c0b */
[----:B------:R-:W-:Y:S01]  /*7040*/  @!PT LDS RZ, [RZ] ;  /* 0x00000000fffff984 */ /* 0x000fe20000000800 */
[----:B------:R-:W-:Y:S01]  /*7050*/  @!PT LDS RZ, [RZ] ;  /* 0x00000000fffff984 */ /* 0x000fe20000000800 */
[----:B------:R-:W-:Y:S01]  /*7060*/  @!PT LDS RZ, [RZ] ;  /* 0x00000000fffff984 */ /* 0x000fe20000000800 */
[----:B------:R1:W-:Y:S01]  /*7070*/  @!P2 LDGSTS.E.BYPASS.LTC128B.128 [R156+0x4000], [R26.64] ;  /* 0x040000001a9cafae */ /* 0x0003e2000b901d48 */
[----:B------:R-:W-:Y:S02]  /*7080*/  IADD3 R11, P3, R151, R7, RZ ;  /* 0x00000007970b7210 */ /* 0x000fe40007f7e0ff */
[C---:B------:R-:W-:Y:S01]  /*7090*/  @!P2 LEA R108, P4, R7.reuse, R168, 0x1 ;  /* 0x000000a8076ca211 */ /* 0x040fe200078808ff */
[----:B------:R1:W-:Y:S02]  /*70a0*/  @P1 STS.128 [R156+0x6000], RZ ;  /* 0x006000ff9c001388 */ /* 0x0003e40000000c00 */
[--C-:B------:R-:W-:Y:S01]  /*70b0*/  IMAD.X R8, R150, 0x1, R5.reuse, P3 ;  /* 0x0000000196087824 */ /* 0x100fe200018e0605 */
[----:B------:R-:W-:Y:S01]  /*70c0*/  @!P2 LEA.HI.X R109, R7, R166, R5, 0x1, P4 ;  /* 0x000000a6076da211 */ /* 0x000fe200020f0c05 */
[----:B------:R-:W-:Y:S01]  /*70d0*/  @!PT LDS RZ, [RZ] ;  /* 0x00000000fffff984 */ /* 0x000fe20000000800 */
[----:B------:R-:W-:Y:S01]  /*70e0*/  @!PT LDS RZ, [RZ] ;  /* 0x00000000fffff984 */ /* 0x000fe20000000800 */
[----:B------:R-:W-:Y:S01]  /*70f0*/  @!PT LDS RZ, [RZ] ;  /* 0x00000000fffff984 */ /* 0x000fe20000000800 */
[----:B------:R1:W-:Y:S01]  /*7100*/  @!P1 LDGSTS.E.BYPASS.LTC128B.128 [R156+0x6000], [R18.64+0x80] ;  /* 0x06000080129c9fae */ /* 0x0003e2000b901d48 */
[----:B------:R-:W-:-:S03]  /*7110*/  @!P2 LEA R130, P3, R11, R168, 0x1 ;  /* 0x000000a80b82a211 */ /* 0x000fc600078608ff */
        /* <DEDUP_REMOVED lines=36> */
.L_x_5456:
[----:B------:R-:W-:Y:S05]  /*7360*/  BSYNC B0 ;  /* 0x0000000000007941 */ /* 0x000fea0003800000 */
.L_x_5455:
[----:B------:R-:W0:Y:S01]  /*7370*/  LDGDEPBAR ;  /* 0x00000000000079af */ /* 0x000e220000000000 */
[----:B------:R-:W-:-:S04]  /*7380*/  LEA R168, P1, R6, R168, 0x1 ;  /* 0x000000a806a87211 */ /* 0x000fc800078208ff */
[----:B------:R-:W-:Y:S02]  /*7390*/  LEA.HI.X R166, R6, R166, R9, 0x1, P1 ;  /* 0x000000a606a67211 */ /* 0x000fe400008f0c09 */
.L_x_5452:
[----:B------:R-:W-:Y:S01]  /*73a0*/  FMNMX.FTZ R5, R100, R28, !PT ;  /* 0x0000001c64057209 */ /* 0x000fe20007810000 */
[----:B-1----:R-:W-:Y:S01]  /*73b0*/  LDSM.16.MT88.4 R12, [R140+0x8000] ;  /* 0x008000008c0c783b */ /* 0x002fe20000004200 */
        /* <DEDUP_REMOVED lines=33> */
[----:B------:R-:W3:Y:S01]  /*75d0*/  SHFL.BFLY PT, R6, R7, 0x2, 0x1f ;  /* 0x0c401f0007067f89 */ /* 0x000ee200000e0000 */
[----:B-1----:R-:W-:-:S03]  /*75e0*/  FMNMX.FTZ R5, R8, R5, !PT ;  /* 0x0000000508057209 */ /* 0x002fc60007810000 */
[----:B--2---:R-:W-:Y:S01]  /*75f0*/  LDSM.16.MT88.4 R8, [R138+0x8000] ;  /* 0x008000008a08783b */ /* 0x004fe20000004200 */
[----:B---3--:R-:W-:-:S03]  /*7600*/  FMNMX.FTZ R6, R7, R6, !PT ;  /* 0x0000000607067209 */ /* 0x008fc60007810000 */
        /* <DEDUP_REMOVED lines=15> */
[----:B------:R-:W-:Y:S01]  /*7700*/  FADD.FTZ R4, R100, -R5 ;  /* 0x8000000564047221 */ /* 0x000fe20000010000 */
[----:B------:R-:W-:Y:S01]  /*7710*/  MUFU.EX2 R26, R26 ;  /* 0x0000001a001a7308 */ /* 0x000fe20000000800 */
[----:B------:R-:W-:Y:S02]  /*7720*/  FADD.FTZ R6, R3, -R6 ;  /* 0x8000000603067221 */ /* 0x000fe40000010000 */
[--C-:B------:R-:W-:Y:S02]  /*7730*/  FFMA.FTZ R27, R0, c[0x0][0x23c], -R103.reuse ;  /* 0x00008f00001b7a23 */ /* 0x100fe40000010867 */
[--C-:B------:R-:W-:Y:S02]  /*7740*/  FFMA.FTZ R2, R31, c[0x0][0x23c], -R102.reuse ;  /* 0x00008f001f027a23 */ /* 0x100fe40000010866 */
[----:B------:R-:W-:Y:S01]  /*7750*/  FFMA.FTZ R28, R28, c[0x0][0x23c], -R103 ;  /* 0x00008f001c1c7a23 */ /* 0x000fe20000010867 */
[----:B------:R-:W1:Y:S01]  /*7760*/  MUFU.EX2 R25, R25 ;  /* 0x0000001900197308 */ /* 0x000e620000000800 */
        /* <DEDUP_REMOVED lines=9> */
[----:B------:R-:W2:Y:S01]  /*7800*/  MUFU.EX2 R27, R27 ;  /* 0x0000001b001b7308 */ /* 0x000ea20000000800 */
[----:B-1----:R-:W-:Y:S01]  /*7810*/  F2FP.BF16.PACK_AB R6, R25, R26 ;  /* 0x0000001a1906723e */ /* 0x002fe200000010ff */
[--C-:B------:R-:W-:Y:S02]  /*7820*/  FFMA.FTZ R107, R125, c[0x0][0x23c], -R102.reuse ;  /* 0x00008f007d6b7a23 */ /* 0x100fe40000010866 */
[--C-:B------:R-:W-:Y:S02]  /*7830*/  FFMA.FTZ R110, R119, c[0x0][0x23c], -R102.reuse ;  /* 0x00008f00776e7a23 */ /* 0x100fe40000010866 */
[--C-:B------:R-:W-:Y:S02]  /*7840*/  FFMA.FTZ R109, R117, c[0x0][0x23c], -R102.reuse ;  /* 0x00008f00756d7a23 */ /* 0x100fe40000010866 */
[----:B------:R-:W-:Y:S01]  /*7850*/  MUFU.EX2 R24, R24 ;  /* 0x0000001800187308 */ /* 0x000fe20000000800 */
[----:B------:R-:W-:-:S02]  /*7860*/  FFMA.FTZ R112, R115, c[0x0][0x23c], -R102 ;  /* 0x00008f0073707a23 */ /* 0x000fc40000010866 */
[--C-:B------:R-:W-:Y:S02]  /*7870*/  FFMA.FTZ R117, R114, c[0x0][0x23c], -R103.reuse ;  /* 0x00008f0072757a23 */ /* 0x100fe40000010867 */
[--C-:B------:R-:W-:Y:S02]  /*7880*/  FFMA.FTZ R115, R20, c[0x0][0x23c], -R103.reuse ;  /* 0x00008f0014737a23 */ /* 0x100fe40000010867 */
[--C-:B------:R-:W-:Y:S01]  /*7890*/  FFMA.FTZ R118, R22, c[0x0][0x23c], -R103.reuse ;  /* 0x00008f0016767a23 */ /* 0x100fe20000010867 */
[----:B------:R-:W1:Y:S01]  /*78a0*/  MUFU.EX2 R2, R2 ;  /* 0x0000000200027308 */ /* 0x000e620000000800 */
[----:B--2---:R-:W-:Y:S01]  /*78b0*/  F2FP.BF16.PACK_AB R4, R27, R28 ;  /* 0x0000001c1b04723e */ /* 0x004fe200000010ff */
[----:B------:R-:W-:Y:S02]  /*78c0*/  FFMA.FTZ R116, R116, c[0x0][0x23c], -R103 ;  /* 0x00008f0074747a23 */ /* 0x000fe40000010867 */
[--C-:B------:R-:W-:Y:S02]  /*78d0*/  FFMA.FTZ R114, R21, c[0x0][0x23c], -R102.reuse ;  /* 0x00008f0015727a23 */ /* 0x100fe40000010866 */
[----:B------:R-:W-:-:S02]  /*78e0*/  FFMA.FTZ R111, R111, c[0x0][0x23c], -R102 ;  /* 0x00008f006f6f7a23 */ /* 0x000fc40000010866 */
[----:B------:R-:W-:Y:S01]  /*78f0*/  MUFU.EX2 R0, R0 ;  /* 0x0000000000007308 */ /* 0x000fe20000000800 */
[--C-:B------:R-:W-:Y:S02]  /*7900*/  FFMA.FTZ R113, R113, c[0x0][0x23c], -R102.reuse ;  /* 0x00008f0071717a23 */ /* 0x100fe40000010866 */
[----:B------:R-:W-:Y:S02]  /*7910*/  FFMA.FTZ R122, R23, c[0x0][0x23c], -R102 ;  /* 0x00008f00177a7a23 */ /* 0x000fe40000010866 */
[----:B------:R-:W-:Y:S01]  /*7920*/  LDSM.16.MT88.4 R20, [R137+0x9000] ;  /* 0x009000008914783b */ /* 0x000fe20000004200 */
[--C-:B------:R-:W-:Y:S02]  /*7930*/  FFMA.FTZ R119, R104, c[0x0][0x23c], -R103.reuse ;  /* 0x00008f0068777a23 */ /* 0x100fe40000010867 */
        /* <DEDUP_REMOVED lines=8> */
[----:B------:R-:W-:Y:S02]  /*79c0*/  FFMA.FTZ R103, R121, c[0x0][0x23c], -R103 ;  /* 0x00008f0079677a23 */ /* 0x000fe40000010867 */
[----:B------:R-:W-:Y:S01]  /*79d0*/  FFMA.FTZ R102, R123, c[0x0][0x23c], -R102 ;  /* 0x00008f007b667a23 */ /* 0x000fe20000010866 */
[----:B------:R-:W3:Y:S01]  /*79e0*/  MUFU.EX2 R3, R3 ;  /* 0x0000000300037308 */ /* 0x000ee20000000800 */
[----:B--2---:R-:W-:Y:S01]  /*79f0*/  F2FP.BF16.PACK_AB R7, R31, R0 ;  /* 0x000000001f07723e */ /* 0x004fe200000010ff */
[----:B-1----:R-:W-:-:S06]  /*7a00*/  FMUL.FTZ R96, R96, R32 ;  /* 0x0000002060607220 */ /* 0x002fcc0000410000 */
[----:B------:R-:W-:Y:S01]  /*7a10*/  MUFU.EX2 R100, R100 ;  /* 0x0000006400647308 */ /* 0x000fe20000000800 */
[-C--:B------:R-:W-:Y:S02]  /*7a20*/  FMUL.FTZ R97, R97, R32.reuse ;  /* 0x0000002061617220 */ /* 0x080fe40000410000 */
[-C--:B------:R-:W-:Y:S02]  /*7a30*/  FMUL.FTZ R36, R36, R32.reuse ;  /* 0x0000002024247220 */ /* 0x080fe40000410000 */
[----:B------:R-:W-:Y:S02]  /*7a40*/  FMUL.FTZ R37, R37, R32 ;  /* 0x0000002025257220 */ /* 0x000fe40000410000 */
[-C--:B---3--:R-:W-:Y:S01]  /*7a50*/  FMUL.FTZ R98, R98, R3.reuse ;  /* 0x0000000362627220 */ /* 0x088fe20000410000 */
[----:B------:R-:W1:Y:S01]  /*7a60*/  MUFU.EX2 R101, R101 ;  /* 0x0000006500657308 */ /* 0x000e620000000800 */
[-C--:B------:R-:W-:Y:S02]  /*7a70*/  FMUL.FTZ R99, R99, R3.reuse ;  /* 0x0000000363637220 */ /* 0x080fe40000410000 */
        /* <DEDUP_REMOVED lines=10> */
[----:B------:R-:W2:Y:S01]  /*7b20*/  LDSM.16.MT88.4 R12, [R136+0x8000] ;  /* 0x00800000880c783b */ /* 0x000ea20000004200 */
[----:B------:R-:W-:Y:S01]  /*7b30*/  FMUL.FTZ R45, R45, R32 ;  /* 0x000000202d2d7220 */ /* 0x000fe20000410000 */
[----:B------:R-:W-:Y:S01]  /*7b40*/  MUFU.EX2 R108, R108 ;  /* 0x0000006c006c7308 */ /* 0x000fe20000000800 */
[----:B------:R-:W-:-:S02]  /*7b50*/  FMUL.FTZ R46, R46, R3 ;  /* 0x000000032e2e7220 */ /* 0x000fc40000410000 */
[-C--:B------:R-:W-:Y:S02]  /*7b60*/  FMUL.FTZ R47, R47, R3.reuse ;  /* 0x000000032f2f7220 */ /* 0x080fe40000410000 */
[C---:B------:R-:W-:Y:S01]  /*7b70*/  HMMA.16816.F32.BF16 R40, R4.reuse, R8, R40 ;  /* 0x000000080428723c */ /* 0x040fe20000041828 */
[-C--:B------:R-:W-:Y:S02]  /*7b80*/  FMUL.FTZ R48, R48, R32.reuse ;  /* 0x0000002030307220 */ /* 0x080fe40000410000 */
[-C--:B------:R-:W-:Y:S01]  /*7b90*/  FMUL.FTZ R49, R49, R32.reuse ;  /* 0x0000002031317220 */ /* 0x080fe20000410000 */
[----:B------:R-:W-:Y:S01]  /*7ba0*/  MUFU.EX2 R107, R107 ;  /* 0x0000006b006b7308 */ /* 0x000fe20000000800 */
[-C--:B------:R-:W-:Y:S02]  /*7bb0*/  FMUL.FTZ R50, R50, R3.reuse ;  /* 0x0000000332327220 */ /* 0x080fe40000410000 */
[----:B------:R-:W-:Y:S01]  /*7bc0*/  FMUL.FTZ R51, R51, R3 ;  /* 0x0000000333337220 */ /* 0x000fe20000410000 */
        /* <DEDUP_REMOVED lines=8> */
[-C--:B------:R-:W-:Y:S02]  /*7c50*/  FMUL.FTZ R56, R56, R32.reuse ;  /* 0x0000002038387220 */ /* 0x080fe40000410000 */
[----:B------:R-:W-:Y:S01]  /*7c60*/  FMUL.FTZ R57, R57, R32 ;  /* 0x0000002039397220 */ /* 0x000fe20000410000 */
        /* <DEDUP_REMOVED lines=8> */
[-C--:B------:R-:W-:Y:S02]  /*7cf0*/  FMUL.FTZ R62, R62, R3.reuse ;  /* 0x000000033e3e7220 */ /* 0x080fe40000410000 */
[----:B------:R-:W-:Y:S01]  /*7d00*/  FMUL.FTZ R63, R63, R3 ;  /* 0x000000033f3f7220 */ /* 0x000fe20000410000 */
[----:B--2---:R-:W-:Y:S01]  /*7d10*/  HMMA.16816.F32.BF16 R56, R4, R12, R56 ;  /* 0x0000000c0438723c */ /* 0x004fe20000041838 */
[----:B------:R-:W-:-:S02]  /*7d20*/  FMUL.FTZ R64, R64, R32 ;  /* 0x0000002040407220 */ /* 0x000fc40000410000 */
[-C--:B------:R-:W-:Y:S01]  /*7d30*/  FMUL.FTZ R65, R65, R32.reuse ;  /* 0x0000002041417220 */ /* 0x080fe20000410000 */
[----:B------:R-:W-:Y:S01]  /*7d40*/  MUFU.EX2 R115, R115 ;  /* 0x0000007300737308 */ /* 0x000fe20000000800 */
[-C--:B------:R-:W-:Y:S02]  /*7d50*/  FMUL.FTZ R66, R66, R3.reuse ;  /* 0x0000000342427220 */ /* 0x080fe40000410000 */
[-C--:B------:R-:W-:Y:S01]  /*7d60*/  FMUL.FTZ R67, R67, R3.reuse ;  /* 0x0000000343437220 */ /* 0x080fe20000410000 */
[----:B------:R-:W-:Y:S01]  /*7d70*/  HMMA.16816.F32.BF16 R60, R4, R14, R60 ;  /* 0x0000000e043c723c */ /* 0x000fe2000004183c */
[-C--:B------:R-:W-:Y:S01]  /*7d80*/  FMUL.FTZ R68, R68, R32.reuse ;  /* 0x0000002044447220 */ /* 0x080fe20000410000 */
[----:B------:R-:W2:Y:S01]  /*7d90*/  LDSM.16.MT88.4 R12, [R137+0xa000] ;  /* 0x00a00000890c783b */ /* 0x000ea20000004200 */
[----:B------:R-:W-:Y:S01]  /*7da0*/  FMUL.FTZ R69, R69, R32 ;  /* 0x0000002045457220 */ /* 0x000fe20000410000 */
[----:B------:R-:W-:Y:S01]  /*7db0*/  MUFU.EX2 R118, R118 ;  /* 0x0000007600767308 */ /* 0x000fe20000000800 */
[----:B------:R-:W-:-:S02]  /*7dc0*/  FMUL.FTZ R70, R70, R3 ;  /* 0x0000000346467220 */ /* 0x000fc40000410000 */
[-C--:B------:R-:W-:Y:S01]  /*7dd0*/  FMUL.FTZ R71, R71, R3.reuse ;  /* 0x0000000347477220 */ /* 0x080fe20000410000 */
[C---:B---3--:R-:W-:Y:S01]  /*7de0*/  HMMA.16816.F32.BF16 R64, R4.reuse, R8, R64 ;  /* 0x000000080440723c */ /* 0x048fe20000041840 */
        /* <DEDUP_REMOVED lines=9> */
[----:B------:R-:W-:Y:S01]  /*7e80*/  MUFU.EX2 R117, R117 ;  /* 0x0000007500757308 */ /* 0x000fe20000000800 */
[-C--:B------:R-:W-:Y:S02]  /*7e90*/  FMUL.FTZ R94, R94, R3.reuse ;  /* 0x000000035e5e7220 */ /* 0x080fe40000410000 */
[-C--:B------:R-:W-:Y:S02]  /*7ea0*/  FMUL.FTZ R95, R95, R3.reuse ;  /* 0x000000035f5f7220 */ /* 0x080fe40000410000 */
[-C--:B------:R-:W-:Y:S01]  /*7eb0*/  FMUL.FTZ R76, R76, R32.reuse ;  /* 0x000000204c4c7220 */ /* 0x080fe20000410000 */
[----:B-----5:R-:W-:Y:S01]  /*7ec0*/  HMMA.16816.F32.BF16 R72, R4, R16, R72 ;  /* 0x000000100448723c */ /* 0x020fe20000041848 */
[----:B------:R-:W-:Y:S01]  /*7ed0*/  FMUL.FTZ R77, R77, R32 ;  /* 0x000000204d4d7220 */ /* 0x000fe20000410000 */
[----:B------:R-:W5:Y:S01]  /*7ee0*/  MUFU.EX2 R114, R114 ;  /* 0x0000007200727308 */ /* 0x000f620000000800 */
[----:B------:R-:W-:-:S02]  /*7ef0*/  FMUL.FTZ R78, R78, R3 ;  /* 0x000000034e4e7220 */ /* 0x000fc40000410000 */
[-C--:B------:R-:W-:Y:S02]  /*7f00*/  FMUL.FTZ R79, R79, R3.reuse ;  /* 0x000000034f4f7220 */ /* 0x080fe40000410000 */
        /* <DEDUP_REMOVED lines=21> */
[----:B------:R-:W-:Y:S02]  /*8060*/  FFMA.FTZ R28, R169, R32, R28 ;  /* 0x00000020a91c7223 */ /* 0x000fe4000001001c */
[----:B------:R-:W-:Y:S02]  /*8070*/  FFMA.FTZ R3, R167, R3, R24 ;  /* 0x00000003a7037223 */ /* 0x000fe40000010018 */
[----:B------:R-:W-:Y:S01]  /*8080*/  MUFU.EX2 R106, R106 ;  /* 0x0000006a006a7308 */ /* 0x000fe20000000800 */
[----:B------:R-:W-:Y:S02]  /*8090*/  FADD.FTZ R27, R27, R28 ;  /* 0x0000001c1b1b7221 */ /* 0x000fe40000010000 */
[----:B------:R-:W-:Y:S01]  /*80a0*/  HMMA.16816.F32.BF16 R84, R4, R10, R84 ;  /* 0x0000000a0454723c */ /* 0x000fe20000041854 */
[----:B------:R-:W3:Y:S01]  /*80b0*/  LDSM.16.MT88.4 R8, [R137+0x8800] ;  /* 0x008800008908783b */ /* 0x000ee20000004200 */
[----:B------:R-:W-:-:S02]  /*80c0*/  FADD.FTZ R3, R2, R3 ;  /* 0x0000000302037221 */ /* 0x000fc40000010000 */
[----:B------:R-:W-:Y:S01]  /*80d0*/  FADD.FTZ R26, R26, R27 ;  /* 0x0000001b1a1a7221 */ /* 0x000fe20000010000 */
[----:B------:R-:W2:Y:S01]  /*80e0*/  MUFU.EX2 R119, R119 ;  /* 0x0000007700777308 */ /* 0x000ea20000000800 */
[----:B------:R-:W-:Y:S01]  /*80f0*/  FADD.FTZ R0, R0, R3 ;  /* 0x0000000300007221 */ /* 0x000fe20000010000 */
[----:B-1----:R-:W-:Y:S01]  /*8100*/  F2FP.BF16.PACK_AB R4, R101, R100 ;  /* 0x000000646504723e */ /* 0x002fe200000010ff */
[----:B------:R-:W-:Y:S01]  /*8110*/  FADD.FTZ R25, R25, R26 ;  /* 0x0000001a19197221 */ /* 0x000fe20000010000 */
[----:B----4-:R-:W-:Y:S01]  /*8120*/  F2FP.BF16.PACK_AB R5, R110, R107 ;  /* 0x0000006b6e05723e */ /* 0x010fe200000010ff */
[----:B------:R-:W-:Y:S01]  /*8130*/  FADD.FTZ R0, R31, R0 ;  /* 0x000000001f007221 */ /* 0x000fe20000010000 */
[----:B------:R-:W-:Y:S01]  /*8140*/  F2FP.BF16.PACK_AB R6, R108, R105 ;  /* 0x000000696c06723e */ /* 0x000fe200000010ff */
[----:B------:R-:W-:Y:S01]  /*8150*/  FADD.FTZ R100, R100, R25 ;  /* 0x0000001964647221 */ /* 0x000fe20000010000 */
[----:B------:R-:W-:Y:S01]  /*8160*/  F2FP.BF16.PACK_AB R7, R112, R109 ;  /* 0x0000006d7007723e */ /* 0x000fe200000010ff */
[----:B------:R-:W-:Y:S01]  /*8170*/  MUFU.EX2 R104, R104 ;  /* 0x0000006800687308 */ /* 0x000fe20000000800 */
[----:B------:R-:W-:-:S02]  /*8180*/  FADD.FTZ R107, R107, R0 ;  /* 0x000000006b6b7221 */ /* 0x000fc40000010000 */
[----:B------:R-:W-:Y:S01]  /*8190*/  FADD.FTZ R0, R101, R100 ;  /* 0x0000006465007221 */ /* 0x000fe20000010000 */
[----:B------:R-:W-:Y:S01]  /*81a0*/  MOV R100, R30 ;  /* 0x0000001e00647202 */ /* 0x000fe20000000f00 */
[----:B------:R-:W-:Y:S01]  /*81b0*/  FADD.FTZ R110, R110, R107 ;  /* 0x0000006b6e6e7221 */ /* 0x000fe20000010000 */
[C---:B-----5:R-:W-:Y:S01]  /*81c0*/  HMMA.16816.F32.BF16 R96, R4.reuse, R16, R96 ;  /* 0x000000100460723c */ /* 0x060fe20000041860 */
        /* <DEDUP_REMOVED lines=8> */
[----:B------:R-:W-:-:S04]  /*8250*/  FADD.FTZ R0, R114, R3 ;  /* 0x0000000372007221 */ /* 0x000fc80000010000 */
[----:B------:R-:W-:Y:S01]  /*8260*/  FADD.FTZ R0, R111, R0 ;  /* 0x000000006f007221 */ /* 0x000fe20000010000 */
[C---:B--2---:R-:W-:Y:S02]  /*8270*/  HMMA.16816.F32.BF16 R40, R4.reuse, R12, R40 ;  /* 0x0000000c0428723c */ /* 0x044fe40000041828 */
[----:B------:R-:W2:Y:S06]  /*8280*/  MUFU.EX2 R34, R34 ;  /* 0x0000002200227308 */ /* 0x000eac0000000800 */
[C---:B------:R-:W-:Y:S01]  /*8290*/  HMMA.16816.F32.BF16 R44, R4.reuse, R14, R44 ;  /* 0x0000000e042c723c */ /* 0x040fe2000004182c */
[----:B------:R-:W4:Y:S01]  /*82a0*/  LDSM.16.MT88.4 R12, [R140+0xa800] ;  /* 0x00a800008c0c783b */ /* 0x000f220000004200 */
[----:B------:R-:W-:Y:S06]  /*82b0*/  MUFU.EX2 R33, R33 ;  /* 0x0000002100217308 */ /* 0x000fec0000000800 */
[C---:B---3--:R-:W-:Y:S02]  /*82c0*/  HMMA.16816.F32.BF16 R48, R4.reuse, R8, R48 ;  /* 0x000000080430723c */ /* 0x048fe40000041830 */
[----:B------:R-:W3:Y:S06]  /*82d0*/  MUFU.EX2 R102, R102 ;  /* 0x0000006600667308 */ /* 0x000eec0000000800 */
        /* <DEDUP_REMOVED lines=24> */
[----:B------:R-:W-:Y:S01]  /*8460*/  FADD.FTZ R116, R116, R3 ;  /* 0x0000000374747221 */ /* 0x000fe20000010000 */
[----:B------:R-:W-:Y:S01]  /*8470*/  MOV R3, R29 ;  /* 0x0000001d00037202 */ /* 0x000fe20000000f00 */
[----:B------:R-:W-:Y:S02]  /*8480*/  FADD.FTZ R122, R122, R113 ;  /* 0x000000717a7a7221 */ /* 0x000fe40000010000 */
[----:B-----5:R-:W-:Y:S01]  /*8490*/  HMMA.16816.F32.BF16 R96, R4, R8, R96 ;  /* 0x000000080460723c */ /* 0x020fe20000041860 */
[----:B------:R-:W-:-:S07]  /*84a0*/  FADD.FTZ R117, R117, R116 ;  /* 0x0000007475757221 */ /* 0x000fce0000010000 */
        /* <DEDUP_REMOVED lines=8> */
[C---:B------:R-:W-:Y:S08]  /*8530*/  HMMA.16816.F32.BF16 R48, R4.reuse, R20, R48 ;  /* 0x000000140430723c */ /* 0x040ff00000041830 */
[C---:B-----5:R-:W-:Y:S08]  /*8540*/  HMMA.16816.F32.BF16 R56, R4.reuse, R8, R56 ;  /* 0x000000080438723c */ /* 0x060ff00000041838 */
[C---:B------:R-:W-:Y:S01]  /*8550*/  HMMA.16816.F32.BF16 R60, R4.reuse, R10, R60 ;  /* 0x0000000a043c723c */ /* 0x040fe2000004183c */
[----:B------:R-:W5:Y:S07]  /*8560*/  LDSM.16.MT88.4 R8, [R137+0xb000] ;  /* 0x00b000008908783b */ /* 0x000f6e0000004200 */
        /* <DEDUP_REMOVED lines=8> */
[C---:B-----5:R-:W-:Y:S08]  /*85f0*/  HMMA.16816.F32.BF16 R76, R4.reuse, R8, R76 ;  /* 0x00000008044c723c */ /* 0x060ff0000004184c */
[----:B------:R-:W-:Y:S01]  /*8600*/  HMMA.16816.F32.BF16 R80, R4, R10, R80 ;  /* 0x0000000a0450723c */ /* 0x000fe20000041850 */
[----:B------:R-:W4:Y:S06]  /*8610*/  LDSM.16.MT88.4 R8, [R137+0x9800] ;  /* 0x009800008908783b */ /* 0x000f2c0000004200 */
[----:B------:R-:W-:Y:S01]  /*8620*/  F2FP.BF16.PACK_AB R4, R119, R106 ;  /* 0x0000006a7704723e */ /* 0x000fe200000010ff */
[----:B------:R-:W-:Y:S01]  /*8630*/  FADD.FTZ R106, R106, R117 ;  /* 0x000000756a6a7221 */ /* 0x000fe20000010000 */
[----:B--2---:R-:W-:Y:S01]  /*8640*/  F2FP.BF16.PACK_AB R5, R34, R35 ;  /* 0x000000232205723e */ /* 0x004fe200000010ff */
[----:B------:R-:W-:Y:S01]  /*8650*/  FADD.FTZ R35, R35, R122 ;  /* 0x0000007a23237221 */ /* 0x000fe20000010000 */
[----:B------:R-:W-:Y:S01]  /*8660*/  F2FP.BF16.PACK_AB R6, R103, R104 ;  /* 0x000000686706723e */ /* 0x000fe200000010ff */
[----:B------:R-:W-:Y:S01]  /*8670*/  FADD.FTZ R119, R119, R106 ;  /* 0x0000006a77777221 */ /* 0x000fe20000010000 */
[----:B---3--:R-:W-:Y:S01]  /*8680*/  F2FP.BF16.PACK_AB R7, R102, R33 ;  /* 0x000000216607723e */ /* 0x008fe200000010ff */
[----:B------:R-:W-:-:S02]  /*8690*/  FADD.FTZ R34, R34, R35 ;  /* 0x0000002322227221 */ /* 0x000fc40000010000 */
[----:B------:R-:W-:Y:S02]  /*86a0*/  FADD.FTZ R104, R104, R119 ;  /* 0x0000007768687221 */ /* 0x000fe40000010000 */
[----:B------:R-:W-:Y:S02]  /*86b0*/  FADD.FTZ R33, R33, R34 ;  /* 0x0000002221217221 */ /* 0x000fe40000010000 */
[----:B------:R-:W-:Y:S01]  /*86c0*/  HMMA.16816.F32.BF16 R96, R4, R20, R96 ;  /* 0x000000140460723c */ /* 0x000fe20000041860 */
        /* <DEDUP_REMOVED lines=14> */
[C---:B------:R-:W-:Y:S08]  /*87b0*/  HMMA.16816.F32.BF16 R68, R4.reuse, R22, R68 ;  /* 0x000000160444723c */ /* 0x040ff00000041844 */
[C---:B-1----:R-:W-:Y:S08]  /*87c0*/  HMMA.16816.F32.BF16 R72, R4.reuse, R16, R72 ;  /* 0x000000100448723c */ /* 0x042ff00000041848 */
[C---:B------:R-:W-:Y:S08]  /*87d0*/  HMMA.16816.F32.BF16 R92, R4.reuse, R18, R92 ;  /* 0x00000012045c723c */ /* 0x040ff0000004185c */
[C---:B---3--:R-:W-:Y:S08]  /*87e0*/  HMMA.16816.F32.BF16 R76, R4.reuse, R8, R76 ;  /* 0x00000008044c723c */ /* 0x048ff0000004184c */
[C---:B------:R-:W-:Y:S08]  /*87f0*/  HMMA.16816.F32.BF16 R80, R4.reuse, R10, R80 ;  /* 0x0000000a0450723c */ /* 0x040ff00000041850 */
[C---:B----4-:R-:W-:Y:S08]  /*8800*/  HMMA.16816.F32.BF16 R88, R4.reuse, R12, R88 ;  /* 0x0000000c0458723c */ /* 0x050ff00000041858 */
[----:B------:R-:W-:Y:S08]  /*8810*/  HMMA.16816.F32.BF16 R84, R4, R14, R84 ;  /* 0x0000000e0454723c */ /* 0x000ff00000041854 */
.L_x_5449:
[----:B------:R-:W-:-:S13]  /*8820*/  ISETP.GE.AND P1, PT, R155, 0x1, PT ;  /* 0x000000019b00780c */ /* 0x000fda0003f26270 */
[----:B------:R-:W-:Y:S05]  /*8830*/  @!P1 BRA `(.L_x_5457) ;  /* 0x00002c0000009947 */ /* 0x000fea0003800000 */
[----:B------:R-:W-:Y:S01]  /*8840*/  ULDC UR7, c[0x0][0x1a0] ;  /* 0x0000680000077ab9 */ /* 0x000fe20000000800 */
[----:B------:R-:W-:Y:S01]  /*8850*/  IMAD.MOV.U32 R0, RZ, RZ, R3 ;  /* 0x000000ffff007224 */ /* 0x000fe200078e0003 */
[----:B------:R-:W-:Y:S01]  /*8860*/  ULEA UR7, -UR7, URZ, 0x6 ;  /* 0x0000003f07077291 */ /* 0x000fe2000f8e313f */
[----:B------:R-:W-:Y:S01]  /*8870*/  IMAD.MOV.U32 R101, RZ, RZ, R100 ;  /* 0x000000ffff657224 */ /* 0x000fe200078e0064 */
[----:B------:R-:W-:Y:S02]  /*8880*/  ULDC UR5, c[0x0][0x198] ;  /* 0x0000660000057ab9 */ /* 0x000fe40000000800 */
[----:B------:R-:W-:Y:S02]  /*8890*/  USHF.R.S32.HI UR6, URZ, 0x1f, UR7 ;  /* 0x0000001f3f067899 */ /* 0x000fe40008011407 */
[----:B------:R-:W-:Y:S01]  /*88a0*/  ULEA UR5, -UR5, URZ, 0x6 ;  /* 0x0000003f05057291 */ /* 0x000fe2000f8e313f */
[----:B------:R-:W-:-:S03]  /*88b0*/  MOV R165, UR7 ;  /* 0x0000000700a57c02 */ /* 0x000fc60008000f00 */
[----:B------:R-:W-:Y:S01]  /*88c0*/  MOV R164, UR6 ;  /* 0x0000000600a47c02 */ /* 0x000fe20008000f00 */
[----:B------:R-:W-:Y:S02]  /*88d0*/  USHF.R.S32.HI UR4, URZ, 0x1f, UR5 ;  /* 0x0000001f3f047899 */ /* 0x000fe40008011405 */
.L_x_5461:
        /* <DEDUP_REMOVED lines=64> */
.L_x_5458:
        /* <DEDUP_REMOVED lines=40> */
[----:B------:R1:W-:Y:S01]  /*8f60*/  @!P3 LDGSTS.E.BYPASS.LTC128B.128 [R156+0xa800], [R174.64+0x80] ;  /* 0x0a800080ae9cbfae */ /* 0x0003e2000b901d48 */
[----:B------:R-:W-:Y:S02]  /*8f70*/  @!P3 LEA.HI.X R171, R103, R171, R100, 0x1, P1 ;  /* 0x000000ab67abb211 */ /* 0x000fe400008f0c64 */
        /* <DEDUP_REMOVED lines=24> */
[----:B------:R-:W5:Y:S04]  /*9100*/  LDSM.16.M88.4 R116, [R146+0x5000] ;  /* 0x005000009274783b */ /* 0x000f680000000200 */
[----:B------:R-:W0:Y:S04]  /*9110*/  LDGDEPBAR ;  /* 0x00000000000079af */ /* 0x000e280000000000 */
[----:B------:R-:W1:Y:S01]  /*9120*/  LDSM.16.M88.4 R120, [R146+0x5800] ;  /* 0x005800009278783b */ /* 0x000e620000000200 */
[----:B--2---:R-:W-:Y:S03]  /*9130*/  IMAD.MOV.U32 R170, RZ, RZ, R2 ;  /* 0x000000ffffaa7224 */ /* 0x004fe600078e0002 */
[----:B------:R-:W-:Y:S01]  /*9140*/  LDSM.16.M88.4 R124, [R145] ;  /* 0x00000000917c783b */ /* 0x000fe20000000200 */
[----:B------:R-:W-:Y:S03]  /*9150*/  IMAD.MOV.U32 R171, RZ, RZ, R3 ;  /* 0x000000ffffab7224 */ /* 0x000fe600078e0003 */
[----:B------:R-:W2:Y:S04]  /*9160*/  LDSM.16.M88.4 R128, [R144] ;  /* 0x000000009080783b */ /* 0x000ea80000000200 */
[----:B------:R-:W1:Y:S01]  /*9170*/  LDSM.16.M88.4 R132, [R144+0x800] ;  /* 0x000800009084783b */ /* 0x000e620000000200 */
[C---:B---3--:R-:W-:Y:S08]  /*9180*/  HMMA.16816.F32.BF16 R4, R104.reuse, R108, RZ ;  /* 0x0000006c6804723c */ /* 0x048ff000000418ff */
[C---:B------:R-:W-:Y:S01]  /*9190*/  HMMA.16816.F32.BF16 R8, R104.reuse, R110, RZ ;  /* 0x0000006e6808723c */ /* 0x040fe200000418ff */
[----:B------:R-:W3:Y:S07]  /*91a0*/  LDSM.16.M88.4 R108, [R144+0x1000] ;  /* 0x00100000906c783b */ /* 0x000eee0000000200 */
[C---:B----4-:R-:W-:Y:S08]  /*91b0*/  HMMA.16816.F32.BF16 R12, R104.reuse, R112, RZ ;  /* 0x00000070680c723c */ /* 0x050ff000000418ff */
[C---:B------:R-:W-:Y:S01]  /*91c0*/  HMMA.16816.F32.BF16 R16, R104.reuse, R114, RZ ;  /* 0x000000726810723c */ /* 0x040fe200000418ff */
[----:B------:R-:W4:Y:S07]  /*91d0*/  LDSM.16.M88.4 R112, [R144+0x1800] ;  /* 0x001800009070783b */ /* 0x000f2e0000000200 */
[C---:B-----5:R-:W-:Y:S08]  /*91e0*/  HMMA.16816.F32.BF16 R20, R104.reuse, R116, RZ ;  /* 0x000000746814723c */ /* 0x060ff000000418ff */
[C---:B------:R-:W-:Y:S01]  /*91f0*/  HMMA.16816.F32.BF16 R24, R104.reuse, R118, RZ ;  /* 0x000000766818723c */ /* 0x040fe200000418ff */
[----:B------:R-:W-:Y:S07]  /*9200*/  LDSM.16.M88.4 R116, [R139+0x4000] ;  /* 0x004000008b74783b */ /* 0x000fee0000000200 */
[C---:B-1----:R-:W-:Y:S08]  /*9210*/  HMMA.16816.F32.BF16 R28, R104.reuse, R120, RZ ;  /* 0x00000078681c723c */ /* 0x042ff000000418ff */
[----:B------:R-:W-:Y:S01]  /*9220*/  HMMA.16816.F32.BF16 R32, R104, R122, RZ ;  /* 0x0000007a6820723c */ /* 0x000fe200000418ff */
[----:B------:R-:W1:Y:S04]  /*9230*/  LDSM.16.M88.4 R104, [R143] ;  /* 0x000000008f68783b */ /* 0x000e680000000200 */
[----:B------:R-:W5:Y:S03]  /*9240*/  LDSM.16.M88.4 R120, [R139+0x4800] ;  /* 0x004800008b78783b */ /* 0x000f660000000200 */
[C---:B--2---:R-:W-:Y:S08]  /*9250*/  HMMA.16816.F32.BF16 R4, R124.reuse, R128, R4 ;  /* 0x000000807c04723c */ /* 0x044ff00000041804 */
[C---:B------:R-:W-:Y:S01]  /*9260*/  HMMA.16816.F32.BF16 R8, R124.reuse, R130, R8 ;  /* 0x000000827c08723c */ /* 0x040fe20000041808 */
[----:B------:R-:W2:Y:S07]  /*9270*/  LDSM.16.M88.4 R128, [R139+0x5000] ;  /* 0x005000008b80783b */ /* 0x000eae0000000200 */
[C---:B------:R-:W-:Y:S08]  /*9280*/  HMMA.16816.F32.BF16 R12, R124.reuse, R132, R12 ;  /* 0x000000847c0c723c */ /* 0x040ff0000004180c */
[C---:B------:R-:W-:Y:S08]  /*9290*/  HMMA.16816.F32.BF16 R16, R124.reuse, R134, R16 ;  /* 0x000000867c10723c */ /* 0x040ff00000041810 */
[C---:B---3--:R-:W-:Y:S08]  /*92a0*/  HMMA.16816.F32.BF16 R20, R124.reuse, R108, R20 ;  /* 0x0000006c7c14723c */ /* 0x048ff00000041814 */
[C---:B------:R-:W-:Y:S01]  /*92b0*/  HMMA.16816.F32.BF16 R24, R124.reuse, R110, R24 ;  /* 0x0000006e7c18723c */ /* 0x040fe20000041818 */
[----:B------:R-:W3:Y:S07]  /*92c0*/  LDSM.16.M88.4 R108, [R139+0x5800] ;  /* 0x005800008b6c783b */ /* 0x000eee0000000200 */
[C---:B----4-:R-:W-:Y:S08]  /*92d0*/  HMMA.16816.F32.BF16 R28, R124.reuse, R112, R28 ;  /* 0x000000707c1c723c */ /* 0x050ff0000004181c */
[----:B------:R-:W-:Y:S01]  /*92e0*/  HMMA.16816.F32.BF16 R32, R124, R114, R32 ;  /* 0x000000727c20723c */ /* 0x000fe20000041820 */
[----:B------:R-:W-:Y:S04]  /*92f0*/  LDSM.16.M88.4 R112, [R142] ;  /* 0x000000008e70783b */ /* 0x000fe80000000200 */
[----:B------:R-:W-:Y:S03]  /*9300*/  LDSM.16.M88.4 R124, [R141+0x800] ;  /* 0x000800008d7c783b */ /* 0x000fe60000000200 */
[C---:B-1----:R-:W-:Y:S08]  /*9310*/  HMMA.16816.F32.BF16 R4, R104.reuse, R116, R4 ;  /* 0x000000746804723c */ /* 0x042ff00000041804 */
[C---:B------:R-:W-:Y:S01]  /*9320*/  HMMA.16816.F32.BF16 R8, R104.reuse, R118, R8 ;  /* 0x000000766808723c */ /* 0x040fe20000041808 */
[----:B------:R-:W1:Y:S07]  /*9330*/  LDSM.16.M88.4 R116, [R141] ;  /* 0x000000008d74783b */ /* 0x000e6e0000000200 */
[C---:B-----5:R-:W-:Y:S08]  /*9340*/  HMMA.16816.F32.BF16 R12, R104.reuse, R120, R12 ;  /* 0x00000078680c723c */ /* 0x060ff0000004180c */
[C---:B------:R-:W-:Y:S01]  /*9350*/  HMMA.16816.F32.BF16 R16, R104.reuse, R122, R16 ;  /* 0x0000007a6810723c */ /* 0x040fe20000041810 */
[----:B------:R-:W4:Y:S07]  /*9360*/  LDSM.16.M88.4 R120, [R141+0x1000] ;  /* 0x001000008d78783b */ /* 0x000f2e0000000200 */
[C---:B--2---:R-:W-:Y:S08]  /*9370*/  HMMA.16816.F32.BF16 R20, R104.reuse, R128, R20 ;  /* 0x000000806814723c */ /* 0x044ff00000041814 */
[C---:B------:R-:W-:Y:S01]  /*9380*/  HMMA.16816.F32.BF16 R24, R104.reuse, R130, R24 ;  /* 0x000000826818723c */ /* 0x040fe20000041818 */
[----:B------:R-:W2:Y:S07]  /*9390*/  LDSM.16.M88.4 R128, [R141+0x1800] ;  /* 0x001800008d80783b */ /* 0x000eae0000000200 */
[C---:B---3--:R-:W-:Y:S08]  /*93a0*/  HMMA.16816.F32.BF16 R28, R104.reuse, R108, R28 ;  /* 0x0000006c681c723c */ /* 0x048ff0000004181c */
[----:B------:R-:W-:Y:S01]  /*93b0*/  HMMA.16816.F32.BF16 R32, R104, R110, R32 ;  /* 0x0000006e6820723c */ /* 0x000fe20000041820 */
[----:B------:R-:W-:Y:S04]  /*93c0*/  LDSM.16.M88.4 R104, [R147+0x2000] ;  /* 0x002000009368783b */ /* 0x000fe80000000200 */
[----:B------:R-:W3:Y:S03]  /*93d0*/  LDSM.16.M88.4 R108, [R146+0x6000] ;  /* 0x00600000926c783b */ /* 0x000ee60000000200 */
        /* <DEDUP_REMOVED lines=10> */
[----:B------:R-:W-:Y:S01]  /*9480*/  HMMA.16816.F32.BF16 R32, R112, R130, R32 ;  /* 0x000000827020723c */ /* 0x000fe20000041820 */
[----:B------:R-:W-:Y:S04]  /*9490*/  LDSM.16.M88.4 R112, [R144+0x2000] ;  /* 0x002000009070783b */ /* 0x000fe80000000200 */
[----:B------:R-:W-:Y:S03]  /*94a0*/  LDSM.16.M88.4 R128, [R144+0x3000] ;  /* 0x003000009080783b */ /* 0x000fe60000000200 */
[C---:B---3--:R-:W-:Y:S08]  /*94b0*/  HMMA.16816.F32.BF16 R4, R104.reuse, R108, R4 ;  /* 0x0000006c6804723c */ /* 0x048ff00000041804 */
[C---:B------:R-:W-:Y:S01]  /*94c0*/  HMMA.16816.F32.BF16 R8, R104.reuse, R110, R8 ;  /* 0x0000006e6808723c */ /* 0x040fe20000041808 */
[----:B------:R-:W2:Y:S07]  /*94d0*/  LDSM.16.M88.4 R108, [R145+0x2000] ;  /* 0x00200000916c783b */ /* 0x000eae0000000200 */
[C---:B-1----:R-:W-:Y:S08]  /*94e0*/  HMMA.16816.F32.BF16 R12, R104.reuse, R116, R12 ;  /* 0x00000074680c723c */ /* 0x042ff0000004180c */
[C---:B------:R-:W-:Y:S01]  /*94f0*/  HMMA.16816.F32.BF16 R16, R104.reuse, R118, R16 ;  /* 0x000000766810723c */ /* 0x040fe20000041810 */
[----:B------:R-:W1:Y:S07]  /*9500*/  LDSM.16.M88.4 R116, [R144+0x2800] ;  /* 0x002800009074783b */ /* 0x000e6e0000000200 */
[C---:B-----5:R-:W-:Y:S08]  /*9510*/  HMMA.16816.F32.BF16 R20, R104.reuse, R124, R20 ;  /* 0x0000007c6814723c */ /* 0x060ff00000041814 */
[C---:B------:R-:W-:Y:S01]  /*9520*/  HMMA.16816.F32.BF16 R24, R104.reuse, R126, R24 ;  /* 0x0000007e6818723c */ /* 0x040fe20000041818 */
[----:B------:R-:W3:Y:S07]  /*9530*/  LDSM.16.M88.4 R124, [R144+0x3800] ;  /* 0x00380000907c783b */ /* 0x000eee0000000200 */
[C---:B----4-:R-:W-:Y:S08]  /*9540*/  HMMA.16816.F32.BF16 R28, R104.reuse, R120, R28 ;  /* 0x00000078681c723c */ /* 0x050ff0000004181c */
[----:B------:R-:W-:Y:S01]  /*9550*/  HMMA.16816.F32.BF16 R32, R104, R122, R32 ;  /* 0x0000007a6820723c */ /* 0x000fe20000041820 */
[----:B------:R-:W-:Y:S04]  /*9560*/  LDSM.16.M88.4 R104, [R143+0x2000] ;  /* 0x002000008f68783b */ /* 0x000fe80000000200 */
[----:B------:R-:W-:Y:S03]  /*9570*/  LDSM.16.M88.4 R120, [R139+0x7000] ;  /* 0x007000008b78783b */ /* 0x000fe60000000200 */
[C---:B--2---:R-:W-:Y:S08]  /*9580*/  HMMA.16816.F32.BF16 R4, R108.reuse, R112, R4 ;  /* 0x000000706c04723c */ /* 0x044ff00000041804 */
[C---:B------:R-:W-:Y:S01]  /*9590*/  HMMA.16816.F32.BF16 R8, R108.reuse, R114, R8 ;  /* 0x000000726c08723c */ /* 0x040fe20000041808 */
[----:B------:R-:W2:Y:S07]  /*95a0*/  LDSM.16.M88.4 R112, [R139+0x6000] ;  /* 0x006000008b70783b */ /* 0x000eae0000000200 */
[C---:B-1----:R-:W-:Y:S08]  /*95b0*/  HMMA.16816.F32.BF16 R12, R108.reuse, R116, R12 ;  /* 0x000000746c0c723c */ /* 0x042ff0000004180c */
[C---:B------:R-:W-:Y:S01]  /*95c0*/  HMMA.16816.F32.BF16 R16, R108.reuse, R118, R16 ;  /* 0x000000766c10723c */ /* 0x040fe20000041810 */
[----:B------:R-:W1:Y:S07]  /*95d0*/  LDSM.16.M88.4 R116, [R139+0x6800] ;  /* 0x006800008b74783b */ /* 0x000e6e0000000200 */
[C---:B------:R-:W-:Y:S08]  /*95e0*/  HMMA.16816.F32.BF16 R20, R108.reuse, R128, R20 ;  /* 0x000000806c14723c */ /* 0x040ff00000041814 */
[C---:B------:R-:W-:Y:S01]  /*95f0*/  HMMA.16816.F32.BF16 R24, R108.reuse, R130, R24 ;  /* 0x000000826c18723c */ /* 0x040fe20000041818 */
[----:B------:R-:W4:Y:S07]  /*9600*/  LDSM.16.M88.4 R128, [R139+0x7800] ;  /* 0x007800008b80783b */ /* 0x000f2e0000000200 */
[C---:B---3--:R-:W-:Y:S08]  /*9610*/  HMMA.16816.F32.BF16 R28, R108.reuse, R124, R28 ;  /* 0x0000007c6c1c723c */ /* 0x048ff0000004181c */
        /* <DEDUP_REMOVED lines=11> */
[----:B------:R-:W3:Y:S01]  /*96d0*/  LDSM.16.M88.4 R120, [R141+0x3000] ;  /* 0x003000008d78783b */ /* 0x000ee20000000200 */
[----:B------:R-:W-:Y:S04]  /*96e0*/  DEPBAR.LE SB0, 0x0 ;  /* 0x000080000000791a */ /* 0x000fe80000000000 */
[----:B------:R-:W-:Y:S02]  /*96f0*/  BAR.SYNC.DEFER_BLOCKING 0x0 ;  /* 0x0000000000007b1d */ /* 0x000fe40000010000 */
[C---:B----4-:R-:W-:Y:S08]  /*9700*/  HMMA.16816.F32.BF16 R28, R104.reuse, R128, R28 ;  /* 0x00000080681c723c */ /* 0x050ff0000004181c */
[----:B------:R-:W-:Y:S08]  /*9710*/  HMMA.16816.F32.BF16 R32, R104, R130, R32 ;  /* 0x000000826820723c */ /* 0x000ff00000041820 */
[C---:B--2---:R-:W-:Y:S08]  /*9720*/  HMMA.16816.F32.BF16 R4, R108.reuse, R112, R4 ;  /* 0x000000706c04723c */ /* 0x044ff00000041804 */
[C---:B------:R-:W-:Y:S08]  /*9730*/  HMMA.16816.F32.BF16 R8, R108.reuse, R114, R8 ;  /* 0x000000726c08723c */ /* 0x040ff00000041808 */
[C---:B-1----:R-:W-:Y:S08]  /*9740*/  HMMA.16816.F32.BF16 R12, R108.reuse, R116, R12 ;  /* 0x000000746c0c723c */ /* 0x042ff0000004180c */
[C---:B------:R-:W-:Y:S08]  /*9750*/  HMMA.16816.F32.BF16 R16, R108.reuse, R118, R16 ;  /* 0x000000766c10723c */ /* 0x040ff00000041810 */
[C---:B---3--:R-:W-:Y:S08]  /*9760*/  HMMA.16816.F32.BF16 R20, R108.reuse, R120, R20 ;  /* 0x000000786c14723c */ /* 0x048ff00000041814 */
[C---:B------:R-:W-:Y:S08]  /*9770*/  HMMA.16816.F32.BF16 R24, R108.reuse, R122, R24 ;  /* 0x0000007a6c18723c */ /* 0x040ff00000041818 */
[C---:B------:R-:W-:Y:S08]  /*9780*/  HMMA.16816.F32.BF16 R28, R108.reuse, R124, R28 ;  /* 0x0000007c6c1c723c */ /* 0x040ff0000004181c */
[----:B------:R-:W-:Y:S01]  /*9790*/  HMMA.16816.F32.BF16 R32, R108, R126, R32 ;  /* 0x0000007e6c20723c */ /* 0x000fe20000041820 */
[----:B------:R-:W-:Y:S03]  /*97a0*/  @!UPT UIADD3 URZ, URZ, URZ, URZ ;  /* 0x0000003f3f3ff290 */ /* 0x000fe6000fffe03f */
[----:B------:R-:W-:-:S11]  /*97b0*/  @!P1 BRA `(.L_x_5459) ;  /* 0x000007e000009947 */ /* 0x000fd60003800000 */
[----:B------:R-:W-:Y:S02]  /*97c0*/  MOV R2, UR5 ;  /* 0x0000000500027c02 */ /* 0x000fe40008000f00 */
[----:B------:R-:W-:Y:S01]  /*97d0*/  MOV R105, UR4 ;  /* 0x0000000400697c02 */ /* 0x000fe20008000f00 */
[----:B------:R-:W-:-:S06]  /*97e0*/  @!P0 BRA `(.L_x_5460) ;  /* 0x000003c000008947 */ /* 0x000fcc0003800000 */
        /* <DEDUP_REMOVED lines=29> */
[-C--:B------:R-:W-:Y:S02]  /*99c0*/  ISETP.GE.U32.AND P5, PT, R100, R2.reuse, PT ;  /* 0x000000026400720c */ /* 0x080fe40003fa6070 */
        /* <DEDUP_REMOVED lines=30> */
.L_x_5460:
[----:B------:R1:W-:Y:S01]  /*9bb0*/  @P4 STS.128 [R156+0x4000], RZ ;  /* 0x004000ff9c004388 */ /* 0x0003e20000000c00 */
[C---:B------:R-:W-:Y:S02]  /*9bc0*/  LEA R112, P2, R2.reuse, R168, 0x1 ;  /* 0x000000a802707211 */ /* 0x040fe400078408ff */
[----:B------:R-:W-:Y:S02]  /*9bd0*/  IADD3 R3, P1, R151, R2, RZ ;  /* 0x0000000297037210 */ /* 0x000fe40007f3e0ff */
[--C-:B------:R-:W-:Y:S02]  /*9be0*/  LEA.HI.X R113, R2, R166, R105.reuse, 0x1, P2 ;  /* 0x000000a602717211 */ /* 0x100fe400010f0c69 */
[CC--:B------:R-:W-:Y:S01]  /*9bf0*/  @!P4 LEA R110, P5, R3.reuse, R168.reuse, 0x1 ;  /* 0x000000a8036ec211 */ /* 0x0c0fe200078a08ff */
[C---:B------:R-:W-:Y:S01]  /*9c00*/  IMAD.X R105, R150.reuse, 0x1, R105, P1 ;  /* 0x0000000196697824 */ /* 0x040fe200008e0669 */
[----:B------:R-:W-:Y:S01]  /*9c10*/  @!P3 LEA R108, P1, R3, R168, 0x1 ;  /* 0x000000a8036cb211 */ /* 0x000fe200078208ff */
[----:B------:R-:W-:Y:S01]  /*9c20*/  @!PT LDS RZ, [RZ] ;  /* 0x00000000fffff984 */ /* 0x000fe20000000800 */
[----:B------:R-:W-:Y:S01]  /*9c30*/  @!PT LDS RZ, [RZ] ;  /* 0x00000000fffff984 */ /* 0x000fe20000000800 */
[----:B------:R-:W-:Y:S01]  /*9c40*/  @!PT LDS RZ, [RZ] ;  /* 0x00000000fffff984 */ /* 0x000fe20000000800 */
[----:B------:R1:W-:Y:S01]  /*9c50*/  @!P4 LDGSTS.E.BYPASS.LTC128B.128 [R156+0x4000], [R112.64] ;  /* 0x04000000709ccfae */ /* 0x0003e2000b901d48 */
[----:B------:R-:W-:Y:S02]  /*9c60*/  IADD3 R107, P2, R151, R3, RZ ;  /* 0x00000003976b7210 */ /* 0x000fe40007f5e0ff */
[CCC-:B------:R-:W-:Y:S01]  /*9c70*/  @!P4 LEA.HI.X R111, R3.reuse, R166.reuse, R105.reuse, 0x1, P5 ;  /* 0x000000a6036fc211 */ /* 0x1c0fe200028f0c69 */
[----:B------:R1:W-:Y:S01]  /*9c80*/  @P3 STS.128 [R156+0x6000], RZ ;  /* 0x006000ff9c003388 */ /* 0x0003e20000000c00 */
[--C-:B------:R-:W-:Y:S01]  /*9c90*/  @!P3 LEA.HI.X R109, R3, R166, R105.reuse, 0x1, P1 ;  /* 0x000000a6036db211 */ /* 0x100fe200008f0c69 */
[C---:B------:R-:W-:Y:S01]  /*9ca0*/  IMAD.X R105, R150.reuse, 0x1, R105, P2 ;  /* 0x0000000196697824 */ /* 0x040fe200010e0669 */
[CC--:B------:R-:W-:Y:S01]  /*9cb0*/  @!P4 LEA R114, P6, R107.reuse, R168.reuse, 0x1 ;  /* 0x000000a86b72c211 */ /* 0x0c0fe200078c08ff */
[----:B------:R-:W-:Y:S01]  /*9cc0*/  @!PT LDS RZ, [RZ] ;  /* 0x00000000fffff984 */ /* 0x000fe20000000800 */
[----:B------:R-:W-:Y:S01]  /*9cd0*/  @!PT LDS RZ, [RZ] ;  /* 0x00000000fffff984 */ /* 0x000fe20000000800 */
[----:B------:R-:W-:Y:S01]  /*9ce0*/  @!PT LDS RZ, [RZ] ;  /* 0x00000000fffff984 */ /* 0x000fe20000000800 */
[----:B------:R1:W-:Y:S01]  /*9cf0*/  @!P3 LDGSTS.E.BYPASS.LTC128B.128 [R156+0x6000], [R112.64+0x80] ;  /* 0x06000080709cbfae */ /* 0x0003e2000b901d48 */
[C---:B------:R-:W-:Y:S02]  /*9d00*/  @!P3 LEA R104, P2, R107.reuse, R168, 0x1 ;  /* 0x000000a86b68b211 */ /* 0x040fe400078408ff */
[--C-:B------:R-:W-:Y:S01]  /*9d10*/  @!P4 LEA.HI.X R115, R107, R166, R105.reuse, 0x1, P6 ;  /* 0x000000a66b73c211 */ /* 0x100fe200030f0c69 */
[----:B------:R1:W-:Y:S01]  /*9d20*/  @P4 STS.128 [R156+0x4800], RZ ;  /* 0x004800ff9c004388 */ /* 0x0003e20000000c00 */
[----:B------:R-:W-:Y:S03]  /*9d30*/  IADD3 R103, P1, R151, R107, RZ ;  /* 0x0000006b97677210 */ /* 0x000fe60007f3e0ff */
[----:B------:R-:W-:Y:S01]  /*9d40*/  @!PT LDS RZ, [RZ] ;  /* 0x00000000fffff984 */ /* 0x000fe20000000800 */
[----:B------:R-:W-:Y:S01]  /*9d50*/  @!PT LDS RZ, [RZ] ;  /* 0x00000000fffff984 */ /* 0x000fe20000000800 */
[----:B------:R-:W-:Y:S01]  /*9d60*/  @!PT LDS RZ, [RZ] ;  /* 0x00000000fffff984 */ /* 0x000fe20000000800 */
[----:B------:R1:W-:Y:S01]  /*9d70*/  @!P4 LDGSTS.E.BYPASS.LTC128B.128 [R156+0x4800], [R110.64] ;  /* 0x048000006e9ccfae */ /* 0x0003e2000b901d48 */
[----:B------:R-:W-:Y:S01]  /*9d80*/  @!P4 LEA R106, P5, R103, R168, 0x1 ;  /* 0x000000a8676ac211 */ /* 0x000fe200078a08ff */
[--C-:B------:R-:W-:Y:S01]  /*9d90*/  IMAD.X R3, R150, 0x1, R105.reuse, P1 ;  /* 0x0000000196037824 */ /* 0x100fe200008e0669 */
[----:B------:R-:W-:Y:S01]  /*9da0*/  @!P3 LEA.HI.X R105, R107, R166, R105, 0x1, P2 ;  /* 0x000000a66b69b211 */ /* 0x000fe200010f0c69 */
[----:B------:R1:W-:Y:S01]  /*9db0*/  @P3 STS.128 [R156+0x6800], RZ ;  /* 0x006800ff9c003388 */ /* 0x0003e20000000c00 */
[C---:B------:R-:W-:Y:S01]  /*9dc0*/  @!P3 LEA R2, P1, R103.reuse, R168, 0x1 ;  /* 0x000000a86702b211 */ /* 0x040fe200078208ff */
[----:B------:R-:W-:Y:S01]  /*9dd0*/  IMAD.MOV.U32 R168, RZ, RZ, R112 ;  /* 0x000000ffffa87224 */ /* 0x000fe200078e0070 */
        /* <DEDUP_REMOVED lines=28> */
.L_x_5459:
        /* <DEDUP_REMOVED lines=89> */
[--C-:B------:R-:W-:Y:S02]  /*a530*/  FFMA.FTZ R132, R27, c[0x0][0x23c], -R119.reuse ;  /* 0x00008f001b847a23 */ /* 0x100fe40000010877 */
[C---:B------:R-:W-:Y:S01]  /*a540*/  FMUL.FTZ R48, R2.reuse, R48 ;  /* 0x0000003002307220 */ /* 0x040fe20000410000 */
[----:B------:R-:W-:Y:S01]  /*a550*/  MUFU.EX2 R102, R102 ;  /* 0x0000006600667308 */ /* 0x000fe20000000800 */
[----:B------:R-:W-:Y:S02]  /*a560*/  FMUL.FTZ R49, R2, R49 ;  /* 0x0000003102317220 */ /* 0x000fe40000410000 */
[C---:B------:R-:W-:Y:S02]  /*a570*/  FMUL.FTZ R50, R0.reuse, R50 ;  /* 0x0000003200327220 */ /* 0x040fe40000410000 */
[----:B------:R-:W-:Y:S02]  /*a580*/  FMUL.FTZ R51, R0, R51 ;  /* 0x0000003300337220 */ /* 0x000fe40000410000 */
[C---:B------:R-:W-:Y:S02]  /*a590*/  FMUL.FTZ R52, R2.reuse, R52 ;  /* 0x0000003402347220 */ /* 0x040fe40000410000 */
[----:B------:R-:W-:Y:S01]  /*a5a0*/  FMUL.FTZ R53, R2, R53 ;  /* 0x0000003502357220 */ /* 0x000fe20000410000 */
[----:B------:R-:W2:Y:S01]  /*a5b0*/  MUFU.EX2 R103, R103 ;  /* 0x0000006700677308 */ /* 0x000ea20000000800 */
[C---:B------:R-:W-:Y:S02]  /*a5c0*/  FMUL.FTZ R54, R0.reuse, R54 ;  /* 0x0000003600367220 */ /* 0x040fe40000410000 */
[----:B------:R-:W-:Y:S01]  /*a5d0*/  FMUL.FTZ R55, R0, R55 ;  /* 0x0000003700377220 */ /* 0x000fe20000410000 */
[----:B---3--:R-:W-:Y:S01]  /*a5e0*/  F2FP.BF16.PACK_AB R97, R7, R6 ;  /* 0x000000060761723e */ /* 0x008fe200000010ff */
[C---:B------:R-:W-:Y:S02]  /*a5f0*/  FMUL.FTZ R56, R2.reuse, R56 ;  /* 0x0000003802387220 */ /* 0x040fe40000410000 */
[----:B------:R-:W-:Y:S02]  /*a600*/  FMUL.FTZ R57, R2, R57 ;  /* 0x0000003902397220 */ /* 0x000fe40000410000 */
[C---:B------:R-:W-:Y:S01]  /*a610*/  FMUL.FTZ R58, R0.reuse, R58 ;  /* 0x0000003a003a7220 */ /* 0x040fe20000410000 */
[----:B------:R-:W-:Y:S01]  /*a620*/  MUFU.EX2 R117, R117 ;  /* 0x0000007500757308 */ /* 0x000fe20000000800 */
[----:B------:R-:W-:Y:S02]  /*a630*/  FMUL.FTZ R59, R0, R59 ;  /* 0x0000003b003b7220 */ /* 0x000fe40000410000 */
[C---:B------:R-:W-:Y:S02]  /*a640*/  FMUL.FTZ R60, R2.reuse, R60 ;  /* 0x0000003c023c7220 */ /* 0x040fe40000410000 */
[----:B------:R-:W-:Y:S02]  /*a650*/  FMUL.FTZ R61, R2, R61 ;  /* 0x0000003d023d7220 */ /* 0x000fe40000410000 */
[C---:B------:R-:W-:Y:S02]  /*a660*/  FMUL.FTZ R62, R0.reuse, R62 ;  /* 0x0000003e003e7220 */ /* 0x040fe40000410000 */
[----:B------:R-:W-:Y:S01]  /*a670*/  FMUL.FTZ R63, R0, R63 ;  /* 0x0000003f003f7220 */ /* 0x000fe20000410000 */
[----:B------:R-:W3:Y:S01]  /*a680*/  MUFU.EX2 R118, R118 ;  /* 0x0000007600767308 */ /* 0x000ee20000000800 */
[C---:B------:R-:W-:Y:S02]  /*a690*/  FMUL.FTZ R64, R2.reuse, R64 ;  /* 0x0000004002407220 */ /* 0x040fe40000410000 */
[----:B------:R-:W-:Y:S01]  /*a6a0*/  FMUL.FTZ R65, R2, R65 ;  /* 0x0000004102417220 */ /* 0x000fe20000410000 */
[----:B--2---:R-:W-:Y:S01]  /*a6b0*/  F2FP.BF16.PACK_AB R98, R103, R102 ;  /* 0x000000666762723e */ /* 0x004fe200000010ff */
[C---:B------:R-:W-:Y:S02]  /*a6c0*/  FMUL.FTZ R66, R0.reuse, R66 ;  /* 0x0000004200427220 */ /* 0x040fe40000410000 */
[----:B------:R-:W-:Y:S02]  /*a6d0*/  FMUL.FTZ R67, R0, R67 ;  /* 0x0000004300437220 */ /* 0x000fe40000410000 */
[C---:B------:R-:W-:Y:S01]  /*a6e0*/  FMUL.FTZ R68, R2.reuse, R68 ;  /* 0x0000004402447220 */ /* 0x040fe20000410000 */
[----:B------:R-:W-:Y:S01]  /*a6f0*/  MUFU.EX2 R129, R129 ;  /* 0x0000008100817308 */ /* 0x000fe20000000800 */
[----:B------:R-:W-:Y:S02]  /*a700*/  FMUL.FTZ R69, R2, R69 ;  /* 0x0000004502457220 */ /* 0x000fe40000410000 */
[C---:B------:R-:W-:Y:S02]  /*a710*/  FMUL.FTZ R70, R0.reuse, R70 ;  /* 0x0000004600467220 */ /* 0x040fe40000410000 */
[----:B------:R-:W-:Y:S02]  /*a720*/  FMUL.FTZ R71, R0, R71 ;  /* 0x0000004700477220 */ /* 0x000fe40000410000 */
[--C-:B------:R-:W-:Y:S02]  /*a730*/  FFMA.FTZ R120, R12, c[0x0][0x23c], -R122.reuse ;  /* 0x00008f000c787a23 */ /* 0x100fe4000001087a */
[C---:B------:R-:W-:Y:S01]  /*a740*/  FMUL.FTZ R12, R2.reuse, R92 ;  /* 0x0000005c020c7220 */ /* 0x040fe20000410000 */
[----:B------:R-:W-:Y:S01]  /*a750*/  MUFU.EX2 R130, R130 ;  /* 0x0000008200827308 */ /* 0x000fe20000000800 */
[--C-:B------:R-:W-:Y:S02]  /*a760*/  FFMA.FTZ R121, R13, c[0x0][0x23c], -R122.reuse ;  /* 0x00008f000d797a23 */ /* 0x100fe4000001087a */
[----:B------:R-:W-:Y:S01]  /*a770*/  FMUL.FTZ R13, R2, R93 ;  /* 0x0000005d020d7220 */ /* 0x000fe20000410000 */
[----:B---3--:R-:W-:Y:S01]  /*a780*/  F2FP.BF16.PACK_AB R99, R118, R117 ;  /* 0x000000757663723e */ /* 0x008fe200000010ff */
[--C-:B------:R-:W-:Y:S02]  /*a790*/  FFMA.FTZ R123, R14, c[0x0][0x23c], -R119.reuse ;  /* 0x00008f000e7b7a23 */ /* 0x100fe40000010877 */
[C---:B------:R-:W-:Y:S02]  /*a7a0*/  FMUL.FTZ R14, R0.reuse, R94 ;  /* 0x0000005e000e7220 */ /* 0x040fe40000410000 */
[--C-:B------:R-:W-:Y:S01]  /*a7b0*/  FFMA.FTZ R124, R15, c[0x0][0x23c], -R119.reuse ;  /* 0x00008f000f7c7a23 */ /* 0x100fe20000010877 */
[----:B------:R-:W-:Y:S01]  /*a7c0*/  MUFU.EX2 R120, R120 ;  /* 0x0000007800787308 */ /* 0x000fe20000000800 */
[C---:B-1----:R-:W-:Y:S05]  /*a7d0*/  HMMA.16816.F32.BF16 R8, R96.reuse, R104, R8 ;  /* 0x000000686008723c */ /* 0x042fea0000041808 */
[----:B------:R-:W-:Y:S02]  /*a7e0*/  FMUL.FTZ R15, R0, R95 ;  /* 0x0000005f000f7220 */ /* 0x000fe40000410000 */
[----:B------:R-:W-:Y:S01]  /*a7f0*/  LDSM.16.MT88.4 R92, [R136+0xa000] ;  /* 0x00a00000885c783b */ /* 0x000fe20000004200 */
[C---:B------:R-:W-:Y:S01]  /*a800*/  HMMA.16816.F32.BF16 R36, R96.reuse, R106, R36 ;  /* 0x0000006a6024723c */ /* 0x040fe20000041824 */
[----:B------:R-:W1:Y:S03]  /*a810*/  MUFU.EX2 R121, R121 ;  /* 0x0000007900797308 */ /* 0x000e660000000800 */
[C---:B------:R-:W-:Y:S02]  /*a820*/  FMUL.FTZ R72, R2.reuse, R72 ;  /* 0x0000004802487220 */ /* 0x040fe40000410000 */
[----:B------:R-:W-:Y:S01]  /*a830*/  FMUL.FTZ R73, R2, R73 ;  /* 0x0000004902497220 */ /* 0x000fe20000410000 */
[----:B------:R-:W2:Y:S01]  /*a840*/  LDSM.16.MT88.4 R104, [R136+0x8000] ;  /* 0x008000008868783b */ /* 0x000ea20000004200 */
[C---:B------:R-:W-:Y:S03]  /*a850*/  HMMA.16816.F32.BF16 R40, R96.reuse, R108, R40 ;  /* 0x0000006c6028723c */ /* 0x040fe60000041828 */
[----:B------:R-:W-:Y:S01]  /*a860*/  MUFU.EX2 R123, R123 ;  /* 0x0000007b007b7308 */ /* 0x000fe20000000800 */
[C---:B------:R-:W-:Y:S02]  /*a870*/  FMUL.FTZ R74, R0.reuse, R74 ;  /* 0x0000004a004a7220 */ /* 0x040fe40000410000 */
[----:B------:R-:W-:Y:S02]  /*a880*/  FMUL.FTZ R75, R0, R75 ;  /* 0x0000004b004b7220 */ /* 0x000fe40000410000 */
[C---:B------:R-:W-:Y:S01]  /*a890*/  HMMA.16816.F32.BF16 R44, R96.reuse, R110, R44 ;  /* 0x0000006e602c723c */ /* 0x040fe2000004182c */
[----:B------:R-:W3:Y:S03]  /*a8a0*/  LDSM.16.MT88.4 R108, [R140+0xa000] ;  /* 0x00a000008c6c783b */ /* 0x000ee60000004200 */
[C---:B------:R-:W-:Y:S01]  /*a8b0*/  FMUL.FTZ R76, R2.reuse, R76 ;  /* 0x0000004c024c7220 */ /* 0x040fe20000410000 */
[----:B------:R-:W4:Y:S01]  /*a8c0*/  MUFU.EX2 R124, R124 ;  /* 0x0000007c007c7308 */ /* 0x000f220000000800 */
[----:B------:R-:W-:Y:S02]  /*a8d0*/  FMUL.FTZ R77, R2, R77 ;  /* 0x0000004d024d7220 */ /* 0x000fe40000410000 */
[C---:B------:R-:W-:Y:S04]  /*a8e0*/  HMMA.16816.F32.BF16 R48, R96.reuse, R112, R48 ;  /* 0x000000706030723c */ /* 0x040fe80000041830 */
[C---:B------:R-:W-:Y:S02]  /*a8f0*/  FMUL.FTZ R78, R0.reuse, R78 ;  /* 0x0000004e004e7220 */ /* 0x040fe40000410000 */
[----:B------:R-:W-:Y:S01]  /*a900*/  FMUL.FTZ R79, R0, R79 ;  /* 0x0000004f004f7220 */ /* 0x000fe20000410000 */
[----:B------:R-:W-:Y:S01]  /*a910*/  MUFU.EX2 R131, R131 ;  /* 0x0000008300837308 */ /* 0x000fe20000000800 */
[C---:B------:R-:W-:Y:S01]  /*a920*/  HMMA.16816.F32.BF16 R52, R96.reuse, R114, R52 ;  /* 0x000000726034723c */ /* 0x040fe20000041834 */
[----:B------:R-:W5:Y:S03]  /*a930*/  LDSM.16.MT88.4 R112, [R138+0xa000] ;  /* 0x00a000008a70783b */ /* 0x000f660000004200 */
[--C-:B------:R-:W-:Y:S02]  /*a940*/  FFMA.FTZ R125, R16, c[0x0][0x23c], -R122.reuse ;  /* 0x00008f00107d7a23 */ /* 0x100fe4000001087a */
[----:B------:R-:W-:Y:S02]  /*a950*/  FFMA.FTZ R126, R17, c[0x0][0x23c], -R122 ;  /* 0x00008f00117e7a23 */ /* 0x000fe4000001087a */
[--C-:B------:R-:W-:Y:S01]  /*a960*/  FFMA.FTZ R127, R18, c[0x0][0x23c], -R119.reuse ;  /* 0x00008f00127f7a23 */ /* 0x100fe20000010877 */
[----:B------:R-:W-:Y:S03]  /*a970*/  MUFU.EX2 R132, R132 ;  /* 0x0000008400847308 */ /* 0x000fe60000000800 */
[----:B------:R-:W-:Y:S02]  /*a980*/  FFMA.FTZ R128, R19, c[0x0][0x23c], -R119 ;  /* 0x00008f0013807a23 */ /* 0x000fe40000010877 */
[C---:B------:R-:W-:Y:S01]  /*a990*/  FMUL.FTZ R80, R2.reuse, R80 ;  /* 0x0000005002507220 */ /* 0x040fe20000410000 */
[C---:B--2---:R-:W-:Y:S03]  /*a9a0*/  HMMA.16816.F32.BF16 R56, R96.reuse, R104, R56 ;  /* 0x000000686038723c */ /* 0x044fe60000041838 */
[----:B------:R-:W-:Y:S01]  /*a9b0*/  FMUL.FTZ R81, R2, R81 ;  /* 0x0000005102517220 */ /* 0x000fe20000410000 */
[----:B------:R-:W-:Y:S01]  /*a9c0*/  MUFU.EX2 R125, R125 ;  /* 0x0000007d007d7308 */ /* 0x000fe20000000800 */
[C---:B------:R-:W-:Y:S02]  /*a9d0*/  FMUL.FTZ R82, R0.reuse, R82 ;  /* 0x0000005200527220 */ /* 0x040fe40000410000 */
[----:B------:R-:W-:Y:S01]  /*a9e0*/  FMUL.FTZ R83, R0, R83 ;  /* 0x0000005300537220 */ /* 0x000fe20000410000 */
[C---:B------:R-:W-:Y:S01]  /*a9f0*/  HMMA.16816.F32.BF16 R60, R96.reuse, R106, R60 ;  /* 0x0000006a603c723c */ /* 0x040fe2000004183c */
[----:B------:R-:W2:Y:S03]  /*aa00*/  LDSM.16.MT88.4 R104, [R137+0xa000] ;  /* 0x00a000008968783b */ /* 0x000ea60000004200 */
[C---:B------:R-:W-:Y:S01]  /*aa10*/  FMUL.FTZ R16, R2.reuse, R88 ;  /* 0x0000005802107220 */ /* 0x040fe20000410000 */
[----:B-1----:R-:W-:Y:S01]  /*aa20*/  F2FP.BF16.PACK_AB R88, R121, R120 ;  /* 0x000000787958723e */ /* 0x002fe200000010ff */
[----:B------:R-:W1:Y:S01]  /*aa30*/  MUFU.EX2 R126, R126 ;  /* 0x0000007e007e7308 */ /* 0x000e620000000800 */
[----:B------:R-:W-:Y:S01]  /*aa40*/  FMUL.FTZ R17, R2, R89 ;  /* 0x0000005902117220 */ /* 0x000fe20000410000 */
[C---:B---3--:R-:W-:Y:S04]  /*aa50*/  HMMA.16816.F32.BF16 R64, R96.reuse, R108, R64 ;  /* 0x0000006c6040723c */ /* 0x048fe80000041840 */
[----:B----4-:R-:W-:Y:S01]  /*aa60*/  F2FP.BF16.PACK_AB R89, R124, R123 ;  /* 0x0000007b7c59723e */ /* 0x010fe200000010ff */
[C---:B------:R-:W-:Y:S02]  /*aa70*/  FMUL.FTZ R18, R0.reuse, R90 ;  /* 0x0000005a00127220 */ /* 0x040fe40000410000 */
[----:B------:R-:W-:Y:S01]  /*aa80*/  FMUL.FTZ R19, R0, R91 ;  /* 0x0000005b00137220 */ /* 0x000fe20000410000 */
[C---:B------:R-:W-:Y:S01]  /*aa90*/  HMMA.16816.F32.BF16 R68, R96.reuse, R110, R68 ;  /* 0x0000006e6044723c */ /* 0x040fe20000041844 */
[----:B------:R-:W3:Y:S01]  /*aaa0*/  LDSM.16.MT88.4 R108, [R140+0x8800] ;  /* 0x008800008c6c783b */ /* 0x000ee20000004200 */
[----:B------:R-:W-:Y:S02]  /*aab0*/  MUFU.EX2 R127, R127 ;  /* 0x0000007f007f7308 */ /* 0x000fe40000000800 */
[C---:B------:R-:W-:Y:S02]  /*aac0*/  FMUL.FTZ R84, R2.reuse, R84 ;  /* 0x0000005402547220 */ /* 0x040fe40000410000 */
[----:B------:R-:W-:Y:S02]  /*aad0*/  FMUL.FTZ R85, R2, R85 ;  /* 0x0000005502557220 */ /* 0x000fe40000410000 */
[C---:B-----5:R-:W-:Y:S04]  /*aae0*/  HMMA.16816.F32.BF16 R72, R96.reuse, R112, R72 ;  /* 0x000000706048723c */ /* 0x060fe80000041848 */
[----:B------:R-:W4:Y:S01]  /*aaf0*/  MUFU.EX2 R128, R128 ;  /* 0x0000008000807308 */ /* 0x000f220000000800 */
[----:B------:R-:W-:Y:S01]  /*ab00*/  FMUL.FTZ R86, R0, R86 ;  /* 0x0000005600567220 */ /* 0x000fe20000410000 */
[----:B-1----:R-:W-:Y:S01]  /*ab10*/  F2FP.BF16.PACK_AB R90, R126, R125 ;  /* 0x0000007d7e5a723e */ /* 0x002fe200000010ff */
[----:B------:R-:W-:Y:S01]  /*ab20*/  FMUL.FTZ R87, R0, R87 ;  /* 0x0000005700577220 */ /* 0x000fe20000410000 */
[C---:B------:R-:W-:Y:S01]  /*ab30*/  HMMA.16816.F32.BF16 R12, R96.reuse, R114, R12 ;  /* 0x00000072600c723c */ /* 0x040fe2000004180c */
[----:B------:R-:W-:Y:S03]  /*ab40*/  LDSM.16.MT88.4 R112, [R137+0x8800] ;  /* 0x008800008970783b */ /* 0x000fe60000004200 */
[----:B------:R-:W-:Y:S02]  /*ab50*/  FFMA.FTZ R116, R2, R169, R116 ;  /* 0x000000a902747223 */ /* 0x000fe40000010074 */
[----:B------:R-:W-:Y:S02]  /*ab60*/  FFMA.FTZ R6, R0, R167, R6 ;  /* 0x000000a700067223 */ /* 0x000fe40000010006 */
[----:B------:R-:W-:Y:S01]  /*ab70*/  FADD.FTZ R5, R5, R116 ;  /* 0x0000007405057221 */ /* 0x000fe20000010000 */
[C---:B--2---:R-:W-:Y:S03]  /*ab80*/  HMMA.16816.F32.BF16 R76, R96.reuse, R104, R76 ;  /* 0x00000068604c723c */ /* 0x044fe6000004184c */
[----:B------:R-:W-:Y:S02]  /*ab90*/  FADD.FTZ R6, R7, R6 ;  /* 0x0000000607067221 */ /* 0x000fe40000010000 */
[----:B------:R-:W-:Y:S02]  /*aba0*/  FADD.FTZ R102, R102, R5 ;  /* 0x0000000566667221 */ /* 0x000fe40000010000 */
[----:B------:R-:W-:Y:S01]  /*abb0*/  FADD.FTZ R117, R117, R6 ;  /* 0x0000000675757221 */ /* 0x000fe20000010000 */
[C---:B------:R-:W-:Y:S01]  /*abc0*/  HMMA.16816.F32.BF16 R80, R96.reuse, R106, R80 ;  /* 0x0000006a6050723c */ /* 0x040fe20000041850 */
[----:B------:R-:W1:Y:S03]  /*abd0*/  LDSM.16.MT88.4 R104, [R138+0x8800] ;  /* 0x008800008a68783b */ /* 0x000e660000004200 */
[----:B----4-:R-:W-:Y:S01]  /*abe0*/  F2FP.BF16.PACK_AB R91, R128, R127 ;  /* 0x0000007f805b723e */ /* 0x010fe200000010ff */
[----:B------:R-:W-:Y:S02]  /*abf0*/  FADD.FTZ R103, R103, R102 ;  /* 0x0000006667677221 */ /* 0x000fe40000010000 */
[----:B------:R-:W-:Y:S01]  /*ac00*/  FADD.FTZ R118, R118, R117 ;  /* 0x0000007576767221 */ /* 0x000fe20000010000 */
[C---:B------:R-:W-:Y:S04]  /*ac10*/  HMMA.16816.F32.BF16 R16, R96.reuse, R92, R16 ;  /* 0x0000005c6010723c */ /* 0x040fe80000041810 */
[----:B------:R-:W-:Y:S02]  /*ac20*/  FADD.FTZ R120, R120, R103 ;  /* 0x0000006778787221 */ /* 0x000fe40000010000 */
[----:B------:R-:W-:Y:S02]  /*ac30*/  FADD.FTZ R123, R123, R118 ;  /* 0x000000767b7b7221 */ /* 0x000fe40000010000 */
[----:B------:R-:W-:Y:S01]  /*ac40*/  HMMA.16816.F32.BF16 R84, R96, R94, R84 ;  /* 0x0000005e6054723c */ /* 0x000fe20000041854 */
[----:B------:R-:W2:Y:S03]  /*ac50*/  LDSM.16.MT88.4 R92, [R136+0x8800] ;  /* 0x00880000885c783b */ /* 0x000ea60000004200 */
[----:B------:R-:W-:Y:S02]  /*ac60*/  FADD.FTZ R120, R121, R120 ;  /* 0x0000007879787221 */ /* 0x000fe40000010000 */
[----:B------:R-:W-:Y:S02]  /*ac70*/  FADD.FTZ R124, R124, R123 ;  /* 0x0000007b7c7c7221 */ /* 0x000fe40000010000 */
[C---:B---3--:R-:W-:Y:S01]  /*ac80*/  HMMA.16816.F32.BF16 R8, R88.reuse, R108, R8 ;  /* 0x0000006c5808723c */ /* 0x048fe20000041808 */
[----:B------:R-:W3:Y:S04]  /*ac90*/  LDSM.16.MT88.4 R96, [R140+0xa800] ;  /* 0x00a800008c60783b */ /* 0x000ee80000004200 */
[----:B------:R-:W-:Y:S02]  /*aca0*/  FADD.FTZ R125, R125, R120 ;  /* 0x000000787d7d7221 */ /* 0x000fe40000010000 */
[----:B------:R-:W-:Y:S01]  /*acb0*/  FADD.FTZ R5, R127, R124 ;  /* 0x0000007c7f057221 */ /* 0x000fe20000010000 */
[C---:B------:R-:W-:Y:S01]  /*acc0*/  HMMA.16816.F32.BF16 R36, R88.reuse, R110, R36 ;  /* 0x0000006e5824723c */ /* 0x040fe20000041824 */
[----:B------:R-:W-:Y:S03]  /*acd0*/  LDSM.16.MT88.4 R108, [R138+0x9000] ;  /* 0x009000008a6c783b */ /* 0x000fe60000004200 */
[----:B------:R-:W-:Y:S02]  /*ace0*/  FADD.FTZ R126, R126, R125 ;  /* 0x0000007d7e7e7221 */ /* 0x000fe40000010000 */
[----:B------:R-:W-:Y:S02]  /*acf0*/  FADD.FTZ R5, R128, R5 ;  /* 0x0000000580057221 */ /* 0x000fe40000010000 */
[C---:B-1----:R-:W-:Y:S08]  /*ad00*/  HMMA.16816.F32.BF16 R40, R88.reuse, R104, R40 ;  /* 0x000000685828723c */ /* 0x042ff00000041828 */
[C---:B------:R-:W-:Y:S01]  /*ad10*/  HMMA.16816.F32.BF16 R44, R88.reuse, R106, R44 ;  /* 0x0000006a582c723c */ /* 0x040fe2000004182c */
[----:B------:R-:W1:Y:S07]  /*ad20*/  LDSM.16.MT88.4 R104, [R138+0xa800] ;  /* 0x00a800008a68783b */ /* 0x000e6e0000004200 */
[C---:B------:R-:W-:Y:S07]  /*ad30*/  HMMA.16816.F32.BF16 R48, R88.reuse, R112, R48 ;  /* 0x000000705830723c */ /* 0x040fee0000041830 */
[--C-:B------:R-:W-:Y:S01]  /*ad40*/  FFMA.FTZ R112, R22, c[0x0][0x23c], -R119.reuse ;  /* 0x00008f0016707a23 */ /* 0x100fe20000010877 */
[C---:B------:R-:W-:Y:S04]  /*ad50*/  HMMA.16816.F32.BF16 R52, R88.reuse, R114, R52 ;  /* 0x000000725834723c */ /* 0x040fe80000041834 */
[----:B------:R-:W-:Y:S01]  /*ad60*/  FFMA.FTZ R113, R23, c[0x0][0x23c], -R119 ;  /* 0x00008f0017717a23 */ /* 0x000fe20000010877 */
[----:B------:R-:W4:Y:S01]  /*ad70*/  MUFU.EX2 R112, R112 ;  /* 0x0000007000707308 */ /* 0x000f220000000800 */
[----:B------:R-:W5:Y:S01]  /*ad80*/  LDSM.16.MT88.4 R20, [R137+0xa800] ;  /* 0x00a800008914783b */ /* 0x000f620000004200 */
[--C-:B------:R-:W-:Y:S01]  /*ad90*/  FFMA.FTZ R114, R24, c[0x0][0x23c], -R122.reuse ;  /* 0x00008f0018727a23 */ /* 0x100fe2000001087a */
[C---:B--2---:R-:W-:Y:S04]  /*ada0*/  HMMA.16816.F32.BF16 R56, R88.reuse, R92, R56 ;  /* 0x0000005c5838723c */ /* 0x044fe80000041838 */
[----:B------:R-:W-:Y:S02]  /*adb0*/  FFMA.FTZ R115, R25, c[0x0][0x23c], -R122 ;  /* 0x00008f0019737a23 */ /* 0x000fe4000001087a */
[----:B------:R-:W-:Y:S01]  /*adc0*/  LDSM.16.MT88.4 R24, [R137+0x9000] ;  /* 0x009000008918783b */ /* 0x000fe20000004200 */
[----:B------:R-:W2:Y:S01]  /*add0*/  MUFU.EX2 R113, R113 ;  /* 0x0000007100717308 */ /* 0x000ea20000000800 */
[C---:B------:R-:W-:Y:S06]  /*ade0*/  HMMA.16816.F32.BF16 R60, R88.reuse, R94, R60 ;  /* 0x0000005e583c723c */ /* 0x040fec000004183c */
[----:B------:R-:W5:Y:S02]  /*adf0*/  LDSM.16.MT88.4 R92, [R136+0xa800] ;  /* 0x00a80000885c783b */ /* 0x000f640000004200 */
[C---:B---3--:R-:W-:Y:S01]  /*ae00*/  HMMA.16816.F32.BF16 R64, R88.reuse, R96, R64 ;  /* 0x000000605840723c */ /* 0x048fe20000041840 */
[----:B------:R-:W-:Y:S03]  /*ae10*/  MUFU.EX2 R114, R114 ;  /* 0x0000007200727308 */ /* 0x000fe60000000800 */
[----:B----4-:R-:W-:Y:S04]  /*ae20*/  FADD.FTZ R0, R112, R5 ;  /* 0x0000000570007221 */ /* 0x010fe80000010000 */
[C---:B------:R-:W-:Y:S01]  /*ae30*/  HMMA.16816.F32.BF16 R68, R88.reuse, R98, R68 ;  /* 0x000000625844723c */ /* 0x040fe20000041844 */
[----:B------:R-:W3:Y:S02]  /*ae40*/  LDSM.16.MT88.4 R96, [R140+0x9000] ;  /* 0x009000008c60783b */ /* 0x000ee40000004200 */
[----:B------:R-:W4:Y:S01]  /*ae50*/  MUFU.EX2 R115, R115 ;  /* 0x0000007300737308 */ /* 0x000f220000000800 */
[----:B--2---:R-:W-:Y:S04]  /*ae60*/  FADD.FTZ R0, R113, R0 ;  /* 0x0000000071007221 */ /* 0x004fe80000010000 */
[C---:B-1----:R-:W-:Y:S04]  /*ae70*/  HMMA.16816.F32.BF16 R72, R88.reuse, R104, R72 ;  /* 0x000000685848723c */ /* 0x042fe80000041848 */
[----:B------:R-:W-:Y:S01]  /*ae80*/  FADD.FTZ R5, R131, R0 ;  /* 0x0000000083057221 */ /* 0x000fe20000010000 */
[----:B------:R-:W-:Y:S03]  /*ae90*/  IADD3 R0, R155, -0x1, RZ ;  /* 0xffffffff9b007810 */ /* 0x000fe60007ffe0ff */
[C---:B------:R-:W-:Y:S01]  /*aea0*/  HMMA.16816.F32.BF16 R12, R88.reuse, R106, R12 ;  /* 0x0000006a580c723c */ /* 0x040fe2000004180c */
[----:B------:R-:W1:Y:S03]  /*aeb0*/  LDSM.16.MT88.4 R104, [R136+0x9000] ;  /* 0x009000008868783b */ /* 0x000e660000004200 */
[----:B------:R-:W-:Y:S01]  /*aec0*/  FADD.FTZ R5, R132, R5 ;  /* 0x0000000584057221 */ /* 0x000fe20000010000 */
[----:B------:R-:W-:Y:S02]  /*aed0*/  MOV R155, R0 ;  /* 0x00000000009b7202 */ /* 0x000fe40000000f00 */
[----:B------:R-:W-:Y:S01]  /*aee0*/  MOV R0, R3 ;  /* 0x0000000300007202 */ /* 0x000fe20000000f00 */
[C---:B-----5:R-:W-:Y:S07]  /*aef0*/  HMMA.16816.F32.BF16 R76, R88.reuse, R20, R76 ;  /* 0x00000014584c723c */ /* 0x060fee000004184c */
[----:B------:R-:W-:Y:S01]  /*af00*/  F2FP.BF16.PACK_AB R20, R130, R129 ;  /* 0x000000818214723e */ /* 0x000fe200000010ff */
[C---:B------:R-:W-:Y:S04]  /*af10*/  HMMA.16816.F32.BF16 R80, R88.reuse, R22, R80 ;  /* 0x000000165850723c */ /* 0x040fe80000041850 */
[----:B------:R-:W-:Y:S01]  /*af20*/  F2FP.BF16.PACK_AB R21, R113, R112 ;  /* 0x000000707115723e */ /* 0x000fe200000010ff */
[----:B------:R-:W-:Y:S02]  /*af30*/  FADD.FTZ R129, R129, R126 ;  /* 0x0000007e81817221 */ /* 0x000fe40000010000 */
[C---:B----4-:R-:W-:Y:S01]  /*af40*/  F2FP.BF16.PACK_AB R22, R115.reuse, R114 ;  /* 0x000000727316723e */ /* 0x050fe200000010ff */
[C---:B------:R-:W-:Y:S04]  /*af50*/  HMMA.16816.F32.BF16 R16, R88.reuse, R92, R16 ;  /* 0x0000005c5810723c */ /* 0x040fe80000041810 */
[----:B------:R-:W-:Y:S01]  /*af60*/  F2FP.BF16.PACK_AB R23, R132, R131 ;  /* 0x000000838417723e */ /* 0x000fe200000010ff */
[----:B------:R-:W-:Y:S03]  /*af70*/  FADD.FTZ R129, R130, R129 ;  /* 0x0000008182817221 */ /* 0x000fe60000010000 */
[----:B------:R-:W-:Y:S01]  /*af80*/  HMMA.16816.F32.BF16 R84, R88, R94, R84 ;  /* 0x0000005e5854723c */ /* 0x000fe20000041854 */
[----:B------:R-:W2:Y:S03]  /*af90*/  LDSM.16.MT88.4 R88, [R140+0xb000] ;  /* 0x00b000008c58783b */ /* 0x000ea60000004200 */
[----:B------:R-:W-:Y:S04]  /*afa0*/  FADD.FTZ R114, R114, R129 ;  /* 0x0000008172727221 */ /* 0x000fe80000010000 */
[C---:B---3--:R-:W-:Y:S01]  /*afb0*/  HMMA.16816.F32.BF16 R8, R20.reuse, R96, R8 ;  /* 0x000000601408723c */ /* 0x048fe20000041808 */
[----:B------:R-:W3:Y:S04]  /*afc0*/  LDSM.16.MT88.4 R92, [R138+0xb000] ;  /* 0x00b000008a5c783b */ /* 0x000ee80000004200 */
[----:B------:R-:W-:Y:S02]  /*afd0*/  FADD.FTZ R115, R115, R114 ;  /* 0x0000007273737221 */ /* 0x000fe40000010000 */
[--C-:B------:R-:W-:Y:S01]  /*afe0*/  FFMA.FTZ R96, R31, c[0x0][0x23c], -R119.reuse ;  /* 0x00008f001f607a23 */ /* 0x100fe20000010877 */
[C---:B------:R-:W-:Y:S08]  /*aff0*/  HMMA.16816.F32.BF16 R36, R20.reuse, R98, R36 ;  /* 0x000000621424723c */ /* 0x040ff00000041824 */
[C---:B------:R-:W-:Y:S07]  /*b000*/  HMMA.16816.F32.BF16 R40, R20.reuse, R108, R40 ;  /* 0x0000006c1428723c */ /* 0x040fee0000041828 */
[--C-:B------:R-:W-:Y:S01]  /*b010*/  FFMA.FTZ R108, R28, c[0x0][0x23c], -R122.reuse ;  /* 0x00008f001c6c7a23 */ /* 0x100fe2000001087a */
[C---:B------:R-:W-:Y:S04]  /*b020*/  HMMA.16816.F32.BF16 R44, R20.reuse, R110, R44 ;  /* 0x0000006e142c723c */ /* 0x040fe8000004182c */
[--C-:B------:R-:W-:Y:S01]  /*b030*/  FFMA.FTZ R109, R29, c[0x0][0x23c], -R122.reuse ;  /* 0x00008f001d6d7a23 */ /* 0x100fe2000001087a */
[----:B------:R-:W-:Y:S02]  /*b040*/  MUFU.EX2 R108, R108 ;  /* 0x0000006c006c7308 */ /* 0x000fe40000000800 */
[--C-:B------:R-:W-:Y:S01]  /*b050*/  FFMA.FTZ R110, R30, c[0x0][0x23c], -R119.reuse ;  /* 0x00008f001e6e7a23 */ /* 0x100fe20000010877 */
[C---:B------:R-:W-:Y:S01]  /*b060*/  HMMA.16816.F32.BF16 R48, R20.reuse, R24, R48 ;  /* 0x000000181430723c */ /* 0x040fe20000041830 */
[----:B------:R-:W-:Y:S06]  /*b070*/  LDSM.16.MT88.4 R28, [R136+0xb000] ;  /* 0x00b00000881c783b */ /* 0x000fec0000004200 */
[----:B------:R-:W4:Y:S01]  /*b080*/  MUFU.EX2 R109, R109 ;  /* 0x0000006d006d7308 */ /* 0x000f220000000800 */
[C---:B------:R-:W-:Y:S01]  /*b090*/  HMMA.16816.F32.BF16 R52, R20.reuse, R26, R52 ;  /* 0x0000001a1434723c */ /* 0x040fe20000041834 */
[----:B------:R-:W5:Y:S07]  /*b0a0*/  LDSM.16.MT88.4 R24, [R137+0xb000] ;  /* 0x00b000008918783b */ /* 0x000f6e0000004200 */
[C---:B-1----:R-:W-:Y:S01]  /*b0b0*/  HMMA.16816.F32.BF16 R56, R20.reuse, R104, R56 ;  /* 0x000000681438723c */ /* 0x042fe20000041838 */
[----:B------:R-:W-:Y:S06]  /*b0c0*/  MUFU.EX2 R105, R96 ;  /* 0x0000006000697308 */ /* 0x000fec0000000800 */
[--C-:B------:R-:W-:Y:S01]  /*b0d0*/  FFMA.FTZ R104, R32, c[0x0][0x23c], -R122.reuse ;  /* 0x00008f0020687a23 */ /* 0x100fe2000001087a */
[C---:B------:R-:W-:Y:S03]  /*b0e0*/  HMMA.16816.F32.BF16 R60, R20.reuse, R106, R60 ;  /* 0x0000006a143c723c */ /* 0x040fe6000004183c */
[----:B------:R-:W1:Y:S01]  /*b0f0*/  MUFU.EX2 R110, R110 ;  /* 0x0000006e006e7308 */ /* 0x000e620000000800 */
[----:B------:R-:W-:Y:S03]  /*b100*/  FFMA.FTZ R122, R33, c[0x0][0x23c], -R122 ;  /* 0x00008f00217a7a23 */ /* 0x000fe6000001087a */
[--C-:B------:R-:W-:Y:S01]  /*b110*/  FFMA.FTZ R106, R34, c[0x0][0x23c], -R119.reuse ;  /* 0x00008f00226a7a23 */ /* 0x100fe20000010877 */
[C---:B--2---:R-:W-:Y:S04]  /*b120*/  HMMA.16816.F32.BF16 R64, R20.reuse, R88, R64 ;  /* 0x000000581440723c */ /* 0x044fe80000041840 */
[----:B------:R-:W-:Y:S01]  /*b130*/  FFMA.FTZ R119, R35, c[0x0][0x23c], -R119 ;  /* 0x00008f0023777a23 */ /* 0x000fe20000010877 */
[----:B------:R-:W-:Y:S01]  /*b140*/  MUFU.EX2 R104, R104 ;  /* 0x0000006800687308 */ /* 0x000fe20000000800 */
[----:B------:R-:W-:Y:S02]  /*b150*/  LDSM.16.MT88.4 R32, [R138+0x9800] ;  /* 0x009800008a20783b */ /* 0x000fe40000004200 */
[C---:B------:R-:W-:Y:S06]  /*b160*/  HMMA.16816.F32.BF16 R68, R20.reuse, R90, R68 ;  /* 0x0000005a1444723c */ /* 0x040fec0000041844 */
[----:B------:R-:W2:Y:S01]  /*b170*/  LDSM.16.MT88.4 R88, [R140+0x9800] ;  /* 0x009800008c58783b */ /* 0x000ea20000004200 */
[----:B------:R-:W1:Y:S01]  /*b180*/  MUFU.EX2 R107, R122 ;  /* 0x0000007a006b7308 */ /* 0x000e620000000800 */
[C---:B---3--:R-:W-:Y:S08]  /*b190*/  HMMA.16816.F32.BF16 R72, R20.reuse, R92, R72 ;  /* 0x0000005c1448723c */ /* 0x048ff00000041848 */
[C---:B------:R-:W-:Y:S01]  /*b1a0*/  HMMA.16816.F32.BF16 R12, R20.reuse, R94, R12 ;  /* 0x0000005e140c723c */ /* 0x040fe2000004180c */
[----:B------:R-:W-:Y:S01]  /*b1b0*/  LDSM.16.MT88.4 R92, [R140+0xb800] ;  /* 0x00b800008c5c783b */ /* 0x000fe20000004200 */
[----:B------:R-:W-:Y:S06]  /*b1c0*/  MUFU.EX2 R106, R106 ;  /* 0x0000006a006a7308 */ /* 0x000fec0000000800 */
[C---:B-----5:R-:W-:Y:S04]  /*b1d0*/  HMMA.16816.F32.BF16 R76, R20.reuse, R24, R76 ;  /* 0x00000018144c723c */ /* 0x060fe8000004184c */
[----:B------:R-:W3:Y:S04]  /*b1e0*/  MUFU.EX2 R119, R119 ;  /* 0x0000007700777308 */ /* 0x000ee80000000800 */
[C---:B------:R-:W-:Y:S01]  /*b1f0*/  HMMA.16816.F32.BF16 R80, R20.reuse, R26, R80 ;  /* 0x0000001a1450723c */ /* 0x040fe20000041850 */
[----:B------:R-:W5:Y:S07]  /*b200*/  LDSM.16.MT88.4 R24, [R137+0x9800] ;  /* 0x009800008918783b */ /* 0x000f6e0000004200 */
[C---:B------:R-:W-:Y:S08]  /*b210*/  HMMA.16816.F32.BF16 R16, R20.reuse, R28, R16 ;  /* 0x0000001c1410723c */ /* 0x040ff00000041810 */
[----:B------:R-:W-:Y:S01]  /*b220*/  HMMA.16816.F32.BF16 R84, R20, R30, R84 ;  /* 0x0000001e1454723c */ /* 0x000fe20000041854 */
[----:B------:R-:W5:Y:S06]  /*b230*/  LDSM.16.MT88.4 R28, [R136+0x9800] ;  /* 0x00980000881c783b */ /* 0x000f6c0000004200 */
[----:B----4-:R-:W-:Y:S01]  /*b240*/  F2FP.BF16.PACK_AB R20, R109, R108 ;  /* 0x0000006c6d14723e */ /* 0x010fe200000010ff */
[----:B------:R-:W-:Y:S01]  /*b250*/  FADD.FTZ R108, R108, R115 ;  /* 0x000000736c6c7221 */ /* 0x000fe20000010000 */
[----:B-1----:R-:W-:Y:S03]  /*b260*/  F2FP.BF16.PACK_AB R21, R105, R110 ;  /* 0x0000006e6915723e */ /* 0x002fe600000010ff */
[----:B------:R-:W-:Y:S01]  /*b270*/  F2FP.BF16.PACK_AB R22, R107, R104 ;  /* 0x000000686b16723e */ /* 0x000fe200000010ff */
[----:B------:R-:W-:Y:S01]  /*b280*/  FADD.FTZ R110, R110, R5 ;  /* 0x000000056e6e7221 */ /* 0x000fe20000010000 */
[----:B---3--:R-:W-:Y:S01]  /*b290*/  F2FP.BF16.PACK_AB R23, R119, R106 ;  /* 0x0000006a7717723e */ /* 0x008fe200000010ff */
[----:B------:R-:W-:Y:S02]  /*b2a0*/  FADD.FTZ R109, R109, R108 ;  /* 0x0000006c6d6d7221 */ /* 0x000fe40000010000 */
[----:B------:R-:W-:Y:S02]  /*b2b0*/  FADD.FTZ R105, R105, R110 ;  /* 0x0000006e69697221 */ /* 0x000fe40000010000 */
[----:B------:R-:W-:Y:S02]  /*b2c0*/  FADD.FTZ R104, R104, R109 ;  /* 0x0000006d68687221 */ /* 0x000fe40000010000 */
[C---:B--2---:R-:W-:Y:S01]  /*b2d0*/  HMMA.16816.F32.BF16 R96, R20.reuse, R88, R8 ;  /* 0x000000581460723c */ /* 0x044fe20000041808 */
[----:B------:R-:W1:Y:S02]  /*b2e0*/  LDSM.16.MT88.4 R8, [R138+0xb800] ;  /* 0x00b800008a08783b */ /* 0x000e640000004200 */
[----:B------:R-:W-:Y:S02]  /*b2f0*/  FADD.FTZ R106, R106, R105 ;  /* 0x000000696a6a7221 */ /* 0x000fe40000010000 */
[----:B------:R-:W-:Y:S02]  /*b300*/  FADD.FTZ R169, R107, R104 ;  /* 0x000000686ba97221 */ /* 0x000fe40000010000 */
[----:B------:R-:W-:Y:S01]  /*b310*/  FADD.FTZ R167, R119, R106 ;  /* 0x0000006a77a77221 */ /* 0x000fe20000010000 */
[C---:B------:R-:W-:Y:S08]  /*b320*/  HMMA.16816.F32.BF16 R36, R20.reuse, R90, R36 ;  /* 0x0000005a1424723c */ /* 0x040ff00000041824 */
[C---:B------:R-:W-:Y:S08]  /*b330*/  HMMA.16816.F32.BF16 R40, R20.reuse, R32, R40 ;  /* 0x000000201428723c */ /* 0x040ff00000041828 */
[C---:B------:R-:W-:Y:S01]  /*b340*/  HMMA.16816.F32.BF16 R44, R20.reuse, R34, R44 ;  /* 0x00000022142c723c */ /* 0x040fe2000004182c */
[----:B------:R-:W2:Y:S07]  /*b350*/  LDSM.16.MT88.4 R32, [R137+0xb800] ;  /* 0x00b800008920783b */ /* 0x000eae0000004200 */
[C---:B-----5:R-:W-:Y:S08]  /*b360*/  HMMA.16816.F32.BF16 R48, R20.reuse, R24, R48 ;  /* 0x000000181430723c */ /* 0x060ff00000041830 */
[C---:B------:R-:W-:Y:S01]  /*b370*/  HMMA.16816.F32.BF16 R52, R20.reuse, R26, R52 ;  /* 0x0000001a1434723c */ /* 0x040fe20000041834 */
[----:B------:R-:W3:Y:S07]  /*b380*/  LDSM.16.MT88.4 R24, [R136+0xb800] ;  /* 0x00b800008818783b */ /* 0x000eee0000004200 */
[C---:B------:R-:W-:Y:S08]  /*b390*/  HMMA.16816.F32.BF16 R56, R20.reuse, R28, R56 ;  /* 0x0000001c1438723c */ /* 0x040ff00000041838 */
[C---:B------:R-:W-:Y:S08]  /*b3a0*/  HMMA.16816.F32.BF16 R60, R20.reuse, R30, R60 ;  /* 0x0000001e143c723c */ /* 0x040ff0000004183c */
[C---:B------:R-:W-:Y:S08]  /*b3b0*/  HMMA.16816.F32.BF16 R64, R20.reuse, R92, R64 ;  /* 0x0000005c1440723c */ /* 0x040ff00000041840 */
[C---:B------:R-:W-:Y:S08]  /*b3c0*/  HMMA.16816.F32.BF16 R68, R20.reuse, R94, R68 ;  /* 0x0000005e1444723c */ /* 0x040ff00000041844 */
[C---:B-1----:R-:W-:Y:S08]  /*b3d0*/  HMMA.16816.F32.BF16 R72, R20.reuse, R8, R72 ;  /* 0x000000081448723c */ /* 0x042ff00000041848 */
[C---:B------:R-:W-:Y:S08]  /*b3e0*/  HMMA.16816.F32.BF16 R92, R20.reuse, R10, R12 ;  /* 0x0000000a145c723c */ /* 0x040ff0000004180c */
[C---:B--2---:R-:W-:Y:S08]  /*b3f0*/  HMMA.16816.F32.BF16 R76, R20.reuse, R32, R76 ;  /* 0x00000020144c723c */ /* 0x044ff0000004184c */
[C---:B------:R-:W-:Y:S08]  /*b400*/  HMMA.16816.F32.BF16 R80, R20.reuse, R34, R80 ;  /* 0x000000221450723c */ /* 0x040ff00000041850 */
[C---:B---3--:R-:W-:Y:S08]  /*b410*/  HMMA.16816.F32.BF16 R88, R20.reuse, R24, R16 ;  /* 0x000000181458723c */ /* 0x048ff00000041810 */
[----:B------:R-:W-:Y:S01]  /*b420*/  HMMA.16816.F32.BF16 R84, R20, R26, R84 ;  /* 0x0000001a1454723c */ /* 0x000fe20000041854 */
[----:B------:R-:W-:-:S07]  /*b430*/  @P1 BRA `(.L_x_5461) ;  /* 0xffffd4a000001947 */ /* 0x000fce000383ffff */
.L_x_5457:
[----:B------:R-:W1:Y:S01]  /*b440*/  SHFL.BFLY PT, R0, R169, 0x2, 0x1f ;  /* 0x0c401f00a9007f89 */ /* 0x000e6200000e0000 */
[----:B------:R-:W-:Y:S01]  /*b450*/  MOV R10, 0x3f800000 ;  /* 0x3f800000000a7802 */ /* 0x000fe20000000f00 */
[----:B------:R-:W-:Y:S01]  /*b460*/  BSSY B0, `(.L_x_5462) ;  /* 0x00000e2000007945 */ /* 0x000fe20003800000 */
[----:B------:R-:W-:Y:S01]  /*b470*/  MOV R11, 0x3f800000 ;  /* 0x3f800000000b7802 */ /* 0x000fe20000000f00 */
[----:B------:R-:W2:Y:S01]  /*b480*/  SHFL.BFLY PT, R2, R167, 0x2, 0x1f ;  /* 0x0c401f00a7027f89 */ /* 0x000ea200000e0000 */
[----:B------:R-:W-:-:S03]  /*b490*/  LEA R153, R153, R154, 0x4 ;  /* 0x0000009a99997211 */ /* 0x000fc600078e20ff */
[----:B------:R-:W3:Y:S01]  /*b4a0*/  S2R R5, SR_TID.X ;  /* 0x0000000000057919 */ /* 0x000ee20000002100 */
        /* <DEDUP_REMOVED lines=44> */
[----:B------:R-:W-:Y:S01]  /*b770*/  STS [R9], R96 ;  /* 0x0000006009007388 */ /* 0x000fe20000000800 */
[C---:B------:R-:W-:Y:S01]  /*b780*/  FMUL.FTZ R53, R10.reuse, R53 ;  /* 0x000000350a357220 */ /* 0x040fe20000410000 */
[----:B------:R-:W-:Y:S01]  /*b790*/  F2FP.BF16.PACK_AB R48, R49, R48 ;  /* 0x000000303130723e */ /* 0x000fe200000010ff */
[C---:B------:R-:W-:Y:S01]  /*b7a0*/  FMUL.FTZ R56, R10.reuse, R56 ;  /* 0x000000380a387220 */ /* 0x040fe20000410000 */
[----:B------:R-:W3:Y:S01]  /*b7b0*/  @P0 MUFU.LG2 R6, R6 ;  /* 0x0000000600060308 */ /* 0x000ee20000000c00 */
        /* <DEDUP_REMOVED lines=60> */
[----:B------:R-:W-:Y:S01]  /*bb80*/  STS [R9+0x400], R98 ;  /* 0x0004006209007388 */ /* 0x000fe20000000800 */
        /* <DEDUP_REMOVED lines=26> */
[----:B------:R-:W-:Y:S01]  /*bd30*/  IADD3 R11, R9, -0x10, RZ ;  /* 0xfffffff0090b7810 */ /* 0x000fe20007ffe0ff */
[----:B-1----:R-:W-:Y:S01]  /*bd40*/  @P3 FMUL.FTZ R7, R7, 0.69314718246459960938 ;  /* 0x3f31721807073820 */ /* 0x002fe20000410000 */
[----:B------:R-:W-:Y:S01]  /*bd50*/  @P4 IADD3 R11, R9, 0x10, RZ ;  /* 0x00000010090b4810 */ /* 0x000fe20007ffe0ff */
[----:B---3--:R-:W-:Y:S01]  /*bd60*/  @P0 FMUL.FTZ R6, R6, 0.69314718246459960938 ;  /* 0x3f31721806060820 */ /* 0x008fe20000410000 */
[----:B------:R-:W-:Y:S02]  /*bd70*/  F2FP.BF16.PACK_AB R90, R91, R90 ;  /* 0x0000005a5b5a723e */ /* 0x000fe400000010ff */
[-C--:B------:R-:W-:Y:S01]  /*bd80*/  IADD3 R15, R0, R11.reuse, RZ ;  /* 0x0000000b000f7210 */ /* 0x080fe20007ffe0ff */
[----:B------:R-:W-:Y:S01]  /*bd90*/  STS [R11], R36 ;  /* 0x000000240b007388 */ /* 0x000fe20000000800 */
[----:B------:R-:W-:Y:S01]  /*bda0*/  IADD3 R21, R8, R11, RZ ;  /* 0x0000000b08157210 */ /* 0x000fe20007ffe0ff */
[----:B------:R-:W1:Y:S01]  /*bdb0*/  LDC.U8 R0, c[0x0][0x328] ;  /* 0x0000ca00ff007b82 */ /* 0x000e620000000000 */
[----:B------:R-:W-:Y:S01]  /*bdc0*/  IADD3 R37, R15, R8, RZ ;  /* 0x000000080f257210 */ /* 0x000fe20007ffe0ff */
[----:B------:R-:W-:Y:S01]  /*bdd0*/  STS [R11+0x400], R38 ;  /* 0x000400260b007388 */ /* 0x000fe20000000800 */
[----:B------:R-:W-:-:S03]  /*bde0*/  F2FP.BF16.PACK_AB R86, R87, R86 ;  /* 0x000000565756723e */ /* 0x000fc600000010ff */
[----:B------:R-:W-:Y:S04]  /*bdf0*/  STS [R13], R40 ;  /* 0x000000280d007388 */ /* 0x000fe80000000800 */
[----:B------:R2:W-:Y:S04]  /*be00*/  STS [R13+0x400], R42 ;  /* 0x0004002a0d007388 */ /* 0x0005e80000000800 */
[----:B------:R3:W-:Y:S04]  /*be10*/  STS [R15], R44 ;  /* 0x0000002c0f007388 */ /* 0x0007e80000000800 */
[----:B------:R4:W-:Y:S04]  /*be20*/  STS [R15+0x400], R46 ;  /* 0x0004002e0f007388 */ /* 0x0009e80000000800 */
[----:B------:R4:W-:Y:S01]  /*be30*/  STS [R17], R48 ;  /* 0x0000003011007388 */ /* 0x0009e20000000800 */
[----:B-1----:R-:W-:-:S03]  /*be40*/  ISETP.NE.AND P4, PT, R0, RZ, PT ;  /* 0x000000ff0000720c */ /* 0x002fc60003f85270 */
[----:B------:R1:W-:Y:S01]  /*be50*/  STS [R17+0x400], R50 ;  /* 0x0004003211007388 */ /* 0x0003e20000000800 */
[----:B------:R-:W-:-:S03]  /*be60*/  ISETP.NE.OR P1, PT, R152, -0x1, !P4 ;  /* 0xffffffff9800780c */ /* 0x000fc60006725670 */
[----:B------:R1:W-:Y:S04]  /*be70*/  STS [R21], R52 ;  /* 0x0000003415007388 */ /* 0x0003e80000000800 */
[----:B------:R1:W-:Y:S01]  /*be80*/  STS [R21+0x400], R54 ;  /* 0x0004003615007388 */ /* 0x0003e20000000800 */
[----:B--2---:R-:W-:-:S03]  /*be90*/  @P2 IMAD.WIDE.U32 R42, R152, c[0x0][0x1e8], RZ ;  /* 0x00007a00982a2a25 */ /* 0x004fc600078e00ff */
[----:B------:R1:W-:Y:S01]  /*bea0*/  STS [R19], R56 ;  /* 0x0000003813007388 */ /* 0x0003e20000000800 */
[----:B---3--:R-:W-:Y:S01]  /*beb0*/  LOP3.LUT R44, R2, 0xffffffe0, RZ, 0xc0, !PT ;  /* 0xffffffe0022c7812 */ /* 0x008fe200078ec0ff */
[----:B------:R-:W-:Y:S02]  /*bec0*/  @P2 IMAD R2, R152, c[0x0][0x1ec], R43 ;  /* 0x00007b0098022a24 */ /* 0x000fe400078e022b */
[----:B------:R1:W-:Y:S01]  /*bed0*/  STS [R19+0x400], R58 ;  /* 0x0004003a13007388 */ /* 0x0003e20000000800 */
[----:B------:R-:W-:Y:S02]  /*bee0*/  IADD3 R41, -R44, R5, RZ ;  /* 0x000000052c297210 */ /* 0x000fe40007ffe1ff */
[----:B------:R-:W-:Y:S01]  /*bef0*/  MOV R44, 0x7f800000 ;  /* 0x7f800000002c7802 */ /* 0x000fe20000000f00 */
[----:B------:R1:W-:Y:S01]  /*bf00*/  STS [R37], R60 ;  /* 0x0000003c25007388 */ /* 0x0003e20000000800 */
[----:B------:R-:W-:-:S03]  /*bf10*/  @P0 FFMA.FTZ R44, R3, c[0x0][0x238], R6 ;  /* 0x00008e00032c0a23 */ /* 0x000fc60000010006 */
        /* <DEDUP_REMOVED lines=18> */
[----:B------:R-:W2:Y:S04]  /*c040*/  S2R R40, SR_CTAID.Y ;  /* 0x0000000000287919 */ /* 0x000ea80000002600 */
[----:B------:R-:W3:Y:S04]  /*c050*/  S2R R0, SR_CTAID.Z ;  /* 0x0000000000007919 */ /* 0x000ee80000002700 */
[----:B------:R1:W1:Y:S04]  /*c060*/  LDS.128 R32, [R156] ;  /* 0x000000009c207984 */ /* 0x0002680000000c00 */
[----:B------:R1:W1:Y:S01]  /*c070*/  LDS.128 R28, [R156+0x800] ;  /* 0x000800009c1c7984 */ /* 0x0002620000000c00 */
[----:B--2---:R-:W-:Y:S01]  /*c080*/  @!P1 IMAD R152, R40, c[0x0][0x214], RZ ;  /* 0x0000850028989a24 */ /* 0x004fe200078e02ff */
[----:B------:R-:W-:-:S02]  /*c090*/  LOP3.LUT P1, RZ, R41, 0x3, RZ, 0xc0, !PT ;  /* 0x0000000329ff7812 */ /* 0x000fc4000782c0ff */
[----:B------:R2:W1:Y:S01]  /*c0a0*/  LDS.128 R24, [R156+0x1000] ;  /* 0x001000009c187984 */ /* 0x0004620000000c00 */
[----:B------:R-:W-:Y:S01]  /*c0b0*/  @!P2 SHF.R.S32.HI R43, RZ, 0x1f, R40 ;  /* 0x0000001fff2ba819 */ /* 0x000fe20000011428 */
[----:B----4-:R-:W-:Y:S02]  /*c0c0*/  @!P2 IMAD.WIDE.U32 R46, R40, c[0x0][0x1e0], RZ ;  /* 0x00007800282eaa25 */ /* 0x010fe400078e00ff */
[----:B------:R2:W4:Y:S02]  /*c0d0*/  LDS.128 R20, [R156+0x1800] ;  /* 0x001800009c147984 */ /* 0x0005240000000c00 */
[----:B------:R-:W-:Y:S01]  /*c0e0*/  @!P2 IMAD R41, R43, c[0x0][0x1e0], RZ ;  /* 0x000078002b29aa24 */ /* 0x000fe200078e02ff */
[----:B------:R-:W-:Y:S01]  /*c0f0*/  MOV R43, 0x7f800000 ;  /* 0x7f800000002b7802 */ /* 0x000fe20000000f00 */
[----:B------:R2:W1:Y:S01]  /*c100*/  LDS.128 R16, [R156+0x2000] ;  /* 0x002000009c107984 */ /* 0x0004620000000c00 */
[----:B---3--:R-:W-:Y:S01]  /*c110*/  @P4 IMAD R152, R0, c[0x0][0x234], R152 ;  /* 0x00008d0000984a24 */ /* 0x008fe200078e0298 */
[----:B------:R-:W-:Y:S01]  /*c120*/  @!P2 MOV R42, R46 ;  /* 0x0000002e002aa202 */ /* 0x000fe20000000f00 */
[C---:B------:R-:W-:Y:S01]  /*c130*/  @!P2 IMAD R41, R40.reuse, c[0x0][0x1e4], R41 ;  /* 0x000079002829aa24 */ /* 0x040fe200078e0229 */
[----:B------:R2:W3:Y:S01]  /*c140*/  LDS.128 R12, [R156+0x2800] ;  /* 0x002800009c0c7984 */ /* 0x0004e20000000c00 */
[----:B------:R-:W-:-:S02]  /*c150*/  @!P4 IMAD R40, R40, c[0x0][0x1c0], R0 ;  /* 0x000070002828ca24 */ /* 0x000fc400078e0200 */
[----:B------:R-:W-:Y:S01]  /*c160*/  @P3 FFMA.FTZ R43, R100, c[0x0][0x238], R7 ;  /* 0x00008e00642b3a23 */ /* 0x000fe20000010007 */
[----:B------:R2:W1:Y:S01]  /*c170*/  LDS.128 R8, [R156+0x3000] ;  /* 0x003000009c087984 */ /* 0x0004620000000c00 */
[----:B------:R-:W-:Y:S01]  /*c180*/  @!P2 IADD3 R2, R47, R41, RZ ;  /* 0x000000292f02a210 */ /* 0x000fe20007ffe0ff */
[----:B------:R-:W-:Y:S02]  /*c190*/  @!P4 IMAD R152, R40, c[0x0][0x214], RZ ;  /* 0x000085002898ca24 */ /* 0x000fe400078e02ff */
[----:B------:R2:W1:Y:S01]  /*c1a0*/  LDS.128 R36, [R156+0x3800] ;  /* 0x003800009c247984 */ /* 0x0004620000000c00 */
[----:B------:R-:W-:Y:S05]  /*c1b0*/  @P1 BRA `(.L_x_5463) ;  /* 0x000000c000001947 */ /* 0x000fea0003800000 */
[----:B------:R-:W5:Y:S01]  /*c1c0*/  S2R R3, SR_CTAID.X ;  /* 0x0000000000037919 */ /* 0x000f620000002500 */
[C---:B------:R-:W-:Y:S02]  /*c1d0*/  IADD3 R7, R153.reuse, 0x8, RZ ;  /* 0x0000000899077810 */ /* 0x040fe40007ffe0ff */
        /* <DEDUP_REMOVED lines=10> */
.L_x_5463:
[----:B------:R-:W-:Y:S05]  /*c280*/  BSYNC B0 ;  /* 0x0000000000007941 */ /* 0x000fea0003800000 */
.L_x_5462:
[----:B------:R-:W5:Y:S01]  /*c290*/  S2R R6, SR_CTAID.X ;  /* 0x0000000000067919 */ /* 0x000f620000002500 */
[----:B------:R-:W-:Y:S01]  /*c2a0*/  SHF.R.S32.HI R159, RZ, 0x1f, R158 ;  /* 0x0000001fff9f7819 */ /* 0x000fe2000001149e */
[----:B------:R-:W-:Y:S01]  /*c2b0*/  BSSY B0, `(.L_x_5464) ;  /* 0x0000022000007945 */ /* 0x000fe20003800000 */
[----:B------:R-:W-:Y:S01]  /*c2c0*/  LEA.HI R5, R4, R5, RZ, 0x3 ;  /* 0x0000000504057211 */ /* 0x000fe200078f18ff */
[----:B------:R-:W2:Y:S01]  /*c2d0*/  S2R R3, SR_TID.X ;  /* 0x0000000000037919 */ /* 0x000ea20000002100 */
[----:B------:R-:W-:Y:S02]  /*c2e0*/  SHF.R.S32.HI R4, RZ, 0x1f, R0 ;  /* 0x0000001fff047819 */ /* 0x000fe40000011400 */
[----:B------:R-:W-:Y:S01]  /*c2f0*/  SHF.R.S32.HI R5, RZ, 0x3, R5 ;  /* 0x00000003ff057819 */ /* 0x000fe20000011405 */
[----:B-----5:R-:W-:-:S04]  /*c300*/  IMAD.SHL.U32 R6, R6, 0x40, RZ ;  /* 0x0000004006067824 */ /* 0x020fc800078e00ff */
[----:B--2---:R-:W-:Y:S01]  /*c310*/  IMAD.WIDE.U32 R40, R6, c[0x0][0x1e8], R158 ;  /* 0x00007a0006287a25 */ /* 0x004fe200078e009e */
[----:B------:R-:W-:-:S04]  /*c320*/  SHF.R.S32.HI R7, RZ, 0x1f, R6 ;  /* 0x0000001fff077819 */ /* 0x000fc80000011406 */
[----:B------:R-:W-:Y:S01]  /*c330*/  IADD3 R42, P0, R42, R40, RZ ;  /* 0x000000282a2a7210 */ /* 0x000fe20007f1e0ff */
[----:B------:R-:W-:-:S04]  /*c340*/  IMAD R7, R7, c[0x0][0x1e8], RZ ;  /* 0x00007a0007077a24 */ /* 0x000fc800078e02ff */
[----:B------:R-:W-:Y:S02]  /*c350*/  IMAD R7, R6, c[0x0][0x1ec], R7 ;  /* 0x00007b0006077a24 */ /* 0x000fe400078e0207 */
[----:B------:R-:W-:-:S03]  /*c360*/  IMAD.IADD R6, R157, 0x1, -R6 ;  /* 0x000000019d067824 */ /* 0x000fc600078e0a06 */
[----:B------:R-:W-:Y:S01]  /*c370*/  IADD3.X R43, R2, R41, R7, P0, !PT ;  /* 0x00000029022b7210 */ /* 0x000fe200007fe407 */
[----:B------:R-:W-:Y:S01]  /*c380*/  IMAD R7, R4, c[0x0][0x1f0], RZ ;  /* 0x00007c0004077a24 */ /* 0x000fe200078e02ff */
[----:B------:R-:W-:Y:S02]  /*c390*/  ISETP.GE.AND P0, PT, R5, R6, PT ;  /* 0x000000060500720c */ /* 0x000fe40003f06270 */
[----:B------:R-:W-:Y:S01]  /*c3a0*/  SHF.R.S32.HI R2, RZ, 0x1f, R3 ;  /* 0x0000001fff027819 */ /* 0x000fe20000011403 */
[C---:B------:R-:W-:Y:S02]  /*c3b0*/  IMAD R7, R0.reuse, c[0x0][0x1f4], R7 ;  /* 0x00007d0000077a24 */ /* 0x040fe400078e0207 */
[----:B------:R-:W-:Y:S01]  /*c3c0*/  IMAD.WIDE.U32 R42, R0, c[0x0][0x1f0], R42 ;  /* 0x00007c00002a7a25 */ /* 0x000fe200078e002a */
[----:B------:R-:W-:-:S03]  /*c3d0*/  LEA.HI R2, R2, R3, RZ, 0x3 ;  /* 0x0000000302027211 */ /* 0x000fc600078f18ff */
[----:B------:R-:W-:Y:S01]  /*c3e0*/  IMAD.IADD R7, R7, 0x1, R43 ;  /* 0x0000000107077824 */ /* 0x000fe200078e022b */
[----:B------:R-:W-:-:S04]  /*c3f0*/  SHF.R.S32.HI R0, RZ, 0x3, R2 ;  /* 0x00000003ff007819 */ /* 0x000fc80000011402 */
[----:B------:R-:W-:Y:S01]  /*c400*/  SHF.R.S32.HI R0, RZ, 0x1f, R0 ;  /* 0x0000001fff007819 */ /* 0x000fe20000011400 */
        /* <DEDUP_REMOVED lines=10> */
[----:B-1----:R1:W-:Y:S04]  /*c4b0*/  @!P1 STG.E.128 [R44.64], R32 ;  /* 0x000000202c009986 */ /* 0x0023e8000c101d08 */
[----:B------:R1:W-:Y:S02]  /*c4c0*/  @!P0 STG.E.128 [R44.64+0x80], R16 ;  /* 0x000080102c008986 */ /* 0x0003e4000c101d08 */
.L_x_5465:
[----:B------:R-:W-:Y:S05]  /*c4d0*/  BSYNC B0 ;  /* 0x0000000000007941 */ /* 0x000fea0003800000 */
.L_x_5464:
        /* <DEDUP_REMOVED lines=17> */
[----:B---3--:R1:W-:Y:S02]  /*c5f0*/  @!P0 STG.E.128 [R18.64+0x80], R12 ;  /* 0x0000800c12008986 */ /* 0x0083e4000c101d08 */
.L_x_5467:
[----:B------:R-:W-:Y:S05]  /*c600*/  BSYNC B0 ;  /* 0x0000000000007941 */ /* 0x000fea0003800000 */
.L_x_5466:
[----:B------:R-:W-:Y:S01]  /*c610*/  IADD3 R3, R5, 0x20, RZ ;  /* 0x0000002005037810 */ /* 0x000fe20007ffe0ff */
[----:B------:R-:W-:Y:S03]  /*c620*/  BSSY B0, `(.L_x_5468) ;  /* 0x0000011000007945 */ /* 0x000fe60003800000 */
[----:B------:R-:W-:-:S13]  /*c630*/  ISETP.GE.AND P0, PT, R3, R148, PT ;  /* 0x000000940300720c */ /* 0x000fda0003f06270 */
[----:B------:R-:W-:Y:S05]  /*c640*/  @P0 BRA `(.L_x_5469) ;  /* 0x000000e000000947 */ /* 0x000fea0003800000 */
[----:B------:R-:W-:Y:S01]  /*c650*/  IADD3 R3, P0, R5, 0x20, RZ ;  /* 0x0000002005037810 */ /* 0x000fe20007f1e0ff */
[----:B-1-3--:R-:W-:Y:S01]  /*c660*/  IMAD.MOV.U32 R12, RZ, RZ, R42 ;  /* 0x000000ffff0c7224 */ /* 0x00afe200078e002a */
        /* <DEDUP_REMOVED lines=12> */
.L_x_5469:
[----:B------:R-:W-:Y:S05]  /*c730*/  BSYNC B0 ;  /* 0x0000000000007941 */ /* 0x000fea0003800000 */
.L_x_5468:
[----:B------:R-:W-:-:S04]  /*c740*/  IADD3 R3, R5, 0x30, RZ ;  /* 0x0000003005037810 */ /* 0x000fc80007ffe0ff */
        /* <DEDUP_REMOVED lines=13> */
[----:B----4-:R2:W-:Y:S01]  /*c820*/  @!P0 STG.E.128 [R4.64], R20 ;  /* 0x0000001404008986 */ /* 0x0105e2000c101d08 */
[----:B------:R-:W-:-:S13]  /*c830*/  ISETP.GE.AND P0, PT, R149, c[0x0][0x220], PT ;  /* 0x0000880095007a0c */ /* 0x000fda0003f06270 */
[----:B------:R-:W-:Y:S05]  /*c840*/  @P0 EXIT ;  /* 0x000000000000094d */ /* 0x000fea0003800000 */
[----:B-1----:R-:W-:Y:S01]  /*c850*/  STG.E.128 [R4.64+0x80], R36 ;  /* 0x0000802404007986 */ /* 0x002fe2000c101d08 */
[----:B------:R-:W-:Y:S05]  /*c860*/  EXIT ;  /* 0x000000000000794d */ /* 0x000fea0003800000 */
.L_x_5470:
        /* <DEDUP_REMOVED lines=9> */
.L_x_8370:


//--------------------- .text._ZN5flash24flash_fwd_splitkv_kernelI23Flash_fwd_kernel_traitsILi128ELi64ELi64ELi4ELb0ELb0EN7cutlass10bfloat16_tE19Flash_kernel_traitsILi128ELi64ELi64ELi4ES3_EELb1ELb0ELb0ELb0ELb0ELb1ELb0ELb0EEEvNS_16Flash_fwd_paramsE --------------------------
	.section	.text._ZN5flash24flash_fwd_splitkv_kernelI23Flash_fwd_kernel_traitsILi128ELi64ELi64ELi4ELb0ELb0EN7cutlass10bfloat16_tE19Flash_kernel_traitsILi128ELi64ELi64ELi4ES3_EELb1ELb0ELb0ELb0ELb0ELb1ELb0ELb0EEEvNS_16Flash_fwd_paramsE,"ax",@progbits
	.sectioninfo	@"SHI_REGISTERS=204"
	.align	128
        .global         _ZN5flash24flash_fwd_splitkv_kernelI23Flash_fwd_kernel_traitsILi128ELi64ELi64ELi4ELb0ELb0EN7cutlass10bfloat16_tE19Flash_kernel_traitsILi128ELi64ELi64ELi4ES3_EELb1ELb0ELb0ELb0ELb0ELb1ELb0ELb0EEEvNS_16Flash_fwd_paramsE
        .type           _ZN5flash24flash_fwd_splitkv_kernelI23Flash_fwd_kernel_traitsILi128ELi64ELi64ELi4ELb0ELb0EN7cutlass10bfloat16_tE19Flash_kernel_traitsILi128ELi64ELi64ELi4ES3_EELb1ELb0ELb0ELb0ELb0ELb1ELb0ELb0EEEvNS_16Flash_fwd_paramsE,@function
        .size           _ZN5flash24flash_fwd_splitkv_kernelI23Flash_fwd_kernel_traitsILi128ELi64ELi64ELi4ELb0ELb0EN7cutlass10bfloat16_tE19Flash_kernel_traitsILi128ELi64ELi64ELi4ES3_EELb1ELb0ELb0ELb0ELb0ELb1ELb0ELb0EEEvNS_16Flash_fwd_paramsE,(.L_x_8371 - _ZN5flash24flash_fwd_splitkv_kernelI23Flash_fwd_kernel_traitsILi128ELi64ELi64ELi4ELb0ELb0EN7cutlass10bfloat16_tE19Flash_kernel_traitsILi128ELi64ELi64ELi4ES3_EELb1ELb0ELb0ELb0ELb0ELb1ELb0ELb0EEEvNS_16Flash_fwd_paramsE)
        .other          _ZN5flash24flash_fwd_splitkv_kernelI23Flash_fwd_kernel_traitsILi128ELi64ELi64ELi4ELb0ELb0EN7cutlass10bfloat16_tE19Flash_kernel_traitsILi128ELi64ELi64ELi4ES3_EELb1ELb0ELb0ELb0ELb0ELb1ELb0ELb0EEEvNS_16Flash_fwd_paramsE,@"STO_CUDA_ENTRY STV_DEFAULT"
_ZN5flash24flash_fwd_splitkv_kernelI23Flash_fwd_kernel_traitsILi128ELi64ELi64ELi4ELb0ELb0EN7cutlass10bfloat16_tE19Flash_kernel_traitsILi128ELi64ELi64ELi4ES3_EELb1ELb0ELb0ELb0ELb0ELb1ELb0ELb0EEEvNS_16Flash_fwd_paramsE:
.text._ZN5flash24flash_fwd_splitkv_kernelI23Flash_fwd_kernel_traitsILi128ELi64ELi64ELi4ELb0ELb0EN7cutlass10bfloat16_tE19Flash_kernel_traitsILi128ELi64ELi64ELi4ES3_EELb1ELb0ELb0ELb0ELb0ELb1ELb0ELb0EEEvNS_16Flash_fwd_paramsE:
        /* <DEDUP_REMOVED lines=33> */
.L_x_5471:
[----:B-1-34-:R-:W-:Y:S02]  /*0210*/  MOV R0, c[0x0][0x218] ;  /* 0x0000860000007a02 */ /* 0x01afe40000000f00 */
.L_x_5472:
        /* <DEDUP_REMOVED lines=77> */
.L_x_5475:
[----:B------:R-:W-:Y:S05]  /*06f0*/  BSYNC B0 ;  /* 0x0000000000007941 */ /* 0x000fea0003800000 */
.L_x_5474:
        /* <DEDUP_REMOVED lines=18> */
.L_x_5477:
[----:B------:R-:W-:Y:S05]  /*0820*/  BSYNC B0 ;  /* 0x0000000000007941 */ /* 0x000fea0003800000 */
.L_x_5476:
        /* <DEDUP_REMOVED lines=18> */
.L_x_5479:
[----:B------:R-:W-:Y:S05]  /*0950*/  BSYNC B0 ;  /* 0x0000000000007941 */ /* 0x000fea0003800000 */
.L_x_5478:
        /* <DEDUP_REMOVED lines=17> */
.L_x_5481:
[----:B------:R-:W-:Y:S05]  /*0a70*/  BSYNC B0 ;  /* 0x0000000000007941 */ /* 0x000fea0003800000 */
.L_x_5480:
        /* <DEDUP_REMOVED lines=19> */
.L_x_5473:
        /* <DEDUP_REMOVED lines=93> */
.L_x_5482:
        /* <DEDUP_REMOVED lines=16> */
.L_x_5484:
        /* <DEDUP_REMOVED lines=50> */
.L_x_5483:
        /* <DEDUP_REMOVED lines=95> */
.L_x_5486:
[----:B------:R-:W-:Y:S05]  /*1b90*/  BSYNC B0 ;  /* 0x0000000000007941 */ /* 0x000fea0003800000 */
.L_x_5485:
        /* <DEDUP_REMOVED lines=29> */
.L_x_5488:
[----:B------:R-:W-:Y:S05]  /*1d70*/  BSYNC B0 ;  /* 0x0000000000007941 */ /* 0x000fea0003800000 */
.L_x_5487:
        /* <DEDUP_REMOVED lines=29> */
.L_x_5490:
[----:B------:R-:W-:Y:S05]  /*1f50*/  BSYNC B0 ;  /* 0x0000000000007941 */ /* 0x000fea0003800000 */
.L_x_5489:
        /* <DEDUP_REMOVED lines=28> */
.L_x_5492:
[----:B------:R-:W-:Y:S05]  /*2120*/  BSYNC B0 ;  /* 0x0000000000007941 */ /* 0x000fea0003800000 */
.L_x_5491:
        /* <DEDUP_REMOVED lines=23> */
.L_x_5494:
[----:B------:R-:W-:Y:S05]  /*22a0*/  BSYNC B0 ;  /* 0x0000000000007941 */ /* 0x000fea0003800000 */
.L_x_5493:
        /* <DEDUP_REMOVED lines=25> */
.L_x_5496:
[----:B------:R-:W-:Y:S05]  /*2440*/  BSYNC B0 ;  /* 0x0000000000007941 */ /* 0x000fea0003800000 */
.L_x_5495:
        /* <DEDUP_REMOVED lines=23> */
.L_x_5498:
[----:B------:R-:W-:Y:S05]  /*25c0*/  BSYNC B0 ;  /* 0x0000000000007941 */ /* 0x000fea0003800000 */
.L_x_5497:
        /* <DEDUP_REMOVED lines=8> */
[----:B---3--:R-:W-:-:S04]  /*2650*/  IADD3 R12, R25, UR4, RZ ;  /* 0x00000004190c7c10 */ /* 0x008fc8000fffe0ff */
        /* <DEDUP_REMOVED lines=15> */
.L_x_5500:
[----:B------:R-:W-:Y:S05]  /*2750*/  BSYNC B0 ;  /* 0x0000000000007941 */ /* 0x000fea0003800000 */
.L_x_5499:
        /* <DEDUP_REMOVED lines=63> */
.L_x_5502:
[----:B------:R-:W-:Y:S05]  /*2b50*/  BSYNC B0 ;  /* 0x0000000000007941 */ /* 0x000fea0003800000 */
.L_x_5501:
        /* <DEDUP_REMOVED lines=25> */
.L_x_5504:
[----:B------:R-:W-:Y:S05]  /*2cf0*/  BSYNC B0 ;  /* 0x0000000000007941 */ /* 0x000fea0003800000 */
.L_x_5503:
        /* <DEDUP_REMOVED lines=25> */
.L_x_5506:
[----:B------:R-:W-:Y:S05]  /*2e90*/  BSYNC B0 ;  /* 0x0000000000007941 */ /* 0x000fea0003800000 */
.L_x_5505:
        /* <DEDUP_REMOVED lines=26> */
.L_x_5508:
[----:B------:R-:W-:Y:S05]  /*3040*/  BSYNC B0 ;  /* 0x0000000000007941 */ /* 0x000fea0003800000 */
.L_x_5507:
[----:B------:R-:W-:Y:S01]  /*3050*/  SHF.L.U32 R146, R146, 0x1, RZ ;  /* 0x0000000192927819 */ /* 0x000fe200000006ff */
[----:B------:R-:W-:Y:S01]  /*3060*/  LDSM.16.M88.4 R44, [R147] ;  /* 0x00000000932c783b */ /* 0x000fe20000000200 */
[-C--:B------:R-:W-:Y:S02]  /*3070*/  LEA R145, R2, R147.reuse, 0x1 ;  /* 0x0000009302917211 */ /* 0x080fe400078e08ff */
[-C--:B------:R-:W-:Y:S01]  /*3080*/  LEA R95, R6, R146.reuse, 0x1 ;  /* 0x00000092065f7211 */ /* 0x080fe200078e08ff */
[----:B-1----:R-:W1:Y:S01]  /*3090*/  LDSM.16.M88.4 R8, [R146+0x4000] ;  /* 0x004000009208783b */ /* 0x002e620000000200 */
[----:B------:R-:W-:Y:S02]  /*30a0*/  LEA R143, R0, R147, 0x1 ;  /* 0x00000093008f7211 */ /* 0x000fe400078e08ff */
[----:B------:R-:W-:Y:S01]  /*30b0*/  LEA R139, R3, R146, 0x1 ;  /* 0x00000092038b7211 */ /* 0x000fe200078e08ff */
[----:B------:R-:W5:Y:S01]  /*30c0*/  LDSM.16.M88.4 R40, [R146+0x4800] ;  /* 0x004800009228783b */ /* 0x000f620000000200 */
[----:B------:R-:W-:-:S02]  /*30d0*/  IADD3 R5, R146, 0x4000, RZ ;  /* 0x0000400092057810 */ /* 0x000fc40007ffe0ff */
[----:B------:R-:W-:Y:S01]  /*30e0*/  LEA R142, R0, R145, 0x1 ;  /* 0x00000091008e7211 */ /* 0x000fe200078e08ff */
[----:B------:R-:W2:Y:S01]  /*30f0*/  LDSM.16.M88.4 R56, [R146+0x5000] ;  /* 0x005000009238783b */ /* 0x000ea20000000200 */
[----:B------:R-:W-:Y:S02]  /*3100*/  LEA R144, R6, R5, 0x1 ;  /* 0x0000000506907211 */ /* 0x000fe400078e08ff */
[----:B------:R-:W-:Y:S01]  /*3110*/  ISETP.GE.AND P4, PT, R101, 0x2, PT ;  /* 0x000000026500780c */ /* 0x000fe20003f86270 */
[----:B--2---:R-:W2:Y:S01]  /*3120*/  LDSM.16.M88.4 R20, [R146+0x5800] ;  /* 0x005800009214783b */ /* 0x004ea20000000200 */
[----:B------:R-:W-:Y:S02]  /*3130*/  LEA R141, R3, R144, 0x1 ;  /* 0x00000090038d7211 */ /* 0x000fe400078e08ff */
[----:B------:R-:W-:Y:S01]  /*3140*/  IMNMX R133, R93, R96, PT ;  /* 0x000000605d857217 */ /* 0x000fe20003800200 */
[----:B------:R-:W-:Y:S04]  /*3150*/  LDSM.16.M88.4 R68, [R145] ;  /* 0x000000009144783b */ /* 0x000fe80000000200 */
[----:B------:R-:W3:Y:S04]  /*3160*/  LDSM.16.M88.4 R16, [R95+0x4000] ;  /* 0x004000005f10783b */ /* 0x000ee80000000200 */
[----:B------:R-:W4:Y:S04]  /*3170*/  LDSM.16.M88.4 R36, [R95+0x4800] ;  /* 0x004800005f24783b */ /* 0x000f280000000200 */
[----:B------:R-:W-:Y:S04]  /*3180*/  LDSM.16.M88.4 R76, [R143] ;  /* 0x000000008f4c783b */ /* 0x000fe80000000200 */
[----:B------:R-:W2:Y:S04]  /*3190*/  LDSM.16.M88.4 R32, [R95+0x5000] ;  /* 0x005000005f20783b */ /* 0x000ea80000000200 */
[----:B------:R-:W-:Y:S01]  /*31a0*/  LDSM.16.M88.4 R72, [R95+0x5800] ;  /* 0x005800005f48783b */ /* 0x000fe20000000200 */
[C---:B-1----:R-:W-:Y:S03]  /*31b0*/  HMMA.16816.F32.BF16 R12, R44.reuse, R8, RZ ;  /* 0x000000082c0c723c */ /* 0x042fe600000418ff */
[----:B------:R-:W-:Y:S04]  /*31c0*/  LDSM.16.M88.4 R80, [R142] ;  /* 0x000000008e50783b */ /* 0x000fe80000000200 */
[----:B------:R-:W-:Y:S01]  /*31d0*/  LDSM.16.M88.4 R64, [R139+0x5000] ;  /* 0x005000008b40783b */ /* 0x000fe20000000200 */
[C---:B------:R-:W-:Y:S03]  /*31e0*/  HMMA.16816.F32.BF16 R8, R44.reuse, R10, RZ ;  /* 0x0000000a2c08723c */ /* 0x040fe600000418ff */
[----:B------:R-:W-:Y:S04]  /*31f0*/  LDSM.16.M88.4 R48, [R139+0x5800] ;  /* 0x005800008b30783b */ /* 0x000fe80000000200 */
[----:B------:R-:W-:Y:S01]  /*3200*/  LDSM.16.M88.4 R84, [R95+0x6800] ;  /* 0x006800005f54783b */ /* 0x000fe20000000200 */
[C---:B-----5:R-:W-:Y:S03]  /*3210*/  HMMA.16816.F32.BF16 R24, R44.reuse, R40, RZ ;  /* 0x000000282c18723c */ /* 0x060fe600000418ff */
[----:B------:R-:W-:Y:S04]  /*3220*/  LDSM.16.M88.4 R88, [R141+0x1800] ;  /* 0x001800008d58783b */ /* 0x000fe80000000200 */
[----:B------:R-:W0:Y:S01]  /*3230*/  LDGDEPBAR ;  /* 0x00000000000079af */ /* 0x000e220000000000 */
[C---:B------:R-:W-:Y:S08]  /*3240*/  HMMA.16816.F32.BF16 R60, R44.reuse, R56, RZ ;  /* 0x000000382c3c723c */ /* 0x040ff000000418ff */
[C---:B------:R-:W-:Y:S08]  /*3250*/  HMMA.16816.F32.BF16 R40, R44.reuse, R42, RZ ;  /* 0x0000002a2c28723c */ /* 0x040ff000000418ff */
[C---:B------:R-:W-:Y:S08]  /*3260*/  HMMA.16816.F32.BF16 R56, R44.reuse, R58, RZ ;  /* 0x0000003a2c38723c */ /* 0x040ff000000418ff */
[C---:B--2---:R-:W-:Y:S08]  /*3270*/  HMMA.16816.F32.BF16 R52, R44.reuse, R20, RZ ;  /* 0x000000142c34723c */ /* 0x044ff000000418ff */
[----:B------:R-:W-:Y:S01]  /*3280*/  HMMA.16816.F32.BF16 R44, R44, R22, RZ ;  /* 0x000000162c2c723c */ /* 0x000fe200000418ff */
[----:B------:R-:W1:Y:S07]  /*3290*/  LDSM.16.M88.4 R20, [R139+0x4000] ;  /* 0x004000008b14783b */ /* 0x000e6e0000000200 */
[C---:B---3--:R-:W-:Y:S08]  /*32a0*/  HMMA.16816.F32.BF16 R12, R68.reuse, R16, R12 ;  /* 0x00000010440c723c */ /* 0x048ff0000004180c */
[C---:B------:R-:W-:Y:S01]  /*32b0*/  HMMA.16816.F32.BF16 R8, R68.reuse, R18, R8 ;  /* 0x000000124408723c */ /* 0x040fe20000041808 */
[----:B------:R-:W2:Y:S07]  /*32c0*/  LDSM.16.M88.4 R16, [R139+0x4800] ;  /* 0x004800008b10783b */ /* 0x000eae0000000200 */
[C---:B----4-:R-:W-:Y:S08]  /*32d0*/  HMMA.16816.F32.BF16 R24, R68.reuse, R36, R24 ;  /* 0x000000244418723c */ /* 0x050ff00000041818 */
[C---:B------:R-:W-:Y:S01]  /*32e0*/  HMMA.16816.F32.BF16 R40, R68.reuse, R38, R40 ;  /* 0x000000264428723c */ /* 0x040fe20000041828 */
[----:B------:R-:W3:Y:S07]  /*32f0*/  LDSM.16.M88.4 R36, [R141] ;  /* 0x000000008d24783b */ /* 0x000eee0000000200 */
[----:B------:R-:W-:Y:S08]  /*3300*/  HMMA.16816.F32.BF16 R60, R68, R32, R60 ;  /* 0x00000020443c723c */ /* 0x000ff0000004183c */
[----:B-1----:R-:W-:Y:S08]  /*3310*/  HMMA.16816.F32.BF16 R12, R76, R20, R12 ;  /* 0x000000144c0c723c */ /* 0x002ff0000004180c */
[C---:B------:R-:W-:Y:S01]  /*3320*/  HMMA.16816.F32.BF16 R56, R68.reuse, R34, R56 ;  /* 0x000000224438723c */ /* 0x040fe20000041838 */
[----:B------:R-:W-:Y:S07]  /*3330*/  LDSM.16.M88.4 R32, [R141+0x800] ;  /* 0x000800008d20783b */ /* 0x000fee0000000200 */
[----:B------:R-:W-:Y:S08]  /*3340*/  HMMA.16816.F32.BF16 R52, R68, R72, R52 ;  /* 0x000000484434723c */ /* 0x000ff00000041834 */
[----:B------:R-:W-:Y:S01]  /*3350*/  HMMA.16816.F32.BF16 R8, R76, R22, R8 ;  /* 0x000000164c08723c */ /* 0x000fe20000041808 */
[----:B------:R-:W-:Y:S07]  /*3360*/  LDSM.16.M88.4 R20, [R141+0x1000] ;  /* 0x001000008d14783b */ /* 0x000fee0000000200 */
[----:B------:R-:W-:Y:S01]  /*3370*/  HMMA.16816.F32.BF16 R44, R68, R74, R44 ;  /* 0x0000004a442c723c */ /* 0x000fe2000004182c */
[----:B------:R-:W-:Y:S04]  /*3380*/  LDSM.16.M88.4 R72, [R147+0x2000] ;  /* 0x002000009348783b */ /* 0x000fe80000000200 */
[----:B------:R-:W-:Y:S03]  /*3390*/  LDSM.16.M88.4 R68, [R146+0x7000] ;  /* 0x007000009244783b */ /* 0x000fe60000000200 */
[C---:B--2---:R-:W-:Y:S08]  /*33a0*/  HMMA.16816.F32.BF16 R24, R76.reuse, R16, R24 ;  /* 0x000000104c18723c */ /* 0x044ff00000041818 */
[----:B------:R-:W-:Y:S01]  /*33b0*/  HMMA.16816.F32.BF16 R40, R76, R18, R40 ;  /* 0x000000124c28723c */ /* 0x000fe20000041828 */
[----:B------:R-:W1:Y:S07]  /*33c0*/  LDSM.16.M88.4 R16, [R146+0x6000] ;  /* 0x006000009210783b */ /* 0x000e6e0000000200 */
[----:B---3--:R-:W-:Y:S08]  /*33d0*/  HMMA.16816.F32.BF16 R12, R80, R36, R12 ;  /* 0x00000024500c723c */ /* 0x008ff0000004180c */
[C---:B------:R-:W-:Y:S08]  /*33e0*/  HMMA.16816.F32.BF16 R60, R76.reuse, R64, R60 ;  /* 0x000000404c3c723c */ /* 0x040ff0000004183c */
[C---:B------:R-:W-:Y:S01]  /*33f0*/  HMMA.16816.F32.BF16 R56, R76.reuse, R66, R56 ;  /* 0x000000424c38723c */ /* 0x040fe20000041838 */
[----:B------:R-:W-:Y:S07]  /*3400*/  LDSM.16.M88.4 R64, [R95+0x6000] ;  /* 0x006000005f40783b */ /* 0x000fee0000000200 */
[----:B------:R-:W-:Y:S08]  /*3410*/  HMMA.16816.F32.BF16 R52, R76, R48, R52 ;  /* 0x000000304c34723c */ /* 0x000ff00000041834 */
[----:B------:R-:W-:Y:S01]  /*3420*/  HMMA.16816.F32.BF16 R8, R80, R38, R8 ;  /* 0x000000265008723c */ /* 0x000fe20000041808 */
[----:B------:R-:W-:Y:S07]  /*3430*/  LDSM.16.M88.4 R36, [R143+0x2000] ;  /* 0x002000008f24783b */ /* 0x000fee0000000200 */
[----:B------:R-:W-:Y:S01]  /*3440*/  HMMA.16816.F32.BF16 R76, R76, R50, R44 ;  /* 0x000000324c4c723c */ /* 0x000fe2000004182c */
[----:B------:R-:W2:Y:S04]  /*3450*/  LDSM.16.M88.4 R48, [R145+0x2000] ;  /* 0x002000009130783b */ /* 0x000ea80000000200 */
[----:B------:R-:W-:Y:S03]  /*3460*/  LDSM.16.M88.4 R44, [R139+0x6000] ;  /* 0x006000008b2c783b */ /* 0x000fe60000000200 */
[----:B-1----:R-:W-:Y:S08]  /*3470*/  HMMA.16816.F32.BF16 R12, R72, R16, R12 ;  /* 0x00000010480c723c */ /* 0x002ff0000004180c */
[C---:B------:R-:W-:Y:S08]  /*3480*/  HMMA.16816.F32.BF16 R24, R80.reuse, R32, R24 ;  /* 0x000000205018723c */ /* 0x040ff00000041818 */
[----:B------:R-:W-:Y:S01]  /*3490*/  HMMA.16816.F32.BF16 R40, R80, R34, R40 ;  /* 0x000000225028723c */ /* 0x000fe20000041828 */
[----:B------:R-:W1:Y:S07]  /*34a0*/  LDSM.16.M88.4 R32, [R146+0x6800] ;  /* 0x006800009220783b */ /* 0x000e6e0000000200 */
[----:B------:R-:W-:Y:S01]  /*34b0*/  HMMA.16816.F32.BF16 R8, R72, R18, R8 ;  /* 0x000000124808723c */ /* 0x000fe20000041808 */
[----:B------:R-:W-:Y:S07]  /*34c0*/  LDSM.16.M88.4 R16, [R141+0x2000] ;  /* 0x002000008d10783b */ /* 0x000fee0000000200 */
[----:B------:R-:W-:Y:S08]  /*34d0*/  HMMA.16816.F32.BF16 R60, R80, R20, R60 ;  /* 0x00000014503c723c */ /* 0x000ff0000004183c */
[C---:B--2---:R-:W-:Y:S08]  /*34e0*/  HMMA.16816.F32.BF16 R12, R48.reuse, R64, R12 ;  /* 0x00000040300c723c */ /* 0x044ff0000004180c */
[----:B------:R-:W-:Y:S01]  /*34f0*/  HMMA.16816.F32.BF16 R8, R48, R66, R8 ;  /* 0x000000423008723c */ /* 0x000fe20000041808 */
[----:B------:R-:W-:Y:S07]  /*3500*/  LDSM.16.M88.4 R64, [R146+0x7800] ;  /* 0x007800009240783b */ /* 0x000fee0000000200 */
[----:B------:R-:W-:Y:S01]  /*3510*/  HMMA.16816.F32.BF16 R56, R80, R22, R56 ;  /* 0x000000165038723c */ /* 0x000fe20000041838 */
[----:B------:R-:W2:Y:S07]  /*3520*/  LDSM.16.M88.4 R20, [R142+0x2000] ;  /* 0x002000008e14783b */ /* 0x000eae0000000200 */
[----:B-1----:R-:W-:Y:S08]  /*3530*/  HMMA.16816.F32.BF16 R24, R72, R32, R24 ;  /* 0x000000204818723c */ /* 0x002ff00000041818 */
[----:B------:R-:W-:Y:S08]  /*3540*/  HMMA.16816.F32.BF16 R12, R36, R44, R12 ;  /* 0x0000002c240c723c */ /* 0x000ff0000004180c */
[----:B------:R-:W-:Y:S01]  /*3550*/  HMMA.16816.F32.BF16 R40, R72, R34, R40 ;  /* 0x000000224828723c */ /* 0x000fe20000041828 */
[----:B------:R-:W1:Y:S07]  /*3560*/  LDSM.16.M88.4 R32, [R139+0x6800] ;  /* 0x006800008b20783b */ /* 0x000e6e0000000200 */
[----:B------:R-:W-:Y:S01]  /*3570*/  HMMA.16816.F32.BF16 R8, R36, R46, R8 ;  /* 0x0000002e2408723c */ /* 0x000fe20000041808 */
[----:B------:R-:W3:Y:S07]  /*3580*/  LDSM.16.M88.4 R44, [R95+0x7000] ;  /* 0x007000005f2c783b */ /* 0x000eee0000000200 */
[----:B------:R-:W-:Y:S08]  /*3590*/  HMMA.16816.F32.BF16 R24, R48, R84, R24 ;  /* 0x000000543018723c */ /* 0x000ff00000041818 */
[----:B------:R-:W-:Y:S08]  /*35a0*/  HMMA.16816.F32.BF16 R60, R72, R68, R60 ;  /* 0x00000044483c723c */ /* 0x000ff0000004183c */
[----:B--2---:R-:W-:Y:S08]  /*35b0*/  HMMA.16816.F32.BF16 R12, R20, R16, R12 ;  /* 0x00000010140c723c */ /* 0x004ff0000004180c */
[----:B------:R-:W-:Y:S01]  /*35c0*/  HMMA.16816.F32.BF16 R68, R72, R70, R56 ;  /* 0x000000464844723c */ /* 0x000fe20000041838 */
[----:B------:R-:W2:Y:S07]  /*35d0*/  LDSM.16.M88.4 R56, [R141+0x2800] ;  /* 0x002800008d38783b */ /* 0x000eae0000000200 */
[C---:B------:R-:W-:Y:S08]  /*35e0*/  HMMA.16816.F32.BF16 R52, R80.reuse, R88, R52 ;  /* 0x000000585034723c */ /* 0x040ff00000041834 */
[----:B------:R-:W-:Y:S01]  /*35f0*/  HMMA.16816.F32.BF16 R76, R80, R90, R76 ;  /* 0x0000005a504c723c */ /* 0x000fe2000004184c */
[----:B------:R-:W-:-:S02]  /*3600*/  FMUL.FTZ R3, R12, c[0x0][0x2ec] ;  /* 0x0000bb000c037a20 */ /* 0x000fc40000410000 */
[----:B------:R-:W-:Y:S02]  /*3610*/  FMUL.FTZ R5, R13, c[0x0][0x2ec] ;  /* 0x0000bb000d057a20 */ /* 0x000fe40000410000 */
[----:B------:R-:W-:Y:S02]  /*3620*/  FMUL.FTZ R6, R14, c[0x0][0x2ec] ;  /* 0x0000bb000e067a20 */ /* 0x000fe40000410000 */
[----:B------:R-:W4:Y:S01]  /*3630*/  MUFU.TANH R3, R3 ;  /* 0x0000000300037308 */ /* 0x000f220000002400 */
[----:B------:R-:W-:Y:S01]  /*3640*/  HMMA.16816.F32.BF16 R8, R20, R18, R8 ;  /* 0x000000121408723c */ /* 0x000fe20000041808 */
[----:B------:R-:W-:Y:S06]  /*3650*/  LDSM.16.M88.4 R16, [R139+0x7000] ;  /* 0x007000008b10783b */ /* 0x000fec0000000200 */
[----:B------:R-:W2:Y:S01]  /*3660*/  MUFU.TANH R5, R5 ;  /* 0x0000000500057308 */ /* 0x000ea20000002400 */
[----:B-1----:R-:W-:Y:S07]  /*3670*/  HMMA.16816.F32.BF16 R24, R36, R32, R24 ;  /* 0x000000202418723c */ /* 0x002fee0000041818 */
[----:B------:R-:W1:Y:S01]  /*3680*/  MUFU.TANH R6, R6 ;  /* 0x0000000600067308 */ /* 0x000e620000002400 */
[----:B---3--:R-:W-:Y:S07]  /*3690*/  HMMA.16816.F32.BF16 R60, R48, R44, R60 ;  /* 0x0000002c303c723c */ /* 0x008fee000004183c */
[----:B------:R-:W-:Y:S01]  /*36a0*/  FMUL.FTZ R44, R15, c[0x0][0x2ec] ;  /* 0x0000bb000f2c7a20 */ /* 0x000fe20000410000 */
[----:B------:R-:W-:Y:S01]  /*36b0*/  HMMA.16816.F32.BF16 R52, R72, R64, R52 ;  /* 0x000000404834723c */ /* 0x000fe20000041834 */
[----:B------:R-:W3:Y:S01]  /*36c0*/  LDSM.16.M88.4 R12, [R95+0x7800] ;  /* 0x007800005f0c783b */ /* 0x000ee20000000200 */
[----:B------:R-:W-:-:S03]  /*36d0*/  FMUL.FTZ R8, R8, c[0x0][0x2ec] ;  /* 0x0000bb0008087a20 */ /* 0x000fc60000410000 */
[----:B------:R-:W1:Y:S03]  /*36e0*/  MUFU.TANH R44, R44 ;  /* 0x0000002c002c7308 */ /* 0x000e660000002400 */
[----:B------:R-:W-:Y:S05]  /*36f0*/  HMMA.16816.F32.BF16 R76, R72, R66, R76 ;  /* 0x00000042484c723c */ /* 0x000fea000004184c */
[----:B------:R5:W1:Y:S03]  /*3700*/  MUFU.TANH R45, R8 ;  /* 0x00000008002d7308 */ /* 0x000a660000002400 */
[----:B------:R-:W-:Y:S08]  /*3710*/  HMMA.16816.F32.BF16 R40, R48, R86, R40 ;  /* 0x000000563028723c */ /* 0x000ff00000041828 */
[----:B--2---:R-:W-:Y:S07]  /*3720*/  HMMA.16816.F32.BF16 R24, R20, R56, R24 ;  /* 0x000000381418723c */ /* 0x004fee0000041818 */
[----:B------:R-:W-:Y:S01]  /*3730*/  FMUL.FTZ R57, R9, c[0x0][0x2ec] ;  /* 0x0000bb0009397a20 */ /* 0x000fe20000410000 */
[----:B------:R-:W-:Y:S01]  /*3740*/  HMMA.16816.F32.BF16 R68, R48, R46, R68 ;  /* 0x0000002e3044723c */ /* 0x000fe20000041844 */
[----:B------:R-:W-:-:S02]  /*3750*/  FMUL.FTZ R56, R11, c[0x0][0x2ec] ;  /* 0x0000bb000b387a20 */ /* 0x000fc40000410000 */
[----:B------:R2:W1:Y:S04]  /*3760*/  MUFU.TANH R46, R57 ;  /* 0x00000039002e7308 */ /* 0x0004680000002400 */
[----:B------:R-:W-:Y:S01]  /*3770*/  FMUL.FTZ R47, R10, c[0x0][0x2ec] ;  /* 0x0000bb000a2f7a20 */ /* 0x000fe20000410000 */
[----:B------:R-:W-:Y:S01]  /*3780*/  HMMA.16816.F32.BF16 R40, R36, R34, R40 ;  /* 0x000000222428723c */ /* 0x000fe20000041828 */
[----:B-----5:R-:W5:Y:S02]  /*3790*/  LDSM.16.M88.4 R8, [R139+0x7800] ;  /* 0x007800008b08783b */ /* 0x020f640000000200 */
[----:B------:R-:W1:Y:S02]  /*37a0*/  MUFU.TANH R56, R56 ;  /* 0x0000003800387308 */ /* 0x000e640000002400 */
[----:B------:R-:W1:Y:S03]  /*37b0*/  LDSM.16.M88.4 R32, [R141+0x3000] ;  /* 0x003000008d20783b */ /* 0x000e660000000200 */
[----:B---3--:R-:W-:Y:S01]  /*37c0*/  HMMA.16816.F32.BF16 R52, R48, R12, R52 ;  /* 0x0000000c3034723c */ /* 0x008fe20000041834 */
[----:B------:R-:W-:-:S02]  /*37d0*/  FMUL.FTZ R24, R24, c[0x0][0x2ec] ;  /* 0x0000bb0018187a20 */ /* 0x000fc40000410000 */
[----:B------:R-:W-:Y:S01]  /*37e0*/  FMUL.FTZ R25, R25, c[0x0][0x2ec] ;  /* 0x0000bb0019197a20 */ /* 0x000fe20000410000 */
[----:B------:R-:W3:Y:S03]  /*37f0*/  MUFU.TANH R47, R47 ;  /* 0x0000002f002f7308 */ /* 0x000ee60000002400 */
[----:B------:R-:W-:Y:S01]  /*3800*/  FMUL.FTZ R12, R26, c[0x0][0x2ec] ;  /* 0x0000bb001a0c7a20 */ /* 0x000fe20000410000 */
[----:B------:R-:W-:Y:S01]  /*3810*/  HMMA.16816.F32.BF16 R76, R48, R14, R76 ;  /* 0x0000000e304c723c */ /* 0x000fe2000004184c */
[----:B------:R-:W-:-:S03]  /*3820*/  FMUL.FTZ R13, R27, c[0x0][0x2ec] ;  /* 0x0000bb001b0d7a20 */ /* 0x000fc60000410000 */
[----:B------:R-:W1:Y:S04]  /*3830*/  MUFU.TANH R24, R24 ;  /* 0x0000001800187308 */ /* 0x000e680000002400 */
[C---:B------:R-:W-:Y:S04]  /*3840*/  HMMA.16816.F32.BF16 R60, R36.reuse, R16, R60 ;  /* 0x00000010243c723c */ /* 0x040fe8000004183c */
[----:B------:R-:W1:Y:S04]  /*3850*/  MUFU.TANH R25, R25 ;  /* 0x0000001900197308 */ /* 0x000e680000002400 */
[----:B------:R-:W-:Y:S01]  /*3860*/  HMMA.16816.F32.BF16 R68, R36, R18, R68 ;  /* 0x000000122444723c */ /* 0x000fe20000041844 */
[----:B------:R-:W2:Y:S01]  /*3870*/  LDSM.16.M88.4 R16, [R141+0x3800] ;  /* 0x003800008d10783b */ /* 0x000ea20000000200 */
[----:B------:R-:W-:-:S04]  /*3880*/  DEPBAR.LE SB0, 0x0 ;  /* 0x000080000000791a */ /* 0x000fc80000000000 */
[----:B------:R-:W1:Y:S02]  /*3890*/  MUFU.TANH R12, R12 ;  /* 0x0000000c000c7308 */ /* 0x000e640000002400 */
[----:B------:R-:W-:Y:S06]  /*38a0*/  HMMA.16816.F32.BF16 R40, R20, R58, R40 ;  /* 0x0000003a1428723c */ /* 0x000fec0000041828 */
[----:B------:R-:W1:Y:S02]  /*38b0*/  MUFU.TANH R13, R13 ;  /* 0x0000000d000d7308 */ /* 0x000e640000002400 */
[C---:B-----5:R-:W-:Y:S08]  /*38c0*/  HMMA.16816.F32.BF16 R52, R36.reuse, R8, R52 ;  /* 0x000000082434723c */ /* 0x060ff00000041834 */
[----:B------:R-:W-:Y:S07]  /*38d0*/  HMMA.16816.F32.BF16 R76, R36, R10, R76 ;  /* 0x0000000a244c723c */ /* 0x000fee000004184c */
[----:B------:R-:W-:Y:S01]  /*38e0*/  IADD3 R11, R93, 0x8, RZ ;  /* 0x000000085d0b7810 */ /* 0x000fe20007ffe0ff */
[----:B-1----:R-:W-:Y:S01]  /*38f0*/  HMMA.16816.F32.BF16 R68, R20, R34, R68 ;  /* 0x000000221444723c */ /* 0x002fe20000041844 */
[----:B------:R-:W-:-:S02]  /*3900*/  FMUL.FTZ R27, R40, c[0x0][0x2ec] ;  /* 0x0000bb00281b7a20 */ /* 0x000fc40000410000 */
[----:B------:R-:W-:Y:S01]  /*3910*/  FMUL.FTZ R26, R41, c[0x0][0x2ec] ;  /* 0x0000bb00291a7a20 */ /* 0x000fe20000410000 */
[----:B------:R-:W-:Y:S01]  /*3920*/  IMNMX R132, R11, R96, PT ;  /* 0x000000600b847217 */ /* 0x000fe20003800200 */
[----:B------:R-:W-:Y:S02]  /*3930*/  FMUL.FTZ R14, R42, c[0x0][0x2ec] ;  /* 0x0000bb002a0e7a20 */ /* 0x000fe40000410000 */
[----:B------:R-:W-:Y:S01]  /*3940*/  FMUL.FTZ R9, R43, c[0x0][0x2ec] ;  /* 0x0000bb002b097a20 */ /* 0x000fe20000410000 */
[C---:B------:R-:W-:Y:S01]  /*3950*/  HMMA.16816.F32.BF16 R60, R20.reuse, R32, R60 ;  /* 0x00000020143c723c */ /* 0x040fe2000004183c */
[----:B------:R-:W1:Y:S07]  /*3960*/  MUFU.TANH R27, R27 ;  /* 0x0000001b001b7308 */ /* 0x000e6e0000002400 */
[C---:B--2---:R-:W-:Y:S01]  /*3970*/  HMMA.16816.F32.BF16 R52, R20.reuse, R16, R52 ;  /* 0x000000101434723c */ /* 0x044fe20000041834 */
[----:B------:R-:W2:Y:S07]  /*3980*/  MUFU.TANH R26, R26 ;  /* 0x0000001a001a7308 */ /* 0x000eae0000002400 */
[----:B------:R-:W-:Y:S01]  /*3990*/  HMMA.16816.F32.BF16 R76, R20, R18, R76 ;  /* 0x00000012144c723c */ /* 0x000fe2000004184c */
[----:B------:R-:W-:Y:S01]  /*39a0*/  FMUL.FTZ R10, R70, c[0x0][0x2ec] ;  /* 0x0000bb00460a7a20 */ /* 0x000fe20000410000 */
[----:B------:R-:W1:Y:S01]  /*39b0*/  MUFU.TANH R14, R14 ;  /* 0x0000000e000e7308 */ /* 0x000e620000002400 */
[----:B------:R-:W-:-:S02]  /*39c0*/  FMUL.FTZ R8, R71, c[0x0][0x2ec] ;  /* 0x0000bb0047087a20 */ /* 0x000fc40000410000 */
[----:B------:R-:W-:Y:S02]  /*39d0*/  FMUL.FTZ R68, R68, c[0x0][0x2ec] ;  /* 0x0000bb0044447a20 */ /* 0x000fe40000410000 */
[----:B------:R-:W-:Y:S02]  /*39e0*/  FMUL.FTZ R69, R69, c[0x0][0x2ec] ;  /* 0x0000bb0045457a20 */ /* 0x000fe40000410000 */
[----:B------:R-:W-:Y:S01]  /*39f0*/  FMUL.FTZ R60, R60, c[0x0][0x2ec] ;  /* 0x0000bb003c3c7a20 */ /* 0x000fe20000410000 */
[----:B------:R-:W1:Y:S01]  /*3a00*/  MUFU.TANH R9, R9 ;  /* 0x0000000900097308 */ /* 0x000e620000002400 */
        /* <DEDUP_REMOVED lines=12> */
[----:B------:R-:W-:-:S03]  /*3ad0*/  FMUL.FTZ R79, R79, c[0x0][0x2ec] ;  /* 0x0000bb004f4f7a20 */ /* 0x000fc60000410000 */
        /* <DEDUP_REMOVED lines=8> */
[----:B------:R1:W1:Y:S08]  /*3b60*/  MUFU.TANH R125, R54 ;  /* 0x00000036007d7308 */ /* 0x0002700000002400 */
[----:B------:R1:W1:Y:S08]  /*3b70*/  MUFU.TANH R119, R55 ;  /* 0x0000003700777308 */ /* 0x0002700000002400 */
[----:B------:R1:W1:Y:S08]  /*3b80*/  MUFU.TANH R129, R76 ;  /* 0x0000004c00817308 */ /* 0x0002700000002400 */
[----:B------:R1:W1:Y:S08]  /*3b90*/  MUFU.TANH R127, R77 ;  /* 0x0000004d007f7308 */ /* 0x0002700000002400 */
[----:B------:R1:W1:Y:S08]  /*3ba0*/  MUFU.TANH R117, R78 ;  /* 0x0000004e00757308 */ /* 0x0002700000002400 */
[----:B------:R1:W1:Y:S01]  /*3bb0*/  MUFU.TANH R115, R79 ;  /* 0x0000004f00737308 */ /* 0x0002620000002400 */
[----:B------:R-:W-:Y:S06]  /*3bc0*/  BAR.SYNC.DEFER_BLOCKING 0x0 ;  /* 0x0000000000007b1d */ /* 0x000fec0000010000 */
[----:B------:R-:W-:Y:S05]  /*3bd0*/  @!P4 BRA `(.L_x_5509) ;  /* 0x000009200000c947 */ /* 0x000fea0003800000 */
[----:B--234-:R-:W-:Y:S05]  /*3be0*/  @!P0 BRA `(.L_x_5510) ;  /* 0x0000039000008947 */ /* 0x01cfea0003800000 */
        /* <DEDUP_REMOVED lines=57> */
.L_x_5510:
[----:B------:R-:W-:-:S04]  /*3f80*/  LEA R29, -R29, RZ, 0x6 ;  /* 0x000000ff1d1d7211 */ /* 0x000fc800078e31ff */
[----:B------:R-:W-:Y:S02]  /*3f90*/  SHF.R.S32.HI R20, RZ, 0x1f, R29 ;  /* 0x0000001fff147819 */ /* 0x000fe4000001141d */
.L_x_5511:
        /* <DEDUP_REMOVED lines=82> */
.L_x_5513:
[----:B------:R-:W-:Y:S05]  /*44c0*/  BSYNC B0 ;  /* 0x0000000000007941 */ /* 0x000fea0003800000 */
.L_x_5512:
[----:B------:R-:W0:Y:S01]  /*44d0*/  LDGDEPBAR ;  /* 0x00000000000079af */ /* 0x000e220000000000 */
[----:B------:R-:W-:-:S04]  /*44e0*/  IADD3 R102, P1, R29, R102, RZ ;  /* 0x000000661d667210 */ /* 0x000fc80007f3e0ff */
[----:B------:R-:W-:Y:S02]  /*44f0*/  IADD3.X R103, R20, R103, RZ, P1, !PT ;  /* 0x0000006714677210 */ /* 0x000fe40000ffe4ff */
.L_x_5509:
[----:B--234-:R-:W-:Y:S02]  /*4500*/  IMAD.IADD R94, R7, 0x1, R94 ;  /* 0x00000001075e7824 */ /* 0x01cfe400078e025e */
        /* <DEDUP_REMOVED lines=13> */
[----:B------:R-:W-:Y:S01]  /*45e0*/  IADD3 R7, R94, 0x9, RZ ;  /* 0x000000095e077810 */ /* 0x000fe20007ffe0ff */
[----:B------:R-:W-:Y:S01]  /*45f0*/  LDSM.16.MT88.4 R68, [R136+0x8000] ;  /* 0x008000008844783b */ /* 0x000fe20000004200 */
[----:B------:R-:W-:Y:S02]  /*4600*/  FSEL R45, R45, -INF , !P5 ;  /* 0xff8000002d2d7808 */ /* 0x000fe40006800000 */
[----:B------:R-:W-:Y:S01]  /*4610*/  ISETP.GE.AND P5, PT, R11, R132, PT ;  /* 0x000000840b00720c */ /* 0x000fe20003fa6270 */
[----:B------:R-:W-:Y:S01]  /*4620*/  LDSM.16.MT88.4 R40, [R140+0xa000] ;  /* 0x00a000008c28783b */ /* 0x000fe20000004200 */
[----:B------:R-:W-:Y:S02]  /*4630*/  FSEL R29, R5, -INF , !P3 ;  /* 0xff800000051d7808 */ /* 0x000fe40005800000 */
[----:B------:R-:W-:Y:S01]  /*4640*/  FSEL R23, R44, -INF , !P6 ;  /* 0xff8000002c177808 */ /* 0x000fe20007000000 */
[----:B------:R-:W-:Y:S01]  /*4650*/  LDSM.16.MT88.4 R48, [R138+0xa000] ;  /* 0x00a000008a30783b */ /* 0x000fe20000004200 */
[----:B------:R-:W-:-:S02]  /*4660*/  ISETP.GE.AND P1, PT, R7, R133, PT ;  /* 0x000000850700720c */ /* 0x000fc40003f26270 */
[----:B------:R-:W-:Y:S02]  /*4670*/  ISETP.GE.AND P3, PT, R7, R132, PT ;  /* 0x000000840700720c */ /* 0x000fe40003f66270 */
[-C--:B------:R-:W-:Y:S02]  /*4680*/  ISETP.GE.AND P6, PT, R11, R133.reuse, PT ;  /* 0x000000850b00720c */ /* 0x080fe40003fc6270 */
[C---:B------:R-:W-:Y:S02]  /*4690*/  IADD3 R7, R94.reuse, 0x11, RZ ;  /* 0x000000115e077810 */ /* 0x040fe40007ffe0ff */
[----:B------:R-:W-:Y:S02]  /*46a0*/  IADD3 R5, R94, 0x18, RZ ;  /* 0x000000185e057810 */ /* 0x000fe40007ffe0ff */
[----:B------:R-:W-:Y:S02]  /*46b0*/  FSEL R15, R12, -INF , !P5 ;  /* 0xff8000000c0f7808 */ /* 0x000fe40006800000 */
[----:B------:R-:W-:-:S02]  /*46c0*/  ISETP.GE.AND P5, PT, R94, R133, PT ;  /* 0x000000855e00720c */ /* 0x000fc40003fa6270 */
[----:B------:R-:W-:Y:S02]  /*46d0*/  FSEL R47, R47, -INF , !P2 ;  /* 0xff8000002f2f7808 */ /* 0x000fe40005000000 */
[----:B------:R-:W-:Y:S02]  /*46e0*/  FSEL R33, R46, -INF , !P1 ;  /* 0xff8000002e217808 */ /* 0x000fe40004800000 */
[----:B------:R-:W-:Y:S02]  /*46f0*/  FSEL R21, R56, -INF , !P3 ;  /* 0xff80000038157808 */ /* 0x000fe40005800000 */
[----:B------:R-:W-:Y:S01]  /*4700*/  FSEL R19, R24, -INF , !P6 ;  /* 0xff80000018137808 */ /* 0x000fe20007000000 */
[----:B------:R-:W-:Y:S01]  /*4710*/  LDSM.16.MT88.4 R56, [R137+0xa000] ;  /* 0x00a000008938783b */ /* 0x000fe20000004200 */
[C---:B------:R-:W-:Y:S02]  /*4720*/  ISETP.GE.AND P2, PT, R7.reuse, R133, PT ;  /* 0x000000850700720c */ /* 0x040fe40003f46270 */
[----:B------:R-:W-:-:S02]  /*4730*/  ISETP.GE.AND P1, PT, R7, R132, PT ;  /* 0x000000840700720c */ /* 0x000fc40003f26270 */
[C---:B------:R-:W-:Y:S02]  /*4740*/  ISETP.GE.AND P3, PT, R5.reuse, R133, PT ;  /* 0x000000850500720c */ /* 0x040fe40003f66270 */
[----:B------:R-:W-:Y:S02]  /*4750*/  ISETP.GE.AND P6, PT, R5, R132, PT ;  /* 0x000000840500720c */ /* 0x000fe40003fc6270 */
[C---:B------:R-:W-:Y:S02]  /*4760*/  IADD3 R5, R94.reuse, 0x19, RZ ;  /* 0x000000195e057810 */ /* 0x040fe40007ffe0ff */
[----:B------:R-:W-:Y:S02]  /*4770*/  FSEL R3, R3, -INF , !P5 ;  /* 0xff80000003037808 */ /* 0x000fe40006800000 */
[----:B------:R-:W-:Y:S02]  /*4780*/  IADD3 R11, R94, 0x20, RZ ;  /* 0x000000205e0b7810 */ /* 0x000fe40007ffe0ff */
[----:B------:R-:W-:-:S02]  /*4790*/  FSEL R7, R25, -INF , !P2 ;  /* 0xff80000019077808 */ /* 0x000fc40005000000 */
[----:B------:R-:W-:Y:S02]  /*47a0*/  FSEL R13, R13, -INF , !P1 ;  /* 0xff8000000d0d7808 */ /* 0x000fe40004800000 */
[C---:B------:R-:W-:Y:S02]  /*47b0*/  ISETP.GE.AND P2, PT, R5.reuse, R133, PT ;  /* 0x000000850500720c */ /* 0x040fe40003f46270 */
[----:B------:R-:W-:Y:S02]  /*47c0*/  ISETP.GE.AND P1, PT, R5, R132, PT ;  /* 0x000000840500720c */ /* 0x000fe40003f26270 */
[----:B------:R-:W-:Y:S02]  /*47d0*/  FMNMX.FTZ R16, R3, R29, !PT ;  /* 0x0000001d03107209 */ /* 0x000fe40007810000 */
[----:B------:R-:W-:Y:S02]  /*47e0*/  FSEL R5, R27, -INF , !P3 ;  /* 0xff8000001b057808 */ /* 0x000fe40005800000 */
[----:B------:R-:W-:-:S02]  /*47f0*/  ISETP.GE.AND P5, PT, R11, R133, PT ;  /* 0x000000850b00720c */ /* 0x000fc40003fa6270 */
[----:B------:R-:W-:Y:S02]  /*4800*/  ISETP.GE.AND P3, PT, R11, R132, PT ;  /* 0x000000840b00720c */ /* 0x000fe40003f66270 */
[----:B------:R-:W-:Y:S02]  /*4810*/  FSEL R11, R14, -INF , !P6 ;  /* 0xff8000000e0b7808 */ /* 0x000fe40007000000 */
[----:B------:R-:W-:Y:S02]  /*4820*/  FMNMX.FTZ R14, R45, R16, !PT ;  /* 0x000000102d0e7209 */ /* 0x000fe40007810000 */
[----:B------:R-:W-:Y:S02]  /*4830*/  FSEL R9, R9, -INF , !P1 ;  /* 0xff80000009097808 */ /* 0x000fe40004800000 */
[----:B------:R-:W-:Y:S02]  /*4840*/  FMNMX.FTZ R14, R33, R14, !PT ;  /* 0x0000000e210e7209 */ /* 0x000fe40007810000 */
[----:B------:R-:W-:-:S02]  /*4850*/  ISETP.GE.AND P1, PT, R94, R132, PT ;  /* 0x000000845e00720c */ /* 0x000fc40003f26270 */
[----:B------:R-:W-:Y:S02]  /*4860*/  FMNMX.FTZ R14, R19, R14, !PT ;  /* 0x0000000e130e7209 */ /* 0x000fe40007810000 */
[----:B------:R-:W-:Y:S02]  /*4870*/  IADD3 R12, R94, 0x21, RZ ;  /* 0x000000215e0c7810 */ /* 0x000fe40007ffe0ff */
[----:B------:R-:W-:Y:S02]  /*4880*/  FMNMX.FTZ R22, R7, R14, !PT ;  /* 0x0000000e07167209 */ /* 0x000fe40007810000 */
[----:B------:R-:W-:Y:S02]  /*4890*/  FSEL R17, R26, -INF , !P2 ;  /* 0xff8000001a117808 */ /* 0x000fe40005000000 */
        /* <DEDUP_REMOVED lines=26> */
[-C--:B------:R-:W-:Y:S02]  /*4a40*/  ISETP.GE.AND P3, PT, R14, R133.reuse, PT ;  /* 0x000000850e00720c */ /* 0x080fe40003f66270 */
        /* <DEDUP_REMOVED lines=8> */
[----:B------:R-:W-:Y:S02]  /*4ad0*/  ISETP.GE.AND P3, PT, R94, R133, PT ;  /* 0x000000855e00720c */ /* 0x000fe40003f66270 */
[----:B------:R-:W-:Y:S02]  /*4ae0*/  FSEL R129, R129, -INF , !P5 ;  /* 0xff80000081817808 */ /* 0x000fe40006800000 */
[----:B------:R-:W-:-:S02]  /*4af0*/  FMNMX.FTZ R22, R131, R22, !PT ;  /* 0x0000001683167209 */ /* 0x000fc40007810000 */
[----:B------:R-:W-:Y:S02]  /*4b00*/  FMNMX.FTZ R20, R9, R20, !PT ;  /* 0x0000001409147209 */ /* 0x000fe40007810000 */
[----:B------:R-:W-:Y:S02]  /*4b10*/  FSEL R127, R127, -INF , !P3 ;  /* 0xff8000007f7f7808 */ /* 0x000fe40005800000 */
[----:B------:R-:W-:Y:S02]  /*4b20*/  FMNMX.FTZ R22, R129, R22, !PT ;  /* 0x0000001681167209 */ /* 0x000fe40007810000 */
[----:B------:R-:W-:Y:S02]  /*4b30*/  FSEL R135, R135, -INF , !P2 ;  /* 0xff80000087877808 */ /* 0x000fe40005000000 */
[----:B------:R-:W-:Y:S02]  /*4b40*/  FMNMX.FTZ R20, R165, R20, !PT ;  /* 0x00000014a5147209 */ /* 0x000fe40007810000 */
[----:B------:R-:W-:-:S02]  /*4b50*/  FSEL R27, R10, -INF , !P1 ;  /* 0xff8000000a1b7808 */ /* 0x000fc40004800000 */
[----:B------:R-:W-:Y:S02]  /*4b60*/  FMNMX.FTZ R10, R127, R22, !PT ;  /* 0x000000167f0a7209 */ /* 0x000fe40007810000 */
[----:B------:R-:W-:Y:S02]  /*4b70*/  ISETP.GE.AND P2, PT, R18, R132, PT ;  /* 0x000000841200720c */ /* 0x000fe40003f46270 */
[----:B------:R-:W-:Y:S01]  /*4b80*/  FMNMX.FTZ R20, R135, R20, !PT ;  /* 0x0000001487147209 */ /* 0x000fe20007810000 */
[----:B------:R-:W1:Y:S01]  /*4b90*/  SHFL.BFLY PT, R35, R10, 0x2, 0x1f ;  /* 0x0c401f000a237f89 */ /* 0x000e6200000e0000 */
[----:B------:R-:W-:Y:S02]  /*4ba0*/  ISETP.GE.AND P1, PT, R16, R132, PT ;  /* 0x000000841000720c */ /* 0x000fe40003f26270 */
[----:B------:R-:W-:Y:S02]  /*4bb0*/  FSEL R25, R8, -INF , !P2 ;  /* 0xff80000008197808 */ /* 0x000fe40005000000 */
[----:B------:R-:W-:-:S02]  /*4bc0*/  FMNMX.FTZ R20, R27, R20, !PT ;  /* 0x000000141b147209 */ /* 0x000fc40007810000 */
[----:B------:R-:W-:Y:S02]  /*4bd0*/  ISETP.GE.AND P2, PT, R14, R132, PT ;  /* 0x000000840e00720c */ /* 0x000fe40003f46270 */
[----:B------:R-:W-:Y:S02]  /*4be0*/  FSEL R125, R125, -INF , !P1 ;  /* 0xff8000007d7d7808 */ /* 0x000fe40004800000 */
[----:B------:R-:W-:Y:S02]  /*4bf0*/  FMNMX.FTZ R20, R25, R20, !PT ;  /* 0x0000001419147209 */ /* 0x000fe40007810000 */
[----:B------:R-:W-:Y:S02]  /*4c00*/  ISETP.GE.AND P1, PT, R12, R132, PT ;  /* 0x000000840c00720c */ /* 0x000fe40003f26270 */
[----:B------:R-:W-:Y:S02]  /*4c10*/  FSEL R119, R119, -INF , !P2 ;  /* 0xff80000077777808 */ /* 0x000fe40005000000 */
[----:B------:R-:W-:-:S02]  /*4c20*/  FMNMX.FTZ R20, R125, R20, !PT ;  /* 0x000000147d147209 */ /* 0x000fc40007810000 */
[----:B------:R-:W-:Y:S02]  /*4c30*/  ISETP.GE.AND P2, PT, R94, R132, PT ;  /* 0x000000845e00720c */ /* 0x000fe40003f46270 */
[----:B------:R-:W-:Y:S01]  /*4c40*/  FSEL R117, R117, -INF , !P1 ;  /* 0xff80000075757808 */ /* 0x000fe20004800000 */
[----:B------:R-:W-:Y:S01]  /*4c50*/  LDSM.16.MT88.4 R92, [R140+0x8000] ;  /* 0x008000008c5c783b */ /* 0x000fe20000004200 */
[----:B------:R-:W-:Y:S02]  /*4c60*/  FMNMX.FTZ R20, R119, R20, !PT ;  /* 0x0000001477147209 */ /* 0x000fe40007810000 */
[----:B------:R-:W-:Y:S02]  /*4c70*/  FSEL R115, R115, -INF , !P2 ;  /* 0xff80000073737808 */ /* 0x000fe40005000000 */
[----:B------:R-:W-:Y:S02]  /*4c80*/  FMNMX.FTZ R12, R117, R20, !PT ;  /* 0x00000014750c7209 */ /* 0x000fe40007810000 */
[----:B-1----:R-:W-:-:S02]  /*4c90*/  FMNMX.FTZ R37, R10, R35, !PT ;  /* 0x000000230a257209 */ /* 0x002fc40007810000 */
[----:B------:R-:W-:-:S03]  /*4ca0*/  FMNMX.FTZ R12, R115, R12, !PT ;  /* 0x0000000c730c7209 */ /* 0x000fc60007810000 */
        /* <DEDUP_REMOVED lines=9> */
[--C-:B------:R-:W-:Y:S02]  /*4d40*/  FFMA.FTZ R110, R29, c[0x0][0x23c], -R120.reuse ;  /* 0x00008f001d6e7a23 */ /* 0x100fe40000010878 */
[--C-:B------:R-:W-:Y:S02]  /*4d50*/  FFMA.FTZ R107, R45, c[0x0][0x23c], -R120.reuse ;  /* 0x00008f002d6b7a23 */ /* 0x100fe40000010878 */
[--C-:B------:R-:W-:Y:S01]  /*4d60*/  FFMA.FTZ R106, R33, c[0x0][0x23c], -R120.reuse ;  /* 0x00008f00216a7a23 */ /* 0x100fe20000010878 */
[----:B------:R-:W-:Y:S01]  /*4d70*/  MUFU.EX2 R113, R113 ;  /* 0x0000007100717308 */ /* 0x000fe20000000800 */
[--C-:B------:R-:W-:Y:S02]  /*4d80*/  FFMA.FTZ R104, R7, c[0x0][0x23c], -R120.reuse ;  /* 0x00008f0007687a23 */ /* 0x100fe40000010878 */
[----:B------:R-:W-:-:S02]  /*4d90*/  FFMA.FTZ R29, R5, c[0x0][0x23c], -R120 ;  /* 0x00008f00051d7a23 */ /* 0x000fc40000010878 */
[--C-:B------:R-:W-:Y:S02]  /*4da0*/  FFMA.FTZ R105, R19, c[0x0][0x23c], -R120.reuse ;  /* 0x00008f0013697a23 */ /* 0x100fe40000010878 */
[--C-:B------:R-:W-:Y:S01]  /*4db0*/  FFMA.FTZ R2, R17, c[0x0][0x23c], -R120.reuse ;  /* 0x00008f0011027a23 */ /* 0x100fe20000010878 */
[----:B------:R-:W2:Y:S01]  /*4dc0*/  MUFU.EX2 R110, R110 ;  /* 0x0000006e006e7308 */ /* 0x000ea20000000800 */
[----:B------:R-:W-:Y:S01]  /*4dd0*/  LDSM.16.MT88.4 R16, [R140+0x8800] ;  /* 0x008800008c10783b */ /* 0x000fe20000004200 */
[--C-:B------:R-:W-:Y:S01]  /*4de0*/  FFMA.FTZ R114, R173, c[0x0][0x23c], -R120.reuse ;  /* 0x00008f00ad727a23 */ /* 0x100fe20000010878 */
[----:B-1----:R-:W-:Y:S01]  /*4df0*/  FMNMX.FTZ R3, R35, R8, !PT ;  /* 0x0000000823037209 */ /* 0x002fe20007810000 */
[--C-:B------:R-:W-:Y:S02]  /*4e00*/  FFMA.FTZ R121, R121, c[0x0][0x23c], -R120.reuse ;  /* 0x00008f0079797a23 */ /* 0x100fe40000010878 */
[--C-:B------:R-:W-:Y:S01]  /*4e10*/  FFMA.FTZ R116, R169, c[0x0][0x23c], -R120.reuse ;  /* 0x00008f00a9747a23 */ /* 0x100fe20000010878 */
[C---:B------:R-:W-:Y:S01]  /*4e20*/  FSETP.NEU.FTZ.AND P1, PT, R3.reuse, -INF , PT ;  /* 0xff8000000300780b */ /* 0x040fe20003f3d000 */
[----:B------:R-:W-:Y:S01]  /*4e30*/  FMUL.FTZ R112, R3, c[0x0][0x23c] ;  /* 0x00008f0003707a20 */ /* 0x000fe20000410000 */
[----:B------:R-:W-:Y:S01]  /*4e40*/  MUFU.EX2 R107, R107 ;  /* 0x0000006b006b7308 */ /* 0x000fe20000000800 */
[----:B------:R-:W-:-:S02]  /*4e50*/  FFMA.FTZ R123, R123, c[0x0][0x23c], -R120 ;  /* 0x00008f007b7b7a23 */ /* 0x000fc40000010878 */
[----:B------:R-:W-:Y:S01]  /*4e60*/  FFMA.FTZ R169, R127, c[0x0][0x23c], -R120 ;  /* 0x00008f007fa97a23 */ /* 0x000fe20000010878 */
[----:B------:R-:W-:Y:S02]  /*4e70*/  FSEL R112, R112, RZ, P1 ;  /* 0x000000ff70707208 */ /* 0x000fe40000800000 */
[----:B------:R-:W-:Y:S02]  /*4e80*/  LEA R168, P1, R102, c[0x0][0x168], 0x1 ;  /* 0x00005a0066a87a11 */ /* 0x000fe400078208ff */
[----:B------:R-:W1:Y:S01]  /*4e90*/  MUFU.EX2 R106, R106 ;  /* 0x0000006a006a7308 */ /* 0x000e620000000800 */
[--C-:B------:R-:W-:Y:S01]  /*4ea0*/  FFMA.FTZ R111, R6, c[0x0][0x23c], -R112.reuse ;  /* 0x00008f00066f7a23 */ /* 0x100fe20000010870 */
[----:B--2---:R-:W-:Y:S01]  /*4eb0*/  F2FP.BF16.PACK_AB R64, R110, R113 ;  /* 0x000000716e40723e */ /* 0x004fe200000010ff */
[--C-:B------:R-:W-:Y:S01]  /*4ec0*/  FFMA.FTZ R108, R23, c[0x0][0x23c], -R112.reuse ;  /* 0x00008f00176c7a23 */ /* 0x100fe20000010870 */
[----:B------:R-:W2:Y:S01]  /*4ed0*/  LDSM.16.MT88.4 R4, [R136+0xa000] ;  /* 0x00a000008804783b */ /* 0x000ea20000004200 */
[--C-:B------:R-:W-:Y:S01]  /*4ee0*/  FFMA.FTZ R109, R47, c[0x0][0x23c], -R112.reuse ;  /* 0x00008f002f6d7a23 */ /* 0x100fe20000010870 */
[----:B------:R-:W-:Y:S01]  /*4ef0*/  LEA.HI.X R166, R102, c[0x0][0x16c], R103, 0x1, P1 ;  /* 0x00005b0066a67a11 */ /* 0x000fe200008f0c67 */
[--C-:B------:R-:W-:Y:S01]  /*4f00*/  FFMA.FTZ R34, R21, c[0x0][0x23c], -R112.reuse ;  /* 0x00008f0015227a23 */ /* 0x100fe20000010870 */
[----:B------:R-:W-:Y:S01]  /*4f10*/  MUFU.EX2 R111, R111 ;  /* 0x0000006f006f7308 */ /* 0x000fe20000000800 */
[--C-:B------:R-:W-:Y:S01]  /*4f20*/  FFMA.FTZ R35, R15, c[0x0][0x23c], -R112.reuse ;  /* 0x00008f000f237a23 */ /* 0x100fe20000010870 */
[----:B------:R-:W-:Y:S01]  /*4f30*/  LDSM.16.MT88.4 R20, [R136+0x8800] ;  /* 0x008800008814783b */ /* 0x000fe20000004200 */
[----:B------:R-:W-:-:S02]  /*4f40*/  FFMA.FTZ R32, R13, c[0x0][0x23c], -R112 ;  /* 0x00008f000d207a23 */ /* 0x000fc40000010870 */
[--C-:B------:R-:W-:Y:S01]  /*4f50*/  FFMA.FTZ R33, R11, c[0x0][0x23c], -R112.reuse ;  /* 0x00008f000b217a23 */ /* 0x100fe20000010870 */
[----:B------:R-:W3:Y:S01]  /*4f60*/  LDSM.16.MT88.4 R12, [R138+0x8800] ;  /* 0x008800008a0c783b */ /* 0x000ee20000004200 */
[--C-:B------:R-:W-:Y:S01]  /*4f70*/  FFMA.FTZ R0, R9, c[0x0][0x23c], -R112.reuse ;  /* 0x00008f0009007a23 */ /* 0x100fe20000010870 */
[----:B------:R-:W4:Y:S01]  /*4f80*/  MUFU.EX2 R108, R108 ;  /* 0x0000006c006c7308 */ /* 0x000f220000000800 */
[----:B-1----:R-:W-:Y:S01]  /*4f90*/  F2FP.BF16.PACK_AB R66, R106, R107 ;  /* 0x0000006b6a42723e */ /* 0x002fe200000010ff */
[----:B------:R-:W1:Y:S01]  /*4fa0*/  LDSM.16.MT88.4 R8, [R137+0x8800] ;  /* 0x008800008908783b */ /* 0x000e620000004200 */
[--C-:B------:R-:W-:Y:S02]  /*4fb0*/  FFMA.FTZ R122, R135, c[0x0][0x23c], -R112.reuse ;  /* 0x00008f00877a7a23 */ /* 0x100fe40000010870 */
[--C-:B------:R-:W-:Y:S02]  /*4fc0*/  FFMA.FTZ R165, R165, c[0x0][0x23c], -R112.reuse ;  /* 0x00008f00a5a57a23 */ /* 0x100fe40000010870 */
[--C-:B------:R-:W-:Y:S01]  /*4fd0*/  FFMA.FTZ R135, R27, c[0x0][0x23c], -R112.reuse ;  /* 0x00008f001b877a23 */ /* 0x100fe20000010870 */
[----:B------:R-:W-:Y:S01]  /*4fe0*/  MUFU.EX2 R109, R109 ;  /* 0x0000006d006d7308 */ /* 0x000fe20000000800 */
[----:B------:R-:W-:-:S02]  /*4ff0*/  FFMA.FTZ R118, R25, c[0x0][0x23c], -R112 ;  /* 0x00008f0019767a23 */ /* 0x000fc40000010870 */
[----:B------:R-:W-:Y:S01]  /*5000*/  LDSM.16.MT88.4 R24, [R138+0x9000] ;  /* 0x009000008a18783b */ /* 0x000fe20000004200 */
[----:B------:R-:W-:Y:S02]  /*5010*/  FFMA.FTZ R117, R117, c[0x0][0x23c], -R112 ;  /* 0x00008f0075757a23 */ /* 0x000fe40000010870 */
[----:B------:R-:W-:Y:S02]  /*5020*/  FADD.FTZ R110, R113, R110 ;  /* 0x0000006e716e7221 */ /* 0x000fe40000010000 */
[----:B------:R-:W5:Y:S01]  /*5030*/  MUFU.EX2 R34, R34 ;  /* 0x0000002200227308 */ /* 0x000f620000000800 */
[----:B----4-:R-:W-:Y:S01]  /*5040*/  F2FP.BF16.PACK_AB R65, R108, R111 ;  /* 0x0000006f6c41723e */ /* 0x010fe200000010ff */
[----:B------:R-:W-:Y:S02]  /*5050*/  FADD.FTZ R108, R111, R108 ;  /* 0x0000006c6f6c7221 */ /* 0x000fe40000010000 */
[----:B------:R-:W-:-:S04]  /*5060*/  FADD.FTZ R107, R107, R110 ;  /* 0x0000006e6b6b7221 */ /* 0x000fc80000010000 */
[----:B------:R-:W-:Y:S01]  /*5070*/  MUFU.EX2 R105, R105 ;  /* 0x0000006900697308 */ /* 0x000fe20000000800 */
[----:B------:R-:W-:Y:S01]  /*5080*/  FADD.FTZ R106, R106, R107 ;  /* 0x0000006b6a6a7221 */ /* 0x000fe20000010000 */
[----:B-----5:R-:W-:-:S06]  /*5090*/  F2FP.BF16.PACK_AB R67, R34, R109 ;  /* 0x0000006d2243723e */ /* 0x020fcc00000010ff */
[----:B------:R-:W4:Y:S01]  /*50a0*/  MUFU.EX2 R104, R104 ;  /* 0x0000006800687308 */ /* 0x000f220000000800 */
[----:B------:R-:W-:-:S04]  /*50b0*/  FADD.FTZ R109, R109, R108 ;  /* 0x0000006c6d6d7221 */ /* 0x000fc80000010000 */
        /* <DEDUP_REMOVED lines=34> */
[----:B------:R-:W-:Y:S01]  /*52e0*/  MUFU.EX2 R117, R117 ;  /* 0x0000007500757308 */ /* 0x000fe20000000800 */
[----:B------:R-:W-:-:S02]  /*52f0*/  FADD.FTZ R105, R105, R106 ;  /* 0x0000006a69697221 */ /* 0x000fc40000010000 */
[----:B------:R-:W-:Y:S02]  /*5300*/  FADD.FTZ R35, R35, R34 ;  /* 0x0000002223237221 */ /* 0x000fe40000010000 */
[----:B------:R-:W-:Y:S01]  /*5310*/  F2FP.BF16.PACK_AB R6, R2, R29 ;  /* 0x0000001d0206723e */ /* 0x000fe200000010ff */
[----:B------:R-:W-:Y:S01]  /*5320*/  FADD.FTZ R104, R104, R105 ;  /* 0x0000006968687221 */ /* 0x000fe20000010000 */
[----:B-1----:R-:W-:Y:S01]  /*5330*/  F2FP.BF16.PACK_AB R7, R0, R33 ;  /* 0x000000210007723e */ /* 0x002fe200000010ff */
[----:B------:R-:W-:-:S04]  /*5340*/  FADD.FTZ R32, R32, R35 ;  /* 0x0000002320207221 */ /* 0x000fc80000010000 */
[----:B------:R-:W-:Y:S02]  /*5350*/  FADD.FTZ R33, R33, R32 ;  /* 0x0000002021217221 */ /* 0x000fe40000010000 */
[----:B---3--:R-:W-:Y:S02]  /*5360*/  HMMA.16816.F32.BF16 R88, R4, R12, R88 ;  /* 0x0000000c0458723c */ /* 0x008fe40000041858 */
        /* <DEDUP_REMOVED lines=13> */
[C---:B--2---:R-:W-:Y:S08]  /*5440*/  HMMA.16816.F32.BF16 R52, R4.reuse, R8, R52 ;  /* 0x000000080434723c */ /* 0x044ff00000041834 */
[C---:B------:R-:W-:Y:S01]  /*5450*/  HMMA.16816.F32.BF16 R56, R4.reuse, R10, R56 ;  /* 0x0000000a0438723c */ /* 0x040fe20000041838 */
[----:B------:R-:W2:Y:S07]  /*5460*/  LDSM.16.MT88.4 R8, [R140+0x9000] ;  /* 0x009000008c08783b */ /* 0x000eae0000004200 */
[C---:B------:R-:W-:Y:S01]  /*5470*/  HMMA.16816.F32.BF16 R68, R4.reuse, R22, R68 ;  /* 0x000000160444723c */ /* 0x040fe20000041844 */
[----:B------:R-:W4:Y:S07]  /*5480*/  LDSM.16.MT88.4 R20, [R137+0x9000] ;  /* 0x009000008914783b */ /* 0x000f2e0000004200 */
[C---:B---3--:R-:W-:Y:S08]  /*5490*/  HMMA.16816.F32.BF16 R36, R4.reuse, R16, R36 ;  /* 0x000000100424723c */ /* 0x048ff00000041824 */
        /* <DEDUP_REMOVED lines=150> */
.L_x_5515:
[----:B------:R-:W-:-:S05]  /*5e00*/  IMAD.MOV.U32 R0, RZ, RZ, c[0x0][0x1a0] ;  /* 0x00006800ff007624 */ /* 0x000fca00078e00ff */
[----:B------:R-:W-:-:S04]  /*5e10*/  LEA R0, -R0, RZ, 0x6 ;  /* 0x000000ff00007211 */ /* 0x000fc800078e31ff */
[----:B------:R-:W-:Y:S02]  /*5e20*/  SHF.R.S32.HI R9, RZ, 0x1f, R0 ;  /* 0x0000001fff097819 */ /* 0x000fe40000011400 */
.L_x_5516:
        /* <DEDUP_REMOVED lines=9> */
[C---:B------:R-:W-:Y:S01]  /*5ec0*/  @!P2 LEA R8, P5, R2.reuse, R170, 0x1 ;  /* 0x000000aa0208a211 */ /* 0x040fe200078a08ff */
[----:B------:R-:W-:Y:S01]  /*5ed0*/  @!P1 IMAD.X R4, R9, 0x1, R28, P4 ;  /* 0x0000000109049824 */ /* 0x000fe200020e061c */
[C---:B------:R-:W-:Y:S01]  /*5ee0*/  @!P1 LEA R10, P4, R11.reuse, c[0x0][0x170], 0x1 ;  /* 0x00005c000b0a9a11 */ /* 0x040fe200078808ff */
[----:B------:R-:W-:Y:S01]  /*5ef0*/  @!PT LDS RZ, [RZ] ;  /* 0x00000000fffff984 */ /* 0x000fe20000000800 */
[----:B------:R-:W-:Y:S01]  /*5f00*/  @!PT LDS RZ, [RZ] ;  /* 0x00000000fffff984 */ /* 0x000fe20000000800 */
[----:B------:R-:W-:Y:S01]  /*5f10*/  @!PT LDS RZ, [RZ] ;  /* 0x00000000fffff984 */ /* 0x000fe20000000800 */
[----:B------:R1:W-:Y:S01]  /*5f20*/  @!P2 LDGSTS.E.BYPASS.LTC128B.128 [R156+0x8000], [R134.64] ;  /* 0x08000000869cafae */ /* 0x0003e2000b901d48 */
[----:B------:R-:W-:Y:S02]  /*5f30*/  @!P2 LEA.HI.X R9, R2, R171, R5, 0x1, P5 ;  /* 0x000000ab0209a211 */ /* 0x000fe400028f0c05 */
[----:B------:R-:W-:Y:S01]  /*5f40*/  @!P1 LEA.HI.X R11, R11, c[0x0][0x174], R4, 0x1, P4 ;  /* 0x00005d000b0b9a11 */ /* 0x000fe200020f0c04 */
[----:B------:R-:W-:Y:S01]  /*5f50*/  @!P1 IMAD.X R4, R5, 0x1, R28, P3 ;  /* 0x0000000105049824 */ /* 0x000fe200018e061c */
[----:B------:R-:W-:Y:S01]  /*5f60*/  IADD3 R0, P3, R161, R2, RZ ;  /* 0x00000002a1007210 */ /* 0x000fe20007f7e0ff */
[----:B------:R-:W-:Y:S01]  /*5f70*/  @P1 STS.128 [R156+0xa000], RZ ;  /* 0x00a000ff9c001388 */ /* 0x000fe20000000c00 */
[----:B------:R-:W-:-:S02]  /*5f80*/  @!P1 LEA R12, P4, R7, c[0x0][0x170], 0x1 ;  /* 0x00005c00070c9a11 */ /* 0x000fc400078808ff */
[----:B------:R-:W-:Y:S01]  /*5f90*/  @!P2 LEA R16, P6, R0, R170, 0x1 ;  /* 0x000000aa0010a211 */ /* 0x000fe200078c08ff */
[----:B------:R-:W-:Y:S01]  /*5fa0*/  IMAD.X R5, R160, 0x1, R5, P3 ;  /* 0x00000001a0057824 */ /* 0x000fe200018e0605 */
[----:B------:R-:W-:Y:S01]  /*5fb0*/  @!P1 LEA.HI.X R13, R7, c[0x0][0x174], R4, 0x1, P4 ;  /* 0x00005d00070d9a11 */ /* 0x000fe200020f0c04 */
[----:B------:R-:W-:Y:S01]  /*5fc0*/  @!PT LDS RZ, [RZ] ;  /* 0x00000000fffff984 */ /* 0x000fe20000000800 */
[----:B------:R-:W-:Y:S01]  /*5fd0*/  @!PT LDS RZ, [RZ] ;  /* 0x00000000fffff984 */ /* 0x000fe20000000800 */
[----:B------:R-:W-:Y:S01]  /*5fe0*/  @!PT LDS RZ, [RZ] ;  /* 0x00000000fffff984 */ /* 0x000fe20000000800 */
[----:B------:R2:W-:Y:S01]  /*5ff0*/  @!P1 LDGSTS.E.BYPASS.LTC128B.128 [R156+0xa000], [R10.64+0x80] ;  /* 0x0a0000800a9c9fae */ /* 0x0005e2000b901d48 */
[----:B------:R-:W-:Y:S02]  /*6000*/  IADD3 R7, P4, R161, R0, RZ ;  /* 0x00000000a1077210 */ /* 0x000fe40007f9e0ff */
[CC--:B------:R-:W-:Y:S01]  /*6010*/  @!P1 IADD3 R2, P5, R0.reuse, R30.reuse, RZ ;  /* 0x0000001e00029210 */ /* 0x0c0fe20007fbe0ff */
[----:B------:R-:W-:Y:S01]  /*6020*/  @P2 STS.128 [R156+0x8800], RZ ;  /* 0x008800ff9c002388 */ /* 0x000fe20000000c00 */
[----:B------:R-:W-:Y:S02]  /*6030*/  @!P1 IADD3 R30, P3, R7, R30, RZ ;  /* 0x0000001e071e9210 */ /* 0x000fe40007f7e0ff */
[-CC-:B------:R-:W-:Y:S01]  /*6040*/  @!P2 LEA.HI.X R17, R0, R171.reuse, R5.reuse, 0x1, P6 ;  /* 0x000000ab0011a211 */ /* 0x180fe200030f0c05 */
[--C-:B------:R-:W-:Y:S01]  /*6050*/  @!P1 IMAD.X R15, R5, 0x1, R28.reuse, P5 ;  /* 0x00000001050f9824 */ /* 0x100fe200028e061c */
[----:B------:R-:W-:Y:S01]  /*6060*/  @!P1 LEA R14, P5, R2, c[0x0][0x170], 0x1 ;  /* 0x00005c00020e9a11 */ /* 0x000fe200078a08ff */
[----:B------:R-:W-:Y:S01]  /*6070*/  IMAD.X R0, R160, 0x1, R5, P4 ;  /* 0x00000001a0007824 */ /* 0x000fe200020e0605 */
[C---:B------:R-:W-:Y:S01]  /*6080*/  @!P2 LEA R6, P4, R7.reuse, R170, 0x1 ;  /* 0x000000aa0706a211 */ /* 0x040fe200078808ff */
[----:B------:R-:W-:Y:S01]  /*6090*/  @!PT LDS RZ, [RZ] ;  /* 0x00000000fffff984 */ /* 0x000fe20000000800 */
[----:B------:R-:W-:Y:S01]  /*60a0*/  @!PT LDS RZ, [RZ] ;  /* 0x00000000fffff984 */ /* 0x000fe20000000800 */
[----:B------:R-:W-:Y:S01]  /*60b0*/  @!PT LDS RZ, [RZ] ;  /* 0x00000000fffff984 */ /* 0x000fe20000000800 */
[----:B------:R2:W-:Y:S01]  /*60c0*/  @!P2 LDGSTS.E.BYPASS.LTC128B.128 [R156+0x8800], [R8.64] ;  /* 0x08800000089cafae */ /* 0x0005e2000b901d48 */
[----:B------:R-:W-:Y:S01]  /*60d0*/  @!P1 LEA.HI.X R15, R2, c[0x0][0x174], R15, 0x1, P5 ;  /* 0x00005d00020f9a11 */ /* 0x000fe200028f0c0f */
[----:B------:R-:W-:Y:S01]  /*60e0*/  @!P1 IMAD.X R5, R0, 0x1, R28, P3 ;  /* 0x0000000100059824 */ /* 0x000fe200018e061c */
[C---:B------:R-:W-:Y:S01]  /*60f0*/  @!P1 LEA R4, P3, R30.reuse, c[0x0][0x170], 0x1 ;  /* 0x00005c001e049a11 */ /* 0x040fe200078608ff */
[----:B------:R-:W-:Y:S01]  /*6100*/  @P1 STS.128 [R156+0xa800], RZ ;  /* 0x00a800ff9c001388 */ /* 0x000fe20000000c00 */
[----:B------:R-:W-:Y:S01]  /*6110*/  @!P2 LEA.HI.X R7, R7, R171, R0, 0x1, P4 ;  /* 0x000000ab0707a211 */ /* 0x000fe200020f0c00 */
[----:B------:R-:W-:Y:S01]  /*6120*/  IMAD.MOV.U32 R170, RZ, RZ, R134 ;  /* 0x000000ffffaa7224 */ /* 0x000fe200078e0086 */
[----:B------:R-:W-:Y:S01]  /*6130*/  @!P1 LEA.HI.X R5, R30, c[0x0][0x174], R5, 0x1, P3 ;  /* 0x00005d001e059a11 */ /* 0x000fe200018f0c05 */
[----:B------:R-:W-:Y:S01]  /*6140*/  @!PT LDS RZ, [RZ] ;  /* 0x00000000fffff984 */ /* 0x000fe20000000800 */
[----:B------:R-:W-:Y:S01]  /*6150*/  @!PT LDS RZ, [RZ] ;  /* 0x00000000fffff984 */ /* 0x000fe20000000800 */
[----:B------:R-:W-:Y:S01]  /*6160*/  @!PT LDS RZ, [RZ] ;  /* 0x00000000fffff984 */ /* 0x000fe20000000800 */
[----:B------:R3:W-:Y:S01]  /*6170*/  @!P1 LDGSTS.E.BYPASS.LTC128B.128 [R156+0xa800], [R12.64+0x80] ;  /* 0x0a8000800c9c9fae */ /* 0x0007e2000b901d48 */
[----:B------:R-:W-:Y:S01]  /*6180*/  ISETP.GE.AND P3, PT, R101, 0x3, PT ;  /* 0x000000036500780c */ /* 0x000fe20003f66270 */
[----:B------:R-:W-:-:S02]  /*6190*/  IMAD.MOV.U32 R171, RZ, RZ, R135 ;  /* 0x000000ffffab7224 */ /* 0x000fc400078e0087 */
        /* <DEDUP_REMOVED lines=21> */
[----:B--2---:R-:W3:Y:S04]  /*62f0*/  LDSM.16.M88.4 R8, [R146+0x4000] ;  /* 0x004000009208783b */ /* 0x004ee80000000200 */
[----:B------:R-:W5:Y:S04]  /*6300*/  LDSM.16.M88.4 R112, [R146+0x4800] ;  /* 0x004800009270783b */ /* 0x000f680000000200 */
[----:B------:R-:W2:Y:S04]  /*6310*/  LDSM.16.M88.4 R104, [R146+0x5000] ;  /* 0x005000009268783b */ /* 0x000ea80000000200 */
[----:B------:R-:W1:Y:S04]  /*6320*/  LDSM.16.M88.4 R24, [R146+0x5800] ;  /* 0x005800009218783b */ /* 0x000e680000000200 */
[----:B------:R-:W-:Y:S04]  /*6330*/  LDSM.16.M88.4 R20, [R145] ;  /* 0x000000009114783b */ /* 0x000fe80000000200 */
[----:B------:R-:W1:Y:S04]  /*6340*/  LDSM.16.M88.4 R120, [R144] ;  /* 0x000000009078783b */ /* 0x000e680000000200 */
[----:B------:R-:W1:Y:S04]  /*6350*/  LDSM.16.M88.4 R116, [R144+0x800] ;  /* 0x000800009074783b */ /* 0x000e680000000200 */
[----:B----4-:R-:W4:Y:S04]  /*6360*/  LDSM.16.M88.4 R16, [R144+0x1000] ;  /* 0x001000009010783b */ /* 0x010f280000000200 */
[----:B------:R-:W-:Y:S04]  /*6370*/  LDSM.16.M88.4 R124, [R143+0x2000] ;  /* 0x002000008f7c783b */ /* 0x000fe80000000200 */
[----:B------:R-:W-:Y:S01]  /*6380*/  LDSM.16.M88.4 R128, [R139+0x6800] ;  /* 0x006800008b80783b */ /* 0x000fe20000000200 */
[C---:B---3--:R-:W-:Y:S03]  /*6390*/  HMMA.16816.F32.BF16 R12, R28.reuse, R8, RZ ;  /* 0x000000081c0c723c */ /* 0x048fe600000418ff */
[----:B------:R-:W0:Y:S05]  /*63a0*/  LDGDEPBAR ;  /* 0x00000000000079af */ /* 0x000e2a0000000000 */
[C---:B-----5:R-:W-:Y:S08]  /*63b0*/  HMMA.16816.F32.BF16 R4, R28.reuse, R112, RZ ;  /* 0x000000701c04723c */ /* 0x060ff000000418ff */
[C---:B--2---:R-:W-:Y:S08]  /*63c0*/  HMMA.16816.F32.BF16 R108, R28.reuse, R104, RZ ;  /* 0x000000681c6c723c */ /* 0x044ff000000418ff */
        /* <DEDUP_REMOVED lines=14> */
[----:B------:R-:W2:Y:S07]  /*64b0*/  LDSM.16.M88.4 R16, [R143] ;  /* 0x000000008f10783b */ /* 0x000eae0000000200 */
[C---:B-1----:R-:W-:Y:S08]  /*64c0*/  HMMA.16816.F32.BF16 R32, R20.reuse, R24, R32 ;  /* 0x000000181420723c */ /* 0x042ff00000041820 */
[----:B------:R-:W-:Y:S01]  /*64d0*/  HMMA.16816.F32.BF16 R28, R20, R26, R28 ;  /* 0x0000001a141c723c */ /* 0x000fe2000004181c */
[----:B------:R-:W1:Y:S04]  /*64e0*/  LDSM.16.M88.4 R20, [R139+0x5000] ;  /* 0x005000008b14783b */ /* 0x000e680000000200 */
[----:B------:R-:W3:Y:S03]  /*64f0*/  LDSM.16.M88.4 R24, [R139+0x5800] ;  /* 0x005800008b18783b */ /* 0x000ee60000000200 */
[C---:B--2---:R-:W-:Y:S08]  /*6500*/  HMMA.16816.F32.BF16 R12, R16.reuse, R120, R12 ;  /* 0x00000078100c723c */ /* 0x044ff0000004180c */
[C---:B------:R-:W-:Y:S01]  /*6510*/  HMMA.16816.F32.BF16 R8, R16.reuse, R122, R8 ;  /* 0x0000007a1008723c */ /* 0x040fe20000041808 */
[----:B------:R-:W-:Y:S07]  /*6520*/  LDSM.16.M88.4 R120, [R141] ;  /* 0x000000008d78783b */ /* 0x000fee0000000200 */
[C---:B------:R-:W-:Y:S08]  /*6530*/  HMMA.16816.F32.BF16 R4, R16.reuse, R116, R4 ;  /* 0x000000741004723c */ /* 0x040ff00000041804 */
[C---:B------:R-:W-:Y:S01]  /*6540*/  HMMA.16816.F32.BF16 R112, R16.reuse, R118, R112 ;  /* 0x000000761070723c */ /* 0x040fe20000041870 */
[----:B------:R-:W-:Y:S07]  /*6550*/  LDSM.16.M88.4 R116, [R141+0x800] ;  /* 0x000800008d74783b */ /* 0x000fee0000000200 */
[C---:B-1----:R-:W-:Y:S08]  /*6560*/  HMMA.16816.F32.BF16 R108, R16.reuse, R20, R108 ;  /* 0x00000014106c723c */ /* 0x042ff0000004186c */
[C---:B------:R-:W-:Y:S01]  /*6570*/  HMMA.16816.F32.BF16 R104, R16.reuse, R22, R104 ;  /* 0x000000161068723c */ /* 0x040fe20000041868 */
[----:B------:R-:W1:Y:S07]  /*6580*/  LDSM.16.M88.4 R20, [R142] ;  /* 0x000000008e14783b */ /* 0x000e6e0000000200 */
[C---:B---3--:R-:W-:Y:S08]  /*6590*/  HMMA.16816.F32.BF16 R32, R16.reuse, R24, R32 ;  /* 0x000000181020723c */ /* 0x048ff00000041820 */
        /* <DEDUP_REMOVED lines=11> */
[----:B------:R-:W1:Y:S07]  /*6650*/  LDSM.16.M88.4 R16, [R147+0x2000] ;  /* 0x002000009310783b */ /* 0x000e6e0000000200 */
[C---:B---3--:R-:W-:Y:S08]  /*6660*/  HMMA.16816.F32.BF16 R32, R20.reuse, R24, R32 ;  /* 0x000000181420723c */ /* 0x048ff00000041820 */
[----:B------:R-:W-:Y:S01]  /*6670*/  HMMA.16816.F32.BF16 R28, R20, R26, R28 ;  /* 0x0000001a141c723c */ /* 0x000fe2000004181c */
[----:B------:R-:W2:Y:S04]  /*6680*/  LDSM.16.M88.4 R24, [R146+0x6800] ;  /* 0x006800009218783b */ /* 0x000ea80000000200 */
[----:B------:R-:W3:Y:S03]  /*6690*/  LDSM.16.M88.4 R20, [R146+0x7000] ;  /* 0x007000009214783b */ /* 0x000ee60000000200 */
        /* <DEDUP_REMOVED lines=8> */
[----:B------:R-:W1:Y:S07]  /*6720*/  LDSM.16.M88.4 R20, [R145+0x2000] ;  /* 0x002000009114783b */ /* 0x000e6e0000000200 */
[C---:B------:R-:W-:Y:S08]  /*6730*/  HMMA.16816.F32.BF16 R32, R16.reuse, R116, R32 ;  /* 0x000000741020723c */ /* 0x040ff00000041820 */
[----:B------:R-:W-:Y:S01]  /*6740*/  HMMA.16816.F32.BF16 R28, R16, R118, R28 ;  /* 0x00000076101c723c */ /* 0x000fe2000004181c */
[----:B------:R-:W2:Y:S04]  /*6750*/  LDSM.16.M88.4 R16, [R144+0x2800] ;  /* 0x002800009010783b */ /* 0x000ea80000000200 */
[----:B------:R-:W3:Y:S03]  /*6760*/  LDSM.16.M88.4 R116, [R144+0x3000] ;  /* 0x003000009074783b */ /* 0x000ee60000000200 */
        /* <DEDUP_REMOVED lines=8> */
[----:B------:R-:W-:Y:S07]  /*67f0*/  LDSM.16.M88.4 R116, [R139+0x7800] ;  /* 0x007800008b74783b */ /* 0x000fee0000000200 */
[----:B------:R-:W-:Y:S08]  /*6800*/  HMMA.16816.F32.BF16 R4, R124, R128, R4 ;  /* 0x000000807c04723c */ /* 0x000ff00000041804 */
[C---:B-1----:R-:W-:Y:S08]  /*6810*/  HMMA.16816.F32.BF16 R32, R20.reuse, R24, R32 ;  /* 0x000000181420723c */ /* 0x042ff00000041820 */
[----:B------:R-:W-:Y:S01]  /*6820*/  HMMA.16816.F32.BF16 R28, R20, R26, R28 ;  /* 0x0000001a141c723c */ /* 0x000fe2000004181c */
[----:B------:R-:W-:Y:S04]  /*6830*/  LDSM.16.M88.4 R24, [R142+0x2000] ;  /* 0x002000008e18783b */ /* 0x000fe80000000200 */
[----:B------:R-:W1:Y:S03]  /*6840*/  LDSM.16.M88.4 R20, [R141+0x2000] ;  /* 0x002000008d14783b */ /* 0x000e660000000200 */
[C---:B--2---:R-:W-:Y:S08]  /*6850*/  HMMA.16816.F32.BF16 R12, R124.reuse, R16, R12 ;  /* 0x000000107c0c723c */ /* 0x044ff0000004180c */
[C---:B------:R-:W-:Y:S01]  /*6860*/  HMMA.16816.F32.BF16 R8, R124.reuse, R18, R8 ;  /* 0x000000127c08723c */ /* 0x040fe20000041808 */
[----:B------:R-:W2:Y:S07]  /*6870*/  LDSM.16.M88.4 R16, [R141+0x2800] ;  /* 0x002800008d10783b */ /* 0x000eae0000000200 */
[C---:B------:R-:W-:Y:S08]  /*6880*/  HMMA.16816.F32.BF16 R112, R124.reuse, R130, R112 ;  /* 0x000000827c70723c */ /* 0x040ff00000041870 */
[C---:B------:R-:W-:Y:S08]  /*6890*/  HMMA.16816.F32.BF16 R104, R124.reuse, R122, R104 ;  /* 0x0000007a7c68723c */ /* 0x040ff00000041868 */
[----:B------:R-:W-:Y:S08]  /*68a0*/  HMMA.16816.F32.BF16 R108, R124, R120, R108 ;  /* 0x000000787c6c723c */ /* 0x000ff0000004186c */
[C---:B-1----:R-:W-:Y:S08]  /*68b0*/  HMMA.16816.F32.BF16 R8, R24.reuse, R22, R8 ;  /* 0x000000161808723c */ /* 0x042ff00000041808 */
[C---:B------:R-:W-:Y:S08]  /*68c0*/  HMMA.16816.F32.BF16 R12, R24.reuse, R20, R12 ;  /* 0x00000014180c723c */ /* 0x040ff0000004180c */
[C---:B--2---:R-:W-:Y:S08]  /*68d0*/  HMMA.16816.F32.BF16 R4, R24.reuse, R16, R4 ;  /* 0x000000101804723c */ /* 0x044ff00000041804 */
[----:B------:R-:W-:Y:S01]  /*68e0*/  HMMA.16816.F32.BF16 R112, R24, R18, R112 ;  /* 0x000000121870723c */ /* 0x000fe20000041870 */
[----:B------:R-:W1:Y:S01]  /*68f0*/  LDSM.16.M88.4 R16, [R141+0x3000] ;  /* 0x003000008d10783b */ /* 0x000e620000000200 */
        /* <DEDUP_REMOVED lines=8> */
[----:B------:R-:W-:-:S02]  /*6980*/  FMUL.FTZ R21, R15, c[0x0][0x2ec] ;  /* 0x0000bb000f157a20 */ /* 0x000fc40000410000 */
[----:B------:R-:W-:Y:S01]  /*6990*/  FMUL.FTZ R4, R4, c[0x0][0x2ec] ;  /* 0x0000bb0004047a20 */ /* 0x000fe20000410000 */
[----:B------:R-:W-:Y:S01]  /*69a0*/  HMMA.16816.F32.BF16 R28, R124, R118, R28 ;  /* 0x000000767c1c723c */ /* 0x000fe2000004181c */
[----:B------:R-:W-:Y:S01]  /*69b0*/  FMUL.FTZ R14, R11, c[0x0][0x2ec] ;  /* 0x0000bb000b0e7a20 */ /* 0x000fe20000410000 */
[----:B------:R-:W-:Y:S01]  /*69c0*/  MUFU.TANH R15, R8 ;  /* 0x00000008000f7308 */ /* 0x000fe20000002400 */
[----:B------:R-:W-:Y:S02]  /*69d0*/  FMUL.FTZ R7, R7, c[0x0][0x2ec] ;  /* 0x0000bb0007077a20 */ /* 0x000fe40000410000 */
[----:B------:R-:W-:Y:S02]  /*69e0*/  FMUL.FTZ R5, R5, c[0x0][0x2ec] ;  /* 0x0000bb0005057a20 */ /* 0x000fe40000410000 */
[----:B------:R-:W-:Y:S02]  /*69f0*/  FMUL.FTZ R6, R6, c[0x0][0x2ec] ;  /* 0x0000bb0006067a20 */ /* 0x000fe40000410000 */
[----:B------:R-:W-:Y:S01]  /*6a00*/  FMUL.FTZ R117, R115, c[0x0][0x2ec] ;  /* 0x0000bb0073757a20 */ /* 0x000fe20000410000 */
[----:B------:R2:W-:Y:S08]  /*6a10*/  MUFU.TANH R122, R4 ;  /* 0x00000004007a7308 */ /* 0x0005f00000002400 */
[----:B------:R3:W-:Y:S01]  /*6a20*/  MUFU.TANH R13, R10 ;  /* 0x0000000a000d7308 */ /* 0x0007e20000002400 */
[C---:B-1----:R-:W-:Y:S01]  /*6a30*/  HMMA.16816.F32.BF16 R108, R24.reuse, R16, R108 ;  /* 0x00000010186c723c */ /* 0x042fe2000004186c */
[----:B--2---:R-:W1:Y:S06]  /*6a40*/  S2R R4, SR_TID.X ;  /* 0x0000000000047919 */ /* 0x004e6c0000002100 */
[----:B------:R-:W-:Y:S01]  /*6a50*/  MUFU.TANH R20, R20 ;  /* 0x0000001400147308 */ /* 0x000fe20000002400 */
[----:B------:R-:W-:Y:S01]  /*6a60*/  FMUL.FTZ R16, R113, c[0x0][0x2ec] ;  /* 0x0000bb0071107a20 */ /* 0x000fe20000410000 */
[----:B------:R-:W-:Y:S01]  /*6a70*/  HMMA.16816.F32.BF16 R104, R24, R18, R104 ;  /* 0x000000121868723c */ /* 0x000fe20000041868 */
[----:B---3--:R-:W2:Y:S05]  /*6a80*/  LDSM.16.M88.4 R8, [R141+0x3800] ;  /* 0x003800008d08783b */ /* 0x008eaa0000000200 */
[----:B------:R-:W3:Y:S01]  /*6a90*/  MUFU.TANH R21, R21 ;  /* 0x0000001500157308 */ /* 0x000ee20000002400 */
[----:B------:R-:W-:-:S04]  /*6aa0*/  DEPBAR.LE SB0, 0x0 ;  /* 0x000080000000791a */ /* 0x000fc80000000000 */
[----:B------:R-:W-:Y:S02]  /*6ab0*/  FMUL.FTZ R19, R112, c[0x0][0x2ec] ;  /* 0x0000bb0070137a20 */ /* 0x000fe40000410000 */
[----:B------:R-:W-:Y:S01]  /*6ac0*/  FMUL.FTZ R18, R114, c[0x0][0x2ec] ;  /* 0x0000bb0072127a20 */ /* 0x000fe20000410000 */
[----:B------:R4:W-:Y:S01]  /*6ad0*/  MUFU.TANH R22, R7 ;  /* 0x0000000700167308 */ /* 0x0009e20000002400 */
[----:B------:R-:W-:Y:S02]  /*6ae0*/  FMUL.FTZ R17, R108, c[0x0][0x2ec] ;  /* 0x0000bb006c117a20 */ /* 0x000fe40000410000 */
[----:B-1----:R-:W-:-:S05]  /*6af0*/  IMAD.SHL.U32 R4, R4, 0x2, RZ ;  /* 0x0000000204047824 */ /* 0x002fca00078e00ff */
[----:B------:R1:W-:Y:S01]  /*6b00*/  MUFU.TANH R116, R5 ;  /* 0x0000000500747308 */ /* 0x0003e20000002400 */
[----:B------:R-:W-:Y:S02]  /*6b10*/  FMUL.FTZ R110, R110, c[0x0][0x2ec] ;  /* 0x0000bb006e6e7a20 */ /* 0x000fe40000410000 */
[----:B------:R-:W-:Y:S01]  /*6b20*/  FMUL.FTZ R109, R109, c[0x0][0x2ec] ;  /* 0x0000bb006d6d7a20 */ /* 0x000fe20000410000 */
[----:B------:R-:W-:Y:S01]  /*6b30*/  LOP3.LUT R4, R4, 0x6, RZ, 0xc0, !PT ;  /* 0x0000000604047812 */ /* 0x000fe200078ec0ff */
[----:B------:R-:W-:Y:S02]  /*6b40*/  FMUL.FTZ R111, R111, c[0x0][0x2ec] ;  /* 0x0000bb006f6f7a20 */ /* 0x000fe40000410000 */
[----:B------:R-:W-:Y:S01]  /*6b50*/  FMUL.FTZ R106, R106, c[0x0][0x2ec] ;  /* 0x0000bb006a6a7a20 */ /* 0x000fe20000410000 */
[----:B------:R-:W5:Y:S01]  /*6b60*/  MUFU.TANH R14, R14 ;  /* 0x0000000e000e7308 */ /* 0x000f620000002400 */
[----:B----4-:R-:W-:-:S05]  /*6b70*/  IMAD R7, R155, 0x40, R4 ;  /* 0x000000409b077824 */ /* 0x010fca00078e0204 */
[C---:B------:R-:W-:Y:S02]  /*6b80*/  IADD3 R4, R7.reuse, 0x8, RZ ;  /* 0x0000000807047810 */ /* 0x040fe40007ffe0ff */
[----:B-1----:R-:W-:Y:S01]  /*6b90*/  IADD3 R5, R7, 0x1, RZ ;  /* 0x0000000107057810 */ /* 0x002fe20007ffe0ff */
[----:B------:R1:W-:Y:S01]  /*6ba0*/  MUFU.TANH R23, R6 ;  /* 0x0000000600177308 */ /* 0x0003e20000002400 */
[-C--:B------:R-:W-:Y:S02]  /*6bb0*/  ISETP.GE.AND P5, PT, R4, R133.reuse, PT ;  /* 0x000000850400720c */ /* 0x080fe40003fa6270 */
[C---:B------:R-:W-:Y:S02]  /*6bc0*/  ISETP.GE.AND P6, PT, R5.reuse, R133, PT ;  /* 0x000000850500720c */ /* 0x040fe40003fc6270 */
[----:B------:R-:W-:Y:S01]  /*6bd0*/  ISETP.GE.AND P4, PT, R5, R132, PT ;  /* 0x000000840500720c */ /* 0x000fe20003f86270 */
[----:B--2---:R-:W-:Y:S02]  /*6be0*/  HMMA.16816.F32.BF16 R32, R24, R8, R32 ;  /* 0x000000081820723c */ /* 0x004fe40000041820 */
[----:B------:R-:W-:Y:S01]  /*6bf0*/  MUFU.TANH R19, R19 ;  /* 0x0000001300137308 */ /* 0x000fe20000002400 */
[----:B---3--:R-:W-:Y:S01]  /*6c00*/  FSEL R5, R21, -INF , !P4 ;  /* 0xff80000015057808 */ /* 0x008fe20006000000 */
[----:B------:R-:W-:-:S03]  /*6c10*/  FMUL.FTZ R21, R107, c[0x0][0x2ec] ;  /* 0x0000bb006b157a20 */ /* 0x000fc60000410000 */
[----:B------:R-:W-:Y:S01]  /*6c20*/  IADD3 R9, R7, 0x9, RZ ;  /* 0x0000000907097810 */ /* 0x000fe20007ffe0ff */
[----:B------:R-:W-:Y:S01]  /*6c30*/  HMMA.16816.F32.BF16 R28, R24, R10, R28 ;  /* 0x0000000a181c723c */ /* 0x000fe2000004181c */
[----:B------:R-:W-:Y:S01]  /*6c40*/  FMUL.FTZ R8, R104, c[0x0][0x2ec] ;  /* 0x0000bb0068087a20 */ /* 0x000fe20000410000 */
[----:B-1----:R-:W-:Y:S01]  /*6c50*/  FSEL R6, R20, -INF , !P6 ;  /* 0xff80000014067808 */ /* 0x002fe20007000000 */
[----:B------:R-:W1:Y:S01]  /*6c60*/  MUFU.TANH R16, R16 ;  /* 0x0000001000107308 */ /* 0x000e620000002400 */
[-C--:B------:R-:W-:Y:S01]  /*6c70*/  ISETP.GE.AND P6, PT, R4, R132.reuse, PT ;  /* 0x000000840400720c */ /* 0x080fe20003fc6270 */
[----:B------:R-:W-:Y:S01]  /*6c80*/  FMUL.FTZ R20, R105, c[0x0][0x2ec] ;  /* 0x0000bb0069147a20 */ /* 0x000fe20000410000 */
[----:B------:R-:W-:Y:S02]  /*6c90*/  FSEL R4, R15, -INF , !P5 ;  /* 0xff8000000f047808 */ /* 0x000fe40006800000 */
[C---:B------:R-:W-:Y:S02]  /*6ca0*/  ISETP.GE.AND P4, PT, R9.reuse, R133, PT ;  /* 0x000000850900720c */ /* 0x040fe40003f86270 */
[----:B------:R-:W-:Y:S01]  /*6cb0*/  ISETP.GE.AND P5, PT, R9, R132, PT ;  /* 0x000000840900720c */ /* 0x000fe20003fa6270 */
[----:B------:R-:W-:Y:S01]  /*6cc0*/  MUFU.TANH R18, R18 ;  /* 0x0000001200127308 */ /* 0x000fe20000002400 */
[----:B------:R-:W-:-:S02]  /*6cd0*/  IADD3 R9, R7, 0x10, RZ ;  /* 0x0000001007097810 */ /* 0x000fc40007ffe0ff */
[----:B------:R-:W-:Y:S02]  /*6ce0*/  FSEL R13, R13, -INF , !P6 ;  /* 0xff8000000d0d7808 */ /* 0x000fe40007000000 */
[-C--:B------:R-:W-:Y:S01]  /*6cf0*/  ISETP.GE.AND P6, PT, R9, R133.reuse, PT ;  /* 0x000000850900720c */ /* 0x080fe20003fc6270 */
[----:B------:R-:W-:Y:S01]  /*6d00*/  FMUL.FTZ R32, R32, c[0x0][0x2ec] ;  /* 0x0000bb0020207a20 */ /* 0x000fe20000410000 */
[----:B------:R-:W-:Y:S01]  /*6d10*/  IADD3 R15, R7, 0x11, RZ ;  /* 0x00000011070f7810 */ /* 0x000fe20007ffe0ff */
[----:B------:R-:W-:Y:S01]  /*6d20*/  MUFU.TANH R117, R117 ;  /* 0x0000007500757308 */ /* 0x000fe20000002400 */
[----:B------:R-:W-:Y:S01]  /*6d30*/  FSEL R12, R12, -INF , !P4 ;  /* 0xff8000000c0c7808 */ /* 0x000fe20006000000 */
[----:B------:R-:W-:Y:S01]  /*6d40*/  FMUL.FTZ R35, R35, c[0x0][0x2ec] ;  /* 0x0000bb0023237a20 */ /* 0x000fe20000410000 */
[-C--:B------:R-:W-:Y:S01]  /*6d50*/  ISETP.GE.AND P4, PT, R9, R132.reuse, PT ;  /* 0x000000840900720c */ /* 0x080fe20003f86270 */
[----:B------:R-:W-:Y:S01]  /*6d60*/  FMUL.FTZ R33, R33, c[0x0][0x2ec] ;  /* 0x0000bb0021217a20 */ /* 0x000fe20000410000 */
[----:B-----5:R-:W-:Y:S01]  /*6d70*/  FSEL R9, R14, -INF , !P5 ;  /* 0xff8000000e097808 */ /* 0x020fe20006800000 */
[----:B------:R-:W-:Y:S01]  /*6d80*/  FMUL.FTZ R34, R34, c[0x0][0x2ec] ;  /* 0x0000bb0022227a20 */ /* 0x000fe20000410000 */
[----:B------:R-:W-:Y:S01]  /*6d90*/  FSEL R122, R122, -INF , !P6 ;  /* 0xff8000007a7a7808 */ /* 0x000fe20007000000 */
[----:B------:R-:W-:Y:S01]  /*6da0*/  MUFU.TANH R17, R17 ;  /* 0x0000001100117308 */ /* 0x000fe20000002400 */
[C---:B------:R-:W-:Y:S01]  /*6db0*/  ISETP.GE.AND P5, PT, R15.reuse, R133, PT ;  /* 0x000000850f00720c */ /* 0x040fe20003fa6270 */
[----:B------:R-:W-:Y:S01]  /*6dc0*/  FMUL.FTZ R28, R28, c[0x0][0x2ec] ;  /* 0x0000bb001c1c7a20 */ /* 0x000fe20000410000 */
[----:B------:R-:W-:Y:S01]  /*6dd0*/  ISETP.GE.AND P6, PT, R15, R132, PT ;  /* 0x000000840f00720c */ /* 0x000fe20003fc6270 */
[----:B------:R-:W-:Y:S01]  /*6de0*/  FMUL.FTZ R30, R30, c[0x0][0x2ec] ;  /* 0x0000bb001e1e7a20 */ /* 0x000fe20000410000 */
[----:B------:R-:W-:Y:S01]  /*6df0*/  IADD3 R15, R7, 0x18, RZ ;  /* 0x00000018070f7810 */ /* 0x000fe20007ffe0ff */
[----:B------:R-:W-:Y:S01]  /*6e00*/  FMUL.FTZ R29, R29, c[0x0][0x2ec] ;  /* 0x0000bb001d1d7a20 */ /* 0x000fe20000410000 */
[----:B------:R-:W-:Y:S01]  /*6e10*/  IADD3 R14, R7, 0x19, RZ ;  /* 0x00000019070e7810 */ /* 0x000fe20007ffe0ff */
[----:B------:R-:W2:Y:S01]  /*6e20*/  MUFU.TANH R115, R110 ;  /* 0x0000006e00737308 */ /* 0x000ea20000002400 */
[----:B------:R-:W-:Y:S01]  /*6e30*/  FSEL R116, R116, -INF , !P5 ;  /* 0xff80000074747808 */ /* 0x000fe20006800000 */
[----:B------:R-:W-:Y:S01]  /*6e40*/  FMUL.FTZ R31, R31, c[0x0][0x2ec] ;  /* 0x0000bb001f1f7a20 */ /* 0x000fe20000410000 */
[----:B------:R-:W-:-:S02]  /*6e50*/  FSEL R119, R22, -INF , !P6 ;  /* 0xff80000016777808 */ /* 0x000fc40007000000 */
[-C--:B------:R-:W-:Y:S02]  /*6e60*/  ISETP.GE.AND P5, PT, R15, R132.reuse, PT ;  /* 0x000000840f00720c */ /* 0x080fe40003fa6270 */
[----:B------:R-:W-:Y:S01]  /*6e70*/  ISETP.GE.AND P6, PT, R14, R133, PT ;  /* 0x000000850e00720c */ /* 0x000fe20003fc6270 */
[----:B------:R3:W4:Y:S01]  /*6e80*/  MUFU.TANH R120, R109 ;  /* 0x0000006d00787308 */ /* 0x0007220000002400 */
[C---:B------:R-:W-:Y:S02]  /*6e90*/  IADD3 R10, R7.reuse, 0x20, RZ ;  /* 0x00000020070a7810 */ /* 0x040fe40007ffe0ff */
[----:B-1----:R-:W-:Y:S02]  /*6ea0*/  FSEL R114, R16, -INF , !P6 ;  /* 0xff80000010727808 */ /* 0x002fe40007000000 */
[----:B------:R-:W-:Y:S02]  /*6eb0*/  ISETP.GE.AND P6, PT, R10, R132, PT ;  /* 0x000000840a00720c */ /* 0x000fe40003fc6270 */
[----:B------:R-:W-:Y:S01]  /*6ec0*/  IADD3 R11, R7, 0x21, RZ ;  /* 0x00000021070b7810 */ /* 0x000fe20007ffe0ff */
[----:B------:R1:W5:Y:S01]  /*6ed0*/  MUFU.TANH R101, R111 ;  /* 0x0000006f00657308 */ /* 0x0003620000002400 */
[----:B--2---:R-:W-:-:S07]  /*6ee0*/  FSEL R115, R115, -INF , !P6 ;  /* 0xff80000073737808 */ /* 0x004fce0007000000 */
[----:B------:R-:W2:Y:S01]  /*6ef0*/  MUFU.TANH R8, R8 ;  /* 0x0000000800087308 */ /* 0x000ea20000002400 */
[----:B---3--:R-:W-:Y:S02]  /*6f00*/  FSEL R109, R23, -INF , !P4 ;  /* 0xff800000176d7808 */ /* 0x008fe40006000000 */
[----:B------:R-:W-:-:S04]  /*6f10*/  ISETP.GE.AND P4, PT, R15, R133, PT ;  /* 0x000000850f00720c */ /* 0x000fc80003f86270 */
[----:B------:R-:W-:Y:S01]  /*6f20*/  FSEL R110, R19, -INF , !P4 ;  /* 0xff800000136e7808 */ /* 0x000fe20006000000 */
[----:B------:R-:W3:Y:S01]  /*6f30*/  MUFU.TANH R113, R106 ;  /* 0x0000006a00717308 */ /* 0x000ee20000002400 */
[----:B-1----:R-:W-:Y:S02]  /*6f40*/  FSEL R111, R18, -INF , !P5 ;  /* 0xff800000126f7808 */ /* 0x002fe40006800000 */
[----:B------:R-:W-:Y:S02]  /*6f50*/  ISETP.GE.AND P4, PT, R14, R132, PT ;  /* 0x000000840e00720c */ /* 0x000fe40003f86270 */
[----:B------:R-:W-:Y:S02]  /*6f60*/  ISETP.GE.AND P5, PT, R10, R133, PT ;  /* 0x000000850a00720c */ /* 0x000fe40003fa6270 */
[----:B------:R-:W-:Y:S01]  /*6f70*/  IADD3 R14, R7, 0x28, RZ ;  /* 0x00000028070e7810 */ /* 0x000fe20007ffe0ff */
[----:B------:R-:W1:Y:S01]  /*6f80*/  MUFU.TANH R20, R20 ;  /* 0x0000001400147308 */ /* 0x000e620000002400 */
[----:B------:R-:W-:-:S02]  /*6f90*/  FSEL R117, R117, -INF , !P4 ;  /* 0xff80000075757808 */ /* 0x000fc40006000000 */
[----:B------:R-:W-:Y:S02]  /*6fa0*/  FSEL R118, R17, -INF , !P5 ;  /* 0xff80000011767808 */ /* 0x000fe40006800000 */
[CC--:B------:R-:W-:Y:S02]  /*6fb0*/  ISETP.GE.AND P4, PT, R11.reuse, R133.reuse, PT ;  /* 0x000000850b00720c */ /* 0x0c0fe40003f86270 */
[----:B------:R-:W-:Y:S01]  /*6fc0*/  ISETP.GE.AND P5, PT, R11, R132, PT ;  /* 0x000000840b00720c */ /* 0x000fe20003fa6270 */
[----:B------:R-:W1:Y:S01]  /*6fd0*/  MUFU.TANH R21, R21 ;  /* 0x0000001500157308 */ /* 0x000e620000002400 */
[----:B------:R-:W-:Y:S02]  /*6fe0*/  ISETP.GE.AND P6, PT, R14, R133, PT ;  /* 0x000000850e00720c */ /* 0x000fe40003fc6270 */
[----:B------:R-:W-:Y:S02]  /*6ff0*/  IADD3 R11, R7, 0x29, RZ ;  /* 0x00000029070b7810 */ /* 0x000fe40007ffe0ff */
[----:B----4-:R-:W-:-:S02]  /*7000*/  FSEL R120, R120, -INF , !P4 ;  /* 0xff80000078787808 */ /* 0x010fc40006000000 */
[----:B-----5:R-:W-:Y:S01]  /*7010*/  FSEL R23, R101, -INF , !P5 ;  /* 0xff80000065177808 */ /* 0x020fe20006800000 */
[----:B------:R-:W4:Y:S01]  /*7020*/  MUFU.TANH R112, R32 ;  /* 0x0000002000707308 */ /* 0x000f220000002400 */
[----:B--2---:R-:W-:Y:S02]  /*7030*/  FSEL R22, R8, -INF , !P6 ;  /* 0xff80000008167808 */ /* 0x004fe40007000000 */
[-C--:B------:R-:W-:Y:S02]  /*7040*/  ISETP.GE.AND P4, PT, R14, R132.reuse, PT ;  /* 0x000000840e00720c */ /* 0x080fe40003f86270 */
[C---:B------:R-:W-:Y:S02]  /*7050*/  ISETP.GE.AND P5, PT, R11.reuse, R133, PT ;  /* 0x000000850b00720c */ /* 0x040fe40003fa6270 */
[----:B------:R-:W-:Y:S01]  /*7060*/  ISETP.GE.AND P6, PT, R11, R132, PT ;  /* 0x000000840b00720c */ /* 0x000fe20003fc6270 */
[----:B------:R-:W2:Y:S01]  /*7070*/  MUFU.TANH R108, R33 ;  /* 0x00000021006c7308 */ /* 0x000ea20000002400 */
[----:B------:R-:W-:-:S02]  /*7080*/  IADD3 R11, R7, 0x30, RZ ;  /* 0x00000030070b7810 */ /* 0x000fc40007ffe0ff */
[----:B---3--:R-:W-:Y:S02]  /*7090*/  FSEL R113, R113, -INF , !P4 ;  /* 0xff80000071717808 */ /* 0x008fe40006000000 */
[----:B------:R-:W-:Y:S02]  /*70a0*/  ISETP.GE.AND P4, PT, R11, R133, PT ;  /* 0x000000850b00720c */ /* 0x000fe40003f86270 */
[----:B------:R-:W-:Y:S01]  /*70b0*/  IADD3 R8, R7, 0x31, RZ ;  /* 0x0000003107087810 */ /* 0x000fe20007ffe0ff */
[----:B------:R-:W3:Y:S01]  /*70c0*/  MUFU.TANH R10, R34 ;  /* 0x00000022000a7308 */ /* 0x000ee20000002400 */
[----:B-1----:R-:W-:Y:S02]  /*70d0*/  FSEL R20, R20, -INF , !P5 ;  /* 0xff80000014147808 */ /* 0x002fe40006800000 */
[----:B------:R-:W-:Y:S02]  /*70e0*/  FSEL R21, R21, -INF , !P6 ;  /* 0xff80000015157808 */ /* 0x000fe40007000000 */
[----:B----4-:R-:W-:-:S02]  /*70f0*/  FSEL R112, R112, -INF , !P4 ;  /* 0xff80000070707808 */ /* 0x010fc40006000000 */
[-C--:B------:R-:W-:Y:S01]  /*7100*/  ISETP.GE.AND P5, PT, R11, R132.reuse, PT ;  /* 0x000000840b00720c */ /* 0x080fe20003fa6270 */
[----:B------:R-:W1:Y:S01]  /*7110*/  MUFU.TANH R35, R35 ;  /* 0x0000002300237308 */ /* 0x000e620000002400 */
[C---:B------:R-:W-:Y:S02]  /*7120*/  ISETP.GE.AND P6, PT, R8.reuse, R133, PT ;  /* 0x000000850800720c */ /* 0x040fe40003fc6270 */
[----:B------:R-:W-:Y:S02]  /*7130*/  ISETP.GE.AND P4, PT, R8, R132, PT ;  /* 0x000000840800720c */ /* 0x000fe40003f86270 */
[----:B------:R-:W-:Y:S02]  /*7140*/  IADD3 R8, R7, 0x38, RZ ;  /* 0x0000003807087810 */ /* 0x000fe40007ffe0ff */
[----:B--2---:R-:W-:Y:S01]  /*7150*/  FSEL R108, R108, -INF , !P6 ;  /* 0xff8000006c6c7808 */ /* 0x004fe20007000000 */
[----:B------:R-:W2:Y:S01]  /*7160*/  MUFU.TANH R0, R0 ;  /* 0x0000000000007308 */ /* 0x000ea20000002400 */
[----:B---3--:R-:W-:-:S02]  /*7170*/  FSEL R101, R10, -INF , !P5 ;  /* 0xff8000000a657808 */ /* 0x008fc40006800000 */
[CC--:B------:R-:W-:Y:S01]  /*7180*/  ISETP.GE.AND P5, PT, R8.reuse, R133.reuse, PT ;  /* 0x000000850800720c */ /* 0x0c0fe20003fa6270 */
[----:B------:R-:W-:Y:S01]  /*7190*/  BAR.SYNC.DEFER_BLOCKING 0x0 ;  /* 0x0000000000007b1d */ /* 0x000fe20000010000 */
[----:B------:R-:W-:Y:S02]  /*71a0*/  ISETP.GE.AND P6, PT, R8, R132, PT ;  /* 0x000000840800720c */ /* 0x000fe40003fc6270 */
[----:B------:R-:W-:Y:S02]  /*71b0*/  IADD3 R8, R7, 0x39, RZ ;  /* 0x0000003907087810 */ /* 0x000fe40007ffe0ff */
[----:B-1----:R-:W-:Y:S01]  /*71c0*/  FSEL R35, R35, -INF , !P4 ;  /* 0xff80000023237808 */ /* 0x002fe20006000000 */
[----:B------:R-:W1:Y:S01]  /*71d0*/  MUFU.TANH R106, R28 ;  /* 0x0000001c006a7308 */ /* 0x000e620000002400 */
[----:B------:R-:W-:-:S04]  /*71e0*/  ISETP.GE.AND P4, PT, R7, R133, PT ;  /* 0x000000850700720c */ /* 0x000fc80003f86270 */
[----:B--2---:R-:W-:-:S03]  /*71f0*/  FSEL R0, R0, -INF , !P4 ;  /* 0xff80000000007808 */ /* 0x004fc60006000000 */
[----:B------:R-:W2:Y:S01]  /*7200*/  MUFU.TANH R33, R30 ;  /* 0x0000001e00217308 */ /* 0x000ea20000002400 */
[----:B------:R-:W-:-:S07]  /*7210*/  ISETP.GE.AND P4, PT, R8, R132, PT ;  /* 0x000000840800720c */ /* 0x000fce0003f86270 */
[----:B------:R-:W3:Y:S01]  /*7220*/  MUFU.TANH R2, R2 ;  /* 0x0000000200027308 */ /* 0x000ee20000002400 */
[----:B-1----:R-:W-:Y:S02]  /*7230*/  FSEL R106, R106, -INF , !P5 ;  /* 0xff8000006a6a7808 */ /* 0x002fe40006800000 */
[----:B------:R-:W-:-:S05]  /*7240*/  ISETP.GE.AND P5, PT, R7, R132, PT ;  /* 0x000000840700720c */ /* 0x000fca0003fa6270 */
[----:B------:R-:W1:Y:S01]  /*7250*/  MUFU.TANH R104, R29 ;  /* 0x0000001d00687308 */ /* 0x000e620000002400 */
[----:B--2---:R-:W-:Y:S02]  /*7260*/  FSEL R33, R33, -INF , !P6 ;  /* 0xff80000021217808 */ /* 0x004fe40007000000 */
[----:B------:R-:W-:-:S05]  /*7270*/  ISETP.GE.AND P6, PT, R8, R133, PT ;  /* 0x000000850800720c */ /* 0x000fca0003fc6270 */
[----:B------:R-:W2:Y:S01]  /*7280*/  MUFU.TANH R34, R31 ;  /* 0x0000001f00227308 */ /* 0x000ea20000002400 */
[----:B---3--:R-:W-:Y:S02]  /*7290*/  FSEL R2, R2, -INF , !P5 ;  /* 0xff80000002027808 */ /* 0x008fe40006800000 */
[----:B-1----:R-:W-:Y:S02]  /*72a0*/  FSEL R104, R104, -INF , !P6 ;  /* 0xff80000068687808 */ /* 0x002fe40007000000 */
[----:B--2---:R-:W-:Y:S01]  /*72b0*/  FSEL R34, R34, -INF , !P4 ;  /* 0xff80000022227808 */ /* 0x004fe20006000000 */
        /* <DEDUP_REMOVED lines=61> */
.L_x_5518:
[----:B------:R-:W-:-:S05]  /*7690*/  IMAD.MOV.U32 R8, RZ, RZ, c[0x0][0x198] ;  /* 0x00006600ff087624 */ /* 0x000fca00078e00ff */
[----:B------:R-:W-:-:S04]  /*76a0*/  LEA R8, -R8, RZ, 0x6 ;  /* 0x000000ff08087211 */ /* 0x000fc800078e31ff */
[----:B------:R-:W-:Y:S02]  /*76b0*/  SHF.R.S32.HI R15, RZ, 0x1f, R8 ;  /* 0x0000001fff0f7819 */ /* 0x000fe40000011408 */
.L_x_5519:
        /* <DEDUP_REMOVED lines=11> */
[----:B------:R-:W-:Y:S02]  /*7770*/  @!P2 LEA R18, P5, R19, R168, 0x1 ;  /* 0x000000a81312a211 */ /* 0x000fe400078a08ff */
[----:B------:R-:W-:Y:S02]  /*7780*/  IADD3.X R7, R150, R15, R150, P4, P3 ;  /* 0x0000000f96077210 */ /* 0x000fe400027e6496 */
[----:B------:R-:W-:Y:S02]  /*7790*/  @!P1 LEA R16, P4, R25, c[0x0][0x168], 0x1 ;  /* 0x00005a0019109a11 */ /* 0x000fe400078808ff */
[----:B------:R-:W-:Y:S02]  /*77a0*/  @!P1 IADD3 R14, P3, R102, R11, RZ ;  /* 0x0000000b660e9210 */ /* 0x000fe40007f7e0ff */
[----:B------:R-:W-:Y:S02]  /*77b0*/  @!P2 LEA.HI.X R19, R19, R166, R17, 0x1, P5 ;  /* 0x000000a61313a211 */ /* 0x000fe400028f0c11 */
[----:B------:R-:W-:Y:S01]  /*77c0*/  @!P1 LEA.HI.X R17, R25, c[0x0][0x16c], R10, 0x1, P4 ;  /* 0x00005b0019119a11 */ /* 0x000fe200020f0c0a */
[----:B------:R-:W-:Y:S01]  /*77d0*/  @!P1 IMAD.X R25, R103, 0x1, R7, P3 ;  /* 0x0000000167199824 */ /* 0x000fe200018e0607 */
[----:B------:R-:W-:-:S02]  /*77e0*/  @!P2 LEA R28, P6, R8, R168, 0x1 ;  /* 0x000000a8081ca211 */ /* 0x000fc400078c08ff */
[----:B------:R-:W-:Y:S02]  /*77f0*/  @!P1 LEA R30, P3, R14, c[0x0][0x168], 0x1 ;  /* 0x00005a000e1e9a11 */ /* 0x000fe400078608ff */
[----:B------:R-:W-:Y:S02]  /*7800*/  @!P2 LEA.HI.X R29, R8, R166, R15, 0x1, P6 ;  /* 0x000000a6081da211 */ /* 0x000fe400030f0c0f */
[----:B------:R-:W-:Y:S02]  /*7810*/  @!P1 LEA.HI.X R31, R14, c[0x0][0x16c], R25, 0x1, P3 ;  /* 0x00005b000e1f9a11 */ /* 0x000fe400018f0c19 */
[----:B------:R-:W-:Y:S01]  /*7820*/  IADD3 R25, P3, R151, R11, RZ ;  /* 0x0000000b97197210 */ /* 0x000fe20007f7e0ff */
[----:B------:R-:W-:Y:S01]  /*7830*/  @!PT LDS RZ, [RZ] ;  /* 0x00000000fffff984 */ /* 0x000fe20000000800 */
[----:B------:R-:W-:Y:S01]  /*7840*/  @!PT LDS RZ, [RZ] ;  /* 0x00000000fffff984 */ /* 0x000fe20000000800 */
[----:B------:R-:W-:Y:S01]  /*7850*/  @!PT LDS RZ, [RZ] ;  /* 0x00000000fffff984 */ /* 0x000fe20000000800 */
[----:B------:R1:W-:Y:S01]  /*7860*/  @!P2 LDGSTS.E.BYPASS.LTC128B.128 [R156+0x4000], [R28.64] ;  /* 0x040000001c9cafae */ /* 0x0003e2000b901d48 */
[----:B------:R-:W-:-:S03]  /*7870*/  @!P2 LEA R124, P4, R11, R168, 0x1 ;  /* 0x000000a80b7ca211 */ /* 0x000fc600078808ff */
[----:B------:R1:W-:Y:S01]  /*7880*/  @P1 STS.128 [R156+0x6000], RZ ;  /* 0x006000ff9c001388 */ /* 0x0003e20000000c00 */
[--C-:B------:R-:W-:Y:S01]  /*7890*/  IMAD.X R10, R150, 0x1, R7.reuse, P3 ;  /* 0x00000001960a7824 */ /* 0x100fe200018e0607 */
[----:B------:R-:W-:Y:S02]  /*78a0*/  @!P2 LEA.HI.X R125, R11, R166, R7, 0x1, P4 ;  /* 0x000000a60b7da211 */ /* 0x000fe400020f0c07 */
        /* <DEDUP_REMOVED lines=41> */
.L_x_5521:
[----:B------:R-:W-:Y:S05]  /*7b40*/  BSYNC B0 ;  /* 0x0000000000007941 */ /* 0x000fea0003800000 */
.L_x_5520:
[----:B------:R-:W0:Y:S01]  /*7b50*/  LDGDEPBAR ;  /* 0x00000000000079af */ /* 0x000e220000000000 */
[----:B------:R-:W-:-:S04]  /*7b60*/  LEA R168, P1, R8, R168, 0x1 ;  /* 0x000000a808a87211 */ /* 0x000fc800078208ff */
[----:B------:R-:W-:Y:S02]  /*7b70*/  LEA.HI.X R166, R8, R166, R15, 0x1, P1 ;  /* 0x000000a608a67211 */ /* 0x000fe400008f0c0f */
.L_x_5517:
[----:B------:R-:W-:Y:S01]  /*7b80*/  FMNMX.FTZ R7, R100, R0, !PT ;  /* 0x0000000064077209 */ /* 0x000fe20007810000 */
[----:B-1----:R-:W-:Y:S01]  /*7b90*/  LDSM.16.MT88.4 R16, [R137+0x8000] ;  /* 0x008000008910783b */ /* 0x002fe20000004200 */
        /* <DEDUP_REMOVED lines=45> */
[--C-:B------:R-:W-:Y:S02]  /*7e70*/  FFMA.FTZ R28, R0, c[0x0][0x23c], -R105.reuse ;  /* 0x00008f00001c7a23 */ /* 0x100fe40000010869 */
[--C-:B------:R-:W-:Y:S02]  /*7e80*/  FFMA.FTZ R25, R12, c[0x0][0x23c], -R105.reuse ;  /* 0x00008f000c197a23 */ /* 0x100fe40000010869 */
[--C-:B------:R-:W-:Y:S02]  /*7e90*/  FFMA.FTZ R0, R13, c[0x0][0x23c], -R102.reuse ;  /* 0x00008f000d007a23 */ /* 0x100fe40000010866 */
[--C-:B------:R-:W-:Y:S01]  /*7ea0*/  FFMA.FTZ R24, R2, c[0x0][0x23c], -R102.reuse ;  /* 0x00008f0002187a23 */ /* 0x100fe20000010866 */
[----:B------:R-:W1:Y:S01]  /*7eb0*/  LDSM.16.MT88.4 R12, [R140+0x8000] ;  /* 0x008000008c0c783b */ /* 0x000e620000004200 */
[--C-:B------:R-:W-:Y:S01]  /*7ec0*/  FFMA.FTZ R27, R6, c[0x0][0x23c], -R105.reuse ;  /* 0x00008f00061b7a23 */ /* 0x100fe20000010869 */
[----:B------:R-:W-:Y:S01]  /*7ed0*/  FSEL R6, R29, RZ, P1 ;  /* 0x000000ff1d067208 */ /* 0x000fe20000800000 */
[--C-:B------:R-:W-:Y:S01]  /*7ee0*/  FFMA.FTZ R2, R5, c[0x0][0x23c], -R102.reuse ;  /* 0x00008f0005027a23 */ /* 0x100fe20000010866 */
[----:B------:R-:W-:Y:S01]  /*7ef0*/  FSEL R5, R30, RZ, P2 ;  /* 0x000000ff1e057208 */ /* 0x000fe20001000000 */
[----:B------:R-:W-:Y:S01]  /*7f00*/  FFMA.FTZ R26, R4, c[0x0][0x23c], -R105 ;  /* 0x00008f00041a7a23 */ /* 0x000fe20000010869 */
[----:B------:R-:W-:Y:S01]  /*7f10*/  MUFU.EX2 R28, R28 ;  /* 0x0000001c001c7308 */ /* 0x000fe20000000800 */
[----:B------:R-:W-:-:S02]  /*7f20*/  FFMA.FTZ R31, R9, c[0x0][0x23c], -R102 ;  /* 0x00008f00091f7a23 */ /* 0x000fc40000010866 */
[----:B------:R-:W-:Y:S01]  /*7f30*/  FADD.FTZ R4, R100, -R5 ;  /* 0x8000000564047221 */ /* 0x000fe20000010000 */
[----:B------:R-:W2:Y:S01]  /*7f40*/  LDSM.16.MT88.4 R8, [R138+0x8000] ;  /* 0x008000008a08783b */ /* 0x000ea20000004200 */
[----:B------:R-:W-:Y:S02]  /*7f50*/  FADD.FTZ R6, R3, -R6 ;  /* 0x8000000603067221 */ /* 0x000fe40000010000 */
[----:B------:R-:W-:Y:S01]  /*7f60*/  FMUL.FTZ R32, R4, c[0x0][0x23c] ;  /* 0x00008f0004207a20 */ /* 0x000fe20000410000 */
[----:B------:R-:W3:Y:S01]  /*7f70*/  MUFU.EX2 R27, R27 ;  /* 0x0000001b001b7308 */ /* 0x000ee20000000800 */
[----:B------:R-:W-:Y:S02]  /*7f80*/  FMUL.FTZ R3, R6, c[0x0][0x23c] ;  /* 0x00008f0006037a20 */ /* 0x000fe40000410000 */
[--C-:B------:R-:W-:Y:S02]  /*7f90*/  FFMA.FTZ R107, R110, c[0x0][0x23c], -R105.reuse ;  /* 0x00008f006e6b7a23 */ /* 0x100fe40000010869 */
[----:B------:R-:W-:-:S02]  /*7fa0*/  FFMA.FTZ R103, R116, c[0x0][0x23c], -R105 ;  /* 0x00008f0074677a23 */ /* 0x000fc40000010869 */
[--C-:B------:R-:W-:Y:S01]  /*7fb0*/  FFMA.FTZ R110, R114, c[0x0][0x23c], -R105.reuse ;  /* 0x00008f00726e7a23 */ /* 0x100fe20000010869 */
        /* <DEDUP_REMOVED lines=19> */
[----:B------:R-:W-:Y:S01]  /*80f0*/  LDSM.16.MT88.4 R20, [R137+0x9000] ;  /* 0x009000008914783b */ /* 0x000fe20000004200 */
[--C-:B------:R-:W-:Y:S01]  /*8100*/  FFMA.FTZ R112, R112, c[0x0][0x23c], -R105.reuse ;  /* 0x00008f0070707a23 */ /* 0x100fe20000010869 */
        /* <DEDUP_REMOVED lines=10> */
[----:B------:R-:W3:Y:S08]  /*81b0*/  MUFU.EX2 R32, R32 ;  /* 0x0000002000207308 */ /* 0x000ef00000000800 */
[----:B------:R-:W5:Y:S01]  /*81c0*/  MUFU.EX2 R3, R3 ;  /* 0x0000000300037308 */ /* 0x000f620000000800 */
[----:B----4-:R-:W-:Y:S01]  /*81d0*/  F2FP.BF16.PACK_AB R7, R31, R0 ;  /* 0x000000001f07723e */ /* 0x010fe200000010ff */
[----:B---3--:R-:W-:-:S06]  /*81e0*/  FMUL.FTZ R96, R96, R32 ;  /* 0x0000002060607220 */ /* 0x008fcc0000410000 */
[----:B------:R-:W-:Y:S01]  /*81f0*/  MUFU.EX2 R100, R100 ;  /* 0x0000006400647308 */ /* 0x000fe20000000800 */
[-C--:B------:R-:W-:Y:S02]  /*8200*/  FMUL.FTZ R97, R97, R32.reuse ;  /* 0x0000002061617220 */ /* 0x080fe40000410000 */
[-C--:B------:R-:W-:Y:S02]  /*8210*/  FMUL.FTZ R92, R92, R32.reuse ;  /* 0x000000205c5c7220 */ /* 0x080fe40000410000 */
[----:B------:R-:W-:Y:S02]  /*8220*/  FMUL.FTZ R93, R93, R32 ;  /* 0x000000205d5d7220 */ /* 0x000fe40000410000 */
[-C--:B-----5:R-:W-:Y:S01]  /*8230*/  FMUL.FTZ R98, R98, R3.reuse ;  /* 0x0000000362627220 */ /* 0x0a0fe20000410000 */
[----:B------:R-:W3:Y:S01]  /*8240*/  MUFU.EX2 R103, R103 ;  /* 0x0000006700677308 */ /* 0x000ee20000000800 */
[-C--:B------:R-:W-:Y:S02]  /*8250*/  FMUL.FTZ R99, R99, R3.reuse ;  /* 0x0000000363637220 */ /* 0x080fe40000410000 */
[----:B------:R-:W-:-:S02]  /*8260*/  FMUL.FTZ R94, R94, R3 ;  /* 0x000000035e5e7220 */ /* 0x000fc40000410000 */
[-C--:B------:R-:W-:Y:S02]  /*8270*/  FMUL.FTZ R95, R95, R3.reuse ;  /* 0x000000035f5f7220 */ /* 0x080fe40000410000 */
[-C--:B------:R-:W-:Y:S01]  /*8280*/  FMUL.FTZ R88, R88, R32.reuse ;  /* 0x0000002058587220 */ /* 0x080fe20000410000 */
[C---:B-1----:R-:W-:Y:S01]  /*8290*/  HMMA.16816.F32.BF16 R96, R4.reuse, R12, R96 ;  /* 0x0000000c0460723c */ /* 0x042fe20000041860 */
[-C--:B------:R-:W-:Y:S01]  /*82a0*/  FMUL.FTZ R89, R89, R32.reuse ;  /* 0x0000002059597220 */ /* 0x080fe20000410000 */
[----:B------:R-:W-:Y:S01]  /*82b0*/  MUFU.EX2 R107, R107 ;  /* 0x0000006b006b7308 */ /* 0x000fe20000000800 */
[-C--:B------:R-:W-:Y:S02]  /*82c0*/  FMUL.FTZ R90, R90, R3.reuse ;  /* 0x000000035a5a7220 */ /* 0x080fe40000410000 */
[-C--:B------:R-:W-:Y:S02]  /*82d0*/  FMUL.FTZ R91, R91, R3.reuse ;  /* 0x000000035b5b7220 */ /* 0x080fe40000410000 */
[-C--:B------:R-:W-:Y:S01]  /*82e0*/  FMUL.FTZ R84, R84, R32.reuse ;  /* 0x0000002054547220 */ /* 0x080fe20000410000 */
[----:B------:R-:W-:Y:S01]  /*82f0*/  HMMA.16816.F32.BF16 R92, R4, R14, R92 ;  /* 0x0000000e045c723c */ /* 0x000fe2000004185c */
[----:B------:R-:W1:Y:S01]  /*8300*/  LDSM.16.MT88.4 R12, [R136+0x8000] ;  /* 0x00800000880c783b */ /* 0x000e620000004200 */
[----:B------:R-:W-:Y:S01]  /*8310*/  FMUL.FTZ R85, R85, R32 ;  /* 0x0000002055557220 */ /* 0x000fe20000410000 */
[----:B------:R-:W-:Y:S01]  /*8320*/  MUFU.EX2 R110, R110 ;  /* 0x0000006e006e7308 */ /* 0x000fe20000000800 */
[----:B------:R-:W-:-:S02]  /*8330*/  FMUL.FTZ R86, R86, R3 ;  /* 0x0000000356567220 */ /* 0x000fc40000410000 */
[-C--:B------:R-:W-:Y:S02]  /*8340*/  FMUL.FTZ R87, R87, R3.reuse ;  /* 0x0000000357577220 */ /* 0x080fe40000410000 */
[C---:B--2---:R-:W-:Y:S01]  /*8350*/  HMMA.16816.F32.BF16 R88, R4.reuse, R8, R88 ;  /* 0x000000080458723c */ /* 0x044fe20000041858 */
[-C--:B------:R-:W-:Y:S02]  /*8360*/  FMUL.FTZ R80, R80, R32.reuse ;  /* 0x0000002050507220 */ /* 0x080fe40000410000 */
[-C--:B------:R-:W-:Y:S01]  /*8370*/  FMUL.FTZ R81, R81, R32.reuse ;  /* 0x0000002051517220 */ /* 0x080fe20000410000 */
[----:B------:R-:W-:Y:S01]  /*8380*/  MUFU.EX2 R109, R109 ;  /* 0x0000006d006d7308 */ /* 0x000fe20000000800 */
[-C--:B------:R-:W-:Y:S02]  /*8390*/  FMUL.FTZ R82, R82, R3.reuse ;  /* 0x0000000352527220 */ /* 0x080fe40000410000 */
[----:B------:R-:W-:Y:S01]  /*83a0*/  FMUL.FTZ R83, R83, R3 ;  /* 0x0000000353537220 */ /* 0x000fe20000410000 */
[----:B------:R-:W-:Y:S01]  /*83b0*/  HMMA.16816.F32.BF16 R84, R4, R10, R84 ;  /* 0x0000000a0454723c */ /* 0x000fe20000041854 */
[----:B------:R-:W2:Y:S01]  /*83c0*/  LDSM.16.MT88.4 R8, [R140+0xa000] ;  /* 0x00a000008c08783b */ /* 0x000ea20000004200 */
        /* <DEDUP_REMOVED lines=15> */
[----:B------:R-:W2:Y:S01]  /*84c0*/  MUFU.EX2 R116, R116 ;  /* 0x0000007400747308 */ /* 0x000ea20000000800 */
[-C--:B------:R-:W-:Y:S02]  /*84d0*/  FMUL.FTZ R70, R70, R3.reuse ;  /* 0x0000000346467220 */ /* 0x080fe40000410000 */
[----:B------:R-:W-:Y:S01]  /*84e0*/  FMUL.FTZ R71, R71, R3 ;  /* 0x0000000347477220 */ /* 0x000fe20000410000 */
[----:B-1----:R-:W-:Y:S01]  /*84f0*/  HMMA.16816.F32.BF16 R72, R4, R12, R72 ;  /* 0x0000000c0448723c */ /* 0x002fe20000041848 */
[----:B------:R-:W-:-:S02]  /*8500*/  FMUL.FTZ R36, R36, R32 ;  /* 0x0000002024247220 */ /* 0x000fc40000410000 */
[-C--:B------:R-:W-:Y:S01]  /*8510*/  FMUL.FTZ R37, R37, R32.reuse ;  /* 0x0000002025257220 */ /* 0x080fe20000410000 */
[----:B------:R-:W-:Y:S01]  /*8520*/  MUFU.EX2 R117, R117 ;  /* 0x0000007500757308 */ /* 0x000fe20000000800 */
[-C--:B------:R-:W-:Y:S02]  /*8530*/  FMUL.FTZ R38, R38, R3.reuse ;  /* 0x0000000326267220 */ /* 0x080fe40000410000 */
[-C--:B------:R-:W-:Y:S01]  /*8540*/  FMUL.FTZ R39, R39, R3.reuse ;  /* 0x0000000327277220 */ /* 0x080fe20000410000 */
[----:B------:R-:W-:Y:S01]  /*8550*/  HMMA.16816.F32.BF16 R68, R4, R14, R68 ;  /* 0x0000000e0444723c */ /* 0x000fe20000041844 */
[-C--:B------:R-:W-:Y:S01]  /*8560*/  FMUL.FTZ R40, R40, R32.reuse ;  /* 0x0000002028287220 */ /* 0x080fe20000410000 */
[----:B------:R-:W1:Y:S01]  /*8570*/  LDSM.16.MT88.4 R12, [R137+0xa000] ;  /* 0x00a00000890c783b */ /* 0x000e620000004200 */
[----:B------:R-:W-:Y:S01]  /*8580*/  FMUL.FTZ R41, R41, R32 ;  /* 0x0000002029297220 */ /* 0x000fe20000410000 */
        /* <DEDUP_REMOVED lines=19> */
[----:B------:R-:W-:Y:S01]  /*86c0*/  MUFU.EX2 R115, R115 ;  /* 0x0000007300737308 */ /* 0x000fe20000000800 */
[----:B------:R-:W-:-:S02]  /*86d0*/  FMUL.FTZ R54, R54, R3 ;  /* 0x0000000336367220 */ /* 0x000fc40000410000 */
[-C--:B------:R-:W-:Y:S02]  /*86e0*/  FMUL.FTZ R55, R55, R3.reuse ;  /* 0x0000000337377220 */ /* 0x080fe40000410000 */
[-C--:B------:R-:W-:Y:S01]  /*86f0*/  FMUL.FTZ R56, R56, R32.reuse ;  /* 0x0000002038387220 */ /* 0x080fe20000410000 */
[C---:B------:R-:W-:Y:S01]  /*8700*/  HMMA.16816.F32.BF16 R48, R4.reuse, R18, R48 ;  /* 0x000000120430723c */ /* 0x040fe20000041830 */
[-C--:B------:R-:W-:Y:S01]  /*8710*/  FMUL.FTZ R57, R57, R32.reuse ;  /* 0x0000002039397220 */ /* 0x080fe20000410000 */
[----:B------:R-:W5:Y:S01]  /*8720*/  LDSM.16.MT88.4 R16, [R140+0x8800] ;  /* 0x008800008c10783b */ /* 0x000f620000004200 */
        /* <DEDUP_REMOVED lines=16> */
[C---:B--2---:R-:W-:Y:S01]  /*8830*/  HMMA.16816.F32.BF16 R60, R4.reuse, R8, R60 ;  /* 0x00000008043c723c */ /* 0x044fe2000004183c */
[----:B------:R-:W-:Y:S02]  /*8840*/  FFMA.FTZ R28, R169, R32, R28 ;  /* 0x00000020a91c7223 */ /* 0x000fe4000001001c */
[----:B------:R-:W-:Y:S02]  /*8850*/  FFMA.FTZ R3, R167, R3, R24 ;  /* 0x00000003a7037223 */ /* 0x000fe40000010018 */
[----:B------:R-:W-:Y:S01]  /*8860*/  MUFU.EX2 R112, R112 ;  /* 0x0000007000707308 */ /* 0x000fe20000000800 */
[----:B------:R-:W-:Y:S02]  /*8870*/  FADD.FTZ R27, R27, R28 ;  /* 0x0000001c1b1b7221 */ /* 0x000fe40000010000 */
[----:B------:R-:W-:Y:S01]  /*8880*/  HMMA.16816.F32.BF16 R64, R4, R10, R64 ;  /* 0x0000000a0440723c */ /* 0x000fe20000041840 */
[----:B------:R-:W2:Y:S01]  /*8890*/  LDSM.16.MT88.4 R8, [R137+0x8800] ;  /* 0x008800008908783b */ /* 0x000ea20000004200 */
[----:B------:R-:W-:-:S02]  /*88a0*/  FADD.FTZ R3, R2, R3 ;  /* 0x0000000302037221 */ /* 0x000fc40000010000 */
[----:B------:R-:W-:Y:S01]  /*88b0*/  FADD.FTZ R26, R26, R27 ;  /* 0x0000001b1a1a7221 */ /* 0x000fe20000010000 */
[----:B------:R-:W1:Y:S01]  /*88c0*/  MUFU.EX2 R121, R121 ;  /* 0x0000007900797308 */ /* 0x000e620000000800 */
[----:B------:R-:W-:Y:S01]  /*88d0*/  FADD.FTZ R0, R0, R3 ;  /* 0x0000000300007221 */ /* 0x000fe20000010000 */
[----:B---3--:R-:W-:Y:S01]  /*88e0*/  F2FP.BF16.PACK_AB R4, R103, R100 ;  /* 0x000000646704723e */ /* 0x008fe200000010ff */
        /* <DEDUP_REMOVED lines=17> */
[C---:B------:R-:W-:Y:S01]  /*8a00*/  HMMA.16816.F32.BF16 R92, R4.reuse, R18, R92 ;  /* 0x00000012045c723c */ /* 0x040fe2000004185c */
[----:B------:R-:W3:Y:S01]  /*8a10*/  LDSM.16.MT88.4 R16, [R136+0x8800] ;  /* 0x008800008810783b */ /* 0x000ee20000004200 */
[----:B------:R-:W-:Y:S06]  /*8a20*/  MUFU.EX2 R101, R101 ;  /* 0x0000006500657308 */ /* 0x000fec0000000800 */
[C---:B-1----:R-:W-:Y:S02]  /*8a30*/  HMMA.16816.F32.BF16 R88, R4.reuse, R12, R88 ;  /* 0x0000000c0458723c */ /* 0x042fe40000041858 */
[----:B------:R-:W1:Y:S06]  /*8a40*/  MUFU.EX2 R104, R104 ;  /* 0x0000006800687308 */ /* 0x000e6c0000000800 */
[C---:B------:R-:W-:Y:S01]  /*8a50*/  HMMA.16816.F32.BF16 R84, R4.reuse, R14, R84 ;  /* 0x0000000e0454723c */ /* 0x040fe20000041854 */
[----:B------:R-:W4:Y:S01]  /*8a60*/  LDSM.16.MT88.4 R12, [R140+0xa800] ;  /* 0x00a800008c0c783b */ /* 0x000f220000004200 */
[----:B------:R-:W-:Y:S06]  /*8a70*/  MUFU.EX2 R33, R33 ;  /* 0x0000002100217308 */ /* 0x000fec0000000800 */
[C---:B--2---:R-:W-:Y:S02]  /*8a80*/  HMMA.16816.F32.BF16 R80, R4.reuse, R8, R80 ;  /* 0x000000080450723c */ /* 0x044fe40000041850 */
[----:B------:R-:W2:Y:S06]  /*8a90*/  MUFU.EX2 R34, R34 ;  /* 0x0000002200227308 */ /* 0x000eac0000000800 */
[C---:B------:R-:W-:Y:S01]  /*8aa0*/  HMMA.16816.F32.BF16 R76, R4.reuse, R10, R76 ;  /* 0x0000000a044c723c */ /* 0x040fe2000004184c */
[----:B------:R-:W5:Y:S07]  /*8ab0*/  LDSM.16.MT88.4 R8, [R138+0xa800] ;  /* 0x00a800008a08783b */ /* 0x000f6e0000004200 */
[C---:B---3--:R-:W-:Y:S08]  /*8ac0*/  HMMA.16816.F32.BF16 R72, R4.reuse, R16, R72 ;  /* 0x000000100448723c */ /* 0x048ff00000041848 */
        /* <DEDUP_REMOVED lines=52> */
[----:B-1----:R-:W-:Y:S01]  /*8e10*/  F2FP.BF16.PACK_AB R5, R104, R101 ;  /* 0x000000656805723e */ /* 0x002fe200000010ff */
[----:B------:R-:W-:Y:S01]  /*8e20*/  FADD.FTZ R101, R101, R124 ;  /* 0x0000007c65657221 */ /* 0x000fe20000010000 */
[----:B------:R-:W-:Y:S01]  /*8e30*/  F2FP.BF16.PACK_AB R6, R105, R106 ;  /* 0x0000006a6906723e */ /* 0x000fe200000010ff */
[----:B------:R-:W-:Y:S01]  /*8e40*/  FADD.FTZ R121, R121, R112 ;  /* 0x0000007079797221 */ /* 0x000fe20000010000 */
[----:B--2---:R-:W-:Y:S01]  /*8e50*/  F2FP.BF16.PACK_AB R7, R34, R33 ;  /* 0x000000212207723e */ /* 0x004fe200000010ff */
[----:B------:R-:W-:Y:S01]  /*8e60*/  FADD.FTZ R104, R104, R101 ;  /* 0x0000006568687221 */ /* 0x000fe20000010000 */
[----:B------:R-:W-:Y:S01]  /*8e70*/  MOV R3, R29 ;  /* 0x0000001d00037202 */ /* 0x000fe20000000f00 */
[----:B------:R-:W-:-:S02]  /*8e80*/  FADD.FTZ R106, R106, R121 ;  /* 0x000000796a6a7221 */ /* 0x000fc40000010000 */
[----:B------:R-:W-:Y:S02]  /*8e90*/  FADD.FTZ R33, R33, R104 ;  /* 0x0000006821217221 */ /* 0x000fe40000010000 */
[----:B------:R-:W-:Y:S01]  /*8ea0*/  HMMA.16816.F32.BF16 R96, R4, R20, R96 ;  /* 0x000000140460723c */ /* 0x000fe20000041860 */
        /* <DEDUP_REMOVED lines=11> */
[C---:B------:R-:W-:Y:S01]  /*8f60*/  HMMA.16816.F32.BF16 R68, R4.reuse, R14, R68 ;  /* 0x0000000e0444723c */ /* 0x040fe20000041844 */
[----:B------:R-:W4:Y:S07]  /*8f70*/  LDSM.16.MT88.4 R12, [R136+0xb800] ;  /* 0x00b80000880c783b */ /* 0x000f2e0000004200 */
[C---:B-1----:R-:W-:Y:S08]  /*8f80*/  HMMA.16816.F32.BF16 R36, R4.reuse, R20, R36 ;  /* 0x000000140424723c */ /* 0x042ff00000041824 */
[C---:B------:R-:W-:Y:S08]  /*8f90*/  HMMA.16816.F32.BF16 R40, R4.reuse, R22, R40 ;  /* 0x000000160428723c */ /* 0x040ff00000041828 */
[C---:B--2---:R-:W-:Y:S08]  /*8fa0*/  HMMA.16816.F32.BF16 R44, R4.reuse, R16, R44 ;  /* 0x00000010042c723c */ /* 0x044ff0000004182c */
[C---:B------:R-:W-:Y:S08]  /*8fb0*/  HMMA.16816.F32.BF16 R48, R4.reuse, R18, R48 ;  /* 0x000000120430723c */ /* 0x040ff00000041830 */
[C---:B---3--:R-:W-:Y:S08]  /*8fc0*/  HMMA.16816.F32.BF16 R52, R4.reuse, R8, R52 ;  /* 0x000000080434723c */ /* 0x048ff00000041834 */
[C---:B------:R-:W-:Y:S08]  /*8fd0*/  HMMA.16816.F32.BF16 R56, R4.reuse, R10, R56 ;  /* 0x0000000a0438723c */ /* 0x040ff00000041838 */
[C---:B----4-:R-:W-:Y:S08]  /*8fe0*/  HMMA.16816.F32.BF16 R60, R4.reuse, R12, R60 ;  /* 0x0000000c043c723c */ /* 0x050ff0000004183c */
[----:B------:R-:W-:Y:S08]  /*8ff0*/  HMMA.16816.F32.BF16 R64, R4, R14, R64 ;  /* 0x0000000e0440723c */ /* 0x000ff00000041840 */
.L_x_5514:
        /* <DEDUP_REMOVED lines=12> */
.L_x_5526:
        /* <DEDUP_REMOVED lines=39> */
[----:B------:R-:W-:Y:S03]  /*9330*/  @P5 IADD3 R8, R8, 0x1, RZ ;  /* 0x0000000108085810 */ /* 0x000fe60007ffe0ff */
[----:B------:R-:W-:Y:S01]  /*9340*/  @!P3 IMAD.MOV R9, RZ, RZ, -R9 ;  /* 0x000000ffff09b224 */ /* 0x000fe200078e0a09 */
[----:B------:R-:W-:Y:S04]  /*9350*/  @!P1 IADD3 R8, -R8, RZ, RZ ;  /* 0x000000ff08089210 */ /* 0x000fe80007ffe1ff */
        /* <DEDUP_REMOVED lines=14> */
[----:B------:R-:W-:Y:S05]  /*9440*/  IMAD R2, R3, c[0x0][0x1a4], R2 ;  /* 0x0000690003027a24 */ /* 0x000fea00078e0202 */
[----:B------:R-:W-:Y:S01]  /*9450*/  IADD3 R7, R7, R2, RZ ;  /* 0x0000000207077210 */ /* 0x000fe20007ffe0ff */
[----:B--2---:R-:W-:Y:S04]  /*9460*/  IMAD.IADD R4, R4, 0x1, -R5 ;  /* 0x0000000104047824 */ /* 0x004fe800078e0a05 */
[C---:B------:R-:W-:Y:S01]  /*9470*/  IMAD.WIDE.U32 R6, R4.reuse, c[0x0][0x188], R6 ;  /* 0x0000620004067a25 */ /* 0x040fe200078e0006 */
[----:B------:R-:W-:Y:S03]  /*9480*/  SHF.R.S32.HI R3, RZ, 0x1f, R4 ;  /* 0x0000001fff037819 */ /* 0x000fe60000011404 */
[----:B------:R-:W-:Y:S02]  /*9490*/  IMAD.MOV.U32 R102, RZ, RZ, R6 ;  /* 0x000000ffff667224 */ /* 0x000fe400078e0006 */
[----:B------:R-:W-:Y:S04]  /*94a0*/  IMAD R3, R3, c[0x0][0x188], RZ ;  /* 0x0000620003037a24 */ /* 0x000fe800078e02ff */
[----:B------:R-:W-:Y:S04]  /*94b0*/  IMAD R3, R4, c[0x0][0x18c], R3 ;  /* 0x0000630004037a24 */ /* 0x000fe800078e0203 */
[----:B------:R-:W-:Y:S02]  /*94c0*/  IMAD.IADD R100, R7, 0x1, R3 ;  /* 0x0000000107647824 */ /* 0x000fe400078e0203 */
.L_x_5523:
        /* <DEDUP_REMOVED lines=20> */
[--C-:B------:R-:W-:Y:S02]  /*9610*/  @!P4 LEA.HI.X R181, R173, R171, R102.reuse, 0x1, P6 ;  /* 0x000000abadb5c211 */ /* 0x100fe400030f0c66 */
[----:B------:R-:W-:Y:S01]  /*9620*/  @!PT LDS RZ, [RZ] ;  /* 0x00000000fffff984 */ /* 0x000fe20000000800 */
[----:B------:R-:W-:Y:S01]  /*9630*/  @!PT LDS RZ, [RZ] ;  /* 0x00000000fffff984 */ /* 0x000fe20000000800 */
[----:B------:R-:W-:Y:S01]  /*9640*/  @!PT LDS RZ, [RZ] ;  /* 0x00000000fffff984 */ /* 0x000fe20000000800 */
[----:B------:R1:W-:Y:S01]  /*9650*/  @!P3 LDGSTS.E.BYPASS.LTC128B.128 [R156+0xa000], [R2.64+0x80] ;  /* 0x0a000080029cbfae */ /* 0x0003e2000b901d48 */
[----:B------:R-:W-:Y:S02]  /*9660*/  IADD3 R101, P1, R161, R173, RZ ;  /* 0x000000ada1657210 */ /* 0x000fe40007f3e0ff */
[-C--:B------:R-:W-:Y:S02]  /*9670*/  @!P3 LEA.HI.X R173, R173, R171.reuse, R102, 0x1, P2 ;  /* 0x000000abadadb211 */ /* 0x080fe400010f0c66 */
[C---:B------:R-:W-:Y:S02]  /*9680*/  @!P4 LEA R178, P5, R101.reuse, R170, 0x1 ;  /* 0x000000aa65b2c211 */ /* 0x040fe400078a08ff */
[----:B------:R-:W-:Y:S01]  /*9690*/  @P4 STS.128 [R156+0x8800], RZ ;  /* 0x008800ff9c004388 */ /* 0x000fe20000000c00 */
[----:B------:R-:W-:Y:S02]  /*96a0*/  IADD3.X R100, R160, R102, RZ, P1, !PT ;  /* 0x00000066a0647210 */ /* 0x000fe40000ffe4ff */
[C---:B------:R-:W-:Y:S02]  /*96b0*/  @!P3 LEA R170, P1, R101.reuse, R170, 0x1 ;  /* 0x000000aa65aab211 */ /* 0x040fe400078208ff */
[CCC-:B------:R-:W-:Y:S02]  /*96c0*/  @!P4 LEA.HI.X R179, R101.reuse, R171.reuse, R100.reuse, 0x1, P5 ;  /* 0x000000ab65b3c211 */ /* 0x1c0fe400028f0c64 */
[----:B------:R-:W-:Y:S01]  /*96d0*/  @!PT LDS RZ, [RZ] ;  /* 0x00000000fffff984 */ /* 0x000fe20000000800 */
[----:B------:R-:W-:Y:S01]  /*96e0*/  @!PT LDS RZ, [RZ] ;  /* 0x00000000fffff984 */ /* 0x000fe20000000800 */
[----:B------:R-:W-:Y:S01]  /*96f0*/  @!PT LDS RZ, [RZ] ;  /* 0x00000000fffff984 */ /* 0x000fe20000000800 */
[----:B------:R2:W-:Y:S01]  /*9700*/  @!P4 LDGSTS.E.BYPASS.LTC128B.128 [R156+0x8800], [R176.64] ;  /* 0x08800000b09ccfae */ /* 0x0005e2000b901d48 */
[----:B------:R-:W-:Y:S02]  /*9710*/  @!P3 LEA.HI.X R171, R101, R171, R100, 0x1, P1 ;  /* 0x000000ab65abb211 */ /* 0x000fe400008f0c64 */
[----:B------:R-:W-:Y:S04]  /*9720*/  ISETP.GE.AND P1, PT, R155, 0x2, PT ;  /* 0x000000029b00780c */ /* 0x000fe80003f26270 */
        /* <DEDUP_REMOVED lines=26> */
[----:B------:R-:W2:Y:S07]  /*98d0*/  LDSM.16.M88.4 R108, [R146+0x4000] ;  /* 0x00400000926c783b */ /* 0x000eae0000000200 */
[----:B------:R-:W3:Y:S01]  /*98e0*/  LDSM.16.M88.4 R112, [R146+0x4800] ;  /* 0x004800009270783b */ /* 0x000ee20000000200 */
[----:B-1----:R-:W-:Y:S06]  /*98f0*/  MOV R170, R2 ;  /* 0x0000000200aa7202 */ /* 0x002fec0000000f00 */
[----:B------:R-:W1:Y:S01]  /*9900*/  LDSM.16.M88.4 R116, [R146+0x5000] ;  /* 0x005000009274783b */ /* 0x000e620000000200 */
[----:B------:R-:W-:Y:S06]  /*9910*/  MOV R171, R3 ;  /* 0x0000000300ab7202 */ /* 0x000fec0000000f00 */
[----:B------:R-:W0:Y:S07]  /*9920*/  LDGDEPBAR ;  /* 0x00000000000079af */ /* 0x000e2e0000000000 */
[----:B------:R-:W1:Y:S07]  /*9930*/  LDSM.16.M88.4 R120, [R146+0x5800] ;  /* 0x005800009278783b */ /* 0x000e6e0000000200 */
[----:B------:R-:W-:Y:S01]  /*9940*/  LDSM.16.M88.4 R124, [R145] ;  /* 0x00000000917c783b */ /* 0x000fe20000000200 */
[C---:B--2---:R-:W-:Y:S06]  /*9950*/  HMMA.16816.F32.BF16 R4, R104.reuse, R108, RZ ;  /* 0x0000006c6804723c */ /* 0x044fec00000418ff */
[----:B------:R-:W2:Y:S02]  /*9960*/  LDSM.16.M88.4 R128, [R144] ;  /* 0x000000009080783b */ /* 0x000ea40000000200 */
[C---:B------:R-:W-:Y:S05]  /*9970*/  HMMA.16816.F32.BF16 R8, R104.reuse, R110, RZ ;  /* 0x0000006e6808723c */ /* 0x040fea00000418ff */
[----:B------:R-:W2:Y:S03]  /*9980*/  LDSM.16.M88.4 R132, [R144+0x800] ;  /* 0x000800009084783b */ /* 0x000ea60000000200 */
[C---:B---3--:R-:W-:Y:S04]  /*9990*/  HMMA.16816.F32.BF16 R12, R104.reuse, R112, RZ ;  /* 0x00000070680c723c */ /* 0x048fe800000418ff */
[----:B------:R-:W3:Y:S04]  /*99a0*/  LDSM.16.M88.4 R108, [R144+0x1000] ;  /* 0x00100000906c783b */ /* 0x000ee80000000200 */
[C---:B------:R-:W-:Y:S03]  /*99b0*/  HMMA.16816.F32.BF16 R16, R104.reuse, R114, RZ ;  /* 0x000000726810723c */ /* 0x040fe600000418ff */
[----:B------:R-:W3:Y:S05]  /*99c0*/  LDSM.16.M88.4 R112, [R144+0x1800] ;  /* 0x001800009070783b */ /* 0x000eea0000000200 */
[C---:B-1----:R-:W-:Y:S08]  /*99d0*/  HMMA.16816.F32.BF16 R20, R104.reuse, R116, RZ ;  /* 0x000000746814723c */ /* 0x042ff000000418ff */
[C---:B------:R-:W-:Y:S01]  /*99e0*/  HMMA.16816.F32.BF16 R24, R104.reuse, R118, RZ ;  /* 0x000000766818723c */ /* 0x040fe200000418ff */
[----:B------:R-:W-:Y:S07]  /*99f0*/  LDSM.16.M88.4 R116, [R139+0x4000] ;  /* 0x004000008b74783b */ /* 0x000fee0000000200 */
[C---:B------:R-:W-:Y:S08]  /*9a00*/  HMMA.16816.F32.BF16 R28, R104.reuse, R120, RZ ;  /* 0x00000078681c723c */ /* 0x040ff000000418ff */
[----:B------:R-:W-:Y:S01]  /*9a10*/  HMMA.16816.F32.BF16 R32, R104, R122, RZ ;  /* 0x0000007a6820723c */ /* 0x000fe200000418ff */
[----:B------:R-:W1:Y:S07]  /*9a20*/  LDSM.16.M88.4 R104, [R143] ;  /* 0x000000008f68783b */ /* 0x000e6e0000000200 */
[C---:B--2---:R-:W-:Y:S01]  /*9a30*/  HMMA.16816.F32.BF16 R4, R124.reuse, R128, R4 ;  /* 0x000000807c04723c */ /* 0x044fe20000041804 */
[----:B------:R-:W2:Y:S07]  /*9a40*/  LDSM.16.M88.4 R120, [R139+0x4800] ;  /* 0x004800008b78783b */ /* 0x000eae0000000200 */
[C---:B------:R-:W-:Y:S01]  /*9a50*/  HMMA.16816.F32.BF16 R8, R124.reuse, R130, R8 ;  /* 0x000000827c08723c */ /* 0x040fe20000041808 */
[----:B------:R-:W1:Y:S07]  /*9a60*/  LDSM.16.M88.4 R128, [R139+0x5000] ;  /* 0x005000008b80783b */ /* 0x000e6e0000000200 */
[C---:B------:R-:W-:Y:S08]  /*9a70*/  HMMA.16816.F32.BF16 R12, R124.reuse, R132, R12 ;  /* 0x000000847c0c723c */ /* 0x040ff0000004180c */
[C---:B------:R-:W-:Y:S08]  /*9a80*/  HMMA.16816.F32.BF16 R16, R124.reuse, R134, R16 ;  /* 0x000000867c10723c */ /* 0x040ff00000041810 */
[C---:B---3--:R-:W-:Y:S08]  /*9a90*/  HMMA.16816.F32.BF16 R20, R124.reuse, R108, R20 ;  /* 0x0000006c7c14723c */ /* 0x048ff00000041814 */
[C---:B------:R-:W-:Y:S01]  /*9aa0*/  HMMA.16816.F32.BF16 R24, R124.reuse, R110, R24 ;  /* 0x0000006e7c18723c */ /* 0x040fe20000041818 */
[----:B------:R-:W3:Y:S07]  /*9ab0*/  LDSM.16.M88.4 R108, [R139+0x5800] ;  /* 0x005800008b6c783b */ /* 0x000eee0000000200 */
[C---:B------:R-:W-:Y:S08]  /*9ac0*/  HMMA.16816.F32.BF16 R28, R124.reuse, R112, R28 ;  /* 0x000000707c1c723c */ /* 0x040ff0000004181c */
[----:B------:R-:W-:Y:S01]  /*9ad0*/  HMMA.16816.F32.BF16 R32, R124, R114, R32 ;  /* 0x000000727c20723c */ /* 0x000fe20000041820 */
[----:B------:R-:W-:Y:S07]  /*9ae0*/  LDSM.16.M88.4 R112, [R142] ;  /* 0x000000008e70783b */ /* 0x000fee0000000200 */
[C---:B-1----:R-:W-:Y:S01]  /*9af0*/  HMMA.16816.F32.BF16 R4, R104.reuse, R116, R4 ;  /* 0x000000746804723c */ /* 0x042fe20000041804 */
[----:B------:R-:W-:Y:S07]  /*9b00*/  LDSM.16.M88.4 R124, [R141+0x1000] ;  /* 0x001000008d7c783b */ /* 0x000fee0000000200 */
        /* <DEDUP_REMOVED lines=10> */
[----:B------:R-:W-:Y:S07]  /*9bb0*/  LDSM.16.M88.4 R104, [R147+0x2000] ;  /* 0x002000009368783b */ /* 0x000fee0000000200 */
[C---:B-1----:R-:W-:Y:S01]  /*9bc0*/  HMMA.16816.F32.BF16 R4, R112.reuse, R116, R4 ;  /* 0x000000747004723c */ /* 0x042fe20000041804 */
[----:B------:R-:W1:Y:S07]  /*9bd0*/  LDSM.16.M88.4 R108, [R146+0x6000] ;  /* 0x00600000926c783b */ /* 0x000e6e0000000200 */
        /* <DEDUP_REMOVED lines=8> */
[C---:B----4-:R-:W-:Y:S08]  /*9c60*/  HMMA.16816.F32.BF16 R28, R112.reuse, R128, R28 ;  /* 0x00000080701c723c */ /* 0x050ff0000004181c */
[----:B------:R-:W-:Y:S01]  /*9c70*/  HMMA.16816.F32.BF16 R32, R112, R130, R32 ;  /* 0x000000827020723c */ /* 0x000fe20000041820 */
[----:B------:R-:W-:Y:S07]  /*9c80*/  LDSM.16.M88.4 R112, [R144+0x2000] ;  /* 0x002000009070783b */ /* 0x000fee0000000200 */
[C---:B-1----:R-:W-:Y:S01]  /*9c90*/  HMMA.16816.F32.BF16 R4, R104.reuse, R108, R4 ;  /* 0x0000006c6804723c */ /* 0x042fe20000041804 */
[----:B------:R-:W-:Y:S07]  /*9ca0*/  LDSM.16.M88.4 R128, [R144+0x3800] ;  /* 0x003800009080783b */ /* 0x000fee0000000200 */
        /* <DEDUP_REMOVED lines=11> */
[----:B------:R-:W4:Y:S01]  /*9d60*/  LDSM.16.M88.4 R124, [R139+0x6000] ;  /* 0x006000008b7c783b */ /* 0x000f220000000200 */
[C---:B-1----:R-:W-:Y:S08]  /*9d70*/  HMMA.16816.F32.BF16 R4, R108.reuse, R112, R4 ;  /* 0x000000706c04723c */ /* 0x042ff00000041804 */
[C---:B------:R-:W-:Y:S01]  /*9d80*/  HMMA.16816.F32.BF16 R8, R108.reuse, R114, R8 ;  /* 0x000000726c08723c */ /* 0x040fe20000041808 */
[----:B------:R-:W1:Y:S07]  /*9d90*/  LDSM.16.M88.4 R112, [R139+0x6800] ;  /* 0x006800008b70783b */ /* 0x000e6e0000000200 */
[C---:B---3--:R-:W-:Y:S08]  /*9da0*/  HMMA.16816.F32.BF16 R12, R108.reuse, R116, R12 ;  /* 0x000000746c0c723c */ /* 0x048ff0000004180c */
[C---:B------:R-:W-:Y:S01]  /*9db0*/  HMMA.16816.F32.BF16 R16, R108.reuse, R118, R16 ;  /* 0x000000766c10723c */ /* 0x040fe20000041810 */
[----:B------:R-:W3:Y:S07]  /*9dc0*/  LDSM.16.M88.4 R116, [R139+0x7000] ;  /* 0x007000008b74783b */ /* 0x000eee0000000200 */
[C---:B--2---:R-:W-:Y:S08]  /*9dd0*/  HMMA.16816.F32.BF16 R20, R108.reuse, R120, R20 ;  /* 0x000000786c14723c */ /* 0x044ff00000041814 */
[C---:B------:R-:W-:Y:S01]  /*9de0*/  HMMA.16816.F32.BF16 R24, R108.reuse, R122, R24 ;  /* 0x0000007a6c18723c */ /* 0x040fe20000041818 */
[----:B------:R-:W-:Y:S07]  /*9df0*/  LDSM.16.M88.4 R120, [R142+0x2000] ;  /* 0x002000008e78783b */ /* 0x000fee0000000200 */
[C---:B------:R-:W-:Y:S08]  /*9e00*/  HMMA.16816.F32.BF16 R28, R108.reuse, R128, R28 ;  /* 0x000000806c1c723c */ /* 0x040ff0000004181c */
[----:B------:R-:W-:Y:S01]  /*9e10*/  HMMA.16816.F32.BF16 R32, R108, R130, R32 ;  /* 0x000000826c20723c */ /* 0x000fe20000041820 */
[----:B------:R-:W2:Y:S07]  /*9e20*/  LDSM.16.M88.4 R108, [R139+0x7800] ;  /* 0x007800008b6c783b */ /* 0x000eae0000000200 */
[----:B------:R-:W2:Y:S01]  /*9e30*/  LDSM.16.M88.4 R128, [R141+0x2000] ;  /* 0x002000008d80783b */ /* 0x000ea20000000200 */
[C---:B----4-:R-:W-:Y:S08]  /*9e40*/  HMMA.16816.F32.BF16 R4, R104.reuse, R124, R4 ;  /* 0x0000007c6804723c */ /* 0x050ff00000041804 */
[C---:B------:R-:W-:Y:S08]  /*9e50*/  HMMA.16816.F32.BF16 R8, R104.reuse, R126, R8 ;  /* 0x0000007e6808723c */ /* 0x040ff00000041808 */
[C---:B-1----:R-:W-:Y:S08]  /*9e60*/  HMMA.16816.F32.BF16 R12, R104.reuse, R112, R12 ;  /* 0x00000070680c723c */ /* 0x042ff0000004180c */
[C---:B------:R-:W-:Y:S08]  /*9e70*/  HMMA.16816.F32.BF16 R16, R104.reuse, R114, R16 ;  /* 0x000000726810723c */ /* 0x040ff00000041810 */
[C---:B---3--:R-:W-:Y:S08]  /*9e80*/  HMMA.16816.F32.BF16 R20, R104.reuse, R116, R20 ;  /* 0x000000746814723c */ /* 0x048ff00000041814 */
[C---:B------:R-:W-:Y:S08]  /*9e90*/  HMMA.16816.F32.BF16 R24, R104.reuse, R118, R24 ;  /* 0x000000766818723c */ /* 0x040ff00000041818 */
[C---:B--2---:R-:W-:Y:S08]  /*9ea0*/  HMMA.16816.F32.BF16 R28, R104.reuse, R108, R28 ;  /* 0x0000006c681c723c */ /* 0x044ff0000004181c */
[----:B------:R-:W-:Y:S01]  /*9eb0*/  HMMA.16816.F32.BF16 R32, R104, R110, R32 ;  /* 0x0000006e6820723c */ /* 0x000fe20000041820 */
[----:B------:R-:W1:Y:S07]  /*9ec0*/  LDSM.16.M88.4 R104, [R141+0x2800] ;  /* 0x002800008d68783b */ /* 0x000e6e0000000200 */
[----:B------:R-:W2:Y:S01]  /*9ed0*/  LDSM.16.M88.4 R108, [R141+0x3000] ;  /* 0x003000008d6c783b */ /* 0x000ea20000000200 */
[C---:B------:R-:W-:Y:S08]  /*9ee0*/  HMMA.16816.F32.BF16 R4, R120.reuse, R128, R4 ;  /* 0x000000807804723c */ /* 0x040ff00000041804 */
[C---:B------:R-:W-:Y:S11]  /*9ef0*/  HMMA.16816.F32.BF16 R8, R120.reuse, R130, R8 ;  /* 0x000000827808723c */ /* 0x040ff60000041808 */
[----:B------:R-:W-:Y:S05]  /*9f00*/  @!UPT UIADD3 URZ, URZ, URZ, URZ ;  /* 0x0000003f3f3ff290 */ /* 0x000fea000fffe03f */
[----:B------:R-:W-:Y:S02]  /*9f10*/  FMUL.FTZ R198, R4, c[0x0][0x2ec] ;  /* 0x0000bb0004c67a20 */ /* 0x000fe40000410000 */
[----:B------:R-:W-:Y:S02]  /*9f20*/  FMUL.FTZ R196, R5, c[0x0][0x2ec] ;  /* 0x0000bb0005c47a20 */ /* 0x000fe40000410000 */
[----:B------:R-:W-:Y:S02]  /*9f30*/  FMUL.FTZ R197, R6, c[0x0][0x2ec] ;  /* 0x0000bb0006c57a20 */ /* 0x000fe40000410000 */
[----:B------:R-:W3:Y:S01]  /*9f40*/  MUFU.TANH R198, R198 ;  /* 0x000000c600c67308 */ /* 0x000ee20000002400 */
[----:B------:R-:W-:Y:S01]  /*9f50*/  FMUL.FTZ R195, R7, c[0x0][0x2ec] ;  /* 0x0000bb0007c37a20 */ /* 0x000fe20000410000 */
[C---:B-1----:R-:W-:Y:S03]  /*9f60*/  HMMA.16816.F32.BF16 R12, R120.reuse, R104, R12 ;  /* 0x00000068780c723c */ /* 0x042fe6000004180c */
[----:B------:R-:W-:Y:S02]  /*9f70*/  FMUL.FTZ R194, R8, c[0x0][0x2ec] ;  /* 0x0000bb0008c27a20 */ /* 0x000fe40000410000 */
[----:B------:R-:W-:Y:S02]  /*9f80*/  FMUL.FTZ R200, R9, c[0x0][0x2ec] ;  /* 0x0000bb0009c87a20 */ /* 0x000fe40000410000 */
[----:B------:R-:W-:Y:S01]  /*9f90*/  FMUL.FTZ R201, R10, c[0x0][0x2ec] ;  /* 0x0000bb000ac97a20 */ /* 0x000fe20000410000 */
[----:B------:R-:W1:Y:S01]  /*9fa0*/  MUFU.TANH R196, R196 ;  /* 0x000000c400c47308 */ /* 0x000e620000002400 */
[C---:B------:R-:W-:Y:S01]  /*9fb0*/  HMMA.16816.F32.BF16 R16, R120.reuse, R106, R16 ;  /* 0x0000006a7810723c */ /* 0x040fe20000041810 */
[----:B------:R-:W4:Y:S01]  /*9fc0*/  LDSM.16.M88.4 R104, [R141+0x3800] ;  /* 0x003800008d68783b */ /* 0x000f220000000200 */
[----:B------:R-:W-:Y:S04]  /*9fd0*/  DEPBAR.LE SB0, 0x0 ;  /* 0x000080000000791a */ /* 0x000fe80000000000 */
[----:B------:R-:W-:Y:S02]  /*9fe0*/  FMUL.FTZ R199, R11, c[0x0][0x2ec] ;  /* 0x0000bb000bc77a20 */ /* 0x000fe40000410000 */
[C---:B--2---:R-:W-:Y:S01]  /*9ff0*/  HMMA.16816.F32.BF16 R20, R120.reuse, R108, R20 ;  /* 0x0000006c7814723c */ /* 0x044fe20000041814 */
[----:B------:R-:W2:Y:S01]  /*a000*/  MUFU.TANH R197, R197 ;  /* 0x000000c500c57308 */ /* 0x000ea20000002400 */
[----:B------:R-:W-:Y:S05]  /*a010*/  BAR.SYNC.DEFER_BLOCKING 0x0 ;  /* 0x0000000000007b1d */ /* 0x000fea0000010000 */
[----:B------:R-:W-:Y:S01]  /*a020*/  FMUL.FTZ R192, R12, c[0x0][0x2ec] ;  /* 0x0000bb000cc07a20 */ /* 0x000fe20000410000 */
[C---:B------:R-:W-:Y:S03]  /*a030*/  HMMA.16816.F32.BF16 R24, R120.reuse, R110, R24 ;  /* 0x0000006e7818723c */ /* 0x040fe60000041818 */
[----:B------:R-:W1:Y:S01]  /*a040*/  MUFU.TANH R195, R195 ;  /* 0x000000c300c37308 */ /* 0x000e620000002400 */
[----:B------:R-:W-:Y:S02]  /*a050*/  FMUL.FTZ R190, R13, c[0x0][0x2ec] ;  /* 0x0000bb000dbe7a20 */ /* 0x000fe40000410000 */
[----:B------:R-:W-:Y:S02]  /*a060*/  FMUL.FTZ R193, R14, c[0x0][0x2ec] ;  /* 0x0000bb000ec17a20 */ /* 0x000fe40000410000 */
[----:B------:R-:W-:Y:S04]  /*a070*/  FMUL.FTZ R191, R15, c[0x0][0x2ec] ;  /* 0x0000bb000fbf7a20 */ /* 0x000fe80000410000 */
[----:B------:R-:W-:Y:S01]  /*a080*/  FMUL.FTZ R188, R16, c[0x0][0x2ec] ;  /* 0x0000bb0010bc7a20 */ /* 0x000fe20000410000 */
[----:B------:R-:W1:Y:S01]  /*a090*/  MUFU.TANH R194, R194 ;  /* 0x000000c200c27308 */ /* 0x000e620000002400 */
[----:B------:R-:W-:Y:S02]  /*a0a0*/  FMUL.FTZ R186, R17, c[0x0][0x2ec] ;  /* 0x0000bb0011ba7a20 */ /* 0x000fe40000410000 */
[----:B------:R-:W-:Y:S02]  /*a0b0*/  FMUL.FTZ R189, R18, c[0x0][0x2ec] ;  /* 0x0000bb0012bd7a20 */ /* 0x000fe40000410000 */
[----:B------:R-:W-:Y:S02]  /*a0c0*/  FMUL.FTZ R187, R19, c[0x0][0x2ec] ;  /* 0x0000bb0013bb7a20 */ /* 0x000fe40000410000 */
[----:B------:R-:W-:Y:S02]  /*a0d0*/  FMUL.FTZ R184, R20, c[0x0][0x2ec] ;  /* 0x0000bb0014b87a20 */ /* 0x000fe40000410000 */
[----:B------:R-:W-:Y:S01]  /*a0e0*/  FMUL.FTZ R182, R21, c[0x0][0x2ec] ;  /* 0x0000bb0015b67a20 */ /* 0x000fe20000410000 */
[----:B------:R-:W1:Y:S01]  /*a0f0*/  MUFU.TANH R200, R200 ;  /* 0x000000c800c87308 */ /* 0x000e620000002400 */
[----:B------:R-:W-:Y:S01]  /*a100*/  FMUL.FTZ R185, R22, c[0x0][0x2ec] ;  /* 0x0000bb0016b97a20 */ /* 0x000fe20000410000 */
[C---:B----4-:R-:W-:Y:S03]  /*a110*/  HMMA.16816.F32.BF16 R28, R120.reuse, R104, R28 ;  /* 0x00000068781c723c */ /* 0x050fe6000004181c */
[----:B------:R-:W-:Y:S02]  /*a120*/  FMUL.FTZ R183, R23, c[0x0][0x2ec] ;  /* 0x0000bb0017b77a20 */ /* 0x000fe40000410000 */
[----:B------:R-:W-:Y:S02]  /*a130*/  FMUL.FTZ R180, R24, c[0x0][0x2ec] ;  /* 0x0000bb0018b47a20 */ /* 0x000fe40000410000 */
[----:B------:R-:W-:Y:S01]  /*a140*/  FMUL.FTZ R178, R25, c[0x0][0x2ec] ;  /* 0x0000bb0019b27a20 */ /* 0x000fe20000410000 */
[----:B------:R-:W4:Y:S01]  /*a150*/  MUFU.TANH R201, R201 ;  /* 0x000000c900c97308 */ /* 0x000f220000002400 */
[----:B------:R-:W-:Y:S03]  /*a160*/  HMMA.16816.F32.BF16 R32, R120, R106, R32 ;  /* 0x0000006a7820723c */ /* 0x000fe60000041820 */
[----:B------:R-:W-:Y:S02]  /*a170*/  FMUL.FTZ R181, R26, c[0x0][0x2ec] ;  /* 0x0000bb001ab57a20 */ /* 0x000fe40000410000 */
[----:B------:R-:W-:Y:S04]  /*a180*/  FMUL.FTZ R179, R27, c[0x0][0x2ec] ;  /* 0x0000bb001bb37a20 */ /* 0x000fe80000410000 */
[----:B------:R-:W1:Y:S06]  /*a190*/  MUFU.TANH R199, R199 ;  /* 0x000000c700c77308 */ /* 0x000e6c0000002400 */
[----:B------:R-:W-:Y:S02]  /*a1a0*/  FMUL.FTZ R174, R28, c[0x0][0x2ec] ;  /* 0x0000bb001cae7a20 */ /* 0x000fe40000410000 */
[----:B------:R-:W-:Y:S02]  /*a1b0*/  FMUL.FTZ R176, R29, c[0x0][0x2ec] ;  /* 0x0000bb001db07a20 */ /* 0x000fe40000410000 */
[----:B------:R-:W1:Y:S01]  /*a1c0*/  MUFU.TANH R192, R192 ;  /* 0x000000c000c07308 */ /* 0x000e620000002400 */
[----:B------:R-:W-:Y:S02]  /*a1d0*/  FMUL.FTZ R177, R30, c[0x0][0x2ec] ;  /* 0x0000bb001eb17a20 */ /* 0x000fe40000410000 */
[----:B------:R-:W-:Y:S02]  /*a1e0*/  FMUL.FTZ R175, R31, c[0x0][0x2ec] ;  /* 0x0000bb001faf7a20 */ /* 0x000fe40000410000 */
[----:B-----5:R-:W-:Y:S02]  /*a1f0*/  FMUL.FTZ R173, R32, c[0x0][0x2ec] ;  /* 0x0000bb0020ad7a20 */ /* 0x020fe40000410000 */
[----:B------:R-:W-:Y:S02]  /*a200*/  FMUL.FTZ R172, R33, c[0x0][0x2ec] ;  /* 0x0000bb0021ac7a20 */ /* 0x000fe40000410000 */
[----:B------:R-:W-:Y:S01]  /*a210*/  FMUL.FTZ R102, R34, c[0x0][0x2ec] ;  /* 0x0000bb0022667a20 */ /* 0x000fe20000410000 */
[----:B------:R-:W1:Y:S01]  /*a220*/  MUFU.TANH R190, R190 ;  /* 0x000000be00be7308 */ /* 0x000e620000002400 */
[----:B------:R-:W-:Y:S09]  /*a230*/  FMUL.FTZ R35, R35, c[0x0][0x2ec] ;  /* 0x0000bb0023237a20 */ /* 0x000ff20000410000 */
        /* <DEDUP_REMOVED lines=21> */
[----:B------:R1:W1:Y:S01]  /*a390*/  MUFU.TANH R101, R35 ;  /* 0x0000002300657308 */ /* 0x0002620000002400 */
[----:B------:R-:W-:-:S05]  /*a3a0*/  @!P1 BRA `(.L_x_5524) ;  /* 0x000007e000009947 */ /* 0x000fca0003800000 */
[----:B--234-:R-:W-:Y:S02]  /*a3b0*/  MOV R2, UR5 ;  /* 0x0000000500027c02 */ /* 0x01cfe40008000f00 */
        /* <DEDUP_REMOVED lines=23> */
[C---:B------:R-:W-:Y:S02]  /*a530*/  IMAD R6, R2.reuse, R5, R6 ;  /* 0x0000000502067224 */ /* 0x040fe400078e0206 */
[----:B------:R-:W-:Y:S01]  /*a540*/  IMAD.MOV.U32 R5, RZ, RZ, c[0x0][0x2d0] ;  /* 0x0000b400ff057624 */ /* 0x000fe200078e00ff */
        /* <DEDUP_REMOVED lines=37> */
.L_x_5525:
        /* <DEDUP_REMOVED lines=63> */
.L_x_5524:
[----:B--234-:R-:W-:Y:S01]  /*ab90*/  FMNMX.FTZ R3, R198, R103, !PT ;  /* 0x00000067c6037209 */ /* 0x01cfe20007810000 */
[----:B------:R-:W-:Y:S01]  /*aba0*/  LDSM.16.MT88.4 R12, [R140+0x8000] ;  /* 0x008000008c0c783b */ /* 0x000fe20000004200 */
[----:B------:R-:W-:Y:S02]  /*abb0*/  FMNMX.FTZ R2, R197, R0, !PT ;  /* 0x00000000c5027209 */ /* 0x000fe40007810000 */
[----:B-1----:R-:W-:Y:S02]  /*abc0*/  FMNMX.FTZ R3, R196, R3, !PT ;  /* 0x00000003c4037209 */ /* 0x002fe40007810000 */
        /* <DEDUP_REMOVED lines=85> */
[----:B------:R-:W-:Y:S01]  /*b120*/  LDSM.16.MT88.4 R76, [R136+0xa000] ;  /* 0x00a00000884c783b */ /* 0x000fe20000004200 */
[C---:B------:R-:W-:Y:S02]  /*b130*/  FMUL.FTZ R32, R2.reuse, R68 ;  /* 0x0000004402207220 */ /* 0x040fe40000410000 */
[----:B------:R-:W-:Y:S02]  /*b140*/  FMUL.FTZ R33, R2, R69 ;  /* 0x0000004502217220 */ /* 0x000fe40000410000 */
[----:B------:R-:W-:Y:S01]  /*b150*/  MUFU.EX2 R117, R117 ;  /* 0x0000007500757308 */ /* 0x000fe20000000800 */
[C---:B------:R-:W-:Y:S02]  /*b160*/  FMUL.FTZ R34, R0.reuse, R70 ;  /* 0x0000004600227220 */ /* 0x040fe40000410000 */
[----:B------:R-:W-:Y:S01]  /*b170*/  LDSM.16.MT88.4 R84, [R137+0x8800] ;  /* 0x008800008954783b */ /* 0x000fe20000004200 */
[----:B------:R-:W-:Y:S02]  /*b180*/  FMUL.FTZ R35, R0, R71 ;  /* 0x0000004700237220 */ /* 0x000fe40000410000 */
[C---:B------:R-:W-:Y:S02]  /*b190*/  FMUL.FTZ R36, R2.reuse, R36 ;  /* 0x0000002402247220 */ /* 0x040fe40000410000 */
[----:B------:R-:W-:Y:S02]  /*b1a0*/  FMUL.FTZ R37, R2, R37 ;  /* 0x0000002502257220 */ /* 0x000fe40000410000 */
        /* <DEDUP_REMOVED lines=25> */
[C---:B------:R-:W-:Y:S02]  /*b340*/  FMUL.FTZ R64, R2.reuse, R64 ;  /* 0x0000004002407220 */ /* 0x040fe40000410000 */
[----:B------:R-:W-:Y:S02]  /*b350*/  FMUL.FTZ R65, R2, R65 ;  /* 0x0000004102417220 */ /* 0x000fe40000410000 */
[----:B------:R-:W-:Y:S01]  /*b360*/  FMUL.FTZ R66, R0, R66 ;  /* 0x0000004200427220 */ /* 0x000fe20000410000 */
[----:B--2---:R-:W-:Y:S01]  /*b370*/  F2FP.BF16.PACK_AB R99, R112, R113 ;  /* 0x000000717063723e */ /* 0x004fe200000010ff */
[----:B------:R-:W-:Y:S02]  /*b380*/  FMUL.FTZ R67, R0, R67 ;  /* 0x0000004300437220 */ /* 0x000fe40000410000 */
[C---:B------:R-:W-:Y:S02]  /*b390*/  FMUL.FTZ R52, R2.reuse, R52 ;  /* 0x0000003402347220 */ /* 0x040fe40000410000 */
[----:B------:R-:W-:Y:S02]  /*b3a0*/  FMUL.FTZ R53, R2, R53 ;  /* 0x0000003502357220 */ /* 0x000fe40000410000 */
[C---:B------:R-:W-:Y:S05]  /*b3b0*/  HMMA.16816.F32.BF16 R4, R96.reuse, R12, R4 ;  /* 0x0000000c6004723c */ /* 0x040fea0000041804 */
[----:B------:R-:W-:Y:S02]  /*b3c0*/  FMUL.FTZ R54, R0, R54 ;  /* 0x0000003600367220 */ /* 0x000fe40000410000 */
[C---:B------:R-:W-:Y:S01]  /*b3d0*/  FMUL.FTZ R12, R2.reuse, R88 ;  /* 0x00000058020c7220 */ /* 0x040fe20000410000 */
[C---:B------:R-:W-:Y:S04]  /*b3e0*/  HMMA.16816.F32.BF16 R8, R96.reuse, R14, R8 ;  /* 0x0000000e6008723c */ /* 0x040fe80000041808 */
[----:B------:R-:W-:Y:S02]  /*b3f0*/  FMUL.FTZ R13, R2, R89 ;  /* 0x00000059020d7220 */ /* 0x000fe40000410000 */
[C---:B------:R-:W-:Y:S02]  /*b400*/  FMUL.FTZ R55, R0.reuse, R55 ;  /* 0x0000003700377220 */ /* 0x040fe40000410000 */
[C---:B------:R-:W-:Y:S04]  /*b410*/  FMUL.FTZ R14, R0.reuse, R90 ;  /* 0x0000005a000e7220 */ /* 0x040fe80000410000 */
[----:B------:R-:W-:Y:S02]  /*b420*/  FMUL.FTZ R15, R0, R91 ;  /* 0x0000005b000f7220 */ /* 0x000fe40000410000 */
[----:B------:R-:W1:Y:S01]  /*b430*/  LDSM.16.MT88.4 R88, [R136+0x8000] ;  /* 0x008000008858783b */ /* 0x000e620000004200 */
[C---:B------:R-:W-:Y:S02]  /*b440*/  FMUL.FTZ R56, R2.reuse, R56 ;  /* 0x0000003802387220 */ /* 0x040fe40000410000 */
[----:B------:R-:W-:Y:S02]  /*b450*/  FMUL.FTZ R57, R2, R57 ;  /* 0x0000003902397220 */ /* 0x000fe40000410000 */
[C---:B------:R-:W-:Y:S03]  /*b460*/  HMMA.16816.F32.BF16 R12, R96.reuse, R20, R12 ;  /* 0x00000014600c723c */ /* 0x040fe6000004180c */
[C---:B------:R-:W-:Y:S02]  /*b470*/  FMUL.FTZ R58, R0.reuse, R58 ;  /* 0x0000003a003a7220 */ /* 0x040fe40000410000 */
[----:B------:R-:W-:Y:S02]  /*b480*/  FMUL.FTZ R59, R0, R59 ;  /* 0x0000003b003b7220 */ /* 0x000fe40000410000 */
[C---:B------:R-:W-:Y:S01]  /*b490*/  FMUL.FTZ R20, R2.reuse, R80 ;  /* 0x0000005002147220 */ /* 0x040fe20000410000 */
[C---:B------:R-:W-:Y:S04]  /*b4a0*/  HMMA.16816.F32.BF16 R16, R96.reuse, R22, R16 ;  /* 0x000000166010723c */ /* 0x040fe80000041810 */
[----:B------:R-:W-:Y:S02]  /*b4b0*/  FMUL.FTZ R21, R2, R81 ;  /* 0x0000005102157220 */ /* 0x000fe40000410000 */
[--C-:B------:R-:W-:Y:S02]  /*b4c0*/  FFMA.FTZ R129, R182, c[0x0][0x23c], -R105.reuse ;  /* 0x00008f00b6817a23 */ /* 0x100fe40000010869 */
[C---:B------:R-:W-:Y:S04]  /*b4d0*/  FMUL.FTZ R22, R0.reuse, R82 ;  /* 0x0000005200167220 */ /* 0x040fe80000410000 */
[----:B------:R-:W-:Y:S01]  /*b4e0*/  FMUL.FTZ R23, R0, R83 ;  /* 0x0000005300177220 */ /* 0x000fe20000410000 */
[----:B------:R-:W-:Y:S01]  /*b4f0*/  MUFU.EX2 R129, R129 ;  /* 0x0000008100817308 */ /* 0x000fe20000000800 */
[----:B------:R-:W2:Y:S01]  /*b500*/  LDSM.16.MT88.4 R80, [R140+0xa000] ;  /* 0x00a000008c50783b */ /* 0x000ea20000004200 */
        /* <DEDUP_REMOVED lines=13> */
[--C-:B------:R-:W-:Y:S02]  /*b5e0*/  FFMA.FTZ R134, R181, c[0x0][0x23c], -R104.reuse ;  /* 0x00008f00b5867a23 */ /* 0x100fe40000010868 */
[--C-:B------:R-:W-:Y:S02]  /*b5f0*/  FFMA.FTZ R135, R179, c[0x0][0x23c], -R104.reuse ;  /* 0x00008f00b3877a23 */ /* 0x100fe40000010868 */
[C---:B-1----:R-:W-:Y:S01]  /*b600*/  HMMA.16816.F32.BF16 R28, R96.reuse, R88, R28 ;  /* 0x00000058601c723c */ /* 0x042fe2000004181c */
[----:B------:R-:W-:Y:S02]  /*b610*/  MUFU.EX2 R132, R132 ;  /* 0x0000008400847308 */ /* 0x000fe40000000800 */
[--C-:B------:R-:W-:Y:S02]  /*b620*/  FFMA.FTZ R120, R192, c[0x0][0x23c], -R105.reuse ;  /* 0x00008f00c0787a23 */ /* 0x100fe40000010869 */
[--C-:B------:R-:W-:Y:S02]  /*b630*/  FFMA.FTZ R121, R190, c[0x0][0x23c], -R105.reuse ;  /* 0x00008f00be797a23 */ /* 0x100fe40000010869 */
[--C-:B------:R-:W-:Y:S01]  /*b640*/  FFMA.FTZ R122, R193, c[0x0][0x23c], -R104.reuse ;  /* 0x00008f00c17a7a23 */ /* 0x100fe20000010868 */
[C---:B------:R-:W-:Y:S01]  /*b650*/  HMMA.16816.F32.BF16 R32, R96.reuse, R90, R32 ;  /* 0x0000005a6020723c */ /* 0x040fe20000041820 */
[----:B------:R-:W-:Y:S02]  /*b660*/  LDSM.16.MT88.4 R88, [R136+0x8800] ;  /* 0x008800008858783b */ /* 0x000fe40000004200 */
[----:B------:R-:W-:Y:S01]  /*b670*/  MUFU.EX2 R133, R133 ;  /* 0x0000008500857308 */ /* 0x000fe20000000800 */
[--C-:B------:R-:W-:Y:S02]  /*b680*/  FFMA.FTZ R123, R191, c[0x0][0x23c], -R104.reuse ;  /* 0x00008f00bf7b7a23 */ /* 0x100fe40000010868 */
[--C-:B------:R-:W-:Y:S02]  /*b690*/  FFMA.FTZ R125, R188, c[0x0][0x23c], -R105.reuse ;  /* 0x00008f00bc7d7a23 */ /* 0x100fe40000010869 */
[C---:B--2---:R-:W-:Y:S04]  /*b6a0*/  HMMA.16816.F32.BF16 R36, R96.reuse, R80, R36 ;  /* 0x000000506024723c */ /* 0x044fe80000041824 */
[--C-:B------:R-:W-:Y:S01]  /*b6b0*/  FFMA.FTZ R124, R186, c[0x0][0x23c], -R105.reuse ;  /* 0x00008f00ba7c7a23 */ /* 0x100fe20000010869 */
[----:B------:R-:W-:Y:S01]  /*b6c0*/  MUFU.EX2 R134, R134 ;  /* 0x0000008600867308 */ /* 0x000fe20000000800 */
[--C-:B------:R-:W-:Y:S02]  /*b6d0*/  FFMA.FTZ R126, R189, c[0x0][0x23c], -R104.reuse ;  /* 0x00008f00bd7e7a23 */ /* 0x100fe40000010868 */
[C---:B------:R-:W-:Y:S01]  /*b6e0*/  HMMA.16816.F32.BF16 R40, R96.reuse, R82, R40 ;  /* 0x000000526028723c */ /* 0x040fe20000041828 */
[----:B------:R-:W-:Y:S03]  /*b6f0*/  LDSM.16.MT88.4 R80, [R138+0x8800] ;  /* 0x008800008a50783b */ /* 0x000fe60000004200 */
[--C-:B------:R-:W-:Y:S02]  /*b700*/  FFMA.FTZ R127, R187, c[0x0][0x23c], -R104.reuse ;  /* 0x00008f00bb7f7a23 */ /* 0x100fe40000010868 */
[--C-:B------:R-:W-:Y:S01]  /*b710*/  FFMA.FTZ R174, R174, c[0x0][0x23c], -R105.reuse ;  /* 0x00008f00aeae7a23 */ /* 0x100fe20000010869 */
[----:B------:R-:W-:Y:S01]  /*b720*/  MUFU.EX2 R135, R135 ;  /* 0x0000008700877308 */ /* 0x000fe20000000800 */
[--C-:B------:R-:W-:Y:S01]  /*b730*/  FFMA.FTZ R179, R176, c[0x0][0x23c], -R105.reuse ;  /* 0x00008f00b0b37a23 */ /* 0x100fe20000010869 */
[C---:B---3--:R-:W-:Y:S03]  /*b740*/  HMMA.16816.F32.BF16 R44, R96.reuse, R72, R44 ;  /* 0x00000048602c723c */ /* 0x048fe6000004182c */
[--C-:B------:R-:W-:Y:S02]  /*b750*/  FFMA.FTZ R176, R177, c[0x0][0x23c], -R104.reuse ;  /* 0x00008f00b1b07a23 */ /* 0x100fe40000010868 */
[--C-:B------:R-:W-:Y:S03]  /*b760*/  FFMA.FTZ R175, R175, c[0x0][0x23c], -R104.reuse ;  /* 0x00008f00afaf7a23 */ /* 0x100fe60000010868 */
[----:B------:R-:W-:Y:S01]  /*b770*/  MUFU.EX2 R120, R120 ;  /* 0x0000007800787308 */ /* 0x000fe20000000800 */
[--C-:B------:R-:W-:Y:S01]  /*b780*/  FFMA.FTZ R173, R173, c[0x0][0x23c], -R105.reuse ;  /* 0x00008f00adad7a23 */ /* 0x100fe20000010869 */
[C---:B------:R-:W-:Y:S01]  /*b790*/  HMMA.16816.F32.BF16 R48, R96.reuse, R74, R48 ;  /* 0x0000004a6030723c */ /* 0x040fe20000041830 */
[----:B------:R-:W1:Y:S02]  /*b7a0*/  LDSM.16.MT88.4 R72, [R140+0x8800] ;  /* 0x008800008c48783b */ /* 0x000e640000004200 */
[----:B------:R-:W-:Y:S02]  /*b7b0*/  FFMA.FTZ R105, R172, c[0x0][0x23c], -R105 ;  /* 0x00008f00ac697a23 */ /* 0x000fe40000010869 */
[--C-:B------:R-:W-:Y:S03]  /*b7c0*/  FFMA.FTZ R102, R102, c[0x0][0x23c], -R104.reuse ;  /* 0x00008f0066667a23 */ /* 0x100fe60000010868 */
[C---:B------:R-:W-:Y:S01]  /*b7d0*/  HMMA.16816.F32.BF16 R52, R96.reuse, R68, R52 ;  /* 0x000000446034723c */ /* 0x040fe20000041834 */
[----:B------:R-:W2:Y:S03]  /*b7e0*/  MUFU.EX2 R121, R121 ;  /* 0x0000007900797308 */ /* 0x000ea60000000800 */
[----:B------:R-:W-:Y:S02]  /*b7f0*/  FFMA.FTZ R104, R101, c[0x0][0x23c], -R104 ;  /* 0x00008f0065687a23 */ /* 0x000fe40000010868 */
[----:B------:R-:W-:Y:S02]  /*b800*/  FFMA.FTZ R119, R2, R169, R119 ;  /* 0x000000a902777223 */ /* 0x000fe40000010077 */
[C---:B------:R-:W-:Y:S03]  /*b810*/  HMMA.16816.F32.BF16 R56, R96.reuse, R70, R56 ;  /* 0x000000466038723c */ /* 0x040fe60000041838 */
[----:B------:R-:W-:Y:S01]  /*b820*/  MUFU.EX2 R122, R122 ;  /* 0x0000007a007a7308 */ /* 0x000fe20000000800 */
[----:B------:R-:W-:Y:S01]  /*b830*/  FFMA.FTZ R115, R0, R167, R115 ;  /* 0x000000a700737223 */ /* 0x000fe20000010073 */
[----:B------:R-:W-:Y:S01]  /*b840*/  IADD3 R0, R155, -0x1, RZ ;  /* 0xffffffff9b007810 */ /* 0x000fe20007ffe0ff */
[----:B------:R-:W-:Y:S02]  /*b850*/  FADD.FTZ R118, R118, R119 ;  /* 0x0000007776767221 */ /* 0x000fe40000010000 */
[C---:B------:R-:W-:Y:S04]  /*b860*/  HMMA.16816.F32.BF16 R60, R96.reuse, R76, R60 ;  /* 0x0000004c603c723c */ /* 0x040fe8000004183c */
[----:B------:R-:W-:Y:S01]  /*b870*/  FADD.FTZ R114, R114, R115 ;  /* 0x0000007372727221 */ /* 0x000fe20000010000 */
[----:B------:R-:W3:Y:S01]  /*b880*/  MUFU.EX2 R123, R123 ;  /* 0x0000007b007b7308 */ /* 0x000ee20000000800 */
[----:B------:R-:W-:Y:S01]  /*b890*/  FADD.FTZ R117, R117, R118 ;  /* 0x0000007675757221 */ /* 0x000fe20000010000 */
[----:B------:R-:W-:Y:S01]  /*b8a0*/  MOV R155, R0 ;  /* 0x00000000009b7202 */ /* 0x000fe20000000f00 */
[----:B------:R-:W-:Y:S01]  /*b8b0*/  HMMA.16816.F32.BF16 R64, R96, R78, R64 ;  /* 0x0000004e6040723c */ /* 0x000fe20000041840 */
[----:B------:R-:W-:Y:S03]  /*b8c0*/  LDSM.16.MT88.4 R76, [R138+0xa800] ;  /* 0x00a800008a4c783b */ /* 0x000fe60000004200 */
[C---:B--2---:R-:W-:Y:S01]  /*b8d0*/  F2FP.BF16.PACK_AB R68, R121.reuse, R120 ;  /* 0x000000787944723e */ /* 0x044fe200000010ff */
[----:B------:R-:W-:Y:S01]  /*b8e0*/  FADD.FTZ R117, R116, R117 ;  /* 0x0000007574757221 */ /* 0x000fe20000010000 */
[----:B------:R-:W-:Y:S01]  /*b8f0*/  MOV R0, R3 ;  /* 0x0000000300007202 */ /* 0x000fe20000000f00 */
[----:B------:R-:W-:Y:S02]  /*b900*/  MUFU.EX2 R125, R125 ;  /* 0x0000007d007d7308 */ /* 0x000fe40000000800 */
[----:B------:R-:W-:Y:S04]  /*b910*/  FADD.FTZ R120, R120, R117 ;  /* 0x0000007578787221 */ /* 0x000fe80000010000 */
[----:B------:R-:W-:Y:S04]  /*b920*/  FADD.FTZ R120, R121, R120 ;  /* 0x0000007879787221 */ /* 0x000fe80000010000 */
[----:B------:R-:W2:Y:S01]  /*b930*/  MUFU.EX2 R124, R124 ;  /* 0x0000007c007c7308 */ /* 0x000ea20000000800 */
[----:B---3--:R-:W-:Y:S09]  /*b940*/  F2FP.BF16.PACK_AB R69, R123, R122 ;  /* 0x0000007a7b45723e */ /* 0x008ff200000010ff */
[----:B------:R-:W-:Y:S10]  /*b950*/  MUFU.EX2 R126, R126 ;  /* 0x0000007e007e7308 */ /* 0x000ff40000000800 */
[----:B------:R-:W3:Y:S01]  /*b960*/  MUFU.EX2 R127, R127 ;  /* 0x0000007f007f7308 */ /* 0x000ee20000000800 */
[C---:B--2---:R-:W-:Y:S01]  /*b970*/  F2FP.BF16.PACK_AB R70, R124.reuse, R125 ;  /* 0x0000007d7c46723e */ /* 0x044fe200000010ff */
[----:B------:R-:W-:Y:S04]  /*b980*/  FADD.FTZ R125, R125, R120 ;  /* 0x000000787d7d7221 */ /* 0x000fe80000010000 */
[----:B------:R-:W-:Y:S04]  /*b990*/  FADD.FTZ R125, R124, R125 ;  /* 0x0000007d7c7d7221 */ /* 0x000fe80000010000 */
[----:B------:R-:W-:Y:S10]  /*b9a0*/  MUFU.EX2 R174, R174 ;  /* 0x000000ae00ae7308 */ /* 0x000ff40000000800 */
[----:B------:R-:W-:Y:S01]  /*b9b0*/  MUFU.EX2 R179, R179 ;  /* 0x000000b300b37308 */ /* 0x000fe20000000800 */
[----:B---3--:R-:W-:Y:S09]  /*b9c0*/  F2FP.BF16.PACK_AB R71, R127, R126 ;  /* 0x0000007e7f47723e */ /* 0x008ff200000010ff */
[----:B------:R-:W-:Y:S01]  /*b9d0*/  MUFU.EX2 R176, R176 ;  /* 0x000000b000b07308 */ /* 0x000fe20000000800 */
[C---:B-1----:R-:W-:Y:S08]  /*b9e0*/  HMMA.16816.F32.BF16 R4, R68.reuse, R72, R4 ;  /* 0x000000484404723c */ /* 0x042ff00000041804 */
[C---:B------:R-:W-:Y:S01]  /*b9f0*/  HMMA.16816.F32.BF16 R8, R68.reuse, R74, R8 ;  /* 0x0000004a4408723c */ /* 0x040fe20000041808 */
[----:B------:R-:W1:Y:S01]  /*ba00*/  LDSM.16.MT88.4 R72, [R140+0xa800] ;  /* 0x00a800008c48783b */ /* 0x000e620000004200 */
[----:B------:R-:W2:Y:S06]  /*ba10*/  MUFU.EX2 R175, R175 ;  /* 0x000000af00af7308 */ /* 0x000eac0000000800 */
[C---:B------:R-:W-:Y:S04]  /*ba20*/  HMMA.16816.F32.BF16 R12, R68.reuse, R80, R12 ;  /* 0x00000050440c723c */ /* 0x040fe8000004180c */
[----:B------:R-:W-:Y:S04]  /*ba30*/  MUFU.EX2 R173, R173 ;  /* 0x000000ad00ad7308 */ /* 0x000fe80000000800 */
[C---:B------:R-:W-:Y:S01]  /*ba40*/  HMMA.16816.F32.BF16 R16, R68.reuse, R82, R16 ;  /* 0x000000524410723c */ /* 0x040fe20000041810 */
[----:B------:R-:W3:Y:S05]  /*ba50*/  LDSM.16.MT88.4 R80, [R137+0xa800] ;  /* 0x00a800008950783b */ /* 0x000eea0000004200 */
[----:B------:R2:W4:Y:S02]  /*ba60*/  MUFU.EX2 R172, R105 ;  /* 0x0000006900ac7308 */ /* 0x0005240000000800 */
[C---:B------:R-:W-:Y:S08]  /*ba70*/  HMMA.16816.F32.BF16 R20, R68.reuse, R84, R20 ;  /* 0x000000544414723c */ /* 0x040ff00000041814 */
[C---:B------:R-:W-:Y:S01]  /*ba80*/  HMMA.16816.F32.BF16 R24, R68.reuse, R86, R24 ;  /* 0x000000564418723c */ /* 0x040fe20000041818 */
[----:B------:R-:W5:Y:S01]  /*ba90*/  LDSM.16.MT88.4 R84, [R136+0xa800] ;  /* 0x00a800008854783b */ /* 0x000f620000004200 */
[----:B------:R-:W-:Y:S06]  /*baa0*/  MUFU.EX2 R102, R102 ;  /* 0x0000006600667308 */ /* 0x000fec0000000800 */
[C---:B------:R-:W-:Y:S04]  /*bab0*/  HMMA.16816.F32.BF16 R28, R68.reuse, R88, R28 ;  /* 0x00000058441c723c */ /* 0x040fe8000004181c */
[----:B------:R3:W3:Y:S01]  /*bac0*/  MUFU.EX2 R101, R104 ;  /* 0x0000006800657308 */ /* 0x0006e20000000800 */
[----:B--2---:R-:W-:Y:S03]  /*bad0*/  F2FP.BF16.PACK_AB R105, R175, R176 ;  /* 0x000000b0af69723e */ /* 0x004fe600000010ff */
[C---:B------:R-:W-:Y:S01]  /*bae0*/  HMMA.16816.F32.BF16 R32, R68.reuse, R90, R32 ;  /* 0x0000005a4420723c */ /* 0x040fe20000041820 */
[----:B------:R-:W-:Y:S03]  /*baf0*/  LDSM.16.MT88.4 R88, [R138+0x9000] ;  /* 0x009000008a58783b */ /* 0x000fe60000004200 */
[----:B----4-:R-:W-:Y:S04]  /*bb00*/  F2FP.BF16.PACK_AB R106, R172, R173 ;  /* 0x000000adac6a723e */ /* 0x010fe800000010ff */
[C---:B-1----:R-:W-:Y:S08]  /*bb10*/  HMMA.16816.F32.BF16 R36, R68.reuse, R72, R36 ;  /* 0x000000484424723c */ /* 0x042ff00000041824 */
[C---:B------:R-:W-:Y:S01]  /*bb20*/  HMMA.16816.F32.BF16 R40, R68.reuse, R74, R40 ;  /* 0x0000004a4428723c */ /* 0x040fe20000041828 */
[----:B------:R-:W1:Y:S03]  /*bb30*/  LDSM.16.MT88.4 R72, [R140+0x9000] ;  /* 0x009000008c48783b */ /* 0x000e660000004200 */
[----:B---3--:R-:W-:Y:S02]  /*bb40*/  F2FP.BF16.PACK_AB R104, R179, R174 ;  /* 0x000000aeb368723e */ /* 0x008fe400000010ff */
[----:B------:R-:W-:Y:S02]  /*bb50*/  F2FP.BF16.PACK_AB R107, R101, R102 ;  /* 0x00000066656b723e */ /* 0x000fe400000010ff */
[C---:B------:R-:W-:Y:S08]  /*bb60*/  HMMA.16816.F32.BF16 R44, R68.reuse, R76, R44 ;  /* 0x0000004c442c723c */ /* 0x040ff0000004182c */
[C---:B------:R-:W-:Y:S01]  /*bb70*/  HMMA.16816.F32.BF16 R48, R68.reuse, R78, R48 ;  /* 0x0000004e4430723c */ /* 0x040fe20000041830 */
[----:B------:R-:W2:Y:S07]  /*bb80*/  LDSM.16.MT88.4 R76, [R137+0x9000] ;  /* 0x00900000894c783b */ /* 0x000eae0000004200 */
[C---:B------:R-:W-:Y:S08]  /*bb90*/  HMMA.16816.F32.BF16 R52, R68.reuse, R80, R52 ;  /* 0x000000504434723c */ /* 0x040ff00000041834 */
[C---:B------:R-:W-:Y:S01]  /*bba0*/  HMMA.16816.F32.BF16 R56, R68.reuse, R82, R56 ;  /* 0x000000524438723c */ /* 0x040fe20000041838 */
[----:B------:R-:W3:Y:S07]  /*bbb0*/  LDSM.16.MT88.4 R80, [R136+0x9000] ;  /* 0x009000008850783b */ /* 0x000eee0000004200 */
[C---:B-----5:R-:W-:Y:S08]  /*bbc0*/  HMMA.16816.F32.BF16 R60, R68.reuse, R84, R60 ;  /* 0x00000054443c723c */ /* 0x060ff0000004183c */
        /* <DEDUP_REMOVED lines=13> */
[----:B------:R-:W1:Y:S03]  /*bca0*/  LDSM.16.MT88.4 R72, [R140+0xb000] ;  /* 0x00b000008c48783b */ /* 0x000e660000004200 */
[----:B------:R-:W-:Y:S04]  /*bcb0*/  FADD.FTZ R174, R179, R174 ;  /* 0x000000aeb3ae7221 */ /* 0x000fe80000010000 */
[C---:B------:R-:W-:Y:S04]  /*bcc0*/  HMMA.16816.F32.BF16 R12, R68.reuse, R88, R12 ;  /* 0x00000058440c723c */ /* 0x040fe8000004180c */
[----:B------:R-:W-:Y:S04]  /*bcd0*/  FADD.FTZ R169, R173, R174 ;  /* 0x000000aeada97221 */ /* 0x000fe80000010000 */
[C---:B------:R-:W-:Y:S04]  /*bce0*/  HMMA.16816.F32.BF16 R16, R68.reuse, R90, R16 ;  /* 0x0000005a4410723c */ /* 0x040fe80000041810 */
[----:B------:R-:W-:Y:S04]  /*bcf0*/  FADD.FTZ R169, R172, R169 ;  /* 0x000000a9aca97221 */ /* 0x000fe80000010000 */
        /* <DEDUP_REMOVED lines=16> */
[----:B------:R-:W3:Y:S07]  /*be00*/  LDSM.16.MT88.4 R68, [R136+0x9800] ;  /* 0x009800008844783b */ /* 0x000eee0000004200 */
[C---:B------:R-:W-:Y:S01]  /*be10*/  HMMA.16816.F32.BF16 R96, R104.reuse, R92, R4 ;  /* 0x0000005c6860723c */ /* 0x040fe20000041804 */
[----:B------:R-:W4:Y:S07]  /*be20*/  LDSM.16.MT88.4 R4, [R138+0xb800] ;  /* 0x00b800008a04783b */ /* 0x000f2e0000004200 */
[C---:B------:R-:W-:Y:S01]  /*be30*/  HMMA.16816.F32.BF16 R92, R104.reuse, R94, R8 ;  /* 0x0000005e685c723c */ /* 0x040fe20000041808 */
[----:B------:R-:W5:Y:S07]  /*be40*/  LDSM.16.MT88.4 R8, [R137+0xb800] ;  /* 0x00b800008908783b */ /* 0x000f6e0000004200 */
[C---:B-1----:R-:W-:Y:S01]  /*be50*/  HMMA.16816.F32.BF16 R88, R104.reuse, R84, R12 ;  /* 0x000000546858723c */ /* 0x042fe2000004180c */
[----:B------:R-:W1:Y:S07]  /*be60*/  LDSM.16.MT88.4 R12, [R136+0xb800] ;  /* 0x00b80000880c783b */ /* 0x000e6e0000004200 */
[C---:B------:R-:W-:Y:S08]  /*be70*/  HMMA.16816.F32.BF16 R84, R104.reuse, R86, R16 ;  /* 0x000000566854723c */ /* 0x040ff00000041810 */
[C---:B--2---:R-:W-:Y:S08]  /*be80*/  HMMA.16816.F32.BF16 R80, R104.reuse, R76, R20 ;  /* 0x0000004c6850723c */ /* 0x044ff00000041814 */
[C---:B------:R-:W-:Y:S08]  /*be90*/  HMMA.16816.F32.BF16 R76, R104.reuse, R78, R24 ;  /* 0x0000004e684c723c */ /* 0x040ff00000041818 */
[C---:B---3--:R-:W-:Y:S08]  /*bea0*/  HMMA.16816.F32.BF16 R72, R104.reuse, R68, R28 ;  /* 0x000000446848723c */ /* 0x048ff0000004181c */
[C---:B------:R-:W-:Y:S08]  /*beb0*/  HMMA.16816.F32.BF16 R68, R104.reuse, R70, R32 ;  /* 0x000000466844723c */ /* 0x040ff00000041820 */
[C---:B------:R-:W-:Y:S08]  /*bec0*/  HMMA.16816.F32.BF16 R36, R104.reuse, R108, R36 ;  /* 0x0000006c6824723c */ /* 0x040ff00000041824 */
[C---:B------:R-:W-:Y:S08]  /*bed0*/  HMMA.16816.F32.BF16 R40, R104.reuse, R110, R40 ;  /* 0x0000006e6828723c */ /* 0x040ff00000041828 */
[C---:B----4-:R-:W-:Y:S07]  /*bee0*/  HMMA.16816.F32.BF16 R44, R104.reuse, R4, R44 ;  /* 0x00000004682c723c */ /* 0x050fee000004182c */
[----:B------:R-:W-:Y:S01]  /*bef0*/  FADD.FTZ R5, R113, R114 ;  /* 0x0000007271057221 */ /* 0x000fe20000010000 */
[C---:B------:R-:W-:Y:S04]  /*bf00*/  HMMA.16816.F32.BF16 R48, R104.reuse, R6, R48 ;  /* 0x000000066830723c */ /* 0x040fe80000041830 */
[----:B------:R-:W-:Y:S04]  /*bf10*/  FADD.FTZ R5, R112, R5 ;  /* 0x0000000570057221 */ /* 0x000fe80000010000 */
[C---:B-----5:R-:W-:Y:S04]  /*bf20*/  HMMA.16816.F32.BF16 R52, R104.reuse, R8, R52 ;  /* 0x000000086834723c */ /* 0x060fe80000041834 */
[----:B------:R-:W-:Y:S04]  /*bf30*/  FADD.FTZ R122, R122, R5 ;  /* 0x000000057a7a7221 */ /* 0x000fe80000010000 */
[C---:B------:R-:W-:Y:S04]  /*bf40*/  HMMA.16816.F32.BF16 R56, R104.reuse, R10, R56 ;  /* 0x0000000a6838723c */ /* 0x040fe80000041838 */
[----:B------:R-:W-:Y:S04]  /*bf50*/  FADD.FTZ R123, R123, R122 ;  /* 0x0000007a7b7b7221 */ /* 0x000fe80000010000 */
[----:B------:R-:W-:Y:S01]  /*bf60*/  FADD.FTZ R126, R126, R123 ;  /* 0x0000007b7e7e7221 */ /* 0x000fe20000010000 */
[C---:B-1----:R-:W-:Y:S03]  /*bf70*/  HMMA.16816.F32.BF16 R60, R104.reuse, R12, R60 ;  /* 0x0000000c683c723c */ /* 0x042fe6000004183c */
[----:B------:R-:W-:Y:S04]  /*bf80*/  FADD.FTZ R127, R127, R126 ;  /* 0x0000007e7f7f7221 */ /* 0x000fe80000010000 */
[----:B------:R-:W-:Y:S01]  /*bf90*/  FADD.FTZ R130, R130, R127 ;  /* 0x0000007f82827221 */ /* 0x000fe20000010000 */
[----:B------:R-:W-:Y:S04]  /*bfa0*/  HMMA.16816.F32.BF16 R64, R104, R14, R64 ;  /* 0x0000000e6840723c */ /* 0x000fe80000041840 */
        /* <DEDUP_REMOVED lines=8> */
.L_x_5522:
        /* <DEDUP_REMOVED lines=156> */
[----:B------:R-:W-:Y:S04]  /*c9f0*/  STS [R13+0x400], R90 ;  /* 0x0004005a0d007388 */ /* 0x000fe80000000800 */
[----:B------:R-:W-:Y:S04]  /*ca00*/  STS [R15], R84 ;  /* 0x000000540f007388 */ /* 0x000fe80000000800 */
[----:B------:R-:W-:Y:S04]  /*ca10*/  STS [R15+0x400], R86 ;  /* 0x000400560f007388 */ /* 0x000fe80000000800 */
[----:B------:R-:W-:Y:S01]  /*ca20*/  STS [R17], R80 ;  /* 0x0000005011007388 */ /* 0x000fe20000000800 */
[----:B-1----:R-:W-:-:S03]  /*ca30*/  ISETP.NE.AND P4, PT, R0, RZ, PT ;  /* 0x000000ff0000720c */ /* 0x002fc60003f85270 */
[----:B------:R-:W-:Y:S01]  /*ca40*/  STS [R17+0x400], R82 ;  /* 0x0004005211007388 */ /* 0x000fe20000000800 */
[----:B------:R-:W-:-:S03]  /*ca50*/  ISETP.NE.OR P1, PT, R152, -0x1, !P4 ;  /* 0xffffffff9800780c */ /* 0x000fc60006725670 */
        /* <DEDUP_REMOVED lines=10> */
[----:B------:R2:W-:Y:S04]  /*cb00*/  STS [R13+0x2000], R44 ;  /* 0x0020002c0d007388 */ /* 0x0005e80000000800 */
[----:B------:R3:W-:Y:S04]  /*cb10*/  STS [R13+0x2400], R46 ;  /* 0x0024002e0d007388 */ /* 0x0007e80000000800 */
[----:B------:R4:W-:Y:S04]  /*cb20*/  STS [R15+0x2000], R48 ;  /* 0x002000300f007388 */ /* 0x0009e80000000800 */
[----:B------:R4:W-:Y:S04]  /*cb30*/  STS [R15+0x2400], R50 ;  /* 0x002400320f007388 */ /* 0x0009e80000000800 */
[----:B------:R4:W-:Y:S04]  /*cb40*/  STS [R17+0x2000], R52 ;  /* 0x0020003411007388 */ /* 0x0009e80000000800 */
[----:B------:R4:W-:Y:S01]  /*cb50*/  STS [R17+0x2400], R54 ;  /* 0x0024003611007388 */ /* 0x0009e20000000800 */
[----:B-1----:R-:W-:-:S03]  /*cb60*/  @P2 IMAD.WIDE.U32 R42, R152, c[0x0][0x1e8], RZ ;  /* 0x00007a00982a2a25 */ /* 0x002fc600078e00ff */
[----:B------:R4:W-:Y:S01]  /*cb70*/  STS [R21+0x2000], R56 ;  /* 0x0020003815007388 */ /* 0x0009e20000000800 */
[----:B--2---:R-:W-:Y:S01]  /*cb80*/  LOP3.LUT R44, R2, 0xffffffe0, RZ, 0xc0, !PT ;  /* 0xffffffe0022c7812 */ /* 0x004fe200078ec0ff */
[----:B------:R-:W-:Y:S02]  /*cb90*/  @P2 IMAD R2, R152, c[0x0][0x1ec], R43 ;  /* 0x00007b0098022a24 */ /* 0x000fe400078e022b */
[----:B------:R4:W-:Y:S01]  /*cba0*/  STS [R21+0x2400], R58 ;  /* 0x0024003a15007388 */ /* 0x0009e20000000800 */
[----:B------:R-:W-:Y:S02]  /*cbb0*/  IADD3 R41, -R44, R5, RZ ;  /* 0x000000052c297210 */ /* 0x000fe40007ffe1ff */
[----:B------:R-:W-:Y:S01]  /*cbc0*/  MOV R44, 0x7f800000 ;  /* 0x7f800000002c7802 */ /* 0x000fe20000000f00 */
[----:B------:R4:W-:Y:S01]  /*cbd0*/  STS [R19+0x2000], R60 ;  /* 0x0020003c13007388 */ /* 0x0009e20000000800 */
[----:B------:R-:W-:-:S03]  /*cbe0*/  @P0 FFMA.FTZ R44, R3, c[0x0][0x238], R6 ;  /* 0x00008e00032c0a23 */ /* 0x000fc60000010006 */
[----:B------:R4:W-:Y:S04]  /*cbf0*/  STS [R19+0x2400], R62 ;  /* 0x0024003e13007388 */ /* 0x0009e80000000800 */
[----:B------:R4:W-:Y:S04]  /*cc00*/  STS [R37+0x2000], R64 ;  /* 0x0020004025007388 */ /* 0x0009e80000000800 */
[----:B------:R4:W-:Y:S04]  /*cc10*/  STS [R37+0x2400], R66 ;  /* 0x0024004225007388 */ /* 0x0009e80000000800 */
[----:B------:R-:W-:Y:S06]  /*cc20*/  BAR.SYNC.DEFER_BLOCKING 0x0 ;  /* 0x0000000000007b1d */ /* 0x000fec0000010000 */
[----:B------:R-:W1:Y:S04]  /*cc30*/  S2R R40, SR_CTAID.Y ;  /* 0x0000000000287919 */ /* 0x000e680000002600 */
[----:B------:R-:W2:Y:S04]  /*cc40*/  S2R R0, SR_CTAID.Z ;  /* 0x0000000000007919 */ /* 0x000ea80000002700 */
[----:B------:R4:W4:Y:S04]  /*cc50*/  LDS.128 R32, [R156] ;  /* 0x000000009c207984 */ /* 0x0009280000000c00 */
[----:B------:R4:W4:Y:S01]  /*cc60*/  LDS.128 R28, [R156+0x800] ;  /* 0x000800009c1c7984 */ /* 0x0009220000000c00 */
[----:B-1----:R-:W-:Y:S01]  /*cc70*/  @!P1 IMAD R152, R40, c[0x0][0x214], RZ ;  /* 0x0000850028989a24 */ /* 0x002fe200078e02ff */
[----:B------:R-:W-:-:S02]  /*cc80*/  LOP3.LUT P1, RZ, R41, 0x3, RZ, 0xc0, !PT ;  /* 0x0000000329ff7812 */ /* 0x000fc4000782c0ff */
[----:B------:R1:W1:Y:S01]  /*cc90*/  LDS.128 R24, [R156+0x1000] ;  /* 0x001000009c187984 */ /* 0x0002620000000c00 */
[----:B------:R-:W-:Y:S01]  /*cca0*/  @!P2 SHF.R.S32.HI R43, RZ, 0x1f, R40 ;  /* 0x0000001fff2ba819 */ /* 0x000fe20000011428 */
[----:B---3--:R-:W-:Y:S02]  /*ccb0*/  @!P2 IMAD.WIDE.U32 R46, R40, c[0x0][0x1e0], RZ ;  /* 0x00007800282eaa25 */ /* 0x008fe400078e00ff */
[----:B------:R3:W1:Y:S02]  /*ccc0*/  LDS.128 R20, [R156+0x1800] ;  /* 0x001800009c147984 */ /* 0x0006640000000c00 */
[----:B------:R-:W-:Y:S01]  /*ccd0*/  @!P2 IMAD R41, R43, c[0x0][0x1e0], RZ ;  /* 0x000078002b29aa24 */ /* 0x000fe200078e02ff */
[----:B------:R-:W-:Y:S01]  /*cce0*/  MOV R43, 0x7f800000 ;  /* 0x7f800000002b7802 */ /* 0x000fe20000000f00 */
[----:B------:R3:W1:Y:S01]  /*ccf0*/  LDS.128 R16, [R156+0x2000] ;  /* 0x002000009c107984 */ /* 0x0006620000000c00 */
[----:B--2---:R-:W-:Y:S01]  /*cd00*/  @P4 IMAD R152, R0, c[0x0][0x234], R152 ;  /* 0x00008d0000984a24 */ /* 0x004fe200078e0298 */
[----:B------:R-:W-:Y:S01]  /*cd10*/  @!P2 MOV R42, R46 ;  /* 0x0000002e002aa202 */ /* 0x000fe20000000f00 */
[C---:B------:R-:W-:Y:S01]  /*cd20*/  @!P2 IMAD R41, R40.reuse, c[0x0][0x1e4], R41 ;  /* 0x000079002829aa24 */ /* 0x040fe200078e0229 */
[----:B------:R3:W2:Y:S01]  /*cd30*/  LDS.128 R12, [R156+0x2800] ;  /* 0x002800009c0c7984 */ /* 0x0006a20000000c00 */
        /* <DEDUP_REMOVED lines=19> */
.L_x_5528:
[----:B------:R-:W-:Y:S05]  /*ce70*/  BSYNC B0 ;  /* 0x0000000000007941 */ /* 0x000fea0003800000 */
.L_x_5527:
[----:B------:R-:W5:Y:S01]  /*ce80*/  S2R R6, SR_CTAID.X ;  /* 0x0000000000067919 */ /* 0x000f620000002500 */
[----:B------:R-:W-:Y:S01]  /*ce90*/  SHF.R.S32.HI R159, RZ, 0x1f, R158 ;  /* 0x0000001fff9f7819 */ /* 0x000fe2000001149e */
[----:B------:R-:W-:Y:S01]  /*cea0*/  BSSY B0, `(.L_x_5529) ;  /* 0x0000022000007945 */ /* 0x000fe20003800000 */
[----:B------:R-:W-:Y:S01]  /*ceb0*/  LEA.HI R5, R4, R5, RZ, 0x3 ;  /* 0x0000000504057211 */ /* 0x000fe200078f18ff */
[----:B------:R-:W3:Y:S01]  /*cec0*/  S2R R3, SR_TID.X ;  /* 0x0000000000037919 */ /* 0x000ee20000002100 */
[----:B------:R-:W-:Y:S02]  /*ced0*/  SHF.R.S32.HI R4, RZ, 0x1f, R0 ;  /* 0x0000001fff047819 */ /* 0x000fe40000011400 */
[----:B------:R-:W-:Y:S01]  /*cee0*/  SHF.R.S32.HI R5, RZ, 0x3, R5 ;  /* 0x00000003ff057819 */ /* 0x000fe20000011405 */
[----:B-----5:R-:W-:-:S04]  /*cef0*/  IMAD.SHL.U32 R6, R6, 0x40, RZ ;  /* 0x0000004006067824 */ /* 0x020fc800078e00ff */
[----:B---3--:R-:W-:Y:S01]  /*cf00*/  IMAD.WIDE.U32 R40, R6, c[0x0][0x1e8], R158 ;  /* 0x00007a0006287a25 */ /* 0x008fe200078e009e */
        /* <DEDUP_REMOVED lines=25> */
[----:B----4-:R3:W-:Y:S04]  /*d0a0*/  @!P1 STG.E.128 [R44.64], R32 ;  /* 0x000000202c009986 */ /* 0x0107e8000c101d08 */
[----:B-1----:R3:W-:Y:S02]  /*d0b0*/  @!P0 STG.E.128 [R44.64+0x80], R16 ;  /* 0x000080102c008986 */ /* 0x0027e4000c101d08 */
.L_x_5530:
[----:B------:R-:W-:Y:S05]  /*d0c0*/  BSYNC B0 ;  /* 0x0000000000007941 */ /* 0x000fea0003800000 */
.L_x_5529:
[----:B------:R-:W-:Y:S01]  /*d0d0*/  IADD3 R3, R5, 0x10, RZ ;  /* 0x0000001005037810 */ /* 0x000fe20007ffe0ff */
[----:B------:R-:W-:Y:S03]  /*d0e0*/  BSSY B0, `(.L_x_5531) ;  /* 0x0000011000007945 */ /* 0x000fe60003800000 */
[----:B------:R-:W-:-:S13]  /*d0f0*/  ISETP.GE.AND P0, PT, R3, R148, PT ;  /* 0x000000940300720c */ /* 0x000fda0003f06270 */
[----:B------:R-:W-:Y:S05]  /*d100*/  @P0 BRA `(.L_x_5532) ;  /* 0x000000e000000947 */ /* 0x000fea0003800000 */
[----:B------:R-:W-:Y:S01]  /*d110*/  IADD3 R3, P0, R5, 0x10, RZ ;  /* 0x0000001005037810 */ /* 0x000fe20007f1e0ff */
[----:B-1-3--:R-:W-:Y:S01]  /*d120*/  IMAD.MOV.U32 R16, RZ, RZ, R42 ;  /* 0x000000ffff107224 */ /* 0x00afe200078e002a */
[----:B----4-:R-:W-:Y:S02]  /*d130*/  MOV R17, R7 ;  /* 0x0000000700117202 */ /* 0x010fe40000000f00 */
        /* <DEDUP_REMOVED lines=10> */
[----:B--2---:R1:W-:Y:S02]  /*d1e0*/  @!P0 STG.E.128 [R18.64+0x80], R12 ;  /* 0x0000800c12008986 */ /* 0x0043e4000c101d08 */
.L_x_5532:
[----:B------:R-:W-:Y:S05]  /*d1f0*/  BSYNC B0 ;  /* 0x0000000000007941 */ /* 0x000fea0003800000 */
.L_x_5531:
        /* <DEDUP_REMOVED lines=15> */
[----:B----4-:R-:W-:-:S05]  /*d2f0*/  LEA.HI.X R15, R12, c[0x0][0x1d4], R2, 0x1, P2 ;  /* 0x000075000c0f7a11 */ /* 0x010fca00010f0c02 */
[----:B------:R1:W-:Y:S04]  /*d300*/  @!P1 STG.E.128 [R14.64], R24 ;  /* 0x000000180e009986 */ /* 0x0003e8000c101d08 */
[----:B------:R1:W-:Y:S02]  /*d310*/  @!P0 STG.E.128 [R14.64+0x80], R8 ;  /* 0x000080080e008986 */ /* 0x0003e4000c101d08 */
.L_x_5534:
[----:B------:R-:W-:Y:S05]  /*d320*/  BSYNC B0 ;  /* 0x0000000000007941 */ /* 0x000fea0003800000 */
.L_x_5533:
        /* <DEDUP_REMOVED lines=14> */
[----:B-1----:R1:W-:Y:S01]  /*d410*/  @!P0 STG.E.128 [R4.64], R20 ;  /* 0x0000001404008986 */ /* 0x0023e2000c101d08 */
[----:B------:R-:W-:-:S13]  /*d420*/  ISETP.GE.AND P0, PT, R149, c[0x0][0x220], PT ;  /* 0x0000880095007a0c */ /* 0x000fda0003f06270 */
[----:B------:R-:W-:Y:S05]  /*d430*/  @P0 EXIT ;  /* 0x000000000000094d */ /* 0x000fea0003800000 */
[----:B------:R-:W-:Y:S01]  /*d440*/  STG.E.128 [R4.64+0x80], R36 ;  /* 0x0000802404007986 */ /* 0x000fe2000c101d08 */
[----:B------:R-:W-:Y:S05]  /*d450*/  EXIT ;  /* 0x000000000000794d */ /* 0x000fea0003800000 */
.L_x_5535:
        /* <DEDUP_REMOVED lines=10> */
.L_x_8371:


//--------------------- .text._ZN5flash24flash_fwd_splitkv_kernelI23Flash_fwd_kernel_traitsILi128ELi64ELi64ELi4ELb0ELb0EN7cutlass10bfloat16_tE19Flash_kernel_traitsILi128ELi64ELi64ELi4ES3_EELb1ELb0ELb0ELb0ELb0ELb0ELb0ELb1EEEvNS_16Flash_fwd_paramsE --------------------------
	.section	.text._ZN5flash24flash_fwd_splitkv_kernelI23Flash_fwd_kernel_traitsILi128ELi64ELi64ELi4ELb0ELb0EN7cutlass10bfloat16_tE19Flash_kernel_traitsILi128ELi64ELi64ELi4ES3_EELb1ELb0ELb0ELb0ELb0ELb0ELb0ELb1EEEvNS_16Flash_fwd_paramsE,"ax",@progbits
	.sectioninfo	@"SHI_REGISTERS=184"
	.align	128
        .global         _ZN5flash24flash_fwd_splitkv_kernelI23Flash_fwd_kernel_traitsILi128ELi64ELi64ELi4ELb0ELb0EN7cutlass10bfloat16_tE19Flash_kernel_traitsILi128ELi64ELi64ELi4ES3_EELb1ELb0ELb0ELb0ELb0ELb0ELb0ELb1EEEvNS_16Flash_fwd_paramsE
        .type           _ZN5flash24flash_fwd_splitkv_kernelI23Flash_fwd_kernel_traitsILi128ELi64ELi64ELi4ELb0ELb0EN7cutlass10bfloat16_tE19Flash_kernel_traitsILi128ELi64ELi64ELi4ES3_EELb1ELb0ELb0ELb0ELb0ELb0ELb0ELb1EEEvNS_16Flash_fwd_paramsE,@function
        .size           _ZN5flash24flash_fwd_splitkv_kernelI23Flash_fwd_kernel_traitsILi128ELi64ELi64ELi4ELb0ELb0EN7cutlass10bfloat16_tE19Flash_kernel_traitsILi128ELi64ELi64ELi4ES3_EELb1ELb0ELb0ELb0ELb0ELb0ELb0ELb1EEEvNS_16Flash_fwd_paramsE,(.L_x_8372 - _ZN5flash24flash_fwd_splitkv_kernelI23Flash_fwd_kernel_traitsILi128ELi64ELi64ELi4ELb0ELb0EN7cutlass10bfloat16_tE19Flash_kernel_traitsILi128ELi64ELi64ELi4ES3_EELb1ELb0ELb0ELb0ELb0ELb0ELb0ELb1EEEvNS_16Flash_fwd_paramsE)
        .other          _ZN5flash24flash_fwd_splitkv_kernelI23Flash_fwd_kernel_traitsILi128ELi64ELi64ELi4ELb0ELb0EN7cutlass10bfloat16_tE19Flash_kernel_traitsILi128ELi64ELi64ELi4ES3_EELb1ELb0ELb0ELb0ELb0ELb0ELb0ELb1EEEvNS_16Flash_fwd_paramsE,@"STO_CUDA_ENTRY STV_DEFAULT"
_ZN5flash24flash_fwd_splitkv_kernelI23Flash_fwd_kernel_traitsILi128ELi64ELi64ELi4ELb0ELb0EN7cutlass10bfloat16_tE19Flash_kernel_traitsILi128ELi64ELi64ELi4ES3_EELb1ELb0ELb0ELb0ELb0ELb0ELb0ELb1EEEvNS_16Flash_fwd_paramsE:
.text._ZN5flash24flash_fwd_splitkv_kernelI23Flash_fwd_kernel_traitsILi128ELi64ELi64ELi4ELb0ELb0EN7cutlass10bfloat16_tE19Flash_kernel_traitsILi128ELi64ELi64ELi4ES3_EELb1ELb0ELb0ELb0ELb0ELb0ELb0ELb1EEEvNS_16Flash_fwd_paramsE:
[----:B------:R-:W-:Y:S02]  /*0000*/  MOV R1, c[0x0][0x28] ;  /* 0x00000a0000017a02 */ /* 0x000fe40000000f00 */
[----:B------:R-:W1:Y:S01]  /*0010*/  S2R R2, SR_CTAID.Y ;  /* 0x0000000000027919 */ /* 0x000e620000002600 */
[----:B------:R-:W2:Y:S01]  /*0020*/  LDC.U8 R0, c[0x0][0x312] ;  /* 0x0000c480ff007b82 */ /* 0x000ea20000000000 */
[----:B------:R-:W-:Y:S01]  /*0030*/  ISETP.NE.U32.AND P1, PT, RZ, c[0x0][0x240], PT ;  /* 0x00009000ff007a0c */ /* 0x000fe20003f25070 */
[----:B------:R-:W-:Y:S01]  /*0040*/  IMAD.MOV.U32 R3, RZ, RZ, 0x4 ;  /* 0x00000004ff037424 */ /* 0x000fe200078e00ff */
[----:B------:R-:W-:Y:S01]  /*0050*/  ISETP.NE.U32.AND P5, PT, RZ, c[0x0][0x250], PT ;  /* 0x00009400ff007a0c */ /* 0x000fe20003fa5070 */
[----:B------:R-:W-:Y:S01]  /*0060*/  IMAD.MOV.U32 R156, RZ, RZ, -0x1 ;  /* 0xffffffffff9c7424 */ /* 0x000fe200078e00ff */
[----:B------:R-:W-:Y:S01]  /*0070*/  ISETP.NE.AND.EX P1, PT, RZ, c[0x0][0x244], PT, P1 ;  /* 0x00009100ff007a0c */ /* 0x000fe20003f25310 */
[----:B------:R-:W-:Y:S01]  /*0080*/  ULDC.64 UR6, c[0x0][0x118] ;  /* 0x0000460000067ab9 */ /* 0x000fe20000000a00 */
[----:B------:R-:W-:Y:S02]  /*0090*/  ISETP.NE.AND.EX P5, PT, RZ, c[0x0][0x254], PT, P5 ;  /* 0x00009500ff007a0c */ /* 0x000fe40003fa5350 */
[----:B------:R-:W-:Y:S01]  /*00a0*/  ISETP.EQ.U32.AND P0, PT, RZ, c[0x0][0x248], PT ;  /* 0x00009200ff007a0c */ /* 0x000fe20003f02070 */
[----:B-1----:R-:W-:Y:S01]  /*00b0*/  IMAD.WIDE R4, R2, R3, c[0x0][0x240] ;  /* 0x0000900002047625 */ /* 0x002fe200078e0203 */
[----:B--2---:R-:W-:-:S03]  /*00c0*/  ISETP.NE.AND P2, PT, R0, RZ, PT ;  /* 0x000000ff0000720c */ /* 0x004fc60003f45270 */
[----:B------:R-:W-:-:S04]  /*00d0*/  IMAD.MOV.U32 R0, RZ, RZ, RZ ;  /* 0x000000ffff007224 */ /* 0x000fc800078e00ff */
[----:B------:R-:W2:Y:S01]  /*00e0*/  @P1 LDG.E R156, [R4.64] ;  /* 0x00000006049c1981 */ /* 0x000ea2000c1e1900 */
[CC--:B------:R-:W-:Y:S01]  /*00f0*/  IMAD.WIDE R142, R2.reuse, R3.reuse, c[0x0][0x250] ;  /* 0x00009400028e7625 */ /* 0x0c0fe200078e0203 */
[----:B------:R-:W-:Y:S02]  /*0100*/  ISETP.EQ.OR.EX P0, PT, RZ, c[0x0][0x24c], !P2, P0 ;  /* 0x00009300ff007a0c */ /* 0x000fe40005702700 */
[----:B------:R-:W2:Y:S04]  /*0110*/  @P1 LDG.E R155, [R4.64+0x4] ;  /* 0x00000406049b1981 */ /* 0x000ea8000c1e1900 */
[----:B------:R1:W5:Y:S01]  /*0120*/  @P5 LDG.E R0, [R142.64] ;  /* 0x000000068e005981 */ /* 0x000362000c1e1900 */
[----:B------:R-:W-:Y:S02]  /*0130*/  IMAD.MOV.U32 R17, RZ, RZ, -0x1 ;  /* 0xffffffffff117424 */ /* 0x000fe400078e00ff */
[----:B------:R-:W-:Y:S01]  /*0140*/  IMAD.WIDE R10, R2, R3, c[0x0][0x248] ;  /* 0x00009200020a7625 */ /* 0x000fe200078e0203 */
[----:B------:R-:W3:Y:S04]  /*0150*/  S2R R25, SR_CTAID.X ;  /* 0x0000000000197919 */ /* 0x000ee80000002500 */
[----:B------:R1:W5:Y:S01]  /*0160*/  @!P0 LDG.E R17, [R10.64] ;  /* 0x000000060a118981 */ /* 0x000362000c1e1900 */
[----:B------:R-:W-:-:S03]  /*0170*/  ISETP.NE.U32.AND P0, PT, RZ, c[0x0][0x248], PT ;  /* 0x00009200ff007a0c */ /* 0x000fc60003f05070 */
[----:B------:R-:W4:Y:S01]  /*0180*/  S2R R136, SR_CTAID.Z ;  /* 0x0000000000887919 */ /* 0x000f220000002700 */
[----:B------:R-:W-:Y:S02]  /*0190*/  ISETP.NE.AND.EX P0, PT, RZ, c[0x0][0x24c], PT, P0 ;  /* 0x00009300ff007a0c */ /* 0x000fe40003f05300 */
[----:B------:R-:W-:-:S04]  /*01a0*/  MOV R7, R2 ;  /* 0x0000000200077202 */ /* 0x000fc80000000f00 */
[--C-:B------:R-:W-:Y:S01]  /*01b0*/  SHF.R.S32.HI R6, RZ, 0x1f, R7.reuse ;  /* 0x0000001fff067819 */ /* 0x100fe20000011407 */
[----:B------:R-:W-:Y:S02]  /*01c0*/  IMAD.MOV.U32 R9, RZ, RZ, R7 ;  /* 0x000000ffff097224 */ /* 0x000fe400078e0007 */
[----:B--2---:R-:W-:Y:S01]  /*01d0*/  @P1 IMAD.IADD R155, R155, 0x1, -R156 ;  /* 0x000000019b9b1824 */ /* 0x004fe200078e0a9c */
[----:B------:R-:W-:-:S03]  /*01e0*/  @!P1 MOV R155, c[0x0][0x214] ;  /* 0x00008500009b9a02 */ /* 0x000fc60000000f00 */
[----:B------:R-:W-:Y:S05]  /*01f0*/  @!P0 BRA `(.L_x_5536) ;  /* 0x0000004000008947 */ /* 0x000fea0003800000 */
[----:B-1-34-:R-:W2:Y:S02]  /*0200*/  @P2 LDG.E R4, [R10.64+0x4] ;  /* 0x000004060a042981 */ /* 0x01aea4000c1e1900 */
[----:B--2--5:R-:W-:-:S06]  /*0210*/  @P2 IADD3 R65, R4, -R17, RZ ;  /* 0x8000001104412210 */ /* 0x024fcc0007ffe0ff */
[----:B------:R1:W5:Y:S01]  /*0220*/  @!P2 LDG.E R65, [R10.64] ;  /* 0x000000060a41a981 */ /* 0x000362000c1e1900 */
[----:B------:R-:W-:Y:S05]  /*0230*/  BRA `(.L_x_5537) ;  /* 0x0000001000007947 */ /* 0x000fea0003800000 */
.L_x_5536:
[----:B-1-34-:R-:W-:Y:S02]  /*0240*/  MOV R65, c[0x0][0x218] ;  /* 0x0000860000417a02 */ /* 0x01afe40000000f00 */
.L_x_5537:
[----:B------:R-:W-:-:S04]  /*0250*/  ISETP.NE.U32.AND P2, PT, RZ, c[0x0][0x258], PT ;  /* 0x00009600ff007a0c */ /* 0x000fc80003f45070 */
[----:B------:R-:W-:-:S13]  /*0260*/  ISETP.NE.AND.EX P2, PT, RZ, c[0x0][0x25c], PT, P2 ;  /* 0x00009700ff007a0c */ /* 0x000fda0003f45320 */
[----:B-1----:R-:W-:-:S05]  /*0270*/  @P2 IMAD.WIDE R10, R2, R3, c[0x0][0x258] ;  /* 0x00009600020a2625 */ /* 0x002fca00078e0203 */
[----:B------:R-:W2:Y:S01]  /*0280*/  @P2 LDG.E R57, [R10.64] ;  /* 0x000000060a392981 */ /* 0x000ea2000c1e1900 */
[----:B------:R-:W-:Y:S01]  /*0290*/  IMAD.SHL.U32 R56, R25, 0x40, RZ ;  /* 0x0000004019387824 */ /* 0x000fe200078e00ff */
[----:B------:R-:W-:Y:S01]  /*02a0*/  @!P2 ISETP.NE.U32.AND P1, PT, RZ, c[0x0][0x268], PT ;  /* 0x00009a00ff00aa0c */ /* 0x000fe20003f25070 */
[----:B-----5:R-:W-:-:S03]  /*02b0*/  IMAD.IADD R65, R65, 0x1, -R0 ;  /* 0x0000000141417824 */ /* 0x020fc600078e0a00 */
[----:B------:R-:W-:Y:S02]  /*02c0*/  ISETP.GT.AND P0, PT, R155, R56, PT ;  /* 0x000000389b00720c */ /* 0x000fe40003f04270 */
[----:B------:R-:W-:-:S04]  /*02d0*/  @!P2 ISETP.NE.AND.EX P1, PT, RZ, c[0x0][0x26c], PT, P1 ;  /* 0x00009b00ff00aa0c */ /* 0x000fc80003f25310 */
[----:B------:R-:W-:Y:S01]  /*02e0*/  @!P2 SEL R4, RZ, c[0x0][0x21c], !P1 ;  /* 0x00008700ff04aa07 */ /* 0x000fe20004800000 */
[----:B--2---:R-:W-:-:S04]  /*02f0*/  @P2 IMAD.IADD R57, R57, 0x1, -R0 ;  /* 0x0000000139392824 */ /* 0x004fc800078e0a00 */
[----:B------:R-:W-:Y:S02]  /*0300*/  @!P2 IMAD.IADD R57, R65, 0x1, R4 ;  /* 0x000000014139a824 */ /* 0x000fe400078e0204 */
[----:B------:R-:W-:Y:S05]  /*0310*/  @!P0 EXIT ;  /* 0x000000000000894d */ /* 0x000fea0003800000 */
[----:B------:R-:W-:Y:S01]  /*0320*/  IMAD.MOV.U32 R13, RZ, RZ, c[0x0][0x218] ;  /* 0x00008600ff0d7624 */ /* 0x000fe200078e00ff */
[----:B------:R-:W-:Y:S01]  /*0330*/  IADD3 R4, -R155, 0x7f, R56 ;  /* 0x0000007f9b047810 */ /* 0x000fe20007ffe138 */
[----:B------:R-:W1:Y:S01]  /*0340*/  S2R R62, SR_TID.X ;  /* 0x00000000003e7919 */ /* 0x000e620000002100 */
[----:B------:R-:W-:Y:S02]  /*0350*/  IADD3 R11, R57, 0x3f, RZ ;  /* 0x0000003f390b7810 */ /* 0x000fe40007ffe0ff */
[----:B------:R-:W-:Y:S02]  /*0360*/  IADD3 R13, R13, 0x3f, RZ ;  /* 0x0000003f0d0d7810 */ /* 0x000fe40007ffe0ff */
[----:B------:R-:W-:Y:S02]  /*0370*/  IADD3 R5, R4, c[0x0][0x2e8], R57 ;  /* 0x0000ba0004057a10 */ /* 0x000fe40007ffe039 */
[----:B------:R-:W-:-:S02]  /*0380*/  SHF.R.S32.HI R8, RZ, 0x1f, R11 ;  /* 0x0000001fff087819 */ /* 0x000fc4000001140b */
[----:B------:R-:W-:Y:S02]  /*0390*/  SHF.R.S32.HI R10, RZ, 0x1f, R13 ;  /* 0x0000001fff0a7819 */ /* 0x000fe4000001140d */
[----:B------:R-:W-:Y:S02]  /*03a0*/  SHF.R.S32.HI R4, RZ, 0x1f, R5 ;  /* 0x0000001fff047819 */ /* 0x000fe40000011405 */
[----:B------:R-:W-:Y:S02]  /*03b0*/  LEA.HI R8, R8, R11, RZ, 0x6 ;  /* 0x0000000b08087211 */ /* 0x000fe400078f30ff */
[----:B------:R-:W-:Y:S02]  /*03c0*/  LEA.HI R10, R10, R13, RZ, 0x6 ;  /* 0x0000000d0a0a7211 */ /* 0x000fe400078f30ff */
[----:B------:R-:W-:Y:S02]  /*03d0*/  LEA.HI R4, R4, R5, RZ, 0x6 ;  /* 0x0000000504047211 */ /* 0x000fe400078f30ff */
[----:B------:R-:W-:-:S02]  /*03e0*/  SHF.R.S32.HI R8, RZ, 0x6, R8 ;  /* 0x00000006ff087819 */ /* 0x000fc40000011408 */
[----:B------:R-:W-:Y:S02]  /*03f0*/  SHF.R.S32.HI R5, RZ, 0x6, R10 ;  /* 0x00000006ff057819 */ /* 0x000fe4000001140a */
        /* <DEDUP_REMOVED lines=16> */
[----:B------:R-:W-:Y:S02]  /*0500*/  SHF.L.U32 R2, R62, 0x3, RZ ;  /* 0x000000033e027819 */ /* 0x000fe400000006ff */
[----:B------:R-:W-:Y:S01]  /*0510*/  SHF.R.S32.HI R15, RZ, 0x1f, R136 ;  /* 0x0000001fff0f7819 */ /* 0x000fe20000011488 */
[----:B------:R-:W-:Y:S01]  /*0520*/  @!P0 IMAD R6, R6, c[0x0][0x1e0], RZ ;  /* 0x0000780006068a24 */ /* 0x000fe200078e02ff */
[----:B------:R-:W-:Y:S01]  /*0530*/  SHF.R.S32.HI R3, RZ, 0x1f, R2 ;  /* 0x0000001fff037819 */ /* 0x000fe20000011402 */
[----:B------:R-:W-:-:S04]  /*0540*/  @!P0 IMAD.WIDE.U32 R10, R7, c[0x0][0x1e0], RZ ;  /* 0x00007800070a8a25 */ /* 0x000fc800078e00ff */
[----:B------:R-:W-:Y:S02]  /*0550*/  @P0 IMAD R156, R156, c[0x0][0x1ec], R9 ;  /* 0x00007b009c9c0a24 */ /* 0x000fe400078e0209 */
[----:B------:R-:W-:Y:S01]  /*0560*/  @P0 IMAD.MOV.U32 R4, RZ, RZ, R8 ;  /* 0x000000ffff040224 */ /* 0x000fe200078e0008 */
[----:B------:R-:W-:Y:S01]  /*0570*/  @!P0 MOV R4, R10 ;  /* 0x0000000a00048202 */ /* 0x000fe20000000f00 */
[----:B------:R-:W-:Y:S02]  /*0580*/  @!P0 IMAD R6, R7, c[0x0][0x1e4], R6 ;  /* 0x0000790007068a24 */ /* 0x000fe400078e0206 */
        /* <DEDUP_REMOVED lines=9> */
[----:B------:R-:W-:-:S03]  /*0620*/  ISETP.GE.AND P0, PT, R0, R155, PT ;  /* 0x0000009b0000720c */ /* 0x000fc60003f06270 */
[----:B------:R-:W-:-:S04]  /*0630*/  IMAD.WIDE.U32 R136, R136, c[0x0][0x1f0], R4 ;  /* 0x00007c0088887a25 */ /* 0x000fc800078e0004 */
[----:B------:R-:W-:Y:S01]  /*0640*/  IMAD R5, R7, c[0x0][0x214], R56 ;  /* 0x0000850007057a24 */ /* 0x000fe200078e0238 */
[----:B------:R-:W-:Y:S01]  /*0650*/  IADD3 R7, R2, 0x40, RZ ;  /* 0x0000004002077810 */ /* 0x000fe20007ffe0ff */
        /* <DEDUP_REMOVED lines=13> */
.L_x_5540:
[----:B------:R-:W-:Y:S05]  /*0730*/  BSYNC B0 ;  /* 0x0000000000007941 */ /* 0x000fea0003800000 */
.L_x_5539:
        /* <DEDUP_REMOVED lines=18> */
.L_x_5542:
[----:B------:R-:W-:Y:S05]  /*0860*/  BSYNC B0 ;  /* 0x0000000000007941 */ /* 0x000fea0003800000 */
.L_x_5541:
        /* <DEDUP_REMOVED lines=18> */
.L_x_5544:
[----:B------:R-:W-:Y:S05]  /*0990*/  BSYNC B0 ;  /* 0x0000000000007941 */ /* 0x000fea0003800000 */
.L_x_5543:
[----:B-1----:R-:W-:Y:S01]  /*09a0*/  IADD3 R8, R0, 0x30, RZ ;  /* 0x0000003000087810 */ /* 0x002fe20007ffe0ff */
        /* <DEDUP_REMOVED lines=16> */
.L_x_5546:
[----:B------:R-:W-:Y:S05]  /*0ab0*/  BSYNC B0 ;  /* 0x0000000000007941 */ /* 0x000fea0003800000 */
.L_x_5545:
        /* <DEDUP_REMOVED lines=8> */
[----:B-1----:R-:W-:Y:S02]  /*0b40*/  @!P3 IMAD.MOV.U32 R3, RZ, RZ, 0x7f800000 ;  /* 0x7f800000ff03b424 */ /* 0x002fe400078e00ff */
[----:B------:R-:W-:Y:S01]  /*0b50*/  @!P2 IMAD.MOV.U32 R2, RZ, RZ, 0x7f800000 ;  /* 0x7f800000ff02a424 */ /* 0x000fe200078e00ff */
[----:B------:R-:W-:Y:S01]  /*0b60*/  LEA.HI.X R5, R0, c[0x0][0x204], R5, 0x2, P0 ;  /* 0x0000810000057a11 */ /* 0x000fe200000f1405 */
[----:B------:R-:W-:-:S04]  /*0b70*/  @!P1 IMAD.MOV.U32 R0, RZ, RZ, 0x7f800000 ;  /* 0x7f800000ff009424 */ /* 0x000fc800078e00ff */
[----:B------:R1:W-:Y:S04]  /*0b80*/  @!P3 STG.E [R4.64], R3 ;  /* 0x000000030400b986 */ /* 0x0003e8000c101906 */
[----:B------:R1:W-:Y:S04]  /*0b90*/  @!P2 STG.E [R4.64+0x40], R2 ;  /* 0x000040020400a986 */ /* 0x0003e8000c101906 */
[----:B------:R1:W-:Y:S01]  /*0ba0*/  @!P1 STG.E [R4.64+0x80], R0 ;  /* 0x0000800004009986 */ /* 0x0003e2000c101906 */
[----:B------:R-:W-:Y:S05]  /*0bb0*/  @P4 EXIT ;  /* 0x000000000000494d */ /* 0x000fea0003800000 */
[----:B-1----:R-:W-:-:S05]  /*0bc0*/  MOV R3, 0x7f800000 ;  /* 0x7f80000000037802 */ /* 0x002fca0000000f00 */
[----:B------:R-:W-:Y:S01]  /*0bd0*/  STG.E [R4.64+0xc0], R3 ;  /* 0x0000c00304007986 */ /* 0x000fe2000c101906 */
[----:B------:R-:W-:Y:S05]  /*0be0*/  EXIT ;  /* 0x000000000000794d */ /* 0x000fea0003800000 */
.L_x_5538:
[----:B-1----:R-:W-:Y:S02]  /*0bf0*/  ISETP.NE.U32.AND P0, PT, RZ, c[0x0][0x2b8], PT ;  /* 0x0000ae00ff007a0c */ /* 0x002fe40003f05070 */
[----:B------:R-:W-:Y:S02]  /*0c00*/  ISETP.NE.U32.AND P1, PT, RZ, c[0x0][0x2c0], PT ;  /* 0x0000b000ff007a0c */ /* 0x000fe40003f25070 */
[----:B------:R-:W-:Y:S02]  /*0c10*/  ISETP.NE.AND.EX P0, PT, RZ, c[0x0][0x2bc], PT, P0 ;  /* 0x0000af00ff007a0c */ /* 0x000fe40003f05300 */
[----:B------:R-:W-:-:S11]  /*0c20*/  ISETP.NE.AND.EX P1, PT, RZ, c[0x0][0x2c4], PT, P1 ;  /* 0x0000b100ff007a0c */ /* 0x000fd60003f25310 */
[----:B------:R-:W-:-:S04]  /*0c30*/  @P0 IMAD.WIDE R10, R2, R3, c[0x0][0x2b8] ;  /* 0x0000ae00020a0625 */ /* 0x000fc800078e0203 */
[----:B------:R-:W-:Y:S01]  /*0c40*/  @P1 IMAD R2, R6, c[0x0][0x2c8], RZ ;  /* 0x0000b20006021a24 */ /* 0x000fe200078e02ff */
[----:B------:R-:W-:Y:S01]  /*0c50*/  CS2R R158, SRZ ;  /* 0x00000000009e7805 */ /* 0x000fe2000001ff00 */
[C---:B------:R-:W-:Y:S01]  /*0c60*/  @P1 IMAD.WIDE.U32 R4, R9.reuse, c[0x0][0x2c8], RZ ;  /* 0x0000b20009041a25 */ /* 0x040fe200078e00ff */
[----:B------:R1:W5:Y:S01]  /*0c70*/  @P0 LDG.E R7, [R10.64] ;  /* 0x000000060a070981 */ /* 0x000362000c1e1900 */
[----:B------:R-:W-:Y:S02]  /*0c80*/  PLOP3.LUT P3, PT, PT, PT, PT, 0x8, 0x0 ;  /* 0x000000000000781c */ /* 0x000fe40003f6e170 */
[----:B------:R-:W-:Y:S01]  /*0c90*/  @P1 IMAD R2, R9, c[0x0][0x2cc], R2 ;  /* 0x0000b30009021a24 */ /* 0x000fe200078e0202 */
[----:B------:R-:W-:-:S03]  /*0ca0*/  @P1 LEA R158, P0, R4, c[0x0][0x2c0], 0x2 ;  /* 0x0000b000049e1a11 */ /* 0x000fc600078010ff */
[----:B------:R-:W-:-:S05]  /*0cb0*/  @P1 IMAD.IADD R2, R5, 0x1, R2 ;  /* 0x0000000105021824 */ /* 0x000fca00078e0202 */
[----:B------:R-:W-:-:S04]  /*0cc0*/  @P1 SHF.L.U64.HI R2, R4, 0x2, R2 ;  /* 0x0000000204021819 */ /* 0x000fc80000010202 */
[----:B------:R-:W-:Y:S02]  /*0cd0*/  @P1 IADD3.X R159, R2, c[0x0][0x2c4], RZ, P0, !PT ;  /* 0x0000b100029f1a10 */ /* 0x000fe400007fe4ff */
[----:B------:R-:W-:-:S04]  /*0ce0*/  @P1 ISETP.NE.U32.AND P0, PT, R158, RZ, PT ;  /* 0x000000ff9e00120c */ /* 0x000fc80003f05070 */
[----:B------:R-:W-:-:S13]  /*0cf0*/  @P1 ISETP.NE.AND.EX P3, PT, R159, RZ, PT, P0 ;  /* 0x000000ff9f00120c */ /* 0x000fda0003f65300 */
[----:B------:R-:W-:Y:S05]  /*0d00*/  @!P3 BRA `(.L_x_5547) ;  /* 0x000004a00000b947 */ /* 0x000fea0003800000 */
[----:B-1----:R-:W-:Y:S02]  /*0d10*/  IABS R2, c[0x0][0x2d0] ;  /* 0x0000b40000027a13 */ /* 0x002fe40000000000 */
[----:B------:R-:W-:Y:S02]  /*0d20*/  LEA R118, R104, 0xffffffc0, 0x6 ;  /* 0xffffffc068767811 */ /* 0x000fe400078e30ff */
[----:B------:R-:W1:Y:S08]  /*0d30*/  I2F.RP R0, R2 ;  /* 0x0000000200007306 */ /* 0x000e700000209400 */
[----:B-1----:R-:W1:Y:S02]  /*0d40*/  MUFU.RCP R10, R0 ;  /* 0x00000000000a7308 */ /* 0x002e640000001000 */
[----:B-1----:R-:W-:-:S06]  /*0d50*/  IADD3 R10, R10, 0xffffffe, RZ ;  /* 0x0ffffffe0a0a7810 */ /* 0x002fcc0007ffe0ff */
        /* <DEDUP_REMOVED lines=16> */
[----:B------:R-:W-:-:S05]  /*0e60*/  @P2 IADD3 R4, R4, 0x1, RZ ;  /* 0x0000000104042810 */ /* 0x000fca0007ffe0ff */
[----:B------:R-:W-:-:S05]  /*0e70*/  IMAD.MOV.U32 R5, RZ, RZ, R4 ;  /* 0x000000ffff057224 */ /* 0x000fca00078e0004 */
[----:B------:R-:W-:Y:S02]  /*0e80*/  @!P0 IADD3 R5, -R5, RZ, RZ ;  /* 0x000000ff05058210 */ /* 0x000fe40007ffe1ff */
[----:B------:R-:W-:-:S05]  /*0e90*/  @!P1 LOP3.LUT R5, RZ, c[0x0][0x2d0], RZ, 0x33, !PT ;  /* 0x0000b400ff059a12 */ /* 0x000fca00078e33ff */
[----:B------:R-:W-:-:S05]  /*0ea0*/  IMAD.WIDE R14, R5, 0x4, R158 ;  /* 0x00000004050e7825 */ /* 0x000fca00078e029e */
[----:B------:R1:W2:Y:S01]  /*0eb0*/  LDG.E R0, [R14.64] ;  /* 0x000000060e007981 */ /* 0x0002a2000c1e1900 */
[----:B------:R-:W-:Y:S02]  /*0ec0*/  IABS R2, c[0x0][0x1c8] ;  /* 0x0000720000027a13 */ /* 0x000fe40000000000 */
[----:B------:R-:W-:Y:S02]  /*0ed0*/  IADD3 R5, -R5, RZ, RZ ;  /* 0x000000ff05057210 */ /* 0x000fe40007ffe1ff */
[----:B------:R-:W3:Y:S08]  /*0ee0*/  I2F.RP R12, R2 ;  /* 0x00000002000c7306 */ /* 0x000ef00000209400 */
[----:B---3--:R-:W3:Y:S01]  /*0ef0*/  MUFU.RCP R10, R12 ;  /* 0x0000000c000a7308 */ /* 0x008ee20000001000 */
[----:B-1----:R-:W-:-:S05]  /*0f00*/  IMAD R15, R5, c[0x0][0x2d0], R118 ;  /* 0x0000b400050f7a24 */ /* 0x002fca00078e0276 */
[----:B------:R-:W-:Y:S02]  /*0f10*/  SHF.R.S32.HI R13, RZ, 0x1f, R15 ;  /* 0x0000001fff0d7819 */ /* 0x000fe4000001140f */
[----:B---3--:R-:W-:-:S04]  /*0f20*/  IADD3 R10, R10, 0xffffffe, RZ ;  /* 0x0ffffffe0a0a7810 */ /* 0x008fc80007ffe0ff */
[----:B------:R-:W1:Y:S02]  /*0f30*/  F2I.FTZ.U32.TRUNC.NTZ R11, R10 ;  /* 0x0000000a000b7305 */ /* 0x000e64000021f000 */
[----:B-1----:R-:W-:Y:S01]  /*0f40*/  IMAD.MOV R4, RZ, RZ, -R11 ;  /* 0x000000ffff047224 */ /* 0x002fe200078e0a0b */
[----:B------:R-:W-:-:S03]  /*0f50*/  MOV R10, RZ ;  /* 0x000000ff000a7202 */ /* 0x000fc60000000f00 */
[----:B-----5:R-:W-:Y:S01]  /*0f60*/  IMAD R7, R4, R2, RZ ;  /* 0x0000000204077224 */ /* 0x020fe200078e02ff */
        /* <DEDUP_REMOVED lines=12> */
[----:B------:R-:W-:-:S06]  /*1030*/  IMAD R2, R13, c[0x0][0x198], RZ ;  /* 0x000066000d027a24 */ /* 0x000fcc00078e02ff */
        /* <DEDUP_REMOVED lines=9> */
[----:B------:R-:W-:-:S03]  /*10d0*/  IMAD.WIDE.U32 R18, R0, c[0x0][0x188], RZ ;  /* 0x0000620000127a25 */ /* 0x000fc600078e00ff */
[----:B------:R-:W-:Y:S01]  /*10e0*/  IADD3 R11, R11, R5, RZ ;  /* 0x000000050b0b7210 */ /* 0x000fe20007ffe0ff */
[C---:B------:R-:W-:Y:S01]  /*10f0*/  IMAD R5, R15.reuse, c[0x0][0x19c], R2 ;  /* 0x000067000f057a24 */ /* 0x040fe200078e0202 */
[----:B------:R-:W-:Y:S01]  /*1100*/  SHF.R.S32.HI R2, RZ, 0x1f, R4 ;  /* 0x0000001fff027819 */ /* 0x000fe20000011404 */
[----:B------:R-:W-:Y:S01]  /*1110*/  IMAD R17, R0, c[0x0][0x18c], R17 ;  /* 0x0000630000117a24 */ /* 0x000fe200078e0211 */
[----:B------:R-:W-:Y:S01]  /*1120*/  MOV R8, R18 ;  /* 0x0000001200087202 */ /* 0x000fe20000000f00 */
[----:B------:R-:W-:-:S04]  /*1130*/  IMAD.WIDE.U32 R10, R15, c[0x0][0x198], R10 ;  /* 0x000066000f0a7a25 */ /* 0x000fc800078e000a */
[----:B------:R-:W-:Y:S02]  /*1140*/  IMAD.IADD R11, R11, 0x1, R5 ;  /* 0x000000010b0b7824 */ /* 0x000fe400078e0205 */
[----:B------:R-:W-:Y:S02]  /*1150*/  IMAD R5, R2, c[0x0][0x1b0], RZ ;  /* 0x00006c0002057a24 */ /* 0x000fe400078e02ff */
[----:B------:R-:W-:-:S04]  /*1160*/  IMAD.WIDE.U32 R140, R4, c[0x0][0x1b0], R10 ;  /* 0x00006c00048c7a25 */ /* 0x000fc800078e000a */
[----:B------:R-:W-:Y:S02]  /*1170*/  IMAD R5, R4, c[0x0][0x1b4], R5 ;  /* 0x00006d0004057a24 */ /* 0x000fe400078e0205 */
[----:B------:R-:W-:-:S03]  /*1180*/  IMAD.IADD R17, R19, 0x1, R17 ;  /* 0x0000000113117824 */ /* 0x000fc600078e0211 */
[----:B------:R-:W-:Y:S01]  /*1190*/  IADD3 R5, R141, R5, RZ ;  /* 0x000000058d057210 */ /* 0x000fe20007ffe0ff */
[----:B------:R-:W-:Y:S05]  /*11a0*/  BRA `(.L_x_5548) ;  /* 0x0000044000007947 */ /* 0x000fea0003800000 */
.L_x_5547:
        /* <DEDUP_REMOVED lines=16> */
.L_x_5549:
[----:B------:R-:W-:Y:S01]  /*12b0*/  IABS R5, c[0x0][0x1c8] ;  /* 0x0000720000057a13 */ /* 0x000fe20000000000 */
[----:B------:R-:W-:Y:S01]  /*12c0*/  @P4 IMAD.IADD R17, R0, 0x1, R17 ;  /* 0x0000000100114824 */ /* 0x000fe200078e0211 */
[----:B------:R-:W-:Y:S02]  /*12d0*/  LEA R118, R104, 0xffffffc0, 0x6 ;  /* 0xffffffc068767811 */ /* 0x000fe400078e30ff */
[----:B------:R-:W1:Y:S08]  /*12e0*/  I2F.RP R14, R5 ;  /* 0x00000005000e7306 */ /* 0x000e700000209400 */
[----:B-1----:R-:W1:Y:S02]  /*12f0*/  MUFU.RCP R12, R14 ;  /* 0x0000000e000c7308 */ /* 0x002e640000001000 */
[----:B-1----:R-:W-:Y:S01]  /*1300*/  IADD3 R12, R12, 0xffffffe, RZ ;  /* 0x0ffffffe0c0c7810 */ /* 0x002fe20007ffe0ff */
[----:B------:R-:W-:-:S05]  /*1310*/  IMAD.WIDE.U32 R14, R118, c[0x0][0x198], R10 ;  /* 0x00006600760e7a25 */ /* 0x000fca00078e000a */
[----:B------:R-:W1:Y:S01]  /*1320*/  F2I.FTZ.U32.TRUNC.NTZ R13, R12 ;  /* 0x0000000c000d7305 */ /* 0x000e62000021f000 */
[----:B------:R-:W-:-:S04]  /*1330*/  @P4 IMAD.WIDE.U32 R10, R17, c[0x0][0x1a0], RZ ;  /* 0x00006800110a4a25 */ /* 0x000fc800078e00ff */
[----:B------:R-:W-:Y:S02]  /*1340*/  @P4 IMAD R17, R17, c[0x0][0x1a4], R11 ;  /* 0x0000690011114a24 */ /* 0x000fe400078e020b */
[----:B-1----:R-:W-:Y:S01]  /*1350*/  IMAD.MOV R2, RZ, RZ, -R13 ;  /* 0x000000ffff027224 */ /* 0x002fe200078e0a0d */
[----:B------:R-:W-:-:S03]  /*1360*/  MOV R12, RZ ;  /* 0x000000ff000c7202 */ /* 0x000fc60000000f00 */
[----:B------:R-:W-:Y:S01]  /*1370*/  IMAD R4, R2, R5, RZ ;  /* 0x0000000502047224 */ /* 0x000fe200078e02ff */
[----:B------:R-:W-:-:S03]  /*1380*/  IABS R2, R136 ;  /* 0x0000008800027213 */ /* 0x000fc60000000000 */
[----:B------:R-:W-:-:S04]  /*1390*/  IMAD.HI.U32 R13, R13, R4, R12 ;  /* 0x000000040d0d7227 */ /* 0x000fc800078e000c */
[----:B------:R-:W-:-:S04]  /*13a0*/  IMAD.MOV.U32 R8, RZ, RZ, R2 ;  /* 0x000000ffff087224 */ /* 0x000fc800078e0002 */
[----:B------:R-:W-:Y:S01]  /*13b0*/  IMAD.HI.U32 R4, R13, R8, RZ ;  /* 0x000000080d047227 */ /* 0x000fe200078e00ff */
[----:B------:R-:W-:-:S04]  /*13c0*/  SHF.R.S32.HI R13, RZ, 0x1f, R118 ;  /* 0x0000001fff0d7819 */ /* 0x000fc80000011476 */
[----:B------:R-:W-:-:S05]  /*13d0*/  IADD3 R2, -R4, RZ, RZ ;  /* 0x000000ff04027210 */ /* 0x000fca0007ffe1ff */
[----:B------:R-:W-:Y:S02]  /*13e0*/  IMAD R2, R5, R2, R8 ;  /* 0x0000000205027224 */ /* 0x000fe400078e0208 */
[----:B------:R-:W-:-:S03]  /*13f0*/  @P4 IMAD.MOV.U32 R8, RZ, RZ, R10 ;  /* 0x000000ffff084224 */ /* 0x000fc600078e000a */
[----:B------:R-:W-:-:S13]  /*1400*/  ISETP.GT.U32.AND P0, PT, R5, R2, PT ;  /* 0x000000020500720c */ /* 0x000fda0003f04070 */
[----:B------:R-:W-:Y:S01]  /*1410*/  @!P0 IMAD.IADD R2, R2, 0x1, -R5 ;  /* 0x0000000102028824 */ /* 0x000fe200078e0a05 */
[----:B------:R-:W-:Y:S02]  /*1420*/  @!P0 IADD3 R4, R4, 0x1, RZ ;  /* 0x0000000104048810 */ /* 0x000fe40007ffe0ff */
[----:B------:R-:W-:Y:S02]  /*1430*/  ISETP.NE.AND P0, PT, RZ, c[0x0][0x1c8], PT ;  /* 0x00007200ff007a0c */ /* 0x000fe40003f05270 */
[----:B------:R-:W-:Y:S01]  /*1440*/  ISETP.GE.U32.AND P2, PT, R2, R5, PT ;  /* 0x000000050200720c */ /* 0x000fe20003f46070 */
[----:B------:R-:W-:Y:S01]  /*1450*/  IMAD R5, R13, c[0x0][0x198], RZ ;  /* 0x000066000d057a24 */ /* 0x000fe200078e02ff */
[----:B------:R-:W-:-:S03]  /*1460*/  LOP3.LUT R2, R136, c[0x0][0x1c8], RZ, 0x3c, !PT ;  /* 0x0000720088027a12 */ /* 0x000fc600078e3cff */
[----:B------:R-:W-:Y:S01]  /*1470*/  IMAD R5, R118, c[0x0][0x19c], R5 ;  /* 0x0000670076057a24 */ /* 0x000fe200078e0205 */
[----:B------:R-:W-:-:S04]  /*1480*/  ISETP.GE.AND P1, PT, R2, RZ, PT ;  /* 0x000000ff0200720c */ /* 0x000fc80003f26270 */
[----:B------:R-:W-:-:S03]  /*1490*/  IADD3 R15, R15, R5, RZ ;  /* 0x000000050f0f7210 */ /* 0x000fc60007ffe0ff */
[----:B------:R-:W-:-:S06]  /*14a0*/  @P2 IADD3 R4, R4, 0x1, RZ ;  /* 0x0000000104042810 */ /* 0x000fcc0007ffe0ff */
[----:B------:R-:W-:Y:S02]  /*14b0*/  @!P1 IADD3 R4, -R4, RZ, RZ ;  /* 0x000000ff04049210 */ /* 0x000fe40007ffe1ff */
[----:B------:R-:W-:-:S04]  /*14c0*/  @!P0 LOP3.LUT R4, RZ, c[0x0][0x1c8], RZ, 0x33, !PT ;  /* 0x00007200ff048a12 */ /* 0x000fc800078e33ff */
[----:B------:R-:W-:Y:S01]  /*14d0*/  SHF.R.S32.HI R2, RZ, 0x1f, R4 ;  /* 0x0000001fff027819 */ /* 0x000fe20000011404 */
[----:B------:R-:W-:-:S04]  /*14e0*/  IMAD.WIDE.U32 R140, R4, c[0x0][0x1b0], R14 ;  /* 0x00006c00048c7a25 */ /* 0x000fc800078e000e */
[----:B------:R-:W-:Y:S02]  /*14f0*/  IMAD R5, R2, c[0x0][0x1b0], RZ ;  /* 0x00006c0002057a24 */ /* 0x000fe400078e02ff */
[----:B------:R-:W-:Y:S02]  /*1500*/  IMAD.MOV.U32 R15, RZ, RZ, R118 ;  /* 0x000000ffff0f7224 */ /* 0x000fe400078e0076 */
[----:B------:R-:W-:-:S05]  /*1510*/  IMAD R5, R4, c[0x0][0x1b4], R5 ;  /* 0x00006d0004057a24 */ /* 0x000fca00078e0205 */
        /* <DEDUP_REMOVED lines=13> */
.L_x_5548:
[----:B------:R1:W5:Y:S01]  /*15f0*/  @P5 LDG.E R11, [R142.64] ;  /* 0x000000068e0b5981 */ /* 0x000362000c1e1900 */
[----:B------:R-:W-:Y:S01]  /*1600*/  ISETP.NE.AND P0, PT, R156, -0x1, PT ;  /* 0xffffffff9c00780c */ /* 0x000fe20003f05270 */
[----:B------:R-:W-:Y:S01]  /*1610*/  IMAD.MOV.U32 R72, RZ, RZ, c[0x0][0x230] ;  /* 0x00008c00ff487624 */ /* 0x000fe200078e00ff */
[----:B-----5:R-:W-:Y:S01]  /*1620*/  SHF.R.S32.HI R7, RZ, 0x1f, R62 ;  /* 0x0000001fff077819 */ /* 0x020fe2000001143e */
[----:B------:R-:W-:Y:S01]  /*1630*/  IMAD.MOV.U32 R26, RZ, RZ, RZ ;  /* 0x000000ffff1a7224 */ /* 0x000fe200078e00ff */
[----:B------:R-:W-:Y:S01]  /*1640*/  SHF.R.S32.HI R76, RZ, 0x1f, R65 ;  /* 0x0000001fff4c7819 */ /* 0x000fe20000011441 */
[----:B------:R-:W-:Y:S01]  /*1650*/  IMAD.MOV.U32 R81, RZ, RZ, 0x20 ;  /* 0x00000020ff517424 */ /* 0x000fe200078e00ff */
[CC--:B------:R-:W-:Y:S01]  /*1660*/  LEA.HI R134, R7.reuse, R62.reuse, RZ, 0x3 ;  /* 0x0000003e07867211 */ /* 0x0c0fe200078f18ff */
[----:B------:R-:W-:Y:S01]  /*1670*/  IMAD.MOV.U32 R146, RZ, RZ, c[0x0][0x198] ;  /* 0x00006600ff927624 */ /* 0x000fe200078e00ff */
[----:B------:R-:W-:-:S02]  /*1680*/  LEA.HI R61, R7, R62, RZ, 0x4 ;  /* 0x0000003e073d7211 */ /* 0x000fc400078f20ff */
[----:B------:R-:W-:Y:S02]  /*1690*/  LOP3.LUT R19, R134, 0xfffffff8, RZ, 0xc0, !PT ;  /* 0xfffffff886137812 */ /* 0x000fe400078ec0ff */
[----:B------:R-:W-:Y:S01]  /*16a0*/  SHF.R.S32.HI R134, RZ, 0x3, R134 ;  /* 0x00000003ff867819 */ /* 0x000fe20000011486 */
[----:B------:R-:W-:Y:S01]  /*16b0*/  @!P0 IMAD R0, R6, c[0x0][0x178], RZ ;  /* 0x00005e0006008a24 */ /* 0x000fe200078e02ff */
[----:B------:R-:W-:Y:S01]  /*16c0*/  LEA.HI R76, R76, R65, RZ, 0x6 ;  /* 0x000000414c4c7211 */ /* 0x000fe200078f30ff */
[----:B------:R-:W-:Y:S01]  /*16d0*/  @P0 IMAD.WIDE.U32 R22, R156, c[0x0][0x190], RZ ;  /* 0x000064009c160a25 */ /* 0x000fe200078e00ff */
[----:B------:R-:W-:Y:S02]  /*16e0*/  SHF.R.S32.HI R135, RZ, 0x1f, R134 ;  /* 0x0000001fff877819 */ /* 0x000fe40000011486 */
[----:B------:R-:W-:Y:S01]  /*16f0*/  SHF.R.S32.HI R76, RZ, 0x6, R76 ;  /* 0x00000006ff4c7819 */ /* 0x000fe2000001144c */
[----:B------:R-:W-:Y:S01]  /*1700*/  @!P0 IMAD.WIDE.U32 R20, R9, c[0x0][0x178], RZ ;  /* 0x00005e0009148a25 */ /* 0x000fe200078e00ff */
[----:B------:R-:W-:-:S02]  /*1710*/  LEA.HI R48, R7, R62, RZ, 0x5 ;  /* 0x0000003e07307211 */ /* 0x000fc400078f28ff */
[----:B------:R-:W-:Y:S01]  /*1720*/  IMNMX R76, RZ, R76, !PT ;  /* 0x0000004cff4c7217 */ /* 0x000fe20007800200 */
[----:B------:R-:W-:Y:S01]  /*1730*/  @!P0 IMAD R0, R9, c[0x0][0x17c], R0 ;  /* 0x00005f0009008a24 */ /* 0x000fe200078e0200 */
[----:B------:R-:W-:Y:S01]  /*1740*/  @!P0 MOV R22, R20 ;  /* 0x0000001400168202 */ /* 0x000fe20000000f00 */
[----:B------:R-:W-:Y:S01]  /*1750*/  IMAD.IADD R58, R62, 0x1, -R19 ;  /* 0x000000013e3a7824 */ /* 0x000fe200078e0a13 */
[----:B------:R-:W-:Y:S01]  /*1760*/  MOV R49, 0x10 ;  /* 0x0000001000317802 */ /* 0x000fe20000000f00 */
[----:B------:R-:W-:Y:S01]  /*1770*/  @P0 IMAD R23, R156, c[0x0][0x194], R23 ;  /* 0x000065009c170a24 */ /* 0x000fe200078e0217 */
[----:B------:R-:W-:Y:S01]  /*1780*/  LOP3.LUT R63, R48, 0xffffffe0, RZ, 0xc0, !PT ;  /* 0xffffffe0303f7812 */ /* 0x000fe200078ec0ff */
[----:B------:R-:W-:Y:S01]  /*1790*/  @!P0 IMAD.IADD R23, R21, 0x1, R0 ;  /* 0x0000000115178824 */ /* 0x000fe200078e0200 */
[----:B------:R-:W-:Y:S01]  /*17a0*/  LOP3.LUT R21, R61, 0xfffffff0, RZ, 0xc0, !PT ;  /* 0xfffffff03d157812 */ /* 0x000fe200078ec0ff */
[----:B------:R-:W-:Y:S01]  /*17b0*/  IMAD.SHL.U32 R27, R134, 0x40, RZ ;  /* 0x00000040861b7824 */ /* 0x000fe200078e00ff */
[----:B------:R-:W-:Y:S01]  /*17c0*/  SHF.L.U64.HI R151, R146, R3, c[0x0][0x19c] ;  /* 0x0000670092977619 */ /* 0x000fe20000010203 */
[----:B------:R-:W-:Y:S01]  /*17d0*/  IMAD.SHL.U32 R102, R58, 0x8, RZ ;  /* 0x000000083a667824 */ /* 0x000fe200078e00ff */
[----:B------:R-:W-:Y:S01]  /*17e0*/  SHF.L.U32 R152, R146, 0x4, RZ ;  /* 0x0000000492987819 */ /* 0x000fe200000006ff */
[----:B------:R-:W-:Y:S01]  /*17f0*/  IMAD.IADD R10, R62, 0x1, -R21 ;  /* 0x000000013e0a7824 */ /* 0x000fe200078e0a15 */
[----:B------:R-:W-:Y:S01]  /*1800*/  LOP3.LUT R27, R27, 0x1c0, RZ, 0xc0, !PT ;  /* 0x000001c01b1b7812 */ /* 0x000fe200078ec0ff */
[----:B------:R-:W-:Y:S01]  /*1810*/  IMAD.MOV.U32 R21, RZ, RZ, 0x2 ;  /* 0x00000002ff157424 */ /* 0x000fe200078e00ff */
[----:B------:R-:W-:Y:S01]  /*1820*/  IADD3 R22, P0, R102, R22, RZ ;  /* 0x0000001666167210 */ /* 0x000fe20007f1e0ff */
[----:B------:R-:W-:Y:S01]  /*1830*/  IMAD.WIDE R24, R25, 0x40, R134 ;  /* 0x0000004019187825 */ /* 0x000fe200078e0286 */
[----:B------:R-:W-:-:S02]  /*1840*/  SHF.R.S32.HI R103, RZ, 0x1f, R102 ;  /* 0x0000001fff677819 */ /* 0x000fc40000011466 */
[----:B------:R-:W-:Y:S01]  /*1850*/  LOP3.LUT R19, R27, 0x38, R102, 0xf8, !PT ;  /* 0x000000381b137812 */ /* 0x000fe200078ef866 */
[----:B------:R-:W-:Y:S01]  /*1860*/  IMAD R0, R25, c[0x0][0x190], RZ ;  /* 0x0000640019007a24 */ /* 0x000fe200078e02ff */
[----:B------:R-:W-:Y:S01]  /*1870*/  SHF.R.U32.HI R132, RZ, 0x3, R27 ;  /* 0x00000003ff847819 */ /* 0x000fe2000001161b */
[----:B------:R-:W-:Y:S01]  /*1880*/  IMAD.X R23, R103, 0x1, R23, P0 ;  /* 0x0000000167177824 */ /* 0x000fe200000e0617 */
[----:B------:R-:W-:Y:S01]  /*1890*/  SHF.R.S32.HI R27, RZ, 0x1f, R10 ;  /* 0x0000001fff1b7819 */ /* 0x000fe2000001140a */
[----:B------:R-:W-:Y:S01]  /*18a0*/  IMAD.SHL.U32 R68, R58, 0x4, RZ ;  /* 0x000000043a447824 */ /* 0x000fe200078e00ff */
[----:B------:R-:W-:Y:S01]  /*18b0*/  IADD3 R16, P0, R102, R8, RZ ;  /* 0x0000000866107210 */ /* 0x000fe20007f1e0ff */
[C---:B------:R-:W-:Y:S01]  /*18c0*/  IMAD R0, R24.reuse, c[0x0][0x194], R0 ;  /* 0x0000650018007a24 */ /* 0x040fe200078e0200 */
[----:B------:R-:W-:Y:S01]  /*18d0*/  LEA.HI R60, R27, R10, RZ, 0x3 ;  /* 0x0000000a1b3c7211 */ /* 0x000fe200078f18ff */
[----:B------:R-:W-:Y:S01]  /*18e0*/  IMAD.WIDE.U32 R22, R24, c[0x0][0x190], R22 ;  /* 0x0000640018167a25 */ /* 0x000fe200078e0016 */
[----:B------:R-:W-:-:S02]  /*18f0*/  LOP3.LUT R132, R19, R132, RZ, 0x3c, !PT ;  /* 0x0000008413847212 */ /* 0x000fc400078e3cff */
[----:B------:R-:W-:Y:S01]  /*1900*/  LEA.HI R19, R7, R62, RZ, 0x6 ;  /* 0x0000003e07137211 */ /* 0x000fe200078f30ff */
[----:B------:R-:W-:Y:S01]  /*1910*/  IMAD.X R17, R103, 0x1, R17, P0 ;  /* 0x0000000167117824 */ /* 0x000fe200000e0611 */
[----:B------:R-:W-:Y:S01]  /*1920*/  IADD3 R106, P0, R134, R15, RZ ;  /* 0x0000000f866a7210 */ /* 0x000fe20007f1e0ff */
[----:B------:R-:W-:Y:S01]  /*1930*/  IMAD R167, R135, c[0x0][0x198], RZ ;  /* 0x0000660087a77a24 */ /* 0x000fe200078e02ff */
[----:B------:R-:W-:Y:S01]  /*1940*/  LOP3.LUT R59, R60, 0xfffffff8, RZ, 0xc0, !PT ;  /* 0xfffffff83c3b7812 */ /* 0x000fe200078ec0ff */
[----:B------:R-:W-:Y:S01]  /*1950*/  IMAD.SHL.U32 R19, R19, 0x8, RZ ;  /* 0x0000000813137824 */ /* 0x000fe200078e00ff */
[----:B------:R-:W-:Y:S01]  /*1960*/  IADD3 R100, R102, 0x40, RZ ;  /* 0x0000004066647810 */ /* 0x000fe20007ffe0ff */
[----:B------:R-:W-:Y:S01]  /*1970*/  IMAD.X R13, R135, 0x1, R13, P0 ;  /* 0x00000001870d7824 */ /* 0x000fe200000e060d */
[----:B------:R-:W-:Y:S01]  /*1980*/  MOV R27, c[0x0][0x230] ;  /* 0x00008c00001b7a02 */ /* 0x000fe20000000f00 */
[----:B------:R-:W-:Y:S01]  /*1990*/  IMAD.IADD R59, R10, 0x1, -R59 ;  /* 0x000000010a3b7824 */ /* 0x000fe200078e0a3b */
[----:B------:R-:W-:Y:S01]  /*19a0*/  ISETP.GE.AND P1, PT, R100, c[0x0][0x220], PT ;  /* 0x0000880064007a0c */ /* 0x000fe20003f26270 */
[----:B------:R-:W-:Y:S01]  /*19b0*/  IMAD.WIDE.U32 R16, R4, c[0x0][0x1b8], R16 ;  /* 0x00006e0004107a25 */ /* 0x000fe200078e0010 */
[----:B------:R-:W-:-:S02]  /*19c0*/  ISETP.GE.AND P2, PT, R102, c[0x0][0x220], PT ;  /* 0x0000880066007a0c */ /* 0x000fc40003f46270 */
[----:B------:R-:W-:Y:S01]  /*19d0*/  IADD3 R140, P0, R102, R140, RZ ;  /* 0x0000008c668c7210 */ /* 0x000fe20007f1e0ff */
[----:B------:R-:W-:Y:S01]  /*19e0*/  IMAD.HI.U32 R72, R21, R72, R26 ;  /* 0x0000004815487227 */ /* 0x000fe200078e001a */
[----:B------:R-:W-:Y:S02]  /*19f0*/  LOP3.LUT R132, R132, 0xfffffe00, R19, 0xf8, !PT ;  /* 0xfffffe0084847812 */ /* 0x000fe400078ef813 */
[----:B------:R-:W-:Y:S01]  /*1a00*/  SEL R64, RZ, 0xffffffff, P1 ;  /* 0xffffffffff407807 */ /* 0x000fe20000800000 */
[----:B------:R-:W-:Y:S01]  /*1a10*/  IMAD R19, R2, c[0x0][0x1b8], RZ ;  /* 0x00006e0002137a24 */ /* 0x000fe200078e02ff */
[----:B------:R-:W-:Y:S01]  /*1a20*/  SEL R15, RZ, 0x1, P2 ;  /* 0x00000001ff0f7807 */ /* 0x000fe20001000000 */
[----:B------:R-:W-:Y:S01]  /*1a30*/  IMAD.X R141, R103, 0x1, R5, P0 ;  /* 0x00000001678d7824 */ /* 0x000fe200000e0605 */
[----:B------:R-:W-:Y:S01]  /*1a40*/  R2P PR, R59, 0x6 ;  /* 0x000000063b007804 */ /* 0x000fe20000000000 */
[----:B------:R-:W-:Y:S01]  /*1a50*/  IMAD R10, R4, c[0x0][0x1bc], R19 ;  /* 0x00006f00040a7a24 */ /* 0x000fe200078e0213 */
[----:B------:R-:W-:Y:S01]  /*1a60*/  ISETP.GT.AND P0, PT, R104, R76, PT ;  /* 0x0000004c6800720c */ /* 0x000fe20003f04270 */
[----:B------:R-:W-:Y:S01]  /*1a70*/  IMAD R13, R13, c[0x0][0x1a0], RZ ;  /* 0x000068000d0d7a24 */ /* 0x000fe200078e02ff */
[----:B------:R-:W-:Y:S01]  /*1a80*/  SHF.R.S32.HI R8, RZ, 0x1f, R136 ;  /* 0x0000001fff087819 */ /* 0x000fe20000011488 */
[----:B------:R-:W-:Y:S01]  /*1a90*/  IMAD.IADD R23, R23, 0x1, R0 ;  /* 0x0000000117177824 */ /* 0x000fe200078e0200 */
[----:B------:R-:W-:Y:S01]  /*1aa0*/  SHF.R.S32.HI R71, RZ, 0x1, R72 ;  /* 0x00000001ff477819 */ /* 0x000fe20000011448 */
[----:B------:R-:W-:Y:S01]  /*1ab0*/  IMAD.IADD R17, R17, 0x1, R10 ;  /* 0x0000000111117824 */ /* 0x000fe200078e020a */
[----:B------:R-:W-:Y:S01]  /*1ac0*/  SHF.L.U32 R64, R64, 0x1, RZ ;  /* 0x0000000140407819 */ /* 0x000fe200000006ff */
[----:B------:R-:W-:Y:S01]  /*1ad0*/  IMAD R139, R8, c[0x0][0x1a8], RZ ;  /* 0x00006a00088b7a24 */ /* 0x000fe200078e02ff */
[----:B------:R-:W-:Y:S01]  /*1ae0*/  SHF.R.S32.HI R48, RZ, 0x5, R48 ;  /* 0x00000005ff307819 */ /* 0x000fe20000011430 */
[----:B------:R-:W-:Y:S01]  /*1af0*/  IMAD R69, R134, R71, R68 ;  /* 0x0000004786457224 */ /* 0x000fe200078e0244 */
[----:B------:R-:W-:Y:S01]  /*1b00*/  LOP3.LUT R64, R64, 0x2, R15, 0xe2, !PT ;  /* 0x0000000240407812 */ /* 0x000fe200078ee20f */
[----:B------:R-:W-:Y:S01]  /*1b10*/  IMAD R139, R136, c[0x0][0x1ac], R139 ;  /* 0x00006b00888b7a24 */ /* 0x000fe200078e028b */
[----:B------:R-:W-:Y:S01]  /*1b20*/  IADD3 R63, -R63, R62, RZ ;  /* 0x0000003e3f3f7210 */ /* 0x000fe20007ffe1ff */
[----:B------:R-:W-:Y:S01]  /*1b30*/  IMAD R101, R106, c[0x0][0x1a4], R13 ;  /* 0x000069006a657a24 */ /* 0x000fe200078e020d */
[----:B------:R-:W-:Y:S01]  /*1b40*/  SHF.R.S32.HI R67, RZ, 0x1f, R69 ;  /* 0x0000001fff437819 */ /* 0x000fe20000011445 */
[----:B------:R-:W-:Y:S01]  /*1b50*/  IMAD.MOV.U32 R0, RZ, RZ, c[0x0][0x1a0] ;  /* 0x00006800ff007624 */ /* 0x000fe200078e00ff */
[----:B------:R-:W-:Y:S01]  /*1b60*/  SEL R49, R49, 0xfffffff0, !P1 ;  /* 0xfffffff031317807 */ /* 0x000fe20004800000 */
[----:B------:R-:W-:Y:S01]  /*1b70*/  IMAD R167, R134, c[0x0][0x19c], R167 ;  /* 0x0000670086a77a24 */ /* 0x000fe200078e02a7 */
[----:B------:R-:W-:Y:S01]  /*1b80*/  SEL R47, R81, 0xffffffe0, !P2 ;  /* 0xffffffe0512f7807 */ /* 0x000fe20005000000 */
[----:B------:R-:W-:Y:S01]  /*1b90*/  IMAD.IADD R68, R68, 0x1, R69 ;  /* 0x0000000144447824 */ /* 0x000fe200078e0245 */
[----:B------:R-:W-:Y:S01]  /*1ba0*/  SHF.L.U64.HI R153, R0, R3, c[0x0][0x1a4] ;  /* 0x0000690000997619 */ /* 0x000fe20000010203 */
[----:B------:R-:W-:-:S03]  /*1bb0*/  IMAD.WIDE.U32 R140, R134, c[0x0][0x198], R140 ;  /* 0x00006600868c7a25 */ /* 0x000fc600078e008c */
[----:B------:R-:W-:Y:S01]  /*1bc0*/  SHF.R.S32.HI R66, RZ, 0x1f, R68 ;  /* 0x0000001fff427819 */ /* 0x000fe20000011444 */
[----:B------:R-:W-:Y:S01]  /*1bd0*/  IMAD.WIDE.U32 R136, R136, c[0x0][0x1a8], R22 ;  /* 0x00006a0088887a25 */ /* 0x000fe200078e0016 */
[----:B------:R-:W-:-:S03]  /*1be0*/  IADD3 R167, R141, R167, RZ ;  /* 0x000000a78da77210 */ /* 0x000fc60007ffe0ff */
[----:B------:R-:W-:-:S04]  /*1bf0*/  IMAD.WIDE.U32 R106, R106, c[0x0][0x1a0], R16 ;  /* 0x000068006a6a7a25 */ /* 0x000fc800078e0010 */
[----:B------:R-:W-:Y:S02]  /*1c00*/  IMAD.SHL.U32 R154, R0, 0x10, RZ ;  /* 0x00000010009a7824 */ /* 0x000fe400078e00ff */
[----:B------:R-:W-:Y:S02]  /*1c10*/  IMAD.SHL.U32 R70, R71, 0x10, RZ ;  /* 0x0000001047467824 */ /* 0x000fe400078e00ff */
[----:B------:R-:W-:Y:S02]  /*1c20*/  IMAD.IADD R101, R107, 0x1, R101 ;  /* 0x000000016b657824 */ /* 0x000fe400078e0265 */
[----:B------:R-:W-:Y:S02]  /*1c30*/  IMAD.IADD R139, R137, 0x1, R139 ;  /* 0x00000001898b7824 */ /* 0x000fe400078e028b */
[----:B------:R-:W-:Y:S01]  /*1c40*/  @!P5 IMAD.MOV.U32 R11, RZ, RZ, RZ ;  /* 0x000000ffff0bd224 */ /* 0x000fe200078e00ff */
[----:B------:R-:W-:Y:S05]  /*1c50*/  @!P0 BRA `(.L_x_5550) ;  /* 0x0000632000008947 */ /* 0x000fea0003800000 */
[C---:B-1----:R-:W-:Y:S01]  /*1c60*/  IMAD R12, R6.reuse, c[0x0][0x280], RZ ;  /* 0x0000a000060c7a24 */ /* 0x042fe200078e02ff */
[----:B------:R-:W-:Y:S01]  /*1c70*/  SHF.R.S32.HI R5, RZ, 0x1f, R118 ;  /* 0x0000001fff057819 */ /* 0x000fe20000011476 */
[----:B------:R-:W-:Y:S01]  /*1c80*/  IMAD R6, R6, c[0x0][0x278], RZ ;  /* 0x00009e0006067a24 */ /* 0x000fe200078e02ff */
[--C-:B------:R-:W-:Y:S01]  /*1c90*/  SHF.R.S32.HI R10, RZ, 0x1f, R65.reuse ;  /* 0x0000001fff0a7819 */ /* 0x100fe20000011441 */
[C---:B------:R-:W-:Y:S01]  /*1ca0*/  IMAD R7, R9.reuse, c[0x0][0x284], R12 ;  /* 0x0000a10009077a24 */ /* 0x040fe200078e020c */
[----:B------:R-:W-:Y:S01]  /*1cb0*/  IADD3 R8, P1, P0, R118, R134, -R65 ;  /* 0x0000008676087210 */ /* 0x000fe2000783e841 */
[----:B------:R-:W-:Y:S01]  /*1cc0*/  IMAD.WIDE.U32 R14, R9, c[0x0][0x280], R102 ;  /* 0x0000a000090e7a25 */ /* 0x000fe200078e0066 */
[C---:B------:R-:W-:Y:S01]  /*1cd0*/  LEA R108, P2, R140.reuse, c[0x0][0x168], 0x1 ;  /* 0x00005a008c6c7a11 */ /* 0x040fe200078408ff */
[----:B------:R-:W-:Y:S01]  /*1ce0*/  UMOV UR8, 0x60 ;  /* 0x0000006000087882 */ /* 0x000fe20000000000 */
[----:B------:R-:W-:Y:S01]  /*1cf0*/  IADD3.X R5, R5, R135, ~R10, P1, P0 ;  /* 0x0000008705057210 */ /* 0x000fe20000fe0c0a */
[C---:B------:R-:W-:Y:S01]  /*1d00*/  IMAD.WIDE.U32 R12, R9.reuse, c[0x0][0x278], R102 ;  /* 0x00009e00090c7a25 */ /* 0x040fe200078e0066 */
[----:B------:R-:W-:Y:S01]  /*1d10*/  LEA.HI.X R109, R140, c[0x0][0x16c], R167, 0x1, P2 ;  /* 0x00005b008c6d7a11 */ /* 0x000fe200010f0ca7 */
[----:B------:R-:W-:Y:S01]  /*1d20*/  ULDC.64 UR4, c[0x0][0x1a0] ;  /* 0x0000680000047ab9 */ /* 0x000fe20000000a00 */
[----:B------:R-:W-:Y:S01]  /*1d30*/  IADD3 R131, R70, 0x40, RZ ;  /* 0x0000004046837810 */ /* 0x000fe20007ffe0ff */
[----:B------:R-:W-:Y:S01]  /*1d40*/  IMAD R6, R9, c[0x0][0x27c], R6 ;  /* 0x00009f0009067a24 */ /* 0x000fe200078e0206 */
[----:B------:R-:W-:Y:S01]  /*1d50*/  MOV R79, 0x5 ;  /* 0x00000005004f7802 */ /* 0x000fe20000000f00 */
[----:B------:R-:W-:Y:S01]  /*1d60*/  IMAD.IADD R15, R15, 0x1, R7 ;  /* 0x000000010f0f7824 */ /* 0x000fe200078e0207 */
[----:B------:R-:W-:Y:S01]  /*1d70*/  UIMAD UR9, UR8, UR5, URZ ;  /* 0x00000005080972a4 */ /* 0x000fe2000f8e023f */
[C---:B------:R-:W-:Y:S01]  /*1d80*/  IMAD R7, R5.reuse, c[0x0][0x290], RZ ;  /* 0x0000a40005077a24 */ /* 0x040fe200078e02ff */
[----:B------:R-:W-:Y:S01]  /*1d90*/  LOP3.LUT R128, R64, 0xffff, RZ, 0xc0, !PT ;  /* 0x0000ffff40807812 */ /* 0x000fe200078ec0ff */
[----:B------:R-:W-:Y:S01]  /*1da0*/  IMAD R5, R5, c[0x0][0x288], RZ ;  /* 0x0000a20005057a24 */ /* 0x000fe200078e02ff */
[----:B------:R-:W-:Y:S01]  /*1db0*/  ULDC UR5, c[0x0][0x294] ;  /* 0x0000a50000057ab9 */ /* 0x000fe20000000800 */
[----:B------:R-:W-:Y:S01]  /*1dc0*/  IMAD.IADD R13, R13, 0x1, R6 ;  /* 0x000000010d0d7824 */ /* 0x000fe200078e0206 */
[----:B------:R-:W-:Y:S01]  /*1dd0*/  UIMAD UR5, UR8, UR5, URZ ;  /* 0x00000005080572a4 */ /* 0x000fe2000f8e023f */
[C---:B------:R-:W-:Y:S01]  /*1de0*/  IMAD R7, R8.reuse, c[0x0][0x294], R7 ;  /* 0x0000a50008077a24 */ /* 0x040fe200078e0207 */
[----:B------:R-:W-:Y:S01]  /*1df0*/  UIMAD.WIDE.U32 UR10, UR8, UR4, URZ ;  /* 0x00000004080a72a5 */ /* 0x000fe2000f8e003f */
[----:B------:R-:W-:Y:S01]  /*1e00*/  IMAD.WIDE.U32 R14, R8, c[0x0][0x290], R14 ;  /* 0x0000a400080e7a25 */ /* 0x000fe200078e000e */
[----:B------:R-:W-:Y:S01]  /*1e10*/  LOP3.LUT R130, R128, 0x1, RZ, 0xc0, !PT ;  /* 0x0000000180827812 */ /* 0x000fe200078ec0ff */
[----:B------:R-:W-:Y:S01]  /*1e20*/  ULDC UR4, c[0x0][0x230] ;  /* 0x00008c0000047ab9 */ /* 0x000fe20000000800 */
[----:B------:R-:W-:Y:S01]  /*1e30*/  IADD3 R75, R134, 0x10, RZ ;  /* 0x00000010864b7810 */ /* 0x000fe20007ffe0ff */
[----:B------:R-:W-:Y:S01]  /*1e40*/  IMAD R5, R8, c[0x0][0x28c], R5 ;  /* 0x0000a30008057a24 */ /* 0x000fe200078e0205 */
[----:B------:R-:W-:Y:S01]  /*1e50*/  IADD3 R74, R134, 0x20, RZ ;  /* 0x00000020864a7810 */ /* 0x000fe20007ffe0ff */
[----:B------:R-:W-:Y:S01]  /*1e60*/  IMAD.WIDE.U32 R8, R8, c[0x0][0x288], R12 ;  /* 0x0000a20008087a25 */ /* 0x000fe200078e000c */
[----:B------:R-:W-:Y:S01]  /*1e70*/  IADD3 R73, R134, 0x30, RZ ;  /* 0x0000003086497810 */ /* 0x000fe20007ffe0ff */
[----:B------:R-:W-:Y:S01]  /*1e80*/  UIADD3 UR9, UR11, UR9, URZ ;  /* 0x000000090b097290 */ /* 0x000fe2000fffe03f */
[----:B------:R-:W-:Y:S01]  /*1e90*/  SHF.R.S32.HI R125, RZ, 0x1f, R70 ;  /* 0x0000001fff7d7819 */ /* 0x000fe20000011446 */
[----:B------:R-:W-:Y:S01]  /*1ea0*/  IMAD.IADD R7, R15, 0x1, R7 ;  /* 0x000000010f077824 */ /* 0x000fe200078e0207 */
[----:B------:R-:W-:Y:S01]  /*1eb0*/  LOP3.LUT R128, R128, 0x2, RZ, 0xc0, !PT ;  /* 0x0000000280807812 */ /* 0x000fe200078ec0ff */
[----:B------:R-:W-:Y:S01]  /*1ec0*/  IMAD.MOV.U32 R6, RZ, RZ, R14 ;  /* 0x000000ffff067224 */ /* 0x000fe200078e000e */
[----:B------:R-:W-:Y:S01]  /*1ed0*/  SHF.R.S32.HI R123, RZ, 0x1f, R131 ;  /* 0x0000001fff7b7819 */ /* 0x000fe20000011483 */
[C---:B------:R-:W-:Y:S01]  /*1ee0*/  IMAD R113, R2.reuse, c[0x0][0x2a0], RZ ;  /* 0x0000a80002717a24 */ /* 0x040fe200078e02ff */
[----:B------:R-:W-:Y:S01]  /*1ef0*/  ULDC.U8 UR8, c[0x0][0x313] ;  /* 0x0000c4c000087ab9 */ /* 0x000fe20000000000 */
[----:B------:R-:W-:-:S02]  /*1f00*/  IMAD R115, R2, c[0x0][0x298], RZ ;  /* 0x0000a60002737a24 */ /* 0x000fc400078e02ff */
[----:B------:R-:W-:Y:S02]  /*1f10*/  IMAD.IADD R9, R9, 0x1, R5 ;  /* 0x0000000109097824 */ /* 0x000fe400078e0205 */
[C---:B------:R-:W-:Y:S02]  /*1f20*/  IMAD R113, R4.reuse, c[0x0][0x2a4], R113 ;  /* 0x0000a90004717a24 */ /* 0x040fe400078e0271 */
[C---:B------:R-:W-:Y:S02]  /*1f30*/  IMAD R115, R4.reuse, c[0x0][0x29c], R115 ;  /* 0x0000a70004737a24 */ /* 0x040fe400078e0273 */
[----:B------:R-:W-:-:S04]  /*1f40*/  IMAD.WIDE.U32 R6, R4, c[0x0][0x2a0], R6 ;  /* 0x0000a80004067a25 */ /* 0x000fc800078e0006 */
[----:B------:R-:W-:Y:S01]  /*1f50*/  IMAD.IADD R118, R11, 0x1, R118 ;  /* 0x000000010b767824 */ /* 0x000fe200078e0276 */
[----:B------:R-:W-:Y:S01]  /*1f60*/  LEA R112, P1, R6, c[0x0][0x270], 0x1 ;  /* 0x00009c0006707a11 */ /* 0x000fe200078208ff */
[----:B------:R-:W-:-:S04]  /*1f70*/  IMAD.WIDE.U32 R4, R4, c[0x0][0x298], R8 ;  /* 0x0000a60004047a25 */ /* 0x000fc800078e0008 */
[----:B------:R-:W-:Y:S01]  /*1f80*/  IMAD.IADD R115, R5, 0x1, R115 ;  /* 0x0000000105737824 */ /* 0x000fe200078e0273 */
[C---:B------:R-:W-:Y:S01]  /*1f90*/  LEA R114, P0, R4.reuse, c[0x0][0x268], 0x1 ;  /* 0x00009a0004727a11 */ /* 0x040fe200078008ff */
[----:B------:R-:W-:Y:S02]  /*1fa0*/  IMAD R118, R71, R118, RZ ;  /* 0x0000007647767224 */ /* 0x000fe400078e02ff */
[----:B------:R-:W-:Y:S01]  /*1fb0*/  IMAD.IADD R113, R7, 0x1, R113 ;  /* 0x0000000107717824 */ /* 0x000fe200078e0271 */
[----:B------:R-:W-:Y:S01]  /*1fc0*/  LEA.HI.X R115, R4, c[0x0][0x26c], R115, 0x1, P0 ;  /* 0x00009b0004737a11 */ /* 0x000fe200000f0c73 */
[----:B------:R-:W-:Y:S01]  /*1fd0*/  IMAD.MOV.U32 R80, RZ, RZ, c[0x0][0x288] ;  /* 0x0000a200ff507624 */ /* 0x000fe200078e00ff */
[----:B------:R-:W-:Y:S01]  /*1fe0*/  SHF.R.S32.HI R119, RZ, 0x1f, R118 ;  /* 0x0000001fff777819 */ /* 0x000fe20000011476 */
[----:B------:R-:W-:Y:S01]  /*1ff0*/  IMAD.MOV.U32 R144, RZ, RZ, c[0x0][0x290] ;  /* 0x0000a400ff907624 */ /* 0x000fe200078e00ff */
[-C--:B------:R-:W-:Y:S01]  /*2000*/  IADD3 R50, P4, R69, R118.reuse, RZ ;  /* 0x0000007645327210 */ /* 0x080fe20007f9e0ff */
[----:B------:R-:W-:Y:S01]  /*2010*/  IMAD.SHL.U32 R78, R80, 0x10, RZ ;  /* 0x00000010504e7824 */ /* 0x000fe200078e00ff */
[----:B------:R-:W-:Y:S01]  /*2020*/  LEA.HI.X R113, R6, c[0x0][0x274], R113, 0x1, P1 ;  /* 0x00009d0006717a11 */ /* 0x000fe200008f0c71 */
[----:B------:R-:W-:Y:S01]  /*2030*/  IMAD R2, R81, c[0x0][0x1a4], RZ ;  /* 0x0000690051027a24 */ /* 0x000fe200078e02ff */
[----:B------:R-:W-:Y:S01]  /*2040*/  IADD3 R87, P0, R152, 0x40, RZ ;  /* 0x0000004098577810 */ /* 0x000fe20007f1e0ff */
[----:B------:R-:W-:Y:S01]  /*2050*/  IMAD.X R51, R67, 0x1, R119, P4 ;  /* 0x0000000143337824 */ /* 0x000fe200020e0677 */
[----:B------:R-:W-:Y:S01]  /*2060*/  IADD3 R118, P2, R68, R118, RZ ;  /* 0x0000007644767210 */ /* 0x000fe20007f5e0ff */
[----:B------:R-:W-:Y:S01]  /*2070*/  IMAD.WIDE.U32 R98, R0, 0x20, RZ ;  /* 0x0000002000627825 */ /* 0x000fe200078e00ff */
[----:B------:R-:W-:-:S02]  /*2080*/  LEA R110, P1, R106, c[0x0][0x170], 0x1 ;  /* 0x00005c006a6e7a11 */ /* 0x000fc400078208ff */
[----:B------:R-:W-:Y:S01]  /*2090*/  SHF.L.U64.HI R77, R80, R3, c[0x0][0x28c] ;  /* 0x0000a300504d7619 */ /* 0x000fe20000010203 */
[----:B------:R-:W-:Y:S01]  /*20a0*/  IMAD.X R86, RZ, RZ, R151, P0 ;  /* 0x000000ffff567224 */ /* 0x000fe200000e0697 */
[----:B------:R-:W-:Y:S01]  /*20b0*/  LEA.HI.X R111, R106, c[0x0][0x174], R101, 0x1, P1 ;  /* 0x00005d006a6f7a11 */ /* 0x000fe200008f0c65 */
[----:B------:R-:W-:Y:S01]  /*20c0*/  IMAD.X R119, R66, 0x1, R119, P2 ;  /* 0x0000000142777824 */ /* 0x000fe200010e0677 */
[----:B------:R-:W-:Y:S01]  /*20d0*/  IADD3 R89, P0, R152, R87, RZ ;  /* 0x0000005798597210 */ /* 0x000fe20007f1e0ff */
[----:B------:R-:W-:Y:S01]  /*20e0*/  IMAD.IADD R127, R70, 0x1, R131 ;  /* 0x00000001467f7824 */ /* 0x000fe200078e0283 */
[----:B------:R-:W-:Y:S01]  /*20f0*/  IADD3 R83, P1, R78, 0x40, RZ ;  /* 0x000000404e537810 */ /* 0x000fe20007f3e0ff */
[----:B------:R-:W-:Y:S01]  /*2100*/  IMAD.SHL.U32 R95, R144, 0x10, RZ ;  /* 0x00000010905f7824 */ /* 0x000fe200078e00ff */
[----:B------:R-:W-:Y:S01]  /*2110*/  IADD3.X R88, R151, R86, RZ, P0, !PT ;  /* 0x0000005697587210 */ /* 0x000fe200007fe4ff */
[C---:B------:R-:W-:Y:S01]  /*2120*/  IMAD.SHL.U32 R133, R71.reuse, 0x20, RZ ;  /* 0x0000002047857824 */ /* 0x040fe200078e00ff */
[C---:B------:R-:W-:Y:S01]  /*2130*/  SHF.L.U64.HI R51, R50.reuse, 0x1, R51 ;  /* 0x0000000132337819 */ /* 0x040fe20000010233 */
[----:B------:R-:W-:Y:S01]  /*2140*/  IMAD.SHL.U32 R50, R50, 0x2, RZ ;  /* 0x0000000232327824 */ /* 0x000fe200078e00ff */
[C---:B------:R-:W-:Y:S01]  /*2150*/  SHF.L.U64.HI R119, R118.reuse, 0x1, R119 ;  /* 0x0000000176777819 */ /* 0x040fe20000010277 */
[----:B------:R-:W-:Y:S01]  /*2160*/  IMAD.SHL.U32 R118, R118, 0x2, RZ ;  /* 0x0000000276767824 */ /* 0x000fe200078e00ff */
[----:B------:R-:W-:Y:S01]  /*2170*/  IADD3.X R82, RZ, R77, RZ, P1, !PT ;  /* 0x0000004dff527210 */ /* 0x000fe20000ffe4ff */
[----:B------:R-:W-:Y:S01]  /*2180*/  IMAD R129, R71, 0x30, RZ ;  /* 0x0000003047817824 */ /* 0x000fe200078e02ff */
[----:B------:R-:W-:Y:S01]  /*2190*/  IADD3 R85, P5, R83, R78, RZ ;  /* 0x0000004e53557210 */ /* 0x000fe20007fbe0ff */
[----:B------:R-:W-:Y:S01]  /*21a0*/  IMAD.IADD R126, R70, 0x1, R127 ;  /* 0x00000001467e7824 */ /* 0x000fe200078e027f */
[----:B------:R-:W-:Y:S01]  /*21b0*/  IADD3 R93, P0, R152, R89, RZ ;  /* 0x00000059985d7210 */ /* 0x000fe20007f1e0ff */
[----:B------:R-:W-:Y:S01]  /*21c0*/  IMAD R81, R81, c[0x0][0x19c], RZ ;  /* 0x0000670051517a24 */ /* 0x000fe200078e02ff */
[----:B------:R-:W-:Y:S01]  /*21d0*/  SHF.L.U64.HI R94, R144, R3, c[0x0][0x294] ;  /* 0x0000a500905e7619 */ /* 0x000fe20000010203 */
[----:B------:R-:W-:Y:S01]  /*21e0*/  IMAD.X R84, R82, 0x1, R77, P5 ;  /* 0x0000000152547824 */ /* 0x000fe200028e064d */
[C---:B------:R-:W-:Y:S01]  /*21f0*/  SHF.L.U64.HI R96, R144.reuse, R79, c[0x0][0x294] ;  /* 0x0000a50090607619 */ /* 0x040fe2000001024f */
[----:B------:R-:W-:Y:S01]  /*2200*/  IMAD.X R92, R151, 0x1, R88, P0 ;  /* 0x00000001975c7824 */ /* 0x000fe200000e0658 */
[C---:B------:R-:W-:Y:S01]  /*2210*/  SHF.L.U32 R97, R144.reuse, 0x5, RZ ;  /* 0x0000000590617819 */ /* 0x040fe200000006ff */
[----:B------:R-:W-:Y:S01]  /*2220*/  IMAD.WIDE.U32 R144, R144, 0x60, RZ ;  /* 0x0000006090907825 */ /* 0x000fe200078e00ff */
[----:B------:R-:W-:-:S02]  /*2230*/  IADD3 R116, P4, R118, c[0x0][0x2b0], RZ ;  /* 0x0000ac0076747a10 */ /* 0x000fc40007f9e0ff */
[----:B------:R-:W-:Y:S01]  /*2240*/  IADD3 R10, P1, R50, c[0x0][0x2b0], RZ ;  /* 0x0000ac00320a7a10 */ /* 0x000fe20007f3e0ff */
[----:B------:R-:W-:Y:S01]  /*2250*/  IMAD.WIDE.U32 R146, R146, 0x20, RZ ;  /* 0x0000002092927825 */ /* 0x000fe200078e00ff */
[----:B------:R-:W-:Y:S02]  /*2260*/  IADD3 R91, P5, R85, R78, RZ ;  /* 0x0000004e555b7210 */ /* 0x000fe40007fbe0ff */
[----:B------:R-:W-:Y:S01]  /*2270*/  IADD3 R2, R99, R2, RZ ;  /* 0x0000000263027210 */ /* 0x000fe20007ffe0ff */
[----:B------:R-:W-:Y:S01]  /*2280*/  IMAD.SHL.U32 R99, R98, 0x2, RZ ;  /* 0x0000000262637824 */ /* 0x000fe200078e00ff */
[----:B------:R-:W-:Y:S01]  /*2290*/  IADD3 R118, P2, R118, c[0x0][0x2a8], RZ ;  /* 0x0000aa0076767a10 */ /* 0x000fe20007f5e0ff */
[----:B------:R-:W-:Y:S01]  /*22a0*/  IMAD.MOV.U32 R11, RZ, RZ, R104 ;  /* 0x000000ffff0b7224 */ /* 0x000fe200078e0068 */
[----:B------:R-:W-:Y:S01]  /*22b0*/  IADD3 R50, P0, R50, c[0x0][0x2a8], RZ ;  /* 0x0000aa0032327a10 */ /* 0x000fe20007f1e0ff */
[----:B------:R-:W-:Y:S01]  /*22c0*/  IMAD.IADD R81, R147, 0x1, R81 ;  /* 0x0000000193517824 */ /* 0x000fe200078e0251 */
[C---:B------:R-:W-:Y:S01]  /*22d0*/  SHF.L.U64.HI R79, R80.reuse, R79, c[0x0][0x28c] ;  /* 0x0000a300504f7619 */ /* 0x040fe2000001024f */
[----:B------:R-:W-:Y:S01]  /*22e0*/  IMAD.SHL.U32 R80, R80, 0x20, RZ ;  /* 0x0000002050507824 */ /* 0x000fe200078e00ff */
[C---:B------:R-:W-:Y:S01]  /*22f0*/  SHF.L.U64.HI R96, R97.reuse, 0x1, R96 ;  /* 0x0000000161607819 */ /* 0x040fe20000010260 */
[----:B------:R-:W-:Y:S01]  /*2300*/  IMAD.SHL.U32 R97, R97, 0x2, RZ ;  /* 0x0000000261617824 */ /* 0x000fe200078e00ff */
[C---:B------:R-:W-:Y:S01]  /*2310*/  SHF.L.U64.HI R94, R95.reuse, 0x1, R94 ;  /* 0x000000015f5e7819 */ /* 0x040fe2000001025e */
[----:B------:R-:W-:Y:S01]  /*2320*/  IMAD.SHL.U32 R95, R95, 0x2, RZ ;  /* 0x000000025f5f7824 */ /* 0x000fe200078e00ff */
[----:B------:R-:W-:Y:S01]  /*2330*/  IADD3.X R117, R119, c[0x0][0x2b4], RZ, P4, !PT ;  /* 0x0000ad0077757a10 */ /* 0x000fe200027fe4ff */
[----:B------:R-:W-:Y:S01]  /*2340*/  IMAD.X R90, R84, 0x1, R77, P5 ;  /* 0x00000001545a7824 */ /* 0x000fe200028e064d */
[----:B------:R-:W-:-:S02]  /*2350*/  IADD3.X R9, R51, c[0x0][0x2b4], RZ, P1, !PT ;  /* 0x0000ad0033097a10 */ /* 0x000fc40000ffe4ff */
[----:B------:R-:W-:Y:S02]  /*2360*/  SHF.L.U64.HI R98, R98, 0x1, R2 ;  /* 0x0000000162627819 */ /* 0x000fe40000010202 */
[----:B------:R-:W-:Y:S02]  /*2370*/  SHF.R.S32.HI R124, RZ, 0x1f, R133 ;  /* 0x0000001fff7c7819 */ /* 0x000fe40000011485 */
[----:B------:R-:W-:Y:S02]  /*2380*/  SHF.R.S32.HI R122, RZ, 0x1f, R129 ;  /* 0x0000001fff7a7819 */ /* 0x000fe40000011481 */
[----:B------:R-:W-:Y:S02]  /*2390*/  SHF.R.S32.HI R121, RZ, 0x1f, R127 ;  /* 0x0000001fff797819 */ /* 0x000fe4000001147f */
[----:B------:R-:W-:Y:S02]  /*23a0*/  IADD3 R105, R145, UR5, RZ ;  /* 0x0000000591697c10 */ /* 0x000fe4000fffe0ff */
[----:B------:R-:W-:-:S02]  /*23b0*/  SHF.R.S32.HI R120, RZ, 0x1f, R126 ;  /* 0x0000001fff787819 */ /* 0x000fc4000001147e */
[----:B------:R-:W-:Y:S02]  /*23c0*/  IADD3.X R119, R119, c[0x0][0x2ac], RZ, P2, !PT ;  /* 0x0000ab0077777a10 */ /* 0x000fe400017fe4ff */
[----:B------:R-:W-:Y:S02]  /*23d0*/  IADD3.X R51, R51, c[0x0][0x2ac], RZ, P0, !PT ;  /* 0x0000ab0033337a10 */ /* 0x000fe400007fe4ff */
.L_x_5619:
        /* <DEDUP_REMOVED lines=8> */
[----:B------:R-:W-:-:S05]  /*2460*/  @!P6 BRA `(.L_x_5552) ;  /* 0x000000600000e947 */ /* 0x000fca0003800000 */
[----:B------:R-:W-:Y:S02]  /*2470*/  ISETP.NE.AND P1, PT, R130, RZ, PT ;  /* 0x000000ff8200720c */ /* 0x000fe40003f25270 */
[----:B------:R-:W-:Y:S11]  /*2480*/  ISETP.NE.AND P0, PT, R128, RZ, PT ;  /* 0x000000ff8000720c */ /* 0x000ff60003f05270 */
[----:B------:R-:W2:Y:S04]  /*2490*/  @P1 LDG.E.128 R16, [R112.64] ;  /* 0x0000000670101981 */ /* 0x000ea8000c1e1d00 */
[----:B--2---:R1:W-:Y:S04]  /*24a0*/  @P1 STG.E.128 [R110.64], R16 ;  /* 0x000000106e001986 */ /* 0x0043e8000c101d06 */
[----:B------:R-:W2:Y:S04]  /*24b0*/  @P0 LDG.E.128 R4, [R112.64+0x80] ;  /* 0x0000800670040981 */ /* 0x000ea8000c1e1d00 */
[----:B--2---:R1:W-:Y:S02]  /*24c0*/  @P0 STG.E.128 [R110.64+0x80], R4 ;  /* 0x000080046e000986 */ /* 0x0043e4000c101d06 */
.L_x_5552:
[----:B------:R-:W-:Y:S05]  /*24d0*/  BSYNC B0 ;  /* 0x0000000000007941 */ /* 0x000fea0003800000 */
.L_x_5551:
        /* <DEDUP_REMOVED lines=11> */
[----:B-1----:R-:W2:Y:S04]  /*2590*/  @P1 LDG.E.128 R16, [R20.64] ;  /* 0x0000000614101981 */ /* 0x002ea8000c1e1d00 */
[----:B--2---:R1:W-:Y:S04]  /*25a0*/  @P1 STG.E.128 [R14.64], R16 ;  /* 0x000000100e001986 */ /* 0x0043e8000c101d06 */
[----:B------:R-:W2:Y:S04]  /*25b0*/  @P0 LDG.E.128 R4, [R20.64+0x80] ;  /* 0x0000800614040981 */ /* 0x000ea8000c1e1d00 */
[----:B--2---:R1:W-:Y:S02]  /*25c0*/  @P0 STG.E.128 [R14.64+0x80], R4 ;  /* 0x000080040e000986 */ /* 0x0043e4000c101d06 */
.L_x_5554:
[----:B------:R-:W-:Y:S05]  /*25d0*/  BSYNC B0 ;  /* 0x0000000000007941 */ /* 0x000fea0003800000 */
.L_x_5553:
        /* <DEDUP_REMOVED lines=11> */
[----:B------:R-:W2:Y:S04]  /*2690*/  @P1 LDG.E.128 R16, [R20.64] ;  /* 0x0000000614101981 */ /* 0x000ea8000c1e1d00 */
[----:B--2---:R1:W-:Y:S04]  /*26a0*/  @P1 STG.E.128 [R14.64], R16 ;  /* 0x000000100e001986 */ /* 0x0043e8000c101d06 */
[----:B------:R-:W2:Y:S04]  /*26b0*/  @P0 LDG.E.128 R4, [R20.64+0x80] ;  /* 0x0000800614040981 */ /* 0x000ea8000c1e1d00 */
[----:B--2---:R1:W-:Y:S02]  /*26c0*/  @P0 STG.E.128 [R14.64+0x80], R4 ;  /* 0x000080040e000986 */ /* 0x0043e4000c101d06 */
.L_x_5556:
[----:B------:R-:W-:Y:S05]  /*26d0*/  BSYNC B0 ;  /* 0x0000000000007941 */ /* 0x000fea0003800000 */
.L_x_5555:
[C---:B------:R-:W-:Y:S01]  /*26e0*/  ISETP.GE.AND P1, PT, R73.reuse, R2, PT ;  /* 0x000000024900720c */ /* 0x040fe20003f26270 */
[----:B------:R-:W-:Y:S03]  /*26f0*/  BSSY B0, `(.L_x_5557) ;  /* 0x000000e000007945 */ /* 0x000fe60003800000 */
[----:B------:R-:W-:Y:S11]  /*2700*/  ISETP.GE.AND P1, PT, R73, R0, !P1 ;  /* 0x000000004900720c */ /* 0x000ff60004f26270 */
[----:B------:R-:W-:Y:S02]  /*2710*/  @!UPT UIADD3 URZ, URZ, URZ, URZ ;  /* 0x0000003f3f3ff290 */ /* 0x000fe4000fffe03f */
[----:B------:R-:W-:-:S05]  /*2720*/  @!P1 BRA `(.L_x_5558) ;  /* 0x000000a000009947 */ /* 0x000fca0003800000 */
[----:B------:R-:W-:Y:S02]  /*2730*/  ISETP.NE.AND P5, PT, R130, RZ, PT ;  /* 0x000000ff8200720c */ /* 0x000fe40003fa5270 */
[----:B-1----:R-:W-:Y:S05]  /*2740*/  IADD3 R14, P0, R112, R144, RZ ;  /* 0x00000090700e7210 */ /* 0x002fea0007f1e0ff */
[----:B------:R-:W-:Y:S01]  /*2750*/  IMAD.X R15, R113, 0x1, R105, P0 ;  /* 0x00000001710f7824 */ /* 0x000fe200000e0669 */
[----:B------:R-:W-:Y:S04]  /*2760*/  IADD3 R2, P0, R110, UR10, RZ ;  /* 0x0000000a6e027c10 */ /* 0x000fe8000ff1e0ff */
[----:B------:R-:W-:Y:S01]  /*2770*/  IADD3.X R3, R111, UR9, RZ, P0, !PT ;  /* 0x000000096f037c10 */ /* 0x000fe200087fe4ff */
[----:B------:R-:W2:Y:S01]  /*2780*/  @P5 LDG.E.128 R16, [R14.64] ;  /* 0x000000060e105981 */ /* 0x000ea2000c1e1d00 */
[----:B------:R-:W-:Y:S03]  /*2790*/  ISETP.NE.AND P0, PT, R128, RZ, PT ;  /* 0x000000ff8000720c */ /* 0x000fe60003f05270 */
[----:B--2---:R1:W-:Y:S10]  /*27a0*/  @P5 STG.E.128 [R2.64], R16 ;  /* 0x0000001002005986 */ /* 0x0043f4000c101d06 */
[----:B------:R-:W2:Y:S04]  /*27b0*/  @P0 LDG.E.128 R4, [R14.64+0x80] ;  /* 0x000080060e040981 */ /* 0x000ea8000c1e1d00 */
[----:B--2---:R1:W-:Y:S02]  /*27c0*/  @P0 STG.E.128 [R2.64+0x80], R4 ;  /* 0x0000800402000986 */ /* 0x0043e4000c101d06 */
.L_x_5558:
[----:B------:R-:W-:Y:S05]  /*27d0*/  BSYNC B0 ;  /* 0x0000000000007941 */ /* 0x000fea0003800000 */
.L_x_5557:
[----:B------:R-:W-:Y:S01]  /*27e0*/  ISETP.NE.AND P5, PT, RZ, UR4, PT ;  /* 0x00000004ff007c0c */ /* 0x000fe2000bfa5270 */
[----:B------:R-:W-:Y:S04]  /*27f0*/  IMAD.MOV.U32 R0, RZ, RZ, c[0x0][0x290] ;  /* 0x0000a400ff007624 */ /* 0x000fe800078e00ff */
[----:B-1----:R-:W-:Y:S05]  /*2800*/  IMAD.U32 R3, R0, -0x40, RZ ;  /* 0xffffffc000037824 */ /* 0x002fea00078e00ff */
[C---:B------:R-:W-:Y:S04]  /*2810*/  LEA R112, P0, R3.reuse, R112, 0x1 ;  /* 0x0000007003707211 */ /* 0x040fe800078008ff */
[----:B------:R-:W-:Y:S01]  /*2820*/  LEA.HI.X.SX32 R113, R3, R113, 0x1, P0 ;  /* 0x0000007103717211 */ /* 0x000fe200000f0eff */
[----:B------:R-:W-:-:S05]  /*2830*/  @!P5 BRA `(.L_x_5559) ;  /* 0x00004d800000d947 */ /* 0x000fca0003800000 */
[----:B------:R-:W-:Y:S11]  /*2840*/  ISETP.NE.AND P0, PT, RZ, UR8, PT ;  /* 0x00000008ff007c0c */ /* 0x000ff6000bf05270 */
[----:B------:R-:W-:Y:S02]  /*2850*/  @!UPT UIADD3 URZ, URZ, URZ, URZ ;  /* 0x0000003f3f3ff290 */ /* 0x000fe4000fffe03f */
[----:B------:R-:W-:-:S05]  /*2860*/  @!P0 BRA `(.L_x_5560) ;  /* 0x00001cb000008947 */ /* 0x000fca0003800000 */
[----:B------:R-:W-:Y:S01]  /*2870*/  BSSY B1, `(.L_x_5561) ;  /* 0x0000068000017945 */ /* 0x000fe20003800000 */
[----:B------:R-:W-:-:S05]  /*2880*/  @!P6 BRA `(.L_x_5562) ;  /* 0x000006600000e947 */ /* 0x000fca0003800000 */
[----:B------:R-:W-:Y:S01]  /*2890*/  ISETP.GE.AND P0, PT, R102, c[0x0][0x220], PT ;  /* 0x0000880066007a0c */ /* 0x000fe20003f06270 */
[----:B------:R-:W-:Y:S01]  /*28a0*/  @!UPT UIADD3 URZ, URZ, URZ, URZ ;  /* 0x0000003f3f3ff290 */ /* 0x000fe2000fffe03f */
[----:B------:R-:W-:Y:S11]  /*28b0*/  BSSY B0, `(.L_x_5563) ;  /* 0x0000031000007945 */ /* 0x000ff60003800000 */
[----:B------:R-:W-:-:S05]  /*28c0*/  @P0 BRA `(.L_x_5564) ;  /* 0x000002f000000947 */ /* 0x000fca0003800000 */
[----:B------:R-:W-:Y:S01]  /*28d0*/  ISETP.GE.AND P0, PT, R102, UR4, PT ;  /* 0x0000000466007c0c */ /* 0x000fe2000bf06270 */
[----:B------:R-:W2:Y:S11]  /*28e0*/  LDG.E.128 R16, [R114.64] ;  /* 0x0000000672107981 */ /* 0x000eb6000c1e1d00 */
[----:B------:R-:W-:Y:S01]  /*28f0*/  @!UPT UIADD3 URZ, URZ, URZ, URZ ;  /* 0x0000003f3f3ff290 */ /* 0x000fe2000fffe03f */
[----:B------:R-:W-:Y:S01]  /*2900*/  @!P0 MOV R8, R10 ;  /* 0x0000000a00088202 */ /* 0x000fe20000000f00 */
[----:B------:R-:W3:Y:S06]  /*2910*/  @!P0 LDG.E.64 R24, [R50.64] ;  /* 0x0000000632188981 */ /* 0x000eec000c1e1b00 */
[----:B------:R1:W4:Y:S01]  /*2920*/  @!P0 LDG.E.64 R6, [R8.64] ;  /* 0x0000000608068981 */ /* 0x000322000c1e1b00 */
[C---:B--2---:R-:W-:Y:S01]  /*2930*/  @!P0 IMAD.U32 R15, R16.reuse, 0x10000, RZ ;  /* 0x00010000100f8824 */ /* 0x044fe200078e00ff */
[----:B------:R-:W-:Y:S01]  /*2940*/  @!P0 LOP3.LUT R21, R16, 0xffff0000, RZ, 0xc0, !PT ;  /* 0xffff000010158812 */ /* 0x000fe200078ec0ff */
[----:B-1----:R-:W-:Y:S01]  /*2950*/  @!P0 IMAD.U32 R8, R18, 0x10000, RZ ;  /* 0x0001000012088824 */ /* 0x002fe200078e00ff */
[----:B---3--:R-:W-:Y:S02]  /*2960*/  @!P0 SHF.L.U32 R22, R24, 0x10, RZ ;  /* 0x0000001018168819 */ /* 0x008fe400000006ff */
[C---:B------:R-:W-:Y:S02]  /*2970*/  @!P0 SHF.L.U32 R23, R25.reuse, 0x10, RZ ;  /* 0x0000001019178819 */ /* 0x040fe400000006ff */
[----:B------:R-:W-:Y:S01]  /*2980*/  @!P0 LOP3.LUT R27, R25, 0xffff0000, RZ, 0xc0, !PT ;  /* 0xffff0000191b8812 */ /* 0x000fe200078ec0ff */
[C---:B----4-:R-:W-:Y:S01]  /*2990*/  @!P0 IMAD.U32 R20, R6.reuse, 0x10000, RZ ;  /* 0x0001000006148824 */ /* 0x050fe200078e00ff */
[----:B------:R-:W-:Y:S01]  /*29a0*/  @!P0 LOP3.LUT R25, R19, 0xffff0000, RZ, 0xc0, !PT ;  /* 0xffff000013198812 */ /* 0x000fe200078ec0ff */
[----:B------:R-:W-:Y:S01]  /*29b0*/  @!P0 IMAD.U32 R5, R7, 0x10000, RZ ;  /* 0x0001000007058824 */ /* 0x000fe200078e00ff */
[----:B------:R-:W-:Y:S01]  /*29c0*/  @!P0 LOP3.LUT R14, R6, 0xffff0000, RZ, 0xc0, !PT ;  /* 0xffff0000060e8812 */ /* 0x000fe200078ec0ff */
[-C--:B------:R-:W-:Y:S01]  /*29d0*/  @!P0 FMUL.FTZ R29, R21, R20.reuse ;  /* 0x00000014151d8220 */ /* 0x080fe20000410000 */
[----:B------:R-:W-:Y:S01]  /*29e0*/  @!P0 SHF.L.U32 R6, R19, 0x10, RZ ;  /* 0x0000001013068819 */ /* 0x000fe200000006ff */
[C---:B------:R-:W-:Y:S01]  /*29f0*/  @!P0 FMUL.FTZ R0, R15.reuse, R20 ;  /* 0x000000140f008220 */ /* 0x040fe20000410000 */
[----:B------:R-:W-:Y:S01]  /*2a00*/  @!P0 LOP3.LUT R24, R24, 0xffff0000, RZ, 0xc0, !PT ;  /* 0xffff000018188812 */ /* 0x000fe200078ec0ff */
[-C--:B------:R-:W-:Y:S01]  /*2a10*/  @!P0 FFMA.FTZ R29, R15, R22.reuse, -R29 ;  /* 0x000000160f1d8223 */ /* 0x080fe2000001081d */
[----:B------:R-:W-:Y:S01]  /*2a20*/  @!P0 SHF.L.U32 R15, R17, 0x10, RZ ;  /* 0x00000010110f8819 */ /* 0x000fe200000006ff */
[----:B------:R-:W-:Y:S01]  /*2a30*/  @!P0 FFMA.FTZ R0, R21, R22, R0 ;  /* 0x0000001615008223 */ /* 0x000fe20000010000 */
[----:B------:R-:W-:Y:S01]  /*2a40*/  @!P0 LOP3.LUT R21, R17, 0xffff0000, RZ, 0xc0, !PT ;  /* 0xffff000011158812 */ /* 0x000fe200078ec0ff */
[----:B------:R-:W-:Y:S01]  /*2a50*/  @!P0 FMUL.FTZ R3, R8, R5 ;  /* 0x0000000508038220 */ /* 0x000fe20000410000 */
[----:B------:R-:W-:Y:S01]  /*2a60*/  @!P0 LOP3.LUT R22, R18, 0xffff0000, RZ, 0xc0, !PT ;  /* 0xffff000012168812 */ /* 0x000fe200078ec0ff */
[-C--:B------:R-:W-:Y:S01]  /*2a70*/  @!P0 FMUL.FTZ R2, R15, R14.reuse ;  /* 0x0000000e0f028220 */ /* 0x080fe20000410000 */
[----:B------:R-:W-:Y:S01]  /*2a80*/  @!P0 LOP3.LUT R7, R7, 0xffff0000, RZ, 0xc0, !PT ;  /* 0xffff000007078812 */ /* 0x000fe200078ec0ff */
[----:B------:R-:W-:Y:S01]  /*2a90*/  @!P0 FMUL.FTZ R31, R21, R14 ;  /* 0x0000000e151f8220 */ /* 0x000fe20000410000 */
[----:B------:R-:W-:Y:S01]  /*2aa0*/  @!P0 F2FP.BF16.PACK_AB R29, R0, R29 ;  /* 0x0000001d001d823e */ /* 0x000fe200000010ff */
[----:B------:R-:W-:Y:S02]  /*2ab0*/  @!P0 FMUL.FTZ R26, R22, R5 ;  /* 0x00000005161a8220 */ /* 0x000fe40000410000 */
[----:B------:R-:W-:Y:S01]  /*2ac0*/  @!P0 FMUL.FTZ R28, R25, R7 ;  /* 0x00000007191c8220 */ /* 0x000fe20000410000 */
[----:B------:R-:W-:Y:S01]  /*2ad0*/  @!P0 MOV R16, R29 ;  /* 0x0000001d00108202 */ /* 0x000fe20000000f00 */
[----:B------:R-:W-:Y:S02]  /*2ae0*/  @!P0 FMUL.FTZ R4, R6, R7 ;  /* 0x0000000706048220 */ /* 0x000fe40000410000 */
[-C--:B------:R-:W-:Y:S02]  /*2af0*/  @!P0 FFMA.FTZ R2, R21, R24.reuse, R2 ;  /* 0x0000001815028223 */ /* 0x080fe40000010002 */
[-C--:B------:R-:W-:Y:S02]  /*2b00*/  @!P0 FFMA.FTZ R3, R22, R23.reuse, R3 ;  /* 0x0000001716038223 */ /* 0x080fe40000010003 */
        /* <DEDUP_REMOVED lines=10> */
[----:B------:R1:W-:Y:S02]  /*2bb0*/  STG.E.128 [R108.64], R16 ;  /* 0x000000106c007986 */ /* 0x0003e4000c101d06 */
.L_x_5564:
[----:B------:R-:W-:Y:S05]  /*2bc0*/  BSYNC B0 ;  /* 0x0000000000007941 */ /* 0x000fea0003800000 */
.L_x_5563:
[----:B------:R-:W-:Y:S11]  /*2bd0*/  ISETP.GE.AND P0, PT, R100, c[0x0][0x220], PT ;  /* 0x0000880064007a0c */ /* 0x000ff60003f06270 */
[----:B------:R-:W-:Y:S02]  /*2be0*/  @!UPT UIADD3 URZ, URZ, URZ, URZ ;  /* 0x0000003f3f3ff290 */ /* 0x000fe4000fffe03f */
[----:B------:R-:W-:-:S05]  /*2bf0*/  @P0 BRA `(.L_x_5562) ;  /* 0x000002f000000947 */ /* 0x000fca0003800000 */
[----:B------:R-:W-:Y:S01]  /*2c00*/  ISETP.GE.AND P0, PT, R100, UR4, PT ;  /* 0x0000000464007c0c */ /* 0x000fe2000bf06270 */
[----:B-1----:R-:W2:Y:S11]  /*2c10*/  LDG.E.128 R16, [R114.64+0x80] ;  /* 0x0000800672107981 */ /* 0x002eb6000c1e1d00 */
[----:B------:R-:W-:Y:S01]  /*2c20*/  @!UPT UIADD3 URZ, URZ, URZ, URZ ;  /* 0x0000003f3f3ff290 */ /* 0x000fe2000fffe03f */
[----:B------:R-:W-:Y:S01]  /*2c30*/  @!P0 MOV R8, R10 ;  /* 0x0000000a00088202 */ /* 0x000fe20000000f00 */
[----:B------:R-:W3:Y:S06]  /*2c40*/  @!P0 LDG.E.64 R24, [R50.64+0x40] ;  /* 0x0000400632188981 */ /* 0x000eec000c1e1b00 */
[----:B------:R1:W4:Y:S01]  /*2c50*/  @!P0 LDG.E.64 R6, [R8.64+0x40] ;  /* 0x0000400608068981 */ /* 0x000322000c1e1b00 */
        /* <DEDUP_REMOVED lines=40> */
[----:B------:R1:W-:Y:S02]  /*2ee0*/  STG.E.128 [R108.64+0x80], R16 ;  /* 0x000080106c007986 */ /* 0x0003e4000c101d06 */
.L_x_5562:
[----:B------:R-:W-:Y:S05]  /*2ef0*/  BSYNC B1 ;  /* 0x0000000000017941 */ /* 0x000fea0003800000 */
.L_x_5561:
[----:B------:R-:W-:Y:S01]  /*2f00*/  BSSY B1, `(.L_x_5565) ;  /* 0x0000071000017945 */ /* 0x000fe20003800000 */
[----:B------:R-:W-:-:S05]  /*2f10*/  @!P4 BRA `(.L_x_5566) ;  /* 0x000006f00000c947 */ /* 0x000fca0003800000 */
[----:B------:R-:W-:Y:S01]  /*2f20*/  ISETP.GE.AND P0, PT, R102, c[0x0][0x220], PT ;  /* 0x0000880066007a0c */ /* 0x000fe20003f06270 */
        /* <DEDUP_REMOVED lines=8> */
[----:B------:R-:W-:Y:S02]  /*2fb0*/  ISETP.GE.AND P0, PT, R102, UR4, PT ;  /* 0x0000000466007c0c */ /* 0x000fe4000bf06270 */
[C---:B------:R-:W-:Y:S04]  /*2fc0*/  LEA R32, P4, R78.reuse, R114, 0x1 ;  /* 0x000000724e207211 */ /* 0x040fe800078808ff */
[----:B------:R-:W-:Y:S02]  /*2fd0*/  LEA.HI.X R33, R78, R115, R77, 0x1, P4 ;  /* 0x000000734e217211 */ /* 0x000fe400020f0c4d */
[C---:B------:R-:W-:Y:S03]  /*2fe0*/  LEA R36, P4, R152.reuse, R108, 0x1 ;  /* 0x0000006c98247211 */ /* 0x040fe600078808ff */
[----:B-1----:R-:W2:Y:S01]  /*2ff0*/  LDG.E.128 R16, [R32.64] ;  /* 0x0000000620107981 */ /* 0x002ea2000c1e1d00 */
[----:B------:R-:W-:Y:S07]  /*3000*/  LEA.HI.X R37, R152, R109, R151, 0x1, P4 ;  /* 0x0000006d98257211 */ /* 0x000fee00020f0c97 */
[----:B------:R-:W3:Y:S06]  /*3010*/  @!P0 LDG.E.64 R6, [R14.64] ;  /* 0x000000060e068981 */ /* 0x000eec000c1e1b00 */
[----:B------:R-:W4:Y:S01]  /*3020*/  @!P0 LDG.E.64 R26, [R28.64] ;  /* 0x000000061c1a8981 */ /* 0x000f22000c1e1b00 */
[----:B--2---:R-:W-:Y:S01]  /*3030*/  @!P0 IMAD.U32 R21, R17, 0x10000, RZ ;  /* 0x0001000011158824 */ /* 0x004fe200078e00ff */
[C---:B------:R-:W-:Y:S02]  /*3040*/  @!P0 LOP3.LUT R22, R16.reuse, 0xffff0000, RZ, 0xc0, !PT ;  /* 0xffff000010168812 */ /* 0x040fe400078ec0ff */
[----:B------:R-:W-:Y:S01]  /*3050*/  @!P0 SHF.L.U32 R20, R16, 0x10, RZ ;  /* 0x0000001010148819 */ /* 0x000fe200000006ff */
[C---:B---3--:R-:W-:Y:S01]  /*3060*/  @!P0 IMAD.U32 R5, R6.reuse, 0x10000, RZ ;  /* 0x0001000006058824 */ /* 0x048fe200078e00ff */
[----:B------:R-:W-:Y:S01]  /*3070*/  @!P0 LOP3.LUT R8, R6, 0xffff0000, RZ, 0xc0, !PT ;  /* 0xffff000006088812 */ /* 0x000fe200078ec0ff */
[C---:B------:R-:W-:Y:S02]  /*3080*/  @!P0 IMAD.U32 R6, R19.reuse, 0x10000, RZ ;  /* 0x0001000013068824 */ /* 0x040fe400078e00ff */
[-C--:B------:R-:W-:Y:S02]  /*3090*/  @!P0 FMUL.FTZ R31, R22, R5.reuse ;  /* 0x00000005161f8220 */ /* 0x080fe40000410000 */
[C---:B----4-:R-:W-:Y:S01]  /*30a0*/  @!P0 IMAD.U32 R23, R26.reuse, 0x10000, RZ ;  /* 0x000100001a178824 */ /* 0x050fe200078e00ff */
[----:B------:R-:W-:Y:S01]  /*30b0*/  @!P0 LOP3.LUT R24, R26, 0xffff0000, RZ, 0xc0, !PT ;  /* 0xffff00001a188812 */ /* 0x000fe200078ec0ff */
[C---:B------:R-:W-:Y:S01]  /*30c0*/  @!P0 FMUL.FTZ R0, R20.reuse, R5 ;  /* 0x0000000514008220 */ /* 0x040fe20000410000 */
[----:B------:R-:W-:Y:S01]  /*30d0*/  @!P0 LOP3.LUT R26, R19, 0xffff0000, RZ, 0xc0, !PT ;  /* 0xffff0000131a8812 */ /* 0x000fe200078ec0ff */
[-C--:B------:R-:W-:Y:S01]  /*30e0*/  @!P0 FFMA.FTZ R31, R20, R23.reuse, -R31 ;  /* 0x00000017141f8223 */ /* 0x080fe2000001081f */
[----:B------:R-:W-:Y:S01]  /*30f0*/  @!P0 SHF.L.U32 R20, R18, 0x10, RZ ;  /* 0x0000001012148819 */ /* 0x000fe200000006ff */
[----:B------:R-:W-:Y:S01]  /*3100*/  @!P0 FFMA.FTZ R0, R22, R23, R0 ;  /* 0x0000001716008223 */ /* 0x000fe20000010000 */
[----:B------:R-:W-:Y:S01]  /*3110*/  @!P0 SHF.L.U32 R5, R7, 0x10, RZ ;  /* 0x0000001007058819 */ /* 0x000fe200000006ff */
[-C--:B------:R-:W-:Y:S01]  /*3120*/  @!P0 FMUL.FTZ R2, R21, R8.reuse ;  /* 0x0000000815028220 */ /* 0x080fe20000410000 */
[----:B------:R-:W-:Y:S01]  /*3130*/  @!P0 LOP3.LUT R23, R17, 0xffff0000, RZ, 0xc0, !PT ;  /* 0xffff000011178812 */ /* 0x000fe200078ec0ff */
[----:B------:R-:W-:Y:S01]  /*3140*/  @!P0 IMAD.U32 R25, R27, 0x10000, RZ ;  /* 0x000100001b198824 */ /* 0x000fe200078e00ff */
[----:B------:R-:W-:Y:S01]  /*3150*/  @!P0 LOP3.LUT R22, R18, 0xffff0000, RZ, 0xc0, !PT ;  /* 0xffff000012168812 */ /* 0x000fe200078ec0ff */
[-C--:B------:R-:W-:Y:S01]  /*3160*/  @!P0 FMUL.FTZ R3, R20, R5.reuse ;  /* 0x0000000514038220 */ /* 0x080fe20000410000 */
[----:B------:R-:W-:Y:S01]  /*3170*/  @!P0 LOP3.LUT R7, R7, 0xffff0000, RZ, 0xc0, !PT ;  /* 0xffff000007078812 */ /* 0x000fe200078ec0ff */
[----:B------:R-:W-:Y:S01]  /*3180*/  @!P0 FMUL.FTZ R33, R23, R8 ;  /* 0x0000000817218220 */ /* 0x000fe20000410000 */
[----:B------:R-:W-:Y:S01]  /*3190*/  @!P0 LOP3.LUT R27, R27, 0xffff0000, RZ, 0xc0, !PT ;  /* 0xffff00001b1b8812 */ /* 0x000fe200078ec0ff */
[----:B------:R-:W-:Y:S01]  /*31a0*/  @!P0 FMUL.FTZ R30, R22, R5 ;  /* 0x00000005161e8220 */ /* 0x000fe20000410000 */
[----:B------:R-:W-:Y:S01]  /*31b0*/  @!P0 F2FP.BF16.PACK_AB R31, R0, R31 ;  /* 0x0000001f001f823e */ /* 0x000fe200000010ff */
[-C--:B------:R-:W-:Y:S02]  /*31c0*/  @!P0 FMUL.FTZ R32, R26, R7.reuse ;  /* 0x000000071a208220 */ /* 0x080fe40000410000 */
[----:B------:R-:W-:Y:S01]  /*31d0*/  @!P0 FMUL.FTZ R4, R6, R7 ;  /* 0x0000000706048220 */ /* 0x000fe20000410000 */
[----:B------:R-:W-:Y:S01]  /*31e0*/  @!P0 MOV R16, R31 ;  /* 0x0000001f00108202 */ /* 0x000fe20000000f00 */
        /* <DEDUP_REMOVED lines=13> */
.L_x_5568:
[----:B------:R-:W-:Y:S05]  /*32c0*/  BSYNC B0 ;  /* 0x0000000000007941 */ /* 0x000fea0003800000 */
.L_x_5567:
[----:B------:R-:W-:Y:S11]  /*32d0*/  ISETP.GE.AND P0, PT, R100, c[0x0][0x220], PT ;  /* 0x0000880064007a0c */ /* 0x000ff60003f06270 */
[----:B------:R-:W-:Y:S02]  /*32e0*/  @!UPT UIADD3 URZ, URZ, URZ, URZ ;  /* 0x0000003f3f3ff290 */ /* 0x000fe4000fffe03f */
[----:B------:R-:W-:-:S05]  /*32f0*/  @P0 BRA `(.L_x_5566) ;  /* 0x0000031000000947 */ /* 0x000fca0003800000 */
[----:B------:R-:W-:Y:S02]  /*3300*/  ISETP.GE.AND P0, PT, R100, UR4, PT ;  /* 0x0000000464007c0c */ /* 0x000fe4000bf06270 */
[C---:B------:R-:W-:Y:S04]  /*3310*/  LEA R32, P4, R83.reuse, R114, 0x1 ;  /* 0x0000007253207211 */ /* 0x040fe800078808ff */
[----:B------:R-:W-:Y:S02]  /*3320*/  LEA.HI.X R33, R83, R115, R82, 0x1, P4 ;  /* 0x0000007353217211 */ /* 0x000fe400020f0c52 */
[C---:B-1----:R-:W-:Y:S03]  /*3330*/  LEA R36, P4, R87.reuse, R108, 0x1 ;  /* 0x0000006c57247211 */ /* 0x042fe600078808ff */
[----:B------:R-:W2:Y:S01]  /*3340*/  LDG.E.128 R16, [R32.64] ;  /* 0x0000000620107981 */ /* 0x000ea2000c1e1d00 */
[----:B------:R-:W-:Y:S07]  /*3350*/  LEA.HI.X R37, R87, R109, R86, 0x1, P4 ;  /* 0x0000006d57257211 */ /* 0x000fee00020f0c56 */
[----:B------:R2:W3:Y:S06]  /*3360*/  @!P0 LDG.E.64 R6, [R14.64+0x40] ;  /* 0x000040060e068981 */ /* 0x0004ec000c1e1b00 */
[----:B------:R-:W4:Y:S01]  /*3370*/  @!P0 LDG.E.64 R26, [R28.64+0x40] ;  /* 0x000040061c1a8981 */ /* 0x000f22000c1e1b00 */
[----:B--2---:R-:W-:Y:S01]  /*3380*/  @!P0 IMAD.U32 R15, R17, 0x10000, RZ ;  /* 0x00010000110f8824 */ /* 0x004fe200078e00ff */
[C---:B------:R-:W-:Y:S02]  /*3390*/  @!P0 SHF.L.U32 R20, R16.reuse, 0x10, RZ ;  /* 0x0000001010148819 */ /* 0x040fe400000006ff */
[----:B------:R-:W-:Y:S02]  /*33a0*/  @!P0 LOP3.LUT R21, R16, 0xffff0000, RZ, 0xc0, !PT ;  /* 0xffff000010158812 */ /* 0x000fe400078ec0ff */
[C---:B------:R-:W-:Y:S02]  /*33b0*/  @!P0 SHF.L.U32 R14, R18.reuse, 0x10, RZ ;  /* 0x00000010120e8819 */ /* 0x040fe400000006ff */
[----:B------:R-:W-:Y:S01]  /*33c0*/  @!P0 LOP3.LUT R24, R18, 0xffff0000, RZ, 0xc0, !PT ;  /* 0xffff000012188812 */ /* 0x000fe200078ec0ff */
[C---:B---3--:R-:W-:Y:S01]  /*33d0*/  @!P0 IMAD.U32 R5, R6.reuse, 0x10000, RZ ;  /* 0x0001000006058824 */ /* 0x048fe200078e00ff */
[----:B------:R-:W-:Y:S01]  /*33e0*/  @!P0 LOP3.LUT R8, R6, 0xffff0000, RZ, 0xc0, !PT ;  /* 0xffff000006088812 */ /* 0x000fe200078ec0ff */
[----:B------:R-:W-:Y:S02]  /*33f0*/  @!P0 IMAD.U32 R6, R19, 0x10000, RZ ;  /* 0x0001000013068824 */ /* 0x000fe400078e00ff */
[-C--:B------:R-:W-:Y:S02]  /*3400*/  @!P0 FMUL.FTZ R0, R20, R5.reuse ;  /* 0x0000000514008220 */ /* 0x080fe40000410000 */
[C---:B----4-:R-:W-:Y:S01]  /*3410*/  @!P0 IMAD.U32 R23, R26.reuse, 0x10000, RZ ;  /* 0x000100001a178824 */ /* 0x050fe200078e00ff */
[----:B------:R-:W-:Y:S01]  /*3420*/  @!P0 LOP3.LUT R22, R26, 0xffff0000, RZ, 0xc0, !PT ;  /* 0xffff00001a168812 */ /* 0x000fe200078ec0ff */
[----:B------:R-:W-:Y:S01]  /*3430*/  @!P0 FMUL.FTZ R31, R21, R5 ;  /* 0x00000005151f8220 */ /* 0x000fe20000410000 */
[----:B------:R-:W-:Y:S01]  /*3440*/  @!P0 SHF.L.U32 R5, R7, 0x10, RZ ;  /* 0x0000001007058819 */ /* 0x000fe200000006ff */
[-C--:B------:R-:W-:Y:S01]  /*3450*/  @!P0 FFMA.FTZ R0, R21, R23.reuse, R0 ;  /* 0x0000001715008223 */ /* 0x080fe20000010000 */
[----:B------:R-:W-:Y:S01]  /*3460*/  @!P0 LOP3.LUT R21, R17, 0xffff0000, RZ, 0xc0, !PT ;  /* 0xffff000011158812 */ /* 0x000fe200078ec0ff */
[----:B------:R-:W-:Y:S01]  /*3470*/  @!P0 FFMA.FTZ R31, R20, R23, -R31 ;  /* 0x00000017141f8223 */ /* 0x000fe2000001081f */
[----:B------:R-:W-:Y:S01]  /*3480*/  @!P0 LOP3.LUT R23, R19, 0xffff0000, RZ, 0xc0, !PT ;  /* 0xffff000013178812 */ /* 0x000fe200078ec0ff */
[-C--:B------:R-:W-:Y:S01]  /*3490*/  @!P0 FMUL.FTZ R2, R15, R8.reuse ;  /* 0x000000080f028220 */ /* 0x080fe20000410000 */
[----:B------:R-:W-:Y:S01]  /*34a0*/  @!P0 LOP3.LUT R7, R7, 0xffff0000, RZ, 0xc0, !PT ;  /* 0xffff000007078812 */ /* 0x000fe200078ec0ff */
[C---:B------:R-:W-:Y:S01]  /*34b0*/  @!P0 IMAD.U32 R25, R27.reuse, 0x10000, RZ ;  /* 0x000100001b198824 */ /* 0x040fe200078e00ff */
[----:B------:R-:W-:Y:S01]  /*34c0*/  @!P0 F2FP.BF16.PACK_AB R31, R0, R31 ;  /* 0x0000001f001f823e */ /* 0x000fe200000010ff */
[----:B------:R-:W-:Y:S01]  /*34d0*/  @!P0 FMUL.FTZ R3, R14, R5 ;  /* 0x000000050e038220 */ /* 0x000fe20000410000 */
[----:B------:R-:W-:Y:S01]  /*34e0*/  @!P0 LOP3.LUT R27, R27, 0xffff0000, RZ, 0xc0, !PT ;  /* 0xffff00001b1b8812 */ /* 0x000fe200078ec0ff */
[----:B------:R-:W-:Y:S01]  /*34f0*/  @!P0 FMUL.FTZ R33, R21, R8 ;  /* 0x0000000815218220 */ /* 0x000fe20000410000 */
[----:B------:R-:W-:Y:S01]  /*3500*/  @!P0 MOV R16, R31 ;  /* 0x0000001f00108202 */ /* 0x000fe20000000f00 */
[----:B------:R-:W-:Y:S02]  /*3510*/  @!P0 FMUL.FTZ R30, R24, R5 ;  /* 0x00000005181e8220 */ /* 0x000fe40000410000 */
[-C--:B------:R-:W-:Y:S02]  /*3520*/  @!P0 FMUL.FTZ R32, R23, R7.reuse ;  /* 0x0000000717208220 */ /* 0x080fe40000410000 */
        /* <DEDUP_REMOVED lines=14> */
.L_x_5566:
[----:B------:R-:W-:Y:S05]  /*3610*/  BSYNC B1 ;  /* 0x0000000000017941 */ /* 0x000fea0003800000 */
.L_x_5565:
        /* <DEDUP_REMOVED lines=14> */
[C---:B-1----:R-:W-:Y:S03]  /*3700*/  LEA R36, P2, R146.reuse, R108, 0x1 ;  /* 0x0000006c92247211 */ /* 0x042fe600078408ff */
[----:B------:R-:W2:Y:S01]  /*3710*/  LDG.E.128 R16, [R32.64] ;  /* 0x0000000620107981 */ /* 0x000ea2000c1e1d00 */
        /* <DEDUP_REMOVED lines=44> */
.L_x_5572:
[----:B------:R-:W-:Y:S05]  /*39e0*/  BSYNC B0 ;  /* 0x0000000000007941 */ /* 0x000fea0003800000 */
.L_x_5571:
        /* <DEDUP_REMOVED lines=52> */
.L_x_5570:
[----:B------:R-:W-:Y:S05]  /*3d30*/  BSYNC B1 ;  /* 0x0000000000017941 */ /* 0x000fea0003800000 */
.L_x_5569:
        /* <DEDUP_REMOVED lines=11> */
[----:B------:R-:W-:Y:S02]  /*3df0*/  MOV R31, 0x60 ;  /* 0x00000060001f7802 */ /* 0x000fe40000000f00 */
[----:B------:R-:W-:Y:S03]  /*3e00*/  ISETP.GE.AND P0, PT, R102, UR4, PT ;  /* 0x0000000466007c0c */ /* 0x000fe6000bf06270 */
[C---:B------:R-:W-:Y:S04]  /*3e10*/  IMAD.WIDE.U32 R32, R31.reuse, c[0x0][0x288], R114 ;  /* 0x0000a2001f207a25 */ /* 0x040fe800078e0072 */
[C---:B------:R-:W-:Y:S02]  /*3e20*/  IMAD R30, R31.reuse, c[0x0][0x28c], RZ ;  /* 0x0000a3001f1e7a24 */ /* 0x040fe400078e02ff */
[----:B-1----:R-:W-:Y:S03]  /*3e30*/  IMAD.WIDE.U32 R36, R31, c[0x0][0x198], R108 ;  /* 0x000066001f247a25 */ /* 0x002fe600078e006c */
[----:B------:R-:W-:Y:S01]  /*3e40*/  IADD3 R33, R33, R30, RZ ;  /* 0x0000001e21217210 */ /* 0x000fe20007ffe0ff */
[----:B------:R-:W2:Y:S01]  /*3e50*/  @!P0 LDG.E.64 R6, [R14.64] ;  /* 0x000000060e068981 */ /* 0x000ea2000c1e1b00 */
[----:B------:R-:W-:Y:S05]  /*3e60*/  IMAD R31, R31, c[0x0][0x19c], RZ ;  /* 0x000067001f1f7a24 */ /* 0x000fea00078e02ff */
[----:B------:R-:W-:Y:S01]  /*3e70*/  IADD3 R37, R37, R31, RZ ;  /* 0x0000001f25257210 */ /* 0x000fe20007ffe0ff */
[----:B------:R-:W3:Y:S08]  /*3e80*/  LDG.E.128 R16, [R32.64] ;  /* 0x0000000620107981 */ /* 0x000ef0000c1e1d00 */
[----:B------:R-:W4:Y:S01]  /*3e90*/  @!P0 LDG.E.64 R26, [R28.64] ;  /* 0x000000061c1a8981 */ /* 0x000f22000c1e1b00 */
[C---:B--2---:R-:W-:Y:S02]  /*3ea0*/  @!P0 SHF.L.U32 R5, R6.reuse, 0x10, RZ ;  /* 0x0000001006058819 */ /* 0x044fe400000006ff */
[----:B------:R-:W-:Y:S02]  /*3eb0*/  @!P0 LOP3.LUT R8, R6, 0xffff0000, RZ, 0xc0, !PT ;  /* 0xffff000006088812 */ /* 0x000fe400078ec0ff */
[C---:B---3--:R-:W-:Y:S02]  /*3ec0*/  @!P0 LOP3.LUT R22, R16.reuse, 0xffff0000, RZ, 0xc0, !PT ;  /* 0xffff000010168812 */ /* 0x048fe400078ec0ff */
[----:B------:R-:W-:Y:S02]  /*3ed0*/  @!P0 SHF.L.U32 R20, R16, 0x10, RZ ;  /* 0x0000001010148819 */ /* 0x000fe400000006ff */
[----:B------:R-:W-:Y:S01]  /*3ee0*/  @!P0 SHF.L.U32 R21, R17, 0x10, RZ ;  /* 0x0000001011158819 */ /* 0x000fe200000006ff */
[-C--:B------:R-:W-:Y:S01]  /*3ef0*/  @!P0 FMUL.FTZ R33, R22, R5.reuse ;  /* 0x0000000516218220 */ /* 0x080fe20000410000 */
[----:B------:R-:W-:Y:S01]  /*3f00*/  @!P0 SHF.L.U32 R6, R19, 0x10, RZ ;  /* 0x0000001013068819 */ /* 0x000fe200000006ff */
[----:B------:R-:W-:Y:S01]  /*3f10*/  @!P0 FMUL.FTZ R0, R20, R5 ;  /* 0x0000000514008220 */ /* 0x000fe20000410000 */
[C---:B----4-:R-:W-:Y:S01]  /*3f20*/  @!P0 LOP3.LUT R24, R26.reuse, 0xffff0000, RZ, 0xc0, !PT ;  /* 0xffff00001a188812 */ /* 0x050fe200078ec0ff */
[----:B------:R-:W-:Y:S01]  /*3f30*/  @!P0 IMAD.U32 R23, R26, 0x10000, RZ ;  /* 0x000100001a178824 */ /* 0x000fe200078e00ff */
[----:B------:R-:W-:Y:S01]  /*3f40*/  @!P0 SHF.L.U32 R5, R7, 0x10, RZ ;  /* 0x0000001007058819 */ /* 0x000fe200000006ff */
[-C--:B------:R-:W-:Y:S01]  /*3f50*/  @!P0 FMUL.FTZ R2, R21, R8.reuse ;  /* 0x0000000815028220 */ /* 0x080fe20000410000 */
[----:B------:R-:W-:Y:S01]  /*3f60*/  @!P0 LOP3.LUT R26, R19, 0xffff0000, RZ, 0xc0, !PT ;  /* 0xffff0000131a8812 */ /* 0x000fe200078ec0ff */
[-C--:B------:R-:W-:Y:S01]  /*3f70*/  @!P0 FFMA.FTZ R33, R20, R23.reuse, -R33 ;  /* 0x0000001714218223 */ /* 0x080fe20000010821 */
[----:B------:R-:W-:Y:S01]  /*3f80*/  @!P0 LOP3.LUT R7, R7, 0xffff0000, RZ, 0xc0, !PT ;  /* 0xffff000007078812 */ /* 0x000fe200078ec0ff */
[----:B------:R-:W-:Y:S02]  /*3f90*/  @!P0 IMAD.U32 R20, R18, 0x10000, RZ ;  /* 0x0001000012148824 */ /* 0x000fe400078e00ff */
[----:B------:R-:W-:Y:S01]  /*3fa0*/  @!P0 FFMA.FTZ R0, R22, R23, R0 ;  /* 0x0000001716008223 */ /* 0x000fe20000010000 */
[----:B------:R-:W-:Y:S01]  /*3fb0*/  @!P0 LOP3.LUT R23, R17, 0xffff0000, RZ, 0xc0, !PT ;  /* 0xffff000011178812 */ /* 0x000fe200078ec0ff */
[C---:B------:R-:W-:Y:S01]  /*3fc0*/  @!P0 IMAD.U32 R25, R27.reuse, 0x10000, RZ ;  /* 0x000100001b198824 */ /* 0x040fe200078e00ff */
[----:B------:R-:W-:Y:S01]  /*3fd0*/  @!P0 LOP3.LUT R22, R18, 0xffff0000, RZ, 0xc0, !PT ;  /* 0xffff000012168812 */ /* 0x000fe200078ec0ff */
[----:B------:R-:W-:Y:S01]  /*3fe0*/  @!P0 FMUL.FTZ R3, R20, R5 ;  /* 0x0000000514038220 */ /* 0x000fe20000410000 */
[----:B------:R-:W-:Y:S01]  /*3ff0*/  @!P0 LOP3.LUT R27, R27, 0xffff0000, RZ, 0xc0, !PT ;  /* 0xffff00001b1b8812 */ /* 0x000fe200078ec0ff */
[C---:B------:R-:W-:Y:S01]  /*4000*/  @!P0 FMUL.FTZ R35, R23.reuse, R8 ;  /* 0x0000000817238220 */ /* 0x040fe20000410000 */
[----:B------:R-:W-:Y:S01]  /*4010*/  @!P0 F2FP.BF16.PACK_AB R33, R0, R33 ;  /* 0x000000210021823e */ /* 0x000fe200000010ff */
        /* <DEDUP_REMOVED lines=16> */
[----:B------:R1:W-:Y:S02]  /*4120*/  STG.E.128 [R36.64], R16 ;  /* 0x0000001024007986 */ /* 0x0003e4000c101d06 */
.L_x_5576:
[----:B------:R-:W-:Y:S05]  /*4130*/  BSYNC B0 ;  /* 0x0000000000007941 */ /* 0x000fea0003800000 */
.L_x_5575:
        /* <DEDUP_REMOVED lines=52> */
.L_x_5574:
[----:B------:R-:W-:Y:S05]  /*4480*/  BSYNC B1 ;  /* 0x0000000000017941 */ /* 0x000fea0003800000 */
.L_x_5573:
[----:B------:R-:W-:Y:S01]  /*4490*/  IMAD.MOV.U32 R0, RZ, RZ, c[0x0][0x230] ;  /* 0x00008c00ff007624 */ /* 0x000fe200078e00ff */
[----:B------:R-:W-:Y:S01]  /*44a0*/  ULDC UR4, c[0x0][0x230] ;  /* 0x00008c0000047ab9 */ /* 0x000fe20000000800 */
[----:B------:R-:W-:Y:S02]  /*44b0*/  IMAD.MOV.U32 R8, RZ, RZ, R10 ;  /* 0x000000ffff087224 */ /* 0x000fe400078e000a */
[----:B------:R-:W-:Y:S05]  /*44c0*/  IMAD.U32 R3, R0, -0x20, RZ ;  /* 0xffffffe000037824 */ /* 0x000fea00078e00ff */
[C---:B------:R-:W-:Y:S02]  /*44d0*/  LEA R50, P1, R3.reuse, R50, 0x1 ;  /* 0x0000003203327211 */ /* 0x040fe400078208ff */
[C---:B------:R-:W-:Y:S02]  /*44e0*/  LEA R10, P0, R3.reuse, R8, 0x1 ;  /* 0x00000008030a7211 */ /* 0x040fe400078008ff */
[C---:B------:R-:W-:Y:S02]  /*44f0*/  LEA.HI.X.SX32 R51, R3.reuse, R51, 0x1, P1 ;  /* 0x0000003303337211 */ /* 0x040fe400008f0eff */
[----:B------:R-:W-:Y:S01]  /*4500*/  LEA.HI.X.SX32 R9, R3, R9, 0x1, P0 ;  /* 0x0000000903097211 */ /* 0x000fe200000f0eff */
[----:B------:R-:W-:-:S05]  /*4510*/  BRA `(.L_x_5577) ;  /* 0x000034a000007947 */ /* 0x000fca0003800000 */
.L_x_5560:
[----:B------:R-:W-:Y:S01]  /*4520*/  BSSY B2, `(.L_x_5578) ;  /* 0x00000b5000027945 */ /* 0x000fe20003800000 */
[----:B------:R-:W-:-:S05]  /*4530*/  @!P6 BRA `(.L_x_5579) ;  /* 0x00000b300000e947 */ /* 0x000fca0003800000 */
[----:B------:R-:W-:Y:S01]  /*4540*/  ISETP.GE.AND P0, PT, R102, c[0x0][0x220], PT ;  /* 0x0000880066007a0c */ /* 0x000fe20003f06270 */
[----:B------:R-:W-:Y:S01]  /*4550*/  @!UPT UIADD3 URZ, URZ, URZ, URZ ;  /* 0x0000003f3f3ff290 */ /* 0x000fe2000fffe03f */
[----:B------:R-:W-:Y:S11]  /*4560*/  BSSY B1, `(.L_x_5580) ;  /* 0x0000057000017945 */ /* 0x000ff60003800000 */
[----:B------:R-:W-:-:S05]  /*4570*/  @P0 BRA `(.L_x_5581) ;  /* 0x0000055000000947 */ /* 0x000fca0003800000 */
[----:B------:R1:W5:Y:S01]  /*4580*/  LDG.E.128 R36, [R114.64] ;  /* 0x0000000672247981 */ /* 0x000362000c1e1d00 */
[----:B------:R-:W-:Y:S01]  /*4590*/  ISETP.GE.AND P0, PT, R102, UR4, PT ;  /* 0x0000000466007c0c */ /* 0x000fe2000bf06270 */
[----:B------:R-:W-:Y:S01]  /*45a0*/  @!UPT UIADD3 URZ, URZ, URZ, URZ ;  /* 0x0000003f3f3ff290 */ /* 0x000fe2000fffe03f */
[----:B------:R-:W-:Y:S11]  /*45b0*/  BSSY B0, `(.L_x_5582) ;  /* 0x0000050000007945 */ /* 0x000ff60003800000 */
[----:B------:R-:W-:-:S05]  /*45c0*/  @P0 BRA `(.L_x_5583) ;  /* 0x000004e000000947 */ /* 0x000fca0003800000 */
[C---:B-----5:R-:W-:Y:S01]  /*45d0*/  SHF.L.U32 R31, R36.reuse, 0x10, RZ ;  /* 0x00000010241f7819 */ /* 0x060fe200000006ff */
[----:B------:R-:W-:Y:S01]  /*45e0*/  ULEA.HI UR5, UR4, UR4, URZ, 0x1 ;  /* 0x0000000404057291 */ /* 0x000fe2000f8f083f */
[----:B------:R-:W-:Y:S01]  /*45f0*/  LOP3.LUT R33, R36, 0xffff0000, RZ, 0xc0, !PT ;  /* 0xffff000024217812 */ /* 0x000fe200078ec0ff */
[----:B------:R-:W-:Y:S01]  /*4600*/  IMAD.MOV.U32 R157, RZ, RZ, RZ ;  /* 0x000000ffff9d7224 */ /* 0x000fe200078e00ff */
[C---:B------:R-:W-:Y:S01]  /*4610*/  SHF.L.U32 R40, R38.reuse, 0x10, RZ ;  /* 0x0000001026287819 */ /* 0x040fe200000006ff */
[C---:B------:R-:W-:Y:S01]  /*4620*/  IMAD.U32 R36, R37.reuse, 0x10000, RZ ;  /* 0x0001000025247824 */ /* 0x040fe200078e00ff */
[----:B------:R-:W-:Y:S01]  /*4630*/  LOP3.LUT R37, R37, 0xffff0000, RZ, 0xc0, !PT ;  /* 0xffff000025257812 */ /* 0x000fe200078ec0ff */
[C---:B------:R-:W-:Y:S01]  /*4640*/  IMAD.U32 R44, R39.reuse, 0x10000, RZ ;  /* 0x00010000272c7824 */ /* 0x040fe200078e00ff */
[----:B------:R-:W-:Y:S01]  /*4650*/  LOP3.LUT R41, R38, 0xffff0000, RZ, 0xc0, !PT ;  /* 0xffff000026297812 */ /* 0x000fe200078ec0ff */
[----:B------:R-:W-:Y:S01]  /*4660*/  USHF.R.S32.HI UR5, URZ, 0x1, UR5 ;  /* 0x000000013f057899 */ /* 0x000fe20008011405 */
[----:B------:R-:W-:Y:S05]  /*4670*/  LOP3.LUT R45, R39, 0xffff0000, RZ, 0xc0, !PT ;  /* 0xffff0000272d7812 */ /* 0x000fea00078ec0ff */
[----:B------:R-:W-:Y:S02]  /*4680*/  ISETP.GE.AND P5, PT, R102, UR5, PT ;  /* 0x0000000566007c0c */ /* 0x000fe4000bfa6270 */
[----:B------:R-:W-:Y:S11]  /*4690*/  MOV R149, UR5 ;  /* 0x0000000500957c02 */ /* 0x000ff60008000f00 */
[----:B------:R-:W-:Y:S02]  /*46a0*/  @P5 IMAD R157, RZ, RZ, -UR5 ;  /* 0x80000005ff9d5e24 */ /* 0x000fe4000f8e02ff */
[----:B------:R-:W-:Y:S03]  /*46b0*/  @P5 IMAD R149, RZ, RZ, -UR5 ;  /* 0x80000005ff955e24 */ /* 0x000fe6000f8e02ff */
[C---:B------:R-:W-:Y:S04]  /*46c0*/  LEA R160, P0, R157.reuse, R116, 0x1 ;  /* 0x000000749da07211 */ /* 0x040fe800078008ff */
[----:B------:R-:W-:Y:S02]  /*46d0*/  LEA.HI.X.SX32 R161, R157, R117, 0x1, P0 ;  /* 0x000000759da17211 */ /* 0x000fe400000f0eff */
[C---:B------:R-:W-:Y:S04]  /*46e0*/  LEA R14, P0, R149.reuse, R114, 0x1 ;  /* 0x00000072950e7211 */ /* 0x040fe800078008ff */
[----:B------:R-:W-:Y:S01]  /*46f0*/  LEA.HI.X.SX32 R15, R149, R115, 0x1, P0 ;  /* 0x00000073950f7211 */ /* 0x000fe200000f0eff */
[----:B------:R-:W2:Y:S01]  /*4700*/  LDG.E.128 R160, [R160.64] ;  /* 0x00000006a0a07981 */ /* 0x000ea2000c1e1d00 */
[----:B------:R-:W-:Y:S01]  /*4710*/  MOV R149, RZ ;  /* 0x000000ff00957202 */ /* 0x000fe20000000f00 */
[----:B------:R-:W-:Y:S05]  /*4720*/  @P5 IMAD R149, RZ, RZ, -UR5 ;  /* 0x80000005ff955e24 */ /* 0x000fea000f8e02ff */
[C---:B------:R-:W-:Y:S01]  /*4730*/  LEA R34, P0, R149.reuse, R118, 0x1 ;  /* 0x0000007695227211 */ /* 0x040fe200078008ff */
[----:B------:R3:W4:Y:S03]  /*4740*/  LDG.E.128 R16, [R14.64] ;  /* 0x000000060e107981 */ /* 0x000726000c1e1d00 */
[----:B------:R-:W-:Y:S05]  /*4750*/  LEA.HI.X.SX32 R35, R149, R119, 0x1, P0 ;  /* 0x0000007795237211 */ /* 0x000fea00000f0eff */
[----:B------:R-:W4:Y:S01]  /*4760*/  LDG.E.128 R52, [R34.64] ;  /* 0x0000000622347981 */ /* 0x000f22000c1e1d00 */
[----:B--2---:R-:W-:Y:S01]  /*4770*/  IMAD.U32 R23, R161, 0x10000, RZ ;  /* 0x00010000a1177824 */ /* 0x004fe200078e00ff */
[C---:B------:R-:W-:Y:S01]  /*4780*/  SHF.L.U32 R29, R160.reuse, 0x10, RZ ;  /* 0x00000010a01d7819 */ /* 0x040fe200000006ff */
[----:B---3--:R-:W-:Y:S01]  /*4790*/  IMAD.U32 R15, R163, 0x10000, RZ ;  /* 0x00010000a30f7824 */ /* 0x008fe200078e00ff */
[----:B------:R-:W-:Y:S01]  /*47a0*/  LOP3.LUT R25, R160, 0xffff0000, RZ, 0xc0, !PT ;  /* 0xffff0000a0197812 */ /* 0x000fe200078ec0ff */
[----:B------:R-:W-:Y:S01]  /*47b0*/  @!P5 FADD.FTZ R23, -R23, -RZ ;  /* 0x800000ff1717d221 */ /* 0x000fe20000010100 */
[----:B------:R-:W-:Y:S01]  /*47c0*/  LOP3.LUT R22, R161, 0xffff0000, RZ, 0xc0, !PT ;  /* 0xffff0000a1167812 */ /* 0x000fe200078ec0ff */
[----:B------:R-:W-:Y:S01]  /*47d0*/  @!P5 FADD.FTZ R29, -R29, -RZ ;  /* 0x800000ff1d1dd221 */ /* 0x000fe20000010100 */
[----:B------:R-:W-:Y:S01]  /*47e0*/  SHF.L.U32 R21, R162, 0x10, RZ ;  /* 0x00000010a2157819 */ /* 0x000fe200000006ff */
[----:B------:R-:W-:Y:S01]  /*47f0*/  @!P5 FADD.FTZ R25, -R25, -RZ ;  /* 0x800000ff1919d221 */ /* 0x000fe20000010100 */
[C---:B----4-:R-:W-:Y:S01]  /*4800*/  SHF.L.U32 R30, R16.reuse, 0x10, RZ ;  /* 0x00000010101e7819 */ /* 0x050fe200000006ff */
[C---:B------:R-:W-:Y:S01]  /*4810*/  IMAD.U32 R26, R17.reuse, 0x10000, RZ ;  /* 0x00010000111a7824 */ /* 0x040fe200078e00ff */
[----:B------:R-:W-:Y:S01]  /*4820*/  LOP3.LUT R28, R16, 0xffff0000, RZ, 0xc0, !PT ;  /* 0xffff0000101c7812 */ /* 0x000fe200078ec0ff */
[----:B------:R-:W-:Y:S01]  /*4830*/  @!P5 FADD.FTZ R22, -R22, -RZ ;  /* 0x800000ff1616d221 */ /* 0x000fe20000010100 */
[----:B------:R-:W-:Y:S01]  /*4840*/  LOP3.LUT R20, R162, 0xffff0000, RZ, 0xc0, !PT ;  /* 0xffff0000a2147812 */ /* 0x000fe200078ec0ff */
[----:B------:R-:W-:Y:S01]  /*4850*/  FMUL.FTZ R0, R30, R29 ;  /* 0x0000001d1e007220 */ /* 0x000fe20000410000 */
[----:B------:R-:W-:Y:S01]  /*4860*/  LOP3.LUT R27, R17, 0xffff0000, RZ, 0xc0, !PT ;  /* 0xffff0000111b7812 */ /* 0x000fe200078ec0ff */
[----:B------:R-:W-:Y:S01]  /*4870*/  FMUL.FTZ R2, R28, R25 ;  /* 0x000000191c027220 */ /* 0x000fe20000410000 */
[----:B------:R-:W-:Y:S01]  /*4880*/  SHF.L.U32 R32, R52, 0x10, RZ ;  /* 0x0000001034207819 */ /* 0x000fe200000006ff */
[----:B------:R-:W-:Y:S01]  /*4890*/  FMUL.FTZ R3, R26, R23 ;  /* 0x000000171a037220 */ /* 0x000fe20000410000 */
[----:B------:R-:W-:Y:S01]  /*48a0*/  LOP3.LUT R34, R52, 0xffff0000, RZ, 0xc0, !PT ;  /* 0xffff000034227812 */ /* 0x000fe200078ec0ff */
[----:B------:R-:W-:Y:S01]  /*48b0*/  @!P5 FADD.FTZ R21, -R21, -RZ ;  /* 0x800000ff1515d221 */ /* 0x000fe20000010100 */
[C---:B------:R-:W-:Y:S01]  /*48c0*/  SHF.L.U32 R24, R18.reuse, 0x10, RZ ;  /* 0x0000001012187819 */ /* 0x040fe200000006ff */
[----:B------:R-:W-:Y:S01]  /*48d0*/  IMAD.U32 R35, R53, 0x10000, RZ ;  /* 0x0001000035237824 */ /* 0x000fe200078e00ff */
[----:B------:R-:W-:Y:S01]  /*48e0*/  LOP3.LUT R14, R163, 0xffff0000, RZ, 0xc0, !PT ;  /* 0xffff0000a30e7812 */ /* 0x000fe200078ec0ff */
[----:B------:R-:W-:Y:S01]  /*48f0*/  FFMA.FTZ R0, R31, R32, R0 ;  /* 0x000000201f007223 */ /* 0x000fe20000010000 */
[----:B------:R-:W-:Y:S01]  /*4900*/  LOP3.LUT R17, R18, 0xffff0000, RZ, 0xc0, !PT ;  /* 0xffff000012117812 */ /* 0x000fe200078ec0ff */
[----:B------:R-:W-:Y:S01]  /*4910*/  FMUL.FTZ R4, R27, R22 ;  /* 0x000000161b047220 */ /* 0x000fe20000410000 */
[----:B------:R-:W-:Y:S01]  /*4920*/  LOP3.LUT R38, R53, 0xffff0000, RZ, 0xc0, !PT ;  /* 0xffff000035267812 */ /* 0x000fe200078ec0ff */
[----:B------:R-:W-:Y:S01]  /*4930*/  @!P5 FADD.FTZ R20, -R20, -RZ ;  /* 0x800000ff1414d221 */ /* 0x000fe20000010100 */
[C---:B------:R-:W-:Y:S01]  /*4940*/  SHF.L.U32 R39, R54.reuse, 0x10, RZ ;  /* 0x0000001036277819 */ /* 0x040fe200000006ff */
[----:B------:R-:W-:Y:S01]  /*4950*/  FFMA.FTZ R2, R33, R34, R2 ;  /* 0x0000002221027223 */ /* 0x000fe20000010002 */
[----:B------:R-:W-:Y:S01]  /*4960*/  LOP3.LUT R42, R54, 0xffff0000, RZ, 0xc0, !PT ;  /* 0xffff0000362a7812 */ /* 0x000fe200078ec0ff */
[C---:B------:R-:W-:Y:S01]  /*4970*/  IMAD.U32 R16, R19.reuse, 0x10000, RZ ;  /* 0x0001000013107824 */ /* 0x040fe200078e00ff */
[----:B------:R-:W-:Y:S01]  /*4980*/  LOP3.LUT R19, R19, 0xffff0000, RZ, 0xc0, !PT ;  /* 0xffff000013137812 */ /* 0x000fe200078ec0ff */
[----:B------:R-:W-:Y:S01]  /*4990*/  @!P5 FADD.FTZ R15, -R15, -RZ ;  /* 0x800000ff0f0fd221 */ /* 0x000fe20000010100 */
[----:B------:R-:W-:Y:S01]  /*49a0*/  LOP3.LUT R46, R55, 0xffff0000, RZ, 0xc0, !PT ;  /* 0xffff0000372e7812 */ /* 0x000fe200078ec0ff */
[----:B------:R-:W-:Y:S02]  /*49b0*/  FMUL.FTZ R5, R24, R21 ;  /* 0x0000001518057220 */ /* 0x000fe40000410000 */
[----:B------:R-:W-:Y:S01]  /*49c0*/  FFMA.FTZ R3, R36, R35, R3 ;  /* 0x0000002324037223 */ /* 0x000fe20000010003 */
[----:B------:R-:W-:Y:S01]  /*49d0*/  F2FP.BF16.PACK_AB R36, R2, R0 ;  /* 0x000000000224723e */ /* 0x000fe200000010ff */
[----:B------:R-:W-:Y:S02]  /*49e0*/  @!P5 FADD.FTZ R14, -R14, -RZ ;  /* 0x800000ff0e0ed221 */ /* 0x000fe40000010100 */
[----:B------:R-:W-:Y:S02]  /*49f0*/  FMUL.FTZ R6, R17, R20 ;  /* 0x0000001411067220 */ /* 0x000fe40000410000 */
[----:B------:R-:W-:Y:S02]  /*4a00*/  FFMA.FTZ R4, R37, R38, R4 ;  /* 0x0000002625047223 */ /* 0x000fe40000010004 */
[----:B------:R-:W-:Y:S02]  /*4a10*/  FMUL.FTZ R7, R16, R15 ;  /* 0x0000000f10077220 */ /* 0x000fe40000410000 */
[----:B------:R-:W-:Y:S01]  /*4a20*/  IMAD.U32 R43, R55, 0x10000, RZ ;  /* 0x00010000372b7824 */ /* 0x000fe200078e00ff */
[----:B------:R-:W-:Y:S01]  /*4a30*/  F2FP.BF16.PACK_AB R37, R4, R3 ;  /* 0x000000030425723e */ /* 0x000fe200000010ff */
[----:B------:R-:W-:Y:S02]  /*4a40*/  FFMA.FTZ R5, R40, R39, R5 ;  /* 0x0000002728057223 */ /* 0x000fe40000010005 */
[----:B------:R-:W-:Y:S02]  /*4a50*/  FMUL.FTZ R8, R19, R14 ;  /* 0x0000000e13087220 */ /* 0x000fe40000410000 */
[----:B------:R-:W-:Y:S02]  /*4a60*/  FFMA.FTZ R6, R41, R42, R6 ;  /* 0x0000002a29067223 */ /* 0x000fe40000010006 */
[----:B------:R-:W-:Y:S02]  /*4a70*/  FFMA.FTZ R7, R44, R43, R7 ;  /* 0x0000002b2c077223 */ /* 0x000fe40000010007 */
[----:B------:R-:W-:Y:S01]  /*4a80*/  FFMA.FTZ R8, R45, R46, R8 ;  /* 0x0000002e2d087223 */ /* 0x000fe20000010008 */
[----:B------:R-:W-:Y:S04]  /*4a90*/  F2FP.BF16.PACK_AB R38, R6, R5 ;  /* 0x000000050626723e */ /* 0x000fe800000010ff */
[----:B------:R-:W-:Y:S02]  /*4aa0*/  F2FP.BF16.PACK_AB R39, R8, R7 ;  /* 0x000000070827723e */ /* 0x000fe400000010ff */
.L_x_5583:
[----:B------:R-:W-:Y:S05]  /*4ab0*/  BSYNC B0 ;  /* 0x0000000000007941 */ /* 0x000fea0003800000 */
.L_x_5582:
[----:B-----5:R2:W-:Y:S02]  /*4ac0*/  STG.E.128 [R108.64], R36 ;  /* 0x000000246c007986 */ /* 0x0205e4000c101d06 */
.L_x_5581:
[----:B------:R-:W-:Y:S05]  /*4ad0*/  BSYNC B1 ;  /* 0x0000000000017941 */ /* 0x000fea0003800000 */
.L_x_5580:
[----:B------:R-:W-:Y:S11]  /*4ae0*/  ISETP.GE.AND P0, PT, R100, c[0x0][0x220], PT ;  /* 0x0000880064007a0c */ /* 0x000ff60003f06270 */
[----:B------:R-:W-:Y:S02]  /*4af0*/  @!UPT UIADD3 URZ, URZ, URZ, URZ ;  /* 0x0000003f3f3ff290 */ /* 0x000fe4000fffe03f */
[----:B------:R-:W-:-:S05]  /*4b00*/  @P0 BRA `(.L_x_5579) ;  /* 0x0000056000000947 */ /* 0x000fca0003800000 */
[----:B------:R-:W-:Y:S01]  /*4b10*/  ISETP.GE.AND P0, PT, R100, UR4, PT ;  /* 0x0000000464007c0c */ /* 0x000fe2000bf06270 */
[----:B--2---:R2:W5:Y:S01]  /*4b20*/  LDG.E.128 R36, [R114.64+0x80] ;  /* 0x0000800672247981 */ /* 0x004562000c1e1d00 */
[----:B------:R-:W-:Y:S01]  /*4b30*/  IADD3 R164, P5, R114, 0x80, RZ ;  /* 0x0000008072a47810 */ /* 0x000fe20007fbe0ff */
[----:B------:R-:W-:Y:S04]  /*4b40*/  BSSY B0, `(.L_x_5584) ;  /* 0x0000051000007945 */ /* 0x000fe80003800000 */
[----:B------:R-:W-:Y:S06]  /*4b50*/  IMAD.X R165, RZ, RZ, R115, P5 ;  /* 0x000000ffffa57224 */ /* 0x000fec00028e0673 */
        /* <DEDUP_REMOVED lines=18> */
[----:B------:R-:W-:Y:S01]  /*4c80*/  MOV R149, RZ ;  /* 0x000000ff00957202 */ /* 0x000fe20000000f00 */
[----:B------:R-:W-:Y:S01]  /*4c90*/  @P5 IMAD R149, RZ, RZ, -UR5 ;  /* 0x80000005ff955e24 */ /* 0x000fe2000f8e02ff */
[C---:B------:R-:W-:Y:S02]  /*4ca0*/  LEA R14, P0, R148.reuse, R164, 0x1 ;  /* 0x000000a4940e7211 */ /* 0x040fe400078008ff */
[----:B------:R-:W3:Y:S02]  /*4cb0*/  LDG.E.128 R160, [R160.64+0x80] ;  /* 0x00008006a0a07981 */ /* 0x000ee4000c1e1d00 */
[----:B------:R-:W-:Y:S02]  /*4cc0*/  LEA.HI.X.SX32 R15, R148, R165, 0x1, P0 ;  /* 0x000000a5940f7211 */ /* 0x000fe400000f0eff */
[C---:B------:R-:W-:Y:S04]  /*4cd0*/  LEA R34, P0, R149.reuse, R118, 0x1 ;  /* 0x0000007695227211 */ /* 0x040fe800078008ff */
[----:B------:R-:W-:Y:S01]  /*4ce0*/  LEA.HI.X.SX32 R35, R149, R119, 0x1, P0 ;  /* 0x0000007795237211 */ /* 0x000fe200000f0eff */
[----:B--2---:R4:W2:Y:S08]  /*4cf0*/  LDG.E.128 R16, [R14.64] ;  /* 0x000000060e107981 */ /* 0x0048b0000c1e1d00 */
[----:B------:R-:W2:Y:S01]  /*4d00*/  LDG.E.128 R52, [R34.64+0x80] ;  /* 0x0000800622347981 */ /* 0x000ea2000c1e1d00 */
[----:B---3--:R-:W-:Y:S01]  /*4d10*/  IMAD.U32 R23, R161, 0x10000, RZ ;  /* 0x00010000a1177824 */ /* 0x008fe200078e00ff */
[C---:B------:R-:W-:Y:S01]  /*4d20*/  SHF.L.U32 R29, R160.reuse, 0x10, RZ ;  /* 0x00000010a01d7819 */ /* 0x040fe200000006ff */
[----:B----4-:R-:W-:Y:S01]  /*4d30*/  IMAD.U32 R15, R163, 0x10000, RZ ;  /* 0x00010000a30f7824 */ /* 0x010fe200078e00ff */
[----:B------:R-:W-:Y:S01]  /*4d40*/  LOP3.LUT R25, R160, 0xffff0000, RZ, 0xc0, !PT ;  /* 0xffff0000a0197812 */ /* 0x000fe200078ec0ff */
[----:B------:R-:W-:Y:S01]  /*4d50*/  @!P5 FADD.FTZ R23, -R23, -RZ ;  /* 0x800000ff1717d221 */ /* 0x000fe20000010100 */
[----:B------:R-:W-:Y:S01]  /*4d60*/  LOP3.LUT R22, R161, 0xffff0000, RZ, 0xc0, !PT ;  /* 0xffff0000a1167812 */ /* 0x000fe200078ec0ff */
[----:B------:R-:W-:Y:S01]  /*4d70*/  @!P5 FADD.FTZ R29, -R29, -RZ ;  /* 0x800000ff1d1dd221 */ /* 0x000fe20000010100 */
[----:B------:R-:W-:Y:S01]  /*4d80*/  SHF.L.U32 R21, R162, 0x10, RZ ;  /* 0x00000010a2157819 */ /* 0x000fe200000006ff */
[----:B------:R-:W-:Y:S01]  /*4d90*/  @!P5 FADD.FTZ R25, -R25, -RZ ;  /* 0x800000ff1919d221 */ /* 0x000fe20000010100 */
[C---:B--2---:R-:W-:Y:S01]  /*4da0*/  SHF.L.U32 R30, R16.reuse, 0x10, RZ ;  /* 0x00000010101e7819 */ /* 0x044fe200000006ff */
        /* <DEDUP_REMOVED lines=42> */
.L_x_5585:
[----:B------:R-:W-:Y:S05]  /*5050*/  BSYNC B0 ;  /* 0x0000000000007941 */ /* 0x000fea0003800000 */
.L_x_5584:
[----:B-----5:R3:W-:Y:S02]  /*5060*/  STG.E.128 [R108.64+0x80], R36 ;  /* 0x000080246c007986 */ /* 0x0207e4000c101d06 */
.L_x_5579:
[----:B------:R-:W-:Y:S05]  /*5070*/  BSYNC B2 ;  /* 0x0000000000027941 */ /* 0x000fea0003800000 */
.L_x_5578:
[----:B------:R-:W-:Y:S01]  /*5080*/  BSSY B2, `(.L_x_5586) ;  /* 0x00000c2000027945 */ /* 0x000fe20003800000 */
[----:B------:R-:W-:-:S05]  /*5090*/  @!P4 BRA `(.L_x_5587) ;  /* 0x00000c000000c947 */ /* 0x000fca0003800000 */
[----:B------:R-:W-:Y:S01]  /*50a0*/  ISETP.GE.AND P0, PT, R102, c[0x0][0x220], PT ;  /* 0x0000880066007a0c */ /* 0x000fe20003f06270 */
[----:B------:R-:W-:Y:S01]  /*50b0*/  @!UPT UIADD3 URZ, URZ, URZ, URZ ;  /* 0x0000003f3f3ff290 */ /* 0x000fe2000fffe03f */
[----:B------:R-:W-:Y:S11]  /*50c0*/  BSSY B1, `(.L_x_5588) ;  /* 0x000005e000017945 */ /* 0x000ff60003800000 */
[----:B------:R-:W-:-:S05]  /*50d0*/  @P0 BRA `(.L_x_5589) ;  /* 0x000005c000000947 */ /* 0x000fca0003800000 */
[C---:B------:R-:W-:Y:S01]  /*50e0*/  LEA R164, P0, R78.reuse, R114, 0x1 ;  /* 0x000000724ea47211 */ /* 0x040fe200078008ff */
[----:B------:R-:W-:Y:S03]  /*50f0*/  BSSY B0, `(.L_x_5590) ;  /* 0x0000057000007945 */ /* 0x000fe60003800000 */
[----:B------:R-:W-:Y:S02]  /*5100*/  LEA.HI.X R165, R78, R115, R77, 0x1, P0 ;  /* 0x000000734ea57211 */ /* 0x000fe400000f0c4d */
[----:B------:R-:W-:Y:S03]  /*5110*/  ISETP.GE.AND P0, PT, R102, UR4, PT ;  /* 0x0000000466007c0c */ /* 0x000fe6000bf06270 */
[----:B--23--:R2:W5:Y:S10]  /*5120*/  LDG.E.128 R36, [R164.64] ;  /* 0x00000006a4247981 */ /* 0x00c574000c1e1d00 */
[----:B------:R-:W-:-:S05]  /*5130*/  @P0 BRA `(.L_x_5591) ;  /* 0x0000052000000947 */ /* 0x000fca0003800000 */
[----:B-----5:R-:W-:Y:S01]  /*5140*/  LOP3.LUT R33, R36, 0xffff0000, RZ, 0xc0, !PT ;  /* 0xffff000024217812 */ /* 0x020fe200078ec0ff */
[----:B------:R-:W-:Y:S01]  /*5150*/  ULEA.HI UR5, UR4, UR4, URZ, 0x1 ;  /* 0x0000000404057291 */ /* 0x000fe2000f8f083f */
[C---:B------:R-:W-:Y:S01]  /*5160*/  SHF.L.U32 R40, R38.reuse, 0x10, RZ ;  /* 0x0000001026287819 */ /* 0x040fe200000006ff */
[----:B------:R-:W-:Y:S01]  /*5170*/  IMAD.MOV.U32 R150, RZ, RZ, RZ ;  /* 0x000000ffff967224 */ /* 0x000fe200078e00ff */
[----:B------:R-:W-:Y:S01]  /*5180*/  LOP3.LUT R41, R38, 0xffff0000, RZ, 0xc0, !PT ;  /* 0xffff000026297812 */ /* 0x000fe200078ec0ff */
[----:B------:R-:W-:Y:S01]  /*5190*/  USHF.R.S32.HI UR5, URZ, 0x1, UR5 ;  /* 0x000000013f057899 */ /* 0x000fe20008011405 */
[----:B------:R-:W-:Y:S01]  /*51a0*/  LOP3.LUT R45, R39, 0xffff0000, RZ, 0xc0, !PT ;  /* 0xffff0000272d7812 */ /* 0x000fe200078ec0ff */
[----:B------:R-:W-:Y:S02]  /*51b0*/  IMAD.U32 R31, R36, 0x10000, RZ ;  /* 0x00010000241f7824 */ /* 0x000fe400078e00ff */
[C---:B------:R-:W-:Y:S01]  /*51c0*/  IMAD.U32 R36, R37.reuse, 0x10000, RZ ;  /* 0x0001000025247824 */ /* 0x040fe200078e00ff */
[----:B------:R-:W-:Y:S01]  /*51d0*/  LOP3.LUT R37, R37, 0xffff0000, RZ, 0xc0, !PT ;  /* 0xffff000025257812 */ /* 0x000fe200078ec0ff */
[----:B------:R-:W-:Y:S01]  /*51e0*/  IMAD.U32 R44, R39, 0x10000, RZ ;  /* 0x00010000272c7824 */ /* 0x000fe200078e00ff */
[----:B------:R-:W-:Y:S02]  /*51f0*/  ISETP.GE.AND P4, PT, R102, UR5, PT ;  /* 0x0000000566007c0c */ /* 0x000fe4000bf86270 */
[----:B------:R-:W-:Y:S11]  /*5200*/  MOV R148, UR5 ;  /* 0x0000000500947c02 */ /* 0x000ff60008000f00 */
[----:B------:R-:W-:Y:S02]  /*5210*/  @P4 IMAD R150, RZ, RZ, -UR5 ;  /* 0x80000005ff964e24 */ /* 0x000fe4000f8e02ff */
[----:B------:R-:W-:Y:S03]  /*5220*/  @P4 IMAD R148, RZ, RZ, -UR5 ;  /* 0x80000005ff944e24 */ /* 0x000fe6000f8e02ff */
[----:B------:R-:W-:Y:S04]  /*5230*/  IADD3 R149, P0, R70, R150, RZ ;  /* 0x0000009646957210 */ /* 0x000fe80007f1e0ff */
[----:B------:R-:W-:Y:S02]  /*5240*/  LEA.HI.X.SX32 R150, R150, R125, 0x1, P0 ;  /* 0x0000007d96967211 */ /* 0x000fe400000f0eff */
[C---:B------:R-:W-:Y:S04]  /*5250*/  LEA R160, P0, R149.reuse, R116, 0x1 ;  /* 0x0000007495a07211 */ /* 0x040fe800078008ff */
[----:B------:R-:W-:Y:S02]  /*5260*/  LEA.HI.X R161, R149, R117, R150, 0x1, P0 ;  /* 0x0000007595a17211 */ /* 0x000fe400000f0c96 */
[C---:B------:R-:W-:Y:S04]  /*5270*/  LEA R14, P0, R148.reuse, R164, 0x1 ;  /* 0x000000a4940e7211 */ /* 0x040fe800078008ff */
[----:B------:R-:W-:Y:S01]  /*5280*/  LEA.HI.X.SX32 R15, R148, R165, 0x1, P0 ;  /* 0x000000a5940f7211 */ /* 0x000fe200000f0eff */
[----:B------:R-:W-:Y:S01]  /*5290*/  IMAD.MOV.U32 R148, RZ, RZ, RZ ;  /* 0x000000ffff947224 */ /* 0x000fe200078e00ff */
[----:B------:R-:W-:Y:S01]  /*52a0*/  @P4 IADD3 R148, RZ, -UR5, RZ ;  /* 0x80000005ff944c10 */ /* 0x000fe2000fffe0ff */
[----:B------:R-:W3:Y:S03]  /*52b0*/  LDG.E.128 R160, [R160.64] ;  /* 0x00000006a0a07981 */ /* 0x000ee6000c1e1d00 */
[----:B------:R-:W-:Y:S04]  /*52c0*/  IADD3 R149, P0, R70, R148, RZ ;  /* 0x0000009446957210 */ /* 0x000fe80007f1e0ff */
[----:B------:R-:W-:Y:S01]  /*52d0*/  LEA.HI.X.SX32 R148, R148, R125, 0x1, P0 ;  /* 0x0000007d94947211 */ /* 0x000fe200000f0eff */
[----:B------:R-:W4:Y:S01]  /*52e0*/  LDG.E.128 R16, [R14.64] ;  /* 0x000000060e107981 */ /* 0x000f22000c1e1d00 */
[C---:B------:R-:W-:Y:S04]  /*52f0*/  LEA R34, P0, R149.reuse, R118, 0x1 ;  /* 0x0000007695227211 */ /* 0x040fe800078008ff */
[----:B------:R-:W-:Y:S05]  /*5300*/  LEA.HI.X R35, R149, R119, R148, 0x1, P0 ;  /* 0x0000007795237211 */ /* 0x000fea00000f0c94 */
[----:B--2---:R-:W2:Y:S01]  /*5310*/  LDG.E.128 R52, [R34.64] ;  /* 0x0000000622347981 */ /* 0x004ea2000c1e1d00 */
        /* <DEDUP_REMOVED lines=15> */
[C---:B------:R-:W-:Y:S01]  /*5410*/  SHF.L.U32 R15, R163.reuse, 0x10, RZ ;  /* 0x00000010a30f7819 */ /* 0x040fe200000006ff */
[----:B------:R-:W-:Y:S01]  /*5420*/  FMUL.FTZ R2, R28, R25 ;  /* 0x000000191c027220 */ /* 0x000fe20000410000 */
[----:B------:R-:W-:Y:S01]  /*5430*/  LOP3.LUT R14, R163, 0xffff0000, RZ, 0xc0, !PT ;  /* 0xffff0000a30e7812 */ /* 0x000fe200078ec0ff */
[C---:B--2---:R-:W-:Y:S01]  /*5440*/  IMAD.U32 R32, R52.reuse, 0x10000, RZ ;  /* 0x0001000034207824 */ /* 0x044fe200078e00ff */
[----:B------:R-:W-:Y:S01]  /*5450*/  LOP3.LUT R34, R52, 0xffff0000, RZ, 0xc0, !PT ;  /* 0xffff000034227812 */ /* 0x000fe200078ec0ff */
[----:B------:R-:W-:Y:S01]  /*5460*/  IMAD.U32 R24, R18, 0x10000, RZ ;  /* 0x0001000012187824 */ /* 0x000fe200078e00ff */
[----:B------:R-:W-:Y:S01]  /*5470*/  SHF.L.U32 R35, R53, 0x10, RZ ;  /* 0x0000001035237819 */ /* 0x000fe200000006ff */
        /* <DEDUP_REMOVED lines=30> */
.L_x_5591:
[----:B------:R-:W-:Y:S05]  /*5660*/  BSYNC B0 ;  /* 0x0000000000007941 */ /* 0x000fea0003800000 */
.L_x_5590:
[C---:B------:R-:W-:Y:S04]  /*5670*/  LEA R2, P0, R152.reuse, R108, 0x1 ;  /* 0x0000006c98027211 */ /* 0x040fe800078008ff */
[----:B------:R-:W-:Y:S05]  /*5680*/  LEA.HI.X R3, R152, R109, R151, 0x1, P0 ;  /* 0x0000006d98037211 */ /* 0x000fea00000f0c97 */
[----:B-----5:R3:W-:Y:S04]  /*5690*/  STG.E.128 [R2.64], R36 ;  /* 0x0000002402007986 */ /* 0x0207e8000c101d06 */
.L_x_5589:
[----:B------:R-:W-:Y:S05]  /*56a0*/  BSYNC B1 ;  /* 0x0000000000017941 */ /* 0x000fea0003800000 */
.L_x_5588:
[----:B------:R-:W-:Y:S11]  /*56b0*/  ISETP.GE.AND P0, PT, R100, c[0x0][0x220], PT ;  /* 0x0000880064007a0c */ /* 0x000ff60003f06270 */
[----:B------:R-:W-:Y:S02]  /*56c0*/  @!UPT UIADD3 URZ, URZ, URZ, URZ ;  /* 0x0000003f3f3ff290 */ /* 0x000fe4000fffe03f */
[----:B------:R-:W-:-:S05]  /*56d0*/  @P0 BRA `(.L_x_5587) ;  /* 0x000005c000000947 */ /* 0x000fca0003800000 */
[C---:B--2---:R-:W-:Y:S01]  /*56e0*/  LEA R164, P0, R83.reuse, R114, 0x1 ;  /* 0x0000007253a47211 */ /* 0x044fe200078008ff */
[----:B------:R-:W-:Y:S03]  /*56f0*/  BSSY B0, `(.L_x_5592) ;  /* 0x0000057000007945 */ /* 0x000fe60003800000 */
[----:B------:R-:W-:Y:S02]  /*5700*/  LEA.HI.X R165, R83, R115, R82, 0x1, P0 ;  /* 0x0000007353a57211 */ /* 0x000fe400000f0c52 */
[----:B------:R-:W-:Y:S03]  /*5710*/  ISETP.GE.AND P0, PT, R100, UR4, PT ;  /* 0x0000000464007c0c */ /* 0x000fe6000bf06270 */
[----:B---3--:R2:W5:Y:S10]  /*5720*/  LDG.E.128 R36, [R164.64] ;  /* 0x00000006a4247981 */ /* 0x008574000c1e1d00 */
        /* <DEDUP_REMOVED lines=83> */
.L_x_5593:
[----:B------:R-:W-:Y:S05]  /*5c60*/  BSYNC B0 ;  /* 0x0000000000007941 */ /* 0x000fea0003800000 */
.L_x_5592:
[C---:B------:R-:W-:Y:S04]  /*5c70*/  LEA R2, P0, R87.reuse, R108, 0x1 ;  /* 0x0000006c57027211 */ /* 0x040fe800078008ff */
[----:B------:R-:W-:Y:S05]  /*5c80*/  LEA.HI.X R3, R87, R109, R86, 0x1, P0 ;  /* 0x0000006d57037211 */ /* 0x000fea00000f0c56 */
[----:B-----5:R3:W-:Y:S04]  /*5c90*/  STG.E.128 [R2.64], R36 ;  /* 0x0000002402007986 */ /* 0x0207e8000c101d06 */
.L_x_5587:
[----:B------:R-:W-:Y:S05]  /*5ca0*/  BSYNC B2 ;  /* 0x0000000000027941 */ /* 0x000fea0003800000 */
.L_x_5586:
[----:B------:R-:W-:Y:S01]  /*5cb0*/  BSSY B2, `(.L_x_5594) ;  /* 0x00000c2000027945 */ /* 0x000fe20003800000 */
[----:B------:R-:W-:-:S05]  /*5cc0*/  @!P2 BRA `(.L_x_5595) ;  /* 0x00000c000000a947 */ /* 0x000fca0003800000 */
[----:B------:R-:W-:Y:S01]  /*5cd0*/  ISETP.GE.AND P0, PT, R102, c[0x0][0x220], PT ;  /* 0x0000880066007a0c */ /* 0x000fe20003f06270 */
[----:B------:R-:W-:Y:S01]  /*5ce0*/  @!UPT UIADD3 URZ, URZ, URZ, URZ ;  /* 0x0000003f3f3ff290 */ /* 0x000fe2000fffe03f */
[----:B------:R-:W-:Y:S11]  /*5cf0*/  BSSY B1, `(.L_x_5596) ;  /* 0x000005e000017945 */ /* 0x000ff60003800000 */
        /* <DEDUP_REMOVED lines=89> */
.L_x_5599:
[----:B------:R-:W-:Y:S05]  /*6290*/  BSYNC B0 ;  /* 0x0000000000007941 */ /* 0x000fea0003800000 */
.L_x_5598:
[C---:B------:R-:W-:Y:S04]  /*62a0*/  LEA R2, P0, R146.reuse, R108, 0x1 ;  /* 0x0000006c92027211 */ /* 0x040fe800078008ff */
[----:B------:R-:W-:Y:S05]  /*62b0*/  LEA.HI.X R3, R146, R109, R81, 0x1, P0 ;  /* 0x0000006d92037211 */ /* 0x000fea00000f0c51 */
[----:B-----5:R3:W-:Y:S04]  /*62c0*/  STG.E.128 [R2.64], R36 ;  /* 0x0000002402007986 */ /* 0x0207e8000c101d06 */
.L_x_5597:
[----:B------:R-:W-:Y:S05]  /*62d0*/  BSYNC B1 ;  /* 0x0000000000017941 */ /* 0x000fea0003800000 */
.L_x_5596:
        /* <DEDUP_REMOVED lines=91> */
.L_x_5601:
[----:B------:R-:W-:Y:S05]  /*6890*/  BSYNC B0 ;  /* 0x0000000000007941 */ /* 0x000fea0003800000 */
.L_x_5600:
[C---:B------:R-:W-:Y:S04]  /*68a0*/  LEA R2, P0, R89.reuse, R108, 0x1 ;  /* 0x0000006c59027211 */ /* 0x040fe800078008ff */
[----:B------:R-:W-:Y:S05]  /*68b0*/  LEA.HI.X R3, R89, R109, R88, 0x1, P0 ;  /* 0x0000006d59037211 */ /* 0x000fea00000f0c58 */
[----:B-----5:R3:W-:Y:S04]  /*68c0*/  STG.E.128 [R2.64], R36 ;  /* 0x0000002402007986 */ /* 0x0207e8000c101d06 */
.L_x_5595:
[----:B------:R-:W-:Y:S05]  /*68d0*/  BSYNC B2 ;  /* 0x0000000000027941 */ /* 0x000fea0003800000 */
.L_x_5594:
[----:B------:R-:W-:Y:S01]  /*68e0*/  BSSY B2, `(.L_x_5602) ;  /* 0x00000c5000027945 */ /* 0x000fe20003800000 */
[----:B------:R-:W-:-:S05]  /*68f0*/  @!P1 BRA `(.L_x_5603) ;  /* 0x00000c3000009947 */ /* 0x000fca0003800000 */
[----:B------:R-:W-:Y:S01]  /*6900*/  ISETP.GE.AND P0, PT, R102, c[0x0][0x220], PT ;  /* 0x0000880066007a0c */ /* 0x000fe20003f06270 */
[----:B------:R-:W-:Y:S01]  /*6910*/  @!UPT UIADD3 URZ, URZ, URZ, URZ ;  /* 0x0000003f3f3ff290 */ /* 0x000fe2000fffe03f */
[----:B------:R-:W-:Y:S11]  /*6920*/  BSSY B1, `(.L_x_5604) ;  /* 0x0000061000017945 */ /* 0x000ff60003800000 */
[----:B------:R-:W-:-:S05]  /*6930*/  @P0 BRA `(.L_x_5605) ;  /* 0x000005f000000947 */ /* 0x000fca0003800000 */
[----:B------:R-:W-:Y:S01]  /*6940*/  MOV R149, 0x60 ;  /* 0x0000006000957802 */ /* 0x000fe20000000f00 */
[----:B------:R-:W-:Y:S01]  /*6950*/  BSSY B0, `(.L_x_5606) ;  /* 0x0000059000007945 */ /* 0x000fe20003800000 */
[----:B------:R-:W-:Y:S03]  /*6960*/  ISETP.GE.AND P0, PT, R102, UR4, PT ;  /* 0x0000000466007c0c */ /* 0x000fe6000bf06270 */
[C---:B--2---:R-:W-:Y:S04]  /*6970*/  IMAD.WIDE.U32 R164, R149.reuse, c[0x0][0x288], R114 ;  /* 0x0000a20095a47a25 */ /* 0x044fe800078e0072 */
[----:B------:R-:W-:Y:S05]  /*6980*/  IMAD R0, R149, c[0x0][0x28c], RZ ;  /* 0x0000a30095007a24 */ /* 0x000fea00078e02ff */
[----:B------:R-:W-:Y:S05]  /*6990*/  IADD3 R165, R165, R0, RZ ;  /* 0x00000000a5a57210 */ /* 0x000fea0007ffe0ff */
[----:B---3--:R2:W5:Y:S01]  /*69a0*/  LDG.E.128 R36, [R164.64] ;  /* 0x00000006a4247981 */ /* 0x008562000c1e1d00 */
        /* <DEDUP_REMOVED lines=83> */
.L_x_5607:
[----:B------:R-:W-:Y:S05]  /*6ee0*/  BSYNC B0 ;  /* 0x0000000000007941 */ /* 0x000fea0003800000 */
.L_x_5606:
[C---:B------:R-:W-:Y:S02]  /*6ef0*/  IMAD R0, R149.reuse, c[0x0][0x19c], RZ ;  /* 0x0000670095007a24 */ /* 0x040fe400078e02ff */
[----:B------:R-:W-:Y:S05]  /*6f00*/  IMAD.WIDE.U32 R2, R149, c[0x0][0x198], R108 ;  /* 0x0000660095027a25 */ /* 0x000fea00078e006c */
[----:B------:R-:W-:Y:S05]  /*6f10*/  IADD3 R3, R3, R0, RZ ;  /* 0x0000000003037210 */ /* 0x000fea0007ffe0ff */
[----:B-----5:R3:W-:Y:S02]  /*6f20*/  STG.E.128 [R2.64], R36 ;  /* 0x0000002402007986 */ /* 0x0207e4000c101d06 */
.L_x_5605:
[----:B------:R-:W-:Y:S05]  /*6f30*/  BSYNC B1 ;  /* 0x0000000000017941 */ /* 0x000fea0003800000 */
.L_x_5604:
        /* <DEDUP_REMOVED lines=25> */
[----:B------:R-:W-:Y:S01]  /*70d0*/  LEA.HI.X.SX32 R150, R157, R120, 0x1, P0 ;  /* 0x000000789d967211 */ /* 0x000fe200000f0eff */
[----:B------:R-:W-:Y:S01]  /*70e0*/  IMAD.MOV.U32 R157, RZ, RZ, RZ ;  /* 0x000000ffff9d7224 */ /* 0x000fe200078e00ff */
[C---:B------:R-:W-:Y:S02]  /*70f0*/  LEA R160, P0, R149.reuse, R116, 0x1 ;  /* 0x0000007495a07211 */ /* 0x040fe400078008ff */
[----:B------:R-:W-:Y:S02]  /*7100*/  @P1 IADD3 R157, RZ, -UR5, RZ ;  /* 0x80000005ff9d1c10 */ /* 0x000fe4000fffe0ff */
[----:B------:R-:W-:Y:S02]  /*7110*/  LEA.HI.X R161, R149, R117, R150, 0x1, P0 ;  /* 0x0000007595a17211 */ /* 0x000fe400000f0c96 */
[C---:B------:R-:W-:Y:S04]  /*7120*/  LEA R14, P0, R148.reuse, R164, 0x1 ;  /* 0x000000a4940e7211 */ /* 0x040fe800078008ff */
[----:B------:R-:W-:Y:S01]  /*7130*/  LEA.HI.X.SX32 R15, R148, R165, 0x1, P0 ;  /* 0x000000a5940f7211 */ /* 0x000fe200000f0eff */
[----:B------:R-:W3:Y:S01]  /*7140*/  LDG.E.128 R160, [R160.64] ;  /* 0x00000006a0a07981 */ /* 0x000ee2000c1e1d00 */
[----:B------:R-:W-:Y:S04]  /*7150*/  IADD3 R149, P0, R126, R157, RZ ;  /* 0x0000009d7e957210 */ /* 0x000fe80007f1e0ff */
[----:B------:R-:W-:Y:S02]  /*7160*/  LEA.HI.X.SX32 R148, R157, R120, 0x1, P0 ;  /* 0x000000789d947211 */ /* 0x000fe400000f0eff */
[C---:B------:R-:W-:Y:S01]  /*7170*/  LEA R34, P0, R149.reuse, R118, 0x1 ;  /* 0x0000007695227211 */ /* 0x040fe200078008ff */
[----:B------:R-:W4:Y:S03]  /*7180*/  LDG.E.128 R16, [R14.64] ;  /* 0x000000060e107981 */ /* 0x000f26000c1e1d00 */
        /* <DEDUP_REMOVED lines=54> */
.L_x_5609:
[----:B------:R-:W-:Y:S05]  /*74f0*/  BSYNC B0 ;  /* 0x0000000000007941 */ /* 0x000fea0003800000 */
.L_x_5608:
[C---:B------:R-:W-:Y:S04]  /*7500*/  LEA R2, P0, R93.reuse, R108, 0x1 ;  /* 0x0000006c5d027211 */ /* 0x040fe800078008ff */
[----:B------:R-:W-:Y:S05]  /*7510*/  LEA.HI.X R3, R93, R109, R92, 0x1, P0 ;  /* 0x0000006d5d037211 */ /* 0x000fea00000f0c5c */
[----:B-----5:R3:W-:Y:S04]  /*7520*/  STG.E.128 [R2.64], R36 ;  /* 0x0000002402007986 */ /* 0x0207e8000c101d06 */
.L_x_5603:
[----:B------:R-:W-:Y:S05]  /*7530*/  BSYNC B2 ;  /* 0x0000000000027941 */ /* 0x000fea0003800000 */
.L_x_5602:
[----:B---3--:R-:W-:Y:S01]  /*7540*/  IMAD.MOV.U32 R3, RZ, RZ, c[0x0][0x230] ;  /* 0x00008c00ff037624 */ /* 0x008fe200078e00ff */
[----:B------:R-:W-:Y:S03]  /*7550*/  ULDC UR4, c[0x0][0x230] ;  /* 0x00008c0000047ab9 */ /* 0x000fe60000000800 */
[----:B------:R-:W-:Y:S05]  /*7560*/  IMAD.U32 R3, R3, -0x20, RZ ;  /* 0xffffffe003037824 */ /* 0x000fea00078e00ff */
[C---:B------:R-:W-:Y:S02]  /*7570*/  LEA R118, P1, R3.reuse, R118, 0x1 ;  /* 0x0000007603767211 */ /* 0x040fe400078208ff */
[C---:B------:R-:W-:Y:S02]  /*7580*/  LEA R116, P0, R3.reuse, R116, 0x1 ;  /* 0x0000007403747211 */ /* 0x040fe400078008ff */
[C---:B------:R-:W-:Y:S02]  /*7590*/  LEA.HI.X.SX32 R119, R3.reuse, R119, 0x1, P1 ;  /* 0x0000007703777211 */ /* 0x040fe400008f0eff */
[----:B------:R-:W-:Y:S01]  /*75a0*/  LEA.HI.X.SX32 R117, R3, R117, 0x1, P0 ;  /* 0x0000007503757211 */ /* 0x000fe200000f0eff */
[----:B------:R-:W-:-:S05]  /*75b0*/  BRA `(.L_x_5577) ;  /* 0x0000040000007947 */ /* 0x000fca0003800000 */
.L_x_5559:
[----:B------:R-:W-:Y:S01]  /*75c0*/  BSSY B0, `(.L_x_5610) ;  /* 0x0000008000007945 */ /* 0x000fe20003800000 */
[----:B------:R-:W-:-:S05]  /*75d0*/  @!P6 BRA `(.L_x_5611) ;  /* 0x000000600000e947 */ /* 0x000fca0003800000 */
[----:B------:R-:W-:Y:S02]  /*75e0*/  ISETP.NE.AND P5, PT, R130, RZ, PT ;  /* 0x000000ff8200720c */ /* 0x000fe40003fa5270 */
[----:B------:R-:W-:Y:S11]  /*75f0*/  ISETP.NE.AND P0, PT, R128, RZ, PT ;  /* 0x000000ff8000720c */ /* 0x000ff60003f05270 */
[----:B------:R-:W2:Y:S04]  /*7600*/  @P5 LDG.E.128 R16, [R114.64] ;  /* 0x0000000672105981 */ /* 0x000ea8000c1e1d00 */
[----:B--2---:R1:W-:Y:S04]  /*7610*/  @P5 STG.E.128 [R108.64], R16 ;  /* 0x000000106c005986 */ /* 0x0043e8000c101d06 */
[----:B------:R-:W2:Y:S04]  /*7620*/  @P0 LDG.E.128 R4, [R114.64+0x80] ;  /* 0x0000800672040981 */ /* 0x000ea8000c1e1d00 */
[----:B--2---:R1:W-:Y:S02]  /*7630*/  @P0 STG.E.128 [R108.64+0x80], R4 ;  /* 0x000080046c000986 */ /* 0x0043e4000c101d06 */
.L_x_5611:
[----:B------:R-:W-:Y:S05]  /*7640*/  BSYNC B0 ;  /* 0x0000000000007941 */ /* 0x000fea0003800000 */
.L_x_5610:
[----:B------:R-:W-:Y:S01]  /*7650*/  BSSY B0, `(.L_x_5612) ;  /* 0x0000010000007945 */ /* 0x000fe20003800000 */
        /* <DEDUP_REMOVED lines=8> */
[----:B-1----:R-:W2:Y:S01]  /*76e0*/  @P6 LDG.E.128 R16, [R22.64] ;  /* 0x0000000616106981 */ /* 0x002ea2000c1e1d00 */
[----:B------:R-:W-:Y:S02]  /*76f0*/  @P4 LEA.HI.X R3, R83, R115, R82, 0x1, P0 ;  /* 0x0000007353034211 */ /* 0x000fe400000f0c52 */
[C---:B------:R-:W-:Y:S04]  /*7700*/  @P4 LEA R20, P0, R87.reuse, R108, 0x1 ;  /* 0x0000006c57144211 */ /* 0x040fe800078008ff */
[----:B------:R-:W-:Y:S01]  /*7710*/  @P4 LEA.HI.X R21, R87, R109, R86, 0x1, P0 ;  /* 0x0000006d57154211 */ /* 0x000fe200000f0c56 */
[----:B--2---:R1:W-:Y:S04]  /*7720*/  @P6 STG.E.128 [R14.64], R16 ;  /* 0x000000100e006986 */ /* 0x0043e8000c101d06 */
[----:B------:R-:W2:Y:S04]  /*7730*/  @P4 LDG.E.128 R4, [R2.64] ;  /* 0x0000000602044981 */ /* 0x000ea8000c1e1d00 */
[----:B--2---:R1:W-:Y:S02]  /*7740*/  @P4 STG.E.128 [R20.64], R4 ;  /* 0x0000000414004986 */ /* 0x0043e4000c101d06 */
.L_x_5613:
[----:B------:R-:W-:Y:S05]  /*7750*/  BSYNC B0 ;  /* 0x0000000000007941 */ /* 0x000fea0003800000 */
.L_x_5612:
[----:B------:R-:W-:Y:S01]  /*7760*/  BSSY B0, `(.L_x_5614) ;  /* 0x0000010000007945 */ /* 0x000fe20003800000 */
        /* <DEDUP_REMOVED lines=8> */
[----:B------:R-:W2:Y:S01]  /*77f0*/  @P5 LDG.E.128 R16, [R22.64] ;  /* 0x0000000616105981 */ /* 0x000ea2000c1e1d00 */
[----:B------:R-:W-:Y:S02]  /*7800*/  @P2 LEA.HI.X R3, R85, R115, R84, 0x1, P0 ;  /* 0x0000007355032211 */ /* 0x000fe400000f0c54 */
[C---:B------:R-:W-:Y:S04]  /*7810*/  @P2 LEA R20, P0, R89.reuse, R108, 0x1 ;  /* 0x0000006c59142211 */ /* 0x040fe800078008ff */
[----:B------:R-:W-:Y:S01]  /*7820*/  @P2 LEA.HI.X R21, R89, R109, R88, 0x1, P0 ;  /* 0x0000006d59152211 */ /* 0x000fe200000f0c58 */
[----:B--2---:R1:W-:Y:S04]  /*7830*/  @P5 STG.E.128 [R14.64], R16 ;  /* 0x000000100e005986 */ /* 0x0043e8000c101d06 */
[----:B------:R-:W2:Y:S04]  /*7840*/  @P2 LDG.E.128 R4, [R2.64] ;  /* 0x0000000602042981 */ /* 0x000ea8000c1e1d00 */
[----:B--2---:R1:W-:Y:S02]  /*7850*/  @P2 STG.E.128 [R20.64], R4 ;  /* 0x0000000414002986 */ /* 0x0043e4000c101d06 */
.L_x_5615:
[----:B------:R-:W-:Y:S05]  /*7860*/  BSYNC B0 ;  /* 0x0000000000007941 */ /* 0x000fea0003800000 */
.L_x_5614:
[----:B------:R-:W-:Y:S01]  /*7870*/  UMOV UR4, URZ ;  /* 0x0000003f00047c82 */ /* 0x000fe20008000000 */
[----:B------:R-:W-:Y:S01]  /*7880*/  BSSY B0, `(.L_x_5577) ;  /* 0x0000013000007945 */ /* 0x000fe20003800000 */
[----:B------:R-:W-:-:S05]  /*7890*/  @!P1 BRA `(.L_x_5616) ;  /* 0x0000011000009947 */ /* 0x000fca0003800000 */
[----:B------:R-:W-:Y:S02]  /*78a0*/  ISETP.NE.AND P2, PT, R130, RZ, PT ;  /* 0x000000ff8200720c */ /* 0x000fe40003f45270 */
[----:B------:R-:W-:Y:S11]  /*78b0*/  ISETP.NE.AND P1, PT, R128, RZ, PT ;  /* 0x000000ff8000720c */ /* 0x000ff60003f25270 */
[----:B------:R-:W-:Y:S02]  /*78c0*/  @P2 IMAD.MOV.U32 R3, RZ, RZ, 0x60 ;  /* 0x00000060ff032424 */ /* 0x000fe400078e00ff */
[----:B------:R-:W-:Y:S02]  /*78d0*/  @P1 LEA R2, P0, R91, R114, 0x1 ;  /* 0x000000725b021211 */ /* 0x000fe400078008ff */
[C---:B-1----:R-:W-:Y:S04]  /*78e0*/  @P2 IMAD.WIDE.U32 R4, R3.reuse, c[0x0][0x288], R114 ;  /* 0x0000a20003042a25 */ /* 0x042fe800078e0072 */
[C---:B------:R-:W-:Y:S02]  /*78f0*/  @P2 IMAD R0, R3.reuse, c[0x0][0x28c], RZ ;  /* 0x0000a30003002a24 */ /* 0x040fe400078e02ff */
[----:B------:R-:W-:Y:S03]  /*7900*/  @P2 IMAD.WIDE.U32 R14, R3, c[0x0][0x198], R108 ;  /* 0x00006600030e2a25 */ /* 0x000fe600078e006c */
[----:B------:R-:W-:Y:S01]  /*7910*/  @P2 IADD3 R5, R5, R0, RZ ;  /* 0x0000000005052210 */ /* 0x000fe20007ffe0ff */
[----:B------:R-:W-:Y:S01]  /*7920*/  @P2 IMAD R0, R3, c[0x0][0x19c], RZ ;  /* 0x0000670003002a24 */ /* 0x000fe200078e02ff */
[----:B------:R-:W-:Y:S02]  /*7930*/  @P1 LEA.HI.X R3, R91, R115, R90, 0x1, P0 ;  /* 0x000000735b031211 */ /* 0x000fe400000f0c5a */
[----:B------:R-:W-:Y:S01]  /*7940*/  @P1 LEA R20, P0, R93, R108, 0x1 ;  /* 0x0000006c5d141211 */ /* 0x000fe200078008ff */
[----:B------:R-:W2:Y:S01]  /*7950*/  @P2 LDG.E.128 R16, [R4.64] ;  /* 0x0000000604102981 */ /* 0x000ea2000c1e1d00 */
[----:B------:R-:W-:Y:S02]  /*7960*/  @P2 IMAD.IADD R15, R15, 0x1, R0 ;  /* 0x000000010f0f2824 */ /* 0x000fe400078e0200 */
[----:B------:R-:W-:Y:S03]  /*7970*/  @P1 LEA.HI.X R21, R93, R109, R92, 0x1, P0 ;  /* 0x0000006d5d151211 */ /* 0x000fe600000f0c5c */
[----:B--2---:R1:W-:Y:S04]  /*7980*/  @P2 STG.E.128 [R14.64], R16 ;  /* 0x000000100e002986 */ /* 0x0043e8000c101d06 */
[----:B------:R-:W2:Y:S04]  /*7990*/  @P1 LDG.E.128 R4, [R2.64] ;  /* 0x0000000602041981 */ /* 0x000ea8000c1e1d00 */
[----:B--2---:R1:W-:Y:S02]  /*79a0*/  @P1 STG.E.128 [R20.64], R4 ;  /* 0x0000000414001986 */ /* 0x0043e4000c101d06 */
.L_x_5616:
[----:B------:R-:W-:Y:S05]  /*79b0*/  BSYNC B0 ;  /* 0x0000000000007941 */ /* 0x000fea0003800000 */
.L_x_5577:
[----:B------:R-:W-:Y:S04]  /*79c0*/  IMAD.MOV.U32 R0, RZ, RZ, c[0x0][0x288] ;  /* 0x0000a200ff007624 */ /* 0x000fe800078e00ff */
[----:B------:R-:W-:Y:S05]  /*79d0*/  IMAD.U32 R3, R0, -0x40, RZ ;  /* 0xffffffc000037824 */ /* 0x000fea00078e00ff */
[C---:B-12---:R-:W-:Y:S04]  /*79e0*/  LEA R114, P0, R3.reuse, R114, 0x1 ;  /* 0x0000007203727211 */ /* 0x046fe800078008ff */
[----:B------:R-:W-:Y:S01]  /*79f0*/  LEA.HI.X.SX32 R115, R3, R115, 0x1, P0 ;  /* 0x0000007303737211 */ /* 0x000fe200000f0eff */
[----:B------:R-:W-:-:S05]  /*7a00*/  @!P3 BRA `(.L_x_5617) ;  /* 0x000004b00000b947 */ /* 0x000fca0003800000 */
[----:B------:R-:W-:Y:S04]  /*7a10*/  IADD3 R3, R11, -0x1, RZ ;  /* 0xffffffff0b037810 */ /* 0x000fe80007ffe0ff */
[----:B------:R-:W-:Y:S11]  /*7a20*/  ISETP.GT.AND P0, PT, R3, R76, PT ;  /* 0x0000004c0300720c */ /* 0x000ff60003f04270 */
[----:B------:R-:W-:Y:S02]  /*7a30*/  @!UPT UIADD3 URZ, URZ, URZ, URZ ;  /* 0x0000003f3f3ff290 */ /* 0x000fe4000fffe03f */
[----:B------:R-:W-:-:S05]  /*7a40*/  @!P0 BRA `(.L_x_5618) ;  /* 0x000004f000008947 */ /* 0x000fca0003800000 */
[----:B------:R-:W-:Y:S01]  /*7a50*/  IMAD.MOV.U32 R16, RZ, RZ, RZ ;  /* 0x000000ffff107224 */ /* 0x000fe200078e00ff */
[----:B------:R-:W-:Y:S02]  /*7a60*/  IABS R5, c[0x0][0x2d0] ;  /* 0x0000b40000057a13 */ /* 0x000fe40000000000 */
[----:B------:R-:W-:Y:S02]  /*7a70*/  IADD3 R13, R13, -0x80, RZ ;  /* 0xffffff800d0d7810 */ /* 0x000fe40007ffe0ff */
[----:B------:R-:W1:Y:S01]  /*7a80*/  I2F.RP R15, R5 ;  /* 0x00000005000f7306 */ /* 0x000e620000209400 */
[----:B------:R-:W-:Y:S02]  /*7a90*/  IABS R14, R12 ;  /* 0x0000000c000e7213 */ /* 0x000fe40000000000 */
[----:B------:R-:W-:Y:S01]  /*7aa0*/  IMAD.IADD R0, R13, 0x1, -R12 ;  /* 0x000000010d007824 */ /* 0x000fe200078e0a0c */
[----:B------:R-:W-:Y:S02]  /*7ab0*/  IABS R7, R13 ;  /* 0x0000000d00077213 */ /* 0x000fe40000000000 */
[----:B------:R-:W-:Y:S04]  /*7ac0*/  LOP3.LUT R3, RZ, c[0x0][0x2d0], RZ, 0x33, !PT ;  /* 0x0000b400ff037a12 */ /* 0x000fe800078e33ff */
[----:B-1----:R-:W1:Y:S02]  /*7ad0*/  MUFU.RCP R6, R15 ;  /* 0x0000000f00067308 */ /* 0x002e640000001000 */
[----:B-1----:R-:W-:Y:S08]  /*7ae0*/  IADD3 R8, R6, 0xffffffe, RZ ;  /* 0x0ffffffe06087810 */ /* 0x002ff00007ffe0ff */
[----:B------:R-:W1:Y:S02]  /*7af0*/  F2I.FTZ.U32.TRUNC.NTZ R17, R8 ;  /* 0x0000000800117305 */ /* 0x000e64000021f000 */
[--C-:B-1----:R-:W-:Y:S04]  /*7b00*/  IMAD.MOV R6, RZ, RZ, -R17.reuse ;  /* 0x000000ffff067224 */ /* 0x102fe800078e0a11 */
[----:B------:R-:W-:Y:S04]  /*7b10*/  IMAD R6, R6, R5, RZ ;  /* 0x0000000506067224 */ /* 0x000fe800078e02ff */
[----:B------:R-:W-:Y:S06]  /*7b20*/  IMAD.HI.U32 R6, R17, R6, R16 ;  /* 0x0000000611067227 */ /* 0x000fec00078e0010 */
[C---:B------:R-:W-:Y:S04]  /*7b30*/  IMAD.HI.U32 R2, R6.reuse, R7, RZ ;  /* 0x0000000706027227 */ /* 0x040fe800078e00ff */
[----:B------:R-:W-:Y:S04]  /*7b40*/  IMAD.HI.U32 R4, R6, R14, RZ ;  /* 0x0000000e06047227 */ /* 0x000fe800078e00ff */
[----:B------:R-:W-:Y:S02]  /*7b50*/  IMAD.MOV R6, RZ, RZ, -R2 ;  /* 0x000000ffff067224 */ /* 0x000fe400078e0a02 */
[----:B------:R-:W-:Y:S02]  /*7b60*/  IMAD.MOV R8, RZ, RZ, -R4 ;  /* 0x000000ffff087224 */ /* 0x000fe400078e0a04 */
[C---:B------:R-:W-:Y:S01]  /*7b70*/  IMAD R7, R5.reuse, R6, R7 ;  /* 0x0000000605077224 */ /* 0x040fe200078e0207 */
[----:B------:R-:W-:Y:S01]  /*7b80*/  LOP3.LUT R6, R12, c[0x0][0x2d0], RZ, 0x3c, !PT ;  /* 0x0000b4000c067a12 */ /* 0x000fe200078e3cff */
[C---:B------:R-:W-:Y:S03]  /*7b90*/  IMAD R14, R5.reuse, R8, R14 ;  /* 0x00000008050e7224 */ /* 0x040fe600078e020e */
[C---:B------:R-:W-:Y:S02]  /*7ba0*/  ISETP.GT.U32.AND P0, PT, R5.reuse, R7, PT ;  /* 0x000000070500720c */ /* 0x040fe40003f04070 */
[----:B------:R-:W-:Y:S02]  /*7bb0*/  ISETP.GT.U32.AND P4, PT, R5, R14, PT ;  /* 0x0000000e0500720c */ /* 0x000fe40003f84070 */
[----:B------:R-:W-:Y:S09]  /*7bc0*/  ISETP.GE.AND P2, PT, R6, RZ, PT ;  /* 0x000000ff0600720c */ /* 0x000ff20003f46270 */
[----:B------:R-:W-:Y:S01]  /*7bd0*/  @!P0 IADD3 R2, R2, 0x1, RZ ;  /* 0x0000000102028810 */ /* 0x000fe20007ffe0ff */
[----:B------:R-:W-:Y:S01]  /*7be0*/  @!P0 IMAD.IADD R7, R7, 0x1, -R5 ;  /* 0x0000000107078824 */ /* 0x000fe200078e0a05 */
[-C--:B------:R-:W-:Y:S02]  /*7bf0*/  @!P4 IADD3 R14, R14, -R5.reuse, RZ ;  /* 0x800000050e0ec210 */ /* 0x080fe40007ffe0ff */
[----:B------:R-:W-:Y:S02]  /*7c00*/  @!P4 IADD3 R4, R4, 0x1, RZ ;  /* 0x000000010404c810 */ /* 0x000fe40007ffe0ff */
[-C--:B------:R-:W-:Y:S02]  /*7c10*/  ISETP.GE.U32.AND P5, PT, R7, R5.reuse, PT ;  /* 0x000000050700720c */ /* 0x080fe40003fa6070 */
[----:B------:R-:W-:Y:S02]  /*7c20*/  ISETP.GE.U32.AND P6, PT, R14, R5, PT ;  /* 0x000000050e00720c */ /* 0x000fe40003fc6070 */
[----:B------:R-:W-:Y:S02]  /*7c30*/  LOP3.LUT R5, R13, c[0x0][0x2d0], RZ, 0x3c, !PT ;  /* 0x0000b4000d057a12 */ /* 0x000fe400078e3cff */
[----:B------:R-:W-:Y:S02]  /*7c40*/  ISETP.NE.AND P0, PT, RZ, c[0x0][0x2d0], PT ;  /* 0x0000b400ff007a0c */ /* 0x000fe40003f05270 */
[----:B------:R-:W-:Y:S05]  /*7c50*/  ISETP.GE.AND P1, PT, R5, RZ, PT ;  /* 0x000000ff0500720c */ /* 0x000fea0003f26270 */
[----:B------:R-:W-:Y:S02]  /*7c60*/  @P5 IADD3 R2, R2, 0x1, RZ ;  /* 0x0000000102025810 */ /* 0x000fe40007ffe0ff */
[----:B------:R-:W-:Y:S05]  /*7c70*/  @P6 IADD3 R4, R4, 0x1, RZ ;  /* 0x0000000104046810 */ /* 0x000fea0007ffe0ff */
[----:B------:R-:W-:Y:S02]  /*7c80*/  @!P2 IMAD.MOV R4, RZ, RZ, -R4 ;  /* 0x000000ffff04a224 */ /* 0x000fe400078e0a04 */
[----:B------:R-:W-:Y:S05]  /*7c90*/  @!P1 IMAD.MOV R2, RZ, RZ, -R2 ;  /* 0x000000ffff029224 */ /* 0x000fea00078e0a02 */
[C---:B------:R-:W-:Y:S02]  /*7ca0*/  SEL R2, R3.reuse, R2, !P0 ;  /* 0x0000000203027207 */ /* 0x040fe40004000000 */
[----:B------:R-:W-:Y:S02]  /*7cb0*/  SEL R3, R3, R4, !P0 ;  /* 0x0000000403037207 */ /* 0x000fe40004000000 */
[CC--:B------:R-:W-:Y:S02]  /*7cc0*/  LEA R20, P1, R2.reuse, R158.reuse, 0x2 ;  /* 0x0000009e02147211 */ /* 0x0c0fe400078210ff */
[C---:B------:R-:W-:Y:S02]  /*7cd0*/  LEA R16, P0, R3.reuse, R158, 0x2 ;  /* 0x0000009e03107211 */ /* 0x040fe400078010ff */
[-C--:B------:R-:W-:Y:S02]  /*7ce0*/  LEA.HI.X.SX32 R21, R2, R159.reuse, 0x2, P1 ;  /* 0x0000009f02157211 */ /* 0x080fe400008f16ff */
[C---:B------:R-:W-:Y:S02]  /*7cf0*/  LEA.HI.X.SX32 R17, R3.reuse, R159, 0x2, P0 ;  /* 0x0000009f03117211 */ /* 0x040fe400000f16ff */
[----:B------:R-:W-:Y:S01]  /*7d00*/  IADD3 R3, R3, -R2, RZ ;  /* 0x8000000203037210 */ /* 0x000fe20007ffe0ff */
[----:B------:R-:W2:Y:S04]  /*7d10*/  LDG.E R5, [R20.64] ;  /* 0x0000000614057981 */ /* 0x000ea8000c1e1900 */
[----:B------:R-:W-:Y:S01]  /*7d20*/  IMAD R0, R3, c[0x0][0x2d0], R0 ;  /* 0x0000b40003007a24 */ /* 0x000fe200078e0200 */
[----:B------:R-:W2:Y:S03]  /*7d30*/  LDG.E R6, [R16.64] ;  /* 0x0000000610067981 */ /* 0x000ea6000c1e1900 */
[----:B------:R-:W-:Y:S01]  /*7d40*/  IMAD.WIDE.U32 R18, R0, c[0x0][0x1a0], RZ ;  /* 0x0000680000127a25 */ /* 0x000fe200078e00ff */
[----:B------:R-:W-:Y:S03]  /*7d50*/  SHF.R.S32.HI R7, RZ, 0x1f, R0 ;  /* 0x0000001fff077819 */ /* 0x000fe60000011400 */
[----:B--2---:R-:W-:Y:S02]  /*7d60*/  IMAD.IADD R14, R5, 0x1, -R6 ;  /* 0x00000001050e7824 */ /* 0x004fe400078e0a06 */
[----:B------:R-:W-:Y:S02]  /*7d70*/  IMAD R6, R7, c[0x0][0x1a0], RZ ;  /* 0x0000680007067a24 */ /* 0x000fe400078e02ff */
[----:B------:R-:W-:Y:S01]  /*7d80*/  IMAD.WIDE.U32 R16, R14, c[0x0][0x180], RZ ;  /* 0x000060000e107a25 */ /* 0x000fe200078e00ff */
[----:B------:R-:W-:Y:S03]  /*7d90*/  SHF.R.S32.HI R8, RZ, 0x1f, R14 ;  /* 0x0000001fff087819 */ /* 0x000fe6000001140e */
[----:B------:R-:W-:Y:S02]  /*7da0*/  IMAD R6, R0, c[0x0][0x1a4], R6 ;  /* 0x0000690000067a24 */ /* 0x000fe400078e0206 */
[----:B------:R-:W-:Y:S02]  /*7db0*/  IMAD R5, R8, c[0x0][0x180], RZ ;  /* 0x0000600008057a24 */ /* 0x000fe400078e02ff */
[----:B------:R-:W-:Y:S02]  /*7dc0*/  IMAD.IADD R19, R19, 0x1, R6 ;  /* 0x0000000113137824 */ /* 0x000fe400078e0206 */
[----:B------:R-:W-:Y:S02]  /*7dd0*/  IMAD R5, R14, c[0x0][0x184], R5 ;  /* 0x000061000e057a24 */ /* 0x000fe400078e0205 */
[----:B------:R-:W-:Y:S02]  /*7de0*/  IMAD R7, R7, c[0x0][0x198], RZ ;  /* 0x0000660007077a24 */ /* 0x000fe400078e02ff */
[----:B------:R-:W-:Y:S02]  /*7df0*/  IMAD.IADD R17, R17, 0x1, R5 ;  /* 0x0000000111117824 */ /* 0x000fe400078e0205 */
[----:B------:R-:W-:Y:S02]  /*7e00*/  IMAD R5, R8, c[0x0][0x188], RZ ;  /* 0x0000620008057a24 */ /* 0x000fe400078e02ff */
[----:B------:R-:W-:Y:S04]  /*7e10*/  IMAD.WIDE.U32 R18, R14, c[0x0][0x188], R18 ;  /* 0x000062000e127a25 */ /* 0x000fe800078e0012 */
[----:B------:R-:W-:Y:S01]  /*7e20*/  IMAD.WIDE.U32 R16, R0, c[0x0][0x198], R16 ;  /* 0x0000660000107a25 */ /* 0x000fe200078e0010 */
[----:B------:R-:W-:Y:S03]  /*7e30*/  LEA R110, P1, R18, R110, 0x1 ;  /* 0x0000006e126e7211 */ /* 0x000fe600078208ff */
[----:B------:R-:W-:Y:S01]  /*7e40*/  IMAD R5, R14, c[0x0][0x18c], R5 ;  /* 0x000063000e057a24 */ /* 0x000fe200078e0205 */
[----:B------:R-:W-:Y:S01]  /*7e50*/  LEA R108, P0, R16, R108, 0x1 ;  /* 0x0000006c106c7211 */ /* 0x000fe200078008ff */
[----:B------:R-:W-:Y:S03]  /*7e60*/  IMAD R7, R0, c[0x0][0x19c], R7 ;  /* 0x0000670000077a24 */ /* 0x000fe600078e0207 */
[----:B------:R-:W-:Y:S01]  /*7e70*/  IADD3 R6, R19, R5, RZ ;  /* 0x0000000513067210 */ /* 0x000fe20007ffe0ff */
[----:B------:R-:W-:Y:S03]  /*7e80*/  IMAD.IADD R8, R17, 0x1, R7 ;  /* 0x0000000111087824 */ /* 0x000fe600078e0207 */
[----:B------:R-:W-:Y:S02]  /*7e90*/  LEA.HI.X R111, R18, R111, R6, 0x1, P1 ;  /* 0x0000006f126f7211 */ /* 0x000fe400008f0c06 */
[----:B------:R-:W-:Y:S01]  /*7ea0*/  LEA.HI.X R109, R16, R109, R8, 0x1, P0 ;  /* 0x0000006d106d7211 */ /* 0x000fe200000f0c08 */
[----:B------:R-:W-:-:S05]  /*7eb0*/  BRA `(.L_x_5618) ;  /* 0x0000008000007947 */ /* 0x000fca0003800000 */
.L_x_5617:
[----:B------:R-:W-:Y:S02]  /*7ec0*/  IMAD.MOV.U32 R2, RZ, RZ, c[0x0][0x1a0] ;  /* 0x00006800ff027624 */ /* 0x000fe400078e00ff */
[----:B------:R-:W-:Y:S02]  /*7ed0*/  IMAD.MOV.U32 R0, RZ, RZ, c[0x0][0x198] ;  /* 0x00006600ff007624 */ /* 0x000fe400078e00ff */
[----:B------:R-:W-:Y:S02]  /*7ee0*/  IMAD.U32 R3, R2, -0x40, RZ ;  /* 0xffffffc002037824 */ /* 0x000fe400078e00ff */
[----:B------:R-:W-:Y:S03]  /*7ef0*/  IMAD.U32 R5, R0, -0x40, RZ ;  /* 0xffffffc000057824 */ /* 0x000fe600078e00ff */
[----:B------:R-:W-:Y:S02]  /*7f00*/  LEA R110, P1, R3, R110, 0x1 ;  /* 0x0000006e036e7211 */ /* 0x000fe400078208ff */
[----:B------:R-:W-:Y:S02]  /*7f10*/  LEA R108, P0, R5, R108, 0x1 ;  /* 0x0000006c056c7211 */ /* 0x000fe400078008ff */
[----:B------:R-:W-:Y:S02]  /*7f20*/  LEA.HI.X.SX32 R111, R3, R111, 0x1, P1 ;  /* 0x0000006f036f7211 */ /* 0x000fe400008f0eff */
[----:B------:R-:W-:Y:S02]  /*7f30*/  LEA.HI.X.SX32 R109, R5, R109, 0x1, P0 ;  /* 0x0000006d056d7211 */ /* 0x000fe400000f0eff */
.L_x_5618:
[----:B------:R-:W-:Y:S04]  /*7f40*/  IADD3 R11, R11, -0x1, RZ ;  /* 0xffffffff0b0b7810 */ /* 0x000fe80007ffe0ff */
[----:B------:R-:W-:Y:S11]  /*7f50*/  ISETP.GT.AND P0, PT, R11, R76, PT ;  /* 0x0000004c0b00720c */ /* 0x000ff60003f04270 */
[----:B------:R-:W-:Y:S02]  /*7f60*/  @!UPT UIADD3 URZ, URZ, URZ, URZ ;  /* 0x0000003f3f3ff290 */ /* 0x000fe4000fffe03f */
[----:B------:R-:W-:-:S05]  /*7f70*/  @P0 BRA `(.L_x_5619) ;  /* 0xffffa46000000947 */ /* 0x000fca000383ffff */
.L_x_5550:
[----:B-1----:R-:W-:Y:S01]  /*7f80*/  BAR.SYNC.DEFER_BLOCKING 0x0 ;  /* 0x0000000000007b1d */ /* 0x002fe20000010000 */
[----:B------:R-:W-:Y:S01]  /*7f90*/  ISETP.NE.AND P1, PT, RZ, c[0x0][0x230], PT ;  /* 0x00008c00ff007a0c */ /* 0x000fe20003f25270 */
[----:B------:R-:W-:Y:S01]  /*7fa0*/  IMAD.MOV.U32 R3, RZ, RZ, c[0x0][0x190] ;  /* 0x00006400ff037624 */ /* 0x000fe200078e00ff */
[----:B------:R-:W-:Y:S01]  /*7fb0*/  ISETP.GE.AND P0, PT, R100, c[0x0][0x220], PT ;  /* 0x0000880064007a0c */ /* 0x000fe20003f06270 */
[----:B------:R-:W-:Y:S01]  /*7fc0*/  IMAD.MOV.U32 R0, RZ, RZ, 0x4 ;  /* 0x00000004ff007424 */ /* 0x000fe200078e00ff */
[----:B------:R-:W-:Y:S01]  /*7fd0*/  SHF.L.U32 R164, R132, 0x1, RZ ;  /* 0x0000000184a47819 */ /* 0x000fe200000006ff */
[----:B------:R-:W-:Y:S01]  /*7fe0*/  BSSY B3, `(.L_x_5620) ;  /* 0x000052f000037945 */ /* 0x000fe20003800000 */
[C---:B------:R-:W-:Y:S02]  /*7ff0*/  IMAD.SHL.U32 R5, R3.reuse, 0x10, RZ ;  /* 0x0000001003057824 */ /* 0x040fe400078e00ff */
[----:B------:R-:W-:-:S05]  /*8000*/  SHF.L.U64.HI R7, R3, R0, c[0x0][0x194] ;  /* 0x0000650003077619 */ /* 0x000fca0000010200 */
[----:B------:R-:W-:Y:S05]  /*8010*/  @!P1 BRA `(.L_x_5621) ;  /* 0x00004ce000009947 */ /* 0x000fea0003800000 */
[----:B------:R-:W-:Y:S01]  /*8020*/  ISETP.NE.U32.AND P1, PT, RZ, c[0x0][0x250], PT ;  /* 0x00009400ff007a0c */ /* 0x000fe20003f25070 */
[----:B------:R-:W-:-:S03]  /*8030*/  IMAD.MOV.U32 R6, RZ, RZ, RZ ;  /* 0x000000ffff067224 */ /* 0x000fc600078e00ff */
[----:B------:R-:W-:-:S13]  /*8040*/  ISETP.NE.AND.EX P1, PT, RZ, c[0x0][0x254], PT, P1 ;  /* 0x00009500ff007a0c */ /* 0x000fda0003f25310 */
[----:B------:R-:W2:Y:S01]  /*8050*/  @P1 LDG.E R6, [R142.64] ;  /* 0x000000068e061981 */ /* 0x000ea2000c1e1900 */
[----:B------:R-:W-:Y:S01]  /*8060*/  IMAD.MOV.U32 R2, RZ, RZ, c[0x0][0x194] ;  /* 0x00006500ff027624 */ /* 0x000fe200078e00ff */
[-C--:B------:R-:W-:Y:S01]  /*8070*/  IADD3 R4, P1, R5, R136.reuse, RZ ;  /* 0x0000008805047210 */ /* 0x080fe20007f3e0ff */
[----:B------:R-:W-:Y:S01]  /*8080*/  IMAD.MOV.U32 R138, RZ, RZ, R136 ;  /* 0x000000ffff8a7224 */ /* 0x000fe200078e0088 */
[----:B------:R-:W-:Y:S01]  /*8090*/  ULDC.U8 UR4, c[0x0][0x313] ;  /* 0x0000c4c000047ab9 */ /* 0x000fe20000000000 */
[----:B------:R-:W-:Y:S01]  /*80a0*/  IMAD R5, R2, 0x30, RZ ;  /* 0x0000003002057824 */ /* 0x000fe200078e02ff */
[C---:B------:R-:W-:Y:S01]  /*80b0*/  LEA R30, P4, R136.reuse, c[0x0][0x160], 0x1 ;  /* 0x00005800881e7a11 */ /* 0x040fe200078808ff */
[C---:B------:R-:W-:Y:S01]  /*80c0*/  IMAD.WIDE.U32 R8, R3.reuse, 0x30, R138 ;  /* 0x0000003003087825 */ /* 0x040fe200078e008a */
[----:B------:R-:W-:Y:S02]  /*80d0*/  LEA R0, P2, R3, R136, 0x5 ;  /* 0x0000008803007211 */ /* 0x000fe400078428ff */
[--C-:B------:R-:W-:Y:S01]  /*80e0*/  LEA.HI.X R31, R136, c[0x0][0x164], R139.reuse, 0x1, P4 ;  /* 0x00005900881f7a11 */ /* 0x100fe200020f0c8b */
[----:B------:R-:W-:Y:S01]  /*80f0*/  IMAD.X R7, R7, 0x1, R139, P1 ;  /* 0x0000000107077824 */ /* 0x000fe200008e068b */
[----:B------:R-:W-:Y:S01]  /*8100*/  LEA R24, P1, R8, c[0x0][0x160], 0x1 ;  /* 0x0000580008187a11 */ /* 0x000fe200078208ff */
[----:B------:R-:W-:Y:S01]  /*8110*/  IMAD.IADD R5, R9, 0x1, R5 ;  /* 0x0000000109057824 */ /* 0x000fe200078e0205 */
[----:B------:R-:W-:Y:S01]  /*8120*/  LEA.HI.X R139, R3, R139, R2, 0x5, P2 ;  /* 0x0000008b038b7211 */ /* 0x000fe200010f2c02 */
[----:B------:R-:W-:Y:S01]  /*8130*/  IMAD.IADD R3, R155, 0x1, -R56 ;  /* 0x000000019b037824 */ /* 0x000fe200078e0a38 */
[----:B------:R-:W-:-:S02]  /*8140*/  LEA R28, P4, R4, c[0x0][0x160], 0x1 ;  /* 0x00005800041c7a11 */ /* 0x000fc400078808ff */
[----:B------:R-:W-:Y:S02]  /*8150*/  LEA.HI.X R25, R8, c[0x0][0x164], R5, 0x1, P1 ;  /* 0x0000590008197a11 */ /* 0x000fe400008f0c05 */
[----:B------:R-:W-:Y:S02]  /*8160*/  ISETP.NE.AND P1, PT, RZ, UR4, PT ;  /* 0x00000004ff007c0c */ /* 0x000fe4000bf25270 */
[----:B------:R-:W-:Y:S02]  /*8170*/  LEA.HI.X R29, R4, c[0x0][0x164], R7, 0x1, P4 ;  /* 0x00005900041d7a11 */ /* 0x000fe400020f0c07 */
[----:B------:R-:W-:Y:S02]  /*8180*/  ISETP.GE.AND P2, PT, R134, R3, PT ;  /* 0x000000038600720c */ /* 0x000fe40003f46270 */
[----:B------:R-:W-:Y:S02]  /*8190*/  LEA R26, P4, R0, c[0x0][0x160], 0x1 ;  /* 0x00005800001a7a11 */ /* 0x000fe400078808ff */
[----:B------:R-:W-:-:S02]  /*81a0*/  ISETP.GT.AND P2, PT, R62, -0x8, !P2 ;  /* 0xfffffff83e00780c */ /* 0x000fc40005744270 */
[----:B------:R-:W-:Y:S02]  /*81b0*/  LEA.HI.X R27, R0, c[0x0][0x164], R139, 0x1, P4 ;  /* 0x00005900001b7a11 */ /* 0x000fe400020f0c8b */
[----:B--2---:R-:W-:-:S05]  /*81c0*/  IADD3 R6, R6, R65, R56 ;  /* 0x0000004106067210 */ /* 0x004fca0007ffe038 */
[----:B------:R-:W-:-:S05]  /*81d0*/  IMAD R6, R71, R6, RZ ;  /* 0x0000000647067224 */ /* 0x000fca00078e02ff */
[-C--:B------:R-:W-:Y:S02]  /*81e0*/  IADD3 R13, P6, R69, R6.reuse, RZ ;  /* 0x00000006450d7210 */ /* 0x080fe40007fde0ff */
[----:B------:R-:W-:Y:S02]  /*81f0*/  IADD3 R21, P5, R68, R6, RZ ;  /* 0x0000000644157210 */ /* 0x000fe40007fbe0ff */
[----:B------:R-:W-:-:S05]  /*8200*/  SHF.R.S32.HI R6, RZ, 0x1f, R6 ;  /* 0x0000001fff067819 */ /* 0x000fca0000011406 */
[--C-:B------:R-:W-:Y:S02]  /*8210*/  IMAD.X R2, R67, 0x1, R6.reuse, P6 ;  /* 0x0000000143027824 */ /* 0x100fe400030e0606 */
[----:B------:R-:W-:Y:S01]  /*8220*/  IMAD.X R23, R66, 0x1, R6, P5 ;  /* 0x0000000142177824 */ /* 0x000fe200028e0606 */
[----:B------:R-:W-:Y:S05]  /*8230*/  @!P1 BRA `(.L_x_5622) ;  /* 0x00001b3000009947 */ /* 0x000fea0003800000 */
[----:B------:R-:W-:Y:S01]  /*8240*/  BSSY B2, `(.L_x_5623) ;  /* 0x0000067000027945 */ /* 0x000fe20003800000 */
[----:B------:R-:W-:Y:S05]  /*8250*/  @!P2 BRA `(.L_x_5624) ;  /* 0x000006500000a947 */ /* 0x000fea0003800000 */
[----:B------:R-:W-:Y:S01]  /*8260*/  ISETP.GE.AND P1, PT, R102, c[0x0][0x220], PT ;  /* 0x0000880066007a0c */ /* 0x000fe20003f26270 */
[C---:B------:R-:W-:Y:S01]  /*8270*/  IMAD.SHL.U32 R34, R13.reuse, 0x2, RZ ;  /* 0x000000020d227824 */ /* 0x040fe200078e00ff */
[----:B------:R-:W-:Y:S01]  /*8280*/  SHF.L.U64.HI R0, R13, 0x1, R2 ;  /* 0x000000010d007819 */ /* 0x000fe20000010202 */
[----:B------:R-:W-:Y:S03]  /*8290*/  BSSY B1, `(.L_x_5625) ;  /* 0x0000033000017945 */ /* 0x000fe60003800000 */
[----:B------:R-:W-:-:S02]  /*82a0*/  IADD3 R32, P4, R34, c[0x0][0x2a8], RZ ;  /* 0x0000aa0022207a10 */ /* 0x000fc40007f9e0ff */
[----:B------:R-:W-:Y:S02]  /*82b0*/  IADD3 R34, P2, R34, c[0x0][0x2b0], RZ ;  /* 0x0000ac0022227a10 */ /* 0x000fe40007f5e0ff */
[C---:B------:R-:W-:Y:S02]  /*82c0*/  IADD3.X R33, R0.reuse, c[0x0][0x2ac], RZ, P4, !PT ;  /* 0x0000ab0000217a10 */ /* 0x040fe400027fe4ff */
[----:B------:R-:W-:Y:S01]  /*82d0*/  IADD3.X R35, R0, c[0x0][0x2b4], RZ, P2, !PT ;  /* 0x0000ad0000237a10 */ /* 0x000fe200017fe4ff */
[----:B------:R1:W-:Y:S01]  /*82e0*/  @P1 STS.128 [R164], RZ ;  /* 0x000000ffa4001388 */ /* 0x0003e20000000c00 */
[----:B------:R-:W-:Y:S05]  /*82f0*/  @P1 BRA `(.L_x_5626) ;  /* 0x000002c000001947 */ /* 0x000fea0003800000 */
[----:B------:R2:W5:Y:S01]  /*8300*/  LDG.E.128 R8, [R30.64] ;  /* 0x000000061e087981 */ /* 0x000562000c1e1d00 */
[----:B------:R-:W-:Y:S01]  /*8310*/  ISETP.GE.AND P1, PT, R102, c[0x0][0x230], PT ;  /* 0x00008c0066007a0c */ /* 0x000fe20003f26270 */
[----:B------:R-:W-:-:S12]  /*8320*/  BSSY B0, `(.L_x_5627) ;  /* 0x0000028000007945 */ /* 0x000fd80003800000 */
[----:B------:R-:W-:Y:S05]  /*8330*/  @P1 BRA `(.L_x_5628) ;  /* 0x0000026000001947 */ /* 0x000fea0003800000 */
[----:B------:R-:W3:Y:S04]  /*8340*/  LDG.E.64 R4, [R34.64] ;  /* 0x0000000622047981 */ /* 0x000ee8000c1e1b00 */
[----:B------:R-:W4:Y:S01]  /*8350*/  LDG.E.64 R6, [R32.64] ;  /* 0x0000000620067981 */ /* 0x000f22000c1e1b00 */
        /* <DEDUP_REMOVED lines=9> */
[C---:B------:R-:W-:Y:S01]  /*83f0*/  LOP3.LUT R19, R5.reuse, 0xffff0000, RZ, 0xc0, !PT ;  /* 0xffff000005137812 */ /* 0x040fe200078ec0ff */
[----:B------:R-:W-:Y:S01]  /*8400*/  IMAD.U32 R5, R5, 0x10000, RZ ;  /* 0x0001000005057824 */ /* 0x000fe200078e00ff */
[----:B----4-:R-:W-:Y:S01]  /*8410*/  LOP3.LUT R23, R6, 0xffff0000, RZ, 0xc0, !PT ;  /* 0xffff000006177812 */ /* 0x010fe200078ec0ff */
[-C--:B------:R-:W-:Y:S01]  /*8420*/  FMUL.FTZ R17, R0, R11.reuse ;  /* 0x0000000b00117220 */ /* 0x080fe20000410000 */
[C---:B------:R-:W-:Y:S01]  /*8430*/  LOP3.LUT R21, R7.reuse, 0xffff0000, RZ, 0xc0, !PT ;  /* 0xffff000007157812 */ /* 0x040fe200078ec0ff */
[----:B------:R-:W-:Y:S01]  /*8440*/  FMUL.FTZ R18, R12, R11 ;  /* 0x0000000b0c127220 */ /* 0x000fe20000410000 */
[----:B------:R-:W-:Y:S01]  /*8450*/  SHF.L.U32 R4, R4, 0x10, RZ ;  /* 0x0000001004047819 */ /* 0x000fe200000006ff */
[-C--:B------:R-:W-:Y:S01]  /*8460*/  FMUL.FTZ R11, R8, R19.reuse ;  /* 0x00000013080b7220 */ /* 0x080fe20000410000 */
[----:B------:R-:W-:Y:S01]  /*8470*/  SHF.L.U32 R6, R6, 0x10, RZ ;  /* 0x0000001006067819 */ /* 0x000fe200000006ff */
[----:B------:R-:W-:Y:S01]  /*8480*/  FMUL.FTZ R19, R14, R19 ;  /* 0x000000130e137220 */ /* 0x000fe20000410000 */
[----:B------:R-:W-:Y:S01]  /*8490*/  SHF.L.U32 R7, R7, 0x10, RZ ;  /* 0x0000001007077819 */ /* 0x000fe200000006ff */
[----:B------:R-:W-:-:S02]  /*84a0*/  FFMA.FTZ R18, R0, R23, R18 ;  /* 0x0000001700127223 */ /* 0x000fc40000010012 */
[----:B------:R-:W-:Y:S02]  /*84b0*/  FFMA.FTZ R8, R8, R21, R19 ;  /* 0x0000001508087223 */ /* 0x000fe40000010013 */
[-C--:B------:R-:W-:Y:S02]  /*84c0*/  FMUL.FTZ R0, R16, R4.reuse ;  /* 0x0000000410007220 */ /* 0x080fe40000410000 */
[----:B------:R-:W-:Y:S02]  /*84d0*/  FMUL.FTZ R19, R9, R4 ;  /* 0x0000000409137220 */ /* 0x000fe40000410000 */
[-C--:B------:R-:W-:Y:S02]  /*84e0*/  FMUL.FTZ R4, R10, R5.reuse ;  /* 0x000000050a047220 */ /* 0x080fe40000410000 */
[----:B------:R-:W-:Y:S02]  /*84f0*/  FMUL.FTZ R5, R15, R5 ;  /* 0x000000050f057220 */ /* 0x000fe40000410000 */
[----:B------:R-:W-:-:S02]  /*8500*/  FFMA.FTZ R11, R14, R21, -R11 ;  /* 0x000000150e0b7223 */ /* 0x000fc4000001080b */
[----:B------:R-:W-:Y:S02]  /*8510*/  FFMA.FTZ R17, R12, R23, -R17 ;  /* 0x000000170c117223 */ /* 0x000fe40000010811 */
[-C--:B------:R-:W-:Y:S01]  /*8520*/  FFMA.FTZ R0, R9, R6.reuse, -R0 ;  /* 0x0000000609007223 */ /* 0x080fe20000010800 */
[----:B------:R-:W-:Y:S01]  /*8530*/  F2FP.BF16.PACK_AB R11, R8, R11 ;  /* 0x0000000b080b723e */ /* 0x000fe200000010ff */
[----:B------:R-:W-:Y:S01]  /*8540*/  FFMA.FTZ R19, R16, R6, R19 ;  /* 0x0000000610137223 */ /* 0x000fe20000010013 */
[----:B------:R-:W-:Y:S01]  /*8550*/  F2FP.BF16.PACK_AB R9, R18, R17 ;  /* 0x000000111209723e */ /* 0x000fe200000010ff */
[-C--:B------:R-:W-:Y:S02]  /*8560*/  FFMA.FTZ R4, R15, R7.reuse, -R4 ;  /* 0x000000070f047223 */ /* 0x080fe40000010804 */
[----:B------:R-:W-:Y:S01]  /*8570*/  FFMA.FTZ R5, R10, R7, R5 ;  /* 0x000000070a057223 */ /* 0x000fe20000010005 */
[----:B------:R-:W-:-:S04]  /*8580*/  F2FP.BF16.PACK_AB R8, R19, R0 ;  /* 0x000000001308723e */ /* 0x000fc800000010ff */
[----:B------:R-:W-:Y:S02]  /*8590*/  F2FP.BF16.PACK_AB R10, R5, R4 ;  /* 0x00000004050a723e */ /* 0x000fe400000010ff */
.L_x_5628:
[----:B------:R-:W-:Y:S05]  /*85a0*/  BSYNC B0 ;  /* 0x0000000000007941 */ /* 0x000fea0003800000 */
.L_x_5627:
[----:B-----5:R3:W-:Y:S02]  /*85b0*/  STS.128 [R164], R8 ;  /* 0x00000008a4007388 */ /* 0x0207e40000000c00 */
.L_x_5626:
[----:B------:R-:W-:Y:S05]  /*85c0*/  BSYNC B1 ;  /* 0x0000000000017941 */ /* 0x000fea0003800000 */
.L_x_5625:
[----:B------:R4:W-:Y:S01]  /*85d0*/  @P0 STS.128 [R164+0x2000], RZ ;  /* 0x002000ffa4000388 */ /* 0x0009e20000000c00 */
[----:B------:R-:W-:Y:S05]  /*85e0*/  @P0 BRA `(.L_x_5624) ;  /* 0x000002c000000947 */ /* 0x000fea0003800000 */
[----:B---3--:R3:W5:Y:S01]  /*85f0*/  LDG.E.128 R8, [R30.64+0x80] ;  /* 0x000080061e087981 */ /* 0x008762000c1e1d00 */
[----:B------:R-:W-:Y:S01]  /*8600*/  ISETP.GE.AND P1, PT, R100, c[0x0][0x230], PT ;  /* 0x00008c0064007a0c */ /* 0x000fe20003f26270 */
[----:B------:R-:W-:-:S12]  /*8610*/  BSSY B0, `(.L_x_5629) ;  /* 0x0000028000007945 */ /* 0x000fd80003800000 */
[----:B------:R-:W-:Y:S05]  /*8620*/  @P1 BRA `(.L_x_5630) ;  /* 0x0000026000001947 */ /* 0x000fea0003800000 */
[----:B--2---:R-:W2:Y:S04]  /*8630*/  LDG.E.64 R4, [R34.64+0x40] ;  /* 0x0000400622047981 */ /* 0x004ea8000c1e1b00 */
[----:B---3--:R-:W3:Y:S01]  /*8640*/  LDG.E.64 R6, [R32.64+0x40] ;  /* 0x0000400620067981 */ /* 0x008ee2000c1e1b00 */
        /* <DEDUP_REMOVED lines=8> */
[----:B--2---:R-:W-:Y:S02]  /*86d0*/  LOP3.LUT R11, R4, 0xffff0000, RZ, 0xc0, !PT ;  /* 0xffff0000040b7812 */ /* 0x004fe400078ec0ff */
[C---:B------:R-:W-:Y:S01]  /*86e0*/  LOP3.LUT R19, R5.reuse, 0xffff0000, RZ, 0xc0, !PT ;  /* 0xffff000005137812 */ /* 0x040fe200078ec0ff */
[----:B------:R-:W-:Y:S01]  /*86f0*/  IMAD.U32 R5, R5, 0x10000, RZ ;  /* 0x0001000005057824 */ /* 0x000fe200078e00ff */
[----:B---3--:R-:W-:Y:S01]  /*8700*/  LOP3.LUT R23, R6, 0xffff0000, RZ, 0xc0, !PT ;  /* 0xffff000006177812 */ /* 0x008fe200078ec0ff */
        /* <DEDUP_REMOVED lines=24> */
.L_x_5630:
[----:B------:R-:W-:Y:S05]  /*8890*/  BSYNC B0 ;  /* 0x0000000000007941 */ /* 0x000fea0003800000 */
.L_x_5629:
[----:B-----5:R1:W-:Y:S02]  /*88a0*/  STS.128 [R164+0x2000], R8 ;  /* 0x00200008a4007388 */ /* 0x0203e40000000c00 */
.L_x_5624:
[----:B------:R-:W-:Y:S05]  /*88b0*/  BSYNC B2 ;  /* 0x0000000000027941 */ /* 0x000fea0003800000 */
.L_x_5623:
[----:B------:R-:W-:Y:S01]  /*88c0*/  IADD3 R0, R134, 0x10, RZ ;  /* 0x0000001086007810 */ /* 0x000fe20007ffe0ff */
[----:B------:R-:W-:Y:S03]  /*88d0*/  BSSY B2, `(.L_x_5631) ;  /* 0x000006c000027945 */ /* 0x000fe60003800000 */
[----:B------:R-:W-:-:S04]  /*88e0*/  ISETP.GE.AND P1, PT, R0, R3, PT ;  /* 0x000000030000720c */ /* 0x000fc80003f26270 */
[----:B------:R-:W-:-:S13]  /*88f0*/  ISETP.LT.OR P1, PT, R62, -0x87, P1 ;  /* 0xffffff793e00780c */ /* 0x000fda0000f21670 */
[----:B------:R-:W-:Y:S05]  /*8900*/  @P1 BRA `(.L_x_5632) ;  /* 0x0000068000001947 */ /* 0x000fea0003800000 */
[----:B------:R-:W-:Y:S01]  /*8910*/  ISETP.GE.AND P1, PT, R102, c[0x0][0x220], PT ;  /* 0x0000880066007a0c */ /* 0x000fe20003f26270 */
[----:B------:R-:W-:Y:S01]  /*8920*/  BSSY B1, `(.L_x_5633) ;  /* 0x0000038000017945 */ /* 0x000fe20003800000 */
[----:B------:R-:W-:-:S04]  /*8930*/  IADD3 R4, P2, R70, R13, RZ ;  /* 0x0000000d46047210 */ /* 0x000fc80007f5e0ff */
[----:B------:R-:W-:Y:S01]  /*8940*/  LEA.HI.X.SX32 R5, R70, R2, 0x1, P2 ;  /* 0x0000000246057211 */ /* 0x000fe200010f0eff */
[----:B------:R-:W-:-:S03]  /*8950*/  IMAD.SHL.U32 R34, R4, 0x2, RZ ;  /* 0x0000000204227824 */ /* 0x000fc600078e00ff */
[----:B------:R-:W-:Y:S02]  /*8960*/  SHF.L.U64.HI R4, R4, 0x1, R5 ;  /* 0x0000000104047819 */ /* 0x000fe40000010205 */
[C---:B------:R-:W-:Y:S01]  /*8970*/  IADD3 R32, P4, R34.reuse, c[0x0][0x2a8], RZ ;  /* 0x0000aa0022207a10 */ /* 0x040fe20007f9e0ff */
[----:B------:R1:W-:Y:S01]  /*8980*/  @P1 STS.128 [R164+0x800], RZ ;  /* 0x000800ffa4001388 */ /* 0x0003e20000000c00 */
[----:B------:R-:W-:Y:S02]  /*8990*/  IADD3 R34, P2, R34, c[0x0][0x2b0], RZ ;  /* 0x0000ac0022227a10 */ /* 0x000fe40007f5e0ff */
[C---:B------:R-:W-:Y:S02]  /*89a0*/  IADD3.X R33, R4.reuse, c[0x0][0x2ac], RZ, P4, !PT ;  /* 0x0000ab0004217a10 */ /* 0x040fe400027fe4ff */
[----:B------:R-:W-:Y:S01]  /*89b0*/  IADD3.X R35, R4, c[0x0][0x2b4], RZ, P2, !PT ;  /* 0x0000ad0004237a10 */ /* 0x000fe200017fe4ff */
[----:B------:R-:W-:Y:S05]  /*89c0*/  @P1 BRA `(.L_x_5634) ;  /* 0x000002d000001947 */ /* 0x000fea0003800000 */
[----:B-1-3--:R1:W5:Y:S01]  /*89d0*/  LDG.E.128 R8, [R28.64] ;  /* 0x000000061c087981 */ /* 0x00a362000c1e1d00 */
[----:B------:R-:W-:Y:S01]  /*89e0*/  ISETP.GE.AND P1, PT, R102, c[0x0][0x230], PT ;  /* 0x00008c0066007a0c */ /* 0x000fe20003f26270 */
[----:B------:R-:W-:-:S12]  /*89f0*/  BSSY B0, `(.L_x_5635) ;  /* 0x0000029000007945 */ /* 0x000fd80003800000 */
[----:B------:R-:W-:Y:S05]  /*8a00*/  @P1 BRA `(.L_x_5636) ;  /* 0x0000027000001947 */ /* 0x000fea0003800000 */
[----:B------:R-:W3:Y:S04]  /*8a10*/  LDG.E.64 R4, [R34.64] ;  /* 0x0000000622047981 */ /* 0x000ee8000c1e1b00 */
[----:B--2---:R-:W2:Y:S01]  /*8a20*/  LDG.E.64 R6, [R32.64] ;  /* 0x0000000620067981 */ /* 0x004ea2000c1e1b00 */
[C---:B-----5:R-:W-:Y:S01]  /*8a30*/  SHF.L.U32 R12, R9.reuse, 0x10, RZ ;  /* 0x00000010090c7819 */ /* 0x060fe200000006ff */
[----:B------:R-:W-:Y:S01]  /*8a40*/  IMAD.U32 R16, R10, 0x10000, RZ ;  /* 0x000100000a107824 */ /* 0x000fe200078e00ff */
[C---:B------:R-:W-:Y:S02]  /*8a50*/  SHF.L.U32 R14, R8.reuse, 0x10, RZ ;  /* 0x00000010080e7819 */ /* 0x040fe400000006ff */
[----:B------:R-:W-:Y:S02]  /*8a60*/  LOP3.LUT R17, R8, 0xffff0000, RZ, 0xc0, !PT ;  /* 0xffff000008117812 */ /* 0x000fe400078ec0ff */
[----:B------:R-:W-:-:S02]  /*8a70*/  LOP3.LUT R9, R9, 0xffff0000, RZ, 0xc0, !PT ;  /* 0xffff000009097812 */ /* 0x000fc400078ec0ff */
[C---:B------:R-:W-:Y:S02]  /*8a80*/  SHF.L.U32 R15, R11.reuse, 0x10, RZ ;  /* 0x000000100b0f7819 */ /* 0x040fe400000006ff */
[----:B------:R-:W-:Y:S02]  /*8a90*/  LOP3.LUT R21, R10, 0xffff0000, RZ, 0xc0, !PT ;  /* 0xffff00000a157812 */ /* 0x000fe400078ec0ff */
[----:B------:R-:W-:Y:S02]  /*8aa0*/  LOP3.LUT R11, R11, 0xffff0000, RZ, 0xc0, !PT ;  /* 0xffff00000b0b7812 */ /* 0x000fe400078ec0ff */
[----:B---3--:R-:W-:Y:S02]  /*8ab0*/  LOP3.LUT R8, R4, 0xffff0000, RZ, 0xc0, !PT ;  /* 0xffff000004087812 */ /* 0x008fe400078ec0ff */
[----:B------:R-:W-:Y:S02]  /*8ac0*/  LOP3.LUT R10, R5, 0xffff0000, RZ, 0xc0, !PT ;  /* 0xffff0000050a7812 */ /* 0x000fe400078ec0ff */
[----:B--2---:R-:W-:Y:S01]  /*8ad0*/  LOP3.LUT R20, R6, 0xffff0000, RZ, 0xc0, !PT ;  /* 0xffff000006147812 */ /* 0x004fe200078ec0ff */
[-C--:B------:R-:W-:Y:S01]  /*8ae0*/  FMUL.FTZ R19, R9, R8.reuse ;  /* 0x0000000809137220 */ /* 0x080fe20000410000 */
[----:B------:R-:W-:Y:S01]  /*8af0*/  LOP3.LUT R18, R7, 0xffff0000, RZ, 0xc0, !PT ;  /* 0xffff000007127812 */ /* 0x000fe200078ec0ff */
[----:B------:R-:W-:Y:S01]  /*8b00*/  FMUL.FTZ R22, R12, R8 ;  /* 0x000000080c167220 */ /* 0x000fe20000410000 */
[----:B------:R-:W-:Y:S01]  /*8b10*/  SHF.L.U32 R4, R4, 0x10, RZ ;  /* 0x0000001004047819 */ /* 0x000fe200000006ff */
[-C--:B------:R-:W-:Y:S01]  /*8b20*/  FMUL.FTZ R8, R11, R10.reuse ;  /* 0x0000000a0b087220 */ /* 0x080fe20000410000 */
[----:B------:R-:W-:Y:S01]  /*8b30*/  SHF.L.U32 R5, R5, 0x10, RZ ;  /* 0x0000001005057819 */ /* 0x000fe200000006ff */
[----:B------:R-:W-:-:S02]  /*8b40*/  FMUL.FTZ R10, R15, R10 ;  /* 0x0000000a0f0a7220 */ /* 0x000fc40000410000 */
[----:B------:R-:W-:Y:S01]  /*8b50*/  FFMA.FTZ R22, R9, R20, R22 ;  /* 0x0000001409167223 */ /* 0x000fe20000010016 */
[----:B------:R-:W-:Y:S01]  /*8b60*/  SHF.L.U32 R9, R7, 0x10, RZ ;  /* 0x0000001007097819 */ /* 0x000fe200000006ff */
[----:B------:R-:W-:Y:S02]  /*8b70*/  FFMA.FTZ R11, R11, R18, R10 ;  /* 0x000000120b0b7223 */ /* 0x000fe4000001000a */
[-C--:B------:R-:W-:Y:S02]  /*8b80*/  FMUL.FTZ R7, R17, R4.reuse ;  /* 0x0000000411077220 */ /* 0x080fe40000410000 */
[----:B------:R-:W-:Y:S02]  /*8b90*/  FMUL.FTZ R10, R14, R4 ;  /* 0x000000040e0a7220 */ /* 0x000fe40000410000 */
[----:B------:R-:W-:Y:S02]  /*8ba0*/  FFMA.FTZ R19, R12, R20, -R19 ;  /* 0x000000140c137223 */ /* 0x000fe40000010813 */
[----:B------:R-:W-:-:S02]  /*8bb0*/  IMAD.U32 R6, R6, 0x10000, RZ ;  /* 0x0001000006067824 */ /* 0x000fc400078e00ff */
[----:B------:R-:W-:Y:S01]  /*8bc0*/  FMUL.FTZ R4, R21, R5 ;  /* 0x0000000515047220 */ /* 0x000fe20000410000 */
[----:B------:R-:W-:Y:S01]  /*8bd0*/  F2FP.BF16.PACK_AB R19, R22, R19 ;  /* 0x000000131613723e */ /* 0x000fe200000010ff */
[----:B------:R-:W-:Y:S02]  /*8be0*/  FMUL.FTZ R12, R16, R5 ;  /* 0x00000005100c7220 */ /* 0x000fe40000410000 */
[----:B------:R-:W-:Y:S02]  /*8bf0*/  FFMA.FTZ R8, R15, R18, -R8 ;  /* 0x000000120f087223 */ /* 0x000fe40000010808 */
[-C--:B------:R-:W-:Y:S02]  /*8c00*/  FFMA.FTZ R7, R14, R6.reuse, -R7 ;  /* 0x000000060e077223 */ /* 0x080fe40000010807 */
[----:B------:R-:W-:Y:S01]  /*8c10*/  FFMA.FTZ R10, R17, R6, R10 ;  /* 0x00000006110a7223 */ /* 0x000fe2000001000a */
[----:B------:R-:W-:Y:S01]  /*8c20*/  F2FP.BF16.PACK_AB R11, R11, R8 ;  /* 0x000000080b0b723e */ /* 0x000fe200000010ff */
[----:B------:R-:W-:-:S02]  /*8c30*/  FFMA.FTZ R4, R16, R9, -R4 ;  /* 0x0000000910047223 */ /* 0x000fc40000010804 */
[----:B------:R-:W-:Y:S01]  /*8c40*/  FFMA.FTZ R9, R21, R9, R12 ;  /* 0x0000000915097223 */ /* 0x000fe2000001000c */
[----:B------:R-:W-:-:S04]  /*8c50*/  F2FP.BF16.PACK_AB R8, R10, R7 ;  /* 0x000000070a08723e */ /* 0x000fc800000010ff */
[----:B------:R-:W-:Y:S02]  /*8c60*/  F2FP.BF16.PACK_AB R10, R9, R4 ;  /* 0x00000004090a723e */ /* 0x000fe400000010ff */
[----:B------:R-:W-:Y:S02]  /*8c70*/  MOV R9, R19 ;  /* 0x0000001300097202 */ /* 0x000fe40000000f00 */
.L_x_5636:
[----:B------:R-:W-:Y:S05]  /*8c80*/  BSYNC B0 ;  /* 0x0000000000007941 */ /* 0x000fea0003800000 */
.L_x_5635:
[----:B-----5:R3:W-:Y:S02]  /*8c90*/  STS.128 [R164+0x800], R8 ;  /* 0x00080008a4007388 */ /* 0x0207e40000000c00 */
.L_x_5634:
[----:B------:R-:W-:Y:S05]  /*8ca0*/  BSYNC B1 ;  /* 0x0000000000017941 */ /* 0x000fea0003800000 */
.L_x_5633:
[----:B------:R1:W-:Y:S01]  /*8cb0*/  @P0 STS.128 [R164+0x2800], RZ ;  /* 0x002800ffa4000388 */ /* 0x0003e20000000c00 */
[----:B------:R-:W-:Y:S05]  /*8cc0*/  @P0 BRA `(.L_x_5632) ;  /* 0x000002c000000947 */ /* 0x000fea0003800000 */
[----:B-123--:R-:W5:Y:S01]  /*8cd0*/  LDG.E.128 R28, [R28.64+0x80] ;  /* 0x000080061c1c7981 */ /* 0x00ef62000c1e1d00 */
[----:B------:R-:W-:Y:S01]  /*8ce0*/  ISETP.GE.AND P1, PT, R100, c[0x0][0x230], PT ;  /* 0x00008c0064007a0c */ /* 0x000fe20003f26270 */
[----:B------:R-:W-:-:S12]  /*8cf0*/  BSSY B0, `(.L_x_5637) ;  /* 0x0000028000007945 */ /* 0x000fd80003800000 */
[----:B------:R-:W-:Y:S05]  /*8d00*/  @P1 BRA `(.L_x_5638) ;  /* 0x0000026000001947 */ /* 0x000fea0003800000 */
[----:B------:R-:W2:Y:S04]  /*8d10*/  LDG.E.64 R4, [R34.64+0x40] ;  /* 0x0000400622047981 */ /* 0x000ea8000c1e1b00 */
[----:B------:R-:W3:Y:S01]  /*8d20*/  LDG.E.64 R6, [R32.64+0x40] ;  /* 0x0000400620067981 */ /* 0x000ee2000c1e1b00 */
[C---:B-----5:R-:W-:Y:S01]  /*8d30*/  LOP3.LUT R8, R29.reuse, 0xffff0000, RZ, 0xc0, !PT ;  /* 0xffff00001d087812 */ /* 0x060fe200078ec0ff */
[----:B------:R-:W-:Y:S01]  /*8d40*/  IMAD.U32 R15, R30, 0x10000, RZ ;  /* 0x000100001e0f7824 */ /* 0x000fe200078e00ff */
[----:B------:R-:W-:Y:S02]  /*8d50*/  SHF.L.U32 R9, R29, 0x10, RZ ;  /* 0x000000101d097819 */ /* 0x000fe400000006ff */
        /* <DEDUP_REMOVED lines=10> */
[----:B------:R-:W-:Y:S01]  /*8e00*/  LOP3.LUT R19, R7, 0xffff0000, RZ, 0xc0, !PT ;  /* 0xffff000007137812 */ /* 0x000fe200078ec0ff */
[----:B------:R-:W-:Y:S01]  /*8e10*/  FMUL.FTZ R18, R9, R11 ;  /* 0x0000000b09127220 */ /* 0x000fe20000410000 */
[----:B------:R-:W-:Y:S01]  /*8e20*/  SHF.L.U32 R7, R7, 0x10, RZ ;  /* 0x0000001007077819 */ /* 0x000fe200000006ff */
[----:B------:R-:W-:-:S02]  /*8e30*/  FMUL.FTZ R11, R12, R17 ;  /* 0x000000110c0b7220 */ /* 0x000fc40000410000 */
[----:B------:R-:W-:Y:S01]  /*8e40*/  FFMA.FTZ R16, R9, R21, -R16 ;  /* 0x0000001509107223 */ /* 0x000fe20000010810 */
[----:B------:R-:W-:Y:S01]  /*8e50*/  SHF.L.U32 R9, R4, 0x10, RZ ;  /* 0x0000001004097819 */ /* 0x000fe200000006ff */
[----:B------:R-:W-:Y:S02]  /*8e60*/  FMUL.FTZ R17, R14, R17 ;  /* 0x000000110e117220 */ /* 0x000fe40000410000 */
[----:B------:R-:W-:Y:S02]  /*8e70*/  FFMA.FTZ R21, R8, R21, R18 ;  /* 0x0000001508157223 */ /* 0x000fe40000010012 */
[----:B------:R-:W-:Y:S01]  /*8e80*/  FFMA.FTZ R12, R12, R19, R17 ;  /* 0x000000130c0c7223 */ /* 0x000fe20000010011 */
[----:B------:R-:W-:Y:S01]  /*8e90*/  SHF.L.U32 R17, R6, 0x10, RZ ;  /* 0x0000001006117819 */ /* 0x000fe200000006ff */
[----:B------:R-:W-:Y:S01]  /*8ea0*/  FMUL.FTZ R4, R28, R9 ;  /* 0x000000091c047220 */ /* 0x000fe20000410000 */
[----:B------:R-:W-:Y:S01]  /*8eb0*/  F2FP.BF16.PACK_AB R29, R21, R16 ;  /* 0x00000010151d723e */ /* 0x000fe200000010ff */
[----:B------:R-:W-:-:S02]  /*8ec0*/  FMUL.FTZ R6, R30, R5 ;  /* 0x000000051e067220 */ /* 0x000fc40000410000 */
[----:B------:R-:W-:Y:S02]  /*8ed0*/  FMUL.FTZ R9, R10, R9 ;  /* 0x000000090a097220 */ /* 0x000fe40000410000 */
[C---:B------:R-:W-:Y:S02]  /*8ee0*/  FMUL.FTZ R5, R15.reuse, R5 ;  /* 0x000000050f057220 */ /* 0x040fe40000410000 */
        /* <DEDUP_REMOVED lines=8> */
.L_x_5638:
[----:B------:R-:W-:Y:S05]  /*8f70*/  BSYNC B0 ;  /* 0x0000000000007941 */ /* 0x000fea0003800000 */
.L_x_5637:
[----:B-----5:R1:W-:Y:S02]  /*8f80*/  STS.128 [R164+0x2800], R28 ;  /* 0x0028001ca4007388 */ /* 0x0203e40000000c00 */
.L_x_5632:
[----:B------:R-:W-:Y:S05]  /*8f90*/  BSYNC B2 ;  /* 0x0000000000027941 */ /* 0x000fea0003800000 */
.L_x_5631:
[----:B------:R-:W-:Y:S01]  /*8fa0*/  IADD3 R20, R134, 0x20, RZ ;  /* 0x0000002086147810 */ /* 0x000fe20007ffe0ff */
[----:B------:R-:W-:Y:S03]  /*8fb0*/  BSSY B2, `(.L_x_5639) ;  /* 0x000006e000027945 */ /* 0x000fe60003800000 */
[----:B------:R-:W-:-:S04]  /*8fc0*/  ISETP.GE.AND P1, PT, R20, R3, PT ;  /* 0x000000031400720c */ /* 0x000fc80003f26270 */
[----:B------:R-:W-:-:S13]  /*8fd0*/  ISETP.LT.OR P1, PT, R62, -0x107, P1 ;  /* 0xfffffef93e00780c */ /* 0x000fda0000f21670 */
[----:B------:R-:W-:Y:S05]  /*8fe0*/  @P1 BRA `(.L_x_5640) ;  /* 0x000006a000001947 */ /* 0x000fea0003800000 */
[----:B------:R-:W-:Y:S01]  /*8ff0*/  ISETP.GE.AND P1, PT, R102, c[0x0][0x220], PT ;  /* 0x0000880066007a0c */ /* 0x000fe20003f26270 */
[----:B------:R-:W-:Y:S01]  /*9000*/  IMAD.SHL.U32 R4, R71, 0x20, RZ ;  /* 0x0000002047047824 */ /* 0x000fe200078e00ff */
[----:B------:R-:W-:Y:S04]  /*9010*/  BSSY B1, `(.L_x_5641) ;  /* 0x0000038000017945 */ /* 0x000fe80003800000 */
[----:B------:R-:W-:-:S04]  /*9020*/  IADD3 R5, P2, R4, R13, RZ ;  /* 0x0000000d04057210 */ /* 0x000fc80007f5e0ff */
[----:B------:R-:W-:Y:S01]  /*9030*/  LEA.HI.X.SX32 R4, R4, R2, 0x1, P2 ;  /* 0x0000000204047211 */ /* 0x000fe200010f0eff */
[C---:B-123--:R-:W-:Y:S02]  /*9040*/  IMAD.SHL.U32 R30, R5.reuse, 0x2, RZ ;  /* 0x00000002051e7824 */ /* 0x04efe400078e00ff */
[----:B------:R1:W-:Y:S01]  /*9050*/  @P1 STS.128 [R164+0x1000], RZ ;  /* 0x001000ffa4001388 */ /* 0x0003e20000000c00 */
[----:B------:R-:W-:Y:S02]  /*9060*/  SHF.L.U64.HI R4, R5, 0x1, R4 ;  /* 0x0000000105047819 */ /* 0x000fe40000010204 */
[C---:B------:R-:W-:Y:S02]  /*9070*/  IADD3 R28, P4, R30.reuse, c[0x0][0x2a8], RZ ;  /* 0x0000aa001e1c7a10 */ /* 0x040fe40007f9e0ff */
[----:B------:R-:W-:Y:S02]  /*9080*/  IADD3 R30, P2, R30, c[0x0][0x2b0], RZ ;  /* 0x0000ac001e1e7a10 */ /* 0x000fe40007f5e0ff */
[----:B------:R-:W-:-:S02]  /*9090*/  IADD3.X R29, R4, c[0x0][0x2ac], RZ, P4, !PT ;  /* 0x0000ab00041d7a10 */ /* 0x000fc400027fe4ff */
[----:B------:R-:W-:Y:S01]  /*90a0*/  IADD3.X R31, R4, c[0x0][0x2b4], RZ, P2, !PT ;  /* 0x0000ad00041f7a10 */ /* 0x000fe200017fe4ff */
[----:B------:R-:W-:Y:S05]  /*90b0*/  @P1 BRA `(.L_x_5642) ;  /* 0x000002d000001947 */ /* 0x000fea0003800000 */
[----:B------:R2:W5:Y:S01]  /*90c0*/  LDG.E.128 R8, [R26.64] ;  /* 0x000000061a087981 */ /* 0x000562000c1e1d00 */
        /* <DEDUP_REMOVED lines=23> */
[-C--:B------:R-:W-:Y:S02]  /*9240*/  FFMA.FTZ R19, R12, R22.reuse, -R19 ;  /* 0x000000160c137223 */ /* 0x080fe40000010813 */
[----:B------:R-:W-:Y:S01]  /*9250*/  FFMA.FTZ R22, R9, R22, R23 ;  /* 0x0000001609167223 */ /* 0x000fe20000010017 */
[----:B------:R-:W-:Y:S01]  /*9260*/  SHF.L.U32 R9, R7, 0x10, RZ ;  /* 0x0000001007097819 */ /* 0x000fe200000006ff */
[----:B------:R-:W-:Y:S02]  /*9270*/  FFMA.FTZ R11, R11, R18, R10 ;  /* 0x000000120b0b7223 */ /* 0x000fe4000001000a */
[-C--:B------:R-:W-:Y:S01]  /*9280*/  FMUL.FTZ R7, R17, R4.reuse ;  /* 0x0000000411077220 */ /* 0x080fe20000410000 */
[----:B------:R-:W-:Y:S01]  /*9290*/  F2FP.BF16.PACK_AB R19, R22, R19 ;  /* 0x000000131613723e */ /* 0x000fe200000010ff */
[----:B------:R-:W-:Y:S02]  /*92a0*/  FMUL.FTZ R10, R14, R4 ;  /* 0x000000040e0a7220 */ /* 0x000fe40000410000 */
[----:B------:R-:W-:-:S02]  /*92b0*/  IMAD.U32 R6, R6, 0x10000, RZ ;  /* 0x0001000006067824 */ /* 0x000fc400078e00ff */
[-C--:B------:R-:W-:Y:S02]  /*92c0*/  FMUL.FTZ R4, R21, R5.reuse ;  /* 0x0000000515047220 */ /* 0x080fe40000410000 */
        /* <DEDUP_REMOVED lines=10> */
.L_x_5644:
[----:B------:R-:W-:Y:S05]  /*9370*/  BSYNC B0 ;  /* 0x0000000000007941 */ /* 0x000fea0003800000 */
.L_x_5643:
[----:B-----5:R3:W-:Y:S02]  /*9380*/  STS.128 [R164+0x1000], R8 ;  /* 0x00100008a4007388 */ /* 0x0207e40000000c00 */
.L_x_5642:
[----:B------:R-:W-:Y:S05]  /*9390*/  BSYNC B1 ;  /* 0x0000000000017941 */ /* 0x000fea0003800000 */
.L_x_5641:
        /* <DEDUP_REMOVED lines=16> */
[----:B--2---:R-:W-:Y:S02]  /*94a0*/  LOP3.LUT R8, R4, 0xffff0000, RZ, 0xc0, !PT ;  /* 0xffff000004087812 */ /* 0x004fe400078ec0ff */
[----:B------:R-:W-:Y:S02]  /*94b0*/  LOP3.LUT R10, R5, 0xffff0000, RZ, 0xc0, !PT ;  /* 0xffff0000050a7812 */ /* 0x000fe400078ec0ff */
[----:B---3--:R-:W-:Y:S01]  /*94c0*/  LOP3.LUT R22, R6, 0xffff0000, RZ, 0xc0, !PT ;  /* 0xffff000006167812 */ /* 0x008fe200078ec0ff */
        /* <DEDUP_REMOVED lines=26> */
.L_x_5646:
[----:B------:R-:W-:Y:S05]  /*9670*/  BSYNC B0 ;  /* 0x0000000000007941 */ /* 0x000fea0003800000 */
.L_x_5645:
[----:B-----5:R1:W-:Y:S02]  /*9680*/  STS.128 [R164+0x3000], R8 ;  /* 0x00300008a4007388 */ /* 0x0203e40000000c00 */
.L_x_5640:
[----:B------:R-:W-:Y:S05]  /*9690*/  BSYNC B2 ;  /* 0x0000000000027941 */ /* 0x000fea0003800000 */
.L_x_5639:
[----:B------:R-:W-:-:S04]  /*96a0*/  IADD3 R22, R134, 0x30, RZ ;  /* 0x0000003086167810 */ /* 0x000fc80007ffe0ff */
[----:B------:R-:W-:-:S04]  /*96b0*/  ISETP.GE.AND P1, PT, R22, R3, PT ;  /* 0x000000031600720c */ /* 0x000fc80003f26270 */
[----:B------:R-:W-:-:S13]  /*96c0*/  ISETP.LT.OR P1, PT, R62, -0x187, P1 ;  /* 0xfffffe793e00780c */ /* 0x000fda0000f21670 */
[----:B------:R-:W-:Y:S05]  /*96d0*/  @P1 BRA `(.L_x_5647) ;  /* 0x00003bf000001947 */ /* 0x000fea0003800000 */
[----:B------:R-:W-:Y:S01]  /*96e0*/  ISETP.GE.AND P1, PT, R102, c[0x0][0x220], PT ;  /* 0x0000880066007a0c */ /* 0x000fe20003f26270 */
[----:B------:R-:W-:Y:S01]  /*96f0*/  IMAD R71, R71, 0x30, RZ ;  /* 0x0000003047477824 */ /* 0x000fe200078e02ff */
        /* <DEDUP_REMOVED lines=19> */
[----:B------:R-:W-:Y:S02]  /*9830*/  LOP3.LUT R6, R9, 0xffff0000, RZ, 0xc0, !PT ;  /* 0xffff000009067812 */ /* 0x000fe400078ec0ff */
[C---:B------:R-:W-:Y:S02]  /*9840*/  SHF.L.U32 R9, R8.reuse, 0x10, RZ ;  /* 0x0000001008097819 */ /* 0x040fe400000006ff */
[----:B------:R-:W-:-:S02]  /*9850*/  LOP3.LUT R14, R8, 0xffff0000, RZ, 0xc0, !PT ;  /* 0xffff0000080e7812 */ /* 0x000fc400078ec0ff */
[----:B------:R-:W-:Y:S02]  /*9860*/  LOP3.LUT R18, R10, 0xffff0000, RZ, 0xc0, !PT ;  /* 0xffff00000a127812 */ /* 0x000fe400078ec0ff */
[C---:B------:R-:W-:Y:S02]  /*9870*/  SHF.L.U32 R12, R11.reuse, 0x10, RZ ;  /* 0x000000100b0c7819 */ /* 0x040fe400000006ff */
[----:B------:R-:W-:Y:S02]  /*9880*/  LOP3.LUT R11, R11, 0xffff0000, RZ, 0xc0, !PT ;  /* 0xffff00000b0b7812 */ /* 0x000fe400078ec0ff */
[C---:B---3--:R-:W-:Y:S02]  /*9890*/  LOP3.LUT R8, R2.reuse, 0xffff0000, RZ, 0xc0, !PT ;  /* 0xffff000002087812 */ /* 0x048fe400078ec0ff */
[----:B------:R-:W-:Y:S02]  /*98a0*/  SHF.L.U32 R2, R2, 0x10, RZ ;  /* 0x0000001002027819 */ /* 0x000fe400000006ff */
[----:B--2---:R-:W-:Y:S01]  /*98b0*/  LOP3.LUT R17, R4, 0xffff0000, RZ, 0xc0, !PT ;  /* 0xffff000004117812 */ /* 0x004fe200078ec0ff */
[-C--:B------:R-:W-:Y:S01]  /*98c0*/  FMUL.FTZ R10, R6, R8.reuse ;  /* 0x00000008060a7220 */ /* 0x080fe20000410000 */
[----:B------:R-:W-:Y:S01]  /*98d0*/  LOP3.LUT R15, R3, 0xffff0000, RZ, 0xc0, !PT ;  /* 0xffff0000030f7812 */ /* 0x000fe200078ec0ff */
[----:B------:R-:W-:Y:S01]  /*98e0*/  FMUL.FTZ R8, R7, R8 ;  /* 0x0000000807087220 */ /* 0x000fe20000410000 */
[----:B------:R-:W-:Y:S01]  /*98f0*/  LOP3.LUT R16, R5, 0xffff0000, RZ, 0xc0, !PT ;  /* 0xffff000005107812 */ /* 0x000fe200078ec0ff */
[----:B------:R-:W-:Y:S01]  /*9900*/  FFMA.FTZ R10, R7, R17, -R10 ;  /* 0x00000011070a7223 */ /* 0x000fe2000001080a */
[----:B------:R-:W-:Y:S01]  /*9910*/  SHF.L.U32 R4, R4, 0x10, RZ ;  /* 0x0000001004047819 */ /* 0x000fe200000006ff */
[----:B------:R-:W-:-:S02]  /*9920*/  IMAD.U32 R3, R3, 0x10000, RZ ;  /* 0x0001000003037824 */ /* 0x000fc400078e00ff */
[----:B------:R-:W-:Y:S01]  /*9930*/  FFMA.FTZ R17, R6, R17, R8 ;  /* 0x0000001106117223 */ /* 0x000fe20000010008 */
[----:B------:R-:W-:Y:S01]  /*9940*/  SHF.L.U32 R6, R5, 0x10, RZ ;  /* 0x0000001005067819 */ /* 0x000fe200000006ff */
[-C--:B------:R-:W-:Y:S02]  /*9950*/  FMUL.FTZ R5, R14, R2.reuse ;  /* 0x000000020e057220 */ /* 0x080fe40000410000 */
[----:B------:R-:W-:Y:S02]  /*9960*/  FMUL.FTZ R7, R9, R2 ;  /* 0x0000000209077220 */ /* 0x000fe40000410000 */
[----:B------:R-:W-:Y:S02]  /*9970*/  FMUL.FTZ R19, R11, R15 ;  /* 0x0000000f0b137220 */ /* 0x000fe40000410000 */
[----:B------:R-:W-:Y:S02]  /*9980*/  FMUL.FTZ R2, R18, R3 ;  /* 0x0000000312027220 */ /* 0x000fe40000410000 */
[----:B------:R-:W-:-:S02]  /*9990*/  FMUL.FTZ R15, R12, R15 ;  /* 0x0000000f0c0f7220 */ /* 0x000fc40000410000 */
[----:B------:R-:W-:Y:S02]  /*99a0*/  FMUL.FTZ R3, R13, R3 ;  /* 0x000000030d037220 */ /* 0x000fe40000410000 */
[----:B------:R-:W-:Y:S02]  /*99b0*/  FFMA.FTZ R19, R12, R16, -R19 ;  /* 0x000000100c137223 */ /* 0x000fe40000010813 */
[----:B------:R-:W-:Y:S01]  /*99c0*/  FFMA.FTZ R5, R9, R4, -R5 ;  /* 0x0000000409057223 */ /* 0x000fe20000010805 */
[----:B------:R-:W-:Y:S01]  /*99d0*/  F2FP.BF16.PACK_AB R9, R17, R10 ;  /* 0x0000000a1109723e */ /* 0x000fe200000010ff */
[----:B------:R-:W-:Y:S02]  /*99e0*/  FFMA.FTZ R16, R11, R16, R15 ;  /* 0x000000100b107223 */ /* 0x000fe4000001000f */
[----:B------:R-:W-:Y:S02]  /*99f0*/  FFMA.FTZ R4, R14, R4, R7 ;  /* 0x000000040e047223 */ /* 0x000fe40000010007 */
[-C--:B------:R-:W-:Y:S01]  /*9a00*/  FFMA.FTZ R2, R13, R6.reuse, -R2 ;  /* 0x000000060d027223 */ /* 0x080fe20000010802 */
[----:B------:R-:W-:Y:S01]  /*9a10*/  F2FP.BF16.PACK_AB R11, R16, R19 ;  /* 0x00000013100b723e */ /* 0x000fe200000010ff */
[----:B------:R-:W-:Y:S01]  /*9a20*/  FFMA.FTZ R3, R18, R6, R3 ;  /* 0x0000000612037223 */ /* 0x000fe20000010003 */
[----:B------:R-:W-:-:S04]  /*9a30*/  F2FP.BF16.PACK_AB R8, R4, R5 ;  /* 0x000000050408723e */ /* 0x000fc800000010ff */
[----:B------:R-:W-:Y:S02]  /*9a40*/  F2FP.BF16.PACK_AB R10, R3, R2 ;  /* 0x00000002030a723e */ /* 0x000fe400000010ff */
.L_x_5651:
[----:B------:R-:W-:Y:S05]  /*9a50*/  BSYNC B0 ;  /* 0x0000000000007941 */ /* 0x000fea0003800000 */
.L_x_5650:
[----:B-----5:R3:W-:Y:S02]  /*9a60*/  STS.128 [R164+0x1800], R8 ;  /* 0x00180008a4007388 */ /* 0x0207e40000000c00 */
.L_x_5649:
[----:B------:R-:W-:Y:S05]  /*9a70*/  BSYNC B1 ;  /* 0x0000000000017941 */ /* 0x000fea0003800000 */
.L_x_5648:
[----:B------:R1:W-:Y:S01]  /*9a80*/  @P0 STS.128 [R164+0x3800], RZ ;  /* 0x003800ffa4000388 */ /* 0x0003e20000000c00 */
[----:B------:R-:W-:Y:S05]  /*9a90*/  @P0 BRA `(.L_x_5647) ;  /* 0x0000383000000947 */ /* 0x000fea0003800000 */
[----:B--2---:R-:W5:Y:S01]  /*9aa0*/  LDG.E.128 R24, [R24.64+0x80] ;  /* 0x0000800618187981 */ /* 0x004f62000c1e1d00 */
[----:B------:R-:W-:Y:S01]  /*9ab0*/  ISETP.GE.AND P0, PT, R100, c[0x0][0x230], PT ;  /* 0x00008c0064007a0c */ /* 0x000fe20003f06270 */
[----:B------:R-:W-:-:S12]  /*9ac0*/  BSSY B0, `(.L_x_5652) ;  /* 0x0000028000007945 */ /* 0x000fd80003800000 */
[----:B------:R-:W-:Y:S05]  /*9ad0*/  @P0 BRA `(.L_x_5653) ;  /* 0x0000026000000947 */ /* 0x000fea0003800000 */
[----:B------:R-:W2:Y:S04]  /*9ae0*/  LDG.E.64 R2, [R30.64+0x40] ;  /* 0x000040061e027981 */ /* 0x000ea8000c1e1b00 */
[----:B---3--:R-:W3:Y:S01]  /*9af0*/  LDG.E.64 R4, [R28.64+0x40] ;  /* 0x000040061c047981 */ /* 0x008ee2000c1e1b00 */
        /* <DEDUP_REMOVED lines=19> */
[C---:B------:R-:W-:Y:S02]  /*9c30*/  FMUL.FTZ R13, R11.reuse, R13 ;  /* 0x0000000d0b0d7220 */ /* 0x040fe40000410000 */
[----:B------:R-:W-:Y:S01]  /*9c40*/  FFMA.FTZ R16, R11, R15, -R16 ;  /* 0x0000000f0b107223 */ /* 0x000fe20000010810 */
[----:B------:R-:W-:Y:S01]  /*9c50*/  SHF.L.U32 R11, R4, 0x10, RZ ;  /* 0x00000010040b7819 */ /* 0x000fe200000006ff */
[----:B------:R-:W-:Y:S02]  /*9c60*/  FMUL.FTZ R2, R24, R7 ;  /* 0x0000000718027220 */ /* 0x000fe40000410000 */
[----:B------:R-:W-:Y:S02]  /*9c70*/  FMUL.FTZ R4, R26, R3 ;  /* 0x000000031a047220 */ /* 0x000fe40000410000 */
[----:B------:R-:W-:-:S02]  /*9c80*/  FMUL.FTZ R7, R8, R7 ;  /* 0x0000000708077220 */ /* 0x000fc40000410000 */
[----:B------:R-:W-:Y:S02]  /*9c90*/  FMUL.FTZ R3, R12, R3 ;  /* 0x000000030c037220 */ /* 0x000fe40000410000 */
[----:B------:R-:W-:Y:S02]  /*9ca0*/  FFMA.FTZ R9, R6, R17, R9 ;  /* 0x0000001106097223 */ /* 0x000fe40000010009 */
[----:B------:R-:W-:Y:S02]  /*9cb0*/  FFMA.FTZ R13, R10, R15, R13 ;  /* 0x0000000f0a0d7223 */ /* 0x000fe4000001000d */
[-C--:B------:R-:W-:Y:S01]  /*9cc0*/  FFMA.FTZ R2, R8, R11.reuse, -R2 ;  /* 0x0000000b08027223 */ /* 0x080fe20000010802 */
[----:B------:R-:W-:Y:S01]  /*9cd0*/  F2FP.BF16.PACK_AB R25, R9, R14 ;  /* 0x0000000e0919723e */ /* 0x000fe200000010ff */
[----:B------:R-:W-:Y:S01]  /*9ce0*/  FFMA.FTZ R7, R24, R11, R7 ;  /* 0x0000000b18077223 */ /* 0x000fe20000010007 */
[----:B------:R-:W-:Y:S01]  /*9cf0*/  F2FP.BF16.PACK_AB R27, R13, R16 ;  /* 0x000000100d1b723e */ /* 0x000fe200000010ff */
[----:B------:R-:W-:-:S02]  /*9d00*/  FFMA.FTZ R4, R12, R5, -R4 ;  /* 0x000000050c047223 */ /* 0x000fc40000010804 */
[----:B------:R-:W-:Y:S01]  /*9d10*/  FFMA.FTZ R3, R26, R5, R3 ;  /* 0x000000051a037223 */ /* 0x000fe20000010003 */
[----:B------:R-:W-:-:S04]  /*9d20*/  F2FP.BF16.PACK_AB R24, R7, R2 ;  /* 0x000000020718723e */ /* 0x000fc800000010ff */
[----:B------:R-:W-:Y:S02]  /*9d30*/  F2FP.BF16.PACK_AB R26, R3, R4 ;  /* 0x00000004031a723e */ /* 0x000fe400000010ff */
.L_x_5653:
[----:B------:R-:W-:Y:S05]  /*9d40*/  BSYNC B0 ;  /* 0x0000000000007941 */ /* 0x000fea0003800000 */
.L_x_5652:
[----:B-----5:R2:W-:Y:S01]  /*9d50*/  STS.128 [R164+0x3800], R24 ;  /* 0x00380018a4007388 */ /* 0x0205e20000000c00 */
[----:B------:R-:W-:Y:S05]  /*9d60*/  BRA `(.L_x_5647) ;  /* 0x0000356000007947 */ /* 0x000fea0003800000 */
.L_x_5622:
[----:B------:R-:W-:Y:S01]  /*9d70*/  BSSY B2, `(.L_x_5654) ;  /* 0x00000b5000027945 */ /* 0x000fe20003800000 */
[----:B------:R-:W-:Y:S05]  /*9d80*/  @!P2 BRA `(.L_x_5655) ;  /* 0x00000b300000a947 */ /* 0x000fea0003800000 */
[----:B------:R-:W-:Y:S01]  /*9d90*/  ISETP.GE.AND P1, PT, R102, c[0x0][0x220], PT ;  /* 0x0000880066007a0c */ /* 0x000fe20003f26270 */
[----:B------:R-:W-:-:S12]  /*9da0*/  BSSY B1, `(.L_x_5656) ;  /* 0x0000059000017945 */ /* 0x000fd80003800000 */
[----:B------:R1:W-:Y:S01]  /*9db0*/  @P1 STS.128 [R164], RZ ;  /* 0x000000ffa4001388 */ /* 0x0003e20000000c00 */
[----:B------:R-:W-:Y:S05]  /*9dc0*/  @P1 BRA `(.L_x_5657) ;  /* 0x0000056000001947 */ /* 0x000fea0003800000 */
[----:B------:R2:W5:Y:S01]  /*9dd0*/  LDG.E.128 R16, [R30.64] ;  /* 0x000000061e107981 */ /* 0x000562000c1e1d00 */
[----:B------:R-:W-:Y:S01]  /*9de0*/  ISETP.GE.AND P1, PT, R102, c[0x0][0x230], PT ;  /* 0x00008c0066007a0c */ /* 0x000fe20003f26270 */
[----:B------:R-:W-:-:S12]  /*9df0*/  BSSY B0, `(.L_x_5658) ;  /* 0x0000052000007945 */ /* 0x000fd80003800000 */
[----:B------:R-:W-:Y:S05]  /*9e00*/  @P1 BRA `(.L_x_5659) ;  /* 0x0000050000001947 */ /* 0x000fea0003800000 */
[----:B------:R-:W-:Y:S01]  /*9e10*/  ISETP.GE.AND P2, PT, R102, R71, PT ;  /* 0x000000476600720c */ /* 0x000fe20003f46270 */
[----:B------:R-:W-:Y:S02]  /*9e20*/  IMAD.MOV.U32 R5, RZ, RZ, R71 ;  /* 0x000000ffff057224 */ /* 0x000fe400078e0047 */
[----:B------:R-:W-:Y:S02]  /*9e30*/  IMAD.MOV.U32 R2, RZ, RZ, RZ ;  /* 0x000000ffff027224 */ /* 0x000fe400078e00ff */
[----:B------:R-:W-:-:S08]  /*9e40*/  IMAD.MOV.U32 R0, RZ, RZ, RZ ;  /* 0x000000ffff007224 */ /* 0x000fd000078e00ff */
[----:B------:R-:W-:-:S04]  /*9e50*/  @P2 SHF.R.S32.HI R71, RZ, 0x1, R72 ;  /* 0x00000001ff472819 */ /* 0x000fc80000011448 */
[C---:B------:R-:W-:Y:S01]  /*9e60*/  @P2 IADD3 R2, -R71.reuse, RZ, RZ ;  /* 0x000000ff47022210 */ /* 0x040fe20007ffe1ff */
[----:B------:R-:W-:Y:S01]  /*9e70*/  @P2 IMAD.MOV R0, RZ, RZ, -R71 ;  /* 0x000000ffff002224 */ /* 0x000fe200078e0a47 */
[----:B------:R-:W-:Y:S02]  /*9e80*/  @P2 IADD3 R5, -R71, RZ, RZ ;  /* 0x000000ff47052210 */ /* 0x000fe40007ffe1ff */
[----:B------:R-:W-:-:S03]  /*9e90*/  IADD3 R9, P1, R2, R21, RZ ;  /* 0x0000001502097210 */ /* 0x000fc60007f3e0ff */
[----:B------:R-:W-:Y:S01]  /*9ea0*/  IMAD.WIDE R4, R5, 0x2, R30 ;  /* 0x0000000205047825 */ /* 0x000fe200078e021e */
[----:B------:R-:W-:Y:S02]  /*9eb0*/  LEA.HI.X.SX32 R2, R2, R23, 0x1, P1 ;  /* 0x0000001702027211 */ /* 0x000fe400008f0eff */
[----:B------:R-:W-:-:S03]  /*9ec0*/  LEA R8, P1, R9, c[0x0][0x2b0], 0x1 ;  /* 0x0000ac0009087a11 */ /* 0x000fc600078208ff */
[----:B------:R-:W3:Y:S01]  /*9ed0*/  LDG.E.128 R4, [R4.64] ;  /* 0x0000000604047981 */ /* 0x000ee2000c1e1d00 */
[----:B------:R-:W-:Y:S02]  /*9ee0*/  LEA.HI.X R9, R9, c[0x0][0x2b4], R2, 0x1, P1 ;  /* 0x0000ad0009097a11 */ /* 0x000fe400008f0c02 */
[----:B------:R-:W-:-:S04]  /*9ef0*/  IADD3 R13, P1, R0, R21, RZ ;  /* 0x00000015000d7210 */ /* 0x000fc80007f3e0ff */
[----:B------:R-:W4:Y:S01]  /*9f00*/  LDG.E.128 R8, [R8.64] ;  /* 0x0000000608087981 */ /* 0x000f22000c1e1d00 */
[----:B------:R-:W-:Y:S02]  /*9f10*/  LEA.HI.X.SX32 R0, R0, R23, 0x1, P1 ;  /* 0x0000001700007211 */ /* 0x000fe400008f0eff */
[----:B------:R-:W-:-:S04]  /*9f20*/  LEA R12, P1, R13, c[0x0][0x2a8], 0x1 ;  /* 0x0000aa000d0c7a11 */ /* 0x000fc800078208ff */
[----:B------:R-:W-:-:S06]  /*9f30*/  LEA.HI.X R13, R13, c[0x0][0x2ac], R0, 0x1, P1 ;  /* 0x0000ab000d0d7a11 */ /* 0x000fcc00008f0c00 */
[----:B--2---:R-:W2:Y:S01]  /*9f40*/  LDG.E.128 R12, [R12.64] ;  /* 0x000000060c0c7981 */ /* 0x004ea2000c1e1d00 */
        /* <DEDUP_REMOVED lines=31> */
[----:B--2---:R-:W-:Y:S01]  /*a140*/  SHF.L.U32 R10, R15, 0x10, RZ ;  /* 0x000000100f0a7819 */ /* 0x004fe200000006ff */
[----:B------:R-:W-:Y:S01]  /*a150*/  FMUL.FTZ R37, R18, R37 ;  /* 0x0000002512257220 */ /* 0x000fe20000410000 */
[C---:B------:R-:W-:Y:S01]  /*a160*/  LOP3.LUT R18, R13.reuse, 0xffff0000, RZ, 0xc0, !PT ;  /* 0xffff00000d127812 */ /* 0x040fe200078ec0ff */
[----:B------:R-:W-:Y:S01]  /*a170*/  FMUL.FTZ R7, R4, R7 ;  /* 0x0000000704077220 */ /* 0x000fe20000410000 */
[----:B------:R-:W-:Y:S01]  /*a180*/  SHF.L.U32 R4, R13, 0x10, RZ ;  /* 0x000000100d047819 */ /* 0x000fe200000006ff */
[----:B------:R-:W-:-:S02]  /*a190*/  @!P2 FADD.FTZ R11, -R11, -RZ ;  /* 0x800000ff0b0ba221 */ /* 0x000fc40000010100 */
[----:B------:R-:W-:Y:S02]  /*a1a0*/  FMUL.FTZ R6, R6, R9 ;  /* 0x0000000906067220 */ /* 0x000fe40000410000 */
[----:B------:R-:W-:Y:S01]  /*a1b0*/  FMUL.FTZ R8, R5, R8 ;  /* 0x0000000805087220 */ /* 0x000fe20000410000 */
[C---:B------:R-:W-:Y:S01]  /*a1c0*/  LOP3.LUT R5, R12.reuse, 0xffff0000, RZ, 0xc0, !PT ;  /* 0xffff00000c057812 */ /* 0x040fe200078ec0ff */
[----:B------:R-:W-:Y:S01]  /*a1d0*/  IMAD.U32 R9, R12, 0x10000, RZ ;  /* 0x000100000c097824 */ /* 0x000fe200078e00ff */
[C---:B------:R-:W-:Y:S01]  /*a1e0*/  LOP3.LUT R12, R14.reuse, 0xffff0000, RZ, 0xc0, !PT ;  /* 0xffff00000e0c7812 */ /* 0x040fe200078ec0ff */
[----:B------:R-:W-:Y:S01]  /*a1f0*/  IMAD.U32 R13, R14, 0x10000, RZ ;  /* 0x000100000e0d7824 */ /* 0x000fe200078e00ff */
[----:B------:R-:W-:Y:S01]  /*a200*/  LOP3.LUT R14, R15, 0xffff0000, RZ, 0xc0, !PT ;  /* 0xffff00000f0e7812 */ /* 0x000fe200078ec0ff */
[----:B------:R-:W-:Y:S02]  /*a210*/  FMUL.FTZ R19, R19, R36 ;  /* 0x0000002413137220 */ /* 0x000fe40000410000 */
        /* <DEDUP_REMOVED lines=15> */
.L_x_5659:
[----:B------:R-:W-:Y:S05]  /*a310*/  BSYNC B0 ;  /* 0x0000000000007941 */ /* 0x000fea0003800000 */
.L_x_5658:
[----:B-----5:R3:W-:Y:S02]  /*a320*/  STS.128 [R164], R16 ;  /* 0x00000010a4007388 */ /* 0x0207e40000000c00 */
.L_x_5657:
[----:B------:R-:W-:Y:S05]  /*a330*/  BSYNC B1 ;  /* 0x0000000000017941 */ /* 0x000fea0003800000 */
.L_x_5656:
[----:B------:R4:W-:Y:S01]  /*a340*/  @P0 STS.128 [R164+0x2000], RZ ;  /* 0x002000ffa4000388 */ /* 0x0009e20000000c00 */
[----:B------:R-:W-:Y:S05]  /*a350*/  @P0 BRA `(.L_x_5655) ;  /* 0x0000056000000947 */ /* 0x000fea0003800000 */
[----:B---3--:R3:W5:Y:S01]  /*a360*/  LDG.E.128 R16, [R30.64+0x80] ;  /* 0x000080061e107981 */ /* 0x008762000c1e1d00 */
        /* <DEDUP_REMOVED lines=15> */
[----:B--2---:R-:W2:Y:S01]  /*a460*/  LDG.E.128 R4, [R6.64+0x80] ;  /* 0x0000800606047981 */ /* 0x004ea2000c1e1d00 */
[----:B------:R-:W-:Y:S02]  /*a470*/  LEA.HI.X R9, R2, c[0x0][0x2b4], R9, 0x1, P1 ;  /* 0x0000ad0002097a11 */ /* 0x000fe400008f0c09 */
[----:B------:R-:W-:-:S04]  /*a480*/  IADD3 R2, P1, R0, R21, RZ ;  /* 0x0000001500027210 */ /* 0x000fc80007f3e0ff */
[----:B---3--:R-:W3:Y:S01]  /*a490*/  LDG.E.128 R8, [R8.64+0x80] ;  /* 0x0000800608087981 */ /* 0x008ee2000c1e1d00 */
[----:B------:R-:W-:Y:S02]  /*a4a0*/  LEA.HI.X.SX32 R13, R0, R23, 0x1, P1 ;  /* 0x00000017000d7211 */ /* 0x000fe400008f0eff */
[----:B------:R-:W-:-:S04]  /*a4b0*/  LEA R12, P1, R2, c[0x0][0x2a8], 0x1 ;  /* 0x0000aa00020c7a11 */ /* 0x000fc800078208ff */
[----:B------:R-:W-:-:S06]  /*a4c0*/  LEA.HI.X R13, R2, c[0x0][0x2ac], R13, 0x1, P1 ;  /* 0x0000ab00020d7a11 */ /* 0x000fcc00008f0c0d */
[----:B----4-:R-:W4:Y:S01]  /*a4d0*/  LDG.E.128 R12, [R12.64+0x80] ;  /* 0x000080060c0c7981 */ /* 0x010f22000c1e1d00 */
        /* <DEDUP_REMOVED lines=31> */
[----:B----4-:R-:W-:Y:S01]  /*a6d0*/  SHF.L.U32 R10, R15, 0x10, RZ ;  /* 0x000000100f0a7819 */ /* 0x010fe200000006ff */
        /* <DEDUP_REMOVED lines=28> */
.L_x_5661:
[----:B------:R-:W-:Y:S05]  /*a8a0*/  BSYNC B0 ;  /* 0x0000000000007941 */ /* 0x000fea0003800000 */
.L_x_5660:
[----:B-----5:R1:W-:Y:S02]  /*a8b0*/  STS.128 [R164+0x2000], R16 ;  /* 0x00200010a4007388 */ /* 0x0203e40000000c00 */
.L_x_5655:
[----:B------:R-:W-:Y:S05]  /*a8c0*/  BSYNC B2 ;  /* 0x0000000000027941 */ /* 0x000fea0003800000 */
.L_x_5654:
[----:B------:R-:W-:Y:S01]  /*a8d0*/  IADD3 R0, R134, 0x10, RZ ;  /* 0x0000001086007810 */ /* 0x000fe20007ffe0ff */
[----:B------:R-:W-:Y:S03]  /*a8e0*/  BSSY B2, `(.L_x_5662) ;  /* 0x00000bc000027945 */ /* 0x000fe60003800000 */
[----:B------:R-:W-:-:S04]  /*a8f0*/  ISETP.GE.AND P1, PT, R0, R3, PT ;  /* 0x000000030000720c */ /* 0x000fc80003f26270 */
[----:B------:R-:W-:-:S13]  /*a900*/  ISETP.LT.OR P1, PT, R62, -0x87, P1 ;  /* 0xffffff793e00780c */ /* 0x000fda0000f21670 */
[----:B------:R-:W-:Y:S05]  /*a910*/  @P1 BRA `(.L_x_5663) ;  /* 0x00000b8000001947 */ /* 0x000fea0003800000 */
[----:B------:R-:W-:Y:S01]  /*a920*/  ISETP.GE.AND P1, PT, R102, c[0x0][0x220], PT ;  /* 0x0000880066007a0c */ /* 0x000fe20003f26270 */
[----:B------:R-:W-:-:S12]  /*a930*/  BSSY B1, `(.L_x_5664) ;  /* 0x000005b000017945 */ /* 0x000fd80003800000 */
[----:B------:R1:W-:Y:S01]  /*a940*/  @P1 STS.128 [R164+0x800], RZ ;  /* 0x000800ffa4001388 */ /* 0x0003e20000000c00 */
[----:B------:R-:W-:Y:S05]  /*a950*/  @P1 BRA `(.L_x_5665) ;  /* 0x0000058000001947 */ /* 0x000fea0003800000 */
[----:B-1-3--:R1:W5:Y:S01]  /*a960*/  LDG.E.128 R16, [R28.64] ;  /* 0x000000061c107981 */ /* 0x00a362000c1e1d00 */
[----:B------:R-:W-:Y:S01]  /*a970*/  ISETP.GE.AND P1, PT, R102, c[0x0][0x230], PT ;  /* 0x00008c0066007a0c */ /* 0x000fe20003f26270 */
[----:B------:R-:W-:-:S12]  /*a980*/  BSSY B0, `(.L_x_5666) ;  /* 0x0000054000007945 */ /* 0x000fd80003800000 */
[----:B------:R-:W-:Y:S05]  /*a990*/  @P1 BRA `(.L_x_5667) ;  /* 0x0000052000001947 */ /* 0x000fea0003800000 */
[----:B------:R-:W-:Y:S01]  /*a9a0*/  ISETP.GE.AND P1, PT, R102, R71, PT ;  /* 0x000000476600720c */ /* 0x000fe20003f26270 */
[----:B------:R-:W-:Y:S01]  /*a9b0*/  IMAD.MOV.U32 R7, RZ, RZ, R71 ;  /* 0x000000ffff077224 */ /* 0x000fe200078e0047 */
[C---:B------:R-:W-:Y:S01]  /*a9c0*/  IADD3 R12, P2, R70.reuse, R21, RZ ;  /* 0x00000015460c7210 */ /* 0x040fe20007f5e0ff */
[----:B------:R-:W-:Y:S02]  /*a9d0*/  IMAD.MOV.U32 R5, RZ, RZ, RZ ;  /* 0x000000ffff057224 */ /* 0x000fe400078e00ff */
[----:B------:R-:W-:Y:S01]  /*a9e0*/  IMAD.MOV.U32 R13, RZ, RZ, RZ ;  /* 0x000000ffff0d7224 */ /* 0x000fe200078e00ff */
[----:B------:R-:W-:-:S07]  /*a9f0*/  LEA.HI.X.SX32 R2, R70, R23, 0x1, P2 ;  /* 0x0000001746027211 */ /* 0x000fce00010f0eff */
        /* <DEDUP_REMOVED lines=11> */
[----:B--2---:R-:W2:Y:S01]  /*aab0*/  LDG.E.128 R8, [R10.64] ;  /* 0x000000060a087981 */ /* 0x004ea2000c1e1d00 */
[----:B------:R-:W-:Y:S02]  /*aac0*/  LEA.HI.X.SX32 R13, R13, R2, 0x1, P2 ;  /* 0x000000020d0d7211 */ /* 0x000fe400010f0eff */
[----:B------:R-:W-:-:S04]  /*aad0*/  LEA R14, P2, R12, c[0x0][0x2a8], 0x1 ;  /* 0x0000aa000c0e7a11 */ /* 0x000fc800078408ff */
[----:B------:R-:W-:-:S06]  /*aae0*/  LEA.HI.X R15, R12, c[0x0][0x2ac], R13, 0x1, P2 ;  /* 0x0000ab000c0f7a11 */ /* 0x000fcc00010f0c0d */
[----:B----4-:R-:W4:Y:S01]  /*aaf0*/  LDG.E.128 R12, [R14.64] ;  /* 0x000000060e0c7981 */ /* 0x010f22000c1e1d00 */
        /* <DEDUP_REMOVED lines=60> */
.L_x_5667:
[----:B------:R-:W-:Y:S05]  /*aec0*/  BSYNC B0 ;  /* 0x0000000000007941 */ /* 0x000fea0003800000 */
.L_x_5666:
[----:B-----5:R3:W-:Y:S02]  /*aed0*/  STS.128 [R164+0x800], R16 ;  /* 0x00080010a4007388 */ /* 0x0207e40000000c00 */
.L_x_5665:
[----:B------:R-:W-:Y:S05]  /*aee0*/  BSYNC B1 ;  /* 0x0000000000017941 */ /* 0x000fea0003800000 */
.L_x_5664:
[----:B------:R1:W-:Y:S01]  /*aef0*/  @P0 STS.128 [R164+0x2800], RZ ;  /* 0x002800ffa4000388 */ /* 0x0003e20000000c00 */
[----:B------:R-:W-:Y:S05]  /*af00*/  @P0 BRA `(.L_x_5663) ;  /* 0x0000059000000947 */ /* 0x000fea0003800000 */
[----:B------:R1:W5:Y:S01]  /*af10*/  LDG.E.128 R4, [R28.64+0x80] ;  /* 0x000080061c047981 */ /* 0x000362000c1e1d00 */
[----:B------:R-:W-:Y:S01]  /*af20*/  ISETP.GE.AND P1, PT, R100, c[0x0][0x230], PT ;  /* 0x00008c0064007a0c */ /* 0x000fe20003f26270 */
[----:B------:R-:W-:-:S12]  /*af30*/  BSSY B0, `(.L_x_5668) ;  /* 0x0000055000007945 */ /* 0x000fd80003800000 */
[----:B------:R-:W-:Y:S05]  /*af40*/  @P1 BRA `(.L_x_5669) ;  /* 0x0000053000001947 */ /* 0x000fea0003800000 */
[----:B------:R-:W-:Y:S01]  /*af50*/  ISETP.GE.AND P1, PT, R100, R71, PT ;  /* 0x000000476400720c */ /* 0x000fe20003f26270 */
[----:B------:R-:W-:Y:S01]  /*af60*/  IMAD.MOV.U32 R9, RZ, RZ, R71 ;  /* 0x000000ffff097224 */ /* 0x000fe200078e0047 */
[----:B------:R-:W-:Y:S01]  /*af70*/  IADD3 R70, R70, 0x40, RZ ;  /* 0x0000004046467810 */ /* 0x000fe20007ffe0ff */
[----:B------:R-:W-:Y:S02]  /*af80*/  IMAD.MOV.U32 R8, RZ, RZ, RZ ;  /* 0x000000ffff087224 */ /* 0x000fe400078e00ff */
[----:B------:R-:W-:Y:S01]  /*af90*/  IMAD.MOV.U32 R2, RZ, RZ, RZ ;  /* 0x000000ffff027224 */ /* 0x000fe200078e00ff */
[----:B-1-3--:R-:W-:-:S04]  /*afa0*/  IADD3 R19, P2, R70, R21, RZ ;  /* 0x0000001546137210 */ /* 0x00afc80007f5e0ff */
[----:B------:R-:W-:-:S03]  /*afb0*/  LEA.HI.X.SX32 R17, R70, R23, 0x1, P2 ;  /* 0x0000001746117211 */ /* 0x000fc600010f0eff */
        /* <DEDUP_REMOVED lines=8> */
[----:B------:R-:W3:Y:S01]  /*b040*/  LDG.E.128 R8, [R10.64+0x80] ;  /* 0x000080060a087981 */ /* 0x000ee2000c1e1d00 */
        /* <DEDUP_REMOVED lines=15> */
[C---:B---3--:R-:W-:Y:S01]  /*b140*/  SHF.L.U32 R7, R9.reuse, 0x10, RZ ;  /* 0x0000001009077819 */ /* 0x048fe200000006ff */
[----:B------:R-:W-:Y:S01]  /*b150*/  IMAD.U32 R29, R8, 0x10000, RZ ;  /* 0x00010000081d7824 */ /* 0x000fe200078e00ff */
[----:B------:R-:W-:Y:S01]  /*b160*/  LOP3.LUT R32, R9, 0xffff0000, RZ, 0xc0, !PT ;  /* 0xffff000009207812 */ /* 0x000fe200078ec0ff */
[C---:B------:R-:W-:Y:S01]  /*b170*/  IMAD.U32 R9, R11.reuse, 0x10000, RZ ;  /* 0x000100000b097824 */ /* 0x040fe200078e00ff */
[----:B------:R-:W-:Y:S01]  /*b180*/  LOP3.LUT R33, R11, 0xffff0000, RZ, 0xc0, !PT ;  /* 0xffff00000b217812 */ /* 0x000fe200078ec0ff */
[----:B------:R-:W-:Y:S01]  /*b190*/  IMAD.U32 R31, R10, 0x10000, RZ ;  /* 0x000100000a1f7824 */ /* 0x000fe200078e00ff */
[----:B------:R-:W-:Y:S01]  /*b1a0*/  LOP3.LUT R8, R8, 0xffff0000, RZ, 0xc0, !PT ;  /* 0xffff000008087812 */ /* 0x000fe200078ec0ff */
[----:B--2---:R-:W-:Y:S01]  /*b1b0*/  IMAD.U32 R36, R14, 0x10000, RZ ;  /* 0x000100000e247824 */ /* 0x004fe200078e00ff */
[----:B------:R-:W-:-:S02]  /*b1c0*/  SHF.L.U32 R34, R12, 0x10, RZ ;  /* 0x000000100c227819 */ /* 0x000fc400000006ff */
[----:B------:R-:W-:Y:S01]  /*b1d0*/  LOP3.LUT R11, R12, 0xffff0000, RZ, 0xc0, !PT ;  /* 0xffff00000c0b7812 */ /* 0x000fe200078ec0ff */
[C---:B------:R-:W-:Y:S01]  /*b1e0*/  IMAD.U32 R12, R13.reuse, 0x10000, RZ ;  /* 0x000100000d0c7824 */ /* 0x040fe200078e00ff */
        /* <DEDUP_REMOVED lines=12> */
[----:B------:R-:W-:Y:S01]  /*b2b0*/  FMUL.FTZ R11, R8, R11 ;  /* 0x0000000b080b7220 */ /* 0x000fe20000410000 */
[----:B------:R-:W-:Y:S01]  /*b2c0*/  SHF.L.U32 R8, R17, 0x10, RZ ;  /* 0x0000001011087819 */ /* 0x000fe200000006ff */
[----:B------:R-:W-:Y:S01]  /*b2d0*/  FMUL.FTZ R7, R7, R12 ;  /* 0x0000000c07077220 */ /* 0x000fe20000410000 */
[----:B------:R-:W-:Y:S01]  /*b2e0*/  LOP3.LUT R17, R17, 0xffff0000, RZ, 0xc0, !PT ;  /* 0xffff000011117812 */ /* 0x000fe200078ec0ff */
[----:B------:R-:W-:Y:S02]  /*b2f0*/  @!P1 FADD.FTZ R36, -R36, -RZ ;  /* 0x800000ff24249221 */ /* 0x000fe40000010100 */
[----:B------:R-:W-:Y:S02]  /*b300*/  @!P1 FADD.FTZ R38, -R38, -RZ ;  /* 0x800000ff26269221 */ /* 0x000fe40000010100 */
[----:B------:R-:W-:Y:S01]  /*b310*/  FMUL.FTZ R13, R10, R13 ;  /* 0x0000000d0a0d7220 */ /* 0x000fe20000410000 */
[C---:B------:R-:W-:Y:S01]  /*b320*/  LOP3.LUT R10, R16.reuse, 0xffff0000, RZ, 0xc0, !PT ;  /* 0xffff0000100a7812 */ /* 0x040fe200078ec0ff */
[----:B------:R-:W-:-:S02]  /*b330*/  IMAD.U32 R12, R16, 0x10000, RZ ;  /* 0x00010000100c7824 */ /* 0x000fc400078e00ff */
[----:B------:R-:W-:Y:S01]  /*b340*/  FMUL.FTZ R9, R9, R14 ;  /* 0x0000000e09097220 */ /* 0x000fe20000410000 */
[C---:B------:R-:W-:Y:S01]  /*b350*/  SHF.L.U32 R14, R19.reuse, 0x10, RZ ;  /* 0x00000010130e7819 */ /* 0x040fe200000006ff */
[----:B------:R-:W-:Y:S01]  /*b360*/  IMAD.U32 R16, R18, 0x10000, RZ ;  /* 0x0001000012107824 */ /* 0x000fe200078e00ff */
[----:B------:R-:W-:Y:S01]  /*b370*/  LOP3.LUT R18, R19, 0xffff0000, RZ, 0xc0, !PT ;  /* 0xffff000013127812 */ /* 0x000fe200078ec0ff */
[----:B------:R-:W-:Y:S02]  /*b380*/  FMUL.FTZ R35, R32, R35 ;  /* 0x0000002320237220 */ /* 0x000fe40000410000 */
[----:B------:R-:W-:Y:S02]  /*b390*/  FMUL.FTZ R29, R29, R34 ;  /* 0x000000221d1d7220 */ /* 0x000fe40000410000 */
[----:B------:R-:W-:Y:S02]  /*b3a0*/  FMUL.FTZ R31, R31, R36 ;  /* 0x000000241f1f7220 */ /* 0x000fe40000410000 */
[----:B------:R-:W-:-:S02]  /*b3b0*/  FMUL.FTZ R38, R33, R38 ;  /* 0x0000002621267220 */ /* 0x000fc40000410000 */
        /* <DEDUP_REMOVED lines=8> */
[----:B------:R-:W-:Y:S01]  /*b440*/  F2FP.BF16.PACK_AB R5, R2, R7 ;  /* 0x000000070205723e */ /* 0x000fe200000010ff */
[----:B------:R-:W-:-:S03]  /*b450*/  FFMA.FTZ R13, R6, R15, R13 ;  /* 0x0000000f060d7223 */ /* 0x000fc6000001000d */
[----:B------:R-:W-:Y:S02]  /*b460*/  F2FP.BF16.PACK_AB R7, R18, R9 ;  /* 0x000000091207723e */ /* 0x000fe400000010ff */
[----:B------:R-:W-:Y:S02]  /*b470*/  F2FP.BF16.PACK_AB R6, R13, R16 ;  /* 0x000000100d06723e */ /* 0x000fe400000010ff */
.L_x_5669:
[----:B------:R-:W-:Y:S05]  /*b480*/  BSYNC B0 ;  /* 0x0000000000007941 */ /* 0x000fea0003800000 */
.L_x_5668:
[----:B-----5:R1:W-:Y:S02]  /*b490*/  STS.128 [R164+0x2800], R4 ;  /* 0x00280004a4007388 */ /* 0x0203e40000000c00 */
.L_x_5663:
[----:B------:R-:W-:Y:S05]  /*b4a0*/  BSYNC B2 ;  /* 0x0000000000027941 */ /* 0x000fea0003800000 */
.L_x_5662:
        /* <DEDUP_REMOVED lines=15> */
[----:B------:R-:W-:Y:S01]  /*b5a0*/  MOV R5, RZ ;  /* 0x000000ff00057202 */ /* 0x000fe20000000f00 */
[----:B------:R-:W-:-:S10]  /*b5b0*/  IMAD.MOV.U32 R13, RZ, RZ, RZ ;  /* 0x000000ffff0d7224 */ /* 0x000fd400078e00ff */
[----:B------:R-:W-:-:S04]  /*b5c0*/  @P1 SHF.R.S32.HI R71, RZ, 0x1, R72 ;  /* 0x00000001ff471819 */ /* 0x000fc80000011448 */
[C---:B------:R-:W-:Y:S01]  /*b5d0*/  @P1 IADD3 R7, -R71.reuse, RZ, RZ ;  /* 0x000000ff47071210 */ /* 0x040fe20007ffe1ff */
[----:B------:R-:W-:Y:S02]  /*b5e0*/  IMAD.SHL.U32 R2, R71, 0x20, RZ ;  /* 0x0000002047027824 */ /* 0x000fe400078e00ff */
[--C-:B------:R-:W-:Y:S02]  /*b5f0*/  @P1 IMAD.MOV R5, RZ, RZ, -R71.reuse ;  /* 0x000000ffff051224 */ /* 0x100fe400078e0a47 */
[----:B------:R-:W-:Y:S01]  /*b600*/  @P1 IMAD.MOV R13, RZ, RZ, -R71 ;  /* 0x000000ffff0d1224 */ /* 0x000fe200078e0a47 */
[----:B------:R-:W-:Y:S01]  /*b610*/  IADD3 R12, P2, R2, R21, RZ ;  /* 0x00000015020c7210 */ /* 0x000fe20007f5e0ff */
[----:B------:R-:W-:-:S03]  /*b620*/  IMAD.WIDE R6, R7, 0x2, R26 ;  /* 0x0000000207067825 */ /* 0x000fc600078e021a */
[----:B------:R-:W-:Y:S02]  /*b630*/  LEA.HI.X.SX32 R2, R2, R23, 0x1, P2 ;  /* 0x0000001702027211 */ /* 0x000fe400010f0eff */
[----:B------:R-:W-:-:S04]  /*b640*/  IADD3 R9, P2, R5, R12, RZ ;  /* 0x0000000c05097210 */ /* 0x000fc80007f5e0ff */
[----:B------:R-:W-:Y:S02]  /*b650*/  LEA.HI.X.SX32 R8, R5, R2, 0x1, P2 ;  /* 0x0000000205087211 */ /* 0x000fe400010f0eff */
[C---:B------:R-:W-:Y:S01]  /*b660*/  LEA R10, P2, R9.reuse, c[0x0][0x2b0], 0x1 ;  /* 0x0000ac00090a7a11 */ /* 0x040fe200078408ff */
[----:B------:R-:W3:Y:S03]  /*b670*/  LDG.E.128 R4, [R6.64] ;  /* 0x0000000606047981 */ /* 0x000ee6000c1e1d00 */
[----:B------:R-:W-:Y:S02]  /*b680*/  LEA.HI.X R11, R9, c[0x0][0x2b4], R8, 0x1, P2 ;  /* 0x0000ad00090b7a11 */ /* 0x000fe400010f0c08 */
[----:B------:R-:W-:-:S04]  /*b690*/  IADD3 R12, P2, R13, R12, RZ ;  /* 0x0000000c0d0c7210 */ /* 0x000fc80007f5e0ff */
[----:B--2---:R-:W2:Y:S01]  /*b6a0*/  LDG.E.128 R8, [R10.64] ;  /* 0x000000060a087981 */ /* 0x004ea2000c1e1d00 */
[----:B------:R-:W-:Y:S02]  /*b6b0*/  LEA.HI.X.SX32 R13, R13, R2, 0x1, P2 ;  /* 0x000000020d0d7211 */ /* 0x000fe400010f0eff */
[----:B------:R-:W-:-:S04]  /*b6c0*/  LEA R14, P2, R12, c[0x0][0x2a8], 0x1 ;  /* 0x0000aa000c0e7a11 */ /* 0x000fc800078408ff */
[----:B------:R-:W-:-:S06]  /*b6d0*/  LEA.HI.X R15, R12, c[0x0][0x2ac], R13, 0x1, P2 ;  /* 0x0000ab000c0f7a11 */ /* 0x000fcc00010f0c0d */
[----:B----4-:R-:W4:Y:S01]  /*b6e0*/  LDG.E.128 R12, [R14.64] ;  /* 0x000000060e0c7981 */ /* 0x010f22000c1e1d00 */
[----:B-----5:R-:W-:Y:S01]  /*b6f0*/  LOP3.LUT R2, R17, 0xffff0000, RZ, 0xc0, !PT ;  /* 0xffff000011027812 */ /* 0x020fe200078ec0ff */
[----:B------:R-:W-:Y:S01]  /*b700*/  IMAD.U32 R31, R19, 0x10000, RZ ;  /* 0x00010000131f7824 */ /* 0x000fe200078e00ff */
[----:B------:R-:W-:Y:S01]  /*b710*/  SHF.L.U32 R29, R17, 0x10, RZ ;  /* 0x00000010111d7819 */ /* 0x000fe200000006ff */
[----:B------:R-:W-:Y:S01]  /*b720*/  IMAD.U32 R22, R16, 0x10000, RZ ;  /* 0x0001000010167824 */ /* 0x000fe200078e00ff */
[----:B------:R-:W-:Y:S01]  /*b730*/  LOP3.LUT R17, R19, 0xffff0000, RZ, 0xc0, !PT ;  /* 0xffff000013117812 */ /* 0x000fe200078ec0ff */
[----:B------:R-:W-:Y:S01]  /*b740*/  IMAD.U32 R28, R18, 0x10000, RZ ;  /* 0x00010000121c7824 */ /* 0x000fe200078e00ff */
[----:B------:R-:W-:Y:S02]  /*b750*/  LOP3.LUT R16, R16, 0xffff0000, RZ, 0xc0, !PT ;  /* 0xffff000010107812 */ /* 0x000fe400078ec0ff */
[----:B------:R-:W-:Y:S02]  /*b760*/  LOP3.LUT R18, R18, 0xffff0000, RZ, 0xc0, !PT ;  /* 0xffff000012127812 */ /* 0x000fe400078ec0ff */
[----:B---3--:R-:W-:-:S02]  /*b770*/  SHF.L.U32 R30, R4, 0x10, RZ ;  /* 0x00000010041e7819 */ /* 0x008fc400000006ff */
[----:B------:R-:W-:Y:S01]  /*b780*/  LOP3.LUT R19, R4, 0xffff0000, RZ, 0xc0, !PT ;  /* 0xffff000004137812 */ /* 0x000fe200078ec0ff */
[C---:B------:R-:W-:Y:S01]  /*b790*/  IMAD.U32 R4, R5.reuse, 0x10000, RZ ;  /* 0x0001000005047824 */ /* 0x040fe200078e00ff */
[----:B------:R-:W-:Y:S01]  /*b7a0*/  LOP3.LUT R33, R5, 0xffff0000, RZ, 0xc0, !PT ;  /* 0xffff000005217812 */ /* 0x000fe200078ec0ff */
[C---:B------:R-:W-:Y:S01]  /*b7b0*/  IMAD.U32 R5, R7.reuse, 0x10000, RZ ;  /* 0x0001000007057824 */ /* 0x040fe200078e00ff */
[----:B------:R-:W-:Y:S02]  /*b7c0*/  LOP3.LUT R34, R7, 0xffff0000, RZ, 0xc0, !PT ;  /* 0xffff000007227812 */ /* 0x000fe400078ec0ff */
[----:B------:R-:W-:Y:S01]  /*b7d0*/  SHF.L.U32 R32, R6, 0x10, RZ ;  /* 0x0000001006207819 */ /* 0x000fe200000006ff */
[C---:B--2---:R-:W-:Y:S01]  /*b7e0*/  IMAD.U32 R7, R9.reuse, 0x10000, RZ ;  /* 0x0001000009077824 */ /* 0x044fe200078e00ff */
[----:B------:R-:W-:Y:S02]  /*b7f0*/  LOP3.LUT R36, R9, 0xffff0000, RZ, 0xc0, !PT ;  /* 0xffff000009247812 */ /* 0x000fe400078ec0ff */
[C---:B------:R-:W-:Y:S01]  /*b800*/  SHF.L.U32 R37, R10.reuse, 0x10, RZ ;  /* 0x000000100a257819 */ /* 0x040fe200000006ff */
        /* <DEDUP_REMOVED lines=11> */
[----:B------:R-:W-:Y:S02]  /*b8c0*/  FMUL.FTZ R10, R5, R10 ;  /* 0x0000000a050a7220 */ /* 0x000fe40000410000 */
        /* <DEDUP_REMOVED lines=31> */
.L_x_5675:
[----:B------:R-:W-:Y:S05]  /*bac0*/  BSYNC B0 ;  /* 0x0000000000007941 */ /* 0x000fea0003800000 */
.L_x_5674:
[----:B-----5:R3:W-:Y:S02]  /*bad0*/  STS.128 [R164+0x1000], R16 ;  /* 0x00100010a4007388 */ /* 0x0207e40000000c00 */
.L_x_5673:
[----:B------:R-:W-:Y:S05]  /*bae0*/  BSYNC B1 ;  /* 0x0000000000017941 */ /* 0x000fea0003800000 */
.L_x_5672:
[----:B------:R1:W-:Y:S01]  /*baf0*/  @P0 STS.128 [R164+0x3000], RZ ;  /* 0x003000ffa4000388 */ /* 0x0003e20000000c00 */
[----:B------:R-:W-:Y:S05]  /*bb00*/  @P0 BRA `(.L_x_5671) ;  /* 0x000005a000000947 */ /* 0x000fea0003800000 */
[----:B-1-3--:R1:W5:Y:S01]  /*bb10*/  LDG.E.128 R16, [R26.64+0x80] ;  /* 0x000080061a107981 */ /* 0x00a362000c1e1d00 */
        /* <DEDUP_REMOVED lines=8> */
[C---:B------:R-:W-:Y:S01]  /*bba0*/  LEA R2, R71.reuse, 0x40, 0x5 ;  /* 0x0000004047027811 */ /* 0x040fe200078e28ff */
[----:B------:R-:W-:Y:S01]  /*bbb0*/  @P1 IMAD.MOV R13, RZ, RZ, -R71 ;  /* 0x000000ffff0d1224 */ /* 0x000fe200078e0a47 */
[C---:B------:R-:W-:Y:S02]  /*bbc0*/  @P1 IADD3 R9, -R71.reuse, RZ, RZ ;  /* 0x000000ff47091210 */ /* 0x040fe40007ffe1ff */
[C---:B------:R-:W-:Y:S02]  /*bbd0*/  IADD3 R12, P2, R2.reuse, R21, RZ ;  /* 0x00000015020c7210 */ /* 0x040fe40007f5e0ff */
[----:B------:R-:W-:Y:S02]  /*bbe0*/  @P1 IADD3 R5, -R71, RZ, RZ ;  /* 0x000000ff47051210 */ /* 0x000fe40007ffe1ff */
[----:B------:R-:W-:Y:S02]  /*bbf0*/  LEA.HI.X.SX32 R2, R2, R23, 0x1, P2 ;  /* 0x0000001702027211 */ /* 0x000fe400010f0eff */
[----:B------:R-:W-:Y:S01]  /*bc00*/  IADD3 R8, P2, R9, R12, RZ ;  /* 0x0000000c09087210 */ /* 0x000fe20007f5e0ff */
[----:B------:R-:W-:-:S03]  /*bc10*/  IMAD.WIDE R4, R5, 0x2, R26 ;  /* 0x0000000205047825 */ /* 0x000fc600078e021a */
[----:B------:R-:W-:Y:S02]  /*bc20*/  LEA.HI.X.SX32 R9, R9, R2, 0x1, P2 ;  /* 0x0000000209097211 */ /* 0x000fe400010f0eff */
[C---:B------:R-:W-:Y:S01]  /*bc30*/  LEA R10, P2, R8.reuse, c[0x0][0x2b0], 0x1 ;  /* 0x0000ac00080a7a11 */ /* 0x040fe200078408ff */
[----:B------:R-:W3:Y:S03]  /*bc40*/  LDG.E.128 R4, [R4.64+0x80] ;  /* 0x0000800604047981 */ /* 0x000ee6000c1e1d00 */
        /* <DEDUP_REMOVED lines=19> */
[----:B------:R-:W-:Y:S01]  /*bd80*/  LOP3.LUT R31, R5, 0xffff0000, RZ, 0xc0, !PT ;  /* 0xffff0000051f7812 */ /* 0x000fe200078ec0ff */
[C---:B------:R-:W-:Y:S01]  /*bd90*/  IMAD.U32 R5, R7.reuse, 0x10000, RZ ;  /* 0x0001000007057824 */ /* 0x040fe200078e00ff */
[----:B------:R-:W-:Y:S01]  /*bda0*/  LOP3.LUT R32, R7, 0xffff0000, RZ, 0xc0, !PT ;  /* 0xffff000007207812 */ /* 0x000fe200078ec0ff */
        /* <DEDUP_REMOVED lines=46> */
.L_x_5677:
[----:B------:R-:W-:Y:S05]  /*c090*/  BSYNC B0 ;  /* 0x0000000000007941 */ /* 0x000fea0003800000 */
.L_x_5676:
[----:B-----5:R3:W-:Y:S02]  /*c0a0*/  STS.128 [R164+0x3000], R16 ;  /* 0x00300010a4007388 */ /* 0x0207e40000000c00 */
.L_x_5671:
[----:B------:R-:W-:Y:S05]  /*c0b0*/  BSYNC B2 ;  /* 0x0000000000027941 */ /* 0x000fea0003800000 */
.L_x_5670:
[----:B------:R-:W-:-:S04]  /*c0c0*/  IADD3 R22, R134, 0x30, RZ ;  /* 0x0000003086167810 */ /* 0x000fc80007ffe0ff */
        /* <DEDUP_REMOVED lines=17> */
[C---:B------:R-:W-:Y:S01]  /*c1e0*/  IMAD R2, R71.reuse, 0x30, RZ ;  /* 0x0000003047027824 */ /* 0x040fe200078e02ff */
[----:B------:R-:W-:Y:S01]  /*c1f0*/  @P1 IADD3 R5, -R71, RZ, RZ ;  /* 0x000000ff47051210 */ /* 0x000fe20007ffe1ff */
[----:B------:R-:W-:-:S03]  /*c200*/  @P1 IMAD.MOV R12, RZ, RZ, -R71 ;  /* 0x000000ffff0c1224 */ /* 0x000fc600078e0a47 */
[----:B------:R-:W-:Y:S01]  /*c210*/  IADD3 R3, P2, R2, R21, RZ ;  /* 0x0000001502037210 */ /* 0x000fe20007f5e0ff */
[----:B------:R-:W-:-:S03]  /*c220*/  IMAD.WIDE R4, R5, 0x2, R24 ;  /* 0x0000000205047825 */ /* 0x000fc600078e0218 */
[----:B------:R-:W-:Y:S02]  /*c230*/  LEA.HI.X.SX32 R2, R2, R23, 0x1, P2 ;  /* 0x0000001702027211 */ /* 0x000fe400010f0eff */
[C---:B------:R-:W-:Y:S01]  /*c240*/  IADD3 R9, P2, R8.reuse, R3, RZ ;  /* 0x0000000308097210 */ /* 0x040fe20007f5e0ff */
[----:B------:R-:W3:Y:S03]  /*c250*/  LDG.E.128 R4, [R4.64] ;  /* 0x0000000604047981 */ /* 0x000ee6000c1e1d00 */
[----:B------:R-:W-:Y:S02]  /*c260*/  LEA.HI.X.SX32 R8, R8, R2, 0x1, P2 ;  /* 0x0000000208087211 */ /* 0x000fe400010f0eff */
[----:B------:R-:W-:-:S04]  /*c270*/  LEA R10, P2, R9, c[0x0][0x2b0], 0x1 ;  /* 0x0000ac00090a7a11 */ /* 0x000fc800078408ff */
[----:B------:R-:W-:Y:S02]  /*c280*/  LEA.HI.X R11, R9, c[0x0][0x2b4], R8, 0x1, P2 ;  /* 0x0000ad00090b7a11 */ /* 0x000fe400010f0c08 */
[----:B------:R-:W-:-:S04]  /*c290*/  IADD3 R3, P2, R12, R3, RZ ;  /* 0x000000030c037210 */ /* 0x000fc80007f5e0ff */
[----:B--2---:R-:W2:Y:S01]  /*c2a0*/  LDG.E.128 R8, [R10.64] ;  /* 0x000000060a087981 */ /* 0x004ea2000c1e1d00 */
[----:B------:R-:W-:Y:S02]  /*c2b0*/  LEA.HI.X.SX32 R2, R12, R2, 0x1, P2 ;  /* 0x000000020c027211 */ /* 0x000fe400010f0eff */
[----:B------:R-:W-:-:S04]  /*c2c0*/  LEA R12, P2, R3, c[0x0][0x2a8], 0x1 ;  /* 0x0000aa00030c7a11 */ /* 0x000fc800078408ff */
[----:B------:R-:W-:-:S06]  /*c2d0*/  LEA.HI.X R13, R3, c[0x0][0x2ac], R2, 0x1, P2 ;  /* 0x0000ab00030d7a11 */ /* 0x000fcc00010f0c02 */
[----:B----4-:R-:W4:Y:S01]  /*c2e0*/  LDG.E.128 R12, [R12.64] ;  /* 0x000000060c0c7981 */ /* 0x010f22000c1e1d00 */
        /* <DEDUP_REMOVED lines=9> */
[----:B------:R-:W-:-:S02]  /*c380*/  LOP3.LUT R18, R4, 0xffff0000, RZ, 0xc0, !PT ;  /* 0xffff000004127812 */ /* 0x000fc400078ec0ff */
[C---:B------:R-:W-:Y:S02]  /*c390*/  SHF.L.U32 R4, R5.reuse, 0x10, RZ ;  /* 0x0000001005047819 */ /* 0x040fe400000006ff */
[----:B------:R-:W-:Y:S02]  /*c3a0*/  LOP3.LUT R31, R5, 0xffff0000, RZ, 0xc0, !PT ;  /* 0xffff0000051f7812 */ /* 0x000fe400078ec0ff */
[C---:B------:R-:W-:Y:S02]  /*c3b0*/  SHF.L.U32 R5, R7.reuse, 0x10, RZ ;  /* 0x0000001007057819 */ /* 0x040fe400000006ff */
[----:B------:R-:W-:Y:S01]  /*c3c0*/  LOP3.LUT R34, R7, 0xffff0000, RZ, 0xc0, !PT ;  /* 0xffff000007227812 */ /* 0x000fe200078ec0ff */
[----:B------:R-:W-:Y:S02]  /*c3d0*/  IMAD.U32 R30, R6, 0x10000, RZ ;  /* 0x00010000061e7824 */ /* 0x000fe400078e00ff */
[C---:B--2---:R-:W-:Y:S01]  /*c3e0*/  IMAD.U32 R32, R8.reuse, 0x10000, RZ ;  /* 0x0001000008207824 */ /* 0x044fe200078e00ff */
[----:B------:R-:W-:-:S02]  /*c3f0*/  LOP3.LUT R33, R8, 0xffff0000, RZ, 0xc0, !PT ;  /* 0xffff000008217812 */ /* 0x000fc400078ec0ff */
[C---:B------:R-:W-:Y:S02]  /*c400*/  SHF.L.U32 R7, R9.reuse, 0x10, RZ ;  /* 0x0000001009077819 */ /* 0x040fe400000006ff */
[----:B------:R-:W-:Y:S02]  /*c410*/  LOP3.LUT R36, R9, 0xffff0000, RZ, 0xc0, !PT ;  /* 0xffff000009247812 */ /* 0x000fe400078ec0ff */
[C---:B------:R-:W-:Y:S02]  /*c420*/  LOP3.LUT R9, R10.reuse, 0xffff0000, RZ, 0xc0, !PT ;  /* 0xffff00000a097812 */ /* 0x040fe400078ec0ff */
[C---:B------:R-:W-:Y:S01]  /*c430*/  SHF.L.U32 R8, R11.reuse, 0x10, RZ ;  /* 0x000000100b087819 */ /* 0x040fe200000006ff */
[----:B------:R-:W-:Y:S01]  /*c440*/  IMAD.U32 R35, R10, 0x10000, RZ ;  /* 0x000100000a237824 */ /* 0x000fe200078e00ff */
[----:B------:R-:W-:Y:S01]  /*c450*/  LOP3.LUT R6, R6, 0xffff0000, RZ, 0xc0, !PT ;  /* 0xffff000006067812 */ /* 0x000fe200078ec0ff */
        /* <DEDUP_REMOVED lines=8> */
[C---:B----4-:R-:W-:Y:S01]  /*c4e0*/  LOP3.LUT R32, R13.reuse, 0xffff0000, RZ, 0xc0, !PT ;  /* 0xffff00000d207812 */ /* 0x050fe200078ec0ff */
[----:B------:R-:W-:Y:S01]  /*c4f0*/  FMUL.FTZ R7, R4, R7 ;  /* 0x0000000704077220 */ /* 0x000fe20000410000 */
[----:B------:R-:W-:Y:S01]  /*c500*/  SHF.L.U32 R4, R13, 0x10, RZ ;  /* 0x000000100d047819 */ /* 0x000fe200000006ff */
[----:B------:R-:W-:-:S02]  /*c510*/  @!P1 FADD.FTZ R35, -R35, -RZ ;  /* 0x800000ff23239221 */ /* 0x000fc40000010100 */
[----:B------:R-:W-:Y:S02]  /*c520*/  @!P1 FADD.FTZ R11, -R11, -RZ ;  /* 0x800000ff0b0b9221 */ /* 0x000fe40000010100 */
[----:B------:R-:W-:Y:S02]  /*c530*/  FMUL.FTZ R6, R6, R9 ;  /* 0x0000000906067220 */ /* 0x000fe40000410000 */
[----:B------:R-:W-:Y:S01]  /*c540*/  FMUL.FTZ R8, R5, R8 ;  /* 0x0000000805087220 */ /* 0x000fe20000410000 */
[C---:B------:R-:W-:Y:S01]  /*c550*/  LOP3.LUT R5, R12.reuse, 0xffff0000, RZ, 0xc0, !PT ;  /* 0xffff00000c057812 */ /* 0x040fe200078ec0ff */
[----:B------:R-:W-:Y:S01]  /*c560*/  IMAD.U32 R9, R12, 0x10000, RZ ;  /* 0x000100000c097824 */ /* 0x000fe200078e00ff */
[C---:B------:R-:W-:Y:S01]  /*c570*/  LOP3.LUT R12, R14.reuse, 0xffff0000, RZ, 0xc0, !PT ;  /* 0xffff00000e0c7812 */ /* 0x040fe200078ec0ff */
[----:B------:R-:W-:Y:S01]  /*c580*/  IMAD.U32 R13, R14, 0x10000, RZ ;  /* 0x000100000e0d7824 */ /* 0x000fe200078e00ff */
[C---:B------:R-:W-:Y:S01]  /*c590*/  SHF.L.U32 R10, R15.reuse, 0x10, RZ ;  /* 0x000000100f0a7819 */ /* 0x040fe200000006ff */
        /* <DEDUP_REMOVED lines=17> */
.L_x_5681:
[----:B------:R-:W-:Y:S05]  /*c6b0*/  BSYNC B0 ;  /* 0x0000000000007941 */ /* 0x000fea0003800000 */
.L_x_5680:
[----:B-----5:R3:W-:Y:S02]  /*c6c0*/  STS.128 [R164+0x1800], R16 ;  /* 0x00180010a4007388 */ /* 0x0207e40000000c00 */
.L_x_5679:
[----:B------:R-:W-:Y:S05]  /*c6d0*/  BSYNC B1 ;  /* 0x0000000000017941 */ /* 0x000fea0003800000 */
.L_x_5678:
[----:B------:R1:W-:Y:S01]  /*c6e0*/  @P0 STS.128 [R164+0x3800], RZ ;  /* 0x003800ffa4000388 */ /* 0x0003e20000000c00 */
[----:B------:R-:W-:Y:S05]  /*c6f0*/  @P0 BRA `(.L_x_5647) ;  /* 0x00000bd000000947 */ /* 0x000fea0003800000 */
[----:B-1----:R1:W5:Y:S01]  /*c700*/  LDG.E.128 R4, [R24.64+0x80] ;  /* 0x0000800618047981 */ /* 0x002362000c1e1d00 */
[----:B------:R-:W-:Y:S01]  /*c710*/  ISETP.GE.AND P0, PT, R100, c[0x0][0x230], PT ;  /* 0x00008c0064007a0c */ /* 0x000fe20003f06270 */
[----:B------:R-:W-:-:S12]  /*c720*/  BSSY B0, `(.L_x_5682) ;  /* 0x000005b000007945 */ /* 0x000fd80003800000 */
[----:B------:R-:W-:Y:S05]  /*c730*/  @P0 BRA `(.L_x_5683) ;  /* 0x0000059000000947 */ /* 0x000fea0003800000 */
[----:B------:R-:W-:Y:S01]  /*c740*/  ISETP.GE.AND P0, PT, R100, R71, PT ;  /* 0x000000476400720c */ /* 0x000fe20003f06270 */
[----:B------:R-:W-:Y:S01]  /*c750*/  IMAD.MOV.U32 R3, RZ, RZ, R71 ;  /* 0x000000ffff037224 */ /* 0x000fe200078e0047 */
[----:B------:R-:W-:Y:S01]  /*c760*/  IADD3 R14, P1, R24, 0x80, RZ ;  /* 0x00000080180e7810 */ /* 0x000fe20007f3e0ff */
[----:B------:R-:W-:Y:S01]  /*c770*/  IMAD.MOV.U32 R10, RZ, RZ, 0x30 ;  /* 0x00000030ff0a7424 */ /* 0x000fe200078e00ff */
[----:B------:R-:W-:-:S03]  /*c780*/  MOV R2, RZ ;  /* 0x000000ff00027202 */ /* 0x000fc60000000f00 */
[----:B------:R-:W-:-:S06]  /*c790*/  IMAD.X R15, RZ, RZ, R25, P1 ;  /* 0x000000ffff0f7224 */ /* 0x000fcc00008e0619 */
[--C-:B------:R-:W-:Y:S02]  /*c7a0*/  @P0 SHF.R.S32.HI R71, RZ, 0x1, R72.reuse ;  /* 0x00000001ff470819 */ /* 0x100fe40000011448 */
[----:B------:R-:W-:Y:S02]  /*c7b0*/  @P0 SHF.R.S32.HI R8, RZ, 0x1, R72 ;  /* 0x00000001ff080819 */ /* 0x000fe40000011448 */
[C---:B------:R-:W-:Y:S01]  /*c7c0*/  @P0 IADD3 R3, -R71.reuse, RZ, RZ ;  /* 0x000000ff47030210 */ /* 0x040fe20007ffe1ff */
[----:B------:R-:W-:Y:S02]  /*c7d0*/  IMAD R10, R71, R10, 0x40 ;  /* 0x00000040470a7424 */ /* 0x000fe400078e020a */
[----:B------:R-:W-:Y:S01]  /*c7e0*/  @P0 IMAD.MOV R2, RZ, RZ, -R8 ;  /* 0x000000ffff020224 */ /* 0x000fe200078e0a08 */
[----:B------:R-:W-:Y:S01]  /*c7f0*/  @P0 SHF.R.S32.HI R72, RZ, 0x1, R72 ;  /* 0x00000001ff480819 */ /* 0x000fe20000011448 */
[----:B------:R-:W-:Y:S01]  /*c800*/  IMAD.WIDE R8, R3, 0x2, R14 ;  /* 0x0000000203087825 */ /* 0x000fe200078e020e */
[----:B------:R-:W-:-:S04]  /*c810*/  IADD3 R21, P1, R10, R21, RZ ;  /* 0x000000150a157210 */ /* 0x000fc80007f3e0ff */
[----:B------:R-:W-:Y:S02]  /*c820*/  LEA.HI.X.SX32 R23, R10, R23, 0x1, P1 ;  /* 0x000000170a177211 */ /* 0x000fe400008f0eff */
[C---:B------:R-:W-:Y:S01]  /*c830*/  IADD3 R12, P1, R2.reuse, R21, RZ ;  /* 0x00000015020c7210 */ /* 0x040fe20007f3e0ff */
[----:B--2---:R-:W2:Y:S03]  /*c840*/  LDG.E.128 R8, [R8.64] ;  /* 0x0000000608087981 */ /* 0x004ea6000c1e1d00 */
[----:B------:R-:W-:Y:S01]  /*c850*/  LEA.HI.X.SX32 R3, R2, R23, 0x1, P1 ;  /* 0x0000001702037211 */ /* 0x000fe200008f0eff */
[----:B------:R-:W-:Y:S01]  /*c860*/  IMAD.MOV.U32 R2, RZ, RZ, RZ ;  /* 0x000000ffff027224 */ /* 0x000fe200078e00ff */
[----:B------:R-:W-:Y:S01]  /*c870*/  LEA R14, P1, R12, c[0x0][0x2b0], 0x1 ;  /* 0x0000ac000c0e7a11 */ /* 0x000fe200078208ff */
[----:B------:R-:W-:-:S03]  /*c880*/  @P0 IMAD.MOV R2, RZ, RZ, -R72 ;  /* 0x000000ffff020224 */ /* 0x000fc600078e0a48 */
[----:B------:R-:W-:Y:S02]  /*c890*/  LEA.HI.X R15, R12, c[0x0][0x2b4], R3, 0x1, P1 ;  /* 0x0000ad000c0f7a11 */ /* 0x000fe400008f0c03 */
[----:B------:R-:W-:-:S04]  /*c8a0*/  IADD3 R21, P1, R2, R21, RZ ;  /* 0x0000001502157210 */ /* 0x000fc80007f3e0ff */
[----:B------:R-:W-:Y:S01]  /*c8b0*/  LEA.HI.X.SX32 R2, R2, R23, 0x1, P1 ;  /* 0x0000001702027211 */ /* 0x000fe200008f0eff */
[----:B---3--:R-:W3:Y:S01]  /*c8c0*/  LDG.E.128 R12, [R14.64] ;  /* 0x000000060e0c7981 */ /* 0x008ee2000c1e1d00 */
[----:B------:R-:W-:-:S04]  /*c8d0*/  LEA R16, P1, R21, c[0x0][0x2a8], 0x1 ;  /* 0x0000aa0015107a11 */ /* 0x000fc800078208ff */
[----:B------:R-:W-:-:S06]  /*c8e0*/  LEA.HI.X R17, R21, c[0x0][0x2ac], R2, 0x1, P1 ;  /* 0x0000ab0015117a11 */ /* 0x000fcc00008f0c02 */
[----:B----4-:R-:W4:Y:S01]  /*c8f0*/  LDG.E.128 R16, [R16.64] ;  /* 0x0000000610107981 */ /* 0x010f22000c1e1d00 */
[C---:B-----5:R-:W-:Y:S01]  /*c900*/  SHF.L.U32 R21, R4.reuse, 0x10, RZ ;  /* 0x0000001004157819 */ /* 0x060fe200000006ff */
[C---:B-1----:R-:W-:Y:S01]  /*c910*/  IMAD.U32 R24, R5.reuse, 0x10000, RZ ;  /* 0x0001000005187824 */ /* 0x042fe200078e00ff */
[----:B------:R-:W-:Y:S01]  /*c920*/  LOP3.LUT R3, R4, 0xffff0000, RZ, 0xc0, !PT ;  /* 0xffff000004037812 */ /* 0x000fe200078ec0ff */
[C---:B------:R-:W-:Y:S01]  /*c930*/  IMAD.U32 R23, R6.reuse, 0x10000, RZ ;  /* 0x0001000006177824 */ /* 0x040fe200078e00ff */
[----:B------:R-:W-:Y:S02]  /*c940*/  LOP3.LUT R2, R5, 0xffff0000, RZ, 0xc0, !PT ;  /* 0xffff000005027812 */ /* 0x000fe400078ec0ff */
[----:B------:R-:W-:Y:S02]  /*c950*/  LOP3.LUT R5, R6, 0xffff0000, RZ, 0xc0, !PT ;  /* 0xffff000006057812 */ /* 0x000fe400078ec0ff */
[C---:B------:R-:W-:Y:S02]  /*c960*/  LOP3.LUT R4, R7.reuse, 0xffff0000, RZ, 0xc0, !PT ;  /* 0xffff000007047812 */ /* 0x040fe400078ec0ff */
[----:B------:R-:W-:Y:S01]  /*c970*/  SHF.L.U32 R26, R7, 0x10, RZ ;  /* 0x00000010071a7819 */ /* 0x000fe200000006ff */
[C---:B--2---:R-:W-:Y:S01]  /*c980*/  IMAD.U32 R25, R8.reuse, 0x10000, RZ ;  /* 0x0001000008197824 */ /* 0x044fe200078e00ff */
[----:B------:R-:W-:Y:S01]  /*c990*/  LOP3.LUT R7, R8, 0xffff0000, RZ, 0xc0, !PT ;  /* 0xffff000008077812 */ /* 0x000fe200078ec0ff */
[C---:B------:R-:W-:Y:S01]  /*c9a0*/  IMAD.U32 R6, R9.reuse, 0x10000, RZ ;  /* 0x0001000009067824 */ /* 0x040fe200078e00ff */
[----:B------:R-:W-:Y:S01]  /*c9b0*/  LOP3.LUT R28, R9, 0xffff0000, RZ, 0xc0, !PT ;  /* 0xffff0000091c7812 */ /* 0x000fe200078ec0ff */
[----:B------:R-:W-:Y:S01]  /*c9c0*/  IMAD.U32 R8, R11, 0x10000, RZ ;  /* 0x000100000b087824 */ /* 0x000fe200078e00ff */
[----:B------:R-:W-:-:S02]  /*c9d0*/  SHF.L.U32 R27, R10, 0x10, RZ ;  /* 0x000000100a1b7819 */ /* 0x000fc400000006ff */
[----:B------:R-:W-:Y:S02]  /*c9e0*/  LOP3.LUT R9, R10, 0xffff0000, RZ, 0xc0, !PT ;  /* 0xffff00000a097812 */ /* 0x000fe400078ec0ff */
[----:B------:R-:W-:Y:S01]  /*c9f0*/  LOP3.LUT R29, R11, 0xffff0000, RZ, 0xc0, !PT ;  /* 0xffff00000b1d7812 */ /* 0x000fe200078ec0ff */
[C---:B---3--:R-:W-:Y:S01]  /*ca00*/  IMAD.U32 R30, R12.reuse, 0x10000, RZ ;  /* 0x000100000c1e7824 */ /* 0x048fe200078e00ff */
[----:B------:R-:W-:Y:S01]  /*ca10*/  LOP3.LUT R10, R12, 0xffff0000, RZ, 0xc0, !PT ;  /* 0xffff00000c0a7812 */ /* 0x000fe200078ec0ff */
[C---:B------:R-:W-:Y:S01]  /*ca20*/  IMAD.U32 R32, R14.reuse, 0x10000, RZ ;  /* 0x000100000e207824 */ /* 0x040fe200078e00ff */
[C---:B------:R-:W-:Y:S02]  /*ca30*/  SHF.L.U32 R11, R13.reuse, 0x10, RZ ;  /* 0x000000100d0b7819 */ /* 0x040fe400000006ff */
[----:B------:R-:W-:Y:S01]  /*ca40*/  LOP3.LUT R31, R13, 0xffff0000, RZ, 0xc0, !PT ;  /* 0xffff00000d1f7812 */ /* 0x000fe200078ec0ff */
[----:B------:R-:W-:Y:S01]  /*ca50*/  IMAD.U32 R13, R15, 0x10000, RZ ;  /* 0x000100000f0d7824 */ /* 0x000fe200078e00ff */
[----:B------:R-:W-:-:S02]  /*ca60*/  LOP3.LUT R12, R14, 0xffff0000, RZ, 0xc0, !PT ;  /* 0xffff00000e0c7812 */ /* 0x000fc400078ec0ff */
[----:B------:R-:W-:Y:S01]  /*ca70*/  LOP3.LUT R14, R15, 0xffff0000, RZ, 0xc0, !PT ;  /* 0xffff00000f0e7812 */ /* 0x000fe200078ec0ff */
[----:B------:R-:W-:Y:S02]  /*ca80*/  @!P0 FADD.FTZ R10, -R10, -RZ ;  /* 0x800000ff0a0a8221 */ /* 0x000fe40000010100 */
[----:B------:R-:W-:Y:S02]  /*ca90*/  @!P0 FADD.FTZ R13, -R13, -RZ ;  /* 0x800000ff0d0d8221 */ /* 0x000fe40000010100 */
[----:B------:R-:W-:Y:S02]  /*caa0*/  @!P0 FADD.FTZ R30, -R30, -RZ ;  /* 0x800000ff1e1e8221 */ /* 0x000fe40000010100 */
[----:B------:R-:W-:Y:S02]  /*cab0*/  @!P0 FADD.FTZ R14, -R14, -RZ ;  /* 0x800000ff0e0e8221 */ /* 0x000fe40000010100 */
[----:B------:R-:W-:Y:S02]  /*cac0*/  @!P0 FADD.FTZ R11, -R11, -RZ ;  /* 0x800000ff0b0b8221 */ /* 0x000fe40000010100 */
[----:B------:R-:W-:Y:S01]  /*cad0*/  FMUL.FTZ R10, R7, R10 ;  /* 0x0000000a070a7220 */ /* 0x000fe20000410000 */
[----:B----4-:R-:W-:Y:S01]  /*cae0*/  LOP3.LUT R7, R16, 0xffff0000, RZ, 0xc0, !PT ;  /* 0xffff000010077812 */ /* 0x010fe200078ec0ff */
[----:B------:R-:W-:-:S02]  /*caf0*/  @!P0 FADD.FTZ R12, -R12, -RZ ;  /* 0x800000ff0c0c8221 */ /* 0x000fc40000010100 */
[----:B------:R-:W-:Y:S01]  /*cb00*/  FMUL.FTZ R13, R8, R13 ;  /* 0x0000000d080d7220 */ /* 0x000fe20000410000 */
[----:B------:R-:W-:Y:S01]  /*cb10*/  SHF.L.U32 R8, R16, 0x10, RZ ;  /* 0x0000001010087819 */ /* 0x000fe200000006ff */
[----:B------:R-:W-:Y:S01]  /*cb20*/  @!P0 FADD.FTZ R31, -R31, -RZ ;  /* 0x800000ff1f1f8221 */ /* 0x000fe20000010100 */
[----:B------:R-:W-:Y:S01]  /*cb30*/  SHF.L.U32 R15, R18, 0x10, RZ ;  /* 0x00000010120f7819 */ /* 0x000fe200000006ff */
[----:B------:R-:W-:Y:S02]  /*cb40*/  FMUL.FTZ R30, R25, R30 ;  /* 0x0000001e191e7220 */ /* 0x000fe40000410000 */
[----:B------:R-:W-:Y:S02]  /*cb50*/  @!P0 FADD.FTZ R32, -R32, -RZ ;  /* 0x800000ff20208221 */ /* 0x000fe40000010100 */
[----:B------:R-:W-:Y:S01]  /*cb60*/  FMUL.FTZ R29, R29, R14 ;  /* 0x0000000e1d1d7220 */ /* 0x000fe20000410000 */
[----:B------:R-:W-:Y:S01]  /*cb70*/  LOP3.LUT R14, R18, 0xffff0000, RZ, 0xc0, !PT ;  /* 0xffff0000120e7812 */ /* 0x000fe200078ec0ff */
[----:B------:R-:W-:Y:S01]  /*cb80*/  FMUL.FTZ R11, R6, R11 ;  /* 0x0000000b060b7220 */ /* 0x000fe20000410000 */
[----:B------:R-:W-:Y:S01]  /*cb90*/  LOP3.LUT R16, R17, 0xffff0000, RZ, 0xc0, !PT ;  /* 0xffff000011107812 */ /* 0x000fe200078ec0ff */
[----:B------:R-:W-:Y:S01]  /*cba0*/  FMUL.FTZ R12, R9, R12 ;  /* 0x0000000c090c7220 */ /* 0x000fe20000410000 */
[----:B------:R-:W-:Y:S01]  /*cbb0*/  LOP3.LUT R18, R19, 0xffff0000, RZ, 0xc0, !PT ;  /* 0xffff000013127812 */ /* 0x000fe200078ec0ff */
[----:B------:R-:W-:-:S02]  /*cbc0*/  FMUL.FTZ R31, R28, R31 ;  /* 0x0000001f1c1f7220 */ /* 0x000fc40000410000 */
[----:B------:R-:W-:Y:S02]  /*cbd0*/  IMAD.U32 R6, R17, 0x10000, RZ ;  /* 0x0001000011067824 */ /* 0x000fe400078e00ff */
[----:B------:R-:W-:Y:S02]  /*cbe0*/  IMAD.U32 R9, R19, 0x10000, RZ ;  /* 0x0001000013097824 */ /* 0x000fe400078e00ff */
        /* <DEDUP_REMOVED lines=13> */
[----:B------:R-:W-:Y:S02]  /*ccc0*/  MOV R4, R8 ;  /* 0x0000000800047202 */ /* 0x000fe40000000f00 */
.L_x_5683:
[----:B------:R-:W-:Y:S05]  /*ccd0*/  BSYNC B0 ;  /* 0x0000000000007941 */ /* 0x000fea0003800000 */
.L_x_5682:
[----:B-----5:R1:W-:Y:S01]  /*cce0*/  STS.128 [R164+0x3800], R4 ;  /* 0x00380004a4007388 */ /* 0x0203e20000000c00 */
[----:B------:R-:W-:Y:S05]  /*ccf0*/  BRA `(.L_x_5647) ;  /* 0x000005d000007947 */ /* 0x000fea0003800000 */
.L_x_5621:
[----:B------:R-:W-:Y:S01]  /*cd00*/  IADD3 R9, -R56, R155, RZ ;  /* 0x0000009b38097210 */ /* 0x000fe20007ffe1ff */
[----:B------:R-:W-:Y:S03]  /*cd10*/  BSSY B0, `(.L_x_5684) ;  /* 0x0000013000007945 */ /* 0x000fe60003800000 */
[----:B------:R-:W-:-:S13]  /*cd20*/  ISETP.GE.AND P1, PT, R134, R9, PT ;  /* 0x000000098600720c */ /* 0x000fda0003f26270 */
[----:B------:R-:W-:Y:S05]  /*cd30*/  @P1 BRA `(.L_x_5685) ;  /* 0x0000010000001947 */ /* 0x000fea0003800000 */
[----:B------:R-:W-:-:S13]  /*cd40*/  ISETP.GE.AND P2, PT, R102, c[0x0][0x220], PT ;  /* 0x0000880066007a0c */ /* 0x000fda0003f46270 */
[C---:B------:R-:W-:Y:S01]  /*cd50*/  @!P2 LEA R10, P1, R136.reuse, c[0x0][0x160], 0x1 ;  /* 0x00005800880aaa11 */ /* 0x040fe200078208ff */
[----:B------:R1:W-:Y:S03]  /*cd60*/  @P2 STS.128 [R164], RZ ;  /* 0x000000ffa4002388 */ /* 0x0003e60000000c00 */
        /* <DEDUP_REMOVED lines=13> */
.L_x_5685:
[----:B------:R-:W-:Y:S05]  /*ce40*/  BSYNC B0 ;  /* 0x0000000000007941 */ /* 0x000fea0003800000 */
.L_x_5684:
[----:B------:R-:W-:Y:S01]  /*ce50*/  IADD3 R0, R134, 0x10, RZ ;  /* 0x0000001086007810 */ /* 0x000fe20007ffe0ff */
[----:B------:R-:W-:Y:S03]  /*ce60*/  BSSY B0, `(.L_x_5686) ;  /* 0x0000015000007945 */ /* 0x000fe60003800000 */
[----:B------:R-:W-:-:S13]  /*ce70*/  ISETP.GE.AND P1, PT, R0, R9, PT ;  /* 0x000000090000720c */ /* 0x000fda0003f26270 */
[----:B------:R-:W-:Y:S05]  /*ce80*/  @P1 BRA `(.L_x_5687) ;  /* 0x0000012000001947 */ /* 0x000fea0003800000 */
[----:B------:R-:W-:Y:S02]  /*ce90*/  ISETP.GE.AND P2, PT, R102, c[0x0][0x220], PT ;  /* 0x0000880066007a0c */ /* 0x000fe40003f46270 */
[----:B------:R-:W-:-:S05]  /*cea0*/  IADD3 R5, P1, R5, R136, RZ ;  /* 0x0000008805057210 */ /* 0x000fca0007f3e0ff */
        /* <DEDUP_REMOVED lines=10> */
[----:B------:R-:W-:-:S04]  /*cf50*/  LEA R4, P1, R5, c[0x0][0x160], 0x1 ;  /* 0x0000580005047a11 */ /* 0x000fc800078208ff */
[----:B------:R-:W-:-:S05]  /*cf60*/  LEA.HI.X R5, R5, c[0x0][0x164], R2, 0x1, P1 ;  /* 0x0000590005057a11 */ /* 0x000fca00008f0c02 */
[----:B------:R-:W-:Y:S01]  /*cf70*/  @!PT LDS RZ, [RZ] ;  /* 0x00000000fffff984 */ /* 0x000fe20000000800 */
[----:B------:R-:W-:Y:S01]  /*cf80*/  @!PT LDS RZ, [RZ] ;  /* 0x00000000fffff984 */ /* 0x000fe20000000800 */
[----:B------:R-:W-:Y:S01]  /*cf90*/  @!PT LDS RZ, [RZ] ;  /* 0x00000000fffff984 */ /* 0x000fe20000000800 */
[----:B------:R3:W-:Y:S04]  /*cfa0*/  LDGSTS.E.BYPASS.LTC128B.128 [R164+0x2800], [R4.64+0x80] ;  /* 0x0280008004a47fae */ /* 0x0007e8000b901d46 */
.L_x_5687:
[----:B------:R-:W-:Y:S05]  /*cfb0*/  BSYNC B0 ;  /* 0x0000000000007941 */ /* 0x000fea0003800000 */
.L_x_5686:
[----:B------:R-:W-:Y:S01]  /*cfc0*/  IADD3 R20, R134, 0x20, RZ ;  /* 0x0000002086147810 */ /* 0x000fe20007ffe0ff */
[----:B------:R-:W-:Y:S03]  /*cfd0*/  BSSY B0, `(.L_x_5688) ;  /* 0x0000016000007945 */ /* 0x000fe60003800000 */
[----:B------:R-:W-:-:S13]  /*cfe0*/  ISETP.GE.AND P1, PT, R20, R9, PT ;  /* 0x000000091400720c */ /* 0x000fda0003f26270 */
[----:B------:R-:W-:Y:S05]  /*cff0*/  @P1 BRA `(.L_x_5689) ;  /* 0x0000013000001947 */ /* 0x000fea0003800000 */
[----:B------:R-:W-:Y:S01]  /*d000*/  ISETP.GE.AND P2, PT, R102, c[0x0][0x220], PT ;  /* 0x0000880066007a0c */ /* 0x000fe20003f46270 */
[----:B------:R-:W-:Y:S01]  /*d010*/  IMAD.MOV.U32 R2, RZ, RZ, c[0x0][0x194] ;  /* 0x00006500ff027624 */ /* 0x000fe200078e00ff */
[----:B---3--:R-:W-:-:S04]  /*d020*/  LEA R5, P1, R3, R136, 0x5 ;  /* 0x0000008803057211 */ /* 0x008fc800078228ff */
        /* <DEDUP_REMOVED lines=16> */
.L_x_5689:
[----:B------:R-:W-:Y:S05]  /*d130*/  BSYNC B0 ;  /* 0x0000000000007941 */ /* 0x000fea0003800000 */
.L_x_5688:
[----:B------:R-:W-:-:S04]  /*d140*/  IADD3 R22, R134, 0x30, RZ ;  /* 0x0000003086167810 */ /* 0x000fc80007ffe0ff */
[----:B------:R-:W-:-:S13]  /*d150*/  ISETP.GE.AND P1, PT, R22, R9, PT ;  /* 0x000000091600720c */ /* 0x000fda0003f26270 */
[----:B------:R-:W-:Y:S05]  /*d160*/  @P1 BRA `(.L_x_5647) ;  /* 0x0000016000001947 */ /* 0x000fea0003800000 */
[----:B------:R-:W-:Y:S01]  /*d170*/  ISETP.GE.AND P1, PT, R102, c[0x0][0x220], PT ;  /* 0x0000880066007a0c */ /* 0x000fe20003f26270 */
[----:B--2---:R-:W-:Y:S01]  /*d180*/  IMAD.MOV.U32 R6, RZ, RZ, R136 ;  /* 0x000000ffff067224 */ /* 0x004fe200078e0088 */
[----:B------:R-:W-:Y:S01]  /*d190*/  ULDC UR4, c[0x0][0x194] ;  /* 0x0000650000047ab9 */ /* 0x000fe20000000800 */
[----:B------:R-:W-:Y:S01]  /*d1a0*/  IMAD.MOV.U32 R7, RZ, RZ, R139 ;  /* 0x000000ffff077224 */ /* 0x000fe200078e008b */
[----:B------:R-:W-:-:S03]  /*d1b0*/  UIMAD UR4, UR4, 0x30, URZ ;  /* 0x00000030040478a4 */ /* 0x000fc6000f8e023f */
[----:B------:R-:W-:-:S05]  /*d1c0*/  IMAD.WIDE.U32 R6, R3, 0x30, R6 ;  /* 0x0000003003067825 */ /* 0x000fca00078e0006 */
[----:B------:R-:W-:Y:S01]  /*d1d0*/  IADD3 R2, R7, UR4, RZ ;  /* 0x0000000407027c10 */ /* 0x000fe2000fffe0ff */
[----:B------:R2:W-:Y:S01]  /*d1e0*/  @P1 STS.128 [R164+0x1800], RZ ;  /* 0x001800ffa4001388 */ /* 0x0005e20000000c00 */
[----:B---3--:R-:W-:-:S04]  /*d1f0*/  @!P1 LEA R4, P2, R6, c[0x0][0x160], 0x1 ;  /* 0x0000580006049a11 */ /* 0x008fc800078408ff */
        /* <DEDUP_REMOVED lines=13> */
.L_x_5647:
[----:B------:R-:W-:Y:S05]  /*d2d0*/  BSYNC B3 ;  /* 0x0000000000037941 */ /* 0x000fea0003800000 */
.L_x_5620:
[----:B------:R-:W-:Y:S01]  /*d2e0*/  IADD3 R162, R104, -0x1, RZ ;  /* 0xffffffff68a27810 */ /* 0x000fe20007ffe0ff */
[----:B------:R-:W-:Y:S01]  /*d2f0*/  BSSY B0, `(.L_x_5690) ;  /* 0x0000018000007945 */ /* 0x000fe20003800000 */
[----:B------:R-:W-:Y:S02]  /*d300*/  LEA R160, P0, R140, c[0x0][0x168], 0x1 ;  /* 0x00005a008ca07a11 */ /* 0x000fe400078008ff */
[----:B------:R-:W-:Y:S01]  /*d310*/  LOP3.LUT R163, R64, 0xff, RZ, 0xc0, !PT ;  /* 0x000000ff40a37812 */ /* 0x000fe200078ec0ff */
[----:B------:R-:W-:Y:S01]  /*d320*/  IMAD.SHL.U32 R2, R162, 0x40, RZ ;  /* 0x00000040a2027824 */ /* 0x000fe200078e00ff */
[----:B------:R-:W-:-:S03]  /*d330*/  LEA.HI.X R157, R140, c[0x0][0x16c], R167, 0x1, P0 ;  /* 0x00005b008c9d7a11 */ /* 0x000fc600000f0ca7 */
[----:B-123--:R-:W-:-:S05]  /*d340*/  IMAD.IADD R5, R57, 0x1, -R2 ;  /* 0x0000000139057824 */ /* 0x00efca00078e0a02 */
[----:B------:R-:W-:-:S13]  /*d350*/  ISETP.GE.AND P1, PT, R134, R5, PT ;  /* 0x000000058600720c */ /* 0x000fda0003f26270 */
[----:B------:R-:W-:Y:S05]  /*d360*/  @P1 BRA `(.L_x_5691) ;  /* 0x0000010000001947 */ /* 0x000fea0003800000 */
[C---:B------:R-:W-:Y:S02]  /*d370*/  LOP3.LUT R3, R163.reuse, 0x1, RZ, 0xc0, !PT ;  /* 0x00000001a3037812 */ /* 0x040fe400078ec0ff */
[----:B------:R-:W-:Y:S02]  /*d380*/  LOP3.LUT P0, RZ, R163, 0x2, RZ, 0xc0, !PT ;  /* 0x00000002a3ff7812 */ /* 0x000fe4000780c0ff */
[----:B------:R-:W-:-:S11]  /*d390*/  ISETP.NE.U32.AND P1, PT, R3, 0x1, PT ;  /* 0x000000010300780c */ /* 0x000fd60003f25070 */
[--C-:B------:R-:W-:Y:S02]  /*d3a0*/  @P0 IMAD.MOV.U32 R161, RZ, RZ, R157.reuse ;  /* 0x000000ffffa10224 */ /* 0x100fe400078e009d */
        /* <DEDUP_REMOVED lines=12> */
.L_x_5691:
[----:B------:R-:W-:Y:S05]  /*d470*/  BSYNC B0 ;  /* 0x0000000000007941 */ /* 0x000fea0003800000 */
.L_x_5690:
        /* <DEDUP_REMOVED lines=8> */
[----:B------:R-:W-:Y:S01]  /*d500*/  @P0 IMAD.X R3, R151, 0x1, R167, P2 ;  /* 0x0000000197030824 */ /* 0x000fe200010e06a7 */
[----:B-1----:R-:W-:Y:S02]  /*d510*/  @P0 LEA R6, P2, R4, c[0x0][0x168], 0x1 ;  /* 0x00005a0004060a11 */ /* 0x002fe400078408ff */
[----:B------:R-:W-:Y:S02]  /*d520*/  @!P1 LEA.HI.X R9, R152, R157, R151, 0x1, P4 ;  /* 0x0000009d98099211 */ /* 0x000fe400020f0c97 */
[----:B------:R-:W-:-:S03]  /*d530*/  @P0 LEA.HI.X R7, R4, c[0x0][0x16c], R3, 0x1, P2 ;  /* 0x00005b0004070a11 */ /* 0x000fc600010f0c03 */
        /* <DEDUP_REMOVED lines=10> */
.L_x_5693:
[----:B------:R-:W-:Y:S05]  /*d5e0*/  BSYNC B0 ;  /* 0x0000000000007941 */ /* 0x000fea0003800000 */
.L_x_5692:
[----:B------:R-:W-:Y:S01]  /*d5f0*/  ISETP.GE.AND P0, PT, R20, R5, PT ;  /* 0x000000051400720c */ /* 0x000fe20003f06270 */
[----:B------:R-:W-:-:S12]  /*d600*/  BSSY B0, `(.L_x_5694) ;  /* 0x0000019000007945 */ /* 0x000fd80003800000 */
[----:B------:R-:W-:Y:S05]  /*d610*/  @P0 BRA `(.L_x_5695) ;  /* 0x0000017000000947 */ /* 0x000fea0003800000 */
[C---:B------:R-:W-:Y:S01]  /*d620*/  LOP3.LUT R3, R163.reuse, 0x1, RZ, 0xc0, !PT ;  /* 0x00000001a3037812 */ /* 0x040fe200078ec0ff */
[----:B-1----:R-:W-:Y:S01]  /*d630*/  IMAD.MOV.U32 R6, RZ, RZ, c[0x0][0x198] ;  /* 0x00006600ff067624 */ /* 0x002fe200078e00ff */
[----:B------:R-:W-:Y:S02]  /*d640*/  LOP3.LUT P0, RZ, R163, 0x2, RZ, 0xc0, !PT ;  /* 0x00000002a3ff7812 */ /* 0x000fe4000780c0ff */
[----:B------:R-:W-:Y:S01]  /*d650*/  ISETP.NE.U32.AND P1, PT, R3, 0x1, PT ;  /* 0x000000010300780c */ /* 0x000fe20003f25070 */
[----:B------:R-:W-:Y:S02]  /*d660*/  IMAD.MOV.U32 R3, RZ, RZ, 0x5 ;  /* 0x00000005ff037424 */ /* 0x000fe400078e00ff */
[----:B------:R-:W-:-:S03]  /*d670*/  IMAD.SHL.U32 R4, R6, 0x20, RZ ;  /* 0x0000002006047824 */ /* 0x000fc600078e00ff */
[----:B------:R-:W-:-:S05]  /*d680*/  SHF.L.U64.HI R3, R6, R3, c[0x0][0x19c] ;  /* 0x0000670006037619 */ /* 0x000fca0000010203 */
[C---:B------:R-:W-:Y:S02]  /*d690*/  @P0 IADD3 R7, P2, R4.reuse, R140, RZ ;  /* 0x0000008c04070210 */ /* 0x040fe40007f5e0ff */
[----:B------:R-:W-:-:S03]  /*d6a0*/  @!P1 LEA R10, P4, R4, R160, 0x1 ;  /* 0x000000a0040a9211 */ /* 0x000fc600078808ff */
[----:B------:R-:W-:Y:S01]  /*d6b0*/  @P0 IMAD.X R6, R3, 0x1, R167, P2 ;  /* 0x0000000103060824 */ /* 0x000fe200010e06a7 */
[C---:B------:R-:W-:Y:S02]  /*d6c0*/  @P0 LEA R8, P2, R7.reuse, c[0x0][0x168], 0x1 ;  /* 0x00005a0007080a11 */ /* 0x040fe400078408ff */
        /* <DEDUP_REMOVED lines=12> */
.L_x_5695:
[----:B------:R-:W-:Y:S05]  /*d790*/  BSYNC B0 ;  /* 0x0000000000007941 */ /* 0x000fea0003800000 */
.L_x_5694:
[----:B------:R-:W-:Y:S01]  /*d7a0*/  ISETP.GE.AND P0, PT, R22, R5, PT ;  /* 0x000000051600720c */ /* 0x000fe20003f06270 */
[----:B------:R-:W-:-:S12]  /*d7b0*/  BSSY B0, `(.L_x_5696) ;  /* 0x000001d000007945 */ /* 0x000fd80003800000 */
[----:B------:R-:W-:Y:S05]  /*d7c0*/  @P0 BRA `(.L_x_5697) ;  /* 0x000001b000000947 */ /* 0x000fea0003800000 */
[C---:B------:R-:W-:Y:S02]  /*d7d0*/  LOP3.LUT R3, R163.reuse, 0x1, RZ, 0xc0, !PT ;  /* 0x00000001a3037812 */ /* 0x040fe400078ec0ff */
[----:B------:R-:W-:Y:S02]  /*d7e0*/  LOP3.LUT P0, RZ, R163, 0x2, RZ, 0xc0, !PT ;  /* 0x00000002a3ff7812 */ /* 0x000fe4000780c0ff */
[----:B------:R-:W-:-:S11]  /*d7f0*/  ISETP.NE.U32.AND P1, PT, R3, 0x1, PT ;  /* 0x000000010300780c */ /* 0x000fd60003f25070 */
[----:B------:R-:W-:Y:S01]  /*d800*/  @P0 MOV R166, R140 ;  /* 0x0000008c00a60202 */ /* 0x000fe20000000f00 */
[----:B-1----:R-:W-:Y:S01]  /*d810*/  @P0 IMAD.MOV.U32 R7, RZ, RZ, c[0x0][0x198] ;  /* 0x00006600ff070624 */ /* 0x002fe200078e00ff */
[----:B------:R-:W-:Y:S01]  /*d820*/  @!P1 MOV R6, c[0x0][0x19c] ;  /* 0x0000670000069a02 */ /* 0x000fe20000000f00 */
[----:B------:R-:W-:Y:S02]  /*d830*/  @P0 IMAD.MOV.U32 R3, RZ, RZ, c[0x0][0x19c] ;  /* 0x00006700ff030624 */ /* 0x000fe400078e00ff */
[----:B------:R-:W-:Y:S02]  /*d840*/  @!P1 IMAD.MOV.U32 R4, RZ, RZ, c[0x0][0x198] ;  /* 0x00006600ff049624 */ /* 0x000fe400078e00ff */
[----:B------:R-:W-:Y:S02]  /*d850*/  @!P1 IMAD.MOV.U32 R161, RZ, RZ, R157 ;  /* 0x000000ffffa19224 */ /* 0x000fe400078e009d */
[----:B------:R-:W-:-:S04]  /*d860*/  @P0 IMAD.WIDE.U32 R8, R7, 0x30, R166 ;  /* 0x0000003007080825 */ /* 0x000fc800078e00a6 */
[----:B------:R-:W-:Y:S01]  /*d870*/  @P0 IMAD R3, R3, 0x30, RZ ;  /* 0x0000003003030824 */ /* 0x000fe200078e02ff */
[----:B------:R-:W-:Y:S01]  /*d880*/  @P0 LEA R12, P2, R8, c[0x0][0x168], 0x1 ;  /* 0x00005a00080c0a11 */ /* 0x000fe200078408ff */
[----:B------:R-:W-:-:S03]  /*d890*/  @!P1 IMAD.WIDE.U32 R10, R4, 0x60, R160 ;  /* 0x00000060040a9825 */ /* 0x000fc600078e00a0 */
[----:B------:R-:W-:Y:S01]  /*d8a0*/  @P0 IADD3 R3, R9, R3, RZ ;  /* 0x0000000309030210 */ /* 0x000fe20007ffe0ff */
[----:B------:R-:W-:-:S03]  /*d8b0*/  @!P1 IMAD R6, R6, 0x60, RZ ;  /* 0x0000006006069824 */ /* 0x000fc600078e02ff */
[----:B------:R-:W-:Y:S02]  /*d8c0*/  @P0 LEA.HI.X R13, R8, c[0x0][0x16c], R3, 0x1, P2 ;  /* 0x00005b00080d0a11 */ /* 0x000fe400010f0c03 */
        /* <DEDUP_REMOVED lines=11> */
.L_x_5697:
[----:B------:R-:W-:Y:S05]  /*d980*/  BSYNC B0 ;  /* 0x0000000000007941 */ /* 0x000fea0003800000 */
.L_x_5696:
[----:B------:R-:W0:Y:S01]  /*d990*/  LDGDEPBAR ;  /* 0x00000000000079af */ /* 0x000e220000000000 */
[----:B------:R-:W-:Y:S01]  /*d9a0*/  ISETP.GE.AND P1, PT, R134, R5, PT ;  /* 0x000000058600720c */ /* 0x000fe20003f26270 */
[----:B------:R-:W-:Y:S01]  /*d9b0*/  IMAD.SHL.U32 R3, R62, 0x2, RZ ;  /* 0x000000023e037824 */ /* 0x000fe200078e00ff */
[----:B------:R-:W-:Y:S01]  /*d9c0*/  SHF.R.S32.HI R4, RZ, 0x1f, R63 ;  /* 0x0000001fff047819 */ /* 0x000fe2000001143f */
[----:B------:R-:W-:Y:S01]  /*d9d0*/  BSSY B0, `(.L_x_5698) ;  /* 0x000001a000007945 */ /* 0x000fe20003800000 */
[----:B------:R-:W-:-:S02]  /*d9e0*/  LEA R170, P0, R106, c[0x0][0x170], 0x1 ;  /* 0x00005c006aaa7a11 */ /* 0x000fc400078008ff */
[----:B-1----:R-:W-:Y:S02]  /*d9f0*/  LEA.HI R161, R4, R63, RZ, 0x2 ;  /* 0x0000003f04a17211 */ /* 0x002fe400078f10ff */
[----:B------:R-:W-:Y:S02]  /*da00*/  LOP3.LUT R3, R3, 0x6, RZ, 0xc0, !PT ;  /* 0x0000000603037812 */ /* 0x000fe400078ec0ff */
[----:B------:R-:W-:Y:S02]  /*da10*/  LEA.HI.X R171, R106, c[0x0][0x174], R101, 0x1, P0 ;  /* 0x00005d006aab7a11 */ /* 0x000fe400000f0c65 */
        /* <DEDUP_REMOVED lines=21> */
.L_x_5699:
[----:B------:R-:W-:Y:S05]  /*db70*/  BSYNC B0 ;  /* 0x0000000000007941 */ /* 0x000fea0003800000 */
.L_x_5698:
        /* <DEDUP_REMOVED lines=22> */
.L_x_5701:
[----:B------:R-:W-:Y:S05]  /*dce0*/  BSYNC B0 ;  /* 0x0000000000007941 */ /* 0x000fea0003800000 */
.L_x_5700:
[----:B------:R-:W-:Y:S01]  /*dcf0*/  ISETP.GE.AND P0, PT, R20, R5, PT ;  /* 0x000000051400720c */ /* 0x000fe20003f06270 */
[----:B------:R-:W-:-:S12]  /*dd00*/  BSSY B0, `(.L_x_5702) ;  /* 0x0000019000007945 */ /* 0x000fd80003800000 */
[----:B------:R1:W-:Y:S04]  /*dd10*/  @P0 STS.128 [R164+0x9000], RZ ;  /* 0x009000ffa4000388 */ /* 0x0003e80000000c00 */
[----:B------:R1:W-:Y:S01]  /*dd20*/  @P0 STS.128 [R164+0xb000], RZ ;  /* 0x00b000ffa4000388 */ /* 0x0003e20000000c00 */
[----:B------:R-:W-:Y:S05]  /*dd30*/  @P0 BRA `(.L_x_5703) ;  /* 0x0000015000000947 */ /* 0x000fea0003800000 */
[C---:B------:R-:W-:Y:S01]  /*dd40*/  LOP3.LUT R0, R163.reuse, 0x1, RZ, 0xc0, !PT ;  /* 0x00000001a3007812 */ /* 0x040fe200078ec0ff */
[----:B--2---:R-:W-:Y:S01]  /*dd50*/  IMAD.MOV.U32 R7, RZ, RZ, c[0x0][0x1a0] ;  /* 0x00006800ff077624 */ /* 0x004fe200078e00ff */
[----:B------:R-:W-:Y:S02]  /*dd60*/  LOP3.LUT P1, RZ, R163, 0x2, RZ, 0xc0, !PT ;  /* 0x00000002a3ff7812 */ /* 0x000fe4000782c0ff */
[----:B------:R-:W-:Y:S01]  /*dd70*/  ISETP.NE.U32.AND P2, PT, R0, 0x1, PT ;  /* 0x000000010000780c */ /* 0x000fe20003f45070 */
[----:B------:R-:W-:-:S02]  /*dd80*/  IMAD.MOV.U32 R0, RZ, RZ, 0x5 ;  /* 0x00000005ff007424 */ /* 0x000fc400078e00ff */
[----:B------:R-:W-:-:S03]  /*dd90*/  IMAD.SHL.U32 R4, R7, 0x20, RZ ;  /* 0x0000002007047824 */ /* 0x000fc600078e00ff */
[----:B------:R-:W-:-:S05]  /*dda0*/  SHF.L.U64.HI R0, R7, R0, c[0x0][0x1a4] ;  /* 0x0000690007007619 */ /* 0x000fca0000010200 */
        /* <DEDUP_REMOVED lines=14> */
.L_x_5703:
[----:B------:R-:W-:Y:S05]  /*de90*/  BSYNC B0 ;  /* 0x0000000000007941 */ /* 0x000fea0003800000 */
.L_x_5702:
        /* <DEDUP_REMOVED lines=8> */
[----:B------:R-:W-:Y:S02]  /*df20*/  @P0 MOV R4, c[0x0][0x1a0] ;  /* 0x0000680000040a02 */ /* 0x000fe40000000f00 */
[----:B------:R-:W-:Y:S01]  /*df30*/  @!P1 MOV R5, c[0x0][0x1a0] ;  /* 0x0000680000059a02 */ /* 0x000fe20000000f00 */
[----:B--2---:R-:W-:Y:S01]  /*df40*/  @!P1 IMAD.MOV.U32 R6, RZ, RZ, c[0x0][0x1a4] ;  /* 0x00006900ff069624 */ /* 0x004fe200078e00ff */
[----:B------:R-:W-:Y:S01]  /*df50*/  @P0 MOV R0, c[0x0][0x1a4] ;  /* 0x0000690000000a02 */ /* 0x000fe20000000f00 */
[----:B------:R-:W-:-:S04]  /*df60*/  @P0 IMAD.WIDE.U32 R8, R4, 0x60, R170 ;  /* 0x0000006004080825 */ /* 0x000fc800078e00aa */
[----:B------:R-:W-:-:S04]  /*df70*/  @!P1 IMAD.WIDE.U32 R4, R5, 0x60, R170 ;  /* 0x0000006005049825 */ /* 0x000fc800078e00aa */
[----:B------:R-:W-:Y:S02]  /*df80*/  @!P1 IMAD R6, R6, 0x60, RZ ;  /* 0x0000006006069824 */ /* 0x000fe400078e02ff */
[----:B------:R-:W-:Y:S02]  /*df90*/  @P0 IMAD R0, R0, 0x60, RZ ;  /* 0x0000006000000824 */ /* 0x000fe400078e02ff */
[----:B------:R-:W-:-:S03]  /*dfa0*/  @!P1 IMAD.IADD R5, R5, 0x1, R6 ;  /* 0x0000000105059824 */ /* 0x000fc600078e0206 */
[----:B------:R-:W-:Y:S02]  /*dfb0*/  @P0 IADD3 R9, R9, R0, RZ ;  /* 0x0000000009090210 */ /* 0x000fe40007ffe0ff */
        /* <DEDUP_REMOVED lines=10> */
.L_x_5705:
[----:B------:R-:W-:Y:S05]  /*e060*/  BSYNC B0 ;  /* 0x0000000000007941 */ /* 0x000fea0003800000 */
.L_x_5704:
[----:B------:R-:W-:Y:S01]  /*e070*/  SHF.R.S32.HI R0, RZ, 0x4, R61 ;  /* 0x00000004ff007819 */ /* 0x000fe2000001143d */
[----:B------:R-:W-:Y:S01]  /*e080*/  IMAD.SHL.U32 R59, R59, 0x40, RZ ;  /* 0x000000403b3b7824 */ /* 0x000fe200078e00ff */
[C---:B------:R-:W-:Y:S01]  /*e090*/  R2P PR, R58.reuse, 0x6 ;  /* 0x000000063a007804 */ /* 0x040fe20000000000 */
[----:B--2---:R-:W-:Y:S01]  /*e0a0*/  IMAD.SHL.U32 R4, R58, 0x40, RZ ;  /* 0x000000403a047824 */ /* 0x004fe200078e00ff */
[----:B------:R-:W-:Y:S01]  /*e0b0*/  LEA.HI R149, R61, R0, RZ, 0x1 ;  /* 0x000000003d957211 */ /* 0x000fe200078f08ff */
[----:B------:R-:W-:Y:S01]  /*e0c0*/  IMAD.SHL.U32 R134, R134, 0x8, RZ ;  /* 0x0000000886867824 */ /* 0x000fe200078e00ff */
[----:B------:R-:W-:Y:S01]  /*e0d0*/  LOP3.LUT R59, R59, 0x1c0, RZ, 0xc0, !PT ;  /* 0x000001c03b3b7812 */ /* 0x000fe200078ec0ff */
[----:B------:R-:W-:Y:S01]  /*e0e0*/  IMAD.SHL.U32 R45, R60, 0x40, RZ ;  /* 0x000000403c2d7824 */ /* 0x000fe200078e00ff */
[----:B------:R-:W-:Y:S01]  /*e0f0*/  LOP3.LUT R149, R149, 0xfffffffe, RZ, 0xc0, !PT ;  /* 0xfffffffe95957812 */ /* 0x000fe200078ec0ff */
[----:B------:R-:W-:Y:S01]  /*e100*/  IMAD.IADD R3, R2, 0x1, R3 ;  /* 0x0000000102037824 */ /* 0x000fe200078e0203 */
[----:B------:R-:W-:Y:S01]  /*e110*/  LOP3.LUT R5, R4, 0x1c0, RZ, 0xc0, !PT ;  /* 0x000001c004057812 */ /* 0x000fe200078ec0ff */
[----:B------:R-:W0:Y:S01]  /*e120*/  LDGDEPBAR ;  /* 0x00000000000079af */ /* 0x000e220000000000 */
[----:B------:R-:W-:Y:S01]  /*e130*/  LOP3.LUT R45, R45, 0xfffffe00, RZ, 0xc0, !PT ;  /* 0xfffffe002d2d7812 */ /* 0x000fe200078ec0ff */
[----:B------:R-:W-:Y:S01]  /*e140*/  IMAD.IADD R149, R0, 0x1, -R149 ;  /* 0x0000000100957824 */ /* 0x000fe200078e0a95 */
[----:B------:R-:W-:-:S02]  /*e150*/  LOP3.LUT R134, R5, 0x8, R134, 0xf8, !PT ;  /* 0x0000000805867812 */ /* 0x000fc400078ef886 */
[----:B------:R-:W-:Y:S01]  /*e160*/  SHF.R.U32.HI R5, RZ, 0x3, R5 ;  /* 0x00000003ff057819 */ /* 0x000fe20000011605 */
[----:B------:R-:W-:-:S03]  /*e170*/  IMAD.SHL.U32 R0, R149, 0x8, RZ ;  /* 0x0000000895007824 */ /* 0x000fc600078e00ff */
[----:B------:R-:W-:Y:S01]  /*e180*/  LOP3.LUT R134, R134, R5, RZ, 0x3c, !PT ;  /* 0x0000000586867212 */ /* 0x000fe200078e3cff */
[----:B------:R-:W-:Y:S01]  /*e190*/  IMAD R5, R48, 0x400, R45 ;  /* 0x0000040030057824 */ /* 0x000fe200078e022d */
[----:B------:R-:W-:Y:S02]  /*e1a0*/  LOP3.LUT R0, R59, 0x8, R0, 0xf8, !PT ;  /* 0x000000083b007812 */ /* 0x000fe400078ef800 */
[----:B------:R-:W-:Y:S01]  /*e1b0*/  SHF.R.U32.HI R59, RZ, 0x3, R59 ;  /* 0x00000003ff3b7819 */ /* 0x000fe2000001163b */
[----:B------:R-:W-:-:S03]  /*e1c0*/  IMAD R149, R149, 0x200, R134 ;  /* 0x0000020095957824 */ /* 0x000fc600078e0286 */
[----:B------:R-:W-:Y:S01]  /*e1d0*/  LOP3.LUT R44, R0, R59, RZ, 0x3c, !PT ;  /* 0x0000003b002c7212 */ /* 0x000fe200078e3cff */
[----:B------:R-:W-:-:S04]  /*e1e0*/  IMAD.SHL.U32 R149, R149, 0x2, RZ ;  /* 0x0000000295957824 */ /* 0x000fc800078e00ff */
[----:B------:R-:W-:Y:S01]  /*e1f0*/  IMAD.IADD R150, R44, 0x1, R5 ;  /* 0x000000012c967824 */ /* 0x000fe200078e0205 */
[C---:B------:R-:W-:Y:S01]  /*e200*/  IADD3 R0, R149.reuse, 0x4000, RZ ;  /* 0x0000400095007810 */ /* 0x040fe20007ffe0ff */
[----:B------:R-:W-:Y:S01]  /*e210*/  LDSM.16.M88.4 R4, [R149+0x4000] ;  /* 0x004000009504783b */ /* 0x000fe20000000200 */
[----:B------:R-:W-:Y:S01]  /*e220*/  IADD3 R147, R149, 0x4020, RZ ;  /* 0x0000402095937810 */ /* 0x000fe20007ffe0ff */
[----:B------:R-:W-:Y:S01]  /*e230*/  IMAD.SHL.U32 R150, R150, 0x2, RZ ;  /* 0x0000000296967824 */ /* 0x000fe200078e00ff */
[----:B------:R-:W-:Y:S01]  /*e240*/  @P1 IADD3 R147, R0, -0x20, RZ ;  /* 0xffffffe000931810 */ /* 0x000fe20007ffe0ff */
[----:B------:R-:W-:Y:S01]  /*e250*/  LDSM.16.M88.4 R36, [R149+0x4800] ;  /* 0x004800009524783b */ /* 0x000fe20000000200 */
[----:B------:R-:W-:Y:S02]  /*e260*/  IMAD.MOV.U32 R0, RZ, RZ, 0x40 ;  /* 0x00000040ff007424 */ /* 0x000fe400078e00ff */
[--C-:B------:R-:W-:Y:S01]  /*e270*/  IMAD R148, R49, 0x2, R150.reuse ;  /* 0x0000000231947824 */ /* 0x100fe200078e0296 */
[----:B------:R-:W2:Y:S01]  /*e280*/  LDSM.16.M88.4 R88, [R150] ;  /* 0x000000009658783b */ /* 0x000ea20000000200 */
[C---:B------:R-:W-:Y:S01]  /*e290*/  IMAD R146, R47.reuse, 0x2, R150 ;  /* 0x000000022f927824 */ /* 0x040fe200078e0296 */
[----:B------:R-:W-:Y:S01]  /*e2a0*/  SEL R0, R0, 0xffffffc0, !P2 ;  /* 0xffffffc000007807 */ /* 0x000fe20005000000 */
[----:B------:R-:W-:Y:S01]  /*e2b0*/  IMAD R145, R47, 0x2, R148 ;  /* 0x000000022f917824 */ /* 0x000fe200078e0294 */
[----:B------:R-:W5:Y:S01]  /*e2c0*/  LDSM.16.M88.4 R28, [R149+0x5000] ;  /* 0x00500000951c783b */ /* 0x000f620000000200 */
[----:B------:R-:W-:-:S02]  /*e2d0*/  IADD3 R139, R147, 0x800, RZ ;  /* 0x00000800938b7810 */ /* 0x000fc40007ffe0ff */
[----:B------:R-:W-:Y:S01]  /*e2e0*/  IMAD.IADD R143, R149, 0x1, R0 ;  /* 0x00000001958f7824 */ /* 0x000fe200078e0200 */
[----:B------:R-:W1:Y:S01]  /*e2f0*/  LDSM.16.M88.4 R72, [R149+0x5800] ;  /* 0x005800009548783b */ /* 0x000e620000000200 */
[----:B------:R-:W-:Y:S01]  /*e300*/  IMAD.IADD R136, R0, 0x1, R147 ;  /* 0x0000000100887824 */ /* 0x000fe200078e0293 */
[C---:B------:R-:W-:Y:S01]  /*e310*/  IADD3 R138, R147.reuse, 0x1000, RZ ;  /* 0x00001000938a7810 */ /* 0x040fe20007ffe0ff */
[----:B------:R-:W-:Y:S01]  /*e320*/  IMAD R0, R48, 0x10, R56 ;  /* 0x0000001030007824 */ /* 0x000fe200078e0238 */
[----:B------:R-:W-:Y:S01]  /*e330*/  LDSM.16.M88.4 R12, [R147] ;  /* 0x00000000930c783b */ /* 0x000fe20000000200 */
[C---:B------:R-:W-:Y:S02]  /*e340*/  IADD3 R137, R147.reuse, 0x1800, RZ ;  /* 0x0000180093897810 */ /* 0x040fe40007ffe0ff */
[----:B------:R-:W-:Y:S01]  /*e350*/  IADD3 R135, R147, 0x2000, RZ ;  /* 0x0000200093877810 */ /* 0x000fe20007ffe0ff */
[----:B------:R-:W3:Y:S01]  /*e360*/  LDSM.16.M88.4 R68, [R148] ;  /* 0x000000009444783b */ /* 0x000ee20000000200 */
[----:B------:R-:W-:-:S02]  /*e370*/  IADD3 R0, R0, 0x1, R161 ;  /* 0x0000000100007810 */ /* 0x000fc40007ffe0a1 */
[----:B------:R-:W-:Y:S01]  /*e380*/  IADD3 R134, R147, 0x2800, RZ ;  /* 0x0000280093867810 */ /* 0x000fe20007ffe0ff */
[----:B------:R-:W4:Y:S01]  /*e390*/  LDSM.16.M88.4 R64, [R147+0x800] ;  /* 0x000800009340783b */ /* 0x000f220000000200 */
[----:B------:R-:W-:Y:S02]  /*e3a0*/  IADD3 R0, R57, R0, -R155 ;  /* 0x0000000039007210 */ /* 0x000fe40007ffe89b */
[C---:B------:R-:W-:Y:S01]  /*e3b0*/  IADD3 R133, R147.reuse, 0x3000, RZ ;  /* 0x0000300093857810 */ /* 0x040fe20007ffe0ff */
[----:B------:R-:W1:Y:S01]  /*e3c0*/  LDSM.16.M88.4 R52, [R147+0x1800] ;  /* 0x001800009334783b */ /* 0x000e620000000200 */
[----:B------:R-:W-:Y:S02]  /*e3d0*/  IADD3 R0, R0, c[0x0][0x2e8], RZ ;  /* 0x0000ba0000007a10 */ /* 0x000fe40007ffe0ff */
[----:B------:R-:W-:Y:S01]  /*e3e0*/  IADD3 R132, R147, 0x3800, RZ ;  /* 0x0000380093847810 */ /* 0x000fe20007ffe0ff */
[----:B------:R-:W1:Y:S01]  /*e3f0*/  LDSM.16.M88.4 R60, [R147+0x1000] ;  /* 0x00100000933c783b */ /* 0x000e620000000200 */
[----:B------:R-:W-:-:S02]  /*e400*/  IADD3 R128, R0, 0x8, RZ ;  /* 0x0000000800807810 */ /* 0x000fc40007ffe0ff */
[-C--:B------:R-:W-:Y:S01]  /*e410*/  IMNMX R105, R0, R57.reuse, PT ;  /* 0x0000003900697217 */ /* 0x080fe20003800200 */
[----:B------:R-:W-:Y:S01]  /*e420*/  LDSM.16.M88.4 R16, [R143+0x4000] ;  /* 0x004000008f10783b */ /* 0x000fe20000000200 */
[----:B------:R-:W-:Y:S02]  /*e430*/  IMNMX R128, R128, R57, PT ;  /* 0x0000003980807217 */ /* 0x000fe40003800200 */
[----:B------:R-:W-:Y:S01]  /*e440*/  IADD3 R0, R3, 0x1, RZ ;  /* 0x0000000103007810 */ /* 0x000fe20007ffe0ff */
[----:B------:R-:W1:Y:S03]  /*e450*/  LDSM.16.M88.4 R20, [R146] ;  /* 0x000000009214783b */ /* 0x000e660000000200 */
[C---:B------:R-:W-:Y:S01]  /*e460*/  ISETP.GE.AND P1, PT, R0.reuse, R105, PT ;  /* 0x000000690000720c */ /* 0x040fe20003f26270 */
[----:B--2---:R-:W-:Y:S01]  /*e470*/  HMMA.16816.F32.BF16 R8, R88, R4, RZ ;  /* 0x000000045808723c */ /* 0x004fe200000418ff */
[----:B------:R-:W-:Y:S01]  /*e480*/  LDSM.16.M88.4 R80, [R143+0x5800] ;  /* 0x005800008f50783b */ /* 0x000fe20000000200 */
[----:B------:R-:W-:-:S02]  /*e490*/  ISETP.GE.AND P6, PT, R0, R128, PT ;  /* 0x000000800000720c */ /* 0x000fc40003fc6270 */
[----:B------:R-:W-:Y:S01]  /*e4a0*/  IADD3 R0, R3, 0x10, RZ ;  /* 0x0000001003007810 */ /* 0x000fe20007ffe0ff */
[----:B------:R-:W-:Y:S03]  /*e4b0*/  LDSM.16.M88.4 R84, [R143+0x5000] ;  /* 0x005000008f54783b */ /* 0x000fe60000000200 */
[C---:B------:R-:W-:Y:S01]  /*e4c0*/  HMMA.16816.F32.BF16 R4, R88.reuse, R6, RZ ;  /* 0x000000065804723c */ /* 0x040fe200000418ff */
[----:B------:R-:W-:Y:S07]  /*e4d0*/  LDSM.16.M88.4 R76, [R145] ;  /* 0x00000000914c783b */ /* 0x000fee0000000200 */
[C---:B------:R-:W-:Y:S08]  /*e4e0*/  HMMA.16816.F32.BF16 R40, R88.reuse, R36, RZ ;  /* 0x000000245828723c */ /* 0x040ff000000418ff */
[C---:B-----5:R-:W-:Y:S08]  /*e4f0*/  HMMA.16816.F32.BF16 R32, R88.reuse, R28, RZ ;  /* 0x0000001c5820723c */ /* 0x060ff000000418ff */
[C---:B------:R-:W-:Y:S08]  /*e500*/  HMMA.16816.F32.BF16 R36, R88.reuse, R38, RZ ;  /* 0x000000265824723c */ /* 0x040ff000000418ff */
[C---:B------:R-:W-:Y:S08]  /*e510*/  HMMA.16816.F32.BF16 R28, R88.reuse, R30, RZ ;  /* 0x0000001e581c723c */ /* 0x040ff000000418ff */
[C---:B-1----:R-:W-:Y:S08]  /*e520*/  HMMA.16816.F32.BF16 R24, R88.reuse, R72, RZ ;  /* 0x000000485818723c */ /* 0x042ff000000418ff */
[----:B------:R-:W-:Y:S01]  /*e530*/  HMMA.16816.F32.BF16 R88, R88, R74, RZ ;  /* 0x0000004a5858723c */ /* 0x000fe200000418ff */
[----:B------:R-:W-:Y:S07]  /*e540*/  LDSM.16.M88.4 R72, [R136] ;  /* 0x000000008848783b */ /* 0x000fee0000000200 */
[C---:B---3--:R-:W-:Y:S08]  /*e550*/  HMMA.16816.F32.BF16 R8, R68.reuse, R12, R8 ;  /* 0x0000000c4408723c */ /* 0x048ff00000041808 */
[C---:B------:R-:W-:Y:S01]  /*e560*/  HMMA.16816.F32.BF16 R4, R68.reuse, R14, R4 ;  /* 0x0000000e4404723c */ /* 0x040fe20000041804 */
[----:B------:R-:W1:Y:S07]  /*e570*/  LDSM.16.M88.4 R12, [R143+0x4800] ;  /* 0x004800008f0c783b */ /* 0x000e6e0000000200 */
[C---:B----4-:R-:W-:Y:S08]  /*e580*/  HMMA.16816.F32.BF16 R40, R68.reuse, R64, R40 ;  /* 0x000000404428723c */ /* 0x050ff00000041828 */
[C---:B------:R-:W-:Y:S08]  /*e590*/  HMMA.16816.F32.BF16 R24, R68.reuse, R52, R24 ;  /* 0x000000344418723c */ /* 0x040ff00000041818 */
[C---:B------:R-:W-:Y:S01]  /*e5a0*/  HMMA.16816.F32.BF16 R88, R68.reuse, R54, R88 ;  /* 0x000000364458723c */ /* 0x040fe20000041858 */
[----:B------:R-:W-:Y:S07]  /*e5b0*/  LDSM.16.M88.4 R52, [R149+0x6000] ;  /* 0x006000009534783b */ /* 0x000fee0000000200 */
[C---:B------:R-:W-:Y:S01]  /*e5c0*/  HMMA.16816.F32.BF16 R36, R68.reuse, R66, R36 ;  /* 0x000000424424723c */ /* 0x040fe20000041824 */
[----:B------:R-:W-:Y:S07]  /*e5d0*/  LDSM.16.M88.4 R64, [R150+0x2000] ;  /* 0x002000009640783b */ /* 0x000fee0000000200 */
[C---:B------:R-:W-:Y:S08]  /*e5e0*/  HMMA.16816.F32.BF16 R32, R68.reuse, R60, R32 ;  /* 0x0000003c4420723c */ /* 0x040ff00000041820 */
[----:B------:R-:W-:Y:S01]  /*e5f0*/  HMMA.16816.F32.BF16 R28, R68, R62, R28 ;  /* 0x0000003e441c723c */ /* 0x000fe2000004181c */
[----:B------:R-:W2:Y:S04]  /*e600*/  LDSM.16.M88.4 R60, [R136+0x800] ;  /* 0x00080000883c783b */ /* 0x000ea80000000200 */
[----:B------:R-:W3:Y:S03]  /*e610*/  LDSM.16.M88.4 R68, [R136+0x1800] ;  /* 0x001800008844783b */ /* 0x000ee60000000200 */
[C---:B------:R-:W-:Y:S08]  /*e620*/  HMMA.16816.F32.BF16 R8, R20.reuse, R16, R8 ;  /* 0x000000101408723c */ /* 0x040ff00000041808 */
[C---:B------:R-:W-:Y:S01]  /*e630*/  HMMA.16816.F32.BF16 R4, R20.reuse, R18, R4 ;  /* 0x000000121404723c */ /* 0x040fe20000041804 */
[----:B------:R-:W4:Y:S07]  /*e640*/  LDSM.16.M88.4 R16, [R136+0x1000] ;  /* 0x001000008810783b */ /* 0x000f2e0000000200 */
[C---:B-1----:R-:W-:Y:S08]  /*e650*/  HMMA.16816.F32.BF16 R40, R20.reuse, R12, R40 ;  /* 0x0000000c1428723c */ /* 0x042ff00000041828 */
[C---:B------:R-:W-:Y:S08]  /*e660*/  HMMA.16816.F32.BF16 R24, R20.reuse, R80, R24 ;  /* 0x000000501418723c */ /* 0x040ff00000041818 */
[C---:B------:R-:W-:Y:S01]  /*e670*/  HMMA.16816.F32.BF16 R88, R20.reuse, R82, R88 ;  /* 0x000000521458723c */ /* 0x040fe20000041858 */
[----:B------:R-:W-:Y:S07]  /*e680*/  LDSM.16.M88.4 R80, [R148+0x2000] ;  /* 0x002000009450783b */ /* 0x000fee0000000200 */
        /* <DEDUP_REMOVED lines=8> */
[----:B------:R-:W1:Y:S07]  /*e710*/  LDSM.16.M88.4 R72, [R149+0x6800] ;  /* 0x006800009548783b */ /* 0x000e6e0000000200 */
[C---:B--2---:R-:W-:Y:S08]  /*e720*/  HMMA.16816.F32.BF16 R40, R76.reuse, R60, R40 ;  /* 0x0000003c4c28723c */ /* 0x044ff00000041828 */
[C---:B---3--:R-:W-:Y:S08]  /*e730*/  HMMA.16816.F32.BF16 R24, R76.reuse, R68, R24 ;  /* 0x000000444c18723c */ /* 0x048ff00000041818 */
[C---:B------:R-:W-:Y:S01]  /*e740*/  HMMA.16816.F32.BF16 R88, R76.reuse, R70, R88 ;  /* 0x000000464c58723c */ /* 0x040fe20000041858 */
[----:B------:R-:W-:Y:S07]  /*e750*/  LDSM.16.M88.4 R68, [R143+0x6000] ;  /* 0x006000008f44783b */ /* 0x000fee0000000200 */
[C---:B------:R-:W-:Y:S01]  /*e760*/  HMMA.16816.F32.BF16 R36, R76.reuse, R62, R36 ;  /* 0x0000003e4c24723c */ /* 0x040fe20000041824 */
[----:B------:R-:W2:Y:S07]  /*e770*/  LDSM.16.M88.4 R60, [R147+0x2800] ;  /* 0x00280000933c783b */ /* 0x000eae0000000200 */
[C---:B----4-:R-:W-:Y:S08]  /*e780*/  HMMA.16816.F32.BF16 R32, R76.reuse, R16, R32 ;  /* 0x000000104c20723c */ /* 0x050ff00000041820 */
[----:B------:R-:W-:Y:S01]  /*e790*/  HMMA.16816.F32.BF16 R28, R76, R18, R28 ;  /* 0x000000124c1c723c */ /* 0x000fe2000004181c */
[----:B------:R-:W3:Y:S04]  /*e7a0*/  LDSM.16.M88.4 R16, [R147+0x3800] ;  /* 0x003800009310783b */ /* 0x000ee80000000200 */
[----:B------:R-:W-:Y:S03]  /*e7b0*/  LDSM.16.M88.4 R76, [R146+0x2000] ;  /* 0x00200000924c783b */ /* 0x000fe60000000200 */
        /* <DEDUP_REMOVED lines=8> */
[----:B------:R-:W1:Y:S07]  /*e840*/  LDSM.16.M88.4 R72, [R143+0x6800] ;  /* 0x006800008f48783b */ /* 0x000e6e0000000200 */
[C---:B------:R-:W-:Y:S08]  /*e850*/  HMMA.16816.F32.BF16 R32, R64.reuse, R12, R32 ;  /* 0x0000000c4020723c */ /* 0x040ff00000041820 */
[----:B------:R-:W-:Y:S01]  /*e860*/  HMMA.16816.F32.BF16 R28, R64, R14, R28 ;  /* 0x0000000e401c723c */ /* 0x000fe2000004181c */
[----:B------:R-:W5:Y:S04]  /*e870*/  LDSM.16.M88.4 R12, [R143+0x7800] ;  /* 0x007800008f0c783b */ /* 0x000f680000000200 */
        /* <DEDUP_REMOVED lines=8> */
[C---:B------:R-:W-:Y:S08]  /*e900*/  HMMA.16816.F32.BF16 R36, R80.reuse, R62, R36 ;  /* 0x0000003e5024723c */ /* 0x040ff00000041824 */
[C---:B----4-:R-:W-:Y:S08]  /*e910*/  HMMA.16816.F32.BF16 R32, R80.reuse, R52, R32 ;  /* 0x000000345020723c */ /* 0x050ff00000041820 */
[----:B------:R-:W-:Y:S08]  /*e920*/  HMMA.16816.F32.BF16 R28, R80, R54, R28 ;  /* 0x00000036501c723c */ /* 0x000ff0000004181c */
[C---:B------:R-:W-:Y:S01]  /*e930*/  HMMA.16816.F32.BF16 R52, R76.reuse, R68, R8 ;  /* 0x000000444c34723c */ /* 0x040fe20000041808 */
[----:B------:R-:W2:Y:S07]  /*e940*/  LDSM.16.M88.4 R8, [R136+0x2800] ;  /* 0x002800008808783b */ /* 0x000eae0000000200 */
[C---:B------:R-:W-:Y:S08]  /*e950*/  HMMA.16816.F32.BF16 R4, R76.reuse, R70, R4 ;  /* 0x000000464c04723c */ /* 0x040ff00000041804 */
[C---:B-1----:R-:W-:Y:S08]  /*e960*/  HMMA.16816.F32.BF16 R40, R76.reuse, R72, R40 ;  /* 0x000000484c28723c */ /* 0x042ff00000041828 */
[C---:B-----5:R-:W-:Y:S08]  /*e970*/  HMMA.16816.F32.BF16 R24, R76.reuse, R12, R24 ;  /* 0x0000000c4c18723c */ /* 0x060ff00000041818 */
[----:B------:R-:W-:Y:S01]  /*e980*/  HMMA.16816.F32.BF16 R88, R76, R14, R88 ;  /* 0x0000000e4c58723c */ /* 0x000fe20000041858 */
[----:B------:R-:W1:Y:S01]  /*e990*/  LDSM.16.M88.4 R12, [R136+0x3800] ;  /* 0x00380000880c783b */ /* 0x000e620000000200 */
[----:B------:R-:W-:-:S06]  /*e9a0*/  DEPBAR.LE SB0, 0x0 ;  /* 0x000080000000791a */ /* 0x000fcc0000000000 */
[C---:B------:R-:W-:Y:S08]  /*e9b0*/  HMMA.16816.F32.BF16 R36, R76.reuse, R74, R36 ;  /* 0x0000004a4c24723c */ /* 0x040ff00000041824 */
[C---:B------:R-:W-:Y:S08]  /*e9c0*/  HMMA.16816.F32.BF16 R32, R76.reuse, R20, R32 ;  /* 0x000000144c20723c */ /* 0x040ff00000041820 */
[----:B------:R-:W-:Y:S08]  /*e9d0*/  HMMA.16816.F32.BF16 R28, R76, R22, R28 ;  /* 0x000000164c1c723c */ /* 0x000ff0000004181c */
[C---:B------:R-:W-:Y:S08]  /*e9e0*/  HMMA.16816.F32.BF16 R52, R64.reuse, R84, R52 ;  /* 0x000000544034723c */ /* 0x040ff00000041834 */
[C---:B------:R-:W-:Y:S08]  /*e9f0*/  HMMA.16816.F32.BF16 R4, R64.reuse, R86, R4 ;  /* 0x000000564004723c */ /* 0x040ff00000041804 */
[C---:B--2---:R-:W-:Y:S07]  /*ea00*/  HMMA.16816.F32.BF16 R40, R64.reuse, R8, R40 ;  /* 0x000000084028723c */ /* 0x044fee0000041828 */
        /* <DEDUP_REMOVED lines=8> */
[----:B------:R-:W-:Y:S02]  /*ea90*/  IADD3 R8, R3, 0x11, RZ ;  /* 0x0000001103087810 */ /* 0x000fe40007ffe0ff */
[----:B------:R-:W-:-:S02]  /*eaa0*/  FSEL R53, R53, -INF , !P1 ;  /* 0xff80000035357808 */ /* 0x000fc40004800000 */
[----:B------:R-:W-:Y:S01]  /*eab0*/  FSEL R23, R4, -INF , !P0 ;  /* 0xff80000004177808 */ /* 0x000fe20004000000 */
[C---:B------:R-:W-:Y:S01]  /*eac0*/  HMMA.16816.F32.BF16 R28, R64.reuse, R18, R28 ;  /* 0x00000012401c723c */ /* 0x040fe2000004181c */
        /* <DEDUP_REMOVED lines=10> */
[----:B------:R-:W-:Y:S01]  /*eb70*/  FSEL R11, R41, -INF , !P4 ;  /* 0xff800000290b7808 */ /* 0x000fe20006000000 */
[----:B------:R-:W-:Y:S01]  /*eb80*/  BAR.SYNC.DEFER_BLOCKING 0x0 ;  /* 0x0000000000007b1d */ /* 0x000fe20000010000 */
[----:B------:R-:W-:Y:S02]  /*eb90*/  ISETP.GE.AND P1, PT, R0, R128, PT ;  /* 0x000000800000720c */ /* 0x000fe40003f26270 */
[----:B------:R-:W-:-:S02]  /*eba0*/  ISETP.GE.AND P0, PT, R4, R105, PT ;  /* 0x000000690400720c */ /* 0x000fc40003f06270 */
[-C--:B------:R-:W-:Y:S02]  /*ebb0*/  ISETP.GE.AND P4, PT, R4, R128.reuse, PT ;  /* 0x000000800400720c */ /* 0x080fe40003f86270 */
[----:B------:R-:W-:Y:S02]  /*ebc0*/  IADD3 R4, R3, 0x21, RZ ;  /* 0x0000002103047810 */ /* 0x000fe40007ffe0ff */
[----:B------:R-:W-:Y:S02]  /*ebd0*/  FSEL R5, R5, -INF , !P5 ;  /* 0xff80000005057808 */ /* 0x000fe40006800000 */
[----:B------:R-:W-:Y:S02]  /*ebe0*/  ISETP.GE.AND P5, PT, R8, R128, PT ;  /* 0x000000800800720c */ /* 0x000fe40003fa6270 */
        /* <DEDUP_REMOVED lines=27> */
[----:B------:R-:W-:Y:S02]  /*eda0*/  ISETP.GE.AND P1, PT, R104, 0x2, PT ;  /* 0x000000026800780c */ /* 0x000fe40003f26270 */
[-C--:B------:R-:W-:Y:S02]  /*edb0*/  ISETP.GE.AND P2, PT, R4, R105.reuse, PT ;  /* 0x000000690400720c */ /* 0x080fe40003f46270 */
[C---:B------:R-:W-:Y:S02]  /*edc0*/  ISETP.GE.AND P0, PT, R0.reuse, R105, PT ;  /* 0x000000690000720c */ /* 0x040fe40003f06270 */
[----:B------:R-:W-:Y:S02]  /*edd0*/  ISETP.GE.AND P4, PT, R0, R128, PT ;  /* 0x000000800000720c */ /* 0x000fe40003f86270 */
        /* <DEDUP_REMOVED lines=11> */
[----:B------:R-:W-:Y:S02]  /*ee90*/  FSEL R52, R52, -INF , !P0 ;  /* 0xff80000034347808 */ /* 0x000fe40004000000 */
[----:B------:R-:W-:-:S02]  /*eea0*/  ISETP.GE.AND P6, PT, R6, R105, PT ;  /* 0x000000690600720c */ /* 0x000fc40003fc6270 */
        /* <DEDUP_REMOVED lines=11> */
[----:B------:R-:W-:Y:S02]  /*ef60*/  IABS R3, c[0x0][0x2d0] ;  /* 0x0000b40000037a13 */ /* 0x000fe40000000000 */
[----:B------:R-:W-:Y:S02]  /*ef70*/  IADD3 R15, R2, -0x40, RZ ;  /* 0xffffffc0020f7810 */ /* 0x000fe40007ffe0ff */
[----:B------:R-:W1:Y:S01]  /*ef80*/  I2F.RP R6, R3 ;  /* 0x0000000300067306 */ /* 0x000e620000209400 */
[----:B------:R-:W-:-:S02]  /*ef90*/  IABS R13, R2 ;  /* 0x00000002000d7213 */ /* 0x000fc40000000000 */
[----:B------:R-:W-:Y:S02]  /*efa0*/  IABS R7, R15 ;  /* 0x0000000f00077213 */ /* 0x000fe40000000000 */
[----:B------:R-:W-:Y:S02]  /*efb0*/  LOP3.LUT R2, R2, c[0x0][0x2d0], RZ, 0x3c, !PT ;  /* 0x0000b40002027a12 */ /* 0x000fe400078e3cff */
[----:B------:R-:W-:Y:S02]  /*efc0*/  LOP3.LUT R15, R15, c[0x0][0x2d0], RZ, 0x3c, !PT ;  /* 0x0000b4000f0f7a12 */ /* 0x000fe400078e3cff */
        /* <DEDUP_REMOVED lines=36> */
[----:B------:R-:W-:-:S05]  /*f210*/  MOV R7, 0x40 ;  /* 0x0000004000077802 */ /* 0x000fca0000000f00 */
[----:B------:R-:W-:-:S04]  /*f220*/  IMAD R7, R2, c[0x0][0x2d0], -R7 ;  /* 0x0000b40002077a24 */ /* 0x000fc800078e0a07 */
[----:B------:R-:W-:Y:S01]  /*f230*/  IMAD.WIDE.U32 R12, R7, c[0x0][0x198], RZ ;  /* 0x00006600070c7a25 */ /* 0x000fe200078e00ff */
[----:B------:R-:W-:-:S05]  /*f240*/  SHF.R.S32.HI R2, RZ, 0x1f, R7 ;  /* 0x0000001fff027819 */ /* 0x000fca0000011407 */
[----:B------:R-:W-:-:S04]  /*f250*/  IMAD R2, R2, c[0x0][0x198], RZ ;  /* 0x0000660002027a24 */ /* 0x000fc800078e02ff */
[----:B------:R-:W-:-:S04]  /*f260*/  IMAD R2, R7, c[0x0][0x19c], R2 ;  /* 0x0000670007027a24 */ /* 0x000fc800078e0202 */
[----:B------:R-:W-:Y:S02]  /*f270*/  IMAD.IADD R13, R13, 0x1, R2 ;  /* 0x000000010d0d7824 */ /* 0x000fe400078e0202 */
[----:B--2---:R-:W-:-:S05]  /*f280*/  IMAD.IADD R6, R6, 0x1, -R3 ;  /* 0x0000000106067824 */ /* 0x004fca00078e0a03 */
[----:B------:R-:W-:-:S05]  /*f290*/  SHF.R.S32.HI R3, RZ, 0x1f, R6 ;  /* 0x0000001fff037819 */ /* 0x000fca0000011406 */
[----:B------:R-:W-:-:S04]  /*f2a0*/  IMAD R3, R3, c[0x0][0x180], RZ ;  /* 0x0000600003037a24 */ /* 0x000fc800078e02ff */
[C---:B------:R-:W-:Y:S02]  /*f2b0*/  IMAD R3, R6.reuse, c[0x0][0x184], R3 ;  /* 0x0000610006037a24 */ /* 0x040fe400078e0203 */
[----:B------:R-:W-:-:S05]  /*f2c0*/  IMAD.WIDE.U32 R6, R6, c[0x0][0x180], R12 ;  /* 0x0000600006067a25 */ /* 0x000fca00078e000c */
[----:B------:R-:W-:Y:S01]  /*f2d0*/  IADD3 R2, R7, R3, RZ ;  /* 0x0000000307027210 */ /* 0x000fe20007ffe0ff */
[----:B------:R-:W-:Y:S01]  /*f2e0*/  IMAD.MOV.U32 R7, RZ, RZ, R6 ;  /* 0x000000ffff077224 */ /* 0x000fe200078e0006 */
[----:B------:R-:W-:Y:S05]  /*f2f0*/  BRA `(.L_x_5708) ;  /* 0x0000003000007947 */ /* 0x000fea0003800000 */
.L_x_5707:
[----:B------:R-:W-:-:S05]  /*f300*/  IMAD.MOV.U32 R7, RZ, RZ, c[0x0][0x198] ;  /* 0x00006600ff077624 */ /* 0x000fca00078e00ff */
[----:B------:R-:W-:-:S04]  /*f310*/  LEA R7, -R7, RZ, 0x6 ;  /* 0x000000ff07077211 */ /* 0x000fc800078e31ff */
[----:B------:R-:W-:Y:S02]  /*f320*/  SHF.R.S32.HI R2, RZ, 0x1f, R7 ;  /* 0x0000001fff027819 */ /* 0x000fe40000011407 */
.L_x_5708:
[C---:B------:R-:W-:Y:S02]  /*f330*/  LOP3.LUT P0, RZ, R163.reuse, 0x2, RZ, 0xc0, !PT ;  /* 0x00000002a3ff7812 */ /* 0x040fe4000780c0ff */
[----:B------:R-:W-:Y:S02]  /*f340*/  LOP3.LUT P6, RZ, R163, 0x1, RZ, 0xc0, !PT ;  /* 0x00000001a3ff7812 */ /* 0x000fe400078cc0ff */
[----:B------:R-:W-:-:S04]  /*f350*/  LEA R14, P5, R7, R160, 0x1 ;  /* 0x000000a0070e7211 */ /* 0x000fc800078a08ff */
[----:B------:R-:W-:-:S05]  /*f360*/  LEA.HI.X R15, R7, R157, R2, 0x1, P5 ;  /* 0x0000009d070f7211 */ /* 0x000fca00028f0c02 */
[----:B------:R-:W-:Y:S02]  /*f370*/  @P0 IADD3 R13, P2, R7, R140, RZ ;  /* 0x0000008c070d0210 */ /* 0x000fe40007f5e0ff */
[----:B------:R-:W-:Y:S01]  /*f380*/  @!PT LDS RZ, [RZ] ;  /* 0x00000000fffff984 */ /* 0x000fe20000000800 */
[----:B------:R-:W-:Y:S01]  /*f390*/  @!PT LDS RZ, [RZ] ;  /* 0x00000000fffff984 */ /* 0x000fe20000000800 */
[----:B------:R-:W-:Y:S01]  /*f3a0*/  @!PT LDS RZ, [RZ] ;  /* 0x00000000fffff984 */ /* 0x000fe20000000800 */
[----:B------:R1:W-:Y:S02]  /*f3b0*/  @P6 LDGSTS.E.BYPASS.LTC128B.128 [R164+0x4000], [R14.64] ;  /* 0x040000000ea46fae */ /* 0x0003e4000b901d46 */
[C---:B------:R-:W-:Y:S01]  /*f3c0*/  @P0 LEA R12, P4, R13.reuse, c[0x0][0x168], 0x1 ;  /* 0x00005a000d0c0a11 */ /* 0x040fe200078808ff */
[----:B------:R-:W-:Y:S01]  /*f3d0*/  @P0 IMAD.X R6, R2, 0x1, R167, P2 ;  /* 0x0000000102060824 */ /* 0x000fe200010e06a7 */
[----:B------:R-:W-:Y:S01]  /*f3e0*/  IADD3 R3, P2, R152, R7, RZ ;  /* 0x0000000798037210 */ /* 0x000fe20007f5e0ff */
[----:B------:R1:W-:Y:S03]  /*f3f0*/  @!P6 STS.128 [R164+0x4000], RZ ;  /* 0x004000ffa400e388 */ /* 0x0003e60000000c00 */
[----:B------:R-:W-:Y:S01]  /*f400*/  @P0 LEA.HI.X R13, R13, c[0x0][0x16c], R6, 0x1, P4 ;  /* 0x00005b000d0d0a11 */ /* 0x000fe200020f0c06 */
[----:B------:R-:W-:Y:S01]  /*f410*/  IMAD.X R166, R151, 0x1, R2, P2 ;  /* 0x0000000197a67824 */ /* 0x000fe200010e0602 */
[----:B------:R-:W-:-:S02]  /*f420*/  @P6 LEA R26, P5, R3, R160, 0x1 ;  /* 0x000000a0031a6211 */ /* 0x000fc400078a08ff */
[CC--:B------:R-:W-:Y:S01]  /*f430*/  @P0 IADD3 R2, P4, R3.reuse, R140.reuse, RZ ;  /* 0x0000008c03020210 */ /* 0x0c0fe20007f9e0ff */
[----:B------:R-:W-:Y:S01]  /*f440*/  @!PT LDS RZ, [RZ] ;  /* 0x00000000fffff984 */ /* 0x000fe20000000800 */
[----:B------:R-:W-:Y:S01]  /*f450*/  @!PT LDS RZ, [RZ] ;  /* 0x00000000fffff984 */ /* 0x000fe20000000800 */
[----:B------:R-:W-:Y:S01]  /*f460*/  @!PT LDS RZ, [RZ] ;  /* 0x00000000fffff984 */ /* 0x000fe20000000800 */
[----:B------:R1:W-:Y:S01]  /*f470*/  @P0 LDGSTS.E.BYPASS.LTC128B.128 [R164+0x6000], [R12.64+0x80] ;  /* 0x060000800ca40fae */ /* 0x0003e2000b901d46 */
[----:B------:R-:W-:Y:S02]  /*f480*/  IADD3 R7, P2, R152, R3, RZ ;  /* 0x0000000398077210 */ /* 0x000fe40007f5e0ff */
[--C-:B------:R-:W-:Y:S01]  /*f490*/  @P6 LEA.HI.X R27, R3, R157, R166.reuse, 0x1, P5 ;  /* 0x0000009d031b6211 */ /* 0x100fe200028f0ca6 */
[----:B------:R-:W-:Y:S01]  /*f4a0*/  @P0 IMAD.X R3, R166, 0x1, R167, P4 ;  /* 0x00000001a6030824 */ /* 0x000fe200020e06a7 */
[C---:B------:R-:W-:Y:S01]  /*f4b0*/  @P0 LEA R28, P4, R2.reuse, c[0x0][0x168], 0x1 ;  /* 0x00005a00021c0a11 */ /* 0x040fe200078808ff */
[----:B------:R-:W-:Y:S01]  /*f4c0*/  IMAD.X R166, R151, 0x1, R166, P2 ;  /* 0x0000000197a67824 */ /* 0x000fe200010e06a6 */
[----:B------:R-:W-:Y:S01]  /*f4d0*/  @P0 IADD3 R6, P2, R7, R140, RZ ;  /* 0x0000008c07060210 */ /* 0x000fe20007f5e0ff */
[----:B------:R1:W-:Y:S01]  /*f4e0*/  @!P0 STS.128 [R164+0x6000], RZ ;  /* 0x006000ffa4008388 */ /* 0x0003e20000000c00 */
[----:B------:R-:W-:-:S02]  /*f4f0*/  @P0 LEA.HI.X R29, R2, c[0x0][0x16c], R3, 0x1, P4 ;  /* 0x00005b00021d0a11 */ /* 0x000fc400020f0c03 */
[C---:B------:R-:W-:Y:S01]  /*f500*/  @P6 LEA R30, P5, R7.reuse, R160, 0x1 ;  /* 0x000000a0071e6211 */ /* 0x040fe200078a08ff */
[----:B------:R-:W-:Y:S01]  /*f510*/  @P0 IMAD.X R25, R166, 0x1, R167, P2 ;  /* 0x00000001a6190824 */ /* 0x000fe200010e06a7 */
[----:B------:R-:W-:Y:S01]  /*f520*/  IADD3 R3, P2, R152, R7, RZ ;  /* 0x0000000798037210 */ /* 0x000fe20007f5e0ff */
[----:B------:R-:W-:Y:S01]  /*f530*/  @!PT LDS RZ, [RZ] ;  /* 0x00000000fffff984 */ /* 0x000fe20000000800 */
[----:B------:R-:W-:Y:S01]  /*f540*/  @!PT LDS RZ, [RZ] ;  /* 0x00000000fffff984 */ /* 0x000fe20000000800 */
[----:B------:R-:W-:Y:S01]  /*f550*/  @!PT LDS RZ, [RZ] ;  /* 0x00000000fffff984 */ /* 0x000fe20000000800 */
[----:B------:R1:W-:Y:S01]  /*f560*/  @P6 LDGSTS.E.BYPASS.LTC128B.128 [R164+0x4800], [R26.64] ;  /* 0x048000001aa46fae */ /* 0x0003e2000b901d46 */
[--C-:B------:R-:W-:Y:S02]  /*f570*/  @P6 LEA.HI.X R31, R7, R157, R166.reuse, 0x1, P5 ;  /* 0x0000009d071f6211 */ /* 0x100fe400028f0ca6 */
[C---:B------:R-:W-:Y:S01]  /*f580*/  @P0 LEA R24, P4, R6.reuse, c[0x0][0x168], 0x1 ;  /* 0x00005a0006180a11 */ /* 0x040fe200078808ff */
[----:B------:R-:W-:Y:S01]  /*f590*/  IMAD.X R166, R151, 0x1, R166, P2 ;  /* 0x0000000197a67824 */ /* 0x000fe200010e06a6 */
[----:B------:R-:W-:Y:S01]  /*f5a0*/  @P0 IADD3 R140, P2, R3, R140, RZ ;  /* 0x0000008c038c0210 */ /* 0x000fe20007f5e0ff */
[----:B------:R1:W-:Y:S01]  /*f5b0*/  @!P6 STS.128 [R164+0x4800], RZ ;  /* 0x004800ffa400e388 */ /* 0x0003e20000000c00 */
[----:B------:R-:W-:-:S02]  /*f5c0*/  @P0 LEA.HI.X R25, R6, c[0x0][0x16c], R25, 0x1, P4 ;  /* 0x00005b0006190a11 */ /* 0x000fc400020f0c19 */
[C---:B------:R-:W-:Y:S01]  /*f5d0*/  @P6 LEA R2, P4, R3.reuse, R160, 0x1 ;  /* 0x000000a003026211 */ /* 0x040fe200078808ff */
[----:B------:R-:W-:Y:S01]  /*f5e0*/  @P0 IMAD.X R167, R166, 0x1, R167, P2 ;  /* 0x00000001a6a70824 */ /* 0x000fe200010e06a7 */
[C---:B------:R-:W-:Y:S01]  /*f5f0*/  @P0 LEA R6, P2, R140.reuse, c[0x0][0x168], 0x1 ;  /* 0x00005a008c060a11 */ /* 0x040fe200078408ff */
[----:B------:R-:W-:Y:S01]  /*f600*/  @!PT LDS RZ, [RZ] ;  /* 0x00000000fffff984 */ /* 0x000fe20000000800 */
[----:B------:R-:W-:Y:S01]  /*f610*/  @!PT LDS RZ, [RZ] ;  /* 0x00000000fffff984 */ /* 0x000fe20000000800 */
[----:B------:R-:W-:Y:S01]  /*f620*/  @!PT LDS RZ, [RZ] ;  /* 0x00000000fffff984 */ /* 0x000fe20000000800 */
[----:B------:R1:W-:Y:S01]  /*f630*/  @P0 LDGSTS.E.BYPASS.LTC128B.128 [R164+0x6800], [R28.64+0x80] ;  /* 0x068000801ca40fae */ /* 0x0003e2000b901d46 */
[----:B------:R-:W-:Y:S01]  /*f640*/  @P6 LEA.HI.X R3, R3, R157, R166, 0x1, P4 ;  /* 0x0000009d03036211 */ /* 0x000fe200020f0ca6 */
[----:B------:R-:W-:Y:S01]  /*f650*/  IMAD.MOV.U32 R160, RZ, RZ, R14 ;  /* 0x000000ffffa07224 */ /* 0x000fe200078e000e */
[----:B------:R-:W-:Y:S01]  /*f660*/  @P0 LEA.HI.X R7, R140, c[0x0][0x16c], R167, 0x1, P2 ;  /* 0x00005b008c070a11 */ /* 0x000fe200010f0ca7 */
[----:B------:R1:W-:Y:S01]  /*f670*/  @!P0 STS.128 [R164+0x6800], RZ ;  /* 0x006800ffa4008388 */ /* 0x0003e20000000c00 */
[----:B------:R-:W-:-:S03]  /*f680*/  IMAD.MOV.U32 R157, RZ, RZ, R15 ;  /* 0x000000ffff9d7224 */ /* 0x000fc600078e000f */
        /* <DEDUP_REMOVED lines=21> */
.L_x_5706:
        /* <DEDUP_REMOVED lines=25> */
[----:B------:R-:W-:-:S02]  /*f970*/  SHF.L.U32 R144, R0, 0x1, RZ ;  /* 0x0000000100907819 */ /* 0x000fc400000006ff */
[----:B------:R-:W-:Y:S02]  /*f980*/  FMNMX.FTZ R13, R115, R2, !PT ;  /* 0x00000002730d7209 */ /* 0x000fe40007810000 */
[----:B------:R-:W-:Y:S01]  /*f990*/  FMNMX.FTZ R2, R22, R3, !PT ;  /* 0x0000000316027209 */ /* 0x000fe20007810000 */
[----:B------:R-:W-:Y:S01]  /*f9a0*/  LDSM.16.MT88.4 R36, [R144+0x8000] ;  /* 0x008000009024783b */ /* 0x000fe20000004200 */
[----:B------:R-:W-:Y:S02]  /*f9b0*/  FMNMX.FTZ R13, R112, R13, !PT ;  /* 0x0000000d700d7209 */ /* 0x000fe40007810000 */
[----:B------:R-:W-:Y:S01]  /*f9c0*/  FMNMX.FTZ R3, R21, R2, !PT ;  /* 0x0000000215037209 */ /* 0x000fe20007810000 */
[----:B------:R-:W-:Y:S01]  /*f9d0*/  LDSM.16.MT88.4 R68, [R144+0xa000] ;  /* 0x00a000009044783b */ /* 0x000fe20000004200 */
[-C--:B------:R-:W-:Y:S02]  /*f9e0*/  LEA R142, R49, R144.reuse, 0x1 ;  /* 0x00000090318e7211 */ /* 0x080fe400078e08ff */
[----:B------:R-:W-:Y:S01]  /*f9f0*/  FMNMX.FTZ R12, R20, R3, !PT ;  /* 0x00000003140c7209 */ /* 0x000fe20007810000 */
[----:B------:R-:W1:Y:S01]  /*fa00*/  SHFL.BFLY PT, R6, R13, 0x2, 0x1f ;  /* 0x0c401f000d067f89 */ /* 0x000e6200000e0000 */
[----:B------:R-:W-:-:S02]  /*fa10*/  LEA R141, R47, R144, 0x1 ;  /* 0x000000902f8d7211 */ /* 0x000fc400078e08ff */
[----:B------:R-:W-:Y:S01]  /*fa20*/  LEA R140, R47, R142, 0x1 ;  /* 0x0000008e2f8c7211 */ /* 0x000fe200078e08ff */
[----:B------:R-:W2:Y:S04]  /*fa30*/  SHFL.BFLY PT, R7, R12, 0x2, 0x1f ;  /* 0x0c401f000c077f89 */ /* 0x000ea800000e0000 */
[----:B------:R-:W-:Y:S04]  /*fa40*/  LDSM.16.MT88.4 R60, [R140+0x8000] ;  /* 0x008000008c3c783b */ /* 0x000fe80000004200 */
[----:B------:R-:W-:Y:S04]  /*fa50*/  LDSM.16.MT88.4 R92, [R142+0xa000] ;  /* 0x00a000008e5c783b */ /* 0x000fe80000004200 */
[----:B------:R-:W-:Y:S01]  /*fa60*/  LDSM.16.MT88.4 R80, [R141+0xa000] ;  /* 0x00a000008d50783b */ /* 0x000fe20000004200 */
[----:B-1----:R-:W-:-:S02]  /*fa70*/  FMNMX.FTZ R6, R13, R6, !PT ;  /* 0x000000060d067209 */ /* 0x002fc40007810000 */
[----:B--2---:R-:W-:-:S03]  /*fa80*/  FMNMX.FTZ R7, R12, R7, !PT ;  /* 0x000000070c077209 */ /* 0x004fc60007810000 */
[----:B------:R-:W1:Y:S04]  /*fa90*/  SHFL.BFLY PT, R3, R6, 0x1, 0x1f ;  /* 0x0c201f0006037f89 */ /* 0x000e6800000e0000 */
[----:B------:R-:W2:Y:S04]  /*faa0*/  SHFL.BFLY PT, R2, R7, 0x1, 0x1f ;  /* 0x0c201f0007027f89 */ /* 0x000ea800000e0000 */
[----:B------:R-:W-:Y:S01]  /*fab0*/  LDSM.16.MT88.4 R12, [R144+0x8800] ;  /* 0x00880000900c783b */ /* 0x000fe20000004200 */
        /* <DEDUP_REMOVED lines=9> */
[--C-:B------:R-:W-:Y:S02]  /*fb50*/  FFMA.FTZ R26, R5, c[0x0][0x23c], -R116.reuse ;  /* 0x00008f00051a7a23 */ /* 0x100fe40000010874 */
[--C-:B------:R-:W-:Y:S02]  /*fb60*/  FFMA.FTZ R35, R52, c[0x0][0x23c], -R116.reuse ;  /* 0x00008f0034237a23 */ /* 0x100fe40000010874 */
[--C-:B------:R-:W-:Y:S01]  /*fb70*/  FFMA.FTZ R33, R4, c[0x0][0x23c], -R23.reuse ;  /* 0x00008f0004217a23 */ /* 0x100fe20000010817 */
[----:B------:R-:W-:Y:S01]  /*fb80*/  MUFU.EX2 R31, R31 ;  /* 0x0000001f001f7308 */ /* 0x000fe20000000800 */
[----:B------:R-:W1:Y:S01]  /*fb90*/  LDSM.16.MT88.4 R4, [R142+0x8000] ;  /* 0x008000008e04783b */ /* 0x000e620000004200 */
[----:B------:R-:W-:Y:S02]  /*fba0*/  FFMA.FTZ R32, R53, c[0x0][0x23c], -R116 ;  /* 0x00008f0035207a23 */ /* 0x000fe40000010874 */
[----:B------:R-:W-:-:S02]  /*fbb0*/  FFMA.FTZ R28, R54, c[0x0][0x23c], -R23 ;  /* 0x00008f00361c7a23 */ /* 0x000fc40000010817 */
[--C-:B------:R-:W-:Y:S01]  /*fbc0*/  FFMA.FTZ R30, R46, c[0x0][0x23c], -R23.reuse ;  /* 0x00008f002e1e7a23 */ /* 0x100fe20000010817 */
[----:B------:R-:W2:Y:S01]  /*fbd0*/  LDSM.16.MT88.4 R52, [R141+0x8000] ;  /* 0x008000008d34783b */ /* 0x000ea20000004200 */
[--C-:B------:R-:W-:Y:S01]  /*fbe0*/  FFMA.FTZ R27, R48, c[0x0][0x23c], -R23.reuse ;  /* 0x00008f00301b7a23 */ /* 0x100fe20000010817 */
[----:B------:R-:W-:Y:S01]  /*fbf0*/  MUFU.EX2 R35, R35 ;  /* 0x0000002300237308 */ /* 0x000fe20000000800 */
[--C-:B------:R-:W-:Y:S02]  /*fc00*/  FFMA.FTZ R24, R11, c[0x0][0x23c], -R116.reuse ;  /* 0x00008f000b187a23 */ /* 0x100fe40000010874 */
[--C-:B------:R-:W-:Y:S02]  /*fc10*/  FFMA.FTZ R0, R9, c[0x0][0x23c], -R116.reuse ;  /* 0x00008f0009007a23 */ /* 0x100fe40000010874 */
[--C-:B------:R-:W-:Y:S02]  /*fc20*/  FFMA.FTZ R109, R8, c[0x0][0x23c], -R23.reuse ;  /* 0x00008f00086d7a23 */ /* 0x100fe40000010817 */
[----:B------:R-:W-:Y:S01]  /*fc30*/  FFMA.FTZ R34, R10, c[0x0][0x23c], -R23 ;  /* 0x00008f000a227a23 */ /* 0x000fe20000010817 */
[----:B------:R-:W3:Y:S01]  /*fc40*/  MUFU.EX2 R32, R32 ;  /* 0x0000002000207308 */ /* 0x000ee20000000800 */
[----:B------:R-:W-:Y:S01]  /*fc50*/  LDSM.16.MT88.4 R8, [R142+0x8800] ;  /* 0x008800008e08783b */ /* 0x000fe20000004200 */
[----:B------:R-:W-:-:S02]  /*fc60*/  FFMA.FTZ R29, R75, c[0x0][0x23c], -R116 ;  /* 0x00008f004b1d7a23 */ /* 0x000fc40000010874 */
[--C-:B------:R-:W-:Y:S02]  /*fc70*/  FFMA.FTZ R25, R73, c[0x0][0x23c], -R116.reuse ;  /* 0x00008f0049197a23 */ /* 0x100fe40000010874 */
[--C-:B------:R-:W-:Y:S02]  /*fc80*/  FFMA.FTZ R111, R78, c[0x0][0x23c], -R23.reuse ;  /* 0x00008f004e6f7a23 */ /* 0x100fe40000010817 */
[----:B------:R-:W4:Y:S01]  /*fc90*/  MUFU.EX2 R26, R26 ;  /* 0x0000001a001a7308 */ /* 0x000f220000000800 */
[--C-:B------:R-:W-:Y:S02]  /*fca0*/  FFMA.FTZ R108, R76, c[0x0][0x23c], -R23.reuse ;  /* 0x00008f004c6c7a23 */ /* 0x100fe40000010817 */
[--C-:B------:R-:W-:Y:S02]  /*fcb0*/  FFMA.FTZ R118, R117, c[0x0][0x23c], -R116.reuse ;  /* 0x00008f0075767a23 */ /* 0x100fe40000010874 */
[--C-:B------:R-:W-:Y:S02]  /*fcc0*/  FFMA.FTZ R117, R121, c[0x0][0x23c], -R116.reuse ;  /* 0x00008f0079757a23 */ /* 0x100fe40000010874 */
[----:B------:R-:W-:Y:S01]  /*fcd0*/  FFMA.FTZ R121, R122, c[0x0][0x23c], -R23 ;  /* 0x00008f007a797a23 */ /* 0x000fe20000010817 */
[----:B------:R-:W-:Y:S01]  /*fce0*/  MUFU.EX2 R28, R28 ;  /* 0x0000001c001c7308 */ /* 0x000fe20000000800 */
[----:B---3--:R-:W-:Y:S01]  /*fcf0*/  F2FP.BF16.PACK_AB R84, R32, R35 ;  /* 0x000000232054723e */ /* 0x008fe200000010ff */
[----:B------:R-:W-:-:S02]  /*fd00*/  FFMA.FTZ R120, R17, c[0x0][0x23c], -R116 ;  /* 0x00008f0011787a23 */ /* 0x000fc40000010874 */
[--C-:B------:R-:W-:Y:S02]  /*fd10*/  FFMA.FTZ R119, R19, c[0x0][0x23c], -R116.reuse ;  /* 0x00008f0013777a23 */ /* 0x100fe40000010874 */
[--C-:B------:R-:W-:Y:S02]  /*fd20*/  FFMA.FTZ R124, R124, c[0x0][0x23c], -R23.reuse ;  /* 0x00008f007c7c7a23 */ /* 0x100fe40000010817 */
[----:B------:R-:W3:Y:S01]  /*fd30*/  MUFU.EX2 R33, R33 ;  /* 0x0000002100217308 */ /* 0x000ee20000000800 */
[----:B----4-:R-:W-:Y:S01]  /*fd40*/  F2FP.BF16.PACK_AB R86, R26, R31 ;  /* 0x0000001f1a56723e */ /* 0x010fe200000010ff */
[--C-:B------:R-:W-:Y:S02]  /*fd50*/  FFMA.FTZ R123, R18, c[0x0][0x23c], -R23.reuse ;  /* 0x00008f00127b7a23 */ /* 0x100fe40000010817 */
[----:B------:R-:W-:Y:S02]  /*fd60*/  FFMA.FTZ R122, R16, c[0x0][0x23c], -R23 ;  /* 0x00008f00107a7a23 */ /* 0x000fe40000010817 */
[----:B------:R-:W-:Y:S01]  /*fd70*/  LDSM.16.MT88.4 R16, [R141+0x9000] ;  /* 0x009000008d10783b */ /* 0x000fe20000004200 */
[--C-:B------:R-:W-:Y:S01]  /*fd80*/  FFMA.FTZ R168, R112, c[0x0][0x23c], -R116.reuse ;  /* 0x00008f0070a87a23 */ /* 0x100fe20000010874 */
[----:B------:R-:W-:Y:S01]  /*fd90*/  MUFU.EX2 R30, R30 ;  /* 0x0000001e001e7308 */ /* 0x000fe20000000800 */
[----:B------:R-:W-:-:S02]  /*fda0*/  FFMA.FTZ R114, R114, c[0x0][0x23c], -R116 ;  /* 0x00008f0072727a23 */ /* 0x000fc40000010874 */
[--C-:B------:R-:W-:Y:S02]  /*fdb0*/  FFMA.FTZ R113, R113, c[0x0][0x23c], -R116.reuse ;  /* 0x00008f0071717a23 */ /* 0x100fe40000010874 */
[----:B------:R-:W-:Y:S02]  /*fdc0*/  FFMA.FTZ R115, R115, c[0x0][0x23c], -R116 ;  /* 0x00008f0073737a23 */ /* 0x000fe40000010874 */
[--C-:B------:R-:W-:Y:S01]  /*fdd0*/  FFMA.FTZ R110, R110, c[0x0][0x23c], -R23.reuse ;  /* 0x00008f006e6e7a23 */ /* 0x100fe20000010817 */
[----:B------:R-:W4:Y:S01]  /*fde0*/  MUFU.EX2 R27, R27 ;  /* 0x0000001b001b7308 */ /* 0x000f220000000800 */
[----:B---3--:R-:W-:Y:S01]  /*fdf0*/  F2FP.BF16.PACK_AB R85, R33, R28 ;  /* 0x0000001c2155723e */ /* 0x008fe200000010ff */
[--C-:B------:R-:W-:Y:S02]  /*fe00*/  FFMA.FTZ R125, R22, c[0x0][0x23c], -R23.reuse ;  /* 0x00008f00167d7a23 */ /* 0x100fe40000010817 */
[--C-:B------:R-:W-:Y:S02]  /*fe10*/  FFMA.FTZ R112, R21, c[0x0][0x23c], -R23.reuse ;  /* 0x00008f0015707a23 */ /* 0x100fe40000010817 */
[----:B------:R-:W-:-:S02]  /*fe20*/  FFMA.FTZ R167, R20, c[0x0][0x23c], -R23 ;  /* 0x00008f0014a77a23 */ /* 0x000fc40000010817 */
[----:B------:R-:W-:Y:S01]  /*fe30*/  MUFU.EX2 R29, R29 ;  /* 0x0000001d001d7308 */ /* 0x000fe20000000800 */
[----:B------:R-:W-:Y:S01]  /*fe40*/  FADD.FTZ R32, R35, R32 ;  /* 0x0000002023207221 */ /* 0x000fe20000010000 */
[----:B------:R-:W-:Y:S01]  /*fe50*/  LDSM.16.MT88.4 R20, [R141+0x9800] ;  /* 0x009800008d14783b */ /* 0x000fe20000004200 */
[----:B------:R-:W-:Y:S02]  /*fe60*/  FADD.FTZ R33, R28, R33 ;  /* 0x000000211c217221 */ /* 0x000fe40000010000 */
[----:B------:R-:W-:Y:S01]  /*fe70*/  FADD.FTZ R31, R31, R32 ;  /* 0x000000201f1f7221 */ /* 0x000fe20000010000 */
[----:B----4-:R-:W-:Y:S02]  /*fe80*/  F2FP.BF16.PACK_AB R87, R27, R30 ;  /* 0x0000001e1b57723e */ /* 0x010fe400000010ff */
[----:B------:R-:W3:Y:S01]  /*fe90*/  MUFU.EX2 R24, R24 ;  /* 0x0000001800187308 */ /* 0x000ee20000000800 */
[----:B------:R-:W-:Y:S02]  /*fea0*/  FADD.FTZ R30, R30, R33 ;  /* 0x000000211e1e7221 */ /* 0x000fe40000010000 */
[----:B------:R-:W-:-:S02]  /*feb0*/  FADD.FTZ R26, R26, R31 ;  /* 0x0000001f1a1a7221 */ /* 0x000fc40000010000 */
[----:B------:R-:W-:Y:S01]  /*fec0*/  FADD.FTZ R30, R27, R30 ;  /* 0x0000001e1b1e7221 */ /* 0x000fe20000010000 */
[C---:B-1----:R-:W-:Y:S02]  /*fed0*/  HMMA.16816.F32.BF16 R40, R84.reuse, R4, RZ ;  /* 0x000000045428723c */ /* 0x042fe400000418ff */
[----:B------:R-:W-:Y:S06]  /*fee0*/  MUFU.EX2 R25, R25 ;  /* 0x0000001900197308 */ /* 0x000fec0000000800 */
[C---:B------:R-:W-:Y:S01]  /*fef0*/  HMMA.16816.F32.BF16 R44, R84.reuse, R6, RZ ;  /* 0x00000006542c723c */ /* 0x040fe200000418ff */
[----:B------:R-:W1:Y:S01]  /*ff00*/  LDSM.16.MT88.4 R4, [R140+0xa000] ;  /* 0x00a000008c04783b */ /* 0x000e620000004200 */
[----:B------:R-:W-:Y:S06]  /*ff10*/  MUFU.EX2 R0, R0 ;  /* 0x0000000000007308 */ /* 0x000fec0000000800 */
[C---:B------:R-:W-:Y:S02]  /*ff20*/  HMMA.16816.F32.BF16 R96, R84.reuse, R36, RZ ;  /* 0x000000245460723c */ /* 0x040fe400000418ff */
[----:B------:R-:W-:Y:S06]  /*ff30*/  MUFU.EX2 R111, R111 ;  /* 0x0000006f006f7308 */ /* 0x000fec0000000800 */
[C---:B------:R-:W-:Y:S02]  /*ff40*/  HMMA.16816.F32.BF16 R36, R84.reuse, R38, RZ ;  /* 0x000000265424723c */ /* 0x040fe400000418ff */
[----:B------:R-:W4:Y:S06]  /*ff50*/  MUFU.EX2 R108, R108 ;  /* 0x0000006c006c7308 */ /* 0x000f2c0000000800 */
[C---:B--2---:R-:W-:Y:S02]  /*ff60*/  HMMA.16816.F32.BF16 R48, R84.reuse, R52, RZ ;  /* 0x000000345430723c */ /* 0x044fe400000418ff */
        /* <DEDUP_REMOVED lines=19> */
[C---:B-1----:R-:W-:Y:S02]  /*100a0*/  HMMA.16816.F32.BF16 R88, R84.reuse, R4, RZ ;  /* 0x000000045458723c */ /* 0x042fe400000418ff */
[----:B------:R-:W-:Y:S05]  /*100b0*/  MUFU.EX2 R114, R114 ;  /* 0x0000007200727308 */ /* 0x000fea0000000800 */
[----:B---3--:R-:W-:Y:S01]  /*100c0*/  F2FP.BF16.PACK_AB R4, R24, R29 ;  /* 0x0000001d1804723e */ /* 0x008fe200000010ff */
[----:B------:R-:W-:Y:S01]  /*100d0*/  HMMA.16816.F32.BF16 R84, R84, R6, RZ ;  /* 0x000000065454723c */ /* 0x000fe200000418ff */
[----:B----4-:R-:W-:Y:S01]  /*100e0*/  F2FP.BF16.PACK_AB R5, R108, R111 ;  /* 0x0000006f6c05723e */ /* 0x010fe200000010ff */
[----:B------:R-:W1:Y:S01]  /*100f0*/  MUFU.EX2 R113, R113 ;  /* 0x0000007100717308 */ /* 0x000e620000000800 */
[----:B------:R-:W-:-:S02]  /*10100*/  FADD.FTZ R29, R29, R26 ;  /* 0x0000001a1d1d7221 */ /* 0x000fc40000010000 */
[----:B------:R-:W-:Y:S02]  /*10110*/  FADD.FTZ R111, R111, R30 ;  /* 0x0000001e6f6f7221 */ /* 0x000fe40000010000 */
[----:B------:R-:W-:Y:S01]  /*10120*/  F2FP.BF16.PACK_AB R6, R0, R25 ;  /* 0x000000190006723e */ /* 0x000fe200000010ff */
[----:B------:R-:W-:Y:S01]  /*10130*/  FADD.FTZ R24, R24, R29 ;  /* 0x0000001d18187221 */ /* 0x000fe20000010000 */
[----:B--2---:R-:W-:Y:S01]  /*10140*/  F2FP.BF16.PACK_AB R7, R34, R109 ;  /* 0x0000006d2207723e */ /* 0x004fe200000010ff */
        /* <DEDUP_REMOVED lines=15> */
[----:B------:R-:W-:Y:S08]  /*10240*/  MUFU.EX2 R112, R112 ;  /* 0x0000007000707308 */ /* 0x000ff00000000800 */
[----:B------:R-:W1:Y:S01]  /*10250*/  MUFU.EX2 R167, R167 ;  /* 0x000000a700a77308 */ /* 0x000e620000000800 */
[C---:B--2---:R-:W-:Y:S08]  /*10260*/  HMMA.16816.F32.BF16 R48, R4.reuse, R12, R48 ;  /* 0x0000000c0430723c */ /* 0x044ff00000041830 */
[C---:B------:R-:W-:Y:S01]  /*10270*/  HMMA.16816.F32.BF16 R52, R4.reuse, R14, R52 ;  /* 0x0000000e0434723c */ /* 0x040fe20000041834 */
[----:B------:R-:W2:Y:S07]  /*10280*/  LDSM.16.MT88.4 R12, [R144+0xa800] ;  /* 0x00a80000900c783b */ /* 0x000eae0000004200 */
[C---:B----4-:R-:W-:Y:S08]  /*10290*/  HMMA.16816.F32.BF16 R56, R4.reuse, R8, R56 ;  /* 0x000000080438723c */ /* 0x050ff00000041838 */
[C---:B------:R-:W-:Y:S01]  /*102a0*/  HMMA.16816.F32.BF16 R60, R4.reuse, R10, R60 ;  /* 0x0000000a043c723c */ /* 0x040fe2000004183c */
[----:B------:R-:W4:Y:S07]  /*102b0*/  LDSM.16.MT88.4 R8, [R142+0xa800] ;  /* 0x00a800008e08783b */ /* 0x000f2e0000004200 */
        /* <DEDUP_REMOVED lines=25> */
[C---:B--2---:R-:W-:Y:S08]  /*10450*/  HMMA.16816.F32.BF16 R96, R4.reuse, R12, R96 ;  /* 0x0000000c0460723c */ /* 0x044ff00000041860 */
[C---:B------:R-:W-:Y:S01]  /*10460*/  HMMA.16816.F32.BF16 R36, R4.reuse, R14, R36 ;  /* 0x0000000e0424723c */ /* 0x040fe20000041824 */
[----:B------:R-:W2:Y:S07]  /*10470*/  LDSM.16.MT88.4 R12, [R140+0x9000] ;  /* 0x009000008c0c783b */ /* 0x000eae0000004200 */
[C---:B----4-:R-:W-:Y:S08]  /*10480*/  HMMA.16816.F32.BF16 R40, R4.reuse, R8, R40 ;  /* 0x000000080428723c */ /* 0x050ff00000041828 */
[C---:B------:R-:W-:Y:S01]  /*10490*/  HMMA.16816.F32.BF16 R44, R4.reuse, R10, R44 ;  /* 0x0000000a042c723c */ /* 0x040fe2000004182c */
[----:B------:R-:W4:Y:S07]  /*104a0*/  LDSM.16.MT88.4 R8, [R144+0xb000] ;  /* 0x00b000009008783b */ /* 0x000f2e0000004200 */
        /* <DEDUP_REMOVED lines=8> */
[C---:B-----5:R-:W-:Y:S08]  /*10530*/  HMMA.16816.F32.BF16 R72, R4.reuse, R16, R72 ;  /* 0x000000100448723c */ /* 0x060ff00000041848 */
        /* <DEDUP_REMOVED lines=8> */
[----:B-1----:R-:W-:Y:S01]  /*105c0*/  F2FP.BF16.PACK_AB R4, R113, R114 ;  /* 0x000000727104723e */ /* 0x002fe200000010ff */
        /* <DEDUP_REMOVED lines=20> */
[C---:B------:R-:W-:Y:S08]  /*10710*/  HMMA.16816.F32.BF16 R92, R4.reuse, R18, R92 ;  /* 0x00000012045c723c */ /* 0x040ff0000004185c */
[C---:B-1----:R-:W-:Y:S08]  /*10720*/  HMMA.16816.F32.BF16 R56, R4.reuse, R12, R56 ;  /* 0x0000000c0438723c */ /* 0x042ff00000041838 */
[C---:B------:R-:W-:Y:S01]  /*10730*/  HMMA.16816.F32.BF16 R60, R4.reuse, R14, R60 ;  /* 0x0000000e043c723c */ /* 0x040fe2000004183c */
[----:B------:R-:W1:Y:S07]  /*10740*/  LDSM.16.MT88.4 R12, [R141+0xb800] ;  /* 0x00b800008d0c783b */ /* 0x000e6e0000004200 */
[C---:B--2---:R-:W-:Y:S08]  /*10750*/  HMMA.16816.F32.BF16 R64, R4.reuse, R8, R64 ;  /* 0x000000080440723c */ /* 0x044ff00000041840 */
[C---:B------:R-:W-:Y:S01]  /*10760*/  HMMA.16816.F32.BF16 R68, R4.reuse, R10, R68 ;  /* 0x0000000a0444723c */ /* 0x040fe20000041844 */
[----:B------:R-:W2:Y:S07]  /*10770*/  LDSM.16.MT88.4 R8, [R140+0xb800] ;  /* 0x00b800008c08783b */ /* 0x000eae0000004200 */
        /* <DEDUP_REMOVED lines=9> */
[----:B------:R-:W-:Y:S01]  /*10810*/  IABS R0, c[0x0][0x2d0] ;  /* 0x0000b40000007a13 */ /* 0x000fe20000000000 */
[----:B------:R-:W-:-:S03]  /*10820*/  IMAD.SHL.U32 R4, R162, 0x40, RZ ;  /* 0x00000040a2047824 */ /* 0x000fc600078e00ff */
[----:B------:R-:W1:Y:S02]  /*10830*/  I2F.RP R5, R0 ;  /* 0x0000000000057306 */ /* 0x000e640000209400 */
[C---:B------:R-:W-:Y:S02]  /*10840*/  IADD3 R11, R4.reuse, 0x40, RZ ;  /* 0x00000040040b7810 */ /* 0x040fe40007ffe0ff */
        /* <DEDUP_REMOVED lines=40> */
[----:B------:R-:W-:-:S04]  /*10ad0*/  IMAD.MOV.U32 R5, RZ, RZ, 0x40 ;  /* 0x00000040ff057424 */ /* 0x000fc800078e00ff */
[----:B------:R-:W-:-:S04]  /*10ae0*/  IMAD R5, R0, c[0x0][0x2d0], -R5 ;  /* 0x0000b40000057a24 */ /* 0x000fc800078e0a05 */
        /* <DEDUP_REMOVED lines=13> */
.L_x_5710:
[----:B------:R-:W-:-:S05]  /*10bc0*/  IMAD.MOV.U32 R5, RZ, RZ, c[0x0][0x1a0] ;  /* 0x00006800ff057624 */ /* 0x000fca00078e00ff */
[----:B------:R-:W-:-:S04]  /*10bd0*/  LEA R5, -R5, RZ, 0x6 ;  /* 0x000000ff05057211 */ /* 0x000fc800078e31ff */
[----:B------:R-:W-:Y:S02]  /*10be0*/  SHF.R.S32.HI R4, RZ, 0x1f, R5 ;  /* 0x0000001fff047819 */ /* 0x000fe40000011405 */
.L_x_5711:
[C---:B------:R-:W-:Y:S02]  /*10bf0*/  LOP3.LUT P2, RZ, R163.reuse, 0x2, RZ, 0xc0, !PT ;  /* 0x00000002a3ff7812 */ /* 0x040fe4000784c0ff */
[----:B------:R-:W-:Y:S02]  /*10c00*/  LOP3.LUT P0, RZ, R163, 0x1, RZ, 0xc0, !PT ;  /* 0x00000001a3ff7812 */ /* 0x000fe4000780c0ff */
[----:B------:R-:W-:Y:S02]  /*10c10*/  IADD3 R7, P1, R154, R5, RZ ;  /* 0x000000059a077210 */ /* 0x000fe40007f3e0ff */
[----:B------:R-:W-:-:S03]  /*10c20*/  LEA R130, P5, R5, R170, 0x1 ;  /* 0x000000aa05827211 */ /* 0x000fc600078a08ff */
[--C-:B------:R-:W-:Y:S01]  /*10c30*/  IMAD.X R0, R153, 0x1, R4.reuse, P1 ;  /* 0x0000000199007824 */ /* 0x100fe200008e0604 */
[----:B------:R-:W-:-:S03]  /*10c40*/  LEA.HI.X R131, R5, R171, R4, 0x1, P5 ;  /* 0x000000ab05837211 */ /* 0x000fc600028f0c04 */
[-C--:B------:R-:W-:Y:S02]  /*10c50*/  @P2 IADD3 R11, P4, R5, R106.reuse, RZ ;  /* 0x0000006a050b2210 */ /* 0x080fe40007f9e0ff */
[C---:B------:R-:W-:Y:S01]  /*10c60*/  @P2 IADD3 R9, P1, R7.reuse, R106, RZ ;  /* 0x0000006a07092210 */ /* 0x040fe20007f3e0ff */
[----:B------:R-:W-:Y:S01]  /*10c70*/  @!PT LDS RZ, [RZ] ;  /* 0x00000000fffff984 */ /* 0x000fe20000000800 */
[----:B------:R-:W-:Y:S01]  /*10c80*/  @!PT LDS RZ, [RZ] ;  /* 0x00000000fffff984 */ /* 0x000fe20000000800 */
[----:B------:R-:W-:Y:S01]  /*10c90*/  @!PT LDS RZ, [RZ] ;  /* 0x00000000fffff984 */ /* 0x000fe20000000800 */
[----:B------:R1:W-:Y:S01]  /*10ca0*/  @P0 LDGSTS.E.BYPASS.LTC128B.128 [R164+0x8000], [R130.64] ;  /* 0x0800000082a40fae */ /* 0x0003e2000b901d46 */
[----:B------:R-:W-:Y:S01]  /*10cb0*/  @P0 LEA R10, P5, R7, R170, 0x1 ;  /* 0x000000aa070a0211 */ /* 0x000fe200078a08ff */
[--C-:B------:R-:W-:Y:S01]  /*10cc0*/  @P2 IMAD.X R6, R4, 0x1, R101.reuse, P4 ;  /* 0x0000000104062824 */ /* 0x100fe200020e0665 */
[C---:B------:R-:W-:Y:S01]  /*10cd0*/  @P2 LEA R12, P4, R11.reuse, c[0x0][0x170], 0x1 ;  /* 0x00005c000b0c2a11 */ /* 0x040fe200078808ff */
[----:B------:R-:W-:Y:S01]  /*10ce0*/  @P2 IMAD.X R4, R0, 0x1, R101, P1 ;  /* 0x0000000100042824 */ /* 0x000fe200008e0665 */
[----:B------:R-:W-:Y:S01]  /*10cf0*/  IADD3 R5, P1, R154, R7, RZ ;  /* 0x000000079a057210 */ /* 0x000fe20007f3e0ff */
[----:B------:R-:W-:Y:S01]  /*10d00*/  @!P0 STS.128 [R164+0x8000], RZ ;  /* 0x008000ffa4008388 */ /* 0x000fe20000000c00 */
[----:B------:R-:W-:-:S02]  /*10d10*/  @P2 LEA.HI.X R13, R11, c[0x0][0x174], R6, 0x1, P4 ;  /* 0x00005d000b0d2a11 */ /* 0x000fc400020f0c06 */
[----:B------:R-:W-:Y:S02]  /*10d20*/  @P2 LEA R8, P4, R9, c[0x0][0x170], 0x1 ;  /* 0x00005c0009082a11 */ /* 0x000fe400078808ff */
[--C-:B------:R-:W-:Y:S01]  /*10d30*/  @P0 LEA.HI.X R11, R7, R171, R0.reuse, 0x1, P5 ;  /* 0x000000ab070b0211 */ /* 0x100fe200028f0c00 */
[----:B------:R-:W-:Y:S01]  /*10d40*/  IMAD.X R0, R153, 0x1, R0, P1 ;  /* 0x0000000199007824 */ /* 0x000fe200008e0600 */
[----:B------:R-:W-:Y:S01]  /*10d50*/  @P2 LEA.HI.X R9, R9, c[0x0][0x174], R4, 0x1, P4 ;  /* 0x00005d0009092a11 */ /* 0x000fe200020f0c04 */
[----:B------:R-:W-:Y:S01]  /*10d60*/  @!PT LDS RZ, [RZ] ;  /* 0x00000000fffff984 */ /* 0x000fe20000000800 */
[----:B------:R-:W-:Y:S01]  /*10d70*/  @!PT LDS RZ, [RZ] ;  /* 0x00000000fffff984 */ /* 0x000fe20000000800 */
[----:B------:R-:W-:Y:S01]  /*10d80*/  @!PT LDS RZ, [RZ] ;  /* 0x00000000fffff984 */ /* 0x000fe20000000800 */
[----:B------:R2:W-:Y:S01]  /*10d90*/  @P2 LDGSTS.E.BYPASS.LTC128B.128 [R164+0xa000], [R12.64+0x80] ;  /* 0x0a0000800ca42fae */ /* 0x0005e2000b901d46 */
[C---:B------:R-:W-:Y:S02]  /*10da0*/  @P0 LEA R14, P6, R5.reuse, R170, 0x1 ;  /* 0x000000aa050e0211 */ /* 0x040fe400078c08ff */
[----:B------:R-:W-:Y:S01]  /*10db0*/  @P2 IADD3 R4, P5, R5, R106, RZ ;  /* 0x0000006a05042210 */ /* 0x000fe20007fbe0ff */
[----:B------:R-:W-:Y:S01]  /*10dc0*/  @!P2 STS.128 [R164+0xa000], RZ ;  /* 0x00a000ffa400a388 */ /* 0x000fe20000000c00 */
[----:B------:R-:W-:-:S02]  /*10dd0*/  IADD3 R7, P4, R154, R5, RZ ;  /* 0x000000059a077210 */ /* 0x000fc40007f9e0ff */
[-CC-:B------:R-:W-:Y:S01]  /*10de0*/  @P0 LEA.HI.X R15, R5, R171.reuse, R0.reuse, 0x1, P6 ;  /* 0x000000ab050f0211 */ /* 0x180fe200030f0c00 */
[--C-:B------:R-:W-:Y:S01]  /*10df0*/  @P2 IMAD.X R5, R0, 0x1, R101.reuse, P5 ;  /* 0x0000000100052824 */ /* 0x100fe200028e0665 */
[----:B------:R-:W-:Y:S01]  /*10e00*/  @P2 IADD3 R106, P1, R7, R106, RZ ;  /* 0x0000006a076a2210 */ /* 0x000fe20007f3e0ff */
[----:B------:R-:W-:Y:S01]  /*10e10*/  IMAD.X R0, R153, 0x1, R0, P4 ;  /* 0x0000000199007824 */ /* 0x000fe200020e0600 */
[----:B------:R-:W-:Y:S01]  /*10e20*/  @P2 LEA R16, P5, R4, c[0x0][0x170], 0x1 ;  /* 0x00005c0004102a11 */ /* 0x000fe200078a08ff */
[----:B------:R-:W-:Y:S01]  /*10e30*/  @!PT LDS RZ, [RZ] ;  /* 0x00000000fffff984 */ /* 0x000fe20000000800 */
[----:B------:R-:W-:Y:S01]  /*10e40*/  @!PT LDS RZ, [RZ] ;  /* 0x00000000fffff984 */ /* 0x000fe20000000800 */
[----:B------:R-:W-:Y:S01]  /*10e50*/  @!PT LDS RZ, [RZ] ;  /* 0x00000000fffff984 */ /* 0x000fe20000000800 */
[----:B------:R3:W-:Y:S01]  /*10e60*/  @P0 LDGSTS.E.BYPASS.LTC128B.128 [R164+0x8800], [R10.64] ;  /* 0x088000000aa40fae */ /* 0x0007e2000b901d46 */
[C---:B------:R-:W-:Y:S01]  /*10e70*/  @P0 LEA R18, P4, R7.reuse, R170, 0x1 ;  /* 0x000000aa07120211 */ /* 0x040fe200078808ff */
[----:B------:R-:W-:Y:S01]  /*10e80*/  @P2 IMAD.X R101, R0, 0x1, R101, P1 ;  /* 0x0000000100652824 */ /* 0x000fe200008e0665 */
[----:B------:R-:W-:Y:S01]  /*10e90*/  @P2 LEA.HI.X R17, R4, c[0x0][0x174], R5, 0x1, P5 ;  /* 0x00005d0004112a11 */ /* 0x000fe200028f0c05 */
[----:B------:R-:W-:Y:S01]  /*10ea0*/  @!P0 STS.128 [R164+0x8800], RZ ;  /* 0x008800ffa4008388 */ /* 0x000fe20000000c00 */
[C---:B------:R-:W-:Y:S01]  /*10eb0*/  @P2 LEA R112, P1, R106.reuse, c[0x0][0x170], 0x1 ;  /* 0x00005c006a702a11 */ /* 0x040fe200078208ff */
[----:B------:R-:W-:Y:S01]  /*10ec0*/  IMAD.MOV.U32 R170, RZ, RZ, R130 ;  /* 0x000000ffffaa7224 */ /* 0x000fe200078e0082 */
[----:B------:R-:W-:Y:S01]  /*10ed0*/  @P0 LEA.HI.X R19, R7, R171, R0, 0x1, P4 ;  /* 0x000000ab07130211 */ /* 0x000fe200020f0c00 */
[----:B------:R-:W-:Y:S01]  /*10ee0*/  @!PT LDS RZ, [RZ] ;  /* 0x00000000fffff984 */ /* 0x000fe20000000800 */
[----:B------:R-:W-:Y:S01]  /*10ef0*/  @!PT LDS RZ, [RZ] ;  /* 0x00000000fffff984 */ /* 0x000fe20000000800 */
[----:B------:R-:W-:Y:S01]  /*10f00*/  @!PT LDS RZ, [RZ] ;  /* 0x00000000fffff984 */ /* 0x000fe20000000800 */
[----:B------:R3:W-:Y:S01]  /*10f10*/  @P2 LDGSTS.E.BYPASS.LTC128B.128 [R164+0xa800], [R8.64+0x80] ;  /* 0x0a80008008a42fae */ /* 0x0007e2000b901d46 */
[----:B------:R-:W-:Y:S01]  /*10f20*/  @P2 LEA.HI.X R113, R106, c[0x0][0x174], R101, 0x1, P1 ;  /* 0x00005d006a712a11 */ /* 0x000fe200008f0c65 */
[----:B------:R-:W-:-:S02]  /*10f30*/  IMAD.MOV.U32 R171, RZ, RZ, R131 ;  /* 0x000000ffffab7224 */ /* 0x000fc400078e0083 */
        /* <DEDUP_REMOVED lines=15> */
[----:B------:R-:W-:Y:S01]  /*11030*/  @!P0 STS.128 [R164+0x9800], RZ ;  /* 0x009800ffa4008388 */ /* 0x000fe20000000c00 */
[----:B------:R-:W-:-:S03]  /*11040*/  ISETP.GE.AND P0, PT, R104, 0x3, PT ;  /* 0x000000036800780c */ /* 0x000fc60003f06270 */
[----:B------:R-:W-:Y:S01]  /*11050*/  @!PT LDS RZ, [RZ] ;  /* 0x00000000fffff984 */ /* 0x000fe20000000800 */
[----:B------:R-:W-:Y:S01]  /*11060*/  @!PT LDS RZ, [RZ] ;  /* 0x00000000fffff984 */ /* 0x000fe20000000800 */
[----:B------:R-:W-:Y:S01]  /*11070*/  @!PT LDS RZ, [RZ] ;  /* 0x00000000fffff984 */ /* 0x000fe20000000800 */
[----:B------:R5:W-:Y:S04]  /*11080*/  @P2 LDGSTS.E.BYPASS.LTC128B.128 [R164+0xb800], [R112.64+0x80] ;  /* 0x0b80008070a42fae */ /* 0x000be8000b901d46 */
[----:B------:R-:W-:Y:S04]  /*11090*/  @!P2 STS.128 [R164+0xb800], RZ ;  /* 0x00b800ffa400a388 */ /* 0x000fe80000000c00 */
[----:B------:R-:W-:Y:S04]  /*110a0*/  LDSM.16.M88.4 R4, [R150] ;  /* 0x000000009604783b */ /* 0x000fe80000000200 */
[----:B------:R-:W1:Y:S04]  /*110b0*/  LDSM.16.M88.4 R28, [R149+0x4000] ;  /* 0x00400000951c783b */ /* 0x000e680000000200 */
[----:B------:R-:W3:Y:S04]  /*110c0*/  LDSM.16.M88.4 R20, [R149+0x4800] ;  /* 0x004800009514783b */ /* 0x000ee80000000200 */
[----:B--2---:R-:W4:Y:S04]  /*110d0*/  LDSM.16.M88.4 R12, [R149+0x5000] ;  /* 0x00500000950c783b */ /* 0x004f280000000200 */
[----:B------:R-:W2:Y:S04]  /*110e0*/  LDSM.16.M88.4 R108, [R149+0x5800] ;  /* 0x00580000956c783b */ /* 0x000ea80000000200 */
[----:B------:R-:W-:Y:S04]  /*110f0*/  LDSM.16.M88.4 R124, [R147] ;  /* 0x00000000937c783b */ /* 0x000fe80000000200 */
[----:B------:R-:W-:Y:S04]  /*11100*/  LDSM.16.M88.4 R120, [R139] ;  /* 0x000000008b78783b */ /* 0x000fe80000000200 */
[----:B------:R-:W-:Y:S04]  /*11110*/  LDSM.16.M88.4 R116, [R138] ;  /* 0x000000008a74783b */ /* 0x000fe80000000200 */
[----:B-----5:R-:W-:Y:S04]  /*11120*/  LDSM.16.M88.4 R112, [R137] ;  /* 0x000000008970783b */ /* 0x020fe80000000200 */
[----:B------:R-:W5:Y:S04]  /*11130*/  S2R R0, SR_TID.X ;  /* 0x0000000000007919 */ /* 0x000f680000002100 */
[----:B------:R-:W0:Y:S01]  /*11140*/  LDGDEPBAR ;  /* 0x00000000000079af */ /* 0x000e220000000000 */
[C---:B-1----:R-:W-:Y:S08]  /*11150*/  HMMA.16816.F32.BF16 R32, R4.reuse, R28, RZ ;  /* 0x0000001c0420723c */ /* 0x042ff000000418ff */
[C---:B---3--:R-:W-:Y:S08]  /*11160*/  HMMA.16816.F32.BF16 R24, R4.reuse, R20, RZ ;  /* 0x000000140418723c */ /* 0x048ff000000418ff */
[----:B----4-:R-:W-:Y:S01]  /*11170*/  HMMA.16816.F32.BF16 R16, R4, R12, RZ ;  /* 0x0000000c0410723c */ /* 0x010fe200000418ff */
[----:B-----5:R-:W-:-:S05]  /*11180*/  IMAD.SHL.U32 R0, R0, 0x2, RZ ;  /* 0x0000000200007824 */ /* 0x020fca00078e00ff */
[----:B------:R-:W-:Y:S02]  /*11190*/  LOP3.LUT R101, R0, 0x6, RZ, 0xc0, !PT ;  /* 0x0000000600657812 */ /* 0x000fe400078ec0ff */
[----:B------:R-:W-:Y:S03]  /*111a0*/  HMMA.16816.F32.BF16 R28, R4, R30, RZ ;  /* 0x0000001e041c723c */ /* 0x000fe600000418ff */
[----:B------:R-:W-:-:S05]  /*111b0*/  IMAD R101, R162, 0x40, R101 ;  /* 0x00000040a2657824 */ /* 0x000fca00078e0265 */
[C---:B------:R-:W-:Y:S01]  /*111c0*/  HMMA.16816.F32.BF16 R20, R4.reuse, R22, RZ ;  /* 0x000000160414723c */ /* 0x040fe200000418ff */
[C---:B------:R-:W-:Y:S02]  /*111d0*/  IADD3 R0, R101.reuse, 0x1, RZ ;  /* 0x0000000165007810 */ /* 0x040fe40007ffe0ff */
[C---:B------:R-:W-:Y:S02]  /*111e0*/  IADD3 R104, R101.reuse, 0x8, RZ ;  /* 0x0000000865687810 */ /* 0x040fe40007ffe0ff */
[CC--:B------:R-:W-:Y:S02]  /*111f0*/  ISETP.GE.AND P1, PT, R0.reuse, R105.reuse, PT ;  /* 0x000000690000720c */ /* 0x0c0fe40003f26270 */
[----:B------:R-:W-:Y:S01]  /*11200*/  ISETP.GE.AND P6, PT, R0, R128, PT ;  /* 0x000000800000720c */ /* 0x000fe20003fc6270 */
[----:B------:R-:W-:Y:S01]  /*11210*/  HMMA.16816.F32.BF16 R12, R4, R14, RZ ;  /* 0x0000000e040c723c */ /* 0x000fe200000418ff */
[----:B------:R-:W-:Y:S02]  /*11220*/  IADD3 R0, R101, 0x9, RZ ;  /* 0x0000000965007810 */ /* 0x000fe40007ffe0ff */
[----:B------:R-:W-:-:S02]  /*11230*/  ISETP.GE.AND P5, PT, R104, R105, PT ;  /* 0x000000696800720c */ /* 0x000fc40003fa6270 */
[----:B------:R-:W-:-:S03]  /*11240*/  ISETP.GE.AND P4, PT, R104, R128, PT ;  /* 0x000000806800720c */ /* 0x000fc60003f86270 */
[C---:B--2---:R-:W-:Y:S08]  /*11250*/  HMMA.16816.F32.BF16 R8, R4.reuse, R108, RZ ;  /* 0x0000006c0408723c */ /* 0x044ff000000418ff */
[----:B------:R-:W-:Y:S01]  /*11260*/  HMMA.16816.F32.BF16 R4, R4, R110, RZ ;  /* 0x0000006e0404723c */ /* 0x000fe200000418ff */
[----:B------:R-:W1:Y:S07]  /*11270*/  LDSM.16.M88.4 R108, [R148] ;  /* 0x00000000946c783b */ /* 0x000e6e0000000200 */
        /* <DEDUP_REMOVED lines=41> */
[----:B------:R-:W-:Y:S07]  /*11510*/  LDSM.16.M88.4 R124, [R135] ;  /* 0x00000000877c783b */ /* 0x000fee0000000200 */
[C---:B------:R-:W-:Y:S08]  /*11520*/  HMMA.16816.F32.BF16 R24, R108.reuse, R120, R24 ;  /* 0x000000786c18723c */ /* 0x040ff00000041818 */
[C---:B------:R-:W-:Y:S01]  /*11530*/  HMMA.16816.F32.BF16 R20, R108.reuse, R122, R20 ;  /* 0x0000007a6c14723c */ /* 0x040fe20000041814 */
[----:B------:R-:W-:Y:S07]  /*11540*/  LDSM.16.M88.4 R120, [R134] ;  /* 0x000000008678783b */ /* 0x000fee0000000200 */
[C---:B------:R-:W-:Y:S08]  /*11550*/  HMMA.16816.F32.BF16 R16, R108.reuse, R116, R16 ;  /* 0x000000746c10723c */ /* 0x040ff00000041810 */
[C---:B------:R-:W-:Y:S01]  /*11560*/  HMMA.16816.F32.BF16 R12, R108.reuse, R118, R12 ;  /* 0x000000766c0c723c */ /* 0x040fe2000004180c */
[----:B------:R-:W-:Y:S07]  /*11570*/  LDSM.16.M88.4 R116, [R133] ;  /* 0x000000008574783b */ /* 0x000fee0000000200 */
[C---:B--2---:R-:W-:Y:S08]  /*11580*/  HMMA.16816.F32.BF16 R8, R108.reuse, R112, R8 ;  /* 0x000000706c08723c */ /* 0x044ff00000041808 */
[----:B------:R-:W-:Y:S01]  /*11590*/  HMMA.16816.F32.BF16 R4, R108, R114, R4 ;  /* 0x000000726c04723c */ /* 0x000fe20000041804 */
[----:B------:R-:W1:Y:S04]  /*115a0*/  LDSM.16.M88.4 R108, [R148+0x2000] ;  /* 0x00200000946c783b */ /* 0x000e680000000200 */
[----:B------:R-:W2:Y:S03]  /*115b0*/  LDSM.16.M88.4 R112, [R132] ;  /* 0x000000008470783b */ /* 0x000ea60000000200 */
        /* <DEDUP_REMOVED lines=11> */
[----:B------:R-:W2:Y:S04]  /*11670*/  LDSM.16.M88.4 R108, [R143+0x7800] ;  /* 0x007800008f6c783b */ /* 0x000ea80000000200 */
[----:B------:R-:W4:Y:S03]  /*11680*/  LDSM.16.M88.4 R112, [R143+0x7000] ;  /* 0x007000008f70783b */ /* 0x000f260000000200 */
        /* <DEDUP_REMOVED lines=9> */
[C---:B----4-:R-:W-:Y:S08]  /*11720*/  HMMA.16816.F32.BF16 R16, R124.reuse, R112, R16 ;  /* 0x000000707c10723c */ /* 0x050ff00000041810 */
[----:B------:R-:W-:Y:S01]  /*11730*/  HMMA.16816.F32.BF16 R12, R124, R114, R12 ;  /* 0x000000727c0c723c */ /* 0x000fe2000004180c */
[----:B------:R-:W3:Y:S07]  /*11740*/  LDSM.16.M88.4 R112, [R136+0x2800] ;  /* 0x002800008870783b */ /* 0x000eee0000000200 */
[C---:B-1----:R-:W-:Y:S08]  /*11750*/  HMMA.16816.F32.BF16 R32, R120.reuse, R116, R32 ;  /* 0x000000747820723c */ /* 0x042ff00000041820 */
[C---:B------:R-:W-:Y:S08]  /*11760*/  HMMA.16816.F32.BF16 R28, R120.reuse, R118, R28 ;  /* 0x00000076781c723c */ /* 0x040ff0000004181c */
[C---:B--2---:R-:W-:Y:S08]  /*11770*/  HMMA.16816.F32.BF16 R16, R120.reuse, R108, R16 ;  /* 0x0000006c7810723c */ /* 0x044ff00000041810 */
[----:B------:R-:W-:Y:S01]  /*11780*/  HMMA.16816.F32.BF16 R12, R120, R110, R12 ;  /* 0x0000006e780c723c */ /* 0x000fe2000004180c */
[----:B------:R-:W1:Y:S01]  /*11790*/  LDSM.16.M88.4 R108, [R136+0x3800] ;  /* 0x00380000886c783b */ /* 0x000e620000000200 */
[----:B------:R-:W-:Y:S01]  /*117a0*/  FSEL R166, R33, -INF , !P1 ;  /* 0xff80000021a67808 */ /* 0x000fe20004800000 */
[----:B------:R-:W-:-:S04]  /*117b0*/  DEPBAR.LE SB0, 0x0 ;  /* 0x000080000000791a */ /* 0x000fc80000000000 */
[----:B------:R-:W-:Y:S01]  /*117c0*/  BAR.SYNC.DEFER_BLOCKING 0x0 ;  /* 0x0000000000007b1d */ /* 0x000fe20000010000 */
[C---:B---3--:R-:W-:Y:S01]  /*117d0*/  HMMA.16816.F32.BF16 R24, R120.reuse, R112, R24 ;  /* 0x000000707818723c */ /* 0x048fe20000041818 */
[----:B------:R-:W-:Y:S02]  /*117e0*/  ISETP.GE.AND P1, PT, R0, R105, PT ;  /* 0x000000690000720c */ /* 0x000fe40003f26270 */
[----:B------:R-:W-:Y:S02]  /*117f0*/  IADD3 R33, R101, 0x10, RZ ;  /* 0x0000001065217810 */ /* 0x000fe40007ffe0ff */
[----:B------:R-:W-:Y:S02]  /*11800*/  FSEL R106, R28, -INF , !P5 ;  /* 0xff8000001c6a7808 */ /* 0x000fe40006800000 */
[----:B------:R-:W-:Y:S01]  /*11810*/  ISETP.GE.AND P5, PT, R0, R128, PT ;  /* 0x000000800000720c */ /* 0x000fe20003fa6270 */
[----:B------:R-:W-:Y:S01]  /*11820*/  HMMA.16816.F32.BF16 R20, R120, R114, R20 ;  /* 0x000000727814723c */ /* 0x000fe20000041814 */
[----:B------:R-:W-:-:S02]  /*11830*/  FSEL R113, R30, -INF , !P4 ;  /* 0xff8000001e717808 */ /* 0x000fc40006000000 */
[----:B------:R-:W-:Y:S02]  /*11840*/  ISETP.GE.AND P4, PT, R33, R105, PT ;  /* 0x000000692100720c */ /* 0x000fe40003f86270 */
[----:B------:R-:W-:Y:S02]  /*11850*/  FSEL R0, R29, -INF , !P1 ;  /* 0xff8000001d007808 */ /* 0x000fe40004800000 */
[----:B------:R-:W-:Y:S02]  /*11860*/  IADD3 R30, R101, 0x11, RZ ;  /* 0x00000011651e7810 */ /* 0x000fe40007ffe0ff */
[----:B------:R-:W-:Y:S02]  /*11870*/  ISETP.GE.AND P1, PT, R33, R128, PT ;  /* 0x000000802100720c */ /* 0x000fe40003f26270 */
[----:B------:R-:W-:Y:S02]  /*11880*/  FSEL R129, R31, -INF , !P5 ;  /* 0xff8000001f817808 */ /* 0x000fe40006800000 */
[----:B------:R-:W-:-:S02]  /*11890*/  IADD3 R28, R101, 0x18, RZ ;  /* 0x00000018651c7810 */ /* 0x000fc40007ffe0ff */
[-C--:B------:R-:W-:Y:S02]  /*118a0*/  ISETP.GE.AND P5, PT, R30, R105.reuse, PT ;  /* 0x000000691e00720c */ /* 0x080fe40003fa6270 */
[----:B------:R-:W-:Y:S02]  /*118b0*/  FSEL R112, R24, -INF , !P4 ;  /* 0xff80000018707808 */ /* 0x000fe40006000000 */
[----:B------:R-:W-:Y:S02]  /*118c0*/  ISETP.GE.AND P4, PT, R30, R128, PT ;  /* 0x000000801e00720c */ /* 0x000fe40003f86270 */
[----:B------:R-:W-:Y:S02]  /*118d0*/  FSEL R125, R26, -INF , !P1 ;  /* 0xff8000001a7d7808 */ /* 0x000fe40004800000 */
[----:B------:R-:W-:Y:S02]  /*118e0*/  IADD3 R26, R101, 0x19, RZ ;  /* 0x00000019651a7810 */ /* 0x000fe40007ffe0ff */
[----:B------:R-:W-:Y:S01]  /*118f0*/  ISETP.GE.AND P1, PT, R28, R105, PT ;  /* 0x000000691c00720c */ /* 0x000fe20003f26270 */
[----:B-1----:R-:W-:Y:S01]  /*11900*/  HMMA.16816.F32.BF16 R8, R120, R108, R8 ;  /* 0x0000006c7808723c */ /* 0x002fe20000041808 */
[----:B------:R-:W-:-:S02]  /*11910*/  FSEL R119, R27, -INF , !P4 ;  /* 0xff8000001b777808 */ /* 0x000fc40006000000 */
[----:B------:R-:W-:Y:S02]  /*11920*/  FSEL R118, R25, -INF , !P5 ;  /* 0xff80000019767808 */ /* 0x000fe40006800000 */
[----:B------:R-:W-:Y:S02]  /*11930*/  ISETP.GE.AND P4, PT, R26, R105, PT ;  /* 0x000000691a00720c */ /* 0x000fe40003f86270 */
[-C--:B------:R-:W-:Y:S01]  /*11940*/  ISETP.GE.AND P5, PT, R28, R128.reuse, PT ;  /* 0x000000801c00720c */ /* 0x080fe20003fa6270 */
[----:B------:R-:W-:Y:S01]  /*11950*/  HMMA.16816.F32.BF16 R4, R120, R110, R4 ;  /* 0x0000006e7804723c */ /* 0x000fe20000041804 */
[----:B------:R-:W-:Y:S02]  /*11960*/  IADD3 R24, R101, 0x20, RZ ;  /* 0x0000002065187810 */ /* 0x000fe40007ffe0ff */
[----:B------:R-:W-:Y:S02]  /*11970*/  FSEL R126, R20, -INF , !P1 ;  /* 0xff800000147e7808 */ /* 0x000fe40004800000 */
[----:B------:R-:W-:-:S02]  /*11980*/  ISETP.GE.AND P1, PT, R26, R128, PT ;  /* 0x000000801a00720c */ /* 0x000fc40003f26270 */
[----:B------:R-:W-:Y:S02]  /*11990*/  FSEL R20, R21, -INF , !P4 ;  /* 0xff80000015147808 */ /* 0x000fe40006000000 */
[----:B------:R-:W-:Y:S02]  /*119a0*/  FSEL R127, R22, -INF , !P5 ;  /* 0xff800000167f7808 */ /* 0x000fe40006800000 */
[C---:B------:R-:W-:Y:S02]  /*119b0*/  ISETP.GE.AND P4, PT, R24.reuse, R128, PT ;  /* 0x000000801800720c */ /* 0x040fe40003f86270 */
[C---:B------:R-:W-:Y:S02]  /*119c0*/  IADD3 R21, R101.reuse, 0x21, RZ ;  /* 0x0000002165157810 */ /* 0x040fe40007ffe0ff */
[----:B------:R-:W-:Y:S02]  /*119d0*/  IADD3 R22, R101, 0x28, RZ ;  /* 0x0000002865167810 */ /* 0x000fe40007ffe0ff */
[----:B------:R-:W-:-:S02]  /*119e0*/  ISETP.GE.AND P5, PT, R24, R105, PT ;  /* 0x000000691800720c */ /* 0x000fc40003fa6270 */
[----:B------:R-:W-:Y:S02]  /*119f0*/  FSEL R23, R23, -INF , !P1 ;  /* 0xff80000017177808 */ /* 0x000fe40004800000 */
[CC--:B------:R-:W-:Y:S02]  /*11a00*/  ISETP.GE.AND P1, PT, R21.reuse, R105.reuse, PT ;  /* 0x000000691500720c */ /* 0x0c0fe40003f26270 */
[----:B------:R-:W-:Y:S02]  /*11a10*/  FSEL R117, R18, -INF , !P4 ;  /* 0xff80000012757808 */ /* 0x000fe40006000000 */
[----:B------:R-:W-:Y:S02]  /*11a20*/  ISETP.GE.AND P4, PT, R22, R105, PT ;  /* 0x000000691600720c */ /* 0x000fe40003f86270 */
[----:B------:R-:W-:Y:S02]  /*11a30*/  FSEL R114, R16, -INF , !P5 ;  /* 0xff80000010727808 */ /* 0x000fe40006800000 */
[----:B------:R-:W-:-:S02]  /*11a40*/  ISETP.GE.AND P5, PT, R21, R128, PT ;  /* 0x000000801500720c */ /* 0x000fc40003fa6270 */
[----:B------:R-:W-:Y:S02]  /*11a50*/  IADD3 R16, R101, 0x29, RZ ;  /* 0x0000002965107810 */ /* 0x000fe40007ffe0ff */
[----:B------:R-:W-:Y:S02]  /*11a60*/  FSEL R116, R17, -INF , !P1 ;  /* 0xff80000011747808 */ /* 0x000fe40004800000 */
[----:B------:R-:W-:Y:S02]  /*11a70*/  ISETP.GE.AND P1, PT, R22, R128, PT ;  /* 0x000000801600720c */ /* 0x000fe40003f26270 */
[----:B------:R-:W-:Y:S02]  /*11a80*/  FSEL R124, R12, -INF , !P4 ;  /* 0xff8000000c7c7808 */ /* 0x000fe40006000000 */
[----:B------:R-:W-:Y:S02]  /*11a90*/  IADD3 R12, R101, 0x30, RZ ;  /* 0x00000030650c7810 */ /* 0x000fe40007ffe0ff */
[----:B------:R-:W-:-:S02]  /*11aa0*/  FSEL R115, R19, -INF , !P5 ;  /* 0xff80000013737808 */ /* 0x000fc40006800000 */
[CC--:B------:R-:W-:Y:S02]  /*11ab0*/  ISETP.GE.AND P5, PT, R16.reuse, R105.reuse, PT ;  /* 0x000000691000720c */ /* 0x0c0fe40003fa6270 */
[----:B------:R-:W-:Y:S02]  /*11ac0*/  ISETP.GE.AND P4, PT, R16, R128, PT ;  /* 0x000000801000720c */ /* 0x000fe40003f86270 */
[----:B------:R-:W-:Y:S02]  /*11ad0*/  FSEL R121, R14, -INF , !P1 ;  /* 0xff8000000e797808 */ /* 0x000fe40004800000 */
[----:B------:R-:W-:Y:S02]  /*11ae0*/  IADD3 R16, R101, 0x31, RZ ;  /* 0x0000003165107810 */ /* 0x000fe40007ffe0ff */
[----:B------:R-:W-:Y:S02]  /*11af0*/  ISETP.GE.AND P1, PT, R12, R105, PT ;  /* 0x000000690c00720c */ /* 0x000fe40003f26270 */
[----:B------:R-:W-:-:S02]  /*11b00*/  FSEL R122, R13, -INF , !P5 ;  /* 0xff8000000d7a7808 */ /* 0x000fc40006800000 */
[----:B------:R-:W-:Y:S02]  /*11b10*/  FSEL R13, R35, -INF , !P6 ;  /* 0xff800000230d7808 */ /* 0x000fe40007000000 */
[----:B------:R-:W-:Y:S02]  /*11b20*/  ISETP.GE.AND P5, PT, R12, R128, PT ;  /* 0x000000800c00720c */ /* 0x000fe40003fa6270 */
[----:B------:R-:W-:Y:S02]  /*11b30*/  ISETP.GE.AND P6, PT, R16, R105, PT ;  /* 0x000000691000720c */ /* 0x000fe40003fc6270 */
[----:B------:R-:W-:Y:S02]  /*11b40*/  FSEL R104, R8, -INF , !P1 ;  /* 0xff80000008687808 */ /* 0x000fe40004800000 */
[----:B------:R-:W-:Y:S02]  /*11b50*/  IADD3 R8, R101, 0x38, RZ ;  /* 0x0000003865087810 */ /* 0x000fe40007ffe0ff */
[----:B------:R-:W-:-:S02]  /*11b60*/  FSEL R123, R15, -INF , !P4 ;  /* 0xff8000000f7b7808 */ /* 0x000fc40006000000 */
[----:B------:R-:W-:Y:S02]  /*11b70*/  FSEL R33, R10, -INF , !P5 ;  /* 0xff8000000a217808 */ /* 0x000fe40006800000 */
[----:B------:R-:W-:Y:S02]  /*11b80*/  FSEL R107, R9, -INF , !P6 ;  /* 0xff800000096b7808 */ /* 0x000fe40007000000 */
[-C--:B------:R-:W-:Y:S02]  /*11b90*/  ISETP.GE.AND P4, PT, R16, R128.reuse, PT ;  /* 0x000000801000720c */ /* 0x080fe40003f86270 */
        /* <DEDUP_REMOVED lines=10> */
[----:B------:R-:W-:Y:S02]  /*11c40*/  FSEL R9, R34, -INF , !P5 ;  /* 0xff80000022097808 */ /* 0x000fe40006800000 */
        /* <DEDUP_REMOVED lines=64> */
.L_x_5713:
[----:B------:R-:W-:-:S05]  /*12050*/  IMAD.MOV.U32 R7, RZ, RZ, c[0x0][0x198] ;  /* 0x00006600ff077624 */ /* 0x000fca00078e00ff */
[----:B------:R-:W-:-:S04]  /*12060*/  LEA R7, -R7, RZ, 0x6 ;  /* 0x000000ff07077211 */ /* 0x000fc800078e31ff */
[----:B------:R-:W-:Y:S02]  /*12070*/  SHF.R.S32.HI R8, RZ, 0x1f, R7 ;  /* 0x0000001fff087819 */ /* 0x000fe40000011407 */
.L_x_5714:
[----:B------:R-:W-:Y:S02]  /*12080*/  LOP3.LUT R4, R163, 0x1, RZ, 0xc0, !PT ;  /* 0x00000001a3047812 */ /* 0x000fe400078ec0ff */
[-C--:B------:R-:W-:Y:S02]  /*12090*/  @P2 IADD3 R11, P0, R152, R7.reuse, RZ ;  /* 0x00000007980b2210 */ /* 0x080fe40007f1e0ff */
[----:B------:R-:W-:Y:S02]  /*120a0*/  ISETP.NE.U32.AND P1, PT, R4, 0x1, PT ;  /* 0x000000010400780c */ /* 0x000fe40003f25070 */
[----:B------:R-:W-:Y:S01]  /*120b0*/  IADD3 R5, P5, P4, R152, R7, R152 ;  /* 0x0000000798057210 */ /* 0x000fe20007cbe098 */
[----:B------:R-:W-:Y:S01]  /*120c0*/  @P2 IMAD.X R4, R151, 0x1, R8, P0 ;  /* 0x0000000197042824 */ /* 0x000fe200000e0608 */
[-C--:B------:R-:W-:Y:S02]  /*120d0*/  @P2 LEA R14, P0, R11, R160.reuse, 0x1 ;  /* 0x000000a00b0e2211 */ /* 0x080fe400078008ff */
[----:B------:R-:W-:-:S02]  /*120e0*/  LEA R18, P6, R7, R160, 0x1 ;  /* 0x000000a007127211 */ /* 0x000fc400078c08ff */
[----:B------:R-:W-:Y:S02]  /*120f0*/  @P2 LEA.HI.X R15, R11, R157, R4, 0x1, P0 ;  /* 0x0000009d0b0f2211 */ /* 0x000fe400000f0c04 */
[----:B------:R-:W-:Y:S02]  /*12100*/  IADD3.X R6, R151, R8, R151, P5, P4 ;  /* 0x0000000897067210 */ /* 0x000fe40002fe8497 */
[CC--:B------:R-:W-:Y:S02]  /*12110*/  @P2 LEA R10, P0, R5.reuse, R160.reuse, 0x1 ;  /* 0x000000a0050a2211 */ /* 0x0c0fe400078008ff */
[----:B------:R-:W-:Y:S02]  /*12120*/  @!P1 LEA R16, P5, R5, R160, 0x1 ;  /* 0x000000a005109211 */ /* 0x000fe400078a08ff */
[----:B------:R-:W-:Y:S02]  /*12130*/  IADD3 R4, P4, R152, R5, RZ ;  /* 0x0000000598047210 */ /* 0x000fe40007f9e0ff */
[----:B------:R-:W-:-:S02]  /*12140*/  LEA.HI.X R19, R7, R157, R8, 0x1, P6 ;  /* 0x0000009d07137211 */ /* 0x000fc400030f0c08 */
[----:B------:R-:W-:Y:S02]  /*12150*/  @!P1 IADD3 R7, P6, R152, R7, RZ ;  /* 0x0000000798079210 */ /* 0x000fe40007fde0ff */
[CCC-:B------:R-:W-:Y:S01]  /*12160*/  @P2 LEA.HI.X R11, R5.reuse, R157.reuse, R6.reuse, 0x1, P0 ;  /* 0x0000009d050b2211 */ /* 0x1c0fe200000f0c06 */
[----:B------:R-:W-:Y:S01]  /*12170*/  @!PT LDS RZ, [RZ] ;  /* 0x00000000fffff984 */ /* 0x000fe20000000800 */
[----:B------:R-:W-:Y:S01]  /*12180*/  @!PT LDS RZ, [RZ] ;  /* 0x00000000fffff984 */ /* 0x000fe20000000800 */
[----:B------:R-:W-:Y:S01]  /*12190*/  @!PT LDS RZ, [RZ] ;  /* 0x00000000fffff984 */ /* 0x000fe20000000800 */
[----:B------:R1:W-:Y:S01]  /*121a0*/  @!P1 LDGSTS.E.BYPASS.LTC128B.128 [R164+0x4000], [R18.64] ;  /* 0x0400000012a49fae */ /* 0x0003e2000b901d46 */
[-CC-:B------:R-:W-:Y:S01]  /*121b0*/  @!P1 LEA.HI.X R17, R5, R157.reuse, R6.reuse, 0x1, P5 ;  /* 0x0000009d05119211 */ /* 0x180fe200028f0c06 */
[C---:B------:R-:W-:Y:S01]  /*121c0*/  IMAD.X R6, R151.reuse, 0x1, R6, P4 ;  /* 0x0000000197067824 */ /* 0x040fe200020e0606 */
[CC--:B------:R-:W-:Y:S01]  /*121d0*/  @!P1 LEA R26, P4, R4.reuse, R160.reuse, 0x1 ;  /* 0x000000a0041a9211 */ /* 0x0c0fe200078808ff */
[----:B------:R-:W-:Y:S01]  /*121e0*/  @!P1 IMAD.X R8, R151, 0x1, R8, P6 ;  /* 0x0000000197089824 */ /* 0x000fe200030e0608 */
[CC--:B------:R-:W-:Y:S01]  /*121f0*/  @P2 LEA R24, P0, R4.reuse, R160.reuse, 0x1 ;  /* 0x000000a004182211 */ /* 0x0c0fe200078008ff */
[--C-:B------:R-:W-:Y:S01]  /*12200*/  @P2 IMAD.MOV.U32 R5, RZ, RZ, R19.reuse ;  /* 0x000000ffff052224 */ /* 0x100fe200078e0013 */
[C---:B------:R-:W-:Y:S01]  /*12210*/  @!P1 LEA R28, P5, R7.reuse, R160, 0x1 ;  /* 0x000000a0071c9211 */ /* 0x040fe200078a08ff */
[----:B------:R1:W-:Y:S01]  /*12220*/  @P1 STS.128 [R164+0x4000], RZ ;  /* 0x004000ffa4001388 */ /* 0x0003e20000000c00 */
[CC--:B------:R-:W-:Y:S01]  /*12230*/  @!P1 LEA.HI.X R27, R4.reuse, R157.reuse, R6, 0x1, P4 ;  /* 0x0000009d041b9211 */ /* 0x0c0fe200020f0c06 */
[----:B------:R-:W-:Y:S01]  /*12240*/  IMAD.MOV.U32 R160, RZ, RZ, R18 ;  /* 0x000000ffffa07224 */ /* 0x000fe200078e0012 */
[-C--:B------:R-:W-:Y:S01]  /*12250*/  @P2 LEA.HI.X R25, R4, R157.reuse, R6, 0x1, P0 ;  /* 0x0000009d04192211 */ /* 0x080fe200000f0c06 */
[----:B------:R-:W-:Y:S01]  /*12260*/  @P2 IMAD.MOV.U32 R4, RZ, RZ, R18 ;  /* 0x000000ffff042224 */ /* 0x000fe200078e0012 */
[----:B------:R-:W-:Y:S01]  /*12270*/  @!P1 LEA.HI.X R29, R7, R157, R8, 0x1, P5 ;  /* 0x0000009d071d9211 */ /* 0x000fe200028f0c08 */
[----:B------:R-:W-:-:S03]  /*12280*/  IMAD.MOV.U32 R157, RZ, RZ, R19 ;  /* 0x000000ffff9d7224 */ /* 0x000fc600078e0013 */
        /* <DEDUP_REMOVED lines=36> */
.L_x_5712:
[----:B-1----:R-:W-:Y:S01]  /*124d0*/  FMNMX.FTZ R5, R3, R32, !PT ;  /* 0x0000002003057209 */ /* 0x002fe20007810000 */
        /* <DEDUP_REMOVED lines=51> */
[----:B------:R-:W-:Y:S01]  /*12810*/  FFMA.FTZ R30, R9, c[0x0][0x23c], -R106 ;  /* 0x00008f00091e7a23 */ /* 0x000fe2000001086a */
[----:B------:R-:W-:Y:S01]  /*12820*/  MUFU.EX2 R26, R26 ;  /* 0x0000001a001a7308 */ /* 0x000fe20000000800 */
[----:B------:R-:W1:Y:S01]  /*12830*/  LDSM.16.MT88.4 R8, [R144+0x8000] ;  /* 0x008000009008783b */ /* 0x000e620000004200 */
[----:B------:R-:W-:Y:S02]  /*12840*/  FADD.FTZ R32, R3, -R32 ;  /* 0x8000002003207221 */ /* 0x000fe40000010000 */
[----:B------:R-:W-:-:S02]  /*12850*/  FADD.FTZ R2, R2, -R5 ;  /* 0x8000000502027221 */ /* 0x000fc40000010000 */
[--C-:B------:R-:W-:Y:S02]  /*12860*/  FFMA.FTZ R27, R166, c[0x0][0x23c], -R109.reuse ;  /* 0x00008f00a61b7a23 */ /* 0x100fe4000001086d */
[--C-:B------:R-:W-:Y:S01]  /*12870*/  FFMA.FTZ R24, R13, c[0x0][0x23c], -R106.reuse ;  /* 0x00008f000d187a23 */ /* 0x100fe2000001086a */
[----:B------:R-:W-:Y:S01]  /*12880*/  MUFU.EX2 R31, R31 ;  /* 0x0000001f001f7308 */ /* 0x000fe20000000800 */
[--C-:B------:R-:W-:Y:S01]  /*12890*/  FFMA.FTZ R0, R113, c[0x0][0x23c], -R106.reuse ;  /* 0x00008f0071007a23 */ /* 0x100fe2000001086a */
[----:B------:R-:W2:Y:S01]  /*128a0*/  LDSM.16.MT88.4 R12, [R142+0x8000] ;  /* 0x008000008e0c783b */ /* 0x000ea20000004200 */
[----:B------:R-:W-:Y:S02]  /*128b0*/  FMUL.FTZ R32, R32, c[0x0][0x23c] ;  /* 0x00008f0020207a20 */ /* 0x000fe40000410000 */
[----:B------:R-:W-:Y:S02]  /*128c0*/  FMUL.FTZ R2, R2, c[0x0][0x23c] ;  /* 0x00008f0002027a20 */ /* 0x000fe40000410000 */
[----:B------:R-:W-:Y:S01]  /*128d0*/  FFMA.FTZ R129, R129, c[0x0][0x23c], -R106 ;  /* 0x00008f0081817a23 */ /* 0x000fe2000001086a */
[----:B------:R-:W3:Y:S01]  /*128e0*/  MUFU.EX2 R27, R27 ;  /* 0x0000001b001b7308 */ /* 0x000ee20000000800 */
[----:B------:R-:W-:-:S02]  /*128f0*/  FFMA.FTZ R111, R118, c[0x0][0x23c], -R109 ;  /* 0x00008f00766f7a23 */ /* 0x000fc4000001086d */
[--C-:B------:R-:W-:Y:S02]  /*12900*/  FFMA.FTZ R120, R119, c[0x0][0x23c], -R106.reuse ;  /* 0x00008f0077787a23 */ /* 0x100fe4000001086a */
[--C-:B------:R-:W-:Y:S02]  /*12910*/  FFMA.FTZ R112, R112, c[0x0][0x23c], -R109.reuse ;  /* 0x00008f0070707a23 */ /* 0x100fe4000001086d */
[--C-:B------:R-:W-:Y:S01]  /*12920*/  FFMA.FTZ R110, R126, c[0x0][0x23c], -R109.reuse ;  /* 0x00008f007e6e7a23 */ /* 0x100fe2000001086d */
[----:B------:R-:W4:Y:S01]  /*12930*/  MUFU.EX2 R25, R25 ;  /* 0x0000001900197308 */ /* 0x000f220000000800 */
[----:B------:R-:W-:Y:S02]  /*12940*/  FFMA.FTZ R113, R20, c[0x0][0x23c], -R109 ;  /* 0x00008f0014717a23 */ /* 0x000fe4000001086d */
[--C-:B------:R-:W-:Y:S02]  /*12950*/  FFMA.FTZ R125, R125, c[0x0][0x23c], -R106.reuse ;  /* 0x00008f007d7d7a23 */ /* 0x100fe4000001086a */
[----:B------:R-:W-:-:S02]  /*12960*/  FFMA.FTZ R119, R127, c[0x0][0x23c], -R106 ;  /* 0x00008f007f777a23 */ /* 0x000fc4000001086a */
[--C-:B------:R-:W-:Y:S01]  /*12970*/  FFMA.FTZ R118, R23, c[0x0][0x23c], -R106.reuse ;  /* 0x00008f0017767a23 */ /* 0x100fe2000001086a */
[----:B------:R-:W-:Y:S01]  /*12980*/  MUFU.EX2 R30, R30 ;  /* 0x0000001e001e7308 */ /* 0x000fe20000000800 */
[----:B---3--:R-:W-:Y:S01]  /*12990*/  F2FP.BF16.PACK_AB R4, R27, R31 ;  /* 0x0000001f1b04723e */ /* 0x008fe200000010ff */
[----:B------:R-:W-:Y:S01]  /*129a0*/  LDSM.16.MT88.4 R20, [R142+0xa800] ;  /* 0x00a800008e14783b */ /* 0x000fe20000004200 */
[--C-:B------:R-:W-:Y:S02]  /*129b0*/  FFMA.FTZ R126, R114, c[0x0][0x23c], -R109.reuse ;  /* 0x00008f00727e7a23 */ /* 0x100fe4000001086d */
[--C-:B------:R-:W-:Y:S02]  /*129c0*/  FFMA.FTZ R127, R116, c[0x0][0x23c], -R109.reuse ;  /* 0x00008f00747f7a23 */ /* 0x100fe4000001086d */
[----:B------:R-:W-:Y:S01]  /*129d0*/  FFMA.FTZ R114, R124, c[0x0][0x23c], -R109 ;  /* 0x00008f007c727a23 */ /* 0x000fe2000001086d */
        /* <DEDUP_REMOVED lines=30> */
[----:B------:R-:W-:Y:S02]  /*12bc0*/  FMUL.FTZ R39, R39, R2 ;  /* 0x0000000227277220 */ /* 0x000fe40000410000 */
[-C--:B------:R-:W-:Y:S01]  /*12bd0*/  FMUL.FTZ R40, R40, R32.reuse ;  /* 0x0000002028287220 */ /* 0x080fe20000410000 */
[----:B-1----:R-:W-:Y:S01]  /*12be0*/  HMMA.16816.F32.BF16 R96, R4, R8, R96 ;  /* 0x000000080460723c */ /* 0x002fe20000041860 */
[----:B------:R-:W-:Y:S01]  /*12bf0*/  FMUL.FTZ R41, R41, R32 ;  /* 0x0000002029297220 */ /* 0x000fe20000410000 */
[----:B------:R-:W-:Y:S01]  /*12c00*/  MUFU.EX2 R110, R110 ;  /* 0x0000006e006e7308 */ /* 0x000fe20000000800 */
[----:B------:R-:W-:-:S02]  /*12c10*/  FMUL.FTZ R42, R42, R2 ;  /* 0x000000022a2a7220 */ /* 0x000fc40000410000 */
[----:B------:R-:W-:Y:S02]  /*12c20*/  FMUL.FTZ R43, R43, R2 ;  /* 0x000000022b2b7220 */ /* 0x000fe40000410000 */
[-C--:B------:R-:W-:Y:S01]  /*12c30*/  FMUL.FTZ R44, R44, R32.reuse ;  /* 0x000000202c2c7220 */ /* 0x080fe20000410000 */
[C---:B------:R-:W-:Y:S01]  /*12c40*/  HMMA.16816.F32.BF16 R36, R4.reuse, R10, R36 ;  /* 0x0000000a0424723c */ /* 0x040fe20000041824 */
[----:B------:R-:W1:Y:S01]  /*12c50*/  LDSM.16.MT88.4 R8, [R141+0x8000] ;  /* 0x008000008d08783b */ /* 0x000e620000004200 */
[----:B------:R-:W-:Y:S01]  /*12c60*/  FMUL.FTZ R45, R45, R32 ;  /* 0x000000202d2d7220 */ /* 0x000fe20000410000 */
[----:B------:R-:W-:Y:S01]  /*12c70*/  MUFU.EX2 R113, R113 ;  /* 0x0000007100717308 */ /* 0x000fe20000000800 */
[-C--:B------:R-:W-:Y:S02]  /*12c80*/  FMUL.FTZ R46, R46, R2.reuse ;  /* 0x000000022e2e7220 */ /* 0x080fe40000410000 */
[----:B------:R-:W-:Y:S02]  /*12c90*/  FMUL.FTZ R47, R47, R2 ;  /* 0x000000022f2f7220 */ /* 0x000fe40000410000 */
[----:B--2---:R-:W-:Y:S01]  /*12ca0*/  HMMA.16816.F32.BF16 R40, R4, R12, R40 ;  /* 0x0000000c0428723c */ /* 0x004fe20000041828 */
[----:B------:R-:W-:-:S02]  /*12cb0*/  FMUL.FTZ R48, R48, R32 ;  /* 0x0000002030307220 */ /* 0x000fc40000410000 */
[----:B------:R-:W-:Y:S01]  /*12cc0*/  FMUL.FTZ R49, R49, R32 ;  /* 0x0000002031317220 */ /* 0x000fe20000410000 */
[----:B------:R-:W-:Y:S01]  /*12cd0*/  MUFU.EX2 R125, R125 ;  /* 0x0000007d007d7308 */ /* 0x000fe20000000800 */
[-C--:B------:R-:W-:Y:S02]  /*12ce0*/  FMUL.FTZ R50, R50, R2.reuse ;  /* 0x0000000232327220 */ /* 0x080fe40000410000 */
[----:B------:R-:W-:Y:S01]  /*12cf0*/  FMUL.FTZ R51, R51, R2 ;  /* 0x0000000233337220 */ /* 0x000fe20000410000 */
[----:B------:R-:W-:Y:S01]  /*12d00*/  HMMA.16816.F32.BF16 R44, R4, R14, R44 ;  /* 0x0000000e042c723c */ /* 0x000fe2000004182c */
[----:B------:R-:W2:Y:S01]  /*12d10*/  LDSM.16.MT88.4 R12, [R140+0x8000] ;  /* 0x008000008c0c783b */ /* 0x000ea20000004200 */
[-C--:B------:R-:W-:Y:S02]  /*12d20*/  FMUL.FTZ R52, R52, R32.reuse ;  /* 0x0000002034347220 */ /* 0x080fe40000410000 */
[----:B------:R-:W-:Y:S01]  /*12d30*/  FMUL.FTZ R53, R53, R32 ;  /* 0x0000002035357220 */ /* 0x000fe20000410000 */
[----:B------:R-:W4:Y:S01]  /*12d40*/  MUFU.EX2 R120, R120 ;  /* 0x0000007800787308 */ /* 0x000f220000000800 */
[----:B------:R-:W-:-:S02]  /*12d50*/  FMUL.FTZ R54, R54, R2 ;  /* 0x0000000236367220 */ /* 0x000fc40000410000 */
[----:B------:R-:W-:Y:S02]  /*12d60*/  FMUL.FTZ R55, R55, R2 ;  /* 0x0000000237377220 */ /* 0x000fe40000410000 */
[-C--:B------:R-:W-:Y:S02]  /*12d70*/  FMUL.FTZ R56, R56, R32.reuse ;  /* 0x0000002038387220 */ /* 0x080fe40000410000 */
[----:B------:R-:W-:Y:S01]  /*12d80*/  FMUL.FTZ R57, R57, R32 ;  /* 0x0000002039397220 */ /* 0x000fe20000410000 */
[----:B------:R-:W-:Y:S01]  /*12d90*/  MUFU.EX2 R119, R119 ;  /* 0x0000007700777308 */ /* 0x000fe20000000800 */
[-C--:B------:R-:W-:Y:S02]  /*12da0*/  FMUL.FTZ R58, R58, R2.reuse ;  /* 0x000000023a3a7220 */ /* 0x080fe40000410000 */
[----:B------:R-:W-:Y:S02]  /*12db0*/  FMUL.FTZ R59, R59, R2 ;  /* 0x000000023b3b7220 */ /* 0x000fe40000410000 */
[----:B------:R-:W-:-:S02]  /*12dc0*/  FMUL.FTZ R60, R60, R32 ;  /* 0x000000203c3c7220 */ /* 0x000fc40000410000 */
[----:B------:R-:W-:Y:S01]  /*12dd0*/  FMUL.FTZ R61, R61, R32 ;  /* 0x000000203d3d7220 */ /* 0x000fe20000410000 */
[----:B------:R-:W5:Y:S01]  /*12de0*/  MUFU.EX2 R118, R118 ;  /* 0x0000007600767308 */ /* 0x000f620000000800 */
[-C--:B------:R-:W-:Y:S02]  /*12df0*/  FMUL.FTZ R62, R62, R2.reuse ;  /* 0x000000023e3e7220 */ /* 0x080fe40000410000 */
[----:B------:R-:W-:Y:S01]  /*12e00*/  FMUL.FTZ R63, R63, R2 ;  /* 0x000000023f3f7220 */ /* 0x000fe20000410000 */
[----:B-1----:R-:W-:Y:S01]  /*12e10*/  HMMA.16816.F32.BF16 R48, R4, R8, R48 ;  /* 0x000000080430723c */ /* 0x002fe20000041830 */
[-C--:B------:R-:W-:Y:S02]  /*12e20*/  FMUL.FTZ R64, R64, R32.reuse ;  /* 0x0000002040407220 */ /* 0x080fe40000410000 */
[----:B------:R-:W-:Y:S01]  /*12e30*/  FMUL.FTZ R65, R65, R32 ;  /* 0x0000002041417220 */ /* 0x000fe20000410000 */
[----:B------:R-:W-:Y:S01]  /*12e40*/  MUFU.EX2 R126, R126 ;  /* 0x0000007e007e7308 */ /* 0x000fe20000000800 */
[----:B------:R-:W-:-:S02]  /*12e50*/  FMUL.FTZ R66, R66, R2 ;  /* 0x0000000242427220 */ /* 0x000fc40000410000 */
[----:B------:R-:W-:Y:S01]  /*12e60*/  FMUL.FTZ R67, R67, R2 ;  /* 0x0000000243437220 */ /* 0x000fe20000410000 */
[C---:B------:R-:W-:Y:S01]  /*12e70*/  HMMA.16816.F32.BF16 R52, R4.reuse, R10, R52 ;  /* 0x0000000a0434723c */ /* 0x040fe20000041834 */
[----:B------:R-:W1:Y:S01]  /*12e80*/  LDSM.16.MT88.4 R8, [R144+0xa000] ;  /* 0x00a000009008783b */ /* 0x000e620000004200 */
[-C--:B------:R-:W-:Y:S02]  /*12e90*/  FMUL.FTZ R68, R68, R32.reuse ;  /* 0x0000002044447220 */ /* 0x080fe40000410000 */
[----:B------:R-:W-:Y:S01]  /*12ea0*/  FMUL.FTZ R69, R69, R32 ;  /* 0x0000002045457220 */ /* 0x000fe20000410000 */
[----:B------:R-:W1:Y:S01]  /*12eb0*/  MUFU.EX2 R127, R127 ;  /* 0x0000007f007f7308 */ /* 0x000e620000000800 */
[-C--:B------:R-:W-:Y:S02]  /*12ec0*/  FMUL.FTZ R70, R70, R2.reuse ;  /* 0x0000000246467220 */ /* 0x080fe40000410000 */
[----:B--2---:R-:W-:Y:S01]  /*12ed0*/  HMMA.16816.F32.BF16 R56, R4, R12, R56 ;  /* 0x0000000c0438723c */ /* 0x004fe20000041838 */
[----:B------:R-:W-:-:S02]  /*12ee0*/  FMUL.FTZ R71, R71, R2 ;  /* 0x0000000247477220 */ /* 0x000fc40000410000 */
[-C--:B------:R-:W-:Y:S02]  /*12ef0*/  FMUL.FTZ R72, R72, R32.reuse ;  /* 0x0000002048487220 */ /* 0x080fe40000410000 */
[----:B------:R-:W-:Y:S01]  /*12f00*/  FMUL.FTZ R73, R73, R32 ;  /* 0x0000002049497220 */ /* 0x000fe20000410000 */
[----:B------:R-:W-:Y:S01]  /*12f10*/  MUFU.EX2 R114, R114 ;  /* 0x0000007200727308 */ /* 0x000fe20000000800 */
[-C--:B------:R-:W-:Y:S01]  /*12f20*/  FMUL.FTZ R74, R74, R2.reuse ;  /* 0x000000024a4a7220 */ /* 0x080fe20000410000 */
[----:B------:R-:W-:Y:S01]  /*12f30*/  HMMA.16816.F32.BF16 R60, R4, R14, R60 ;  /* 0x0000000e043c723c */ /* 0x000fe2000004183c */
[----:B------:R-:W2:Y:S01]  /*12f40*/  LDSM.16.MT88.4 R12, [R142+0xa000] ;  /* 0x00a000008e0c783b */ /* 0x000ea20000004200 */
[----:B------:R-:W-:Y:S02]  /*12f50*/  FMUL.FTZ R75, R75, R2 ;  /* 0x000000024b4b7220 */ /* 0x000fe40000410000 */
[-C--:B------:R-:W-:Y:S02]  /*12f60*/  FMUL.FTZ R92, R92, R32.reuse ;  /* 0x000000205c5c7220 */ /* 0x080fe40000410000 */
[----:B------:R-:W-:Y:S01]  /*12f70*/  FMUL.FTZ R93, R93, R32 ;  /* 0x000000205d5d7220 */ /* 0x000fe20000410000 */
[----:B------:R-:W-:Y:S01]  /*12f80*/  MUFU.EX2 R129, R129 ;  /* 0x0000008100817308 */ /* 0x000fe20000000800 */
        /* <DEDUP_REMOVED lines=9> */
[----:B------:R-:W2:Y:S01]  /*13020*/  MUFU.EX2 R122, R122 ;  /* 0x0000007a007a7308 */ /* 0x000ea20000000800 */
[-C--:B------:R-:W-:Y:S01]  /*13030*/  FMUL.FTZ R82, R82, R2.reuse ;  /* 0x0000000252527220 */ /* 0x080fe20000410000 */
[C---:B-1----:R-:W-:Y:S01]  /*13040*/  HMMA.16816.F32.BF16 R64, R4.reuse, R8, R64 ;  /* 0x000000080440723c */ /* 0x042fe20000041840 */
[----:B------:R-:W-:Y:S02]  /*13050*/  FMUL.FTZ R83, R83, R2 ;  /* 0x0000000253537220 */ /* 0x000fe40000410000 */
[-C--:B------:R-:W-:Y:S02]  /*13060*/  FMUL.FTZ R88, R88, R32.reuse ;  /* 0x0000002058587220 */ /* 0x080fe40000410000 */
[----:B------:R-:W-:Y:S01]  /*13070*/  FMUL.FTZ R89, R89, R32 ;  /* 0x0000002059597220 */ /* 0x000fe20000410000 */
[----:B------:R-:W-:Y:S01]  /*13080*/  MUFU.EX2 R115, R115 ;  /* 0x0000007300737308 */ /* 0x000fe20000000800 */
[-C--:B------:R-:W-:Y:S01]  /*13090*/  FMUL.FTZ R90, R90, R2.reuse ;  /* 0x000000025a5a7220 */ /* 0x080fe20000410000 */
[----:B------:R-:W-:Y:S01]  /*130a0*/  HMMA.16816.F32.BF16 R68, R4, R10, R68 ;  /* 0x0000000a0444723c */ /* 0x000fe20000041844 */
[----:B------:R-:W1:Y:S01]  /*130b0*/  LDSM.16.MT88.4 R8, [R141+0xa000] ;  /* 0x00a000008d08783b */ /* 0x000e620000004200 */
[----:B------:R-:W-:-:S02]  /*130c0*/  FMUL.FTZ R91, R91, R2 ;  /* 0x000000025b5b7220 */ /* 0x000fc40000410000 */
[-C--:B------:R-:W-:Y:S02]  /*130d0*/  FMUL.FTZ R84, R84, R32.reuse ;  /* 0x0000002054547220 */ /* 0x080fe40000410000 */
[----:B------:R-:W-:Y:S01]  /*130e0*/  FMUL.FTZ R85, R85, R32 ;  /* 0x0000002055557220 */ /* 0x000fe20000410000 */
[----:B------:R-:W1:Y:S01]  /*130f0*/  MUFU.EX2 R116, R116 ;  /* 0x0000007400747308 */ /* 0x000e620000000800 */
[C---:B--2---:R-:W-:Y:S01]  /*13100*/  HMMA.16816.F32.BF16 R72, R4.reuse, R12, R72 ;  /* 0x0000000c0448723c */ /* 0x044fe20000041848 */
[-C--:B------:R-:W-:Y:S02]  /*13110*/  FMUL.FTZ R86, R86, R2.reuse ;  /* 0x0000000256567220 */ /* 0x080fe40000410000 */
[----:B------:R-:W-:Y:S02]  /*13120*/  FMUL.FTZ R87, R87, R2 ;  /* 0x0000000257577220 */ /* 0x000fe40000410000 */
[----:B------:R-:W-:Y:S02]  /*13130*/  FFMA.FTZ R32, R168, R32, R31 ;  /* 0x00000020a8207223 */ /* 0x000fe4000001001f */
[----:B------:R-:W-:Y:S01]  /*13140*/  MUFU.EX2 R104, R104 ;  /* 0x0000006800687308 */ /* 0x000fe20000000800 */
[----:B------:R-:W-:Y:S01]  /*13150*/  HMMA.16816.F32.BF16 R92, R4, R14, R92 ;  /* 0x0000000e045c723c */ /* 0x000fe2000004185c */
[----:B------:R-:W2:Y:S01]  /*13160*/  LDSM.16.MT88.4 R12, [R140+0xa000] ;  /* 0x00a000008c0c783b */ /* 0x000ea20000004200 */
[----:B------:R-:W-:Y:S01]  /*13170*/  FFMA.FTZ R167, R167, R2, R30 ;  /* 0x00000002a7a77223 */ /* 0x000fe2000001001e */
[----:B------:R-:W-:Y:S01]  /*13180*/  MOV R2, R28 ;  /* 0x0000001c00027202 */ /* 0x000fe20000000f00 */
[----:B------:R-:W-:-:S02]  /*13190*/  FADD.FTZ R27, R27, R32 ;  /* 0x000000201b1b7221 */ /* 0x000fc40000010000 */
[----:B------:R-:W-:Y:S01]  /*131a0*/  FADD.FTZ R167, R24, R167 ;  /* 0x000000a718a77221 */ /* 0x000fe20000010000 */
[----:B------:R-:W1:Y:S01]  /*131b0*/  MUFU.EX2 R107, R107 ;  /* 0x0000006b006b7308 */ /* 0x000e620000000800 */
[----:B------:R-:W-:Y:S02]  /*131c0*/  FADD.FTZ R26, R26, R27 ;  /* 0x0000001b1a1a7221 */ /* 0x000fe40000010000 */
[----:B------:R-:W-:Y:S02]  /*131d0*/  FADD.FTZ R0, R0, R167 ;  /* 0x000000a700007221 */ /* 0x000fe40000010000 */
[----:B------:R-:W-:Y:S02]  /*131e0*/  FADD.FTZ R25, R25, R26 ;  /* 0x0000001a19197221 */ /* 0x000fe40000010000 */
[----:B------:R-:W-:Y:S01]  /*131f0*/  FADD.FTZ R0, R3, R0 ;  /* 0x0000000003007221 */ /* 0x000fe20000010000 */
[----:B------:R-:W-:Y:S01]  /*13200*/  MUFU.EX2 R108, R108 ;  /* 0x0000006c006c7308 */ /* 0x000fe20000000800 */
[----:B------:R-:W-:-:S07]  /*13210*/  MOV R3, R29 ;  /* 0x0000001d00037202 */ /* 0x000fce0000000f00 */
[----:B------:R-:W-:Y:S01]  /*13220*/  MUFU.EX2 R105, R105 ;  /* 0x0000006900697308 */ /* 0x000fe20000000800 */
[C---:B-1----:R-:W-:Y:S07]  /*13230*/  HMMA.16816.F32.BF16 R76, R4.reuse, R8, R76 ;  /* 0x00000008044c723c */ /* 0x042fee000004184c */
[----:B------:R-:W-:Y:S01]  /*13240*/  MUFU.EX2 R33, R33 ;  /* 0x0000002100217308 */ /* 0x000fe20000000800 */
[C---:B------:R-:W-:Y:S01]  /*13250*/  HMMA.16816.F32.BF16 R80, R4.reuse, R10, R80 ;  /* 0x0000000a0450723c */ /* 0x040fe20000041850 */
[----:B------:R-:W1:Y:S06]  /*13260*/  LDSM.16.MT88.4 R8, [R142+0x8800] ;  /* 0x008800008e08783b */ /* 0x000e6c0000004200 */
[----:B------:R-:W1:Y:S01]  /*13270*/  MUFU.EX2 R124, R124 ;  /* 0x0000007c007c7308 */ /* 0x000e620000000800 */
[C---:B--2---:R-:W-:Y:S07]  /*13280*/  HMMA.16816.F32.BF16 R88, R4.reuse, R12, R88 ;  /* 0x0000000c0458723c */ /* 0x044fee0000041858 */
[----:B------:R-:W-:Y:S01]  /*13290*/  MUFU.EX2 R34, R34 ;  /* 0x0000002200227308 */ /* 0x000fe20000000800 */
[----:B------:R-:W-:Y:S01]  /*132a0*/  HMMA.16816.F32.BF16 R84, R4, R14, R84 ;  /* 0x0000000e0454723c */ /* 0x000fe20000041854 */
[----:B------:R-:W2:Y:S06]  /*132b0*/  LDSM.16.MT88.4 R12, [R144+0x8800] ;  /* 0x00880000900c783b */ /* 0x000eac0000004200 */
[----:B------:R-:W1:Y:S01]  /*132c0*/  MUFU.EX2 R35, R35 ;  /* 0x0000002300237308 */ /* 0x000e620000000800 */
[----:B---3--:R-:W-:Y:S01]  /*132d0*/  F2FP.BF16.PACK_AB R4, R111, R112 ;  /* 0x000000706f04723e */ /* 0x008fe200000010ff */
[----:B------:R-:W-:Y:S01]  /*132e0*/  FADD.FTZ R112, R112, R25 ;  /* 0x0000001970707221 */ /* 0x000fe20000010000 */
[----:B----4-:R-:W-:Y:S01]  /*132f0*/  F2FP.BF16.PACK_AB R5, R120, R125 ;  /* 0x0000007d7805723e */ /* 0x010fe200000010ff */
[----:B------:R-:W-:Y:S01]  /*13300*/  FADD.FTZ R125, R125, R0 ;  /* 0x000000007d7d7221 */ /* 0x000fe20000010000 */
[----:B------:R-:W-:Y:S01]  /*13310*/  F2FP.BF16.PACK_AB R6, R113, R110 ;  /* 0x0000006e7106723e */ /* 0x000fe200000010ff */
[----:B------:R-:W-:Y:S01]  /*13320*/  FADD.FTZ R111, R111, R112 ;  /* 0x000000706f6f7221 */ /* 0x000fe20000010000 */
[----:B-----5:R-:W-:Y:S01]  /*13330*/  F2FP.BF16.PACK_AB R7, R118, R119 ;  /* 0x000000777607723e */ /* 0x020fe200000010ff */
[----:B------:R-:W-:-:S02]  /*13340*/  FADD.FTZ R120, R120, R125 ;  /* 0x0000007d78787221 */ /* 0x000fc40000010000 */
[----:B------:R-:W-:Y:S02]  /*13350*/  FADD.FTZ R110, R110, R111 ;  /* 0x0000006f6e6e7221 */ /* 0x000fe40000010000 */
[----:B------:R-:W-:Y:S02]  /*13360*/  FADD.FTZ R119, R119, R120 ;  /* 0x0000007877777221 */ /* 0x000fe40000010000 */
[----:B------:R-:W-:Y:S01]  /*13370*/  HMMA.16816.F32.BF16 R64, R4, R16, R64 ;  /* 0x000000100440723c */ /* 0x000fe20000041840 */
[----:B------:R-:W-:Y:S02]  /*13380*/  FADD.FTZ R113, R113, R110 ;  /* 0x0000006e71717221 */ /* 0x000fe40000010000 */
[----:B------:R-:W-:-:S05]  /*13390*/  FADD.FTZ R118, R118, R119 ;  /* 0x0000007776767221 */ /* 0x000fca0000010000 */
        /* <DEDUP_REMOVED lines=80> */
[C---:B------:R-:W-:Y:S08]  /*138a0*/  HMMA.16816.F32.BF16 R40, R4.reuse, R20, R40 ;  /* 0x000000140428723c */ /* 0x040ff00000041828 */
[C---:B------:R-:W-:Y:S08]  /*138b0*/  HMMA.16816.F32.BF16 R44, R4.reuse, R22, R44 ;  /* 0x00000016042c723c */ /* 0x040ff0000004182c */
[C---:B-1----:R-:W-:Y:S08]  /*138c0*/  HMMA.16816.F32.BF16 R64, R4.reuse, R8, R64 ;  /* 0x000000080440723c */ /* 0x042ff00000041840 */
[C---:B------:R-:W-:Y:S01]  /*138d0*/  HMMA.16816.F32.BF16 R68, R4.reuse, R10, R68 ;  /* 0x0000000a0444723c */ /* 0x040fe20000041844 */
[----:B------:R-:W1:Y:S07]  /*138e0*/  LDSM.16.MT88.4 R8, [R140+0xb800] ;  /* 0x00b800008c08783b */ /* 0x000e6e0000004200 */
[C---:B---3--:R-:W-:Y:S08]  /*138f0*/  HMMA.16816.F32.BF16 R72, R4.reuse, R16, R72 ;  /* 0x000000100448723c */ /* 0x048ff00000041848 */
[C---:B------:R-:W-:Y:S08]  /*13900*/  HMMA.16816.F32.BF16 R92, R4.reuse, R18, R92 ;  /* 0x00000012045c723c */ /* 0x040ff0000004185c */
[C---:B--2---:R-:W-:Y:S08]  /*13910*/  HMMA.16816.F32.BF16 R76, R4.reuse, R12, R76 ;  /* 0x0000000c044c723c */ /* 0x044ff0000004184c */
[C---:B------:R-:W-:Y:S08]  /*13920*/  HMMA.16816.F32.BF16 R80, R4.reuse, R14, R80 ;  /* 0x0000000e0450723c */ /* 0x040ff00000041850 */
[C---:B-1----:R-:W-:Y:S08]  /*13930*/  HMMA.16816.F32.BF16 R88, R4.reuse, R8, R88 ;  /* 0x000000080458723c */ /* 0x042ff00000041858 */
[----:B------:R-:W-:Y:S08]  /*13940*/  HMMA.16816.F32.BF16 R84, R4, R10, R84 ;  /* 0x0000000a0454723c */ /* 0x000ff00000041854 */
.L_x_5709:
        /* <DEDUP_REMOVED lines=12> */
.L_x_5719:
        /* <DEDUP_REMOVED lines=48> */
[----:B------:R-:W-:Y:S01]  /*13d10*/  IMAD.MOV.U32 R3, RZ, RZ, 0x40 ;  /* 0x00000040ff037424 */ /* 0x000fe200078e00ff */
[----:B------:R-:W-:Y:S03]  /*13d20*/  LEA.HI.X.SX32 R11, R9, R159, 0x2, P0 ;  /* 0x0000009f090b7211 */ /* 0x000fe600000f16ff */
[----:B------:R-:W-:Y:S01]  /*13d30*/  IMAD R3, R2, c[0x0][0x2d0], -R3 ;  /* 0x0000b40002037a24 */ /* 0x000fe200078e0a03 */
        /* <DEDUP_REMOVED lines=9> */
[----:B------:R-:W-:Y:S05]  /*13dd0*/  SHF.R.S32.HI R3, RZ, 0x1f, R4 ;  /* 0x0000001fff037819 */ /* 0x000fea0000011404 */
[----:B------:R-:W-:Y:S04]  /*13de0*/  IMAD R3, R3, c[0x0][0x188], RZ ;  /* 0x0000620003037a24 */ /* 0x000fe800078e02ff */
[----:B------:R-:W-:Y:S04]  /*13df0*/  IMAD R3, R4, c[0x0][0x18c], R3 ;  /* 0x0000630004037a24 */ /* 0x000fe800078e0203 */
[----:B------:R-:W-:Y:S02]  /*13e00*/  IMAD.IADD R106, R7, 0x1, R3 ;  /* 0x00000001076a7824 */ /* 0x000fe400078e0203 */
[----:B------:R-:W-:Y:S03]  /*13e10*/  IMAD.MOV.U32 R3, RZ, RZ, R6 ;  /* 0x000000ffff037224 */ /* 0x000fe600078e0006 */
.L_x_5716:
[----:B------:R-:W-:Y:S02]  /*13e20*/  LOP3.LUT P4, RZ, R163, 0x1, RZ, 0xc0, !PT ;  /* 0x00000001a3ff7812 */ /* 0x000fe4000788c0ff */
[-C--:B------:R-:W-:Y:S02]  /*13e30*/  LEA R2, P6, R3, R170.reuse, 0x1 ;  /* 0x000000aa03027211 */ /* 0x080fe400078c08ff */
[----:B------:R-:W-:Y:S02]  /*13e40*/  LOP3.LUT P2, RZ, R163, 0x2, RZ, 0xc0, !PT ;  /* 0x00000002a3ff7812 */ /* 0x000fe4000784c0ff */
[C---:B------:R-:W-:Y:S02]  /*13e50*/  IADD3 R107, P0, R154.reuse, R3, RZ ;  /* 0x000000039a6b7210 */ /* 0x040fe40007f1e0ff */
[--C-:B------:R-:W-:Y:S02]  /*13e60*/  LEA.HI.X R3, R3, R171, R106.reuse, 0x1, P6 ;  /* 0x000000ab03037211 */ /* 0x100fe400030f0c6a */
[C---:B------:R-:W-:Y:S01]  /*13e70*/  IADD3 R101, P1, R154.reuse, R107, RZ ;  /* 0x0000006b9a657210 */ /* 0x040fe20007f3e0ff */
[----:B------:R-:W-:Y:S02]  /*13e80*/  IMAD.X R104, R153, 0x1, R106, P0 ;  /* 0x0000000199687824 */ /* 0x000fe400000e066a */
[----:B------:R-:W-:Y:S01]  /*13e90*/  @!PT LDS RZ, [RZ] ;  /* 0x00000000fffff984 */ /* 0x000fe20000000800 */
[----:B------:R-:W-:Y:S01]  /*13ea0*/  @!PT LDS RZ, [RZ] ;  /* 0x00000000fffff984 */ /* 0x000fe20000000800 */
[----:B------:R-:W-:Y:S01]  /*13eb0*/  @!PT LDS RZ, [RZ] ;  /* 0x00000000fffff984 */ /* 0x000fe20000000800 */
[----:B------:R1:W-:Y:S01]  /*13ec0*/  @P4 LDGSTS.E.BYPASS.LTC128B.128 [R164+0x8000], [R2.64] ;  /* 0x0800000002a44fae */ /* 0x0003e2000b901d46 */
[-C--:B------:R-:W-:Y:S01]  /*13ed0*/  @P4 LEA R174, P5, R107, R170.reuse, 0x1 ;  /* 0x000000aa6bae4211 */ /* 0x080fe200078a08ff */
[--C-:B------:R-:W-:Y:S01]  /*13ee0*/  IMAD.X R106, R153, 0x1, R104.reuse, P1 ;  /* 0x00000001996a7824 */ /* 0x100fe200008e0668 */
[-C--:B------:R-:W-:Y:S01]  /*13ef0*/  @P4 LEA R180, P6, R101, R170.reuse, 0x1 ;  /* 0x000000aa65b44211 */ /* 0x080fe200078c08ff */
[----:B------:R-:W-:Y:S01]  /*13f00*/  @!P4 STS.128 [R164+0x8000], RZ ;  /* 0x008000ffa400c388 */ /* 0x000fe20000000c00 */
[CC--:B------:R-:W-:Y:S02]  /*13f10*/  @P4 LEA.HI.X R175, R107.reuse, R171.reuse, R104, 0x1, P5 ;  /* 0x000000ab6baf4211 */ /* 0x0c0fe400028f0c68 */
[-C--:B------:R-:W-:Y:S01]  /*13f20*/  @P2 LEA R172, P0, R107, R170.reuse, 0x1 ;  /* 0x000000aa6bac2211 */ /* 0x080fe200078008ff */
[----:B------:R-:W-:Y:S01]  /*13f30*/  @!PT LDS RZ, [RZ] ;  /* 0x00000000fffff984 */ /* 0x000fe20000000800 */
[----:B------:R-:W-:Y:S01]  /*13f40*/  @!PT LDS RZ, [RZ] ;  /* 0x00000000fffff984 */ /* 0x000fe20000000800 */
[----:B------:R-:W-:Y:S01]  /*13f50*/  @!PT LDS RZ, [RZ] ;  /* 0x00000000fffff984 */ /* 0x000fe20000000800 */
[----:B------:R1:W-:Y:S01]  /*13f60*/  @P2 LDGSTS.E.BYPASS.LTC128B.128 [R164+0xa000], [R2.64+0x80] ;  /* 0x0a00008002a42fae */ /* 0x0003e2000b901d46 */
[-C--:B------:R-:W-:Y:S02]  /*13f70*/  @P4 LEA.HI.X R181, R101, R171.reuse, R106, 0x1, P6 ;  /* 0x000000ab65b54211 */ /* 0x080fe400030f0c6a */
[----:B------:R-:W-:Y:S01]  /*13f80*/  @P2 LEA.HI.X R173, R107, R171, R104, 0x1, P0 ;  /* 0x000000ab6bad2211 */ /* 0x000fe200000f0c68 */
[----:B------:R-:W-:Y:S01]  /*13f90*/  @!P2 STS.128 [R164+0xa000], RZ ;  /* 0x00a000ffa400a388 */ /* 0x000fe20000000c00 */
[CC--:B------:R-:W-:Y:S02]  /*13fa0*/  @P2 LEA R176, P1, R101.reuse, R170.reuse, 0x1 ;  /* 0x000000aa65b02211 */ /* 0x0c0fe400078208ff */
[----:B------:R-:W-:Y:S01]  /*13fb0*/  IADD3 R107, P0, R154, R101, RZ ;  /* 0x000000659a6b7210 */ /* 0x000fe20007f1e0ff */
[----:B------:R-:W-:Y:S01]  /*13fc0*/  @!PT LDS RZ, [RZ] ;  /* 0x00000000fffff984 */ /* 0x000fe20000000800 */
[----:B------:R-:W-:Y:S01]  /*13fd0*/  @!PT LDS RZ, [RZ] ;  /* 0x00000000fffff984 */ /* 0x000fe20000000800 */
[----:B------:R-:W-:Y:S01]  /*13fe0*/  @!PT LDS RZ, [RZ] ;  /* 0x00000000fffff984 */ /* 0x000fe20000000800 */
[----:B------:R1:W-:Y:S01]  /*13ff0*/  @P4 LDGSTS.E.BYPASS.LTC128B.128 [R164+0x8800], [R174.64] ;  /* 0x08800000aea44fae */ /* 0x0003e2000b901d46 */
[-CC-:B------:R-:W-:Y:S02]  /*14000*/  @P2 LEA.HI.X R177, R101, R171.reuse, R106.reuse, 0x1, P1 ;  /* 0x000000ab65b12211 */ /* 0x180fe400008f0c6a */
[-C--:B------:R-:W-:Y:S01]  /*14010*/  @P4 LEA R178, P5, R107, R170.reuse, 0x1 ;  /* 0x000000aa6bb24211 */ /* 0x080fe200078a08ff */
[----:B------:R-:W-:Y:S01]  /*14020*/  @!P4 STS.128 [R164+0x8800], RZ ;  /* 0x008800ffa400c388 */ /* 0x000fe20000000c00 */
[----:B------:R-:W-:Y:S01]  /*14030*/  IMAD.X R104, R153, 0x1, R106, P0 ;  /* 0x0000000199687824 */ /* 0x000fe200000e066a */
[C---:B------:R-:W-:Y:S02]  /*14040*/  @P2 LEA R170, P0, R107.reuse, R170, 0x1 ;  /* 0x000000aa6baa2211 */ /* 0x040fe400078008ff */
[----:B------:R-:W-:Y:S01]  /*14050*/  @!PT LDS RZ, [RZ] ;  /* 0x00000000fffff984 */ /* 0x000fe20000000800 */
[----:B------:R-:W-:Y:S01]  /*14060*/  @!PT LDS RZ, [RZ] ;  /* 0x00000000fffff984 */ /* 0x000fe20000000800 */
[----:B------:R-:W-:Y:S01]  /*14070*/  @!PT LDS RZ, [RZ] ;  /* 0x00000000fffff984 */ /* 0x000fe20000000800 */
[----:B------:R1:W-:Y:S02]  /*14080*/  @P2 LDGSTS.E.BYPASS.LTC128B.128 [R164+0xa800], [R172.64+0x80] ;  /* 0x0a800080aca42fae */ /* 0x0003e4000b901d46 */
[CCC-:B------:R-:W-:Y:S02]  /*14090*/  @P4 LEA.HI.X R179, R107.reuse, R171.reuse, R104.reuse, 0x1, P5 ;  /* 0x000000ab6bb34211 */ /* 0x1c0fe400028f0c68 */
[----:B------:R-:W-:Y:S01]  /*140a0*/  @!P2 STS.128 [R164+0xa800], RZ ;  /* 0x00a800ffa400a388 */ /* 0x000fe20000000c00 */
[----:B------:R-:W-:Y:S02]  /*140b0*/  @P2 LEA.HI.X R171, R107, R171, R104, 0x1, P0 ;  /* 0x000000ab6bab2211 */ /* 0x000fe400000f0c68 */
[----:B------:R-:W-:Y:S01]  /*140c0*/  ISETP.GE.AND P0, PT, R162, 0x2, PT ;  /* 0x00000002a200780c */ /* 0x000fe20003f06270 */
        /* <DEDUP_REMOVED lines=23> */
[----:B------:R-:W5:Y:S04]  /*14240*/  LDSM.16.M88.4 R120, [R149+0x5000] ;  /* 0x005000009578783b */ /* 0x000f680000000200 */
[----:B------:R-:W0:Y:S01]  /*14250*/  LDGDEPBAR ;  /* 0x00000000000079af */ /* 0x000e220000000000 */
[----:B--2---:R-:W-:Y:S03]  /*14260*/  IMAD.MOV.U32 R170, RZ, RZ, R2 ;  /* 0x000000ffffaa7224 */ /* 0x004fe600078e0002 */
[----:B------:R-:W2:Y:S01]  /*14270*/  LDSM.16.M88.4 R124, [R149+0x5800] ;  /* 0x00580000957c783b */ /* 0x000ea20000000200 */
[----:B------:R-:W-:Y:S03]  /*14280*/  IMAD.MOV.U32 R171, RZ, RZ, R3 ;  /* 0x000000ffffab7224 */ /* 0x000fe600078e0003 */
[----:B------:R-:W-:Y:S01]  /*14290*/  LDSM.16.M88.4 R128, [R138] ;  /* 0x000000008a80783b */ /* 0x000fe20000000200 */
[C---:B---3--:R-:W-:Y:S08]  /*142a0*/  HMMA.16816.F32.BF16 R4, R108.reuse, R112, RZ ;  /* 0x000000706c04723c */ /* 0x048ff000000418ff */
[C---:B------:R-:W-:Y:S01]  /*142b0*/  HMMA.16816.F32.BF16 R8, R108.reuse, R114, RZ ;  /* 0x000000726c08723c */ /* 0x040fe200000418ff */
[----:B------:R-:W-:Y:S07]  /*142c0*/  LDSM.16.M88.4 R112, [R148] ;  /* 0x000000009470783b */ /* 0x000fee0000000200 */
[C---:B----4-:R-:W-:Y:S08]  /*142d0*/  HMMA.16816.F32.BF16 R12, R108.reuse, R116, RZ ;  /* 0x000000746c0c723c */ /* 0x050ff000000418ff */
[C---:B------:R-:W-:Y:S01]  /*142e0*/  HMMA.16816.F32.BF16 R16, R108.reuse, R118, RZ ;  /* 0x000000766c10723c */ /* 0x040fe200000418ff */
[----:B------:R-:W3:Y:S07]  /*142f0*/  LDSM.16.M88.4 R116, [R147] ;  /* 0x000000009374783b */ /* 0x000eee0000000200 */
[C---:B-----5:R-:W-:Y:S08]  /*14300*/  HMMA.16816.F32.BF16 R20, R108.reuse, R120, RZ ;  /* 0x000000786c14723c */ /* 0x060ff000000418ff */
[C---:B------:R-:W-:Y:S01]  /*14310*/  HMMA.16816.F32.BF16 R24, R108.reuse, R122, RZ ;  /* 0x0000007a6c18723c */ /* 0x040fe200000418ff */
[----:B------:R-:W4:Y:S07]  /*14320*/  LDSM.16.M88.4 R120, [R139] ;  /* 0x000000008b78783b */ /* 0x000f2e0000000200 */
[C---:B--2---:R-:W-:Y:S08]  /*14330*/  HMMA.16816.F32.BF16 R28, R108.reuse, R124, RZ ;  /* 0x0000007c6c1c723c */ /* 0x044ff000000418ff */
[----:B------:R-:W-:Y:S01]  /*14340*/  HMMA.16816.F32.BF16 R32, R108, R126, RZ ;  /* 0x0000007e6c20723c */ /* 0x000fe200000418ff */
[----:B------:R-:W2:Y:S04]  /*14350*/  LDSM.16.M88.4 R108, [R137] ;  /* 0x00000000896c783b */ /* 0x000ea80000000200 */
[----:B------:R-:W-:Y:S03]  /*14360*/  LDSM.16.M88.4 R124, [R143+0x4800] ;  /* 0x004800008f7c783b */ /* 0x000fe60000000200 */
[C---:B---3--:R-:W-:Y:S08]  /*14370*/  HMMA.16816.F32.BF16 R4, R112.reuse, R116, R4 ;  /* 0x000000747004723c */ /* 0x048ff00000041804 */
[C---:B------:R-:W-:Y:S01]  /*14380*/  HMMA.16816.F32.BF16 R8, R112.reuse, R118, R8 ;  /* 0x000000767008723c */ /* 0x040fe20000041808 */
[----:B------:R-:W-:Y:S07]  /*14390*/  LDSM.16.M88.4 R116, [R146] ;  /* 0x000000009274783b */ /* 0x000fee0000000200 */
[C---:B----4-:R-:W-:Y:S08]  /*143a0*/  HMMA.16816.F32.BF16 R12, R112.reuse, R120, R12 ;  /* 0x00000078700c723c */ /* 0x050ff0000004180c */
[C---:B------:R-:W-:Y:S01]  /*143b0*/  HMMA.16816.F32.BF16 R16, R112.reuse, R122, R16 ;  /* 0x0000007a7010723c */ /* 0x040fe20000041810 */
[----:B------:R-:W3:Y:S07]  /*143c0*/  LDSM.16.M88.4 R120, [R143+0x4000] ;  /* 0x004000008f78783b */ /* 0x000eee0000000200 */
[C---:B------:R-:W-:Y:S08]  /*143d0*/  HMMA.16816.F32.BF16 R20, R112.reuse, R128, R20 ;  /* 0x000000807014723c */ /* 0x040ff00000041814 */
[C---:B------:R-:W-:Y:S08]  /*143e0*/  HMMA.16816.F32.BF16 R24, R112.reuse, R130, R24 ;  /* 0x000000827018723c */ /* 0x040ff00000041818 */
[C---:B--2---:R-:W-:Y:S08]  /*143f0*/  HMMA.16816.F32.BF16 R28, R112.reuse, R108, R28 ;  /* 0x0000006c701c723c */ /* 0x044ff0000004181c */
[----:B------:R-:W-:Y:S01]  /*14400*/  HMMA.16816.F32.BF16 R32, R112, R110, R32 ;  /* 0x0000006e7020723c */ /* 0x000fe20000041820 */
[----:B------:R-:W2:Y:S04]  /*14410*/  LDSM.16.M88.4 R108, [R143+0x5000] ;  /* 0x005000008f6c783b */ /* 0x000ea80000000200 */
[----:B------:R-:W4:Y:S03]  /*14420*/  LDSM.16.M88.4 R112, [R143+0x5800] ;  /* 0x005800008f70783b */ /* 0x000f260000000200 */
[C---:B---3--:R-:W-:Y:S08]  /*14430*/  HMMA.16816.F32.BF16 R4, R116.reuse, R120, R4 ;  /* 0x000000787404723c */ /* 0x048ff00000041804 */
[C---:B------:R-:W-:Y:S01]  /*14440*/  HMMA.16816.F32.BF16 R8, R116.reuse, R122, R8 ;  /* 0x0000007a7408723c */ /* 0x040fe20000041808 */
[----:B------:R-:W-:Y:S07]  /*14450*/  LDSM.16.M88.4 R120, [R136] ;  /* 0x000000008878783b */ /* 0x000fee0000000200 */
[C---:B------:R-:W-:Y:S08]  /*14460*/  HMMA.16816.F32.BF16 R12, R116.reuse, R124, R12 ;  /* 0x0000007c740c723c */ /* 0x040ff0000004180c */
[C---:B------:R-:W-:Y:S01]  /*14470*/  HMMA.16816.F32.BF16 R16, R116.reuse, R126, R16 ;  /* 0x0000007e7410723c */ /* 0x040fe20000041810 */
[----:B------:R-:W-:Y:S07]  /*14480*/  LDSM.16.M88.4 R124, [R136+0x800] ;  /* 0x00080000887c783b */ /* 0x000fee0000000200 */
[C---:B--2---:R-:W-:Y:S08]  /*14490*/  HMMA.16816.F32.BF16 R20, R116.reuse, R108, R20 ;  /* 0x0000006c7414723c */ /* 0x044ff00000041814 */
[C---:B------:R-:W-:Y:S01]  /*144a0*/  HMMA.16816.F32.BF16 R24, R116.reuse, R110, R24 ;  /* 0x0000006e7418723c */ /* 0x040fe20000041818 */
[----:B------:R-:W2:Y:S07]  /*144b0*/  LDSM.16.M88.4 R108, [R145] ;  /* 0x00000000916c783b */ /* 0x000eae0000000200 */
[C---:B----4-:R-:W-:Y:S08]  /*144c0*/  HMMA.16816.F32.BF16 R28, R116.reuse, R112, R28 ;  /* 0x00000070741c723c */ /* 0x050ff0000004181c */
[----:B------:R-:W-:Y:S01]  /*144d0*/  HMMA.16816.F32.BF16 R32, R116, R114, R32 ;  /* 0x000000727420723c */ /* 0x000fe20000041820 */
[----:B------:R-:W3:Y:S04]  /*144e0*/  LDSM.16.M88.4 R112, [R136+0x1000] ;  /* 0x001000008870783b */ /* 0x000ee80000000200 */
        /* <DEDUP_REMOVED lines=8> */
[C---:B------:R-:W-:Y:S01]  /*14570*/  HMMA.16816.F32.BF16 R24, R108.reuse, R114, R24 ;  /* 0x000000726c18723c */ /* 0x040fe20000041818 */
[----:B------:R-:W2:Y:S07]  /*14580*/  LDSM.16.M88.4 R112, [R150+0x2000] ;  /* 0x002000009670783b */ /* 0x000eae0000000200 */
[C---:B----4-:R-:W-:Y:S08]  /*14590*/  HMMA.16816.F32.BF16 R28, R108.reuse, R116, R28 ;  /* 0x000000746c1c723c */ /* 0x050ff0000004181c */
[----:B------:R-:W-:Y:S01]  /*145a0*/  HMMA.16816.F32.BF16 R32, R108, R118, R32 ;  /* 0x000000766c20723c */ /* 0x000fe20000041820 */
[----:B------:R-:W3:Y:S04]  /*145b0*/  LDSM.16.M88.4 R108, [R149+0x7000] ;  /* 0x00700000956c783b */ /* 0x000ee80000000200 */
[----:B------:R-:W4:Y:S03]  /*145c0*/  LDSM.16.M88.4 R116, [R149+0x7800] ;  /* 0x007800009574783b */ /* 0x000f260000000200 */
[C---:B--2---:R-:W-:Y:S08]  /*145d0*/  HMMA.16816.F32.BF16 R4, R112.reuse, R120, R4 ;  /* 0x000000787004723c */ /* 0x044ff00000041804 */
[C---:B------:R-:W-:Y:S01]  /*145e0*/  HMMA.16816.F32.BF16 R8, R112.reuse, R122, R8 ;  /* 0x0000007a7008723c */ /* 0x040fe20000041808 */
[----:B------:R-:W-:Y:S07]  /*145f0*/  LDSM.16.M88.4 R120, [R135] ;  /* 0x000000008778783b */ /* 0x000fee0000000200 */
[C---:B------:R-:W-:Y:S08]  /*14600*/  HMMA.16816.F32.BF16 R12, R112.reuse, R124, R12 ;  /* 0x0000007c700c723c */ /* 0x040ff0000004180c */
[C---:B------:R-:W-:Y:S01]  /*14610*/  HMMA.16816.F32.BF16 R16, R112.reuse, R126, R16 ;  /* 0x0000007e7010723c */ /* 0x040fe20000041810 */
[----:B------:R-:W-:Y:S07]  /*14620*/  LDSM.16.M88.4 R124, [R134] ;  /* 0x00000000867c783b */ /* 0x000fee0000000200 */
[C---:B---3--:R-:W-:Y:S08]  /*14630*/  HMMA.16816.F32.BF16 R20, R112.reuse, R108, R20 ;  /* 0x0000006c7014723c */ /* 0x048ff00000041814 */
[C---:B------:R-:W-:Y:S01]  /*14640*/  HMMA.16816.F32.BF16 R24, R112.reuse, R110, R24 ;  /* 0x0000006e7018723c */ /* 0x040fe20000041818 */
[----:B------:R-:W2:Y:S07]  /*14650*/  LDSM.16.M88.4 R108, [R148+0x2000] ;  /* 0x00200000946c783b */ /* 0x000eae0000000200 */
[C---:B----4-:R-:W-:Y:S08]  /*14660*/  HMMA.16816.F32.BF16 R28, R112.reuse, R116, R28 ;  /* 0x00000074701c723c */ /* 0x050ff0000004181c */
[----:B------:R-:W-:Y:S01]  /*14670*/  HMMA.16816.F32.BF16 R32, R112, R118, R32 ;  /* 0x000000767020723c */ /* 0x000fe20000041820 */
[----:B------:R-:W3:Y:S04]  /*14680*/  LDSM.16.M88.4 R112, [R133] ;  /* 0x000000008570783b */ /* 0x000ee80000000200 */
[----:B------:R-:W4:Y:S03]  /*14690*/  LDSM.16.M88.4 R116, [R132] ;  /* 0x000000008474783b */ /* 0x000f260000000200 */
        /* <DEDUP_REMOVED lines=26> */
[----:B------:R-:W-:Y:S04]  /*14840*/  DEPBAR.LE SB0, 0x0 ;  /* 0x000080000000791a */ /* 0x000fe80000000000 */
[----:B------:R-:W-:Y:S01]  /*14850*/  BAR.SYNC.DEFER_BLOCKING 0x0 ;  /* 0x0000000000007b1d */ /* 0x000fe20000010000 */
[C---:B--2---:R-:W-:Y:S08]  /*14860*/  HMMA.16816.F32.BF16 R4, R108.reuse, R120, R4 ;  /* 0x000000786c04723c */ /* 0x044ff00000041804 */
[C---:B------:R-:W-:Y:S08]  /*14870*/  HMMA.16816.F32.BF16 R8, R108.reuse, R122, R8 ;  /* 0x0000007a6c08723c */ /* 0x040ff00000041808 */
[C---:B------:R-:W-:Y:S08]  /*14880*/  HMMA.16816.F32.BF16 R12, R108.reuse, R124, R12 ;  /* 0x0000007c6c0c723c */ /* 0x040ff0000004180c */
[C---:B------:R-:W-:Y:S08]  /*14890*/  HMMA.16816.F32.BF16 R16, R108.reuse, R126, R16 ;  /* 0x0000007e6c10723c */ /* 0x040ff00000041810 */
[C---:B---3--:R-:W-:Y:S08]  /*148a0*/  HMMA.16816.F32.BF16 R20, R108.reuse, R112, R20 ;  /* 0x000000706c14723c */ /* 0x048ff00000041814 */
[C---:B------:R-:W-:Y:S08]  /*148b0*/  HMMA.16816.F32.BF16 R24, R108.reuse, R114, R24 ;  /* 0x000000726c18723c */ /* 0x040ff00000041818 */
[C---:B----4-:R-:W-:Y:S08]  /*148c0*/  HMMA.16816.F32.BF16 R28, R108.reuse, R116, R28 ;  /* 0x000000746c1c723c */ /* 0x050ff0000004181c */
[----:B------:R-:W-:Y:S01]  /*148d0*/  HMMA.16816.F32.BF16 R32, R108, R118, R32 ;  /* 0x000000766c20723c */ /* 0x000fe20000041820 */
[----:B------:R-:W-:Y:S03]  /*148e0*/  @!UPT UIADD3 URZ, URZ, URZ, URZ ;  /* 0x0000003f3f3ff290 */ /* 0x000fe6000fffe03f */
[----:B------:R-:W-:-:S11]  /*148f0*/  @!P0 BRA `(.L_x_5717) ;  /* 0x000007f000008947 */ /* 0x000fd60003800000 */
[----:B-1----:R-:W-:Y:S02]  /*14900*/  MOV R107, UR5 ;  /* 0x00000005006b7c02 */ /* 0x002fe40008000f00 */
        /* <DEDUP_REMOVED lines=33> */
[----:B------:R-:W-:Y:S02]  /*14b20*/  ISETP.GE.AND P1, PT, R110, RZ, PT ;  /* 0x000000ff6e00720c */ /* 0x000fe40003f26270 */
[----:B------:R-:W-:Y:S05]  /*14b30*/  LOP3.LUT R2, RZ, c[0x0][0x2d0], RZ, 0x33, !PT ;  /* 0x0000b400ff027a12 */ /* 0x000fea00078e33ff */
        /* <DEDUP_REMOVED lines=27> */
[----:B------:R-:W-:Y:S05]  /*14cf0*/  IMAD.MOV.U32 R107, RZ, RZ, R106 ;  /* 0x000000ffff6b7224 */ /* 0x000fea00078e006a */
.L_x_5718:
[CC--:B------:R-:W-:Y:S02]  /*14d00*/  LEA R110, P6, R107.reuse, R160.reuse, 0x1 ;  /* 0x000000a06b6e7211 */ /* 0x0c0fe400078c08ff */
[C---:B------:R-:W-:Y:S02]  /*14d10*/  IADD3 R101, P0, R152.reuse, R107, RZ ;  /* 0x0000006b98657210 */ /* 0x040fe40007f1e0ff */
[--C-:B------:R-:W-:Y:S02]  /*14d20*/  LEA.HI.X R111, R107, R157, R104.reuse, 0x1, P6 ;  /* 0x0000009d6b6f7211 */ /* 0x100fe400030f0c68 */
[-C--:B------:R-:W-:Y:S01]  /*14d30*/  @P4 LEA R108, P5, R101, R160.reuse, 0x1 ;  /* 0x000000a0656c4211 */ /* 0x080fe200078a08ff */
        /* <DEDUP_REMOVED lines=8> */
[----:B------:R1:W-:Y:S01]  /*14dc0*/  @!P4 STS.128 [R164+0x4000], RZ ;  /* 0x004000ffa400c388 */ /* 0x0003e20000000c00 */
[-CC-:B------:R-:W-:Y:S01]  /*14dd0*/  @P2 LEA.HI.X R107, R101, R157.reuse, R2.reuse, 0x1, P0 ;  /* 0x0000009d656b2211 */ /* 0x180fe200000f0c02 */
[----:B------:R-:W-:Y:S01]  /*14de0*/  IMAD.X R104, R151, 0x1, R2, P1 ;  /* 0x0000000197687824 */ /* 0x000fe200008e0602 */
[CC--:B------:R-:W-:Y:S01]  /*14df0*/  @P4 LEA R116, P6, R3.reuse, R160.reuse, 0x1 ;  /* 0x000000a003744211 */ /* 0x0c0fe200078c08ff */
[----:B------:R-:W-:Y:S01]  /*14e00*/  @!PT LDS RZ, [RZ] ;  /* 0x00000000fffff984 */ /* 0x000fe20000000800 */
[----:B------:R-:W-:Y:S01]  /*14e10*/  @!PT LDS RZ, [RZ] ;  /* 0x00000000fffff984 */ /* 0x000fe20000000800 */
[----:B------:R-:W-:Y:S01]  /*14e20*/  @!PT LDS RZ, [RZ] ;  /* 0x00000000fffff984 */ /* 0x000fe20000000800 */
[----:B------:R1:W-:Y:S01]  /*14e30*/  @P2 LDGSTS.E.BYPASS.LTC128B.128 [R164+0x6000], [R110.64+0x80] ;  /* 0x060000806ea42fae */ /* 0x0003e2000b901d46 */
[CC--:B------:R-:W-:Y:S02]  /*14e40*/  @P2 LEA R112, P1, R3.reuse, R160.reuse, 0x1 ;  /* 0x000000a003702211 */ /* 0x0c0fe400078208ff */
[CCC-:B------:R-:W-:Y:S01]  /*14e50*/  @P4 LEA.HI.X R117, R3.reuse, R157.reuse, R104.reuse, 0x1, P6 ;  /* 0x0000009d03754211 */ /* 0x1c0fe200030f0c68 */
[----:B------:R1:W-:Y:S01]  /*14e60*/  @!P2 STS.128 [R164+0x6000], RZ ;  /* 0x006000ffa400a388 */ /* 0x0003e20000000c00 */
[--C-:B------:R-:W-:Y:S02]  /*14e70*/  @P2 LEA.HI.X R113, R3, R157, R104.reuse, 0x1, P1 ;  /* 0x0000009d03712211 */ /* 0x100fe400008f0c68 */
[----:B------:R-:W-:Y:S01]  /*14e80*/  IADD3 R101, P0, R152, R3, RZ ;  /* 0x0000000398657210 */ /* 0x000fe20007f1e0ff */
[----:B------:R-:W-:Y:S01]  /*14e90*/  @!PT LDS RZ, [RZ] ;  /* 0x00000000fffff984 */ /* 0x000fe20000000800 */
[----:B------:R-:W-:Y:S01]  /*14ea0*/  @!PT LDS RZ, [RZ] ;  /* 0x00000000fffff984 */ /* 0x000fe20000000800 */
[----:B------:R-:W-:Y:S01]  /*14eb0*/  @!PT LDS RZ, [RZ] ;  /* 0x00000000fffff984 */ /* 0x000fe20000000800 */
[----:B------:R1:W-:Y:S03]  /*14ec0*/  @P4 LDGSTS.E.BYPASS.LTC128B.128 [R164+0x4800], [R108.64] ;  /* 0x048000006ca44fae */ /* 0x0003e6000b901d46 */
[-C--:B------:R-:W-:Y:S01]  /*14ed0*/  @P4 LEA R114, P5, R101, R160.reuse, 0x1 ;  /* 0x000000a065724211 */ /* 0x080fe200078a08ff */
[----:B------:R1:W-:Y:S01]  /*14ee0*/  @!P4 STS.128 [R164+0x4800], RZ ;  /* 0x004800ffa400c388 */ /* 0x0003e20000000c00 */
[----:B------:R-:W-:Y:S01]  /*14ef0*/  IMAD.X R2, R151, 0x1, R104, P0 ;  /* 0x0000000197027824 */ /* 0x000fe200000e0668 */
[C---:B------:R-:W-:Y:S01]  /*14f00*/  @P2 LEA R118, P0, R101.reuse, R160, 0x1 ;  /* 0x000000a065762211 */ /* 0x040fe200078008ff */
[----:B------:R-:W-:Y:S01]  /*14f10*/  IMAD.MOV.U32 R160, RZ, RZ, R110 ;  /* 0x000000ffffa07224 */ /* 0x000fe200078e006e */
[----:B------:R-:W-:Y:S01]  /*14f20*/  @!PT LDS RZ, [RZ] ;  /* 0x00000000fffff984 */ /* 0x000fe20000000800 */
[----:B------:R-:W-:Y:S01]  /*14f30*/  @!PT LDS RZ, [RZ] ;  /* 0x00000000fffff984 */ /* 0x000fe20000000800 */
[----:B------:R-:W-:Y:S01]  /*14f40*/  @!PT LDS RZ, [RZ] ;  /* 0x00000000fffff984 */ /* 0x000fe20000000800 */
[----:B------:R1:W-:Y:S02]  /*14f50*/  @P2 LDGSTS.E.BYPASS.LTC128B.128 [R164+0x6800], [R106.64+0x80] ;  /* 0x068000806aa42fae */ /* 0x0003e4000b901d46 */
[CCC-:B------:R-:W-:Y:S02]  /*14f60*/  @P4 LEA.HI.X R115, R101.reuse, R157.reuse, R2.reuse, 0x1, P5 ;  /* 0x0000009d65734211 */ /* 0x1c0fe400028f0c02 */
        /* <DEDUP_REMOVED lines=24> */
.L_x_5717:
[----:B-1----:R-:W-:Y:S01]  /*150f0*/  FMNMX.FTZ R2, R4, R0, !PT ;  /* 0x0000000004027209 */ /* 0x002fe20007810000 */
        /* <DEDUP_REMOVED lines=36> */
[----:B------:R-:W-:Y:S08]  /*15340*/  LDSM.16.MT88.4 R108, [R142+0x8000] ;  /* 0x008000008e6c783b */ /* 0x000ff00000004200 */
[----:B------:R-:W1:Y:S08]  /*15350*/  SHFL.BFLY PT, R3, R106, 0x1, 0x1f ;  /* 0x0c201f006a037f89 */ /* 0x000e7000000e0000 */
[----:B------:R-:W2:Y:S01]  /*15360*/  SHFL.BFLY PT, R2, R107, 0x1, 0x1f ;  /* 0x0c201f006b027f89 */ /* 0x000ea200000e0000 */
[----:B-1----:R-:W-:Y:S04]  /*15370*/  FMNMX.FTZ R3, R106, R3, !PT ;  /* 0x000000036a037209 */ /* 0x002fe80007810000 */
[C---:B------:R-:W-:Y:S01]  /*15380*/  FSETP.NEU.FTZ.AND P0, PT, R3.reuse, -INF , PT ;  /* 0xff8000000300780b */ /* 0x040fe20003f1d000 */
[C---:B------:R-:W-:Y:S02]  /*15390*/  FADD.FTZ R0, -R3.reuse, R0 ;  /* 0x0000000003007221 */ /* 0x040fe40000010100 */
[----:B------:R-:W-:Y:S01]  /*153a0*/  FMUL.FTZ R125, R3, c[0x0][0x23c] ;  /* 0x00008f00037d7a20 */ /* 0x000fe20000410000 */
[----:B--2---:R-:W-:Y:S01]  /*153b0*/  FMNMX.FTZ R2, R107, R2, !PT ;  /* 0x000000026b027209 */ /* 0x004fe20007810000 */
[----:B------:R-:W-:Y:S03]  /*153c0*/  FMUL.FTZ R101, R0, c[0x0][0x23c] ;  /* 0x00008f0000657a20 */ /* 0x000fe60000410000 */
[----:B------:R-:W-:Y:S01]  /*153d0*/  FSEL R125, R125, RZ, P0 ;  /* 0x000000ff7d7d7208 */ /* 0x000fe20000000000 */
[C---:B------:R-:W-:Y:S01]  /*153e0*/  FADD.FTZ R0, -R2.reuse, R105 ;  /* 0x0000006902007221 */ /* 0x040fe20000010100 */
[C---:B------:R-:W-:Y:S01]  /*153f0*/  FSETP.NEU.FTZ.AND P0, PT, R2.reuse, -INF , PT ;  /* 0xff8000000200780b */ /* 0x040fe20003f1d000 */
[----:B------:R-:W-:Y:S01]  /*15400*/  FMUL.FTZ R121, R2, c[0x0][0x23c] ;  /* 0x00008f0002797a20 */ /* 0x000fe20000410000 */
[----:B------:R-:W1:Y:S01]  /*15410*/  MUFU.EX2 R101, R101 ;  /* 0x0000006500657308 */ /* 0x000e620000000800 */
[----:B------:R-:W-:Y:S02]  /*15420*/  FMUL.FTZ R104, R0, c[0x0][0x23c] ;  /* 0x00008f0000687a20 */ /* 0x000fe40000410000 */
[--C-:B------:R-:W-:Y:S01]  /*15430*/  FFMA.FTZ R120, R4, c[0x0][0x23c], -R125.reuse ;  /* 0x00008f0004787a23 */ /* 0x100fe2000001087d */
[----:B------:R-:W-:Y:S01]  /*15440*/  FSEL R121, R121, RZ, P0 ;  /* 0x000000ff79797208 */ /* 0x000fe20000000000 */
[--C-:B------:R-:W-:Y:S01]  /*15450*/  FFMA.FTZ R5, R5, c[0x0][0x23c], -R125.reuse ;  /* 0x00008f0005057a23 */ /* 0x100fe2000001087d */
[----:B------:R-:W-:Y:S01]  /*15460*/  ISETP.GT.AND P0, PT, R162, 0x1, PT ;  /* 0x00000001a200780c */ /* 0x000fe20003f04270 */
[----:B------:R-:W-:Y:S02]  /*15470*/  FFMA.FTZ R116, R8, c[0x0][0x23c], -R125 ;  /* 0x00008f0008747a23 */ /* 0x000fe4000001087d */
[--C-:B------:R-:W-:Y:S01]  /*15480*/  FFMA.FTZ R6, R6, c[0x0][0x23c], -R121.reuse ;  /* 0x00008f0006067a23 */ /* 0x100fe20000010879 */
[----:B------:R2:W3:Y:S01]  /*15490*/  MUFU.EX2 R0, R104 ;  /* 0x0000006800007308 */ /* 0x0004e20000000800 */
[----:B------:R-:W-:Y:S02]  /*154a0*/  FFMA.FTZ R7, R7, c[0x0][0x23c], -R121 ;  /* 0x00008f0007077a23 */ /* 0x000fe40000010879 */
[----:B------:R-:W-:Y:S02]  /*154b0*/  FFMA.FTZ R117, R9, c[0x0][0x23c], -R125 ;  /* 0x00008f0009757a23 */ /* 0x000fe4000001087d */
[--C-:B------:R-:W-:Y:S02]  /*154c0*/  FFMA.FTZ R118, R10, c[0x0][0x23c], -R121.reuse ;  /* 0x00008f000a767a23 */ /* 0x100fe40000010879 */
[----:B------:R-:W-:Y:S02]  /*154d0*/  FFMA.FTZ R119, R11, c[0x0][0x23c], -R121 ;  /* 0x00008f000b777a23 */ /* 0x000fe40000010879 */
[--C-:B------:R-:W-:Y:S01]  /*154e0*/  FFMA.FTZ R126, R28, c[0x0][0x23c], -R125.reuse ;  /* 0x00008f001c7e7a23 */ /* 0x100fe2000001087d */
[----:B------:R-:W-:Y:S01]  /*154f0*/  MUFU.EX2 R120, R120 ;  /* 0x0000007800787308 */ /* 0x000fe20000000800 */
[----:B------:R-:W-:Y:S02]  /*15500*/  FFMA.FTZ R129, R29, c[0x0][0x23c], -R125 ;  /* 0x00008f001d817a23 */ /* 0x000fe4000001087d */
[--C-:B------:R-:W-:Y:S02]  /*15510*/  FFMA.FTZ R128, R30, c[0x0][0x23c], -R121.reuse ;  /* 0x00008f001e807a23 */ /* 0x100fe40000010879 */
[C---:B-1----:R-:W-:Y:S02]  /*15520*/  FMUL.FTZ R8, R101.reuse, R96 ;  /* 0x0000006065087220 */ /* 0x042fe40000410000 */
[C---:B------:R-:W-:Y:S02]  /*15530*/  FMUL.FTZ R9, R101.reuse, R97 ;  /* 0x0000006165097220 */ /* 0x040fe40000410000 */
[C---:B------:R-:W-:Y:S01]  /*15540*/  FMUL.FTZ R36, R101.reuse, R36 ;  /* 0x0000002465247220 */ /* 0x040fe20000410000 */
[----:B------:R-:W1:Y:S01]  /*15550*/  MUFU.EX2 R5, R5 ;  /* 0x0000000500057308 */ /* 0x000e620000000800 */
[C---:B------:R-:W-:Y:S02]  /*15560*/  FMUL.FTZ R37, R101.reuse, R37 ;  /* 0x0000002565257220 */ /* 0x040fe40000410000 */
[C---:B------:R-:W-:Y:S01]  /*15570*/  FMUL.FTZ R40, R101.reuse, R40 ;  /* 0x0000002865287220 */ /* 0x040fe20000410000 */
[----:B--2---:R-:W2:Y:S01]  /*15580*/  LDSM.16.MT88.4 R104, [R144+0x8000] ;  /* 0x008000009068783b */ /* 0x004ea20000004200 */
[C---:B---3--:R-:W-:Y:S02]  /*15590*/  FMUL.FTZ R10, R0.reuse, R98 ;  /* 0x00000062000a7220 */ /* 0x048fe40000410000 */
        /* <DEDUP_REMOVED lines=8> */
[----:B------:R-:W3:Y:S01]  /*15620*/  MUFU.EX2 R7, R7 ;  /* 0x0000000700077308 */ /* 0x000ee20000000800 */
[----:B------:R-:W-:Y:S02]  /*15630*/  FMUL.FTZ R45, R101, R45 ;  /* 0x0000002d652d7220 */ /* 0x000fe40000410000 */
[C---:B------:R-:W-:Y:S01]  /*15640*/  FMUL.FTZ R46, R0.reuse, R46 ;  /* 0x0000002e002e7220 */ /* 0x040fe20000410000 */
[----:B-1----:R-:W-:Y:S01]  /*15650*/  F2FP.BF16.PACK_AB R96, R5, R120 ;  /* 0x000000780560723e */ /* 0x002fe200000010ff */
        /* <DEDUP_REMOVED lines=11> */
[----:B------:R-:W-:Y:S01]  /*15710*/  FMUL.FTZ R56, R101, R56 ;  /* 0x0000003865387220 */ /* 0x000fe20000410000 */
[----:B---3--:R-:W-:Y:S01]  /*15720*/  F2FP.BF16.PACK_AB R97, R7, R6 ;  /* 0x000000060761723e */ /* 0x008fe200000010ff */
[C---:B------:R-:W-:Y:S02]  /*15730*/  FMUL.FTZ R57, R101.reuse, R57 ;  /* 0x0000003965397220 */ /* 0x040fe40000410000 */
[C---:B------:R-:W-:Y:S02]  /*15740*/  FMUL.FTZ R58, R0.reuse, R58 ;  /* 0x0000003a003a7220 */ /* 0x040fe40000410000 */
[C---:B------:R-:W-:Y:S01]  /*15750*/  FMUL.FTZ R59, R0.reuse, R59 ;  /* 0x0000003b003b7220 */ /* 0x040fe20000410000 */
[----:B------:R-:W-:Y:S01]  /*15760*/  MUFU.EX2 R118, R118 ;  /* 0x0000007600767308 */ /* 0x000fe20000000800 */
[C---:B------:R-:W-:Y:S02]  /*15770*/  FMUL.FTZ R60, R101.reuse, R60 ;  /* 0x0000003c653c7220 */ /* 0x040fe40000410000 */
[----:B------:R-:W-:Y:S02]  /*15780*/  FMUL.FTZ R61, R101, R61 ;  /* 0x0000003d653d7220 */ /* 0x000fe40000410000 */
[C---:B------:R-:W-:Y:S02]  /*15790*/  FMUL.FTZ R62, R0.reuse, R62 ;  /* 0x0000003e003e7220 */ /* 0x040fe40000410000 */
[----:B------:R-:W-:Y:S02]  /*157a0*/  FMUL.FTZ R63, R0, R63 ;  /* 0x0000003f003f7220 */ /* 0x000fe40000410000 */
[----:B------:R-:W-:Y:S01]  /*157b0*/  FFMA.FTZ R131, R31, c[0x0][0x23c], -R121 ;  /* 0x00008f001f837a23 */ /* 0x000fe20000010879 */
[----:B------:R-:W3:Y:S01]  /*157c0*/  MUFU.EX2 R119, R119 ;  /* 0x0000007700777308 */ /* 0x000ee20000000800 */
[----:B------:R-:W-:Y:S01]  /*157d0*/  LDSM.16.MT88.4 R28, [R140+0xb000] ;  /* 0x00b000008c1c783b */ /* 0x000fe20000004200 */
[----:B------:R-:W-:Y:S01]  /*157e0*/  FFMA.FTZ R130, R32, c[0x0][0x23c], -R125 ;  /* 0x00008f0020827a23 */ /* 0x000fe2000001087d */
[----:B-1----:R-:W-:Y:S01]  /*157f0*/  F2FP.BF16.PACK_AB R98, R117, R116 ;  /* 0x000000747562723e */ /* 0x002fe200000010ff */
[----:B------:R-:W-:Y:S02]  /*15800*/  FFMA.FTZ R169, R34, c[0x0][0x23c], -R121 ;  /* 0x00008f0022a97a23 */ /* 0x000fe40000010879 */
[C---:B------:R-:W-:Y:S02]  /*15810*/  FMUL.FTZ R64, R101.reuse, R64 ;  /* 0x0000004065407220 */ /* 0x040fe40000410000 */
[C---:B------:R-:W-:Y:S02]  /*15820*/  FMUL.FTZ R65, R101.reuse, R65 ;  /* 0x0000004165417220 */ /* 0x040fe40000410000 */
[----:B------:R-:W-:Y:S01]  /*15830*/  MUFU.EX2 R126, R126 ;  /* 0x0000007e007e7308 */ /* 0x000fe20000000800 */
[C---:B------:R-:W-:Y:S02]  /*15840*/  FMUL.FTZ R66, R0.reuse, R66 ;  /* 0x0000004200427220 */ /* 0x040fe40000410000 */
[C---:B------:R-:W-:Y:S02]  /*15850*/  FMUL.FTZ R67, R0.reuse, R67 ;  /* 0x0000004300437220 */ /* 0x040fe40000410000 */
[C---:B------:R-:W-:Y:S02]  /*15860*/  FMUL.FTZ R68, R101.reuse, R68 ;  /* 0x0000004465447220 */ /* 0x040fe40000410000 */
[C---:B------:R-:W-:Y:S02]  /*15870*/  FMUL.FTZ R69, R101.reuse, R69 ;  /* 0x0000004565457220 */ /* 0x040fe40000410000 */
[C---:B------:R-:W-:Y:S01]  /*15880*/  FMUL.FTZ R70, R0.reuse, R70 ;  /* 0x0000004600467220 */ /* 0x040fe20000410000 */
[----:B------:R-:W-:Y:S01]  /*15890*/  MUFU.EX2 R129, R129 ;  /* 0x0000008100817308 */ /* 0x000fe20000000800 */
[C---:B------:R-:W-:Y:S02]  /*158a0*/  FMUL.FTZ R71, R0.reuse, R71 ;  /* 0x0000004700477220 */ /* 0x040fe40000410000 */
[----:B------:R-:W-:Y:S01]  /*158b0*/  FMUL.FTZ R72, R101, R72 ;  /* 0x0000004865487220 */ /* 0x000fe20000410000 */
[----:B---3--:R-:W-:Y:S01]  /*158c0*/  F2FP.BF16.PACK_AB R99, R119, R118 ;  /* 0x000000767763723e */ /* 0x008fe200000010ff */
[C---:B------:R-:W-:Y:S02]  /*158d0*/  FMUL.FTZ R73, R101.reuse, R73 ;  /* 0x0000004965497220 */ /* 0x040fe40000410000 */
[C---:B------:R-:W-:Y:S02]  /*158e0*/  FMUL.FTZ R74, R0.reuse, R74 ;  /* 0x0000004a004a7220 */ /* 0x040fe40000410000 */
[----:B------:R-:W-:Y:S01]  /*158f0*/  FMUL.FTZ R75, R0, R75 ;  /* 0x0000004b004b7220 */ /* 0x000fe20000410000 */
[----:B------:R-:W-:Y:S01]  /*15900*/  MUFU.EX2 R128, R128 ;  /* 0x0000008000807308 */ /* 0x000fe20000000800 */
[C---:B--2---:R-:W-:Y:S05]  /*15910*/  HMMA.16816.F32.BF16 R8, R96.reuse, R104, R8 ;  /* 0x000000686008723c */ /* 0x044fea0000041808 */
[--C-:B------:R-:W-:Y:S02]  /*15920*/  FFMA.FTZ R122, R12, c[0x0][0x23c], -R125.reuse ;  /* 0x00008f000c7a7a23 */ /* 0x100fe4000001087d */
[----:B------:R-:W-:Y:S01]  /*15930*/  FMUL.FTZ R12, R101, R92 ;  /* 0x0000005c650c7220 */ /* 0x000fe20000410000 */
[C---:B------:R-:W-:Y:S01]  /*15940*/  HMMA.16816.F32.BF16 R36, R96.reuse, R106, R36 ;  /* 0x0000006a6024723c */ /* 0x040fe20000041824 */
[----:B------:R-:W1:Y:S01]  /*15950*/  LDSM.16.MT88.4 R104, [R140+0x8000] ;  /* 0x008000008c68783b */ /* 0x000e620000004200 */
[----:B------:R-:W-:Y:S02]  /*15960*/  MUFU.EX2 R131, R131 ;  /* 0x0000008300837308 */ /* 0x000fe40000000800 */
[----:B------:R-:W-:Y:S02]  /*15970*/  FFMA.FTZ R123, R13, c[0x0][0x23c], -R125 ;  /* 0x00008f000d7b7a23 */ /* 0x000fe4000001087d */
[C---:B------:R-:W-:Y:S02]  /*15980*/  FMUL.FTZ R13, R101.reuse, R93 ;  /* 0x0000005d650d7220 */ /* 0x040fe40000410000 */
[C---:B------:R-:W-:Y:S04]  /*15990*/  HMMA.16816.F32.BF16 R40, R96.reuse, R108, R40 ;  /* 0x0000006c6028723c */ /* 0x040fe80000041828 */
[--C-:B------:R-:W-:Y:S01]  /*159a0*/  FFMA.FTZ R124, R14, c[0x0][0x23c], -R121.reuse ;  /* 0x00008f000e7c7a23 */ /* 0x100fe20000010879 */
[----:B------:R-:W-:Y:S01]  /*159b0*/  MUFU.EX2 R122, R122 ;  /* 0x0000007a007a7308 */ /* 0x000fe20000000800 */
[C---:B------:R-:W-:Y:S02]  /*159c0*/  FMUL.FTZ R14, R0.reuse, R94 ;  /* 0x0000005e000e7220 */ /* 0x040fe40000410000 */
[C---:B------:R-:W-:Y:S01]  /*159d0*/  HMMA.16816.F32.BF16 R44, R96.reuse, R110, R44 ;  /* 0x0000006e602c723c */ /* 0x040fe2000004182c */
[----:B------:R-:W2:Y:S03]  /*159e0*/  LDSM.16.MT88.4 R108, [R144+0xa000] ;  /* 0x00a00000906c783b */ /* 0x000ea60000004200 */
[C---:B------:R-:W-:Y:S02]  /*159f0*/  FMUL.FTZ R76, R101.reuse, R76 ;  /* 0x0000004c654c7220 */ /* 0x040fe40000410000 */
[----:B------:R-:W-:Y:S01]  /*15a00*/  FMUL.FTZ R77, R101, R77 ;  /* 0x0000004d654d7220 */ /* 0x000fe20000410000 */
[----:B------:R-:W3:Y:S01]  /*15a10*/  MUFU.EX2 R123, R123 ;  /* 0x0000007b007b7308 */ /* 0x000ee20000000800 */
[C---:B------:R-:W-:Y:S04]  /*15a20*/  HMMA.16816.F32.BF16 R48, R96.reuse, R112, R48 ;  /* 0x000000706030723c */ /* 0x040fe80000041830 */
[C---:B------:R-:W-:Y:S02]  /*15a30*/  FMUL.FTZ R78, R0.reuse, R78 ;  /* 0x0000004e004e7220 */ /* 0x040fe40000410000 */
[C---:B------:R-:W-:Y:S02]  /*15a40*/  FMUL.FTZ R79, R0.reuse, R79 ;  /* 0x0000004f004f7220 */ /* 0x040fe40000410000 */
[C---:B------:R-:W-:Y:S01]  /*15a50*/  HMMA.16816.F32.BF16 R52, R96.reuse, R114, R52 ;  /* 0x000000726034723c */ /* 0x040fe20000041834 */
[----:B------:R-:W4:Y:S01]  /*15a60*/  LDSM.16.MT88.4 R112, [R142+0xa000] ;  /* 0x00a000008e70783b */ /* 0x000f220000004200 */
[----:B------:R-:W-:Y:S02]  /*15a70*/  MUFU.EX2 R124, R124 ;  /* 0x0000007c007c7308 */ /* 0x000fe40000000800 */
[--C-:B------:R-:W-:Y:S02]  /*15a80*/  FFMA.FTZ R127, R19, c[0x0][0x23c], -R121.reuse ;  /* 0x00008f00137f7a23 */ /* 0x100fe40000010879 */
[C---:B------:R-:W-:Y:S02]  /*15a90*/  FMUL.FTZ R80, R101.reuse, R80 ;  /* 0x0000005065507220 */ /* 0x040fe40000410000 */
[C---:B------:R-:W-:Y:S01]  /*15aa0*/  FMUL.FTZ R81, R101.reuse, R81 ;  /* 0x0000005165517220 */ /* 0x040fe20000410000 */
[C---:B-1----:R-:W-:Y:S03]  /*15ab0*/  HMMA.16816.F32.BF16 R56, R96.reuse, R104, R56 ;  /* 0x000000686038723c */ /* 0x042fe60000041838 */
[C---:B------:R-:W-:Y:S01]  /*15ac0*/  FMUL.FTZ R82, R0.reuse, R82 ;  /* 0x0000005200527220 */ /* 0x040fe20000410000 */
[----:B------:R-:W-:Y:S01]  /*15ad0*/  MUFU.EX2 R127, R127 ;  /* 0x0000007f007f7308 */ /* 0x000fe20000000800 */
[C---:B------:R-:W-:Y:S02]  /*15ae0*/  FMUL.FTZ R83, R0.reuse, R83 ;  /* 0x0000005300537220 */ /* 0x040fe40000410000 */
[C---:B------:R-:W-:Y:S01]  /*15af0*/  FMUL.FTZ R19, R0.reuse, R91 ;  /* 0x0000005b00137220 */ /* 0x040fe20000410000 */
[C---:B------:R-:W-:Y:S01]  /*15b00*/  HMMA.16816.F32.BF16 R60, R96.reuse, R106, R60 ;  /* 0x0000006a603c723c */ /* 0x040fe2000004183c */
[----:B------:R-:W1:Y:S03]  /*15b10*/  LDSM.16.MT88.4 R104, [R141+0xa000] ;  /* 0x00a000008d68783b */ /* 0x000e660000004200 */
[C---:B------:R-:W-:Y:S02]  /*15b20*/  FMUL.FTZ R84, R101.reuse, R84 ;  /* 0x0000005465547220 */ /* 0x040fe40000410000 */
[----:B------:R-:W-:Y:S01]  /*15b30*/  FMUL.FTZ R85, R101, R85 ;  /* 0x0000005565557220 */ /* 0x000fe20000410000 */
[----:B------:R-:W-:Y:S01]  /*15b40*/  MUFU.EX2 R130, R130 ;  /* 0x0000008200827308 */ /* 0x000fe20000000800 */
[C---:B--2---:R-:W-:Y:S04]  /*15b50*/  HMMA.16816.F32.BF16 R64, R96.reuse, R108, R64 ;  /* 0x0000006c6040723c */ /* 0x044fe80000041840 */
[C---:B------:R-:W-:Y:S02]  /*15b60*/  FMUL.FTZ R86, R0.reuse, R86 ;  /* 0x0000005600567220 */ /* 0x040fe40000410000 */
[C---:B------:R-:W-:Y:S02]  /*15b70*/  FMUL.FTZ R87, R0.reuse, R87 ;  /* 0x0000005700577220 */ /* 0x040fe40000410000 */
[C---:B------:R-:W-:Y:S01]  /*15b80*/  HMMA.16816.F32.BF16 R68, R96.reuse, R110, R68 ;  /* 0x0000006e6044723c */ /* 0x040fe20000041844 */
[----:B------:R-:W-:Y:S03]  /*15b90*/  MUFU.EX2 R169, R169 ;  /* 0x000000a900a97308 */ /* 0x000fe60000000800 */
[----:B------:R-:W-:Y:S02]  /*15ba0*/  FFMA.FTZ R108, R15, c[0x0][0x23c], -R121 ;  /* 0x00008f000f6c7a23 */ /* 0x000fe40000010879 */
[C---:B------:R-:W-:Y:S02]  /*15bb0*/  FMUL.FTZ R15, R0.reuse, R95 ;  /* 0x0000005f000f7220 */ /* 0x040fe40000410000 */
[C---:B----4-:R-:W-:Y:S01]  /*15bc0*/  HMMA.16816.F32.BF16 R72, R96.reuse, R112, R72 ;  /* 0x000000706048723c */ /* 0x050fe20000041848 */
[----:B------:R-:W2:Y:S02]  /*15bd0*/  LDSM.16.MT88.4 R92, [R140+0xa000] ;  /* 0x00a000008c5c783b */ /* 0x000ea40000004200 */
[----:B------:R-:W4:Y:S01]  /*15be0*/  MUFU.EX2 R113, R108 ;  /* 0x0000006c00717308 */ /* 0x000f220000000800 */
[C---:B------:R-:W-:Y:S02]  /*15bf0*/  FFMA.FTZ R120, R101.reuse, R168, R120 ;  /* 0x000000a865787223 */ /* 0x040fe40000010078 */
[----:B------:R-:W-:Y:S02]  /*15c00*/  FFMA.FTZ R6, R0, R167, R6 ;  /* 0x000000a700067223 */ /* 0x000fe40000010006 */
[C---:B------:R-:W-:Y:S04]  /*15c10*/  HMMA.16816.F32.BF16 R12, R96.reuse, R114, R12 ;  /* 0x00000072600c723c */ /* 0x040fe8000004180c */
[--C-:B------:R-:W-:Y:S02]  /*15c20*/  FFMA.FTZ R112, R16, c[0x0][0x23c], -R125.reuse ;  /* 0x00008f0010707a23 */ /* 0x100fe4000001087d */
[----:B------:R-:W-:Y:S01]  /*15c30*/  FMUL.FTZ R16, R101, R88 ;  /* 0x0000005865107220 */ /* 0x000fe20000410000 */
[----:B---3--:R-:W-:Y:S01]  /*15c40*/  F2FP.BF16.PACK_AB R88, R123, R122 ;  /* 0x0000007a7b58723e */ /* 0x008fe200000010ff */
[----:B------:R-:W-:Y:S01]  /*15c50*/  FFMA.FTZ R115, R17, c[0x0][0x23c], -R125 ;  /* 0x00008f0011737a23 */ /* 0x000fe2000001087d */
[C---:B-1----:R-:W-:Y:S01]  /*15c60*/  HMMA.16816.F32.BF16 R76, R96.reuse, R104, R76 ;  /* 0x00000068604c723c */ /* 0x042fe2000004184c */
[----:B------:R-:W-:Y:S02]  /*15c70*/  MUFU.EX2 R112, R112 ;  /* 0x0000007000707308 */ /* 0x000fe40000000800 */
[----:B------:R-:W-:Y:S02]  /*15c80*/  FFMA.FTZ R114, R18, c[0x0][0x23c], -R121 ;  /* 0x00008f0012727a23 */ /* 0x000fe40000010879 */
[----:B------:R-:W-:Y:S02]  /*15c90*/  FMUL.FTZ R17, R101, R89 ;  /* 0x0000005965117220 */ /* 0x000fe40000410000 */
[----:B------:R-:W-:Y:S01]  /*15ca0*/  FMUL.FTZ R18, R0, R90 ;  /* 0x0000005a00127220 */ /* 0x000fe20000410000 */
[C---:B------:R-:W-:Y:S01]  /*15cb0*/  HMMA.16816.F32.BF16 R80, R96.reuse, R106, R80 ;  /* 0x0000006a6050723c */ /* 0x040fe20000041850 */
[----:B------:R-:W-:Y:S02]  /*15cc0*/  LDSM.16.MT88.4 R104, [R142+0x8800] ;  /* 0x008800008e68783b */ /* 0x000fe40000004200 */
[----:B------:R-:W1:Y:S01]  /*15cd0*/  MUFU.EX2 R115, R115 ;  /* 0x0000007300737308 */ /* 0x000e620000000800 */
[----:B----4-:R-:W-:Y:S01]  /*15ce0*/  F2FP.BF16.PACK_AB R89, R113, R124 ;  /* 0x0000007c7159723e */ /* 0x010fe200000010ff */
[----:B------:R-:W-:Y:S01]  /*15cf0*/  FADD.FTZ R5, R5, R120 ;  /* 0x0000007805057221 */ /* 0x000fe20000010000 */
[----:B------:R-:W-:Y:S01]  /*15d00*/  MOV R0, R3 ;  /* 0x0000000300007202 */ /* 0x000fe20000000f00 */
[----:B------:R-:W-:Y:S02]  /*15d10*/  FADD.FTZ R7, R7, R6 ;  /* 0x0000000607077221 */ /* 0x000fe40000010000 */
[----:B------:R-:W3:Y:S03]  /*15d20*/  LDSM.16.MT88.4 R108, [R144+0x8800] ;  /* 0x00880000906c783b */ /* 0x000ee60000004200 */
[----:B------:R-:W-:Y:S01]  /*15d30*/  FADD.FTZ R116, R116, R5 ;  /* 0x0000000574747221 */ /* 0x000fe20000010000 */
[----:B------:R-:W4:Y:S01]  /*15d40*/  MUFU.EX2 R114, R114 ;  /* 0x0000007200727308 */ /* 0x000f220000000800 */
[----:B------:R-:W-:Y:S01]  /*15d50*/  FADD.FTZ R118, R118, R7 ;  /* 0x0000000776767221 */ /* 0x000fe20000010000 */
[----:B------:R-:W-:Y:S01]  /*15d60*/  IADD3 R5, R162, -0x1, RZ ;  /* 0xffffffffa2057810 */ /* 0x000fe20007ffe0ff */
[C---:B--2---:R-:W-:Y:S03]  /*15d70*/  HMMA.16816.F32.BF16 R16, R96.reuse, R92, R16 ;  /* 0x0000005c6010723c */ /* 0x044fe60000041810 */
[----:B------:R-:W-:Y:S01]  /*15d80*/  FADD.FTZ R117, R117, R116 ;  /* 0x0000007475757221 */ /* 0x000fe20000010000 */
[----:B------:R-:W-:Y:S01]  /*15d90*/  MOV R162, R5 ;  /* 0x0000000500a27202 */ /* 0x000fe20000000f00 */
[----:B------:R-:W-:Y:S02]  /*15da0*/  FADD.FTZ R119, R119, R118 ;  /* 0x0000007677777221 */ /* 0x000fe40000010000 */
[----:B------:R-:W-:Y:S01]  /*15db0*/  FADD.FTZ R122, R122, R117 ;  /* 0x000000757a7a7221 */ /* 0x000fe20000010000 */
[----:B------:R-:W-:Y:S01]  /*15dc0*/  HMMA.16816.F32.BF16 R84, R96, R94, R84 ;  /* 0x0000005e6054723c */ /* 0x000fe20000041854 */
[----:B------:R-:W2:Y:S03]  /*15dd0*/  LDSM.16.MT88.4 R92, [R141+0x8800] ;  /* 0x008800008d5c783b */ /* 0x000ea60000004200 */
[----:B-1----:R-:W-:Y:S01]  /*15de0*/  F2FP.BF16.PACK_AB R90, R115, R112 ;  /* 0x00000070735a723e */ /* 0x002fe200000010ff */
[----:B------:R-:W-:Y:S02]  /*15df0*/  FADD.FTZ R124, R124, R119 ;  /* 0x000000777c7c7221 */ /* 0x000fe40000010000 */
[----:B------:R-:W-:Y:S02]  /*15e00*/  FADD.FTZ R123, R123, R122 ;  /* 0x0000007a7b7b7221 */ /* 0x000fe40000010000 */
[----:B------:R-:W1:Y:S03]  /*15e10*/  LDSM.16.MT88.4 R96, [R140+0x8800] ;  /* 0x008800008c60783b */ /* 0x000e660000004200 */
[----:B------:R-:W-:Y:S01]  /*15e20*/  FADD.FTZ R113, R113, R124 ;  /* 0x0000007c71717221 */ /* 0x000fe20000010000 */
[----:B----4-:R-:W-:Y:S01]  /*15e30*/  F2FP.BF16.PACK_AB R91, R127, R114 ;  /* 0x000000727f5b723e */ /* 0x010fe200000010ff */
[----:B------:R-:W-:Y:S02]  /*15e40*/  FADD.FTZ R112, R112, R123 ;  /* 0x0000007b70707221 */ /* 0x000fe40000010000 */
[----:B------:R-:W-:Y:S02]  /*15e50*/  FADD.FTZ R114, R114, R113 ;  /* 0x0000007172727221 */ /* 0x000fe40000010000 */
[----:B------:R-:W-:Y:S02]  /*15e60*/  FADD.FTZ R115, R115, R112 ;  /* 0x0000007073737221 */ /* 0x000fe40000010000 */
[----:B------:R-:W-:Y:S01]  /*15e70*/  FADD.FTZ R127, R127, R114 ;  /* 0x000000727f7f7221 */ /* 0x000fe20000010000 */
[C---:B---3--:R-:W-:Y:S07]  /*15e80*/  HMMA.16816.F32.BF16 R8, R88.reuse, R108, R8 ;  /* 0x0000006c5808723c */ /* 0x048fee0000041808 */
[--C-:B------:R-:W-:Y:S01]  /*15e90*/  FFMA.FTZ R108, R20, c[0x0][0x23c], -R125.reuse ;  /* 0x00008f00146c7a23 */ /* 0x100fe2000001087d */
[C---:B------:R-:W-:Y:S04]  /*15ea0*/  HMMA.16816.F32.BF16 R36, R88.reuse, R110, R36 ;  /* 0x0000006e5824723c */ /* 0x040fe80000041824 */
[----:B------:R-:W-:Y:S01]  /*15eb0*/  FFMA.FTZ R109, R21, c[0x0][0x23c], -R125 ;  /* 0x00008f00156d7a23 */ /* 0x000fe2000001087d */
[----:B------:R-:W-:Y:S02]  /*15ec0*/  MUFU.EX2 R108, R108 ;  /* 0x0000006c006c7308 */ /* 0x000fe40000000800 */
[--C-:B------:R-:W-:Y:S01]  /*15ed0*/  FFMA.FTZ R110, R22, c[0x0][0x23c], -R121.reuse ;  /* 0x00008f00166e7a23 */ /* 0x100fe20000010879 */
[C---:B------:R-:W-:Y:S04]  /*15ee0*/  HMMA.16816.F32.BF16 R40, R88.reuse, R104, R40 ;  /* 0x000000685828723c */ /* 0x040fe80000041828 */
[--C-:B------:R-:W-:Y:S03]  /*15ef0*/  FFMA.FTZ R111, R27, c[0x0][0x23c], -R121.reuse ;  /* 0x00008f001b6f7a23 */ /* 0x100fe60000010879 */
[----:B------:R-:W3:Y:S01]  /*15f00*/  MUFU.EX2 R109, R109 ;  /* 0x0000006d006d7308 */ /* 0x000ee20000000800 */
[C---:B------:R-:W-:Y:S01]  /*15f10*/  HMMA.16816.F32.BF16 R44, R88.reuse, R106, R44 ;  /* 0x0000006a582c723c */ /* 0x040fe2000004182c */
[----:B------:R-:W4:Y:S07]  /*15f20*/  LDSM.16.MT88.4 R104, [R144+0xa800] ;  /* 0x00a800009068783b */ /* 0x000f2e0000004200 */
[C---:B--2---:R-:W-:Y:S01]  /*15f30*/  HMMA.16816.F32.BF16 R48, R88.reuse, R92, R48 ;  /* 0x0000005c5830723c */ /* 0x044fe20000041830 */
[----:B------:R-:W-:Y:S07]  /*15f40*/  MUFU.EX2 R110, R110 ;  /* 0x0000006e006e7308 */ /* 0x000fee0000000800 */
[C---:B------:R-:W-:Y:S01]  /*15f50*/  HMMA.16816.F32.BF16 R52, R88.reuse, R94, R52 ;  /* 0x0000005e5834723c */ /* 0x040fe20000041834 */
[----:B------:R-:W2:Y:S02]  /*15f60*/  LDSM.16.MT88.4 R92, [R142+0xa800] ;  /* 0x00a800008e5c783b */ /* 0x000ea40000004200 */
[----:B------:R-:W-:Y:S05]  /*15f70*/  MUFU.EX2 R111, R111 ;  /* 0x0000006f006f7308 */ /* 0x000fea0000000800 */
[C---:B-1----:R-:W-:Y:S08]  /*15f80*/  HMMA.16816.F32.BF16 R56, R88.reuse, R96, R56 ;  /* 0x000000605838723c */ /* 0x042ff00000041838 */
[C---:B------:R-:W-:Y:S01]  /*15f90*/  HMMA.16816.F32.BF16 R60, R88.reuse, R98, R60 ;  /* 0x00000062583c723c */ /* 0x040fe2000004183c */
[----:B------:R-:W-:Y:S07]  /*15fa0*/  LDSM.16.MT88.4 R96, [R140+0xa800] ;  /* 0x00a800008c60783b */ /* 0x000fee0000004200 */
[C---:B----4-:R-:W-:Y:S07]  /*15fb0*/  HMMA.16816.F32.BF16 R64, R88.reuse, R104, R64 ;  /* 0x000000685840723c */ /* 0x050fee0000041840 */
[----:B------:R-:W-:Y:S01]  /*15fc0*/  FFMA.FTZ R105, R23, c[0x0][0x23c], -R121 ;  /* 0x00008f0017697a23 */ /* 0x000fe20000010879 */
[C---:B------:R-:W-:Y:S01]  /*15fd0*/  HMMA.16816.F32.BF16 R68, R88.reuse, R106, R68 ;  /* 0x0000006a5844723c */ /* 0x040fe20000041844 */
[----:B------:R-:W1:Y:S03]  /*15fe0*/  LDSM.16.MT88.4 R20, [R141+0xa800] ;  /* 0x00a800008d14783b */ /* 0x000e660000004200 */
[--C-:B------:R-:W-:Y:S01]  /*15ff0*/  FFMA.FTZ R104, R25, c[0x0][0x23c], -R125.reuse ;  /* 0x00008f0019687a23 */ /* 0x100fe2000001087d */
[----:B------:R-:W4:Y:S02]  /*16000*/  MUFU.EX2 R105, R105 ;  /* 0x0000006900697308 */ /* 0x000f240000000800 */
[----:B------:R-:W-:Y:S01]  /*16010*/  FFMA.FTZ R107, R24, c[0x0][0x23c], -R125 ;  /* 0x00008f00186b7a23 */ /* 0x000fe2000001087d */
[C---:B--2---:R-:W-:Y:S04]  /*16020*/  HMMA.16816.F32.BF16 R72, R88.reuse, R92, R72 ;  /* 0x0000005c5848723c */ /* 0x044fe80000041848 */
[----:B------:R-:W-:Y:S02]  /*16030*/  FFMA.FTZ R106, R26, c[0x0][0x23c], -R121 ;  /* 0x00008f001a6a7a23 */ /* 0x000fe40000010879 */
[----:B------:R-:W-:Y:S01]  /*16040*/  LDSM.16.MT88.4 R24, [R142+0x9000] ;  /* 0x009000008e18783b */ /* 0x000fe20000004200 */
[----:B------:R-:W-:Y:S01]  /*16050*/  FFMA.FTZ R125, R33, c[0x0][0x23c], -R125 ;  /* 0x00008f00217d7a23 */ /* 0x000fe2000001087d */
[C---:B------:R-:W-:Y:S01]  /*16060*/  HMMA.16816.F32.BF16 R12, R88.reuse, R94, R12 ;  /* 0x0000005e580c723c */ /* 0x040fe2000004180c */
[----:B------:R-:W-:Y:S03]  /*16070*/  MUFU.EX2 R107, R107 ;  /* 0x0000006b006b7308 */ /* 0x000fe60000000800 */
[----:B------:R-:W-:Y:S02]  /*16080*/  FFMA.FTZ R121, R35, c[0x0][0x23c], -R121 ;  /* 0x00008f0023797a23 */ /* 0x000fe40000010879 */
[----:B------:R-:W2:Y:S05]  /*16090*/  LDSM.16.MT88.4 R92, [R144+0x9000] ;  /* 0x00900000905c783b */ /* 0x000eaa0000004200 */
[----:B------:R-:W5:Y:S03]  /*160a0*/  MUFU.EX2 R104, R104 ;  /* 0x0000006800687308 */ /* 0x000f660000000800 */
[----:B------:R-:W-:Y:S07]  /*160b0*/  LDSM.16.MT88.4 R32, [R142+0x9800] ;  /* 0x009800008e20783b */ /* 0x000fee0000004200 */
[----:B------:R-:W2:Y:S01]  /*160c0*/  MUFU.EX2 R106, R106 ;  /* 0x0000006a006a7308 */ /* 0x000ea20000000800 */
[C---:B-1----:R-:W-:Y:S09]  /*160d0*/  HMMA.16816.F32.BF16 R76, R88.reuse, R20, R76 ;  /* 0x00000014584c723c */ /* 0x042ff2000004184c */
[----:B------:R-:W1:Y:S03]  /*160e0*/  MUFU.EX2 R125, R125 ;  /* 0x0000007d007d7308 */ /* 0x000e660000000800 */
[----:B---3--:R-:W-:Y:S01]  /*160f0*/  F2FP.BF16.PACK_AB R20, R109, R108 ;  /* 0x0000006c6d14723e */ /* 0x008fe200000010ff */
[C---:B------:R-:W-:Y:S03]  /*16100*/  HMMA.16816.F32.BF16 R80, R88.reuse, R22, R80 ;  /* 0x000000165850723c */ /* 0x040fe60000041850 */
[----:B----4-:R-:W-:Y:S01]  /*16110*/  F2FP.BF16.PACK_AB R21, R105, R110 ;  /* 0x0000006e6915723e */ /* 0x010fe200000010ff */
[----:B------:R-:W-:Y:S03]  /*16120*/  FADD.FTZ R108, R108, R115 ;  /* 0x000000736c6c7221 */ /* 0x000fe60000010000 */
[----:B-----5:R-:W-:Y:S01]  /*16130*/  F2FP.BF16.PACK_AB R22, R104, R107 ;  /* 0x0000006b6816723e */ /* 0x020fe200000010ff */
[C---:B------:R-:W-:Y:S01]  /*16140*/  HMMA.16816.F32.BF16 R16, R88.reuse, R96, R16 ;  /* 0x000000605810723c */ /* 0x040fe20000041810 */
[----:B------:R-:W3:Y:S03]  /*16150*/  MUFU.EX2 R172, R121 ;  /* 0x0000007900ac7308 */ /* 0x000ee60000000800 */
[----:B--2---:R-:W-:Y:S01]  /*16160*/  F2FP.BF16.PACK_AB R23, R111, R106 ;  /* 0x0000006a6f17723e */ /* 0x004fe200000010ff */
[----:B------:R-:W-:Y:S02]  /*16170*/  FADD.FTZ R110, R110, R127 ;  /* 0x0000007f6e6e7221 */ /* 0x000fe40000010000 */
[----:B------:R-:W-:Y:S01]  /*16180*/  FADD.FTZ R108, R109, R108 ;  /* 0x0000006c6d6c7221 */ /* 0x000fe20000010000 */
[----:B------:R-:W-:Y:S01]  /*16190*/  HMMA.16816.F32.BF16 R84, R88, R98, R84 ;  /* 0x000000625854723c */ /* 0x000fe20000041854 */
[----:B------:R-:W2:Y:S03]  /*161a0*/  LDSM.16.MT88.4 R88, [R141+0x9000] ;  /* 0x009000008d58783b */ /* 0x000ea60000004200 */
[----:B------:R-:W-:Y:S02]  /*161b0*/  FADD.FTZ R105, R105, R110 ;  /* 0x0000006e69697221 */ /* 0x000fe40000010000 */
[----:B------:R-:W-:Y:S02]  /*161c0*/  FADD.FTZ R107, R107, R108 ;  /* 0x0000006c6b6b7221 */ /* 0x000fe40000010000 */
[C---:B------:R-:W-:Y:S05]  /*161d0*/  HMMA.16816.F32.BF16 R8, R20.reuse, R92, R8 ;  /* 0x0000005c1408723c */ /* 0x040fea0000041808 */
[----:B------:R-:W-:Y:S01]  /*161e0*/  FADD.FTZ R106, R106, R105 ;  /* 0x000000696a6a7221 */ /* 0x000fe20000010000 */
[----:B------:R-:W-:Y:S01]  /*161f0*/  MOV R105, R2 ;  /* 0x0000000200697202 */ /* 0x000fe20000000f00 */
[----:B------:R-:W-:Y:S01]  /*16200*/  FADD.FTZ R107, R104, R107 ;  /* 0x0000006b686b7221 */ /* 0x000fe20000010000 */
[C---:B------:R-:W-:Y:S01]  /*16210*/  HMMA.16816.F32.BF16 R36, R20.reuse, R94, R36 ;  /* 0x0000005e1424723c */ /* 0x040fe20000041824 */
[----:B------:R-:W4:Y:S03]  /*16220*/  LDSM.16.MT88.4 R92, [R140+0x9000] ;  /* 0x009000008c5c783b */ /* 0x000f260000004200 */
[----:B------:R-:W-:Y:S04]  /*16230*/  FADD.FTZ R111, R111, R106 ;  /* 0x0000006a6f6f7221 */ /* 0x000fe80000010000 */
[C---:B------:R-:W-:Y:S08]  /*16240*/  HMMA.16816.F32.BF16 R40, R20.reuse, R24, R40 ;  /* 0x000000181428723c */ /* 0x040ff00000041828 */
        /* <DEDUP_REMOVED lines=14> */
[C---:B----4-:R-:W-:Y:S08]  /*16330*/  HMMA.16816.F32.BF16 R76, R20.reuse, R92, R76 ;  /* 0x0000005c144c723c */ /* 0x050ff0000004184c */
[C---:B------:R-:W-:Y:S01]  /*16340*/  HMMA.16816.F32.BF16 R80, R20.reuse, R94, R80 ;  /* 0x0000005e1450723c */ /* 0x040fe20000041850 */
[----:B------:R-:W-:Y:S07]  /*16350*/  LDSM.16.MT88.4 R92, [R142+0xb800] ;  /* 0x00b800008e5c783b */ /* 0x000fee0000004200 */
[C---:B------:R-:W-:Y:S08]  /*16360*/  HMMA.16816.F32.BF16 R16, R20.reuse, R28, R16 ;  /* 0x0000001c1410723c */ /* 0x040ff00000041810 */
[----:B------:R-:W-:Y:S01]  /*16370*/  HMMA.16816.F32.BF16 R84, R20, R30, R84 ;  /* 0x0000001e1454723c */ /* 0x000fe20000041854 */
[----:B------:R-:W-:Y:S06]  /*16380*/  LDSM.16.MT88.4 R28, [R141+0xb800] ;  /* 0x00b800008d1c783b */ /* 0x000fec0000004200 */
[----:B------:R-:W-:Y:S01]  /*16390*/  F2FP.BF16.PACK_AB R20, R129, R126 ;  /* 0x0000007e8114723e */ /* 0x000fe200000010ff */
[----:B------:R-:W-:Y:S01]  /*163a0*/  FADD.FTZ R126, R126, R107 ;  /* 0x0000006b7e7e7221 */ /* 0x000fe20000010000 */
[----:B------:R-:W-:Y:S03]  /*163b0*/  F2FP.BF16.PACK_AB R21, R131, R128 ;  /* 0x000000808315723e */ /* 0x000fe600000010ff */
[----:B-1----:R-:W-:Y:S01]  /*163c0*/  F2FP.BF16.PACK_AB R22, R125, R130 ;  /* 0x000000827d16723e */ /* 0x002fe200000010ff */
[----:B------:R-:W-:Y:S01]  /*163d0*/  FADD.FTZ R128, R128, R111 ;  /* 0x0000006f80807221 */ /* 0x000fe20000010000 */
[----:B---3--:R-:W-:Y:S01]  /*163e0*/  F2FP.BF16.PACK_AB R23, R172, R169 ;  /* 0x000000a9ac17723e */ /* 0x008fe200000010ff */
[----:B------:R-:W-:Y:S02]  /*163f0*/  FADD.FTZ R129, R129, R126 ;  /* 0x0000007e81817221 */ /* 0x000fe40000010000 */
[----:B------:R-:W-:Y:S02]  /*16400*/  FADD.FTZ R128, R131, R128 ;  /* 0x0000008083807221 */ /* 0x000fe40000010000 */
[----:B------:R-:W-:Y:S02]  /*16410*/  FADD.FTZ R130, R130, R129 ;  /* 0x0000008182827221 */ /* 0x000fe40000010000 */
[C---:B-----5:R-:W-:Y:S01]  /*16420*/  HMMA.16816.F32.BF16 R96, R20.reuse, R24, R8 ;  /* 0x000000181460723c */ /* 0x060fe20000041808 */
        /* <DEDUP_REMOVED lines=14> */
[C---:B------:R-:W-:Y:S08]  /*16510*/  HMMA.16816.F32.BF16 R68, R20.reuse, R26, R68 ;  /* 0x0000001a1444723c */ /* 0x040ff00000041844 */
[C---:B------:R-:W-:Y:S08]  /*16520*/  HMMA.16816.F32.BF16 R72, R20.reuse, R92, R72 ;  /* 0x0000005c1448723c */ /* 0x040ff00000041848 */
[C---:B------:R-:W-:Y:S08]  /*16530*/  HMMA.16816.F32.BF16 R92, R20.reuse, R94, R12 ;  /* 0x0000005e145c723c */ /* 0x040ff0000004180c */
[C---:B------:R-:W-:Y:S08]  /*16540*/  HMMA.16816.F32.BF16 R76, R20.reuse, R28, R76 ;  /* 0x0000001c144c723c */ /* 0x040ff0000004184c */
[C---:B------:R-:W-:Y:S08]  /*16550*/  HMMA.16816.F32.BF16 R80, R20.reuse, R30, R80 ;  /* 0x0000001e1450723c */ /* 0x040ff00000041850 */
[C---:B-1----:R-:W-:Y:S08]  /*16560*/  HMMA.16816.F32.BF16 R88, R20.reuse, R8, R16 ;  /* 0x000000081458723c */ /* 0x042ff00000041810 */
[----:B------:R-:W-:Y:S01]  /*16570*/  HMMA.16816.F32.BF16 R84, R20, R10, R84 ;  /* 0x0000000a1454723c */ /* 0x000fe20000041854 */
[----:B------:R-:W-:-:S07]  /*16580*/  @P0 BRA `(.L_x_5719) ;  /* 0xffffd48000000947 */ /* 0x000fce000383ffff */
.L_x_5715:
[----:B------:R-:W1:Y:S01]  /*16590*/  SHFL.BFLY PT, R5, R168, 0x2, 0x1f ;  /* 0x0c401f00a8057f89 */ /* 0x000e6200000e0000 */
[----:B------:R-:W-:Y:S01]  /*165a0*/  MOV R6, 0x3f800000 ;  /* 0x3f80000000067802 */ /* 0x000fe20000000f00 */
[----:B------:R-:W-:Y:S01]  /*165b0*/  ULDC.U8 UR4, c[0x0][0x328] ;  /* 0x0000ca0000047ab9 */ /* 0x000fe20000000000 */
[----:B------:R-:W-:Y:S01]  /*165c0*/  MOV R7, 0x3f800000 ;  /* 0x3f80000000077802 */ /* 0x000fe20000000f00 */
[----:B------:R-:W2:Y:S01]  /*165d0*/  SHFL.BFLY PT, R0, R167, 0x2, 0x1f ;  /* 0x0c401f00a7007f89 */ /* 0x000ea200000e0000 */
[----:B-1----:R-:W-:-:S02]  /*165e0*/  FADD.FTZ R8, R5, R168 ;  /* 0x000000a805087221 */ /* 0x002fc40000010000 */
[----:B--2---:R-:W-:-:S03]  /*165f0*/  FADD.FTZ R9, R0, R167 ;  /* 0x000000a700097221 */ /* 0x004fc60000010000 */
[----:B------:R-:W1:Y:S04]  /*16600*/  SHFL.BFLY PT, R5, R8, 0x1, 0x1f ;  /* 0x0c201f0008057f89 */ /* 0x000e6800000e0000 */
[----:B------:R-:W2:Y:S04]  /*16610*/  SHFL.BFLY PT, R4, R9, 0x1, 0x1f ;  /* 0x0c201f0009047f89 */ /* 0x000ea800000e0000 */
[----:B------:R-:W3:Y:S01]  /*16620*/  S2R R0, SR_TID.X ;  /* 0x0000000000007919 */ /* 0x000ee20000002100 */
[----:B-1----:R-:W-:Y:S02]  /*16630*/  FADD.FTZ R5, R8, R5 ;  /* 0x0000000508057221 */ /* 0x002fe40000010000 */
[----:B--2---:R-:W-:-:S03]  /*16640*/  FADD.FTZ R4, R9, R4 ;  /* 0x0000000409047221 */ /* 0x004fc60000010000 */
[----:B------:R-:W-:Y:S02]  /*16650*/  FSETP.NE.FTZ.AND P4, PT, R5, RZ, PT ;  /* 0x000000ff0500720b */ /* 0x000fe40003f95000 */
[----:B---3--:R-:W-:Y:S02]  /*16660*/  SHF.R.S32.HI R9, RZ, 0x1f, R0 ;  /* 0x0000001fff097819 */ /* 0x008fe40000011400 */
[----:B------:R-:W-:-:S09]  /*16670*/  FSETP.NE.FTZ.AND P3, PT, R4, RZ, PT ;  /* 0x000000ff0400720b */ /* 0x000fd20003f75000 */
[----:B------:R-:W1:Y:S08]  /*16680*/  @P4 MUFU.RCP R6, R5 ;  /* 0x0000000500064308 */ /* 0x000e700000001000 */
[----:B------:R-:W2:Y:S01]  /*16690*/  @P3 MUFU.RCP R7, R4 ;  /* 0x0000000400073308 */ /* 0x000ea20000001000 */
[----:B-1----:R-:W-:-:S07]  /*166a0*/  FMUL.FTZ R96, R6, R96 ;  /* 0x0000006006607220 */ /* 0x002fce0000410000 */
[----:B------:R-:W-:Y:S01]  /*166b0*/  @P3 MUFU.LG2 R4, R4 ;  /* 0x0000000400043308 */ /* 0x000fe20000000c00 */
[C---:B------:R-:W-:Y:S02]  /*166c0*/  FMUL.FTZ R97, R6.reuse, R97 ;  /* 0x0000006106617220 */ /* 0x040fe40000410000 */
        /* <DEDUP_REMOVED lines=44> */
[----:B------:R-:W-:Y:S01]  /*16990*/  LEA.HI R6, R9, R0, RZ, 0x2 ;  /* 0x0000000009067211 */ /* 0x000fe200078f10ff */
[----:B--2---:R-:W-:Y:S01]  /*169a0*/  FMUL.FTZ R99, R7, R99 ;  /* 0x0000006307637220 */ /* 0x004fe20000410000 */
[----:B------:R-:W-:Y:S01]  /*169b0*/  F2FP.BF16.PACK_AB R88, R89, R88 ;  /* 0x000000585958723e */ /* 0x000fe200000010ff */
[C---:B------:R-:W-:Y:S01]  /*169c0*/  FMUL.FTZ R98, R7.reuse, R98 ;  /* 0x0000006207627220 */ /* 0x040fe20000410000 */
[--C-:B------:R-:W-:Y:S01]  /*169d0*/  SHF.R.S32.HI R11, RZ, 0x2, R6.reuse ;  /* 0x00000002ff0b7819 */ /* 0x100fe20000011406 */
[C---:B------:R-:W-:Y:S01]  /*169e0*/  FMUL.FTZ R39, R7.reuse, R39 ;  /* 0x0000002707277220 */ /* 0x040fe20000410000 */
[----:B------:R-:W-:Y:S01]  /*169f0*/  SHF.R.S32.HI R8, RZ, 0x1f, R6 ;  /* 0x0000001fff087819 */ /* 0x000fe20000011406 */
        /* <DEDUP_REMOVED lines=12> */
[----:B------:R-:W-:Y:S01]  /*16ac0*/  FMUL.FTZ R50, R7, R50 ;  /* 0x0000003207327220 */ /* 0x000fe20000410000 */
[----:B------:R-:W-:Y:S01]  /*16ad0*/  F2FP.BF16.PACK_AB R46, R47, R46 ;  /* 0x0000002e2f2e723e */ /* 0x000fe200000010ff */
[C---:B------:R-:W-:Y:S01]  /*16ae0*/  FMUL.FTZ R55, R7.reuse, R55 ;  /* 0x0000003707377220 */ /* 0x040fe20000410000 */
[C---:B------:R-:W-:Y:S01]  /*16af0*/  SHF.L.U32 R10, R8.reuse, 0x6, RZ ;  /* 0x00000006080a7819 */ /* 0x040fe200000006ff */
[C---:B------:R-:W-:Y:S01]  /*16b00*/  FMUL.FTZ R54, R7.reuse, R54 ;  /* 0x0000003607367220 */ /* 0x040fe20000410000 */
[----:B------:R-:W-:Y:S01]  /*16b10*/  LOP3.LUT R11, R8, 0x1, RZ, 0xc0, !PT ;  /* 0x00000001080b7812 */ /* 0x000fe200078ec0ff */
[C---:B------:R-:W-:Y:S01]  /*16b20*/  FMUL.FTZ R59, R7.reuse, R59 ;  /* 0x0000003b073b7220 */ /* 0x040fe20000410000 */
[----:B------:R-:W-:Y:S01]  /*16b30*/  LOP3.LUT R10, R10, 0x1c0, RZ, 0xc0, !PT ;  /* 0x000001c00a0a7812 */ /* 0x000fe200078ec0ff */
[----:B------:R-:W-:Y:S01]  /*16b40*/  FMUL.FTZ R58, R7, R58 ;  /* 0x0000003a073a7220 */ /* 0x000fe20000410000 */
[----:B------:R-:W-:Y:S01]  /*16b50*/  ISETP.NE.U32.AND P0, PT, R11, 0x1, PT ;  /* 0x000000010b00780c */ /* 0x000fe20003f05070 */
[C---:B------:R-:W-:Y:S01]  /*16b60*/  FMUL.FTZ R63, R7.reuse, R63 ;  /* 0x0000003f073f7220 */ /* 0x040fe20000410000 */
[----:B------:R-:W-:Y:S01]  /*16b70*/  LEA.HI R10, R10, R10, RZ, 0x1d ;  /* 0x0000000a0a0a7211 */ /* 0x000fe200078fe8ff */
        /* <DEDUP_REMOVED lines=26> */
[----:B------:R-:W-:-:S02]  /*16d20*/  FMUL.FTZ R91, R7, R91 ;  /* 0x0000005b075b7220 */ /* 0x000fc40000410000 */
[----:B------:R-:W-:Y:S01]  /*16d30*/  FMUL.FTZ R90, R7, R90 ;  /* 0x0000005a075a7220 */ /* 0x000fe20000410000 */
[----:B------:R-:W-:Y:S01]  /*16d40*/  F2FP.BF16.PACK_AB R82, R83, R82 ;  /* 0x000000525352723e */ /* 0x000fe200000010ff */
[C---:B------:R-:W-:Y:S02]  /*16d50*/  FMUL.FTZ R87, R7.reuse, R87 ;  /* 0x0000005707577220 */ /* 0x040fe40000410000 */
[----:B------:R-:W-:Y:S01]  /*16d60*/  FMUL.FTZ R86, R7, R86 ;  /* 0x0000005607567220 */ /* 0x000fe20000410000 */
[-C--:B------:R-:W-:Y:S02]  /*16d70*/  LEA.HI R7, R9, R0.reuse, RZ, 0x5 ;  /* 0x0000000009077211 */ /* 0x080fe400078f28ff */
[----:B------:R-:W-:Y:S02]  /*16d80*/  LOP3.LUT R9, R6, 0x3ffffffc, RZ, 0xc0, !PT ;  /* 0x3ffffffc06097812 */ /* 0x000fe400078ec0ff */
[----:B------:R-:W-:Y:S02]  /*16d90*/  SHF.R.S32.HI R6, RZ, 0x5, R7 ;  /* 0x00000005ff067819 */ /* 0x000fe40000011407 */
[----:B------:R-:W-:-:S02]  /*16da0*/  IADD3 R9, -R9, R0, RZ ;  /* 0x0000000009097210 */ /* 0x000fc40007ffe1ff */
[----:B------:R-:W-:Y:S02]  /*16db0*/  F2FP.BF16.PACK_AB R90, R91, R90 ;  /* 0x0000005a5b5a723e */ /* 0x000fe400000010ff */
[----:B------:R-:W-:Y:S02]  /*16dc0*/  LEA R9, R6, R9, 0x9 ;  /* 0x0000000906097211 */ /* 0x000fe400078e48ff */
[----:B------:R-:W-:Y:S02]  /*16dd0*/  F2FP.BF16.PACK_AB R86, R87, R86 ;  /* 0x000000565756723e */ /* 0x000fe400000010ff */
[----:B------:R-:W-:Y:S02]  /*16de0*/  LEA R9, R9, R10, 0x1 ;  /* 0x0000000a09097211 */ /* 0x000fe400078e08ff */
[----:B------:R-:W-:Y:S02]  /*16df0*/  MOV R10, 0x40 ;  /* 0x00000040000a7802 */ /* 0x000fe40000000f00 */
[----:B------:R-:W-:-:S02]  /*16e00*/  SHF.L.U32 R9, R9, 0x1, RZ ;  /* 0x0000000109097819 */ /* 0x000fc400000006ff */
[----:B------:R-:W-:Y:S02]  /*16e10*/  SEL R10, R10, 0xffffffc0, !P2 ;  /* 0xffffffc00a0a7807 */ /* 0x000fe40005000000 */
[C---:B------:R-:W-:Y:S01]  /*16e20*/  IADD3 R11, R9.reuse, -0x10, RZ ;  /* 0xfffffff0090b7810 */ /* 0x040fe20007ffe0ff */
[----:B------:R-:W-:Y:S01]  /*16e30*/  STS [R9], R96 ;  /* 0x0000006009007388 */ /* 0x000fe20000000800 */
[C---:B------:R-:W-:Y:S02]  /*16e40*/  @P0 IADD3 R11, R9.reuse, 0x10, RZ ;  /* 0x00000010090b0810 */ /* 0x040fe40007ffe0ff */
[C---:B------:R-:W-:Y:S01]  /*16e50*/  IADD3 R13, R9.reuse, R8, RZ ;  /* 0x00000008090d7210 */ /* 0x040fe20007ffe0ff */
[----:B------:R-:W-:Y:S01]  /*16e60*/  STS [R9+0x400], R98 ;  /* 0x0004006209007388 */ /* 0x000fe20000000800 */
[-C--:B------:R-:W-:Y:S02]  /*16e70*/  IADD3 R15, R8, R11.reuse, RZ ;  /* 0x0000000b080f7210 */ /* 0x080fe40007ffe0ff */
[-C--:B------:R-:W-:Y:S01]  /*16e80*/  IADD3 R17, R9, R10.reuse, RZ ;  /* 0x0000000a09117210 */ /* 0x080fe20007ffe0ff */
[----:B------:R-:W-:Y:S01]  /*16e90*/  STS [R11], R36 ;  /* 0x000000240b007388 */ /* 0x000fe20000000800 */
[----:B------:R-:W-:Y:S01]  /*16ea0*/  IADD3 R19, R10, R11, RZ ;  /* 0x0000000b0a137210 */ /* 0x000fe20007ffe0ff */
[----:B------:R-:W1:Y:S01]  /*16eb0*/  @P4 MUFU.LG2 R8, R5 ;  /* 0x0000000500084308 */ /* 0x000e620000000c00 */
[-C--:B------:R-:W-:Y:S01]  /*16ec0*/  IADD3 R21, R13, R10.reuse, RZ ;  /* 0x0000000a0d157210 */ /* 0x080fe20007ffe0ff */
[----:B------:R-:W-:Y:S01]  /*16ed0*/  STS [R11+0x400], R38 ;  /* 0x000400260b007388 */ /* 0x000fe20000000800 */
[----:B------:R-:W-:-:S02]  /*16ee0*/  IADD3 R23, R15, R10, RZ ;  /* 0x0000000a0f177210 */ /* 0x000fc40007ffe0ff */
[----:B------:R-:W-:Y:S01]  /*16ef0*/  ISETP.NE.AND P0, PT, RZ, UR4, PT ;  /* 0x00000004ff007c0c */ /* 0x000fe2000bf05270 */
[----:B------:R2:W-:Y:S04]  /*16f00*/  STS [R13], R40 ;  /* 0x000000280d007388 */ /* 0x0005e80000000800 */
[----:B------:R-:W-:Y:S04]  /*16f10*/  STS [R13+0x400], R42 ;  /* 0x0004002a0d007388 */ /* 0x000fe80000000800 */
[----:B------:R-:W-:Y:S01]  /*16f20*/  STS [R15], R44 ;  /* 0x0000002c0f007388 */ /* 0x000fe20000000800 */
[----:B-1----:R-:W-:Y:S01]  /*16f30*/  @P4 FMUL.FTZ R8, R8, 0.69314718246459960938 ;  /* 0x3f31721808084820 */ /* 0x002fe20000410000 */
[----:B------:R-:W-:-:S02]  /*16f40*/  MOV R5, 0x7f800000 ;  /* 0x7f80000000057802 */ /* 0x000fc40000000f00 */
[----:B------:R-:W-:Y:S01]  /*16f50*/  STS [R15+0x400], R46 ;  /* 0x0004002e0f007388 */ /* 0x000fe20000000800 */
[----:B------:R-:W-:-:S03]  /*16f60*/  @P4 FFMA.FTZ R5, R3, c[0x0][0x238], R8 ;  /* 0x00008e0003054a23 */ /* 0x000fc60000010008 */
[----:B------:R-:W-:Y:S04]  /*16f70*/  STS [R17], R48 ;  /* 0x0000003011007388 */ /* 0x000fe80000000800 */
[----:B------:R-:W-:Y:S04]  /*16f80*/  STS [R17+0x400], R50 ;  /* 0x0004003211007388 */ /* 0x000fe80000000800 */
[----:B------:R-:W-:Y:S01]  /*16f90*/  STS [R19], R52 ;  /* 0x0000003413007388 */ /* 0x000fe20000000800 */
[----:B--2---:R-:W-:-:S03]  /*16fa0*/  MOV R40, 0x7f800000 ;  /* 0x7f80000000287802 */ /* 0x004fc60000000f00 */
[----:B------:R-:W-:Y:S04]  /*16fb0*/  STS [R19+0x400], R54 ;  /* 0x0004003613007388 */ /* 0x000fe80000000800 */
[----:B------:R-:W-:Y:S04]  /*16fc0*/  STS [R21], R56 ;  /* 0x0000003815007388 */ /* 0x000fe80000000800 */
[----:B------:R-:W-:Y:S04]  /*16fd0*/  STS [R21+0x400], R58 ;  /* 0x0004003a15007388 */ /* 0x000fe80000000800 */
[----:B------:R-:W-:Y:S04]  /*16fe0*/  STS [R23], R60 ;  /* 0x0000003c17007388 */ /* 0x000fe80000000800 */
        /* <DEDUP_REMOVED lines=22> */
[----:B------:R-:W3:Y:S01]  /*17150*/  S2R R3, SR_CTAID.Z ;  /* 0x0000000000037919 */ /* 0x000ee20000002700 */
[----:B-1----:R-:W-:-:S05]  /*17160*/  IMAD R9, R2, c[0x0][0x214], RZ ;  /* 0x0000850002097a24 */ /* 0x002fca00078e02ff */
[----:B------:R-:W-:-:S05]  /*17170*/  SEL R4, R9, R156, !P0 ;  /* 0x0000009c09047207 */ /* 0x000fca0004000000 */
[----:B---3--:R-:W-:Y:S01]  /*17180*/  IMAD R4, R3, c[0x0][0x234], R4 ;  /* 0x00008d0003047a24 */ /* 0x008fe200078e0204 */
[----:B------:R-:W-:Y:S05]  /*17190*/  BRA `(.L_x_5721) ;  /* 0x0000004000007947 */ /* 0x000fea0003800000 */
.L_x_5720:
[----:B------:R-:W1:Y:S04]  /*171a0*/  S2R R3, SR_CTAID.Z ;  /* 0x0000000000037919 */ /* 0x000e680000002700 */
[----:B------:R-:W1:Y:S02]  /*171b0*/  S2R R2, SR_CTAID.Y ;  /* 0x0000000000027919 */ /* 0x000e640000002600 */
[----:B-1----:R-:W-:-:S04]  /*171c0*/  IMAD R4, R2, c[0x0][0x1c0], R3 ;  /* 0x0000700002047a24 */ /* 0x002fc800078e0203 */
[----:B------:R-:W-:Y:S02]  /*171d0*/  IMAD R4, R4, c[0x0][0x214], RZ ;  /* 0x0000850004047a24 */ /* 0x000fe400078e02ff */
.L_x_5721:
[----:B------:R-:W-:Y:S01]  /*171e0*/  BAR.SYNC.DEFER_BLOCKING 0x0 ;  /* 0x0000000000007b1d */ /* 0x000fe20000010000 */
[----:B------:R-:W-:Y:S01]  /*171f0*/  LOP3.LUT R7, R7, 0xffffffe0, RZ, 0xc0, !PT ;  /* 0xffffffe007077812 */ /* 0x000fe200078ec0ff */
[----:B------:R-:W-:Y:S01]  /*17200*/  IMAD.WIDE.U32 R44, R156, c[0x0][0x1e8], RZ ;  /* 0x00007a009c2c7a25 */ /* 0x000fe200078e00ff */
[----:B------:R-:W-:Y:S02]  /*17210*/  SHF.R.S32.HI R43, RZ, 0x1f, R6 ;  /* 0x0000001fff2b7819 */ /* 0x000fe40000011406 */
[----:B------:R-:W-:Y:S01]  /*17220*/  SHF.R.S32.HI R41, RZ, 0x1f, R2 ;  /* 0x0000001fff297819 */ /* 0x000fe20000011402 */
[----:B------:R-:W-:Y:S01]  /*17230*/  IMAD.IADD R7, R0, 0x1, -R7 ;  /* 0x0000000100077824 */ /* 0x000fe200078e0a07 */
[----:B------:R-:W-:Y:S01]  /*17240*/  ISETP.NE.AND P0, PT, R156, -0x1, PT ;  /* 0xffffffff9c00780c */ /* 0x000fe20003f05270 */
[----:B------:R-:W-:Y:S01]  /*17250*/  IMAD.WIDE.U32 R46, R2, c[0x0][0x1e0], RZ ;  /* 0x00007800022e7a25 */ /* 0x000fe200078e00ff */
[----:B------:R-:W-:Y:S01]  /*17260*/  LEA.HI R43, R43, R6, RZ, 0x2 ;  /* 0x000000062b2b7211 */ /* 0x000fe200078f10ff */
[----:B------:R-:W-:Y:S01]  /*17270*/  BSSY B0, `(.L_x_5722) ;  /* 0x0000020000007945 */ /* 0x000fe20003800000 */
[----:B------:R-:W-:Y:S01]  /*17280*/  LOP3.LUT P1, RZ, R7, 0x3, RZ, 0xc0, !PT ;  /* 0x0000000307ff7812 */ /* 0x000fe2000782c0ff */
[----:B------:R-:W-:Y:S01]  /*17290*/  IMAD R41, R41, c[0x0][0x1e0], RZ ;  /* 0x0000780029297a24 */ /* 0x000fe200078e02ff */
[----:B------:R-:W-:Y:S01]  /*172a0*/  LOP3.LUT R43, R43, 0xffffffc, RZ, 0xc0, !PT ;  /* 0x0ffffffc2b2b7812 */ /* 0x000fe200078ec0ff */
[----:B------:R-:W-:Y:S01]  /*172b0*/  IMAD R156, R156, c[0x0][0x1ec], R45 ;  /* 0x00007b009c9c7a24 */ /* 0x000fe200078e022d */
[----:B------:R-:W-:Y:S01]  /*172c0*/  SEL R0, R46, R44, !P0 ;  /* 0x0000002c2e007207 */ /* 0x000fe20004000000 */
[----:B------:R-:W-:-:S02]  /*172d0*/  IMAD R41, R2, c[0x0][0x1e4], R41 ;  /* 0x0000790002297a24 */ /* 0x000fc400078e0229 */
[----:B------:R-:W-:-:S03]  /*172e0*/  IMAD.IADD R6, R6, 0x1, -R43 ;  /* 0x0000000106067824 */ /* 0x000fc600078e0a2b */
[----:B------:R-:W-:Y:S01]  /*172f0*/  @!P0 IADD3 R156, R47, R41, RZ ;  /* 0x000000292f9c8210 */ /* 0x000fe20007ffe0ff */
[----:B------:R-:W-:Y:S01]  /*17300*/  IMAD R161, R6, 0x10, R161 ;  /* 0x0000001006a17824 */ /* 0x000fe200078e02a1 */
[----:B------:R1:W3:Y:S04]  /*17310*/  LDS.128 R32, [R164] ;  /* 0x00000000a4207984 */ /* 0x0002e80000000c00 */
[----:B------:R1:W4:Y:S04]  /*17320*/  LDS.128 R28, [R164+0x800] ;  /* 0x00080000a41c7984 */ /* 0x0003280000000c00 */
[----:B------:R1:W2:Y:S04]  /*17330*/  LDS.128 R24, [R164+0x1000] ;  /* 0x00100000a4187984 */ /* 0x0002a80000000c00 */
[----:B--2---:R1:W2:Y:S04]  /*17340*/  LDS.128 R20, [R164+0x1800] ;  /* 0x00180000a4147984 */ /* 0x0042a80000000c00 */
[----:B------:R1:W1:Y:S04]  /*17350*/  LDS.128 R16, [R164+0x2000] ;  /* 0x00200000a4107984 */ /* 0x0002680000000c00 */
[----:B------:R1:W1:Y:S04]  /*17360*/  LDS.128 R12, [R164+0x2800] ;  /* 0x00280000a40c7984 */ /* 0x0002680000000c00 */
[----:B------:R1:W1:Y:S04]  /*17370*/  LDS.128 R8, [R164+0x3000] ;  /* 0x00300000a4087984 */ /* 0x0002680000000c00 */
[----:B------:R1:W1:Y:S01]  /*17380*/  LDS.128 R36, [R164+0x3800] ;  /* 0x00380000a4247984 */ /* 0x0002620000000c00 */
[----:B------:R-:W-:Y:S05]  /*17390*/  @P1 BRA `(.L_x_5723) ;  /* 0x000000d000001947 */ /* 0x000fea0003800000 */
[----:B------:R-:W5:Y:S01]  /*173a0*/  S2R R2, SR_CTAID.X ;  /* 0x0000000000027919 */ /* 0x000f620000002500 */
[----:B------:R-:W-:Y:S01]  /*173b0*/  IADD3 R7, R161, 0x8, RZ ;  /* 0x00000008a1077810 */ /* 0x000fe20007ffe0ff */
[----:B-----5:R-:W-:-:S02]  /*173c0*/  IMAD R4, R2, 0x40, R4 ;  /* 0x0000004002047824 */ /* 0x020fc400078e0204 */
[----:B------:R-:W-:-:S03]  /*173d0*/  IMAD R2, R2, -0x40, R155 ;  /* 0xffffffc002027824 */ /* 0x000fc600078e029b */
[----:B------:R-:W-:Y:S02]  /*173e0*/  SHF.R.S32.HI R6, RZ, 0x1f, R4 ;  /* 0x0000001fff067819 */ /* 0x000fe40000011404 */
        /* <DEDUP_REMOVED lines=8> */
.L_x_5723:
[----:B------:R-:W-:Y:S05]  /*17470*/  BSYNC B0 ;  /* 0x0000000000007941 */ /* 0x000fea0003800000 */
.L_x_5722:
[----:B------:R-:W5:Y:S01]  /*17480*/  S2R R4, SR_CTAID.X ;  /* 0x0000000000047919 */ /* 0x000f620000002500 */
[--C-:B------:R-:W-:Y:S01]  /*17490*/  SHF.R.S32.HI R41, RZ, 0x1f, R102.reuse ;  /* 0x0000001fff297819 */ /* 0x100fe20000011466 */
[----:B----4-:R-:W-:Y:S01]  /*174a0*/  IMAD.MOV.U32 R40, RZ, RZ, R102 ;  /* 0x000000ffff287224 */ /* 0x010fe200078e0066 */
[----:B------:R-:W-:Y:S01]  /*174b0*/  SHF.R.S32.HI R6, RZ, 0x1f, R3 ;  /* 0x0000001fff067819 */ /* 0x000fe20000011403 */
[----:B------:R-:W4:Y:S01]  /*174c0*/  S2R R5, SR_TID.X ;  /* 0x0000000000057919 */ /* 0x000f220000002100 */
[----:B------:R-:W-:Y:S03]  /*174d0*/  BSSY B0, `(.L_x_5724) ;  /* 0x000001e000007945 */ /* 0x000fe60003800000 */
[----:B------:R-:W-:-:S04]  /*174e0*/  IMAD R6, R6, c[0x0][0x1f0], RZ ;  /* 0x00007c0006067a24 */ /* 0x000fc800078e02ff */
[----:B------:R-:W-:Y:S02]  /*174f0*/  IMAD R6, R3, c[0x0][0x1f4], R6 ;  /* 0x00007d0003067a24 */ /* 0x000fe400078e0206 */
[----:B-----5:R-:W-:Y:S01]  /*17500*/  IMAD.SHL.U32 R4, R4, 0x40, RZ ;  /* 0x0000004004047824 */ /* 0x020fe200078e00ff */
[----:B----4-:R-:W-:-:S03]  /*17510*/  SHF.R.S32.HI R2, RZ, 0x1f, R5 ;  /* 0x0000001fff027819 */ /* 0x010fc60000011405 */
[----:B------:R-:W-:Y:S01]  /*17520*/  IMAD.WIDE.U32 R40, R4, c[0x0][0x1e8], R40 ;  /* 0x00007a0004287a25 */ /* 0x000fe200078e0028 */
[----:B------:R-:W-:Y:S02]  /*17530*/  SHF.R.S32.HI R7, RZ, 0x1f, R4 ;  /* 0x0000001fff077819 */ /* 0x000fe40000011404 */
[----:B------:R-:W-:Y:S02]  /*17540*/  LEA.HI R2, R2, R5, RZ, 0x3 ;  /* 0x0000000502027211 */ /* 0x000fe400078f18ff */
[----:B------:R-:W-:Y:S01]  /*17550*/  IADD3 R40, P0, R0, R40, RZ ;  /* 0x0000002800287210 */ /* 0x000fe20007f1e0ff */
[----:B------:R-:W-:Y:S01]  /*17560*/  IMAD R7, R7, c[0x0][0x1e8], RZ ;  /* 0x00007a0007077a24 */ /* 0x000fe200078e02ff */
[----:B------:R-:W-:-:S03]  /*17570*/  SHF.R.S32.HI R5, RZ, 0x3, R2 ;  /* 0x00000003ff057819 */ /* 0x000fc60000011402 */
[----:B------:R-:W-:Y:S01]  /*17580*/  IMAD R7, R4, c[0x0][0x1ec], R7 ;  /* 0x00007b0004077a24 */ /* 0x000fe200078e0207 */
[----:B------:R-:W-:Y:S01]  /*17590*/  SHF.R.S32.HI R0, RZ, 0x1f, R5 ;  /* 0x0000001fff007819 */ /* 0x000fe20000011405 */
[----:B------:R-:W-:-:S03]  /*175a0*/  IMAD.IADD R4, R155, 0x1, -R4 ;  /* 0x000000019b047824 */ /* 0x000fc600078e0a04 */
        /* <DEDUP_REMOVED lines=14> */
[----:B---3--:R3:W-:Y:S04]  /*17690*/  @!P1 STG.E.128 [R44.64], R32 ;  /* 0x000000202c009986 */ /* 0x0087e8000c101d06 */
[----:B-1----:R3:W-:Y:S02]  /*176a0*/  @!P0 STG.E.128 [R44.64+0x80], R16 ;  /* 0x000080102c008986 */ /* 0x0027e4000c101d06 */
.L_x_5725:
[----:B------:R-:W-:Y:S05]  /*176b0*/  BSYNC B0 ;  /* 0x0000000000007941 */ /* 0x000fea0003800000 */
.L_x_5724:
        /* <DEDUP_REMOVED lines=18> */
.L_x_5727:
[----:B------:R-:W-:Y:S05]  /*177e0*/  BSYNC B0 ;  /* 0x0000000000007941 */ /* 0x000fea0003800000 */
.L_x_5726:
        /* <DEDUP_REMOVED lines=18> */
.L_x_5729:
[----:B------:R-:W-:Y:S05]  /*17910*/  BSYNC B0 ;  /* 0x0000000000007941 */ /* 0x000fea0003800000 */
.L_x_5728:
        /* <DEDUP_REMOVED lines=14> */
[----:B--2---:R2:W-:Y:S01]  /*17a00*/  @!P0 STG.E.128 [R4.64], R20 ;  /* 0x0000001404008986 */ /* 0x0045e2000c101d06 */
[----:B------:R-:W-:-:S13]  /*17a10*/  ISETP.GE.AND P0, PT, R100, c[0x0][0x220], PT ;  /* 0x0000880064007a0c */ /* 0x000fda0003f06270 */
[----:B------:R-:W-:Y:S05]  /*17a20*/  @P0 EXIT ;  /* 0x000000000000094d */ /* 0x000fea0003800000 */
[----:B-1----:R-:W-:Y:S01]  /*17a30*/  STG.E.128 [R4.64+0x80], R36 ;  /* 0x0000802404007986 */ /* 0x002fe2000c101d06 */
[----:B------:R-:W-:Y:S05]  /*17a40*/  EXIT ;  /* 0x000000000000794d */ /* 0x000fea0003800000 */
.L_x_5730:
        /* <DEDUP_REMOVED lines=11> */
.L_x_8372:


//--------------------- .text._ZN5flash24flash_fwd_splitkv_kernelI23Flash_fwd_kernel_traitsILi128ELi64ELi64ELi4ELb0ELb0EN7cutlass10bfloat16_tE19Flash_kernel_traitsILi128ELi64ELi64ELi4ES3_EELb1ELb0ELb0ELb0ELb0ELb1ELb0ELb1EEEvNS_16Flash_fwd_paramsE --------------------------
	.section	.text._ZN5flash24flash_fwd_splitkv_kernelI23Flash_fwd_kernel_traitsILi128ELi64ELi64ELi4ELb0ELb0EN7cutlass10bfloat16_tE19Flash_kernel_traitsILi128ELi64ELi64ELi4ES3_EELb1ELb0ELb0ELb0ELb0ELb1ELb0ELb1EEEvNS_16Flash_fwd_paramsE,"ax",@progbits
	.sectioninfo	@"SHI_REGISTERS=202"
	.align	128
        .global         _ZN5flash24flash_fwd_splitkv_kernelI23Flash_fwd_kernel_traitsILi128ELi64ELi64ELi4ELb0ELb0EN7cutlass10bfloat16_tE19Flash_kernel_traitsILi128ELi64ELi64ELi4ES3_EELb1ELb0ELb0ELb0ELb0ELb1ELb0ELb1EEEvNS_16Flash_fwd_paramsE
        .type           _ZN5flash24flash_fwd_splitkv_kernelI23Flash_fwd_kernel_traitsILi128ELi64ELi64ELi4ELb0ELb0EN7cutlass10bfloat16_tE19Flash_kernel_traitsILi128ELi64ELi64ELi4ES3_EELb1ELb0ELb0ELb0ELb0ELb1ELb0ELb1EEEvNS_16Flash_fwd_paramsE,@function
        .size           _ZN5flash24flash_fwd_splitkv_kernelI23Flash_fwd_kernel_traitsILi128ELi64ELi64ELi4ELb0ELb0EN7cutlass10bfloat16_tE19Flash_kernel_traitsILi128ELi64ELi64ELi4ES3_EELb1ELb0ELb0ELb0ELb0ELb1ELb0ELb1EEEvNS_16Flash_fwd_paramsE,(.L_x_8373 - _ZN5flash24flash_fwd_splitkv_kernelI23Flash_fwd_kernel_traitsILi128ELi64ELi64ELi4ELb0ELb0EN7cutlass10bfloat16_tE19Flash_kernel_traitsILi128ELi64ELi64ELi4ES3_EELb1ELb0ELb0ELb0ELb0ELb1ELb0ELb1EEEvNS_16Flash_fwd_paramsE)
        .other          _ZN5flash24flash_fwd_splitkv_kernelI23Flash_fwd_kernel_traitsILi128ELi64ELi64ELi4ELb0ELb0EN7cutlass10bfloat16_tE19Flash_kernel_traitsILi128ELi64ELi64ELi4ES3_EELb1ELb0ELb0ELb0ELb0ELb1ELb0ELb1EEEvNS_16Flash_fwd_paramsE,@"STO_CUDA_ENTRY STV_DEFAULT"
_ZN5flash24flash_fwd_splitkv_kernelI23Flash_fwd_kernel_traitsILi128ELi64ELi64ELi4ELb0ELb0EN7cutlass10bfloat16_tE19Flash_kernel_traitsILi128ELi64ELi64ELi4ES3_EELb1ELb0ELb0ELb0ELb0ELb1ELb0ELb1EEEvNS_16Flash_fwd_paramsE:
.text._ZN5flash24flash_fwd_splitkv_kernelI23Flash_fwd_kernel_traitsILi128ELi64ELi64ELi4ELb0ELb0EN7cutlass10bfloat16_tE19Flash_kernel_traitsILi128ELi64ELi64ELi4ES3_EELb1ELb0ELb0ELb0ELb0ELb1ELb0ELb1EEEvNS_16Flash_fwd_paramsE:
        /* <DEDUP_REMOVED lines=36> */
.L_x_5731:
[----:B-1-34-:R-:W-:Y:S02]  /*0240*/  MOV R65, c[0x0][0x218] ;  /* 0x0000860000417a02 */ /* 0x01afe40000000f00 */
.L_x_5732:
        /* <DEDUP_REMOVED lines=78> */
.L_x_5735:
[----:B------:R-:W-:Y:S05]  /*0730*/  BSYNC B0 ;  /* 0x0000000000007941 */ /* 0x000fea0003800000 */
.L_x_5734:
        /* <DEDUP_REMOVED lines=18> */
.L_x_5737:
[----:B------:R-:W-:Y:S05]  /*0860*/  BSYNC B0 ;  /* 0x0000000000007941 */ /* 0x000fea0003800000 */
.L_x_5736:
        /* <DEDUP_REMOVED lines=18> */
.L_x_5739:
[----:B------:R-:W-:Y:S05]  /*0990*/  BSYNC B0 ;  /* 0x0000000000007941 */ /* 0x000fea0003800000 */
.L_x_5738:
        /* <DEDUP_REMOVED lines=17> */
.L_x_5741:
[----:B------:R-:W-:Y:S05]  /*0ab0*/  BSYNC B0 ;  /* 0x0000000000007941 */ /* 0x000fea0003800000 */
.L_x_5740:
        /* <DEDUP_REMOVED lines=19> */
.L_x_5733:
        /* <DEDUP_REMOVED lines=92> */
.L_x_5742:
        /* <DEDUP_REMOVED lines=16> */
.L_x_5744:
        /* <DEDUP_REMOVED lines=52> */
.L_x_5743:
        /* <DEDUP_REMOVED lines=223> */
.L_x_5814:
        /* <DEDUP_REMOVED lines=15> */
.L_x_5747:
[----:B------:R-:W-:Y:S05]  /*24d0*/  BSYNC B0 ;  /* 0x0000000000007941 */ /* 0x000fea0003800000 */
.L_x_5746:
        /* <DEDUP_REMOVED lines=15> */
.L_x_5749:
[----:B------:R-:W-:Y:S05]  /*25d0*/  BSYNC B0 ;  /* 0x0000000000007941 */ /* 0x000fea0003800000 */
.L_x_5748:
        /* <DEDUP_REMOVED lines=15> */
.L_x_5751:
[----:B------:R-:W-:Y:S05]  /*26d0*/  BSYNC B0 ;  /* 0x0000000000007941 */ /* 0x000fea0003800000 */
.L_x_5750:
        /* <DEDUP_REMOVED lines=15> */
.L_x_5753:
[----:B------:R-:W-:Y:S05]  /*27d0*/  BSYNC B0 ;  /* 0x0000000000007941 */ /* 0x000fea0003800000 */
.L_x_5752:
        /* <DEDUP_REMOVED lines=62> */
.L_x_5759:
[----:B------:R-:W-:Y:S05]  /*2bc0*/  BSYNC B0 ;  /* 0x0000000000007941 */ /* 0x000fea0003800000 */
.L_x_5758:
        /* <DEDUP_REMOVED lines=50> */
.L_x_5757:
[----:B------:R-:W-:Y:S05]  /*2ef0*/  BSYNC B1 ;  /* 0x0000000000017941 */ /* 0x000fea0003800000 */
.L_x_5756:
        /* <DEDUP_REMOVED lines=60> */
.L_x_5763:
[----:B------:R-:W-:Y:S05]  /*32c0*/  BSYNC B0 ;  /* 0x0000000000007941 */ /* 0x000fea0003800000 */
.L_x_5762:
        /* <DEDUP_REMOVED lines=52> */
.L_x_5761:
[----:B------:R-:W-:Y:S05]  /*3610*/  BSYNC B1 ;  /* 0x0000000000017941 */ /* 0x000fea0003800000 */
.L_x_5760:
        /* <DEDUP_REMOVED lines=60> */
.L_x_5767:
[----:B------:R-:W-:Y:S05]  /*39e0*/  BSYNC B0 ;  /* 0x0000000000007941 */ /* 0x000fea0003800000 */
.L_x_5766:
        /* <DEDUP_REMOVED lines=52> */
.L_x_5765:
[----:B------:R-:W-:Y:S05]  /*3d30*/  BSYNC B1 ;  /* 0x0000000000017941 */ /* 0x000fea0003800000 */
.L_x_5764:
        /* <DEDUP_REMOVED lines=63> */
.L_x_5771:
[----:B------:R-:W-:Y:S05]  /*4130*/  BSYNC B0 ;  /* 0x0000000000007941 */ /* 0x000fea0003800000 */
.L_x_5770:
        /* <DEDUP_REMOVED lines=52> */
.L_x_5769:
[----:B------:R-:W-:Y:S05]  /*4480*/  BSYNC B1 ;  /* 0x0000000000017941 */ /* 0x000fea0003800000 */
.L_x_5768:
        /* <DEDUP_REMOVED lines=9> */
.L_x_5755:
        /* <DEDUP_REMOVED lines=89> */
.L_x_5778:
[----:B------:R-:W-:Y:S05]  /*4ab0*/  BSYNC B0 ;  /* 0x0000000000007941 */ /* 0x000fea0003800000 */
.L_x_5777:
[----:B-----5:R2:W-:Y:S02]  /*4ac0*/  STG.E.128 [R106.64], R36 ;  /* 0x000000246a007986 */ /* 0x0205e4000c101d06 */
.L_x_5776:
[----:B------:R-:W-:Y:S05]  /*4ad0*/  BSYNC B1 ;  /* 0x0000000000017941 */ /* 0x000fea0003800000 */
.L_x_5775:
        /* <DEDUP_REMOVED lines=87> */
.L_x_5780:
[----:B------:R-:W-:Y:S05]  /*5050*/  BSYNC B0 ;  /* 0x0000000000007941 */ /* 0x000fea0003800000 */
.L_x_5779:
[----:B-----5:R3:W-:Y:S02]  /*5060*/  STG.E.128 [R106.64+0x80], R36 ;  /* 0x000080246a007986 */ /* 0x0207e4000c101d06 */
.L_x_5774:
[----:B------:R-:W-:Y:S05]  /*5070*/  BSYNC B2 ;  /* 0x0000000000027941 */ /* 0x000fea0003800000 */
.L_x_5773:
        /* <DEDUP_REMOVED lines=94> */
.L_x_5786:
[----:B------:R-:W-:Y:S05]  /*5660*/  BSYNC B0 ;  /* 0x0000000000007941 */ /* 0x000fea0003800000 */
.L_x_5785:
[C---:B------:R-:W-:Y:S04]  /*5670*/  LEA R2, P0, R152.reuse, R106, 0x1 ;  /* 0x0000006a98027211 */ /* 0x040fe800078008ff */
[----:B------:R-:W-:Y:S05]  /*5680*/  LEA.HI.X R3, R152, R107, R151, 0x1, P0 ;  /* 0x0000006b98037211 */ /* 0x000fea00000f0c97 */
[----:B-----5:R3:W-:Y:S04]  /*5690*/  STG.E.128 [R2.64], R36 ;  /* 0x0000002402007986 */ /* 0x0207e8000c101d06 */
.L_x_5784:
[----:B------:R-:W-:Y:S05]  /*56a0*/  BSYNC B1 ;  /* 0x0000000000017941 */ /* 0x000fea0003800000 */
.L_x_5783:
        /* <DEDUP_REMOVED lines=91> */
.L_x_5788:
[----:B------:R-:W-:Y:S05]  /*5c60*/  BSYNC B0 ;  /* 0x0000000000007941 */ /* 0x000fea0003800000 */
.L_x_5787:
[C---:B------:R-:W-:Y:S04]  /*5c70*/  LEA R2, P0, R87.reuse, R106, 0x1 ;  /* 0x0000006a57027211 */ /* 0x040fe800078008ff */
[----:B------:R-:W-:Y:S05]  /*5c80*/  LEA.HI.X R3, R87, R107, R86, 0x1, P0 ;  /* 0x0000006b57037211 */ /* 0x000fea00000f0c56 */
[----:B-----5:R3:W-:Y:S04]  /*5c90*/  STG.E.128 [R2.64], R36 ;  /* 0x0000002402007986 */ /* 0x0207e8000c101d06 */
.L_x_5782:
[----:B------:R-:W-:Y:S05]  /*5ca0*/  BSYNC B2 ;  /* 0x0000000000027941 */ /* 0x000fea0003800000 */
.L_x_5781:
        /* <DEDUP_REMOVED lines=94> */
.L_x_5794:
[----:B------:R-:W-:Y:S05]  /*6290*/  BSYNC B0 ;  /* 0x0000000000007941 */ /* 0x000fea0003800000 */
.L_x_5793:
[C---:B------:R-:W-:Y:S04]  /*62a0*/  LEA R2, P0, R146.reuse, R106, 0x1 ;  /* 0x0000006a92027211 */ /* 0x040fe800078008ff */
[----:B------:R-:W-:Y:S05]  /*62b0*/  LEA.HI.X R3, R146, R107, R81, 0x1, P0 ;  /* 0x0000006b92037211 */ /* 0x000fea00000f0c51 */
[----:B-----5:R3:W-:Y:S04]  /*62c0*/  STG.E.128 [R2.64], R36 ;  /* 0x0000002402007986 */ /* 0x0207e8000c101d06 */
.L_x_5792:
[----:B------:R-:W-:Y:S05]  /*62d0*/  BSYNC B1 ;  /* 0x0000000000017941 */ /* 0x000fea0003800000 */
.L_x_5791:
        /* <DEDUP_REMOVED lines=91> */
.L_x_5796:
[----:B------:R-:W-:Y:S05]  /*6890*/  BSYNC B0 ;  /* 0x0000000000007941 */ /* 0x000fea0003800000 */
.L_x_5795:
[C---:B------:R-:W-:Y:S04]  /*68a0*/  LEA R2, P0, R89.reuse, R106, 0x1 ;  /* 0x0000006a59027211 */ /* 0x040fe800078008ff */
[----:B------:R-:W-:Y:S05]  /*68b0*/  LEA.HI.X R3, R89, R107, R88, 0x1, P0 ;  /* 0x0000006b59037211 */ /* 0x000fea00000f0c58 */
[----:B-----5:R3:W-:Y:S04]  /*68c0*/  STG.E.128 [R2.64], R36 ;  /* 0x0000002402007986 */ /* 0x0207e8000c101d06 */
.L_x_5790:
[----:B------:R-:W-:Y:S05]  /*68d0*/  BSYNC B2 ;  /* 0x0000000000027941 */ /* 0x000fea0003800000 */
.L_x_5789:
        /* <DEDUP_REMOVED lines=96> */
.L_x_5802:
[----:B------:R-:W-:Y:S05]  /*6ee0*/  BSYNC B0 ;  /* 0x0000000000007941 */ /* 0x000fea0003800000 */
.L_x_5801:
[C---:B------:R-:W-:Y:S02]  /*6ef0*/  IMAD R0, R149.reuse, c[0x0][0x19c], RZ ;  /* 0x0000670095007a24 */ /* 0x040fe400078e02ff */
[----:B------:R-:W-:Y:S05]  /*6f00*/  IMAD.WIDE.U32 R2, R149, c[0x0][0x198], R106 ;  /* 0x0000660095027a25 */ /* 0x000fea00078e006a */
[----:B------:R-:W-:Y:S05]  /*6f10*/  IADD3 R3, R3, R0, RZ ;  /* 0x0000000003037210 */ /* 0x000fea0007ffe0ff */
[----:B-----5:R3:W-:Y:S02]  /*6f20*/  STG.E.128 [R2.64], R36 ;  /* 0x0000002402007986 */ /* 0x0207e4000c101d06 */
.L_x_5800:
[----:B------:R-:W-:Y:S05]  /*6f30*/  BSYNC B1 ;  /* 0x0000000000017941 */ /* 0x000fea0003800000 */
.L_x_5799:
        /* <DEDUP_REMOVED lines=91> */
.L_x_5804:
[----:B------:R-:W-:Y:S05]  /*74f0*/  BSYNC B0 ;  /* 0x0000000000007941 */ /* 0x000fea0003800000 */
.L_x_5803:
[C---:B------:R-:W-:Y:S04]  /*7500*/  LEA R2, P0, R93.reuse, R106, 0x1 ;  /* 0x0000006a5d027211 */ /* 0x040fe800078008ff */
[----:B------:R-:W-:Y:S05]  /*7510*/  LEA.HI.X R3, R93, R107, R92, 0x1, P0 ;  /* 0x0000006b5d037211 */ /* 0x000fea00000f0c5c */
[----:B-----5:R3:W-:Y:S04]  /*7520*/  STG.E.128 [R2.64], R36 ;  /* 0x0000002402007986 */ /* 0x0207e8000c101d06 */
.L_x_5798:
[----:B------:R-:W-:Y:S05]  /*7530*/  BSYNC B2 ;  /* 0x0000000000027941 */ /* 0x000fea0003800000 */
.L_x_5797:
        /* <DEDUP_REMOVED lines=8> */
.L_x_5754:
        /* <DEDUP_REMOVED lines=8> */
.L_x_5806:
[----:B------:R-:W-:Y:S05]  /*7640*/  BSYNC B0 ;  /* 0x0000000000007941 */ /* 0x000fea0003800000 */
.L_x_5805:
        /* <DEDUP_REMOVED lines=16> */
.L_x_5808:
[----:B------:R-:W-:Y:S05]  /*7750*/  BSYNC B0 ;  /* 0x0000000000007941 */ /* 0x000fea0003800000 */
.L_x_5807:
        /* <DEDUP_REMOVED lines=16> */
.L_x_5810:
[----:B------:R-:W-:Y:S05]  /*7860*/  BSYNC B0 ;  /* 0x0000000000007941 */ /* 0x000fea0003800000 */
.L_x_5809:
        /* <DEDUP_REMOVED lines=20> */
.L_x_5811:
[----:B------:R-:W-:Y:S05]  /*79b0*/  BSYNC B0 ;  /* 0x0000000000007941 */ /* 0x000fea0003800000 */
.L_x_5772:
        /* <DEDUP_REMOVED lines=80> */
.L_x_5812:
        /* <DEDUP_REMOVED lines=8> */
.L_x_5813:
[----:B------:R-:W-:Y:S04]  /*7f40*/  IADD3 R11, R11, -0x1, RZ ;  /* 0xffffffff0b0b7810 */ /* 0x000fe80007ffe0ff */
[----:B------:R-:W-:Y:S11]  /*7f50*/  ISETP.GT.AND P0, PT, R11, R76, PT ;  /* 0x0000004c0b00720c */ /* 0x000ff60003f04270 */
[----:B------:R-:W-:Y:S02]  /*7f60*/  @!UPT UIADD3 URZ, URZ, URZ, URZ ;  /* 0x0000003f3f3ff290 */ /* 0x000fe4000fffe03f */
[----:B------:R-:W-:-:S05]  /*7f70*/  @P0 BRA `(.L_x_5814) ;  /* 0xffffa46000000947 */ /* 0x000fca000383ffff */
.L_x_5745:
        /* <DEDUP_REMOVED lines=98> */
.L_x_5823:
[----:B------:R-:W-:Y:S05]  /*85a0*/  BSYNC B0 ;  /* 0x0000000000007941 */ /* 0x000fea0003800000 */
.L_x_5822:
[----:B-----5:R3:W-:Y:S02]  /*85b0*/  STS.128 [R164], R8 ;  /* 0x00000008a4007388 */ /* 0x0207e40000000c00 */
.L_x_5821:
[----:B------:R-:W-:Y:S05]  /*85c0*/  BSYNC B1 ;  /* 0x0000000000017941 */ /* 0x000fea0003800000 */
.L_x_5820:
        /* <DEDUP_REMOVED lines=44> */
.L_x_5825:
[----:B------:R-:W-:Y:S05]  /*8890*/  BSYNC B0 ;  /* 0x0000000000007941 */ /* 0x000fea0003800000 */
.L_x_5824:
[----:B-----5:R1:W-:Y:S02]  /*88a0*/  STS.128 [R164+0x2000], R8 ;  /* 0x00200008a4007388 */ /* 0x0203e40000000c00 */
.L_x_5819:
[----:B------:R-:W-:Y:S05]  /*88b0*/  BSYNC B2 ;  /* 0x0000000000027941 */ /* 0x000fea0003800000 */
.L_x_5818:
        /* <DEDUP_REMOVED lines=60> */
.L_x_5831:
[----:B------:R-:W-:Y:S05]  /*8c80*/  BSYNC B0 ;  /* 0x0000000000007941 */ /* 0x000fea0003800000 */
.L_x_5830:
[----:B-----5:R3:W-:Y:S02]  /*8c90*/  STS.128 [R164+0x800], R8 ;  /* 0x00080008a4007388 */ /* 0x0207e40000000c00 */
.L_x_5829:
[----:B------:R-:W-:Y:S05]  /*8ca0*/  BSYNC B1 ;  /* 0x0000000000017941 */ /* 0x000fea0003800000 */
.L_x_5828:
        /* <DEDUP_REMOVED lines=44> */
.L_x_5833:
[----:B------:R-:W-:Y:S05]  /*8f70*/  BSYNC B0 ;  /* 0x0000000000007941 */ /* 0x000fea0003800000 */
.L_x_5832:
[----:B-----5:R1:W-:Y:S02]  /*8f80*/  STS.128 [R164+0x2800], R28 ;  /* 0x0028001ca4007388 */ /* 0x0203e40000000c00 */
.L_x_5827:
[----:B------:R-:W-:Y:S05]  /*8f90*/  BSYNC B2 ;  /* 0x0000000000027941 */ /* 0x000fea0003800000 */
.L_x_5826:
        /* <DEDUP_REMOVED lines=61> */
.L_x_5839:
[----:B------:R-:W-:Y:S05]  /*9370*/  BSYNC B0 ;  /* 0x0000000000007941 */ /* 0x000fea0003800000 */
.L_x_5838:
[----:B-----5:R3:W-:Y:S02]  /*9380*/  STS.128 [R164+0x1000], R8 ;  /* 0x00100008a4007388 */ /* 0x0207e40000000c00 */
.L_x_5837:
[----:B------:R-:W-:Y:S05]  /*9390*/  BSYNC B1 ;  /* 0x0000000000017941 */ /* 0x000fea0003800000 */
.L_x_5836:
        /* <DEDUP_REMOVED lines=45> */
.L_x_5841:
[----:B------:R-:W-:Y:S05]  /*9670*/  BSYNC B0 ;  /* 0x0000000000007941 */ /* 0x000fea0003800000 */
.L_x_5840:
[----:B-----5:R1:W-:Y:S02]  /*9680*/  STS.128 [R164+0x3000], R8 ;  /* 0x00300008a4007388 */ /* 0x0203e40000000c00 */
.L_x_5835:
[----:B------:R-:W-:Y:S05]  /*9690*/  BSYNC B2 ;  /* 0x0000000000027941 */ /* 0x000fea0003800000 */
.L_x_5834:
        /* <DEDUP_REMOVED lines=59> */
.L_x_5846:
[----:B------:R-:W-:Y:S05]  /*9a50*/  BSYNC B0 ;  /* 0x0000000000007941 */ /* 0x000fea0003800000 */
.L_x_5845:
[----:B-----5:R3:W-:Y:S02]  /*9a60*/  STS.128 [R164+0x1800], R8 ;  /* 0x00180008a4007388 */ /* 0x0207e40000000c00 */
.L_x_5844:
[----:B------:R-:W-:Y:S05]  /*9a70*/  BSYNC B1 ;  /* 0x0000000000017941 */ /* 0x000fea0003800000 */
.L_x_5843:
        /* <DEDUP_REMOVED lines=44> */
.L_x_5848:
[----:B------:R-:W-:Y:S05]  /*9d40*/  BSYNC B0 ;  /* 0x0000000000007941 */ /* 0x000fea0003800000 */
.L_x_5847:
[----:B-----5:R2:W-:Y:S01]  /*9d50*/  STS.128 [R164+0x3800], R24 ;  /* 0x00380018a4007388 */ /* 0x0205e20000000c00 */
[----:B------:R-:W-:Y:S05]  /*9d60*/  BRA `(.L_x_5842) ;  /* 0x0000356000007947 */ /* 0x000fea0003800000 */
.L_x_5817:
        /* <DEDUP_REMOVED lines=90> */
.L_x_5854:
[----:B------:R-:W-:Y:S05]  /*a310*/  BSYNC B0 ;  /* 0x0000000000007941 */ /* 0x000fea0003800000 */
.L_x_5853:
[----:B-----5:R3:W-:Y:S02]  /*a320*/  STS.128 [R164], R16 ;  /* 0x00000010a4007388 */ /* 0x0207e40000000c00 */
.L_x_5852:
[----:B------:R-:W-:Y:S05]  /*a330*/  BSYNC B1 ;  /* 0x0000000000017941 */ /* 0x000fea0003800000 */
.L_x_5851:
        /* <DEDUP_REMOVED lines=86> */
.L_x_5856:
[----:B------:R-:W-:Y:S05]  /*a8a0*/  BSYNC B0 ;  /* 0x0000000000007941 */ /* 0x000fea0003800000 */
.L_x_5855:
[----:B-----5:R1:W-:Y:S02]  /*a8b0*/  STS.128 [R164+0x2000], R16 ;  /* 0x00200010a4007388 */ /* 0x0203e40000000c00 */
.L_x_5850:
[----:B------:R-:W-:Y:S05]  /*a8c0*/  BSYNC B2 ;  /* 0x0000000000027941 */ /* 0x000fea0003800000 */
.L_x_5849:
        /* <DEDUP_REMOVED lines=95> */
.L_x_5862:
[----:B------:R-:W-:Y:S05]  /*aec0*/  BSYNC B0 ;  /* 0x0000000000007941 */ /* 0x000fea0003800000 */
.L_x_5861:
[----:B-----5:R3:W-:Y:S02]  /*aed0*/  STS.128 [R164+0x800], R16 ;  /* 0x00080010a4007388 */ /* 0x0207e40000000c00 */
.L_x_5860:
[----:B------:R-:W-:Y:S05]  /*aee0*/  BSYNC B1 ;  /* 0x0000000000017941 */ /* 0x000fea0003800000 */
.L_x_5859:
        /* <DEDUP_REMOVED lines=89> */
.L_x_5864:
[----:B------:R-:W-:Y:S05]  /*b480*/  BSYNC B0 ;  /* 0x0000000000007941 */ /* 0x000fea0003800000 */
.L_x_5863:
[----:B-----5:R1:W-:Y:S02]  /*b490*/  STS.128 [R164+0x2800], R4 ;  /* 0x00280004a4007388 */ /* 0x0203e40000000c00 */
.L_x_5858:
[----:B------:R-:W-:Y:S05]  /*b4a0*/  BSYNC B2 ;  /* 0x0000000000027941 */ /* 0x000fea0003800000 */
.L_x_5857:
        /* <DEDUP_REMOVED lines=97> */
.L_x_5870:
[----:B------:R-:W-:Y:S05]  /*bac0*/  BSYNC B0 ;  /* 0x0000000000007941 */ /* 0x000fea0003800000 */
.L_x_5869:
[----:B-----5:R3:W-:Y:S02]  /*bad0*/  STS.128 [R164+0x1000], R16 ;  /* 0x00100010a4007388 */ /* 0x0207e40000000c00 */
.L_x_5868:
[----:B------:R-:W-:Y:S05]  /*bae0*/  BSYNC B1 ;  /* 0x0000000000017941 */ /* 0x000fea0003800000 */
.L_x_5867:
        /* <DEDUP_REMOVED lines=90> */
.L_x_5872:
[----:B------:R-:W-:Y:S05]  /*c090*/  BSYNC B0 ;  /* 0x0000000000007941 */ /* 0x000fea0003800000 */
.L_x_5871:
[----:B-----5:R3:W-:Y:S02]  /*c0a0*/  STS.128 [R164+0x3000], R16 ;  /* 0x00300010a4007388 */ /* 0x0207e40000000c00 */
.L_x_5866:
[----:B------:R-:W-:Y:S05]  /*c0b0*/  BSYNC B2 ;  /* 0x0000000000027941 */ /* 0x000fea0003800000 */
.L_x_5865:
        /* <DEDUP_REMOVED lines=95> */
.L_x_5876:
[----:B------:R-:W-:Y:S05]  /*c6b0*/  BSYNC B0 ;  /* 0x0000000000007941 */ /* 0x000fea0003800000 */
.L_x_5875:
[----:B-----5:R3:W-:Y:S02]  /*c6c0*/  STS.128 [R164+0x1800], R16 ;  /* 0x00180010a4007388 */ /* 0x0207e40000000c00 */
.L_x_5874:
[----:B------:R-:W-:Y:S05]  /*c6d0*/  BSYNC B1 ;  /* 0x0000000000017941 */ /* 0x000fea0003800000 */
.L_x_5873:
        /* <DEDUP_REMOVED lines=95> */
.L_x_5878:
[----:B------:R-:W-:Y:S05]  /*ccd0*/  BSYNC B0 ;  /* 0x0000000000007941 */ /* 0x000fea0003800000 */
.L_x_5877:
[----:B-----5:R1:W-:Y:S01]  /*cce0*/  STS.128 [R164+0x3800], R4 ;  /* 0x00380004a4007388 */ /* 0x0203e20000000c00 */
[----:B------:R-:W-:Y:S05]  /*ccf0*/  BRA `(.L_x_5842) ;  /* 0x000005d000007947 */ /* 0x000fea0003800000 */
.L_x_5816:
        /* <DEDUP_REMOVED lines=20> */
.L_x_5880:
[----:B------:R-:W-:Y:S05]  /*ce40*/  BSYNC B0 ;  /* 0x0000000000007941 */ /* 0x000fea0003800000 */
.L_x_5879:
        /* <DEDUP_REMOVED lines=22> */
.L_x_5882:
[----:B------:R-:W-:Y:S05]  /*cfb0*/  BSYNC B0 ;  /* 0x0000000000007941 */ /* 0x000fea0003800000 */
.L_x_5881:
        /* <DEDUP_REMOVED lines=23> */
.L_x_5884:
[----:B------:R-:W-:Y:S05]  /*d130*/  BSYNC B0 ;  /* 0x0000000000007941 */ /* 0x000fea0003800000 */
.L_x_5883:
        /* <DEDUP_REMOVED lines=25> */
.L_x_5842:
[----:B------:R-:W-:Y:S05]  /*d2d0*/  BSYNC B3 ;  /* 0x0000000000037941 */ /* 0x000fea0003800000 */
.L_x_5815:
        /* <DEDUP_REMOVED lines=25> */
.L_x_5886:
[----:B------:R-:W-:Y:S05]  /*d470*/  BSYNC B0 ;  /* 0x0000000000007941 */ /* 0x000fea0003800000 */
.L_x_5885:
        /* <DEDUP_REMOVED lines=22> */
.L_x_5888:
[----:B------:R-:W-:Y:S05]  /*d5e0*/  BSYNC B0 ;  /* 0x0000000000007941 */ /* 0x000fea0003800000 */
.L_x_5887:
        /* <DEDUP_REMOVED lines=26> */
.L_x_5890:
[----:B------:R-:W-:Y:S05]  /*d790*/  BSYNC B0 ;  /* 0x0000000000007941 */ /* 0x000fea0003800000 */
.L_x_5889:
        /* <DEDUP_REMOVED lines=30> */
.L_x_5892:
[----:B------:R-:W-:Y:S05]  /*d980*/  BSYNC B0 ;  /* 0x0000000000007941 */ /* 0x000fea0003800000 */
.L_x_5891:
        /* <DEDUP_REMOVED lines=30> */
.L_x_5894:
[----:B------:R-:W-:Y:S05]  /*db70*/  BSYNC B0 ;  /* 0x0000000000007941 */ /* 0x000fea0003800000 */
.L_x_5893:
        /* <DEDUP_REMOVED lines=22> */
.L_x_5896:
[----:B------:R-:W-:Y:S05]  /*dce0*/  BSYNC B0 ;  /* 0x0000000000007941 */ /* 0x000fea0003800000 */
.L_x_5895:
        /* <DEDUP_REMOVED lines=26> */
.L_x_5898:
[----:B------:R-:W-:Y:S05]  /*de90*/  BSYNC B0 ;  /* 0x0000000000007941 */ /* 0x000fea0003800000 */
.L_x_5897:
        /* <DEDUP_REMOVED lines=28> */
.L_x_5900:
[----:B------:R-:W-:Y:S05]  /*e060*/  BSYNC B0 ;  /* 0x0000000000007941 */ /* 0x000fea0003800000 */
.L_x_5899:
        /* <DEDUP_REMOVED lines=25> */
[----:B------:R-:W-:Y:S02]  /*e200*/  IADD3 R48, R48, 0x1, R161 ;  /* 0x0000000130307810 */ /* 0x000fe40007ffe0a1 */
[C---:B------:R-:W-:Y:S01]  /*e210*/  LOP3.LUT R144, R44.reuse, R45, RZ, 0xfc, !PT ;  /* 0x0000002d2c907212 */ /* 0x040fe200078efcff */
[----:B------:R-:W-:Y:S01]  /*e220*/  IMAD.IADD R150, R44, 0x1, R5 ;  /* 0x000000012c967824 */ /* 0x000fe200078e0205 */
[----:B------:R-:W-:Y:S01]  /*e230*/  LDSM.16.M88.4 R16, [R149+0x4000] ;  /* 0x004000009510783b */ /* 0x000fe20000000200 */
[C---:B------:R-:W-:Y:S02]  /*e240*/  IADD3 R0, R149.reuse, 0x4000, RZ ;  /* 0x0000400095007810 */ /* 0x040fe40007ffe0ff */
[----:B------:R-:W-:Y:S01]  /*e250*/  IMAD.SHL.U32 R150, R150, 0x2, RZ ;  /* 0x0000000296967824 */ /* 0x000fe200078e00ff */
[----:B------:R-:W-:Y:S01]  /*e260*/  IADD3 R147, R149, 0x4020, RZ ;  /* 0x0000402095937810 */ /* 0x000fe20007ffe0ff */
[----:B------:R-:W-:Y:S01]  /*e270*/  LDSM.16.M88.4 R32, [R149+0x4800] ;  /* 0x004800009520783b */ /* 0x000fe20000000200 */
[----:B------:R-:W-:Y:S01]  /*e280*/  @P1 IADD3 R147, R0, -0x20, RZ ;  /* 0xffffffe000931810 */ /* 0x000fe20007ffe0ff */
[----:B------:R-:W-:-:S02]  /*e290*/  IMAD R148, R49, 0x2, R150 ;  /* 0x0000000231947824 */ /* 0x000fc400078e0296 */
[----:B------:R-:W2:Y:S01]  /*e2a0*/  LDSM.16.M88.4 R8, [R150] ;  /* 0x000000009608783b */ /* 0x000ea20000000200 */
[----:B------:R-:W-:Y:S01]  /*e2b0*/  IMAD.MOV.U32 R0, RZ, RZ, 0x40 ;  /* 0x00000040ff007424 */ /* 0x000fe200078e00ff */
[----:B------:R-:W-:Y:S01]  /*e2c0*/  IADD3 R139, R147, 0x800, RZ ;  /* 0x00000800938b7810 */ /* 0x000fe20007ffe0ff */
[C---:B------:R-:W-:Y:S01]  /*e2d0*/  IMAD R146, R47.reuse, 0x2, R150 ;  /* 0x000000022f927824 */ /* 0x040fe200078e0296 */
[----:B------:R-:W-:Y:S01]  /*e2e0*/  LDSM.16.M88.4 R28, [R147] ;  /* 0x00000000931c783b */ /* 0x000fe20000000200 */
[----:B------:R-:W-:Y:S01]  /*e2f0*/  IMAD R145, R47, 0x2, R148 ;  /* 0x000000022f917824 */ /* 0x000fe200078e0294 */
[----:B------:R-:W-:Y:S02]  /*e300*/  SEL R0, R0, 0xffffffc0, !P2 ;  /* 0xffffffc000007807 */ /* 0x000fe40005000000 */
[----:B------:R-:W5:Y:S01]  /*e310*/  LDSM.16.M88.4 R64, [R148] ;  /* 0x000000009440783b */ /* 0x000f620000000200 */
[----:B------:R-:W-:Y:S02]  /*e320*/  IADD3 R138, R147, 0x1000, RZ ;  /* 0x00001000938a7810 */ /* 0x000fe40007ffe0ff */
[----:B------:R-:W-:Y:S01]  /*e330*/  IMAD.IADD R143, R149, 0x1, R0 ;  /* 0x00000001958f7824 */ /* 0x000fe200078e0200 */
[----:B------:R-:W1:Y:S01]  /*e340*/  LDSM.16.M88.4 R52, [R149+0x5000] ;  /* 0x005000009534783b */ /* 0x000e620000000200 */
[----:B------:R-:W-:Y:S01]  /*e350*/  IMAD.IADD R136, R0, 0x1, R147 ;  /* 0x0000000100887824 */ /* 0x000fe200078e0293 */
[----:B------:R-:W-:-:S02]  /*e360*/  IADD3 R0, R57, R48, -R155 ;  /* 0x0000003039007210 */ /* 0x000fc40007ffe89b */
[----:B------:R-:W3:Y:S01]  /*e370*/  LDSM.16.M88.4 R4, [R149+0x5800] ;  /* 0x005800009504783b */ /* 0x000ee20000000200 */
[C---:B------:R-:W-:Y:S02]  /*e380*/  IADD3 R137, R147.reuse, 0x1800, RZ ;  /* 0x0000180093897810 */ /* 0x040fe40007ffe0ff */
[----:B------:R-:W-:Y:S01]  /*e390*/  IADD3 R0, R0, c[0x0][0x2e8], RZ ;  /* 0x0000ba0000007a10 */ /* 0x000fe20007ffe0ff */
[----:B------:R-:W-:Y:S01]  /*e3a0*/  LDSM.16.M88.4 R40, [R143+0x4000] ;  /* 0x004000008f28783b */ /* 0x000fe20000000200 */
[C---:B------:R-:W-:Y:S02]  /*e3b0*/  IADD3 R135, R147.reuse, 0x2000, RZ ;  /* 0x0000200093877810 */ /* 0x040fe40007ffe0ff */
[C---:B------:R-:W-:Y:S01]  /*e3c0*/  IADD3 R134, R147.reuse, 0x2800, RZ ;  /* 0x0000280093867810 */ /* 0x040fe20007ffe0ff */
[----:B------:R-:W4:Y:S01]  /*e3d0*/  LDSM.16.M88.4 R72, [R146] ;  /* 0x000000009248783b */ /* 0x000f220000000200 */
[C---:B------:R-:W-:Y:S02]  /*e3e0*/  IADD3 R133, R147.reuse, 0x3000, RZ ;  /* 0x0000300093857810 */ /* 0x040fe40007ffe0ff */
[----:B------:R-:W-:Y:S01]  /*e3f0*/  IADD3 R132, R147, 0x3800, RZ ;  /* 0x0000380093847810 */ /* 0x000fe20007ffe0ff */
[----:B------:R-:W1:Y:S04]  /*e400*/  LDSM.16.M88.4 R80, [R147+0x800] ;  /* 0x000800009350783b */ /* 0x000e680000000200 */
[----:B------:R-:W1:Y:S04]  /*e410*/  LDSM.16.M88.4 R20, [R147+0x1000] ;  /* 0x001000009314783b */ /* 0x000e680000000200 */
[----:B------:R-:W3:Y:S01]  /*e420*/  LDSM.16.M88.4 R68, [R147+0x1800] ;  /* 0x001800009344783b */ /* 0x000ee20000000200 */
[C---:B--2---:R-:W-:Y:S03]  /*e430*/  HMMA.16816.F32.BF16 R12, R8.reuse, R16, RZ ;  /* 0x00000010080c723c */ /* 0x044fe600000418ff */
[----:B------:R-:W-:Y:S04]  /*e440*/  LDSM.16.M88.4 R84, [R145] ;  /* 0x000000009154783b */ /* 0x000fe80000000200 */
[----:B------:R-:W-:Y:S01]  /*e450*/  LDSM.16.M88.4 R36, [R143+0x5000] ;  /* 0x005000008f24783b */ /* 0x000fe20000000200 */
[C---:B------:R-:W-:Y:S03]  /*e460*/  HMMA.16816.F32.BF16 R16, R8.reuse, R18, RZ ;  /* 0x000000120810723c */ /* 0x040fe600000418ff */
[----:B------:R-:W-:Y:S04]  /*e470*/  LDSM.16.M88.4 R96, [R136+0x1000] ;  /* 0x001000008860783b */ /* 0x000fe80000000200 */
[----:B------:R-:W-:Y:S01]  /*e480*/  LDSM.16.M88.4 R92, [R147+0x2800] ;  /* 0x00280000935c783b */ /* 0x000fe20000000200 */
[----:B------:R-:W-:Y:S03]  /*e490*/  HMMA.16816.F32.BF16 R24, R8, R32, RZ ;  /* 0x000000200818723c */ /* 0x000fe600000418ff */
[----:B------:R-:W-:Y:S05]  /*e4a0*/  LDSM.16.M88.4 R88, [R136+0x2000] ;  /* 0x002000008858783b */ /* 0x000fea0000000200 */
[----:B-----5:R-:W-:Y:S08]  /*e4b0*/  HMMA.16816.F32.BF16 R12, R64, R28, R12 ;  /* 0x0000001c400c723c */ /* 0x020ff0000004180c */
[C---:B-1----:R-:W-:Y:S08]  /*e4c0*/  HMMA.16816.F32.BF16 R60, R8.reuse, R52, RZ ;  /* 0x00000034083c723c */ /* 0x042ff000000418ff */
[C---:B------:R-:W-:Y:S08]  /*e4d0*/  HMMA.16816.F32.BF16 R32, R8.reuse, R34, RZ ;  /* 0x000000220820723c */ /* 0x040ff000000418ff */
[C---:B------:R-:W-:Y:S08]  /*e4e0*/  HMMA.16816.F32.BF16 R52, R8.reuse, R54, RZ ;  /* 0x000000360834723c */ /* 0x040ff000000418ff */
[C---:B---3--:R-:W-:Y:S08]  /*e4f0*/  HMMA.16816.F32.BF16 R76, R8.reuse, R4, RZ ;  /* 0x00000004084c723c */ /* 0x048ff000000418ff */
[----:B------:R-:W-:Y:S01]  /*e500*/  HMMA.16816.F32.BF16 R8, R8, R6, RZ ;  /* 0x000000060808723c */ /* 0x000fe200000418ff */
[----:B------:R-:W-:Y:S07]  /*e510*/  LDSM.16.M88.4 R4, [R143+0x4800] ;  /* 0x004800008f04783b */ /* 0x000fee0000000200 */
[----:B------:R-:W-:Y:S01]  /*e520*/  HMMA.16816.F32.BF16 R16, R64, R30, R16 ;  /* 0x0000001e4010723c */ /* 0x000fe20000041810 */
[----:B------:R-:W1:Y:S07]  /*e530*/  LDSM.16.M88.4 R28, [R136] ;  /* 0x00000000881c783b */ /* 0x000e6e0000000200 */
[----:B----4-:R-:W-:Y:S08]  /*e540*/  HMMA.16816.F32.BF16 R12, R72, R40, R12 ;  /* 0x00000028480c723c */ /* 0x010ff0000004180c */
        /* <DEDUP_REMOVED lines=9> */
[----:B------:R-:W2:Y:S03]  /*e5e0*/  LDSM.16.M88.4 R68, [R150+0x2000] ;  /* 0x002000009644783b */ /* 0x000ea60000000200 */
[----:B------:R-:W-:Y:S01]  /*e5f0*/  HMMA.16816.F32.BF16 R16, R72, R42, R16 ;  /* 0x0000002a4810723c */ /* 0x000fe20000041810 */
[----:B------:R-:W-:Y:S07]  /*e600*/  LDSM.16.M88.4 R40, [R148+0x2000] ;  /* 0x002000009428783b */ /* 0x000fee0000000200 */
[----:B-1----:R-:W-:Y:S08]  /*e610*/  HMMA.16816.F32.BF16 R12, R84, R28, R12 ;  /* 0x0000001c540c723c */ /* 0x002ff0000004180c */
[C---:B------:R-:W-:Y:S08]  /*e620*/  HMMA.16816.F32.BF16 R24, R72.reuse, R4, R24 ;  /* 0x000000044818723c */ /* 0x040ff00000041818 */
[C---:B------:R-:W-:Y:S01]  /*e630*/  HMMA.16816.F32.BF16 R32, R72.reuse, R6, R32 ;  /* 0x000000064820723c */ /* 0x040fe20000041820 */
[----:B------:R-:W1:Y:S07]  /*e640*/  LDSM.16.M88.4 R4, [R136+0x800] ;  /* 0x000800008804783b */ /* 0x000e6e0000000200 */
[C---:B------:R-:W-:Y:S08]  /*e650*/  HMMA.16816.F32.BF16 R60, R72.reuse, R36, R60 ;  /* 0x00000024483c723c */ /* 0x040ff0000004183c */
[----:B------:R-:W-:Y:S01]  /*e660*/  HMMA.16816.F32.BF16 R52, R72, R38, R52 ;  /* 0x000000264834723c */ /* 0x000fe20000041834 */
[----:B------:R-:W3:Y:S07]  /*e670*/  LDSM.16.M88.4 R36, [R147+0x2000] ;  /* 0x002000009324783b */ /* 0x000eee0000000200 */
[----:B------:R-:W-:Y:S01]  /*e680*/  HMMA.16816.F32.BF16 R16, R84, R30, R16 ;  /* 0x0000001e5410723c */ /* 0x000fe20000041810 */
[----:B------:R-:W4:Y:S07]  /*e690*/  LDSM.16.M88.4 R28, [R149+0x6800] ;  /* 0x00680000951c783b */ /* 0x000f2e0000000200 */
[----:B--2---:R-:W-:Y:S08]  /*e6a0*/  HMMA.16816.F32.BF16 R12, R68, R64, R12 ;  /* 0x00000040440c723c */ /* 0x004ff0000004180c */
[C---:B------:R-:W-:Y:S08]  /*e6b0*/  HMMA.16816.F32.BF16 R76, R72.reuse, R20, R76 ;  /* 0x00000014484c723c */ /* 0x040ff0000004184c */
[----:B------:R-:W-:Y:S01]  /*e6c0*/  HMMA.16816.F32.BF16 R72, R72, R22, R8 ;  /* 0x000000164848723c */ /* 0x000fe20000041808 */
[----:B------:R-:W-:Y:S04]  /*e6d0*/  LDSM.16.M88.4 R20, [R143+0x6000] ;  /* 0x006000008f14783b */ /* 0x000fe80000000200 */
[----:B------:R-:W2:Y:S03]  /*e6e0*/  LDSM.16.M88.4 R8, [R146+0x2000] ;  /* 0x002000009208783b */ /* 0x000ea60000000200 */
[----:B------:R-:W-:Y:S01]  /*e6f0*/  HMMA.16816.F32.BF16 R16, R68, R66, R16 ;  /* 0x000000424410723c */ /* 0x000fe20000041810 */
[----:B------:R-:W5:Y:S07]  /*e700*/  LDSM.16.M88.4 R64, [R149+0x7000] ;  /* 0x007000009540783b */ /* 0x000f6e0000000200 */
[----:B-1----:R-:W-:Y:S08]  /*e710*/  HMMA.16816.F32.BF16 R24, R84, R4, R24 ;  /* 0x000000045418723c */ /* 0x002ff00000041818 */
[----:B---3--:R-:W-:Y:S08]  /*e720*/  HMMA.16816.F32.BF16 R12, R40, R36, R12 ;  /* 0x00000024280c723c */ /* 0x008ff0000004180c */
[----:B------:R-:W-:Y:S01]  /*e730*/  HMMA.16816.F32.BF16 R32, R84, R6, R32 ;  /* 0x000000065420723c */ /* 0x000fe20000041820 */
[----:B------:R-:W1:Y:S07]  /*e740*/  LDSM.16.M88.4 R4, [R145+0x2000] ;  /* 0x002000009104783b */ /* 0x000e6e0000000200 */
[----:B------:R-:W-:Y:S01]  /*e750*/  HMMA.16816.F32.BF16 R16, R40, R38, R16 ;  /* 0x000000262810723c */ /* 0x000fe20000041810 */
[----:B------:R-:W-:Y:S07]  /*e760*/  LDSM.16.M88.4 R36, [R147+0x3000] ;  /* 0x003000009324783b */ /* 0x000fee0000000200 */
[----:B------:R-:W-:Y:S08]  /*e770*/  HMMA.16816.F32.BF16 R60, R84, R96, R60 ;  /* 0x00000060543c723c */ /* 0x000ff0000004183c */
[----:B----4-:R-:W-:Y:S08]  /*e780*/  HMMA.16816.F32.BF16 R24, R68, R28, R24 ;  /* 0x0000001c4418723c */ /* 0x010ff00000041818 */
[----:B--2---:R-:W-:Y:S08]  /*e790*/  HMMA.16816.F32.BF16 R12, R8, R20, R12 ;  /* 0x00000014080c723c */ /* 0x004ff0000004180c */
[----:B------:R-:W-:Y:S01]  /*e7a0*/  HMMA.16816.F32.BF16 R32, R68, R30, R32 ;  /* 0x0000001e4420723c */ /* 0x000fe20000041820 */
[----:B------:R-:W2:Y:S07]  /*e7b0*/  LDSM.16.M88.4 R28, [R143+0x6800] ;  /* 0x006800008f1c783b */ /* 0x000eae0000000200 */
[----:B------:R-:W-:Y:S01]  /*e7c0*/  HMMA.16816.F32.BF16 R16, R8, R22, R16 ;  /* 0x000000160810723c */ /* 0x000fe20000041810 */
[----:B------:R-:W3:Y:S07]  /*e7d0*/  LDSM.16.M88.4 R20, [R136+0x2800] ;  /* 0x002800008814783b */ /* 0x000eee0000000200 */
[----:B------:R-:W-:Y:S08]  /*e7e0*/  HMMA.16816.F32.BF16 R24, R40, R92, R24 ;  /* 0x0000005c2818723c */ /* 0x000ff00000041818 */
[----:B-----5:R-:W-:Y:S08]  /*e7f0*/  HMMA.16816.F32.BF16 R60, R68, R64, R60 ;  /* 0x00000040443c723c */ /* 0x020ff0000004183c */
[C---:B-1----:R-:W-:Y:S08]  /*e800*/  HMMA.16816.F32.BF16 R12, R4.reuse, R88, R12 ;  /* 0x00000058040c723c */ /* 0x042ff0000004180c */
[----:B------:R-:W-:Y:S01]  /*e810*/  HMMA.16816.F32.BF16 R16, R4, R90, R16 ;  /* 0x0000005a0410723c */ /* 0x000fe20000041810 */
[----:B------:R-:W-:Y:S07]  /*e820*/  LDSM.16.M88.4 R88, [R143+0x7000] ;  /* 0x007000008f58783b */ /* 0x000fee0000000200 */
[----:B--2---:R-:W-:Y:S08]  /*e830*/  HMMA.16816.F32.BF16 R24, R8, R28, R24 ;  /* 0x0000001c0818723c */ /* 0x004ff00000041818 */
[----:B------:R-:W-:Y:S01]  /*e840*/  HMMA.16816.F32.BF16 R60, R40, R36, R60 ;  /* 0x00000024283c723c */ /* 0x000fe2000004183c */
[----:B------:R-:W-:-:S02]  /*e850*/  FMUL.FTZ R46, R12, c[0x0][0x2ec] ;  /* 0x0000bb000c2e7a20 */ /* 0x000fc40000410000 */
[----:B------:R-:W-:-:S04]  /*e860*/  FMUL.FTZ R50, R13, c[0x0][0x2ec] ;  /* 0x0000bb000d327a20 */ /* 0x000fc80000410000 */
[----:B------:R-:W-:Y:S01]  /*e870*/  FMUL.FTZ R36, R14, c[0x0][0x2ec] ;  /* 0x0000bb000e247a20 */ /* 0x000fe20000410000 */
[C---:B------:R-:W-:Y:S01]  /*e880*/  HMMA.16816.F32.BF16 R52, R84.reuse, R98, R52 ;  /* 0x000000625434723c */ /* 0x040fe20000041834 */
[----:B------:R-:W-:Y:S01]  /*e890*/  FMUL.FTZ R37, R15, c[0x0][0x2ec] ;  /* 0x0000bb000f257a20 */ /* 0x000fe20000410000 */
[----:B------:R-:W1:Y:S01]  /*e8a0*/  MUFU.TANH R50, R50 ;  /* 0x0000003200327308 */ /* 0x000e620000002400 */
[----:B------:R-:W2:Y:S01]  /*e8b0*/  LDSM.16.M88.4 R12, [R149+0x7800] ;  /* 0x00780000950c783b */ /* 0x000ea20000000200 */
[----:B------:R-:W-:Y:S02]  /*e8c0*/  FMUL.FTZ R16, R16, c[0x0][0x2ec] ;  /* 0x0000bb0010107a20 */ /* 0x000fe40000410000 */
[----:B------:R-:W-:Y:S02]  /*e8d0*/  FMUL.FTZ R51, R18, c[0x0][0x2ec] ;  /* 0x0000bb0012337a20 */ /* 0x000fe40000410000 */
[C---:B------:R-:W-:Y:S01]  /*e8e0*/  HMMA.16816.F32.BF16 R72, R84.reuse, R82, R72 ;  /* 0x000000525448723c */ /* 0x040fe20000041848 */
[----:B------:R-:W-:Y:S01]  /*e8f0*/  FMUL.FTZ R58, R19, c[0x0][0x2ec] ;  /* 0x0000bb00133a7a20 */ /* 0x000fe20000410000 */
[----:B------:R-:W4:Y:S06]  /*e900*/  MUFU.TANH R37, R37 ;  /* 0x0000002500257308 */ /* 0x000f2c0000002400 */
[----:B------:R-:W-:Y:S02]  /*e910*/  HMMA.16816.F32.BF16 R76, R84, R80, R76 ;  /* 0x00000050544c723c */ /* 0x000fe4000004184c */
[----:B------:R-:W-:Y:S06]  /*e920*/  MUFU.TANH R58, R58 ;  /* 0x0000003a003a7308 */ /* 0x000fec0000002400 */
[----:B---3--:R-:W-:Y:S02]  /*e930*/  HMMA.16816.F32.BF16 R24, R4, R20, R24 ;  /* 0x000000140418723c */ /* 0x008fe40000041818 */
[----:B------:R3:W-:Y:S05]  /*e940*/  MUFU.TANH R20, R16 ;  /* 0x0000001000147308 */ /* 0x0007ea0000002400 */
[----:B------:R-:W-:Y:S01]  /*e950*/  FMUL.FTZ R21, R17, c[0x0][0x2ec] ;  /* 0x0000bb0011157a20 */ /* 0x000fe20000410000 */
[----:B------:R-:W-:Y:S02]  /*e960*/  HMMA.16816.F32.BF16 R52, R68, R66, R52 ;  /* 0x000000424434723c */ /* 0x000fe40000041834 */
[----:B------:R-:W-:Y:S06]  /*e970*/  MUFU.TANH R51, R51 ;  /* 0x0000003300337308 */ /* 0x000fec0000002400 */
[----:B------:R-:W-:Y:S01]  /*e980*/  HMMA.16816.F32.BF16 R32, R40, R94, R32 ;  /* 0x0000005e2820723c */ /* 0x000fe20000041820 */
[----:B---3--:R-:W3:Y:S01]  /*e990*/  LDSM.16.M88.4 R16, [R147+0x3800] ;  /* 0x003800009310783b */ /* 0x008ee20000000200 */
[----:B------:R-:W5:Y:S06]  /*e9a0*/  MUFU.TANH R21, R21 ;  /* 0x0000001500157308 */ /* 0x000f6c0000002400 */
[C---:B--2---:R-:W-:Y:S02]  /*e9b0*/  HMMA.16816.F32.BF16 R72, R68.reuse, R14, R72 ;  /* 0x0000000e4448723c */ /* 0x044fe40000041848 */
[----:B------:R-:W-:Y:S06]  /*e9c0*/  MUFU.TANH R46, R46 ;  /* 0x0000002e002e7308 */ /* 0x000fec0000002400 */
[----:B------:R-:W-:Y:S01]  /*e9d0*/  HMMA.16816.F32.BF16 R76, R68, R12, R76 ;  /* 0x0000000c444c723c */ /* 0x000fe2000004184c */
[----:B------:R-:W2:Y:S01]  /*e9e0*/  LDSM.16.M88.4 R12, [R143+0x7800] ;  /* 0x007800008f0c783b */ /* 0x000ea20000000200 */
[----:B------:R-:W-:Y:S06]  /*e9f0*/  MUFU.TANH R36, R36 ;  /* 0x0000002400247308 */ /* 0x000fec0000002400 */
[----:B------:R-:W-:Y:S08]  /*ea00*/  HMMA.16816.F32.BF16 R52, R40, R38, R52 ;  /* 0x000000262834723c */ /* 0x000ff00000041834 */
[C---:B------:R-:W-:Y:S01]  /*ea10*/  HMMA.16816.F32.BF16 R32, R8.reuse, R30, R32 ;  /* 0x0000001e0820723c */ /* 0x040fe20000041820 */
[----:B------:R-:W1:Y:S07]  /*ea20*/  LDSM.16.M88.4 R28, [R136+0x3000] ;  /* 0x00300000881c783b */ /* 0x000e6e0000000200 */
[----:B------:R-:W-:Y:S08]  /*ea30*/  HMMA.16816.F32.BF16 R60, R8, R88, R60 ;  /* 0x00000058083c723c */ /* 0x000ff0000004183c */
[C---:B---3--:R-:W-:Y:S08]  /*ea40*/  HMMA.16816.F32.BF16 R72, R40.reuse, R18, R72 ;  /* 0x000000122848723c */ /* 0x048ff00000041848 */
[----:B------:R-:W-:Y:S01]  /*ea50*/  HMMA.16816.F32.BF16 R76, R40, R16, R76 ;  /* 0x00000010284c723c */ /* 0x000fe2000004184c */
[----:B------:R-:W3:Y:S01]  /*ea60*/  LDSM.16.M88.4 R16, [R136+0x3800] ;  /* 0x003800008810783b */ /* 0x000ee20000000200 */
[----:B------:R-:W-:-:S06]  /*ea70*/  DEPBAR.LE SB0, 0x0 ;  /* 0x000080000000791a */ /* 0x000fcc0000000000 */
[C---:B------:R-:W-:Y:S08]  /*ea80*/  HMMA.16816.F32.BF16 R52, R8.reuse, R90, R52 ;  /* 0x0000005a0834723c */ /* 0x040ff00000041834 */
[----:B--2---:R-:W-:Y:S08]  /*ea90*/  HMMA.16816.F32.BF16 R72, R8, R14, R72 ;  /* 0x0000000e0848723c */ /* 0x004ff00000041848 */
[----:B------:R-:W-:Y:S07]  /*eaa0*/  HMMA.16816.F32.BF16 R32, R4, R22, R32 ;  /* 0x000000160420723c */ /* 0x000fee0000041820 */
[----:B------:R-:W-:Y:S01]  /*eab0*/  FMUL.FTZ R22, R24, c[0x0][0x2ec] ;  /* 0x0000bb0018167a20 */ /* 0x000fe20000410000 */
[----:B------:R-:W-:Y:S01]  /*eac0*/  HMMA.16816.F32.BF16 R76, R8, R12, R76 ;  /* 0x0000000c084c723c */ /* 0x000fe2000004184c */
[----:B------:R-:W-:Y:S01]  /*ead0*/  FMUL.FTZ R24, R26, c[0x0][0x2ec] ;  /* 0x0000bb001a187a20 */ /* 0x000fe20000410000 */
[C---:B------:R-:W-:Y:S01]  /*eae0*/  IADD3 R26, R0.reuse, 0x8, RZ ;  /* 0x00000008001a7810 */ /* 0x040fe20007ffe0ff */
[----:B------:R-:W-:Y:S01]  /*eaf0*/  FMUL.FTZ R23, R25, c[0x0][0x2ec] ;  /* 0x0000bb0019177a20 */ /* 0x000fe20000410000 */
[-C--:B------:R-:W-:Y:S01]  /*eb00*/  IMNMX R0, R0, R57.reuse, PT ;  /* 0x0000003900007217 */ /* 0x080fe20003800200 */
[----:B------:R-:W-:Y:S01]  /*eb10*/  FMUL.FTZ R25, R27, c[0x0][0x2ec] ;  /* 0x0000bb001b197a20 */ /* 0x000fe20000410000 */
[----:B------:R-:W-:Y:S01]  /*eb20*/  IMNMX R105, R26, R57, PT ;  /* 0x000000391a697217 */ /* 0x000fe20003800200 */
[----:B------:R-:W2:Y:S01]  /*eb30*/  MUFU.TANH R22, R22 ;  /* 0x0000001600167308 */ /* 0x000ea20000002400 */
[----:B-1----:R-:W-:Y:S01]  /*eb40*/  HMMA.16816.F32.BF16 R60, R4, R28, R60 ;  /* 0x0000001c043c723c */ /* 0x002fe2000004183c */
[----:B------:R-:W-:-:S02]  /*eb50*/  IADD3 R12, R3, 0x1, RZ ;  /* 0x00000001030c7810 */ /* 0x000fc40007ffe0ff */
[----:B------:R-:W-:Y:S02]  /*eb60*/  IADD3 R8, R3, 0x10, RZ ;  /* 0x0000001003087810 */ /* 0x000fe40007ffe0ff */
[----:B------:R-:W-:Y:S02]  /*eb70*/  ISETP.GE.AND P5, PT, R12, R0, PT ;  /* 0x000000000c00720c */ /* 0x000fe40003fa6270 */
[----:B------:R-:W1:Y:S01]  /*eb80*/  MUFU.TANH R24, R24 ;  /* 0x0000001800187308 */ /* 0x000e620000002400 */
[C---:B------:R-:W-:Y:S01]  /*eb90*/  HMMA.16816.F32.BF16 R52, R4.reuse, R30, R52 ;  /* 0x0000001e0434723c */ /* 0x040fe20000041834 */
[----:B------:R-:W-:Y:S01]  /*eba0*/  FMUL.FTZ R27, R32, c[0x0][0x2ec] ;  /* 0x0000bb00201b7a20 */ /* 0x000fe20000410000 */
[----:B------:R-:W-:Y:S01]  /*ebb0*/  ISETP.GE.AND P0, PT, R12, R105, PT ;  /* 0x000000690c00720c */ /* 0x000fe20003f06270 */
[----:B------:R-:W-:Y:S01]  /*ebc0*/  FMUL.FTZ R28, R33, c[0x0][0x2ec] ;  /* 0x0000bb00211c7a20 */ /* 0x000fe20000410000 */
[C---:B------:R-:W-:Y:S01]  /*ebd0*/  IADD3 R12, R3.reuse, 0x9, RZ ;  /* 0x00000009030c7810 */ /* 0x040fe20007ffe0ff */
[----:B------:R-:W-:Y:S01]  /*ebe0*/  FMUL.FTZ R29, R34, c[0x0][0x2ec] ;  /* 0x0000bb00221d7a20 */ /* 0x000fe20000410000 */
[----:B------:R-:W-:Y:S01]  /*ebf0*/  IADD3 R13, R3, 0x8, RZ ;  /* 0x00000008030d7810 */ /* 0x000fe20007ffe0ff */
[----:B------:R-:W-:Y:S01]  /*ec00*/  FMUL.FTZ R32, R35, c[0x0][0x2ec] ;  /* 0x0000bb0023207a20 */ /* 0x000fe20000410000 */
[----:B---3--:R-:W-:Y:S01]  /*ec10*/  HMMA.16816.F32.BF16 R72, R4, R18, R72 ;  /* 0x000000120448723c */ /* 0x008fe20000041848 */
[----:B------:R-:W3:Y:S01]  /*ec20*/  MUFU.TANH R23, R23 ;  /* 0x0000001700177308 */ /* 0x000ee20000002400 */
[----:B------:R-:W-:-:S02]  /*ec30*/  FSEL R50, R50, -INF , !P5 ;  /* 0xff80000032327808 */ /* 0x000fc40006800000 */
[----:B----4-:R-:W-:Y:S02]  /*ec40*/  FSEL R40, R37, -INF , !P0 ;  /* 0xff80000025287808 */ /* 0x010fe40004000000 */
[-C--:B------:R-:W-:Y:S02]  /*ec50*/  ISETP.GE.AND P6, PT, R12, R0.reuse, PT ;  /* 0x000000000c00720c */ /* 0x080fe40003fc6270 */
[----:B------:R-:W-:Y:S01]  /*ec60*/  HMMA.16816.F32.BF16 R76, R4, R16, R76 ;  /* 0x00000010044c723c */ /* 0x000fe2000004184c */
[----:B------:R-:W4:Y:S01]  /*ec70*/  MUFU.TANH R25, R25 ;  /* 0x0000001900197308 */ /* 0x000f220000002400 */
[----:B------:R-:W-:Y:S01]  /*ec80*/  FMUL.FTZ R60, R60, c[0x0][0x2ec] ;  /* 0x0000bb003c3c7a20 */ /* 0x000fe20000410000 */
[-C--:B------:R-:W-:Y:S01]  /*ec90*/  ISETP.GE.AND P4, PT, R12, R105.reuse, PT ;  /* 0x000000690c00720c */ /* 0x080fe20003f86270 */
[----:B------:R-:W-:Y:S01]  /*eca0*/  FMUL.FTZ R61, R61, c[0x0][0x2ec] ;  /* 0x0000bb003d3d7a20 */ /* 0x000fe20000410000 */
[CC--:B------:R-:W-:Y:S01]  /*ecb0*/  ISETP.GE.AND P5, PT, R8.reuse, R0.reuse, PT ;  /* 0x000000000800720c */ /* 0x0c0fe20003fa6270 */
[----:B------:R-:W-:Y:S01]  /*ecc0*/  FMUL.FTZ R63, R63, c[0x0][0x2ec] ;  /* 0x0000bb003f3f7a20 */ /* 0x000fe20000410000 */
[-C--:B------:R-:W-:Y:S01]  /*ecd0*/  ISETP.GE.AND P0, PT, R8, R105.reuse, PT ;  /* 0x000000690800720c */ /* 0x080fe20003f06270 */
[----:B------:R-:W-:Y:S01]  /*ece0*/  FMUL.FTZ R53, R53, c[0x0][0x2ec] ;  /* 0x0000bb0035357a20 */ /* 0x000fe20000410000 */
[----:B------:R-:W-:Y:S01]  /*ecf0*/  MUFU.TANH R27, R27 ;  /* 0x0000001b001b7308 */ /* 0x000fe20000002400 */
[----:B------:R-:W-:Y:S01]  /*ed00*/  IADD3 R8, R3, 0x18, RZ ;  /* 0x0000001803087810 */ /* 0x000fe20007ffe0ff */
[----:B------:R-:W-:Y:S01]  /*ed10*/  FMUL.FTZ R52, R52, c[0x0][0x2ec] ;  /* 0x0000bb0034347a20 */ /* 0x000fe20000410000 */
[CC--:B------:R-:W-:Y:S01]  /*ed20*/  ISETP.GE.AND P1, PT, R13.reuse, R0.reuse, PT ;  /* 0x000000000d00720c */ /* 0x0c0fe20003f26270 */
[----:B------:R-:W-:Y:S01]  /*ed30*/  FMUL.FTZ R62, R62, c[0x0][0x2ec] ;  /* 0x0000bb003e3e7a20 */ /* 0x000fe20000410000 */
[-C--:B------:R-:W-:Y:S01]  /*ed40*/  ISETP.GE.AND P2, PT, R13, R105.reuse, PT ;  /* 0x000000690d00720c */ /* 0x080fe20003f46270 */
[----:B------:R-:W-:Y:S01]  /*ed50*/  FMUL.FTZ R54, R54, c[0x0][0x2ec] ;  /* 0x0000bb0036367a20 */ /* 0x000fe20000410000 */
[----:B------:R-:W-:Y:S01]  /*ed60*/  IADD3 R9, R3, 0x11, RZ ;  /* 0x0000001103097810 */ /* 0x000fe20007ffe0ff */
[----:B------:R-:W-:Y:S01]  /*ed70*/  MUFU.TANH R28, R28 ;  /* 0x0000001c001c7308 */ /* 0x000fe20000002400 */
[----:B-----5:R-:W-:Y:S01]  /*ed80*/  FSEL R42, R21, -INF , !P6 ;  /* 0xff800000152a7808 */ /* 0x020fe20007000000 */
[----:B------:R-:W-:Y:S01]  /*ed90*/  FMUL.FTZ R72, R72, c[0x0][0x2ec] ;  /* 0x0000bb0048487a20 */ /* 0x000fe20000410000 */
[----:B------:R-:W-:Y:S01]  /*eda0*/  FSEL R58, R58, -INF , !P4 ;  /* 0xff8000003a3a7808 */ /* 0x000fe20006000000 */
[----:B------:R-:W-:Y:S01]  /*edb0*/  FMUL.FTZ R16, R55, c[0x0][0x2ec] ;  /* 0x0000bb0037107a20 */ /* 0x000fe20000410000 */
[CC--:B------:R-:W-:Y:S01]  /*edc0*/  ISETP.GE.AND P6, PT, R8.reuse, R0.reuse, PT ;  /* 0x000000000800720c */ /* 0x0c0fe20003fc6270 */
[----:B------:R-:W-:Y:S01]  /*edd0*/  FMUL.FTZ R21, R75, c[0x0][0x2ec] ;  /* 0x0000bb004b157a20 */ /* 0x000fe20000410000 */
[-C--:B------:R-:W-:Y:S01]  /*ede0*/  ISETP.GE.AND P4, PT, R8, R105.reuse, PT ;  /* 0x000000690800720c */ /* 0x080fe20003f86270 */
[----:B------:R-:W5:Y:S01]  /*edf0*/  MUFU.TANH R29, R29 ;  /* 0x0000001d001d7308 */ /* 0x000f620000002400 */
[----:B------:R-:W-:Y:S01]  /*ee00*/  IADD3 R8, R3, 0x19, RZ ;  /* 0x0000001903087810 */ /* 0x000fe20007ffe0ff */
[----:B------:R-:W-:Y:S01]  /*ee10*/  FMUL.FTZ R76, R76, c[0x0][0x2ec] ;  /* 0x0000bb004c4c7a20 */ /* 0x000fe20000410000 */
[----:B------:R-:W-:Y:S01]  /*ee20*/  FSEL R30, R20, -INF , !P1 ;  /* 0xff800000141e7808 */ /* 0x000fe20004800000 */
[----:B------:R-:W-:Y:S01]  /*ee30*/  FMUL.FTZ R78, R78, c[0x0][0x2ec] ;  /* 0x0000bb004e4e7a20 */ /* 0x000fe20000410000 */
[----:B------:R-:W-:Y:S01]  /*ee40*/  FSEL R38, R51, -INF , !P2 ;  /* 0xff80000033267808 */ /* 0x000fe20005000000 */
[----:B------:R-:W-:Y:S01]  /*ee50*/  FMUL.FTZ R20, R79, c[0x0][0x2ec] ;  /* 0x0000bb004f147a20 */ /* 0x000fe20000410000 */
[CC--:B------:R-:W-:Y:S01]  /*ee60*/  ISETP.GE.AND P1, PT, R9.reuse, R0.reuse, PT ;  /* 0x000000000900720c */ /* 0x0c0fe20003f26270 */
[----:B------:R-:W3:Y:S01]  /*ee70*/  MUFU.TANH R32, R32 ;  /* 0x0000002000207308 */ /* 0x000ee20000002400 */
[----:B------:R-:W-:Y:S01]  /*ee80*/  ISETP.GE.AND P2, PT, R9, R105, PT ;  /* 0x000000690900720c */ /* 0x000fe20003f46270 */
[----:B------:R-:W-:Y:S01]  /*ee90*/  FMUL.FTZ R77, R77, c[0x0][0x2ec] ;  /* 0x0000bb004d4d7a20 */ /* 0x000fe20000410000 */
[----:B------:R-:W-:Y:S01]  /*eea0*/  IADD3 R10, R3, 0x20, RZ ;  /* 0x00000020030a7810 */ /* 0x000fe20007ffe0ff */
[----:B------:R-:W-:Y:S01]  /*eeb0*/  FMUL.FTZ R73, R73, c[0x0][0x2ec] ;  /* 0x0000bb0049497a20 */ /* 0x000fe20000410000 */
[----:B--2---:R-:W-:Y:S01]  /*eec0*/  FSEL R26, R22, -INF , !P5 ;  /* 0xff800000161a7808 */ /* 0x004fe20006800000 */
[----:B------:R-:W-:Y:S01]  /*eed0*/  FMUL.FTZ R22, R74, c[0x0][0x2ec] ;  /* 0x0000bb004a167a20 */ /* 0x000fe20000410000 */
[----:B-1----:R-:W-:Y:S01]  /*eee0*/  FSEL R12, R24, -INF , !P0 ;  /* 0xff800000180c7808 */ /* 0x002fe20004000000 */
[----:B------:R5:W1:Y:S01]  /*eef0*/  MUFU.TANH R128, R60 ;  /* 0x0000003c00807308 */ /* 0x000a620000002400 */
[----:B------:R-:W-:-:S02]  /*ef00*/  ISETP.GE.AND P5, PT, R8, R0, PT ;  /* 0x000000000800720c */ /* 0x000fc40003fa6270 */
[----:B------:R-:W-:Y:S02]  /*ef10*/  ISETP.GE.AND P0, PT, R8, R105, PT ;  /* 0x000000690800720c */ /* 0x000fe40003f06270 */
[C---:B------:R-:W-:Y:S02]  /*ef20*/  IADD3 R5, R3.reuse, 0x21, RZ ;  /* 0x0000002103057810 */ /* 0x040fe40007ffe0ff */
[----:B------:R-:W-:Y:S01]  /*ef30*/  IADD3 R4, R3, 0x28, RZ ;  /* 0x0000002803047810 */ /* 0x000fe20007ffe0ff */
[----:B------:R-:W-:Y:S01]  /*ef40*/  MUFU.TANH R120, R61 ;  /* 0x0000003d00787308 */ /* 0x000fe20000002400 */
[----:B---3--:R-:W-:Y:S02]  /*ef50*/  FSEL R14, R23, -INF , !P1 ;  /* 0xff800000170e7808 */ /* 0x008fe40004800000 */
[----:B----4-:R-:W-:Y:S02]  /*ef60*/  FSEL R8, R25, -INF , !P2 ;  /* 0xff80000019087808 */ /* 0x010fe40005000000 */
[----:B------:R-:W-:-:S02]  /*ef70*/  ISETP.GE.AND P1, PT, R10, R0, PT ;  /* 0x000000000a00720c */ /* 0x000fc40003f26270 */
[-C--:B------:R-:W-:Y:S01]  /*ef80*/  ISETP.GE.AND P2, PT, R10, R105.reuse, PT ;  /* 0x000000690a00720c */ /* 0x080fe20003f46270 */
[----:B------:R-:W2:Y:S01]  /*ef90*/  MUFU.TANH R124, R63 ;  /* 0x0000003f007c7308 */ /* 0x000ea20000002400 */
[----:B-----5:R-:W-:Y:S02]  /*efa0*/  FSEL R60, R29, -INF , !P4 ;  /* 0xff8000001d3c7808 */ /* 0x020fe40006000000 */
[----:B------:R-:W-:Y:S02]  /*efb0*/  FSEL R24, R28, -INF , !P5 ;  /* 0xff8000001c187808 */ /* 0x000fe40006800000 */
[----:B------:R-:W-:Y:S02]  /*efc0*/  FSEL R10, R32, -INF , !P0 ;  /* 0xff800000200a7808 */ /* 0x000fe40004000000 */
[----:B------:R-:W-:Y:S01]  /*efd0*/  ISETP.GE.AND P4, PT, R5, R105, PT ;  /* 0x000000690500720c */ /* 0x000fe20003f86270 */
[----:B------:R-:W3:Y:S01]  /*efe0*/  MUFU.TANH R118, R53 ;  /* 0x0000003500767308 */ /* 0x000ee20000002400 */
[----:B------:R-:W-:-:S02]  /*eff0*/  ISETP.GE.AND P5, PT, R4, R0, PT ;  /* 0x000000000400720c */ /* 0x000fc40003fa6270 */
[-C--:B------:R-:W-:Y:S02]  /*f000*/  ISETP.GE.AND P0, PT, R4, R105.reuse, PT ;  /* 0x000000690400720c */ /* 0x080fe40003f06270 */
[----:B------:R-:W-:Y:S02]  /*f010*/  IADD3 R4, R3, 0x30, RZ ;  /* 0x0000003003047810 */ /* 0x000fe40007ffe0ff */
[----:B-1----:R-:W-:Y:S01]  /*f020*/  FSEL R128, R128, -INF , !P1 ;  /* 0xff80000080807808 */ /* 0x002fe20004800000 */
[----:B------:R1:W-:Y:S01]  /*f030*/  MUFU.TANH R126, R52 ;  /* 0x00000034007e7308 */ /* 0x0003e20000002400 */
[----:B--2---:R-:W-:Y:S02]  /*f040*/  FSEL R124, R124, -INF , !P4 ;  /* 0xff8000007c7c7808 */ /* 0x004fe40006000000 */
[----:B------:R-:W-:-:S05]  /*f050*/  ISETP.GE.AND P4, PT, R4, R105, PT ;  /* 0x000000690400720c */ /* 0x000fca0003f86270 */
[----:B------:R-:W-:Y:S08]  /*f060*/  MUFU.TANH R116, R72 ;  /* 0x0000004800747308 */ /* 0x000ff00000002400 */
[----:B------:R-:W2:Y:S01]  /*f070*/  MUFU.TANH R122, R62 ;  /* 0x0000003e007a7308 */ /* 0x000ea20000002400 */
[----:B-1----:R-:W-:Y:S02]  /*f080*/  FSEL R52, R27, -INF , !P6 ;  /* 0xff8000001b347808 */ /* 0x002fe40007000000 */
[----:B------:R-:W-:-:S02]  /*f090*/  ISETP.GE.AND P6, PT, R5, R0, PT ;  /* 0x000000000500720c */ /* 0x000fc40003fc6270 */
[----:B------:R-:W-:Y:S02]  /*f0a0*/  IADD3 R5, R3, 0x29, RZ ;  /* 0x0000002903057810 */ /* 0x000fe40007ffe0ff */
[----:B------:R-:W-:Y:S01]  /*f0b0*/  FSEL R120, R120, -INF , !P6 ;  /* 0xff80000078787808 */ /* 0x000fe20007000000 */
[----:B------:R-:W1:Y:S01]  /*f0c0*/  MUFU.TANH R9, R54 ;  /* 0x0000003600097308 */ /* 0x000e620000002400 */
[-C--:B------:R-:W-:Y:S02]  /*f0d0*/  ISETP.GE.AND P1, PT, R5, R0.reuse, PT ;  /* 0x000000000500720c */ /* 0x080fe40003f26270 */
[-C--:B------:R-:W-:Y:S02]  /*f0e0*/  ISETP.GE.AND P6, PT, R4, R0.reuse, PT ;  /* 0x000000000400720c */ /* 0x080fe40003fc6270 */
[----:B------:R-:W-:Y:S02]  /*f0f0*/  IADD3 R4, R3, 0x38, RZ ;  /* 0x0000003803047810 */ /* 0x000fe40007ffe0ff */
[----:B---3--:R-:W-:Y:S01]  /*f100*/  FSEL R118, R118, -INF , !P1 ;  /* 0xff80000076767808 */ /* 0x008fe20004800000 */
[----:B------:R-:W3:Y:S01]  /*f110*/  MUFU.TANH R115, R76 ;  /* 0x0000004c00737308 */ /* 0x000ee20000002400 */
[----:B------:R-:W-:-:S02]  /*f120*/  ISETP.GE.AND P1, PT, R4, R0, PT ;  /* 0x000000000400720c */ /* 0x000fc40003f26270 */
[----:B--2---:R-:W-:Y:S02]  /*f130*/  FSEL R122, R122, -INF , !P2 ;  /* 0xff8000007a7a7808 */ /* 0x004fe40005000000 */
[----:B------:R-:W-:Y:S02]  /*f140*/  FSEL R116, R116, -INF , !P1 ;  /* 0xff80000074747808 */ /* 0x000fe40004800000 */
[----:B------:R-:W-:Y:S01]  /*f150*/  ISETP.GE.AND P1, PT, R104, 0x2, PT ;  /* 0x000000026800780c */ /* 0x000fe20003f26270 */
[----:B------:R-:W2:Y:S01]  /*f160*/  MUFU.TANH R112, R78 ;  /* 0x0000004e00707308 */ /* 0x000ea20000002400 */
[----:B------:R-:W-:Y:S02]  /*f170*/  ISETP.GE.AND P2, PT, R5, R105, PT ;  /* 0x000000690500720c */ /* 0x000fe40003f46270 */
[----:B------:R-:W-:Y:S02]  /*f180*/  IADD3 R5, R3, 0x31, RZ ;  /* 0x0000003103057810 */ /* 0x000fe40007ffe0ff */
[----:B------:R-:W-:-:S02]  /*f190*/  FSEL R126, R126, -INF , !P5 ;  /* 0xff8000007e7e7808 */ /* 0x000fc40006800000 */
[----:B-1----:R-:W-:Y:S01]  /*f1a0*/  FSEL R18, R9, -INF , !P0 ;  /* 0xff80000009127808 */ /* 0x002fe20004000000 */
[----:B------:R-:W1:Y:S01]  /*f1b0*/  MUFU.TANH R16, R16 ;  /* 0x0000001000107308 */ /* 0x000e620000002400 */
[----:B---3--:R-:W-:Y:S02]  /*f1c0*/  FSEL R115, R115, -INF , !P6 ;  /* 0xff80000073737808 */ /* 0x008fe40007000000 */
[CC--:B------:R-:W-:Y:S02]  /*f1d0*/  ISETP.GE.AND P5, PT, R5.reuse, R0.reuse, PT ;  /* 0x000000000500720c */ /* 0x0c0fe40003fa6270 */
[----:B------:R-:W-:Y:S02]  /*f1e0*/  ISETP.GE.AND P0, PT, R5, R105, PT ;  /* 0x000000690500720c */ /* 0x000fe40003f06270 */
[----:B------:R-:W-:Y:S01]  /*f1f0*/  ISETP.GE.AND P6, PT, R3, R0, PT ;  /* 0x000000000300720c */ /* 0x000fe20003fc6270 */
[----:B------:R-:W3:Y:S01]  /*f200*/  MUFU.TANH R114, R77 ;  /* 0x0000004d00727308 */ /* 0x000ee20000002400 */
[----:B--2---:R-:W-:-:S02]  /*f210*/  FSEL R112, R112, -INF , !P4 ;  /* 0xff80000070707808 */ /* 0x004fc40006000000 */
[CC--:B------:R-:W-:Y:S02]  /*f220*/  ISETP.GE.AND P4, PT, R3.reuse, R105.reuse, PT ;  /* 0x000000690300720c */ /* 0x0c0fe40003f86270 */
[----:B------:R-:W-:Y:S02]  /*f230*/  IADD3 R3, R3, 0x39, RZ ;  /* 0x0000003903037810 */ /* 0x000fe40007ffe0ff */
[----:B------:R-:W-:Y:S01]  /*f240*/  FSEL R46, R46, -INF , !P6 ;  /* 0xff8000002e2e7808 */ /* 0x000fe20007000000 */
[----:B------:R-:W2:Y:S01]  /*f250*/  MUFU.TANH R20, R20 ;  /* 0x0000001400147308 */ /* 0x000ea20000002400 */
[----:B-1----:R-:W-:Y:S01]  /*f260*/  FSEL R16, R16, -INF , !P2 ;  /* 0xff80000010107808 */ /* 0x002fe20005000000 */
[----:B------:R-:W-:Y:S01]  /*f270*/  BAR.SYNC.DEFER_BLOCKING 0x0 ;  /* 0x0000000000007b1d */ /* 0x000fe20000010000 */
[----:B------:R-:W-:Y:S02]  /*f280*/  ISETP.GE.AND P2, PT, R4, R105, PT ;  /* 0x000000690400720c */ /* 0x000fe40003f46270 */
[----:B------:R-:W-:-:S03]  /*f290*/  FSEL R36, R36, -INF , !P4 ;  /* 0xff80000024247808 */ /* 0x000fc60006000000 */
[----:B------:R-:W1:Y:S01]  /*f2a0*/  MUFU.TANH R113, R73 ;  /* 0x0000004900717308 */ /* 0x000e620000002400 */
[----:B---3--:R-:W-:Y:S02]  /*f2b0*/  FSEL R114, R114, -INF , !P5 ;  /* 0xff80000072727808 */ /* 0x008fe40006800000 */
[----:B------:R-:W-:-:S05]  /*f2c0*/  ISETP.GE.AND P5, PT, R3, R0, PT ;  /* 0x000000000300720c */ /* 0x000fca0003fa6270 */
[----:B------:R-:W3:Y:S01]  /*f2d0*/  MUFU.TANH R22, R22 ;  /* 0x0000001600167308 */ /* 0x000ee20000002400 */
[----:B--2---:R-:W-:Y:S02]  /*f2e0*/  FSEL R20, R20, -INF , !P0 ;  /* 0xff80000014147808 */ /* 0x004fe40004000000 */
[----:B------:R-:W-:-:S05]  /*f2f0*/  ISETP.GE.AND P0, PT, R3, R105, PT ;  /* 0x000000690300720c */ /* 0x000fca0003f06270 */
[----:B------:R-:W2:Y:S01]  /*f300*/  MUFU.TANH R21, R21 ;  /* 0x0000001500157308 */ /* 0x000ea20000002400 */
[----:B-1----:R-:W-:Y:S02]  /*f310*/  FSEL R113, R113, -INF , !P5 ;  /* 0xff80000071717808 */ /* 0x002fe40006800000 */
[----:B---3--:R-:W-:Y:S02]  /*f320*/  FSEL R22, R22, -INF , !P2 ;  /* 0xff80000016167808 */ /* 0x008fe40005000000 */
[----:B--2---:R-:W-:Y:S01]  /*f330*/  FSEL R21, R21, -INF , !P0 ;  /* 0xff80000015157808 */ /* 0x004fe20004000000 */
        /* <DEDUP_REMOVED lines=60> */
.L_x_5902:
[----:B------:R-:W-:-:S05]  /*f700*/  IMAD.MOV.U32 R5, RZ, RZ, c[0x0][0x198] ;  /* 0x00006600ff057624 */ /* 0x000fca00078e00ff */
[----:B------:R-:W-:-:S04]  /*f710*/  LEA R5, -R5, RZ, 0x6 ;  /* 0x000000ff05057211 */ /* 0x000fc800078e31ff */
[----:B------:R-:W-:Y:S02]  /*f720*/  SHF.R.S32.HI R2, RZ, 0x1f, R5 ;  /* 0x0000001fff027819 */ /* 0x000fe40000011405 */
.L_x_5903:
        /* <DEDUP_REMOVED lines=75> */
.L_x_5901:
        /* <DEDUP_REMOVED lines=40> */
[----:B-1----:R-:W-:-:S02]  /*fe60*/  FMNMX.FTZ R4, R7, R4, !PT ;  /* 0x0000000407047209 */ /* 0x002fc40007810000 */
[----:B--2---:R-:W-:-:S03]  /*fe70*/  FMNMX.FTZ R5, R6, R5, !PT ;  /* 0x0000000506057209 */ /* 0x004fc60007810000 */
[----:B------:R-:W1:Y:S04]  /*fe80*/  SHFL.BFLY PT, R3, R4, 0x1, 0x1f ;  /* 0x0c201f0004037f89 */ /* 0x000e6800000e0000 */
[----:B------:R-:W2:Y:S01]  /*fe90*/  SHFL.BFLY PT, R2, R5, 0x1, 0x1f ;  /* 0x0c201f0005027f89 */ /* 0x000ea200000e0000 */
[----:B-1----:R-:W-:Y:S02]  /*fea0*/  FMNMX.FTZ R3, R4, R3, !PT ;  /* 0x0000000304037209 */ /* 0x002fe40007810000 */
[----:B--2---:R-:W-:-:S03]  /*feb0*/  FMNMX.FTZ R2, R5, R2, !PT ;  /* 0x0000000205027209 */ /* 0x004fc60007810000 */
[C---:B------:R-:W-:Y:S01]  /*fec0*/  FMUL.FTZ R117, R3.reuse, c[0x0][0x23c] ;  /* 0x00008f0003757a20 */ /* 0x040fe20000410000 */
[----:B------:R-:W-:Y:S01]  /*fed0*/  FSETP.NEU.FTZ.AND P0, PT, R3, -INF , PT ;  /* 0xff8000000300780b */ /* 0x000fe20003f1d000 */
[----:B------:R-:W-:Y:S01]  /*fee0*/  LDSM.16.MT88.4 R4, [R140+0xa000] ;  /* 0x00a000008c04783b */ /* 0x000fe20000004200 */
[C---:B------:R-:W-:Y:S02]  /*fef0*/  FMUL.FTZ R23, R2.reuse, c[0x0][0x23c] ;  /* 0x00008f0002177a20 */ /* 0x040fe40000410000 */
[----:B------:R-:W-:Y:S02]  /*ff00*/  FSEL R117, R117, RZ, P0 ;  /* 0x000000ff75757208 */ /* 0x000fe40000000000 */
[----:B------:R-:W-:-:S03]  /*ff10*/  FSETP.NEU.FTZ.AND P0, PT, R2, -INF , PT ;  /* 0xff8000000200780b */ /* 0x000fc60003f1d000 */
[--C-:B------:R-:W-:Y:S01]  /*ff20*/  FFMA.FTZ R35, R46, c[0x0][0x23c], -R117.reuse ;  /* 0x00008f002e237a23 */ /* 0x100fe20000010875 */
[----:B------:R-:W-:Y:S01]  /*ff30*/  FSEL R23, R23, RZ, P0 ;  /* 0x000000ff17177208 */ /* 0x000fe20000000000 */
[--C-:B------:R-:W-:Y:S02]  /*ff40*/  FFMA.FTZ R34, R50, c[0x0][0x23c], -R117.reuse ;  /* 0x00008f0032227a23 */ /* 0x100fe40000010875 */
[--C-:B------:R-:W-:Y:S01]  /*ff50*/  FFMA.FTZ R30, R30, c[0x0][0x23c], -R117.reuse ;  /* 0x00008f001e1e7a23 */ /* 0x100fe20000010875 */
[----:B------:R-:W-:Y:S01]  /*ff60*/  LDSM.16.MT88.4 R48, [R142+0xa000] ;  /* 0x00a000008e30783b */ /* 0x000fe20000004200 */
[----:B------:R-:W-:Y:S01]  /*ff70*/  FFMA.FTZ R27, R42, c[0x0][0x23c], -R117 ;  /* 0x00008f002a1b7a23 */ /* 0x000fe20000010875 */
[----:B------:R-:W-:Y:S01]  /*ff80*/  MUFU.EX2 R35, R35 ;  /* 0x0000002300237308 */ /* 0x000fe20000000800 */
[--C-:B------:R-:W-:Y:S02]  /*ff90*/  FFMA.FTZ R31, R36, c[0x0][0x23c], -R23.reuse ;  /* 0x00008f00241f7a23 */ /* 0x100fe40000010817 */
[----:B------:R-:W-:-:S02]  /*ffa0*/  FFMA.FTZ R32, R40, c[0x0][0x23c], -R23 ;  /* 0x00008f0028207a23 */ /* 0x000fc40000010817 */
[--C-:B------:R-:W-:Y:S01]  /*ffb0*/  FFMA.FTZ R33, R38, c[0x0][0x23c], -R23.reuse ;  /* 0x00008f0026217a23 */ /* 0x100fe20000010817 */
[----:B------:R-:W1:Y:S01]  /*ffc0*/  LDSM.16.MT88.4 R40, [R144+0xa000] ;  /* 0x00a000009028783b */ /* 0x000e620000004200 */
[----:B------:R-:W-:Y:S01]  /*ffd0*/  FFMA.FTZ R28, R58, c[0x0][0x23c], -R23 ;  /* 0x00008f003a1c7a23 */ /* 0x000fe20000010817 */
[----:B------:R-:W2:Y:S01]  /*ffe0*/  MUFU.EX2 R34, R34 ;  /* 0x0000002200227308 */ /* 0x000ea20000000800 */
[--C-:B------:R-:W-:Y:S01]  /*fff0*/  FFMA.FTZ R29, R26, c[0x0][0x23c], -R117.reuse ;  /* 0x00008f001a1d7a23 */ /* 0x100fe20000010875 */
[----:B------:R-:W3:Y:S01]  /*10000*/  LDSM.16.MT88.4 R56, [R141+0xa000] ;  /* 0x00a000008d38783b */ /* 0x000ee20000004200 */
[----:B------:R-:W-:Y:S02]  /*10010*/  FFMA.FTZ R26, R14, c[0x0][0x23c], -R117 ;  /* 0x00008f000e1a7a23 */ /* 0x000fe40000010875 */
[--C-:B------:R-:W-:Y:S02]  /*10020*/  FFMA.FTZ R110, R12, c[0x0][0x23c], -R23.reuse ;  /* 0x00008f000c6e7a23 */ /* 0x100fe40000010817 */
[--C-:B------:R-:W-:Y:S01]  /*10030*/  FFMA.FTZ R107, R8, c[0x0][0x23c], -R23.reuse ;  /* 0x00008f00086b7a23 */ /* 0x100fe20000010817 */
[----:B------:R-:W-:Y:S01]  /*10040*/  MUFU.EX2 R30, R30 ;  /* 0x0000001e001e7308 */ /* 0x000fe20000000800 */
[----:B------:R-:W-:Y:S01]  /*10050*/  FFMA.FTZ R106, R10, c[0x0][0x23c], -R23 ;  /* 0x00008f000a6a7a23 */ /* 0x000fe20000010817 */
[----:B------:R-:W4:Y:S01]  /*10060*/  LDSM.16.MT88.4 R12, [R144+0x8800] ;  /* 0x00880000900c783b */ /* 0x000f220000004200 */
[----:B------:R-:W-:-:S02]  /*10070*/  FFMA.FTZ R25, R52, c[0x0][0x23c], -R117 ;  /* 0x00008f0034197a23 */ /* 0x000fc40000010875 */
[----:B------:R-:W-:Y:S01]  /*10080*/  FFMA.FTZ R24, R24, c[0x0][0x23c], -R117 ;  /* 0x00008f0018187a23 */ /* 0x000fe20000010875 */
[----:B------:R-:W5:Y:S01]  /*10090*/  LDSM.16.MT88.4 R8, [R142+0x8800] ;  /* 0x008800008e08783b */ /* 0x000f620000004200 */
[--C-:B------:R-:W-:Y:S01]  /*100a0*/  FFMA.FTZ R111, R60, c[0x0][0x23c], -R23.reuse ;  /* 0x00008f003c6f7a23 */ /* 0x100fe20000010817 */
[----:B------:R-:W1:Y:S01]  /*100b0*/  MUFU.EX2 R27, R27 ;  /* 0x0000001b001b7308 */ /* 0x000e620000000800 */
[----:B--2---:R-:W-:Y:S01]  /*100c0*/  F2FP.BF16.PACK_AB R64, R34, R35 ;  /* 0x000000232240723e */ /* 0x004fe200000010ff */
[----:B------:R-:W-:Y:S02]  /*100d0*/  FFMA.FTZ R125, R124, c[0x0][0x23c], -R23 ;  /* 0x00008f007c7d7a23 */ /* 0x000fe40000010817 */
[--C-:B------:R-:W-:Y:S02]  /*100e0*/  FFMA.FTZ R121, R128, c[0x0][0x23c], -R117.reuse ;  /* 0x00008f0080797a23 */ /* 0x100fe40000010875 */
[--C-:B------:R-:W-:Y:S02]  /*100f0*/  FFMA.FTZ R120, R120, c[0x0][0x23c], -R117.reuse ;  /* 0x00008f0078787a23 */ /* 0x100fe40000010875 */
[----:B------:R-:W-:Y:S01]  /*10100*/  MUFU.EX2 R31, R31 ;  /* 0x0000001f001f7308 */ /* 0x000fe20000000800 */
[----:B------:R-:W-:-:S02]  /*10110*/  FFMA.FTZ R119, R126, c[0x0][0x23c], -R117 ;  /* 0x00008f007e777a23 */ /* 0x000fc40000010875 */
[----:B------:R-:W-:Y:S02]  /*10120*/  FFMA.FTZ R118, R118, c[0x0][0x23c], -R117 ;  /* 0x00008f0076767a23 */ /* 0x000fe40000010875 */
[--C-:B------:R-:W-:Y:S02]  /*10130*/  FFMA.FTZ R122, R122, c[0x0][0x23c], -R23.reuse ;  /* 0x00008f007a7a7a23 */ /* 0x100fe40000010817 */
[--C-:B------:R-:W-:Y:S01]  /*10140*/  FFMA.FTZ R124, R18, c[0x0][0x23c], -R23.reuse ;  /* 0x00008f00127c7a23 */ /* 0x100fe20000010817 */
[----:B------:R-:W2:Y:S01]  /*10150*/  MUFU.EX2 R32, R32 ;  /* 0x0000002000207308 */ /* 0x000ea20000000800 */
[----:B-1----:R-:W-:Y:S01]  /*10160*/  F2FP.BF16.PACK_AB R66, R27, R30 ;  /* 0x0000001e1b42723e */ /* 0x002fe200000010ff */
[----:B------:R-:W-:Y:S02]  /*10170*/  FFMA.FTZ R123, R16, c[0x0][0x23c], -R23 ;  /* 0x00008f00107b7a23 */ /* 0x000fe40000010817 */
[----:B------:R-:W-:Y:S01]  /*10180*/  LDSM.16.MT88.4 R16, [R141+0x9000] ;  /* 0x009000008d10783b */ /* 0x000fe20000004200 */
[----:B------:R-:W-:-:S02]  /*10190*/  FFMA.FTZ R115, R115, c[0x0][0x23c], -R117 ;  /* 0x00008f0073737a23 */ /* 0x000fc40000010875 */
[--C-:B------:R-:W-:Y:S01]  /*101a0*/  FFMA.FTZ R114, R114, c[0x0][0x23c], -R117.reuse ;  /* 0x00008f0072727a23 */ /* 0x100fe20000010875 */
        /* <DEDUP_REMOVED lines=8> */
[----:B------:R-:W-:Y:S02]  /*10230*/  FFMA.FTZ R167, R21, c[0x0][0x23c], -R23 ;  /* 0x00008f0015a77a23 */ /* 0x000fe40000010817 */
[----:B------:R-:W-:Y:S01]  /*10240*/  FADD.FTZ R35, R35, R34 ;  /* 0x0000002223237221 */ /* 0x000fe20000010000 */
[----:B------:R-:W-:Y:S01]  /*10250*/  LDSM.16.MT88.4 R20, [R141+0x9800] ;  /* 0x009800008d14783b */ /* 0x000fe20000004200 */
[----:B------:R-:W-:Y:S01]  /*10260*/  MUFU.EX2 R29, R29 ;  /* 0x0000001d001d7308 */ /* 0x000fe20000000800 */
[----:B------:R-:W-:Y:S02]  /*10270*/  FADD.FTZ R32, R31, R32 ;  /* 0x000000201f207221 */ /* 0x000fe40000010000 */
[----:B------:R-:W-:-:S04]  /*10280*/  FADD.FTZ R30, R30, R35 ;  /* 0x000000231e1e7221 */ /* 0x000fc80000010000 */
[----:B------:R-:W-:Y:S01]  /*10290*/  FADD.FTZ R30, R27, R30 ;  /* 0x0000001e1b1e7221 */ /* 0x000fe20000010000 */
[----:B-1----:R-:W-:Y:S01]  /*102a0*/  F2FP.BF16.PACK_AB R67, R28, R33 ;  /* 0x000000211c43723e */ /* 0x002fe200000010ff */
[----:B------:R-:W1:Y:S01]  /*102b0*/  MUFU.EX2 R26, R26 ;  /* 0x0000001a001a7308 */ /* 0x000e620000000800 */
        /* <DEDUP_REMOVED lines=50> */
[----:B------:R-:W2:Y:S01]  /*105e0*/  LDSM.16.MT88.4 R12, [R141+0x8800] ;  /* 0x008800008d0c783b */ /* 0x000ea20000004200 */
[----:B------:R-:W-:Y:S06]  /*105f0*/  MUFU.EX2 R112, R112 ;  /* 0x0000007000707308 */ /* 0x000fec0000000800 */
[C---:B-----5:R-:W-:Y:S02]  /*10600*/  HMMA.16816.F32.BF16 R88, R4.reuse, R8, R88 ;  /* 0x000000080458723c */ /* 0x060fe40000041858 */
[----:B------:R-:W4:Y:S06]  /*10610*/  MUFU.EX2 R117, R117 ;  /* 0x0000007500757308 */ /* 0x000f2c0000000800 */
[C---:B------:R-:W-:Y:S01]  /*10620*/  HMMA.16816.F32.BF16 R84, R4.reuse, R10, R84 ;  /* 0x0000000a0454723c */ /* 0x040fe20000041854 */
[----:B------:R-:W5:Y:S01]  /*10630*/  LDSM.16.MT88.4 R8, [R140+0x8800] ;  /* 0x008800008c08783b */ /* 0x000f620000004200 */
[----:B------:R-:W-:Y:S08]  /*10640*/  MUFU.EX2 R126, R126 ;  /* 0x0000007e007e7308 */ /* 0x000ff00000000800 */
[----:B------:R-:W1:Y:S01]  /*10650*/  MUFU.EX2 R167, R167 ;  /* 0x000000a700a77308 */ /* 0x000e620000000800 */
[C---:B--2---:R-:W-:Y:S08]  /*10660*/  HMMA.16816.F32.BF16 R80, R4.reuse, R12, R80 ;  /* 0x0000000c0450723c */ /* 0x044ff00000041850 */
[C---:B------:R-:W-:Y:S01]  /*10670*/  HMMA.16816.F32.BF16 R76, R4.reuse, R14, R76 ;  /* 0x0000000e044c723c */ /* 0x040fe2000004184c */
[----:B------:R-:W2:Y:S07]  /*10680*/  LDSM.16.MT88.4 R12, [R144+0xa800] ;  /* 0x00a80000900c783b */ /* 0x000eae0000004200 */
[C---:B-----5:R-:W-:Y:S08]  /*10690*/  HMMA.16816.F32.BF16 R72, R4.reuse, R8, R72 ;  /* 0x000000080448723c */ /* 0x060ff00000041848 */
[C---:B------:R-:W-:Y:S01]  /*106a0*/  HMMA.16816.F32.BF16 R68, R4.reuse, R10, R68 ;  /* 0x0000000a0444723c */ /* 0x040fe20000041844 */
[----:B------:R-:W5:Y:S07]  /*106b0*/  LDSM.16.MT88.4 R8, [R142+0xa800] ;  /* 0x00a800008e08783b */ /* 0x000f6e0000004200 */
        /* <DEDUP_REMOVED lines=10> */
[----:B------:R-:W-:Y:S01]  /*10760*/  HMMA.16816.F32.BF16 R64, R4, R10, R64 ;  /* 0x0000000a0440723c */ /* 0x000fe20000041840 */
[----:B------:R-:W5:Y:S06]  /*10770*/  LDSM.16.MT88.4 R8, [R142+0x9000] ;  /* 0x009000008e08783b */ /* 0x000f6c0000004200 */
        /* <DEDUP_REMOVED lines=16> */
[C---:B-----5:R-:W-:Y:S08]  /*10880*/  HMMA.16816.F32.BF16 R88, R4.reuse, R8, R88 ;  /* 0x000000080458723c */ /* 0x060ff00000041858 */
[C---:B------:R-:W-:Y:S01]  /*10890*/  HMMA.16816.F32.BF16 R84, R4.reuse, R10, R84 ;  /* 0x0000000a0454723c */ /* 0x040fe20000041854 */
[----:B------:R-:W3:Y:S07]  /*108a0*/  LDSM.16.MT88.4 R8, [R144+0xb000] ;  /* 0x00b000009008783b */ /* 0x000eee0000004200 */
[C---:B------:R-:W-:Y:S01]  /*108b0*/  HMMA.16816.F32.BF16 R76, R4.reuse, R18, R76 ;  /* 0x00000012044c723c */ /* 0x040fe2000004184c */
[----:B------:R-:W5:Y:S07]  /*108c0*/  LDSM.16.MT88.4 R16, [R142+0xb000] ;  /* 0x00b000008e10783b */ /* 0x000f6e0000004200 */
[C---:B--2---:R-:W-:Y:S08]  /*108d0*/  HMMA.16816.F32.BF16 R72, R4.reuse, R12, R72 ;  /* 0x0000000c0448723c */ /* 0x044ff00000041848 */
        /* <DEDUP_REMOVED lines=14> */
[----:B-1----:R-:W-:Y:S01]  /*109c0*/  F2FP.BF16.PACK_AB R4, R114, R115 ;  /* 0x000000737204723e */ /* 0x002fe200000010ff */
        /* <DEDUP_REMOVED lines=95> */
.L_x_5905:
[----:B------:R-:W-:-:S05]  /*10fc0*/  IMAD.MOV.U32 R5, RZ, RZ, c[0x0][0x1a0] ;  /* 0x00006800ff057624 */ /* 0x000fca00078e00ff */
[----:B------:R-:W-:-:S04]  /*10fd0*/  LEA R5, -R5, RZ, 0x6 ;  /* 0x000000ff05057211 */ /* 0x000fc800078e31ff */
[----:B------:R-:W-:Y:S02]  /*10fe0*/  SHF.R.S32.HI R6, RZ, 0x1f, R5 ;  /* 0x0000001fff067819 */ /* 0x000fe40000011405 */
.L_x_5906:
        /* <DEDUP_REMOVED lines=76> */
[----:B--2---:R-:W4:Y:S04]  /*114b0*/  LDSM.16.M88.4 R12, [R149+0x4000] ;  /* 0x00400000950c783b */ /* 0x004f280000000200 */
[----:B------:R-:W3:Y:S04]  /*114c0*/  LDSM.16.M88.4 R4, [R149+0x4800] ;  /* 0x004800009504783b */ /* 0x000ee80000000200 */
[----:B------:R-:W2:Y:S04]  /*114d0*/  LDSM.16.M88.4 R108, [R149+0x5000] ;  /* 0x00500000956c783b */ /* 0x000ea80000000200 */
[----:B------:R-:W1:Y:S04]  /*114e0*/  LDSM.16.M88.4 R20, [R149+0x5800] ;  /* 0x005800009514783b */ /* 0x000e680000000200 */
[----:B------:R-:W-:Y:S04]  /*114f0*/  LDSM.16.M88.4 R124, [R147] ;  /* 0x00000000937c783b */ /* 0x000fe80000000200 */
[----:B------:R-:W-:Y:S04]  /*11500*/  LDSM.16.M88.4 R120, [R139] ;  /* 0x000000008b78783b */ /* 0x000fe80000000200 */
[----:B------:R-:W-:Y:S04]  /*11510*/  LDSM.16.M88.4 R116, [R138] ;  /* 0x000000008a74783b */ /* 0x000fe80000000200 */
[----:B-----5:R-:W-:Y:S04]  /*11520*/  LDSM.16.M88.4 R24, [R137] ;  /* 0x000000008918783b */ /* 0x020fe80000000200 */
[----:B------:R-:W0:Y:S01]  /*11530*/  LDGDEPBAR ;  /* 0x00000000000079af */ /* 0x000e220000000000 */
[C---:B----4-:R-:W-:Y:S08]  /*11540*/  HMMA.16816.F32.BF16 R16, R28.reuse, R12, RZ ;  /* 0x0000000c1c10723c */ /* 0x050ff000000418ff */
[C---:B---3--:R-:W-:Y:S08]  /*11550*/  HMMA.16816.F32.BF16 R8, R28.reuse, R4, RZ ;  /* 0x000000041c08723c */ /* 0x048ff000000418ff */
[C---:B--2---:R-:W-:Y:S08]  /*11560*/  HMMA.16816.F32.BF16 R112, R28.reuse, R108, RZ ;  /* 0x0000006c1c70723c */ /* 0x044ff000000418ff */
[C---:B------:R-:W-:Y:S08]  /*11570*/  HMMA.16816.F32.BF16 R12, R28.reuse, R14, RZ ;  /* 0x0000000e1c0c723c */ /* 0x040ff000000418ff */
[C---:B------:R-:W-:Y:S08]  /*11580*/  HMMA.16816.F32.BF16 R4, R28.reuse, R6, RZ ;  /* 0x000000061c04723c */ /* 0x040ff000000418ff */
[C---:B------:R-:W-:Y:S08]  /*11590*/  HMMA.16816.F32.BF16 R108, R28.reuse, R110, RZ ;  /* 0x0000006e1c6c723c */ /* 0x040ff000000418ff */
[C---:B-1----:R-:W-:Y:S08]  /*115a0*/  HMMA.16816.F32.BF16 R32, R28.reuse, R20, RZ ;  /* 0x000000141c20723c */ /* 0x042ff000000418ff */
        /* <DEDUP_REMOVED lines=46> */
[----:B------:R-:W1:Y:S07]  /*11890*/  LDSM.16.M88.4 R116, [R148+0x2000] ;  /* 0x002000009474783b */ /* 0x000e6e0000000200 */
[C---:B------:R-:W-:Y:S08]  /*118a0*/  HMMA.16816.F32.BF16 R16, R20.reuse, R124, R16 ;  /* 0x0000007c1410723c */ /* 0x040ff00000041810 */
[C---:B------:R-:W-:Y:S01]  /*118b0*/  HMMA.16816.F32.BF16 R12, R20.reuse, R126, R12 ;  /* 0x0000007e140c723c */ /* 0x040fe2000004180c */
[----:B------:R-:W-:Y:S07]  /*118c0*/  LDSM.16.M88.4 R124, [R146+0x2000] ;  /* 0x00200000927c783b */ /* 0x000fee0000000200 */
[C---:B--2---:R-:W-:Y:S08]  /*118d0*/  HMMA.16816.F32.BF16 R32, R20.reuse, R24, R32 ;  /* 0x000000181420723c */ /* 0x044ff00000041820 */
[----:B------:R-:W-:Y:S01]  /*118e0*/  HMMA.16816.F32.BF16 R28, R20, R26, R28 ;  /* 0x0000001a141c723c */ /* 0x000fe2000004181c */
[----:B------:R-:W2:Y:S04]  /*118f0*/  LDSM.16.M88.4 R24, [R134] ;  /* 0x000000008618783b */ /* 0x000ea80000000200 */
[----:B------:R-:W3:Y:S03]  /*11900*/  LDSM.16.M88.4 R20, [R133] ;  /* 0x000000008514783b */ /* 0x000ee60000000200 */
        /* <DEDUP_REMOVED lines=9> */
[C---:B-1----:R-:W-:Y:S08]  /*119a0*/  HMMA.16816.F32.BF16 R32, R116.reuse, R120, R32 ;  /* 0x000000787420723c */ /* 0x042ff00000041820 */
[----:B------:R-:W-:Y:S01]  /*119b0*/  HMMA.16816.F32.BF16 R28, R116, R122, R28 ;  /* 0x0000007a741c723c */ /* 0x000fe2000004181c */
[----:B------:R-:W1:Y:S04]  /*119c0*/  LDSM.16.M88.4 R116, [R143+0x7800] ;  /* 0x007800008f74783b */ /* 0x000e680000000200 */
[----:B------:R-:W4:Y:S03]  /*119d0*/  LDSM.16.M88.4 R120, [R143+0x7000] ;  /* 0x007000008f78783b */ /* 0x000f260000000200 */
        /* <DEDUP_REMOVED lines=10> */
[----:B------:R-:W-:Y:S08]  /*11a80*/  HMMA.16816.F32.BF16 R108, R124, R122, R108 ;  /* 0x0000007a7c6c723c */ /* 0x000ff0000004186c */
[C---:B--2---:R-:W-:Y:S08]  /*11a90*/  HMMA.16816.F32.BF16 R16, R24.reuse, R20, R16 ;  /* 0x000000141810723c */ /* 0x044ff00000041810 */
[C---:B------:R-:W-:Y:S08]  /*11aa0*/  HMMA.16816.F32.BF16 R12, R24.reuse, R22, R12 ;  /* 0x00000016180c723c */ /* 0x040ff0000004180c */
[C---:B-1----:R-:W-:Y:S08]  /*11ab0*/  HMMA.16816.F32.BF16 R8, R24.reuse, R116, R8 ;  /* 0x000000741808723c */ /* 0x042ff00000041808 */
[----:B------:R-:W-:Y:S01]  /*11ac0*/  HMMA.16816.F32.BF16 R4, R24, R118, R4 ;  /* 0x000000761804723c */ /* 0x000fe20000041804 */
[----:B------:R-:W-:-:S02]  /*11ad0*/  FMUL.FTZ R20, R16, c[0x0][0x2ec] ;  /* 0x0000bb0010147a20 */ /* 0x000fc40000410000 */
[----:B------:R-:W-:Y:S02]  /*11ae0*/  FMUL.FTZ R21, R17, c[0x0][0x2ec] ;  /* 0x0000bb0011157a20 */ /* 0x000fe40000410000 */
[----:B------:R-:W-:Y:S02]  /*11af0*/  FMUL.FTZ R22, R18, c[0x0][0x2ec] ;  /* 0x0000bb0012167a20 */ /* 0x000fe40000410000 */
[----:B------:R-:W-:Y:S01]  /*11b00*/  FMUL.FTZ R23, R19, c[0x0][0x2ec] ;  /* 0x0000bb0013177a20 */ /* 0x000fe20000410000 */
[----:B------:R-:W-:Y:S01]  /*11b10*/  MUFU.TANH R20, R20 ;  /* 0x0000001400147308 */ /* 0x000fe20000002400 */
[----:B------:R-:W1:Y:S01]  /*11b20*/  LDSM.16.M88.4 R16, [R136+0x3000] ;  /* 0x003000008810783b */ /* 0x000e620000000200 */
[----:B------:R-:W-:Y:S02]  /*11b30*/  FMUL.FTZ R12, R12, c[0x0][0x2ec] ;  /* 0x0000bb000c0c7a20 */ /* 0x000fe40000410000 */
[----:B------:R-:W-:Y:S02]  /*11b40*/  FMUL.FTZ R14, R14, c[0x0][0x2ec] ;  /* 0x0000bb000e0e7a20 */ /* 0x000fe40000410000 */
[----:B------:R-:W-:-:S02]  /*11b50*/  FMUL.FTZ R13, R13, c[0x0][0x2ec] ;  /* 0x0000bb000d0d7a20 */ /* 0x000fc40000410000 */
[----:B------:R-:W-:Y:S01]  /*11b60*/  FMUL.FTZ R8, R8, c[0x0][0x2ec] ;  /* 0x0000bb0008087a20 */ /* 0x000fe20000410000 */
[----:B------:R-:W-:Y:S01]  /*11b70*/  MUFU.TANH R21, R21 ;  /* 0x0000001500157308 */ /* 0x000fe20000002400 */
[----:B------:R-:W-:Y:S02]  /*11b80*/  FMUL.FTZ R9, R9, c[0x0][0x2ec] ;  /* 0x0000bb0009097a20 */ /* 0x000fe40000410000 */
[----:B------:R-:W-:Y:S02]  /*11b90*/  FMUL.FTZ R10, R10, c[0x0][0x2ec] ;  /* 0x0000bb000a0a7a20 */ /* 0x000fe40000410000 */
[----:B------:R-:W-:Y:S02]  /*11ba0*/  FMUL.FTZ R107, R11, c[0x0][0x2ec] ;  /* 0x0000bb000b6b7a20 */ /* 0x000fe40000410000 */
[----:B------:R-:W-:Y:S01]  /*11bb0*/  FMUL.FTZ R119, R4, c[0x0][0x2ec] ;  /* 0x0000bb0004777a20 */ /* 0x000fe20000410000 */
[----:B------:R-:W-:Y:S01]  /*11bc0*/  MUFU.TANH R116, R8 ;  /* 0x0000000800747308 */ /* 0x000fe20000002400 */
[----:B------:R-:W2:Y:S01]  /*11bd0*/  S2R R4, SR_TID.X ;  /* 0x0000000000047919 */ /* 0x000ea20000002100 */
[----:B------:R-:W-:-:S02]  /*11be0*/  FMUL.FTZ R5, R5, c[0x0][0x2ec] ;  /* 0x0000bb0005057a20 */ /* 0x000fc40000410000 */
[----:B------:R-:W-:Y:S02]  /*11bf0*/  FMUL.FTZ R15, R15, c[0x0][0x2ec] ;  /* 0x0000bb000f0f7a20 */ /* 0x000fe40000410000 */
[----:B------:R-:W-:Y:S02]  /*11c00*/  FMUL.FTZ R7, R7, c[0x0][0x2ec] ;  /* 0x0000bb0007077a20 */ /* 0x000fe40000410000 */
[----:B------:R-:W-:Y:S01]  /*11c10*/  MUFU.TANH R101, R9 ;  /* 0x0000000900657308 */ /* 0x000fe20000002400 */
[----:B------:R-:W-:-:S07]  /*11c20*/  FMUL.FTZ R6, R6, c[0x0][0x2ec] ;  /* 0x0000bb0006067a20 */ /* 0x000fce0000410000 */
[----:B------:R3:W-:Y:S01]  /*11c30*/  MUFU.TANH R118, R10 ;  /* 0x0000000a00767308 */ /* 0x0007e20000002400 */
[----:B-1----:R-:W-:Y:S01]  /*11c40*/  HMMA.16816.F32.BF16 R112, R24, R16, R112 ;  /* 0x000000101870723c */ /* 0x002fe20000041870 */
[----:B--2---:R-:W-:-:S06]  /*11c50*/  IMAD.SHL.U32 R4, R4, 0x2, RZ ;  /* 0x0000000204047824 */ /* 0x004fcc00078e00ff */
[----:B------:R1:W-:Y:S01]  /*11c60*/  MUFU.TANH R16, R5 ;  /* 0x0000000500107308 */ /* 0x0003e20000002400 */
[----:B---3--:R-:W2:Y:S01]  /*11c70*/  LDSM.16.M88.4 R8, [R136+0x3800] ;  /* 0x003800008808783b */ /* 0x008ea20000000200 */
[----:B------:R-:W-:Y:S06]  /*11c80*/  HMMA.16816.F32.BF16 R108, R24, R18, R108 ;  /* 0x00000012186c723c */ /* 0x000fec000004186c */
[----:B------:R-:W3:Y:S01]  /*11c90*/  MUFU.TANH R23, R23 ;  /* 0x0000001700177308 */ /* 0x000ee20000002400 */
[----:B------:R-:W-:-:S04]  /*11ca0*/  DEPBAR.LE SB0, 0x0 ;  /* 0x000080000000791a */ /* 0x000fc80000000000 */
[----:B-1----:R-:W-:-:S03]  /*11cb0*/  LOP3.LUT R5, R4, 0x6, RZ, 0xc0, !PT ;  /* 0x0000000604057812 */ /* 0x002fc600078ec0ff */
[----:B------:R-:W1:Y:S02]  /*11cc0*/  MUFU.TANH R12, R12 ;  /* 0x0000000c000c7308 */ /* 0x000e640000002400 */
[----:B------:R-:W-:Y:S02]  /*11cd0*/  IMAD R4, R162, 0x40, R5 ;  /* 0x00000040a2047824 */ /* 0x000fe400078e0205 */
[----:B------:R-:W-:-:S04]  /*11ce0*/  FMUL.FTZ R112, R112, c[0x0][0x2ec] ;  /* 0x0000bb0070707a20 */ /* 0x000fc80000410000 */
[----:B------:R-:W4:Y:S01]  /*11cf0*/  MUFU.TANH R14, R14 ;  /* 0x0000000e000e7308 */ /* 0x000f220000002400 */
[----:B------:R-:W-:Y:S01]  /*11d00*/  IADD3 R5, R4, 0x1, RZ ;  /* 0x0000000104057810 */ /* 0x000fe20007ffe0ff */
[----:B------:R-:W-:Y:S02]  /*11d10*/  FMUL.FTZ R114, R114, c[0x0][0x2ec] ;  /* 0x0000bb0072727a20 */ /* 0x000fe40000410000 */
[----:B------:R-:W-:Y:S01]  /*11d20*/  FMUL.FTZ R113, R113, c[0x0][0x2ec] ;  /* 0x0000bb0071717a20 */ /* 0x000fe20000410000 */
[C---:B------:R-:W-:Y:S01]  /*11d30*/  ISETP.GE.AND P6, PT, R5.reuse, R0, PT ;  /* 0x000000000500720c */ /* 0x040fe20003fc6270 */
[----:B------:R-:W-:Y:S01]  /*11d40*/  FMUL.FTZ R108, R108, c[0x0][0x2ec] ;  /* 0x0000bb006c6c7a20 */ /* 0x000fe20000410000 */
[----:B------:R-:W-:Y:S01]  /*11d50*/  ISETP.GE.AND P4, PT, R5, R105, PT ;  /* 0x000000690500720c */ /* 0x000fe20003f86270 */
[----:B------:R-:W5:Y:S01]  /*11d60*/  MUFU.TANH R13, R13 ;  /* 0x0000000d000d7308 */ /* 0x000f620000002400 */
[----:B------:R-:W-:Y:S01]  /*11d70*/  IADD3 R5, R4, 0x8, RZ ;  /* 0x0000000804057810 */ /* 0x000fe20007ffe0ff */
[----:B------:R-:W-:-:S02]  /*11d80*/  FMUL.FTZ R110, R110, c[0x0][0x2ec] ;  /* 0x0000bb006e6e7a20 */ /* 0x000fc40000410000 */
[----:B------:R-:W-:Y:S01]  /*11d90*/  FMUL.FTZ R123, R111, c[0x0][0x2ec] ;  /* 0x0000bb006f7b7a20 */ /* 0x000fe20000410000 */
[----:B------:R-:W-:Y:S01]  /*11da0*/  ISETP.GE.AND P5, PT, R5, R0, PT ;  /* 0x000000000500720c */ /* 0x000fe20003fa6270 */
[----:B------:R-:W-:Y:S01]  /*11db0*/  FMUL.FTZ R109, R109, c[0x0][0x2ec] ;  /* 0x0000bb006d6d7a20 */ /* 0x000fe20000410000 */
[----:B------:R-:W-:Y:S01]  /*11dc0*/  ISETP.GE.AND P1, PT, R5, R105, PT ;  /* 0x000000690500720c */ /* 0x000fe20003f26270 */
[----:B------:R4:W4:Y:S01]  /*11dd0*/  MUFU.TANH R117, R15 ;  /* 0x0000000f00757308 */ /* 0x0009220000002400 */
[----:B---3--:R-:W-:Y:S02]  /*11de0*/  FSEL R5, R23, -INF , !P4 ;  /* 0xff80000017057808 */ /* 0x008fe40006000000 */
[----:B-1----:R-:W-:Y:S01]  /*11df0*/  FSEL R173, R12, -INF , !P5 ;  /* 0xff8000000cad7808 */ /* 0x002fe20006800000 */
[----:B--2---:R-:W-:Y:S01]  /*11e00*/  HMMA.16816.F32.BF16 R32, R24, R8, R32 ;  /* 0x000000081820723c */ /* 0x004fe20000041820 */
[----:B------:R-:W-:-:S03]  /*11e10*/  IADD3 R12, R4, 0x18, RZ ;  /* 0x00000018040c7810 */ /* 0x000fc60007ffe0ff */
[----:B------:R-:W1:Y:S03]  /*11e20*/  MUFU.TANH R107, R107 ;  /* 0x0000006b006b7308 */ /* 0x000e660000002400 */
[C---:B------:R-:W-:Y:S01]  /*11e30*/  IADD3 R9, R4.reuse, 0x10, RZ ;  /* 0x0000001004097810 */ /* 0x040fe20007ffe0ff */
[----:B------:R-:W-:Y:S01]  /*11e40*/  HMMA.16816.F32.BF16 R28, R24, R10, R28 ;  /* 0x0000000a181c723c */ /* 0x000fe2000004181c */
[----:B------:R-:W-:-:S03]  /*11e50*/  IADD3 R8, R4, 0x11, RZ ;  /* 0x0000001104087810 */ /* 0x000fc60007ffe0ff */
[----:B------:R2:W-:Y:S01]  /*11e60*/  MUFU.TANH R18, R7 ;  /* 0x0000000700127308 */ /* 0x0005e20000002400 */
[----:B----4-:R-:W-:Y:S02]  /*11e70*/  FSEL R15, R21, -INF , !P6 ;  /* 0xff800000150f7808 */ /* 0x010fe40007000000 */
[----:B------:R-:W-:Y:S02]  /*11e80*/  ISETP.GE.AND P5, PT, R9, R0, PT ;  /* 0x000000000900720c */ /* 0x000fe40003fa6270 */
[----:B------:R-:W-:-:S03]  /*11e90*/  IADD3 R10, R4, 0x20, RZ ;  /* 0x00000020040a7810 */ /* 0x000fc60007ffe0ff */
[----:B------:R3:W4:Y:S04]  /*11ea0*/  MUFU.TANH R120, R6 ;  /* 0x0000000600787308 */ /* 0x0007280000002400 */
[----:B------:R-:W-:Y:S02]  /*11eb0*/  FMUL.FTZ R32, R32, c[0x0][0x2ec] ;  /* 0x0000bb0020207a20 */ /* 0x000fe40000410000 */
[----:B------:R-:W-:Y:S01]  /*11ec0*/  FMUL.FTZ R34, R34, c[0x0][0x2ec] ;  /* 0x0000bb0022227a20 */ /* 0x000fe20000410000 */
[----:B--2---:R-:W-:Y:S01]  /*11ed0*/  IADD3 R7, R4, 0x9, RZ ;  /* 0x0000000904077810 */ /* 0x004fe20007ffe0ff */
[----:B------:R-:W-:Y:S01]  /*11ee0*/  MUFU.TANH R119, R119 ;  /* 0x0000007700777308 */ /* 0x000fe20000002400 */
[----:B------:R-:W-:Y:S02]  /*11ef0*/  FMUL.FTZ R33, R33, c[0x0][0x2ec] ;  /* 0x0000bb0021217a20 */ /* 0x000fe40000410000 */
[-C--:B------:R-:W-:Y:S01]  /*11f00*/  ISETP.GE.AND P6, PT, R7, R0.reuse, PT ;  /* 0x000000000700720c */ /* 0x080fe20003fc6270 */
[----:B------:R-:W-:Y:S01]  /*11f10*/  FMUL.FTZ R35, R35, c[0x0][0x2ec] ;  /* 0x0000bb0023237a20 */ /* 0x000fe20000410000 */
[-C--:B------:R-:W-:Y:S01]  /*11f20*/  ISETP.GE.AND P4, PT, R7, R105.reuse, PT ;  /* 0x000000690700720c */ /* 0x080fe20003f86270 */
[----:B------:R-:W-:Y:S01]  /*11f30*/  FMUL.FTZ R28, R28, c[0x0][0x2ec] ;  /* 0x0000bb001c1c7a20 */ /* 0x000fe20000410000 */
[----:B------:R-:W-:Y:S01]  /*11f40*/  FSEL R7, R14, -INF , !P1 ;  /* 0xff8000000e077808 */ /* 0x000fe20004800000 */
[----:B---3--:R-:W-:Y:S01]  /*11f50*/  FMUL.FTZ R6, R115, c[0x0][0x2ec] ;  /* 0x0000bb0073067a20 */ /* 0x008fe20000410000 */
[----:B------:R-:W-:Y:S01]  /*11f60*/  MUFU.TANH R165, R112 ;  /* 0x0000007000a57308 */ /* 0x000fe20000002400 */
[-C--:B------:R-:W-:Y:S01]  /*11f70*/  ISETP.GE.AND P1, PT, R9, R105.reuse, PT ;  /* 0x000000690900720c */ /* 0x080fe20003f26270 */
[----:B------:R-:W-:Y:S01]  /*11f80*/  FMUL.FTZ R30, R30, c[0x0][0x2ec] ;  /* 0x0000bb001e1e7a20 */ /* 0x000fe20000410000 */
[----:B-----5:R-:W-:Y:S01]  /*11f90*/  FSEL R13, R13, -INF , !P6 ;  /* 0xff8000000d0d7808 */ /* 0x020fe20007000000 */
[----:B------:R-:W-:Y:S01]  /*11fa0*/  FMUL.FTZ R29, R29, c[0x0][0x2ec] ;  /* 0x0000bb001d1d7a20 */ /* 0x000fe20000410000 */
[----:B------:R-:W-:Y:S01]  /*11fb0*/  FSEL R9, R117, -INF , !P4 ;  /* 0xff80000075097808 */ /* 0x000fe20006000000 */
[----:B------:R-:W-:Y:S01]  /*11fc0*/  FMUL.FTZ R31, R31, c[0x0][0x2ec] ;  /* 0x0000bb001f1f7a20 */ /* 0x000fe20000410000 */
[C---:B------:R-:W-:Y:S01]  /*11fd0*/  ISETP.GE.AND P6, PT, R8.reuse, R0, PT ;  /* 0x000000000800720c */ /* 0x040fe20003fc6270 */
[----:B------:R-:W2:Y:S01]  /*11fe0*/  MUFU.TANH R125, R114 ;  /* 0x00000072007d7308 */ /* 0x000ea20000002400 */
[----:B------:R-:W-:-:S02]  /*11ff0*/  ISETP.GE.AND P4, PT, R8, R105, PT ;  /* 0x000000690800720c */ /* 0x000fc40003f86270 */
[----:B------:R-:W-:Y:S02]  /*12000*/  IADD3 R8, R4, 0x19, RZ ;  /* 0x0000001904087810 */ /* 0x000fe40007ffe0ff */
[----:B------:R-:W-:Y:S02]  /*12010*/  FSEL R19, R118, -INF , !P1 ;  /* 0xff80000076137808 */ /* 0x000fe40004800000 */
[----:B------:R-:W-:Y:S01]  /*12020*/  FSEL R111, R101, -INF , !P6 ;  /* 0xff800000656f7808 */ /* 0x000fe20007000000 */
[----:B------:R-:W3:Y:S01]  /*12030*/  MUFU.TANH R6, R6 ;  /* 0x0000000600067308 */ /* 0x000ee20000002400 */
[----:B-1----:R-:W-:Y:S02]  /*12040*/  FSEL R17, R107, -INF , !P4 ;  /* 0xff8000006b117808 */ /* 0x002fe40006000000 */
[----:B------:R-:W-:Y:S02]  /*12050*/  ISETP.GE.AND P1, PT, R12, R105, PT ;  /* 0x000000690c00720c */ /* 0x000fe40003f26270 */
[----:B------:R-:W-:-:S02]  /*12060*/  ISETP.GE.AND P6, PT, R8, R0, PT ;  /* 0x000000000800720c */ /* 0x000fc40003fc6270 */
[-C--:B------:R-:W-:Y:S01]  /*12070*/  ISETP.GE.AND P4, PT, R8, R105.reuse, PT ;  /* 0x000000690800720c */ /* 0x080fe20003f86270 */
[----:B------:R1:W5:Y:S01]  /*12080*/  MUFU.TANH R131, R113 ;  /* 0x0000007100837308 */ /* 0x0003620000002400 */
[----:B------:R-:W-:Y:S02]  /*12090*/  IADD3 R8, R4, 0x21, RZ ;  /* 0x0000002104087810 */ /* 0x000fe40007ffe0ff */
[----:B----4-:R-:W-:Y:S02]  /*120a0*/  FSEL R23, R120, -INF , !P1 ;  /* 0xff80000078177808 */ /* 0x010fe40004800000 */
[----:B------:R-:W-:Y:S02]  /*120b0*/  FSEL R21, R18, -INF , !P4 ;  /* 0xff80000012157808 */ /* 0x000fe40006000000 */
[-C--:B------:R-:W-:Y:S01]  /*120c0*/  ISETP.GE.AND P1, PT, R10, R105.reuse, PT ;  /* 0x000000690a00720c */ /* 0x080fe20003f26270 */
[----:B------:R-:W4:Y:S01]  /*120d0*/  MUFU.TANH R171, R108 ;  /* 0x0000006c00ab7308 */ /* 0x000f220000002400 */
[----:B------:R-:W-:-:S02]  /*120e0*/  ISETP.GE.AND P4, PT, R8, R105, PT ;  /* 0x000000690800720c */ /* 0x000fc40003f86270 */
[----:B------:R-:W-:Y:S02]  /*120f0*/  FSEL R115, R16, -INF , !P6 ;  /* 0xff80000010737808 */ /* 0x000fe40007000000 */
[-C--:B------:R-:W-:Y:S02]  /*12100*/  ISETP.GE.AND P6, PT, R8, R0.reuse, PT ;  /* 0x000000000800720c */ /* 0x080fe40003fc6270 */
[----:B------:R-:W-:Y:S01]  /*12110*/  IADD3 R8, R4, 0x29, RZ ;  /* 0x0000002904087810 */ /* 0x000fe20007ffe0ff */
[----:B------:R-:W4:Y:S01]  /*12120*/  MUFU.TANH R121, R110 ;  /* 0x0000006e00797308 */ /* 0x000f220000002400 */
[----:B-1----:R-:W-:Y:S02]  /*12130*/  FSEL R113, R116, -INF , !P5 ;  /* 0xff80000074717808 */ /* 0x002fe40006800000 */
[----:B------:R-:W-:Y:S02]  /*12140*/  ISETP.GE.AND P5, PT, R12, R0, PT ;  /* 0x000000000c00720c */ /* 0x000fe40003fa6270 */
[----:B--2---:R-:W-:-:S02]  /*12150*/  FSEL R125, R125, -INF , !P1 ;  /* 0xff8000007d7d7808 */ /* 0x004fc40004800000 */
[----:B------:R-:W-:Y:S01]  /*12160*/  FSEL R117, R119, -INF , !P5 ;  /* 0xff80000077757808 */ /* 0x000fe20006800000 */
[----:B------:R-:W1:Y:S01]  /*12170*/  MUFU.TANH R127, R109 ;  /* 0x0000006d007f7308 */ /* 0x000e620000002400 */
[-C--:B------:R-:W-:Y:S02]  /*12180*/  ISETP.GE.AND P5, PT, R10, R0.reuse, PT ;  /* 0x000000000a00720c */ /* 0x080fe40003fa6270 */
[----:B------:R-:W-:Y:S02]  /*12190*/  IADD3 R10, R4, 0x28, RZ ;  /* 0x00000028040a7810 */ /* 0x000fe40007ffe0ff */
[----:B------:R-:W-:Y:S02]  /*121a0*/  FSEL R165, R165, -INF , !P5 ;  /* 0xff800000a5a57808 */ /* 0x000fe40006800000 */
[----:B---3--:R-:W-:Y:S01]  /*121b0*/  FSEL R119, R6, -INF , !P4 ;  /* 0xff80000006777808 */ /* 0x008fe20006000000 */
[----:B------:R-:W2:Y:S01]  /*121c0*/  MUFU.TANH R123, R123 ;  /* 0x0000007b007b7308 */ /* 0x000ea20000002400 */
[----:B------:R-:W-:-:S02]  /*121d0*/  ISETP.GE.AND P5, PT, R10, R0, PT ;  /* 0x000000000a00720c */ /* 0x000fc40003fa6270 */
[-C--:B------:R-:W-:Y:S02]  /*121e0*/  ISETP.GE.AND P1, PT, R10, R105.reuse, PT ;  /* 0x000000690a00720c */ /* 0x080fe40003f26270 */
[----:B------:R-:W-:Y:S02]  /*121f0*/  IADD3 R6, R4, 0x30, RZ ;  /* 0x0000003004067810 */ /* 0x000fe40007ffe0ff */
[----:B-----5:R-:W-:Y:S01]  /*12200*/  FSEL R131, R131, -INF , !P6 ;  /* 0xff80000083837808 */ /* 0x020fe20007000000 */
[----:B------:R-:W3:Y:S01]  /*12210*/  MUFU.TANH R109, R32 ;  /* 0x00000020006d7308 */ /* 0x000ee20000002400 */
[C---:B------:R-:W-:Y:S02]  /*12220*/  ISETP.GE.AND P6, PT, R8.reuse, R0, PT ;  /* 0x000000000800720c */ /* 0x040fe40003fc6270 */
[----:B------:R-:W-:Y:S02]  /*12230*/  ISETP.GE.AND P4, PT, R8, R105, PT ;  /* 0x000000690800720c */ /* 0x000fe40003f86270 */
[----:B------:R-:W-:-:S02]  /*12240*/  IADD3 R8, R4, 0x31, RZ ;  /* 0x0000003104087810 */ /* 0x000fc40007ffe0ff */
[----:B----4-:R-:W-:Y:S01]  /*12250*/  FSEL R171, R171, -INF , !P5 ;  /* 0xff800000abab7808 */ /* 0x010fe20006800000 */
[----:B------:R-:W4:Y:S01]  /*12260*/  MUFU.TANH R101, R34 ;  /* 0x0000002200657308 */ /* 0x000f220000002400 */
[----:B------:R-:W-:Y:S02]  /*12270*/  FSEL R121, R121, -INF , !P1 ;  /* 0xff80000079797808 */ /* 0x000fe40004800000 */
[C---:B------:R-:W-:Y:S02]  /*12280*/  ISETP.GE.AND P5, PT, R6.reuse, R0, PT ;  /* 0x000000000600720c */ /* 0x040fe40003fa6270 */
[----:B------:R-:W-:Y:S02]  /*12290*/  ISETP.GE.AND P1, PT, R6, R105, PT ;  /* 0x000000690600720c */ /* 0x000fe40003f26270 */
[----:B-1----:R-:W-:Y:S01]  /*122a0*/  FSEL R127, R127, -INF , !P6 ;  /* 0xff8000007f7f7808 */ /* 0x002fe20007000000 */
[----:B------:R-:W1:Y:S01]  /*122b0*/  MUFU.TANH R108, R33 ;  /* 0x00000021006c7308 */ /* 0x000e620000002400 */
[----:B--2---:R-:W-:-:S02]  /*122c0*/  FSEL R123, R123, -INF , !P4 ;  /* 0xff8000007b7b7808 */ /* 0x004fc40006000000 */
[CC--:B------:R-:W-:Y:S02]  /*122d0*/  ISETP.GE.AND P6, PT, R8.reuse, R0.reuse, PT ;  /* 0x000000000800720c */ /* 0x0c0fe40003fc6270 */
[----:B------:R-:W-:Y:S02]  /*122e0*/  ISETP.GE.AND P4, PT, R8, R105, PT ;  /* 0x000000690800720c */ /* 0x000fe40003f86270 */
[----:B------:R-:W-:Y:S01]  /*122f0*/  IADD3 R8, R4, 0x38, RZ ;  /* 0x0000003804087810 */ /* 0x000fe20007ffe0ff */
[----:B------:R-:W2:Y:S01]  /*12300*/  MUFU.TANH R35, R35 ;  /* 0x0000002300237308 */ /* 0x000ea20000002400 */
[----:B---3--:R-:W-:Y:S02]  /*12310*/  FSEL R109, R109, -INF , !P5 ;  /* 0xff8000006d6d7808 */ /* 0x008fe40006800000 */
[----:B----4-:R-:W-:Y:S02]  /*12320*/  FSEL R101, R101, -INF , !P1 ;  /* 0xff80000065657808 */ /* 0x010fe40004800000 */
[----:B------:R-:W-:-:S02]  /*12330*/  ISETP.GE.AND P5, PT, R8, R0, PT ;  /* 0x000000000800720c */ /* 0x000fc40003fa6270 */
[----:B------:R-:W-:Y:S01]  /*12340*/  ISETP.GE.AND P1, PT, R8, R105, PT ;  /* 0x000000690800720c */ /* 0x000fe20003f26270 */
[----:B------:R-:W3:Y:S01]  /*12350*/  MUFU.TANH R107, R28 ;  /* 0x0000001c006b7308 */ /* 0x000ee20000002400 */
[----:B------:R-:W-:Y:S02]  /*12360*/  IADD3 R8, R4, 0x39, RZ ;  /* 0x0000003904087810 */ /* 0x000fe40007ffe0ff */
[----:B-1----:R-:W-:Y:S01]  /*12370*/  FSEL R108, R108, -INF , !P6 ;  /* 0xff8000006c6c7808 */ /* 0x002fe20007000000 */
[----:B------:R-:W-:Y:S01]  /*12380*/  BAR.SYNC.DEFER_BLOCKING 0x0 ;  /* 0x0000000000007b1d */ /* 0x000fe20000010000 */
[----:B------:R-:W-:Y:S02]  /*12390*/  ISETP.GE.AND P6, PT, R4, R0, PT ;  /* 0x000000000400720c */ /* 0x000fe40003fc6270 */
[----:B--2---:R-:W-:-:S03]  /*123a0*/  FSEL R35, R35, -INF , !P4 ;  /* 0xff80000023237808 */ /* 0x004fc60006000000 */
[----:B------:R-:W1:Y:S01]  /*123b0*/  MUFU.TANH R33, R30 ;  /* 0x0000001e00217308 */ /* 0x000e620000002400 */
[----:B------:R-:W-:Y:S02]  /*123c0*/  ISETP.GE.AND P4, PT, R4, R105, PT ;  /* 0x000000690400720c */ /* 0x000fe40003f86270 */
[----:B------:R-:W-:Y:S02]  /*123d0*/  FSEL R20, R20, -INF , !P6 ;  /* 0xff80000014147808 */ /* 0x000fe40007000000 */
[----:B---3--:R-:W-:-:S03]  /*123e0*/  FSEL R107, R107, -INF , !P5 ;  /* 0xff8000006b6b7808 */ /* 0x008fc60006800000 */
[----:B------:R-:W2:Y:S01]  /*123f0*/  MUFU.TANH R22, R22 ;  /* 0x0000001600167308 */ /* 0x000ea20000002400 */
[----:B------:R-:W-:-:S07]  /*12400*/  ISETP.GE.AND P5, PT, R8, R0, PT ;  /* 0x000000000800720c */ /* 0x000fce0003fa6270 */
[----:B------:R-:W3:Y:S01]  /*12410*/  MUFU.TANH R6, R29 ;  /* 0x0000001d00067308 */ /* 0x000ee20000002400 */
[----:B-1----:R-:W-:Y:S02]  /*12420*/  FSEL R33, R33, -INF , !P1 ;  /* 0xff80000021217808 */ /* 0x002fe40004800000 */
[----:B------:R-:W-:-:S05]  /*12430*/  ISETP.GE.AND P1, PT, R8, R105, PT ;  /* 0x000000690800720c */ /* 0x000fca0003f26270 */
[----:B------:R-:W1:Y:S01]  /*12440*/  MUFU.TANH R34, R31 ;  /* 0x0000001f00227308 */ /* 0x000e620000002400 */
[----:B--2---:R-:W-:Y:S02]  /*12450*/  FSEL R11, R22, -INF , !P4 ;  /* 0xff800000160b7808 */ /* 0x004fe40006000000 */
[----:B---3--:R-:W-:Y:S02]  /*12460*/  FSEL R105, R6, -INF , !P5 ;  /* 0xff80000006697808 */ /* 0x008fe40006800000 */
[----:B-1----:R-:W-:Y:S01]  /*12470*/  FSEL R34, R34, -INF , !P1 ;  /* 0xff80000022227808 */ /* 0x002fe20004800000 */
        /* <DEDUP_REMOVED lines=47> */
[----:B------:R-:W-:-:S05]  /*12770*/  IMAD R25, R0, c[0x0][0x2d0], -R25 ;  /* 0x0000b40000197a24 */ /* 0x000fca00078e0a19 */
        /* <DEDUP_REMOVED lines=9> */
[----:B------:R-:W-:-:S04]  /*12810*/  IMAD R25, R6, c[0x0][0x184], R25 ;  /* 0x0000610006197a24 */ /* 0x000fc800078e0219 */
[----:B------:R-:W-:Y:S01]  /*12820*/  IMAD.IADD R6, R27, 0x1, R25 ;  /* 0x000000011b067824 */ /* 0x000fe200078e0219 */
[----:B------:R-:W-:Y:S01]  /*12830*/  MOV R27, R26 ;  /* 0x0000001a001b7202 */ /* 0x000fe20000000f00 */
[----:B------:R-:W-:Y:S05]  /*12840*/  BRA `(.L_x_5909) ;  /* 0x0000003000007947 */ /* 0x000fea0003800000 */
.L_x_5908:
[----:B------:R-:W-:-:S05]  /*12850*/  IMAD.MOV.U32 R27, RZ, RZ, c[0x0][0x198] ;  /* 0x00006600ff1b7624 */ /* 0x000fca00078e00ff */
[----:B------:R-:W-:-:S04]  /*12860*/  LEA R27, -R27, RZ, 0x6 ;  /* 0x000000ff1b1b7211 */ /* 0x000fc800078e31ff */
[----:B------:R-:W-:Y:S02]  /*12870*/  SHF.R.S32.HI R6, RZ, 0x1f, R27 ;  /* 0x0000001fff067819 */ /* 0x000fe4000001141b */
.L_x_5909:
[----:B------:R-:W-:Y:S02]  /*12880*/  LOP3.LUT R0, R163, 0x1, RZ, 0xc0, !PT ;  /* 0x00000001a3007812 */ /* 0x000fe400078ec0ff */
[-C--:B------:R-:W-:Y:S02]  /*12890*/  @P2 IADD3 R29, P0, R152, R27.reuse, RZ ;  /* 0x0000001b981d2210 */ /* 0x080fe40007f1e0ff */
[----:B------:R-:W-:Y:S02]  /*128a0*/  ISETP.NE.U32.AND P1, PT, R0, 0x1, PT ;  /* 0x000000010000780c */ /* 0x000fe40003f25070 */
[-C--:B------:R-:W-:Y:S01]  /*128b0*/  LEA R128, P6, R27, R160.reuse, 0x1 ;  /* 0x000000a01b807211 */ /* 0x080fe200078c08ff */
[----:B------:R-:W-:Y:S01]  /*128c0*/  @P2 IMAD.X R0, R151, 0x1, R6, P0 ;  /* 0x0000000197002824 */ /* 0x000fe200000e0606 */
[----:B------:R-:W-:Y:S02]  /*128d0*/  @P2 LEA R30, P0, R29, R160, 0x1 ;  /* 0x000000a01d1e2211 */ /* 0x000fe400078008ff */
[----:B------:R-:W-:-:S02]  /*128e0*/  IADD3 R25, P5, P4, R152, R27, R152 ;  /* 0x0000001b98197210 */ /* 0x000fc40007cbe098 */
[-C--:B------:R-:W-:Y:S02]  /*128f0*/  @P2 LEA.HI.X R31, R29, R157.reuse, R0, 0x1, P0 ;  /* 0x0000009d1d1f2211 */ /* 0x080fe400000f0c00 */
[--C-:B------:R-:W-:Y:S02]  /*12900*/  LEA.HI.X R129, R27, R157, R6.reuse, 0x1, P6 ;  /* 0x0000009d1b817211 */ /* 0x100fe400030f0c06 */
[----:B------:R-:W-:Y:S02]  /*12910*/  IADD3.X R4, R151, R6, R151, P5, P4 ;  /* 0x0000000697047210 */ /* 0x000fe40002fe8497 */
[CC--:B------:R-:W-:Y:S01]  /*12920*/  @P2 LEA R28, P0, R25.reuse, R160.reuse, 0x1 ;  /* 0x000000a0191c2211 */ /* 0x0c0fe200078008ff */
[----:B------:R-:W-:Y:S01]  /*12930*/  @!PT LDS RZ, [RZ] ;  /* 0x00000000fffff984 */ /* 0x000fe20000000800 */
[----:B------:R-:W-:Y:S01]  /*12940*/  @!PT LDS RZ, [RZ] ;  /* 0x00000000fffff984 */ /* 0x000fe20000000800 */
[----:B------:R-:W-:Y:S01]  /*12950*/  @!PT LDS RZ, [RZ] ;  /* 0x00000000fffff984 */ /* 0x000fe20000000800 */
[----:B------:R1:W-:Y:S01]  /*12960*/  @!P1 LDGSTS.E.BYPASS.LTC128B.128 [R164+0x4000], [R128.64] ;  /* 0x0400000080a49fae */ /* 0x0003e2000b901d46 */
[C---:B------:R-:W-:Y:S02]  /*12970*/  @!P1 IADD3 R27, P6, R152.reuse, R27, RZ ;  /* 0x0000001b981b9210 */ /* 0x040fe40007fde0ff */
[-C--:B------:R-:W-:Y:S01]  /*12980*/  @!P1 LEA R24, P5, R25, R160.reuse, 0x1 ;  /* 0x000000a019189211 */ /* 0x080fe200078a08ff */
[----:B------:R1:W-:Y:S01]  /*12990*/  @P1 STS.128 [R164+0x4000], RZ ;  /* 0x004000ffa4001388 */ /* 0x0003e20000000c00 */
[----:B------:R-:W-:Y:S01]  /*129a0*/  IADD3 R0, P4, R152, R25, RZ ;  /* 0x0000001998007210 */ /* 0x000fe20007f9e0ff */
[----:B------:R-:W-:Y:S01]  /*129b0*/  @!P1 IMAD.X R6, R151, 0x1, R6, P6 ;  /* 0x0000000197069824 */ /* 0x000fe200030e0606 */
[CCC-:B------:R-:W-:Y:S01]  /*129c0*/  @P2 LEA.HI.X R29, R25.reuse, R157.reuse, R4.reuse, 0x1, P0 ;  /* 0x0000009d191d2211 */ /* 0x1c0fe200000f0c04 */
[----:B------:R-:W-:Y:S01]  /*129d0*/  @!PT LDS RZ, [RZ] ;  /* 0x00000000fffff984 */ /* 0x000fe20000000800 */
[----:B------:R-:W-:Y:S01]  /*129e0*/  @!PT LDS RZ, [RZ] ;  /* 0x00000000fffff984 */ /* 0x000fe20000000800 */
[----:B------:R-:W-:Y:S01]  /*129f0*/  @!PT LDS RZ, [RZ] ;  /* 0x00000000fffff984 */ /* 0x000fe20000000800 */
[----:B------:R1:W-:Y:S01]  /*12a00*/  @P2 LDGSTS.E.BYPASS.LTC128B.128 [R164+0x6000], [R128.64+0x80] ;  /* 0x0600008080a42fae */ /* 0x0003e2000b901d46 */
[--C-:B------:R-:W-:Y:S01]  /*12a10*/  @!P1 LEA.HI.X R25, R25, R157, R4.reuse, 0x1, P5 ;  /* 0x0000009d19199211 */ /* 0x100fe200028f0c04 */
[----:B------:R-:W-:Y:S01]  /*12a20*/  IMAD.X R4, R151, 0x1, R4, P4 ;  /* 0x0000000197047824 */ /* 0x000fe200020e0604 */
[-C--:B------:R-:W-:Y:S01]  /*12a30*/  @!P1 LEA R26, P5, R27, R160.reuse, 0x1 ;  /* 0x000000a01b1a9211 */ /* 0x080fe200078a08ff */
[----:B------:R1:W-:Y:S01]  /*12a40*/  @!P2 STS.128 [R164+0x6000], RZ ;  /* 0x006000ffa400a388 */ /* 0x0003e20000000c00 */
[----:B------:R-:W-:-:S02]  /*12a50*/  @!P1 LEA R176, P4, R0, R160, 0x1 ;  /* 0x000000a000b09211 */ /* 0x000fc400078808ff */
[-C--:B------:R-:W-:Y:S02]  /*12a60*/  @!P1 LEA.HI.X R27, R27, R157.reuse, R6, 0x1, P5 ;  /* 0x0000009d1b1b9211 */ /* 0x080fe400028f0c06 */
        /* <DEDUP_REMOVED lines=8> */
[----:B------:R-:W-:Y:S02]  /*12af0*/  IMAD.MOV.U32 R157, RZ, RZ, R129 ;  /* 0x000000ffff9d7224 */ /* 0x000fe400078e0081 */
        /* <DEDUP_REMOVED lines=27> */
.L_x_5907:
        /* <DEDUP_REMOVED lines=49> */
[----:B------:R-:W1:Y:S01]  /*12fc0*/  LDSM.16.MT88.4 R8, [R144+0x8000] ;  /* 0x008000009008783b */ /* 0x000e620000004200 */
[----:B------:R-:W-:Y:S01]  /*12fd0*/  FFMA.FTZ R24, R5, c[0x0][0x23c], -R104 ;  /* 0x00008f0005187a23 */ /* 0x000fe20000010868 */
[----:B------:R-:W-:Y:S01]  /*12fe0*/  FSEL R5, R28, RZ, P0 ;  /* 0x000000ff1c057208 */ /* 0x000fe20000000000 */
[----:B------:R-:W-:Y:S01]  /*12ff0*/  FADD.FTZ R32, R3, -R32 ;  /* 0x8000002003207221 */ /* 0x000fe20000010000 */
[----:B------:R-:W-:Y:S01]  /*13000*/  MUFU.EX2 R30, R30 ;  /* 0x0000001e001e7308 */ /* 0x000fe20000000800 */
[----:B------:R-:W-:Y:S02]  /*13010*/  FFMA.FTZ R31, R20, c[0x0][0x23c], -R110 ;  /* 0x00008f00141f7a23 */ /* 0x000fe4000001086e */
[----:B------:R-:W-:-:S02]  /*13020*/  FADD.FTZ R2, R2, -R5 ;  /* 0x8000000502027221 */ /* 0x000fc40000010000 */
[--C-:B------:R-:W-:Y:S02]  /*13030*/  FFMA.FTZ R27, R15, c[0x0][0x23c], -R110.reuse ;  /* 0x00008f000f1b7a23 */ /* 0x100fe4000001086e */
[--C-:B------:R-:W-:Y:S01]  /*13040*/  FFMA.FTZ R26, R173, c[0x0][0x23c], -R110.reuse ;  /* 0x00008f00ad1a7a23 */ /* 0x100fe2000001086e */
[----:B------:R-:W-:Y:S01]  /*13050*/  MUFU.EX2 R31, R31 ;  /* 0x0000001f001f7308 */ /* 0x000fe20000000800 */
[----:B------:R-:W-:Y:S02]  /*13060*/  FFMA.FTZ R25, R13, c[0x0][0x23c], -R110 ;  /* 0x00008f000d197a23 */ /* 0x000fe4000001086e */
[----:B------:R-:W-:Y:S02]  /*13070*/  FFMA.FTZ R0, R7, c[0x0][0x23c], -R104 ;  /* 0x00008f0007007a23 */ /* 0x000fe40000010868 */
[----:B------:R-:W-:Y:S02]  /*13080*/  FMUL.FTZ R32, R32, c[0x0][0x23c] ;  /* 0x00008f0020207a20 */ /* 0x000fe40000410000 */
[----:B------:R-:W-:Y:S01]  /*13090*/  FMUL.FTZ R2, R2, c[0x0][0x23c] ;  /* 0x00008f0002027a20 */ /* 0x000fe20000410000 */
[----:B------:R-:W2:Y:S01]  /*130a0*/  MUFU.EX2 R27, R27 ;  /* 0x0000001b001b7308 */ /* 0x000ea20000000800 */
[----:B------:R-:W-:-:S02]  /*130b0*/  FFMA.FTZ R112, R111, c[0x0][0x23c], -R110 ;  /* 0x00008f006f707a23 */ /* 0x000fc4000001086e */
[--C-:B------:R-:W-:Y:S02]  /*130c0*/  FFMA.FTZ R111, R117, c[0x0][0x23c], -R110.reuse ;  /* 0x00008f00756f7a23 */ /* 0x100fe4000001086e */
[--C-:B------:R-:W-:Y:S02]  /*130d0*/  FFMA.FTZ R114, R115, c[0x0][0x23c], -R110.reuse ;  /* 0x00008f0073727a23 */ /* 0x100fe4000001086e */
[----:B------:R-:W-:Y:S01]  /*130e0*/  FFMA.FTZ R113, R113, c[0x0][0x23c], -R110 ;  /* 0x00008f0071717a23 */ /* 0x000fe2000001086e */
[----:B------:R-:W-:Y:S01]  /*130f0*/  MUFU.EX2 R26, R26 ;  /* 0x0000001a001a7308 */ /* 0x000fe20000000800 */
[--C-:B------:R-:W-:Y:S02]  /*13100*/  FFMA.FTZ R118, R19, c[0x0][0x23c], -R104.reuse ;  /* 0x00008f0013767a23 */ /* 0x100fe40000010868 */
[--C-:B------:R-:W-:Y:S02]  /*13110*/  FFMA.FTZ R117, R17, c[0x0][0x23c], -R104.reuse ;  /* 0x00008f0011757a23 */ /* 0x100fe40000010868 */
[--C-:B------:R-:W-:Y:S01]  /*13120*/  FFMA.FTZ R116, R23, c[0x0][0x23c], -R104.reuse ;  /* 0x00008f0017747a23 */ /* 0x100fe20000010868 */
[----:B------:R-:W-:Y:S01]  /*13130*/  LDSM.16.MT88.4 R16, [R144+0xa800] ;  /* 0x00a800009010783b */ /* 0x000fe20000004200 */
[--C-:B------:R-:W-:Y:S01]  /*13140*/  FFMA.FTZ R115, R21, c[0x0][0x23c], -R104.reuse ;  /* 0x00008f0015737a23 */ /* 0x100fe20000010868 */
[----:B------:R-:W3:Y:S01]  /*13150*/  MUFU.EX2 R25, R25 ;  /* 0x0000001900197308 */ /* 0x000ee20000000800 */
[----:B--2---:R-:W-:Y:S01]  /*13160*/  F2FP.BF16.PACK_AB R4, R27, R31 ;  /* 0x0000001f1b04723e */ /* 0x004fe200000010ff */
[----:B------:R-:W-:Y:S01]  /*13170*/  LDSM.16.MT88.4 R20, [R142+0xa800] ;  /* 0x00a800008e14783b */ /* 0x000fe20000004200 */
[----:B------:R-:W-:-:S02]  /*13180*/  FFMA.FTZ R126, R119, c[0x0][0x23c], -R104 ;  /* 0x00008f00777e7a23 */ /* 0x000fc40000010868 */
[--C-:B------:R-:W-:Y:S02]  /*13190*/  FFMA.FTZ R122, R165, c[0x0][0x23c], -R110.reuse ;  /* 0x00008f00a57a7a23 */ /* 0x100fe4000001086e */
[--C-:B------:R-:W-:Y:S01]  /*131a0*/  FFMA.FTZ R129, R131, c[0x0][0x23c], -R110.reuse ;  /* 0x00008f0083817a23 */ /* 0x100fe2000001086e */
[----:B------:R-:W2:Y:S01]  /*131b0*/  MUFU.EX2 R24, R24 ;  /* 0x0000001800187308 */ /* 0x000ea20000000800 */
[--C-:B------:R-:W-:Y:S02]  /*131c0*/  FFMA.FTZ R120, R171, c[0x0][0x23c], -R110.reuse ;  /* 0x00008f00ab787a23 */ /* 0x100fe4000001086e */
[----:B------:R-:W-:Y:S02]  /*131d0*/  FFMA.FTZ R127, R127, c[0x0][0x23c], -R110 ;  /* 0x00008f007f7f7a23 */ /* 0x000fe4000001086e */
[--C-:B------:R-:W-:Y:S02]  /*131e0*/  FFMA.FTZ R125, R125, c[0x0][0x23c], -R104.reuse ;  /* 0x00008f007d7d7a23 */ /* 0x100fe40000010868 */
[--C-:B------:R-:W-:Y:S01]  /*131f0*/  FFMA.FTZ R119, R121, c[0x0][0x23c], -R104.reuse ;  /* 0x00008f0079777a23 */ /* 0x100fe20000010868 */
[----:B------:R-:W-:Y:S01]  /*13200*/  MUFU.EX2 R0, R0 ;  /* 0x0000000000007308 */ /* 0x000fe20000000800 */
[----:B---3--:R-:W-:Y:S01]  /*13210*/  F2FP.BF16.PACK_AB R6, R25, R26 ;  /* 0x0000001a1906723e */ /* 0x008fe200000010ff */
[----:B------:R-:W-:-:S02]  /*13220*/  FFMA.FTZ R124, R123, c[0x0][0x23c], -R104 ;  /* 0x00008f007b7c7a23 */ /* 0x000fc40000010868 */
[--C-:B------:R-:W-:Y:S02]  /*13230*/  FFMA.FTZ R109, R109, c[0x0][0x23c], -R110.reuse ;  /* 0x00008f006d6d7a23 */ /* 0x100fe4000001086e */
[--C-:B------:R-:W-:Y:S02]  /*13240*/  FFMA.FTZ R108, R108, c[0x0][0x23c], -R110.reuse ;  /* 0x00008f006c6c7a23 */ /* 0x100fe4000001086e */
[----:B------:R-:W3:Y:S01]  /*13250*/  MUFU.EX2 R3, R12 ;  /* 0x0000000c00037308 */ /* 0x000ee20000000800 */
[----:B--2---:R-:W-:Y:S01]  /*13260*/  F2FP.BF16.PACK_AB R5, R24, R30 ;  /* 0x0000001e1805723e */ /* 0x004fe200000010ff */
[--C-:B------:R-:W-:Y:S02]  /*13270*/  FFMA.FTZ R107, R107, c[0x0][0x23c], -R110.reuse ;  /* 0x00008f006b6b7a23 */ /* 0x100fe4000001086e */
[----:B------:R-:W-:Y:S02]  /*13280*/  FFMA.FTZ R110, R105, c[0x0][0x23c], -R110 ;  /* 0x00008f00696e7a23 */ /* 0x000fe4000001086e */
[----:B------:R-:W-:-:S02]  /*13290*/  FFMA.FTZ R101, R101, c[0x0][0x23c], -R104 ;  /* 0x00008f0065657a23 */ /* 0x000fc40000010868 */
[----:B------:R-:W2:Y:S01]  /*132a0*/  MUFU.EX2 R32, R32 ;  /* 0x0000002000207308 */ /* 0x000ea20000000800 */
[--C-:B------:R-:W-:Y:S02]  /*132b0*/  FFMA.FTZ R128, R35, c[0x0][0x23c], -R104.reuse ;  /* 0x00008f0023807a23 */ /* 0x100fe40000010868 */
[--C-:B------:R-:W-:Y:S02]  /*132c0*/  FFMA.FTZ R33, R33, c[0x0][0x23c], -R104.reuse ;  /* 0x00008f0021217a23 */ /* 0x100fe40000010868 */
[----:B------:R-:W-:-:S03]  /*132d0*/  FFMA.FTZ R34, R34, c[0x0][0x23c], -R104 ;  /* 0x00008f0022227a23 */ /* 0x000fc60000010868 */
[----:B------:R-:W4:Y:S01]  /*132e0*/  MUFU.EX2 R2, R2 ;  /* 0x0000000200027308 */ /* 0x000f220000000800 */
[----:B---3--:R-:W-:Y:S01]  /*132f0*/  F2FP.BF16.PACK_AB R7, R3, R0 ;  /* 0x000000000307723e */ /* 0x008fe200000010ff */
[----:B------:R-:W3:Y:S01]  /*13300*/  LDSM.16.MT88.4 R12, [R142+0x8000] ;  /* 0x008000008e0c783b */ /* 0x000ee20000004200 */
[----:B--2---:R-:W-:-:S05]  /*13310*/  FMUL.FTZ R96, R96, R32 ;  /* 0x0000002060607220 */ /* 0x004fca0000410000 */
[----:B------:R-:W-:Y:S01]  /*13320*/  MUFU.EX2 R113, R113 ;  /* 0x0000007100717308 */ /* 0x000fe20000000800 */
[-C--:B------:R-:W-:Y:S02]  /*13330*/  FMUL.FTZ R97, R97, R32.reuse ;  /* 0x0000002061617220 */ /* 0x080fe40000410000 */
[-C--:B------:R-:W-:Y:S02]  /*13340*/  FMUL.FTZ R92, R92, R32.reuse ;  /* 0x000000205c5c7220 */ /* 0x080fe40000410000 */
[----:B------:R-:W-:Y:S02]  /*13350*/  FMUL.FTZ R93, R93, R32 ;  /* 0x000000205d5d7220 */ /* 0x000fe40000410000 */
[-C--:B----4-:R-:W-:Y:S01]  /*13360*/  FMUL.FTZ R98, R98, R2.reuse ;  /* 0x0000000262627220 */ /* 0x090fe20000410000 */
[----:B------:R-:W2:Y:S01]  /*13370*/  MUFU.EX2 R112, R112 ;  /* 0x0000007000707308 */ /* 0x000ea20000000800 */
[-C--:B------:R-:W-:Y:S02]  /*13380*/  FMUL.FTZ R99, R99, R2.reuse ;  /* 0x0000000263637220 */ /* 0x080fe40000410000 */
[----:B------:R-:W-:-:S02]  /*13390*/  FMUL.FTZ R94, R94, R2 ;  /* 0x000000025e5e7220 */ /* 0x000fc40000410000 */
[----:B------:R-:W-:Y:S02]  /*133a0*/  FMUL.FTZ R95, R95, R2 ;  /* 0x000000025f5f7220 */ /* 0x000fe40000410000 */
[-C--:B------:R-:W-:Y:S01]  /*133b0*/  FMUL.FTZ R88, R88, R32.reuse ;  /* 0x0000002058587220 */ /* 0x080fe20000410000 */
[C---:B-1----:R-:W-:Y:S01]  /*133c0*/  HMMA.16816.F32.BF16 R96, R4.reuse, R8, R96 ;  /* 0x000000080460723c */ /* 0x042fe20000041860 */
[----:B------:R-:W-:Y:S01]  /*133d0*/  FMUL.FTZ R89, R89, R32 ;  /* 0x0000002059597220 */ /* 0x000fe20000410000 */
[----:B------:R-:W-:Y:S01]  /*133e0*/  MUFU.EX2 R111, R111 ;  /* 0x0000006f006f7308 */ /* 0x000fe20000000800 */
[-C--:B------:R-:W-:Y:S02]  /*133f0*/  FMUL.FTZ R90, R90, R2.reuse ;  /* 0x000000025a5a7220 */ /* 0x080fe40000410000 */
[----:B------:R-:W-:Y:S02]  /*13400*/  FMUL.FTZ R91, R91, R2 ;  /* 0x000000025b5b7220 */ /* 0x000fe40000410000 */
[-C--:B------:R-:W-:Y:S01]  /*13410*/  FMUL.FTZ R84, R84, R32.reuse ;  /* 0x0000002054547220 */ /* 0x080fe20000410000 */
[----:B------:R-:W-:Y:S01]  /*13420*/  HMMA.16816.F32.BF16 R92, R4, R10, R92 ;  /* 0x0000000a045c723c */ /* 0x000fe2000004185c */
[----:B------:R-:W1:Y:S01]  /*13430*/  LDSM.16.MT88.4 R8, [R141+0x8000] ;  /* 0x008000008d08783b */ /* 0x000e620000004200 */
[----:B------:R-:W-:Y:S01]  /*13440*/  FMUL.FTZ R85, R85, R32 ;  /* 0x0000002055557220 */ /* 0x000fe20000410000 */
[----:B------:R-:W-:Y:S01]  /*13450*/  MUFU.EX2 R114, R114 ;  /* 0x0000007200727308 */ /* 0x000fe20000000800 */
[----:B------:R-:W-:-:S02]  /*13460*/  FMUL.FTZ R86, R86, R2 ;  /* 0x0000000256567220 */ /* 0x000fc40000410000 */
[----:B------:R-:W-:Y:S02]  /*13470*/  FMUL.FTZ R87, R87, R2 ;  /* 0x0000000257577220 */ /* 0x000fe40000410000 */
[-C--:B------:R-:W-:Y:S01]  /*13480*/  FMUL.FTZ R80, R80, R32.reuse ;  /* 0x0000002050507220 */ /* 0x080fe20000410000 */
[C---:B---3--:R-:W-:Y:S01]  /*13490*/  HMMA.16816.F32.BF16 R88, R4.reuse, R12, R88 ;  /* 0x0000000c0458723c */ /* 0x048fe20000041858 */
[----:B------:R-:W-:Y:S01]  /*134a0*/  FMUL.FTZ R81, R81, R32 ;  /* 0x0000002051517220 */ /* 0x000fe20000410000 */
[----:B------:R-:W-:Y:S01]  /*134b0*/  MUFU.EX2 R118, R118 ;  /* 0x0000007600767308 */ /* 0x000fe20000000800 */
[-C--:B------:R-:W-:Y:S02]  /*134c0*/  FMUL.FTZ R82, R82, R2.reuse ;  /* 0x0000000252527220 */ /* 0x080fe40000410000 */
[----:B------:R-:W-:Y:S02]  /*134d0*/  FMUL.FTZ R83, R83, R2 ;  /* 0x0000000253537220 */ /* 0x000fe40000410000 */
[-C--:B------:R-:W-:Y:S01]  /*134e0*/  FMUL.FTZ R76, R76, R32.reuse ;  /* 0x000000204c4c7220 */ /* 0x080fe20000410000 */
[----:B------:R-:W-:Y:S01]  /*134f0*/  HMMA.16816.F32.BF16 R84, R4, R14, R84 ;  /* 0x0000000e0454723c */ /* 0x000fe20000041854 */
[----:B------:R-:W3:Y:S01]  /*13500*/  LDSM.16.MT88.4 R12, [R140+0x8000] ;  /* 0x008000008c0c783b */ /* 0x000ee20000004200 */
        /* <DEDUP_REMOVED lines=34> */
[----:B------:R-:W3:Y:S01]  /*13730*/  LDSM.16.MT88.4 R12, [R142+0xa000] ;  /* 0x00a000008e0c783b */ /* 0x000ee20000004200 */
        /* <DEDUP_REMOVED lines=26> */
[-C--:B------:R-:W-:Y:S01]  /*138e0*/  FMUL.FTZ R66, R66, R2.reuse ;  /* 0x0000000242427220 */ /* 0x080fe20000410000 */
[C---:B---3--:R-:W-:Y:S01]  /*138f0*/  HMMA.16816.F32.BF16 R44, R4.reuse, R12, R44 ;  /* 0x0000000c042c723c */ /* 0x048fe2000004182c */
[----:B------:R-:W-:Y:S02]  /*13900*/  FMUL.FTZ R67, R67, R2 ;  /* 0x0000000243437220 */ /* 0x000fe40000410000 */
[----:B------:R-:W-:Y:S02]  /*13910*/  FFMA.FTZ R32, R106, R32, R31 ;  /* 0x000000206a207223 */ /* 0x000fe4000001001f */
[----:B------:R-:W-:Y:S01]  /*13920*/  FFMA.FTZ R167, R167, R2, R30 ;  /* 0x00000002a7a77223 */ /* 0x000fe2000001001e */
[----:B------:R-:W-:Y:S01]  /*13930*/  MUFU.EX2 R109, R109 ;  /* 0x0000006d006d7308 */ /* 0x000fe20000000800 */
[----:B------:R-:W-:Y:S01]  /*13940*/  FADD.FTZ R27, R27, R32 ;  /* 0x000000201b1b7221 */ /* 0x000fe20000010000 */
[----:B------:R-:W-:Y:S01]  /*13950*/  HMMA.16816.F32.BF16 R48, R4, R14, R48 ;  /* 0x0000000e0430723c */ /* 0x000fe20000041830 */
[----:B------:R-:W3:Y:S01]  /*13960*/  LDSM.16.MT88.4 R12, [R140+0xa000] ;  /* 0x00a000008c0c783b */ /* 0x000ee20000004200 */
[----:B------:R-:W-:-:S02]  /*13970*/  FADD.FTZ R167, R24, R167 ;  /* 0x000000a718a77221 */ /* 0x000fc40000010000 */
[----:B------:R-:W-:Y:S02]  /*13980*/  FADD.FTZ R26, R26, R27 ;  /* 0x0000001b1a1a7221 */ /* 0x000fe40000010000 */
[----:B------:R-:W1:Y:S01]  /*13990*/  MUFU.EX2 R108, R108 ;  /* 0x0000006c006c7308 */ /* 0x000e620000000800 */
[----:B------:R-:W-:Y:S02]  /*139a0*/  FADD.FTZ R2, R0, R167 ;  /* 0x000000a700027221 */ /* 0x000fe40000010000 */
[----:B------:R-:W-:Y:S02]  /*139b0*/  FADD.FTZ R0, R25, R26 ;  /* 0x0000001a19007221 */ /* 0x000fe40000010000 */
[----:B------:R-:W-:Y:S01]  /*139c0*/  FADD.FTZ R3, R3, R2 ;  /* 0x0000000203037221 */ /* 0x000fe20000010000 */
[----:B------:R-:W-:Y:S02]  /*139d0*/  MOV R2, R28 ;  /* 0x0000001c00027202 */ /* 0x000fe40000000f00 */
[----:B------:R-:W-:Y:S08]  /*139e0*/  MUFU.EX2 R107, R107 ;  /* 0x0000006b006b7308 */ /* 0x000ff00000000800 */
[----:B------:R-:W-:Y:S01]  /*139f0*/  MUFU.EX2 R110, R110 ;  /* 0x0000006e006e7308 */ /* 0x000fe20000000800 */
[C---:B-1----:R-:W-:Y:S07]  /*13a00*/  HMMA.16816.F32.BF16 R52, R4.reuse, R8, R52 ;  /* 0x000000080434723c */ /* 0x042fee0000041834 */
[----:B------:R-:W-:Y:S01]  /*13a10*/  MUFU.EX2 R101, R101 ;  /* 0x0000006500657308 */ /* 0x000fe20000000800 */
[C---:B------:R-:W-:Y:S01]  /*13a20*/  HMMA.16816.F32.BF16 R56, R4.reuse, R10, R56 ;  /* 0x0000000a0438723c */ /* 0x040fe20000041838 */
[----:B------:R-:W1:Y:S06]  /*13a30*/  LDSM.16.MT88.4 R8, [R142+0x8800] ;  /* 0x008800008e08783b */ /* 0x000e6c0000004200 */
[----:B------:R-:W1:Y:S01]  /*13a40*/  MUFU.EX2 R128, R128 ;  /* 0x0000008000807308 */ /* 0x000e620000000800 */
[C---:B---3--:R-:W-:Y:S07]  /*13a50*/  HMMA.16816.F32.BF16 R60, R4.reuse, R12, R60 ;  /* 0x0000000c043c723c */ /* 0x048fee000004183c */
[----:B------:R-:W-:Y:S01]  /*13a60*/  MUFU.EX2 R33, R33 ;  /* 0x0000002100217308 */ /* 0x000fe20000000800 */
[----:B------:R-:W-:Y:S01]  /*13a70*/  HMMA.16816.F32.BF16 R64, R4, R14, R64 ;  /* 0x0000000e0440723c */ /* 0x000fe20000041840 */
[----:B------:R-:W3:Y:S06]  /*13a80*/  LDSM.16.MT88.4 R12, [R144+0x8800] ;  /* 0x00880000900c783b */ /* 0x000eec0000004200 */
[----:B------:R-:W1:Y:S01]  /*13a90*/  MUFU.EX2 R34, R34 ;  /* 0x0000002200227308 */ /* 0x000e620000000800 */
[----:B--2---:R-:W-:Y:S01]  /*13aa0*/  F2FP.BF16.PACK_AB R4, R112, R113 ;  /* 0x000000717004723e */ /* 0x004fe200000010ff */
        /* <DEDUP_REMOVED lines=15> */
[C---:B---3--:R-:W-:Y:S08]  /*13ba0*/  HMMA.16816.F32.BF16 R96, R4.reuse, R12, R96 ;  /* 0x0000000c0460723c */ /* 0x048ff00000041860 */
        /* <DEDUP_REMOVED lines=26> */
[----:B------:R-:W-:Y:S01]  /*13d50*/  FADD.FTZ R126, R126, R125 ;  /* 0x0000007d7e7e7221 */ /* 0x000fe20000010000 */
[----:B------:R-:W-:Y:S01]  /*13d60*/  MOV R3, R29 ;  /* 0x0000001d00037202 */ /* 0x000fe20000000f00 */
[----:B------:R-:W-:-:S02]  /*13d70*/  FADD.FTZ R0, R120, R129 ;  /* 0x0000008178007221 */ /* 0x000fc40000010000 */
        /* <DEDUP_REMOVED lines=59> */
.L_x_5904:
        /* <DEDUP_REMOVED lines=12> */
.L_x_5914:
        /* <DEDUP_REMOVED lines=65> */
.L_x_5911:
[----:B------:R-:W-:Y:S02]  /*14600*/  LOP3.LUT P4, RZ, R163, 0x1, RZ, 0xc0, !PT ;  /* 0x00000001a3ff7812 */ /* 0x000fe4000788c0ff */
[C---:B------:R-:W-:Y:S02]  /*14610*/  LEA R2, P6, R3.reuse, R168, 0x1 ;  /* 0x000000a803027211 */ /* 0x040fe400078c08ff */
[C---:B------:R-:W-:Y:S02]  /*14620*/  IADD3 R105, P0, R154.reuse, R3, RZ ;  /* 0x000000039a697210 */ /* 0x040fe40007f1e0ff */
[----:B------:R-:W-:Y:S02]  /*14630*/  LEA.HI.X R3, R3, R169, R170, 0x1, P6 ;  /* 0x000000a903037211 */ /* 0x000fe400030f0caa */
[----:B------:R-:W-:Y:S02]  /*14640*/  LOP3.LUT P2, RZ, R163, 0x2, RZ, 0xc0, !PT ;  /* 0x00000002a3ff7812 */ /* 0x000fe4000784c0ff */
[----:B------:R-:W-:Y:S02]  /*14650*/  IADD3.X R104, R153, R170, RZ, P0, !PT ;  /* 0x000000aa99687210 */ /* 0x000fe400007fe4ff */
[C---:B------:R-:W-:Y:S01]  /*14660*/  IADD3 R101, P1, R154.reuse, R105, RZ ;  /* 0x000000699a657210 */ /* 0x040fe20007f3e0ff */
[----:B------:R-:W-:Y:S01]  /*14670*/  @!PT LDS RZ, [RZ] ;  /* 0x00000000fffff984 */ /* 0x000fe20000000800 */
[----:B------:R-:W-:Y:S01]  /*14680*/  @!PT LDS RZ, [RZ] ;  /* 0x00000000fffff984 */ /* 0x000fe20000000800 */
[----:B------:R-:W-:Y:S01]  /*14690*/  @!PT LDS RZ, [RZ] ;  /* 0x00000000fffff984 */ /* 0x000fe20000000800 */
[----:B------:R1:W-:Y:S01]  /*146a0*/  @P4 LDGSTS.E.BYPASS.LTC128B.128 [R164+0x8000], [R2.64] ;  /* 0x0800000002a44fae */ /* 0x0003e2000b901d46 */
[-C--:B------:R-:W-:Y:S02]  /*146b0*/  @P4 LEA R174, P5, R105, R168.reuse, 0x1 ;  /* 0x000000a869ae4211 */ /* 0x080fe400078a08ff */
[-C--:B------:R-:W-:Y:S02]  /*146c0*/  @P4 LEA R180, P6, R101, R168.reuse, 0x1 ;  /* 0x000000a865b44211 */ /* 0x080fe400078c08ff */
[CCC-:B------:R-:W-:Y:S02]  /*146d0*/  @P4 LEA.HI.X R175, R105.reuse, R169.reuse, R104.reuse, 0x1, P5 ;  /* 0x000000a969af4211 */ /* 0x1c0fe400028f0c68 */
[----:B------:R-:W-:Y:S01]  /*146e0*/  @!P4 STS.128 [R164+0x8000], RZ ;  /* 0x008000ffa400c388 */ /* 0x000fe20000000c00 */
[----:B------:R-:W-:Y:S02]  /*146f0*/  @P2 LEA R172, P0, R105, R168, 0x1 ;  /* 0x000000a869ac2211 */ /* 0x000fe400078008ff */
[----:B------:R-:W-:Y:S02]  /*14700*/  IADD3.X R170, R153, R104, RZ, P1, !PT ;  /* 0x0000006899aa7210 */ /* 0x000fe40000ffe4ff */
[-C--:B------:R-:W-:Y:S02]  /*14710*/  @P2 LEA.HI.X R173, R105, R169.reuse, R104, 0x1, P0 ;  /* 0x000000a969ad2211 */ /* 0x080fe400000f0c68 */
[----:B------:R-:W-:Y:S01]  /*14720*/  @!PT LDS RZ, [RZ] ;  /* 0x00000000fffff984 */ /* 0x000fe20000000800 */
[----:B------:R-:W-:Y:S01]  /*14730*/  @!PT LDS RZ, [RZ] ;  /* 0x00000000fffff984 */ /* 0x000fe20000000800 */
[----:B------:R-:W-:Y:S01]  /*14740*/  @!PT LDS RZ, [RZ] ;  /* 0x00000000fffff984 */ /* 0x000fe20000000800 */
[----:B------:R1:W-:Y:S01]  /*14750*/  @P2 LDGSTS.E.BYPASS.LTC128B.128 [R164+0xa000], [R2.64+0x80] ;  /* 0x0a00008002a42fae */ /* 0x0003e2000b901d46 */
[C-C-:B------:R-:W-:Y:S02]  /*14760*/  @P4 LEA.HI.X R181, R101.reuse, R169, R170.reuse, 0x1, P6 ;  /* 0x000000a965b54211 */ /* 0x140fe400030f0caa */
[CC--:B------:R-:W-:Y:S02]  /*14770*/  @P2 LEA R176, P1, R101.reuse, R168.reuse, 0x1 ;  /* 0x000000a865b02211 */ /* 0x0c0fe400078208ff */
[----:B------:R-:W-:Y:S02]  /*14780*/  IADD3 R105, P0, R154, R101, RZ ;  /* 0x000000659a697210 */ /* 0x000fe40007f1e0ff */
[----:B------:R-:W-:Y:S01]  /*14790*/  @!P2 STS.128 [R164+0xa000], RZ ;  /* 0x00a000ffa400a388 */ /* 0x000fe20000000c00 */
[-C--:B------:R-:W-:Y:S02]  /*147a0*/  @P2 LEA.HI.X R177, R101, R169.reuse, R170, 0x1, P1 ;  /* 0x000000a965b12211 */ /* 0x080fe400008f0caa */
[----:B------:R-:W-:Y:S02]  /*147b0*/  @P4 LEA R178, P5, R105, R168, 0x1 ;  /* 0x000000a869b24211 */ /* 0x000fe400078a08ff */
[----:B------:R-:W-:Y:S02]  /*147c0*/  IADD3.X R104, R153, R170, RZ, P0, !PT ;  /* 0x000000aa99687210 */ /* 0x000fe400007fe4ff */
[----:B------:R-:W-:Y:S01]  /*147d0*/  @!PT LDS RZ, [RZ] ;  /* 0x00000000fffff984 */ /* 0x000fe20000000800 */
[----:B------:R-:W-:Y:S01]  /*147e0*/  @!PT LDS RZ, [RZ] ;  /* 0x00000000fffff984 */ /* 0x000fe20000000800 */
[----:B------:R-:W-:Y:S01]  /*147f0*/  @!PT LDS RZ, [RZ] ;  /* 0x00000000fffff984 */ /* 0x000fe20000000800 */
[----:B------:R2:W-:Y:S01]  /*14800*/  @P4 LDGSTS.E.BYPASS.LTC128B.128 [R164+0x8800], [R174.64] ;  /* 0x08800000aea44fae */ /* 0x0005e2000b901d46 */
[C---:B------:R-:W-:Y:S02]  /*14810*/  @P2 LEA R168, P0, R105.reuse, R168, 0x1 ;  /* 0x000000a869a82211 */ /* 0x040fe400078008ff */
[CCC-:B------:R-:W-:Y:S02]  /*14820*/  @P4 LEA.HI.X R179, R105.reuse, R169.reuse, R104.reuse, 0x1, P5 ;  /* 0x000000a969b34211 */ /* 0x1c0fe400028f0c68 */
[----:B------:R-:W-:Y:S02]  /*14830*/  @P2 LEA.HI.X R169, R105, R169, R104, 0x1, P0 ;  /* 0x000000a969a92211 */ /* 0x000fe400000f0c68 */
[----:B------:R-:W-:Y:S01]  /*14840*/  @!P4 STS.128 [R164+0x8800], RZ ;  /* 0x008800ffa400c388 */ /* 0x000fe20000000c00 */
[----:B------:R-:W-:Y:S06]  /*14850*/  ISETP.GE.AND P0, PT, R162, 0x2, PT ;  /* 0x00000002a200780c */ /* 0x000fec0003f06270 */
[----:B------:R-:W-:Y:S01]  /*14860*/  @!PT LDS RZ, [RZ] ;  /* 0x00000000fffff984 */ /* 0x000fe20000000800 */
[----:B------:R-:W-:Y:S01]  /*14870*/  @!PT LDS RZ, [RZ] ;  /* 0x00000000fffff984 */ /* 0x000fe20000000800 */
[----:B------:R-:W-:Y:S01]  /*14880*/  @!PT LDS RZ, [RZ] ;  /* 0x00000000fffff984 */ /* 0x000fe20000000800 */
[----:B------:R3:W-:Y:S07]  /*14890*/  @P2 LDGSTS.E.BYPASS.LTC128B.128 [R164+0xa800], [R172.64+0x80] ;  /* 0x0a800080aca42fae */ /* 0x0007ee000b901d46 */
[----:B------:R-:W-:Y:S07]  /*148a0*/  @!P2 STS.128 [R164+0xa800], RZ ;  /* 0x00a800ffa400a388 */ /* 0x000fee0000000c00 */
[----:B------:R-:W-:Y:S01]  /*148b0*/  @!PT LDS RZ, [RZ] ;  /* 0x00000000fffff984 */ /* 0x000fe20000000800 */
[----:B------:R-:W-:Y:S01]  /*148c0*/  @!PT LDS RZ, [RZ] ;  /* 0x00000000fffff984 */ /* 0x000fe20000000800 */
[----:B------:R-:W-:Y:S01]  /*148d0*/  @!PT LDS RZ, [RZ] ;  /* 0x00000000fffff984 */ /* 0x000fe20000000800 */
[----:B------:R4:W-:Y:S07]  /*148e0*/  @P4 LDGSTS.E.BYPASS.LTC128B.128 [R164+0x9000], [R180.64] ;  /* 0x09000000b4a44fae */ /* 0x0009ee000b901d46 */
[----:B------:R-:W-:Y:S07]  /*148f0*/  @!P4 STS.128 [R164+0x9000], RZ ;  /* 0x009000ffa400c388 */ /* 0x000fee0000000c00 */
        /* <DEDUP_REMOVED lines=15> */
[----:B------:R-:W-:Y:S07]  /*149f0*/  LDSM.16.M88.4 R108, [R150] ;  /* 0x00000000966c783b */ /* 0x000fee0000000200 */
[----:B------:R-:W2:Y:S01]  /*14a00*/  LDSM.16.M88.4 R112, [R149+0x4000] ;  /* 0x004000009570783b */ /* 0x000ea20000000200 */
[----:B-1----:R-:W-:Y:S06]  /*14a10*/  MOV R168, R2 ;  /* 0x0000000200a87202 */ /* 0x002fec0000000f00 */
[----:B------:R-:W1:Y:S01]  /*14a20*/  LDSM.16.M88.4 R116, [R149+0x4800] ;  /* 0x004800009574783b */ /* 0x000e620000000200 */
[----:B------:R-:W-:Y:S06]  /*14a30*/  MOV R169, R3 ;  /* 0x0000000300a97202 */ /* 0x000fec0000000f00 */
[----:B------:R-:W1:Y:S07]  /*14a40*/  LDSM.16.M88.4 R120, [R149+0x5000] ;  /* 0x005000009578783b */ /* 0x000e6e0000000200 */
[----:B------:R-:W0:Y:S07]  /*14a50*/  LDGDEPBAR ;  /* 0x00000000000079af */ /* 0x000e2e0000000000 */
[----:B------:R-:W3:Y:S07]  /*14a60*/  LDSM.16.M88.4 R124, [R149+0x5800] ;  /* 0x00580000957c783b */ /* 0x000eee0000000200 */
[----:B------:R-:W-:Y:S01]  /*14a70*/  LDSM.16.M88.4 R128, [R138] ;  /* 0x000000008a80783b */ /* 0x000fe20000000200 */
[C---:B--2---:R-:W-:Y:S08]  /*14a80*/  HMMA.16816.F32.BF16 R4, R108.reuse, R112, RZ ;  /* 0x000000706c04723c */ /* 0x044ff000000418ff */
[C---:B------:R-:W-:Y:S01]  /*14a90*/  HMMA.16816.F32.BF16 R8, R108.reuse, R114, RZ ;  /* 0x000000726c08723c */ /* 0x040fe200000418ff */
[----:B------:R-:W-:Y:S07]  /*14aa0*/  LDSM.16.M88.4 R112, [R148] ;  /* 0x000000009470783b */ /* 0x000fee0000000200 */
[C---:B-1----:R-:W-:Y:S08]  /*14ab0*/  HMMA.16816.F32.BF16 R12, R108.reuse, R116, RZ ;  /* 0x000000746c0c723c */ /* 0x042ff000000418ff */
[C---:B------:R-:W-:Y:S01]  /*14ac0*/  HMMA.16816.F32.BF16 R16, R108.reuse, R118, RZ ;  /* 0x000000766c10723c */ /* 0x040fe200000418ff */
[----:B------:R-:W1:Y:S07]  /*14ad0*/  LDSM.16.M88.4 R116, [R147] ;  /* 0x000000009374783b */ /* 0x000e6e0000000200 */
[C---:B------:R-:W-:Y:S08]  /*14ae0*/  HMMA.16816.F32.BF16 R20, R108.reuse, R120, RZ ;  /* 0x000000786c14723c */ /* 0x040ff000000418ff */
[C---:B------:R-:W-:Y:S01]  /*14af0*/  HMMA.16816.F32.BF16 R24, R108.reuse, R122, RZ ;  /* 0x0000007a6c18723c */ /* 0x040fe200000418ff */
[----:B------:R-:W2:Y:S07]  /*14b00*/  LDSM.16.M88.4 R120, [R139] ;  /* 0x000000008b78783b */ /* 0x000eae0000000200 */
[C---:B---3--:R-:W-:Y:S08]  /*14b10*/  HMMA.16816.F32.BF16 R28, R108.reuse, R124, RZ ;  /* 0x0000007c6c1c723c */ /* 0x048ff000000418ff */
[----:B------:R-:W-:Y:S01]  /*14b20*/  HMMA.16816.F32.BF16 R32, R108, R126, RZ ;  /* 0x0000007e6c20723c */ /* 0x000fe200000418ff */
[----:B------:R-:W3:Y:S07]  /*14b30*/  LDSM.16.M88.4 R108, [R137] ;  /* 0x00000000896c783b */ /* 0x000eee0000000200 */
[----:B------:R-:W-:Y:S01]  /*14b40*/  LDSM.16.M88.4 R124, [R143+0x4800] ;  /* 0x004800008f7c783b */ /* 0x000fe20000000200 */
[C---:B-1----:R-:W-:Y:S08]  /*14b50*/  HMMA.16816.F32.BF16 R4, R112.reuse, R116, R4 ;  /* 0x000000747004723c */ /* 0x042ff00000041804 */
[C---:B------:R-:W-:Y:S01]  /*14b60*/  HMMA.16816.F32.BF16 R8, R112.reuse, R118, R8 ;  /* 0x000000767008723c */ /* 0x040fe20000041808 */
[----:B------:R-:W-:Y:S07]  /*14b70*/  LDSM.16.M88.4 R116, [R146] ;  /* 0x000000009274783b */ /* 0x000fee0000000200 */
[C---:B--2---:R-:W-:Y:S08]  /*14b80*/  HMMA.16816.F32.BF16 R12, R112.reuse, R120, R12 ;  /* 0x00000078700c723c */ /* 0x044ff0000004180c */
[C---:B------:R-:W-:Y:S01]  /*14b90*/  HMMA.16816.F32.BF16 R16, R112.reuse, R122, R16 ;  /* 0x0000007a7010723c */ /* 0x040fe20000041810 */
[----:B------:R-:W1:Y:S07]  /*14ba0*/  LDSM.16.M88.4 R120, [R143+0x4000] ;  /* 0x004000008f78783b */ /* 0x000e6e0000000200 */
[C---:B------:R-:W-:Y:S08]  /*14bb0*/  HMMA.16816.F32.BF16 R20, R112.reuse, R128, R20 ;  /* 0x000000807014723c */ /* 0x040ff00000041814 */
[C---:B------:R-:W-:Y:S08]  /*14bc0*/  HMMA.16816.F32.BF16 R24, R112.reuse, R130, R24 ;  /* 0x000000827018723c */ /* 0x040ff00000041818 */
[C---:B---3--:R-:W-:Y:S08]  /*14bd0*/  HMMA.16816.F32.BF16 R28, R112.reuse, R108, R28 ;  /* 0x0000006c701c723c */ /* 0x048ff0000004181c */
[----:B------:R-:W-:Y:S01]  /*14be0*/  HMMA.16816.F32.BF16 R32, R112, R110, R32 ;  /* 0x0000006e7020723c */ /* 0x000fe20000041820 */
[----:B------:R-:W2:Y:S07]  /*14bf0*/  LDSM.16.M88.4 R108, [R143+0x5000] ;  /* 0x005000008f6c783b */ /* 0x000eae0000000200 */
[----:B------:R-:W3:Y:S01]  /*14c00*/  LDSM.16.M88.4 R112, [R143+0x5800] ;  /* 0x005800008f70783b */ /* 0x000ee20000000200 */
[C---:B-1----:R-:W-:Y:S08]  /*14c10*/  HMMA.16816.F32.BF16 R4, R116.reuse, R120, R4 ;  /* 0x000000787404723c */ /* 0x042ff00000041804 */
[C---:B------:R-:W-:Y:S01]  /*14c20*/  HMMA.16816.F32.BF16 R8, R116.reuse, R122, R8 ;  /* 0x0000007a7408723c */ /* 0x040fe20000041808 */
[----:B------:R-:W-:Y:S07]  /*14c30*/  LDSM.16.M88.4 R120, [R136] ;  /* 0x000000008878783b */ /* 0x000fee0000000200 */
[C---:B------:R-:W-:Y:S08]  /*14c40*/  HMMA.16816.F32.BF16 R12, R116.reuse, R124, R12 ;  /* 0x0000007c740c723c */ /* 0x040ff0000004180c */
[C---:B------:R-:W-:Y:S01]  /*14c50*/  HMMA.16816.F32.BF16 R16, R116.reuse, R126, R16 ;  /* 0x0000007e7410723c */ /* 0x040fe20000041810 */
[----:B------:R-:W-:Y:S07]  /*14c60*/  LDSM.16.M88.4 R124, [R136+0x800] ;  /* 0x00080000887c783b */ /* 0x000fee0000000200 */
[C---:B--2---:R-:W-:Y:S08]  /*14c70*/  HMMA.16816.F32.BF16 R20, R116.reuse, R108, R20 ;  /* 0x0000006c7414723c */ /* 0x044ff00000041814 */
[C---:B------:R-:W-:Y:S01]  /*14c80*/  HMMA.16816.F32.BF16 R24, R116.reuse, R110, R24 ;  /* 0x0000006e7418723c */ /* 0x040fe20000041818 */
[----:B------:R-:W1:Y:S07]  /*14c90*/  LDSM.16.M88.4 R108, [R145] ;  /* 0x00000000916c783b */ /* 0x000e6e0000000200 */
[C---:B---3--:R-:W-:Y:S08]  /*14ca0*/  HMMA.16816.F32.BF16 R28, R116.reuse, R112, R28 ;  /* 0x00000070741c723c */ /* 0x048ff0000004181c */
[----:B------:R-:W-:Y:S01]  /*14cb0*/  HMMA.16816.F32.BF16 R32, R116, R114, R32 ;  /* 0x000000727420723c */ /* 0x000fe20000041820 */
[----:B------:R-:W2:Y:S07]  /*14cc0*/  LDSM.16.M88.4 R112, [R136+0x1000] ;  /* 0x001000008870783b */ /* 0x000eae0000000200 */
[----:B------:R-:W3:Y:S01]  /*14cd0*/  LDSM.16.M88.4 R116, [R136+0x1800] ;  /* 0x001800008874783b */ /* 0x000ee20000000200 */
        /* <DEDUP_REMOVED lines=18> */
[----:B------:R-:W-:Y:S07]  /*14e00*/  LDSM.16.M88.4 R124, [R134] ;  /* 0x00000000867c783b */ /* 0x000fee0000000200 */
[C---:B--2---:R-:W-:Y:S08]  /*14e10*/  HMMA.16816.F32.BF16 R20, R112.reuse, R108, R20 ;  /* 0x0000006c7014723c */ /* 0x044ff00000041814 */
[C---:B------:R-:W-:Y:S01]  /*14e20*/  HMMA.16816.F32.BF16 R24, R112.reuse, R110, R24 ;  /* 0x0000006e7018723c */ /* 0x040fe20000041818 */
[----:B------:R-:W1:Y:S07]  /*14e30*/  LDSM.16.M88.4 R108, [R148+0x2000] ;  /* 0x00200000946c783b */ /* 0x000e6e0000000200 */
[C---:B---3--:R-:W-:Y:S08]  /*14e40*/  HMMA.16816.F32.BF16 R28, R112.reuse, R116, R28 ;  /* 0x00000074701c723c */ /* 0x048ff0000004181c */
[----:B------:R-:W-:Y:S01]  /*14e50*/  HMMA.16816.F32.BF16 R32, R112, R118, R32 ;  /* 0x000000767020723c */ /* 0x000fe20000041820 */
[----:B------:R-:W2:Y:S07]  /*14e60*/  LDSM.16.M88.4 R112, [R133] ;  /* 0x000000008570783b */ /* 0x000eae0000000200 */
[----:B------:R-:W3:Y:S01]  /*14e70*/  LDSM.16.M88.4 R116, [R132] ;  /* 0x000000008474783b */ /* 0x000ee20000000200 */
[C---:B-1----:R-:W-:Y:S08]  /*14e80*/  HMMA.16816.F32.BF16 R4, R108.reuse, R120, R4 ;  /* 0x000000786c04723c */ /* 0x042ff00000041804 */
[C---:B------:R-:W-:Y:S01]  /*14e90*/  HMMA.16816.F32.BF16 R8, R108.reuse, R122, R8 ;  /* 0x0000007a6c08723c */ /* 0x040fe20000041808 */
[----:B------:R-:W-:Y:S07]  /*14ea0*/  LDSM.16.M88.4 R120, [R146+0x2000] ;  /* 0x002000009278783b */ /* 0x000fee0000000200 */
[C---:B------:R-:W-:Y:S08]  /*14eb0*/  HMMA.16816.F32.BF16 R12, R108.reuse, R124, R12 ;  /* 0x0000007c6c0c723c */ /* 0x040ff0000004180c */
        /* <DEDUP_REMOVED lines=8> */
[----:B------:R-:W4:Y:S01]  /*14f40*/  LDSM.16.M88.4 R116, [R143+0x7800] ;  /* 0x007800008f74783b */ /* 0x000f220000000200 */
[C---:B-1----:R-:W-:Y:S08]  /*14f50*/  HMMA.16816.F32.BF16 R4, R120.reuse, R124, R4 ;  /* 0x0000007c7804723c */ /* 0x042ff00000041804 */
[C---:B------:R-:W-:Y:S01]  /*14f60*/  HMMA.16816.F32.BF16 R8, R120.reuse, R126, R8 ;  /* 0x0000007e7808723c */ /* 0x040fe20000041808 */
[----:B------:R-:W-:Y:S07]  /*14f70*/  LDSM.16.M88.4 R124, [R136+0x2000] ;  /* 0x00200000887c783b */ /* 0x000fee0000000200 */
[C---:B--2---:R-:W-:Y:S08]  /*14f80*/  HMMA.16816.F32.BF16 R12, R120.reuse, R112, R12 ;  /* 0x00000070780c723c */ /* 0x044ff0000004180c */
[C---:B------:R-:W-:Y:S01]  /*14f90*/  HMMA.16816.F32.BF16 R16, R120.reuse, R114, R16 ;  /* 0x000000727810723c */ /* 0x040fe20000041810 */
[----:B------:R-:W1:Y:S07]  /*14fa0*/  LDSM.16.M88.4 R112, [R145+0x2000] ;  /* 0x002000009170783b */ /* 0x000e6e0000000200 */
[C---:B---3--:R-:W-:Y:S08]  /*14fb0*/  HMMA.16816.F32.BF16 R20, R120.reuse, R108, R20 ;  /* 0x0000006c7814723c */ /* 0x048ff00000041814 */
        /* <DEDUP_REMOVED lines=8> */
[C---:B------:R-:W-:Y:S01]  /*15040*/  HMMA.16816.F32.BF16 R16, R112.reuse, R110, R16 ;  /* 0x0000006e7010723c */ /* 0x040fe20000041810 */
[----:B------:R-:W1:Y:S01]  /*15050*/  LDSM.16.M88.4 R108, [R136+0x3800] ;  /* 0x00380000886c783b */ /* 0x000e620000000200 */
[----:B------:R-:W-:Y:S04]  /*15060*/  DEPBAR.LE SB0, 0x0 ;  /* 0x000080000000791a */ /* 0x000fe80000000000 */
[----:B------:R-:W-:Y:S02]  /*15070*/  FMUL.FTZ R197, R4, c[0x0][0x2ec] ;  /* 0x0000bb0004c57a20 */ /* 0x000fe40000410000 */
[C---:B---3--:R-:W-:Y:S04]  /*15080*/  HMMA.16816.F32.BF16 R20, R112.reuse, R116, R20 ;  /* 0x000000747014723c */ /* 0x048fe80000041814 */
[----:B------:R-:W2:Y:S01]  /*15090*/  MUFU.TANH R197, R197 ;  /* 0x000000c500c57308 */ /* 0x000ea20000002400 */
[----:B------:R-:W-:Y:S01]  /*150a0*/  BAR.SYNC.DEFER_BLOCKING 0x0 ;  /* 0x0000000000007b1d */ /* 0x000fe20000010000 */
[----:B------:R-:W-:Y:S02]  /*150b0*/  FMUL.FTZ R195, R5, c[0x0][0x2ec] ;  /* 0x0000bb0005c37a20 */ /* 0x000fe40000410000 */
[C---:B------:R-:W-:Y:S04]  /*150c0*/  HMMA.16816.F32.BF16 R24, R112.reuse, R118, R24 ;  /* 0x000000767018723c */ /* 0x040fe80000041818 */
[----:B------:R-:W-:Y:S02]  /*150d0*/  FMUL.FTZ R194, R6, c[0x0][0x2ec] ;  /* 0x0000bb0006c27a20 */ /* 0x000fe40000410000 */
[----:B------:R-:W3:Y:S01]  /*150e0*/  MUFU.TANH R195, R195 ;  /* 0x000000c300c37308 */ /* 0x000ee20000002400 */
[----:B------:R-:W-:Y:S02]  /*150f0*/  FMUL.FTZ R192, R7, c[0x0][0x2ec] ;  /* 0x0000bb0007c07a20 */ /* 0x000fe40000410000 */
[----:B------:R-:W-:Y:S03]  /*15100*/  FMUL.FTZ R193, R8, c[0x0][0x2ec] ;  /* 0x0000bb0008c17a20 */ /* 0x000fe60000410000 */
[----:B------:R-:W-:Y:S02]  /*15110*/  FMUL.FTZ R199, R9, c[0x0][0x2ec] ;  /* 0x0000bb0009c77a20 */ /* 0x000fe40000410000 */
[----:B------:R-:W-:Y:S02]  /*15120*/  FMUL.FTZ R198, R10, c[0x0][0x2ec] ;  /* 0x0000bb000ac67a20 */ /* 0x000fe40000410000 */
[----:B------:R-:W4:Y:S01]  /*15130*/  MUFU.TANH R194, R194 ;  /* 0x000000c200c27308 */ /* 0x000f220000002400 */
[----:B------:R-:W-:Y:S02]  /*15140*/  FMUL.FTZ R196, R11, c[0x0][0x2ec] ;  /* 0x0000bb000bc47a20 */ /* 0x000fe40000410000 */
[----:B------:R-:W-:Y:S02]  /*15150*/  FMUL.FTZ R191, R12, c[0x0][0x2ec] ;  /* 0x0000bb000cbf7a20 */ /* 0x000fe40000410000 */
[----:B------:R-:W-:Y:S02]  /*15160*/  FMUL.FTZ R189, R13, c[0x0][0x2ec] ;  /* 0x0000bb000dbd7a20 */ /* 0x000fe40000410000 */
[----:B------:R-:W-:Y:S01]  /*15170*/  FMUL.FTZ R190, R14, c[0x0][0x2ec] ;  /* 0x0000bb000ebe7a20 */ /* 0x000fe20000410000 */
[C---:B-1----:R-:W-:Y:S02]  /*15180*/  HMMA.16816.F32.BF16 R28, R112.reuse, R108, R28 ;  /* 0x0000006c701c723c */ /* 0x042fe4000004181c */
[----:B------:R-:W1:Y:S01]  /*15190*/  MUFU.TANH R192, R192 ;  /* 0x000000c000c07308 */ /* 0x000e620000002400 */
[----:B------:R-:W-:Y:S02]  /*151a0*/  FMUL.FTZ R188, R15, c[0x0][0x2ec] ;  /* 0x0000bb000fbc7a20 */ /* 0x000fe40000410000 */
[----:B------:R-:W-:Y:S02]  /*151b0*/  FMUL.FTZ R187, R16, c[0x0][0x2ec] ;  /* 0x0000bb0010bb7a20 */ /* 0x000fe40000410000 */
[----:B------:R-:W-:Y:S01]  /*151c0*/  FMUL.FTZ R185, R17, c[0x0][0x2ec] ;  /* 0x0000bb0011b97a20 */ /* 0x000fe20000410000 */
[----:B------:R-:W-:Y:S04]  /*151d0*/  HMMA.16816.F32.BF16 R32, R112, R110, R32 ;  /* 0x0000006e7020723c */ /* 0x000fe80000041820 */
[----:B------:R-:W1:Y:S01]  /*151e0*/  MUFU.TANH R193, R193 ;  /* 0x000000c100c17308 */ /* 0x000e620000002400 */
[----:B------:R-:W-:Y:S02]  /*151f0*/  FMUL.FTZ R186, R18, c[0x0][0x2ec] ;  /* 0x0000bb0012ba7a20 */ /* 0x000fe40000410000 */
[----:B------:R-:W-:Y:S02]  /*15200*/  FMUL.FTZ R184, R19, c[0x0][0x2ec] ;  /* 0x0000bb0013b87a20 */ /* 0x000fe40000410000 */
[----:B------:R-:W-:Y:S03]  /*15210*/  FMUL.FTZ R181, R20, c[0x0][0x2ec] ;  /* 0x0000bb0014b57a20 */ /* 0x000fe60000410000 */
        /* <DEDUP_REMOVED lines=15> */
[----:B------:R-:W-:Y:S02]  /*15310*/  FMUL.FTZ R172, R33, c[0x0][0x2ec] ;  /* 0x0000bb0021ac7a20 */ /* 0x000fe40000410000 */
[----:B------:R-:W-:Y:S02]  /*15320*/  FMUL.FTZ R105, R34, c[0x0][0x2ec] ;  /* 0x0000bb0022697a20 */ /* 0x000fe40000410000 */
[----:B------:R-:W-:Y:S03]  /*15330*/  FMUL.FTZ R35, R35, c[0x0][0x2ec] ;  /* 0x0000bb0023237a20 */ /* 0x000fe60000410000 */
        /* <DEDUP_REMOVED lines=50> */
[----:B------:R-:W-:Y:S01]  /*15660*/  IMAD.MOV.U32 R3, RZ, RZ, 0x40 ;  /* 0x00000040ff037424 */ /* 0x000fe200078e00ff */
        /* <DEDUP_REMOVED lines=23> */
[----:B------:R-:W-:Y:S02]  /*157e0*/  IMAD R3, R2, c[0x0][0x2d0], -R3 ;  /* 0x0000b40002037a24 */ /* 0x000fe400078e0a03 */
        /* <DEDUP_REMOVED lines=13> */
[----:B------:R-:W-:Y:S05]  /*158c0*/  IMAD.MOV.U32 R7, RZ, RZ, R6 ;  /* 0x000000ffff077224 */ /* 0x000fea00078e0006 */
.L_x_5913:
        /* <DEDUP_REMOVED lines=63> */
.L_x_5912:
[----:B--234-:R-:W-:Y:S01]  /*15cc0*/  FMNMX.FTZ R2, R197, R0, !PT ;  /* 0x00000000c5027209 */ /* 0x01cfe20007810000 */
        /* <DEDUP_REMOVED lines=42> */
[----:B--2---:R-:W-:Y:S04]  /*15f70*/  FMNMX.FTZ R3, R6, R3, !PT ;  /* 0x0000000306037209 */ /* 0x004fe80007810000 */
[C---:B------:R-:W-:Y:S01]  /*15f80*/  FSETP.NEU.FTZ.AND P0, PT, R3.reuse, -INF , PT ;  /* 0xff8000000300780b */ /* 0x040fe20003f1d000 */
[C---:B------:R-:W-:Y:S02]  /*15f90*/  FMUL.FTZ R122, R3.reuse, c[0x0][0x23c] ;  /* 0x00008f00037a7a20 */ /* 0x040fe40000410000 */
[----:B------:R-:W-:Y:S03]  /*15fa0*/  FADD.FTZ R0, -R3, R0 ;  /* 0x0000000003007221 */ /* 0x000fe60000010100 */
[----:B------:R-:W-:Y:S01]  /*15fb0*/  FSEL R122, R122, RZ, P0 ;  /* 0x000000ff7a7a7208 */ /* 0x000fe20000000000 */
[----:B------:R-:W-:Y:S01]  /*15fc0*/  FMUL.FTZ R101, R0, c[0x0][0x23c] ;  /* 0x00008f0000657a20 */ /* 0x000fe20000410000 */
[C---:B------:R-:W-:Y:S01]  /*15fd0*/  FSETP.NEU.FTZ.AND P0, PT, R2.reuse, -INF , PT ;  /* 0xff8000000200780b */ /* 0x040fe20003f1d000 */
[----:B------:R-:W-:Y:S02]  /*15fe0*/  FADD.FTZ R0, -R2, R107 ;  /* 0x0000006b02007221 */ /* 0x000fe40000010100 */
[--C-:B------:R-:W-:Y:S01]  /*15ff0*/  FFMA.FTZ R107, R197, c[0x0][0x23c], -R122.reuse ;  /* 0x00008f00c56b7a23 */ /* 0x100fe2000001087a */
[----:B------:R-:W-:Y:S01]  /*16000*/  FSEL R115, R115, RZ, P0 ;  /* 0x000000ff73737208 */ /* 0x000fe20000000000 */
[--C-:B------:R-:W-:Y:S01]  /*16010*/  FFMA.FTZ R114, R195, c[0x0][0x23c], -R122.reuse ;  /* 0x00008f00c3727a23 */ /* 0x100fe2000001087a */
[----:B------:R-:W1:Y:S01]  /*16020*/  MUFU.EX2 R101, R101 ;  /* 0x0000006500657308 */ /* 0x000e620000000800 */
[--C-:B------:R-:W-:Y:S01]  /*16030*/  FFMA.FTZ R113, R193, c[0x0][0x23c], -R122.reuse ;  /* 0x00008f00c1717a23 */ /* 0x100fe2000001087a */
[----:B------:R-:W-:Y:S01]  /*16040*/  ISETP.GT.AND P0, PT, R162, 0x1, PT ;  /* 0x00000001a200780c */ /* 0x000fe20003f04270 */
[--C-:B------:R-:W-:Y:S02]  /*16050*/  FFMA.FTZ R111, R194, c[0x0][0x23c], -R115.reuse ;  /* 0x00008f00c26f7a23 */ /* 0x100fe40000010873 */
[--C-:B------:R-:W-:Y:S02]  /*16060*/  FFMA.FTZ R110, R192, c[0x0][0x23c], -R115.reuse ;  /* 0x00008f00c06e7a23 */ /* 0x100fe40000010873 */
[--C-:B------:R-:W-:Y:S02]  /*16070*/  FFMA.FTZ R112, R199, c[0x0][0x23c], -R122.reuse ;  /* 0x00008f00c7707a23 */ /* 0x100fe4000001087a */
[--C-:B------:R-:W-:Y:S01]  /*16080*/  FFMA.FTZ R109, R198, c[0x0][0x23c], -R115.reuse ;  /* 0x00008f00c66d7a23 */ /* 0x100fe20000010873 */
[----:B------:R-:W-:Y:S01]  /*16090*/  MUFU.EX2 R107, R107 ;  /* 0x0000006b006b7308 */ /* 0x000fe20000000800 */
[--C-:B------:R-:W-:Y:S02]  /*160a0*/  FFMA.FTZ R108, R196, c[0x0][0x23c], -R115.reuse ;  /* 0x00008f00c46c7a23 */ /* 0x100fe40000010873 */
[----:B------:R-:W-:Y:S02]  /*160b0*/  FMUL.FTZ R4, R0, c[0x0][0x23c] ;  /* 0x00008f0000047a20 */ /* 0x000fe40000410000 */
[--C-:B------:R-:W-:Y:S02]  /*160c0*/  FFMA.FTZ R125, R181, c[0x0][0x23c], -R122.reuse ;  /* 0x00008f00b57d7a23 */ /* 0x100fe4000001087a */
[--C-:B------:R-:W-:Y:S02]  /*160d0*/  FFMA.FTZ R126, R183, c[0x0][0x23c], -R122.reuse ;  /* 0x00008f00b77e7a23 */ /* 0x100fe4000001087a */
[--C-:B------:R-:W-:Y:S01]  /*160e0*/  FFMA.FTZ R127, R182, c[0x0][0x23c], -R115.reuse ;  /* 0x00008f00b67f7a23 */ /* 0x100fe20000010873 */
[----:B------:R2:W3:Y:S01]  /*160f0*/  MUFU.EX2 R0, R4 ;  /* 0x0000000400007308 */ /* 0x0004e20000000800 */
        /* <DEDUP_REMOVED lines=13> */
[C---:B------:R-:W-:Y:S02]  /*161d0*/  FMUL.FTZ R36, R101.reuse, R36 ;  /* 0x0000002465247220 */ /* 0x040fe40000410000 */
[C---:B--2---:R-:W-:Y:S02]  /*161e0*/  FMUL.FTZ R4, R101.reuse, R96 ;  /* 0x0000006065047220 */ /* 0x044fe40000410000 */
[C---:B---3--:R-:W-:Y:S02]  /*161f0*/  FMUL.FTZ R6, R0.reuse, R98 ;  /* 0x0000006200067220 */ /* 0x048fe40000410000 */
[C---:B------:R-:W-:Y:S01]  /*16200*/  FMUL.FTZ R7, R0.reuse, R99 ;  /* 0x0000006300077220 */ /* 0x040fe20000410000 */
[----:B------:R-:W2:Y:S01]  /*16210*/  MUFU.EX2 R110, R110 ;  /* 0x0000006e006e7308 */ /* 0x000ea20000000800 */
[C---:B------:R-:W-:Y:S02]  /*16220*/  FMUL.FTZ R10, R0.reuse, R94 ;  /* 0x0000005e000a7220 */ /* 0x040fe40000410000 */
[----:B------:R-:W-:Y:S01]  /*16230*/  FMUL.FTZ R11, R0, R95 ;  /* 0x0000005f000b7220 */ /* 0x000fe20000410000 */
        /* <DEDUP_REMOVED lines=13> */
[----:B------:R-:W-:Y:S01]  /*16310*/  FMUL.FTZ R39, R0, R39 ;  /* 0x0000002700277220 */ /* 0x000fe20000410000 */
[----:B------:R-:W-:Y:S01]  /*16320*/  LDSM.16.MT88.4 R68, [R141+0xa000] ;  /* 0x00a000008d44783b */ /* 0x000fe20000004200 */
[C---:B------:R-:W-:Y:S01]  /*16330*/  FMUL.FTZ R40, R101.reuse, R40 ;  /* 0x0000002865287220 */ /* 0x040fe20000410000 */
[----:B--2---:R-:W-:Y:S01]  /*16340*/  F2FP.BF16.PACK_AB R97, R110, R111 ;  /* 0x0000006f6e61723e */ /* 0x004fe200000010ff */
        /* <DEDUP_REMOVED lines=8> */
[----:B------:R-:W-:Y:S02]  /*163d0*/  FMUL.FTZ R47, R0, R47 ;  /* 0x0000002f002f7220 */ /* 0x000fe40000410000 */
[----:B------:R-:W2:Y:S01]  /*163e0*/  MUFU.EX2 R108, R108 ;  /* 0x0000006c006c7308 */ /* 0x000ea20000000800 */
[C---:B------:R-:W-:Y:S02]  /*163f0*/  FMUL.FTZ R48, R101.reuse, R48 ;  /* 0x0000003065307220 */ /* 0x040fe40000410000 */
        /* <DEDUP_REMOVED lines=14> */
[----:B--2---:R-:W-:Y:S01]  /*164e0*/  F2FP.BF16.PACK_AB R99, R108, R109 ;  /* 0x0000006d6c63723e */ /* 0x004fe200000010ff */
[C---:B------:R-:W-:Y:S02]  /*164f0*/  FMUL.FTZ R52, R101.reuse, R52 ;  /* 0x0000003465347220 */ /* 0x040fe40000410000 */
[C---:B------:R-:W-:Y:S02]  /*16500*/  FMUL.FTZ R53, R101.reuse, R53 ;  /* 0x0000003565357220 */ /* 0x040fe40000410000 */
[C---:B------:R-:W-:Y:S01]  /*16510*/  FMUL.FTZ R54, R0.reuse, R54 ;  /* 0x0000003600367220 */ /* 0x040fe20000410000 */
[----:B------:R-:W-:Y:S01]  /*16520*/  MUFU.EX2 R127, R127 ;  /* 0x0000007f007f7308 */ /* 0x000fe20000000800 */
[C---:B------:R-:W-:Y:S05]  /*16530*/  HMMA.16816.F32.BF16 R4, R96.reuse, R12, R4 ;  /* 0x0000000c6004723c */ /* 0x040fea0000041804 */
[C---:B------:R-:W-:Y:S02]  /*16540*/  FMUL.FTZ R55, R0.reuse, R55 ;  /* 0x0000003700377220 */ /* 0x040fe40000410000 */
[C---:B------:R-:W-:Y:S01]  /*16550*/  FMUL.FTZ R12, R101.reuse, R88 ;  /* 0x00000058650c7220 */ /* 0x040fe20000410000 */
[C---:B------:R-:W-:Y:S01]  /*16560*/  HMMA.16816.F32.BF16 R8, R96.reuse, R14, R8 ;  /* 0x0000000e6008723c */ /* 0x040fe20000041808 */
[----:B------:R-:W-:Y:S03]  /*16570*/  MUFU.EX2 R128, R128 ;  /* 0x0000008000807308 */ /* 0x000fe60000000800 */
[C---:B------:R-:W-:Y:S02]  /*16580*/  FMUL.FTZ R13, R101.reuse, R89 ;  /* 0x00000059650d7220 */ /* 0x040fe40000410000 */
[C---:B------:R-:W-:Y:S02]  /*16590*/  FMUL.FTZ R56, R101.reuse, R56 ;  /* 0x0000003865387220 */ /* 0x040fe40000410000 */
[C---:B------:R-:W-:Y:S03]  /*165a0*/  FMUL.FTZ R14, R0.reuse, R90 ;  /* 0x0000005a000e7220 */ /* 0x040fe60000410000 */
[----:B------:R-:W-:Y:S01]  /*165b0*/  MUFU.EX2 R130, R130 ;  /* 0x0000008200827308 */ /* 0x000fe20000000800 */
[C---:B------:R-:W-:Y:S02]  /*165c0*/  FMUL.FTZ R15, R0.reuse, R91 ;  /* 0x0000005b000f7220 */ /* 0x040fe40000410000 */
[----:B------:R-:W1:Y:S01]  /*165d0*/  LDSM.16.MT88.4 R88, [R140+0x8000] ;  /* 0x008000008c58783b */ /* 0x000e620000004200 */
[----:B------:R-:W-:Y:S02]  /*165e0*/  FMUL.FTZ R57, R101, R57 ;  /* 0x0000003965397220 */ /* 0x000fe40000410000 */
[C---:B------:R-:W-:Y:S02]  /*165f0*/  FMUL.FTZ R58, R0.reuse, R58 ;  /* 0x0000003a003a7220 */ /* 0x040fe40000410000 */
[C---:B------:R-:W-:Y:S03]  /*16600*/  HMMA.16816.F32.BF16 R12, R96.reuse, R20, R12 ;  /* 0x00000014600c723c */ /* 0x040fe6000004180c */
[----:B------:R-:W-:Y:S02]  /*16610*/  FMUL.FTZ R59, R0, R59 ;  /* 0x0000003b003b7220 */ /* 0x000fe40000410000 */
        /* <DEDUP_REMOVED lines=15> */
[----:B------:R-:W-:Y:S02]  /*16710*/  FFMA.FTZ R118, R190, c[0x0][0x23c], -R115 ;  /* 0x00008f00be767a23 */ /* 0x000fe40000010873 */
[C---:B------:R-:W-:Y:S01]  /*16720*/  FMUL.FTZ R28, R101.reuse, R72 ;  /* 0x00000048651c7220 */ /* 0x040fe20000410000 */
[C---:B------:R-:W-:Y:S04]  /*16730*/  HMMA.16816.F32.BF16 R24, R96.reuse, R30, R24 ;  /* 0x0000001e6018723c */ /* 0x040fe80000041818 */
[C---:B------:R-:W-:Y:S02]  /*16740*/  FMUL.FTZ R29, R101.reuse, R73 ;  /* 0x00000049651d7220 */ /* 0x040fe40000410000 */
[----:B------:R-:W-:Y:S01]  /*16750*/  MUFU.EX2 R116, R116 ;  /* 0x0000007400747308 */ /* 0x000fe20000000800 */
[C---:B------:R-:W-:Y:S02]  /*16760*/  FMUL.FTZ R30, R0.reuse, R74 ;  /* 0x0000004a001e7220 */ /* 0x040fe40000410000 */
[----:B------:R-:W-:Y:S02]  /*16770*/  FMUL.FTZ R31, R0, R75 ;  /* 0x0000004b001f7220 */ /* 0x000fe40000410000 */
[----:B------:R-:W3:Y:S01]  /*16780*/  LDSM.16.MT88.4 R72, [R142+0xa000] ;  /* 0x00a000008e48783b */ /* 0x000ee20000004200 */
[----:B------:R-:W-:Y:S02]  /*16790*/  FFMA.FTZ R101, R101, R106, R107 ;  /* 0x0000006a65657223 */ /* 0x000fe4000001006b */
[--C-:B------:R-:W-:Y:S02]  /*167a0*/  FFMA.FTZ R119, R188, c[0x0][0x23c], -R115.reuse ;  /* 0x00008f00bc777a23 */ /* 0x100fe40000010873 */
[C---:B-1----:R-:W-:Y:S01]  /*167b0*/  HMMA.16816.F32.BF16 R28, R96.reuse, R88, R28 ;  /* 0x00000058601c723c */ /* 0x042fe2000004181c */
[----:B------:R-:W1:Y:S02]  /*167c0*/  MUFU.EX2 R117, R117 ;  /* 0x0000007500757308 */ /* 0x000e640000000800 */
[--C-:B------:R-:W-:Y:S02]  /*167d0*/  FFMA.FTZ R121, R187, c[0x0][0x23c], -R122.reuse ;  /* 0x00008f00bb797a23 */ /* 0x100fe4000001087a */
[--C-:B------:R-:W-:Y:S02]  /*167e0*/  FFMA.FTZ R120, R185, c[0x0][0x23c], -R122.reuse ;  /* 0x00008f00b9787a23 */ /* 0x100fe4000001087a */
[--C-:B------:R-:W-:Y:S01]  /*167f0*/  FFMA.FTZ R123, R186, c[0x0][0x23c], -R115.reuse ;  /* 0x00008f00ba7b7a23 */ /* 0x100fe20000010873 */
[C---:B------:R-:W-:Y:S03]  /*16800*/  HMMA.16816.F32.BF16 R32, R96.reuse, R90, R32 ;  /* 0x0000005a6020723c */ /* 0x040fe60000041820 */
[----:B------:R-:W-:Y:S01]  /*16810*/  MUFU.EX2 R118, R118 ;  /* 0x0000007600767308 */ /* 0x000fe20000000800 */
[--C-:B------:R-:W-:Y:S02]  /*16820*/  FFMA.FTZ R124, R184, c[0x0][0x23c], -R115.reuse ;  /* 0x00008f00b87c7a23 */ /* 0x100fe40000010873 */
[--C-:B------:R-:W-:Y:S02]  /*16830*/  FFMA.FTZ R173, R173, c[0x0][0x23c], -R122.reuse ;  /* 0x00008f00adad7a23 */ /* 0x100fe4000001087a */
[C---:B--2---:R-:W-:Y:S04]  /*16840*/  HMMA.16816.F32.BF16 R36, R96.reuse, R80, R36 ;  /* 0x000000506024723c */ /* 0x044fe80000041824 */
[--C-:B------:R-:W-:Y:S01]  /*16850*/  FFMA.FTZ R178, R175, c[0x0][0x23c], -R122.reuse ;  /* 0x00008f00afb27a23 */ /* 0x100fe2000001087a */
[----:B------:R-:W2:Y:S01]  /*16860*/  MUFU.EX2 R119, R119 ;  /* 0x0000007700777308 */ /* 0x000ea20000000800 */
[--C-:B------:R-:W-:Y:S02]  /*16870*/  FFMA.FTZ R174, R174, c[0x0][0x23c], -R115.reuse ;  /* 0x00008f00aeae7a23 */ /* 0x100fe40000010873 */
[C---:B------:R-:W-:Y:S01]  /*16880*/  HMMA.16816.F32.BF16 R40, R96.reuse, R82, R40 ;  /* 0x000000526028723c */ /* 0x040fe20000041828 */
[----:B------:R-:W-:Y:S03]  /*16890*/  LDSM.16.MT88.4 R80, [R142+0x8800] ;  /* 0x008800008e50783b */ /* 0x000fe60000004200 */
[--C-:B------:R-:W-:Y:S02]  /*168a0*/  FFMA.FTZ R175, R170, c[0x0][0x23c], -R115.reuse ;  /* 0x00008f00aaaf7a23 */ /* 0x100fe40000010873 */
[--C-:B------:R-:W-:Y:S01]  /*168b0*/  FFMA.FTZ R170, R171, c[0x0][0x23c], -R122.reuse ;  /* 0x00008f00abaa7a23 */ /* 0x100fe2000001087a */
[----:B------:R-:W-:Y:S01]  /*168c0*/  MUFU.EX2 R121, R121 ;  /* 0x0000007900797308 */ /* 0x000fe20000000800 */
[----:B------:R-:W-:Y:S01]  /*168d0*/  FFMA.FTZ R122, R172, c[0x0][0x23c], -R122 ;  /* 0x00008f00ac7a7a23 */ /* 0x000fe2000001087a */
[C---:B---3--:R-:W-:Y:S03]  /*168e0*/  HMMA.16816.F32.BF16 R44, R96.reuse, R72, R44 ;  /* 0x00000048602c723c */ /* 0x048fe6000004182c */
[--C-:B------:R-:W-:Y:S02]  /*168f0*/  FFMA.FTZ R172, R105, c[0x0][0x23c], -R115.reuse ;  /* 0x00008f0069ac7a23 */ /* 0x100fe40000010873 */
[----:B------:R-:W-:Y:S03]  /*16900*/  FFMA.FTZ R115, R104, c[0x0][0x23c], -R115 ;  /* 0x00008f0068737a23 */ /* 0x000fe60000010873 */
[----:B------:R-:W3:Y:S01]  /*16910*/  MUFU.EX2 R120, R120 ;  /* 0x0000007800787308 */ /* 0x000ee20000000800 */
[----:B------:R-:W-:Y:S01]  /*16920*/  FFMA.FTZ R111, R0, R167, R111 ;  /* 0x000000a7006f7223 */ /* 0x000fe2000001006f */
[C---:B------:R-:W-:Y:S01]  /*16930*/  HMMA.16816.F32.BF16 R48, R96.reuse, R74, R48 ;  /* 0x0000004a6030723c */ /* 0x040fe20000041830 */
[----:B------:R-:W4:Y:S02]  /*16940*/  LDSM.16.MT88.4 R72, [R144+0x8800] ;  /* 0x008800009048783b */ /* 0x000f240000004200 */
[----:B------:R-:W-:Y:S01]  /*16950*/  MOV R0, R3 ;  /* 0x0000000300007202 */ /* 0x000fe20000000f00 */
[----:B------:R-:W-:Y:S02]  /*16960*/  FADD.FTZ R114, R114, R101 ;  /* 0x0000006572727221 */ /* 0x000fe40000010000 */
[----:B------:R-:W-:Y:S02]  /*16970*/  FADD.FTZ R110, R110, R111 ;  /* 0x0000006f6e6e7221 */ /* 0x000fe40000010000 */
[C---:B------:R-:W-:Y:S01]  /*16980*/  HMMA.16816.F32.BF16 R52, R96.reuse, R68, R52 ;  /* 0x000000446034723c */ /* 0x040fe20000041834 */
[----:B------:R-:W-:Y:S03]  /*16990*/  MUFU.EX2 R123, R123 ;  /* 0x0000007b007b7308 */ /* 0x000fe60000000800 */
[----:B------:R-:W-:Y:S03]  /*169a0*/  FADD.FTZ R113, R113, R114 ;  /* 0x0000007271717221 */ /* 0x000fe60000010000 */
[----:B-1----:R-:W-:Y:S01]  /*169b0*/  F2FP.BF16.PACK_AB R68, R117, R116 ;  /* 0x000000747544723e */ /* 0x002fe200000010ff */
[C---:B------:R-:W-:Y:S03]  /*169c0*/  HMMA.16816.F32.BF16 R56, R96.reuse, R70, R56 ;  /* 0x000000466038723c */ /* 0x040fe60000041838 */
[----:B------:R-:W1:Y:S01]  /*169d0*/  MUFU.EX2 R124, R124 ;  /* 0x0000007c007c7308 */ /* 0x000e620000000800 */
[----:B--2---:R-:W-:Y:S01]  /*169e0*/  F2FP.BF16.PACK_AB R69, R119, R118 ;  /* 0x000000767745723e */ /* 0x004fe200000010ff */
[----:B------:R-:W-:Y:S02]  /*169f0*/  FADD.FTZ R113, R112, R113 ;  /* 0x0000007170717221 */ /* 0x000fe40000010000 */
[----:B---3--:R-:W-:Y:S01]  /*16a00*/  F2FP.BF16.PACK_AB R70, R120, R121 ;  /* 0x000000797846723e */ /* 0x008fe200000010ff */
[C---:B------:R-:W-:Y:S04]  /*16a10*/  HMMA.16816.F32.BF16 R60, R96.reuse, R76, R60 ;  /* 0x0000004c603c723c */ /* 0x040fe8000004183c */
[----:B------:R-:W-:Y:S01]  /*16a20*/  FADD.FTZ R116, R116, R113 ;  /* 0x0000007174747221 */ /* 0x000fe20000010000 */
[----:B------:R-:W-:Y:S03]  /*16a30*/  MUFU.EX2 R173, R173 ;  /* 0x000000ad00ad7308 */ /* 0x000fe60000000800 */
[----:B------:R-:W-:Y:S01]  /*16a40*/  HMMA.16816.F32.BF16 R64, R96, R78, R64 ;  /* 0x0000004e6040723c */ /* 0x000fe20000041840 */
[----:B------:R-:W2:Y:S03]  /*16a50*/  LDSM.16.MT88.4 R76, [R141+0x8800] ;  /* 0x008800008d4c783b */ /* 0x000ea60000004200 */
[----:B------:R-:W-:Y:S03]  /*16a60*/  FADD.FTZ R116, R117, R116 ;  /* 0x0000007475747221 */ /* 0x000fe60000010000 */
[----:B------:R-:W3:Y:S01]  /*16a70*/  MUFU.EX2 R178, R178 ;  /* 0x000000b200b27308 */ /* 0x000ee20000000800 */
[----:B------:R-:W-:Y:S01]  /*16a80*/  FADD.FTZ R121, R121, R116 ;  /* 0x0000007479797221 */ /* 0x000fe20000010000 */
[----:B-1----:R-:W-:Y:S03]  /*16a90*/  F2FP.BF16.PACK_AB R71, R124, R123 ;  /* 0x0000007b7c47723e */ /* 0x002fe600000010ff */
[----:B------:R-:W-:Y:S05]  /*16aa0*/  FADD.FTZ R120, R120, R121 ;  /* 0x0000007978787221 */ /* 0x000fea0000010000 */
[----:B------:R-:W-:Y:S01]  /*16ab0*/  MUFU.EX2 R174, R174 ;  /* 0x000000ae00ae7308 */ /* 0x000fe20000000800 */
[C---:B----4-:R-:W-:Y:S08]  /*16ac0*/  HMMA.16816.F32.BF16 R4, R68.reuse, R72, R4 ;  /* 0x000000484404723c */ /* 0x050ff00000041804 */
[C---:B------:R-:W-:Y:S01]  /*16ad0*/  HMMA.16816.F32.BF16 R8, R68.reuse, R74, R8 ;  /* 0x0000004a4408723c */ /* 0x040fe20000041808 */
[----:B------:R-:W1:Y:S01]  /*16ae0*/  LDSM.16.MT88.4 R72, [R140+0x8800] ;  /* 0x008800008c48783b */ /* 0x000e620000004200 */
[----:B------:R-:W4:Y:S02]  /*16af0*/  MUFU.EX2 R175, R175 ;  /* 0x000000af00af7308 */ /* 0x000f240000000800 */
[----:B---3--:R-:W-:Y:S04]  /*16b00*/  F2FP.BF16.PACK_AB R104, R178, R173 ;  /* 0x000000adb268723e */ /* 0x008fe800000010ff */
[C---:B------:R-:W-:Y:S04]  /*16b10*/  HMMA.16816.F32.BF16 R12, R68.reuse, R80, R12 ;  /* 0x00000050440c723c */ /* 0x040fe8000004180c */
[----:B------:R-:W-:Y:S04]  /*16b20*/  MUFU.EX2 R170, R170 ;  /* 0x000000aa00aa7308 */ /* 0x000fe80000000800 */
[C---:B------:R-:W-:Y:S01]  /*16b30*/  HMMA.16816.F32.BF16 R16, R68.reuse, R82, R16 ;  /* 0x000000524410723c */ /* 0x040fe20000041810 */
[----:B------:R-:W3:Y:S05]  /*16b40*/  LDSM.16.MT88.4 R80, [R144+0xa800] ;  /* 0x00a800009050783b */ /* 0x000eea0000004200 */
[----:B------:R-:W5:Y:S02]  /*16b50*/  MUFU.EX2 R171, R122 ;  /* 0x0000007a00ab7308 */ /* 0x000f640000000800 */
[C---:B--2---:R-:W-:Y:S04]  /*16b60*/  HMMA.16816.F32.BF16 R20, R68.reuse, R76, R20 ;  /* 0x0000004c4414723c */ /* 0x044fe80000041814 */
[----:B----4-:R-:W-:Y:S04]  /*16b70*/  F2FP.BF16.PACK_AB R105, R175, R174 ;  /* 0x000000aeaf69723e */ /* 0x010fe800000010ff */
[C---:B------:R-:W-:Y:S01]  /*16b80*/  HMMA.16816.F32.BF16 R24, R68.reuse, R78, R24 ;  /* 0x0000004e4418723c */ /* 0x040fe20000041818 */
[----:B------:R-:W2:Y:S01]  /*16b90*/  LDSM.16.MT88.4 R76, [R142+0xa800] ;  /* 0x00a800008e4c783b */ /* 0x000ea20000004200 */
[----:B------:R-:W-:Y:S06]  /*16ba0*/  MUFU.EX2 R172, R172 ;  /* 0x000000ac00ac7308 */ /* 0x000fec0000000800 */
[C---:B-1----:R-:W-:Y:S04]  /*16bb0*/  HMMA.16816.F32.BF16 R28, R68.reuse, R72, R28 ;  /* 0x00000048441c723c */ /* 0x042fe8000004181c */
[----:B------:R-:W1:Y:S01]  /*16bc0*/  MUFU.EX2 R115, R115 ;  /* 0x0000007300737308 */ /* 0x000e620000000800 */
[----:B-----5:R-:W-:Y:S03]  /*16bd0*/  F2FP.BF16.PACK_AB R106, R171, R170 ;  /* 0x000000aaab6a723e */ /* 0x020fe600000010ff */
[C---:B------:R-:W-:Y:S01]  /*16be0*/  HMMA.16816.F32.BF16 R32, R68.reuse, R74, R32 ;  /* 0x0000004a4420723c */ /* 0x040fe20000041820 */
[----:B------:R-:W4:Y:S07]  /*16bf0*/  LDSM.16.MT88.4 R72, [R141+0xa800] ;  /* 0x00a800008d48783b */ /* 0x000f2e0000004200 */
[C---:B---3--:R-:W-:Y:S08]  /*16c00*/  HMMA.16816.F32.BF16 R36, R68.reuse, R80, R36 ;  /* 0x000000504424723c */ /* 0x048ff00000041824 */
[C---:B------:R-:W-:Y:S01]  /*16c10*/  HMMA.16816.F32.BF16 R40, R68.reuse, R82, R40 ;  /* 0x000000524428723c */ /* 0x040fe20000041828 */
[----:B------:R-:W3:Y:S03]  /*16c20*/  LDSM.16.MT88.4 R80, [R140+0xa800] ;  /* 0x00a800008c50783b */ /* 0x000ee60000004200 */
[----:B-1----:R-:W-:Y:S04]  /*16c30*/  F2FP.BF16.PACK_AB R107, R115, R172 ;  /* 0x000000ac736b723e */ /* 0x002fe800000010ff */
[C---:B--2---:R-:W-:Y:S08]  /*16c40*/  HMMA.16816.F32.BF16 R44, R68.reuse, R76, R44 ;  /* 0x0000004c442c723c */ /* 0x044ff0000004182c */
[C---:B------:R-:W-:Y:S01]  /*16c50*/  HMMA.16816.F32.BF16 R48, R68.reuse, R78, R48 ;  /* 0x0000004e4430723c */ /* 0x040fe20000041830 */
[----:B------:R-:W1:Y:S07]  /*16c60*/  LDSM.16.MT88.4 R76, [R144+0x9000] ;  /* 0x00900000904c783b */ /* 0x000e6e0000004200 */
[C---:B----4-:R-:W-:Y:S08]  /*16c70*/  HMMA.16816.F32.BF16 R52, R68.reuse, R72, R52 ;  /* 0x000000484434723c */ /* 0x050ff00000041834 */
[C---:B------:R-:W-:Y:S01]  /*16c80*/  HMMA.16816.F32.BF16 R56, R68.reuse, R74, R56 ;  /* 0x0000004a4438723c */ /* 0x040fe20000041838 */
[----:B------:R-:W2:Y:S07]  /*16c90*/  LDSM.16.MT88.4 R72, [R142+0x9000] ;  /* 0x009000008e48783b */ /* 0x000eae0000004200 */
[C---:B---3--:R-:W-:Y:S08]  /*16ca0*/  HMMA.16816.F32.BF16 R60, R68.reuse, R80, R60 ;  /* 0x00000050443c723c */ /* 0x048ff0000004183c */
[----:B------:R-:W-:Y:S01]  /*16cb0*/  HMMA.16816.F32.BF16 R64, R68, R82, R64 ;  /* 0x000000524440723c */ /* 0x000fe20000041840 */
[----:B------:R-:W3:Y:S06]  /*16cc0*/  LDSM.16.MT88.4 R80, [R141+0x9000] ;  /* 0x009000008d50783b */ /* 0x000eec0000004200 */
[----:B------:R-:W-:Y:S01]  /*16cd0*/  F2FP.BF16.PACK_AB R68, R126, R125 ;  /* 0x0000007d7e44723e */ /* 0x000fe200000010ff */
[----:B------:R-:W-:Y:S01]  /*16ce0*/  FADD.FTZ R125, R125, R120 ;  /* 0x000000787d7d7221 */ /* 0x000fe20000010000 */
[----:B------:R-:W-:Y:S03]  /*16cf0*/  F2FP.BF16.PACK_AB R69, R128, R127 ;  /* 0x0000007f8045723e */ /* 0x000fe600000010ff */
[C---:B------:R-:W-:Y:S01]  /*16d00*/  F2FP.BF16.PACK_AB R70, R129.reuse, R130 ;  /* 0x000000828146723e */ /* 0x040fe200000010ff */
        /* <DEDUP_REMOVED lines=24> */
[C---:B------:R-:W-:Y:S01]  /*16e90*/  HMMA.16816.F32.BF16 R56, R68.reuse, R78, R56 ;  /* 0x0000004e4438723c */ /* 0x040fe20000041838 */
[----:B------:R-:W1:Y:S07]  /*16ea0*/  LDSM.16.MT88.4 R76, [R141+0x9800] ;  /* 0x009800008d4c783b */ /* 0x000e6e0000004200 */
[C---:B------:R-:W-:Y:S08]  /*16eb0*/  HMMA.16816.F32.BF16 R60, R68.reuse, R84, R60 ;  /* 0x00000054443c723c */ /* 0x040ff0000004183c */
[----:B------:R-:W-:Y:S01]  /*16ec0*/  HMMA.16816.F32.BF16 R64, R68, R86, R64 ;  /* 0x000000564440723c */ /* 0x000fe20000041840 */
[----:B------:R-:W3:Y:S07]  /*16ed0*/  LDSM.16.MT88.4 R68, [R140+0x9800] ;  /* 0x009800008c44783b */ /* 0x000eee0000004200 */
[C---:B------:R-:W-:Y:S01]  /*16ee0*/  HMMA.16816.F32.BF16 R96, R104.reuse, R92, R4 ;  /* 0x0000005c6860723c */ /* 0x040fe20000041804 */
[----:B------:R-:W4:Y:S07]  /*16ef0*/  LDSM.16.MT88.4 R4, [R144+0xb800] ;  /* 0x00b800009004783b */ /* 0x000f2e0000004200 */
[C---:B------:R-:W-:Y:S01]  /*16f00*/  HMMA.16816.F32.BF16 R92, R104.reuse, R94, R8 ;  /* 0x0000005e685c723c */ /* 0x040fe20000041808 */
[----:B------:R-:W5:Y:S07]  /*16f10*/  LDSM.16.MT88.4 R8, [R142+0xb800] ;  /* 0x00b800008e08783b */ /* 0x000f6e0000004200 */
[C---:B--2---:R-:W-:Y:S01]  /*16f20*/  HMMA.16816.F32.BF16 R88, R104.reuse, R72, R12 ;  /* 0x000000486858723c */ /* 0x044fe2000004180c */
[----:B------:R-:W2:Y:S07]  /*16f30*/  LDSM.16.MT88.4 R12, [R141+0xb800] ;  /* 0x00b800008d0c783b */ /* 0x000eae0000004200 */
[C---:B------:R-:W-:Y:S08]  /*16f40*/  HMMA.16816.F32.BF16 R84, R104.reuse, R74, R16 ;  /* 0x0000004a6854723c */ /* 0x040ff00000041810 */
[C---:B-1----:R-:W-:Y:S08]  /*16f50*/  HMMA.16816.F32.BF16 R80, R104.reuse, R76, R20 ;  /* 0x0000004c6850723c */ /* 0x042ff00000041814 */
[C---:B------:R-:W-:Y:S08]  /*16f60*/  HMMA.16816.F32.BF16 R76, R104.reuse, R78, R24 ;  /* 0x0000004e684c723c */ /* 0x040ff00000041818 */
[C---:B---3--:R-:W-:Y:S08]  /*16f70*/  HMMA.16816.F32.BF16 R72, R104.reuse, R68, R28 ;  /* 0x000000446848723c */ /* 0x048ff0000004181c */
[C---:B------:R-:W-:Y:S08]  /*16f80*/  HMMA.16816.F32.BF16 R68, R104.reuse, R70, R32 ;  /* 0x000000466844723c */ /* 0x040ff00000041820 */
[C---:B----4-:R-:W-:Y:S08]  /*16f90*/  HMMA.16816.F32.BF16 R36, R104.reuse, R4, R36 ;  /* 0x000000046824723c */ /* 0x050ff00000041824 */
[C---:B------:R-:W-:Y:S01]  /*16fa0*/  HMMA.16816.F32.BF16 R40, R104.reuse, R6, R40 ;  /* 0x000000066828723c */ /* 0x040fe20000041828 */
[----:B------:R-:W1:Y:S07]  /*16fb0*/  LDSM.16.MT88.4 R4, [R140+0xb800] ;  /* 0x00b800008c04783b */ /* 0x000e6e0000004200 */
[C---:B-----5:R-:W-:Y:S07]  /*16fc0*/  HMMA.16816.F32.BF16 R44, R104.reuse, R8, R44 ;  /* 0x00000008682c723c */ /* 0x060fee000004182c */
[----:B------:R-:W-:Y:S01]  /*16fd0*/  FADD.FTZ R9, R109, R110 ;  /* 0x0000006e6d097221 */ /* 0x000fe20000010000 */
[C---:B------:R-:W-:Y:S04]  /*16fe0*/  HMMA.16816.F32.BF16 R48, R104.reuse, R10, R48 ;  /* 0x0000000a6830723c */ /* 0x040fe80000041830 */
[----:B------:R-:W-:Y:S04]  /*16ff0*/  FADD.FTZ R9, R108, R9 ;  /* 0x000000096c097221 */ /* 0x000fe80000010000 */
[C---:B--2---:R-:W-:Y:S04]  /*17000*/  HMMA.16816.F32.BF16 R52, R104.reuse, R12, R52 ;  /* 0x0000000c6834723c */ /* 0x044fe80000041834 */
[----:B------:R-:W-:Y:S04]  /*17010*/  FADD.FTZ R8, R118, R9 ;  /* 0x0000000976087221 */ /* 0x000fe80000010000 */
[----:B------:R-:W-:Y:S01]  /*17020*/  FADD.FTZ R8, R119, R8 ;  /* 0x0000000877087221 */ /* 0x000fe20000010000 */
[C---:B------:R-:W-:Y:S03]  /*17030*/  HMMA.16816.F32.BF16 R56, R104.reuse, R14, R56 ;  /* 0x0000000e6838723c */ /* 0x040fe60000041838 */
[----:B------:R-:W-:Y:S04]  /*17040*/  FADD.FTZ R123, R123, R8 ;  /* 0x000000087b7b7221 */ /* 0x000fe80000010000 */
[----:B------:R-:W-:Y:S01]  /*17050*/  FADD.FTZ R124, R124, R123 ;  /* 0x0000007b7c7c7221 */ /* 0x000fe20000010000 */
[C---:B-1----:R-:W-:Y:S04]  /*17060*/  HMMA.16816.F32.BF16 R60, R104.reuse, R4, R60 ;  /* 0x00000004683c723c */ /* 0x042fe8000004183c */
[----:B------:R-:W-:Y:S03]  /*17070*/  FADD.FTZ R127, R127, R124 ;  /* 0x0000007c7f7f7221 */ /* 0x000fe60000010000 */
[----:B------:R-:W-:Y:S01]  /*17080*/  IADD3 R4, R162, -0x1, RZ ;  /* 0xffffffffa2047810 */ /* 0x000fe20007ffe0ff */
[----:B------:R-:W-:Y:S01]  /*17090*/  FADD.FTZ R128, R128, R127 ;  /* 0x0000007f80807221 */ /* 0x000fe20000010000 */
[----:B------:R-:W-:Y:S03]  /*170a0*/  HMMA.16816.F32.BF16 R64, R104, R6, R64 ;  /* 0x000000066840723c */ /* 0x000fe60000041840 */
[----:B------:R-:W-:Y:S01]  /*170b0*/  FADD.FTZ R5, R131, R128 ;  /* 0x0000008083057221 */ /* 0x000fe20000010000 */
[----:B------:R-:W-:Y:S03]  /*170c0*/  MOV R162, R4 ;  /* 0x0000000400a27202 */ /* 0x000fe60000000f00 */
[----:B------:R-:W-:Y:S01]  /*170d0*/  FADD.FTZ R5, R176, R5 ;  /* 0x00000005b0057221 */ /* 0x000fe20000010000 */
[----:B------:R-:W-:Y:S01]  /*170e0*/  MOV R107, R2 ;  /* 0x00000002006b7202 */ /* 0x000fe20000000f00 */
[----:B------:R-:W-:Y:S03]  /*170f0*/  FADD.FTZ R106, R170, R173 ;  /* 0x000000adaa6a7221 */ /* 0x000fe60000010000 */
[----:B------:R-:W-:Y:S02]  /*17100*/  FADD.FTZ R174, R174, R5 ;  /* 0x00000005aeae7221 */ /* 0x000fe40000010000 */
[----:B------:R-:W-:Y:S02]  /*17110*/  FADD.FTZ R106, R171, R106 ;  /* 0x0000006aab6a7221 */ /* 0x000fe40000010000 */
[----:B------:R-:W-:Y:S04]  /*17120*/  FADD.FTZ R175, R175, R174 ;  /* 0x000000aeafaf7221 */ /* 0x000fe80000010000 */
[----:B------:R-:W-:Y:S04]  /*17130*/  FADD.FTZ R172, R172, R175 ;  /* 0x000000afacac7221 */ /* 0x000fe80000010000 */
[----:B------:R-:W-:Y:S01]  /*17140*/  FADD.FTZ R167, R115, R172 ;  /* 0x000000ac73a77221 */ /* 0x000fe20000010000 */
[----:B------:R-:W-:-:S05]  /*17150*/  @P0 BRA `(.L_x_5914) ;  /* 0xffffd09000000947 */ /* 0x000fca000383ffff */
.L_x_5910:
        /* <DEDUP_REMOVED lines=151> */
[----:B------:R-:W-:Y:S04]  /*17ad0*/  STS [R13], R88 ;  /* 0x000000580d007388 */ /* 0x000fe80000000800 */
        /* <DEDUP_REMOVED lines=24> */
[----:B--2---:R-:W-:Y:S01]  /*17c60*/  MOV R40, 0x7f800000 ;  /* 0x7f80000000287802 */ /* 0x004fe20000000f00 */
[----:B------:R-:W-:Y:S02]  /*17c70*/  @P3 FFMA.FTZ R40, R2, c[0x0][0x238], R9 ;  /* 0x00008e0002283a23 */ /* 0x000fe40000010009 */
        /* <DEDUP_REMOVED lines=15> */
.L_x_5915:
[----:B------:R-:W1:Y:S04]  /*17d70*/  S2R R3, SR_CTAID.Z ;  /* 0x0000000000037919 */ /* 0x000e680000002700 */
[----:B------:R-:W1:Y:S02]  /*17d80*/  S2R R2, SR_CTAID.Y ;  /* 0x0000000000027919 */ /* 0x000e640000002600 */
[----:B-1----:R-:W-:-:S04]  /*17d90*/  IMAD R4, R2, c[0x0][0x1c0], R3 ;  /* 0x0000700002047a24 */ /* 0x002fc800078e0203 */
[----:B------:R-:W-:Y:S02]  /*17da0*/  IMAD R4, R4, c[0x0][0x214], RZ ;  /* 0x0000850004047a24 */ /* 0x000fe400078e02ff */
.L_x_5916:
[----:B------:R-:W-:Y:S01]  /*17db0*/  BAR.SYNC.DEFER_BLOCKING 0x0 ;  /* 0x0000000000007b1d */ /* 0x000fe20000010000 */
[----:B------:R-:W-:Y:S01]  /*17dc0*/  LOP3.LUT R7, R7, 0xffffffe0, RZ, 0xc0, !PT ;  /* 0xffffffe007077812 */ /* 0x000fe200078ec0ff */
[----:B---3--:R-:W-:Y:S01]  /*17dd0*/  IMAD.WIDE.U32 R44, R156, c[0x0][0x1e8], RZ ;  /* 0x00007a009c2c7a25 */ /* 0x008fe200078e00ff */
        /* <DEDUP_REMOVED lines=16> */
[----:B------:R1:W2:Y:S04]  /*17ee0*/  LDS.128 R32, [R164] ;  /* 0x00000000a4207984 */ /* 0x0002a80000000c00 */
[----:B------:R1:W3:Y:S04]  /*17ef0*/  LDS.128 R28, [R164+0x800] ;  /* 0x00080000a41c7984 */ /* 0x0002e80000000c00 */
[----:B------:R1:W4:Y:S04]  /*17f00*/  LDS.128 R24, [R164+0x1000] ;  /* 0x00100000a4187984 */ /* 0x0003280000000c00 */
[----:B------:R1:W1:Y:S04]  /*17f10*/  LDS.128 R20, [R164+0x1800] ;  /* 0x00180000a4147984 */ /* 0x0002680000000c00 */
        /* <DEDUP_REMOVED lines=18> */
.L_x_5918:
[----:B------:R-:W-:Y:S05]  /*18040*/  BSYNC B0 ;  /* 0x0000000000007941 */ /* 0x000fea0003800000 */
.L_x_5917:
        /* <DEDUP_REMOVED lines=35> */
.L_x_5920:
[----:B------:R-:W-:Y:S05]  /*18280*/  BSYNC B0 ;  /* 0x0000000000007941 */ /* 0x000fea0003800000 */
.L_x_5919:
        /* <DEDUP_REMOVED lines=16> */
[----:B---3--:R1:W-:Y:S04]  /*18390*/  @!P1 STG.E.128 [R18.64], R28 ;  /* 0x0000001c12009986 */ /* 0x0083e8000c101d06 */
[----:B------:R1:W-:Y:S02]  /*183a0*/  @!P0 STG.E.128 [R18.64+0x80], R12 ;  /* 0x0000800c12008986 */ /* 0x0003e4000c101d06 */
.L_x_5922:
[----:B------:R-:W-:Y:S05]  /*183b0*/  BSYNC B0 ;  /* 0x0000000000007941 */ /* 0x000fea0003800000 */
.L_x_5921:
        /* <DEDUP_REMOVED lines=18> */
.L_x_5924:
[----:B------:R-:W-:Y:S05]  /*184e0*/  BSYNC B0 ;  /* 0x0000000000007941 */ /* 0x000fea0003800000 */
.L_x_5923:
        /* <DEDUP_REMOVED lines=19> */
.L_x_5925:
        /* <DEDUP_REMOVED lines=14> */
.L_x_8373:


//--------------------- .text._ZN5flash24flash_fwd_splitkv_kernelI23Flash_fwd_kernel_traitsILi128ELi64ELi64ELi4ELb0ELb0EN7cutlass10bfloat16_tE19Flash_kernel_traitsILi128ELi64ELi64ELi4ES3_EELb1ELb0ELb0ELb0ELb0ELb0ELb1ELb0EEEvNS_16Flash_fwd_paramsE --------------------------
	.section	.text._ZN5flash24flash_fwd_splitkv_kernelI23Flash_fwd_kernel_traitsILi128ELi64ELi64ELi4ELb0ELb0EN7cutlass10bfloat16_tE19Flash_kernel_traitsILi128ELi64ELi64ELi4ES3_EELb1ELb0ELb0ELb0ELb0ELb0ELb1ELb0EEEvNS_16Flash_fwd_paramsE,"ax",@progbits
	.sectioninfo	@"SHI_REGISTERS=188"
	.align	128
        .global         _ZN5flash24flash_fwd_splitkv_kernelI23Flash_fwd_kernel_traitsILi128ELi64ELi64ELi4ELb0ELb0EN7cutlass10bfloat16_tE19Flash_kernel_traitsILi128ELi64ELi64ELi4ES3_EELb1ELb0ELb0ELb0ELb0ELb0ELb1ELb0EEEvNS_16Flash_fwd_paramsE
        .type           _ZN5flash24flash_fwd_splitkv_kernelI23Flash_fwd_kernel_traitsILi128ELi64ELi64ELi4ELb0ELb0EN7cutlass10bfloat16_tE19Flash_kernel_traitsILi128ELi64ELi64ELi4ES3_EELb1ELb0ELb0ELb0ELb0ELb0ELb1ELb0EEEvNS_16Flash_fwd_paramsE,@function
        .size           _ZN5flash24flash_fwd_splitkv_kernelI23Flash_fwd_kernel_traitsILi128ELi64ELi64ELi4ELb0ELb0EN7cutlass10bfloat16_tE19Flash_kernel_traitsILi128ELi64ELi64ELi4ES3_EELb1ELb0ELb0ELb0ELb0ELb0ELb1ELb0EEEvNS_16Flash_fwd_paramsE,(.L_x_8374 - _ZN5flash24flash_fwd_splitkv_kernelI23Flash_fwd_kernel_traitsILi128ELi64ELi64ELi4ELb0ELb0EN7cutlass10bfloat16_tE19Flash_kernel_traitsILi128ELi64ELi64ELi4ES3_EELb1ELb0ELb0ELb0ELb0ELb0ELb1ELb0EEEvNS_16Flash_fwd_paramsE)
        .other          _ZN5flash24flash_fwd_splitkv_kernelI23Flash_fwd_kernel_traitsILi128ELi64ELi64ELi4ELb0ELb0EN7cutlass10bfloat16_tE19Flash_kernel_traitsILi128ELi64ELi64ELi4ES3_EELb1ELb0ELb0ELb0ELb0ELb0ELb1ELb0EEEvNS_16Flash_fwd_paramsE,@"STO_CUDA_ENTRY STV_DEFAULT"
_ZN5flash24flash_fwd_splitkv_kernelI23Flash_fwd_kernel_traitsILi128ELi64ELi64ELi4ELb0ELb0EN7cutlass10bfloat16_tE19Flash_kernel_traitsILi128ELi64ELi64ELi4ES3_EELb1ELb0ELb0ELb0ELb0ELb0ELb1ELb0EEEvNS_16Flash_fwd_paramsE:
.text._ZN5flash24flash_fwd_splitkv_kernelI23Flash_fwd_kernel_traitsILi128ELi64ELi64ELi4ELb0ELb0EN7cutlass10bfloat16_tE19Flash_kernel_traitsILi128ELi64ELi64ELi4ES3_EELb1ELb0ELb0ELb0ELb0ELb0ELb1ELb0EEEvNS_16Flash_fwd_paramsE:
        /* <DEDUP_REMOVED lines=53> */
.L_x_5926:
[----:B-1-34-:R-:W-:Y:S02]  /*0350*/  MOV R4, c[0x0][0x218] ;  /* 0x0000860000047a02 */ /* 0x01afe40000000f00 */
.L_x_5927:
        /* <DEDUP_REMOVED lines=26> */
[----:B------:R-:W-:Y:S02]  /*0500*/  ISETP.GE.AND P0, PT, R6, RZ, PT ;  /* 0x000000ff0600720c */ /* 0x000fe40003f06270 */
[----:B------:R-:W-:Y:S01]  /*0510*/  IADD3 R6, -R89, 0x7f, R88 ;  /* 0x0000007f59067810 */ /* 0x000fe20007ffe158 */
        /* <DEDUP_REMOVED lines=8> */
[----:B------:R-:W-:-:S04]  /*05a0*/  IADD3 R4, R31, 0x3f, RZ ;  /* 0x0000003f1f047810 */ /* 0x000fc80007ffe0ff */
[----:B------:R-:W-:-:S13]  /*05b0*/  ISETP.GT.U32.AND P1, PT, R5, R2, PT ;  /* 0x000000020500720c */ /* 0x000fda0003f24070 */
[----:B------:R-:W-:Y:S01]  /*05c0*/  @!P1 IMAD.IADD R2, R2, 0x1, -R5 ;  /* 0x0000000102029824 */ /* 0x000fe200078e0a05 */
[----:B------:R-:W-:Y:S02]  /*05d0*/  @!P1 IADD3 R7, R7, 0x1, RZ ;  /* 0x0000000107079810 */ /* 0x000fe40007ffe0ff */
[----:B------:R-:W-:Y:S02]  /*05e0*/  ISETP.NE.AND P1, PT, RZ, c[0x0][0x10], PT ;  /* 0x00000400ff007a0c */ /* 0x000fe40003f25270 */
[----:B------:R-:W-:Y:S02]  /*05f0*/  ISETP.GE.U32.AND P2, PT, R2, R5, PT ;  /* 0x000000050200720c */ /* 0x000fe40003f46070 */
[----:B------:R-:W-:-:S04]  /*0600*/  SHF.R.S32.HI R5, RZ, 0x1f, R4 ;  /* 0x0000001fff057819 */ /* 0x000fc80000011404 */
[----:B------:R-:W-:-:S04]  /*0610*/  LEA.HI R5, R5, R4, RZ, 0x6 ;  /* 0x0000000405057211 */ /* 0x000fc800078f30ff */
[----:B------:R-:W-:-:S03]  /*0620*/  SHF.R.S32.HI R5, RZ, 0x6, R5 ;  /* 0x00000006ff057819 */ /* 0x000fc60000011405 */
[----:B------:R-:W-:-:S05]  /*0630*/  @P2 IADD3 R7, R7, 0x1, RZ ;  /* 0x0000000107072810 */ /* 0x000fca0007ffe0ff */
[----:B------:R-:W-:Y:S01]  /*0640*/  IMAD.MOV.U32 R2, RZ, RZ, R7 ;  /* 0x000000ffff027224 */ /* 0x000fe200078e0007 */
[----:B------:R-:W-:-:S03]  /*0650*/  IADD3 R7, R6, c[0x0][0x2e8], R31 ;  /* 0x0000ba0006077a10 */ /* 0x000fc60007ffe01f */
[----:B------:R-:W-:Y:S01]  /*0660*/  @!P0 IMAD.MOV R2, RZ, RZ, -R2 ;  /* 0x000000ffff028224 */ /* 0x000fe200078e0a02 */
[----:B------:R-:W-:Y:S02]  /*0670*/  @!P1 LOP3.LUT R2, RZ, c[0x0][0x10], RZ, 0x33, !PT ;  /* 0x00000400ff029a12 */ /* 0x000fe400078e33ff */
[----:B------:R-:W-:-:S03]  /*0680*/  SHF.R.S32.HI R30, RZ, 0x1f, R7 ;  /* 0x0000001fff1e7819 */ /* 0x000fc60000011407 */
[----:B------:R-:W-:Y:S01]  /*0690*/  IMAD R147, R2, R0, RZ ;  /* 0x0000000002937224 */ /* 0x000fe200078e02ff */
[----:B------:R-:W-:-:S03]  /*06a0*/  LEA.HI R30, R30, R7, RZ, 0x6 ;  /* 0x000000071e1e7211 */ /* 0x000fc600078f30ff */
[----:B------:R-:W-:Y:S01]  /*06b0*/  IMAD.IADD R2, R2, 0x1, R147 ;  /* 0x0000000102027824 */ /* 0x000fe200078e0293 */
[----:B------:R-:W-:-:S04]  /*06c0*/  SHF.R.S32.HI R30, RZ, 0x6, R30 ;  /* 0x00000006ff1e7819 */ /* 0x000fc8000001141e */
        /* <DEDUP_REMOVED lines=29> */
.L_x_5930:
[----:B------:R-:W-:Y:S05]  /*08a0*/  BSYNC B0 ;  /* 0x0000000000007941 */ /* 0x000fea0003800000 */
.L_x_5929:
        /* <DEDUP_REMOVED lines=8> */
.L_x_5932:
[----:B------:R-:W-:Y:S05]  /*0930*/  BSYNC B0 ;  /* 0x0000000000007941 */ /* 0x000fea0003800000 */
.L_x_5931:
        /* <DEDUP_REMOVED lines=8> */
.L_x_5934:
[----:B------:R-:W-:Y:S05]  /*09c0*/  BSYNC B0 ;  /* 0x0000000000007941 */ /* 0x000fea0003800000 */
.L_x_5933:
        /* <DEDUP_REMOVED lines=8> */
.L_x_5936:
[----:B------:R-:W-:Y:S05]  /*0a50*/  BSYNC B0 ;  /* 0x0000000000007941 */ /* 0x000fea0003800000 */
.L_x_5935:
        /* <DEDUP_REMOVED lines=8> */
.L_x_5938:
[----:B------:R-:W-:Y:S05]  /*0ae0*/  BSYNC B0 ;  /* 0x0000000000007941 */ /* 0x000fea0003800000 */
.L_x_5937:
        /* <DEDUP_REMOVED lines=8> */
.L_x_5940:
[----:B------:R-:W-:Y:S05]  /*0b70*/  BSYNC B0 ;  /* 0x0000000000007941 */ /* 0x000fea0003800000 */
.L_x_5939:
        /* <DEDUP_REMOVED lines=8> */
.L_x_5942:
[----:B------:R-:W-:Y:S05]  /*0c00*/  BSYNC B0 ;  /* 0x0000000000007941 */ /* 0x000fea0003800000 */
.L_x_5941:
        /* <DEDUP_REMOVED lines=8> */
.L_x_5944:
[----:B------:R-:W-:Y:S05]  /*0c90*/  BSYNC B0 ;  /* 0x0000000000007941 */ /* 0x000fea0003800000 */
.L_x_5943:
        /* <DEDUP_REMOVED lines=32> */
.L_x_5928:
        /* <DEDUP_REMOVED lines=14> */
[----:B------:R-:W-:-:S05]  /*0f80*/  @P2 IMAD.IADD R5, R5, 0x1, R2 ;  /* 0x0000000105052824 */ /* 0x000fca00078e0202 */
[----:B------:R-:W-:-:S04]  /*0f90*/  @P2 SHF.L.U64.HI R5, R4, 0x2, R5 ;  /* 0x0000000204052819 */ /* 0x000fc80000010205 */
[----:B------:R-:W-:Y:S02]  /*0fa0*/  @P2 IADD3.X R159, R5, c[0x0][0x2c4], RZ, P1, !PT ;  /* 0x0000b100059f2a10 */ /* 0x000fe40000ffe4ff */
[----:B------:R-:W-:-:S04]  /*0fb0*/  @P2 ISETP.NE.U32.AND P1, PT, R158, RZ, PT ;  /* 0x000000ff9e00220c */ /* 0x000fc80003f25070 */
[----:B------:R-:W-:Y:S02]  /*0fc0*/  @P2 ISETP.NE.AND.EX P0, PT, R159, RZ, PT, P1 ;  /* 0x000000ff9f00220c */ /* 0x000fe40003f05310 */
[----:B-1----:R-:W-:-:S11]  /*0fd0*/  IABS R7, c[0x0][0x2d0] ;  /* 0x0000b40000077a13 */ /* 0x002fd60000000000 */
        /* <DEDUP_REMOVED lines=73> */
.L_x_5945:
        /* <DEDUP_REMOVED lines=16> */
[----:B------:R-:W-:-:S04]  /*1570*/  MOV R6, R8 ;  /* 0x0000000800067202 */ /* 0x000fc80000000f00 */
.L_x_5947:
[----:B------:R-:W-:Y:S01]  /*1580*/  IABS R8, c[0x0][0x1c8] ;  /* 0x0000720000087a13 */ /* 0x000fe20000000000 */
[----:B------:R-:W-:Y:S01]  /*1590*/  IMAD.MOV.U32 R12, RZ, RZ, R6 ;  /* 0x000000ffff0c7224 */ /* 0x000fe200078e0006 */
[----:B------:R-:W-:Y:S01]  /*15a0*/  MOV R13, R5 ;  /* 0x00000005000d7202 */ /* 0x000fe20000000f00 */
[----:B------:R-:W-:Y:S01]  /*15b0*/  @P4 IMAD.IADD R14, R3, 0x1, R14 ;  /* 0x00000001030e4824 */ /* 0x000fe200078e020e */
        /* <DEDUP_REMOVED lines=29> */
[----:B------:R-:W-:Y:S02]  /*1790*/  @!P2 IADD3 R2, -R2, RZ, RZ ;  /* 0x000000ff0202a210 */ /* 0x000fe40007ffe1ff */
[----:B------:R-:W-:-:S04]  /*17a0*/  @!P1 LOP3.LUT R2, RZ, c[0x0][0x1c8], RZ, 0x33, !PT ;  /* 0x00007200ff029a12 */ /* 0x000fc800078e33ff */
        /* <DEDUP_REMOVED lines=16> */
.L_x_5946:
[----:B------:R-:W-:Y:S01]  /*18b0*/  ISETP.NE.AND P1, PT, R15, -0x1, PT ;  /* 0xffffffff0f00780c */ /* 0x000fe20003f25270 */
[----:B------:R-:W-:Y:S01]  /*18c0*/  IMAD.IADD R146, R89, 0x1, -R88 ;  /* 0x0000000159927824 */ /* 0x000fe200078e0a58 */
[----:B-----5:R-:W-:Y:S01]  /*18d0*/  SHF.R.S32.HI R0, RZ, 0x1f, R35 ;  /* 0x0000001fff007819 */ /* 0x020fe20000011423 */
[----:B------:R-:W-:Y:S03]  /*18e0*/  BSSY B0, `(.L_x_5948) ;  /* 0x000005d000007945 */ /* 0x000fe60003800000 */
[CC--:B------:R-:W-:Y:S02]  /*18f0*/  LEA.HI R6, R0.reuse, R35.reuse, RZ, 0x3 ;  /* 0x0000002300067211 */ /* 0x0c0fe400078f18ff */
[----:B------:R-:W-:Y:S02]  /*1900*/  LEA.HI R5, R0, R35, RZ, 0x4 ;  /* 0x0000002300057211 */ /* 0x000fe400078f20ff */
[----:B------:R-:W-:-:S02]  /*1910*/  SHF.R.S32.HI R18, RZ, 0x3, R6 ;  /* 0x00000003ff127819 */ /* 0x000fc40000011406 */
[----:B------:R-:W-:Y:S01]  /*1920*/  LOP3.LUT R6, R6, 0xfffffff8, RZ, 0xc0, !PT ;  /* 0xfffffff806067812 */ /* 0x000fe200078ec0ff */
[----:B------:R-:W-:Y:S01]  /*1930*/  @P1 IMAD.WIDE.U32 R24, R15, c[0x0][0x190], RZ ;  /* 0x000064000f181a25 */ /* 0x000fe200078e00ff */
[----:B------:R-:W-:Y:S02]  /*1940*/  @!P1 SHF.R.S32.HI R8, RZ, 0x1f, R157 ;  /* 0x0000001fff089819 */ /* 0x000fe4000001149d */
[----:B------:R-:W-:Y:S01]  /*1950*/  SHF.R.S32.HI R19, RZ, 0x1f, R18 ;  /* 0x0000001fff137819 */ /* 0x000fe20000011412 */
[----:B------:R-:W-:-:S04]  /*1960*/  @!P1 IMAD.WIDE.U32 R12, R157, c[0x0][0x178], RZ ;  /* 0x00005e009d0c9a25 */ /* 0x000fc800078e00ff */
[----:B------:R-:W-:Y:S02]  /*1970*/  @!P1 IMAD R8, R8, c[0x0][0x178], RZ ;  /* 0x00005e0008089a24 */ /* 0x000fe400078e02ff */
[----:B------:R-:W-:Y:S02]  /*1980*/  @P1 IMAD R15, R15, c[0x0][0x194], R25 ;  /* 0x000065000f0f1a24 */ /* 0x000fe400078e0219 */
[----:B------:R-:W-:Y:S01]  /*1990*/  @!P1 IMAD R3, R157, c[0x0][0x17c], R8 ;  /* 0x00005f009d039a24 */ /* 0x000fe200078e0208 */
[----:B------:R-:W-:Y:S01]  /*19a0*/  LEA.HI R8, R0, R35, RZ, 0x6 ;  /* 0x0000002300087211 */ /* 0x000fe200078f30ff */
[----:B------:R-:W-:Y:S01]  /*19b0*/  @!P1 IMAD.MOV.U32 R24, RZ, RZ, R12 ;  /* 0x000000ffff189224 */ /* 0x000fe200078e000c */
[----:B------:R-:W-:Y:S01]  /*19c0*/  LOP3.LUT R12, R5, 0xfffffff0, RZ, 0xc0, !PT ;  /* 0xfffffff0050c7812 */ /* 0x000fe200078ec0ff */
[----:B------:R-:W-:Y:S01]  /*19d0*/  @!P1 IMAD.IADD R15, R13, 0x1, R3 ;  /* 0x000000010d0f9824 */ /* 0x000fe200078e0203 */
[----:B------:R-:W-:Y:S01]  /*19e0*/  SHF.R.S32.HI R5, RZ, 0x4, R5 ;  /* 0x00000004ff057819 */ /* 0x000fe20000011405 */
[----:B------:R-:W-:-:S02]  /*19f0*/  IMAD.IADD R3, R35, 0x1, -R6 ;  /* 0x0000000123037824 */ /* 0x000fc400078e0a06 */
[----:B------:R-:W-:Y:S02]  /*1a00*/  IMAD.IADD R12, R35, 0x1, -R12 ;  /* 0x00000001230c7824 */ /* 0x000fe400078e0a0c */
[----:B------:R-:W-:Y:S01]  /*1a10*/  IMAD.SHL.U32 R25, R18, 0x40, RZ ;  /* 0x0000004012197824 */ /* 0x000fe200078e00ff */
[----:B------:R-:W-:Y:S01]  /*1a20*/  SHF.L.U32 R156, R3, 0x3, RZ ;  /* 0x00000003039c7819 */ /* 0x000fe200000006ff */
[----:B------:R-:W-:Y:S01]  /*1a30*/  IMAD.SHL.U32 R153, R8, 0x8, RZ ;  /* 0x0000000808997824 */ /* 0x000fe200078e00ff */
[----:B------:R-:W-:Y:S01]  /*1a40*/  SHF.R.S32.HI R21, RZ, 0x1f, R12 ;  /* 0x0000001fff157819 */ /* 0x000fe2000001140c */
[----:B------:R-:W-:Y:S01]  /*1a50*/  IMAD.WIDE R22, R23, 0x40, R18 ;  /* 0x0000004017167825 */ /* 0x000fe200078e0212 */
[----:B------:R-:W-:Y:S02]  /*1a60*/  IADD3 R28, P2, R156, R28, RZ ;  /* 0x0000001c9c1c7210 */ /* 0x000fe40007f5e0ff */
[----:B------:R-:W-:Y:S02]  /*1a70*/  SHF.R.S32.HI R17, RZ, 0x1f, R156 ;  /* 0x0000001fff117819 */ /* 0x000fe4000001149c */
[----:B------:R-:W-:-:S02]  /*1a80*/  LOP3.LUT R25, R25, 0x1c0, RZ, 0xc0, !PT ;  /* 0x000001c019197812 */ /* 0x000fc400078ec0ff */
[----:B------:R-:W-:Y:S01]  /*1a90*/  IADD3 R24, P1, R156, R24, RZ ;  /* 0x000000189c187210 */ /* 0x000fe20007f3e0ff */
[----:B------:R-:W-:Y:S01]  /*1aa0*/  IMAD.X R29, R17, 0x1, R14, P2 ;  /* 0x00000001111d7824 */ /* 0x000fe200010e060e */
[----:B------:R-:W-:Y:S02]  /*1ab0*/  LEA.HI R14, R21, R12, RZ, 0x3 ;  /* 0x0000000c150e7211 */ /* 0x000fe400078f18ff */
[----:B------:R-:W-:Y:S01]  /*1ac0*/  LOP3.LUT R13, R25, 0x38, R156, 0xf8, !PT ;  /* 0x00000038190d7812 */ /* 0x000fe200078ef89c */
[----:B------:R-:W-:Y:S01]  /*1ad0*/  IMAD.WIDE.U32 R28, R2, c[0x0][0x1b8], R28 ;  /* 0x00006e00021c7a25 */ /* 0x000fe200078e001c */
[----:B------:R-:W-:Y:S02]  /*1ae0*/  SHF.R.U32.HI R6, RZ, 0x3, R25 ;  /* 0x00000003ff067819 */ /* 0x000fe40000011619 */
[----:B------:R-:W-:Y:S01]  /*1af0*/  IADD3 R26, P3, R156, R26, RZ ;  /* 0x0000001a9c1a7210 */ /* 0x000fe20007f7e0ff */
[----:B------:R-:W-:Y:S01]  /*1b00*/  IMAD.X R25, R17, 0x1, R15, P1 ;  /* 0x0000000111197824 */ /* 0x000fe200008e060f */
[----:B------:R-:W-:-:S02]  /*1b10*/  LOP3.LUT R15, R14, 0xfffffff8, RZ, 0xc0, !PT ;  /* 0xfffffff80e0f7812 */ /* 0x000fc400078ec0ff */
[----:B------:R-:W-:Y:S01]  /*1b20*/  IADD3 R32, P1, R18, R11, RZ ;  /* 0x0000000b12207210 */ /* 0x000fe20007f3e0ff */
[----:B------:R-:W-:Y:S01]  /*1b30*/  IMAD.X R27, R17, 0x1, R10, P3 ;  /* 0x00000001111b7824 */ /* 0x000fe200018e060a */
[----:B------:R-:W-:Y:S01]  /*1b40*/  LOP3.LUT R6, R13, R6, RZ, 0x3c, !PT ;  /* 0x000000060d067212 */ /* 0x000fe200078e3cff */
[----:B------:R-:W-:Y:S01]  /*1b50*/  IMAD R13, R4, c[0x0][0x1b8], RZ ;  /* 0x00006e00040d7a24 */ /* 0x000fe200078e02ff */
[----:B------:R-:W-:Y:S01]  /*1b60*/  IADD3 R12, R12, -R15, RZ ;  /* 0x8000000f0c0c7210 */ /* 0x000fe20007ffe0ff */
[----:B------:R-:W-:Y:S01]  /*1b70*/  IMAD.X R9, R19, 0x1, R9, P1 ;  /* 0x0000000113097824 */ /* 0x000fe200008e0609 */
[----:B------:R-:W-:Y:S01]  /*1b80*/  SHF.R.S32.HI R4, RZ, 0x1f, R16 ;  /* 0x0000001fff047819 */ /* 0x000fe20000011410 */
[----:B------:R-:W-:Y:S01]  /*1b90*/  IMAD R13, R2, c[0x0][0x1bc], R13 ;  /* 0x00006f00020d7a24 */ /* 0x000fe200078e020d */
[----:B------:R-:W-:Y:S01]  /*1ba0*/  R2P PR, R12, 0x6 ;  /* 0x000000060c007804 */ /* 0x000fe20000000000 */
[----:B------:R-:W-:Y:S01]  /*1bb0*/  IMAD R9, R9, c[0x0][0x1a0], RZ ;  /* 0x0000680009097a24 */ /* 0x000fe200078e02ff */
[----:B------:R-:W-:Y:S01]  /*1bc0*/  ISETP.GE.AND P3, PT, R18, R146, PT ;  /* 0x000000921200720c */ /* 0x000fe20003f66270 */
[----:B------:R-:W-:Y:S01]  /*1bd0*/  IMAD.IADD R29, R29, 0x1, R13 ;  /* 0x000000011d1d7824 */ /* 0x000fe200078e020d */
[----:B------:R-:W-:Y:S01]  /*1be0*/  LOP3.LUT R153, R6, 0xfffffe00, R153, 0xf8, !PT ;  /* 0xfffffe0006997812 */ /* 0x000fe200078ef899 */
[----:B------:R-:W-:Y:S01]  /*1bf0*/  IMAD R9, R32, c[0x0][0x1a4], R9 ;  /* 0x0000690020097a24 */ /* 0x000fe200078e0209 */
[----:B------:R-:W-:Y:S01]  /*1c00*/  IADD3 R155, R156, 0x40, RZ ;  /* 0x000000409c9b7810 */ /* 0x000fe20007ffe0ff */
[----:B------:R-:W-:Y:S01]  /*1c10*/  IMAD.WIDE.U32 R32, R32, c[0x0][0x1a0], R28 ;  /* 0x0000680020207a25 */ /* 0x000fe200078e001c */
[----:B------:R-:W-:-:S02]  /*1c20*/  LEA.HI R29, R0, R35, RZ, 0x5 ;  /* 0x00000023001d7211 */ /* 0x000fc400078f28ff */
[----:B------:R-:W-:Y:S01]  /*1c30*/  SHF.L.U32 R153, R153, 0x1, RZ ;  /* 0x0000000199997819 */ /* 0x000fe200000006ff */
[----:B------:R-:W-:Y:S01]  /*1c40*/  IMAD R21, R4, c[0x0][0x1a8], RZ ;  /* 0x00006a0004157a24 */ /* 0x000fe200078e02ff */
[----:B------:R-:W-:Y:S01]  /*1c50*/  LOP3.LUT R2, R29, 0xffffffe0, RZ, 0xc0, !PT ;  /* 0xffffffe01d027812 */ /* 0x000fe200078ec0ff */
[----:B------:R-:W-:Y:S01]  /*1c60*/  IMAD R11, R19, c[0x0][0x198], RZ ;  /* 0x00006600130b7a24 */ /* 0x000fe200078e02ff */
[----:B------:R-:W-:Y:S01]  /*1c70*/  MOV R4, 0x10 ;  /* 0x0000001000047802 */ /* 0x000fe20000000f00 */
[----:B------:R-:W-:Y:S01]  /*1c80*/  IMAD R21, R16, c[0x0][0x1ac], R21 ;  /* 0x00006b0010157a24 */ /* 0x000fe200078e0215 */
[----:B------:R-:W-:Y:S01]  /*1c90*/  SHF.R.S32.HI R29, RZ, 0x5, R29 ;  /* 0x00000005ff1d7819 */ /* 0x000fe2000001141d */
[----:B------:R-:W-:Y:S01]  /*1ca0*/  IMAD.MOV.U32 R0, RZ, RZ, 0x20 ;  /* 0x00000020ff007424 */ /* 0x000fe200078e00ff */
[----:B------:R-:W-:Y:S01]  /*1cb0*/  SEL R4, R4, 0xfffffff0, !P1 ;  /* 0xfffffff004047807 */ /* 0x000fe20004800000 */
[C---:B------:R-:W-:Y:S02]  /*1cc0*/  IMAD R11, R18.reuse, c[0x0][0x19c], R11 ;  /* 0x00006700120b7a24 */ /* 0x040fe400078e020b */
[----:B------:R-:W-:Y:S01]  /*1cd0*/  IMAD.WIDE.U32 R100, R18, c[0x0][0x198], R26 ;  /* 0x0000660012647a25 */ /* 0x000fe200078e001a */
[----:B------:R-:W-:-:S03]  /*1ce0*/  SEL R0, R0, 0xffffffe0, !P2 ;  /* 0xffffffe000007807 */ /* 0x000fc60005000000 */
[----:B------:R-:W-:-:S04]  /*1cf0*/  IMAD.WIDE.U32 R16, R16, c[0x0][0x1a8], R24 ;  /* 0x00006a0010107a25 */ /* 0x000fc800078e0018 */
[----:B------:R-:W-:Y:S02]  /*1d00*/  IMAD.IADD R101, R101, 0x1, R11 ;  /* 0x0000000165657824 */ /* 0x000fe400078e020b */
[----:B------:R-:W-:Y:S02]  /*1d10*/  IMAD.IADD R15, R35, 0x1, -R2 ;  /* 0x00000001230f7824 */ /* 0x000fe400078e0a02 */
[----:B------:R-:W-:Y:S02]  /*1d20*/  IMAD.IADD R21, R17, 0x1, R21 ;  /* 0x0000000111157824 */ /* 0x000fe400078e0215 */
        /* <DEDUP_REMOVED lines=24> */
.L_x_5949:
[----:B------:R-:W-:Y:S05]  /*1eb0*/  BSYNC B0 ;  /* 0x0000000000007941 */ /* 0x000fea0003800000 */
.L_x_5948:
        /* <DEDUP_REMOVED lines=29> */
.L_x_5951:
[----:B------:R-:W-:Y:S05]  /*2090*/  BSYNC B0 ;  /* 0x0000000000007941 */ /* 0x000fea0003800000 */
.L_x_5950:
        /* <DEDUP_REMOVED lines=29> */
.L_x_5953:
[----:B------:R-:W-:Y:S05]  /*2270*/  BSYNC B0 ;  /* 0x0000000000007941 */ /* 0x000fea0003800000 */
.L_x_5952:
        /* <DEDUP_REMOVED lines=28> */
.L_x_5955:
[----:B------:R-:W-:Y:S05]  /*2440*/  BSYNC B0 ;  /* 0x0000000000007941 */ /* 0x000fea0003800000 */
.L_x_5954:
        /* <DEDUP_REMOVED lines=23> */
.L_x_5957:
[----:B------:R-:W-:Y:S05]  /*25c0*/  BSYNC B0 ;  /* 0x0000000000007941 */ /* 0x000fea0003800000 */
.L_x_5956:
        /* <DEDUP_REMOVED lines=25> */
.L_x_5959:
[----:B------:R-:W-:Y:S05]  /*2760*/  BSYNC B0 ;  /* 0x0000000000007941 */ /* 0x000fea0003800000 */
.L_x_5958:
[----:B------:R-:W-:Y:S01]  /*2770*/  ISETP.GE.AND P1, PT, R9, R8, PT ;  /* 0x000000080900720c */ /* 0x000fe20003f26270 */
[----:B------:R-:W-:-:S12]  /*2780*/  BSSY B0, `(.L_x_5960) ;  /* 0x0000016000007945 */ /* 0x000fd80003800000 */
[----:B------:R-:W-:Y:S05]  /*2790*/  @P1 BRA `(.L_x_5961) ;  /* 0x0000014000001947 */ /* 0x000fea0003800000 */
[----:B------:R-:W-:Y:S01]  /*27a0*/  ISETP.GE.AND P2, PT, R156, c[0x0][0x220], PT ;  /* 0x000088009c007a0c */ /* 0x000fe20003f46270 */
[----:B------:R-:W-:Y:S01]  /*27b0*/  IMAD.MOV.U32 R10, RZ, RZ, c[0x0][0x19c] ;  /* 0x00006700ff0a7624 */ /* 0x000fe200078e00ff */
[C---:B--23--:R-:W-:Y:S02]  /*27c0*/  LEA R17, P3, R6.reuse, R100, 0x5 ;  /* 0x0000006406117211 */ /* 0x04cfe400078628ff */
        /* <DEDUP_REMOVED lines=17> */
.L_x_5961:
[----:B------:R-:W-:Y:S05]  /*28e0*/  BSYNC B0 ;  /* 0x0000000000007941 */ /* 0x000fea0003800000 */
.L_x_5960:
        /* <DEDUP_REMOVED lines=24> */
.L_x_5963:
[----:B------:R-:W-:Y:S05]  /*2a70*/  BSYNC B0 ;  /* 0x0000000000007941 */ /* 0x000fea0003800000 */
.L_x_5962:
        /* <DEDUP_REMOVED lines=17> */
[----:B------:R-:W-:Y:S01]  /*2b90*/  @!P2 IMAD.MOV.U32 R166, RZ, RZ, R168 ;  /* 0x000000ffffa6a224 */ /* 0x000fe200078e00a8 */
[----:B------:R1:W-:Y:S04]  /*2ba0*/  @P2 STS.128 [R153+0x8000], RZ ;  /* 0x008000ff99002388 */ /* 0x0003e80000000c00 */
[----:B------:R-:W-:Y:S01]  /*2bb0*/  @!PT LDS RZ, [RZ] ;  /* 0x00000000fffff984 */ /* 0x000fe20000000800 */
[----:B------:R-:W-:Y:S01]  /*2bc0*/  @!PT LDS RZ, [RZ] ;  /* 0x00000000fffff984 */ /* 0x000fe20000000800 */
[----:B------:R-:W-:Y:S01]  /*2bd0*/  @!PT LDS RZ, [RZ] ;  /* 0x00000000fffff984 */ /* 0x000fe20000000800 */
[----:B------:R1:W-:Y:S04]  /*2be0*/  @!P2 LDGSTS.E.BYPASS.LTC128B.128 [R153+0x8000], [R166.64] ;  /* 0x08000000a699afae */ /* 0x0003e8000b901d48 */
[----:B------:R1:W-:Y:S01]  /*2bf0*/  @P1 STS.128 [R153+0xa000], RZ ;  /* 0x00a000ff99001388 */ /* 0x0003e20000000c00 */
[----:B------:R-:W-:Y:S05]  /*2c00*/  @P1 BRA `(.L_x_5965) ;  /* 0x0000005000001947 */ /* 0x000fea0003800000 */
[----:B-1----:R-:W-:-:S05]  /*2c10*/  MOV R166, R168 ;  /* 0x000000a800a67202 */ /* 0x002fca0000000f00 */
[----:B------:R-:W-:Y:S01]  /*2c20*/  @!PT LDS RZ, [RZ] ;  /* 0x00000000fffff984 */ /* 0x000fe20000000800 */
[----:B------:R-:W-:Y:S01]  /*2c30*/  @!PT LDS RZ, [RZ] ;  /* 0x00000000fffff984 */ /* 0x000fe20000000800 */
[----:B------:R-:W-:Y:S01]  /*2c40*/  @!PT LDS RZ, [RZ] ;  /* 0x00000000fffff984 */ /* 0x000fe20000000800 */
[----:B------:R1:W-:Y:S02]  /*2c50*/  LDGSTS.E.BYPASS.LTC128B.128 [R153+0xa000], [R166.64+0x80] ;  /* 0x0a000080a6997fae */ /* 0x0003e4000b901d48 */
.L_x_5965:
[----:B------:R-:W-:Y:S05]  /*2c60*/  BSYNC B0 ;  /* 0x0000000000007941 */ /* 0x000fea0003800000 */
.L_x_5964:
        /* <DEDUP_REMOVED lines=10> */
[C---:B--23--:R-:W-:Y:S01]  /*2d10*/  @!P2 LEA R16, P3, R151.reuse, R168, 0x1 ;  /* 0x000000a89710a211 */ /* 0x04cfe200078608ff */
        /* <DEDUP_REMOVED lines=14> */
.L_x_5967:
[----:B------:R-:W-:Y:S05]  /*2e00*/  BSYNC B0 ;  /* 0x0000000000007941 */ /* 0x000fea0003800000 */
.L_x_5966:
        /* <DEDUP_REMOVED lines=9> */
[----:B--23--:R-:W-:-:S07]  /*2ea0*/  SHF.L.U64.HI R16, R10, R9, c[0x0][0x1a4] ;  /* 0x000069000a107619 */ /* 0x00cfce0000010209 */
        /* <DEDUP_REMOVED lines=15> */
.L_x_5969:
[----:B------:R-:W-:Y:S05]  /*2fa0*/  BSYNC B0 ;  /* 0x0000000000007941 */ /* 0x000fea0003800000 */
.L_x_5968:
        /* <DEDUP_REMOVED lines=8> */
[----:B------:R1:W-:Y:S02]  /*3030*/  @P2 STS.128 [R153+0x9800], RZ ;  /* 0x009800ff99002388 */ /* 0x0003e40000000c00 */
[----:B-1----:R-:W-:Y:S02]  /*3040*/  @!P2 MOV R166, R168 ;  /* 0x000000a800a6a202 */ /* 0x002fe40000000f00 */
[----:B------:R-:W-:-:S03]  /*3050*/  @!P2 IMAD R8, R8, 0x60, RZ ;  /* 0x000000600808a824 */ /* 0x000fc600078e02ff */
[----:B--23--:R-:W-:-:S05]  /*3060*/  @!P2 IMAD.WIDE.U32 R16, R10, 0x60, R166 ;  /* 0x000000600a10a825 */ /* 0x00cfca00078e00a6 */
[----:B------:R-:W-:-:S05]  /*3070*/  @!P2 IADD3 R17, R17, R8, RZ ;  /* 0x000000081111a210 */ /* 0x000fca0007ffe0ff */
[----:B------:R-:W-:Y:S01]  /*3080*/  @!PT LDS RZ, [RZ] ;  /* 0x00000000fffff984 */ /* 0x000fe20000000800 */
[----:B------:R-:W-:Y:S01]  /*3090*/  @!PT LDS RZ, [RZ] ;  /* 0x00000000fffff984 */ /* 0x000fe20000000800 */
[----:B------:R-:W-:Y:S01]  /*30a0*/  @!PT LDS RZ, [RZ] ;  /* 0x00000000fffff984 */ /* 0x000fe20000000800 */
[----:B------:R1:W-:Y:S04]  /*30b0*/  @!P2 LDGSTS.E.BYPASS.LTC128B.128 [R153+0x9800], [R16.64] ;  /* 0x098000001099afae */ /* 0x0003e8000b901d48 */
[----:B------:R1:W-:Y:S01]  /*30c0*/  @P1 STS.128 [R153+0xb800], RZ ;  /* 0x00b800ff99001388 */ /* 0x0003e20000000c00 */
[----:B------:R-:W-:Y:S05]  /*30d0*/  @P1 BRA `(.L_x_5971) ;  /* 0x0000009000001947 */ /* 0x000fea0003800000 */
[----:B------:R-:W-:Y:S01]  /*30e0*/  MOV R166, R168 ;  /* 0x000000a800a67202 */ /* 0x000fe20000000f00 */
[----:B------:R-:W-:Y:S02]  /*30f0*/  ULDC UR4, c[0x0][0x1a4] ;  /* 0x0000690000047ab9 */ /* 0x000fe40000000800 */
[----:B------:R-:W-:Y:S02]  /*3100*/  UIMAD UR4, UR4, 0x60, URZ ;  /* 0x00000060040478a4 */ /* 0x000fe4000f8e023f */
[----:B------:R-:W-:-:S05]  /*3110*/  IMAD.WIDE.U32 R8, R10, 0x60, R166 ;  /* 0x000000600a087825 */ /* 0x000fca00078e00a6 */
[----:B------:R-:W-:-:S05]  /*3120*/  IADD3 R9, R9, UR4, RZ ;  /* 0x0000000409097c10 */ /* 0x000fca000fffe0ff */
[----:B------:R-:W-:Y:S01]  /*3130*/  @!PT LDS RZ, [RZ] ;  /* 0x00000000fffff984 */ /* 0x000fe20000000800 */
[----:B------:R-:W-:Y:S01]  /*3140*/  @!PT LDS RZ, [RZ] ;  /* 0x00000000fffff984 */ /* 0x000fe20000000800 */
[----:B------:R-:W-:Y:S01]  /*3150*/  @!PT LDS RZ, [RZ] ;  /* 0x00000000fffff984 */ /* 0x000fe20000000800 */
[----:B------:R2:W-:Y:S02]  /*3160*/  LDGSTS.E.BYPASS.LTC128B.128 [R153+0xb800], [R8.64+0x80] ;  /* 0x0b80008008997fae */ /* 0x0005e4000b901d48 */
.L_x_5971:
[----:B------:R-:W-:Y:S05]  /*3170*/  BSYNC B0 ;  /* 0x0000000000007941 */ /* 0x000fea0003800000 */
.L_x_5970:
[----:B------:R-:W-:Y:S01]  /*3180*/  LEA.HI R144, R5, R5, RZ, 0x1 ;  /* 0x0000000505907211 */ /* 0x000fe200078f08ff */
[C---:B--2---:R-:W-:Y:S01]  /*3190*/  IMAD.SHL.U32 R8, R3.reuse, 0x40, RZ ;  /* 0x0000004003087824 */ /* 0x044fe200078e00ff */
        /* <DEDUP_REMOVED lines=9> */
[----:B------:R-:W-:Y:S01]  /*3230*/  IMAD.IADD R35, R2, 0x1, R35 ;  /* 0x0000000102237824 */ /* 0x000fe200078e0223 */
        /* <DEDUP_REMOVED lines=10> */
[C---:B------:R-:W-:Y:S01]  /*32e0*/  IMAD.IADD R145, R5.reuse, 0x1, R10 ;  /* 0x0000000105917824 */ /* 0x040fe200078e020a */
[----:B------:R-:W-:Y:S01]  /*32f0*/  LOP3.LUT R5, R5, R34, RZ, 0xfc, !PT ;  /* 0x0000002205057212 */ /* 0x000fe200078efcff */
        /* <DEDUP_REMOVED lines=9> */
[----:B------:R-:W5:Y:S01]  /*3390*/  LDSM.16.M88.4 R20, [R144+0x4800] ;  /* 0x004800009014783b */ /* 0x000f620000000200 */
[----:B------:R-:W-:Y:S01]  /*33a0*/  IMAD R141, R0, 0x2, R145 ;  /* 0x00000002008d7824 */ /* 0x000fe200078e0291 */
[----:B------:R-:W-:Y:S01]  /*33b0*/  IADD3 R134, R142, 0x800, RZ ;  /* 0x000008008e867810 */ /* 0x000fe20007ffe0ff */
[----:B------:R-:W-:Y:S01]  /*33c0*/  IMAD R140, R0, 0x2, R143 ;  /* 0x00000002008c7824 */ /* 0x000fe200078e028f */
[----:B------:R-:W1:Y:S01]  /*33d0*/  LDSM.16.M88.4 R12, [R144+0x5000] ;  /* 0x00500000900c783b */ /* 0x000e620000000200 */
[----:B------:R-:W-:-:S02]  /*33e0*/  SEL R3, R3, 0xffffffc0, !P2 ;  /* 0xffffffc003037807 */ /* 0x000fc40005000000 */
[C---:B------:R-:W-:Y:S01]  /*33f0*/  IADD3 R133, R142.reuse, 0x1000, RZ ;  /* 0x000010008e857810 */ /* 0x040fe20007ffe0ff */
[----:B------:R-:W3:Y:S01]  /*3400*/  LDSM.16.M88.4 R80, [R144+0x5800] ;  /* 0x005800009050783b */ /* 0x000ee20000000200 */
[----:B------:R-:W-:Y:S01]  /*3410*/  IADD3 R132, R142, 0x1800, RZ ;  /* 0x000018008e847810 */ /* 0x000fe20007ffe0ff */
[----:B------:R-:W-:Y:S01]  /*3420*/  IMAD.IADD R138, R144, 0x1, R3 ;  /* 0x00000001908a7824 */ /* 0x000fe200078e0203 */
[C---:B------:R-:W-:Y:S01]  /*3430*/  IADD3 R130, R142.reuse, 0x2000, RZ ;  /* 0x000020008e827810 */ /* 0x040fe20007ffe0ff */
[----:B------:R-:W-:Y:S01]  /*3440*/  LDSM.16.M88.4 R76, [R142] ;  /* 0x000000008e4c783b */ /* 0x000fe20000000200 */
[----:B------:R-:W-:Y:S01]  /*3450*/  IMAD.IADD R131, R3, 0x1, R142 ;  /* 0x0000000103837824 */ /* 0x000fe200078e028e */
[C---:B------:R-:W-:Y:S01]  /*3460*/  IADD3 R129, R142.reuse, 0x2800, RZ ;  /* 0x000028008e817810 */ /* 0x040fe20007ffe0ff */
[----:B------:R-:W-:Y:S01]  /*3470*/  IMAD R3, R29, 0x10, R88 ;  /* 0x000000101d037824 */ /* 0x000fe200078e0258 */
[----:B------:R-:W4:Y:S01]  /*3480*/  LDSM.16.M88.4 R68, [R143] ;  /* 0x000000008f44783b */ /* 0x000f220000000200 */
[----:B------:R-:W-:-:S02]  /*3490*/  IADD3 R128, R142, 0x3000, RZ ;  /* 0x000030008e807810 */ /* 0x000fc40007ffe0ff */
[----:B------:R-:W-:Y:S01]  /*34a0*/  IADD3 R102, R142, 0x3800, RZ ;  /* 0x000038008e667810 */ /* 0x000fe20007ffe0ff */
[----:B------:R-:W1:Y:S01]  /*34b0*/  LDSM.16.M88.4 R72, [R142+0x800] ;  /* 0x000800008e48783b */ /* 0x000e620000000200 */
[----:B------:R-:W-:-:S03]  /*34c0*/  IADD3 R124, R3, 0x1, R152 ;  /* 0x00000001037c7810 */ /* 0x000fc60007ffe098 */
[----:B------:R-:W3:Y:S01]  /*34d0*/  LDSM.16.M88.4 R44, [R142+0x1000] ;  /* 0x001000008e2c783b */ /* 0x000ee20000000200 */
[----:B------:R-:W-:-:S03]  /*34e0*/  IADD3 R124, R31, R124, -R89 ;  /* 0x0000007c1f7c7210 */ /* 0x000fc60007ffe859 */
[----:B------:R-:W3:Y:S01]  /*34f0*/  LDSM.16.M88.4 R84, [R142+0x1800] ;  /* 0x001800008e54783b */ /* 0x000ee20000000200 */
[----:B------:R-:W-:-:S03]  /*3500*/  IADD3 R124, R124, c[0x0][0x2e8], RZ ;  /* 0x0000ba007c7c7a10 */ /* 0x000fc60007ffe0ff */
[----:B------:R-:W-:Y:S01]  /*3510*/  LDSM.16.M88.4 R56, [R138+0x4000] ;  /* 0x004000008a38783b */ /* 0x000fe20000000200 */
[C---:B--2---:R-:W-:Y:S03]  /*3520*/  HMMA.16816.F32.BF16 R40, R64.reuse, R36, RZ ;  /* 0x000000244028723c */ /* 0x044fe600000418ff */
[----:B------:R-:W2:Y:S04]  /*3530*/  LDSM.16.M88.4 R60, [R141] ;  /* 0x000000008d3c783b */ /* 0x000ea80000000200 */
[----:B------:R-:W2:Y:S01]  /*3540*/  LDSM.16.M88.4 R52, [R138+0x4800] ;  /* 0x004800008a34783b */ /* 0x000ea20000000200 */
[C---:B------:R-:W-:Y:S03]  /*3550*/  HMMA.16816.F32.BF16 R36, R64.reuse, R38, RZ ;  /* 0x000000264024723c */ /* 0x040fe600000418ff */
[----:B------:R-:W2:Y:S05]  /*3560*/  LDSM.16.M88.4 R48, [R138+0x5000] ;  /* 0x005000008a30783b */ /* 0x000eaa0000000200 */
[C---:B-1---5:R-:W-:Y:S08]  /*3570*/  HMMA.16816.F32.BF16 R24, R64.reuse, R20, RZ ;  /* 0x000000144018723c */ /* 0x062ff000000418ff */
[C---:B---3--:R-:W-:Y:S08]  /*3580*/  HMMA.16816.F32.BF16 R16, R64.reuse, R12, RZ ;  /* 0x0000000c4010723c */ /* 0x048ff000000418ff */
[C---:B------:R-:W-:Y:S08]  /*3590*/  HMMA.16816.F32.BF16 R20, R64.reuse, R22, RZ ;  /* 0x000000164014723c */ /* 0x040ff000000418ff */
[C---:B------:R-:W-:Y:S08]  /*35a0*/  HMMA.16816.F32.BF16 R12, R64.reuse, R14, RZ ;  /* 0x0000000e400c723c */ /* 0x040ff000000418ff */
[C---:B------:R-:W-:Y:S08]  /*35b0*/  HMMA.16816.F32.BF16 R8, R64.reuse, R80, RZ ;  /* 0x000000504008723c */ /* 0x040ff000000418ff */
[----:B------:R-:W-:Y:S01]  /*35c0*/  HMMA.16816.F32.BF16 R64, R64, R82, RZ ;  /* 0x000000524040723c */ /* 0x000fe200000418ff */
[----:B------:R-:W-:Y:S07]  /*35d0*/  LDSM.16.M88.4 R80, [R140] ;  /* 0x000000008c50783b */ /* 0x000fee0000000200 */
[C---:B----4-:R-:W-:Y:S08]  /*35e0*/  HMMA.16816.F32.BF16 R40, R68.reuse, R76, R40 ;  /* 0x0000004c4428723c */ /* 0x050ff00000041828 */
[C---:B------:R-:W-:Y:S01]  /*35f0*/  HMMA.16816.F32.BF16 R36, R68.reuse, R78, R36 ;  /* 0x0000004e4424723c */ /* 0x040fe20000041824 */
[----:B------:R-:W-:Y:S07]  /*3600*/  LDSM.16.M88.4 R76, [R131] ;  /* 0x00000000834c783b */ /* 0x000fee0000000200 */
        /* <DEDUP_REMOVED lines=8> */
[----:B------:R-:W3:Y:S07]  /*3690*/  LDSM.16.M88.4 R64, [R131+0x1000] ;  /* 0x001000008340783b */ /* 0x000eee0000000200 */
[C---:B--2---:R-:W-:Y:S08]  /*36a0*/  HMMA.16816.F32.BF16 R40, R60.reuse, R56, R40 ;  /* 0x000000383c28723c */ /* 0x044ff00000041828 */
[C---:B------:R-:W-:Y:S08]  /*36b0*/  HMMA.16816.F32.BF16 R36, R60.reuse, R58, R36 ;  /* 0x0000003a3c24723c */ /* 0x040ff00000041824 */
[C---:B------:R-:W-:Y:S08]  /*36c0*/  HMMA.16816.F32.BF16 R24, R60.reuse, R52, R24 ;  /* 0x000000343c18723c */ /* 0x040ff00000041818 */
[C---:B------:R-:W-:Y:S01]  /*36d0*/  HMMA.16816.F32.BF16 R20, R60.reuse, R54, R20 ;  /* 0x000000363c14723c */ /* 0x040fe20000041814 */
[----:B------:R-:W2:Y:S07]  /*36e0*/  LDSM.16.M88.4 R52, [R131+0x1800] ;  /* 0x001800008334783b */ /* 0x000eae0000000200 */
[C---:B------:R-:W-:Y:S08]  /*36f0*/  HMMA.16816.F32.BF16 R16, R60.reuse, R48, R16 ;  /* 0x000000303c10723c */ /* 0x040ff00000041810 */
[C---:B------:R-:W-:Y:S01]  /*3700*/  HMMA.16816.F32.BF16 R56, R60.reuse, R50, R12 ;  /* 0x000000323c38723c */ /* 0x040fe2000004180c */
[----:B------:R-:W-:Y:S04]  /*3710*/  LDSM.16.M88.4 R12, [R144+0x6000] ;  /* 0x00600000900c783b */ /* 0x000fe80000000200 */
[----:B------:R-:W4:Y:S03]  /*3720*/  LDSM.16.M88.4 R48, [R145+0x2000] ;  /* 0x002000009130783b */ /* 0x000f260000000200 */
[C---:B-1----:R-:W-:Y:S08]  /*3730*/  HMMA.16816.F32.BF16 R8, R60.reuse, R44, R8 ;  /* 0x0000002c3c08723c */ /* 0x042ff00000041808 */
[----:B------:R-:W-:Y:S01]  /*3740*/  HMMA.16816.F32.BF16 R68, R60, R46, R68 ;  /* 0x0000002e3c44723c */ /* 0x000fe20000041844 */
[----:B------:R-:W1:Y:S04]  /*3750*/  LDSM.16.M88.4 R60, [R144+0x6800] ;  /* 0x00680000903c783b */ /* 0x000e680000000200 */
[----:B------:R-:W5:Y:S03]  /*3760*/  LDSM.16.M88.4 R44, [R144+0x7000] ;  /* 0x00700000902c783b */ /* 0x000f660000000200 */
        /* <DEDUP_REMOVED lines=8> */
[C---:B--2---:R-:W-:Y:S01]  /*37f0*/  HMMA.16816.F32.BF16 R76, R80.reuse, R52, R8 ;  /* 0x00000034504c723c */ /* 0x044fe20000041808 */
[----:B------:R-:W2:Y:S07]  /*3800*/  LDSM.16.M88.4 R8, [R142+0x2000] ;  /* 0x002000008e08783b */ /* 0x000eae0000000200 */
[----:B------:R-:W-:Y:S01]  /*3810*/  HMMA.16816.F32.BF16 R68, R80, R54, R68 ;  /* 0x000000365044723c */ /* 0x000fe20000041844 */
[----:B------:R-:W2:Y:S04]  /*3820*/  LDSM.16.M88.4 R80, [R142+0x2800] ;  /* 0x002800008e50783b */ /* 0x000ea80000000200 */
[----:B------:R-:W2:Y:S03]  /*3830*/  LDSM.16.M88.4 R52, [R142+0x3000] ;  /* 0x003000008e34783b */ /* 0x000ea60000000200 */
[C---:B----4-:R-:W-:Y:S08]  /*3840*/  HMMA.16816.F32.BF16 R40, R48.reuse, R12, R40 ;  /* 0x0000000c3028723c */ /* 0x050ff00000041828 */
[C---:B------:R-:W-:Y:S01]  /*3850*/  HMMA.16816.F32.BF16 R36, R48.reuse, R14, R36 ;  /* 0x0000000e3024723c */ /* 0x040fe20000041824 */
[----:B------:R-:W-:Y:S07]  /*3860*/  LDSM.16.M88.4 R12, [R142+0x3800] ;  /* 0x003800008e0c783b */ /* 0x000fee0000000200 */
[C---:B-1----:R-:W-:Y:S08]  /*3870*/  HMMA.16816.F32.BF16 R24, R48.reuse, R60, R24 ;  /* 0x0000003c3018723c */ /* 0x042ff00000041818 */
[C---:B------:R-:W-:Y:S01]  /*3880*/  HMMA.16816.F32.BF16 R20, R48.reuse, R62, R20 ;  /* 0x0000003e3014723c */ /* 0x040fe20000041814 */
[----:B------:R-:W-:Y:S07]  /*3890*/  LDSM.16.M88.4 R60, [R138+0x7000] ;  /* 0x007000008a3c783b */ /* 0x000fee0000000200 */
[C---:B-----5:R-:W-:Y:S08]  /*38a0*/  HMMA.16816.F32.BF16 R16, R48.reuse, R44, R16 ;  /* 0x0000002c3010723c */ /* 0x060ff00000041810 */
[C---:B------:R-:W-:Y:S01]  /*38b0*/  HMMA.16816.F32.BF16 R56, R48.reuse, R46, R56 ;  /* 0x0000002e3038723c */ /* 0x040fe20000041838 */
[----:B------:R-:W-:Y:S07]  /*38c0*/  LDSM.16.M88.4 R44, [R138+0x6000] ;  /* 0x006000008a2c783b */ /* 0x000fee0000000200 */
[C---:B---3--:R-:W-:Y:S08]  /*38d0*/  HMMA.16816.F32.BF16 R76, R48.reuse, R64, R76 ;  /* 0x00000040304c723c */ /* 0x048ff0000004184c */
        /* <DEDUP_REMOVED lines=9> */
[----:B------:R-:W-:Y:S01]  /*3970*/  HMMA.16816.F32.BF16 R80, R72, R54, R56 ;  /* 0x000000364850723c */ /* 0x000fe20000041838 */
[----:B------:R-:W-:Y:S04]  /*3980*/  LDSM.16.M88.4 R56, [R131+0x2000] ;  /* 0x002000008338783b */ /* 0x000fe80000000200 */
[----:B------:R-:W3:Y:S03]  /*3990*/  LDSM.16.M88.4 R52, [R140+0x2000] ;  /* 0x002000008c34783b */ /* 0x000ee60000000200 */
[----:B-1----:R-:W-:Y:S07]  /*39a0*/  HMMA.16816.F32.BF16 R40, R48, R44, R40 ;  /* 0x0000002c3028723c */ /* 0x002fee0000041828 */
[----:B------:R-:W-:Y:S01]  /*39b0*/  SHF.R.S32.HI R44, RZ, 0x1f, R29 ;  /* 0x0000001fff2c7819 */ /* 0x000fe2000001141d */
[----:B------:R-:W-:Y:S03]  /*39c0*/  HMMA.16816.F32.BF16 R76, R72, R12, R76 ;  /* 0x0000000c484c723c */ /* 0x000fe6000004184c */
[----:B------:R-:W-:-:S04]  /*39d0*/  LEA.HI R3, R44, R29, RZ, 0x2 ;  /* 0x0000001d2c037211 */ /* 0x000fc800078f10ff */
[----:B------:R-:W-:Y:S01]  /*39e0*/  LOP3.LUT R44, R3, 0xfffffffc, RZ, 0xc0, !PT ;  /* 0xfffffffc032c7812 */ /* 0x000fe200078ec0ff */
[----:B------:R-:W-:Y:S01]  /*39f0*/  HMMA.16816.F32.BF16 R68, R72, R14, R68 ;  /* 0x0000000e4844723c */ /* 0x000fe20000041844 */
[----:B------:R-:W1:Y:S01]  /*3a00*/  LDSM.16.M88.4 R12, [R131+0x2800] ;  /* 0x00280000830c783b */ /* 0x000e620000000200 */
[----:B------:R-:W-:Y:S02]  /*3a10*/  IADD3 R3, R35, 0x1, RZ ;  /* 0x0000000123037810 */ /* 0x000fe40007ffe0ff */
[----:B------:R-:W-:Y:S01]  /*3a20*/  IMAD.IADD R161, R29, 0x1, -R44 ;  /* 0x000000011da17824 */ /* 0x000fe200078e0a2c */
[----:B------:R-:W-:-:S03]  /*3a30*/  IADD3 R29, R35, 0x10, RZ ;  /* 0x00000010231d7810 */ /* 0x000fc60007ffe0ff */
[C---:B--2---:R-:W-:Y:S08]  /*3a40*/  HMMA.16816.F32.BF16 R24, R48.reuse, R8, R24 ;  /* 0x000000083018723c */ /* 0x044ff00000041818 */
[----:B------:R-:W-:Y:S01]  /*3a50*/  HMMA.16816.F32.BF16 R20, R48, R10, R20 ;  /* 0x0000000a3014723c */ /* 0x000fe20000041814 */
[----:B------:R-:W2:Y:S07]  /*3a60*/  LDSM.16.M88.4 R8, [R131+0x3000] ;  /* 0x003000008308783b */ /* 0x000eae0000000200 */
[----:B---3--:R-:W-:Y:S08]  /*3a70*/  HMMA.16816.F32.BF16 R40, R52, R56, R40 ;  /* 0x000000383428723c */ /* 0x008ff00000041828 */
[C---:B------:R-:W-:Y:S07]  /*3a80*/  HMMA.16816.F32.BF16 R36, R48.reuse, R46, R36 ;  /* 0x0000002e3024723c */ /* 0x040fee0000041824 */
[C---:B------:R-:W-:Y:S01]  /*3a90*/  IADD3 R46, R124.reuse, 0x8, RZ ;  /* 0x000000087c2e7810 */ /* 0x040fe20007ffe0ff */
[----:B------:R-:W-:Y:S01]  /*3aa0*/  HMMA.16816.F32.BF16 R16, R48, R60, R16 ;  /* 0x0000003c3010723c */ /* 0x000fe20000041810 */
[----:B------:R-:W-:-:S02]  /*3ab0*/  IMNMX R124, R124, R31, PT ;  /* 0x0000001f7c7c7217 */ /* 0x000fc40003800200 */
[----:B------:R-:W-:Y:S02]  /*3ac0*/  IMNMX R103, R46, R31, PT ;  /* 0x0000001f2e677217 */ /* 0x000fe40003800200 */
[-C--:B------:R-:W-:Y:S02]  /*3ad0*/  ISETP.GE.AND P3, PT, R35, R124.reuse, PT ;  /* 0x0000007c2300720c */ /* 0x080fe40003f66270 */
[C---:B------:R-:W-:Y:S01]  /*3ae0*/  ISETP.GE.AND P4, PT, R3.reuse, R124, PT ;  /* 0x0000007c0300720c */ /* 0x040fe20003f86270 */
[----:B-1----:R-:W-:Y:S01]  /*3af0*/  HMMA.16816.F32.BF16 R24, R52, R12, R24 ;  /* 0x0000000c3418723c */ /* 0x002fe20000041818 */
[----:B------:R-:W-:Y:S02]  /*3b00*/  FSEL R40, R40, -INF , !P3 ;  /* 0xff80000028287808 */ /* 0x000fe40005800000 */
[----:B------:R-:W-:Y:S02]  /*3b10*/  ISETP.GE.AND P1, PT, R3, R103, PT ;  /* 0x000000670300720c */ /* 0x000fe40003f26270 */
[----:B------:R-:W-:-:S02]  /*3b20*/  IADD3 R3, R35, 0x8, RZ ;  /* 0x0000000823037810 */ /* 0x000fc40007ffe0ff */
[----:B------:R-:W-:Y:S01]  /*3b30*/  IADD3 R12, R35, 0x9, RZ ;  /* 0x00000009230c7810 */ /* 0x000fe20007ffe0ff */
[----:B------:R-:W-:Y:S01]  /*3b40*/  HMMA.16816.F32.BF16 R20, R52, R14, R20 ;  /* 0x0000000e3414723c */ /* 0x000fe20000041814 */
[CC--:B------:R-:W-:Y:S02]  /*3b50*/  ISETP.GE.AND P2, PT, R3.reuse, R124.reuse, PT ;  /* 0x0000007c0300720c */ /* 0x0c0fe40003f46270 */
[C---:B------:R-:W-:Y:S02]  /*3b60*/  ISETP.GE.AND P5, PT, R12.reuse, R124, PT ;  /* 0x0000007c0c00720c */ /* 0x040fe40003fa6270 */
[-C--:B------:R-:W-:Y:S02]  /*3b70*/  ISETP.GE.AND P3, PT, R12, R103.reuse, PT ;  /* 0x000000670c00720c */ /* 0x080fe40003f66270 */
[----:B------:R-:W1:Y:S01]  /*3b80*/  LDSM.16.M88.4 R12, [R131+0x3800] ;  /* 0x00380000830c783b */ /* 0x000e620000000200 */
[----:B------:R-:W-:Y:S01]  /*3b90*/  HMMA.16816.F32.BF16 R80, R48, R62, R80 ;  /* 0x0000003e3050723c */ /* 0x000fe20000041850 */
[----:B------:R-:W-:Y:S01]  /*3ba0*/  ISETP.GE.AND P6, PT, R3, R103, PT ;  /* 0x000000670300720c */ /* 0x000fe20003fc6270 */
[----:B------:R-:W-:-:S04]  /*3bb0*/  DEPBAR.LE SB0, 0x0 ;  /* 0x000080000000791a */ /* 0x000fc80000000000 */
[----:B------:R-:W-:Y:S02]  /*3bc0*/  IADD3 R3, R35, 0x11, RZ ;  /* 0x0000001123037810 */ /* 0x000fe40007ffe0ff */
[----:B------:R-:W-:Y:S01]  /*3bd0*/  HMMA.16816.F32.BF16 R36, R52, R58, R36 ;  /* 0x0000003a3424723c */ /* 0x000fe20000041824 */
[----:B------:R-:W-:Y:S02]  /*3be0*/  FSEL R41, R41, -INF , !P4 ;  /* 0xff80000029297808 */ /* 0x000fe40006000000 */
[-C--:B------:R-:W-:Y:S02]  /*3bf0*/  ISETP.GE.AND P4, PT, R35, R103.reuse, PT ;  /* 0x000000672300720c */ /* 0x080fe40003f86270 */
[----:B------:R-:W-:Y:S02]  /*3c00*/  FSEL R43, R43, -INF , !P1 ;  /* 0xff8000002b2b7808 */ /* 0x000fe40004800000 */
[----:B------:R-:W-:Y:S01]  /*3c10*/  ISETP.GE.AND P1, PT, R3, R103, PT ;  /* 0x000000670300720c */ /* 0x000fe20003f26270 */
[----:B------:R-:W-:Y:S01]  /*3c20*/  HMMA.16816.F32.BF16 R76, R48, R64, R76 ;  /* 0x00000040304c723c */ /* 0x000fe2000004184c */
[----:B------:R-:W-:-:S02]  /*3c30*/  FSEL R42, R42, -INF , !P4 ;  /* 0xff8000002a2a7808 */ /* 0x000fc40006000000 */
[----:B------:R-:W-:Y:S02]  /*3c40*/  ISETP.GE.AND P4, PT, R29, R103, PT ;  /* 0x000000671d00720c */ /* 0x000fe40003f86270 */
[----:B------:R-:W-:-:S03]  /*3c50*/  FSEL R27, R27, -INF , !P1 ;  /* 0xff8000001b1b7808 */ /* 0x000fc60004800000 */
[----:B--2---:R-:W-:Y:S07]  /*3c60*/  HMMA.16816.F32.BF16 R16, R52, R8, R16 ;  /* 0x000000083410723c */ /* 0x004fee0000041810 */
[----:B------:R-:W-:Y:S01]  /*3c70*/  IADD3 R8, R35, 0x19, RZ ;  /* 0x0000001923087810 */ /* 0x000fe20007ffe0ff */
[----:B------:R-:W-:Y:S01]  /*3c80*/  HMMA.16816.F32.BF16 R68, R48, R66, R68 ;  /* 0x000000423044723c */ /* 0x000fe20000041844 */
[----:B------:R-:W-:Y:S02]  /*3c90*/  FSEL R36, R36, -INF , !P2 ;  /* 0xff80000024247808 */ /* 0x000fe40005000000 */
[----:B------:R-:W-:Y:S01]  /*3ca0*/  FSEL R44, R37, -INF , !P5 ;  /* 0xff800000252c7808 */ /* 0x000fe20006800000 */
[----:B------:R-:W-:Y:S01]  /*3cb0*/  BAR.SYNC.DEFER_BLOCKING 0x0 ;  /* 0x0000000000007b1d */ /* 0x000fe20000010000 */
        /* <DEDUP_REMOVED lines=10> */
[C---:B------:R-:W-:Y:S02]  /*3d60*/  ISETP.GE.AND P2, PT, R8.reuse, R124, PT ;  /* 0x0000007c0800720c */ /* 0x040fe40003f46270 */
[C---:B------:R-:W-:Y:S01]  /*3d70*/  IADD3 R3, R35.reuse, 0x20, RZ ;  /* 0x0000002023037810 */ /* 0x040fe20007ffe0ff */
[----:B------:R-:W-:Y:S01]  /*3d80*/  HMMA.16816.F32.BF16 R68, R52, R14, R68 ;  /* 0x0000000e3444723c */ /* 0x000fe20000041844 */
[----:B------:R-:W-:Y:S02]  /*3d90*/  IADD3 R10, R35, 0x21, RZ ;  /* 0x00000021230a7810 */ /* 0x000fe40007ffe0ff */
[----:B------:R-:W-:Y:S02]  /*3da0*/  FSEL R24, R25, -INF , !P5 ;  /* 0xff80000019187808 */ /* 0x000fe40006800000 */
[----:B------:R-:W-:-:S02]  /*3db0*/  ISETP.GE.AND P5, PT, R8, R103, PT ;  /* 0x000000670800720c */ /* 0x000fc40003fa6270 */
        /* <DEDUP_REMOVED lines=8> */
[C---:B------:R-:W-:Y:S02]  /*3e40*/  ISETP.GE.AND P3, PT, R10.reuse, R124, PT ;  /* 0x0000007c0a00720c */ /* 0x040fe40003f66270 */
[----:B------:R-:W-:Y:S02]  /*3e50*/  ISETP.GE.AND P2, PT, R10, R103, PT ;  /* 0x000000670a00720c */ /* 0x000fe40003f46270 */
[----:B------:R-:W-:Y:S02]  /*3e60*/  IADD3 R10, R35, 0x31, RZ ;  /* 0x00000031230a7810 */ /* 0x000fe40007ffe0ff */
[----:B------:R-:W-:-:S02]  /*3e70*/  FSEL R9, R26, -INF , !P4 ;  /* 0xff8000001a097808 */ /* 0x000fc40006000000 */
[----:B------:R-:W-:Y:S02]  /*3e80*/  FSEL R164, R81, -INF , !P3 ;  /* 0xff80000051a47808 */ /* 0x000fe40005800000 */
[-C--:B------:R-:W-:Y:S02]  /*3e90*/  ISETP.GE.AND P4, PT, R3, R103.reuse, PT ;  /* 0x000000670300720c */ /* 0x080fe40003f86270 */
[----:B------:R-:W-:Y:S02]  /*3ea0*/  ISETP.GE.AND P3, PT, R10, R103, PT ;  /* 0x000000670a00720c */ /* 0x000fe40003f66270 */
[----:B------:R-:W-:Y:S02]  /*3eb0*/  IADD3 R3, R35, 0x28, RZ ;  /* 0x0000002823037810 */ /* 0x000fe40007ffe0ff */
[----:B------:R-:W-:Y:S02]  /*3ec0*/  FSEL R21, R22, -INF , !P6 ;  /* 0xff80000016157808 */ /* 0x000fe40007000000 */
[----:B------:R-:W-:-:S02]  /*3ed0*/  FSEL R23, R23, -INF , !P5 ;  /* 0xff80000017177808 */ /* 0x000fc40006800000 */
[----:B------:R-:W-:Y:S02]  /*3ee0*/  FSEL R119, R79, -INF , !P3 ;  /* 0xff8000004f777808 */ /* 0x000fe40005800000 */
[C---:B------:R-:W-:Y:S02]  /*3ef0*/  ISETP.GE.AND P5, PT, R3.reuse, R124, PT ;  /* 0x0000007c0300720c */ /* 0x040fe40003fa6270 */
[----:B------:R-:W-:Y:S02]  /*3f00*/  ISETP.GE.AND P6, PT, R3, R103, PT ;  /* 0x000000670300720c */ /* 0x000fe40003fc6270 */
[----:B------:R-:W-:Y:S02]  /*3f10*/  ISETP.GT.AND P3, PT, R154, R147, PT ;  /* 0x000000939a00720c */ /* 0x000fe40003f64270 */
[----:B------:R-:W-:Y:S02]  /*3f20*/  IADD3 R3, R35, 0x30, RZ ;  /* 0x0000003023037810 */ /* 0x000fe40007ffe0ff */
[----:B------:R-:W-:-:S02]  /*3f30*/  FSEL R162, R80, -INF , !P5 ;  /* 0xff80000050a27808 */ /* 0x000fc40006800000 */
[----:B------:R-:W-:Y:S02]  /*3f40*/  FSEL R163, R18, -INF , !P4 ;  /* 0xff80000012a37808 */ /* 0x000fe40006000000 */
[CC--:B------:R-:W-:Y:S02]  /*3f50*/  ISETP.GE.AND P5, PT, R3.reuse, R124.reuse, PT ;  /* 0x0000007c0300720c */ /* 0x0c0fe40003fa6270 */
[----:B------:R-:W-:Y:S02]  /*3f60*/  ISETP.GE.AND P4, PT, R3, R103, PT ;  /* 0x000000670300720c */ /* 0x000fe40003f86270 */
[----:B------:R-:W-:Y:S02]  /*3f70*/  FSEL R169, R19, -INF , !P1 ;  /* 0xff80000013a97808 */ /* 0x000fe40004800000 */
[----:B------:R-:W-:Y:S02]  /*3f80*/  IADD3 R3, R35, 0x38, RZ ;  /* 0x0000003823037810 */ /* 0x000fe40007ffe0ff */
        /* <DEDUP_REMOVED lines=74> */
.L_x_5973:
[----:B------:R-:W-:-:S04]  /*4430*/  LEA R11, -R6, RZ, 0x6 ;  /* 0x000000ff060b7211 */ /* 0x000fc800078e31ff */
[----:B------:R-:W-:Y:S02]  /*4440*/  SHF.R.S32.HI R10, RZ, 0x1f, R11 ;  /* 0x0000001fff0a7819 */ /* 0x000fe4000001140b */
.L_x_5974:
        /* <DEDUP_REMOVED lines=82> */
.L_x_5976:
[----:B------:R-:W-:Y:S05]  /*4970*/  BSYNC B0 ;  /* 0x0000000000007941 */ /* 0x000fea0003800000 */
.L_x_5975:
[----:B------:R-:W0:Y:S01]  /*4980*/  LDGDEPBAR ;  /* 0x00000000000079af */ /* 0x000e220000000000 */
[----:B------:R-:W-:-:S04]  /*4990*/  IADD3 R100, P1, R11, R100, RZ ;  /* 0x000000640b647210 */ /* 0x000fc80007f3e0ff */
[----:B------:R-:W-:Y:S02]  /*49a0*/  IADD3.X R101, R10, R101, RZ, P1, !PT ;  /* 0x000000650a657210 */ /* 0x000fe40000ffe4ff */
.L_x_5972:
        /* <DEDUP_REMOVED lines=32> */
[-C--:B------:R-:W-:Y:S01]  /*4bb0*/  LEA R137, R4, R139.reuse, 0x1 ;  /* 0x0000008b04897211 */ /* 0x080fe200078e08ff */
[----:B------:R-:W2:Y:S01]  /*4bc0*/  SHFL.BFLY PT, R7, R10, 0x2, 0x1f ;  /* 0x0c401f000a077f89 */ /* 0x000ea200000e0000 */
        /* <DEDUP_REMOVED lines=27> */
[--C-:B------:R-:W-:Y:S01]  /*4d80*/  FFMA.FTZ R108, R42, c[0x0][0x23c], -R116.reuse ;  /* 0x00008f002a6c7a23 */ /* 0x100fe20000010874 */
[----:B------:R-:W2:Y:S01]  /*4d90*/  LDSM.16.MT88.4 R36, [R139+0x8000] ;  /* 0x008000008b24783b */ /* 0x000ea20000004200 */
[----:B------:R-:W-:-:S02]  /*4da0*/  FFMA.FTZ R107, R43, c[0x0][0x23c], -R116 ;  /* 0x00008f002b6b7a23 */ /* 0x000fc40000010874 */
[--C-:B------:R-:W-:Y:S01]  /*4db0*/  FFMA.FTZ R106, R31, c[0x0][0x23c], -R116.reuse ;  /* 0x00008f001f6a7a23 */ /* 0x100fe20000010874 */
[----:B------:R-:W-:Y:S01]  /*4dc0*/  MUFU.EX2 R114, R114 ;  /* 0x0000007200727308 */ /* 0x000fe20000000800 */
[----:B------:R-:W-:Y:S02]  /*4dd0*/  FFMA.FTZ R109, R29, c[0x0][0x23c], -R116 ;  /* 0x00008f001d6d7a23 */ /* 0x000fe40000010874 */
[--C-:B------:R-:W-:Y:S02]  /*4de0*/  FFMA.FTZ R111, R34, c[0x0][0x23c], -R125.reuse ;  /* 0x00008f00226f7a23 */ /* 0x100fe4000001087d */
[--C-:B------:R-:W-:Y:S02]  /*4df0*/  FFMA.FTZ R110, R24, c[0x0][0x23c], -R125.reuse ;  /* 0x00008f00186e7a23 */ /* 0x100fe4000001087d */
[--C-:B------:R-:W-:Y:S01]  /*4e00*/  FFMA.FTZ R35, R20, c[0x0][0x23c], -R125.reuse ;  /* 0x00008f0014237a23 */ /* 0x100fe2000001087d */
[----:B------:R-:W3:Y:S01]  /*4e10*/  MUFU.EX2 R113, R113 ;  /* 0x0000007100717308 */ /* 0x000ee20000000800 */
[----:B------:R-:W-:-:S02]  /*4e20*/  FFMA.FTZ R34, R8, c[0x0][0x23c], -R125 ;  /* 0x00008f0008227a23 */ /* 0x000fc4000001087d */
[--C-:B------:R-:W-:Y:S02]  /*4e30*/  FFMA.FTZ R112, R9, c[0x0][0x23c], -R116.reuse ;  /* 0x00008f0009707a23 */ /* 0x100fe40000010874 */
[--C-:B------:R-:W-:Y:S01]  /*4e40*/  FFMA.FTZ R31, R27, c[0x0][0x23c], -R116.reuse ;  /* 0x00008f001b1f7a23 */ /* 0x100fe20000010874 */
[----:B------:R-:W-:Y:S01]  /*4e50*/  LDSM.16.MT88.4 R8, [R136+0x8800] ;  /* 0x008800008808783b */ /* 0x000fe20000004200 */
[--C-:B------:R-:W-:Y:S01]  /*4e60*/  FFMA.FTZ R29, R21, c[0x0][0x23c], -R116.reuse ;  /* 0x00008f00151d7a23 */ /* 0x100fe20000010874 */
[----:B------:R-:W4:Y:S01]  /*4e70*/  MUFU.EX2 R105, R105 ;  /* 0x0000006900697308 */ /* 0x000f220000000800 */
[--C-:B------:R-:W-:Y:S01]  /*4e80*/  FFMA.FTZ R0, R23, c[0x0][0x23c], -R116.reuse ;  /* 0x00008f0017007a23 */ /* 0x100fe20000010874 */
[----:B------:R-:W-:Y:S01]  /*4e90*/  LDSM.16.MT88.4 R24, [R135+0x8800] ;  /* 0x008800008718783b */ /* 0x000fe20000004200 */
        /* <DEDUP_REMOVED lines=8> */
[----:B------:R-:W-:Y:S02]  /*4f20*/  FFMA.FTZ R120, R120, c[0x0][0x23c], -R125 ;  /* 0x00008f0078787a23 */ /* 0x000fe4000001087d */
[----:B------:R-:W3:Y:S01]  /*4f30*/  MUFU.EX2 R107, R107 ;  /* 0x0000006b006b7308 */ /* 0x000ee20000000800 */
[----:B----4-:R-:W-:Y:S01]  /*4f40*/  F2FP.BF16.PACK_AB R86, R104, R105 ;  /* 0x000000696856723e */ /* 0x010fe200000010ff */
[--C-:B------:R-:W-:Y:S02]  /*4f50*/  FFMA.FTZ R119, R119, c[0x0][0x23c], -R116.reuse ;  /* 0x00008f0077777a23 */ /* 0x100fe40000010874 */
[----:B------:R-:W-:Y:S02]  /*4f60*/  FFMA.FTZ R117, R117, c[0x0][0x23c], -R116 ;  /* 0x00008f0075757a23 */ /* 0x000fe40000010874 */
[----:B------:R-:W-:-:S02]  /*4f70*/  FADD.FTZ R114, R114, R113 ;  /* 0x0000007172727221 */ /* 0x000fc40000010000 */
[----:B------:R-:W-:Y:S02]  /*4f80*/  MUFU.EX2 R106, R106 ;  /* 0x0000006a006a7308 */ /* 0x000fe40000000800 */
[----:B------:R-:W-:-:S04]  /*4f90*/  FADD.FTZ R105, R105, R114 ;  /* 0x0000007269697221 */ /* 0x000fc80000010000 */
[----:B------:R-:W-:Y:S02]  /*4fa0*/  FADD.FTZ R104, R104, R105 ;  /* 0x0000006968687221 */ /* 0x000fe40000010000 */
[----:B------:R-:W4:Y:S01]  /*4fb0*/  MUFU.EX2 R109, R109 ;  /* 0x0000006d006d7308 */ /* 0x000f220000000800 */
[----:B---3--:R-:W-:Y:S01]  /*4fc0*/  F2FP.BF16.PACK_AB R85, R107, R108 ;  /* 0x0000006c6b55723e */ /* 0x008fe200000010ff */
[----:B------:R-:W-:-:S06]  /*4fd0*/  FADD.FTZ R107, R108, R107 ;  /* 0x0000006b6c6b7221 */ /* 0x000fcc0000010000 */
[----:B------:R-:W-:Y:S01]  /*4fe0*/  MUFU.EX2 R111, R111 ;  /* 0x0000006f006f7308 */ /* 0x000fe20000000800 */
[----:B----4-:R-:W-:-:S07]  /*4ff0*/  F2FP.BF16.PACK_AB R87, R109, R106 ;  /* 0x0000006a6d57723e */ /* 0x010fce00000010ff */
[----:B------:R-:W3:Y:S01]  /*5000*/  MUFU.EX2 R110, R110 ;  /* 0x0000006e006e7308 */ /* 0x000ee20000000800 */
[----:B------:R-:W-:-:S04]  /*5010*/  FADD.FTZ R106, R106, R107 ;  /* 0x0000006b6a6a7221 */ /* 0x000fc80000010000 */
[----:B------:R-:W-:Y:S01]  /*5020*/  FADD.FTZ R109, R109, R106 ;  /* 0x0000006a6d6d7221 */ /* 0x000fe20000010000 */
[C---:B-1----:R-:W-:Y:S02]  /*5030*/  HMMA.16816.F32.BF16 R40, R84.reuse, R44, RZ ;  /* 0x0000002c5428723c */ /* 0x042fe400000418ff */
[----:B------:R-:W-:Y:S06]  /*5040*/  MUFU.EX2 R35, R35 ;  /* 0x0000002300237308 */ /* 0x000fec0000000800 */
[----:B------:R-:W-:Y:S02]  /*5050*/  HMMA.16816.F32.BF16 R44, R84, R46, RZ ;  /* 0x0000002e542c723c */ /* 0x000fe400000418ff */
[----:B------:R-:W1:Y:S01]  /*5060*/  MUFU.EX2 R34, R34 ;  /* 0x0000002200227308 */ /* 0x000e620000000800 */
[----:B---3--:R-:W-:Y:S01]  /*5070*/  F2FP.BF16.PACK_AB R4, R110, R111 ;  /* 0x0000006f6e04723e */ /* 0x008fe200000010ff */
[----:B------:R-:W-:-:S04]  /*5080*/  FADD.FTZ R111, R111, R104 ;  /* 0x000000686f6f7221 */ /* 0x000fc80000010000 */
[C---:B------:R-:W-:Y:S01]  /*5090*/  HMMA.16816.F32.BF16 R72, R84.reuse, R92, RZ ;  /* 0x0000005c5448723c */ /* 0x040fe200000418ff */
[----:B------:R-:W-:Y:S01]  /*50a0*/  FADD.FTZ R110, R110, R111 ;  /* 0x0000006f6e6e7221 */ /* 0x000fe20000010000 */
[----:B------:R-:W-:Y:S06]  /*50b0*/  MUFU.EX2 R112, R112 ;  /* 0x0000007000707308 */ /* 0x000fec0000000800 */
[----:B------:R-:W-:Y:S02]  /*50c0*/  HMMA.16816.F32.BF16 R92, R84, R94, RZ ;  /* 0x0000005e545c723c */ /* 0x000fe400000418ff */
[----:B------:R-:W3:Y:S01]  /*50d0*/  MUFU.EX2 R31, R31 ;  /* 0x0000001f001f7308 */ /* 0x000ee20000000800 */
[----:B-1----:R-:W-:-:S05]  /*50e0*/  F2FP.BF16.PACK_AB R6, R34, R35 ;  /* 0x000000232206723e */ /* 0x002fca00000010ff */
[C---:B--2---:R-:W-:Y:S02]  /*50f0*/  HMMA.16816.F32.BF16 R96, R84.reuse, R36, RZ ;  /* 0x000000245460723c */ /* 0x044fe400000418ff */
        /* <DEDUP_REMOVED lines=8> */
[----:B------:R-:W-:Y:S01]  /*5180*/  HMMA.16816.F32.BF16 R52, R84, R54, RZ ;  /* 0x000000365434723c */ /* 0x000fe200000418ff */
[----:B-1----:R-:W-:Y:S01]  /*5190*/  F2FP.BF16.PACK_AB R7, R0, R29 ;  /* 0x0000001d0007723e */ /* 0x002fe200000010ff */
[----:B------:R-:W-:Y:S01]  /*51a0*/  MUFU.EX2 R163, R163 ;  /* 0x000000a300a37308 */ /* 0x000fe20000000800 */
[----:B------:R-:W-:-:S05]  /*51b0*/  FADD.FTZ R29, R29, R112 ;  /* 0x000000701d1d7221 */ /* 0x000fca0000010000 */
[----:B------:R-:W-:Y:S01]  /*51c0*/  HMMA.16816.F32.BF16 R56, R84, R60, RZ ;  /* 0x0000003c5438723c */ /* 0x000fe200000418ff */
[----:B------:R-:W-:Y:S01]  /*51d0*/  FADD.FTZ R0, R0, R29 ;  /* 0x0000001d00007221 */ /* 0x000fe20000010000 */
[----:B------:R-:W-:Y:S06]  /*51e0*/  MUFU.EX2 R127, R127 ;  /* 0x0000007f007f7308 */ /* 0x000fec0000000800 */
[C---:B------:R-:W-:Y:S02]  /*51f0*/  HMMA.16816.F32.BF16 R40, R4.reuse, R12, R40 ;  /* 0x0000000c0428723c */ /* 0x040fe40000041828 */
[----:B------:R-:W-:Y:S06]  /*5200*/  MUFU.EX2 R123, R123 ;  /* 0x0000007b007b7308 */ /* 0x000fec0000000800 */
[----:B------:R-:W-:Y:S01]  /*5210*/  HMMA.16816.F32.BF16 R44, R4, R14, R44 ;  /* 0x0000000e042c723c */ /* 0x000fe2000004182c */
[----:B------:R-:W1:Y:S01]  /*5220*/  LDSM.16.MT88.4 R12, [R137+0xa800] ;  /* 0x00a80000890c783b */ /* 0x000e620000004200 */
[----:B------:R-:W-:Y:S06]  /*5230*/  MUFU.EX2 R122, R122 ;  /* 0x0000007a007a7308 */ /* 0x000fec0000000800 */
[C---:B------:R-:W-:Y:S02]  /*5240*/  HMMA.16816.F32.BF16 R64, R84.reuse, R68, RZ ;  /* 0x000000445440723c */ /* 0x040fe400000418ff */
[----:B------:R-:W-:Y:S06]  /*5250*/  MUFU.EX2 R120, R120 ;  /* 0x0000007800787308 */ /* 0x000fec0000000800 */
[C---:B------:R-:W-:Y:S02]  /*5260*/  HMMA.16816.F32.BF16 R76, R84.reuse, R80, RZ ;  /* 0x00000050544c723c */ /* 0x040fe400000418ff */
[----:B------:R-:W-:Y:S06]  /*5270*/  MUFU.EX2 R119, R119 ;  /* 0x0000007700777308 */ /* 0x000fec0000000800 */
[C---:B------:R-:W-:Y:S08]  /*5280*/  HMMA.16816.F32.BF16 R60, R84.reuse, R62, RZ ;  /* 0x0000003e543c723c */ /* 0x040ff000000418ff */
[C---:B------:R-:W-:Y:S08]  /*5290*/  HMMA.16816.F32.BF16 R68, R84.reuse, R70, RZ ;  /* 0x000000465444723c */ /* 0x040ff000000418ff */
[----:B------:R-:W-:Y:S08]  /*52a0*/  HMMA.16816.F32.BF16 R80, R84, R82, RZ ;  /* 0x000000525450723c */ /* 0x000ff000000418ff */
[C---:B-1----:R-:W-:Y:S08]  /*52b0*/  HMMA.16816.F32.BF16 R72, R4.reuse, R12, R72 ;  /* 0x0000000c0448723c */ /* 0x042ff00000041848 */
[----:B------:R-:W-:Y:S01]  /*52c0*/  HMMA.16816.F32.BF16 R92, R4, R14, R92 ;  /* 0x0000000e045c723c */ /* 0x000fe2000004185c */
[----:B------:R-:W1:Y:S07]  /*52d0*/  LDSM.16.MT88.4 R12, [R135+0xa800] ;  /* 0x00a80000870c783b */ /* 0x000e6e0000004200 */
[C---:B------:R-:W-:Y:S08]  /*52e0*/  HMMA.16816.F32.BF16 R88, R84.reuse, R20, RZ ;  /* 0x000000145458723c */ /* 0x040ff000000418ff */
[----:B------:R-:W-:Y:S01]  /*52f0*/  HMMA.16816.F32.BF16 R84, R84, R22, RZ ;  /* 0x000000165454723c */ /* 0x000fe200000418ff */
[----:B------:R-:W-:Y:S07]  /*5300*/  LDSM.16.MT88.4 R20, [R136+0x9800] ;  /* 0x009800008814783b */ /* 0x000fee0000004200 */
[C---:B------:R-:W-:Y:S08]  /*5310*/  HMMA.16816.F32.BF16 R96, R4.reuse, R16, R96 ;  /* 0x000000100460723c */ /* 0x040ff00000041860 */
        /* <DEDUP_REMOVED lines=8> */
[C---:B------:R-:W-:Y:S07]  /*53a0*/  HMMA.16816.F32.BF16 R60, R4.reuse, R26, R60 ;  /* 0x0000001a043c723c */ /* 0x040fee000004183c */
[----:B------:R-:W-:Y:S01]  /*53b0*/  FFMA.FTZ R27, R160, c[0x0][0x23c], -R125 ;  /* 0x00008f00a01b7a23 */ /* 0x000fe2000001087d */
[----:B------:R-:W-:Y:S01]  /*53c0*/  HMMA.16816.F32.BF16 R56, R4, R24, R56 ;  /* 0x000000180438723c */ /* 0x000fe20000041838 */
[----:B------:R-:W-:-:S02]  /*53d0*/  FFMA.FTZ R160, R169, c[0x0][0x23c], -R116 ;  /* 0x00008f00a9a07a23 */ /* 0x000fc40000010874 */
[--C-:B------:R-:W-:Y:S02]  /*53e0*/  FFMA.FTZ R26, R165, c[0x0][0x23c], -R116.reuse ;  /* 0x00008f00a51a7a23 */ /* 0x100fe40000010874 */
[----:B------:R-:W4:Y:S01]  /*53f0*/  MUFU.EX2 R27, R27 ;  /* 0x0000001b001b7308 */ /* 0x000f220000000800 */
[--C-:B------:R-:W-:Y:S02]  /*5400*/  FFMA.FTZ R165, R115, c[0x0][0x23c], -R116.reuse ;  /* 0x00008f0073a57a23 */ /* 0x100fe40000010874 */
[--C-:B------:R-:W-:Y:S01]  /*5410*/  FFMA.FTZ R25, R162, c[0x0][0x23c], -R125.reuse ;  /* 0x00008f00a2197a23 */ /* 0x100fe2000001087d */
[----:B--2---:R-:W-:Y:S01]  /*5420*/  HMMA.16816.F32.BF16 R64, R4, R16, R64 ;  /* 0x000000100440723c */ /* 0x004fe20000041840 */
[--C-:B------:R-:W-:Y:S01]  /*5430*/  FFMA.FTZ R24, R164, c[0x0][0x23c], -R125.reuse ;  /* 0x00008f00a4187a23 */ /* 0x100fe2000001087d */
[----:B------:R-:W-:Y:S01]  /*5440*/  LEA R164, P1, R100, c[0x0][0x168], 0x1 ;  /* 0x00005a0064a47a11 */ /* 0x000fe200078208ff */
[----:B------:R-:W-:Y:S01]  /*5450*/  FFMA.FTZ R125, R118, c[0x0][0x23c], -R125 ;  /* 0x00008f00767d7a23 */ /* 0x000fe2000001087d */
[----:B------:R-:W2:Y:S01]  /*5460*/  MUFU.EX2 R160, R160 ;  /* 0x000000a000a07308 */ /* 0x000ea20000000800 */
[----:B------:R-:W-:-:S03]  /*5470*/  FFMA.FTZ R118, R121, c[0x0][0x23c], -R116 ;  /* 0x00008f0079767a23 */ /* 0x000fc60000010874 */
[C---:B------:R-:W-:Y:S01]  /*5480*/  HMMA.16816.F32.BF16 R68, R4.reuse, R18, R68 ;  /* 0x000000120444723c */ /* 0x040fe20000041844 */
[----:B------:R-:W-:Y:S03]  /*5490*/  LDSM.16.MT88.4 R16, [R137+0x9000] ;  /* 0x009000008910783b */ /* 0x000fe60000004200 */
[----:B------:R-:W-:Y:S04]  /*54a0*/  MUFU.EX2 R25, R25 ;  /* 0x0000001900197308 */ /* 0x000fe80000000800 */
[C---:B---3--:R-:W-:Y:S04]  /*54b0*/  HMMA.16816.F32.BF16 R76, R4.reuse, R8, R76 ;  /* 0x00000008044c723c */ /* 0x048fe8000004184c */
[----:B------:R-:W3:Y:S04]  /*54c0*/  MUFU.EX2 R24, R24 ;  /* 0x0000001800187308 */ /* 0x000ee80000000800 */
[----:B------:R-:W-:Y:S01]  /*54d0*/  HMMA.16816.F32.BF16 R80, R4, R10, R80 ;  /* 0x0000000a0450723c */ /* 0x000fe20000041850 */
[----:B------:R-:W5:Y:S03]  /*54e0*/  LDSM.16.MT88.4 R8, [R139+0x9000] ;  /* 0x009000008b08783b */ /* 0x000f660000004200 */
[----:B------:R-:W1:Y:S03]  /*54f0*/  MUFU.EX2 R26, R26 ;  /* 0x0000001a001a7308 */ /* 0x000e660000000800 */
[----:B----4-:R-:W-:-:S02]  /*5500*/  F2FP.BF16.PACK_AB R4, R27, R126 ;  /* 0x0000007e1b04723e */ /* 0x010fc400000010ff */
[----:B--2---:R-:W-:Y:S01]  /*5510*/  F2FP.BF16.PACK_AB R5, R160, R163 ;  /* 0x000000a3a005723e */ /* 0x004fe200000010ff */
[----:B------:R-:W-:Y:S01]  /*5520*/  FADD.FTZ R163, R163, R0 ;  /* 0x00000000a3a37221 */ /* 0x000fe20000010000 */
[----:B---3--:R-:W-:Y:S01]  /*5530*/  F2FP.BF16.PACK_AB R6, R24, R25 ;  /* 0x000000191806723e */ /* 0x008fe200000010ff */
[----:B------:R-:W-:Y:S02]  /*5540*/  MUFU.EX2 R125, R125 ;  /* 0x0000007d007d7308 */ /* 0x000fe40000000800 */
[----:B------:R-:W-:Y:S01]  /*5550*/  FADD.FTZ R160, R160, R163 ;  /* 0x000000a3a0a07221 */ /* 0x000fe20000010000 */
[----:B------:R-:W-:Y:S02]  /*5560*/  LEA.HI.X R163, R100, c[0x0][0x16c], R101, 0x1, P1 ;  /* 0x00005b0064a37a11 */ /* 0x000fe400008f0c65 */
[----:B-1----:R-:W-:-:S03]  /*5570*/  F2FP.BF16.PACK_AB R7, R26, R127 ;  /* 0x0000007f1a07723e */ /* 0x002fc600000010ff */
[----:B------:R-:W1:Y:S01]  /*5580*/  MUFU.EX2 R118, R118 ;  /* 0x0000007600767308 */ /* 0x000e620000000800 */
[----:B------:R-:W-:-:S04]  /*5590*/  FADD.FTZ R127, R127, R160 ;  /* 0x000000a07f7f7221 */ /* 0x000fc80000010000 */
[----:B------:R-:W-:Y:S01]  /*55a0*/  FADD.FTZ R127, R26, R127 ;  /* 0x0000007f1a7f7221 */ /* 0x000fe20000010000 */
[C---:B------:R-:W-:Y:S02]  /*55b0*/  HMMA.16816.F32.BF16 R48, R4.reuse, R12, R48 ;  /* 0x0000000c0430723c */ /* 0x040fe40000041830 */
[----:B------:R-:W-:Y:S06]  /*55c0*/  MUFU.EX2 R116, R117 ;  /* 0x0000007500747308 */ /* 0x000fec0000000800 */
[C---:B------:R-:W-:Y:S01]  /*55d0*/  HMMA.16816.F32.BF16 R52, R4.reuse, R14, R52 ;  /* 0x0000000e0434723c */ /* 0x040fe20000041834 */
[----:B------:R-:W2:Y:S01]  /*55e0*/  LDSM.16.MT88.4 R12, [R137+0xb000] ;  /* 0x00b00000890c783b */ /* 0x000ea20000004200 */
[----:B------:R-:W3:Y:S06]  /*55f0*/  MUFU.EX2 R165, R165 ;  /* 0x000000a500a57308 */ /* 0x000eec0000000800 */
[C---:B-----5:R-:W-:Y:S08]  /*5600*/  HMMA.16816.F32.BF16 R96, R4.reuse, R8, R96 ;  /* 0x000000080460723c */ /* 0x060ff00000041860 */
[C---:B------:R-:W-:Y:S01]  /*5610*/  HMMA.16816.F32.BF16 R36, R4.reuse, R10, R36 ;  /* 0x0000000a0424723c */ /* 0x040fe20000041824 */
[----:B------:R-:W4:Y:S07]  /*5620*/  LDSM.16.MT88.4 R8, [R135+0x9000] ;  /* 0x009000008708783b */ /* 0x000f2e0000004200 */
        /* <DEDUP_REMOVED lines=18> */
[----:B------:R-:W-:-:S02]  /*5750*/  F2FP.BF16.PACK_AB R4, R122, R123 ;  /* 0x0000007b7a04723e */ /* 0x000fc400000010ff */
[----:B-1----:R-:W-:Y:S01]  /*5760*/  F2FP.BF16.PACK_AB R5, R119, R118 ;  /* 0x000000767705723e */ /* 0x002fe200000010ff */
[----:B------:R-:W-:Y:S01]  /*5770*/  FADD.FTZ R118, R118, R127 ;  /* 0x0000007f76767221 */ /* 0x000fe20000010000 */
[----:B------:R-:W-:Y:S02]  /*5780*/  F2FP.BF16.PACK_AB R6, R125, R120 ;  /* 0x000000787d06723e */ /* 0x000fe400000010ff */
[----:B---3--:R-:W-:Y:S01]  /*5790*/  F2FP.BF16.PACK_AB R7, R165, R116 ;  /* 0x00000074a507723e */ /* 0x008fe200000010ff */
[----:B------:R-:W-:-:S04]  /*57a0*/  FADD.FTZ R119, R119, R118 ;  /* 0x0000007677777221 */ /* 0x000fc80000010000 */
[----:B------:R-:W-:Y:S02]  /*57b0*/  FADD.FTZ R116, R116, R119 ;  /* 0x0000007774747221 */ /* 0x000fe40000010000 */
[----:B------:R-:W-:Y:S02]  /*57c0*/  HMMA.16816.F32.BF16 R48, R4, R20, R48 ;  /* 0x000000140430723c */ /* 0x000fe40000041830 */
[----:B------:R-:W-:-:S06]  /*57d0*/  FADD.FTZ R165, R165, R116 ;  /* 0x00000074a5a57221 */ /* 0x000fcc0000010000 */
        /* <DEDUP_REMOVED lines=93> */
.L_x_5978:
[----:B------:R-:W-:-:S05]  /*5db0*/  IMAD.MOV.U32 R0, RZ, RZ, c[0x0][0x1a0] ;  /* 0x00006800ff007624 */ /* 0x000fca00078e00ff */
[----:B------:R-:W-:-:S04]  /*5dc0*/  LEA R0, -R0, RZ, 0x6 ;  /* 0x000000ff00007211 */ /* 0x000fc800078e31ff */
[----:B------:R-:W-:Y:S02]  /*5dd0*/  SHF.R.S32.HI R9, RZ, 0x1f, R0 ;  /* 0x0000001fff097819 */ /* 0x000fe40000011400 */
.L_x_5979:
        /* <DEDUP_REMOVED lines=54> */
[----:B------:R-:W-:-:S03]  /*6140*/  IMAD.MOV.U32 R167, RZ, RZ, R127 ;  /* 0x000000ffffa77224 */ /* 0x000fc600078e007f */
        /* <DEDUP_REMOVED lines=33> */
[----:B-----5:R-:W-:-:S07]  /*6360*/  IMAD.SHL.U32 R0, R0, 0x2, RZ ;  /* 0x0000000200007824 */ /* 0x020fce00078e00ff */
[C---:B------:R-:W-:Y:S08]  /*6370*/  HMMA.16816.F32.BF16 R28, R4.reuse, R30, RZ ;  /* 0x0000001e041c723c */ /* 0x040ff000000418ff */
[C---:B------:R-:W-:Y:S08]  /*6380*/  HMMA.16816.F32.BF16 R20, R4.reuse, R22, RZ ;  /* 0x000000160414723c */ /* 0x040ff000000418ff */
[C---:B------:R-:W-:Y:S08]  /*6390*/  HMMA.16816.F32.BF16 R12, R4.reuse, R14, RZ ;  /* 0x0000000e040c723c */ /* 0x040ff000000418ff */
        /* <DEDUP_REMOVED lines=47> */
[----:B------:R-:W1:Y:S07]  /*6690*/  LDSM.16.M88.4 R116, [R130] ;  /* 0x000000008274783b */ /* 0x000e6e0000000200 */
[C---:B------:R-:W-:Y:S08]  /*66a0*/  HMMA.16816.F32.BF16 R16, R104.reuse, R112, R16 ;  /* 0x000000706810723c */ /* 0x040ff00000041810 */
[C---:B------:R-:W-:Y:S01]  /*66b0*/  HMMA.16816.F32.BF16 R12, R104.reuse, R114, R12 ;  /* 0x00000072680c723c */ /* 0x040fe2000004180c */
[----:B------:R-:W3:Y:S07]  /*66c0*/  LDSM.16.M88.4 R112, [R129] ;  /* 0x000000008170783b */ /* 0x000eee0000000200 */
[C---:B--2---:R-:W-:Y:S08]  /*66d0*/  HMMA.16816.F32.BF16 R8, R104.reuse, R108, R8 ;  /* 0x0000006c6808723c */ /* 0x044ff00000041808 */
[----:B------:R-:W-:Y:S01]  /*66e0*/  HMMA.16816.F32.BF16 R4, R104, R110, R4 ;  /* 0x0000006e6804723c */ /* 0x000fe20000041804 */
[----:B------:R-:W2:Y:S04]  /*66f0*/  LDSM.16.M88.4 R108, [R128] ;  /* 0x00000000806c783b */ /* 0x000ea80000000200 */
[----:B------:R-:W4:Y:S03]  /*6700*/  LDSM.16.M88.4 R104, [R102] ;  /* 0x000000006668783b */ /* 0x000f260000000200 */
        /* <DEDUP_REMOVED lines=11> */
[----:B------:R-:W3:Y:S04]  /*67c0*/  LDSM.16.M88.4 R104, [R138+0x7000] ;  /* 0x007000008a68783b */ /* 0x000ee80000000200 */
[----:B------:R-:W4:Y:S03]  /*67d0*/  LDSM.16.M88.4 R120, [R138+0x7800] ;  /* 0x007800008a78783b */ /* 0x000f260000000200 */
        /* <DEDUP_REMOVED lines=13> */
[----:B------:R-:W-:Y:S01]  /*68b0*/  HMMA.16816.F32.BF16 R28, R116, R110, R28 ;  /* 0x0000006e741c723c */ /* 0x000fe2000004181c */
[----:B------:R-:W1:Y:S01]  /*68c0*/  LDSM.16.M88.4 R108, [R131+0x3000] ;  /* 0x00300000836c783b */ /* 0x000e620000000200 */
[----:B------:R-:W-:-:S06]  /*68d0*/  DEPBAR.LE SB0, 0x0 ;  /* 0x000080000000791a */ /* 0x000fcc0000000000 */
[C---:B--2---:R-:W-:Y:S07]  /*68e0*/  HMMA.16816.F32.BF16 R8, R116.reuse, R104, R8 ;  /* 0x000000687408723c */ /* 0x044fee0000041808 */
[----:B------:R-:W-:Y:S01]  /*68f0*/  LOP3.LUT R105, R0, 0x6, RZ, 0xc0, !PT ;  /* 0x0000000600697812 */ /* 0x000fe200078ec0ff */
[----:B------:R-:W-:Y:S04]  /*6900*/  HMMA.16816.F32.BF16 R4, R116, R106, R4 ;  /* 0x0000006a7404723c */ /* 0x000fe80000041804 */
[----:B------:R-:W-:-:S04]  /*6910*/  IMAD R0, R154, 0x40, R105 ;  /* 0x000000409a007824 */ /* 0x000fc800078e0269 */
[C---:B---3--:R-:W-:Y:S01]  /*6920*/  HMMA.16816.F32.BF16 R24, R116.reuse, R112, R24 ;  /* 0x000000707418723c */ /* 0x048fe20000041818 */
[C---:B------:R-:W-:Y:S02]  /*6930*/  IADD3 R104, R0.reuse, 0x1, RZ ;  /* 0x0000000100687810 */ /* 0x040fe40007ffe0ff */
[----:B------:R-:W-:Y:S02]  /*6940*/  IADD3 R106, R0, 0x8, RZ ;  /* 0x00000008006a7810 */ /* 0x000fe40007ffe0ff */
[----:B------:R-:W-:Y:S02]  /*6950*/  ISETP.GE.AND P3, PT, R104, R124, PT ;  /* 0x0000007c6800720c */ /* 0x000fe40003f66270 */
[----:B------:R-:W-:Y:S01]  /*6960*/  IADD3 R105, R0, 0x9, RZ ;  /* 0x0000000900697810 */ /* 0x000fe20007ffe0ff */
[----:B------:R-:W-:Y:S01]  /*6970*/  HMMA.16816.F32.BF16 R20, R116, R114, R20 ;  /* 0x000000727414723c */ /* 0x000fe20000041814 */
[----:B------:R-:W-:Y:S01]  /*6980*/  FSEL R185, R33, -INF , !P3 ;  /* 0xff80000021b97808 */ /* 0x000fe20005800000 */
[----:B------:R-:W-:Y:S01]  /*6990*/  BAR.SYNC.DEFER_BLOCKING 0x0 ;  /* 0x0000000000007b1d */ /* 0x000fe20000010000 */
[----:B------:R-:W-:-:S02]  /*69a0*/  ISETP.GE.AND P5, PT, R104, R103, PT ;  /* 0x000000676800720c */ /* 0x000fc40003fa6270 */
[CC--:B------:R-:W-:Y:S02]  /*69b0*/  ISETP.GE.AND P6, PT, R106.reuse, R124.reuse, PT ;  /* 0x0000007c6a00720c */ /* 0x0c0fe40003fc6270 */
[----:B------:R-:W-:Y:S01]  /*69c0*/  ISETP.GE.AND P4, PT, R106, R103, PT ;  /* 0x000000676a00720c */ /* 0x000fe20003f86270 */
[C---:B-1----:R-:W-:Y:S01]  /*69d0*/  HMMA.16816.F32.BF16 R16, R116.reuse, R108, R16 ;  /* 0x0000006c7410723c */ /* 0x042fe20000041810 */
[----:B------:R-:W-:Y:S02]  /*69e0*/  ISETP.GE.AND P3, PT, R105, R124, PT ;  /* 0x0000007c6900720c */ /* 0x000fe40003f66270 */
[----:B------:R-:W-:Y:S02]  /*69f0*/  IADD3 R104, R0, 0x10, RZ ;  /* 0x0000001000687810 */ /* 0x000fe40007ffe0ff */
[----:B------:R-:W-:Y:S02]  /*6a00*/  FSEL R183, R28, -INF , !P6 ;  /* 0xff8000001cb77808 */ /* 0x000fe40007000000 */
[----:B------:R-:W-:Y:S01]  /*6a10*/  FSEL R33, R30, -INF , !P4 ;  /* 0xff8000001e217808 */ /* 0x000fe20006000000 */
[----:B------:R-:W-:Y:S01]  /*6a20*/  HMMA.16816.F32.BF16 R12, R116, R110, R12 ;  /* 0x0000006e740c723c */ /* 0x000fe2000004180c */
        /* <DEDUP_REMOVED lines=32> */
[----:B------:R-:W-:Y:S02]  /*6c30*/  ISETP.GE.AND P4, PT, R22, R124, PT ;  /* 0x0000007c1600720c */ /* 0x000fe40003f86270 */
[----:B------:R-:W-:Y:S02]  /*6c40*/  IADD3 R16, R0, 0x30, RZ ;  /* 0x0000003000107810 */ /* 0x000fe40007ffe0ff */
[----:B------:R-:W-:Y:S02]  /*6c50*/  ISETP.GE.AND P6, PT, R20, R103, PT ;  /* 0x000000671400720c */ /* 0x000fe40003fc6270 */
[----:B------:R-:W-:Y:S02]  /*6c60*/  IADD3 R20, R0, 0x29, RZ ;  /* 0x0000002900147810 */ /* 0x000fe40007ffe0ff */
[----:B------:R-:W-:-:S02]  /*6c70*/  FSEL R113, R14, -INF , !P3 ;  /* 0xff8000000e717808 */ /* 0x000fc40005800000 */
[----:B------:R-:W-:Y:S02]  /*6c80*/  FSEL R171, R12, -INF , !P4 ;  /* 0xff8000000cab7808 */ /* 0x000fe40006000000 */
[----:B------:R-:W-:Y:S02]  /*6c90*/  ISETP.GE.AND P3, PT, R16, R124, PT ;  /* 0x0000007c1000720c */ /* 0x000fe40003f66270 */
[----:B------:R-:W-:Y:S02]  /*6ca0*/  IADD3 R12, R0, 0x31, RZ ;  /* 0x00000031000c7810 */ /* 0x000fe40007ffe0ff */
[-C--:B------:R-:W-:Y:S02]  /*6cb0*/  ISETP.GE.AND P4, PT, R20, R103.reuse, PT ;  /* 0x000000671400720c */ /* 0x080fe40003f86270 */
[----:B------:R-:W-:Y:S02]  /*6cc0*/  FSEL R106, R8, -INF , !P3 ;  /* 0xff800000086a7808 */ /* 0x000fe40005800000 */
[----:B------:R-:W-:-:S02]  /*6cd0*/  ISETP.GE.AND P3, PT, R12, R103, PT ;  /* 0x000000670c00720c */ /* 0x000fc40003f66270 */
[----:B------:R-:W-:Y:S02]  /*6ce0*/  FSEL R117, R15, -INF , !P4 ;  /* 0xff8000000f757808 */ /* 0x000fe40006000000 */
[----:B------:R-:W-:Y:S02]  /*6cf0*/  FSEL R111, R19, -INF , !P6 ;  /* 0xff800000136f7808 */ /* 0x000fe40007000000 */
[-C--:B------:R-:W-:Y:S02]  /*6d00*/  ISETP.GE.AND P4, PT, R12, R124.reuse, PT ;  /* 0x0000007c0c00720c */ /* 0x080fe40003f86270 */
[-C--:B------:R-:W-:Y:S02]  /*6d10*/  ISETP.GE.AND P6, PT, R20, R124.reuse, PT ;  /* 0x0000007c1400720c */ /* 0x080fe40003fc6270 */
[----:B------:R-:W-:Y:S02]  /*6d20*/  FSEL R104, R11, -INF , !P3 ;  /* 0xff8000000b687808 */ /* 0x000fe40005800000 */
[----:B------:R-:W-:-:S02]  /*6d30*/  ISETP.GE.AND P3, PT, R0, R124, PT ;  /* 0x0000007c0000720c */ /* 0x000fc40003f66270 */
[----:B------:R-:W-:Y:S02]  /*6d40*/  FSEL R107, R9, -INF , !P4 ;  /* 0xff800000096b7808 */ /* 0x000fe40006000000 */
[----:B------:R-:W-:Y:S02]  /*6d50*/  FSEL R125, R13, -INF , !P6 ;  /* 0xff8000000d7d7808 */ /* 0x000fe40007000000 */
[----:B------:R-:W-:Y:S02]  /*6d60*/  FSEL R9, R35, -INF , !P5 ;  /* 0xff80000023097808 */ /* 0x000fe40006800000 */
[C---:B------:R-:W-:Y:S02]  /*6d70*/  IADD3 R13, R0.reuse, 0x38, RZ ;  /* 0x00000038000d7810 */ /* 0x040fe40007ffe0ff */
[C---:B------:R-:W-:Y:S02]  /*6d80*/  IADD3 R8, R0.reuse, 0x39, RZ ;  /* 0x0000003900087810 */ /* 0x040fe40007ffe0ff */
[----:B------:R-:W-:-:S02]  /*6d90*/  ISETP.GE.AND P5, PT, R0, R103, PT ;  /* 0x000000670000720c */ /* 0x000fc40003fa6270 */
[----:B------:R-:W-:Y:S02]  /*6da0*/  FSEL R0, R32, -INF , !P3 ;  /* 0xff80000020007808 */ /* 0x000fe40005800000 */
[----:B------:R-:W-:Y:S02]  /*6db0*/  ISETP.GT.AND P3, PT, R154, R147, PT ;  /* 0x000000939a00720c */ /* 0x000fe40003f64270 */
[-C--:B------:R-:W-:Y:S02]  /*6dc0*/  ISETP.GE.AND P6, PT, R16, R103.reuse, PT ;  /* 0x000000671000720c */ /* 0x080fe40003fc6270 */
[C---:B------:R-:W-:Y:S02]  /*6dd0*/  ISETP.GE.AND P4, PT, R13.reuse, R103, PT ;  /* 0x000000670d00720c */ /* 0x040fe40003f86270 */
[----:B------:R-:W-:Y:S02]  /*6de0*/  FSEL R105, R10, -INF , !P6 ;  /* 0xff8000000a697808 */ /* 0x000fe40007000000 */
[----:B------:R-:W-:-:S02]  /*6df0*/  ISETP.GE.AND P6, PT, R13, R124, PT ;  /* 0x0000007c0d00720c */ /* 0x000fc40003fc6270 */
[----:B------:R-:W-:Y:S02]  /*6e00*/  FSEL R35, R6, -INF , !P4 ;  /* 0xff80000006237808 */ /* 0x000fe40006000000 */
[----:B------:R-:W-:Y:S02]  /*6e10*/  FSEL R108, R4, -INF , !P6 ;  /* 0xff800000046c7808 */ /* 0x000fe40007000000 */
[C---:B------:R-:W-:Y:S02]  /*6e20*/  ISETP.GE.AND P6, PT, R8.reuse, R124, PT ;  /* 0x0000007c0800720c */ /* 0x040fe40003fc6270 */
[----:B------:R-:W-:Y:S02]  /*6e30*/  ISETP.GE.AND P4, PT, R8, R103, PT ;  /* 0x000000670800720c */ /* 0x000fe40003f86270 */
[----:B------:R-:W-:Y:S02]  /*6e40*/  FSEL R11, R34, -INF , !P5 ;  /* 0xff800000220b7808 */ /* 0x000fe40006800000 */
[----:B------:R-:W-:-:S02]  /*6e50*/  FSEL R103, R5, -INF , !P6 ;  /* 0xff80000005677808 */ /* 0x000fc40007000000 */
        /* <DEDUP_REMOVED lines=62> */
.L_x_5981:
[----:B------:R-:W-:-:S05]  /*7240*/  IMAD.MOV.U32 R5, RZ, RZ, c[0x0][0x198] ;  /* 0x00006600ff057624 */ /* 0x000fca00078e00ff */
[----:B------:R-:W-:-:S04]  /*7250*/  LEA R5, -R5, RZ, 0x6 ;  /* 0x000000ff05057211 */ /* 0x000fc800078e31ff */
[----:B------:R-:W-:Y:S02]  /*7260*/  SHF.R.S32.HI R4, RZ, 0x1f, R5 ;  /* 0x0000001fff047819 */ /* 0x000fe40000011405 */
.L_x_5982:
[----:B------:R-:W-:Y:S01]  /*7270*/  @!P1 IADD3 R7, P4, R100, R5, RZ ;  /* 0x0000000564079210 */ /* 0x000fe20007f9e0ff */
[----:B------:R1:W-:Y:S01]  /*7280*/  @P2 STS.128 [R153+0x4000], RZ ;  /* 0x004000ff99002388 */ /* 0x0003e20000000c00 */
[----:B------:R-:W-:Y:S01]  /*7290*/  @!P2 LEA R18, P5, R5, R164, 0x1 ;  /* 0x000000a40512a211 */ /* 0x000fe200078a08ff */
[----:B------:R-:W-:Y:S02]  /*72a0*/  BSSY B0, `(.L_x_5983) ;  /* 0x0000045000007945 */ /* 0x000fe40003800000 */
[--C-:B------:R-:W-:Y:S01]  /*72b0*/  @!P1 IMAD.X R6, R101, 0x1, R4.reuse, P4 ;  /* 0x0000000165069824 */ /* 0x100fe200020e0604 */
[----:B------:R-:W-:Y:S02]  /*72c0*/  @!P1 LEA R16, P4, R7, c[0x0][0x168], 0x1 ;  /* 0x00005a0007109a11 */ /* 0x000fe400078808ff */
[----:B------:R-:W-:Y:S02]  /*72d0*/  @!P2 LEA.HI.X R19, R5, R163, R4, 0x1, P5 ;  /* 0x000000a30513a211 */ /* 0x000fe400028f0c04 */
[----:B------:R-:W-:-:S02]  /*72e0*/  @!P1 LEA.HI.X R17, R7, c[0x0][0x16c], R6, 0x1, P4 ;  /* 0x00005b0007119a11 */ /* 0x000fc400020f0c06 */
[-C--:B------:R-:W-:Y:S01]  /*72f0*/  @!P2 IADD3 R7, P6, R149, R5.reuse, RZ ;  /* 0x000000059507a210 */ /* 0x080fe20007fde0ff */
[----:B------:R-:W-:Y:S01]  /*7300*/  @!PT LDS RZ, [RZ] ;  /* 0x00000000fffff984 */ /* 0x000fe20000000800 */
[----:B------:R-:W-:Y:S01]  /*7310*/  @!PT LDS RZ, [RZ] ;  /* 0x00000000fffff984 */ /* 0x000fe20000000800 */
[----:B------:R-:W-:Y:S01]  /*7320*/  @!PT LDS RZ, [RZ] ;  /* 0x00000000fffff984 */ /* 0x000fe20000000800 */
[----:B------:R2:W-:Y:S01]  /*7330*/  @!P2 LDGSTS.E.BYPASS.LTC128B.128 [R153+0x4000], [R18.64] ;  /* 0x040000001299afae */ /* 0x0005e2000b901d48 */
[----:B------:R-:W-:-:S03]  /*7340*/  @!P1 IADD3 R13, P5, P4, R100, R5, R149 ;  /* 0x00000005640d9210 */ /* 0x000fc60007cbe095 */
[----:B------:R-:W-:Y:S01]  /*7350*/  @!P2 IMAD.X R6, R148, 0x1, R4, P6 ;  /* 0x000000019406a824 */ /* 0x000fe200030e0604 */
[----:B------:R-:W-:Y:S01]  /*7360*/  @!P1 IADD3.X R8, R101, R4, R148, P5, P4 ;  /* 0x0000000465089210 */ /* 0x000fe20002fe8494 */
[----:B------:R1:W-:Y:S01]  /*7370*/  @P1 STS.128 [R153+0x6000], RZ ;  /* 0x006000ff99001388 */ /* 0x0003e20000000c00 */
[----:B------:R-:W-:Y:S02]  /*7380*/  @!P2 LEA R14, P6, R7, R164, 0x1 ;  /* 0x000000a4070ea211 */ /* 0x000fe400078c08ff */
[----:B------:R-:W-:Y:S01]  /*7390*/  @!P1 LEA R12, P4, R13, c[0x0][0x168], 0x1 ;  /* 0x00005a000d0c9a11 */ /* 0x000fe200078808ff */
[----:B------:R-:W-:Y:S01]  /*73a0*/  @!PT LDS RZ, [RZ] ;  /* 0x00000000fffff984 */ /* 0x000fe20000000800 */
[----:B------:R-:W-:Y:S01]  /*73b0*/  @!PT LDS RZ, [RZ] ;  /* 0x00000000fffff984 */ /* 0x000fe20000000800 */
[----:B------:R-:W-:Y:S01]  /*73c0*/  @!PT LDS RZ, [RZ] ;  /* 0x00000000fffff984 */ /* 0x000fe20000000800 */
[----:B------:R3:W-:Y:S01]  /*73d0*/  @!P1 LDGSTS.E.BYPASS.LTC128B.128 [R153+0x6000], [R16.64+0x80] ;  /* 0x0600008010999fae */ /* 0x0007e2000b901d48 */
[----:B------:R-:W-:Y:S02]  /*73e0*/  @!P2 LEA.HI.X R15, R7, R163, R6, 0x1, P6 ;  /* 0x000000a3070fa211 */ /* 0x000fe400030f0c06 */
[----:B------:R-:W-:Y:S01]  /*73f0*/  @!P1 LEA.HI.X R13, R13, c[0x0][0x16c], R8, 0x1, P4 ;  /* 0x00005b000d0d9a11 */ /* 0x000fe200020f0c08 */
[----:B------:R1:W-:Y:S01]  /*7400*/  @P2 STS.128 [R153+0x4800], RZ ;  /* 0x004800ff99002388 */ /* 0x0003e20000000c00 */
[----:B------:R-:W-:-:S03]  /*7410*/  IADD3 R6, P5, P4, R149, R5, R149 ;  /* 0x0000000595067210 */ /* 0x000fc60007cbe095 */
[----:B------:R-:W-:Y:S01]  /*7420*/  @!PT LDS RZ, [RZ] ;  /* 0x00000000fffff984 */ /* 0x000fe20000000800 */
[----:B------:R-:W-:Y:S01]  /*7430*/  @!PT LDS RZ, [RZ] ;  /* 0x00000000fffff984 */ /* 0x000fe20000000800 */
[----:B------:R-:W-:Y:S01]  /*7440*/  @!PT LDS RZ, [RZ] ;  /* 0x00000000fffff984 */ /* 0x000fe20000000800 */
[----:B------:R1:W-:Y:S01]  /*7450*/  @!P2 LDGSTS.E.BYPASS.LTC128B.128 [R153+0x4800], [R14.64] ;  /* 0x048000000e99afae */ /* 0x0003e2000b901d48 */
[----:B------:R-:W-:Y:S02]  /*7460*/  IADD3.X R7, R148, R4, R148, P5, P4 ;  /* 0x0000000494077210 */ /* 0x000fe40002fe8494 */
[----:B------:R-:W-:Y:S01]  /*7470*/  @!P1 IADD3 R8, P5, R100, R6, RZ ;  /* 0x0000000664089210 */ /* 0x000fe20007fbe0ff */
[----:B------:R1:W-:Y:S01]  /*7480*/  @P1 STS.128 [R153+0x6800], RZ ;  /* 0x006800ff99001388 */ /* 0x0003e20000000c00 */
[----:B------:R-:W-:-:S03]  /*7490*/  @!P2 LEA R24, P6, R6, R164, 0x1 ;  /* 0x000000a40618a211 */ /* 0x000fc600078c08ff */
[--C-:B------:R-:W-:Y:S01]  /*74a0*/  @!P1 IMAD.X R27, R101, 0x1, R7.reuse, P5 ;  /* 0x00000001651b9824 */ /* 0x100fe200028e0607 */
[----:B--2---:R-:W-:Y:S01]  /*74b0*/  IADD3 R19, P4, R149, R6, RZ ;  /* 0x0000000695137210 */ /* 0x004fe20007f9e0ff */
[----:B------:R-:W-:Y:S01]  /*74c0*/  @!PT LDS RZ, [RZ] ;  /* 0x00000000fffff984 */ /* 0x000fe20000000800 */
[----:B------:R-:W-:Y:S01]  /*74d0*/  @!PT LDS RZ, [RZ] ;  /* 0x00000000fffff984 */ /* 0x000fe20000000800 */
[----:B------:R-:W-:Y:S01]  /*74e0*/  @!PT LDS RZ, [RZ] ;  /* 0x00000000fffff984 */ /* 0x000fe20000000800 */
[----:B------:R1:W-:Y:S01]  /*74f0*/  @!P1 LDGSTS.E.BYPASS.LTC128B.128 [R153+0x6800], [R12.64+0x80] ;  /* 0x068000800c999fae */ /* 0x0003e2000b901d48 */
[-CC-:B------:R-:W-:Y:S02]  /*7500*/  @!P2 LEA.HI.X R25, R6, R163.reuse, R7.reuse, 0x1, P6 ;  /* 0x000000a30619a211 */ /* 0x180fe400030f0c07 */
[----:B------:R-:W-:Y:S01]  /*7510*/  @!P1 LEA R26, P5, R8, c[0x0][0x168], 0x1 ;  /* 0x00005a00081a9a11 */ /* 0x000fe200078a08ff */
[----:B------:R-:W-:Y:S01]  /*7520*/  IMAD.X R6, R148, 0x1, R7, P4 ;  /* 0x0000000194067824 */ /* 0x000fe200020e0607 */
[----:B------:R1:W-:Y:S02]  /*7530*/  @P2 STS.128 [R153+0x5000], RZ ;  /* 0x005000ff99002388 */ /* 0x0003e40000000c00 */
[----:B------:R-:W-:Y:S02]  /*7540*/  @!P1 LEA.HI.X R27, R8, c[0x0][0x16c], R27, 0x1, P5 ;  /* 0x00005b00081b9a11 */ /* 0x000fe400028f0c1b */
[C---:B---3--:R-:W-:Y:S01]  /*7550*/  @!P2 LEA R16, P4, R19.reuse, R164, 0x1 ;  /* 0x000000a41310a211 */ /* 0x048fe200078808ff */
[----:B------:R-:W-:Y:S01]  /*7560*/  @!PT LDS RZ, [RZ] ;  /* 0x00000000fffff984 */ /* 0x000fe20000000800 */
[----:B------:R-:W-:Y:S01]  /*7570*/  @!PT LDS RZ, [RZ] ;  /* 0x00000000fffff984 */ /* 0x000fe20000000800 */
[----:B------:R-:W-:Y:S01]  /*7580*/  @!PT LDS RZ, [RZ] ;  /* 0x00000000fffff984 */ /* 0x000fe20000000800 */
[----:B------:R1:W-:Y:S03]  /*7590*/  @!P2 LDGSTS.E.BYPASS.LTC128B.128 [R153+0x5000], [R24.64] ;  /* 0x050000001899afae */ /* 0x0003e6000b901d48 */
[----:B------:R-:W-:Y:S01]  /*75a0*/  @!P2 LEA.HI.X R17, R19, R163, R6, 0x1, P4 ;  /* 0x000000a31311a211 */ /* 0x000fe200020f0c06 */
        /* <DEDUP_REMOVED lines=20> */
.L_x_5984:
[----:B------:R-:W-:Y:S05]  /*76f0*/  BSYNC B0 ;  /* 0x0000000000007941 */ /* 0x000fea0003800000 */
.L_x_5983:
[----:B------:R-:W0:Y:S01]  /*7700*/  LDGDEPBAR ;  /* 0x00000000000079af */ /* 0x000e220000000000 */
[----:B------:R-:W-:-:S04]  /*7710*/  LEA R164, P1, R5, R164, 0x1 ;  /* 0x000000a405a47211 */ /* 0x000fc800078208ff */
[----:B------:R-:W-:Y:S02]  /*7720*/  LEA.HI.X R163, R5, R163, R4, 0x1, P1 ;  /* 0x000000a305a37211 */ /* 0x000fe400008f0c04 */
.L_x_5980:
        /* <DEDUP_REMOVED lines=27> */
[----:B------:R-:W-:-:S04]  /*78e0*/  FMNMX.FTZ R5, R107, R4, !PT ;  /* 0x000000046b057209 */ /* 0x000fc80007810000 */
[----:B------:R-:W-:Y:S02]  /*78f0*/  FMNMX.FTZ R4, R108, R5, !PT ;  /* 0x000000056c047209 */ /* 0x000fe40007810000 */
[----:B------:R-:W-:Y:S02]  /*7900*/  FMNMX.FTZ R5, R105, R6, !PT ;  /* 0x0000000669057209 */ /* 0x000fe40007810000 */
[----:B------:R-:W-:Y:S02]  /*7910*/  FMNMX.FTZ R7, R103, R4, !PT ;  /* 0x0000000467077209 */ /* 0x000fe40007810000 */
[----:B------:R-:W-:-:S03]  /*7920*/  FMNMX.FTZ R6, R104, R5, !PT ;  /* 0x0000000568067209 */ /* 0x000fc60007810000 */
[----:B------:R-:W1:Y:S01]  /*7930*/  SHFL.BFLY PT, R4, R7, 0x2, 0x1f ;  /* 0x0c401f0007047f89 */ /* 0x000e6200000e0000 */
        /* <DEDUP_REMOVED lines=9> */
[----:B------:R-:W-:-:S03]  /*79d0*/  FMUL.FTZ R100, R27, c[0x0][0x23c] ;  /* 0x00008f001b647a20 */ /* 0x000fc60000410000 */
[----:B------:R-:W-:Y:S02]  /*79e0*/  FSEL R4, R27, RZ, P2 ;  /* 0x000000ff1b047208 */ /* 0x000fe40001000000 */
[----:B--2---:R-:W-:Y:S02]  /*79f0*/  FMNMX.FTZ R26, R5, R26, !PT ;  /* 0x0000001a051a7209 */ /* 0x004fe40007810000 */
[----:B------:R-:W-:Y:S02]  /*7a00*/  FSEL R100, R100, RZ, P2 ;  /* 0x000000ff64647208 */ /* 0x000fe40001000000 */
[C---:B------:R-:W-:Y:S01]  /*7a10*/  FSETP.NEU.FTZ.AND P1, PT, R26.reuse, -INF , PT ;  /* 0xff8000001a00780b */ /* 0x040fe20003f3d000 */
[----:B------:R-:W-:Y:S02]  /*7a20*/  FMUL.FTZ R34, R26, c[0x0][0x23c] ;  /* 0x00008f001a227a20 */ /* 0x000fe40000410000 */
[--C-:B------:R-:W-:Y:S01]  /*7a30*/  FFMA.FTZ R30, R0, c[0x0][0x23c], -R100.reuse ;  /* 0x00008f00001e7a23 */ /* 0x100fe20000010864 */
[----:B------:R-:W-:Y:S01]  /*7a40*/  FSEL R31, R26, RZ, P1 ;  /* 0x000000ff1a1f7208 */ /* 0x000fe20000800000 */
[--C-:B------:R-:W-:Y:S01]  /*7a50*/  FFMA.FTZ R29, R185, c[0x0][0x23c], -R100.reuse ;  /* 0x00008f00b91d7a23 */ /* 0x100fe20000010864 */
[----:B------:R-:W-:Y:S01]  /*7a60*/  FSEL R34, R34, RZ, P1 ;  /* 0x000000ff22227208 */ /* 0x000fe20000800000 */
[----:B------:R-:W-:-:S02]  /*7a70*/  FFMA.FTZ R25, R183, c[0x0][0x23c], -R100 ;  /* 0x00008f00b7197a23 */ /* 0x000fc40000010864 */
[----:B------:R-:W-:Y:S01]  /*7a80*/  FADD.FTZ R31, R2, -R31 ;  /* 0x8000001f021f7221 */ /* 0x000fe20000010000 */
[----:B------:R-:W-:Y:S01]  /*7a90*/  MUFU.EX2 R30, R30 ;  /* 0x0000001e001e7308 */ /* 0x000fe20000000800 */
[--C-:B------:R-:W-:Y:S02]  /*7aa0*/  FFMA.FTZ R6, R33, c[0x0][0x23c], -R34.reuse ;  /* 0x00008f0021067a23 */ /* 0x100fe40000010822 */
[--C-:B------:R-:W-:Y:S02]  /*7ab0*/  FFMA.FTZ R28, R11, c[0x0][0x23c], -R34.reuse ;  /* 0x00008f000b1c7a23 */ /* 0x100fe40000010822 */
[----:B------:R-:W-:Y:S02]  /*7ac0*/  FFMA.FTZ R0, R9, c[0x0][0x23c], -R34 ;  /* 0x00008f0009007a23 */ /* 0x000fe40000010822 */
[----:B------:R-:W-:Y:S01]  /*7ad0*/  FADD.FTZ R33, R3, -R4 ;  /* 0x8000000403217221 */ /* 0x000fe20000010000 */
[----:B------:R-:W1:Y:S01]  /*7ae0*/  LDSM.16.MT88.4 R8, [R139+0x8000] ;  /* 0x008000008b08783b */ /* 0x000e620000004200 */
[----:B------:R-:W-:Y:S01]  /*7af0*/  FFMA.FTZ R24, R181, c[0x0][0x23c], -R100 ;  /* 0x00008f00b5187a23 */ /* 0x000fe20000010864 */
[----:B------:R-:W2:Y:S01]  /*7b00*/  MUFU.EX2 R29, R29 ;  /* 0x0000001d001d7308 */ /* 0x000ea20000000800 */
[----:B------:R-:W-:-:S02]  /*7b10*/  FMUL.FTZ R33, R33, c[0x0][0x23c] ;  /* 0x00008f0021217a20 */ /* 0x000fc40000410000 */
[----:B------:R-:W-:Y:S02]  /*7b20*/  FMUL.FTZ R31, R31, c[0x0][0x23c] ;  /* 0x00008f001f1f7a20 */ /* 0x000fe40000410000 */
[----:B------:R-:W-:Y:S02]  /*7b30*/  FFMA.FTZ R2, R179, c[0x0][0x23c], -R34 ;  /* 0x00008f00b3027a23 */ /* 0x000fe40000010822 */
[----:B------:R-:W-:Y:S01]  /*7b40*/  FFMA.FTZ R110, R109, c[0x0][0x23c], -R100 ;  /* 0x00008f006d6e7a23 */ /* 0x000fe20000010864 */
[----:B------:R-:W-:Y:S01]  /*7b50*/  MUFU.EX2 R25, R25 ;  /* 0x0000001900197308 */ /* 0x000fe20000000800 */
[----:B------:R-:W-:Y:S02]  /*7b60*/  FFMA.FTZ R116, R115, c[0x0][0x23c], -R34 ;  /* 0x00008f0073747a23 */ /* 0x000fe40000010822 */
[--C-:B------:R-:W-:Y:S02]  /*7b70*/  FFMA.FTZ R109, R175, c[0x0][0x23c], -R100.reuse ;  /* 0x00008f00af6d7a23 */ /* 0x100fe40000010864 */
[----:B------:R-:W-:-:S02]  /*7b80*/  FFMA.FTZ R101, R177, c[0x0][0x23c], -R100 ;  /* 0x00008f00b1657a23 */ /* 0x000fc40000010864 */
[----:B------:R-:W-:Y:S01]  /*7b90*/  FFMA.FTZ R112, R21, c[0x0][0x23c], -R100 ;  /* 0x00008f0015707a23 */ /* 0x000fe20000010864 */
[----:B------:R-:W-:Y:S01]  /*7ba0*/  MUFU.EX2 R24, R24 ;  /* 0x0000001800187308 */ /* 0x000fe20000000800 */
[----:B--2---:R-:W-:Y:S01]  /*7bb0*/  F2FP.BF16.PACK_AB R4, R29, R30 ;  /* 0x0000001e1d04723e */ /* 0x004fe200000010ff */
[--C-:B------:R-:W-:Y:S02]  /*7bc0*/  FFMA.FTZ R121, R121, c[0x0][0x23c], -R34.reuse ;  /* 0x00008f0079797a23 */ /* 0x100fe40000010822 */
[--C-:B------:R-:W-:Y:S02]  /*7bd0*/  FFMA.FTZ R115, R173, c[0x0][0x23c], -R34.reuse ;  /* 0x00008f00ad737a23 */ /* 0x100fe40000010822 */
[----:B------:R-:W-:Y:S02]  /*7be0*/  FFMA.FTZ R114, R23, c[0x0][0x23c], -R34 ;  /* 0x00008f0017727a23 */ /* 0x000fe40000010822 */
[----:B------:R-:W-:Y:S01]  /*7bf0*/  MUFU.EX2 R28, R28 ;  /* 0x0000001c001c7308 */ /* 0x000fe20000000800 */
[----:B------:R-:W-:Y:S01]  /*7c00*/  LDSM.16.MT88.4 R20, [R139+0xa800] ;  /* 0x00a800008b14783b */ /* 0x000fe20000004200 */
[----:B------:R-:W-:-:S02]  /*7c10*/  FFMA.FTZ R120, R123, c[0x0][0x23c], -R100 ;  /* 0x00008f007b787a23 */ /* 0x000fc40000010864 */
[----:B------:R-:W-:Y:S02]  /*7c20*/  FFMA.FTZ R124, R111, c[0x0][0x23c], -R34 ;  /* 0x00008f006f7c7a23 */ /* 0x000fe40000010822 */
[--C-:B------:R-:W-:Y:S02]  /*7c30*/  FFMA.FTZ R123, R169, c[0x0][0x23c], -R100.reuse ;  /* 0x00008f00a97b7a23 */ /* 0x100fe40000010864 */
[----:B------:R-:W2:Y:S01]  /*7c40*/  MUFU.EX2 R0, R0 ;  /* 0x0000000000007308 */ /* 0x000ea20000000800 */
[--C-:B------:R-:W-:Y:S02]  /*7c50*/  FFMA.FTZ R118, R171, c[0x0][0x23c], -R100.reuse ;  /* 0x00008f00ab767a23 */ /* 0x100fe40000010864 */
[----:B------:R-:W-:Y:S02]  /*7c60*/  FFMA.FTZ R125, R125, c[0x0][0x23c], -R100 ;  /* 0x00008f007d7d7a23 */ /* 0x000fe40000010864 */
[--C-:B------:R-:W-:Y:S02]  /*7c70*/  FFMA.FTZ R119, R119, c[0x0][0x23c], -R34.reuse ;  /* 0x00008f0077777a23 */ /* 0x100fe40000010822 */
[--C-:B------:R-:W-:Y:S01]  /*7c80*/  FFMA.FTZ R111, R113, c[0x0][0x23c], -R34.reuse ;  /* 0x00008f00716f7a23 */ /* 0x100fe20000010822 */
[----:B------:R3:W-:Y:S01]  /*7c90*/  MUFU.EX2 R3, R6 ;  /* 0x0000000600037308 */ /* 0x0007e20000000800 */
[----:B------:R-:W-:-:S02]  /*7ca0*/  FFMA.FTZ R122, R117, c[0x0][0x23c], -R34 ;  /* 0x00008f00757a7a23 */ /* 0x000fc40000010822 */
[--C-:B------:R-:W-:Y:S02]  /*7cb0*/  FFMA.FTZ R106, R106, c[0x0][0x23c], -R100.reuse ;  /* 0x00008f006a6a7a23 */ /* 0x100fe40000010864 */
[--C-:B------:R-:W-:Y:S02]  /*7cc0*/  FFMA.FTZ R107, R107, c[0x0][0x23c], -R100.reuse ;  /* 0x00008f006b6b7a23 */ /* 0x100fe40000010864 */
[--C-:B------:R-:W-:Y:S01]  /*7cd0*/  FFMA.FTZ R108, R108, c[0x0][0x23c], -R100.reuse ;  /* 0x00008f006c6c7a23 */ /* 0x100fe20000010864 */
[----:B------:R-:W4:Y:S01]  /*7ce0*/  MUFU.EX2 R33, R33 ;  /* 0x0000002100217308 */ /* 0x000f220000000800 */
[----:B--2---:R-:W-:Y:S01]  /*7cf0*/  F2FP.BF16.PACK_AB R5, R0, R28 ;  /* 0x0000001c0005723e */ /* 0x004fe200000010ff */
[----:B------:R-:W-:Y:S02]  /*7d00*/  FFMA.FTZ R103, R103, c[0x0][0x23c], -R100 ;  /* 0x00008f0067677a23 */ /* 0x000fe40000010864 */
[--C-:B------:R-:W-:Y:S02]  /*7d10*/  FFMA.FTZ R100, R105, c[0x0][0x23c], -R34.reuse ;  /* 0x00008f0069647a23 */ /* 0x100fe40000010822 */
[----:B------:R-:W-:-:S02]  /*7d20*/  FFMA.FTZ R105, R104, c[0x0][0x23c], -R34 ;  /* 0x00008f0068697a23 */ /* 0x000fc40000010822 */
[----:B------:R-:W2:Y:S01]  /*7d30*/  MUFU.EX2 R31, R31 ;  /* 0x0000001f001f7308 */ /* 0x000ea20000000800 */
[----:B---3--:R-:W-:Y:S01]  /*7d40*/  F2FP.BF16.PACK_AB R6, R24, R25 ;  /* 0x000000191806723e */ /* 0x008fe200000010ff */
[--C-:B------:R-:W-:Y:S02]  /*7d50*/  FFMA.FTZ R35, R35, c[0x0][0x23c], -R34.reuse ;  /* 0x00008f0023237a23 */ /* 0x100fe40000010822 */
[----:B------:R-:W-:-:S04]  /*7d60*/  FFMA.FTZ R32, R32, c[0x0][0x23c], -R34 ;  /* 0x00008f0020207a23 */ /* 0x000fc80000010822 */
[----:B------:R-:W3:Y:S01]  /*7d70*/  MUFU.EX2 R2, R2 ;  /* 0x0000000200027308 */ /* 0x000ee20000000800 */
[-C--:B----4-:R-:W-:Y:S02]  /*7d80*/  FMUL.FTZ R40, R40, R33.reuse ;  /* 0x0000002128287220 */ /* 0x090fe40000410000 */
[-C--:B------:R-:W-:Y:S02]  /*7d90*/  FMUL.FTZ R41, R41, R33.reuse ;  /* 0x0000002129297220 */ /* 0x080fe40000410000 */
[-C--:B------:R-:W-:Y:S02]  /*7da0*/  FMUL.FTZ R44, R44, R33.reuse ;  /* 0x000000212c2c7220 */ /* 0x080fe40000410000 */
[----:B------:R-:W-:Y:S01]  /*7db0*/  FMUL.FTZ R45, R45, R33 ;  /* 0x000000212d2d7220 */ /* 0x000fe20000410000 */
[----:B------:R-:W-:Y:S01]  /*7dc0*/  MUFU.EX2 R110, R110 ;  /* 0x0000006e006e7308 */ /* 0x000fe20000000800 */
[-C--:B--2---:R-:W-:Y:S02]  /*7dd0*/  FMUL.FTZ R42, R42, R31.reuse ;  /* 0x0000001f2a2a7220 */ /* 0x084fe40000410000 */
[----:B------:R-:W-:-:S02]  /*7de0*/  FMUL.FTZ R43, R43, R31 ;  /* 0x0000001f2b2b7220 */ /* 0x000fc40000410000 */
[-C--:B------:R-:W-:Y:S02]  /*7df0*/  FMUL.FTZ R46, R46, R31.reuse ;  /* 0x0000001f2e2e7220 */ /* 0x080fe40000410000 */
[----:B------:R-:W-:Y:S01]  /*7e00*/  FMUL.FTZ R47, R47, R31 ;  /* 0x0000001f2f2f7220 */ /* 0x000fe20000410000 */
[----:B---3--:R-:W-:Y:S01]  /*7e10*/  F2FP.BF16.PACK_AB R7, R2, R3 ;  /* 0x000000030207723e */ /* 0x008fe200000010ff */
[-C--:B------:R-:W-:Y:S01]  /*7e20*/  FMUL.FTZ R96, R96, R33.reuse ;  /* 0x0000002160607220 */ /* 0x080fe20000410000 */
[----:B------:R-:W2:Y:S01]  /*7e30*/  MUFU.EX2 R109, R109 ;  /* 0x0000006d006d7308 */ /* 0x000ea20000000800 */
[----:B------:R-:W-:Y:S02]  /*7e40*/  FMUL.FTZ R97, R97, R33 ;  /* 0x0000002161617220 */ /* 0x000fe40000410000 */
[-C--:B------:R-:W-:Y:S02]  /*7e50*/  FMUL.FTZ R98, R98, R31.reuse ;  /* 0x0000001f62627220 */ /* 0x080fe40000410000 */
[----:B------:R-:W-:Y:S01]  /*7e60*/  HMMA.16816.F32.BF16 R40, R4, R12, R40 ;  /* 0x0000000c0428723c */ /* 0x000fe20000041828 */
[----:B------:R-:W-:-:S02]  /*7e70*/  FMUL.FTZ R99, R99, R31 ;  /* 0x0000001f63637220 */ /* 0x000fc40000410000 */
[-C--:B------:R-:W-:Y:S01]  /*7e80*/  FMUL.FTZ R36, R36, R33.reuse ;  /* 0x0000002124247220 */ /* 0x080fe20000410000 */
[----:B------:R-:W-:Y:S01]  /*7e90*/  MUFU.EX2 R101, R101 ;  /* 0x0000006500657308 */ /* 0x000fe20000000800 */
[----:B------:R-:W-:Y:S02]  /*7ea0*/  FMUL.FTZ R37, R37, R33 ;  /* 0x0000002125257220 */ /* 0x000fe40000410000 */
[-C--:B------:R-:W-:Y:S01]  /*7eb0*/  FMUL.FTZ R38, R38, R31.reuse ;  /* 0x0000001f26267220 */ /* 0x080fe20000410000 */
[----:B------:R-:W-:Y:S01]  /*7ec0*/  HMMA.16816.F32.BF16 R44, R4, R14, R44 ;  /* 0x0000000e042c723c */ /* 0x000fe2000004182c */
[----:B------:R-:W-:Y:S01]  /*7ed0*/  FMUL.FTZ R39, R39, R31 ;  /* 0x0000001f27277220 */ /* 0x000fe20000410000 */
[----:B------:R-:W3:Y:S01]  /*7ee0*/  LDSM.16.MT88.4 R12, [R135+0x8000] ;  /* 0x00800000870c783b */ /* 0x000ee20000004200 */
[-C--:B------:R-:W-:Y:S01]  /*7ef0*/  FMUL.FTZ R56, R56, R33.reuse ;  /* 0x0000002138387220 */ /* 0x080fe20000410000 */
[----:B------:R-:W-:Y:S01]  /*7f00*/  MUFU.EX2 R112, R112 ;  /* 0x0000007000707308 */ /* 0x000fe20000000800 */
[----:B------:R-:W-:-:S02]  /*7f10*/  FMUL.FTZ R57, R57, R33 ;  /* 0x0000002139397220 */ /* 0x000fc40000410000 */
[-C--:B------:R-:W-:Y:S01]  /*7f20*/  FMUL.FTZ R58, R58, R31.reuse ;  /* 0x0000001f3a3a7220 */ /* 0x080fe20000410000 */
[C---:B-1----:R-:W-:Y:S01]  /*7f30*/  HMMA.16816.F32.BF16 R96, R4.reuse, R8, R96 ;  /* 0x000000080460723c */ /* 0x042fe20000041860 */
[----:B------:R-:W-:Y:S02]  /*7f40*/  FMUL.FTZ R59, R59, R31 ;  /* 0x0000001f3b3b7220 */ /* 0x000fe40000410000 */
[-C--:B------:R-:W-:Y:S01]  /*7f50*/  FMUL.FTZ R60, R60, R33.reuse ;  /* 0x000000213c3c7220 */ /* 0x080fe20000410000 */
[----:B------:R-:W-:Y:S01]  /*7f60*/  MUFU.EX2 R121, R121 ;  /* 0x0000007900797308 */ /* 0x000fe20000000800 */
[----:B------:R-:W-:Y:S02]  /*7f70*/  FMUL.FTZ R61, R61, R33 ;  /* 0x000000213d3d7220 */ /* 0x000fe40000410000 */
[-C--:B------:R-:W-:Y:S01]  /*7f80*/  FMUL.FTZ R62, R62, R31.reuse ;  /* 0x0000001f3e3e7220 */ /* 0x080fe20000410000 */
[----:B------:R-:W-:Y:S01]  /*7f90*/  HMMA.16816.F32.BF16 R36, R4, R10, R36 ;  /* 0x0000000a0424723c */ /* 0x000fe20000041824 */
[----:B------:R-:W1:Y:S01]  /*7fa0*/  LDSM.16.MT88.4 R8, [R136+0x8000] ;  /* 0x008000008808783b */ /* 0x000e620000004200 */
[----:B------:R-:W-:-:S02]  /*7fb0*/  FMUL.FTZ R63, R63, R31 ;  /* 0x0000001f3f3f7220 */ /* 0x000fc40000410000 */
[-C--:B------:R-:W-:Y:S01]  /*7fc0*/  FMUL.FTZ R48, R48, R33.reuse ;  /* 0x0000002130307220 */ /* 0x080fe20000410000 */
[----:B------:R-:W4:Y:S01]  /*7fd0*/  MUFU.EX2 R116, R116 ;  /* 0x0000007400747308 */ /* 0x000f220000000800 */
[----:B------:R-:W-:Y:S02]  /*7fe0*/  FMUL.FTZ R49, R49, R33 ;  /* 0x0000002131317220 */ /* 0x000fe40000410000 */
[-C--:B------:R-:W-:Y:S02]  /*7ff0*/  FMUL.FTZ R50, R50, R31.reuse ;  /* 0x0000001f32327220 */ /* 0x080fe40000410000 */
[----:B------:R-:W-:Y:S02]  /*8000*/  FMUL.FTZ R51, R51, R31 ;  /* 0x0000001f33337220 */ /* 0x000fe40000410000 */
[-C--:B------:R-:W-:Y:S01]  /*8010*/  FMUL.FTZ R52, R52, R33.reuse ;  /* 0x0000002134347220 */ /* 0x080fe20000410000 */
[----:B------:R-:W-:Y:S01]  /*8020*/  MUFU.EX2 R115, R115 ;  /* 0x0000007300737308 */ /* 0x000fe20000000800 */
[----:B------:R-:W-:-:S02]  /*8030*/  FMUL.FTZ R53, R53, R33 ;  /* 0x0000002135357220 */ /* 0x000fc40000410000 */
[-C--:B------:R-:W-:Y:S02]  /*8040*/  FMUL.FTZ R54, R54, R31.reuse ;  /* 0x0000001f36367220 */ /* 0x080fe40000410000 */
[----:B------:R-:W-:Y:S02]  /*8050*/  FMUL.FTZ R55, R55, R31 ;  /* 0x0000001f37377220 */ /* 0x000fe40000410000 */
[-C--:B------:R-:W-:Y:S01]  /*8060*/  FMUL.FTZ R72, R72, R33.reuse ;  /* 0x0000002148487220 */ /* 0x080fe20000410000 */
[----:B------:R-:W5:Y:S01]  /*8070*/  MUFU.EX2 R114, R114 ;  /* 0x0000007200727308 */ /* 0x000f620000000800 */
[----:B------:R-:W-:Y:S02]  /*8080*/  FMUL.FTZ R73, R73, R33 ;  /* 0x0000002149497220 */ /* 0x000fe40000410000 */
[-C--:B------:R-:W-:Y:S01]  /*8090*/  FMUL.FTZ R74, R74, R31.reuse ;  /* 0x0000001f4a4a7220 */ /* 0x080fe20000410000 */
[----:B---3--:R-:W-:Y:S01]  /*80a0*/  HMMA.16816.F32.BF16 R56, R4, R12, R56 ;  /* 0x0000000c0438723c */ /* 0x008fe20000041838 */
[----:B------:R-:W-:-:S02]  /*80b0*/  FMUL.FTZ R75, R75, R31 ;  /* 0x0000001f4b4b7220 */ /* 0x000fc40000410000 */
[-C--:B------:R-:W-:Y:S01]  /*80c0*/  FMUL.FTZ R92, R92, R33.reuse ;  /* 0x000000215c5c7220 */ /* 0x080fe20000410000 */
[----:B------:R-:W-:Y:S01]  /*80d0*/  MUFU.EX2 R120, R120 ;  /* 0x0000007800787308 */ /* 0x000fe20000000800 */
[----:B------:R-:W-:Y:S02]  /*80e0*/  FMUL.FTZ R93, R93, R33 ;  /* 0x000000215d5d7220 */ /* 0x000fe40000410000 */
[-C--:B------:R-:W-:Y:S01]  /*80f0*/  FMUL.FTZ R94, R94, R31.reuse ;  /* 0x0000001f5e5e7220 */ /* 0x080fe20000410000 */
[----:B------:R-:W-:Y:S01]  /*8100*/  HMMA.16816.F32.BF16 R60, R4, R14, R60 ;  /* 0x0000000e043c723c */ /* 0x000fe2000004183c */
[----:B------:R-:W3:Y:S01]  /*8110*/  LDSM.16.MT88.4 R12, [R137+0xa000] ;  /* 0x00a00000890c783b */ /* 0x000ee20000004200 */
[----:B------:R-:W-:Y:S02]  /*8120*/  FMUL.FTZ R95, R95, R31 ;  /* 0x0000001f5f5f7220 */ /* 0x000fe40000410000 */
[-C--:B------:R-:W-:Y:S01]  /*8130*/  FMUL.FTZ R64, R64, R33.reuse ;  /* 0x0000002140407220 */ /* 0x080fe20000410000 */
[----:B------:R-:W2:Y:S01]  /*8140*/  MUFU.EX2 R123, R123 ;  /* 0x0000007b007b7308 */ /* 0x000ea20000000800 */
[----:B------:R-:W-:-:S02]  /*8150*/  FMUL.FTZ R65, R65, R33 ;  /* 0x0000002141417220 */ /* 0x000fc40000410000 */
[C---:B-1----:R-:W-:Y:S01]  /*8160*/  HMMA.16816.F32.BF16 R48, R4.reuse, R8, R48 ;  /* 0x000000080430723c */ /* 0x042fe20000041830 */
[-C--:B------:R-:W-:Y:S02]  /*8170*/  FMUL.FTZ R66, R66, R31.reuse ;  /* 0x0000001f42427220 */ /* 0x080fe40000410000 */
[----:B------:R-:W-:Y:S02]  /*8180*/  FMUL.FTZ R67, R67, R31 ;  /* 0x0000001f43437220 */ /* 0x000fe40000410000 */
[-C--:B------:R-:W-:Y:S01]  /*8190*/  FMUL.FTZ R68, R68, R33.reuse ;  /* 0x0000002144447220 */ /* 0x080fe20000410000 */
[----:B------:R-:W-:Y:S01]  /*81a0*/  MUFU.EX2 R118, R118 ;  /* 0x0000007600767308 */ /* 0x000fe20000000800 */
[----:B------:R-:W-:Y:S01]  /*81b0*/  FMUL.FTZ R69, R69, R33 ;  /* 0x0000002145457220 */ /* 0x000fe20000410000 */
[----:B------:R-:W-:Y:S01]  /*81c0*/  HMMA.16816.F32.BF16 R52, R4, R10, R52 ;  /* 0x0000000a0434723c */ /* 0x000fe20000041834 */
[----:B------:R-:W1:Y:S01]  /*81d0*/  LDSM.16.MT88.4 R8, [R139+0xa000] ;  /* 0x00a000008b08783b */ /* 0x000e620000004200 */
[----:B------:R-:W-:-:S02]  /*81e0*/  FMUL.FTZ R70, R70, R31 ;  /* 0x0000001f46467220 */ /* 0x000fc40000410000 */
[----:B------:R-:W-:Y:S02]  /*81f0*/  FMUL.FTZ R71, R71, R31 ;  /* 0x0000001f47477220 */ /* 0x000fe40000410000 */
[-C--:B------:R-:W-:Y:S01]  /*8200*/  FMUL.FTZ R88, R88, R33.reuse ;  /* 0x0000002158587220 */ /* 0x080fe20000410000 */
[----:B------:R-:W-:Y:S01]  /*8210*/  MUFU.EX2 R125, R125 ;  /* 0x0000007d007d7308 */ /* 0x000fe20000000800 */
        /* <DEDUP_REMOVED lines=9> */
[----:B------:R-:W1:Y:S01]  /*82b0*/  MUFU.EX2 R124, R124 ;  /* 0x0000007c007c7308 */ /* 0x000e620000000800 */
[----:B------:R-:W-:Y:S01]  /*82c0*/  FMUL.FTZ R77, R77, R33 ;  /* 0x000000214d4d7220 */ /* 0x000fe20000410000 */
[----:B---3--:R-:W-:Y:S01]  /*82d0*/  HMMA.16816.F32.BF16 R72, R4, R12, R72 ;  /* 0x0000000c0448723c */ /* 0x008fe20000041848 */
[-C--:B------:R-:W-:Y:S02]  /*82e0*/  FMUL.FTZ R78, R78, R31.reuse ;  /* 0x0000001f4e4e7220 */ /* 0x080fe40000410000 */
[----:B------:R-:W-:-:S02]  /*82f0*/  FMUL.FTZ R79, R79, R31 ;  /* 0x0000001f4f4f7220 */ /* 0x000fc40000410000 */
[-C--:B------:R-:W-:Y:S01]  /*8300*/  FMUL.FTZ R80, R80, R33.reuse ;  /* 0x0000002150507220 */ /* 0x080fe20000410000 */
[----:B------:R-:W-:Y:S01]  /*8310*/  MUFU.EX2 R111, R111 ;  /* 0x0000006f006f7308 */ /* 0x000fe20000000800 */
[----:B------:R-:W-:Y:S01]  /*8320*/  FMUL.FTZ R81, R81, R33 ;  /* 0x0000002151517220 */ /* 0x000fe20000410000 */
[C---:B------:R-:W-:Y:S01]  /*8330*/  HMMA.16816.F32.BF16 R92, R4.reuse, R14, R92 ;  /* 0x0000000e045c723c */ /* 0x040fe2000004185c */
[----:B------:R-:W3:Y:S01]  /*8340*/  LDSM.16.MT88.4 R12, [R135+0xa000] ;  /* 0x00a00000870c783b */ /* 0x000ee20000004200 */
[-C--:B------:R-:W-:Y:S02]  /*8350*/  FMUL.FTZ R82, R82, R31.reuse ;  /* 0x0000001f52527220 */ /* 0x080fe40000410000 */
[-C--:B------:R-:W-:Y:S02]  /*8360*/  FMUL.FTZ R83, R83, R31.reuse ;  /* 0x0000001f53537220 */ /* 0x080fe40000410000 */
[----:B------:R-:W2:Y:S01]  /*8370*/  MUFU.EX2 R122, R122 ;  /* 0x0000007a007a7308 */ /* 0x000ea20000000800 */
[----:B------:R-:W-:Y:S01]  /*8380*/  FFMA.FTZ R31, R165, R31, R28 ;  /* 0x0000001fa51f7223 */ /* 0x000fe2000001001c */
[----:B-1----:R-:W-:Y:S03]  /*8390*/  HMMA.16816.F32.BF16 R64, R4, R8, R64 ;  /* 0x000000080440723c */ /* 0x002fe60000041840 */
[----:B------:R-:W-:-:S03]  /*83a0*/  FADD.FTZ R0, R0, R31 ;  /* 0x0000001f00007221 */ /* 0x000fc60000010000 */
[----:B------:R-:W-:Y:S02]  /*83b0*/  MUFU.EX2 R106, R106 ;  /* 0x0000006a006a7308 */ /* 0x000fe40000000800 */
[C---:B------:R-:W-:Y:S01]  /*83c0*/  HMMA.16816.F32.BF16 R68, R4.reuse, R10, R68 ;  /* 0x0000000a0444723c */ /* 0x040fe20000041844 */
[----:B------:R-:W1:Y:S05]  /*83d0*/  LDSM.16.MT88.4 R8, [R136+0xa000] ;  /* 0x00a000008808783b */ /* 0x000e6a0000004200 */
[----:B------:R-:W1:Y:S08]  /*83e0*/  MUFU.EX2 R107, R107 ;  /* 0x0000006b006b7308 */ /* 0x000e700000000800 */
[----:B------:R-:W-:Y:S08]  /*83f0*/  MUFU.EX2 R108, R108 ;  /* 0x0000006c006c7308 */ /* 0x000ff00000000800 */
[----:B------:R-:W-:Y:S01]  /*8400*/  MUFU.EX2 R103, R103 ;  /* 0x0000006700677308 */ /* 0x000fe20000000800 */
[C---:B---3--:R-:W-:Y:S07]  /*8410*/  HMMA.16816.F32.BF16 R88, R4.reuse, R12, R88 ;  /* 0x0000000c0458723c */ /* 0x048fee0000041858 */
[----:B------:R-:W-:Y:S01]  /*8420*/  MUFU.EX2 R100, R100 ;  /* 0x0000006400647308 */ /* 0x000fe20000000800 */
[C---:B------:R-:W-:Y:S01]  /*8430*/  HMMA.16816.F32.BF16 R84, R4.reuse, R14, R84 ;  /* 0x0000000e0454723c */ /* 0x040fe20000041854 */
[----:B------:R-:W3:Y:S06]  /*8440*/  LDSM.16.MT88.4 R12, [R139+0x8800] ;  /* 0x008800008b0c783b */ /* 0x000eec0000004200 */
[----:B------:R-:W2:Y:S01]  /*8450*/  MUFU.EX2 R105, R105 ;  /* 0x0000006900697308 */ /* 0x000ea20000000800 */
[C---:B-1----:R-:W-:Y:S07]  /*8460*/  HMMA.16816.F32.BF16 R76, R4.reuse, R8, R76 ;  /* 0x00000008044c723c */ /* 0x042fee000004184c */
[----:B------:R-:W-:Y:S01]  /*8470*/  MUFU.EX2 R35, R35 ;  /* 0x0000002300237308 */ /* 0x000fe20000000800 */
[----:B------:R-:W-:Y:S01]  /*8480*/  HMMA.16816.F32.BF16 R80, R4, R10, R80 ;  /* 0x0000000a0450723c */ /* 0x000fe20000041850 */
[----:B------:R-:W1:Y:S06]  /*8490*/  LDSM.16.MT88.4 R8, [R137+0x8800] ;  /* 0x008800008908783b */ /* 0x000e6c0000004200 */
[----:B------:R-:W1:Y:S01]  /*84a0*/  MUFU.EX2 R32, R32 ;  /* 0x0000002000207308 */ /* 0x000e620000000800 */
[----:B--2---:R-:W-:-:S02]  /*84b0*/  F2FP.BF16.PACK_AB R4, R109, R110 ;  /* 0x0000006e6d04723e */ /* 0x004fc400000010ff */
[----:B----4-:R-:W-:Y:S02]  /*84c0*/  F2FP.BF16.PACK_AB R5, R116, R121 ;  /* 0x000000797405723e */ /* 0x010fe400000010ff */
[----:B------:R-:W-:Y:S02]  /*84d0*/  F2FP.BF16.PACK_AB R6, R112, R101 ;  /* 0x000000657006723e */ /* 0x000fe400000010ff */
[----:B-----5:R-:W-:-:S07]  /*84e0*/  F2FP.BF16.PACK_AB R7, R114, R115 ;  /* 0x000000737207723e */ /* 0x020fce00000010ff */
[C---:B------:R-:W-:Y:S08]  /*84f0*/  HMMA.16816.F32.BF16 R64, R4.reuse, R20, R64 ;  /* 0x000000140440723c */ /* 0x040ff00000041840 */
[C---:B---3--:R-:W-:Y:S08]  /*8500*/  HMMA.16816.F32.BF16 R96, R4.reuse, R12, R96 ;  /* 0x0000000c0460723c */ /* 0x048ff00000041860 */
[C---:B------:R-:W-:Y:S01]  /*8510*/  HMMA.16816.F32.BF16 R36, R4.reuse, R14, R36 ;  /* 0x0000000e0424723c */ /* 0x040fe20000041824 */
[----:B------:R-:W2:Y:S07]  /*8520*/  LDSM.16.MT88.4 R12, [R136+0x8800] ;  /* 0x00880000880c783b */ /* 0x000eae0000004200 */
[C---:B-1----:R-:W-:Y:S08]  /*8530*/  HMMA.16816.F32.BF16 R40, R4.reuse, R8, R40 ;  /* 0x000000080428723c */ /* 0x042ff00000041828 */
[C---:B------:R-:W-:Y:S01]  /*8540*/  HMMA.16816.F32.BF16 R44, R4.reuse, R10, R44 ;  /* 0x0000000a042c723c */ /* 0x040fe2000004182c */
[----:B------:R-:W1:Y:S07]  /*8550*/  LDSM.16.MT88.4 R8, [R135+0x8800] ;  /* 0x008800008708783b */ /* 0x000e6e0000004200 */
        /* <DEDUP_REMOVED lines=11> */
[C---:B--2---:R-:W-:Y:S08]  /*8610*/  HMMA.16816.F32.BF16 R76, R4.reuse, R12, R76 ;  /* 0x0000000c044c723c */ /* 0x044ff0000004184c */
[C---:B------:R-:W-:Y:S01]  /*8620*/  HMMA.16816.F32.BF16 R80, R4.reuse, R14, R80 ;  /* 0x0000000e0450723c */ /* 0x040fe20000041850 */
[----:B------:R-:W2:Y:S07]  /*8630*/  LDSM.16.MT88.4 R12, [R139+0x9000] ;  /* 0x009000008b0c783b */ /* 0x000eae0000004200 */
        /* <DEDUP_REMOVED lines=9> */
[C---:B------:R-:W-:Y:S01]  /*86d0*/  HMMA.16816.F32.BF16 R36, R4.reuse, R14, R36 ;  /* 0x0000000e0424723c */ /* 0x040fe20000041824 */
[----:B------:R-:W2:Y:S07]  /*86e0*/  LDSM.16.MT88.4 R12, [R136+0x9000] ;  /* 0x00900000880c783b */ /* 0x000eae0000004200 */
[C---:B-1----:R-:W-:Y:S08]  /*86f0*/  HMMA.16816.F32.BF16 R40, R4.reuse, R8, R40 ;  /* 0x000000080428723c */ /* 0x042ff00000041828 */
[C---:B------:R-:W-:Y:S01]  /*8700*/  HMMA.16816.F32.BF16 R44, R4.reuse, R10, R44 ;  /* 0x0000000a042c723c */ /* 0x040fe2000004182c */
[----:B------:R-:W1:Y:S07]  /*8710*/  LDSM.16.MT88.4 R8, [R135+0x9000] ;  /* 0x009000008708783b */ /* 0x000e6e0000004200 */
        /* <DEDUP_REMOVED lines=17> */
[----:B------:R-:W-:-:S02]  /*8830*/  F2FP.BF16.PACK_AB R4, R107, R106 ;  /* 0x0000006a6b04723e */ /* 0x000fc400000010ff */
[----:B------:R-:W-:Y:S02]  /*8840*/  F2FP.BF16.PACK_AB R5, R105, R100 ;  /* 0x000000646905723e */ /* 0x000fe400000010ff */
[----:B------:R-:W-:Y:S02]  /*8850*/  F2FP.BF16.PACK_AB R6, R103, R108 ;  /* 0x0000006c6706723e */ /* 0x000fe400000010ff */
[----:B------:R-:W-:-:S07]  /*8860*/  F2FP.BF16.PACK_AB R7, R32, R35 ;  /* 0x000000232007723e */ /* 0x000fce00000010ff */
[C---:B-1----:R-:W-:Y:S08]  /*8870*/  HMMA.16816.F32.BF16 R96, R4.reuse, R8, R96 ;  /* 0x000000080460723c */ /* 0x042ff00000041860 */
[C---:B------:R-:W-:Y:S01]  /*8880*/  HMMA.16816.F32.BF16 R36, R4.reuse, R10, R36 ;  /* 0x0000000a0424723c */ /* 0x040fe20000041824 */
[----:B------:R-:W1:Y:S07]  /*8890*/  LDSM.16.MT88.4 R8, [R139+0xb800] ;  /* 0x00b800008b08783b */ /* 0x000e6e0000004200 */
[C---:B------:R-:W-:Y:S08]  /*88a0*/  HMMA.16816.F32.BF16 R48, R4.reuse, R16, R48 ;  /* 0x000000100430723c */ /* 0x040ff00000041830 */
[C---:B------:R-:W-:Y:S01]  /*88b0*/  HMMA.16816.F32.BF16 R52, R4.reuse, R18, R52 ;  /* 0x000000120434723c */ /* 0x040fe20000041834 */
[----:B------:R-:W3:Y:S07]  /*88c0*/  LDSM.16.MT88.4 R16, [R137+0xb800] ;  /* 0x00b800008910783b */ /* 0x000eee0000004200 */
[C---:B------:R-:W-:Y:S07]  /*88d0*/  HMMA.16816.F32.BF16 R40, R4.reuse, R20, R40 ;  /* 0x000000140428723c */ /* 0x040fee0000041828 */
[----:B------:R-:W-:Y:S01]  /*88e0*/  FFMA.FTZ R20, R166, R33, R30 ;  /* 0x00000021a6147223 */ /* 0x000fe2000001001e */
[----:B--2---:R-:W-:Y:S03]  /*88f0*/  HMMA.16816.F32.BF16 R56, R4, R12, R56 ;  /* 0x0000000c0438723c */ /* 0x004fe60000041838 */
[----:B------:R-:W-:-:S04]  /*8900*/  FADD.FTZ R20, R29, R20 ;  /* 0x000000141d147221 */ /* 0x000fc80000010000 */
[----:B------:R-:W-:Y:S01]  /*8910*/  FADD.FTZ R25, R25, R20 ;  /* 0x0000001419197221 */ /* 0x000fe20000010000 */
[C---:B------:R-:W-:Y:S01]  /*8920*/  HMMA.16816.F32.BF16 R60, R4.reuse, R14, R60 ;  /* 0x0000000e043c723c */ /* 0x040fe2000004183c */
[----:B------:R-:W2:Y:S07]  /*8930*/  LDSM.16.MT88.4 R12, [R136+0xb800] ;  /* 0x00b80000880c783b */ /* 0x000eae0000004200 */
[C---:B-1----:R-:W-:Y:S08]  /*8940*/  HMMA.16816.F32.BF16 R64, R4.reuse, R8, R64 ;  /* 0x000000080440723c */ /* 0x042ff00000041840 */
[C---:B------:R-:W-:Y:S01]  /*8950*/  HMMA.16816.F32.BF16 R68, R4.reuse, R10, R68 ;  /* 0x0000000a0444723c */ /* 0x040fe20000041844 */
[----:B------:R-:W1:Y:S07]  /*8960*/  LDSM.16.MT88.4 R8, [R135+0xb800] ;  /* 0x00b800008708783b */ /* 0x000e6e0000004200 */
[C---:B---3--:R-:W-:Y:S07]  /*8970*/  HMMA.16816.F32.BF16 R72, R4.reuse, R16, R72 ;  /* 0x000000100448723c */ /* 0x048fee0000041848 */
[----:B------:R-:W-:Y:S01]  /*8980*/  FADD.FTZ R17, R3, R0 ;  /* 0x0000000003117221 */ /* 0x000fe20000010000 */
[----:B------:R-:W-:Y:S01]  /*8990*/  HMMA.16816.F32.BF16 R44, R4, R22, R44 ;  /* 0x00000016042c723c */ /* 0x000fe2000004182c */
[----:B------:R-:W-:-:S02]  /*89a0*/  FADD.FTZ R3, R24, R25 ;  /* 0x0000001918037221 */ /* 0x000fc40000010000 */
[----:B------:R-:W-:Y:S02]  /*89b0*/  FADD.FTZ R2, R2, R17 ;  /* 0x0000001102027221 */ /* 0x000fe40000010000 */
[----:B------:R-:W-:Y:S02]  /*89c0*/  FADD.FTZ R0, R110, R3 ;  /* 0x000000036e007221 */ /* 0x000fe40000010000 */
[----:B------:R-:W-:Y:S01]  /*89d0*/  FADD.FTZ R121, R121, R2 ;  /* 0x0000000279797221 */ /* 0x000fe20000010000 */
[----:B------:R-:W-:Y:S01]  /*89e0*/  HMMA.16816.F32.BF16 R92, R4, R18, R92 ;  /* 0x00000012045c723c */ /* 0x000fe2000004185c */
[----:B------:R-:W-:Y:S01]  /*89f0*/  FADD.FTZ R0, R109, R0 ;  /* 0x000000006d007221 */ /* 0x000fe20000010000 */
[----:B------:R-:W-:Y:S01]  /*8a00*/  MOV R2, R26 ;  /* 0x0000001a00027202 */ /* 0x000fe20000000f00 */
        /* <DEDUP_REMOVED lines=19> */
[----:B------:R-:W-:Y:S01]  /*8b40*/  FADD.FTZ R107, R107, R106 ;  /* 0x0000006a6b6b7221 */ /* 0x000fe20000010000 */
[----:B------:R-:W-:Y:S01]  /*8b50*/  MOV R3, R27 ;  /* 0x0000001b00037202 */ /* 0x000fe20000000f00 */
[----:B------:R-:W-:Y:S02]  /*8b60*/  FADD.FTZ R100, R105, R100 ;  /* 0x0000006469647221 */ /* 0x000fe40000010000 */
[----:B------:R-:W-:Y:S02]  /*8b70*/  FADD.FTZ R108, R108, R107 ;  /* 0x0000006b6c6c7221 */ /* 0x000fe40000010000 */
[----:B------:R-:W-:Y:S02]  /*8b80*/  FADD.FTZ R35, R35, R100 ;  /* 0x0000006423237221 */ /* 0x000fe40000010000 */
[----:B------:R-:W-:-:S02]  /*8b90*/  FADD.FTZ R166, R103, R108 ;  /* 0x0000006c67a67221 */ /* 0x000fc40000010000 */
[----:B------:R-:W-:-:S08]  /*8ba0*/  FADD.FTZ R165, R32, R35 ;  /* 0x0000002320a57221 */ /* 0x000fd00000010000 */
.L_x_5977:
        /* <DEDUP_REMOVED lines=11> */
.L_x_5989:
        /* <DEDUP_REMOVED lines=65> */
.L_x_5986:
        /* <DEDUP_REMOVED lines=41> */
[----:B------:R-:W-:Y:S01]  /*9300*/  @!P3 LEA.HI.X R169, R103, R167, R100, 0x1, P1 ;  /* 0x000000a767a9b211 */ /* 0x000fe200008f0c64 */
[----:B------:R-:W-:Y:S01]  /*9310*/  IMAD.MOV.U32 R167, RZ, RZ, R3 ;  /* 0x000000ffffa77224 */ /* 0x000fe200078e0003 */
[----:B------:R-:W-:Y:S01]  /*9320*/  ISETP.GT.AND P1, PT, R154, R147, PT ;  /* 0x000000939a00720c */ /* 0x000fe20003f24270 */
        /* <DEDUP_REMOVED lines=28> */
[C---:B---3--:R-:W-:Y:S08]  /*94f0*/  HMMA.16816.F32.BF16 R4, R104.reuse, R108, RZ ;  /* 0x0000006c6804723c */ /* 0x048ff000000418ff */
[C---:B------:R-:W-:Y:S01]  /*9500*/  HMMA.16816.F32.BF16 R8, R104.reuse, R110, RZ ;  /* 0x0000006e6808723c */ /* 0x040fe200000418ff */
[----:B------:R-:W-:Y:S07]  /*9510*/  LDSM.16.M88.4 R108, [R143] ;  /* 0x000000008f6c783b */ /* 0x000fee0000000200 */
[C---:B----4-:R-:W-:Y:S08]  /*9520*/  HMMA.16816.F32.BF16 R12, R104.reuse, R112, RZ ;  /* 0x00000070680c723c */ /* 0x050ff000000418ff */
[C---:B------:R-:W-:Y:S01]  /*9530*/  HMMA.16816.F32.BF16 R16, R104.reuse, R114, RZ ;  /* 0x000000726810723c */ /* 0x040fe200000418ff */
[----:B------:R-:W2:Y:S07]  /*9540*/  LDSM.16.M88.4 R112, [R142] ;  /* 0x000000008e70783b */ /* 0x000eae0000000200 */
[C---:B-----5:R-:W-:Y:S08]  /*9550*/  HMMA.16816.F32.BF16 R20, R104.reuse, R116, RZ ;  /* 0x000000746814723c */ /* 0x060ff000000418ff */
[C---:B------:R-:W-:Y:S01]  /*9560*/  HMMA.16816.F32.BF16 R24, R104.reuse, R118, RZ ;  /* 0x000000766818723c */ /* 0x040fe200000418ff */
[----:B------:R-:W3:Y:S07]  /*9570*/  LDSM.16.M88.4 R116, [R134] ;  /* 0x000000008674783b */ /* 0x000eee0000000200 */
[C---:B-1----:R-:W-:Y:S08]  /*9580*/  HMMA.16816.F32.BF16 R28, R104.reuse, R120, RZ ;  /* 0x00000078681c723c */ /* 0x042ff000000418ff */
[----:B------:R-:W-:Y:S01]  /*9590*/  HMMA.16816.F32.BF16 R32, R104, R122, RZ ;  /* 0x0000007a6820723c */ /* 0x000fe200000418ff */
[----:B------:R-:W1:Y:S04]  /*95a0*/  LDSM.16.M88.4 R104, [R132] ;  /* 0x000000008468783b */ /* 0x000e680000000200 */
[----:B------:R-:W-:Y:S03]  /*95b0*/  LDSM.16.M88.4 R120, [R138+0x4800] ;  /* 0x004800008a78783b */ /* 0x000fe60000000200 */
[C---:B--2---:R-:W-:Y:S08]  /*95c0*/  HMMA.16816.F32.BF16 R4, R108.reuse, R112, R4 ;  /* 0x000000706c04723c */ /* 0x044ff00000041804 */
[C---:B------:R-:W-:Y:S01]  /*95d0*/  HMMA.16816.F32.BF16 R8, R108.reuse, R114, R8 ;  /* 0x000000726c08723c */ /* 0x040fe20000041808 */
[----:B------:R-:W-:Y:S07]  /*95e0*/  LDSM.16.M88.4 R112, [R141] ;  /* 0x000000008d70783b */ /* 0x000fee0000000200 */
[C---:B---3--:R-:W-:Y:S08]  /*95f0*/  HMMA.16816.F32.BF16 R12, R108.reuse, R116, R12 ;  /* 0x000000746c0c723c */ /* 0x048ff0000004180c */
[C---:B------:R-:W-:Y:S01]  /*9600*/  HMMA.16816.F32.BF16 R16, R108.reuse, R118, R16 ;  /* 0x000000766c10723c */ /* 0x040fe20000041810 */
[----:B------:R-:W2:Y:S07]  /*9610*/  LDSM.16.M88.4 R116, [R138+0x4000] ;  /* 0x004000008a74783b */ /* 0x000eae0000000200 */
[C---:B------:R-:W-:Y:S08]  /*9620*/  HMMA.16816.F32.BF16 R20, R108.reuse, R124, R20 ;  /* 0x0000007c6c14723c */ /* 0x040ff00000041814 */
[C---:B------:R-:W-:Y:S08]  /*9630*/  HMMA.16816.F32.BF16 R24, R108.reuse, R126, R24 ;  /* 0x0000007e6c18723c */ /* 0x040ff00000041818 */
        /* <DEDUP_REMOVED lines=41> */
[----:B------:R-:W2:Y:S04]  /*98d0*/  LDSM.16.M88.4 R108, [R128] ;  /* 0x00000000806c783b */ /* 0x000ea80000000200 */
[----:B------:R-:W3:Y:S03]  /*98e0*/  LDSM.16.M88.4 R112, [R102] ;  /* 0x000000006670783b */ /* 0x000ee60000000200 */
        /* <DEDUP_REMOVED lines=26> */
[----:B------:R-:W-:Y:S04]  /*9a90*/  DEPBAR.LE SB0, 0x0 ;  /* 0x000080000000791a */ /* 0x000fe80000000000 */
[----:B------:R-:W-:Y:S01]  /*9aa0*/  BAR.SYNC.DEFER_BLOCKING 0x0 ;  /* 0x0000000000007b1d */ /* 0x000fe20000010000 */
[C---:B-1----:R-:W-:Y:S08]  /*9ab0*/  HMMA.16816.F32.BF16 R4, R104.reuse, R116, R4 ;  /* 0x000000746804723c */ /* 0x042ff00000041804 */
[C---:B------:R-:W-:Y:S08]  /*9ac0*/  HMMA.16816.F32.BF16 R8, R104.reuse, R118, R8 ;  /* 0x000000766808723c */ /* 0x040ff00000041808 */
[C---:B------:R-:W-:Y:S08]  /*9ad0*/  HMMA.16816.F32.BF16 R12, R104.reuse, R120, R12 ;  /* 0x00000078680c723c */ /* 0x040ff0000004180c */
[C---:B------:R-:W-:Y:S08]  /*9ae0*/  HMMA.16816.F32.BF16 R16, R104.reuse, R122, R16 ;  /* 0x0000007a6810723c */ /* 0x040ff00000041810 */
[C---:B--2---:R-:W-:Y:S08]  /*9af0*/  HMMA.16816.F32.BF16 R20, R104.reuse, R108, R20 ;  /* 0x0000006c6814723c */ /* 0x044ff00000041814 */
[C---:B------:R-:W-:Y:S08]  /*9b00*/  HMMA.16816.F32.BF16 R24, R104.reuse, R110, R24 ;  /* 0x0000006e6818723c */ /* 0x040ff00000041818 */
[C---:B---3--:R-:W-:Y:S08]  /*9b10*/  HMMA.16816.F32.BF16 R28, R104.reuse, R112, R28 ;  /* 0x00000070681c723c */ /* 0x048ff0000004181c */
[----:B------:R-:W-:Y:S01]  /*9b20*/  HMMA.16816.F32.BF16 R32, R104, R114, R32 ;  /* 0x000000726820723c */ /* 0x000fe20000041820 */
[----:B------:R-:W-:Y:S03]  /*9b30*/  @!UPT UIADD3 URZ, URZ, URZ, URZ ;  /* 0x0000003f3f3ff290 */ /* 0x000fe6000fffe03f */
[----:B------:R-:W-:-:S11]  /*9b40*/  @!P1 BRA `(.L_x_5987) ;  /* 0x000007d000009947 */ /* 0x000fd60003800000 */
[----:B------:R-:W-:Y:S02]  /*9b50*/  MOV R2, UR5 ;  /* 0x0000000500027c02 */ /* 0x000fe40008000f00 */
[----:B------:R-:W-:Y:S01]  /*9b60*/  MOV R100, UR4 ;  /* 0x0000000400647c02 */ /* 0x000fe20008000f00 */
[----:B------:R-:W-:-:S06]  /*9b70*/  @!P0 BRA `(.L_x_5988) ;  /* 0x000003b000008947 */ /* 0x000fcc0003800000 */
[----:B------:R-:W-:Y:S04]  /*9b80*/  IABS R2, c[0x0][0x2d0] ;  /* 0x0000b40000027a13 */ /* 0x000fe80000000000 */
[----:B------:R-:W1:Y:S10]  /*9b90*/  I2F.RP R105, R2 ;  /* 0x0000000200697306 */ /* 0x000e740000209400 */
[----:B-1----:R-:W1:Y:S02]  /*9ba0*/  MUFU.RCP R3, R105 ;  /* 0x0000006900037308 */ /* 0x002e640000001000 */
[----:B-1----:R-:W-:Y:S01]  /*9bb0*/  IADD3 R108, R3, 0xffffffe, RZ ;  /* 0x0ffffffe036c7810 */ /* 0x002fe20007ffe0ff */
[----:B------:R-:W-:Y:S07]  /*9bc0*/  IMAD.SHL.U32 R3, R154, 0x40, RZ ;  /* 0x000000409a037824 */ /* 0x000fee00078e00ff */
[----:B------:R-:W1:Y:S01]  /*9bd0*/  F2I.FTZ.U32.TRUNC.NTZ R109, R108 ;  /* 0x0000006c006d7305 */ /* 0x000e62000021f000 */
[----:B------:R-:W-:Y:S02]  /*9be0*/  IABS R104, R3 ;  /* 0x0000000300687213 */ /* 0x000fe40000000000 */
[C---:B------:R-:W-:Y:S02]  /*9bf0*/  IADD3 R107, R3.reuse, -0x40, RZ ;  /* 0xffffffc0036b7810 */ /* 0x040fe40007ffe0ff */
        /* <DEDUP_REMOVED lines=51> */
.L_x_5988:
[----:B------:R1:W-:Y:S01]  /*9f30*/  @P4 STS.128 [R153+0x4000], RZ ;  /* 0x004000ff99004388 */ /* 0x0003e20000000c00 */
[C---:B------:R-:W-:Y:S02]  /*9f40*/  LEA R114, P2, R2.reuse, R164, 0x1 ;  /* 0x000000a402727211 */ /* 0x040fe400078408ff */
[----:B------:R-:W-:Y:S02]  /*9f50*/  IADD3 R3, P1, R149, R2, RZ ;  /* 0x0000000295037210 */ /* 0x000fe40007f3e0ff */
        /* <DEDUP_REMOVED lines=60> */
.L_x_5987:
[----:B------:R-:W-:Y:S01]  /*a320*/  FMNMX.FTZ R2, R4, R0, !PT ;  /* 0x0000000004027209 */ /* 0x000fe20007810000 */
[----:B-1----:R-:W-:Y:S01]  /*a330*/  LDSM.16.MT88.4 R108, [R137+0x8000] ;  /* 0x00800000896c783b */ /* 0x002fe20000004200 */
        /* <DEDUP_REMOVED lines=47> */
[----:B------:R-:W-:Y:S02]  /*a630*/  FSEL R121, R121, RZ, P1 ;  /* 0x000000ff79797208 */ /* 0x000fe40000800000 */
[----:B------:R-:W-:Y:S01]  /*a640*/  FSETP.NEU.FTZ.AND P1, PT, R2, -INF , PT ;  /* 0xff8000000200780b */ /* 0x000fe20003f3d000 */
[----:B------:R-:W-:Y:S01]  /*a650*/  FMUL.FTZ R101, R0, c[0x0][0x23c] ;  /* 0x00008f0000657a20 */ /* 0x000fe20000410000 */
[----:B------:R-:W2:Y:S01]  /*a660*/  MUFU.EX2 R100, R100 ;  /* 0x0000006400647308 */ /* 0x000ea20000000800 */
[--C-:B------:R-:W-:Y:S01]  /*a670*/  FFMA.FTZ R117, R4, c[0x0][0x23c], -R121.reuse ;  /* 0x00008f0004757a23 */ /* 0x100fe20000010879 */
[----:B------:R-:W-:Y:S01]  /*a680*/  FSEL R119, R119, RZ, P1 ;  /* 0x000000ff77777208 */ /* 0x000fe20000800000 */
[--C-:B------:R-:W-:Y:S01]  /*a690*/  FFMA.FTZ R5, R5, c[0x0][0x23c], -R121.reuse ;  /* 0x00008f0005057a23 */ /* 0x100fe20000010879 */
[----:B------:R-:W-:Y:S01]  /*a6a0*/  ISETP.GT.AND P1, PT, R154, R147, PT ;  /* 0x000000939a00720c */ /* 0x000fe20003f24270 */
[----:B------:R-:W-:Y:S02]  /*a6b0*/  FFMA.FTZ R116, R9, c[0x0][0x23c], -R121 ;  /* 0x00008f0009747a23 */ /* 0x000fe40000010879 */
[--C-:B------:R-:W-:Y:S02]  /*a6c0*/  FFMA.FTZ R6, R6, c[0x0][0x23c], -R119.reuse ;  /* 0x00008f0006067a23 */ /* 0x100fe40000010877 */
[--C-:B------:R-:W-:Y:S01]  /*a6d0*/  FFMA.FTZ R7, R7, c[0x0][0x23c], -R119.reuse ;  /* 0x00008f0007077a23 */ /* 0x100fe20000010877 */
[----:B------:R3:W4:Y:S01]  /*a6e0*/  MUFU.EX2 R0, R101 ;  /* 0x0000006500007308 */ /* 0x0007220000000800 */
[--C-:B------:R-:W-:Y:S02]  /*a6f0*/  FFMA.FTZ R103, R10, c[0x0][0x23c], -R119.reuse ;  /* 0x00008f000a677a23 */ /* 0x100fe40000010877 */
[----:B------:R-:W-:Y:S02]  /*a700*/  FFMA.FTZ R118, R11, c[0x0][0x23c], -R119 ;  /* 0x00008f000b767a23 */ /* 0x000fe40000010877 */
[--C-:B------:R-:W-:Y:S02]  /*a710*/  FFMA.FTZ R124, R28, c[0x0][0x23c], -R121.reuse ;  /* 0x00008f001c7c7a23 */ /* 0x100fe40000010879 */
[----:B------:R-:W-:Y:S02]  /*a720*/  FFMA.FTZ R127, R29, c[0x0][0x23c], -R121 ;  /* 0x00008f001d7f7a23 */ /* 0x000fe40000010879 */
[--C-:B------:R-:W-:Y:S01]  /*a730*/  FFMA.FTZ R126, R30, c[0x0][0x23c], -R119.reuse ;  /* 0x00008f001e7e7a23 */ /* 0x100fe20000010877 */
[----:B------:R-:W-:Y:S01]  /*a740*/  MUFU.EX2 R117, R117 ;  /* 0x0000007500757308 */ /* 0x000fe20000000800 */
[----:B------:R-:W-:Y:S02]  /*a750*/  FFMA.FTZ R169, R31, c[0x0][0x23c], -R119 ;  /* 0x00008f001fa97a23 */ /* 0x000fe40000010877 */
[----:B------:R-:W-:Y:S01]  /*a760*/  LDSM.16.MT88.4 R28, [R139+0x9800] ;  /* 0x009800008b1c783b */ /* 0x000fe20000004200 */
[C---:B--2---:R-:W-:Y:S02]  /*a770*/  FMUL.FTZ R9, R100.reuse, R97 ;  /* 0x0000006164097220 */ /* 0x044fe40000410000 */
[C---:B------:R-:W-:Y:S02]  /*a780*/  FMUL.FTZ R36, R100.reuse, R36 ;  /* 0x0000002464247220 */ /* 0x040fe40000410000 */
[C---:B------:R-:W-:Y:S02]  /*a790*/  FMUL.FTZ R37, R100.reuse, R37 ;  /* 0x0000002564257220 */ /* 0x040fe40000410000 */
[----:B------:R-:W2:Y:S01]  /*a7a0*/  MUFU.EX2 R5, R5 ;  /* 0x0000000500057308 */ /* 0x000ea20000000800 */
[C---:B------:R-:W-:Y:S02]  /*a7b0*/  FMUL.FTZ R40, R100.reuse, R40 ;  /* 0x0000002864287220 */ /* 0x040fe40000410000 */
[----:B------:R-:W-:Y:S02]  /*a7c0*/  FMUL.FTZ R41, R100, R41 ;  /* 0x0000002964297220 */ /* 0x000fe40000410000 */
[--C-:B---3--:R-:W-:Y:S02]  /*a7d0*/  FFMA.FTZ R101, R8, c[0x0][0x23c], -R121.reuse ;  /* 0x00008f0008657a23 */ /* 0x108fe40000010879 */
[----:B------:R-:W-:Y:S02]  /*a7e0*/  FMUL.FTZ R8, R100, R96 ;  /* 0x0000006064087220 */ /* 0x000fe40000410000 */
[C---:B----4-:R-:W-:Y:S01]  /*a7f0*/  FMUL.FTZ R10, R0.reuse, R98 ;  /* 0x00000062000a7220 */ /* 0x050fe20000410000 */
[----:B------:R-:W-:Y:S01]  /*a800*/  MUFU.EX2 R6, R6 ;  /* 0x0000000600067308 */ /* 0x000fe20000000800 */
[C---:B------:R-:W-:Y:S02]  /*a810*/  FMUL.FTZ R11, R0.reuse, R99 ;  /* 0x00000063000b7220 */ /* 0x040fe40000410000 */
[C---:B------:R-:W-:Y:S02]  /*a820*/  FMUL.FTZ R38, R0.reuse, R38 ;  /* 0x0000002600267220 */ /* 0x040fe40000410000 */
[C---:B------:R-:W-:Y:S02]  /*a830*/  FMUL.FTZ R39, R0.reuse, R39 ;  /* 0x0000002700277220 */ /* 0x040fe40000410000 */
        /* <DEDUP_REMOVED lines=24> */
[----:B------:R-:W-:Y:S02]  /*a9c0*/  FFMA.FTZ R170, R32, c[0x0][0x23c], -R121 ;  /* 0x00008f0020aa7a23 */ /* 0x000fe40000010879 */
[----:B------:R-:W-:Y:S02]  /*a9d0*/  FFMA.FTZ R171, R34, c[0x0][0x23c], -R119 ;  /* 0x00008f0022ab7a23 */ /* 0x000fe40000010877 */
        /* <DEDUP_REMOVED lines=15> */
[----:B------:R-:W-:Y:S01]  /*aad0*/  MUFU.EX2 R127, R127 ;  /* 0x0000007f007f7308 */ /* 0x000fe20000000800 */
[C---:B------:R-:W-:Y:S02]  /*aae0*/  FMUL.FTZ R72, R100.reuse, R72 ;  /* 0x0000004864487220 */ /* 0x040fe40000410000 */
[----:B------:R-:W-:Y:S01]  /*aaf0*/  FMUL.FTZ R73, R100, R73 ;  /* 0x0000004964497220 */ /* 0x000fe20000410000 */
[----:B---3--:R-:W-:Y:S01]  /*ab00*/  F2FP.BF16.PACK_AB R99, R118, R103 ;  /* 0x000000677663723e */ /* 0x008fe200000010ff */
[C---:B------:R-:W-:Y:S02]  /*ab10*/  FMUL.FTZ R74, R0.reuse, R74 ;  /* 0x0000004a004a7220 */ /* 0x040fe40000410000 */
[----:B------:R-:W-:Y:S02]  /*ab20*/  FMUL.FTZ R75, R0, R75 ;  /* 0x0000004b004b7220 */ /* 0x000fe40000410000 */
[--C-:B------:R-:W-:Y:S01]  /*ab30*/  FFMA.FTZ R120, R12, c[0x0][0x23c], -R121.reuse ;  /* 0x00008f000c787a23 */ /* 0x100fe20000010879 */
[----:B------:R-:W-:Y:S01]  /*ab40*/  MUFU.EX2 R126, R126 ;  /* 0x0000007e007e7308 */ /* 0x000fe20000000800 */
[C---:B-1----:R-:W-:Y:S05]  /*ab50*/  HMMA.16816.F32.BF16 R8, R96.reuse, R104, R8 ;  /* 0x000000686008723c */ /* 0x042fea0000041808 */
[C---:B------:R-:W-:Y:S02]  /*ab60*/  FMUL.FTZ R12, R100.reuse, R92 ;  /* 0x0000005c640c7220 */ /* 0x040fe40000410000 */
[----:B------:R-:W-:Y:S01]  /*ab70*/  FFMA.FTZ R123, R13, c[0x0][0x23c], -R121 ;  /* 0x00008f000d7b7a23 */ /* 0x000fe20000010879 */
[C---:B------:R-:W-:Y:S01]  /*ab80*/  HMMA.16816.F32.BF16 R36, R96.reuse, R106, R36 ;  /* 0x0000006a6024723c */ /* 0x040fe20000041824 */
[----:B------:R-:W1:Y:S01]  /*ab90*/  LDSM.16.MT88.4 R104, [R135+0x8000] ;  /* 0x008000008768783b */ /* 0x000e620000004200 */
[----:B------:R-:W-:Y:S02]  /*aba0*/  MUFU.EX2 R120, R120 ;  /* 0x0000007800787308 */ /* 0x000fe40000000800 */
[----:B------:R-:W-:Y:S02]  /*abb0*/  FMUL.FTZ R13, R100, R93 ;  /* 0x0000005d640d7220 */ /* 0x000fe40000410000 */
[--C-:B------:R-:W-:Y:S02]  /*abc0*/  FFMA.FTZ R122, R14, c[0x0][0x23c], -R119.reuse ;  /* 0x00008f000e7a7a23 */ /* 0x100fe40000010877 */
[C---:B------:R-:W-:Y:S04]  /*abd0*/  HMMA.16816.F32.BF16 R40, R96.reuse, R108, R40 ;  /* 0x0000006c6028723c */ /* 0x040fe80000041828 */
[----:B------:R-:W-:Y:S01]  /*abe0*/  FMUL.FTZ R14, R0, R94 ;  /* 0x0000005e000e7220 */ /* 0x000fe20000410000 */
[----:B------:R-:W2:Y:S01]  /*abf0*/  MUFU.EX2 R123, R123 ;  /* 0x0000007b007b7308 */ /* 0x000ea20000000800 */
[C---:B------:R-:W-:Y:S02]  /*ac00*/  FMUL.FTZ R76, R100.reuse, R76 ;  /* 0x0000004c644c7220 */ /* 0x040fe40000410000 */
[C---:B------:R-:W-:Y:S01]  /*ac10*/  HMMA.16816.F32.BF16 R44, R96.reuse, R110, R44 ;  /* 0x0000006e602c723c */ /* 0x040fe2000004182c */
[----:B------:R-:W3:Y:S03]  /*ac20*/  LDSM.16.MT88.4 R108, [R139+0xa000] ;  /* 0x00a000008b6c783b */ /* 0x000ee60000004200 */
[----:B------:R-:W-:Y:S02]  /*ac30*/  FMUL.FTZ R77, R100, R77 ;  /* 0x0000004d644d7220 */ /* 0x000fe40000410000 */
[C---:B------:R-:W-:Y:S01]  /*ac40*/  FMUL.FTZ R78, R0.reuse, R78 ;  /* 0x0000004e004e7220 */ /* 0x040fe20000410000 */
[----:B------:R-:W-:Y:S01]  /*ac50*/  MUFU.EX2 R122, R122 ;  /* 0x0000007a007a7308 */ /* 0x000fe20000000800 */
[C---:B------:R-:W-:Y:S04]  /*ac60*/  HMMA.16816.F32.BF16 R48, R96.reuse, R112, R48 ;  /* 0x000000706030723c */ /* 0x040fe80000041830 */
[----:B------:R-:W-:Y:S02]  /*ac70*/  FMUL.FTZ R79, R0, R79 ;  /* 0x0000004f004f7220 */ /* 0x000fe40000410000 */
[----:B------:R-:W-:Y:S02]  /*ac80*/  FFMA.FTZ R125, R19, c[0x0][0x23c], -R119 ;  /* 0x00008f00137d7a23 */ /* 0x000fe40000010877 */
[C---:B------:R-:W-:Y:S01]  /*ac90*/  HMMA.16816.F32.BF16 R52, R96.reuse, R114, R52 ;  /* 0x000000726034723c */ /* 0x040fe20000041834 */
[----:B------:R-:W4:Y:S01]  /*aca0*/  LDSM.16.MT88.4 R112, [R137+0xa000] ;  /* 0x00a000008970783b */ /* 0x000f220000004200 */
[----:B------:R-:W-:Y:S02]  /*acb0*/  MUFU.EX2 R169, R169 ;  /* 0x000000a900a97308 */ /* 0x000fe40000000800 */
[C---:B------:R-:W-:Y:S02]  /*acc0*/  FMUL.FTZ R80, R100.reuse, R80 ;  /* 0x0000005064507220 */ /* 0x040fe40000410000 */
[----:B------:R-:W-:Y:S02]  /*acd0*/  FMUL.FTZ R81, R100, R81 ;  /* 0x0000005164517220 */ /* 0x000fe40000410000 */
[C---:B------:R-:W-:Y:S01]  /*ace0*/  FMUL.FTZ R82, R0.reuse, R82 ;  /* 0x0000005200527220 */ /* 0x040fe20000410000 */
[C---:B-1----:R-:W-:Y:S03]  /*acf0*/  HMMA.16816.F32.BF16 R56, R96.reuse, R104, R56 ;  /* 0x000000686038723c */ /* 0x042fe60000041838 */
[C---:B------:R-:W-:Y:S01]  /*ad00*/  FMUL.FTZ R83, R0.reuse, R83 ;  /* 0x0000005300537220 */ /* 0x040fe20000410000 */
[----:B------:R-:W-:Y:S01]  /*ad10*/  MUFU.EX2 R125, R125 ;  /* 0x0000007d007d7308 */ /* 0x000fe20000000800 */
[----:B------:R-:W-:Y:S02]  /*ad20*/  FMUL.FTZ R19, R0, R91 ;  /* 0x0000005b00137220 */ /* 0x000fe40000410000 */
[C---:B------:R-:W-:Y:S01]  /*ad30*/  FMUL.FTZ R84, R100.reuse, R84 ;  /* 0x0000005464547220 */ /* 0x040fe20000410000 */
[C---:B------:R-:W-:Y:S01]  /*ad40*/  HMMA.16816.F32.BF16 R60, R96.reuse, R106, R60 ;  /* 0x0000006a603c723c */ /* 0x040fe2000004183c */
[----:B------:R-:W1:Y:S03]  /*ad50*/  LDSM.16.MT88.4 R104, [R136+0xa000] ;  /* 0x00a000008868783b */ /* 0x000e660000004200 */
[----:B------:R-:W-:Y:S02]  /*ad60*/  FMUL.FTZ R85, R100, R85 ;  /* 0x0000005564557220 */ /* 0x000fe40000410000 */
[C---:B------:R-:W-:Y:S01]  /*ad70*/  FMUL.FTZ R86, R0.reuse, R86 ;  /* 0x0000005600567220 */ /* 0x040fe20000410000 */
[----:B------:R-:W-:Y:S01]  /*ad80*/  MUFU.EX2 R170, R170 ;  /* 0x000000aa00aa7308 */ /* 0x000fe20000000800 */
[C---:B---3--:R-:W-:Y:S04]  /*ad90*/  HMMA.16816.F32.BF16 R64, R96.reuse, R108, R64 ;  /* 0x0000006c6040723c */ /* 0x048fe80000041840 */
[----:B------:R-:W-:Y:S02]  /*ada0*/  FMUL.FTZ R87, R0, R87 ;  /* 0x0000005700577220 */ /* 0x000fe40000410000 */
[----:B------:R-:W-:Y:S02]  /*adb0*/  FFMA.FTZ R117, R100, R166, R117 ;  /* 0x000000a664757223 */ /* 0x000fe40000010075 */
[C---:B------:R-:W-:Y:S01]  /*adc0*/  HMMA.16816.F32.BF16 R68, R96.reuse, R110, R68 ;  /* 0x0000006e6044723c */ /* 0x040fe20000041844 */
[----:B------:R-:W-:Y:S03]  /*add0*/  MUFU.EX2 R171, R171 ;  /* 0x000000ab00ab7308 */ /* 0x000fe60000000800 */
[----:B------:R-:W-:Y:S02]  /*ade0*/  FFMA.FTZ R108, R15, c[0x0][0x23c], -R119 ;  /* 0x00008f000f6c7a23 */ /* 0x000fe40000010877 */
[C---:B------:R-:W-:Y:S02]  /*adf0*/  FMUL.FTZ R15, R0.reuse, R95 ;  /* 0x0000005f000f7220 */ /* 0x040fe40000410000 */
[C---:B----4-:R-:W-:Y:S01]  /*ae00*/  HMMA.16816.F32.BF16 R72, R96.reuse, R112, R72 ;  /* 0x000000706048723c */ /* 0x050fe20000041848 */
[----:B------:R-:W3:Y:S02]  /*ae10*/  LDSM.16.MT88.4 R92, [R135+0xa000] ;  /* 0x00a00000875c783b */ /* 0x000ee40000004200 */
[----:B------:R-:W4:Y:S01]  /*ae20*/  MUFU.EX2 R113, R108 ;  /* 0x0000006c00717308 */ /* 0x000f220000000800 */
[----:B------:R-:W-:Y:S03]  /*ae30*/  FFMA.FTZ R6, R0, R165, R6 ;  /* 0x000000a500067223 */ /* 0x000fe60000010006 */
[--C-:B------:R-:W-:Y:S01]  /*ae40*/  FFMA.FTZ R112, R16, c[0x0][0x23c], -R121.reuse ;  /* 0x00008f0010707a23 */ /* 0x100fe20000010879 */
[C---:B------:R-:W-:Y:S04]  /*ae50*/  HMMA.16816.F32.BF16 R12, R96.reuse, R114, R12 ;  /* 0x00000072600c723c */ /* 0x040fe8000004180c */
[----:B------:R-:W-:Y:S01]  /*ae60*/  FMUL.FTZ R16, R100, R88 ;  /* 0x0000005864107220 */ /* 0x000fe20000410000 */
[----:B--2---:R-:W-:Y:S01]  /*ae70*/  F2FP.BF16.PACK_AB R88, R123, R120 ;  /* 0x000000787b58723e */ /* 0x004fe200000010ff */
[----:B------:R-:W-:Y:S01]  /*ae80*/  MUFU.EX2 R112, R112 ;  /* 0x0000007000707308 */ /* 0x000fe20000000800 */
[----:B------:R-:W-:Y:S01]  /*ae90*/  FFMA.FTZ R115, R17, c[0x0][0x23c], -R121 ;  /* 0x00008f0011737a23 */ /* 0x000fe20000010879 */
[C---:B-1----:R-:W-:Y:S04]  /*aea0*/  HMMA.16816.F32.BF16 R76, R96.reuse, R104, R76 ;  /* 0x00000068604c723c */ /* 0x042fe8000004184c */
[----:B------:R-:W-:Y:S02]  /*aeb0*/  FFMA.FTZ R114, R18, c[0x0][0x23c], -R119 ;  /* 0x00008f0012727a23 */ /* 0x000fe40000010877 */
[----:B------:R-:W-:Y:S02]  /*aec0*/  FMUL.FTZ R17, R100, R89 ;  /* 0x0000005964117220 */ /* 0x000fe40000410000 */
[----:B------:R-:W1:Y:S01]  /*aed0*/  MUFU.EX2 R115, R115 ;  /* 0x0000007300737308 */ /* 0x000e620000000800 */
[C---:B------:R-:W-:Y:S01]  /*aee0*/  HMMA.16816.F32.BF16 R80, R96.reuse, R106, R80 ;  /* 0x0000006a6050723c */ /* 0x040fe20000041850 */
[----:B------:R-:W-:Y:S02]  /*aef0*/  LDSM.16.MT88.4 R104, [R137+0x8800] ;  /* 0x008800008968783b */ /* 0x000fe40000004200 */
[----:B------:R-:W-:Y:S01]  /*af00*/  FMUL.FTZ R18, R0, R90 ;  /* 0x0000005a00127220 */ /* 0x000fe20000410000 */
[----:B----4-:R-:W-:Y:S01]  /*af10*/  F2FP.BF16.PACK_AB R89, R113, R122 ;  /* 0x0000007a7159723e */ /* 0x010fe200000010ff */
[----:B------:R-:W-:Y:S01]  /*af20*/  FADD.FTZ R6, R7, R6 ;  /* 0x0000000607067221 */ /* 0x000fe20000010000 */
[----:B------:R-:W-:Y:S03]  /*af30*/  MOV R0, R3 ;  /* 0x0000000300007202 */ /* 0x000fe60000000f00 */
[----:B------:R-:W2:Y:S01]  /*af40*/  LDSM.16.MT88.4 R108, [R139+0x8800] ;  /* 0x008800008b6c783b */ /* 0x000ea20000004200 */
[----:B------:R-:W4:Y:S02]  /*af50*/  MUFU.EX2 R114, R114 ;  /* 0x0000007200727308 */ /* 0x000f240000000800 */
[----:B------:R-:W-:Y:S01]  /*af60*/  FADD.FTZ R7, R103, R6 ;  /* 0x0000000667077221 */ /* 0x000fe20000010000 */
[C---:B---3--:R-:W-:Y:S03]  /*af70*/  HMMA.16816.F32.BF16 R16, R96.reuse, R92, R16 ;  /* 0x0000005c6010723c */ /* 0x048fe60000041810 */
[----:B------:R-:W-:Y:S01]  /*af80*/  FADD.FTZ R7, R118, R7 ;  /* 0x0000000776077221 */ /* 0x000fe20000010000 */
[----:B-1----:R-:W-:Y:S04]  /*af90*/  F2FP.BF16.PACK_AB R90, R115, R112 ;  /* 0x00000070735a723e */ /* 0x002fe800000010ff */
[----:B------:R-:W-:Y:S01]  /*afa0*/  HMMA.16816.F32.BF16 R84, R96, R94, R84 ;  /* 0x0000005e6054723c */ /* 0x000fe20000041854 */
[----:B------:R-:W1:Y:S03]  /*afb0*/  LDSM.16.MT88.4 R92, [R136+0x8800] ;  /* 0x00880000885c783b */ /* 0x000e660000004200 */
[----:B------:R-:W-:Y:S04]  /*afc0*/  FADD.FTZ R122, R122, R7 ;  /* 0x000000077a7a7221 */ /* 0x000fe80000010000 */
[----:B------:R-:W-:Y:S01]  /*afd0*/  FADD.FTZ R113, R113, R122 ;  /* 0x0000007a71717221 */ /* 0x000fe20000010000 */
[----:B------:R-:W3:Y:S03]  /*afe0*/  LDSM.16.MT88.4 R96, [R135+0x8800] ;  /* 0x008800008760783b */ /* 0x000ee60000004200 */
[C---:B----4-:R-:W-:Y:S01]  /*aff0*/  F2FP.BF16.PACK_AB R91, R125.reuse, R114 ;  /* 0x000000727d5b723e */ /* 0x050fe200000010ff */
[----:B------:R-:W-:Y:S04]  /*b000*/  FADD.FTZ R114, R114, R113 ;  /* 0x0000007172727221 */ /* 0x000fe80000010000 */
[----:B------:R-:W-:Y:S02]  /*b010*/  FADD.FTZ R125, R125, R114 ;  /* 0x000000727d7d7221 */ /* 0x000fe40000010000 */
[C---:B--2---:R-:W-:Y:S07]  /*b020*/  HMMA.16816.F32.BF16 R8, R88.reuse, R108, R8 ;  /* 0x0000006c5808723c */ /* 0x044fee0000041808 */
[--C-:B------:R-:W-:Y:S01]  /*b030*/  FFMA.FTZ R108, R20, c[0x0][0x23c], -R121.reuse ;  /* 0x00008f00146c7a23 */ /* 0x100fe20000010879 */
[C---:B------:R-:W-:Y:S04]  /*b040*/  HMMA.16816.F32.BF16 R36, R88.reuse, R110, R36 ;  /* 0x0000006e5824723c */ /* 0x040fe80000041824 */
[----:B------:R-:W-:Y:S01]  /*b050*/  FFMA.FTZ R109, R21, c[0x0][0x23c], -R121 ;  /* 0x00008f00156d7a23 */ /* 0x000fe20000010879 */
[----:B------:R-:W-:Y:S02]  /*b060*/  MUFU.EX2 R108, R108 ;  /* 0x0000006c006c7308 */ /* 0x000fe40000000800 */
[--C-:B------:R-:W-:Y:S01]  /*b070*/  FFMA.FTZ R110, R22, c[0x0][0x23c], -R119.reuse ;  /* 0x00008f00166e7a23 */ /* 0x100fe20000010877 */
[C---:B------:R-:W-:Y:S04]  /*b080*/  HMMA.16816.F32.BF16 R40, R88.reuse, R104, R40 ;  /* 0x000000685828723c */ /* 0x040fe80000041828 */
[----:B------:R-:W-:Y:S02]  /*b090*/  FFMA.FTZ R111, R23, c[0x0][0x23c], -R119 ;  /* 0x00008f00176f7a23 */ /* 0x000fe40000010877 */
[----:B------:R-:W-:Y:S01]  /*b0a0*/  LDSM.16.MT88.4 R20, [R135+0xa800] ;  /* 0x00a800008714783b */ /* 0x000fe20000004200 */
[----:B------:R-:W2:Y:S01]  /*b0b0*/  MUFU.EX2 R109, R109 ;  /* 0x0000006d006d7308 */ /* 0x000ea20000000800 */
[C---:B------:R-:W-:Y:S06]  /*b0c0*/  HMMA.16816.F32.BF16 R44, R88.reuse, R106, R44 ;  /* 0x0000006a582c723c */ /* 0x040fec000004182c */
[----:B------:R-:W4:Y:S02]  /*b0d0*/  LDSM.16.MT88.4 R104, [R139+0xa800] ;  /* 0x00a800008b68783b */ /* 0x000f240000004200 */
[C---:B-1----:R-:W-:Y:S01]  /*b0e0*/  HMMA.16816.F32.BF16 R48, R88.reuse, R92, R48 ;  /* 0x0000005c5830723c */ /* 0x042fe20000041830 */
[----:B------:R-:W-:Y:S07]  /*b0f0*/  MUFU.EX2 R110, R110 ;  /* 0x0000006e006e7308 */ /* 0x000fee0000000800 */
[C---:B------:R-:W-:Y:S01]  /*b100*/  HMMA.16816.F32.BF16 R52, R88.reuse, R94, R52 ;  /* 0x0000005e5834723c */ /* 0x040fe20000041834 */
[----:B------:R-:W1:Y:S02]  /*b110*/  LDSM.16.MT88.4 R92, [R137+0xa800] ;  /* 0x00a80000895c783b */ /* 0x000e640000004200 */
[----:B------:R-:W5:Y:S05]  /*b120*/  MUFU.EX2 R111, R111 ;  /* 0x0000006f006f7308 */ /* 0x000f6a0000000800 */
[C---:B---3--:R-:W-:Y:S08]  /*b130*/  HMMA.16816.F32.BF16 R56, R88.reuse, R96, R56 ;  /* 0x000000605838723c */ /* 0x048ff00000041838 */
[C---:B------:R-:W-:Y:S01]  /*b140*/  HMMA.16816.F32.BF16 R60, R88.reuse, R98, R60 ;  /* 0x00000062583c723c */ /* 0x040fe2000004183c */
[----:B------:R-:W3:Y:S07]  /*b150*/  LDSM.16.MT88.4 R96, [R136+0xa800] ;  /* 0x00a800008860783b */ /* 0x000eee0000004200 */
[C---:B----4-:R-:W-:Y:S07]  /*b160*/  HMMA.16816.F32.BF16 R64, R88.reuse, R104, R64 ;  /* 0x000000685840723c */ /* 0x050fee0000041840 */
[--C-:B------:R-:W-:Y:S01]  /*b170*/  FFMA.FTZ R104, R24, c[0x0][0x23c], -R121.reuse ;  /* 0x00008f0018687a23 */ /* 0x100fe20000010879 */
[C---:B------:R-:W-:Y:S04]  /*b180*/  HMMA.16816.F32.BF16 R68, R88.reuse, R106, R68 ;  /* 0x0000006a5844723c */ /* 0x040fe80000041844 */
[--C-:B------:R-:W-:Y:S01]  /*b190*/  FFMA.FTZ R105, R25, c[0x0][0x23c], -R121.reuse ;  /* 0x00008f0019697a23 */ /* 0x100fe20000010879 */
[----:B------:R-:W-:Y:S01]  /*b1a0*/  MUFU.EX2 R104, R104 ;  /* 0x0000006800687308 */ /* 0x000fe20000000800 */
[----:B------:R-:W-:Y:S02]  /*b1b0*/  FFMA.FTZ R121, R33, c[0x0][0x23c], -R121 ;  /* 0x00008f0021797a23 */ /* 0x000fe40000010879 */
[C---:B-1----:R-:W-:Y:S04]  /*b1c0*/  HMMA.16816.F32.BF16 R72, R88.reuse, R92, R72 ;  /* 0x0000005c5848723c */ /* 0x042fe80000041848 */
[--C-:B------:R-:W-:Y:S02]  /*b1d0*/  FFMA.FTZ R106, R26, c[0x0][0x23c], -R119.reuse ;  /* 0x00008f001a6a7a23 */ /* 0x100fe40000010877 */
[--C-:B------:R-:W-:Y:S01]  /*b1e0*/  FFMA.FTZ R107, R27, c[0x0][0x23c], -R119.reuse ;  /* 0x00008f001b6b7a23 */ /* 0x100fe20000010877 */
[----:B------:R-:W1:Y:S01]  /*b1f0*/  MUFU.EX2 R105, R105 ;  /* 0x0000006900697308 */ /* 0x000e620000000800 */
[C---:B------:R-:W-:Y:S01]  /*b200*/  HMMA.16816.F32.BF16 R12, R88.reuse, R94, R12 ;  /* 0x0000005e580c723c */ /* 0x040fe2000004180c */
[----:B------:R-:W4:Y:S03]  /*b210*/  LDSM.16.MT88.4 R92, [R139+0x9000] ;  /* 0x009000008b5c783b */ /* 0x000f260000004200 */
[----:B------:R-:W-:Y:S04]  /*b220*/  FFMA.FTZ R119, R35, c[0x0][0x23c], -R119 ;  /* 0x00008f0023777a23 */ /* 0x000fe80000010877 */
[C---:B---3--:R-:W-:Y:S01]  /*b230*/  HMMA.16816.F32.BF16 R76, R88.reuse, R96, R76 ;  /* 0x00000060584c723c */ /* 0x048fe2000004184c */
[----:B------:R-:W-:Y:S01]  /*b240*/  MUFU.EX2 R106, R106 ;  /* 0x0000006a006a7308 */ /* 0x000fe20000000800 */
[----:B------:R-:W3:Y:S06]  /*b250*/  LDSM.16.MT88.4 R24, [R137+0x9000] ;  /* 0x009000008918783b */ /* 0x000eec0000004200 */
[C---:B------:R-:W-:Y:S02]  /*b260*/  HMMA.16816.F32.BF16 R80, R88.reuse, R98, R80 ;  /* 0x000000625850723c */ /* 0x040fe40000041850 */
[----:B------:R-:W-:Y:S01]  /*b270*/  LDSM.16.MT88.4 R32, [R137+0x9800] ;  /* 0x009800008920783b */ /* 0x000fe20000004200 */
[----:B------:R-:W4:Y:S05]  /*b280*/  MUFU.EX2 R107, R107 ;  /* 0x0000006b006b7308 */ /* 0x000f2a0000000800 */
[C---:B------:R-:W-:Y:S05]  /*b290*/  HMMA.16816.F32.BF16 R16, R88.reuse, R20, R16 ;  /* 0x000000145810723c */ /* 0x040fea0000041810 */
[----:B------:R-:W3:Y:S02]  /*b2a0*/  MUFU.EX2 R121, R121 ;  /* 0x0000007900797308 */ /* 0x000ee40000000800 */
[----:B--2---:R-:W-:Y:S01]  /*b2b0*/  F2FP.BF16.PACK_AB R20, R109, R108 ;  /* 0x0000006c6d14723e */ /* 0x004fe200000010ff */
[----:B------:R-:W-:Y:S01]  /*b2c0*/  HMMA.16816.F32.BF16 R84, R88, R22, R84 ;  /* 0x000000165854723c */ /* 0x000fe20000041854 */
[----:B------:R-:W2:Y:S03]  /*b2d0*/  LDSM.16.MT88.4 R88, [R136+0x9000] ;  /* 0x009000008858783b */ /* 0x000ea60000004200 */
[----:B-----5:R-:W-:Y:S01]  /*b2e0*/  F2FP.BF16.PACK_AB R21, R111, R110 ;  /* 0x0000006e6f15723e */ /* 0x020fe200000010ff */
[----:B------:R-:W-:Y:S02]  /*b2f0*/  FADD.FTZ R110, R110, R125 ;  /* 0x0000007d6e6e7221 */ /* 0x000fe40000010000 */
[----:B-1----:R-:W-:Y:S01]  /*b300*/  F2FP.BF16.PACK_AB R22, R105, R104 ;  /* 0x000000686916723e */ /* 0x002fe200000010ff */
[----:B------:R-:W1:Y:S01]  /*b310*/  MUFU.EX2 R172, R119 ;  /* 0x0000007700ac7308 */ /* 0x000e620000000800 */
[----:B------:R-:W-:Y:S03]  /*b320*/  FADD.FTZ R111, R111, R110 ;  /* 0x0000006e6f6f7221 */ /* 0x000fe60000010000 */
[C---:B----4-:R-:W-:Y:S01]  /*b330*/  F2FP.BF16.PACK_AB R23, R107.reuse, R106 ;  /* 0x0000006a6b17723e */ /* 0x050fe200000010ff */
[----:B------:R-:W-:Y:S04]  /*b340*/  FADD.FTZ R106, R106, R111 ;  /* 0x0000006f6a6a7221 */ /* 0x000fe80000010000 */
[----:B------:R-:W-:Y:S02]  /*b350*/  FADD.FTZ R107, R107, R106 ;  /* 0x0000006a6b6b7221 */ /* 0x000fe40000010000 */
        /* <DEDUP_REMOVED lines=21> */
[C---:B---3--:R-:W-:Y:S08]  /*b4b0*/  HMMA.16816.F32.BF16 R16, R20.reuse, R24, R16 ;  /* 0x000000181410723c */ /* 0x048ff00000041810 */
[----:B------:R-:W-:Y:S01]  /*b4c0*/  HMMA.16816.F32.BF16 R84, R20, R26, R84 ;  /* 0x0000001a1454723c */ /* 0x000fe20000041854 */
[----:B------:R-:W-:Y:S06]  /*b4d0*/  LDSM.16.MT88.4 R24, [R139+0xb800] ;  /* 0x00b800008b18783b */ /* 0x000fec0000004200 */
[----:B------:R-:W-:Y:S02]  /*b4e0*/  F2FP.BF16.PACK_AB R20, R127, R124 ;  /* 0x0000007c7f14723e */ /* 0x000fe400000010ff */
[----:B------:R-:W-:Y:S03]  /*b4f0*/  F2FP.BF16.PACK_AB R21, R169, R126 ;  /* 0x0000007ea915723e */ /* 0x000fe600000010ff */
[----:B------:R-:W-:Y:S01]  /*b500*/  F2FP.BF16.PACK_AB R22, R121, R170 ;  /* 0x000000aa7916723e */ /* 0x000fe200000010ff */
[----:B------:R-:W-:Y:S01]  /*b510*/  FADD.FTZ R126, R126, R107 ;  /* 0x0000006b7e7e7221 */ /* 0x000fe20000010000 */
[C---:B-1----:R-:W-:Y:S03]  /*b520*/  F2FP.BF16.PACK_AB R23, R172.reuse, R171 ;  /* 0x000000abac17723e */ /* 0x042fe600000010ff */
[----:B------:R-:W-:Y:S04]  /*b530*/  FADD.FTZ R126, R169, R126 ;  /* 0x0000007ea97e7221 */ /* 0x000fe80000010000 */
[C---:B------:R-:W-:Y:S01]  /*b540*/  HMMA.16816.F32.BF16 R96, R20.reuse, R28, R8 ;  /* 0x0000001c1460723c */ /* 0x040fe20000041808 */
[----:B------:R-:W1:Y:S02]  /*b550*/  LDSM.16.MT88.4 R8, [R135+0x9800] ;  /* 0x009800008708783b */ /* 0x000e640000004200 */
[----:B------:R-:W-:Y:S04]  /*b560*/  FADD.FTZ R165, R171, R126 ;  /* 0x0000007eaba57221 */ /* 0x000fe80000010000 */
        /* <DEDUP_REMOVED lines=10> */
[C---:B------:R-:W-:Y:S07]  /*b610*/  HMMA.16816.F32.BF16 R64, R20.reuse, R24, R64 ;  /* 0x000000181440723c */ /* 0x040fee0000041840 */
[----:B------:R-:W-:Y:S01]  /*b620*/  FADD.FTZ R24, R5, R117 ;  /* 0x0000007505187221 */ /* 0x000fe20000010000 */
[C---:B------:R-:W-:Y:S04]  /*b630*/  HMMA.16816.F32.BF16 R68, R20.reuse, R26, R68 ;  /* 0x0000001a1444723c */ /* 0x040fe80000041844 */
[----:B------:R-:W-:Y:S01]  /*b640*/  FADD.FTZ R5, R101, R24 ;  /* 0x0000001865057221 */ /* 0x000fe20000010000 */
[----:B------:R-:W-:Y:S03]  /*b650*/  MOV R101, R2 ;  /* 0x0000000200657202 */ /* 0x000fe60000000f00 */
[C---:B------:R-:W-:Y:S04]  /*b660*/  HMMA.16816.F32.BF16 R72, R20.reuse, R92, R72 ;  /* 0x0000005c1448723c */ /* 0x040fe80000041848 */
[----:B------:R-:W-:Y:S04]  /*b670*/  FADD.FTZ R5, R116, R5 ;  /* 0x0000000574057221 */ /* 0x000fe80000010000 */
[C---:B------:R-:W-:Y:S04]  /*b680*/  HMMA.16816.F32.BF16 R92, R20.reuse, R94, R12 ;  /* 0x0000005e145c723c */ /* 0x040fe8000004180c */
[----:B------:R-:W-:Y:S04]  /*b690*/  FADD.FTZ R120, R120, R5 ;  /* 0x0000000578787221 */ /* 0x000fe80000010000 */
[C---:B---3--:R-:W-:Y:S04]  /*b6a0*/  HMMA.16816.F32.BF16 R76, R20.reuse, R28, R76 ;  /* 0x0000001c144c723c */ /* 0x048fe8000004184c */
        /* <DEDUP_REMOVED lines=13> */
[----:B------:R-:W-:Y:S01]  /*b780*/  FADD.FTZ R166, R121, R166 ;  /* 0x000000a679a67221 */ /* 0x000fe20000010000 */
[----:B------:R-:W-:-:S05]  /*b790*/  @P1 BRA `(.L_x_5989) ;  /* 0xffffd4c000001947 */ /* 0x000fca000383ffff */
.L_x_5985:
[----:B------:R-:W1:Y:S01]  /*b7a0*/  SHFL.BFLY PT, R7, R166, 0x2, 0x1f ;  /* 0x0c401f00a6077f89 */ /* 0x000e6200000e0000 */
[----:B------:R-:W-:Y:S01]  /*b7b0*/  MOV R9, 0x3f800000 ;  /* 0x3f80000000097802 */ /* 0x000fe20000000f00 */
[----:B------:R-:W-:Y:S01]  /*b7c0*/  BSSY B0, `(.L_x_5990) ;  /* 0x00000d3000007945 */ /* 0x000fe20003800000 */
[----:B------:R-:W-:Y:S01]  /*b7d0*/  MOV R8, 0x3f800000 ;  /* 0x3f80000000087802 */ /* 0x000fe20000000f00 */
[----:B------:R-:W2:Y:S01]  /*b7e0*/  SHFL.BFLY PT, R0, R165, 0x2, 0x1f ;  /* 0x0c401f00a5007f89 */ /* 0x000ea200000e0000 */
[----:B------:R-:W-:-:S03]  /*b7f0*/  LEA R161, R161, R152, 0x4 ;  /* 0x00000098a1a17211 */ /* 0x000fc600078e20ff */
[----:B------:R-:W3:Y:S04]  /*b800*/  S2R R4, SR_TID.X ;  /* 0x0000000000047919 */ /* 0x000ee80000002100 */
[----:B------:R-:W4:Y:S04]  /*b810*/  S2R R15, SR_TID.X ;  /* 0x00000000000f7919 */ /* 0x000f280000002100 */
[----:B------:R-:W-:Y:S01]  /*b820*/  BAR.SYNC.DEFER_BLOCKING 0x0 ;  /* 0x0000000000007b1d */ /* 0x000fe20000010000 */
[----:B-1----:R-:W-:Y:S02]  /*b830*/  FADD.FTZ R7, R7, R166 ;  /* 0x000000a607077221 */ /* 0x002fe40000010000 */
[----:B--2---:R-:W-:-:S03]  /*b840*/  FADD.FTZ R0, R0, R165 ;  /* 0x000000a500007221 */ /* 0x004fc60000010000 */
[----:B------:R-:W1:Y:S01]  /*b850*/  SHFL.BFLY PT, R6, R7, 0x1, 0x1f ;  /* 0x0c201f0007067f89 */ /* 0x000e6200000e0000 */
[----:B---3--:R-:W-:-:S03]  /*b860*/  SHF.R.S32.HI R13, RZ, 0x1f, R4 ;  /* 0x0000001fff0d7819 */ /* 0x008fc60000011404 */
[----:B------:R-:W2:Y:S01]  /*b870*/  SHFL.BFLY PT, R5, R0, 0x1, 0x1f ;  /* 0x0c201f0000057f89 */ /* 0x000ea200000e0000 */
[CC--:B------:R-:W-:Y:S02]  /*b880*/  LEA.HI R17, R13.reuse, R4.reuse, RZ, 0x2 ;  /* 0x000000040d117211 */ /* 0x0c0fe400078f10ff */
[----:B----4-:R-:W-:Y:S02]  /*b890*/  SHF.R.S32.HI R10, RZ, 0x1f, R15 ;  /* 0x0000001fff0a7819 */ /* 0x010fe4000001140f */
[----:B------:R-:W-:Y:S02]  /*b8a0*/  SHF.R.S32.HI R12, RZ, 0x2, R17 ;  /* 0x00000002ff0c7819 */ /* 0x000fe40000011411 */
[----:B------:R-:W-:Y:S02]  /*b8b0*/  LEA.HI R10, R10, R15, RZ, 0x4 ;  /* 0x0000000f0a0a7211 */ /* 0x000fe400078f20ff */
[----:B------:R-:W-:-:S04]  /*b8c0*/  LEA.HI R15, R13, R4, RZ, 0x4 ;  /* 0x000000040d0f7211 */ /* 0x000fc800078f20ff */
[----:B------:R-:W-:Y:S01]  /*b8d0*/  LOP3.LUT R15, R15, 0xfffffff0, RZ, 0xc0, !PT ;  /* 0xfffffff00f0f7812 */ /* 0x000fe200078ec0ff */
[----:B-1----:R-:W-:Y:S01]  /*b8e0*/  FADD.FTZ R6, R7, R6 ;  /* 0x0000000607067221 */ /* 0x002fe20000010000 */
[----:B------:R-:W-:Y:S02]  /*b8f0*/  SHF.R.S32.HI R7, RZ, 0x1f, R17 ;  /* 0x0000001fff077819 */ /* 0x000fe40000011411 */
[----:B------:R-:W-:Y:S01]  /*b900*/  LOP3.LUT R17, R17, 0x1ffffffc, RZ, 0xc0, !PT ;  /* 0x1ffffffc11117812 */ /* 0x000fe200078ec0ff */
[----:B--2---:R-:W-:Y:S01]  /*b910*/  FADD.FTZ R5, R0, R5 ;  /* 0x0000000500057221 */ /* 0x004fe20000010000 */
[----:B------:R-:W-:Y:S02]  /*b920*/  FSETP.NE.FTZ.AND P4, PT, R6, RZ, PT ;  /* 0x000000ff0600720b */ /* 0x000fe40003f95000 */
[----:B------:R-:W-:Y:S02]  /*b930*/  LEA.HI R7, R7, R12, RZ, 0x3 ;  /* 0x0000000c07077211 */ /* 0x000fe400078f18ff */
[----:B------:R-:W-:-:S02]  /*b940*/  FSETP.NE.FTZ.AND P3, PT, R5, RZ, PT ;  /* 0x000000ff0500720b */ /* 0x000fc40003f75000 */
[-C--:B------:R-:W-:Y:S02]  /*b950*/  LEA.HI R0, R13, R4.reuse, RZ, 0x5 ;  /* 0x000000040d007211 */ /* 0x080fe400078f28ff */
[----:B------:R-:W-:Y:S02]  /*b960*/  LOP3.LUT R7, R7, 0xfffffff8, RZ, 0xc0, !PT ;  /* 0xfffffff807077812 */ /* 0x000fe400078ec0ff */
[----:B------:R-:W-:Y:S02]  /*b970*/  SHF.R.S32.HI R11, RZ, 0x5, R0 ;  /* 0x00000005ff0b7819 */ /* 0x000fe40000011400 */
[----:B------:R-:W-:Y:S01]  /*b980*/  IADD3 R14, -R17, R4, RZ ;  /* 0x00000004110e7210 */ /* 0x000fe20007ffe1ff */
[----:B------:R-:W1:Y:S01]  /*b990*/  @P4 MUFU.RCP R9, R6 ;  /* 0x0000000600094308 */ /* 0x000e620000001000 */
[----:B------:R-:W-:Y:S02]  /*b9a0*/  IADD3 R7, R12, -R7, RZ ;  /* 0x800000070c077210 */ /* 0x000fe40007ffe0ff */
[----:B------:R-:W-:-:S02]  /*b9b0*/  SHF.R.S32.HI R13, RZ, 0x4, R10 ;  /* 0x00000004ff0d7819 */ /* 0x000fc4000001140a */
[----:B------:R-:W-:Y:S02]  /*b9c0*/  IADD3 R10, -R15, R4, RZ ;  /* 0x000000040f0a7210 */ /* 0x000fe40007ffe1ff */
[----:B------:R-:W-:Y:S01]  /*b9d0*/  LEA R11, R11, R14, 0x9 ;  /* 0x0000000e0b0b7211 */ /* 0x000fe200078e48ff */
[----:B------:R-:W2:Y:S01]  /*b9e0*/  @P3 MUFU.RCP R8, R5 ;  /* 0x0000000500083308 */ /* 0x000ea20000001000 */
[----:B------:R-:W-:Y:S02]  /*b9f0*/  LOP3.LUT R15, R7, 0x1, RZ, 0xc0, !PT ;  /* 0x00000001070f7812 */ /* 0x000fe400078ec0ff */
[----:B------:R-:W-:Y:S02]  /*ba00*/  SHF.L.U32 R12, R13, 0x6, RZ ;  /* 0x000000060d0c7819 */ /* 0x000fe400000006ff */
[----:B------:R-:W-:Y:S02]  /*ba10*/  LEA.HI R14, R10, R10, RZ, 0x1 ;  /* 0x0000000a0a0e7211 */ /* 0x000fe400078f08ff */
[----:B------:R-:W-:Y:S01]  /*ba20*/  SHF.L.U32 R16, R7, 0x6, RZ ;  /* 0x0000000607107819 */ /* 0x000fe200000006ff */
[----:B-1----:R-:W-:Y:S01]  /*ba30*/  FMUL.FTZ R96, R9, R96 ;  /* 0x0000006009607220 */ /* 0x002fe20000410000 */
[----:B------:R-:W-:Y:S01]  /*ba40*/  ISETP.NE.U32.AND P0, PT, R15, 0x1, PT ;  /* 0x000000010f00780c */ /* 0x000fe20003f05070 */
[C---:B------:R-:W-:Y:S01]  /*ba50*/  FMUL.FTZ R97, R9.reuse, R97 ;  /* 0x0000006109617220 */ /* 0x040fe20000410000 */
[----:B------:R-:W-:Y:S01]  /*ba60*/  LOP3.LUT R12, R12, 0x1c0, RZ, 0xc0, !PT ;  /* 0x000001c00c0c7812 */ /* 0x000fe200078ec0ff */
[C---:B------:R-:W-:Y:S01]  /*ba70*/  FMUL.FTZ R36, R9.reuse, R36 ;  /* 0x0000002409247220 */ /* 0x040fe20000410000 */
[----:B------:R-:W-:Y:S01]  /*ba80*/  SHF.L.U32 R15, R14, 0x2, RZ ;  /* 0x000000020e0f7819 */ /* 0x000fe200000006ff */
[C---:B------:R-:W-:Y:S01]  /*ba90*/  FMUL.FTZ R37, R9.reuse, R37 ;  /* 0x0000002509257220 */ /* 0x040fe20000410000 */
[----:B------:R-:W-:Y:S01]  /*baa0*/  LOP3.LUT R16, R16, 0x1c0, RZ, 0xc0, !PT ;  /* 0x000001c010107812 */ /* 0x000fe200078ec0ff */
[C---:B------:R-:W-:Y:S01]  /*bab0*/  FMUL.FTZ R40, R9.reuse, R40 ;  /* 0x0000002809287220 */ /* 0x040fe20000410000 */
[----:B------:R-:W-:Y:S01]  /*bac0*/  LOP3.LUT R15, R12, 0x38, R15, 0xf8, !PT ;  /* 0x000000380c0f7812 */ /* 0x000fe200078ef80f */
[C---:B------:R-:W-:Y:S01]  /*bad0*/  FMUL.FTZ R41, R9.reuse, R41 ;  /* 0x0000002909297220 */ /* 0x040fe20000410000 */
[----:B------:R-:W-:Y:S01]  /*bae0*/  LEA.HI R16, R16, R16, RZ, 0x1d ;  /* 0x0000001010107211 */ /* 0x000fe200078fe8ff */
[C---:B------:R-:W-:Y:S01]  /*baf0*/  FMUL.FTZ R44, R9.reuse, R44 ;  /* 0x0000002c092c7220 */ /* 0x040fe20000410000 */
[----:B------:R-:W-:Y:S01]  /*bb00*/  SHF.R.U32.HI R12, RZ, 0x3, R12 ;  /* 0x00000003ff0c7819 */ /* 0x000fe2000001160c */
[----:B------:R-:W-:Y:S01]  /*bb10*/  FMUL.FTZ R45, R9, R45 ;  /* 0x0000002d092d7220 */ /* 0x000fe20000410000 */
[----:B------:R-:W-:Y:S01]  /*bb20*/  LEA R11, R11, R16, 0x1 ;  /* 0x000000100b0b7211 */ /* 0x000fe200078e08ff */
[----:B------:R-:W-:Y:S01]  /*bb30*/  FMUL.FTZ R48, R9, R48 ;  /* 0x0000003009307220 */ /* 0x000fe20000410000 */
[----:B------:R-:W-:Y:S01]  /*bb40*/  LOP3.LUT R12, R15, R12, RZ, 0x3c, !PT ;  /* 0x0000000c0f0c7212 */ /* 0x000fe200078e3cff */
[----:B------:R-:W-:Y:S01]  /*bb50*/  FMUL.FTZ R49, R9, R49 ;  /* 0x0000003109317220 */ /* 0x000fe20000410000 */
[----:B------:R-:W-:Y:S01]  /*bb60*/  R2P PR, R7, 0x6 ;  /* 0x0000000607007804 */ /* 0x000fe20000000000 */
[C---:B------:R-:W-:Y:S01]  /*bb70*/  FMUL.FTZ R52, R9.reuse, R52 ;  /* 0x0000003409347220 */ /* 0x040fe20000410000 */
[----:B------:R-:W-:Y:S01]  /*bb80*/  STS.64 [R11.X4], R96 ;  /* 0x000000600b007388 */ /* 0x000fe20000004a00 */
[C---:B------:R-:W-:Y:S01]  /*bb90*/  FMUL.FTZ R53, R9.reuse, R53 ;  /* 0x0000003509357220 */ /* 0x040fe20000410000 */
[----:B------:R-:W1:Y:S01]  /*bba0*/  @P4 MUFU.LG2 R6, R6 ;  /* 0x0000000600064308 */ /* 0x000e620000000c00 */
[----:B------:R-:W-:-:S02]  /*bbb0*/  FMUL.FTZ R56, R9, R56 ;  /* 0x0000003809387220 */ /* 0x000fc40000410000 */
[C---:B------:R-:W-:Y:S02]  /*bbc0*/  FMUL.FTZ R57, R9.reuse, R57 ;  /* 0x0000003909397220 */ /* 0x040fe40000410000 */
[C---:B------:R-:W-:Y:S02]  /*bbd0*/  FMUL.FTZ R60, R9.reuse, R60 ;  /* 0x0000003c093c7220 */ /* 0x040fe40000410000 */
[C---:B------:R-:W-:Y:S01]  /*bbe0*/  FMUL.FTZ R61, R9.reuse, R61 ;  /* 0x0000003d093d7220 */ /* 0x040fe20000410000 */
[----:B------:R-:W3:Y:S01]  /*bbf0*/  @P3 MUFU.LG2 R5, R5 ;  /* 0x0000000500053308 */ /* 0x000ee20000000c00 */
        /* <DEDUP_REMOVED lines=16> */
[----:B------:R-:W-:Y:S01]  /*bd00*/  LOP3.LUT R9, R14, 0xffffffe, RZ, 0xc0, !PT ;  /* 0x0ffffffe0e097812 */ /* 0x000fe200078ec0ff */
[C---:B--2---:R-:W-:Y:S02]  /*bd10*/  FMUL.FTZ R99, R8.reuse, R99 ;  /* 0x0000006308637220 */ /* 0x044fe40000410000 */
[----:B------:R-:W-:Y:S01]  /*bd20*/  FMUL.FTZ R98, R8, R98 ;  /* 0x0000006208627220 */ /* 0x000fe20000410000 */
[----:B------:R-:W-:Y:S01]  /*bd30*/  IADD3 R15, R10, -R9, RZ ;  /* 0x800000090a0f7210 */ /* 0x000fe20007ffe0ff */
[C---:B------:R-:W-:Y:S01]  /*bd40*/  FMUL.FTZ R39, R8.reuse, R39 ;  /* 0x0000002708277220 */ /* 0x040fe20000410000 */
[----:B------:R-:W-:Y:S01]  /*bd50*/  MOV R9, 0x40 ;  /* 0x0000004000097802 */ /* 0x000fe20000000f00 */
[C---:B------:R-:W-:Y:S01]  /*bd60*/  FMUL.FTZ R38, R8.reuse, R38 ;  /* 0x0000002608267220 */ /* 0x040fe20000410000 */
[----:B------:R-:W-:Y:S01]  /*bd70*/  LEA R7, R15, R12, 0x2 ;  /* 0x0000000c0f077211 */ /* 0x000fe200078e10ff */
[C---:B------:R-:W-:Y:S01]  /*bd80*/  FMUL.FTZ R43, R8.reuse, R43 ;  /* 0x0000002b082b7220 */ /* 0x040fe20000410000 */
[----:B------:R-:W-:Y:S01]  /*bd90*/  MOV R12, 0x80 ;  /* 0x00000080000c7802 */ /* 0x000fe20000000f00 */
[C---:B------:R-:W-:Y:S01]  /*bda0*/  FMUL.FTZ R42, R8.reuse, R42 ;  /* 0x0000002a082a7220 */ /* 0x040fe20000410000 */
[----:B------:R-:W-:Y:S01]  /*bdb0*/  SEL R9, R9, 0xffffffc0, !P1 ;  /* 0xffffffc009097807 */ /* 0x000fe20004800000 */
[----:B------:R-:W-:Y:S01]  /*bdc0*/  FMUL.FTZ R47, R8, R47 ;  /* 0x0000002f082f7220 */ /* 0x000fe20000410000 */
[----:B------:R-:W-:Y:S01]  /*bdd0*/  SEL R17, R12, 0xffffff80, !P2 ;  /* 0xffffff800c117807 */ /* 0x000fe20005000000 */
[C---:B------:R-:W-:Y:S01]  /*bde0*/  FMUL.FTZ R46, R8.reuse, R46 ;  /* 0x0000002e082e7220 */ /* 0x040fe20000410000 */
[----:B------:R-:W-:Y:S01]  /*bdf0*/  STS.64 [R11.X4+0x800], R98 ;  /* 0x000800620b007388 */ /* 0x000fe20000004a00 */
        /* <DEDUP_REMOVED lines=24> */
[----:B------:R-:W-:Y:S01]  /*bf80*/  SHF.L.U32 R8, R11, 0x2, RZ ;  /* 0x000000020b087819 */ /* 0x000fe200000006ff */
[----:B-1----:R-:W-:-:S02]  /*bf90*/  @P4 FMUL.FTZ R6, R6, 0.69314718246459960938 ;  /* 0x3f31721806064820 */ /* 0x002fc40000410000 */
[----:B---3--:R-:W-:Y:S01]  /*bfa0*/  @P3 FMUL.FTZ R5, R5, 0.69314718246459960938 ;  /* 0x3f31721805053820 */ /* 0x008fe20000410000 */
[C---:B------:R-:W-:Y:S02]  /*bfb0*/  IADD3 R14, R8.reuse, -0x20, RZ ;  /* 0xffffffe0080e7810 */ /* 0x040fe40007ffe0ff */
        /* <DEDUP_REMOVED lines=26> */
[----:B------:R2:W-:Y:S04]  /*c160*/  STS.64 [R15+0x4800], R74 ;  /* 0x0048004a0f007388 */ /* 0x0005e80000000a00 */
[----:B------:R-:W-:Y:S04]  /*c170*/  STS.64 [R12+0x4000], R92 ;  /* 0x0040005c0c007388 */ /* 0x000fe80000000a00 */
[----:B------:R3:W-:Y:S04]  /*c180*/  STS.64 [R12+0x4800], R94 ;  /* 0x0048005e0c007388 */ /* 0x0007e80000000a00 */
[----:B------:R4:W-:Y:S04]  /*c190*/  STS.64 [R16+0x4000], R76 ;  /* 0x0040004c10007388 */ /* 0x0009e80000000a00 */
[----:B------:R4:W-:Y:S01]  /*c1a0*/  STS.64 [R16+0x4800], R78 ;  /* 0x0048004e10007388 */ /* 0x0009e20000000a00 */
[----:B-1----:R-:W-:-:S03]  /*c1b0*/  SHF.L.U32 R14, R10, 0x2, RZ ;  /* 0x000000020a0e7819 */ /* 0x002fc600000006ff */
[----:B------:R4:W-:Y:S04]  /*c1c0*/  STS.64 [R18+0x4000], R80 ;  /* 0x0040005012007388 */ /* 0x0009e80000000a00 */
[----:B------:R4:W-:Y:S01]  /*c1d0*/  STS.64 [R18+0x4800], R82 ;  /* 0x0048005212007388 */ /* 0x0009e20000000a00 */
[----:B--2---:R-:W-:-:S03]  /*c1e0*/  LOP3.LUT R15, R0, 0xffffffe0, RZ, 0xc0, !PT ;  /* 0xffffffe0000f7812 */ /* 0x004fc600078ec0ff */
[----:B------:R4:W-:Y:S01]  /*c1f0*/  STS.64 [R19+0x4000], R88 ;  /* 0x0040005813007388 */ /* 0x0009e20000000a00 */
[----:B------:R-:W-:Y:S01]  /*c200*/  MOV R0, 0xff800000 ;  /* 0xff80000000007802 */ /* 0x000fe20000000f00 */
[----:B------:R-:W-:Y:S01]  /*c210*/  @P4 FFMA.FTZ R0, R3, c[0x0][0x238], R6 ;  /* 0x00008e0003004a23 */ /* 0x000fe20000010006 */
[----:B------:R-:W-:Y:S01]  /*c220*/  IADD3 R15, -R15, R4, RZ ;  /* 0x000000040f0f7210 */ /* 0x000fe20007ffe1ff */
[----:B------:R4:W-:Y:S01]  /*c230*/  STS.64 [R19+0x4800], R90 ;  /* 0x0048005a13007388 */ /* 0x0009e20000000a00 */
[----:B------:R-:W-:Y:S01]  /*c240*/  MOV R4, 0xff800000 ;  /* 0xff80000000047802 */ /* 0x000fe20000000f00 */
[----:B------:R-:W-:Y:S01]  /*c250*/  @P3 FFMA.FTZ R4, R2, c[0x0][0x238], R5 ;  /* 0x00008e0002043a23 */ /* 0x000fe20000010005 */
[----:B------:R-:W-:Y:S01]  /*c260*/  LOP3.LUT P0, RZ, R15, 0x3, RZ, 0xc0, !PT ;  /* 0x000000030fff7812 */ /* 0x000fe2000780c0ff */
[----:B------:R4:W-:Y:S01]  /*c270*/  STS.64 [R17+0x4000], R84 ;  /* 0x0040005411007388 */ /* 0x0009e20000000a00 */
[----:B---3--:R-:W-:Y:S02]  /*c280*/  IADD3 R12, -R157, RZ, RZ ;  /* 0x000000ff9d0c7210 */ /* 0x008fe40007ffe1ff */
[----:B------:R-:W-:Y:S01]  /*c290*/  SHF.R.S32.HI R15, RZ, 0x1f, R14 ;  /* 0x0000001fff0f7819 */ /* 0x000fe2000001140e */
[----:B------:R4:W-:Y:S04]  /*c2a0*/  STS.64 [R17+0x4800], R86 ;  /* 0x0048005611007388 */ /* 0x0009e80000000a00 */
[----:B------:R-:W-:Y:S06]  /*c2b0*/  BAR.SYNC.DEFER_BLOCKING 0x0 ;  /* 0x0000000000007b1d */ /* 0x000fec0000010000 */
[----:B------:R-:W1:Y:S04]  /*c2c0*/  S2R R9, SR_CTAID.Z ;  /* 0x0000000000097919 */ /* 0x000e680000002700 */
[----:B------:R-:W2:Y:S04]  /*c2d0*/  S2R R8, SR_CTAID.Y ;  /* 0x0000000000087919 */ /* 0x000ea80000002600 */
[----:B------:R-:W3:Y:S04]  /*c2e0*/  S2R R11, SR_CTAID.X ;  /* 0x00000000000b7919 */ /* 0x000ee80000002500 */
[----:B------:R4:W4:Y:S04]  /*c2f0*/  LDS.128 R72, [R7.X4] ;  /* 0x0000000007487984 */ /* 0x0009280000004c00 */
[----:B------:R4:W4:Y:S01]  /*c300*/  LDS.128 R68, [R7.X4+0x800] ;  /* 0x0008000007447984 */ /* 0x0009220000004c00 */
[----:B-1----:R-:W-:-:S03]  /*c310*/  IMAD R9, R12, c[0x0][0x1c0], R9 ;  /* 0x000070000c097a24 */ /* 0x002fc600078e0209 */
[----:B------:R1:W1:Y:S01]  /*c320*/  LDS.128 R64, [R7.X4+0x1000] ;  /* 0x0010000007407984 */ /* 0x0002620000004c00 */
[----:B--2---:R-:W-:-:S03]  /*c330*/  IMAD R8, R8, c[0x0][0x210], R157 ;  /* 0x0000840008087a24 */ /* 0x004fc600078e029d */
[----:B------:R2:W1:Y:S01]  /*c340*/  LDS.128 R60, [R7.X4+0x1800] ;  /* 0x00180000073c7984 */ /* 0x0004620000004c00 */
[----:B---3--:R-:W-:Y:S01]  /*c350*/  SHF.L.U32 R11, R11, 0x6, RZ ;  /* 0x000000060b0b7819 */ /* 0x008fe200000006ff */
[----:B------:R-:W-:Y:S02]  /*c360*/  IMAD R8, R8, c[0x0][0x1c0], R9 ;  /* 0x0000700008087a24 */ /* 0x000fe400078e0209 */
[----:B------:R2:W3:Y:S02]  /*c370*/  LDS.128 R56, [R7.X4+0x2000] ;  /* 0x0020000007387984 */ /* 0x0004e40000004c00 */
[----:B------:R-:W-:Y:S02]  /*c380*/  IMAD R8, R8, c[0x0][0x214], R11 ;  /* 0x0000850008087a24 */ /* 0x000fe400078e020b */
        /* <DEDUP_REMOVED lines=11> */
[----:B------:R-:W-:Y:S05]  /*c440*/  @P0 BRA `(.L_x_5991) ;  /* 0x000000a000000947 */ /* 0x000fea0003800000 */
[----:B---34-:R-:W-:Y:S02]  /*c450*/  IADD3 R5, R161, 0x8, RZ ;  /* 0x00000008a1057810 */ /* 0x018fe40007ffe0ff */
[----:B------:R-:W-:-:S02]  /*c460*/  SHF.R.S32.HI R3, RZ, 0x1f, R161 ;  /* 0x0000001fff037819 */ /* 0x000fc400000114a1 */
[C---:B------:R-:W-:Y:S02]  /*c470*/  IADD3 R2, P0, R8.reuse, R161, RZ ;  /* 0x000000a108027210 */ /* 0x040fe40007f1e0ff */
[-C--:B------:R-:W-:Y:S02]  /*c480*/  ISETP.GE.AND P2, PT, R161, R146.reuse, PT ;  /* 0x00000092a100720c */ /* 0x080fe40003f46270 */
[----:B------:R-:W-:Y:S02]  /*c490*/  ISETP.GE.AND P1, PT, R5, R146, PT ;  /* 0x000000920500720c */ /* 0x000fe40003f26270 */
[----:B------:R-:W-:Y:S02]  /*c4a0*/  LEA.HI.X.SX32 R3, R8, R3, 0x1, P0 ;  /* 0x0000000308037211 */ /* 0x000fe400000f0eff */
[----:B------:R-:W-:-:S04]  /*c4b0*/  LEA R6, P0, R2, c[0x0][0x208], 0x2 ;  /* 0x0000820002067a11 */ /* 0x000fc800078010ff */
[----:B-12---:R-:W-:-:S05]  /*c4c0*/  LEA.HI.X R7, R2, c[0x0][0x20c], R3, 0x2, P0 ;  /* 0x0000830002077a11 */ /* 0x006fca00000f1403 */
[----:B------:R1:W-:Y:S04]  /*c4d0*/  @!P2 STG.E [R6.64], R0 ;  /* 0x000000000600a986 */ /* 0x0003e8000c101908 */
[----:B------:R1:W-:Y:S02]  /*c4e0*/  @!P1 STG.E [R6.64+0x20], R4 ;  /* 0x0000200406009986 */ /* 0x0003e4000c101908 */
.L_x_5991:
[----:B---34-:R-:W-:Y:S05]  /*c4f0*/  BSYNC B0 ;  /* 0x0000000000007941 */ /* 0x018fea0003800000 */
.L_x_5990:
        /* <DEDUP_REMOVED lines=15> */
.L_x_5993:
[----:B------:R-:W-:Y:S05]  /*c5f0*/  BSYNC B0 ;  /* 0x0000000000007941 */ /* 0x000fea0003800000 */
.L_x_5992:
        /* <DEDUP_REMOVED lines=8> */
.L_x_5995:
[----:B------:R-:W-:Y:S05]  /*c680*/  BSYNC B0 ;  /* 0x0000000000007941 */ /* 0x000fea0003800000 */
.L_x_5994:
        /* <DEDUP_REMOVED lines=8> */
.L_x_5997:
[----:B------:R-:W-:Y:S05]  /*c710*/  BSYNC B0 ;  /* 0x0000000000007941 */ /* 0x000fea0003800000 */
.L_x_5996:
        /* <DEDUP_REMOVED lines=8> */
.L_x_5999:
[----:B------:R-:W-:Y:S05]  /*c7a0*/  BSYNC B0 ;  /* 0x0000000000007941 */ /* 0x000fea0003800000 */
.L_x_5998:
        /* <DEDUP_REMOVED lines=8> */
.L_x_6001:
[----:B------:R-:W-:Y:S05]  /*c830*/  BSYNC B0 ;  /* 0x0000000000007941 */ /* 0x000fea0003800000 */
.L_x_6000:
        /* <DEDUP_REMOVED lines=8> */
.L_x_6003:
[----:B------:R-:W-:Y:S05]  /*c8c0*/  BSYNC B0 ;  /* 0x0000000000007941 */ /* 0x000fea0003800000 */
.L_x_6002:
        /* <DEDUP_REMOVED lines=8> */
.L_x_6005:
[----:B------:R-:W-:Y:S05]  /*c950*/  BSYNC B0 ;  /* 0x0000000000007941 */ /* 0x000fea0003800000 */
.L_x_6004:
        /* <DEDUP_REMOVED lines=9> */
.L_x_6006:
        /* <DEDUP_REMOVED lines=9> */
.L_x_8374:


//--------------------- .text._ZN5flash24flash_fwd_splitkv_kernelI23Flash_fwd_kernel_traitsILi128ELi64ELi64ELi4ELb0ELb0EN7cutlass10bfloat16_tE19Flash_kernel_traitsILi128ELi64ELi64ELi4ES3_EELb1ELb0ELb0ELb0ELb0ELb1ELb1ELb0EEEvNS_16Flash_fwd_paramsE --------------------------
	.section	.text._ZN5flash24flash_fwd_splitkv_kernelI23Flash_fwd_kernel_traitsILi128ELi64ELi64ELi4ELb0ELb0EN7cutlass10bfloat16_tE19Flash_kernel_traitsILi128ELi64ELi64ELi4ES3_EELb1ELb0ELb0ELb0ELb0ELb1ELb1ELb0EEEvNS_16Flash_fwd_paramsE,"ax",@progbits
	.sectioninfo	@"SHI_REGISTERS=202"
	.align	128
        .global         _ZN5flash24flash_fwd_splitkv_kernelI23Flash_fwd_kernel_traitsILi128ELi64ELi64ELi4ELb0ELb0EN7cutlass10bfloat16_tE19Flash_kernel_traitsILi128ELi64ELi64ELi4ES3_EELb1ELb0ELb0ELb0ELb0ELb1ELb1ELb0EEEvNS_16Flash_fwd_paramsE
        .type           _ZN5flash24flash_fwd_splitkv_kernelI23Flash_fwd_kernel_traitsILi128ELi64ELi64ELi4ELb0ELb0EN7cutlass10bfloat16_tE19Flash_kernel_traitsILi128ELi64ELi64ELi4ES3_EELb1ELb0ELb0ELb0ELb0ELb1ELb1ELb0EEEvNS_16Flash_fwd_paramsE,@function
        .size           _ZN5flash24flash_fwd_splitkv_kernelI23Flash_fwd_kernel_traitsILi128ELi64ELi64ELi4ELb0ELb0EN7cutlass10bfloat16_tE19Flash_kernel_traitsILi128ELi64ELi64ELi4ES3_EELb1ELb0ELb0ELb0ELb0ELb1ELb1ELb0EEEvNS_16Flash_fwd_paramsE,(.L_x_8375 - _ZN5flash24flash_fwd_splitkv_kernelI23Flash_fwd_kernel_traitsILi128ELi64ELi64ELi4ELb0ELb0EN7cutlass10bfloat16_tE19Flash_kernel_traitsILi128ELi64ELi64ELi4ES3_EELb1ELb0ELb0ELb0ELb0ELb1ELb1ELb0EEEvNS_16Flash_fwd_paramsE)
        .other          _ZN5flash24flash_fwd_splitkv_kernelI23Flash_fwd_kernel_traitsILi128ELi64ELi64ELi4ELb0ELb0EN7cutlass10bfloat16_tE19Flash_kernel_traitsILi128ELi64ELi64ELi4ES3_EELb1ELb0ELb0ELb0ELb0ELb1ELb1ELb0EEEvNS_16Flash_fwd_paramsE,@"STO_CUDA_ENTRY STV_DEFAULT"
_ZN5flash24flash_fwd_splitkv_kernelI23Flash_fwd_kernel_traitsILi128ELi64ELi64ELi4ELb0ELb0EN7cutlass10bfloat16_tE19Flash_kernel_traitsILi128ELi64ELi64ELi4ES3_EELb1ELb0ELb0ELb0ELb0ELb1ELb1ELb0EEEvNS_16Flash_fwd_paramsE:
.text._ZN5flash24flash_fwd_splitkv_kernelI23Flash_fwd_kernel_traitsILi128ELi64ELi64ELi4ELb0ELb0EN7cutlass10bfloat16_tE19Flash_kernel_traitsILi128ELi64ELi64ELi4ES3_EELb1ELb0ELb0ELb0ELb0ELb1ELb1ELb0EEEvNS_16Flash_fwd_paramsE:
        /* <DEDUP_REMOVED lines=53> */
.L_x_6007:
[----:B-1-34-:R-:W-:Y:S02]  /*0350*/  MOV R0, c[0x0][0x218] ;  /* 0x0000860000007a02 */ /* 0x01afe40000000f00 */
.L_x_6008:
        /* <DEDUP_REMOVED lines=27> */
[----:B------:R-:W-:Y:S01]  /*0510*/  IADD3 R6, R87, 0x3f, RZ ;  /* 0x0000003f57067810 */ /* 0x000fe20007ffe0ff */
        /* <DEDUP_REMOVED lines=8> */
[----:B------:R-:W-:-:S04]  /*05a0*/  IADD3 R4, -R86, 0x7f, R91 ;  /* 0x0000007f56047810 */ /* 0x000fc80007ffe15b */
[----:B------:R-:W-:Y:S02]  /*05b0*/  ISETP.GT.U32.AND P1, PT, R5, R0, PT ;  /* 0x000000000500720c */ /* 0x000fe40003f24070 */
[----:B------:R-:W-:-:S04]  /*05c0*/  IADD3 R4, R4, c[0x0][0x2e8], R87 ;  /* 0x0000ba0004047a10 */ /* 0x000fc80007ffe057 */
        /* <DEDUP_REMOVED lines=45> */
.L_x_6011:
[----:B------:R-:W-:Y:S05]  /*08a0*/  BSYNC B0 ;  /* 0x0000000000007941 */ /* 0x000fea0003800000 */
.L_x_6010:
        /* <DEDUP_REMOVED lines=8> */
.L_x_6013:
[----:B------:R-:W-:Y:S05]  /*0930*/  BSYNC B0 ;  /* 0x0000000000007941 */ /* 0x000fea0003800000 */
.L_x_6012:
        /* <DEDUP_REMOVED lines=8> */
.L_x_6015:
[----:B------:R-:W-:Y:S05]  /*09c0*/  BSYNC B0 ;  /* 0x0000000000007941 */ /* 0x000fea0003800000 */
.L_x_6014:
        /* <DEDUP_REMOVED lines=8> */
.L_x_6017:
[----:B------:R-:W-:Y:S05]  /*0a50*/  BSYNC B0 ;  /* 0x0000000000007941 */ /* 0x000fea0003800000 */
.L_x_6016:
        /* <DEDUP_REMOVED lines=8> */
.L_x_6019:
[----:B------:R-:W-:Y:S05]  /*0ae0*/  BSYNC B0 ;  /* 0x0000000000007941 */ /* 0x000fea0003800000 */
.L_x_6018:
        /* <DEDUP_REMOVED lines=8> */
.L_x_6021:
[----:B------:R-:W-:Y:S05]  /*0b70*/  BSYNC B0 ;  /* 0x0000000000007941 */ /* 0x000fea0003800000 */
.L_x_6020:
        /* <DEDUP_REMOVED lines=8> */
.L_x_6023:
[----:B------:R-:W-:Y:S05]  /*0c00*/  BSYNC B0 ;  /* 0x0000000000007941 */ /* 0x000fea0003800000 */
.L_x_6022:
        /* <DEDUP_REMOVED lines=8> */
.L_x_6025:
[----:B------:R-:W-:Y:S05]  /*0c90*/  BSYNC B0 ;  /* 0x0000000000007941 */ /* 0x000fea0003800000 */
.L_x_6024:
        /* <DEDUP_REMOVED lines=32> */
.L_x_6009:
        /* <DEDUP_REMOVED lines=15> */
[----:B------:R-:W-:Y:S02]  /*0f90*/  @P2 SHF.L.U64.HI R3, R4, 0x2, R3 ;  /* 0x0000000204032819 */ /* 0x000fe40000010203 */
[----:B------:R-:W-:Y:S02]  /*0fa0*/  IABS R4, c[0x0][0x2d0] ;  /* 0x0000b40000047a13 */ /* 0x000fe40000000000 */
        /* <DEDUP_REMOVED lines=60> */
[----:B------:R-:W-:Y:S01]  /*1370*/  IMAD.MOV.U32 R24, RZ, RZ, R10 ;  /* 0x000000ffff187224 */ /* 0x000fe200078e000a */
[----:B------:R-:W-:Y:S01]  /*1380*/  SHF.R.S32.HI R10, RZ, 0x1f, R5 ;  /* 0x0000001fff0a7819 */ /* 0x000fe20000011405 */
[----:B------:R-:W-:Y:S02]  /*1390*/  IMAD R2, R32, c[0x0][0x184], R13 ;  /* 0x0000610020027a24 */ /* 0x000fe400078e020d */
[----:B------:R-:W-:-:S03]  /*13a0*/  IMAD R9, R9, c[0x0][0x188], RZ ;  /* 0x0000620009097a24 */ /* 0x000fc600078e02ff */
[----:B------:R-:W-:Y:S01]  /*13b0*/  IADD3 R25, R11, R2, RZ ;  /* 0x000000020b197210 */ /* 0x000fe20007ffe0ff */
[C---:B------:R-:W-:Y:S02]  /*13c0*/  IMAD R11, R7.reuse, c[0x0][0x19c], R0 ;  /* 0x00006700070b7a24 */ /* 0x040fe400078e0200 */
[----:B------:R-:W-:Y:S02]  /*13d0*/  IMAD R0, R10, c[0x0][0x1b0], RZ ;  /* 0x00006c000a007a24 */ /* 0x000fe400078e02ff */
[----:B------:R-:W-:-:S04]  /*13e0*/  IMAD.WIDE.U32 R24, R7, c[0x0][0x198], R24 ;  /* 0x0000660007187a25 */ /* 0x000fc800078e0018 */
[C---:B------:R-:W-:Y:S01]  /*13f0*/  IMAD R14, R32.reuse, c[0x0][0x18c], R9 ;  /* 0x00006300200e7a24 */ /* 0x040fe200078e0209 */
[----:B------:R-:W-:Y:S01]  /*1400*/  IADD3 R25, R25, R11, RZ ;  /* 0x0000000b19197210 */ /* 0x000fe20007ffe0ff */
[----:B------:R-:W-:Y:S02]  /*1410*/  IMAD R9, R5, c[0x0][0x1b4], R0 ;  /* 0x00006d0005097a24 */ /* 0x000fe400078e0200 */
[----:B------:R-:W-:-:S04]  /*1420*/  IMAD.WIDE.U32 R32, R32, c[0x0][0x188], RZ ;  /* 0x0000620020207a25 */ /* 0x000fc800078e00ff */
[----:B------:R-:W-:-:S04]  /*1430*/  IMAD.WIDE.U32 R24, R5, c[0x0][0x1b0], R24 ;  /* 0x00006c0005187a25 */ /* 0x000fc800078e0018 */
[----:B------:R-:W-:Y:S01]  /*1440*/  IMAD.IADD R14, R33, 0x1, R14 ;  /* 0x00000001210e7824 */ /* 0x000fe200078e020e */
[----:B------:R-:W-:Y:S01]  /*1450*/  IADD3 R9, R25, R9, RZ ;  /* 0x0000000919097210 */ /* 0x000fe20007ffe0ff */
[----:B------:R-:W-:Y:S05]  /*1460*/  BRA `(.L_x_6027) ;  /* 0x0000041000007947 */ /* 0x000fea0003800000 */
.L_x_6026:
        /* <DEDUP_REMOVED lines=16> */
.L_x_6028:
        /* <DEDUP_REMOVED lines=14> */
[----:B------:R-:W-:-:S05]  /*1650*/  IMAD.HI.U32 R5, R10, R7, RZ ;  /* 0x000000070a057227 */ /* 0x000fca00078e00ff */
[----:B------:R-:W-:-:S05]  /*1660*/  IADD3 R3, -R5, RZ, RZ ;  /* 0x000000ff05037210 */ /* 0x000fca0007ffe1ff */
[----:B------:R-:W-:Y:S01]  /*1670*/  IMAD R3, R6, R3, R7 ;  /* 0x0000000306037224 */ /* 0x000fe200078e0207 */
[----:B------:R-:W-:-:S04]  /*1680*/  LEA R7, R29, 0xffffffc0, 0x6 ;  /* 0xffffffc01d077811 */ /* 0x000fc800078e30ff */
[----:B------:R-:W-:Y:S01]  /*1690*/  ISETP.GT.U32.AND P1, PT, R6, R3, PT ;  /* 0x000000030600720c */ /* 0x000fe20003f24070 */
[----:B------:R-:W-:-:S12]  /*16a0*/  IMAD.WIDE.U32 R8, R7, c[0x0][0x198], R8 ;  /* 0x0000660007087a25 */ /* 0x000fd800078e0008 */
[----:B------:R-:W-:Y:S01]  /*16b0*/  @!P1 IMAD.IADD R3, R3, 0x1, -R6 ;  /* 0x0000000103039824 */ /* 0x000fe200078e0a06 */
[----:B------:R-:W-:Y:S02]  /*16c0*/  @!P1 IADD3 R5, R5, 0x1, RZ ;  /* 0x0000000105059810 */ /* 0x000fe40007ffe0ff */
[----:B------:R-:W-:Y:S02]  /*16d0*/  ISETP.NE.AND P1, PT, RZ, c[0x0][0x1c8], PT ;  /* 0x00007200ff007a0c */ /* 0x000fe40003f25270 */
[----:B------:R-:W-:Y:S02]  /*16e0*/  ISETP.GE.U32.AND P3, PT, R3, R6, PT ;  /* 0x000000060300720c */ /* 0x000fe40003f66070 */
[----:B------:R-:W-:-:S04]  /*16f0*/  LOP3.LUT R3, R16, c[0x0][0x1c8], RZ, 0x3c, !PT ;  /* 0x0000720010037a12 */ /* 0x000fc800078e3cff */
[----:B------:R-:W-:Y:S02]  /*1700*/  ISETP.GE.AND P2, PT, R3, RZ, PT ;  /* 0x000000ff0300720c */ /* 0x000fe40003f46270 */
[----:B------:R-:W-:-:S05]  /*1710*/  SHF.R.S32.HI R3, RZ, 0x1f, R7 ;  /* 0x0000001fff037819 */ /* 0x000fca0000011407 */
[----:B------:R-:W-:Y:S01]  /*1720*/  @P3 IADD3 R5, R5, 0x1, RZ ;  /* 0x0000000105053810 */ /* 0x000fe20007ffe0ff */
[----:B------:R-:W-:-:S04]  /*1730*/  IMAD R6, R3, c[0x0][0x198], RZ ;  /* 0x0000660003067a24 */ /* 0x000fc800078e02ff */
[----:B------:R-:W-:Y:S01]  /*1740*/  IMAD R11, R7, c[0x0][0x19c], R6 ;  /* 0x00006700070b7a24 */ /* 0x000fe200078e0206 */
        /* <DEDUP_REMOVED lines=19> */
.L_x_6027:
[----:B------:R-:W-:Y:S01]  /*1880*/  ISETP.NE.AND P1, PT, R15, -0x1, PT ;  /* 0xffffffff0f00780c */ /* 0x000fe20003f25270 */
[----:B------:R-:W-:Y:S01]  /*1890*/  IMAD.IADD R147, R86, 0x1, -R91 ;  /* 0x0000000156937824 */ /* 0x000fe200078e0a5b */
[----:B------:R-:W-:Y:S01]  /*18a0*/  SHF.R.S32.HI R2, RZ, 0x1f, R89 ;  /* 0x0000001fff027819 */ /* 0x000fe20000011459 */
[----:B------:R-:W-:Y:S01]  /*18b0*/  IMAD R10, R10, c[0x0][0x1b8], RZ ;  /* 0x00006e000a0a7a24 */ /* 0x000fe200078e02ff */
[----:B------:R-:W-:Y:S02]  /*18c0*/  BSSY B0, `(.L_x_6029) ;  /* 0x000005e000007945 */ /* 0x000fe40003800000 */
[CC--:B-----5:R-:W-:Y:S01]  /*18d0*/  LEA.HI R0, R2.reuse, R89.reuse, RZ, 0x3 ;  /* 0x0000005902007211 */ /* 0x0e0fe200078f18ff */
[----:B------:R-:W-:Y:S01]  /*18e0*/  IMAD R10, R5, c[0x0][0x1bc], R10 ;  /* 0x00006f00050a7a24 */ /* 0x000fe200078e020a */
        /* <DEDUP_REMOVED lines=8> */
[----:B------:R-:W-:Y:S01]  /*1970*/  @P1 IMAD.MOV.U32 R8, RZ, RZ, R12 ;  /* 0x000000ffff081224 */ /* 0x000fe200078e000c */
[----:B------:R-:W-:Y:S01]  /*1980*/  LOP3.LUT R28, R28, 0x1c0, RZ, 0xc0, !PT ;  /* 0x000001c01c1c7812 */ /* 0x000fe200078ec0ff */
[----:B------:R-:W-:-:S04]  /*1990*/  @!P1 IMAD.WIDE.U32 R12, R158, c[0x0][0x178], RZ ;  /* 0x00005e009e0c9a25 */ /* 0x000fc800078e00ff */
[----:B------:R-:W-:Y:S01]  /*19a0*/  @!P1 IMAD.MOV.U32 R8, RZ, RZ, R12 ;  /* 0x000000ffff089224 */ /* 0x000fe200078e000c */
[----:B------:R-:W-:Y:S01]  /*19b0*/  LOP3.LUT R12, R6, 0xfffffff0, RZ, 0xc0, !PT ;  /* 0xfffffff0060c7812 */ /* 0x000fe200078ec0ff */
[----:B------:R-:W-:Y:S01]  /*19c0*/  IMAD.IADD R0, R89, 0x1, -R0 ;  /* 0x0000000159007824 */ /* 0x000fe200078e0a00 */
[----:B------:R-:W-:Y:S01]  /*19d0*/  SHF.R.S32.HI R6, RZ, 0x4, R6 ;  /* 0x00000004ff067819 */ /* 0x000fe20000011406 */
[----:B------:R-:W-:Y:S02]  /*19e0*/  @!P1 IMAD R11, R11, c[0x0][0x178], RZ ;  /* 0x00005e000b0b9a24 */ /* 0x000fe400078e02ff */
[----:B------:R-:W-:Y:S02]  /*19f0*/  IMAD.SHL.U32 R157, R0, 0x8, RZ ;  /* 0x00000008009d7824 */ /* 0x000fe400078e00ff */
[----:B------:R-:W-:Y:S02]  /*1a00*/  IMAD.IADD R12, R89, 0x1, -R12 ;  /* 0x00000001590c7824 */ /* 0x000fe400078e0a0c */
[----:B------:R-:W-:Y:S01]  /*1a10*/  @!P1 IMAD R11, R158, c[0x0][0x17c], R11 ;  /* 0x00005f009e0b9a24 */ /* 0x000fe200078e020b */
[----:B------:R-:W-:Y:S01]  /*1a20*/  IADD3 R32, P2, R157, R32, RZ ;  /* 0x000000209d207210 */ /* 0x000fe20007f5e0ff */
[----:B------:R-:W-:Y:S01]  /*1a30*/  IMAD.WIDE R22, R23, 0x40, R18 ;  /* 0x0000004017167825 */ /* 0x000fe200078e0212 */
[----:B------:R-:W-:-:S02]  /*1a40*/  SHF.R.S32.HI R26, RZ, 0x1f, R157 ;  /* 0x0000001fff1a7819 */ /* 0x000fc4000001149d */
[----:B------:R-:W-:Y:S01]  /*1a50*/  SHF.R.S32.HI R17, RZ, 0x1f, R12 ;  /* 0x0000001fff117819 */ /* 0x000fe2000001140c */
[----:B------:R-:W-:Y:S01]  /*1a60*/  @!P1 IMAD.IADD R15, R13, 0x1, R11 ;  /* 0x000000010d0f9824 */ /* 0x000fe200078e020b */
[C---:B------:R-:W-:Y:S01]  /*1a70*/  IADD3 R24, P3, R157.reuse, R24, RZ ;  /* 0x000000189d187210 */ /* 0x040fe20007f7e0ff */
[----:B------:R-:W-:Y:S01]  /*1a80*/  IMAD.X R33, R26, 0x1, R14, P2 ;  /* 0x000000011a217824 */ /* 0x000fe200010e060e */
[----:B------:R-:W-:Y:S02]  /*1a90*/  IADD3 R8, P1, R157, R8, RZ ;  /* 0x000000089d087210 */ /* 0x000fe40007f3e0ff */
[----:B------:R-:W-:Y:S01]  /*1aa0*/  LEA.HI R13, R2, R89, RZ, 0x6 ;  /* 0x00000059020d7211 */ /* 0x000fe200078f30ff */
[----:B------:R-:W-:Y:S01]  /*1ab0*/  IMAD.WIDE.U32 R32, R5, c[0x0][0x1b8], R32 ;  /* 0x00006e0005207a25 */ /* 0x000fe200078e0020 */
[----:B------:R-:W-:Y:S02]  /*1ac0*/  LEA.HI R14, R17, R12, RZ, 0x3 ;  /* 0x0000000c110e7211 */ /* 0x000fe400078f18ff */
[C---:B------:R-:W-:Y:S01]  /*1ad0*/  IADD3.X R25, R26.reuse, R9, RZ, P3, !PT ;  /* 0x000000091a197210 */ /* 0x040fe20001ffe4ff */
[----:B------:R-:W-:Y:S01]  /*1ae0*/  IMAD.X R9, R26, 0x1, R15, P1 ;  /* 0x000000011a097824 */ /* 0x000fe200008e060f */
[----:B------:R-:W-:Y:S01]  /*1af0*/  IADD3 R30, P1, R18, R7, RZ ;  /* 0x00000007121e7210 */ /* 0x000fe20007f3e0ff */
[----:B------:R-:W-:Y:S01]  /*1b00*/  IMAD.SHL.U32 R15, R13, 0x8, RZ ;  /* 0x000000080d0f7824 */ /* 0x000fe200078e00ff */
[----:B------:R-:W-:Y:S01]  /*1b10*/  LOP3.LUT R13, R14, 0xfffffff8, RZ, 0xc0, !PT ;  /* 0xfffffff80e0d7812 */ /* 0x000fe200078ec0ff */
[----:B------:R-:W-:Y:S01]  /*1b20*/  IMAD R7, R19, c[0x0][0x198], RZ ;  /* 0x0000660013077a24 */ /* 0x000fe200078e02ff */
[----:B------:R-:W-:Y:S01]  /*1b30*/  LOP3.LUT R20, R28, 0x38, R157, 0xf8, !PT ;  /* 0x000000381c147812 */ /* 0x000fe200078ef89d */
[----:B------:R-:W-:Y:S01]  /*1b40*/  IMAD.WIDE.U32 R24, R18, c[0x0][0x198], R24 ;  /* 0x0000660012187a25 */ /* 0x000fe200078e0018 */
[----:B------:R-:W-:-:S02]  /*1b50*/  SHF.R.U32.HI R11, RZ, 0x3, R28 ;  /* 0x00000003ff0b7819 */ /* 0x000fc4000001161c */
[----:B------:R-:W-:Y:S01]  /*1b60*/  IADD3.X R3, R19, R3, RZ, P1, !PT ;  /* 0x0000000313037210 */ /* 0x000fe20000ffe4ff */
[----:B------:R-:W-:Y:S01]  /*1b70*/  IMAD.IADD R12, R12, 0x1, -R13 ;  /* 0x000000010c0c7824 */ /* 0x000fe200078e0a0d */
[----:B------:R-:W-:Y:S01]  /*1b80*/  LOP3.LUT R20, R20, R11, RZ, 0x3c, !PT ;  /* 0x0000000b14147212 */ /* 0x000fe200078e3cff */
[----:B------:R-:W-:Y:S01]  /*1b90*/  IMAD R7, R18, c[0x0][0x19c], R7 ;  /* 0x0000670012077a24 */ /* 0x000fe200078e0207 */
[----:B------:R-:W-:Y:S01]  /*1ba0*/  SHF.R.S32.HI R11, RZ, 0x1f, R16 ;  /* 0x0000001fff0b7819 */ /* 0x000fe20000011410 */
[----:B------:R-:W-:Y:S01]  /*1bb0*/  IMAD R3, R3, c[0x0][0x1a0], RZ ;  /* 0x0000680003037a24 */ /* 0x000fe200078e02ff */
[----:B------:R-:W-:Y:S01]  /*1bc0*/  R2P PR, R12, 0x6 ;  /* 0x000000060c007804 */ /* 0x000fe20000000000 */
[----:B------:R-:W-:Y:S01]  /*1bd0*/  IMAD.IADD R33, R33, 0x1, R10 ;  /* 0x0000000121217824 */ /* 0x000fe200078e020a */
[----:B------:R-:W-:Y:S01]  /*1be0*/  ISETP.GE.AND P3, PT, R18, R147, PT ;  /* 0x000000931200720c */ /* 0x000fe20003f66270 */
[----:B------:R-:W-:Y:S01]  /*1bf0*/  IMAD R11, R11, c[0x0][0x1a8], RZ ;  /* 0x00006a000b0b7a24 */ /* 0x000fe200078e02ff */
[----:B------:R-:W-:Y:S01]  /*1c00*/  LEA.HI R2, R2, R89, RZ, 0x5 ;  /* 0x0000005902027211 */ /* 0x000fe200078f28ff */
[----:B------:R-:W-:Y:S01]  /*1c10*/  IMAD.IADD R120, R25, 0x1, R7 ;  /* 0x0000000119787824 */ /* 0x000fe200078e0207 */
[----:B------:R-:W-:Y:S01]  /*1c20*/  LOP3.LUT R154, R20, 0xfffffe00, R15, 0xf8, !PT ;  /* 0xfffffe00149a7812 */ /* 0x000fe200078ef80f */
[----:B------:R-:W-:Y:S01]  /*1c30*/  IMAD R21, R16, c[0x0][0x1ac], R11 ;  /* 0x00006b0010157a24 */ /* 0x000fe200078e020b */
[----:B------:R-:W-:Y:S01]  /*1c40*/  LOP3.LUT R10, R2, 0xffffffe0, RZ, 0xc0, !PT ;  /* 0xffffffe0020a7812 */ /* 0x000fe200078ec0ff */
[----:B------:R-:W-:Y:S01]  /*1c50*/  IMAD R3, R30, c[0x0][0x1a4], R3 ;  /* 0x000069001e037a24 */ /* 0x000fe200078e0203 */
[----:B------:R-:W-:Y:S01]  /*1c60*/  MOV R7, 0x10 ;  /* 0x0000001000077802 */ /* 0x000fe20000000f00 */
[----:B------:R-:W-:Y:S01]  /*1c70*/  IMAD.MOV.U32 R5, RZ, RZ, 0x20 ;  /* 0x00000020ff057424 */ /* 0x000fe200078e00ff */
[----:B------:R-:W-:Y:S01]  /*1c80*/  SHF.R.S32.HI R84, RZ, 0x5, R2 ;  /* 0x00000005ff547819 */ /* 0x000fe20000011402 */
[----:B------:R-:W-:Y:S01]  /*1c90*/  IMAD.WIDE.U32 R16, R16, c[0x0][0x1a8], R8 ;  /* 0x00006a0010107a25 */ /* 0x000fe200078e0008 */
[----:B------:R-:W-:-:S02]  /*1ca0*/  IADD3 R156, R157, 0x40, RZ ;  /* 0x000000409d9c7810 */ /* 0x000fc40007ffe0ff */
[----:B------:R-:W-:Y:S01]  /*1cb0*/  SHF.L.U32 R154, R154, 0x1, RZ ;  /* 0x000000019a9a7819 */ /* 0x000fe200000006ff */
[----:B------:R-:W-:Y:S01]  /*1cc0*/  IMAD.WIDE.U32 R30, R30, c[0x0][0x1a0], R32 ;  /* 0x000068001e1e7a25 */ /* 0x000fe200078e0020 */
[----:B------:R-:W-:Y:S02]  /*1cd0*/  SEL R7, R7, 0xfffffff0, !P1 ;  /* 0xfffffff007077807 */ /* 0x000fe40004800000 */
[----:B------:R-:W-:Y:S01]  /*1ce0*/  SEL R5, R5, 0xffffffe0, !P2 ;  /* 0xffffffe005057807 */ /* 0x000fe20005000000 */
[----:B------:R-:W-:Y:S02]  /*1cf0*/  IMAD.MOV.U32 R121, RZ, RZ, R24 ;  /* 0x000000ffff797224 */ /* 0x000fe400078e0018 */
        /* <DEDUP_REMOVED lines=26> */
.L_x_6030:
[----:B------:R-:W-:Y:S05]  /*1ea0*/  BSYNC B0 ;  /* 0x0000000000007941 */ /* 0x000fea0003800000 */
.L_x_6029:
        /* <DEDUP_REMOVED lines=29> */
.L_x_6032:
[----:B------:R-:W-:Y:S05]  /*2080*/  BSYNC B0 ;  /* 0x0000000000007941 */ /* 0x000fea0003800000 */
.L_x_6031:
        /* <DEDUP_REMOVED lines=29> */
.L_x_6034:
[----:B------:R-:W-:Y:S05]  /*2260*/  BSYNC B0 ;  /* 0x0000000000007941 */ /* 0x000fea0003800000 */
.L_x_6033:
        /* <DEDUP_REMOVED lines=28> */
.L_x_6036:
[----:B------:R-:W-:Y:S05]  /*2430*/  BSYNC B0 ;  /* 0x0000000000007941 */ /* 0x000fea0003800000 */
.L_x_6035:
        /* <DEDUP_REMOVED lines=23> */
.L_x_6038:
[----:B------:R-:W-:Y:S05]  /*25b0*/  BSYNC B0 ;  /* 0x0000000000007941 */ /* 0x000fea0003800000 */
.L_x_6037:
        /* <DEDUP_REMOVED lines=25> */
.L_x_6040:
[----:B------:R-:W-:Y:S05]  /*2750*/  BSYNC B0 ;  /* 0x0000000000007941 */ /* 0x000fea0003800000 */
.L_x_6039:
        /* <DEDUP_REMOVED lines=23> */
.L_x_6042:
[----:B------:R-:W-:Y:S05]  /*28d0*/  BSYNC B0 ;  /* 0x0000000000007941 */ /* 0x000fea0003800000 */
.L_x_6041:
        /* <DEDUP_REMOVED lines=26> */
.L_x_6044:
[----:B------:R-:W-:Y:S05]  /*2a80*/  BSYNC B0 ;  /* 0x0000000000007941 */ /* 0x000fea0003800000 */
.L_x_6043:
[----:B------:R-:W0:Y:S01]  /*2a90*/  LDGDEPBAR ;  /* 0x00000000000079af */ /* 0x000e220000000000 */
[----:B------:R-:W-:Y:S01]  /*2aa0*/  ISETP.GE.AND P2, PT, R18, R8, PT ;  /* 0x000000081200720c */ /* 0x000fe20003f46270 */
[----:B------:R-:W-:Y:S01]  /*2ab0*/  IMAD.SHL.U32 R89, R89, 0x2, RZ ;  /* 0x0000000259597824 */ /* 0x000fe200078e00ff */
[----:B------:R-:W-:Y:S01]  /*2ac0*/  SHF.R.S32.HI R153, RZ, 0x1f, R10 ;  /* 0x0000001fff997819 */ /* 0x000fe2000001140a */
[----:B------:R-:W-:Y:S01]  /*2ad0*/  BSSY B0, `(.L_x_6045) ;  /* 0x0000018000007945 */ /* 0x000fe20003800000 */
[C---:B------:R-:W-:Y:S02]  /*2ae0*/  LEA R168, P1, R30.reuse, c[0x0][0x170], 0x1 ;  /* 0x00005c001ea87a11 */ /* 0x040fe400078208ff */
        /* <DEDUP_REMOVED lines=22> */
.L_x_6046:
[----:B------:R-:W-:Y:S05]  /*2c50*/  BSYNC B0 ;  /* 0x0000000000007941 */ /* 0x000fea0003800000 */
.L_x_6045:
        /* <DEDUP_REMOVED lines=25> */
.L_x_6048:
[----:B------:R-:W-:Y:S05]  /*2df0*/  BSYNC B0 ;  /* 0x0000000000007941 */ /* 0x000fea0003800000 */
.L_x_6047:
        /* <DEDUP_REMOVED lines=25> */
.L_x_6050:
[----:B------:R-:W-:Y:S05]  /*2f90*/  BSYNC B0 ;  /* 0x0000000000007941 */ /* 0x000fea0003800000 */
.L_x_6049:
        /* <DEDUP_REMOVED lines=8> */
[----:B--23--:R-:W-:Y:S01]  /*3020*/  @!P2 IMAD.WIDE.U32 R16, R10, 0x60, R168 ;  /* 0x000000600a10a825 */ /* 0x00cfe200078e00a8 */
        /* <DEDUP_REMOVED lines=17> */
.L_x_6052:
[----:B------:R-:W-:Y:S05]  /*3140*/  BSYNC B0 ;  /* 0x0000000000007941 */ /* 0x000fea0003800000 */
.L_x_6051:
[----:B------:R-:W-:Y:S01]  /*3150*/  LEA.HI R145, R6, R6, RZ, 0x1 ;  /* 0x0000000606917211 */ /* 0x000fe200078f08ff */
[----:B------:R-:W-:Y:S01]  /*3160*/  IMAD.SHL.U32 R12, R12, 0x40, RZ ;  /* 0x000000400c0c7824 */ /* 0x000fe200078e00ff */
[C---:B------:R-:W-:Y:S01]  /*3170*/  R2P PR, R0.reuse, 0x6 ;  /* 0x0000000600007804 */ /* 0x040fe20000000000 */
[----:B---3--:R-:W-:Y:S01]  /*3180*/  IMAD.SHL.U32 R8, R0, 0x40, RZ ;  /* 0x0000004000087824 */ /* 0x008fe200078e00ff */
[----:B------:R-:W-:Y:S01]  /*3190*/  LOP3.LUT R145, R145, 0xfffffffe, RZ, 0xc0, !PT ;  /* 0xfffffffe91917812 */ /* 0x000fe200078ec0ff */
[----:B------:R-:W-:Y:S01]  /*31a0*/  IMAD.SHL.U32 R18, R18, 0x8, RZ ;  /* 0x0000000812127824 */ /* 0x000fe200078e00ff */
[----:B------:R-:W-:Y:S01]  /*31b0*/  LOP3.LUT R11, R12, 0x1c0, RZ, 0xc0, !PT ;  /* 0x000001c00c0b7812 */ /* 0x000fe200078ec0ff */
[----:B------:R-:W-:Y:S01]  /*31c0*/  IMAD.SHL.U32 R85, R14, 0x40, RZ ;  /* 0x000000400e557824 */ /* 0x000fe200078e00ff */
[----:B------:R-:W-:Y:S01]  /*31d0*/  LOP3.LUT R9, R8, 0x1c0, RZ, 0xc0, !PT ;  /* 0x000001c008097812 */ /* 0x000fe200078ec0ff */
[----:B------:R-:W-:Y:S01]  /*31e0*/  IMAD.IADD R145, R6, 0x1, -R145 ;  /* 0x0000000106917824 */ /* 0x000fe200078e0a91 */
[----:B------:R-:W0:Y:S01]  /*31f0*/  LDGDEPBAR ;  /* 0x00000000000079af */ /* 0x000e220000000000 */
[----:B------:R-:W-:Y:S01]  /*3200*/  IMAD.IADD R89, R2, 0x1, R89 ;  /* 0x0000000102597824 */ /* 0x000fe200078e0259 */
        /* <DEDUP_REMOVED lines=17> */
[----:B------:R-:W3:Y:S01]  /*3320*/  LDSM.16.M88.4 R40, [R146] ;  /* 0x000000009228783b */ /* 0x000ee20000000200 */
        /* <DEDUP_REMOVED lines=9> */
[----:B-1----:R-:W1:Y:S01]  /*33c0*/  LDSM.16.M88.4 R24, [R145+0x5800] ;  /* 0x005800009118783b */ /* 0x002e620000000200 */
[----:B------:R-:W-:Y:S01]  /*33d0*/  IADD3 R133, R143, 0x1800, RZ ;  /* 0x000018008f857810 */ /* 0x000fe20007ffe0ff */
[----:B------:R-:W-:Y:S01]  /*33e0*/  IMAD.IADD R139, R145, 0x1, R0 ;  /* 0x00000001918b7824 */ /* 0x000fe200078e0200 */
[C---:B------:R-:W-:Y:S01]  /*33f0*/  IADD3 R131, R143.reuse, 0x2000, RZ ;  /* 0x000020008f837810 */ /* 0x040fe20007ffe0ff */
[----:B--2---:R-:W-:Y:S01]  /*3400*/  LDSM.16.M88.4 R20, [R143] ;  /* 0x000000008f14783b */ /* 0x004fe20000000200 */
[----:B------:R-:W-:Y:S01]  /*3410*/  IMAD.IADD R132, R0, 0x1, R143 ;  /* 0x0000000100847824 */ /* 0x000fe200078e028f */
[C---:B------:R-:W-:Y:S01]  /*3420*/  IADD3 R130, R143.reuse, 0x2800, RZ ;  /* 0x000028008f827810 */ /* 0x040fe20007ffe0ff */
[----:B------:R-:W-:Y:S01]  /*3430*/  IMAD R0, R84, 0x10, R91 ;  /* 0x0000001054007824 */ /* 0x000fe200078e025b */
[----:B------:R-:W2:Y:S01]  /*3440*/  LDSM.16.M88.4 R64, [R144] ;  /* 0x000000009040783b */ /* 0x000ea20000000200 */
[----:B------:R-:W-:-:S02]  /*3450*/  IADD3 R129, R143, 0x3000, RZ ;  /* 0x000030008f817810 */ /* 0x000fc40007ffe0ff */
[----:B------:R-:W-:Y:S01]  /*3460*/  IADD3 R128, R143, 0x3800, RZ ;  /* 0x000038008f807810 */ /* 0x000fe20007ffe0ff */
[----:B------:R-:W4:Y:S04]  /*3470*/  LDSM.16.M88.4 R60, [R143+0x1000] ;  /* 0x001000008f3c783b */ /* 0x000f280000000200 */
[----:B------:R-:W1:Y:S04]  /*3480*/  LDSM.16.M88.4 R68, [R143+0x800] ;  /* 0x000800008f44783b */ /* 0x000e680000000200 */
[----:B------:R-:W-:Y:S04]  /*3490*/  LDSM.16.M88.4 R32, [R139+0x4000] ;  /* 0x004000008b20783b */ /* 0x000fe80000000200 */
[----:B------:R-:W1:Y:S01]  /*34a0*/  LDSM.16.M88.4 R36, [R142] ;  /* 0x000000008e24783b */ /* 0x000e620000000200 */
[C---:B---3--:R-:W-:Y:S03]  /*34b0*/  HMMA.16816.F32.BF16 R16, R40.reuse, R12, RZ ;  /* 0x0000000c2810723c */ /* 0x048fe600000418ff */
[----:B------:R-:W3:Y:S04]  /*34c0*/  LDSM.16.M88.4 R56, [R143+0x1800] ;  /* 0x001800008f38783b */ /* 0x000ee80000000200 */
[----:B------:R-:W-:Y:S01]  /*34d0*/  LDSM.16.M88.4 R72, [R141] ;  /* 0x000000008d48783b */ /* 0x000fe20000000200 */
[C---:B------:R-:W-:Y:S03]  /*34e0*/  HMMA.16816.F32.BF16 R12, R40.reuse, R14, RZ ;  /* 0x0000000e280c723c */ /* 0x040fe600000418ff */
[----:B------:R-:W-:Y:S05]  /*34f0*/  LDSM.16.M88.4 R80, [R139+0x5800] ;  /* 0x005800008b50783b */ /* 0x000fea0000000200 */
[C---:B-----5:R-:W-:Y:S08]  /*3500*/  HMMA.16816.F32.BF16 R52, R40.reuse, R48, RZ ;  /* 0x000000302834723c */ /* 0x060ff000000418ff */
[C---:B------:R-:W-:Y:S08]  /*3510*/  HMMA.16816.F32.BF16 R8, R40.reuse, R76, RZ ;  /* 0x0000004c2808723c */ /* 0x040ff000000418ff */
[C---:B------:R-:W-:Y:S08]  /*3520*/  HMMA.16816.F32.BF16 R48, R40.reuse, R50, RZ ;  /* 0x000000322830723c */ /* 0x040ff000000418ff */
[C---:B------:R-:W-:Y:S08]  /*3530*/  HMMA.16816.F32.BF16 R76, R40.reuse, R78, RZ ;  /* 0x0000004e284c723c */ /* 0x040ff000000418ff */
[----:B-1----:R-:W-:Y:S08]  /*3540*/  HMMA.16816.F32.BF16 R44, R40, R24, RZ ;  /* 0x00000018282c723c */ /* 0x002ff000000418ff */
[C---:B--2---:R-:W-:Y:S08]  /*3550*/  HMMA.16816.F32.BF16 R16, R64.reuse, R20, R16 ;  /* 0x000000144010723c */ /* 0x044ff00000041810 */
[----:B------:R-:W-:Y:S01]  /*3560*/  HMMA.16816.F32.BF16 R12, R64, R22, R12 ;  /* 0x00000016400c723c */ /* 0x000fe2000004180c */
[----:B------:R-:W1:Y:S07]  /*3570*/  LDSM.16.M88.4 R20, [R139+0x5000] ;  /* 0x005000008b14783b */ /* 0x000e6e0000000200 */
[----:B------:R-:W-:Y:S01]  /*3580*/  HMMA.16816.F32.BF16 R40, R40, R26, RZ ;  /* 0x0000001a2828723c */ /* 0x000fe200000418ff */
[----:B------:R-:W2:Y:S07]  /*3590*/  LDSM.16.M88.4 R24, [R139+0x4800] ;  /* 0x004800008b18783b */ /* 0x000eae0000000200 */
[C---:B----4-:R-:W-:Y:S08]  /*35a0*/  HMMA.16816.F32.BF16 R52, R64.reuse, R60, R52 ;  /* 0x0000003c4034723c */ /* 0x050ff00000041834 */
[C---:B------:R-:W-:Y:S01]  /*35b0*/  HMMA.16816.F32.BF16 R48, R64.reuse, R62, R48 ;  /* 0x0000003e4030723c */ /* 0x040fe20000041830 */
[----:B------:R-:W-:Y:S07]  /*35c0*/  LDSM.16.M88.4 R60, [R132+0x1000] ;  /* 0x00100000843c783b */ /* 0x000fee0000000200 */
[C---:B------:R-:W-:Y:S08]  /*35d0*/  HMMA.16816.F32.BF16 R8, R64.reuse, R68, R8 ;  /* 0x000000444008723c */ /* 0x040ff00000041808 */
[----:B------:R-:W-:Y:S01]  /*35e0*/  HMMA.16816.F32.BF16 R76, R64, R70, R76 ;  /* 0x00000046404c723c */ /* 0x000fe2000004184c */
[----:B------:R-:W4:Y:S07]  /*35f0*/  LDSM.16.M88.4 R68, [R132] ;  /* 0x000000008444783b */ /* 0x000f2e0000000200 */
[----:B------:R-:W-:Y:S08]  /*3600*/  HMMA.16816.F32.BF16 R16, R36, R32, R16 ;  /* 0x000000202410723c */ /* 0x000ff00000041810 */
[----:B---3--:R-:W-:Y:S08]  /*3610*/  HMMA.16816.F32.BF16 R44, R64, R56, R44 ;  /* 0x00000038402c723c */ /* 0x008ff0000004182c */
[----:B------:R-:W-:Y:S01]  /*3620*/  HMMA.16816.F32.BF16 R12, R36, R34, R12 ;  /* 0x00000022240c723c */ /* 0x000fe2000004180c */
[----:B------:R-:W-:Y:S07]  /*3630*/  LDSM.16.M88.4 R32, [R146+0x2000] ;  /* 0x002000009220783b */ /* 0x000fee0000000200 */
[----:B------:R-:W-:Y:S01]  /*3640*/  HMMA.16816.F32.BF16 R40, R64, R58, R40 ;  /* 0x0000003a4028723c */ /* 0x000fe20000041828 */
[----:B------:R-:W3:Y:S04]  /*3650*/  LDSM.16.M88.4 R56, [R132+0x800] ;  /* 0x000800008438783b */ /* 0x000ee80000000200 */
[----:B------:R-:W-:Y:S03]  /*3660*/  LDSM.16.M88.4 R64, [R132+0x1800] ;  /* 0x001800008440783b */ /* 0x000fe60000000200 */
[C---:B-1----:R-:W-:Y:S08]  /*3670*/  HMMA.16816.F32.BF16 R52, R36.reuse, R20, R52 ;  /* 0x000000142434723c */ /* 0x042ff00000041834 */
[C---:B------:R-:W-:Y:S01]  /*3680*/  HMMA.16816.F32.BF16 R48, R36.reuse, R22, R48 ;  /* 0x000000162430723c */ /* 0x040fe20000041830 */
[----:B------:R-:W-:Y:S07]  /*3690*/  LDSM.16.M88.4 R20, [R143+0x2000] ;  /* 0x002000008f14783b */ /* 0x000fee0000000200 */
[C---:B--2---:R-:W-:Y:S08]  /*36a0*/  HMMA.16816.F32.BF16 R8, R36.reuse, R24, R8 ;  /* 0x000000182408723c */ /* 0x044ff00000041808 */
[----:B------:R-:W-:Y:S01]  /*36b0*/  HMMA.16816.F32.BF16 R76, R36, R26, R76 ;  /* 0x0000001a244c723c */ /* 0x000fe2000004184c */
[----:B------:R-:W1:Y:S07]  /*36c0*/  LDSM.16.M88.4 R24, [R145+0x6000] ;  /* 0x006000009118783b */ /* 0x000e6e0000000200 */
[----:B----4-:R-:W-:Y:S08]  /*36d0*/  HMMA.16816.F32.BF16 R16, R72, R68, R16 ;  /* 0x000000444810723c */ /* 0x010ff00000041810 */
[----:B------:R-:W-:Y:S08]  /*36e0*/  HMMA.16816.F32.BF16 R44, R36, R80, R44 ;  /* 0x00000050242c723c */ /* 0x000ff0000004182c */
[----:B------:R-:W-:Y:S08]  /*36f0*/  HMMA.16816.F32.BF16 R12, R72, R70, R12 ;  /* 0x00000046480c723c */ /* 0x000ff0000004180c */
[----:B------:R-:W-:Y:S01]  /*3700*/  HMMA.16816.F32.BF16 R40, R36, R82, R40 ;  /* 0x000000522428723c */ /* 0x000fe20000041828 */
[----:B------:R-:W-:Y:S07]  /*3710*/  LDSM.16.M88.4 R36, [R144+0x2000] ;  /* 0x002000009024783b */ /* 0x000fee0000000200 */
[C---:B------:R-:W-:Y:S01]  /*3720*/  HMMA.16816.F32.BF16 R68, R72.reuse, R60, R52 ;  /* 0x0000003c4844723c */ /* 0x040fe20000041834 */
[----:B------:R-:W-:Y:S07]  /*3730*/  LDSM.16.M88.4 R52, [R142+0x2000] ;  /* 0x002000008e34783b */ /* 0x000fee0000000200 */
[C---:B------:R-:W-:Y:S01]  /*3740*/  HMMA.16816.F32.BF16 R48, R72.reuse, R62, R48 ;  /* 0x0000003e4830723c */ /* 0x040fe20000041830 */
[----:B------:R-:W2:Y:S07]  /*3750*/  LDSM.16.M88.4 R60, [R145+0x6800] ;  /* 0x00680000913c783b */ /* 0x000eae0000000200 */
[C---:B---3--:R-:W-:Y:S08]  /*3760*/  HMMA.16816.F32.BF16 R8, R72.reuse, R56, R8 ;  /* 0x000000384808723c */ /* 0x048ff00000041808 */
[----:B------:R-:W-:Y:S01]  /*3770*/  HMMA.16816.F32.BF16 R76, R72, R58, R76 ;  /* 0x0000003a484c723c */ /* 0x000fe2000004184c */
[----:B------:R-:W-:Y:S07]  /*3780*/  LDSM.16.M88.4 R56, [R139+0x6000] ;  /* 0x006000008b38783b */ /* 0x000fee0000000200 */
[C---:B-1----:R-:W-:Y:S08]  /*3790*/  HMMA.16816.F32.BF16 R16, R32.reuse, R24, R16 ;  /* 0x000000182010723c */ /* 0x042ff00000041810 */
[----:B------:R-:W-:Y:S01]  /*37a0*/  HMMA.16816.F32.BF16 R12, R32, R26, R12 ;  /* 0x0000001a200c723c */ /* 0x000fe2000004180c */
[----:B------:R-:W-:Y:S07]  /*37b0*/  LDSM.16.M88.4 R24, [R141+0x2000] ;  /* 0x002000008d18783b */ /* 0x000fee0000000200 */
[C---:B------:R-:W-:Y:S01]  /*37c0*/  HMMA.16816.F32.BF16 R80, R72.reuse, R64, R44 ;  /* 0x000000404850723c */ /* 0x040fe2000004182c */
[----:B------:R-:W-:Y:S07]  /*37d0*/  LDSM.16.M88.4 R44, [R132+0x2000] ;  /* 0x00200000842c783b */ /* 0x000fee0000000200 */
[----:B------:R-:W-:Y:S01]  /*37e0*/  HMMA.16816.F32.BF16 R64, R72, R66, R40 ;  /* 0x000000424840723c */ /* 0x000fe20000041828 */
[----:B------:R-:W1:Y:S07]  /*37f0*/  LDSM.16.M88.4 R40, [R143+0x2800] ;  /* 0x002800008f28783b */ /* 0x000e6e0000000200 */
[C---:B--2---:R-:W-:Y:S08]  /*3800*/  HMMA.16816.F32.BF16 R8, R32.reuse, R60, R8 ;  /* 0x0000003c2008723c */ /* 0x044ff00000041808 */
[----:B------:R-:W-:Y:S01]  /*3810*/  HMMA.16816.F32.BF16 R76, R32, R62, R76 ;  /* 0x0000003e204c723c */ /* 0x000fe2000004184c */
[----:B------:R-:W-:Y:S07]  /*3820*/  LDSM.16.M88.4 R60, [R139+0x6800] ;  /* 0x006800008b3c783b */ /* 0x000fee0000000200 */
[C---:B------:R-:W-:Y:S08]  /*3830*/  HMMA.16816.F32.BF16 R16, R36.reuse, R20, R16 ;  /* 0x000000142410723c */ /* 0x040ff00000041810 */
[C---:B------:R-:W-:Y:S01]  /*3840*/  HMMA.16816.F32.BF16 R12, R36.reuse, R22, R12 ;  /* 0x00000016240c723c */ /* 0x040fe2000004180c */
[----:B------:R-:W2:Y:S07]  /*3850*/  LDSM.16.M88.4 R20, [R145+0x7000] ;  /* 0x007000009114783b */ /* 0x000eae0000000200 */
[C---:B-1----:R-:W-:Y:S08]  /*3860*/  HMMA.16816.F32.BF16 R8, R36.reuse, R40, R8 ;  /* 0x000000282408723c */ /* 0x042ff00000041808 */
[----:B------:R-:W-:Y:S01]  /*3870*/  HMMA.16816.F32.BF16 R76, R36, R42, R76 ;  /* 0x0000002a244c723c */ /* 0x000fe2000004184c */
[----:B------:R-:W-:Y:S07]  /*3880*/  LDSM.16.M88.4 R40, [R132+0x2800] ;  /* 0x002800008428783b */ /* 0x000fee0000000200 */
[C---:B------:R-:W-:Y:S08]  /*3890*/  HMMA.16816.F32.BF16 R16, R52.reuse, R56, R16 ;  /* 0x000000383410723c */ /* 0x040ff00000041810 */
[----:B------:R-:W-:Y:S01]  /*38a0*/  HMMA.16816.F32.BF16 R12, R52, R58, R12 ;  /* 0x0000003a340c723c */ /* 0x000fe2000004180c */
[----:B------:R-:W1:Y:S07]  /*38b0*/  LDSM.16.M88.4 R56, [R143+0x3000] ;  /* 0x003000008f38783b */ /* 0x000e6e0000000200 */
[----:B--2---:R-:W-:Y:S08]  /*38c0*/  HMMA.16816.F32.BF16 R68, R32, R20, R68 ;  /* 0x000000142044723c */ /* 0x004ff00000041844 */
[C---:B------:R-:W-:Y:S08]  /*38d0*/  HMMA.16816.F32.BF16 R8, R52.reuse, R60, R8 ;  /* 0x0000003c3408723c */ /* 0x040ff00000041808 */
[----:B------:R-:W-:Y:S08]  /*38e0*/  HMMA.16816.F32.BF16 R76, R52, R62, R76 ;  /* 0x0000003e344c723c */ /* 0x000ff0000004184c */
[----:B------:R-:W-:Y:S01]  /*38f0*/  HMMA.16816.F32.BF16 R48, R32, R22, R48 ;  /* 0x000000162030723c */ /* 0x000fe20000041830 */
[----:B------:R-:W2:Y:S07]  /*3900*/  LDSM.16.M88.4 R20, [R145+0x7800] ;  /* 0x007800009114783b */ /* 0x000eae0000000200 */
[C---:B------:R-:W-:Y:S08]  /*3910*/  HMMA.16816.F32.BF16 R16, R24.reuse, R44, R16 ;  /* 0x0000002c1810723c */ /* 0x040ff00000041810 */
[----:B------:R-:W-:Y:S01]  /*3920*/  HMMA.16816.F32.BF16 R12, R24, R46, R12 ;  /* 0x0000002e180c723c */ /* 0x000fe2000004180c */
[----:B------:R-:W3:Y:S07]  /*3930*/  LDSM.16.M88.4 R44, [R139+0x7000] ;  /* 0x007000008b2c783b */ /* 0x000eee0000000200 */
[----:B-1----:R-:W-:Y:S08]  /*3940*/  HMMA.16816.F32.BF16 R68, R36, R56, R68 ;  /* 0x000000382444723c */ /* 0x002ff00000041844 */
[----:B------:R-:W-:Y:S01]  /*3950*/  HMMA.16816.F32.BF16 R8, R24, R40, R8 ;  /* 0x000000281808723c */ /* 0x000fe20000041808 */
[----:B------:R-:W-:-:S02]  /*3960*/  FMUL.FTZ R16, R16, c[0x0][0x2ec] ;  /* 0x0000bb0010107a20 */ /* 0x000fc40000410000 */
[----:B------:R-:W-:Y:S02]  /*3970*/  FMUL.FTZ R17, R17, c[0x0][0x2ec] ;  /* 0x0000bb0011117a20 */ /* 0x000fe40000410000 */
[----:B------:R-:W-:Y:S01]  /*3980*/  FMUL.FTZ R18, R18, c[0x0][0x2ec] ;  /* 0x0000bb0012127a20 */ /* 0x000fe20000410000 */
[----:B------:R-:W1:Y:S01]  /*3990*/  MUFU.TANH R72, R16 ;  /* 0x0000001000487308 */ /* 0x000e620000002400 */
[----:B------:R-:W-:Y:S01]  /*39a0*/  FMUL.FTZ R57, R19, c[0x0][0x2ec] ;  /* 0x0000bb0013397a20 */ /* 0x000fe20000410000 */
[----:B------:R-:W-:Y:S01]  /*39b0*/  HMMA.16816.F32.BF16 R76, R24, R42, R76 ;  /* 0x0000002a184c723c */ /* 0x000fe2000004184c */
[----:B------:R-:W4:Y:S01]  /*39c0*/  LDSM.16.M88.4 R40, [R143+0x3800] ;  /* 0x003800008f28783b */ /* 0x000f220000000200 */
[----:B------:R-:W-:Y:S02]  /*39d0*/  FMUL.FTZ R12, R12, c[0x0][0x2ec] ;  /* 0x0000bb000c0c7a20 */ /* 0x000fe40000410000 */
[----:B------:R-:W-:Y:S02]  /*39e0*/  FMUL.FTZ R13, R13, c[0x0][0x2ec] ;  /* 0x0000bb000d0d7a20 */ /* 0x000fe40000410000 */
[----:B------:R-:W-:Y:S01]  /*39f0*/  MUFU.TANH R60, R17 ;  /* 0x00000011003c7308 */ /* 0x000fe20000002400 */
[----:B------:R-:W-:Y:S01]  /*3a00*/  FMUL.FTZ R14, R14, c[0x0][0x2ec] ;  /* 0x0000bb000e0e7a20 */ /* 0x000fe20000410000 */
[----:B--2---:R-:W-:Y:S06]  /*3a10*/  HMMA.16816.F32.BF16 R64, R32, R22, R64 ;  /* 0x000000162040723c */ /* 0x004fec0000041840 */
[----:B------:R2:W-:Y:S02]  /*3a20*/  MUFU.TANH R61, R18 ;  /* 0x00000012003d7308 */ /* 0x0005e40000002400 */
[----:B------:R-:W-:Y:S01]  /*3a30*/  HMMA.16816.F32.BF16 R48, R36, R58, R48 ;  /* 0x0000003a2430723c */ /* 0x000fe20000041830 */
[----:B------:R-:W-:-:S02]  /*3a40*/  FMUL.FTZ R8, R8, c[0x0][0x2ec] ;  /* 0x0000bb0008087a20 */ /* 0x000fc40000410000 */
[----:B------:R-:W-:-:S03]  /*3a50*/  FMUL.FTZ R9, R9, c[0x0][0x2ec] ;  /* 0x0000bb0009097a20 */ /* 0x000fc60000410000 */
[----:B------:R-:W5:Y:S01]  /*3a60*/  MUFU.TANH R62, R12 ;  /* 0x0000000c003e7308 */ /* 0x000f620000002400 */
[----:B------:R-:W-:Y:S01]  /*3a70*/  FMUL.FTZ R58, R15, c[0x0][0x2ec] ;  /* 0x0000bb000f3a7a20 */ /* 0x000fe20000410000 */
[----:B---3--:R-:W-:Y:S01]  /*3a80*/  HMMA.16816.F32.BF16 R68, R52, R44, R68 ;  /* 0x0000002c3444723c */ /* 0x008fe20000041844 */
[----:B------:R-:W-:Y:S02]  /*3a90*/  FMUL.FTZ R22, R77, c[0x0][0x2ec] ;  /* 0x0000bb004d167a20 */ /* 0x000fe40000410000 */
[----:B------:R-:W-:Y:S01]  /*3aa0*/  FMUL.FTZ R23, R78, c[0x0][0x2ec] ;  /* 0x0000bb004e177a20 */ /* 0x000fe20000410000 */
[----:B--2---:R-:W2:Y:S02]  /*3ab0*/  LDSM.16.M88.4 R16, [R132+0x3000] ;  /* 0x003000008410783b */ /* 0x004ea40000000200 */
[----:B------:R-:W3:Y:S02]  /*3ac0*/  MUFU.TANH R56, R13 ;  /* 0x0000000d00387308 */ /* 0x000ee40000002400 */
[----:B------:R-:W-:Y:S06]  /*3ad0*/  HMMA.16816.F32.BF16 R80, R32, R20, R80 ;  /* 0x000000142050723c */ /* 0x000fec0000041850 */
[----:B------:R1:W-:Y:S02]  /*3ae0*/  MUFU.TANH R63, R14 ;  /* 0x0000000e003f7308 */ /* 0x0003e40000002400 */
[----:B------:R-:W-:Y:S01]  /*3af0*/  HMMA.16816.F32.BF16 R48, R52, R46, R48 ;  /* 0x0000002e3430723c */ /* 0x000fe20000041830 */
[----:B------:R-:W-:Y:S01]  /*3b00*/  IADD3 R32, R0, 0x1, R153 ;  /* 0x0000000100207810 */ /* 0x000fe20007ffe099 */
[----:B------:R-:W-:-:S03]  /*3b10*/  FMUL.FTZ R21, R76, c[0x0][0x2ec] ;  /* 0x0000bb004c157a20 */ /* 0x000fc60000410000 */
[----:B------:R-:W-:Y:S01]  /*3b20*/  IADD3 R86, R87, R32, -R86 ;  /* 0x0000002057567210 */ /* 0x000fe20007ffe856 */
[----:B------:R-:W-:Y:S02]  /*3b30*/  MUFU.TANH R44, R8 ;  /* 0x00000008002c7308 */ /* 0x000fe40000002400 */
[----:B----4-:R-:W-:Y:S01]  /*3b40*/  HMMA.16816.F32.BF16 R64, R36, R42, R64 ;  /* 0x0000002a2440723c */ /* 0x010fe20000041840 */
[----:B------:R-:W-:-:S04]  /*3b50*/  IADD3 R86, R86, c[0x0][0x2e8], RZ ;  /* 0x0000ba0056567a10 */ /* 0x000fc80007ffe0ff */
[C---:B------:R-:W-:Y:S01]  /*3b60*/  IADD3 R122, R86.reuse, 0x8, RZ ;  /* 0x00000008567a7810 */ /* 0x040fe20007ffe0ff */
[----:B-1----:R-:W1:Y:S01]  /*3b70*/  LDSM.16.M88.4 R12, [R139+0x7800] ;  /* 0x007800008b0c783b */ /* 0x002e620000000200 */
[----:B------:R4:W-:Y:S01]  /*3b80*/  MUFU.TANH R20, R9 ;  /* 0x0000000900147308 */ /* 0x0009e20000002400 */
[----:B------:R-:W-:Y:S01]  /*3b90*/  HMMA.16816.F32.BF16 R80, R36, R40, R80 ;  /* 0x000000282450723c */ /* 0x000fe20000041850 */
[-C--:B------:R-:W-:Y:S02]  /*3ba0*/  IMNMX R123, R86, R87.reuse, PT ;  /* 0x00000057567b7217 */ /* 0x080fe40003800200 */
[----:B------:R-:W-:Y:S02]  /*3bb0*/  IMNMX R122, R122, R87, PT ;  /* 0x000000577a7a7217 */ /* 0x000fe40003800200 */
[----:B------:R-:W-:Y:S02]  /*3bc0*/  ISETP.GE.AND P6, PT, R89, R123, PT ;  /* 0x0000007b5900720c */ /* 0x000fe40003fc6270 */
[----:B------:R-:W1:Y:S01]  /*3bd0*/  MUFU.TANH R57, R57 ;  /* 0x0000003900397308 */ /* 0x000e620000002400 */
[C---:B--2---:R-:W-:Y:S07]  /*3be0*/  HMMA.16816.F32.BF16 R68, R24.reuse, R16, R68 ;  /* 0x000000101844723c */ /* 0x044fee0000041844 */
[----:B------:R-:W2:Y:S01]  /*3bf0*/  MUFU.TANH R58, R58 ;  /* 0x0000003a003a7308 */ /* 0x000ea20000002400 */
[----:B------:R-:W-:Y:S01]  /*3c00*/  FMUL.FTZ R16, R10, c[0x0][0x2ec] ;  /* 0x0000bb000a107a20 */ /* 0x000fe20000410000 */
[----:B------:R-:W-:Y:S01]  /*3c10*/  HMMA.16816.F32.BF16 R48, R24, R18, R48 ;  /* 0x000000121830723c */ /* 0x000fe20000041830 */
[----:B------:R-:W-:-:S05]  /*3c20*/  FMUL.FTZ R17, R11, c[0x0][0x2ec] ;  /* 0x0000bb000b117a20 */ /* 0x000fca0000410000 */
[----:B------:R-:W2:Y:S01]  /*3c30*/  MUFU.TANH R21, R21 ;  /* 0x0000001500157308 */ /* 0x000ea20000002400 */
[----:B----4-:R-:W4:Y:S01]  /*3c40*/  LDSM.16.M88.4 R8, [R132+0x3800] ;  /* 0x003800008408783b */ /* 0x010f220000000200 */
[----:B------:R-:W-:-:S04]  /*3c50*/  DEPBAR.LE SB0, 0x0 ;  /* 0x000080000000791a */ /* 0x000fc80000000000 */
[----:B------:R-:W-:Y:S01]  /*3c60*/  SHF.R.S32.HI R19, RZ, 0x1f, R84 ;  /* 0x0000001fff137819 */ /* 0x000fe20000011454 */
[----:B------:R-:W-:Y:S01]  /*3c70*/  FMUL.FTZ R18, R79, c[0x0][0x2ec] ;  /* 0x0000bb004f127a20 */ /* 0x000fe20000410000 */
[----:B------:R-:W2:Y:S02]  /*3c80*/  MUFU.TANH R22, R22 ;  /* 0x0000001600167308 */ /* 0x000ea40000002400 */
[----:B------:R-:W-:Y:S01]  /*3c90*/  LEA.HI R0, R19, R84, RZ, 0x2 ;  /* 0x0000005413007211 */ /* 0x000fe200078f10ff */
[----:B------:R-:W-:Y:S01]  /*3ca0*/  FMUL.FTZ R68, R68, c[0x0][0x2ec] ;  /* 0x0000bb0044447a20 */ /* 0x000fe20000410000 */
[----:B-1----:R-:W-:Y:S04]  /*3cb0*/  HMMA.16816.F32.BF16 R64, R52, R14, R64 ;  /* 0x0000000e3440723c */ /* 0x002fe80000041840 */
[----:B------:R-:W1:Y:S01]  /*3cc0*/  MUFU.TANH R16, R16 ;  /* 0x0000001000107308 */ /* 0x000e620000002400 */
[----:B------:R-:W-:-:S02]  /*3cd0*/  FMUL.FTZ R69, R69, c[0x0][0x2ec] ;  /* 0x0000bb0045457a20 */ /* 0x000fc40000410000 */
[----:B------:R-:W-:Y:S02]  /*3ce0*/  FMUL.FTZ R70, R70, c[0x0][0x2ec] ;  /* 0x0000bb0046467a20 */ /* 0x000fe40000410000 */
[----:B------:R-:W-:Y:S01]  /*3cf0*/  FMUL.FTZ R71, R71, c[0x0][0x2ec] ;  /* 0x0000bb0047477a20 */ /* 0x000fe20000410000 */
[----:B------:R-:W-:Y:S01]  /*3d00*/  IADD3 R14, R89, 0x29, RZ ;  /* 0x00000029590e7810 */ /* 0x000fe20007ffe0ff */
[----:B------:R-:W-:Y:S01]  /*3d10*/  HMMA.16816.F32.BF16 R80, R52, R12, R80 ;  /* 0x0000000c3450723c */ /* 0x000fe20000041850 */
[----:B------:R-:W1:Y:S01]  /*3d20*/  MUFU.TANH R17, R17 ;  /* 0x0000001100117308 */ /* 0x000e620000002400 */
[----:B------:R-:W-:Y:S02]  /*3d30*/  FMUL.FTZ R48, R48, c[0x0][0x2ec] ;  /* 0x0000bb0030307a20 */ /* 0x000fe40000410000 */
[----:B------:R-:W-:Y:S02]  /*3d40*/  FMUL.FTZ R49, R49, c[0x0][0x2ec] ;  /* 0x0000bb0031317a20 */ /* 0x000fe40000410000 */
[----:B------:R-:W-:Y:S01]  /*3d50*/  FMUL.FTZ R50, R50, c[0x0][0x2ec] ;  /* 0x0000bb0032327a20 */ /* 0x000fe20000410000 */
[----:B------:R-:W-:Y:S01]  /*3d60*/  IADD3 R12, R89, 0x1, RZ ;  /* 0x00000001590c7810 */ /* 0x000fe20007ffe0ff */
[----:B------:R-:W-:Y:S01]  /*3d70*/  FMUL.FTZ R51, R51, c[0x0][0x2ec] ;  /* 0x0000bb0033337a20 */ /* 0x000fe20000410000 */
[----:B------:R-:W-:Y:S01]  /*3d80*/  LOP3.LUT R13, R0, 0xfffffffc, RZ, 0xc0, !PT ;  /* 0xfffffffc000d7812 */ /* 0x000fe200078ec0ff */
[----:B------:R-:W1:Y:S01]  /*3d90*/  MUFU.TANH R23, R23 ;  /* 0x0000001700177308 */ /* 0x000e620000002400 */
[----:B------:R-:W-:-:S02]  /*3da0*/  ISETP.GE.AND P1, PT, R12, R123, PT ;  /* 0x0000007b0c00720c */ /* 0x000fc40003f26270 */
[----:B------:R-:W-:Y:S01]  /*3db0*/  ISETP.GE.AND P4, PT, R12, R122, PT ;  /* 0x0000007a0c00720c */ /* 0x000fe20003f86270 */
[----:B------:R-:W-:Y:S01]  /*3dc0*/  IMAD.IADD R162, R84, 0x1, -R13 ;  /* 0x0000000154a27824 */ /* 0x000fe200078e0a0d */
[C---:B------:R-:W-:Y:S02]  /*3dd0*/  IADD3 R12, R89.reuse, 0x8, RZ ;  /* 0x00000008590c7810 */ /* 0x040fe40007ffe0ff */
[----:B------:R-:W-:Y:S01]  /*3de0*/  LOP3.LUT R0, R6, R85, RZ, 0xfc, !PT ;  /* 0x0000005506007212 */ /* 0x000fe200078efcff */
[----:B----4-:R-:W-:Y:S01]  /*3df0*/  HMMA.16816.F32.BF16 R64, R24, R10, R64 ;  /* 0x0000000a1840723c */ /* 0x010fe20000041840 */
[----:B------:R-:W-:Y:S01]  /*3e00*/  ISETP.GE.AND P3, PT, R12, R123, PT ;  /* 0x0000007b0c00720c */ /* 0x000fe20003f66270 */
[----:B------:R-:W4:Y:S01]  /*3e10*/  MUFU.TANH R163, R68 ;  /* 0x0000004400a37308 */ /* 0x000f220000002400 */
[----:B------:R-:W-:Y:S02]  /*3e20*/  IADD3 R6, R89, 0x9, RZ ;  /* 0x0000000959067810 */ /* 0x000fe40007ffe0ff */
[----:B------:R-:W-:-:S02]  /*3e30*/  FSEL R13, R72, -INF , !P6 ;  /* 0xff800000480d7808 */ /* 0x000fc40007000000 */
[----:B-----5:R-:W-:Y:S01]  /*3e40*/  FSEL R19, R62, -INF , !P3 ;  /* 0xff8000003e137808 */ /* 0x020fe20005800000 */
[----:B------:R-:W-:Y:S01]  /*3e50*/  HMMA.16816.F32.BF16 R80, R24, R8, R80 ;  /* 0x000000081850723c */ /* 0x000fe20000041850 */
[C---:B------:R-:W-:Y:S01]  /*3e60*/  ISETP.GE.AND P2, PT, R6.reuse, R123, PT ;  /* 0x0000007b0600720c */ /* 0x040fe20003f46270 */
[----:B------:R-:W5:Y:S01]  /*3e70*/  MUFU.TANH R159, R69 ;  /* 0x00000045009f7308 */ /* 0x000f620000002400 */
[-C--:B------:R-:W-:Y:S02]  /*3e80*/  ISETP.GE.AND P6, PT, R6, R122.reuse, PT ;  /* 0x0000007a0600720c */ /* 0x080fe40003fc6270 */
[CC--:B------:R-:W-:Y:S02]  /*3e90*/  ISETP.GE.AND P3, PT, R89.reuse, R122.reuse, PT ;  /* 0x0000007a5900720c */ /* 0x0c0fe40003f66270 */
[C---:B------:R-:W-:Y:S02]  /*3ea0*/  IADD3 R8, R89.reuse, 0x10, RZ ;  /* 0x0000001059087810 */ /* 0x040fe40007ffe0ff */
[----:B------:R-:W-:Y:S01]  /*3eb0*/  IADD3 R6, R89, 0x11, RZ ;  /* 0x0000001159067810 */ /* 0x000fe20007ffe0ff */
[----:B------:R-:W1:Y:S01]  /*3ec0*/  MUFU.TANH R18, R18 ;  /* 0x0000001200127308 */ /* 0x000e620000002400 */
[----:B------:R-:W-:-:S02]  /*3ed0*/  ISETP.GE.AND P5, PT, R12, R122, PT ;  /* 0x0000007a0c00720c */ /* 0x000fc40003fa6270 */
[----:B------:R-:W-:Y:S02]  /*3ee0*/  FSEL R60, R60, -INF , !P1 ;  /* 0xff8000003c3c7808 */ /* 0x000fe40004800000 */
[----:B---3--:R-:W-:Y:S01]  /*3ef0*/  FSEL R15, R56, -INF , !P2 ;  /* 0xff800000380f7808 */ /* 0x008fe20005000000 */
[----:B------:R-:W-:Y:S01]  /*3f00*/  FMUL.FTZ R64, R64, c[0x0][0x2ec] ;  /* 0x0000bb0040407a20 */ /* 0x000fe20000410000 */
[----:B------:R-:W-:Y:S01]  /*3f10*/  FSEL R61, R61, -INF , !P3 ;  /* 0xff8000003d3d7808 */ /* 0x000fe20005800000 */
[----:B------:R-:W3:Y:S01]  /*3f20*/  MUFU.TANH R127, R48 ;  /* 0x00000030007f7308 */ /* 0x000ee20000002400 */
[----:B------:R-:W-:Y:S01]  /*3f30*/  FSEL R12, R57, -INF , !P4 ;  /* 0xff800000390c7808 */ /* 0x000fe20006000000 */
[----:B------:R-:W-:Y:S01]  /*3f40*/  FMUL.FTZ R65, R65, c[0x0][0x2ec] ;  /* 0x0000bb0041417a20 */ /* 0x000fe20000410000 */
[-C--:B------:R-:W-:Y:S01]  /*3f50*/  ISETP.GE.AND P1, PT, R8, R123.reuse, PT ;  /* 0x0000007b0800720c */ /* 0x080fe20003f26270 */
[----:B------:R-:W-:Y:S01]  /*3f60*/  FMUL.FTZ R66, R66, c[0x0][0x2ec] ;  /* 0x0000bb0042427a20 */ /* 0x000fe20000410000 */
[-C--:B------:R-:W-:Y:S01]  /*3f70*/  ISETP.GE.AND P2, PT, R8, R122.reuse, PT ;  /* 0x0000007a0800720c */ /* 0x080fe20003f46270 */
[----:B------:R-:W-:Y:S01]  /*3f80*/  FMUL.FTZ R80, R80, c[0x0][0x2ec] ;  /* 0x0000bb0050507a20 */ /* 0x000fe20000410000 */
[C---:B------:R-:W-:Y:S01]  /*3f90*/  ISETP.GE.AND P3, PT, R6.reuse, R123, PT ;  /* 0x0000007b0600720c */ /* 0x040fe20003f66270 */
[----:B------:R-:W1:Y:S01]  /*3fa0*/  MUFU.TANH R125, R49 ;  /* 0x00000031007d7308 */ /* 0x000e620000002400 */
[----:B------:R-:W-:Y:S01]  /*3fb0*/  ISETP.GE.AND P4, PT, R6, R122, PT ;  /* 0x0000007a0600720c */ /* 0x000fe20003f86270 */
[----:B------:R-:W-:Y:S01]  /*3fc0*/  FMUL.FTZ R81, R81, c[0x0][0x2ec] ;  /* 0x0000bb0051517a20 */ /* 0x000fe20000410000 */
[C---:B------:R-:W-:Y:S01]  /*3fd0*/  IADD3 R8, R89.reuse, 0x18, RZ ;  /* 0x0000001859087810 */ /* 0x040fe20007ffe0ff */
[----:B------:R-:W-:Y:S01]  /*3fe0*/  FMUL.FTZ R82, R82, c[0x0][0x2ec] ;  /* 0x0000bb0052527a20 */ /* 0x000fe20000410000 */
[----:B------:R-:W-:Y:S01]  /*3ff0*/  IADD3 R6, R89, 0x19, RZ ;  /* 0x0000001959067810 */ /* 0x000fe20007ffe0ff */
[----:B------:R-:W-:Y:S01]  /*4000*/  FMUL.FTZ R83, R83, c[0x0][0x2ec] ;  /* 0x0000bb0053537a20 */ /* 0x000fe20000410000 */
[----:B------:R-:W-:Y:S01]  /*4010*/  FSEL R10, R63, -INF , !P5 ;  /* 0xff8000003f0a7808 */ /* 0x000fe20006800000 */
[----:B------:R-:W1:Y:S01]  /*4020*/  MUFU.TANH R170, R50 ;  /* 0x0000003200aa7308 */ /* 0x000e620000002400 */
[----:B--2---:R-:W-:Y:S01]  /*4030*/  FSEL R58, R58, -INF , !P6 ;  /* 0xff8000003a3a7808 */ /* 0x004fe20007000000 */
[----:B------:R-:W-:Y:S01]  /*4040*/  FMUL.FTZ R67, R67, c[0x0][0x2ec] ;  /* 0x0000bb0043437a20 */ /* 0x000fe20000410000 */
[----:B------:R-:W-:-:S02]  /*4050*/  FSEL R25, R44, -INF , !P1 ;  /* 0xff8000002c197808 */ /* 0x000fc40004800000 */
[CC--:B------:R-:W-:Y:S02]  /*4060*/  ISETP.GE.AND P5, PT, R8.reuse, R123.reuse, PT ;  /* 0x0000007b0800720c */ /* 0x0c0fe40003fa6270 */
[-C--:B------:R-:W-:Y:S01]  /*4070*/  ISETP.GE.AND P6, PT, R8, R122.reuse, PT ;  /* 0x0000007a0800720c */ /* 0x080fe20003fc6270 */
[----:B------:R-:W2:Y:S01]  /*4080*/  MUFU.TANH R117, R64 ;  /* 0x0000004000757308 */ /* 0x000ea20000002400 */
[----:B------:R-:W-:Y:S02]  /*4090*/  ISETP.GE.AND P1, PT, R6, R123, PT ;  /* 0x0000007b0600720c */ /* 0x000fe40003f26270 */
[----:B------:R-:W-:Y:S02]  /*40a0*/  FSEL R11, R20, -INF , !P3 ;  /* 0xff800000140b7808 */ /* 0x000fe40005800000 */
[----:B------:R-:W-:Y:S02]  /*40b0*/  ISETP.GE.AND P3, PT, R6, R122, PT ;  /* 0x0000007a0600720c */ /* 0x000fe40003f66270 */
[C---:B------:R-:W-:Y:S01]  /*40c0*/  IADD3 R8, R89.reuse, 0x20, RZ ;  /* 0x0000002059087810 */ /* 0x040fe20007ffe0ff */
[----:B------:R-:W2:Y:S01]  /*40d0*/  MUFU.TANH R164, R70 ;  /* 0x0000004600a47308 */ /* 0x000ea20000002400 */
[----:B------:R-:W-:-:S02]  /*40e0*/  IADD3 R6, R89, 0x21, RZ ;  /* 0x0000002159067810 */ /* 0x000fc40007ffe0ff */
[----:B------:R-:W-:Y:S02]  /*40f0*/  FSEL R21, R21, -INF , !P5 ;  /* 0xff80000015157808 */ /* 0x000fe40006800000 */
[----:B------:R-:W-:Y:S02]  /*4100*/  FSEL R9, R22, -INF , !P1 ;  /* 0xff80000016097808 */ /* 0x000fe40004800000 */
[CC--:B------:R-:W-:Y:S01]  /*4110*/  ISETP.GE.AND P5, PT, R8.reuse, R123.reuse, PT ;  /* 0x0000007b0800720c */ /* 0x0c0fe20003fa6270 */
[----:B------:R-:W2:Y:S01]  /*4120*/  MUFU.TANH R172, R71 ;  /* 0x0000004700ac7308 */ /* 0x000ea20000002400 */
[----:B------:R-:W-:Y:S02]  /*4130*/  ISETP.GE.AND P1, PT, R8, R122, PT ;  /* 0x0000007a0800720c */ /* 0x000fe40003f26270 */
[----:B-1----:R-:W-:Y:S02]  /*4140*/  FSEL R16, R16, -INF , !P2 ;  /* 0xff80000010107808 */ /* 0x002fe40005000000 */
[----:B------:R-:W-:-:S02]  /*4150*/  ISETP.GE.AND P2, PT, R6, R123, PT ;  /* 0x0000007b0600720c */ /* 0x000fc40003f46270 */
[----:B------:R-:W-:Y:S01]  /*4160*/  FSEL R8, R17, -INF , !P4 ;  /* 0xff80000011087808 */ /* 0x000fe20006000000 */
[----:B------:R-:W1:Y:S01]  /*4170*/  MUFU.TANH R166, R51 ;  /* 0x0000003300a67308 */ /* 0x000e620000002400 */
[----:B------:R-:W-:Y:S02]  /*4180*/  IADD3 R17, R89, 0x28, RZ ;  /* 0x0000002859117810 */ /* 0x000fe40007ffe0ff */
[----:B------:R-:W-:Y:S02]  /*4190*/  FSEL R20, R23, -INF , !P6 ;  /* 0xff80000017147808 */ /* 0x000fe40007000000 */
[----:B----4-:R-:W-:Y:S02]  /*41a0*/  FSEL R163, R163, -INF , !P5 ;  /* 0xff800000a3a37808 */ /* 0x010fe40006800000 */
[----:B-----5:R-:W-:Y:S01]  /*41b0*/  FSEL R159, R159, -INF , !P2 ;  /* 0xff8000009f9f7808 */ /* 0x020fe20005000000 */
[----:B------:R-:W4:Y:S01]  /*41c0*/  MUFU.TANH R119, R80 ;  /* 0x0000005000777308 */ /* 0x000f220000002400 */
[----:B------:R-:W-:-:S02]  /*41d0*/  ISETP.GE.AND P6, PT, R17, R123, PT ;  /* 0x0000007b1100720c */ /* 0x000fc40003fc6270 */
[C---:B------:R-:W-:Y:S02]  /*41e0*/  ISETP.GE.AND P5, PT, R14.reuse, R123, PT ;  /* 0x0000007b0e00720c */ /* 0x040fe40003fa6270 */
[-C--:B------:R-:W-:Y:S02]  /*41f0*/  ISETP.GE.AND P2, PT, R14, R122.reuse, PT ;  /* 0x0000007a0e00720c */ /* 0x080fe40003f46270 */
[----:B------:R-:W-:Y:S01]  /*4200*/  IADD3 R14, R89, 0x30, RZ ;  /* 0x00000030590e7810 */ /* 0x000fe20007ffe0ff */
[----:B------:R-:W5:Y:S01]  /*4210*/  MUFU.TANH R118, R81 ;  /* 0x0000005100767308 */ /* 0x000f620000002400 */
[----:B------:R-:W-:Y:S02]  /*4220*/  ISETP.GE.AND P4, PT, R6, R122, PT ;  /* 0x0000007a0600720c */ /* 0x000fe40003f86270 */
[----:B------:R-:W-:Y:S02]  /*4230*/  FSEL R6, R18, -INF , !P3 ;  /* 0xff80000012067808 */ /* 0x000fe40005800000 */
[----:B---3--:R-:W-:-:S02]  /*4240*/  FSEL R127, R127, -INF , !P6 ;  /* 0xff8000007f7f7808 */ /* 0x008fc40007000000 */
[----:B------:R-:W-:Y:S01]  /*4250*/  FSEL R125, R125, -INF , !P5 ;  /* 0xff8000007d7d7808 */ /* 0x000fe20006800000 */
[----:B------:R-:W3:Y:S01]  /*4260*/  MUFU.TANH R115, R65 ;  /* 0x0000004100737308 */ /* 0x000ee20000002400 */
[-C--:B------:R-:W-:Y:S02]  /*4270*/  ISETP.GE.AND P3, PT, R17, R122.reuse, PT ;  /* 0x0000007a1100720c */ /* 0x080fe40003f66270 */
[C---:B------:R-:W-:Y:S02]  /*4280*/  ISETP.GE.AND P6, PT, R14.reuse, R123, PT ;  /* 0x0000007b0e00720c */ /* 0x040fe40003fc6270 */
[----:B------:R-:W-:Y:S02]  /*4290*/  ISETP.GE.AND P5, PT, R14, R122, PT ;  /* 0x0000007a0e00720c */ /* 0x000fe40003fa6270 */
[----:B------:R-:W-:Y:S01]  /*42a0*/  IADD3 R14, R89, 0x38, RZ ;  /* 0x00000038590e7810 */ /* 0x000fe20007ffe0ff */
[----:B------:R-:W1:Y:S01]  /*42b0*/  MUFU.TANH R116, R82 ;  /* 0x0000005200747308 */ /* 0x000e620000002400 */
[----:B------:R-:W-:-:S02]  /*42c0*/  FSEL R170, R170, -INF , !P3 ;  /* 0xff800000aaaa7808 */ /* 0x000fc40005800000 */
[-C--:B------:R-:W-:Y:S02]  /*42d0*/  ISETP.GE.AND P3, PT, R14, R123.reuse, PT ;  /* 0x0000007b0e00720c */ /* 0x080fe40003f66270 */
[----:B------:R-:W-:Y:S02]  /*42e0*/  IADD3 R17, R89, 0x31, RZ ;  /* 0x0000003159117810 */ /* 0x000fe40007ffe0ff */
[----:B--2---:R-:W-:Y:S01]  /*42f0*/  FSEL R117, R117, -INF , !P3 ;  /* 0xff80000075757808 */ /* 0x004fe20005800000 */
[----:B------:R-:W2:Y:S01]  /*4300*/  MUFU.TANH R114, R83 ;  /* 0x0000005300727308 */ /* 0x000ea20000002400 */
[----:B------:R-:W-:Y:S02]  /*4310*/  ISETP.GT.AND P3, PT, R155, R148, PT ;  /* 0x000000949b00720c */ /* 0x000fe40003f64270 */
[----:B------:R-:W-:Y:S02]  /*4320*/  FSEL R164, R164, -INF , !P1 ;  /* 0xff800000a4a47808 */ /* 0x000fe40004800000 */
[----:B------:R-:W-:-:S02]  /*4330*/  ISETP.GE.AND P1, PT, R17, R123, PT ;  /* 0x0000007b1100720c */ /* 0x000fc40003f26270 */
[----:B------:R-:W-:Y:S01]  /*4340*/  IADD3 R89, R89, 0x39, RZ ;  /* 0x0000003959597810 */ /* 0x000fe20007ffe0ff */
[----:B------:R-:W2:Y:S01]  /*4350*/  MUFU.TANH R112, R66 ;  /* 0x0000004200707308 */ /* 0x000ea20000002400 */
[----:B------:R-:W-:Y:S02]  /*4360*/  FSEL R172, R172, -INF , !P4 ;  /* 0xff800000acac7808 */ /* 0x000fe40006000000 */
[----:B-1----:R-:W-:Y:S02]  /*4370*/  FSEL R166, R166, -INF , !P2 ;  /* 0xff800000a6a67808 */ /* 0x002fe40005000000 */
[----:B----4-:R-:W-:Y:S02]  /*4380*/  FSEL R119, R119, -INF , !P6 ;  /* 0xff80000077777808 */ /* 0x010fe40007000000 */
[----:B-----5:R-:W-:Y:S01]  /*4390*/  FSEL R118, R118, -INF , !P1 ;  /* 0xff80000076767808 */ /* 0x020fe20004800000 */
[----:B------:R-:W1:Y:S01]  /*43a0*/  MUFU.TANH R110, R67 ;  /* 0x00000043006e7308 */ /* 0x000e620000002400 */
[----:B------:R-:W-:Y:S01]  /*43b0*/  BAR.SYNC.DEFER_BLOCKING 0x0 ;  /* 0x0000000000007b1d */ /* 0x000fe20000010000 */
[----:B------:R-:W-:-:S02]  /*43c0*/  ISETP.GE.AND P4, PT, R17, R122, PT ;  /* 0x0000007a1100720c */ /* 0x000fc40003f86270 */
[-C--:B------:R-:W-:Y:S02]  /*43d0*/  ISETP.GE.AND P2, PT, R14, R122.reuse, PT ;  /* 0x0000007a0e00720c */ /* 0x080fe40003f46270 */
[C---:B------:R-:W-:Y:S02]  /*43e0*/  ISETP.GE.AND P6, PT, R89.reuse, R123, PT ;  /* 0x0000007b5900720c */ /* 0x040fe40003fc6270 */
[----:B------:R-:W-:Y:S02]  /*43f0*/  ISETP.GE.AND P1, PT, R89, R122, PT ;  /* 0x0000007a5900720c */ /* 0x000fe40003f26270 */
[----:B---3--:R-:W-:Y:S02]  /*4400*/  FSEL R115, R115, -INF , !P6 ;  /* 0xff80000073737808 */ /* 0x008fe40007000000 */
[----:B------:R-:W-:Y:S02]  /*4410*/  FSEL R116, R116, -INF , !P5 ;  /* 0xff80000074747808 */ /* 0x000fe40006800000 */
[----:B--2---:R-:W-:-:S02]  /*4420*/  FSEL R114, R114, -INF , !P4 ;  /* 0xff80000072727808 */ /* 0x004fc40006000000 */
[----:B------:R-:W-:Y:S02]  /*4430*/  FSEL R112, R112, -INF , !P2 ;  /* 0xff80000070707808 */ /* 0x000fe40005000000 */
[----:B-1----:R-:W-:Y:S01]  /*4440*/  FSEL R110, R110, -INF , !P1 ;  /* 0xff8000006e6e7808 */ /* 0x002fe20004800000 */
        /* <DEDUP_REMOVED lines=59> */
.L_x_6054:
[----:B------:R-:W-:-:S04]  /*4800*/  LEA R14, -R3, RZ, 0x6 ;  /* 0x000000ff030e7211 */ /* 0x000fc800078e31ff */
[----:B------:R-:W-:Y:S02]  /*4810*/  SHF.R.S32.HI R23, RZ, 0x1f, R14 ;  /* 0x0000001fff177819 */ /* 0x000fe4000001140e */
.L_x_6055:
        /* <DEDUP_REMOVED lines=82> */
.L_x_6057:
[----:B------:R-:W-:Y:S05]  /*4d40*/  BSYNC B0 ;  /* 0x0000000000007941 */ /* 0x000fea0003800000 */
.L_x_6056:
[----:B------:R-:W0:Y:S01]  /*4d50*/  LDGDEPBAR ;  /* 0x00000000000079af */ /* 0x000e220000000000 */
[----:B------:R-:W-:-:S04]  /*4d60*/  IADD3 R121, P1, R14, R121, RZ ;  /* 0x000000790e797210 */ /* 0x000fc80007f3e0ff */
[----:B------:R-:W-:Y:S02]  /*4d70*/  IADD3.X R120, R23, R120, RZ, P1, !PT ;  /* 0x0000007817787210 */ /* 0x000fe40000ffe4ff */
.L_x_6053:
        /* <DEDUP_REMOVED lines=45> */
[----:B------:R-:W-:Y:S01]  /*5050*/  LDSM.16.MT88.4 R40, [R140+0xa000] ;  /* 0x00a000008c28783b */ /* 0x000fe20000004200 */
[----:B-1----:R-:W-:Y:S02]  /*5060*/  FMNMX.FTZ R3, R4, R3, !PT ;  /* 0x0000000304037209 */ /* 0x002fe40007810000 */
[----:B--2---:R-:W-:-:S03]  /*5070*/  FMNMX.FTZ R2, R17, R2, !PT ;  /* 0x0000000211027209 */ /* 0x004fc60007810000 */
[C---:B------:R-:W-:Y:S01]  /*5080*/  FMUL.FTZ R124, R3.reuse, c[0x0][0x23c] ;  /* 0x00008f00037c7a20 */ /* 0x040fe20000410000 */
[----:B------:R-:W-:Y:S01]  /*5090*/  FSETP.NEU.FTZ.AND P1, PT, R3, -INF , PT ;  /* 0xff8000000300780b */ /* 0x000fe20003f3d000 */
[----:B------:R-:W-:-:S03]  /*50a0*/  FMUL.FTZ R113, R2, c[0x0][0x23c] ;  /* 0x00008f0002717a20 */ /* 0x000fc60000410000 */
[----:B------:R-:W-:Y:S02]  /*50b0*/  FSEL R124, R124, RZ, P1 ;  /* 0x000000ff7c7c7208 */ /* 0x000fe40000800000 */
[----:B------:R-:W-:-:S03]  /*50c0*/  FSETP.NEU.FTZ.AND P1, PT, R2, -INF , PT ;  /* 0xff8000000200780b */ /* 0x000fc60003f3d000 */
[--C-:B------:R-:W-:Y:S01]  /*50d0*/  FFMA.FTZ R111, R13, c[0x0][0x23c], -R124.reuse ;  /* 0x00008f000d6f7a23 */ /* 0x100fe2000001087c */
[----:B------:R-:W-:Y:S01]  /*50e0*/  FSEL R113, R113, RZ, P1 ;  /* 0x000000ff71717208 */ /* 0x000fe20000800000 */
[--C-:B------:R-:W-:Y:S02]  /*50f0*/  FFMA.FTZ R108, R60, c[0x0][0x23c], -R124.reuse ;  /* 0x00008f003c6c7a23 */ /* 0x100fe4000001087c */
[--C-:B------:R-:W-:Y:S02]  /*5100*/  FFMA.FTZ R101, R19, c[0x0][0x23c], -R124.reuse ;  /* 0x00008f0013657a23 */ /* 0x100fe4000001087c */
[----:B------:R-:W-:Y:S01]  /*5110*/  FFMA.FTZ R100, R15, c[0x0][0x23c], -R124 ;  /* 0x00008f000f647a23 */ /* 0x000fe2000001087c */
[----:B------:R-:W-:Y:S01]  /*5120*/  MUFU.EX2 R111, R111 ;  /* 0x0000006f006f7308 */ /* 0x000fe20000000800 */
[--C-:B------:R-:W-:Y:S02]  /*5130*/  FFMA.FTZ R104, R61, c[0x0][0x23c], -R113.reuse ;  /* 0x00008f003d687a23 */ /* 0x100fe40000010871 */
[----:B------:R-:W-:-:S02]  /*5140*/  FFMA.FTZ R103, R12, c[0x0][0x23c], -R113 ;  /* 0x00008f000c677a23 */ /* 0x000fc40000010871 */
[--C-:B------:R-:W-:Y:S01]  /*5150*/  FFMA.FTZ R102, R10, c[0x0][0x23c], -R113.reuse ;  /* 0x00008f000a667a23 */ /* 0x100fe20000010871 */
[----:B------:R-:W1:Y:S01]  /*5160*/  LDSM.16.MT88.4 R12, [R138+0x8800] ;  /* 0x008800008a0c783b */ /* 0x000e620000004200 */
[--C-:B------:R-:W-:Y:S01]  /*5170*/  FFMA.FTZ R105, R58, c[0x0][0x23c], -R113.reuse ;  /* 0x00008f003a697a23 */ /* 0x100fe20000010871 */
[----:B------:R-:W2:Y:S01]  /*5180*/  MUFU.EX2 R108, R108 ;  /* 0x0000006c006c7308 */ /* 0x000ea20000000800 */
[--C-:B------:R-:W-:Y:S01]  /*5190*/  FFMA.FTZ R107, R25, c[0x0][0x23c], -R124.reuse ;  /* 0x00008f00196b7a23 */ /* 0x100fe2000001087c */
[----:B------:R-:W3:Y:S01]  /*51a0*/  LDSM.16.MT88.4 R56, [R137+0xa000] ;  /* 0x00a000008938783b */ /* 0x000ee20000004200 */
[--C-:B------:R-:W-:Y:S02]  /*51b0*/  FFMA.FTZ R106, R11, c[0x0][0x23c], -R124.reuse ;  /* 0x00008f000b6a7a23 */ /* 0x100fe4000001087c */
[--C-:B------:R-:W-:Y:S01]  /*51c0*/  FFMA.FTZ R35, R21, c[0x0][0x23c], -R124.reuse ;  /* 0x00008f0015237a23 */ /* 0x100fe2000001087c */
[----:B------:R-:W-:Y:S01]  /*51d0*/  LDSM.16.MT88.4 R24, [R136+0x8800] ;  /* 0x008800008818783b */ /* 0x000fe20000004200 */
[----:B------:R-:W-:Y:S01]  /*51e0*/  FFMA.FTZ R34, R9, c[0x0][0x23c], -R124 ;  /* 0x00008f0009227a23 */ /* 0x000fe2000001087c */
[----:B------:R-:W-:Y:S01]  /*51f0*/  MUFU.EX2 R101, R101 ;  /* 0x0000006500657308 */ /* 0x000fe20000000800 */
[----:B------:R-:W-:-:S02]  /*5200*/  FFMA.FTZ R109, R16, c[0x0][0x23c], -R113 ;  /* 0x00008f00106d7a23 */ /* 0x000fc40000010871 */
[--C-:B------:R-:W-:Y:S01]  /*5210*/  FFMA.FTZ R32, R8, c[0x0][0x23c], -R113.reuse ;  /* 0x00008f0008207a23 */ /* 0x100fe20000010871 */
[----:B------:R-:W-:Y:S01]  /*5220*/  LDSM.16.MT88.4 R16, [R140+0x8800] ;  /* 0x008800008c10783b */ /* 0x000fe20000004200 */
[--C-:B------:R-:W-:Y:S02]  /*5230*/  FFMA.FTZ R33, R20, c[0x0][0x23c], -R113.reuse ;  /* 0x00008f0014217a23 */ /* 0x100fe40000010871 */
[--C-:B------:R-:W-:Y:S01]  /*5240*/  FFMA.FTZ R0, R6, c[0x0][0x23c], -R113.reuse ;  /* 0x00008f0006007a23 */ /* 0x100fe20000010871 */
[----:B------:R-:W4:Y:S01]  /*5250*/  MUFU.EX2 R100, R100 ;  /* 0x0000006400647308 */ /* 0x000f220000000800 */
[----:B--2---:R-:W-:Y:S01]  /*5260*/  F2FP.BF16.PACK_AB R64, R108, R111 ;  /* 0x0000006f6c40723e */ /* 0x004fe200000010ff */
[----:B------:R-:W-:Y:S01]  /*5270*/  LDSM.16.MT88.4 R20, [R136+0xa000] ;  /* 0x00a000008814783b */ /* 0x000fe20000004200 */
[--C-:B------:R-:W-:Y:S02]  /*5280*/  FFMA.FTZ R126, R163, c[0x0][0x23c], -R124.reuse ;  /* 0x00008f00a37e7a23 */ /* 0x100fe4000001087c */
[----:B------:R-:W-:Y:S01]  /*5290*/  FFMA.FTZ R164, R164, c[0x0][0x23c], -R113 ;  /* 0x00008f00a4a47a23 */ /* 0x000fe20000010871 */
[----:B------:R-:W-:Y:S01]  /*52a0*/  LDSM.16.MT88.4 R8, [R137+0x8800] ;  /* 0x008800008908783b */ /* 0x000fe20000004200 */
[--C-:B------:R-:W-:Y:S01]  /*52b0*/  FFMA.FTZ R119, R119, c[0x0][0x23c], -R124.reuse ;  /* 0x00008f0077777a23 */ /* 0x100fe2000001087c */
[----:B------:R-:W-:Y:S01]  /*52c0*/  MUFU.EX2 R104, R104 ;  /* 0x0000006800687308 */ /* 0x000fe20000000800 */
[----:B------:R-:W-:-:S02]  /*52d0*/  FFMA.FTZ R118, R118, c[0x0][0x23c], -R124 ;  /* 0x00008f0076767a23 */ /* 0x000fc4000001087c */
[----:B------:R-:W-:Y:S02]  /*52e0*/  FFMA.FTZ R117, R117, c[0x0][0x23c], -R124 ;  /* 0x00008f0075757a23 */ /* 0x000fe4000001087c */
[--C-:B------:R-:W-:Y:S02]  /*52f0*/  FFMA.FTZ R114, R114, c[0x0][0x23c], -R113.reuse ;  /* 0x00008f0072727a23 */ /* 0x100fe40000010871 */
[----:B------:R-:W-:Y:S01]  /*5300*/  FFMA.FTZ R112, R112, c[0x0][0x23c], -R113 ;  /* 0x00008f0070707a23 */ /* 0x000fe20000010871 */
[----:B------:R-:W2:Y:S01]  /*5310*/  MUFU.EX2 R103, R103 ;  /* 0x0000006700677308 */ /* 0x000ea20000000800 */
[----:B----4-:R-:W-:Y:S01]  /*5320*/  F2FP.BF16.PACK_AB R66, R100, R101 ;  /* 0x000000656442723e */ /* 0x010fe200000010ff */
[----:B------:R-:W-:-:S04]  /*5330*/  FADD.FTZ R108, R111, R108 ;  /* 0x0000006c6f6c7221 */ /* 0x000fc80000010000 */
[----:B------:R-:W-:Y:S02]  /*5340*/  FADD.FTZ R101, R101, R108 ;  /* 0x0000006c65657221 */ /* 0x000fe40000010000 */
[----:B------:R-:W-:Y:S02]  /*5350*/  MUFU.EX2 R102, R102 ;  /* 0x0000006600667308 */ /* 0x000fe40000000800 */
[----:B------:R-:W-:-:S06]  /*5360*/  FADD.FTZ R100, R100, R101 ;  /* 0x0000006564647221 */ /* 0x000fcc0000010000 */
[----:B------:R-:W4:Y:S01]  /*5370*/  MUFU.EX2 R105, R105 ;  /* 0x0000006900697308 */ /* 0x000f220000000800 */
[----:B--2---:R-:W-:Y:S01]  /*5380*/  F2FP.BF16.PACK_AB R65, R103, R104 ;  /* 0x000000686741723e */ /* 0x004fe200000010ff */
[----:B------:R-:W-:-:S06]  /*5390*/  FADD.FTZ R103, R104, R103 ;  /* 0x0000006768677221 */ /* 0x000fcc0000010000 */
[----:B------:R-:W-:Y:S01]  /*53a0*/  MUFU.EX2 R107, R107 ;  /* 0x0000006b006b7308 */ /* 0x000fe20000000800 */
[----:B----4-:R-:W-:-:S07]  /*53b0*/  F2FP.BF16.PACK_AB R67, R105, R102 ;  /* 0x000000666943723e */ /* 0x010fce00000010ff */
[----:B------:R-:W2:Y:S01]  /*53c0*/  MUFU.EX2 R106, R106 ;  /* 0x0000006a006a7308 */ /* 0x000ea20000000800 */
[----:B------:R-:W-:-:S04]  /*53d0*/  FADD.FTZ R102, R102, R103 ;  /* 0x0000006766667221 */ /* 0x000fc80000010000 */
[----:B------:R-:W-:Y:S01]  /*53e0*/  FADD.FTZ R102, R105, R102 ;  /* 0x0000006669667221 */ /* 0x000fe20000010000 */
[C---:B------:R-:W-:Y:S02]  /*53f0*/  HMMA.16816.F32.BF16 R88, R64.reuse, R84, RZ ;  /* 0x000000544058723c */ /* 0x040fe400000418ff */
[----:B------:R-:W-:Y:S06]  /*5400*/  MUFU.EX2 R35, R35 ;  /* 0x0000002300237308 */ /* 0x000fec0000000800 */
[----:B------:R-:W-:Y:S02]  /*5410*/  HMMA.16816.F32.BF16 R84, R64, R86, RZ ;  /* 0x000000564054723c */ /* 0x000fe400000418ff */
[----:B------:R-:W4:Y:S01]  /*5420*/  MUFU.EX2 R34, R34 ;  /* 0x0000002200227308 */ /* 0x000f220000000800 */
[----:B--2---:R-:W-:Y:S01]  /*5430*/  F2FP.BF16.PACK_AB R4, R106, R107 ;  /* 0x0000006b6a04723e */ /* 0x004fe200000010ff */
[----:B------:R-:W-:-:S04]  /*5440*/  FADD.FTZ R107, R107, R100 ;  /* 0x000000646b6b7221 */ /* 0x000fc80000010000 */
[C---:B------:R-:W-:Y:S01]  /*5450*/  HMMA.16816.F32.BF16 R44, R64.reuse, R48, RZ ;  /* 0x00000030402c723c */ /* 0x040fe200000418ff */
[----:B------:R-:W-:Y:S01]  /*5460*/  FADD.FTZ R106, R106, R107 ;  /* 0x0000006b6a6a7221 */ /* 0x000fe20000010000 */
[----:B------:R-:W-:Y:S06]  /*5470*/  MUFU.EX2 R109, R109 ;  /* 0x0000006d006d7308 */ /* 0x000fec0000000800 */
[----:B------:R-:W-:Y:S02]  /*5480*/  HMMA.16816.F32.BF16 R48, R64, R50, RZ ;  /* 0x000000324030723c */ /* 0x000fe400000418ff */
[----:B------:R-:W2:Y:S01]  /*5490*/  MUFU.EX2 R32, R32 ;  /* 0x0000002000207308 */ /* 0x000ea20000000800 */
[----:B----4-:R-:W-:-:S05]  /*54a0*/  F2FP.BF16.PACK_AB R6, R34, R35 ;  /* 0x000000232206723e */ /* 0x010fca00000010ff */
        /* <DEDUP_REMOVED lines=9> */
[----:B------:R-:W-:Y:S01]  /*5540*/  HMMA.16816.F32.BF16 R76, R64, R78, RZ ;  /* 0x0000004e404c723c */ /* 0x000fe200000418ff */
[----:B----4-:R-:W-:Y:S01]  /*5550*/  F2FP.BF16.PACK_AB R7, R0, R33 ;  /* 0x000000210007723e */ /* 0x010fe200000010ff */
[----:B------:R-:W-:Y:S01]  /*5560*/  MUFU.EX2 R164, R164 ;  /* 0x000000a400a47308 */ /* 0x000fe20000000800 */
[----:B------:R-:W-:-:S05]  /*5570*/  FADD.FTZ R33, R33, R32 ;  /* 0x0000002021217221 */ /* 0x000fca0000010000 */
[----:B------:R-:W-:Y:S01]  /*5580*/  HMMA.16816.F32.BF16 R72, R64, R68, RZ ;  /* 0x000000444048723c */ /* 0x000fe200000418ff */
[----:B------:R-:W-:Y:S01]  /*5590*/  FADD.FTZ R33, R0, R33 ;  /* 0x0000002100217221 */ /* 0x000fe20000010000 */
[----:B------:R-:W-:Y:S06]  /*55a0*/  MUFU.EX2 R119, R119 ;  /* 0x0000007700777308 */ /* 0x000fec0000000800 */
[C---:B-1----:R-:W-:Y:S02]  /*55b0*/  HMMA.16816.F32.BF16 R88, R4.reuse, R12, R88 ;  /* 0x0000000c0458723c */ /* 0x042fe40000041858 */
[----:B------:R-:W-:Y:S06]  /*55c0*/  MUFU.EX2 R118, R118 ;  /* 0x0000007600767308 */ /* 0x000fec0000000800 */
[----:B------:R-:W-:Y:S01]  /*55d0*/  HMMA.16816.F32.BF16 R84, R4, R14, R84 ;  /* 0x0000000e0454723c */ /* 0x000fe20000041854 */
[----:B------:R-:W1:Y:S01]  /*55e0*/  LDSM.16.MT88.4 R12, [R138+0xa800] ;  /* 0x00a800008a0c783b */ /* 0x000e620000004200 */
[----:B------:R-:W-:Y:S06]  /*55f0*/  MUFU.EX2 R117, R117 ;  /* 0x0000007500757308 */ /* 0x000fec0000000800 */
[C---:B------:R-:W-:Y:S02]  /*5600*/  HMMA.16816.F32.BF16 R36, R64.reuse, R40, RZ ;  /* 0x000000284024723c */ /* 0x040fe400000418ff */
[----:B------:R-:W-:Y:S06]  /*5610*/  MUFU.EX2 R114, R114 ;  /* 0x0000007200727308 */ /* 0x000fec0000000800 */
[C---:B---3--:R-:W-:Y:S08]  /*5620*/  HMMA.16816.F32.BF16 R52, R64.reuse, R56, RZ ;  /* 0x000000384034723c */ /* 0x048ff000000418ff */
        /* <DEDUP_REMOVED lines=19> */
[--C-:B------:R-:W-:Y:S01]  /*5760*/  FFMA.FTZ R25, R127, c[0x0][0x23c], -R124.reuse ;  /* 0x00008f007f197a23 */ /* 0x100fe2000001087c */
[----:B------:R-:W-:Y:S01]  /*5770*/  HMMA.16816.F32.BF16 R68, R4, R26, R68 ;  /* 0x0000001a0444723c */ /* 0x000fe20000041844 */
[----:B------:R-:W-:-:S02]  /*5780*/  FFMA.FTZ R24, R125, c[0x0][0x23c], -R124 ;  /* 0x00008f007d187a23 */ /* 0x000fc4000001087c */
[--C-:B------:R-:W-:Y:S02]  /*5790*/  FFMA.FTZ R127, R172, c[0x0][0x23c], -R113.reuse ;  /* 0x00008f00ac7f7a23 */ /* 0x100fe40000010871 */
[--C-:B------:R-:W-:Y:S01]  /*57a0*/  FFMA.FTZ R125, R170, c[0x0][0x23c], -R113.reuse ;  /* 0x00008f00aa7d7a23 */ /* 0x100fe20000010871 */
[----:B------:R-:W-:Y:S01]  /*57b0*/  MUFU.EX2 R25, R25 ;  /* 0x0000001900197308 */ /* 0x000fe20000000800 */
[--C-:B------:R-:W-:Y:S01]  /*57c0*/  FFMA.FTZ R27, R159, c[0x0][0x23c], -R124.reuse ;  /* 0x00008f009f1b7a23 */ /* 0x100fe2000001087c */
[C---:B--2---:R-:W-:Y:S01]  /*57d0*/  HMMA.16816.F32.BF16 R36, R4.reuse, R16, R36 ;  /* 0x000000100424723c */ /* 0x044fe20000041824 */
[--C-:B------:R-:W-:Y:S02]  /*57e0*/  FFMA.FTZ R26, R166, c[0x0][0x23c], -R113.reuse ;  /* 0x00008f00a61a7a23 */ /* 0x100fe40000010871 */
[----:B------:R-:W-:Y:S02]  /*57f0*/  FFMA.FTZ R124, R115, c[0x0][0x23c], -R124 ;  /* 0x00008f00737c7a23 */ /* 0x000fe4000001087c */
[--C-:B------:R-:W-:Y:S01]  /*5800*/  FFMA.FTZ R115, R116, c[0x0][0x23c], -R113.reuse ;  /* 0x00008f0074737a23 */ /* 0x100fe20000010871 */
[----:B------:R-:W2:Y:S01]  /*5810*/  MUFU.EX2 R27, R27 ;  /* 0x0000001b001b7308 */ /* 0x000ea20000000800 */
[----:B------:R-:W-:Y:S01]  /*5820*/  FFMA.FTZ R166, R110, c[0x0][0x23c], -R113 ;  /* 0x00008f006ea67a23 */ /* 0x000fe20000010871 */
[C---:B------:R-:W-:Y:S01]  /*5830*/  HMMA.16816.F32.BF16 R40, R4.reuse, R18, R40 ;  /* 0x000000120428723c */ /* 0x040fe20000041828 */
[----:B------:R-:W-:Y:S05]  /*5840*/  LDSM.16.MT88.4 R16, [R138+0x9000] ;  /* 0x009000008a10783b */ /* 0x000fea0000004200 */
[----:B------:R-:W4:Y:S02]  /*5850*/  MUFU.EX2 R24, R24 ;  /* 0x0000001800187308 */ /* 0x000f240000000800 */
[C---:B---3--:R-:W-:Y:S06]  /*5860*/  HMMA.16816.F32.BF16 R52, R4.reuse, R8, R52 ;  /* 0x000000080434723c */ /* 0x048fec0000041834 */
[----:B------:R-:W3:Y:S02]  /*5870*/  MUFU.EX2 R127, R127 ;  /* 0x0000007f007f7308 */ /* 0x000ee40000000800 */
[----:B------:R-:W-:Y:S01]  /*5880*/  HMMA.16816.F32.BF16 R56, R4, R10, R56 ;  /* 0x0000000a0438723c */ /* 0x000fe20000041838 */
[----:B------:R-:W5:Y:S05]  /*5890*/  LDSM.16.MT88.4 R8, [R140+0x9000] ;  /* 0x009000008c08783b */ /* 0x000f6a0000004200 */
[----:B------:R-:W-:Y:S01]  /*58a0*/  MUFU.EX2 R125, R125 ;  /* 0x0000007d007d7308 */ /* 0x000fe20000000800 */
[----:B--2---:R-:W-:-:S02]  /*58b0*/  F2FP.BF16.PACK_AB R4, R27, R126 ;  /* 0x0000007e1b04723e */ /* 0x004fc400000010ff */
[----:B----4-:R-:W-:-:S05]  /*58c0*/  F2FP.BF16.PACK_AB R6, R24, R25 ;  /* 0x000000191806723e */ /* 0x010fca00000010ff */
[----:B------:R-:W2:Y:S01]  /*58d0*/  MUFU.EX2 R26, R26 ;  /* 0x0000001a001a7308 */ /* 0x000ea20000000800 */
[----:B---3--:R-:W-:Y:S01]  /*58e0*/  F2FP.BF16.PACK_AB R5, R127, R164 ;  /* 0x000000a47f05723e */ /* 0x008fe200000010ff */
[----:B------:R-:W-:-:S04]  /*58f0*/  FADD.FTZ R164, R164, R33 ;  /* 0x00000021a4a47221 */ /* 0x000fc80000010000 */
[----:B------:R-:W-:Y:S02]  /*5900*/  FADD.FTZ R164, R127, R164 ;  /* 0x000000a47fa47221 */ /* 0x000fe40000010000 */
[----:B------:R-:W-:Y:S01]  /*5910*/  MUFU.EX2 R124, R124 ;  /* 0x0000007c007c7308 */ /* 0x000fe20000000800 */
[----:B--2---:R-:W-:-:S07]  /*5920*/  F2FP.BF16.PACK_AB R7, R26, R125 ;  /* 0x0000007d1a07723e */ /* 0x004fce00000010ff */
[----:B------:R-:W2:Y:S01]  /*5930*/  MUFU.EX2 R115, R115 ;  /* 0x0000007300737308 */ /* 0x000ea20000000800 */
[----:B------:R-:W-:Y:S01]  /*5940*/  FADD.FTZ R125, R125, R164 ;  /* 0x000000a47d7d7221 */ /* 0x000fe20000010000 */
[----:B------:R-:W-:-:S03]  /*5950*/  LEA R164, P1, R121, c[0x0][0x168], 0x1 ;  /* 0x00005a0079a47a11 */ /* 0x000fc600078208ff */
[----:B------:R-:W-:Y:S01]  /*5960*/  FADD.FTZ R26, R26, R125 ;  /* 0x0000007d1a1a7221 */ /* 0x000fe20000010000 */
[C---:B-1----:R-:W-:Y:S01]  /*5970*/  HMMA.16816.F32.BF16 R80, R4.reuse, R12, R80 ;  /* 0x0000000c0450723c */ /* 0x042fe20000041850 */
[----:B------:R-:W-:Y:S01]  /*5980*/  LEA.HI.X R165, R121, c[0x0][0x16c], R120, 0x1, P1 ;  /* 0x00005b0079a57a11 */ /* 0x000fe200008f0c78 */
[----:B------:R-:W-:Y:S06]  /*5990*/  MUFU.EX2 R113, R112 ;  /* 0x0000007000717308 */ /* 0x000fec0000000800 */
[C---:B------:R-:W-:Y:S01]  /*59a0*/  HMMA.16816.F32.BF16 R76, R4.reuse, R14, R76 ;  /* 0x0000000e044c723c */ /* 0x040fe2000004184c */
[----:B------:R-:W1:Y:S01]  /*59b0*/  LDSM.16.MT88.4 R12, [R138+0xb000] ;  /* 0x00b000008a0c783b */ /* 0x000e620000004200 */
[----:B------:R-:W3:Y:S06]  /*59c0*/  MUFU.EX2 R166, R166 ;  /* 0x000000a600a67308 */ /* 0x000eec0000000800 */
[C---:B-----5:R-:W-:Y:S08]  /*59d0*/  HMMA.16816.F32.BF16 R96, R4.reuse, R8, R96 ;  /* 0x000000080460723c */ /* 0x060ff00000041860 */
[C---:B------:R-:W-:Y:S01]  /*59e0*/  HMMA.16816.F32.BF16 R92, R4.reuse, R10, R92 ;  /* 0x0000000a045c723c */ /* 0x040fe2000004185c */
[----:B------:R-:W4:Y:S07]  /*59f0*/  LDSM.16.MT88.4 R8, [R136+0x9000] ;  /* 0x009000008808783b */ /* 0x000f2e0000004200 */
        /* <DEDUP_REMOVED lines=11> */
[----:B------:R-:W-:Y:S07]  /*5ab0*/  LDSM.16.MT88.4 R16, [R136+0x9800] ;  /* 0x009800008810783b */ /* 0x000fee0000004200 */
[C---:B-1----:R-:W-:Y:S08]  /*5ac0*/  HMMA.16816.F32.BF16 R60, R4.reuse, R12, R60 ;  /* 0x0000000c043c723c */ /* 0x042ff0000004183c */
[C---:B------:R-:W-:Y:S01]  /*5ad0*/  HMMA.16816.F32.BF16 R64, R4.reuse, R14, R64 ;  /* 0x0000000e0440723c */ /* 0x040fe20000041840 */
[----:B------:R-:W1:Y:S07]  /*5ae0*/  LDSM.16.MT88.4 R12, [R140+0x9800] ;  /* 0x009800008c0c783b */ /* 0x000e6e0000004200 */
[C---:B----4-:R-:W-:Y:S08]  /*5af0*/  HMMA.16816.F32.BF16 R52, R4.reuse, R8, R52 ;  /* 0x000000080434723c */ /* 0x050ff00000041834 */
[----:B------:R-:W-:Y:S01]  /*5b00*/  HMMA.16816.F32.BF16 R56, R4, R10, R56 ;  /* 0x0000000a0438723c */ /* 0x000fe20000041838 */
[----:B------:R-:W4:Y:S06]  /*5b10*/  LDSM.16.MT88.4 R8, [R138+0x9800] ;  /* 0x009800008a08783b */ /* 0x000f2c0000004200 */
[----:B------:R-:W-:-:S02]  /*5b20*/  F2FP.BF16.PACK_AB R4, R118, R119 ;  /* 0x000000777604723e */ /* 0x000fc400000010ff */
[----:B--2---:R-:W-:Y:S01]  /*5b30*/  F2FP.BF16.PACK_AB R5, R114, R115 ;  /* 0x000000737205723e */ /* 0x004fe200000010ff */
[----:B------:R-:W-:Y:S01]  /*5b40*/  FADD.FTZ R115, R115, R26 ;  /* 0x0000001a73737221 */ /* 0x000fe20000010000 */
[----:B------:R-:W-:Y:S02]  /*5b50*/  F2FP.BF16.PACK_AB R6, R124, R117 ;  /* 0x000000757c06723e */ /* 0x000fe400000010ff */
[----:B---3--:R-:W-:Y:S01]  /*5b60*/  F2FP.BF16.PACK_AB R7, R166, R113 ;  /* 0x00000071a607723e */ /* 0x008fe200000010ff */
[----:B------:R-:W-:-:S04]  /*5b70*/  FADD.FTZ R114, R114, R115 ;  /* 0x0000007372727221 */ /* 0x000fc80000010000 */
[----:B------:R-:W-:Y:S02]  /*5b80*/  FADD.FTZ R113, R113, R114 ;  /* 0x0000007271717221 */ /* 0x000fe40000010000 */
[----:B------:R-:W-:Y:S02]  /*5b90*/  HMMA.16816.F32.BF16 R80, R4, R20, R80 ;  /* 0x000000140450723c */ /* 0x000fe40000041850 */
[----:B------:R-:W-:-:S06]  /*5ba0*/  FADD.FTZ R166, R166, R113 ;  /* 0x00000071a6a67221 */ /* 0x000fcc0000010000 */
[C---:B-1----:R-:W-:Y:S08]  /*5bb0*/  HMMA.16816.F32.BF16 R96, R4.reuse, R12, R96 ;  /* 0x0000000c0460723c */ /* 0x042ff00000041860 */
        /* <DEDUP_REMOVED lines=92> */
.L_x_6059:
[----:B------:R-:W-:-:S05]  /*6180*/  IMAD.MOV.U32 R5, RZ, RZ, c[0x0][0x1a0] ;  /* 0x00006800ff057624 */ /* 0x000fca00078e00ff */
[----:B------:R-:W-:-:S04]  /*6190*/  LEA R5, -R5, RZ, 0x6 ;  /* 0x000000ff05057211 */ /* 0x000fc800078e31ff */
[----:B------:R-:W-:Y:S02]  /*61a0*/  SHF.R.S32.HI R4, RZ, 0x1f, R5 ;  /* 0x0000001fff047819 */ /* 0x000fe40000011405 */
.L_x_6060:
        /* <DEDUP_REMOVED lines=10> */
[--C-:B------:R-:W-:Y:S01]  /*6250*/  @!P1 IMAD.X R6, R4, 0x1, R28.reuse, P4 ;  /* 0x0000000104069824 */ /* 0x100fe200020e061c */
[C---:B------:R-:W-:Y:S01]  /*6260*/  @!P1 LEA R12, P4, R11.reuse, c[0x0][0x170], 0x1 ;  /* 0x00005c000b0c9a11 */ /* 0x040fe200078808ff */
[----:B------:R-:W-:Y:S01]  /*6270*/  @!P1 IMAD.X R4, R0, 0x1, R28, P3 ;  /* 0x0000000100049824 */ /* 0x000fe200018e061c */
[----:B------:R-:W-:Y:S01]  /*6280*/  IADD3 R5, P3, R152, R7, RZ ;  /* 0x0000000798057210 */ /* 0x000fe20007f7e0ff */
[----:B------:R-:W-:Y:S01]  /*6290*/  @!PT LDS RZ, [RZ] ;  /* 0x00000000fffff984 */ /* 0x000fe20000000800 */
[----:B------:R-:W-:Y:S01]  /*62a0*/  @!PT LDS RZ, [RZ] ;  /* 0x00000000fffff984 */ /* 0x000fe20000000800 */
[----:B------:R-:W-:Y:S01]  /*62b0*/  @!PT LDS RZ, [RZ] ;  /* 0x00000000fffff984 */ /* 0x000fe20000000800 */
[----:B------:R1:W-:Y:S01]  /*62c0*/  @!P2 LDGSTS.E.BYPASS.LTC128B.128 [R154+0x8000], [R124.64] ;  /* 0x080000007c9aafae */ /* 0x0003e2000b901d48 */
[----:B------:R-:W-:-:S02]  /*62d0*/  @!P1 LEA.HI.X R13, R11, c[0x0][0x174], R6, 0x1, P4 ;  /* 0x00005d000b0d9a11 */ /* 0x000fc400020f0c06 */
[----:B------:R-:W-:Y:S01]  /*62e0*/  @!P1 LEA R8, P4, R9, c[0x0][0x170], 0x1 ;  /* 0x00005c0009089a11 */ /* 0x000fe200078808ff */
[----:B------:R-:W-:Y:S01]  /*62f0*/  @P1 STS.128 [R154+0xa000], RZ ;  /* 0x00a000ff9a001388 */ /* 0x000fe20000000c00 */
[--C-:B------:R-:W-:Y:S01]  /*6300*/  @!P2 LEA.HI.X R11, R7, R169, R0.reuse, 0x1, P5 ;  /* 0x000000a9070ba211 */ /* 0x100fe200028f0c00 */
[----:B------:R-:W-:Y:S01]  /*6310*/  IMAD.X R0, R151, 0x1, R0, P3 ;  /* 0x0000000197007824 */ /* 0x000fe200018e0600 */
[----:B------:R-:W-:Y:S01]  /*6320*/  @!P1 LEA.HI.X R9, R9, c[0x0][0x174], R4, 0x1, P4 ;  /* 0x00005d0009099a11 */ /* 0x000fe200020f0c04 */
[----:B------:R-:W-:Y:S01]  /*6330*/  @!PT LDS RZ, [RZ] ;  /* 0x00000000fffff984 */ /* 0x000fe20000000800 */
[----:B------:R-:W-:Y:S01]  /*6340*/  @!PT LDS RZ, [RZ] ;  /* 0x00000000fffff984 */ /* 0x000fe20000000800 */
[----:B------:R-:W-:Y:S01]  /*6350*/  @!PT LDS RZ, [RZ] ;  /* 0x00000000fffff984 */ /* 0x000fe20000000800 */
[----:B------:R2:W-:Y:S01]  /*6360*/  @!P1 LDGSTS.E.BYPASS.LTC128B.128 [R154+0xa000], [R12.64+0x80] ;  /* 0x0a0000800c9a9fae */ /* 0x0005e2000b901d48 */
[C---:B------:R-:W-:Y:S02]  /*6370*/  @!P2 LEA R16, P6, R5.reuse, R168, 0x1 ;  /* 0x000000a80510a211 */ /* 0x040fe400078c08ff */
[----:B------:R-:W-:Y:S01]  /*6380*/  @!P1 IADD3 R4, P5, R5, R30, RZ ;  /* 0x0000001e05049210 */ /* 0x000fe20007fbe0ff */
[----:B------:R-:W-:Y:S01]  /*6390*/  @P2 STS.128 [R154+0x8800], RZ ;  /* 0x008800ff9a002388 */ /* 0x000fe20000000c00 */
[----:B------:R-:W-:-:S02]  /*63a0*/  IADD3 R7, P4, R152, R5, RZ ;  /* 0x0000000598077210 */ /* 0x000fc40007f9e0ff */
[-C--:B------:R-:W-:Y:S01]  /*63b0*/  @!P2 LEA.HI.X R17, R5, R169.reuse, R0, 0x1, P6 ;  /* 0x000000a90511a211 */ /* 0x080fe200030f0c00 */
[----:B------:R-:W-:Y:S01]  /*63c0*/  @!P1 IMAD.X R5, R0, 0x1, R28, P5 ;  /* 0x0000000100059824 */ /* 0x000fe200028e061c */
[----:B------:R-:W-:Y:S01]  /*63d0*/  @!P1 IADD3 R30, P3, R7, R30, RZ ;  /* 0x0000001e071e9210 */ /* 0x000fe20007f7e0ff */
[----:B------:R-:W-:Y:S01]  /*63e0*/  IMAD.X R0, R151, 0x1, R0, P4 ;  /* 0x0000000197007824 */ /* 0x000fe200020e0600 */
[C---:B------:R-:W-:Y:S01]  /*63f0*/  @!P1 LEA R18, P5, R4.reuse, c[0x0][0x170], 0x1 ;  /* 0x00005c0004129a11 */ /* 0x040fe200078a08ff */
[----:B------:R-:W-:Y:S01]  /*6400*/  @!PT LDS RZ, [RZ] ;  /* 0x00000000fffff984 */ /* 0x000fe20000000800 */
[----:B------:R-:W-:Y:S01]  /*6410*/  @!PT LDS RZ, [RZ] ;  /* 0x00000000fffff984 */ /* 0x000fe20000000800 */
[----:B------:R-:W-:Y:S01]  /*6420*/  @!PT LDS RZ, [RZ] ;  /* 0x00000000fffff984 */ /* 0x000fe20000000800 */
[----:B------:R3:W-:Y:S01]  /*6430*/  @!P2 LDGSTS.E.BYPASS.LTC128B.128 [R154+0x8800], [R10.64] ;  /* 0x088000000a9aafae */ /* 0x0007e2000b901d48 */
[C---:B------:R-:W-:Y:S01]  /*6440*/  @!P2 LEA R104, P4, R7.reuse, R168, 0x1 ;  /* 0x000000a80768a211 */ /* 0x040fe200078808ff */
[----:B------:R-:W-:Y:S01]  /*6450*/  IMAD.MOV.U32 R168, RZ, RZ, R124 ;  /* 0x000000ffffa87224 */ /* 0x000fe200078e007c */
        /* <DEDUP_REMOVED lines=40> */
[----:B------:R-:W0:Y:S01]  /*66e0*/  LDGDEPBAR ;  /* 0x00000000000079af */ /* 0x000e220000000000 */
[C---:B-1----:R-:W-:Y:S08]  /*66f0*/  HMMA.16816.F32.BF16 R32, R4.reuse, R28, RZ ;  /* 0x0000001c0420723c */ /* 0x042ff000000418ff */
[C---:B---3--:R-:W-:Y:S08]  /*6700*/  HMMA.16816.F32.BF16 R24, R4.reuse, R20, RZ ;  /* 0x000000140418723c */ /* 0x048ff000000418ff */
[C---:B----4-:R-:W-:Y:S08]  /*6710*/  HMMA.16816.F32.BF16 R16, R4.reuse, R12, RZ ;  /* 0x0000000c0410723c */ /* 0x050ff000000418ff */
        /* <DEDUP_REMOVED lines=72> */
[C---:B------:R-:W-:Y:S08]  /*6ba0*/  HMMA.16816.F32.BF16 R32, R116.reuse, R112, R32 ;  /* 0x000000707420723c */ /* 0x040ff00000041820 */
[C---:B---3--:R-:W-:Y:S08]  /*6bb0*/  HMMA.16816.F32.BF16 R24, R116.reuse, R108, R24 ;  /* 0x0000006c7418723c */ /* 0x048ff00000041818 */
[C---:B------:R-:W-:Y:S01]  /*6bc0*/  HMMA.16816.F32.BF16 R20, R116.reuse, R110, R20 ;  /* 0x0000006e7414723c */ /* 0x040fe20000041814 */
[----:B------:R-:W-:Y:S07]  /*6bd0*/  LDSM.16.M88.4 R108, [R141+0x2000] ;  /* 0x002000008d6c783b */ /* 0x000fee0000000200 */
[C---:B--2---:R-:W-:Y:S08]  /*6be0*/  HMMA.16816.F32.BF16 R8, R116.reuse, R100, R8 ;  /* 0x000000647408723c */ /* 0x044ff00000041808 */
[C---:B------:R-:W-:Y:S01]  /*6bf0*/  HMMA.16816.F32.BF16 R4, R116.reuse, R102, R4 ;  /* 0x000000667404723c */ /* 0x040fe20000041804 */
[----:B------:R-:W1:Y:S07]  /*6c00*/  LDSM.16.M88.4 R100, [R132+0x2800] ;  /* 0x002800008464783b */ /* 0x000e6e0000000200 */
[C---:B----4-:R-:W-:Y:S08]  /*6c10*/  HMMA.16816.F32.BF16 R16, R116.reuse, R104, R16 ;  /* 0x000000687410723c */ /* 0x050ff00000041810 */
[----:B------:R-:W-:Y:S01]  /*6c20*/  HMMA.16816.F32.BF16 R12, R116, R106, R12 ;  /* 0x0000006a740c723c */ /* 0x000fe2000004180c */
[----:B------:R-:W2:Y:S07]  /*6c30*/  LDSM.16.M88.4 R104, [R132+0x2000] ;  /* 0x002000008468783b */ /* 0x000eae0000000200 */
[C---:B-1----:R-:W-:Y:S08]  /*6c40*/  HMMA.16816.F32.BF16 R24, R108.reuse, R100, R24 ;  /* 0x000000646c18723c */ /* 0x042ff00000041818 */
[C---:B------:R-:W-:Y:S01]  /*6c50*/  HMMA.16816.F32.BF16 R20, R108.reuse, R102, R20 ;  /* 0x000000666c14723c */ /* 0x040fe20000041814 */
[----:B------:R-:W1:Y:S07]  /*6c60*/  LDSM.16.M88.4 R100, [R132+0x3000] ;  /* 0x003000008464783b */ /* 0x000e6e0000000200 */
[C---:B--2---:R-:W-:Y:S08]  /*6c70*/  HMMA.16816.F32.BF16 R28, R108.reuse, R106, R28 ;  /* 0x0000006a6c1c723c */ /* 0x044ff0000004181c */
[----:B------:R-:W-:Y:S01]  /*6c80*/  HMMA.16816.F32.BF16 R32, R108, R104, R32 ;  /* 0x000000686c20723c */ /* 0x000fe20000041820 */
[----:B------:R-:W-:-:S02]  /*6c90*/  FMUL.FTZ R107, R25, c[0x0][0x2ec] ;  /* 0x0000bb00196b7a20 */ /* 0x000fc40000410000 */
[----:B------:R-:W2:Y:S01]  /*6ca0*/  S2R R25, SR_TID.X ;  /* 0x0000000000197919 */ /* 0x000ea20000002100 */
[----:B------:R-:W-:Y:S02]  /*6cb0*/  FMUL.FTZ R113, R24, c[0x0][0x2ec] ;  /* 0x0000bb0018717a20 */ /* 0x000fe40000410000 */
[----:B------:R-:W-:Y:S01]  /*6cc0*/  FMUL.FTZ R26, R26, c[0x0][0x2ec] ;  /* 0x0000bb001a1a7a20 */ /* 0x000fe20000410000 */
[----:B------:R-:W-:Y:S01]  /*6cd0*/  MUFU.TANH R107, R107 ;  /* 0x0000006b006b7308 */ /* 0x000fe20000002400 */
[----:B------:R-:W-:Y:S02]  /*6ce0*/  FMUL.FTZ R175, R20, c[0x0][0x2ec] ;  /* 0x0000bb0014af7a20 */ /* 0x000fe40000410000 */
[----:B------:R-:W-:Y:S02]  /*6cf0*/  FMUL.FTZ R20, R21, c[0x0][0x2ec] ;  /* 0x0000bb0015147a20 */ /* 0x000fe40000410000 */
[----:B------:R-:W-:Y:S02]  /*6d00*/  FMUL.FTZ R24, R27, c[0x0][0x2ec] ;  /* 0x0000bb001b187a20 */ /* 0x000fe40000410000 */
[----:B------:R-:W-:Y:S01]  /*6d10*/  FMUL.FTZ R22, R22, c[0x0][0x2ec] ;  /* 0x0000bb0016167a20 */ /* 0x000fe20000410000 */
[----:B------:R-:W-:Y:S01]  /*6d20*/  MUFU.TANH R113, R113 ;  /* 0x0000007100717308 */ /* 0x000fe20000002400 */
[----:B------:R-:W-:-:S02]  /*6d30*/  FMUL.FTZ R28, R28, c[0x0][0x2ec] ;  /* 0x0000bb001c1c7a20 */ /* 0x000fc40000410000 */
[----:B------:R-:W-:Y:S02]  /*6d40*/  FMUL.FTZ R177, R30, c[0x0][0x2ec] ;  /* 0x0000bb001eb17a20 */ /* 0x000fe40000410000 */
[----:B------:R-:W-:-:S03]  /*6d50*/  FMUL.FTZ R21, R23, c[0x0][0x2ec] ;  /* 0x0000bb0017157a20 */ /* 0x000fc60000410000 */
[----:B------:R-:W-:Y:S01]  /*6d60*/  MUFU.TANH R26, R26 ;  /* 0x0000001a001a7308 */ /* 0x000fe20000002400 */
[----:B------:R-:W-:Y:S01]  /*6d70*/  FMUL.FTZ R181, R33, c[0x0][0x2ec] ;  /* 0x0000bb0021b57a20 */ /* 0x000fe20000410000 */
[C---:B-1----:R-:W-:Y:S01]  /*6d80*/  HMMA.16816.F32.BF16 R16, R108.reuse, R100, R16 ;  /* 0x000000646c10723c */ /* 0x042fe20000041810 */
[----:B------:R-:W-:Y:S02]  /*6d90*/  FMUL.FTZ R0, R34, c[0x0][0x2ec] ;  /* 0x0000bb0022007a20 */ /* 0x000fe40000410000 */
[----:B------:R-:W-:Y:S02]  /*6da0*/  FMUL.FTZ R179, R35, c[0x0][0x2ec] ;  /* 0x0000bb0023b37a20 */ /* 0x000fe40000410000 */
[----:B------:R-:W-:Y:S01]  /*6db0*/  FMUL.FTZ R33, R29, c[0x0][0x2ec] ;  /* 0x0000bb001d217a20 */ /* 0x000fe20000410000 */
[----:B------:R1:W-:Y:S01]  /*6dc0*/  MUFU.TANH R34, R28 ;  /* 0x0000001c00227308 */ /* 0x0003e20000002400 */
[----:B------:R-:W-:Y:S01]  /*6dd0*/  FMUL.FTZ R35, R31, c[0x0][0x2ec] ;  /* 0x0000bb001f237a20 */ /* 0x000fe20000410000 */
[----:B------:R-:W-:Y:S01]  /*6de0*/  HMMA.16816.F32.BF16 R12, R108, R102, R12 ;  /* 0x000000666c0c723c */ /* 0x000fe2000004180c */
[----:B------:R-:W-:-:S05]  /*6df0*/  FMUL.FTZ R32, R32, c[0x0][0x2ec] ;  /* 0x0000bb0020207a20 */ /* 0x000fca0000410000 */
[----:B------:R-:W3:Y:S01]  /*6e00*/  MUFU.TANH R181, R181 ;  /* 0x000000b500b57308 */ /* 0x000ee20000002400 */
[----:B-1----:R-:W1:Y:S07]  /*6e10*/  LDSM.16.M88.4 R28, [R132+0x3800] ;  /* 0x00380000841c783b */ /* 0x002e6e0000000200 */
[----:B------:R-:W4:Y:S02]  /*6e20*/  MUFU.TANH R179, R179 ;  /* 0x000000b300b37308 */ /* 0x000f240000002400 */
[----:B------:R-:W-:Y:S01]  /*6e30*/  FMUL.FTZ R171, R16, c[0x0][0x2ec] ;  /* 0x0000bb0010ab7a20 */ /* 0x000fe20000410000 */
[----:B------:R-:W-:-:S04]  /*6e40*/  DEPBAR.LE SB0, 0x0 ;  /* 0x000080000000791a */ /* 0x000fc80000000000 */
[----:B--2---:R-:W-:Y:S01]  /*6e50*/  IMAD.SHL.U32 R16, R25, 0x2, RZ ;  /* 0x0000000219107824 */ /* 0x004fe200078e00ff */
[----:B------:R-:W2:Y:S01]  /*6e60*/  MUFU.TANH R177, R177 ;  /* 0x000000b100b17308 */ /* 0x000ea20000002400 */
[----:B------:R-:W-:-:S03]  /*6e70*/  FMUL.FTZ R163, R17, c[0x0][0x2ec] ;  /* 0x0000bb0011a37a20 */ /* 0x000fc60000410000 */
[----:B------:R-:W-:Y:S01]  /*6e80*/  LOP3.LUT R16, R16, 0x6, RZ, 0xc0, !PT ;  /* 0x0000000610107812 */ /* 0x000fe200078ec0ff */
[----:B------:R-:W-:Y:S02]  /*6e90*/  FMUL.FTZ R173, R12, c[0x0][0x2ec] ;  /* 0x0000bb000cad7a20 */ /* 0x000fe40000410000 */
[----:B------:R-:W-:Y:S02]  /*6ea0*/  FMUL.FTZ R159, R13, c[0x0][0x2ec] ;  /* 0x0000bb000d9f7a20 */ /* 0x000fe40000410000 */
[----:B------:R-:W-:Y:S01]  /*6eb0*/  IMAD R16, R155, 0x40, R16 ;  /* 0x000000409b107824 */ /* 0x000fe200078e0210 */
[----:B------:R-:W5:Y:S01]  /*6ec0*/  MUFU.TANH R33, R33 ;  /* 0x0000002100217308 */ /* 0x000f620000002400 */
[----:B------:R-:W-:Y:S02]  /*6ed0*/  FMUL.FTZ R19, R19, c[0x0][0x2ec] ;  /* 0x0000bb0013137a20 */ /* 0x000fe40000410000 */
[----:B------:R-:W-:Y:S01]  /*6ee0*/  FMUL.FTZ R18, R18, c[0x0][0x2ec] ;  /* 0x0000bb0012127a20 */ /* 0x000fe20000410000 */
[----:B------:R-:W-:Y:S01]  /*6ef0*/  IADD3 R17, R16, 0x1, RZ ;  /* 0x0000000110117810 */ /* 0x000fe20007ffe0ff */
[----:B------:R-:W-:Y:S01]  /*6f00*/  FMUL.FTZ R14, R14, c[0x0][0x2ec] ;  /* 0x0000bb000e0e7a20 */ /* 0x000fe20000410000 */
[----:B------:R-:W-:Y:S01]  /*6f10*/  IADD3 R12, R16, 0x10, RZ ;  /* 0x00000010100c7810 */ /* 0x000fe20007ffe0ff */
[----:B------:R-:W-:Y:S01]  /*6f20*/  FMUL.FTZ R15, R15, c[0x0][0x2ec] ;  /* 0x0000bb000f0f7a20 */ /* 0x000fe20000410000 */
[----:B------:R-:W2:Y:S01]  /*6f30*/  MUFU.TANH R35, R35 ;  /* 0x0000002300237308 */ /* 0x000ea20000002400 */
[----:B------:R-:W-:-:S02]  /*6f40*/  ISETP.GE.AND P3, PT, R17, R123, PT ;  /* 0x0000007b1100720c */ /* 0x000fc40003f66270 */
[-C--:B------:R-:W-:Y:S02]  /*6f50*/  ISETP.GE.AND P5, PT, R17, R122.reuse, PT ;  /* 0x0000007a1100720c */ /* 0x080fe40003fa6270 */
[C---:B------:R-:W-:Y:S02]  /*6f60*/  IADD3 R17, R16.reuse, 0x8, RZ ;  /* 0x0000000810117810 */ /* 0x040fe40007ffe0ff */
[----:B---3--:R-:W-:Y:S01]  /*6f70*/  FSEL R181, R181, -INF , !P3 ;  /* 0xff800000b5b57808 */ /* 0x008fe20005800000 */
[----:B------:R-:W3:Y:S01]  /*6f80*/  MUFU.TANH R20, R20 ;  /* 0x0000001400147308 */ /* 0x000ee20000002400 */
[C---:B------:R-:W-:Y:S02]  /*6f90*/  ISETP.GE.AND P6, PT, R17.reuse, R123, PT ;  /* 0x0000007b1100720c */ /* 0x040fe40003fc6270 */
[----:B------:R-:W-:Y:S02]  /*6fa0*/  ISETP.GE.AND P4, PT, R17, R122, PT ;  /* 0x0000007a1100720c */ /* 0x000fe40003f86270 */
[----:B------:R-:W-:Y:S01]  /*6fb0*/  IADD3 R17, R16, 0x9, RZ ;  /* 0x0000000910117810 */ /* 0x000fe20007ffe0ff */
[----:B-1----:R-:W-:Y:S01]  /*6fc0*/  HMMA.16816.F32.BF16 R8, R108, R28, R8 ;  /* 0x0000001c6c08723c */ /* 0x002fe20000041808 */
[----:B----4-:R-:W-:Y:S01]  /*6fd0*/  FSEL R179, R179, -INF , !P5 ;  /* 0xff800000b3b37808 */ /* 0x010fe20006800000 */
[----:B------:R-:W-:Y:S01]  /*6fe0*/  MUFU.TANH R163, R163 ;  /* 0x000000a300a37308 */ /* 0x000fe20000002400 */
[----:B------:R-:W-:-:S02]  /*6ff0*/  FSEL R25, R34, -INF , !P6 ;  /* 0xff80000022197808 */ /* 0x000fc40007000000 */
[----:B--2---:R-:W-:Y:S02]  /*7000*/  FSEL R177, R177, -INF , !P4 ;  /* 0xff800000b1b17808 */ /* 0x004fe40006000000 */
[CC--:B------:R-:W-:Y:S01]  /*7010*/  ISETP.GE.AND P3, PT, R17.reuse, R123.reuse, PT ;  /* 0x0000007b1100720c */ /* 0x0c0fe20003f66270 */
[----:B------:R-:W-:Y:S01]  /*7020*/  HMMA.16816.F32.BF16 R4, R108, R30, R4 ;  /* 0x0000001e6c04723c */ /* 0x000fe20000041804 */
[-C--:B------:R-:W-:Y:S01]  /*7030*/  ISETP.GE.AND P5, PT, R17, R122.reuse, PT ;  /* 0x0000007a1100720c */ /* 0x080fe20003fa6270 */
[----:B------:R1:W-:Y:S01]  /*7040*/  MUFU.TANH R115, R19 ;  /* 0x0000001300737308 */ /* 0x0003e20000002400 */
[C---:B------:R-:W-:Y:S02]  /*7050*/  ISETP.GE.AND P6, PT, R12.reuse, R123, PT ;  /* 0x0000007b0c00720c */ /* 0x040fe40003fc6270 */
[----:B------:R-:W-:Y:S02]  /*7060*/  ISETP.GE.AND P4, PT, R12, R122, PT ;  /* 0x0000007a0c00720c */ /* 0x000fe40003f86270 */
[----:B------:R-:W-:-:S02]  /*7070*/  IADD3 R12, R16, 0x11, RZ ;  /* 0x00000011100c7810 */ /* 0x000fc40007ffe0ff */
[----:B-----5:R-:W-:Y:S01]  /*7080*/  FSEL R29, R33, -INF , !P3 ;  /* 0xff800000211d7808 */ /* 0x020fe20005800000 */
[----:B------:R-:W2:Y:S01]  /*7090*/  MUFU.TANH R24, R24 ;  /* 0x0000001800187308 */ /* 0x000ea20000002400 */
[----:B------:R-:W-:Y:S02]  /*70a0*/  FSEL R13, R35, -INF , !P5 ;  /* 0xff800000230d7808 */ /* 0x000fe40006800000 */
[CC--:B------:R-:W-:Y:S02]  /*70b0*/  ISETP.GE.AND P3, PT, R12.reuse, R123.reuse, PT ;  /* 0x0000007b0c00720c */ /* 0x0c0fe40003f66270 */
[-C--:B------:R-:W-:Y:S01]  /*70c0*/  ISETP.GE.AND P5, PT, R12, R122.reuse, PT ;  /* 0x0000007a0c00720c */ /* 0x080fe20003fa6270 */
[----:B------:R-:W-:Y:S01]  /*70d0*/  FMUL.FTZ R103, R9, c[0x0][0x2ec] ;  /* 0x0000bb0009677a20 */ /* 0x000fe20000410000 */
[----:B------:R-:W-:Y:S01]  /*70e0*/  IADD3 R12, R16, 0x18, RZ ;  /* 0x00000018100c7810 */ /* 0x000fe20007ffe0ff */
[----:B------:R-:W-:Y:S01]  /*70f0*/  MUFU.TANH R159, R159 ;  /* 0x0000009f009f7308 */ /* 0x000fe20000002400 */
[----:B------:R-:W-:Y:S01]  /*7100*/  FSEL R113, R113, -INF , !P6 ;  /* 0xff80000071717808 */ /* 0x000fe20007000000 */
[----:B------:R-:W-:Y:S01]  /*7110*/  FMUL.FTZ R8, R8, c[0x0][0x2ec] ;  /* 0x0000bb0008087a20 */ /* 0x000fe20000410000 */
[----:B-1----:R-:W-:Y:S01]  /*7120*/  FSEL R19, R26, -INF , !P4 ;  /* 0xff8000001a137808 */ /* 0x002fe20006000000 */
[----:B------:R-:W-:Y:S01]  /*7130*/  FMUL.FTZ R10, R10, c[0x0][0x2ec] ;  /* 0x0000bb000a0a7a20 */ /* 0x000fe20000410000 */
[CC--:B------:R-:W-:Y:S01]  /*7140*/  ISETP.GE.AND P6, PT, R12.reuse, R123.reuse, PT ;  /* 0x0000007b0c00720c */ /* 0x0c0fe20003fc6270 */
[----:B------:R-:W-:Y:S01]  /*7150*/  FMUL.FTZ R105, R5, c[0x0][0x2ec] ;  /* 0x0000bb0005697a20 */ /* 0x000fe20000410000 */
[----:B------:R-:W-:Y:S01]  /*7160*/  ISETP.GE.AND P4, PT, R12, R122, PT ;  /* 0x0000007a0c00720c */ /* 0x000fe20003f86270 */
[----:B------:R-:W1:Y:S01]  /*7170*/  MUFU.TANH R175, R175 ;  /* 0x000000af00af7308 */ /* 0x000e620000002400 */
[----:B------:R-:W-:Y:S01]  /*7180*/  IADD3 R12, R16, 0x19, RZ ;  /* 0x00000019100c7810 */ /* 0x000fe20007ffe0ff */
[----:B------:R-:W-:Y:S01]  /*7190*/  FMUL.FTZ R102, R4, c[0x0][0x2ec] ;  /* 0x0000bb0004667a20 */ /* 0x000fe20000410000 */
[----:B------:R-:W-:Y:S01]  /*71a0*/  FSEL R107, R107, -INF , !P3 ;  /* 0xff8000006b6b7808 */ /* 0x000fe20005800000 */
[----:B------:R-:W-:Y:S01]  /*71b0*/  FMUL.FTZ R11, R11, c[0x0][0x2ec] ;  /* 0x0000bb000b0b7a20 */ /* 0x000fe20000410000 */
[-C--:B------:R-:W-:Y:S01]  /*71c0*/  ISETP.GE.AND P3, PT, R12, R123.reuse, PT ;  /* 0x0000007b0c00720c */ /* 0x080fe20003f66270 */
[----:B------:R-:W-:Y:S01]  /*71d0*/  FMUL.FTZ R6, R6, c[0x0][0x2ec] ;  /* 0x0000bb0006067a20 */ /* 0x000fe20000410000 */
[----:B------:R-:W-:Y:S01]  /*71e0*/  IADD3 R9, R16, 0x21, RZ ;  /* 0x0000002110097810 */ /* 0x000fe20007ffe0ff */
[----:B------:R-:W4:Y:S01]  /*71f0*/  MUFU.TANH R22, R22 ;  /* 0x0000001600167308 */ /* 0x000f220000002400 */
[----:B---3--:R-:W-:Y:S01]  /*7200*/  FSEL R111, R20, -INF , !P3 ;  /* 0xff800000146f7808 */ /* 0x008fe20005800000 */
[----:B------:R-:W-:Y:S01]  /*7210*/  FMUL.FTZ R7, R7, c[0x0][0x2ec] ;  /* 0x0000bb0007077a20 */ /* 0x000fe20000410000 */
[----:B------:R-:W-:-:S02]  /*7220*/  ISETP.GE.AND P3, PT, R9, R123, PT ;  /* 0x0000007b0900720c */ /* 0x000fc40003f66270 */
[----:B--2---:R-:W-:Y:S02]  /*7230*/  FSEL R17, R24, -INF , !P5 ;  /* 0xff80000018117808 */ /* 0x004fe40006800000 */
[----:B------:R-:W-:Y:S01]  /*7240*/  FSEL R163, R163, -INF , !P3 ;  /* 0xff800000a3a37808 */ /* 0x000fe20005800000 */
[----:B------:R-:W2:Y:S01]  /*7250*/  MUFU.TANH R21, R21 ;  /* 0x0000001500157308 */ /* 0x000ea20000002400 */
[----:B------:R-:W-:Y:S02]  /*7260*/  ISETP.GE.AND P5, PT, R12, R122, PT ;  /* 0x0000007a0c00720c */ /* 0x000fe40003fa6270 */
[C---:B------:R-:W-:Y:S02]  /*7270*/  IADD3 R5, R16.reuse, 0x31, RZ ;  /* 0x0000003110057810 */ /* 0x040fe40007ffe0ff */
[----:B------:R-:W-:Y:S02]  /*7280*/  IADD3 R12, R16, 0x20, RZ ;  /* 0x00000020100c7810 */ /* 0x000fe40007ffe0ff */
[----:B-1----:R-:W-:Y:S01]  /*7290*/  FSEL R175, R175, -INF , !P6 ;  /* 0xff800000afaf7808 */ /* 0x002fe20007000000 */
[----:B------:R-:W-:Y:S01]  /*72a0*/  MUFU.TANH R103, R103 ;  /* 0x0000006700677308 */ /* 0x000fe20000002400 */
[----:B----4-:R-:W-:-:S02]  /*72b0*/  FSEL R23, R22, -INF , !P4 ;  /* 0xff80000016177808 */ /* 0x010fc40006000000 */
[C---:B------:R-:W-:Y:S02]  /*72c0*/  ISETP.GE.AND P6, PT, R12.reuse, R123, PT ;  /* 0x0000007b0c00720c */ /* 0x040fe40003fc6270 */
[-C--:B------:R-:W-:Y:S02]  /*72d0*/  ISETP.GE.AND P4, PT, R12, R122.reuse, PT ;  /* 0x0000007a0c00720c */ /* 0x080fe40003f86270 */
[C---:B------:R-:W-:Y:S01]  /*72e0*/  IADD3 R4, R16.reuse, 0x30, RZ ;  /* 0x0000003010047810 */ /* 0x040fe20007ffe0ff */
[----:B------:R-:W1:Y:S01]  /*72f0*/  MUFU.TANH R171, R171 ;  /* 0x000000ab00ab7308 */ /* 0x000e620000002400 */
[----:B--2---:R-:W-:Y:S02]  /*7300*/  FSEL R21, R21, -INF , !P5 ;  /* 0xff80000015157808 */ /* 0x004fe40006800000 */
[----:B------:R-:W-:Y:S02]  /*7310*/  ISETP.GE.AND P5, PT, R9, R122, PT ;  /* 0x0000007a0900720c */ /* 0x000fe40003fa6270 */
[----:B------:R-:W-:-:S02]  /*7320*/  IADD3 R9, R16, 0x28, RZ ;  /* 0x0000002810097810 */ /* 0x000fc40007ffe0ff */
[----:B------:R-:W-:Y:S01]  /*7330*/  FSEL R115, R115, -INF , !P5 ;  /* 0xff80000073737808 */ /* 0x000fe20006800000 */
[----:B------:R-:W2:Y:S08]  /*7340*/  MUFU.TANH R127, R18 ;  /* 0x00000012007f7308 */ /* 0x000eb00000002400 */
[----:B------:R3:W-:Y:S01]  /*7350*/  MUFU.TANH R104, R8 ;  /* 0x0000000800687308 */ /* 0x0007e20000002400 */
[----:B-1----:R-:W-:-:S02]  /*7360*/  FSEL R171, R171, -INF , !P6 ;  /* 0xff800000abab7808 */ /* 0x002fc40007000000 */
[----:B------:R-:W-:-:S05]  /*7370*/  ISETP.GE.AND P6, PT, R9, R123, PT ;  /* 0x0000007b0900720c */ /* 0x000fca0003fc6270 */
[----:B------:R-:W-:Y:S01]  /*7380*/  MUFU.TANH R32, R32 ;  /* 0x0000002000207308 */ /* 0x000fe20000002400 */
[----:B--2---:R-:W-:Y:S02]  /*7390*/  FSEL R127, R127, -INF , !P4 ;  /* 0xff8000007f7f7808 */ /* 0x004fe40006000000 */
[----:B------:R-:W-:Y:S02]  /*73a0*/  ISETP.GE.AND P4, PT, R9, R122, PT ;  /* 0x0000007a0900720c */ /* 0x000fe40003f86270 */
[----:B---3--:R-:W-:-:S03]  /*73b0*/  IADD3 R8, R16, 0x29, RZ ;  /* 0x0000002910087810 */ /* 0x008fc60007ffe0ff */
[----:B------:R-:W1:Y:S01]  /*73c0*/  MUFU.TANH R173, R173 ;  /* 0x000000ad00ad7308 */ /* 0x000e620000002400 */
[C---:B------:R-:W-:Y:S02]  /*73d0*/  ISETP.GE.AND P3, PT, R8.reuse, R123, PT ;  /* 0x0000007b0800720c */ /* 0x040fe40003f66270 */
[----:B------:R-:W-:Y:S02]  /*73e0*/  ISETP.GE.AND P5, PT, R8, R122, PT ;  /* 0x0000007a0800720c */ /* 0x000fe40003fa6270 */
[----:B------:R-:W-:-:S03]  /*73f0*/  FSEL R159, R159, -INF , !P3 ;  /* 0xff8000009f9f7808 */ /* 0x000fc60005800000 */
[----:B------:R-:W2:Y:S01]  /*7400*/  MUFU.TANH R117, R14 ;  /* 0x0000000e00757308 */ /* 0x000ea20000002400 */
[----:B------:R-:W-:-:S04]  /*7410*/  ISETP.GE.AND P3, PT, R5, R123, PT ;  /* 0x0000007b0500720c */ /* 0x000fc80003f66270 */
[----:B------:R-:W-:Y:S02]  /*7420*/  FSEL R103, R103, -INF , !P3 ;  /* 0xff80000067677808 */ /* 0x000fe40005800000 */
[-C--:B------:R-:W-:Y:S01]  /*7430*/  ISETP.GE.AND P3, PT, R16, R123.reuse, PT ;  /* 0x0000007b1000720c */ /* 0x080fe20003f66270 */
[----:B------:R-:W3:Y:S01]  /*7440*/  MUFU.TANH R119, R15 ;  /* 0x0000000f00777308 */ /* 0x000ee20000002400 */
[----:B-1----:R-:W-:Y:S02]  /*7450*/  FSEL R173, R173, -INF , !P6 ;  /* 0xff800000adad7808 */ /* 0x002fe40007000000 */
[----:B------:R-:W-:Y:S02]  /*7460*/  FSEL R32, R32, -INF , !P3 ;  /* 0xff80000020207808 */ /* 0x000fe40005800000 */
[----:B------:R-:W-:Y:S02]  /*7470*/  ISETP.GT.AND P3, PT, R155, R148, PT ;  /* 0x000000949b00720c */ /* 0x000fe40003f64270 */
[----:B------:R-:W-:Y:S01]  /*7480*/  ISETP.GE.AND P6, PT, R4, R123, PT ;  /* 0x0000007b0400720c */ /* 0x000fe20003fc6270 */
[----:B------:R-:W1:Y:S01]  /*7490*/  MUFU.TANH R101, R10 ;  /* 0x0000000a00657308 */ /* 0x000e620000002400 */
[----:B--2---:R-:W-:-:S02]  /*74a0*/  FSEL R117, R117, -INF , !P4 ;  /* 0xff80000075757808 */ /* 0x004fc40006000000 */
[-C--:B------:R-:W-:Y:S02]  /*74b0*/  ISETP.GE.AND P4, PT, R4, R122.reuse, PT ;  /* 0x0000007a0400720c */ /* 0x080fe40003f86270 */
[----:B------:R-:W-:Y:S02]  /*74c0*/  IADD3 R4, R16, 0x38, RZ ;  /* 0x0000003810047810 */ /* 0x000fe40007ffe0ff */
[----:B------:R-:W-:Y:S01]  /*74d0*/  FSEL R104, R104, -INF , !P6 ;  /* 0xff80000068687808 */ /* 0x000fe20007000000 */
[----:B------:R-:W2:Y:S01]  /*74e0*/  MUFU.TANH R35, R11 ;  /* 0x0000000b00237308 */ /* 0x000ea20000002400 */
[----:B---3--:R-:W-:Y:S02]  /*74f0*/  FSEL R119, R119, -INF , !P5 ;  /* 0xff80000077777808 */ /* 0x008fe40006800000 */
[----:B------:R-:W-:Y:S02]  /*7500*/  ISETP.GE.AND P5, PT, R5, R122, PT ;  /* 0x0000007a0500720c */ /* 0x000fe40003fa6270 */
[----:B------:R-:W-:-:S03]  /*7510*/  ISETP.GE.AND P6, PT, R4, R123, PT ;  /* 0x0000007b0400720c */ /* 0x000fc60003fc6270 */
[----:B------:R-:W3:Y:S01]  /*7520*/  MUFU.TANH R102, R102 ;  /* 0x0000006600667308 */ /* 0x000ee20000002400 */
[----:B-1----:R-:W-:Y:S01]  /*7530*/  FSEL R101, R101, -INF , !P4 ;  /* 0xff80000065657808 */ /* 0x002fe20006000000 */
[----:B------:R-:W-:Y:S01]  /*7540*/  BAR.SYNC.DEFER_BLOCKING 0x0 ;  /* 0x0000000000007b1d */ /* 0x000fe20000010000 */
[----:B------:R-:W-:Y:S02]  /*7550*/  ISETP.GE.AND P4, PT, R4, R122, PT ;  /* 0x0000007a0400720c */ /* 0x000fe40003f86270 */
[----:B------:R-:W-:-:S03]  /*7560*/  IADD3 R4, R16, 0x39, RZ ;  /* 0x0000003910047810 */ /* 0x000fc60007ffe0ff */
[----:B------:R-:W1:Y:S01]  /*7570*/  MUFU.TANH R33, R6 ;  /* 0x0000000600217308 */ /* 0x000e620000002400 */
[----:B--2---:R-:W-:Y:S02]  /*7580*/  FSEL R35, R35, -INF , !P5 ;  /* 0xff80000023237808 */ /* 0x004fe40006800000 */
[----:B------:R-:W-:-:S05]  /*7590*/  ISETP.GE.AND P5, PT, R16, R122, PT ;  /* 0x0000007a1000720c */ /* 0x000fca0003fa6270 */
[----:B------:R-:W2:Y:S01]  /*75a0*/  MUFU.TANH R0, R0 ;  /* 0x0000000000007308 */ /* 0x000ea20000002400 */
[----:B---3--:R-:W-:Y:S02]  /*75b0*/  FSEL R102, R102, -INF , !P6 ;  /* 0xff80000066667808 */ /* 0x008fe40007000000 */
[----:B------:R-:W-:-:S05]  /*75c0*/  ISETP.GE.AND P6, PT, R4, R123, PT ;  /* 0x0000007b0400720c */ /* 0x000fca0003fc6270 */
        /* <DEDUP_REMOVED lines=16> */
[----:B-1----:R-:W-:-:S06]  /*76d0*/  IADD3 R14, R14, 0xffffffe, RZ ;  /* 0x0ffffffe0e0e7810 */ /* 0x002fcc0007ffe0ff */
[----:B------:R-:W1:Y:S02]  /*76e0*/  F2I.FTZ.U32.TRUNC.NTZ R15, R14 ;  /* 0x0000000e000f7305 */ /* 0x000e64000021f000 */
[--C-:B-1----:R-:W-:Y:S02]  /*76f0*/  IMAD.MOV R7, RZ, RZ, -R15.reuse ;  /* 0x000000ffff077224 */ /* 0x102fe400078e0a0f */
[----:B------:R-:W-:Y:S02]  /*7700*/  IMAD.MOV.U32 R14, RZ, RZ, RZ ;  /* 0x000000ffff0e7224 */ /* 0x000fe400078e00ff */
[----:B------:R-:W-:Y:S01]  /*7710*/  IMAD R4, R7, R0, RZ ;  /* 0x0000000007047224 */ /* 0x000fe200078e02ff */
[----:B------:R-:W-:Y:S02]  /*7720*/  IABS R7, R8 ;  /* 0x0000000800077213 */ /* 0x000fe40000000000 */
[----:B------:R-:W-:Y:S01]  /*7730*/  LOP3.LUT R8, R8, c[0x0][0x2d0], RZ, 0x3c, !PT ;  /* 0x0000b40008087a12 */ /* 0x000fe200078e3cff */
        /* <DEDUP_REMOVED lines=45> */
.L_x_6062:
[----:B------:R-:W-:-:S05]  /*7a10*/  IMAD.MOV.U32 R7, RZ, RZ, c[0x0][0x198] ;  /* 0x00006600ff077624 */ /* 0x000fca00078e00ff */
[----:B------:R-:W-:-:S04]  /*7a20*/  LEA R7, -R7, RZ, 0x6 ;  /* 0x000000ff07077211 */ /* 0x000fc800078e31ff */
[----:B------:R-:W-:Y:S02]  /*7a30*/  SHF.R.S32.HI R0, RZ, 0x1f, R7 ;  /* 0x0000001fff007819 */ /* 0x000fe40000011407 */
.L_x_6063:
        /* <DEDUP_REMOVED lines=15> */
[----:B------:R-:W-:Y:S01]  /*7b30*/  @!P2 LEA R14, P6, R9, R164, 0x1 ;  /* 0x000000a4090ea211 */ /* 0x000fe200078c08ff */
[----:B------:R1:W-:Y:S01]  /*7b40*/  @P1 STS.128 [R154+0x6000], RZ ;  /* 0x006000ff9a001388 */ /* 0x0003e20000000c00 */
[----:B------:R-:W-:Y:S02]  /*7b50*/  @!P1 IADD3.X R6, R120, R0, R149, P5, P4 ;  /* 0x0000000078069210 */ /* 0x000fe40002fe8495 */
        /* <DEDUP_REMOVED lines=14> */
[-C--:B------:R-:W-:Y:S01]  /*7c40*/  @!P1 IADD3 R11, P5, R121, R4.reuse, RZ ;  /* 0x00000004790b9210 */ /* 0x080fe20007fbe0ff */
[----:B------:R1:W-:Y:S01]  /*7c50*/  @P1 STS.128 [R154+0x6800], RZ ;  /* 0x006800ff9a001388 */ /* 0x0003e20000000c00 */
[----:B------:R-:W-:-:S03]  /*7c60*/  IADD3 R10, P4, R150, R4, RZ ;  /* 0x00000004960a7210 */ /* 0x000fc60007f9e0ff */
[----:B------:R-:W-:Y:S01]  /*7c70*/  @!PT LDS RZ, [RZ] ;  /* 0x00000000fffff984 */ /* 0x000fe20000000800 */
[----:B------:R-:W-:Y:S01]  /*7c80*/  @!PT LDS RZ, [RZ] ;  /* 0x00000000fffff984 */ /* 0x000fe20000000800 */
[----:B------:R-:W-:Y:S01]  /*7c90*/  @!PT LDS RZ, [RZ] ;  /* 0x00000000fffff984 */ /* 0x000fe20000000800 */
[----:B------:R1:W-:Y:S01]  /*7ca0*/  @!P1 LDGSTS.E.BYPASS.LTC128B.128 [R154+0x6800], [R8.64+0x80] ;  /* 0x06800080089a9fae */ /* 0x0003e2000b901d48 */
[----:B--2---:R-:W-:-:S03]  /*7cb0*/  @!P2 LEA R30, P6, R4, R164, 0x1 ;  /* 0x000000a4041ea211 */ /* 0x004fc600078c08ff */
[----:B------:R1:W-:Y:S01]  /*7cc0*/  @P2 STS.128 [R154+0x5000], RZ ;  /* 0x005000ff9a002388 */ /* 0x0003e20000000c00 */
[--C-:B------:R-:W-:Y:S01]  /*7cd0*/  @!P2 LEA.HI.X R31, R4, R165, R6.reuse, 0x1, P6 ;  /* 0x000000a5041fa211 */ /* 0x100fe200030f0c06 */
[----:B------:R-:W-:Y:S01]  /*7ce0*/  @!P1 IMAD.X R4, R120, 0x1, R6, P5 ;  /* 0x0000000178049824 */ /* 0x000fe200028e0606 */
[----:B------:R-:W-:-:S03]  /*7cf0*/  @!P1 LEA R122, P5, R11, c[0x0][0x168], 0x1 ;  /* 0x00005a000b7a9a11 */ /* 0x000fc600078a08ff */
[----:B------:R-:W-:Y:S01]  /*7d00*/  @!PT LDS RZ, [RZ] ;  /* 0x00000000fffff984 */ /* 0x000fe20000000800 */
[----:B------:R-:W-:Y:S01]  /*7d10*/  @!PT LDS RZ, [RZ] ;  /* 0x00000000fffff984 */ /* 0x000fe20000000800 */
[----:B------:R-:W-:Y:S01]  /*7d20*/  @!PT LDS RZ, [RZ] ;  /* 0x00000000fffff984 */ /* 0x000fe20000000800 */
[----:B------:R1:W-:Y:S01]  /*7d30*/  @!P2 LDGSTS.E.BYPASS.LTC128B.128 [R154+0x5000], [R30.64] ;  /* 0x050000001e9aafae */ /* 0x0003e2000b901d48 */
[----:B---3--:R-:W-:Y:S01]  /*7d40*/  IMAD.X R27, R149, 0x1, R6, P4 ;  /* 0x00000001951b7824 */ /* 0x008fe200020e0606 */
[C---:B------:R-:W-:Y:S02]  /*7d50*/  @!P2 LEA R108, P4, R10.reuse, R164, 0x1 ;  /* 0x000000a40a6ca211 */ /* 0x040fe400078808ff */
[----:B------:R-:W-:Y:S01]  /*7d60*/  @!P1 LEA.HI.X R123, R11, c[0x0][0x16c], R4, 0x1, P5 ;  /* 0x00005b000b7b9a11 */ /* 0x000fe200028f0c04 */
        /* <DEDUP_REMOVED lines=21> */
.L_x_6065:
[----:B------:R-:W-:Y:S05]  /*7ec0*/  BSYNC B0 ;  /* 0x0000000000007941 */ /* 0x000fea0003800000 */
.L_x_6064:
[----:B------:R-:W0:Y:S01]  /*7ed0*/  LDGDEPBAR ;  /* 0x00000000000079af */ /* 0x000e220000000000 */
[----:B------:R-:W-:-:S04]  /*7ee0*/  LEA R164, P1, R7, R164, 0x1 ;  /* 0x000000a407a47211 */ /* 0x000fc800078208ff */
[----:B------:R-:W-:Y:S02]  /*7ef0*/  LEA.HI.X R165, R7, R165, R0, 0x1, P1 ;  /* 0x000000a507a57211 */ /* 0x000fe400008f0c00 */
.L_x_6061:
        /* <DEDUP_REMOVED lines=30> */
[----:B-1----:R-:W-:Y:S02]  /*80e0*/  FMNMX.FTZ R9, R105, R0, !PT ;  /* 0x0000000069097209 */ /* 0x002fe40007810000 */
[----:B------:R-:W-:-:S03]  /*80f0*/  FMNMX.FTZ R4, R34, R7, !PT ;  /* 0x0000000722047209 */ /* 0x000fc60007810000 */
[----:B------:R-:W1:Y:S04]  /*8100*/  SHFL.BFLY PT, R0, R9, 0x2, 0x1f ;  /* 0x0c401f0009007f89 */ /* 0x000e6800000e0000 */
[----:B------:R-:W2:Y:S01]  /*8110*/  SHFL.BFLY PT, R7, R4, 0x2, 0x1f ;  /* 0x0c401f0004077f89 */ /* 0x000ea200000e0000 */
[----:B-1----:R-:W-:-:S03]  /*8120*/  FMNMX.FTZ R0, R9, R0, !PT ;  /* 0x0000000009007209 */ /* 0x002fc60007810000 */
[----:B------:R-:W-:Y:S01]  /*8130*/  LDSM.16.MT88.4 R8, [R140+0x8000] ;  /* 0x008000008c08783b */ /* 0x000fe20000004200 */
        /* <DEDUP_REMOVED lines=12> */
[----:B------:R-:W-:Y:S01]  /*8200*/  FFMA.FTZ R30, R32, c[0x0][0x23c], -R106 ;  /* 0x00008f00201e7a23 */ /* 0x000fe2000001086a */
[----:B------:R-:W-:Y:S01]  /*8210*/  FSEL R32, R27, RZ, P2 ;  /* 0x000000ff1b207208 */ /* 0x000fe20001000000 */
[----:B------:R-:W-:-:S02]  /*8220*/  FADD.FTZ R31, R2, -R31 ;  /* 0x8000001f021f7221 */ /* 0x000fc40000010000 */
[----:B------:R-:W-:Y:S02]  /*8230*/  FFMA.FTZ R2, R13, c[0x0][0x23c], -R100 ;  /* 0x00008f000d027a23 */ /* 0x000fe40000010864 */
[----:B------:R-:W1:Y:S01]  /*8240*/  LDSM.16.MT88.4 R12, [R138+0x8000] ;  /* 0x008000008a0c783b */ /* 0x000e620000004200 */
[----:B------:R-:W-:Y:S01]  /*8250*/  FADD.FTZ R32, R3, -R32 ;  /* 0x8000002003207221 */ /* 0x000fe20000010000 */
[----:B------:R-:W-:Y:S01]  /*8260*/  MUFU.EX2 R30, R30 ;  /* 0x0000001e001e7308 */ /* 0x000fe20000000800 */
[--C-:B------:R-:W-:Y:S02]  /*8270*/  FFMA.FTZ R24, R29, c[0x0][0x23c], -R106.reuse ;  /* 0x00008f001d187a23 */ /* 0x100fe4000001086a */
[--C-:B------:R-:W-:Y:S02]  /*8280*/  FFMA.FTZ R28, R181, c[0x0][0x23c], -R106.reuse ;  /* 0x00008f00b51c7a23 */ /* 0x100fe4000001086a */
[----:B------:R-:W-:Y:S02]  /*8290*/  FFMA.FTZ R25, R25, c[0x0][0x23c], -R106 ;  /* 0x00008f0019197a23 */ /* 0x000fe4000001086a */
[--C-:B------:R-:W-:Y:S01]  /*82a0*/  FFMA.FTZ R29, R5, c[0x0][0x23c], -R100.reuse ;  /* 0x00008f00051d7a23 */ /* 0x100fe20000010864 */
[----:B------:R-:W-:Y:S01]  /*82b0*/  MUFU.EX2 R24, R24 ;  /* 0x0000001800187308 */ /* 0x000fe20000000800 */
[----:B------:R-:W-:-:S02]  /*82c0*/  FFMA.FTZ R0, R179, c[0x0][0x23c], -R100 ;  /* 0x00008f00b3007a23 */ /* 0x000fc40000010864 */
[----:B------:R-:W-:Y:S02]  /*82d0*/  FMUL.FTZ R32, R32, c[0x0][0x23c] ;  /* 0x00008f0020207a20 */ /* 0x000fe40000410000 */
[----:B------:R-:W-:Y:S02]  /*82e0*/  FMUL.FTZ R31, R31, c[0x0][0x23c] ;  /* 0x00008f001f1f7a20 */ /* 0x000fe40000410000 */
[----:B------:R-:W-:Y:S01]  /*82f0*/  FFMA.FTZ R177, R177, c[0x0][0x23c], -R100 ;  /* 0x00008f00b1b17a23 */ /* 0x000fe20000010864 */
[----:B------:R-:W2:Y:S01]  /*8300*/  MUFU.EX2 R28, R28 ;  /* 0x0000001c001c7308 */ /* 0x000ea20000000800 */
[--C-:B------:R-:W-:Y:S02]  /*8310*/  FFMA.FTZ R109, R113, c[0x0][0x23c], -R106.reuse ;  /* 0x00008f00716d7a23 */ /* 0x100fe4000001086a */
[--C-:B------:R-:W-:Y:S02]  /*8320*/  FFMA.FTZ R108, R107, c[0x0][0x23c], -R106.reuse ;  /* 0x00008f006b6c7a23 */ /* 0x100fe4000001086a */
[----:B------:R-:W-:-:S02]  /*8330*/  FFMA.FTZ R110, R111, c[0x0][0x23c], -R106 ;  /* 0x00008f006f6e7a23 */ /* 0x000fc4000001086a */
[----:B------:R-:W-:Y:S01]  /*8340*/  FFMA.FTZ R107, R175, c[0x0][0x23c], -R106 ;  /* 0x00008f00af6b7a23 */ /* 0x000fe2000001086a */
[----:B------:R-:W3:Y:S01]  /*8350*/  MUFU.EX2 R25, R25 ;  /* 0x0000001900197308 */ /* 0x000ee20000000800 */
[--C-:B------:R-:W-:Y:S02]  /*8360*/  FFMA.FTZ R114, R19, c[0x0][0x23c], -R100.reuse ;  /* 0x00008f0013727a23 */ /* 0x100fe40000010864 */
[--C-:B------:R-:W-:Y:S02]  /*8370*/  FFMA.FTZ R113, R17, c[0x0][0x23c], -R100.reuse ;  /* 0x00008f0011717a23 */ /* 0x100fe40000010864 */
[--C-:B------:R-:W-:Y:S01]  /*8380*/  FFMA.FTZ R112, R23, c[0x0][0x23c], -R100.reuse ;  /* 0x00008f0017707a23 */ /* 0x100fe20000010864 */
[----:B------:R-:W-:Y:S01]  /*8390*/  LDSM.16.MT88.4 R16, [R138+0xa800] ;  /* 0x00a800008a10783b */ /* 0x000fe20000004200 */
[--C-:B------:R-:W-:Y:S01]  /*83a0*/  FFMA.FTZ R111, R21, c[0x0][0x23c], -R100.reuse ;  /* 0x00008f00156f7a23 */ /* 0x100fe20000010864 */
[----:B------:R-:W-:Y:S01]  /*83b0*/  MUFU.EX2 R29, R29 ;  /* 0x0000001d001d7308 */ /* 0x000fe20000000800 */
[----:B--2---:R-:W-:Y:S01]  /*83c0*/  F2FP.BF16.PACK_AB R4, R28, R30 ;  /* 0x0000001e1c04723e */ /* 0x004fe200000010ff */
[----:B------:R-:W-:Y:S01]  /*83d0*/  LDSM.16.MT88.4 R20, [R140+0xa800] ;  /* 0x00a800008c14783b */ /* 0x000fe20000004200 */
[----:B------:R-:W-:-:S02]  /*83e0*/  FFMA.FTZ R125, R115, c[0x0][0x23c], -R100 ;  /* 0x00008f00737d7a23 */ /* 0x000fc40000010864 */
[--C-:B------:R-:W-:Y:S02]  /*83f0*/  FFMA.FTZ R118, R171, c[0x0][0x23c], -R106.reuse ;  /* 0x00008f00ab767a23 */ /* 0x100fe4000001086a */
[--C-:B------:R-:W-:Y:S01]  /*8400*/  FFMA.FTZ R121, R163, c[0x0][0x23c], -R106.reuse ;  /* 0x00008f00a3797a23 */ /* 0x100fe2000001086a */
[----:B------:R-:W2:Y:S01]  /*8410*/  MUFU.EX2 R0, R0 ;  /* 0x0000000000007308 */ /* 0x000ea20000000800 */
[----:B---3--:R-:W-:Y:S01]  /*8420*/  F2FP.BF16.PACK_AB R6, R24, R25 ;  /* 0x000000191806723e */ /* 0x008fe200000010ff */
[--C-:B------:R-:W-:Y:S02]  /*8430*/  FFMA.FTZ R116, R173, c[0x0][0x23c], -R106.reuse ;  /* 0x00008f00ad747a23 */ /* 0x100fe4000001086a */
[----:B------:R-:W-:Y:S02]  /*8440*/  FFMA.FTZ R123, R159, c[0x0][0x23c], -R106 ;  /* 0x00008f009f7b7a23 */ /* 0x000fe4000001086a */
[--C-:B------:R-:W-:Y:S02]  /*8450*/  FFMA.FTZ R122, R127, c[0x0][0x23c], -R100.reuse ;  /* 0x00008f007f7a7a23 */ /* 0x100fe40000010864 */
[----:B------:R-:W-:Y:S01]  /*8460*/  MUFU.EX2 R3, R177 ;  /* 0x000000b100037308 */ /* 0x000fe20000000800 */
[----:B------:R-:W-:-:S02]  /*8470*/  FFMA.FTZ R115, R117, c[0x0][0x23c], -R100 ;  /* 0x00008f0075737a23 */ /* 0x000fc40000010864 */
[----:B------:R-:W-:Y:S02]  /*8480*/  FFMA.FTZ R120, R119, c[0x0][0x23c], -R100 ;  /* 0x00008f0077787a23 */ /* 0x000fe40000010864 */
[--C-:B------:R-:W-:Y:S02]  /*8490*/  FFMA.FTZ R104, R104, c[0x0][0x23c], -R106.reuse ;  /* 0x00008f0068687a23 */ /* 0x100fe4000001086a */
[--C-:B------:R-:W-:Y:S01]  /*84a0*/  FFMA.FTZ R103, R103, c[0x0][0x23c], -R106.reuse ;  /* 0x00008f0067677a23 */ /* 0x100fe2000001086a */
        /* <DEDUP_REMOVED lines=10> */
[-C--:B---3--:R-:W-:Y:S02]  /*8550*/  FMUL.FTZ R88, R88, R32.reuse ;  /* 0x0000002058587220 */ /* 0x088fe40000410000 */
        /* <DEDUP_REMOVED lines=8> */
[----:B----4-:R-:W-:Y:S01]  /*85e0*/  F2FP.BF16.PACK_AB R7, R2, R3 ;  /* 0x000000030207723e */ /* 0x010fe200000010ff */
[-C--:B------:R-:W-:Y:S01]  /*85f0*/  FMUL.FTZ R96, R96, R32.reuse ;  /* 0x0000002060607220 */ /* 0x080fe20000410000 */
[----:B------:R-:W2:Y:S01]  /*8600*/  MUFU.EX2 R108, R108 ;  /* 0x0000006c006c7308 */ /* 0x000ea20000000800 */
[----:B------:R-:W-:Y:S02]  /*8610*/  FMUL.FTZ R97, R97, R32 ;  /* 0x0000002061617220 */ /* 0x000fe40000410000 */
[-C--:B------:R-:W-:Y:S02]  /*8620*/  FMUL.FTZ R98, R98, R31.reuse ;  /* 0x0000001f62627220 */ /* 0x080fe40000410000 */
[----:B-1----:R-:W-:Y:S01]  /*8630*/  HMMA.16816.F32.BF16 R88, R4, R12, R88 ;  /* 0x0000000c0458723c */ /* 0x002fe20000041858 */
[----:B------:R-:W-:-:S02]  /*8640*/  FMUL.FTZ R99, R99, R31 ;  /* 0x0000001f63637220 */ /* 0x000fc40000410000 */
        /* <DEDUP_REMOVED lines=23> */
[-C--:B------:R-:W-:Y:S02]  /*87c0*/  FMUL.FTZ R82, R82, R31.reuse ;  /* 0x0000001f52527220 */ /* 0x080fe40000410000 */
[----:B------:R-:W-:Y:S02]  /*87d0*/  FMUL.FTZ R83, R83, R31 ;  /* 0x0000001f53537220 */ /* 0x000fe40000410000 */
[-C--:B------:R-:W-:Y:S01]  /*87e0*/  FMUL.FTZ R76, R76, R32.reuse ;  /* 0x000000204c4c7220 */ /* 0x080fe20000410000 */
[----:B------:R-:W-:Y:S01]  /*87f0*/  MUFU.EX2 R112, R112 ;  /* 0x0000007000707308 */ /* 0x000fe20000000800 */
[----:B------:R-:W-:-:S02]  /*8800*/  FMUL.FTZ R77, R77, R32 ;  /* 0x000000204d4d7220 */ /* 0x000fc40000410000 */
[-C--:B------:R-:W-:Y:S02]  /*8810*/  FMUL.FTZ R78, R78, R31.reuse ;  /* 0x0000001f4e4e7220 */ /* 0x080fe40000410000 */
[-C--:B------:R-:W-:Y:S02]  /*8820*/  FMUL.FTZ R79, R79, R31.reuse ;  /* 0x0000001f4f4f7220 */ /* 0x080fe40000410000 */
[-C--:B------:R-:W-:Y:S01]  /*8830*/  FMUL.FTZ R44, R44, R32.reuse ;  /* 0x000000202c2c7220 */ /* 0x080fe20000410000 */
[----:B------:R-:W5:Y:S01]  /*8840*/  MUFU.EX2 R111, R111 ;  /* 0x0000006f006f7308 */ /* 0x000f620000000800 */
        /* <DEDUP_REMOVED lines=26> */
[-C--:B------:R-:W-:Y:S02]  /*89f0*/  FMUL.FTZ R61, R61, R32.reuse ;  /* 0x000000203d3d7220 */ /* 0x080fe40000410000 */
[-C--:B------:R-:W-:Y:S02]  /*8a00*/  FMUL.FTZ R62, R62, R31.reuse ;  /* 0x0000001f3e3e7220 */ /* 0x080fe40000410000 */
[----:B------:R-:W-:Y:S02]  /*8a10*/  FMUL.FTZ R63, R63, R31 ;  /* 0x0000001f3f3f7220 */ /* 0x000fe40000410000 */
[-C--:B------:R-:W-:Y:S01]  /*8a20*/  FMUL.FTZ R64, R64, R32.reuse ;  /* 0x0000002040407220 */ /* 0x080fe20000410000 */
[----:B------:R-:W2:Y:S01]  /*8a30*/  MUFU.EX2 R122, R122 ;  /* 0x0000007a007a7308 */ /* 0x000ea20000000800 */
[----:B------:R-:W-:-:S02]  /*8a40*/  FMUL.FTZ R65, R65, R32 ;  /* 0x0000002041417220 */ /* 0x000fc40000410000 */
[-C--:B------:R-:W-:Y:S02]  /*8a50*/  FMUL.FTZ R66, R66, R31.reuse ;  /* 0x0000001f42427220 */ /* 0x080fe40000410000 */
[-C--:B------:R-:W-:Y:S02]  /*8a60*/  FMUL.FTZ R67, R67, R31.reuse ;  /* 0x0000001f43437220 */ /* 0x080fe40000410000 */
[-C--:B------:R-:W-:Y:S01]  /*8a70*/  FMUL.FTZ R52, R52, R32.reuse ;  /* 0x0000002034347220 */ /* 0x080fe20000410000 */
[----:B------:R-:W2:Y:S01]  /*8a80*/  MUFU.EX2 R125, R125 ;  /* 0x0000007d007d7308 */ /* 0x000ea20000000800 */
[----:B------:R-:W-:Y:S01]  /*8a90*/  FMUL.FTZ R53, R53, R32 ;  /* 0x0000002035357220 */ /* 0x000fe20000410000 */
[----:B-1----:R-:W-:Y:S01]  /*8aa0*/  HMMA.16816.F32.BF16 R44, R4, R12, R44 ;  /* 0x0000000c042c723c */ /* 0x002fe2000004182c */
[-C--:B------:R-:W-:Y:S02]  /*8ab0*/  FMUL.FTZ R54, R54, R31.reuse ;  /* 0x0000001f36367220 */ /* 0x080fe40000410000 */
[----:B------:R-:W-:-:S02]  /*8ac0*/  FMUL.FTZ R55, R55, R31 ;  /* 0x0000001f37377220 */ /* 0x000fc40000410000 */
[-C--:B------:R-:W-:Y:S01]  /*8ad0*/  FMUL.FTZ R56, R56, R32.reuse ;  /* 0x0000002038387220 */ /* 0x080fe20000410000 */
[----:B------:R-:W-:Y:S01]  /*8ae0*/  MUFU.EX2 R115, R115 ;  /* 0x0000007300737308 */ /* 0x000fe20000000800 */
[-C--:B------:R-:W-:Y:S01]  /*8af0*/  FMUL.FTZ R57, R57, R32.reuse ;  /* 0x0000002039397220 */ /* 0x080fe20000410000 */
[C---:B------:R-:W-:Y:S01]  /*8b00*/  HMMA.16816.F32.BF16 R48, R4.reuse, R14, R48 ;  /* 0x0000000e0430723c */ /* 0x040fe20000041830 */
[----:B------:R-:W1:Y:S01]  /*8b10*/  LDSM.16.MT88.4 R12, [R136+0xa000] ;  /* 0x00a00000880c783b */ /* 0x000e620000004200 */
[-C--:B------:R-:W-:Y:S02]  /*8b20*/  FMUL.FTZ R58, R58, R31.reuse ;  /* 0x0000001f3a3a7220 */ /* 0x080fe40000410000 */
[-C--:B------:R-:W-:Y:S02]  /*8b30*/  FMUL.FTZ R59, R59, R31.reuse ;  /* 0x0000001f3b3b7220 */ /* 0x080fe40000410000 */
[----:B------:R-:W1:Y:S01]  /*8b40*/  MUFU.EX2 R120, R120 ;  /* 0x0000007800787308 */ /* 0x000e620000000800 */
[----:B------:R-:W-:Y:S01]  /*8b50*/  FFMA.FTZ R167, R167, R32, R30 ;  /* 0x00000020a7a77223 */ /* 0x000fe2000001001e */
[----:B---3--:R-:W-:Y:S01]  /*8b60*/  HMMA.16816.F32.BF16 R36, R4, R8, R36 ;  /* 0x000000080424723c */ /* 0x008fe20000041824 */
[----:B------:R-:W-:-:S02]  /*8b70*/  FFMA.FTZ R29, R166, R31, R29 ;  /* 0x0000001fa61d7223 */ /* 0x000fc4000001001d */
[----:B------:R-:W-:Y:S02]  /*8b80*/  FADD.FTZ R28, R28, R167 ;  /* 0x000000a71c1c7221 */ /* 0x000fe40000010000 */
[----:B------:R-:W-:Y:S01]  /*8b90*/  FADD.FTZ R0, R0, R29 ;  /* 0x0000001d00007221 */ /* 0x000fe20000010000 */
[----:B------:R-:W-:Y:S01]  /*8ba0*/  MUFU.EX2 R104, R104 ;  /* 0x0000006800687308 */ /* 0x000fe20000000800 */
[----:B------:R-:W-:Y:S01]  /*8bb0*/  FADD.FTZ R25, R25, R28 ;  /* 0x0000001c19197221 */ /* 0x000fe20000010000 */
[----:B------:R-:W-:Y:S01]  /*8bc0*/  HMMA.16816.F32.BF16 R40, R4, R10, R40 ;  /* 0x0000000a0428723c */ /* 0x000fe20000041828 */
[----:B------:R-:W3:Y:S01]  /*8bd0*/  LDSM.16.MT88.4 R8, [R137+0xa000] ;  /* 0x00a000008908783b */ /* 0x000ee20000004200 */
[----:B------:R-:W-:Y:S02]  /*8be0*/  FADD.FTZ R3, R3, R0 ;  /* 0x0000000003037221 */ /* 0x000fe40000010000 */
[----:B------:R-:W-:Y:S02]  /*8bf0*/  FADD.FTZ R24, R24, R25 ;  /* 0x0000001918187221 */ /* 0x000fe40000010000 */
[----:B------:R-:W1:Y:S01]  /*8c00*/  MUFU.EX2 R103, R103 ;  /* 0x0000006700677308 */ /* 0x000e620000000800 */
[----:B------:R-:W-:Y:S01]  /*8c10*/  FADD.FTZ R3, R2, R3 ;  /* 0x0000000302037221 */ /* 0x000fe20000010000 */
[----:B------:R-:W-:-:S06]  /*8c20*/  MOV R2, R26 ;  /* 0x0000001a00027202 */ /* 0x000fcc0000000f00 */
        /* <DEDUP_REMOVED lines=24> */
[----:B------:R-:W-:-:S04]  /*8db0*/  FADD.FTZ R111, R111, R112 ;  /* 0x000000706f6f7221 */ /* 0x000fc80000010000 */
[----:B------:R-:W-:Y:S01]  /*8dc0*/  FADD.FTZ R0, R122, R111 ;  /* 0x0000006f7a007221 */ /* 0x000fe20000010000 */
[----:B-1----:R-:W-:Y:S03]  /*8dd0*/  HMMA.16816.F32.BF16 R96, R4, R12, R96 ;  /* 0x0000000c0460723c */ /* 0x002fe60000041860 */
[----:B------:R-:W-:-:S05]  /*8de0*/  FADD.FTZ R0, R125, R0 ;  /* 0x000000007d007221 */ /* 0x000fca0000010000 */
        /* <DEDUP_REMOVED lines=27> */
[----:B------:R-:W-:Y:S01]  /*8fa0*/  F2FP.BF16.PACK_AB R7, R120, R115 ;  /* 0x000000737807723e */ /* 0x000fe200000010ff */
[----:B------:R-:W-:Y:S01]  /*8fb0*/  FADD.FTZ R115, R115, R0 ;  /* 0x0000000073737221 */ /* 0x000fe20000010000 */
[----:B------:R-:W-:Y:S01]  /*8fc0*/  MOV R3, R27 ;  /* 0x0000001b00037202 */ /* 0x000fe20000000f00 */
[----:B------:R-:W-:Y:S02]  /*8fd0*/  FADD.FTZ R116, R116, R121 ;  /* 0x0000007974747221 */ /* 0x000fe40000010000 */
[----:B------:R-:W-:Y:S02]  /*8fe0*/  FADD.FTZ R120, R120, R115 ;  /* 0x0000007378787221 */ /* 0x000fe40000010000 */
[----:B------:R-:W-:Y:S01]  /*8ff0*/  HMMA.16816.F32.BF16 R60, R4, R16, R60 ;  /* 0x00000010043c723c */ /* 0x000fe2000004183c */
[----:B------:R-:W-:-:S07]  /*9000*/  FADD.FTZ R123, R123, R116 ;  /* 0x000000747b7b7221 */ /* 0x000fce0000010000 */
        /* <DEDUP_REMOVED lines=48> */
[C---:B------:R-:W-:Y:S08]  /*9310*/  HMMA.16816.F32.BF16 R84, R4.reuse, R22, R84 ;  /* 0x000000160454723c */ /* 0x040ff00000041854 */
[C---:B---3--:R-:W-:Y:S08]  /*9320*/  HMMA.16816.F32.BF16 R44, R4.reuse, R16, R44 ;  /* 0x00000010042c723c */ /* 0x048ff0000004182c */
[C---:B------:R-:W-:Y:S08]  /*9330*/  HMMA.16816.F32.BF16 R48, R4.reuse, R18, R48 ;  /* 0x000000120430723c */ /* 0x040ff00000041830 */
[C---:B-1----:R-:W-:Y:S08]  /*9340*/  HMMA.16816.F32.BF16 R52, R4.reuse, R12, R52 ;  /* 0x0000000c0434723c */ /* 0x042ff00000041834 */
[C---:B------:R-:W-:Y:S08]  /*9350*/  HMMA.16816.F32.BF16 R56, R4.reuse, R14, R56 ;  /* 0x0000000e0438723c */ /* 0x040ff00000041838 */
[C---:B--2---:R-:W-:Y:S08]  /*9360*/  HMMA.16816.F32.BF16 R60, R4.reuse, R8, R60 ;  /* 0x00000008043c723c */ /* 0x044ff0000004183c */
[----:B------:R-:W-:Y:S11]  /*9370*/  HMMA.16816.F32.BF16 R64, R4, R10, R64 ;  /* 0x0000000a0440723c */ /* 0x000ff60000041840 */
[----:B------:R-:W-:Y:S08]  /*9380*/  @!UPT UIADD3 URZ, URZ, URZ, URZ ;  /* 0x0000003f3f3ff290 */ /* 0x000ff0000fffe03f */
.L_x_6058:
[----:B------:R-:W-:Y:S05]  /*9390*/  @!P3 BRA `(.L_x_6066) ;  /* 0x00002ff00000b947 */ /* 0x000fea0003800000 */
[----:B------:R-:W-:Y:S01]  /*93a0*/  ULDC UR7, c[0x0][0x1a0] ;  /* 0x0000680000077ab9 */ /* 0x000fe20000000800 */
[----:B------:R-:W-:Y:S01]  /*93b0*/  IMAD.MOV.U32 R103, RZ, RZ, R2 ;  /* 0x000000ffff677224 */ /* 0x000fe200078e0002 */
[----:B------:R-:W-:Y:S01]  /*93c0*/  ULEA UR7, -UR7, URZ, 0x6 ;  /* 0x0000003f07077291 */ /* 0x000fe2000f8e313f */
[----:B------:R-:W-:Y:S01]  /*93d0*/  IMAD.MOV.U32 R0, RZ, RZ, R3 ;  /* 0x000000ffff007224 */ /* 0x000fe200078e0003 */
[----:B------:R-:W-:-:S02]  /*93e0*/  ULDC UR5, c[0x0][0x198] ;  /* 0x0000660000057ab9 */ /* 0x000fc40000000800 */
[----:B------:R-:W-:Y:S02]  /*93f0*/  USHF.R.S32.HI UR6, URZ, 0x1f, UR7 ;  /* 0x0000001f3f067899 */ /* 0x000fe40008011407 */
[----:B------:R-:W-:Y:S01]  /*9400*/  ULEA UR5, -UR5, URZ, 0x6 ;  /* 0x0000003f05057291 */ /* 0x000fe2000f8e313f */
[----:B------:R-:W-:-:S03]  /*9410*/  MOV R163, UR7 ;  /* 0x0000000700a37c02 */ /* 0x000fc60008000f00 */
[----:B------:R-:W-:Y:S01]  /*9420*/  MOV R159, UR6 ;  /* 0x00000006009f7c02 */ /* 0x000fe20008000f00 */
[----:B------:R-:W-:Y:S02]  /*9430*/  USHF.R.S32.HI UR4, URZ, 0x1f, UR5 ;  /* 0x0000001f3f047899 */ /* 0x000fe40008011405 */
.L_x_6070:
        /* <DEDUP_REMOVED lines=60> */
[----:B------:R-:W-:Y:S01]  /*9800*/  IMAD.WIDE.U32 R6, R5, c[0x0][0x188], R6 ;  /* 0x0000620005067a25 */ /* 0x000fe200078e0006 */
[----:B------:R-:W-:Y:S05]  /*9810*/  SHF.R.S32.HI R3, RZ, 0x1f, R5 ;  /* 0x0000001fff037819 */ /* 0x000fea0000011405 */
[----:B------:R-:W-:Y:S02]  /*9820*/  IMAD R2, R3, c[0x0][0x188], RZ ;  /* 0x0000620003027a24 */ /* 0x000fe400078e02ff */
[----:B------:R-:W-:Y:S02]  /*9830*/  IMAD.MOV.U32 R3, RZ, RZ, R6 ;  /* 0x000000ffff037224 */ /* 0x000fe400078e0006 */
[----:B------:R-:W-:Y:S04]  /*9840*/  IMAD R2, R5, c[0x0][0x18c], R2 ;  /* 0x0000630005027a24 */ /* 0x000fe800078e0202 */
[----:B------:R-:W-:Y:S02]  /*9850*/  IMAD.IADD R100, R7, 0x1, R2 ;  /* 0x0000000107647824 */ /* 0x000fe400078e0202 */
.L_x_6067:
[----:B------:R-:W-:Y:S02]  /*9860*/  ISETP.GE.AND P4, PT, R157, c[0x0][0x220], PT ;  /* 0x000088009d007a0c */ /* 0x000fe40003f86270 */
[C---:B------:R-:W-:Y:S02]  /*9870*/  LEA R2, P2, R3.reuse, R168, 0x1 ;  /* 0x000000a803027211 */ /* 0x040fe400078408ff */
[----:B------:R-:W-:Y:S02]  /*9880*/  ISETP.GE.AND P3, PT, R156, c[0x0][0x220], PT ;  /* 0x000088009c007a0c */ /* 0x000fe40003f66270 */
[C---:B------:R-:W-:Y:S02]  /*9890*/  IADD3 R101, P1, R152.reuse, R3, RZ ;  /* 0x0000000398657210 */ /* 0x040fe40007f3e0ff */
[----:B------:R-:W-:Y:S02]  /*98a0*/  LEA.HI.X R3, R3, R169, R100, 0x1, P2 ;  /* 0x000000a903037211 */ /* 0x000fe400010f0c64 */
[----:B------:R-:W-:Y:S02]  /*98b0*/  IADD3.X R102, R151, R100, RZ, P1, !PT ;  /* 0x0000006497667210 */ /* 0x000fe40000ffe4ff */
[C---:B------:R-:W-:Y:S01]  /*98c0*/  IADD3 R171, P2, R152.reuse, R101, RZ ;  /* 0x0000006598ab7210 */ /* 0x040fe20007f5e0ff */
[----:B------:R-:W-:Y:S01]  /*98d0*/  @P4 STS.128 [R154+0x8000], RZ ;  /* 0x008000ff9a004388 */ /* 0x000fe20000000c00 */
[-C--:B------:R-:W-:Y:S02]  /*98e0*/  @!P4 LEA R178, P5, R101, R168.reuse, 0x1 ;  /* 0x000000a865b2c211 */ /* 0x080fe400078a08ff */
[-C--:B------:R-:W-:Y:S02]  /*98f0*/  @!P4 LEA R176, P6, R171, R168.reuse, 0x1 ;  /* 0x000000a8abb0c211 */ /* 0x080fe400078c08ff */
[CCC-:B------:R-:W-:Y:S02]  /*9900*/  @!P4 LEA.HI.X R179, R101.reuse, R169.reuse, R102.reuse, 0x1, P5 ;  /* 0x000000a965b3c211 */ /* 0x1c0fe400028f0c66 */
[----:B------:R-:W-:Y:S01]  /*9910*/  @!PT LDS RZ, [RZ] ;  /* 0x00000000fffff984 */ /* 0x000fe20000000800 */
[----:B------:R-:W-:Y:S01]  /*9920*/  @!PT LDS RZ, [RZ] ;  /* 0x00000000fffff984 */ /* 0x000fe20000000800 */
[----:B------:R-:W-:Y:S01]  /*9930*/  @!PT LDS RZ, [RZ] ;  /* 0x00000000fffff984 */ /* 0x000fe20000000800 */
[----:B------:R1:W-:Y:S01]  /*9940*/  @!P4 LDGSTS.E.BYPASS.LTC128B.128 [R154+0x8000], [R2.64] ;  /* 0x08000000029acfae */ /* 0x0003e2000b901d48 */
[C---:B------:R-:W-:Y:S04]  /*9950*/  @!P3 LEA R172, P1, R101.reuse, R168, 0x1 ;  /* 0x000000a865acb211 */ /* 0x040fe800078208ff */
[-C--:B------:R-:W-:Y:S02]  /*9960*/  @!P3 LEA.HI.X R173, R101, R169.reuse, R102, 0x1, P1 ;  /* 0x000000a965adb211 */ /* 0x080fe400008f0c66 */
[----:B------:R-:W-:Y:S01]  /*9970*/  @P3 STS.128 [R154+0xa000], RZ ;  /* 0x00a000ff9a003388 */ /* 0x000fe20000000c00 */
[----:B------:R-:W-:Y:S02]  /*9980*/  IADD3.X R102, R151, R102, RZ, P2, !PT ;  /* 0x0000006697667210 */ /* 0x000fe400017fe4ff */
[CC--:B------:R-:W-:Y:S02]  /*9990*/  @!P3 LEA R170, P2, R171.reuse, R168.reuse, 0x1 ;  /* 0x000000a8abaab211 */ /* 0x0c0fe400078408ff */
[C-C-:B------:R-:W-:Y:S02]  /*99a0*/  @!P4 LEA.HI.X R177, R171.reuse, R169, R102.reuse, 0x1, P6 ;  /* 0x000000a9abb1c211 */ /* 0x140fe400030f0c66 */
[----:B------:R-:W-:Y:S01]  /*99b0*/  @!PT LDS RZ, [RZ] ;  /* 0x00000000fffff984 */ /* 0x000fe20000000800 */
[----:B------:R-:W-:Y:S01]  /*99c0*/  @!PT LDS RZ, [RZ] ;  /* 0x00000000fffff984 */ /* 0x000fe20000000800 */
[----:B------:R-:W-:Y:S01]  /*99d0*/  @!PT LDS RZ, [RZ] ;  /* 0x00000000fffff984 */ /* 0x000fe20000000800 */
[----:B------:R1:W-:Y:S01]  /*99e0*/  @!P3 LDGSTS.E.BYPASS.LTC128B.128 [R154+0xa000], [R2.64+0x80] ;  /* 0x0a000080029abfae */ /* 0x0003e2000b901d48 */
[----:B------:R-:W-:Y:S02]  /*99f0*/  IADD3 R101, P1, R152, R171, RZ ;  /* 0x000000ab98657210 */ /* 0x000fe40007f3e0ff */
[-C--:B------:R-:W-:Y:S02]  /*9a00*/  @!P3 LEA.HI.X R171, R171, R169.reuse, R102, 0x1, P2 ;  /* 0x000000a9ababb211 */ /* 0x080fe400010f0c66 */
[----:B------:R-:W-:Y:S02]  /*9a10*/  @!P4 LEA R174, P5, R101, R168, 0x1 ;  /* 0x000000a865aec211 */ /* 0x000fe400078a08ff */
        /* <DEDUP_REMOVED lines=9> */
[----:B------:R-:W-:Y:S04]  /*9ab0*/  ISETP.GT.AND P1, PT, R155, R148, PT ;  /* 0x000000949b00720c */ /* 0x000fe80003f24270 */
        /* <DEDUP_REMOVED lines=34> */
[C---:B--2---:R-:W-:Y:S08]  /*9ce0*/  HMMA.16816.F32.BF16 R4, R104.reuse, R108, RZ ;  /* 0x0000006c6804723c */ /* 0x044ff000000418ff */
[C---:B------:R-:W-:Y:S01]  /*9cf0*/  HMMA.16816.F32.BF16 R8, R104.reuse, R110, RZ ;  /* 0x0000006e6808723c */ /* 0x040fe200000418ff */
[----:B------:R-:W-:Y:S07]  /*9d00*/  LDSM.16.M88.4 R108, [R144] ;  /* 0x00000000906c783b */ /* 0x000fee0000000200 */
[C---:B---3--:R-:W-:Y:S08]  /*9d10*/  HMMA.16816.F32.BF16 R12, R104.reuse, R112, RZ ;  /* 0x00000070680c723c */ /* 0x048ff000000418ff */
[C---:B------:R-:W-:Y:S01]  /*9d20*/  HMMA.16816.F32.BF16 R16, R104.reuse, R114, RZ ;  /* 0x000000726810723c */ /* 0x040fe200000418ff */
[----:B------:R-:W2:Y:S07]  /*9d30*/  LDSM.16.M88.4 R112, [R143] ;  /* 0x000000008f70783b */ /* 0x000eae0000000200 */
[C---:B-1----:R-:W-:Y:S08]  /*9d40*/  HMMA.16816.F32.BF16 R20, R104.reuse, R116, RZ ;  /* 0x000000746814723c */ /* 0x042ff000000418ff */
[C---:B------:R-:W-:Y:S01]  /*9d50*/  HMMA.16816.F32.BF16 R24, R104.reuse, R118, RZ ;  /* 0x000000766818723c */ /* 0x040fe200000418ff */
[----:B------:R-:W1:Y:S07]  /*9d60*/  LDSM.16.M88.4 R116, [R135] ;  /* 0x000000008774783b */ /* 0x000e6e0000000200 */
[C---:B------:R-:W-:Y:S08]  /*9d70*/  HMMA.16816.F32.BF16 R28, R104.reuse, R120, RZ ;  /* 0x00000078681c723c */ /* 0x040ff000000418ff */
[----:B------:R-:W-:Y:S01]  /*9d80*/  HMMA.16816.F32.BF16 R32, R104, R122, RZ ;  /* 0x0000007a6820723c */ /* 0x000fe200000418ff */
[----:B------:R-:W3:Y:S07]  /*9d90*/  LDSM.16.M88.4 R104, [R133] ;  /* 0x000000008568783b */ /* 0x000eee0000000200 */
[----:B------:R-:W-:Y:S01]  /*9da0*/  LDSM.16.M88.4 R120, [R139+0x4800] ;  /* 0x004800008b78783b */ /* 0x000fe20000000200 */
[C---:B--2---:R-:W-:Y:S08]  /*9db0*/  HMMA.16816.F32.BF16 R4, R108.reuse, R112, R4 ;  /* 0x000000706c04723c */ /* 0x044ff00000041804 */
[C---:B------:R-:W-:Y:S01]  /*9dc0*/  HMMA.16816.F32.BF16 R8, R108.reuse, R114, R8 ;  /* 0x000000726c08723c */ /* 0x040fe20000041808 */
[----:B------:R-:W-:Y:S07]  /*9dd0*/  LDSM.16.M88.4 R112, [R142] ;  /* 0x000000008e70783b */ /* 0x000fee0000000200 */
[C---:B-1----:R-:W-:Y:S08]  /*9de0*/  HMMA.16816.F32.BF16 R12, R108.reuse, R116, R12 ;  /* 0x000000746c0c723c */ /* 0x042ff0000004180c */
        /* <DEDUP_REMOVED lines=119> */
[----:B-----5:R-:W-:Y:S02]  /*a560*/  FMUL.FTZ R171, R32, c[0x0][0x2ec] ;  /* 0x0000bb0020ab7a20 */ /* 0x020fe40000410000 */
        /* <DEDUP_REMOVED lines=71> */
[C---:B------:R-:W-:Y:S01]  /*a9e0*/  LEA R12, P1, R3.reuse, R160, 0x2 ;  /* 0x000000a0030c7211 */ /* 0x040fe200078210ff */
[----:B------:R-:W-:Y:S01]  /*a9f0*/  IMAD.IADD R2, R3, 0x1, -R7 ;  /* 0x0000000103027824 */ /* 0x000fe200078e0a07 */
[-C--:B------:R-:W-:Y:S02]  /*aa00*/  LEA.HI.X.SX32 R15, R7, R161.reuse, 0x2, P2 ;  /* 0x000000a1070f7211 */ /* 0x080fe400010f16ff */
[----:B------:R-:W-:Y:S01]  /*aa10*/  LEA.HI.X.SX32 R13, R3, R161, 0x2, P1 ;  /* 0x000000a1030d7211 */ /* 0x000fe200008f16ff */
[----:B------:R-:W-:Y:S02]  /*aa20*/  IMAD.MOV.U32 R3, RZ, RZ, 0x40 ;  /* 0x00000040ff037424 */ /* 0x000fe400078e00ff */
[----:B------:R-:W2:Y:S02]  /*aa30*/  LDG.E R4, [R14.64] ;  /* 0x000000080e047981 */ /* 0x000ea4000c1e1900 */
[----:B------:R-:W-:Y:S02]  /*aa40*/  IMAD R3, R2, c[0x0][0x2d0], -R3 ;  /* 0x0000b40002037a24 */ /* 0x000fe400078e0a03 */
[----:B------:R-:W2:Y:S02]  /*aa50*/  LDG.E R5, [R12.64] ;  /* 0x000000080c057981 */ /* 0x000ea4000c1e1900 */
[C---:B------:R-:W-:Y:S01]  /*aa60*/  IMAD.WIDE.U32 R6, R3.reuse, c[0x0][0x198], RZ ;  /* 0x0000660003067a25 */ /* 0x040fe200078e00ff */
[----:B------:R-:W-:Y:S05]  /*aa70*/  SHF.R.S32.HI R2, RZ, 0x1f, R3 ;  /* 0x0000001fff027819 */ /* 0x000fea0000011403 */
[----:B------:R-:W-:Y:S04]  /*aa80*/  IMAD R2, R2, c[0x0][0x198], RZ ;  /* 0x0000660002027a24 */ /* 0x000fe800078e02ff */
[----:B------:R-:W-:Y:S05]  /*aa90*/  IMAD R2, R3, c[0x0][0x19c], R2 ;  /* 0x0000670003027a24 */ /* 0x000fea00078e0202 */
[----:B------:R-:W-:Y:S01]  /*aaa0*/  IADD3 R7, R7, R2, RZ ;  /* 0x0000000207077210 */ /* 0x000fe20007ffe0ff */
[----:B--2---:R-:W-:Y:S04]  /*aab0*/  IMAD.IADD R5, R4, 0x1, -R5 ;  /* 0x0000000104057824 */ /* 0x004fe800078e0a05 */
[----:B------:R-:W-:Y:S01]  /*aac0*/  IMAD.WIDE.U32 R6, R5, c[0x0][0x180], R6 ;  /* 0x0000600005067a25 */ /* 0x000fe200078e0006 */
[----:B------:R-:W-:Y:S05]  /*aad0*/  SHF.R.S32.HI R3, RZ, 0x1f, R5 ;  /* 0x0000001fff037819 */ /* 0x000fea0000011405 */
[----:B------:R-:W-:Y:S04]  /*aae0*/  IMAD R2, R3, c[0x0][0x180], RZ ;  /* 0x0000600003027a24 */ /* 0x000fe800078e02ff */
[----:B------:R-:W-:Y:S02]  /*aaf0*/  IMAD R2, R5, c[0x0][0x184], R2 ;  /* 0x0000610005027a24 */ /* 0x000fe400078e0202 */
[----:B------:R-:W-:Y:S02]  /*ab00*/  IMAD.MOV.U32 R5, RZ, RZ, R6 ;  /* 0x000000ffff057224 */ /* 0x000fe400078e0006 */
[----:B------:R-:W-:Y:S02]  /*ab10*/  IMAD.IADD R4, R7, 0x1, R2 ;  /* 0x0000000107047824 */ /* 0x000fe400078e0202 */
.L_x_6069:
[----:B------:R2:W-:Y:S01]  /*ab20*/  @P4 STS.128 [R154+0x4000], RZ ;  /* 0x004000ff9a004388 */ /* 0x0005e20000000c00 */
[CC--:B------:R-:W-:Y:S02]  /*ab30*/  LEA R16, P2, R5.reuse, R164.reuse, 0x1 ;  /* 0x000000a405107211 */ /* 0x0c0fe400078408ff */
[C---:B------:R-:W-:Y:S02]  /*ab40*/  IADD3 R3, P1, R150.reuse, R5, RZ ;  /* 0x0000000596037210 */ /* 0x040fe40007f3e0ff */
        /* <DEDUP_REMOVED lines=60> */
.L_x_6068:
        /* <DEDUP_REMOVED lines=56> */
[----:B------:R-:W-:Y:S01]  /*b290*/  ISETP.GT.AND P1, PT, R155, R148, PT ;  /* 0x000000949b00720c */ /* 0x000fe20003f24270 */
        /* <DEDUP_REMOVED lines=25> */
[----:B--2---:R-:W-:Y:S02]  /*b430*/  FMUL.FTZ R4, R100, R96 ;  /* 0x0000006064047220 */ /* 0x004fe40000410000 */
        /* <DEDUP_REMOVED lines=14> */
[----:B------:R-:W-:Y:S02]  /*b520*/  FMUL.FTZ R35, R0, R71 ;  /* 0x0000004700237220 */ /* 0x000fe40000410000 */
[----:B------:R-:W-:Y:S02]  /*b530*/  FMUL.FTZ R37, R100, R37 ;  /* 0x0000002564257220 */ /* 0x000fe40000410000 */
[C---:B------:R-:W-:Y:S01]  /*b540*/  FMUL.FTZ R38, R0.reuse, R38 ;  /* 0x0000002600267220 */ /* 0x040fe20000410000 */
[----:B------:R-:W1:Y:S01]  /*b550*/  MUFU.EX2 R108, R108 ;  /* 0x0000006c006c7308 */ /* 0x000e620000000800 */
[----:B------:R-:W-:Y:S01]  /*b560*/  FMUL.FTZ R39, R0, R39 ;  /* 0x0000002700277220 */ /* 0x000fe20000410000 */
[----:B------:R-:W-:Y:S01]  /*b570*/  LDSM.16.MT88.4 R68, [R137+0xa000] ;  /* 0x00a000008944783b */ /* 0x000fe20000004200 */
[----:B------:R-:W-:Y:S01]  /*b580*/  FMUL.FTZ R40, R100, R40 ;  /* 0x0000002864287220 */ /* 0x000fe20000410000 */
[----:B--2---:R-:W-:Y:S01]  /*b590*/  F2FP.BF16.PACK_AB R97, R106, R107 ;  /* 0x0000006b6a61723e */ /* 0x004fe200000010ff */
[----:B------:R-:W-:Y:S02]  /*b5a0*/  FMUL.FTZ R41, R100, R41 ;  /* 0x0000002964297220 */ /* 0x000fe40000410000 */
[C---:B------:R-:W-:Y:S02]  /*b5b0*/  FMUL.FTZ R42, R0.reuse, R42 ;  /* 0x0000002a002a7220 */ /* 0x040fe40000410000 */
[----:B------:R-:W-:Y:S01]  /*b5c0*/  FMUL.FTZ R43, R0, R43 ;  /* 0x0000002b002b7220 */ /* 0x000fe20000410000 */
[----:B------:R-:W-:Y:S01]  /*b5d0*/  MUFU.EX2 R105, R105 ;  /* 0x0000006900697308 */ /* 0x000fe20000000800 */
[----:B------:R-:W-:Y:S01]  /*b5e0*/  LDSM.16.MT88.4 R84, [R138+0x9800] ;  /* 0x009800008a54783b */ /* 0x000fe20000004200 */
[C---:B------:R-:W-:Y:S02]  /*b5f0*/  FMUL.FTZ R44, R100.reuse, R44 ;  /* 0x0000002c642c7220 */ /* 0x040fe40000410000 */
[----:B------:R-:W-:Y:S02]  /*b600*/  FMUL.FTZ R45, R100, R45 ;  /* 0x0000002d642d7220 */ /* 0x000fe40000410000 */
[C---:B------:R-:W-:Y:S02]  /*b610*/  FMUL.FTZ R46, R0.reuse, R46 ;  /* 0x0000002e002e7220 */ /* 0x040fe40000410000 */
[----:B------:R-:W-:Y:S02]  /*b620*/  FMUL.FTZ R47, R0, R47 ;  /* 0x0000002f002f7220 */ /* 0x000fe40000410000 */
[----:B------:R-:W2:Y:S01]  /*b630*/  MUFU.EX2 R104, R104 ;  /* 0x0000006800687308 */ /* 0x000ea20000000800 */
[C---:B------:R-:W-:Y:S02]  /*b640*/  FMUL.FTZ R48, R100.reuse, R48 ;  /* 0x0000003064307220 */ /* 0x040fe40000410000 */
[----:B------:R-:W-:Y:S01]  /*b650*/  FMUL.FTZ R49, R100, R49 ;  /* 0x0000003164317220 */ /* 0x000fe20000410000 */
[----:B-1----:R-:W-:Y:S01]  /*b660*/  F2FP.BF16.PACK_AB R98, R108, R109 ;  /* 0x0000006d6c62723e */ /* 0x002fe200000010ff */
        /* <DEDUP_REMOVED lines=12> */
[----:B--2---:R-:W-:Y:S01]  /*b730*/  F2FP.BF16.PACK_AB R99, R104, R105 ;  /* 0x000000696863723e */ /* 0x004fe200000010ff */
[C---:B------:R-:W-:Y:S02]  /*b740*/  FMUL.FTZ R52, R100.reuse, R52 ;  /* 0x0000003464347220 */ /* 0x040fe40000410000 */
[----:B------:R-:W-:Y:S02]  /*b750*/  FMUL.FTZ R53, R100, R53 ;  /* 0x0000003564357220 */ /* 0x000fe40000410000 */
[C---:B------:R-:W-:Y:S01]  /*b760*/  FMUL.FTZ R54, R0.reuse, R54 ;  /* 0x0000003600367220 */ /* 0x040fe20000410000 */
[----:B------:R-:W-:Y:S01]  /*b770*/  MUFU.EX2 R123, R123 ;  /* 0x0000007b007b7308 */ /* 0x000fe20000000800 */
[C---:B------:R-:W-:Y:S05]  /*b780*/  HMMA.16816.F32.BF16 R4, R96.reuse, R12, R4 ;  /* 0x0000000c6004723c */ /* 0x040fea0000041804 */
[----:B------:R-:W-:Y:S02]  /*b790*/  FMUL.FTZ R55, R0, R55 ;  /* 0x0000003700377220 */ /* 0x000fe40000410000 */
[C---:B------:R-:W-:Y:S01]  /*b7a0*/  FMUL.FTZ R12, R100.reuse, R88 ;  /* 0x00000058640c7220 */ /* 0x040fe20000410000 */
[C---:B------:R-:W-:Y:S01]  /*b7b0*/  HMMA.16816.F32.BF16 R8, R96.reuse, R14, R8 ;  /* 0x0000000e6008723c */ /* 0x040fe20000041808 */
[----:B------:R-:W-:Y:S03]  /*b7c0*/  MUFU.EX2 R124, R124 ;  /* 0x0000007c007c7308 */ /* 0x000fe60000000800 */
[C---:B------:R-:W-:Y:S02]  /*b7d0*/  FMUL.FTZ R13, R100.reuse, R89 ;  /* 0x00000059640d7220 */ /* 0x040fe40000410000 */
[----:B------:R-:W-:Y:S02]  /*b7e0*/  FMUL.FTZ R56, R100, R56 ;  /* 0x0000003864387220 */ /* 0x000fe40000410000 */
[C---:B------:R-:W-:Y:S03]  /*b7f0*/  FMUL.FTZ R14, R0.reuse, R90 ;  /* 0x0000005a000e7220 */ /* 0x040fe60000410000 */
[----:B------:R-:W-:Y:S01]  /*b800*/  MUFU.EX2 R125, R125 ;  /* 0x0000007d007d7308 */ /* 0x000fe20000000800 */
[----:B------:R-:W-:Y:S02]  /*b810*/  FMUL.FTZ R15, R0, R91 ;  /* 0x0000005b000f7220 */ /* 0x000fe40000410000 */
        /* <DEDUP_REMOVED lines=15> */
[----:B------:R-:W-:Y:S02]  /*b910*/  FFMA.FTZ R176, R176, c[0x0][0x23c], -R111 ;  /* 0x00008f00b0b07a23 */ /* 0x000fe4000001086f */
[C---:B------:R-:W-:Y:S02]  /*b920*/  FFMA.FTZ R167, R100.reuse, R167, R103 ;  /* 0x000000a764a77223 */ /* 0x040fe40000010067 */
        /* <DEDUP_REMOVED lines=43> */
[----:B------:R-:W-:Y:S06]  /*bbe0*/  MUFU.EX2 R119, R119 ;  /* 0x0000007700777308 */ /* 0x000fec0000000800 */
[----:B-1----:R-:W-:Y:S01]  /*bbf0*/  F2FP.BF16.PACK_AB R68, R113, R112 ;  /* 0x000000707144723e */ /* 0x002fe200000010ff */
[C---:B------:R-:W-:Y:S03]  /*bc00*/  HMMA.16816.F32.BF16 R56, R96.reuse, R70, R56 ;  /* 0x000000466038723c */ /* 0x040fe60000041838 */
[----:B------:R-:W1:Y:S01]  /*bc10*/  MUFU.EX2 R120, R120 ;  /* 0x0000007800787308 */ /* 0x000e620000000800 */
[----:B--2---:R-:W-:Y:S03]  /*bc20*/  F2FP.BF16.PACK_AB R69, R115, R114 ;  /* 0x000000727345723e */ /* 0x004fe600000010ff */
[----:B---3--:R-:W-:Y:S01]  /*bc30*/  F2FP.BF16.PACK_AB R70, R117, R118 ;  /* 0x000000767546723e */ /* 0x008fe200000010ff */
[C---:B------:R-:W-:Y:S05]  /*bc40*/  HMMA.16816.F32.BF16 R60, R96.reuse, R76, R60 ;  /* 0x0000004c603c723c */ /* 0x040fea000004183c */
[----:B------:R-:W-:Y:S03]  /*bc50*/  MUFU.EX2 R173, R173 ;  /* 0x000000ad00ad7308 */ /* 0x000fe60000000800 */
[----:B------:R-:W-:Y:S01]  /*bc60*/  HMMA.16816.F32.BF16 R64, R96, R78, R64 ;  /* 0x0000004e6040723c */ /* 0x000fe20000041840 */
[----:B------:R-:W2:Y:S06]  /*bc70*/  LDSM.16.MT88.4 R76, [R137+0x8800] ;  /* 0x00880000894c783b */ /* 0x000eac0000004200 */
[----:B------:R-:W3:Y:S01]  /*bc80*/  MUFU.EX2 R178, R178 ;  /* 0x000000b200b27308 */ /* 0x000ee20000000800 */
[----:B-1----:R-:W-:Y:S09]  /*bc90*/  F2FP.BF16.PACK_AB R71, R120, R119 ;  /* 0x000000777847723e */ /* 0x002ff200000010ff */
        /* <DEDUP_REMOVED lines=34> */
[----:B------:R-:W-:Y:S02]  /*bec0*/  F2FP.BF16.PACK_AB R68, R122, R121 ;  /* 0x000000797a44723e */ /* 0x000fe400000010ff */
[----:B------:R-:W-:Y:S03]  /*bed0*/  F2FP.BF16.PACK_AB R69, R124, R123 ;  /* 0x0000007b7c45723e */ /* 0x000fe600000010ff */
[----:B------:R-:W-:Y:S02]  /*bee0*/  F2FP.BF16.PACK_AB R70, R126, R125 ;  /* 0x0000007d7e46723e */ /* 0x000fe400000010ff */
[----:B------:R-:W-:Y:S07]  /*bef0*/  F2FP.BF16.PACK_AB R71, R176, R127 ;  /* 0x0000007fb047723e */ /* 0x000fee00000010ff */
        /* <DEDUP_REMOVED lines=20> */
[C---:B--2---:R-:W-:Y:S08]  /*c040*/  HMMA.16816.F32.BF16 R60, R68.reuse, R72, R60 ;  /* 0x00000048443c723c */ /* 0x044ff0000004183c */
[----:B------:R-:W-:Y:S01]  /*c050*/  HMMA.16816.F32.BF16 R64, R68, R74, R64 ;  /* 0x0000004a4440723c */ /* 0x000fe20000041840 */
[----:B------:R-:W2:Y:S07]  /*c060*/  LDSM.16.MT88.4 R68, [R136+0x9800] ;  /* 0x009800008844783b */ /* 0x000eae0000004200 */
[C---:B------:R-:W-:Y:S01]  /*c070*/  HMMA.16816.F32.BF16 R96, R100.reuse, R92, R4 ;  /* 0x0000005c6460723c */ /* 0x040fe20000041804 */
[----:B------:R-:W3:Y:S07]  /*c080*/  LDSM.16.MT88.4 R4, [R140+0xb800] ;  /* 0x00b800008c04783b */ /* 0x000eee0000004200 */
[C---:B------:R-:W-:Y:S01]  /*c090*/  HMMA.16816.F32.BF16 R92, R100.reuse, R94, R8 ;  /* 0x0000005e645c723c */ /* 0x040fe20000041808 */
[----:B------:R-:W4:Y:S07]  /*c0a0*/  LDSM.16.MT88.4 R8, [R138+0xb800] ;  /* 0x00b800008a08783b */ /* 0x000f2e0000004200 */
[C---:B------:R-:W-:Y:S01]  /*c0b0*/  HMMA.16816.F32.BF16 R88, R100.reuse, R84, R12 ;  /* 0x000000546458723c */ /* 0x040fe2000004180c */
[----:B------:R-:W5:Y:S07]  /*c0c0*/  LDSM.16.MT88.4 R12, [R137+0xb800] ;  /* 0x00b80000890c783b */ /* 0x000f6e0000004200 */
[C---:B------:R-:W-:Y:S07]  /*c0d0*/  HMMA.16816.F32.BF16 R84, R100.reuse, R86, R16 ;  /* 0x000000566454723c */ /* 0x040fee0000041810 */
[----:B------:R-:W-:Y:S01]  /*c0e0*/  FADD.FTZ R17, R105, R106 ;  /* 0x0000006a69117221 */ /* 0x000fe20000010000 */
[C---:B-1----:R-:W-:Y:S04]  /*c0f0*/  HMMA.16816.F32.BF16 R80, R100.reuse, R76, R20 ;  /* 0x0000004c6450723c */ /* 0x042fe80000041814 */
[----:B------:R-:W-:Y:S04]  /*c100*/  FADD.FTZ R17, R104, R17 ;  /* 0x0000001168117221 */ /* 0x000fe80000010000 */
[C---:B------:R-:W-:Y:S08]  /*c110*/  HMMA.16816.F32.BF16 R76, R100.reuse, R78, R24 ;  /* 0x0000004e644c723c */ /* 0x040ff00000041818 */
[C---:B--2---:R-:W-:Y:S08]  /*c120*/  HMMA.16816.F32.BF16 R72, R100.reuse, R68, R28 ;  /* 0x000000446448723c */ /* 0x044ff0000004181c */
[C---:B------:R-:W-:Y:S08]  /*c130*/  HMMA.16816.F32.BF16 R68, R100.reuse, R70, R32 ;  /* 0x000000466444723c */ /* 0x040ff00000041820 */
[C---:B---3--:R-:W-:Y:S08]  /*c140*/  HMMA.16816.F32.BF16 R36, R100.reuse, R4, R36 ;  /* 0x000000046424723c */ /* 0x048ff00000041824 */
[C---:B------:R-:W-:Y:S01]  /*c150*/  HMMA.16816.F32.BF16 R40, R100.reuse, R6, R40 ;  /* 0x000000066428723c */ /* 0x040fe20000041828 */
[----:B------:R-:W1:Y:S07]  /*c160*/  LDSM.16.MT88.4 R4, [R136+0xb800] ;  /* 0x00b800008804783b */ /* 0x000e6e0000004200 */
[C---:B----4-:R-:W-:Y:S07]  /*c170*/  HMMA.16816.F32.BF16 R44, R100.reuse, R8, R44 ;  /* 0x00000008642c723c */ /* 0x050fee000004182c */
[----:B------:R-:W-:Y:S01]  /*c180*/  FADD.FTZ R9, R109, R110 ;  /* 0x0000006e6d097221 */ /* 0x000fe20000010000 */
[C---:B------:R-:W-:Y:S04]  /*c190*/  HMMA.16816.F32.BF16 R48, R100.reuse, R10, R48 ;  /* 0x0000000a6430723c */ /* 0x040fe80000041830 */
[----:B------:R-:W-:Y:S02]  /*c1a0*/  FADD.FTZ R9, R108, R9 ;  /* 0x000000096c097221 */ /* 0x000fe40000010000 */
[----:B------:R-:W-:Y:S02]  /*c1b0*/  FADD.FTZ R8, R114, R17 ;  /* 0x0000001172087221 */ /* 0x000fe40000010000 */
[----:B------:R-:W-:Y:S01]  /*c1c0*/  FADD.FTZ R112, R112, R9 ;  /* 0x0000000970707221 */ /* 0x000fe20000010000 */
[C---:B-----5:R-:W-:Y:S03]  /*c1d0*/  HMMA.16816.F32.BF16 R52, R100.reuse, R12, R52 ;  /* 0x0000000c6434723c */ /* 0x060fe60000041834 */
        /* <DEDUP_REMOVED lines=13> */
[----:B------:R-:W-:Y:S01]  /*c2b0*/  FADD.FTZ R125, R125, R122 ;  /* 0x0000007a7d7d7221 */ /* 0x000fe20000010000 */
[----:B------:R-:W-:Y:S01]  /*c2c0*/  MOV R103, R2 ;  /* 0x0000000200677202 */ /* 0x000fe20000000f00 */
        /* <DEDUP_REMOVED lines=12> */
.L_x_6066:
        /* <DEDUP_REMOVED lines=14> */
[----:B------:R-:W-:Y:S02]  /*c470*/  LEA.HI R17, R13, R4, RZ, 0x2 ;  /* 0x000000040d117211 */ /* 0x000fe400078f10ff */
[----:B----4-:R-:W-:Y:S02]  /*c480*/  SHF.R.S32.HI R10, RZ, 0x1f, R15 ;  /* 0x0000001fff0a7819 */ /* 0x010fe4000001140f */
[----:B------:R-:W-:Y:S02]  /*c490*/  SHF.R.S32.HI R12, RZ, 0x2, R17 ;  /* 0x00000002ff0c7819 */ /* 0x000fe40000011411 */
[----:B------:R-:W-:-:S04]  /*c4a0*/  LEA.HI R10, R10, R15, RZ, 0x4 ;  /* 0x0000000f0a0a7211 */ /* 0x000fc800078f20ff */
[----:B------:R-:W-:Y:S01]  /*c4b0*/  SHF.R.S32.HI R10, RZ, 0x4, R10 ;  /* 0x00000004ff0a7819 */ /* 0x000fe2000001140a */
[----:B-1----:R-:W-:Y:S01]  /*c4c0*/  FADD.FTZ R6, R7, R6 ;  /* 0x0000000607067221 */ /* 0x002fe20000010000 */
[----:B------:R-:W-:Y:S02]  /*c4d0*/  SHF.R.S32.HI R7, RZ, 0x1f, R17 ;  /* 0x0000001fff077819 */ /* 0x000fe40000011411 */
[----:B------:R-:W-:Y:S01]  /*c4e0*/  LOP3.LUT R17, R17, 0x1ffffffc, RZ, 0xc0, !PT ;  /* 0x1ffffffc11117812 */ /* 0x000fe200078ec0ff */
[----:B--2---:R-:W-:Y:S01]  /*c4f0*/  FADD.FTZ R5, R0, R5 ;  /* 0x0000000500057221 */ /* 0x004fe20000010000 */
[----:B------:R-:W-:Y:S02]  /*c500*/  FSETP.NE.FTZ.AND P4, PT, R6, RZ, PT ;  /* 0x000000ff0600720b */ /* 0x000fe40003f95000 */
[----:B------:R-:W-:Y:S02]  /*c510*/  LEA.HI R0, R13, R4, RZ, 0x5 ;  /* 0x000000040d007211 */ /* 0x000fe400078f28ff */
[----:B------:R-:W-:-:S02]  /*c520*/  FSETP.NE.FTZ.AND P3, PT, R5, RZ, PT ;  /* 0x000000ff0500720b */ /* 0x000fc40003f75000 */
[----:B------:R-:W-:Y:S02]  /*c530*/  LEA.HI R7, R7, R12, RZ, 0x3 ;  /* 0x0000000c07077211 */ /* 0x000fe400078f18ff */
[-C--:B------:R-:W-:Y:S02]  /*c540*/  LEA.HI R13, R13, R4.reuse, RZ, 0x4 ;  /* 0x000000040d0d7211 */ /* 0x080fe400078f20ff */
[----:B------:R-:W-:Y:S02]  /*c550*/  LOP3.LUT R7, R7, 0xfffffff8, RZ, 0xc0, !PT ;  /* 0xfffffff807077812 */ /* 0x000fe400078ec0ff */
[----:B------:R-:W-:Y:S01]  /*c560*/  LOP3.LUT R13, R13, 0xfffffff0, RZ, 0xc0, !PT ;  /* 0xfffffff00d0d7812 */ /* 0x000fe200078ec0ff */
[----:B------:R-:W1:Y:S01]  /*c570*/  @P4 MUFU.RCP R9, R6 ;  /* 0x0000000600094308 */ /* 0x000e620000001000 */
[----:B------:R-:W-:Y:S02]  /*c580*/  SHF.R.S32.HI R11, RZ, 0x5, R0 ;  /* 0x00000005ff0b7819 */ /* 0x000fe40000011400 */
[----:B------:R-:W-:-:S02]  /*c590*/  IADD3 R14, -R17, R4, RZ ;  /* 0x00000004110e7210 */ /* 0x000fc40007ffe1ff */
[----:B------:R-:W-:Y:S02]  /*c5a0*/  IADD3 R7, R12, -R7, RZ ;  /* 0x800000070c077210 */ /* 0x000fe40007ffe0ff */
[----:B------:R-:W-:Y:S01]  /*c5b0*/  IADD3 R12, -R13, R4, RZ ;  /* 0x000000040d0c7210 */ /* 0x000fe20007ffe1ff */
[----:B------:R-:W2:Y:S01]  /*c5c0*/  @P3 MUFU.RCP R8, R5 ;  /* 0x0000000500083308 */ /* 0x000ea20000001000 */
[----:B------:R-:W-:Y:S02]  /*c5d0*/  LEA R11, R11, R14, 0x9 ;  /* 0x0000000e0b0b7211 */ /* 0x000fe400078e48ff */
[----:B------:R-:W-:Y:S02]  /*c5e0*/  LOP3.LUT R14, R7, 0x1, RZ, 0xc0, !PT ;  /* 0x00000001070e7812 */ /* 0x000fe400078ec0ff */
[----:B------:R-:W-:Y:S02]  /*c5f0*/  SHF.L.U32 R13, R10, 0x6, RZ ;  /* 0x000000060a0d7819 */ /* 0x000fe400000006ff */
[----:B------:R-:W-:Y:S01]  /*c600*/  LEA.HI R15, R12, R12, RZ, 0x1 ;  /* 0x0000000c0c0f7211 */ /* 0x000fe200078f08ff */
[----:B-1----:R-:W-:Y:S01]  /*c610*/  FMUL.FTZ R96, R9, R96 ;  /* 0x0000006009607220 */ /* 0x002fe20000410000 */
[----:B------:R-:W-:Y:S01]  /*c620*/  SHF.L.U32 R16, R7, 0x6, RZ ;  /* 0x0000000607107819 */ /* 0x000fe200000006ff */
[C---:B------:R-:W-:Y:S01]  /*c630*/  FMUL.FTZ R97, R9.reuse, R97 ;  /* 0x0000006109617220 */ /* 0x040fe20000410000 */
[----:B------:R-:W-:Y:S01]  /*c640*/  ISETP.NE.U32.AND P0, PT, R14, 0x1, PT ;  /* 0x000000010e00780c */ /* 0x000fe20003f05070 */
[----:B------:R-:W-:Y:S01]  /*c650*/  FMUL.FTZ R92, R9, R92 ;  /* 0x0000005c095c7220 */ /* 0x000fe20000410000 */
[----:B------:R-:W-:Y:S01]  /*c660*/  LOP3.LUT R13, R13, 0x1c0, RZ, 0xc0, !PT ;  /* 0x000001c00d0d7812 */ /* 0x000fe200078ec0ff */
[----:B------:R-:W-:Y:S01]  /*c670*/  FMUL.FTZ R93, R9, R93 ;  /* 0x0000005d095d7220 */ /* 0x000fe20000410000 */
[----:B------:R-:W-:Y:S01]  /*c680*/  SHF.L.U32 R14, R15, 0x2, RZ ;  /* 0x000000020f0e7819 */ /* 0x000fe200000006ff */
[----:B--2---:R-:W-:Y:S01]  /*c690*/  FMUL.FTZ R99, R8, R99 ;  /* 0x0000006308637220 */ /* 0x004fe20000410000 */
[----:B------:R-:W-:Y:S01]  /*c6a0*/  LOP3.LUT R16, R16, 0x1c0, RZ, 0xc0, !PT ;  /* 0x000001c010107812 */ /* 0x000fe200078ec0ff */
[C---:B------:R-:W-:Y:S01]  /*c6b0*/  FMUL.FTZ R98, R8.reuse, R98 ;  /* 0x0000006208627220 */ /* 0x040fe20000410000 */
[----:B------:R-:W-:Y:S01]  /*c6c0*/  LOP3.LUT R14, R13, 0x38, R14, 0xf8, !PT ;  /* 0x000000380d0e7812 */ /* 0x000fe200078ef80e */
[----:B------:R-:W-:Y:S01]  /*c6d0*/  FMUL.FTZ R95, R8, R95 ;  /* 0x0000005f085f7220 */ /* 0x000fe20000410000 */
        /* <DEDUP_REMOVED lines=11> */
[----:B------:R-:W-:Y:S01]  /*c790*/  FMUL.FTZ R84, R9, R84 ;  /* 0x0000005409547220 */ /* 0x000fe20000410000 */
        /* <DEDUP_REMOVED lines=9> */
[C---:B------:R-:W-:Y:S01]  /*c830*/  FMUL.FTZ R81, R9.reuse, R81 ;  /* 0x0000005109517220 */ /* 0x040fe20000410000 */
[----:B------:R-:W-:Y:S01]  /*c840*/  STS.64 [R11.X4+0x800], R98 ;  /* 0x000800620b007388 */ /* 0x000fe20000004a00 */
[C---:B------:R-:W-:Y:S01]  /*c850*/  FMUL.FTZ R83, R8.reuse, R83 ;  /* 0x0000005308537220 */ /* 0x040fe20000410000 */
[----:B------:R-:W1:Y:S01]  /*c860*/  @P4 MUFU.LG2 R6, R6 ;  /* 0x0000000600064308 */ /* 0x000e620000000c00 */
[----:B------:R-:W-:Y:S01]  /*c870*/  FMUL.FTZ R82, R8, R82 ;  /* 0x0000005208527220 */ /* 0x000fe20000410000 */
[----:B------:R-:W-:Y:S01]  /*c880*/  SHF.L.U32 R12, R12, 0x2, RZ ;  /* 0x000000020c0c7819 */ /* 0x000fe200000006ff */
[----:B------:R-:W-:-:S02]  /*c890*/  FMUL.FTZ R76, R9, R76 ;  /* 0x0000004c094c7220 */ /* 0x000fc40000410000 */
[C---:B------:R-:W-:Y:S02]  /*c8a0*/  FMUL.FTZ R77, R9.reuse, R77 ;  /* 0x0000004d094d7220 */ /* 0x040fe40000410000 */
[C---:B------:R-:W-:Y:S01]  /*c8b0*/  FMUL.FTZ R79, R8.reuse, R79 ;  /* 0x0000004f084f7220 */ /* 0x040fe20000410000 */
[----:B------:R-:W2:Y:S01]  /*c8c0*/  @P3 MUFU.LG2 R5, R5 ;  /* 0x0000000500053308 */ /* 0x000ea20000000c00 */
[C---:B------:R-:W-:Y:S02]  /*c8d0*/  FMUL.FTZ R78, R8.reuse, R78 ;  /* 0x0000004e084e7220 */ /* 0x040fe40000410000 */
[C---:B------:R-:W-:Y:S02]  /*c8e0*/  FMUL.FTZ R72, R9.reuse, R72 ;  /* 0x0000004809487220 */ /* 0x040fe40000410000 */
[----:B------:R-:W-:Y:S02]  /*c8f0*/  FMUL.FTZ R73, R9, R73 ;  /* 0x0000004909497220 */ /* 0x000fe40000410000 */
[----:B------:R-:W-:-:S02]  /*c900*/  FMUL.FTZ R75, R8, R75 ;  /* 0x0000004b084b7220 */ /* 0x000fc40000410000 */
[C---:B------:R-:W-:Y:S02]  /*c910*/  FMUL.FTZ R74, R8.reuse, R74 ;  /* 0x0000004a084a7220 */ /* 0x040fe40000410000 */
[C---:B------:R-:W-:Y:S02]  /*c920*/  FMUL.FTZ R68, R9.reuse, R68 ;  /* 0x0000004409447220 */ /* 0x040fe40000410000 */
        /* <DEDUP_REMOVED lines=38> */
[----:B------:R-:W-:Y:S01]  /*cb90*/  SEL R9, R9, 0xffffffc0, !P1 ;  /* 0xffffffc009097807 */ /* 0x000fe20004800000 */
[----:B--2---:R-:W-:Y:S01]  /*cba0*/  @P3 FMUL.FTZ R5, R5, 0.69314718246459960938 ;  /* 0x3f31721805053820 */ /* 0x004fe20000410000 */
        /* <DEDUP_REMOVED lines=34> */
[----:B------:R-:W-:Y:S01]  /*cdd0*/  MOV R0, 0xff800000 ;  /* 0xff80000000007802 */ /* 0x000fe20000000f00 */
[----:B------:R-:W-:Y:S01]  /*cde0*/  @P4 FFMA.FTZ R0, R3, c[0x0][0x238], R6 ;  /* 0x00008e0003004a23 */ /* 0x000fe20000010006 */
[----:B------:R-:W-:Y:S01]  /*cdf0*/  IADD3 R15, -R15, R4, RZ ;  /* 0x000000040f0f7210 */ /* 0x000fe20007ffe1ff */
[----:B------:R-:W-:Y:S01]  /*ce00*/  STS.64 [R18+0x4800], R58 ;  /* 0x0048003a12007388 */ /* 0x000fe20000000a00 */
[----:B------:R-:W-:Y:S01]  /*ce10*/  MOV R4, 0xff800000 ;  /* 0xff80000000047802 */ /* 0x000fe20000000f00 */
[----:B------:R-:W-:Y:S01]  /*ce20*/  @P3 FFMA.FTZ R4, R2, c[0x0][0x238], R5 ;  /* 0x00008e0002043a23 */ /* 0x000fe20000010005 */
[----:B------:R-:W-:Y:S01]  /*ce30*/  LOP3.LUT P0, RZ, R15, 0x3, RZ, 0xc0, !PT ;  /* 0x000000030fff7812 */ /* 0x000fe2000780c0ff */
[----:B------:R-:W-:Y:S04]  /*ce40*/  STS.64 [R19+0x4000], R60 ;  /* 0x0040003c13007388 */ /* 0x000fe80000000a00 */
[----:B------:R-:W-:Y:S04]  /*ce50*/  STS.64 [R19+0x4800], R62 ;  /* 0x0048003e13007388 */ /* 0x000fe80000000a00 */
[----:B------:R-:W-:Y:S04]  /*ce60*/  STS.64 [R13+0x4000], R64 ;  /* 0x004000400d007388 */ /* 0x000fe80000000a00 */
[----:B------:R1:W-:Y:S04]  /*ce70*/  STS.64 [R13+0x4800], R66 ;  /* 0x004800420d007388 */ /* 0x0003e80000000a00 */
[----:B------:R-:W-:Y:S06]  /*ce80*/  BAR.SYNC.DEFER_BLOCKING 0x0 ;  /* 0x0000000000007b1d */ /* 0x000fec0000010000 */
[----:B------:R-:W2:Y:S04]  /*ce90*/  S2R R8, SR_CTAID.Z ;  /* 0x0000000000087919 */ /* 0x000ea80000002700 */
[----:B------:R-:W3:Y:S04]  /*cea0*/  S2R R9, SR_CTAID.Y ;  /* 0x0000000000097919 */ /* 0x000ee80000002600 */
[----:B------:R-:W4:Y:S01]  /*ceb0*/  S2R R11, SR_CTAID.X ;  /* 0x00000000000b7919 */ /* 0x000f220000002500 */
[----:B-1----:R-:W-:-:S03]  /*cec0*/  IADD3 R13, -R158, RZ, RZ ;  /* 0x000000ff9e0d7210 */ /* 0x002fc60007ffe1ff */
[----:B------:R1:W1:Y:S04]  /*ced0*/  LDS.128 R80, [R7.X4] ;  /* 0x0000000007507984 */ /* 0x0002680000004c00 */
[----:B------:R1:W1:Y:S01]  /*cee0*/  LDS.128 R76, [R7.X4+0x800] ;  /* 0x00080000074c7984 */ /* 0x0002620000004c00 */
[----:B--2---:R-:W-:Y:S01]  /*cef0*/  IMAD R8, R13, c[0x0][0x1c0], R8 ;  /* 0x000070000d087a24 */ /* 0x004fe200078e0208 */
[----:B------:R-:W-:Y:S02]  /*cf00*/  SHF.R.S32.HI R13, RZ, 0x1f, R12 ;  /* 0x0000001fff0d7819 */ /* 0x000fe4000001140c */
[----:B------:R2:W1:Y:S01]  /*cf10*/  LDS.128 R72, [R7.X4+0x1000] ;  /* 0x0010000007487984 */ /* 0x0004620000004c00 */
[----:B---3--:R-:W-:-:S03]  /*cf20*/  IMAD R9, R9, c[0x0][0x210], R158 ;  /* 0x0000840009097a24 */ /* 0x008fc600078e029e */
[----:B------:R2:W3:Y:S01]  /*cf30*/  LDS.128 R68, [R7.X4+0x1800] ;  /* 0x0018000007447984 */ /* 0x0004e20000004c00 */
[----:B----4-:R-:W-:Y:S01]  /*cf40*/  SHF.L.U32 R11, R11, 0x6, RZ ;  /* 0x000000060b0b7819 */ /* 0x010fe200000006ff */
[----:B------:R-:W-:Y:S02]  /*cf50*/  IMAD R8, R9, c[0x0][0x1c0], R8 ;  /* 0x0000700009087a24 */ /* 0x000fe400078e0208 */
[----:B------:R2:W4:Y:S02]  /*cf60*/  LDS.128 R56, [R7.X4+0x2000] ;  /* 0x0020000007387984 */ /* 0x0005240000004c00 */
        /* <DEDUP_REMOVED lines=23> */
.L_x_6072:
[----:B---34-:R-:W-:Y:S05]  /*d0e0*/  BSYNC B0 ;  /* 0x0000000000007941 */ /* 0x018fea0003800000 */
.L_x_6071:
        /* <DEDUP_REMOVED lines=15> */
.L_x_6074:
[----:B------:R-:W-:Y:S05]  /*d1e0*/  BSYNC B0 ;  /* 0x0000000000007941 */ /* 0x000fea0003800000 */
.L_x_6073:
        /* <DEDUP_REMOVED lines=8> */
.L_x_6076:
[----:B------:R-:W-:Y:S05]  /*d270*/  BSYNC B0 ;  /* 0x0000000000007941 */ /* 0x000fea0003800000 */
.L_x_6075:
        /* <DEDUP_REMOVED lines=8> */
.L_x_6078:
[----:B------:R-:W-:Y:S05]  /*d300*/  BSYNC B0 ;  /* 0x0000000000007941 */ /* 0x000fea0003800000 */
.L_x_6077:
        /* <DEDUP_REMOVED lines=8> */
.L_x_6080:
[----:B------:R-:W-:Y:S05]  /*d390*/  BSYNC B0 ;  /* 0x0000000000007941 */ /* 0x000fea0003800000 */
.L_x_6079:
        /* <DEDUP_REMOVED lines=8> */
.L_x_6082:
[----:B------:R-:W-:Y:S05]  /*d420*/  BSYNC B0 ;  /* 0x0000000000007941 */ /* 0x000fea0003800000 */
.L_x_6081:
        /* <DEDUP_REMOVED lines=8> */
.L_x_6084:
[----:B------:R-:W-:Y:S05]  /*d4b0*/  BSYNC B0 ;  /* 0x0000000000007941 */ /* 0x000fea0003800000 */
.L_x_6083:
        /* <DEDUP_REMOVED lines=8> */
.L_x_6086:
[----:B------:R-:W-:Y:S05]  /*d540*/  BSYNC B0 ;  /* 0x0000000000007941 */ /* 0x000fea0003800000 */
.L_x_6085:
        /* <DEDUP_REMOVED lines=9> */
.L_x_6087:
        /* <DEDUP_REMOVED lines=10> */
.L_x_8375:


//--------------------- .text._ZN5flash24flash_fwd_splitkv_kernelI23Flash_fwd_kernel_traitsILi128ELi64ELi64ELi4ELb0ELb0EN7cutlass10bfloat16_tE19Flash_kernel_traitsILi128ELi64ELi64ELi4ES3_EELb1ELb0ELb0ELb0ELb0ELb0ELb1ELb1EEEvNS_16Flash_fwd_paramsE --------------------------
	.section	.text._ZN5flash24flash_fwd_splitkv_kernelI23Flash_fwd_kernel_traitsILi128ELi64ELi64ELi4ELb0ELb0EN7cutlass10bfloat16_tE19Flash_kernel_traitsILi128ELi64ELi64ELi4ES3_EELb1ELb0ELb0ELb0ELb0ELb0ELb1ELb1EEEvNS_16Flash_fwd_paramsE,"ax",@progbits
	.sectioninfo	@"SHI_REGISTERS=198"
	.align	128
        .global         _ZN5flash24flash_fwd_splitkv_kernelI23Flash_fwd_kernel_traitsILi128ELi64ELi64ELi4ELb0ELb0EN7cutlass10bfloat16_tE19Flash_kernel_traitsILi128ELi64ELi64ELi4ES3_EELb1ELb0ELb0ELb0ELb0ELb0ELb1ELb1EEEvNS_16Flash_fwd_paramsE
        .type           _ZN5flash24flash_fwd_splitkv_kernelI23Flash_fwd_kernel_traitsILi128ELi64ELi64ELi4ELb0ELb0EN7cutlass10bfloat16_tE19Flash_kernel_traitsILi128ELi64ELi64ELi4ES3_EELb1ELb0ELb0ELb0ELb0ELb0ELb1ELb1EEEvNS_16Flash_fwd_paramsE,@function
        .size           _ZN5flash24flash_fwd_splitkv_kernelI23Flash_fwd_kernel_traitsILi128ELi64ELi64ELi4ELb0ELb0EN7cutlass10bfloat16_tE19Flash_kernel_traitsILi128ELi64ELi64ELi4ES3_EELb1ELb0ELb0ELb0ELb0ELb0ELb1ELb1EEEvNS_16Flash_fwd_paramsE,(.L_x_8376 - _ZN5flash24flash_fwd_splitkv_kernelI23Flash_fwd_kernel_traitsILi128ELi64ELi64ELi4ELb0ELb0EN7cutlass10bfloat16_tE19Flash_kernel_traitsILi128ELi64ELi64ELi4ES3_EELb1ELb0ELb0ELb0ELb0ELb0ELb1ELb1EEEvNS_16Flash_fwd_paramsE)
        .other          _ZN5flash24flash_fwd_splitkv_kernelI23Flash_fwd_kernel_traitsILi128ELi64ELi64ELi4ELb0ELb0EN7cutlass10bfloat16_tE19Flash_kernel_traitsILi128ELi64ELi64ELi4ES3_EELb1ELb0ELb0ELb0ELb0ELb0ELb1ELb1EEEvNS_16Flash_fwd_paramsE,@"STO_CUDA_ENTRY STV_DEFAULT"
_ZN5flash24flash_fwd_splitkv_kernelI23Flash_fwd_kernel_traitsILi128ELi64ELi64ELi4ELb0ELb0EN7cutlass10bfloat16_tE19Flash_kernel_traitsILi128ELi64ELi64ELi4ES3_EELb1ELb0ELb0ELb0ELb0ELb0ELb1ELb1EEEvNS_16Flash_fwd_paramsE:
.text._ZN5flash24flash_fwd_splitkv_kernelI23Flash_fwd_kernel_traitsILi128ELi64ELi64ELi4ELb0ELb0EN7cutlass10bfloat16_tE19Flash_kernel_traitsILi128ELi64ELi64ELi4ES3_EELb1ELb0ELb0ELb0ELb0ELb0ELb1ELb1EEEvNS_16Flash_fwd_paramsE:
[----:B------:R-:W-:Y:S02]  /*0000*/  MOV R1, c[0x0][0x28] ;  /* 0x00000a0000017a02 */ /* 0x000fe40000000f00 */
[----:B------:R-:W1:Y:S01]  /*0010*/  I2F.U32.RP R6, c[0x0][0x1c0] ;  /* 0x0000700000067b06 */ /* 0x000e620000209000 */
[----:B------:R-:W2:Y:S01]  /*0020*/  S2R R3, SR_CTAID.Z ;  /* 0x0000000000037919 */ /* 0x000ea20000002700 */
[----:B------:R-:W-:Y:S01]  /*0030*/  IMAD.MOV.U32 R4, RZ, RZ, RZ ;  /* 0x000000ffff047224 */ /* 0x000fe200078e00ff */
[----:B------:R-:W-:Y:S01]  /*0040*/  ISETP.NE.U32.AND P0, PT, RZ, c[0x0][0x1c0], PT ;  /* 0x00007000ff007a0c */ /* 0x000fe20003f05070 */
[----:B------:R-:W-:Y:S01]  /*0050*/  IMAD.MOV.U32 R94, RZ, RZ, 0x4 ;  /* 0x00000004ff5e7424 */ /* 0x000fe200078e00ff */
[----:B------:R-:W-:Y:S01]  /*0060*/  ISETP.NE.U32.AND P5, PT, RZ, c[0x0][0x250], PT ;  /* 0x00009400ff007a0c */ /* 0x000fe20003fa5070 */
[----:B------:R-:W-:Y:S01]  /*0070*/  IMAD.MOV.U32 R15, RZ, RZ, -0x1 ;  /* 0xffffffffff0f7424 */ /* 0x000fe200078e00ff */
[----:B------:R-:W-:Y:S02]  /*0080*/  ULDC.64 UR6, c[0x0][0x118] ;  /* 0x0000460000067ab9 */ /* 0x000fe40000000a00 */
[----:B------:R-:W-:Y:S01]  /*0090*/  ISETP.NE.AND.EX P5, PT, RZ, c[0x0][0x254], PT, P5 ;  /* 0x00009500ff007a0c */ /* 0x000fe20003fa5350 */
[----:B-1----:R-:W1:Y:S02]  /*00a0*/  MUFU.RCP R5, R6 ;  /* 0x0000000600057308 */ /* 0x002e640000001000 */
[----:B-1----:R-:W-:-:S06]  /*00b0*/  IADD3 R5, R5, 0xffffffe, RZ ;  /* 0x0ffffffe05057810 */ /* 0x002fcc0007ffe0ff */
[----:B------:R-:W1:Y:S02]  /*00c0*/  F2I.FTZ.U32.TRUNC.NTZ R5, R5 ;  /* 0x0000000500057305 */ /* 0x000e64000021f000 */
[----:B-1----:R-:W-:-:S04]  /*00d0*/  IMAD.MOV R0, RZ, RZ, -R5 ;  /* 0x000000ffff007224 */ /* 0x002fc800078e0a05 */
[----:B------:R-:W-:Y:S02]  /*00e0*/  IMAD R7, R0, c[0x0][0x1c0], RZ ;  /* 0x0000700000077a24 */ /* 0x000fe400078e02ff */
[----:B------:R-:W-:Y:S01]  /*00f0*/  IMAD.MOV.U32 R10, RZ, RZ, RZ ;  /* 0x000000ffff0a7224 */ /* 0x000fe200078e00ff */
[----:B------:R-:W1:Y:S01]  /*0100*/  LDC.U8 R0, c[0x0][0x312] ;  /* 0x0000c480ff007b82 */ /* 0x000e620000000000 */
[----:B------:R-:W-:-:S06]  /*0110*/  IMAD.HI.U32 R4, R5, R7, R4 ;  /* 0x0000000705047227 */ /* 0x000fcc00078e0004 */
[----:B--2---:R-:W-:-:S04]  /*0120*/  IMAD.HI.U32 R169, R4, R3, RZ ;  /* 0x0000000304a97227 */ /* 0x004fc800078e00ff */
[----:B------:R-:W-:-:S04]  /*0130*/  IMAD.MOV R2, RZ, RZ, -R169 ;  /* 0x000000ffff027224 */ /* 0x000fc800078e0aa9 */
[----:B------:R-:W-:-:S05]  /*0140*/  IMAD R2, R2, c[0x0][0x1c0], R3 ;  /* 0x0000700002027a24 */ /* 0x000fca00078e0203 */
[----:B------:R-:W-:-:S13]  /*0150*/  ISETP.GE.U32.AND P1, PT, R2, c[0x0][0x1c0], PT ;  /* 0x0000700002007a0c */ /* 0x000fda0003f26070 */
[----:B------:R-:W-:Y:S02]  /*0160*/  @P1 IADD3 R2, R2, -c[0x0][0x1c0], RZ ;  /* 0x8000700002021a10 */ /* 0x000fe40007ffe0ff */
[----:B------:R-:W-:Y:S02]  /*0170*/  @P1 IADD3 R169, R169, 0x1, RZ ;  /* 0x00000001a9a91810 */ /* 0x000fe40007ffe0ff */
[----:B------:R-:W-:Y:S02]  /*0180*/  ISETP.GE.U32.AND P2, PT, R2, c[0x0][0x1c0], PT ;  /* 0x0000700002007a0c */ /* 0x000fe40003f46070 */
[----:B------:R-:W-:-:S04]  /*0190*/  ISETP.NE.U32.AND P1, PT, RZ, c[0x0][0x240], PT ;  /* 0x00009000ff007a0c */ /* 0x000fc80003f25070 */
[----:B------:R-:W-:-:S07]  /*01a0*/  ISETP.NE.AND.EX P1, PT, RZ, c[0x0][0x244], PT, P1 ;  /* 0x00009100ff007a0c */ /* 0x000fce0003f25310 */
[----:B------:R-:W-:Y:S02]  /*01b0*/  @P2 IADD3 R169, R169, 0x1, RZ ;  /* 0x00000001a9a92810 */ /* 0x000fe40007ffe0ff */
[----:B------:R-:W-:Y:S02]  /*01c0*/  @!P0 LOP3.LUT R169, RZ, c[0x0][0x1c0], RZ, 0x33, !PT ;  /* 0x00007000ffa98a12 */ /* 0x000fe400078e33ff */
[----:B-1----:R-:W-:Y:S02]  /*01d0*/  ISETP.NE.AND P2, PT, R0, RZ, PT ;  /* 0x000000ff0000720c */ /* 0x002fe40003f45270 */
[----:B------:R-:W-:Y:S01]  /*01e0*/  ISETP.EQ.U32.AND P0, PT, RZ, c[0x0][0x248], PT ;  /* 0x00009200ff007a0c */ /* 0x000fe20003f02070 */
[----:B------:R-:W-:-:S03]  /*01f0*/  IMAD.WIDE R6, R169, R94, c[0x0][0x240] ;  /* 0x00009000a9067625 */ /* 0x000fc600078e025e */
[----:B------:R-:W-:Y:S01]  /*0200*/  ISETP.EQ.OR.EX P0, PT, RZ, c[0x0][0x24c], !P2, P0 ;  /* 0x00009300ff007a0c */ /* 0x000fe20005702700 */
[CC--:B------:R-:W-:Y:S01]  /*0210*/  IMAD.WIDE R144, R169.reuse, R94.reuse, c[0x0][0x250] ;  /* 0x00009400a9907625 */ /* 0x0c0fe200078e025e */
[----:B------:R-:W2:Y:S04]  /*0220*/  @P1 LDG.E R15, [R6.64] ;  /* 0x00000006060f1981 */ /* 0x000ea8000c1e1900 */
[----:B------:R-:W2:Y:S01]  /*0230*/  @P1 LDG.E R168, [R6.64+0x4] ;  /* 0x0000040606a81981 */ /* 0x000ea2000c1e1900 */
[----:B------:R-:W-:Y:S01]  /*0240*/  MOV R11, 0xffffffff ;  /* 0xffffffff000b7802 */ /* 0x000fe20000000f00 */
[----:B------:R-:W-:Y:S02]  /*0250*/  IMAD.WIDE R4, R169, R94, c[0x0][0x248] ;  /* 0x00009200a9047625 */ /* 0x000fe400078e025e */
[----:B------:R1:W5:Y:S04]  /*0260*/  @P5 LDG.E R10, [R144.64] ;  /* 0x00000006900a5981 */ /* 0x000368000c1e1900 */
[----:B------:R1:W5:Y:S01]  /*0270*/  @!P0 LDG.E R11, [R4.64] ;  /* 0x00000006040b8981 */ /* 0x000362000c1e1900 */
[----:B------:R-:W-:Y:S01]  /*0280*/  ISETP.NE.U32.AND P0, PT, RZ, c[0x0][0x248], PT ;  /* 0x00009200ff007a0c */ /* 0x000fe20003f05070 */
[----:B------:R-:W-:-:S02]  /*0290*/  IMAD.MOV R140, RZ, RZ, -R169 ;  /* 0x000000ffff8c7224 */ /* 0x000fc400078e0aa9 */
[----:B------:R-:W3:Y:S01]  /*02a0*/  S2R R21, SR_CTAID.X ;  /* 0x0000000000157919 */ /* 0x000ee20000002500 */
[----:B------:R-:W-:Y:S01]  /*02b0*/  ISETP.NE.AND.EX P0, PT, RZ, c[0x0][0x24c], PT, P0 ;  /* 0x00009300ff007a0c */ /* 0x000fe20003f05300 */
[----:B------:R-:W-:Y:S02]  /*02c0*/  IMAD R140, R140, c[0x0][0x1c0], R3 ;  /* 0x000070008c8c7a24 */ /* 0x000fe400078e0203 */
[----:B------:R-:W4:Y:S01]  /*02d0*/  S2R R0, SR_CTAID.Y ;  /* 0x0000000000007919 */ /* 0x000f220000002600 */
[----:B--2---:R-:W-:Y:S01]  /*02e0*/  @P1 IADD3 R168, R168, -R15, RZ ;  /* 0x8000000fa8a81210 */ /* 0x004fe20007ffe0ff */
[----:B------:R-:W-:-:S08]  /*02f0*/  @!P1 IMAD.MOV.U32 R168, RZ, RZ, c[0x0][0x214] ;  /* 0x00008500ffa89624 */ /* 0x000fd000078e00ff */
[----:B------:R-:W-:Y:S05]  /*0300*/  @!P0 BRA `(.L_x_6088) ;  /* 0x0000004000008947 */ /* 0x000fea0003800000 */
[----:B-1-34-:R-:W2:Y:S02]  /*0310*/  @P2 LDG.E R2, [R4.64+0x4] ;  /* 0x0000040604022981 */ /* 0x01aea4000c1e1900 */
[----:B--2--5:R-:W-:-:S06]  /*0320*/  @P2 IADD3 R3, R2, -R11, RZ ;  /* 0x8000000b02032210 */ /* 0x024fcc0007ffe0ff */
[----:B------:R1:W5:Y:S01]  /*0330*/  @!P2 LDG.E R3, [R4.64] ;  /* 0x000000060403a981 */ /* 0x000362000c1e1900 */
[----:B------:R-:W-:Y:S05]  /*0340*/  BRA `(.L_x_6089) ;  /* 0x0000001000007947 */ /* 0x000fea0003800000 */
.L_x_6088:
[----:B-1-34-:R-:W-:Y:S02]  /*0350*/  MOV R3, c[0x0][0x218] ;  /* 0x0000860000037a02 */ /* 0x01afe40000000f00 */
.L_x_6089:
[----:B------:R-:W-:-:S04]  /*0360*/  ISETP.NE.U32.AND P2, PT, RZ, c[0x0][0x258], PT ;  /* 0x00009600ff007a0c */ /* 0x000fc80003f45070 */
[----:B------:R-:W-:-:S13]  /*0370*/  ISETP.NE.AND.EX P2, PT, RZ, c[0x0][0x25c], PT, P2 ;  /* 0x00009700ff007a0c */ /* 0x000fda0003f45320 */
[----:B-1----:R-:W-:-:S06]  /*0380*/  @P2 IMAD.WIDE R4, R169, R94, c[0x0][0x258] ;  /* 0x00009600a9042625 */ /* 0x002fcc00078e025e */
        /* <DEDUP_REMOVED lines=81> */
.L_x_6092:
[----:B------:R-:W-:Y:S05]  /*08a0*/  BSYNC B0 ;  /* 0x0000000000007941 */ /* 0x000fea0003800000 */
.L_x_6091:
        /* <DEDUP_REMOVED lines=8> */
.L_x_6094:
[----:B------:R-:W-:Y:S05]  /*0930*/  BSYNC B0 ;  /* 0x0000000000007941 */ /* 0x000fea0003800000 */
.L_x_6093:
        /* <DEDUP_REMOVED lines=8> */
.L_x_6096:
[----:B------:R-:W-:Y:S05]  /*09c0*/  BSYNC B0 ;  /* 0x0000000000007941 */ /* 0x000fea0003800000 */
.L_x_6095:
        /* <DEDUP_REMOVED lines=8> */
.L_x_6098:
[----:B------:R-:W-:Y:S05]  /*0a50*/  BSYNC B0 ;  /* 0x0000000000007941 */ /* 0x000fea0003800000 */
.L_x_6097:
        /* <DEDUP_REMOVED lines=8> */
.L_x_6100:
[----:B------:R-:W-:Y:S05]  /*0ae0*/  BSYNC B0 ;  /* 0x0000000000007941 */ /* 0x000fea0003800000 */
.L_x_6099:
        /* <DEDUP_REMOVED lines=8> */
.L_x_6102:
[----:B------:R-:W-:Y:S05]  /*0b70*/  BSYNC B0 ;  /* 0x0000000000007941 */ /* 0x000fea0003800000 */
.L_x_6101:
        /* <DEDUP_REMOVED lines=8> */
.L_x_6104:
[----:B------:R-:W-:Y:S05]  /*0c00*/  BSYNC B0 ;  /* 0x0000000000007941 */ /* 0x000fea0003800000 */
.L_x_6103:
        /* <DEDUP_REMOVED lines=8> */
.L_x_6106:
[----:B------:R-:W-:Y:S05]  /*0c90*/  BSYNC B0 ;  /* 0x0000000000007941 */ /* 0x000fea0003800000 */
.L_x_6105:
        /* <DEDUP_REMOVED lines=32> */
.L_x_6090:
[----:B-1----:R-:W-:Y:S01]  /*0ea0*/  ISETP.NE.U32.AND P1, PT, RZ, c[0x0][0x2c0], PT ;  /* 0x0000b000ff007a0c */ /* 0x002fe20003f25070 */
[--C-:B------:R-:W-:Y:S01]  /*0eb0*/  IMAD.MOV.U32 R6, RZ, RZ, R169.reuse ;  /* 0x000000ffff067224 */ /* 0x100fe200078e00a9 */
[----:B------:R-:W-:Y:S02]  /*0ec0*/  ISETP.NE.U32.AND P0, PT, RZ, c[0x0][0x2b8], PT ;  /* 0x0000ae00ff007a0c */ /* 0x000fe40003f05070 */
[----:B------:R-:W-:Y:S02]  /*0ed0*/  ISETP.NE.AND.EX P1, PT, RZ, c[0x0][0x2c4], PT, P1 ;  /* 0x0000b100ff007a0c */ /* 0x000fe40003f25310 */
[----:B------:R-:W-:Y:S02]  /*0ee0*/  ISETP.NE.AND.EX P0, PT, RZ, c[0x0][0x2bc], PT, P0 ;  /* 0x0000af00ff007a0c */ /* 0x000fe40003f05300 */
[----:B------:R-:W-:-:S09]  /*0ef0*/  SHF.R.S32.HI R4, RZ, 0x1f, R169 ;  /* 0x0000001fff047819 */ /* 0x000fd200000114a9 */
[----:B------:R-:W-:Y:S02]  /*0f00*/  @P1 IMAD R0, R4, c[0x0][0x2c8], RZ ;  /* 0x0000b20004001a24 */ /* 0x000fe400078e02ff */
[----:B------:R-:W-:-:S04]  /*0f10*/  @P1 IMAD.WIDE.U32 R2, R169, c[0x0][0x2c8], RZ ;  /* 0x0000b200a9021a25 */ /* 0x000fc800078e00ff */
[C---:B------:R-:W-:Y:S02]  /*0f20*/  @P1 IMAD R0, R169.reuse, c[0x0][0x2cc], R0 ;  /* 0x0000b300a9001a24 */ /* 0x040fe400078e0200 */
[----:B------:R-:W-:Y:S01]  /*0f30*/  @P0 IMAD.WIDE R8, R169, R94, c[0x0][0x2b8] ;  /* 0x0000ae00a9080625 */ /* 0x000fe200078e025e */
[----:B------:R-:W-:-:S03]  /*0f40*/  CS2R R170, SRZ ;  /* 0x0000000000aa7805 */ /* 0x000fc6000001ff00 */
[----:B------:R-:W-:Y:S01]  /*0f50*/  @P1 IMAD.IADD R0, R3, 0x1, R0 ;  /* 0x0000000103001824 */ /* 0x000fe200078e0200 */
[----:B------:R1:W5:Y:S01]  /*0f60*/  @P0 LDG.E R6, [R8.64] ;  /* 0x0000000608060981 */ /* 0x000362000c1e1900 */
[C---:B------:R-:W-:Y:S02]  /*0f70*/  @P1 LEA R170, P0, R2.reuse, c[0x0][0x2c0], 0x2 ;  /* 0x0000b00002aa1a11 */ /* 0x040fe400078010ff */
[----:B------:R-:W-:Y:S02]  /*0f80*/  PLOP3.LUT P3, PT, PT, PT, PT, 0x8, 0x0 ;  /* 0x000000000000781c */ /* 0x000fe40003f6e170 */
        /* <DEDUP_REMOVED lines=39> */
[----:B-----5:R-:W-:Y:S01]  /*1200*/  IMAD R6, R2, R0, RZ ;  /* 0x0000000002067224 */ /* 0x020fe200078e02ff */
        /* <DEDUP_REMOVED lines=20> */
[----:B------:R-:W-:Y:S02]  /*1350*/  @!P1 LOP3.LUT R2, RZ, c[0x0][0x1c8], RZ, 0x33, !PT ;  /* 0x00007200ff029a12 */ /* 0x000fe400078e33ff */
[----:B--2---:R-:W-:Y:S01]  /*1360*/  SHF.R.S32.HI R6, RZ, 0x1f, R5 ;  /* 0x0000001fff067819 */ /* 0x004fe20000011405 */
[----:B------:R-:W-:-:S04]  /*1370*/  IMAD.WIDE.U32 R10, R5, c[0x0][0x180], RZ ;  /* 0x00006000050a7a25 */ /* 0x000fc800078e00ff */
[C---:B------:R-:W-:Y:S02]  /*1380*/  IMAD R0, R6.reuse, c[0x0][0x180], RZ ;  /* 0x0000600006007a24 */ /* 0x040fe400078e02ff */
[----:B------:R-:W-:Y:S02]  /*1390*/  IMAD R6, R6, c[0x0][0x188], RZ ;  /* 0x0000620006067a24 */ /* 0x000fe400078e02ff */
[C---:B------:R-:W-:Y:S02]  /*13a0*/  IMAD R0, R5.reuse, c[0x0][0x184], R0 ;  /* 0x0000610005007a24 */ /* 0x040fe400078e0200 */
[----:B------:R-:W-:-:S04]  /*13b0*/  IMAD.WIDE.U32 R18, R5, c[0x0][0x188], RZ ;  /* 0x0000620005127a25 */ /* 0x000fc800078e00ff */
[----:B------:R-:W-:Y:S01]  /*13c0*/  IMAD.IADD R11, R11, 0x1, R0 ;  /* 0x000000010b0b7824 */ /* 0x000fe200078e0200 */
[----:B------:R-:W-:-:S03]  /*13d0*/  SHF.R.S32.HI R0, RZ, 0x1f, R2 ;  /* 0x0000001fff007819 */ /* 0x000fc60000011402 */
[----:B------:R-:W-:-:S04]  /*13e0*/  IMAD.WIDE.U32 R10, R9, c[0x0][0x198], R10 ;  /* 0x00006600090a7a25 */ /* 0x000fc800078e000a */
[----:B------:R-:W-:Y:S01]  /*13f0*/  IMAD R13, R0, c[0x0][0x1b0], RZ ;  /* 0x00006c00000d7a24 */ /* 0x000fe200078e02ff */
[----:B------:R-:W-:Y:S01]  /*1400*/  IADD3 R17, R11, R8, RZ ;  /* 0x000000080b117210 */ /* 0x000fe20007ffe0ff */
[----:B------:R-:W-:Y:S01]  /*1410*/  IMAD.MOV.U32 R16, RZ, RZ, R10 ;  /* 0x000000ffff107224 */ /* 0x000fe200078e000a */
[----:B------:R-:W-:Y:S01]  /*1420*/  MOV R8, R18 ;  /* 0x0000001200087202 */ /* 0x000fe20000000f00 */
[C---:B------:R-:W-:Y:S02]  /*1430*/  IMAD R13, R2.reuse, c[0x0][0x1b4], R13 ;  /* 0x00006d00020d7a24 */ /* 0x040fe400078e020d */
[----:B------:R-:W-:-:S04]  /*1440*/  IMAD.WIDE.U32 R136, R2, c[0x0][0x1b0], R16 ;  /* 0x00006c0002887a25 */ /* 0x000fc800078e0010 */
[----:B------:R-:W-:Y:S01]  /*1450*/  IMAD R11, R5, c[0x0][0x18c], R6 ;  /* 0x00006300050b7a24 */ /* 0x000fe200078e0206 */
[----:B------:R-:W-:-:S03]  /*1460*/  IADD3 R5, R137, R13, RZ ;  /* 0x0000000d89057210 */ /* 0x000fc60007ffe0ff */
[----:B------:R-:W-:Y:S01]  /*1470*/  IMAD.IADD R11, R19, 0x1, R11 ;  /* 0x00000001130b7824 */ /* 0x000fe200078e020b */
[----:B------:R-:W-:Y:S05]  /*1480*/  BRA `(.L_x_6108) ;  /* 0x0000043000007947 */ /* 0x000fea0003800000 */
.L_x_6107:
        /* <DEDUP_REMOVED lines=15> */
.L_x_6109:
[----:B------:R-:W-:Y:S02]  /*1580*/  IABS R3, c[0x0][0x1c8] ;  /* 0x0000720000037a13 */ /* 0x000fe40000000000 */
[----:B------:R-:W-:Y:S02]  /*1590*/  @P4 IADD3 R11, R10, R11, RZ ;  /* 0x0000000b0a0b4210 */ /* 0x000fe40007ffe0ff */
[----:B------:R-:W1:Y:S08]  /*15a0*/  I2F.RP R9, R3 ;  /* 0x0000000300097306 */ /* 0x000e700000209400 */
[----:B-1----:R-:W1:Y:S02]  /*15b0*/  MUFU.RCP R12, R9 ;  /* 0x00000009000c7308 */ /* 0x002e640000001000 */
[----:B-1----:R-:W-:Y:S01]  /*15c0*/  IADD3 R12, R12, 0xffffffe, RZ ;  /* 0x0ffffffe0c0c7810 */ /* 0x002fe20007ffe0ff */
[----:B------:R-:W-:-:S05]  /*15d0*/  IMAD.MOV.U32 R9, RZ, RZ, R5 ;  /* 0x000000ffff097224 */ /* 0x000fca00078e0005 */
        /* <DEDUP_REMOVED lines=12> */
[----:B------:R-:W-:-:S04]  /*16a0*/  IMAD.WIDE.U32 R12, R7, c[0x0][0x198], R8 ;  /* 0x00006600070c7a25 */ /* 0x000fc800078e0008 */
[----:B------:R-:W-:-:S04]  /*16b0*/  @P4 IMAD.WIDE.U32 R8, R11, c[0x0][0x1a0], RZ ;  /* 0x000068000b084a25 */ /* 0x000fc800078e00ff */
[----:B------:R-:W-:Y:S02]  /*16c0*/  @P4 IMAD R11, R11, c[0x0][0x1a4], R9 ;  /* 0x000069000b0b4a24 */ /* 0x000fe400078e0209 */
[----:B------:R-:W-:Y:S02]  /*16d0*/  IMAD.MOV.U32 R9, RZ, RZ, R7 ;  /* 0x000000ffff097224 */ /* 0x000fe400078e0007 */
[----:B------:R-:W-:Y:S01]  /*16e0*/  @!P0 IMAD.IADD R0, R0, 0x1, -R3 ;  /* 0x0000000100008824 */ /* 0x000fe200078e0a03 */
[----:B------:R-:W-:Y:S02]  /*16f0*/  @!P0 IADD3 R2, R2, 0x1, RZ ;  /* 0x0000000102028810 */ /* 0x000fe40007ffe0ff */
[----:B------:R-:W-:Y:S02]  /*1700*/  ISETP.NE.AND P0, PT, RZ, c[0x0][0x1c8], PT ;  /* 0x00007200ff007a0c */ /* 0x000fe40003f05270 */
[----:B------:R-:W-:Y:S02]  /*1710*/  ISETP.GE.U32.AND P2, PT, R0, R3, PT ;  /* 0x000000030000720c */ /* 0x000fe40003f46070 */
[----:B------:R-:W-:-:S02]  /*1720*/  LOP3.LUT R0, R140, c[0x0][0x1c8], RZ, 0x3c, !PT ;  /* 0x000072008c007a12 */ /* 0x000fc400078e3cff */
[----:B------:R-:W-:Y:S02]  /*1730*/  SHF.R.S32.HI R3, RZ, 0x1f, R7 ;  /* 0x0000001fff037819 */ /* 0x000fe40000011407 */
        /* <DEDUP_REMOVED lines=9> */
[----:B------:R-:W-:-:S04]  /*17d0*/  IMAD R5, R0, c[0x0][0x1b0], RZ ;  /* 0x00006c0000057a24 */ /* 0x000fc800078e02ff */
        /* <DEDUP_REMOVED lines=14> */
.L_x_6108:
[----:B------:R1:W5:Y:S01]  /*18c0*/  @P5 LDG.E R116, [R144.64] ;  /* 0x0000000690745981 */ /* 0x000362000c1e1900 */
[----:B------:R-:W-:Y:S01]  /*18d0*/  SHF.R.S32.HI R50, RZ, 0x1f, R65 ;  /* 0x0000001fff327819 */ /* 0x000fe20000011441 */
[----:B------:R-:W-:Y:S01]  /*18e0*/  IMAD.MOV.U32 R74, RZ, RZ, c[0x0][0x230] ;  /* 0x00008c00ff4a7624 */ /* 0x000fe200078e00ff */
[----:B------:R-:W-:Y:S01]  /*18f0*/  ISETP.NE.AND P0, PT, R15, -0x1, PT ;  /* 0xffffffff0f00780c */ /* 0x000fe20003f05270 */
[----:B------:R-:W-:Y:S01]  /*1900*/  IMAD.MOV.U32 R22, RZ, RZ, RZ ;  /* 0x000000ffff167224 */ /* 0x000fe200078e00ff */
[CC--:B------:R-:W-:Y:S01]  /*1910*/  LEA.HI R60, R50.reuse, R65.reuse, RZ, 0x3 ;  /* 0x00000041323c7211 */ /* 0x0c0fe200078f18ff */
[----:B------:R-:W-:Y:S01]  /*1920*/  IMAD.MOV.U32 R23, RZ, RZ, c[0x0][0x230] ;  /* 0x00008c00ff177624 */ /* 0x000fe200078e00ff */
[----:B------:R-:W-:Y:S01]  /*1930*/  LEA.HI R62, R50, R65, RZ, 0x4 ;  /* 0x00000041323e7211 */ /* 0x000fe200078f20ff */
[----:B------:R-:W-:Y:S01]  /*1940*/  IMAD.MOV.U32 R53, RZ, RZ, 0x10 ;  /* 0x00000010ff357424 */ /* 0x000fe200078e00ff */
[----:B------:R-:W-:Y:S01]  /*1950*/  SHF.R.S32.HI R138, RZ, 0x3, R60 ;  /* 0x00000003ff8a7819 */ /* 0x000fe2000001143c */
[----:B------:R-:W-:Y:S01]  /*1960*/  IMAD.MOV.U32 R81, RZ, RZ, 0x20 ;  /* 0x00000020ff517424 */ /* 0x000fe200078e00ff */
[----:B------:R-:W-:-:S02]  /*1970*/  LOP3.LUT R60, R60, 0xfffffff8, RZ, 0xc0, !PT ;  /* 0xfffffff83c3c7812 */ /* 0x000fc400078ec0ff */
[----:B------:R-:W-:Y:S02]  /*1980*/  SHF.R.S32.HI R139, RZ, 0x1f, R138 ;  /* 0x0000001fff8b7819 */ /* 0x000fe4000001148a */
[----:B------:R-:W-:Y:S01]  /*1990*/  MOV R149, c[0x0][0x198] ;  /* 0x0000660000957a02 */ /* 0x000fe20000000f00 */
[----:B-----5:R-:W-:Y:S02]  /*19a0*/  @!P0 IMAD R6, R4, c[0x0][0x178], RZ ;  /* 0x00005e0004068a24 */ /* 0x020fe400078e02ff */
[----:B------:R-:W-:Y:S01]  /*19b0*/  @!P0 IMAD.WIDE.U32 R12, R169, c[0x0][0x178], RZ ;  /* 0x00005e00a90c8a25 */ /* 0x000fe200078e00ff */
[----:B------:R-:W-:-:S03]  /*19c0*/  SHF.L.U64.HI R164, R149, R94, c[0x0][0x19c] ;  /* 0x0000670095a47619 */ /* 0x000fc6000001025e */
[----:B------:R-:W-:Y:S02]  /*19d0*/  IMAD.IADD R60, R65, 0x1, -R60 ;  /* 0x00000001413c7824 */ /* 0x000fe400078e0a3c */
[----:B------:R-:W-:-:S03]  /*19e0*/  @P0 IMAD.WIDE.U32 R18, R15, c[0x0][0x190], RZ ;  /* 0x000064000f120a25 */ /* 0x000fc600078e00ff */
[C---:B------:R-:W-:Y:S01]  /*19f0*/  SHF.L.U32 R71, R60.reuse, 0x2, RZ ;  /* 0x000000023c477819 */ /* 0x040fe200000006ff */
[----:B------:R-:W-:Y:S02]  /*1a00*/  @!P0 IMAD R6, R169, c[0x0][0x17c], R6 ;  /* 0x00005f00a9068a24 */ /* 0x000fe400078e0206 */
[----:B------:R-:W-:Y:S02]  /*1a10*/  IMAD.SHL.U32 R16, R60, 0x8, RZ ;  /* 0x000000083c107824 */ /* 0x000fe400078e00ff */
[----:B------:R-:W-:Y:S02]  /*1a20*/  @!P0 IMAD.MOV.U32 R18, RZ, RZ, R12 ;  /* 0x000000ffff128224 */ /* 0x000fe400078e000c */
[----:B------:R-:W-:Y:S01]  /*1a30*/  @P0 IMAD R19, R15, c[0x0][0x194], R19 ;  /* 0x000065000f130a24 */ /* 0x000fe200078e0213 */
[----:B------:R-:W-:Y:S01]  /*1a40*/  SHF.R.S32.HI R17, RZ, 0x1f, R16 ;  /* 0x0000001fff117819 */ /* 0x000fe20000011410 */
[----:B------:R-:W-:Y:S01]  /*1a50*/  @!P0 IMAD.IADD R19, R13, 0x1, R6 ;  /* 0x000000010d138824 */ /* 0x000fe200078e0206 */
[----:B------:R-:W-:Y:S01]  /*1a60*/  LOP3.LUT R6, R62, 0xfffffff0, RZ, 0xc0, !PT ;  /* 0xfffffff03e067812 */ /* 0x000fe200078ec0ff */
[----:B------:R-:W-:Y:S01]  /*1a70*/  IMAD.WIDE R20, R21, 0x40, R138 ;  /* 0x0000004015147825 */ /* 0x000fe200078e028a */
[----:B------:R-:W-:-:S02]  /*1a80*/  IADD3 R18, P0, R16, R18, RZ ;  /* 0x0000001210127210 */ /* 0x000fc40007f1e0ff */
[----:B------:R-:W-:Y:S01]  /*1a90*/  IADD3 R63, -R6, R65, RZ ;  /* 0x00000041063f7210 */ /* 0x000fe20007ffe1ff */
[----:B------:R-:W-:Y:S01]  /*1aa0*/  IMAD R6, R21, c[0x0][0x190], RZ ;  /* 0x0000640015067a24 */ /* 0x000fe200078e02ff */
[----:B------:R-:W-:Y:S01]  /*1ab0*/  IADD3 R12, R16, 0x40, RZ ;  /* 0x00000040100c7810 */ /* 0x000fe20007ffe0ff */
[----:B------:R-:W-:Y:S01]  /*1ac0*/  IMAD.X R19, R17, 0x1, R19, P0 ;  /* 0x0000000111137824 */ /* 0x000fe200000e0613 */
[----:B------:R-:W-:Y:S01]  /*1ad0*/  SHF.R.S32.HI R64, RZ, 0x1f, R63 ;  /* 0x0000001fff407819 */ /* 0x000fe2000001143f */
[----:B------:R-:W-:Y:S01]  /*1ae0*/  IMAD.SHL.U32 R15, R138, 0x40, RZ ;  /* 0x000000408a0f7824 */ /* 0x000fe200078e00ff */
[----:B------:R-:W-:Y:S01]  /*1af0*/  ISETP.GE.AND P1, PT, R12, c[0x0][0x220], PT ;  /* 0x000088000c007a0c */ /* 0x000fe20003f26270 */
[----:B------:R-:W-:Y:S01]  /*1b00*/  IMAD R6, R20, c[0x0][0x194], R6 ;  /* 0x0000650014067a24 */ /* 0x000fe200078e0206 */
[----:B------:R-:W-:Y:S01]  /*1b10*/  LEA.HI R64, R64, R63, RZ, 0x3 ;  /* 0x0000003f40407211 */ /* 0x000fe200078f18ff */
[----:B------:R-:W-:Y:S01]  /*1b20*/  IMAD.WIDE.U32 R18, R20, c[0x0][0x190], R18 ;  /* 0x0000640014127a25 */ /* 0x000fe200078e0012 */
[----:B------:R-:W-:-:S02]  /*1b30*/  IADD3 R20, P0, R16, R8, RZ ;  /* 0x0000000810147210 */ /* 0x000fc40007f1e0ff */
[----:B------:R-:W-:Y:S01]  /*1b40*/  LOP3.LUT R15, R15, 0x1c0, RZ, 0xc0, !PT ;  /* 0x000001c00f0f7812 */ /* 0x000fe200078ec0ff */
[----:B------:R-:W-:Y:S01]  /*1b50*/  IMAD R135, R139, c[0x0][0x198], RZ ;  /* 0x000066008b877a24 */ /* 0x000fe200078e02ff */
[----:B------:R-:W-:Y:S01]  /*1b60*/  LOP3.LUT R10, R64, 0xfffffff8, RZ, 0xc0, !PT ;  /* 0xfffffff8400a7812 */ /* 0x000fe200078ec0ff */
[----:B------:R-:W-:Y:S01]  /*1b70*/  IMAD.X R21, R17, 0x1, R11, P0 ;  /* 0x0000000111157824 */ /* 0x000fe200000e060b */
[C---:B------:R-:W-:Y:S01]  /*1b80*/  IADD3 R104, P0, R138.reuse, R9, RZ ;  /* 0x000000098a687210 */ /* 0x040fe20007f1e0ff */
[----:B------:R-:W-:Y:S01]  /*1b90*/  IMAD R135, R138, c[0x0][0x19c], R135 ;  /* 0x000067008a877a24 */ /* 0x000fe200078e0287 */
[----:B------:R-:W-:Y:S01]  /*1ba0*/  SHF.R.S32.HI R9, RZ, 0x1f, R68 ;  /* 0x0000001fff097819 */ /* 0x000fe20000011444 */
[----:B------:R-:W-:Y:S01]  /*1bb0*/  IMAD.IADD R63, R63, 0x1, -R10 ;  /* 0x000000013f3f7824 */ /* 0x000fe200078e0a0a */
[----:B------:R-:W-:Y:S01]  /*1bc0*/  LOP3.LUT R13, R15, 0x38, R16, 0xf8, !PT ;  /* 0x000000380f0d7812 */ /* 0x000fe200078ef810 */
[----:B------:R-:W-:Y:S01]  /*1bd0*/  IMAD.X R3, R139, 0x1, R3, P0 ;  /* 0x000000018b037824 */ /* 0x000fe200000e0603 */
[----:B------:R-:W-:Y:S01]  /*1be0*/  SHF.R.U32.HI R134, RZ, 0x3, R15 ;  /* 0x00000003ff867819 */ /* 0x000fe2000001160f */
[----:B------:R-:W-:Y:S01]  /*1bf0*/  IMAD.MOV.U32 R15, RZ, RZ, 0x2 ;  /* 0x00000002ff0f7424 */ /* 0x000fe200078e00ff */
[----:B------:R-:W-:Y:S01]  /*1c00*/  LEA.HI R76, R9, R68, RZ, 0x6 ;  /* 0x00000044094c7211 */ /* 0x000fe200078f30ff */
[----:B------:R-:W-:Y:S01]  /*1c10*/  IMAD.WIDE.U32 R20, R2, c[0x0][0x1b8], R20 ;  /* 0x00006e0002147a25 */ /* 0x000fe200078e0014 */
[----:B------:R-:W-:-:S02]  /*1c20*/  LOP3.LUT R134, R13, R134, RZ, 0x3c, !PT ;  /* 0x000000860d867212 */ /* 0x000fc400078e3cff */
[----:B------:R-:W-:Y:S01]  /*1c30*/  LEA.HI R13, R50, R65, RZ, 0x6 ;  /* 0x00000041320d7211 */ /* 0x000fe200078f30ff */
[----:B------:R-:W-:Y:S01]  /*1c40*/  IMAD.HI.U32 R74, R15, R74, R22 ;  /* 0x0000004a0f4a7227 */ /* 0x000fe200078e0016 */
[----:B------:R-:W-:Y:S02]  /*1c50*/  SHF.R.S32.HI R76, RZ, 0x6, R76 ;  /* 0x00000006ff4c7819 */ /* 0x000fe4000001144c */
[----:B------:R-:W-:Y:S01]  /*1c60*/  SHF.L.U32 R13, R13, 0x3, RZ ;  /* 0x000000030d0d7819 */ /* 0x000fe200000006ff */
[----:B------:R-:W-:Y:S01]  /*1c70*/  IMAD R3, R3, c[0x0][0x1a0], RZ ;  /* 0x0000680003037a24 */ /* 0x000fe200078e02ff */
[C---:B------:R-:W-:Y:S01]  /*1c80*/  ISETP.GE.AND P2, PT, R16.reuse, c[0x0][0x220], PT ;  /* 0x0000880010007a0c */ /* 0x040fe20003f46270 */
[----:B------:R-:W-:Y:S01]  /*1c90*/  IMAD.SHL.U32 R165, R149, 0x10, RZ ;  /* 0x0000001095a57824 */ /* 0x000fe200078e00ff */
[----:B------:R-:W-:Y:S01]  /*1ca0*/  IADD3 R136, P0, R16, R136, RZ ;  /* 0x0000008810887210 */ /* 0x000fe20007f1e0ff */
[----:B------:R-:W-:Y:S01]  /*1cb0*/  IMAD R101, R104, c[0x0][0x1a4], R3 ;  /* 0x0000690068657a24 */ /* 0x000fe200078e0203 */
[----:B------:R-:W-:Y:S01]  /*1cc0*/  IMNMX R76, R163, R76, !PT ;  /* 0x0000004ca34c7217 */ /* 0x000fe20007800200 */
[----:B------:R-:W-:Y:S01]  /*1cd0*/  IMAD.MOV.U32 R3, RZ, RZ, c[0x0][0x1a0] ;  /* 0x00006800ff037624 */ /* 0x000fe200078e00ff */
[----:B------:R-:W-:Y:S01]  /*1ce0*/  LOP3.LUT R134, R134, 0xfffffe00, R13, 0xf8, !PT ;  /* 0xfffffe0086867812 */ /* 0x000fe200078ef80d */
[----:B------:R-:W-:Y:S01]  /*1cf0*/  IMAD R13, R0, c[0x0][0x1b8], RZ ;  /* 0x00006e00000d7a24 */ /* 0x000fe200078e02ff */
[----:B------:R-:W-:Y:S01]  /*1d00*/  SEL R67, RZ, 0xffffffff, P1 ;  /* 0xffffffffff437807 */ /* 0x000fe20000800000 */
[----:B------:R-:W-:Y:S01]  /*1d10*/  IMAD.X R137, R17, 0x1, R5, P0 ;  /* 0x0000000111897824 */ /* 0x000fe200000e0605 */
[----:B------:R-:W-:Y:S01]  /*1d20*/  SEL R14, RZ, 0x1, P2 ;  /* 0x00000001ff0e7807 */ /* 0x000fe20001000000 */
[----:B------:R-:W-:Y:S01]  /*1d30*/  IMAD R10, R2, c[0x0][0x1bc], R13 ;  /* 0x00006f00020a7a24 */ /* 0x000fe200078e020d */
[----:B------:R-:W-:Y:S01]  /*1d40*/  R2P PR, R63, 0x6 ;  /* 0x000000063f007804 */ /* 0x000fe20000000000 */
[----:B------:R-:W-:Y:S01]  /*1d50*/  IMAD.SHL.U32 R67, R67, 0x2, RZ ;  /* 0x0000000243437824 */ /* 0x000fe200078e00ff */
[----:B------:R-:W-:Y:S01]  /*1d60*/  ISETP.GT.AND P0, PT, R102, R76, PT ;  /* 0x0000004c6600720c */ /* 0x000fe20003f04270 */
[----:B------:R-:W-:Y:S01]  /*1d70*/  IMAD.IADD R21, R21, 0x1, R10 ;  /* 0x0000000115157824 */ /* 0x000fe200078e020a */
[----:B------:R-:W-:Y:S01]  /*1d80*/  SHF.R.S32.HI R8, RZ, 0x1f, R140 ;  /* 0x0000001fff087819 */ /* 0x000fe2000001148c */
[----:B------:R-:W-:Y:S01]  /*1d90*/  IMAD.WIDE.U32 R136, R138, c[0x0][0x198], R136 ;  /* 0x000066008a887a25 */ /* 0x000fe200078e0088 */
[----:B------:R-:W-:-:S02]  /*1da0*/  SHF.R.S32.HI R75, RZ, 0x1, R74 ;  /* 0x00000001ff4b7819 */ /* 0x000fc4000001144a */
[----:B------:R-:W-:Y:S01]  /*1db0*/  IADD3 R19, R19, R6, RZ ;  /* 0x0000000613137210 */ /* 0x000fe20007ffe0ff */
[----:B------:R-:W-:Y:S01]  /*1dc0*/  IMAD R143, R8, c[0x0][0x1a8], RZ ;  /* 0x00006a00088f7a24 */ /* 0x000fe200078e02ff */
[----:B------:R-:W-:Y:S01]  /*1dd0*/  LEA.HI R50, R50, R65, RZ, 0x5 ;  /* 0x0000004132327211 */ /* 0x000fe200078f28ff */
[----:B------:R-:W-:Y:S01]  /*1de0*/  IMAD R72, R138, R75, R71 ;  /* 0x0000004b8a487224 */ /* 0x000fe200078e0247 */
[----:B------:R-:W-:Y:S01]  /*1df0*/  LOP3.LUT R67, R67, 0x2, R14, 0xe2, !PT ;  /* 0x0000000243437812 */ /* 0x000fe200078ee20e */
[----:B------:R-:W-:Y:S01]  /*1e00*/  IMAD R143, R140, c[0x0][0x1ac], R143 ;  /* 0x00006b008c8f7a24 */ /* 0x000fe200078e028f */
[----:B------:R-:W-:Y:S01]  /*1e10*/  LOP3.LUT R66, R50, 0xffffffe0, RZ, 0xc0, !PT ;  /* 0xffffffe032427812 */ /* 0x000fe200078ec0ff */
[----:B------:R-:W-:Y:S01]  /*1e20*/  IMAD.IADD R71, R71, 0x1, R72 ;  /* 0x0000000147477824 */ /* 0x000fe200078e0248 */
[----:B------:R-:W-:Y:S01]  /*1e30*/  SHF.L.U64.HI R166, R3, R94, c[0x0][0x1a4] ;  /* 0x0000690003a67619 */ /* 0x000fe2000001025e */
[----:B------:R-:W-:Y:S01]  /*1e40*/  IMAD.WIDE.U32 R140, R140, c[0x0][0x1a8], R18 ;  /* 0x00006a008c8c7a25 */ /* 0x000fe200078e0012 */
[----:B------:R-:W-:-:S02]  /*1e50*/  SHF.R.S32.HI R62, RZ, 0x4, R62 ;  /* 0x00000004ff3e7819 */ /* 0x000fc4000001143e */
[----:B------:R-:W-:Y:S01]  /*1e60*/  SHF.R.S32.HI R50, RZ, 0x5, R50 ;  /* 0x00000005ff327819 */ /* 0x000fe20000011432 */
[----:B------:R-:W-:Y:S01]  /*1e70*/  IMAD.WIDE.U32 R104, R104, c[0x0][0x1a0], R20 ;  /* 0x0000680068687a25 */ /* 0x000fe200078e0014 */
[----:B------:R-:W-:Y:S02]  /*1e80*/  SHF.R.S32.HI R70, RZ, 0x1f, R72 ;  /* 0x0000001fff467819 */ /* 0x000fe40000011448 */
[----:B------:R-:W-:Y:S01]  /*1e90*/  SHF.R.S32.HI R69, RZ, 0x1f, R71 ;  /* 0x0000001fff457819 */ /* 0x000fe20000011447 */
[----:B------:R-:W-:Y:S01]  /*1ea0*/  IMAD.SHL.U32 R167, R3, 0x10, RZ ;  /* 0x0000001003a77824 */ /* 0x000fe200078e00ff */
[----:B------:R-:W-:Y:S01]  /*1eb0*/  SEL R53, R53, 0xfffffff0, !P1 ;  /* 0xfffffff035357807 */ /* 0x000fe20004800000 */
[----:B------:R-:W-:Y:S01]  /*1ec0*/  IMAD.IADD R66, R65, 0x1, -R66 ;  /* 0x0000000141427824 */ /* 0x000fe200078e0a42 */
[----:B------:R-:W-:Y:S01]  /*1ed0*/  IADD3 R135, R137, R135, RZ ;  /* 0x0000008789877210 */ /* 0x000fe20007ffe0ff */
[----:B------:R-:W-:Y:S01]  /*1ee0*/  IMAD.SHL.U32 R73, R75, 0x10, RZ ;  /* 0x000000104b497824 */ /* 0x000fe200078e00ff */
[----:B------:R-:W-:Y:S01]  /*1ef0*/  SEL R51, R81, 0xffffffe0, !P2 ;  /* 0xffffffe051337807 */ /* 0x000fe20005000000 */
[----:B------:R-:W-:-:S02]  /*1f00*/  IMAD.IADD R101, R105, 0x1, R101 ;  /* 0x0000000169657824 */ /* 0x000fc400078e0265 */
[----:B------:R-:W-:Y:S02]  /*1f10*/  IMAD.IADD R143, R141, 0x1, R143 ;  /* 0x000000018d8f7824 */ /* 0x000fe400078e028f */
[----:B------:R-:W-:Y:S01]  /*1f20*/  @!P5 IMAD.MOV.U32 R116, RZ, RZ, RZ ;  /* 0x000000ffff74d224 */ /* 0x000fe200078e00ff */
[----:B------:R-:W-:Y:S05]  /*1f30*/  @!P0 BRA `(.L_x_6110) ;  /* 0x000063b000008947 */ /* 0x000fea0003800000 */
[----:B-1----:R-:W-:Y:S01]  /*1f40*/  SHF.R.S32.HI R5, RZ, 0x1f, R7 ;  /* 0x0000001fff057819 */ /* 0x002fe20000011407 */
[C---:B------:R-:W-:Y:S01]  /*1f50*/  IMAD R6, R4.reuse, c[0x0][0x280], RZ ;  /* 0x0000a00004067a24 */ /* 0x040fe200078e02ff */
[--C-:B------:R-:W-:Y:S01]  /*1f60*/  SHF.R.S32.HI R9, RZ, 0x1f, R68.reuse ;  /* 0x0000001fff097819 */ /* 0x100fe20000011444 */
[----:B------:R-:W-:Y:S01]  /*1f70*/  IMAD R4, R4, c[0x0][0x278], RZ ;  /* 0x00009e0004047a24 */ /* 0x000fe200078e02ff */
[----:B------:R-:W-:Y:S01]  /*1f80*/  IADD3 R8, P1, P0, R7, R138, -R68 ;  /* 0x0000008a07087210 */ /* 0x000fe2000783e844 */
[----:B------:R-:W-:Y:S01]  /*1f90*/  IMAD.WIDE.U32 R10, R169, c[0x0][0x278], R16 ;  /* 0x00009e00a90a7a25 */ /* 0x000fe200078e0010 */
[C---:B------:R-:W-:Y:S01]  /*1fa0*/  LEA R106, P2, R136.reuse, c[0x0][0x168], 0x1 ;  /* 0x00005a00886a7a11 */ /* 0x040fe200078408ff */
[----:B------:R-:W-:Y:S01]  /*1fb0*/  UMOV UR8, 0x60 ;  /* 0x0000006000087882 */ /* 0x000fe20000000000 */
[----:B------:R-:W-:Y:S01]  /*1fc0*/  IADD3.X R5, R5, R139, ~R9, P1, P0 ;  /* 0x0000008b05057210 */ /* 0x000fe20000fe0c09 */
[C---:B------:R-:W-:Y:S01]  /*1fd0*/  IMAD R4, R169.reuse, c[0x0][0x27c], R4 ;  /* 0x00009f00a9047a24 */ /* 0x040fe200078e0204 */
[----:B------:R-:W-:Y:S01]  /*1fe0*/  LEA.HI.X R103, R136, c[0x0][0x16c], R135, 0x1, P2 ;  /* 0x00005b0088677a11 */ /* 0x000fe200010f0c87 */
[----:B------:R-:W-:Y:S01]  /*1ff0*/  IMAD R6, R169, c[0x0][0x284], R6 ;  /* 0x0000a100a9067a24 */ /* 0x000fe200078e0206 */
[----:B------:R-:W-:Y:S01]  /*2000*/  IADD3 R128, R73, 0x40, RZ ;  /* 0x0000004049807810 */ /* 0x000fe20007ffe0ff */
[----:B------:R-:W-:Y:S01]  /*2010*/  IMAD.WIDE.U32 R14, R169, c[0x0][0x280], R16 ;  /* 0x0000a000a90e7a25 */ /* 0x000fe200078e0010 */
[----:B------:R-:W-:Y:S01]  /*2020*/  ULDC.64 UR4, c[0x0][0x1a0] ;  /* 0x0000680000047ab9 */ /* 0x000fe20000000a00 */
[----:B------:R-:W-:Y:S01]  /*2030*/  MOV R79, 0x5 ;  /* 0x00000005004f7802 */ /* 0x000fe20000000f00 */
[----:B------:R-:W-:Y:S01]  /*2040*/  UIMAD UR9, UR8, UR5, URZ ;  /* 0x00000005080972a4 */ /* 0x000fe2000f8e023f */
[----:B------:R-:W-:Y:S01]  /*2050*/  IMAD R9, R5, c[0x0][0x290], RZ ;  /* 0x0000a40005097a24 */ /* 0x000fe200078e02ff */
[----:B------:R-:W-:Y:S01]  /*2060*/  LOP3.LUT R131, R67, 0xffff, RZ, 0xc0, !PT ;  /* 0x0000ffff43837812 */ /* 0x000fe200078ec0ff */
[----:B------:R-:W-:Y:S01]  /*2070*/  IMAD.IADD R11, R11, 0x1, R4 ;  /* 0x000000010b0b7824 */ /* 0x000fe200078e0204 */
[----:B------:R-:W-:Y:S01]  /*2080*/  ULDC UR5, c[0x0][0x294] ;  /* 0x0000a50000057ab9 */ /* 0x000fe20000000800 */
[----:B------:R-:W-:Y:S01]  /*2090*/  IMAD R5, R5, c[0x0][0x288], RZ ;  /* 0x0000a20005057a24 */ /* 0x000fe200078e02ff */
[----:B------:R-:W-:Y:S01]  /*20a0*/  UIMAD UR5, UR8, UR5, URZ ;  /* 0x00000005080572a4 */ /* 0x000fe2000f8e023f */
[----:B------:R-:W-:Y:S01]  /*20b0*/  IMAD.IADD R15, R15, 0x1, R6 ;  /* 0x000000010f0f7824 */ /* 0x000fe200078e0206 */
[----:B------:R-:W-:Y:S01]  /*20c0*/  UIMAD.WIDE.U32 UR10, UR8, UR4, URZ ;  /* 0x00000004080a72a5 */ /* 0x000fe2000f8e003f */
[C---:B------:R-:W-:Y:S01]  /*20d0*/  IMAD R4, R8.reuse, c[0x0][0x28c], R5 ;  /* 0x0000a30008047a24 */ /* 0x040fe200078e0205 */
[C---:B------:R-:W-:Y:S01]  /*20e0*/  LOP3.LUT R133, R131.reuse, 0x1, RZ, 0xc0, !PT ;  /* 0x0000000183857812 */ /* 0x040fe200078ec0ff */
[----:B------:R-:W-:Y:S01]  /*20f0*/  IMAD.WIDE.U32 R10, R8, c[0x0][0x288], R10 ;  /* 0x0000a200080a7a25 */ /* 0x000fe200078e000a */
[C---:B------:R-:W-:Y:S01]  /*2100*/  IADD3 R132, R138.reuse, 0x10, RZ ;  /* 0x000000108a847810 */ /* 0x040fe20007ffe0ff */
[----:B------:R-:W-:Y:S01]  /*2110*/  ULDC UR4, c[0x0][0x230] ;  /* 0x00008c0000047ab9 */ /* 0x000fe20000000800 */
[----:B------:R-:W-:Y:S01]  /*2120*/  IADD3 R130, R138, 0x20, RZ ;  /* 0x000000208a827810 */ /* 0x000fe20007ffe0ff */
[----:B------:R-:W-:Y:S01]  /*2130*/  IMAD R9, R8, c[0x0][0x294], R9 ;  /* 0x0000a50008097a24 */ /* 0x000fe200078e0209 */
[----:B------:R-:W-:Y:S01]  /*2140*/  IADD3 R129, R138, 0x30, RZ ;  /* 0x000000308a817810 */ /* 0x000fe20007ffe0ff */
[----:B------:R-:W-:Y:S01]  /*2150*/  IMAD.WIDE.U32 R14, R8, c[0x0][0x290], R14 ;  /* 0x0000a400080e7a25 */ /* 0x000fe200078e000e */
[----:B------:R-:W-:Y:S01]  /*2160*/  SHF.R.S32.HI R124, RZ, 0x1f, R73 ;  /* 0x0000001fff7c7819 */ /* 0x000fe20000011449 */
[----:B------:R-:W-:Y:S01]  /*2170*/  UIADD3 UR9, UR11, UR9, URZ ;  /* 0x000000090b097290 */ /* 0x000fe2000fffe03f */
[----:B------:R-:W-:Y:S01]  /*2180*/  LOP3.LUT R131, R131, 0x2, RZ, 0xc0, !PT ;  /* 0x0000000283837812 */ /* 0x000fe200078ec0ff */
[----:B------:R-:W-:Y:S01]  /*2190*/  IMAD.IADD R116, R116, 0x1, R7 ;  /* 0x0000000174747824 */ /* 0x000fe200078e0207 */
[----:B------:R-:W-:Y:S01]  /*21a0*/  SHF.R.S32.HI R121, RZ, 0x1f, R128 ;  /* 0x0000001fff797819 */ /* 0x000fe20000011480 */
[----:B------:R-:W-:Y:S01]  /*21b0*/  IMAD.IADD R7, R11, 0x1, R4 ;  /* 0x000000010b077824 */ /* 0x000fe200078e0204 */
[----:B------:R-:W-:Y:S01]  /*21c0*/  ULDC.U8 UR8, c[0x0][0x313] ;  /* 0x0000c4c000087ab9 */ /* 0x000fe20000000000 */
[----:B------:R-:W-:-:S02]  /*21d0*/  IMAD.IADD R5, R15, 0x1, R9 ;  /* 0x000000010f057824 */ /* 0x000fc400078e0209 */
[----:B------:R-:W-:Y:S02]  /*21e0*/  IMAD.MOV.U32 R4, RZ, RZ, R14 ;  /* 0x000000ffff047224 */ /* 0x000fe400078e000e */
[C---:B------:R-:W-:Y:S02]  /*21f0*/  IMAD R111, R0.reuse, c[0x0][0x2a0], RZ ;  /* 0x0000a800006f7a24 */ /* 0x040fe400078e02ff */
[----:B------:R-:W-:Y:S02]  /*2200*/  IMAD R113, R0, c[0x0][0x298], RZ ;  /* 0x0000a60000717a24 */ /* 0x000fe400078e02ff */
[----:B------:R-:W-:Y:S02]  /*2210*/  IMAD.MOV.U32 R6, RZ, RZ, R10 ;  /* 0x000000ffff067224 */ /* 0x000fe400078e000a */
[----:B------:R-:W-:-:S04]  /*2220*/  IMAD.WIDE.U32 R98, R3, 0x20, RZ ;  /* 0x0000002003627825 */ /* 0x000fc800078e00ff */
[C---:B------:R-:W-:Y:S02]  /*2230*/  IMAD R111, R2.reuse, c[0x0][0x2a4], R111 ;  /* 0x0000a900026f7a24 */ /* 0x040fe400078e026f */
[C---:B------:R-:W-:Y:S02]  /*2240*/  IMAD R113, R2.reuse, c[0x0][0x29c], R113 ;  /* 0x0000a70002717a24 */ /* 0x040fe400078e0271 */
[----:B------:R-:W-:-:S04]  /*2250*/  IMAD.WIDE.U32 R4, R2, c[0x0][0x2a0], R4 ;  /* 0x0000a80002047a25 */ /* 0x000fc800078e0004 */
[----:B------:R-:W-:Y:S01]  /*2260*/  IMAD.WIDE.U32 R2, R2, c[0x0][0x298], R6 ;  /* 0x0000a60002027a25 */ /* 0x000fe200078e0006 */
[----:B------:R-:W-:-:S03]  /*2270*/  LEA R110, P1, R4, c[0x0][0x270], 0x1 ;  /* 0x00009c00046e7a11 */ /* 0x000fc600078208ff */
        /* <DEDUP_REMOVED lines=13> */
[--C-:B------:R-:W-:Y:S01]  /*2350*/  IMAD.X R55, R70, 0x1, R117.reuse, P4 ;  /* 0x0000000146377824 */ /* 0x100fe200020e0675 */
[----:B------:R-:W-:Y:S01]  /*2360*/  IADD3 R116, P2, R71, R116, RZ ;  /* 0x0000007447747210 */ /* 0x000fe20007f5e0ff */
[----:B------:R-:W-:Y:S01]  /*2370*/  IMAD.IADD R126, R73, 0x1, R128 ;  /* 0x00000001497e7824 */ /* 0x000fe200078e0280 */
[----:B------:R-:W-:Y:S01]  /*2380*/  LEA R108, P1, R104, c[0x0][0x170], 0x1 ;  /* 0x00005c00686c7a11 */ /* 0x000fe200078208ff */
[----:B------:R-:W-:Y:S01]  /*2390*/  IMAD.X R87, RZ, RZ, R164, P0 ;  /* 0x000000ffff577224 */ /* 0x000fe200000e06a4 */
[----:B------:R-:W-:Y:S01]  /*23a0*/  SHF.L.U64.HI R77, R80, R94, c[0x0][0x28c] ;  /* 0x0000a300504d7619 */ /* 0x000fe2000001025e */
[----:B------:R-:W-:Y:S01]  /*23b0*/  IMAD.X R117, R69, 0x1, R117, P2 ;  /* 0x0000000145757824 */ /* 0x000fe200010e0675 */
[----:B------:R-:W-:Y:S01]  /*23c0*/  LEA.HI.X R109, R104, c[0x0][0x174], R101, 0x1, P1 ;  /* 0x00005d00686d7a11 */ /* 0x000fe200008f0c65 */
[----:B------:R-:W-:Y:S01]  /*23d0*/  IMAD.SHL.U32 R95, R146, 0x10, RZ ;  /* 0x00000010925f7824 */ /* 0x000fe200078e00ff */
[----:B------:R-:W-:Y:S01]  /*23e0*/  IADD3 R88, P0, R165, R86, RZ ;  /* 0x00000056a5587210 */ /* 0x000fe20007f1e0ff */
[C---:B------:R-:W-:Y:S01]  /*23f0*/  IMAD.SHL.U32 R127, R75.reuse, 0x20, RZ ;  /* 0x000000204b7f7824 */ /* 0x040fe200078e00ff */
[----:B------:R-:W-:Y:S01]  /*2400*/  IADD3 R83, P1, R78, 0x40, RZ ;  /* 0x000000404e537810 */ /* 0x000fe20007f3e0ff */
[----:B------:R-:W-:Y:S01]  /*2410*/  IMAD R125, R75, 0x30, RZ ;  /* 0x000000304b7d7824 */ /* 0x000fe200078e02ff */
[----:B------:R-:W-:Y:S01]  /*2420*/  IADD3.X R89, R164, R87, RZ, P0, !PT ;  /* 0x00000057a4597210 */ /* 0x000fe200007fe4ff */
[----:B------:R-:W-:Y:S01]  /*2430*/  IMAD.IADD R123, R73, 0x1, R126 ;  /* 0x00000001497b7824 */ /* 0x000fe200078e027e */
[C---:B------:R-:W-:Y:S01]  /*2440*/  SHF.L.U64.HI R55, R54.reuse, 0x1, R55 ;  /* 0x0000000136377819 */ /* 0x040fe20000010237 */
[----:B------:R-:W-:Y:S01]  /*2450*/  IMAD.SHL.U32 R54, R54, 0x2, RZ ;  /* 0x0000000236367824 */ /* 0x000fe200078e00ff */
[C---:B------:R-:W-:Y:S01]  /*2460*/  SHF.L.U64.HI R117, R116.reuse, 0x1, R117 ;  /* 0x0000000174757819 */ /* 0x040fe20000010275 */
[----:B------:R-:W-:Y:S01]  /*2470*/  IMAD.SHL.U32 R116, R116, 0x2, RZ ;  /* 0x0000000274747824 */ /* 0x000fe200078e00ff */
[----:B------:R-:W-:Y:S01]  /*2480*/  IADD3.X R82, RZ, R77, RZ, P1, !PT ;  /* 0x0000004dff527210 */ /* 0x000fe20000ffe4ff */
[----:B------:R-:W-:Y:S01]  /*2490*/  IMAD R81, R81, c[0x0][0x19c], RZ ;  /* 0x0000670051517a24 */ /* 0x000fe200078e02ff */
[----:B------:R-:W-:Y:S01]  /*24a0*/  IADD3 R85, P5, R83, R78, RZ ;  /* 0x0000004e53557210 */ /* 0x000fe20007fbe0ff */
[----:B------:R-:W-:Y:S01]  /*24b0*/  IMAD.WIDE.U32 R148, R149, 0x20, RZ ;  /* 0x0000002095947825 */ /* 0x000fe200078e00ff */
[----:B------:R-:W-:-:S02]  /*24c0*/  IADD3 R93, P0, R165, R88, RZ ;  /* 0x00000058a55d7210 */ /* 0x000fc40007f1e0ff */
[----:B------:R-:W-:Y:S01]  /*24d0*/  SHF.L.U64.HI R94, R146, R94, c[0x0][0x294] ;  /* 0x0000a500925e7619 */ /* 0x000fe2000001025e */
[----:B------:R-:W-:Y:S01]  /*24e0*/  IMAD.X R84, R82, 0x1, R77, P5 ;  /* 0x0000000152547824 */ /* 0x000fe200028e064d */
[----:B------:R-:W-:Y:S01]  /*24f0*/  SHF.L.U64.HI R96, R146, R79, c[0x0][0x294] ;  /* 0x0000a50092607619 */ /* 0x000fe2000001024f */
[----:B------:R-:W-:Y:S01]  /*2500*/  IMAD.X R92, R164, 0x1, R89, P0 ;  /* 0x00000001a45c7824 */ /* 0x000fe200000e0659 */
[C---:B------:R-:W-:Y:S01]  /*2510*/  SHF.L.U32 R97, R146.reuse, 0x5, RZ ;  /* 0x0000000592617819 */ /* 0x040fe200000006ff */
[----:B------:R-:W-:Y:S01]  /*2520*/  IMAD.WIDE.U32 R146, R146, 0x60, RZ ;  /* 0x0000006092927825 */ /* 0x000fe200078e00ff */
[----:B------:R-:W-:Y:S02]  /*2530*/  IADD3 R114, P4, R116, c[0x0][0x2b0], RZ ;  /* 0x0000ac0074727a10 */ /* 0x000fe40007f9e0ff */
[----:B------:R-:W-:Y:S01]  /*2540*/  IADD3 R10, P1, R54, c[0x0][0x2b0], RZ ;  /* 0x0000ac00360a7a10 */ /* 0x000fe20007f3e0ff */
[----:B------:R-:W-:Y:S01]  /*2550*/  IMAD.MOV.U32 R11, RZ, RZ, R102 ;  /* 0x000000ffff0b7224 */ /* 0x000fe200078e0066 */
[----:B------:R-:W-:Y:S01]  /*2560*/  IADD3 R91, P5, R85, R78, RZ ;  /* 0x0000004e555b7210 */ /* 0x000fe20007fbe0ff */
[----:B------:R-:W-:Y:S01]  /*2570*/  IMAD.IADD R81, R149, 0x1, R81 ;  /* 0x0000000195517824 */ /* 0x000fe200078e0251 */
[----:B------:R-:W-:Y:S01]  /*2580*/  IADD3 R0, R99, R0, RZ ;  /* 0x0000000063007210 */ /* 0x000fe20007ffe0ff */
[----:B------:R-:W-:Y:S01]  /*2590*/  IMAD.SHL.U32 R99, R98, 0x2, RZ ;  /* 0x0000000262637824 */ /* 0x000fe200078e00ff */
[----:B------:R-:W-:Y:S01]  /*25a0*/  IADD3 R116, P2, R116, c[0x0][0x2a8], RZ ;  /* 0x0000aa0074747a10 */ /* 0x000fe20007f5e0ff */
[----:B------:R-:W-:Y:S01]  /*25b0*/  IMAD.X R90, R84, 0x1, R77, P5 ;  /* 0x00000001545a7824 */ /* 0x000fe200028e064d */
[----:B------:R-:W-:-:S02]  /*25c0*/  IADD3 R54, P0, R54, c[0x0][0x2a8], RZ ;  /* 0x0000aa0036367a10 */ /* 0x000fc40007f1e0ff */
[C---:B------:R-:W-:Y:S01]  /*25d0*/  SHF.L.U64.HI R79, R80.reuse, R79, c[0x0][0x28c] ;  /* 0x0000a300504f7619 */ /* 0x040fe2000001024f */
[----:B------:R-:W-:Y:S01]  /*25e0*/  IMAD.SHL.U32 R80, R80, 0x20, RZ ;  /* 0x0000002050507824 */ /* 0x000fe200078e00ff */
[C---:B------:R-:W-:Y:S01]  /*25f0*/  SHF.L.U64.HI R96, R97.reuse, 0x1, R96 ;  /* 0x0000000161607819 */ /* 0x040fe20000010260 */
[----:B------:R-:W-:Y:S01]  /*2600*/  IMAD.SHL.U32 R97, R97, 0x2, RZ ;  /* 0x0000000261617824 */ /* 0x000fe200078e00ff */
[C---:B------:R-:W-:Y:S01]  /*2610*/  SHF.L.U64.HI R94, R95.reuse, 0x1, R94 ;  /* 0x000000015f5e7819 */ /* 0x040fe2000001025e */
[----:B------:R-:W-:Y:S01]  /*2620*/  IMAD.SHL.U32 R95, R95, 0x2, RZ ;  /* 0x000000025f5f7824 */ /* 0x000fe200078e00ff */
[----:B------:R-:W-:Y:S02]  /*2630*/  IADD3.X R115, R117, c[0x0][0x2b4], RZ, P4, !PT ;  /* 0x0000ad0075737a10 */ /* 0x000fe400027fe4ff */
[----:B------:R-:W-:Y:S02]  /*2640*/  IADD3.X R9, R55, c[0x0][0x2b4], RZ, P1, !PT ;  /* 0x0000ad0037097a10 */ /* 0x000fe40000ffe4ff */
[----:B------:R-:W-:-:S02]  /*2650*/  SHF.L.U64.HI R98, R98, 0x1, R0 ;  /* 0x0000000162627819 */ /* 0x000fc40000010200 */
[----:B------:R-:W-:Y:S02]  /*2660*/  SHF.R.S32.HI R122, RZ, 0x1f, R127 ;  /* 0x0000001fff7a7819 */ /* 0x000fe4000001147f */
[----:B------:R-:W-:Y:S02]  /*2670*/  SHF.R.S32.HI R120, RZ, 0x1f, R125 ;  /* 0x0000001fff787819 */ /* 0x000fe4000001147d */
[----:B------:R-:W-:Y:S02]  /*2680*/  SHF.R.S32.HI R119, RZ, 0x1f, R126 ;  /* 0x0000001fff777819 */ /* 0x000fe4000001147e */
[----:B------:R-:W-:Y:S02]  /*2690*/  IADD3 R100, R147, UR5, RZ ;  /* 0x0000000593647c10 */ /* 0x000fe4000fffe0ff */
[----:B------:R-:W-:Y:S02]  /*26a0*/  SHF.R.S32.HI R118, RZ, 0x1f, R123 ;  /* 0x0000001fff767819 */ /* 0x000fe4000001147b */
[----:B------:R-:W-:-:S02]  /*26b0*/  IADD3.X R117, R117, c[0x0][0x2ac], RZ, P2, !PT ;  /* 0x0000ab0075757a10 */ /* 0x000fc400017fe4ff */
[----:B------:R-:W-:Y:S02]  /*26c0*/  IADD3.X R55, R55, c[0x0][0x2ac], RZ, P0, !PT ;  /* 0x0000ab0037377a10 */ /* 0x000fe400007fe4ff */
.L_x_6179:
        /* <DEDUP_REMOVED lines=15> */
.L_x_6112:
[----:B------:R-:W-:Y:S05]  /*27c0*/  BSYNC B0 ;  /* 0x0000000000007941 */ /* 0x000fea0003800000 */
.L_x_6111:
        /* <DEDUP_REMOVED lines=15> */
.L_x_6114:
[----:B------:R-:W-:Y:S05]  /*28c0*/  BSYNC B0 ;  /* 0x0000000000007941 */ /* 0x000fea0003800000 */
.L_x_6113:
        /* <DEDUP_REMOVED lines=15> */
.L_x_6116:
[----:B------:R-:W-:Y:S05]  /*29c0*/  BSYNC B0 ;  /* 0x0000000000007941 */ /* 0x000fea0003800000 */
.L_x_6115:
        /* <DEDUP_REMOVED lines=15> */
.L_x_6118:
[----:B------:R-:W-:Y:S05]  /*2ac0*/  BSYNC B0 ;  /* 0x0000000000007941 */ /* 0x000fea0003800000 */
.L_x_6117:
        /* <DEDUP_REMOVED lines=16> */
[----:B------:R-:W2:Y:S01]  /*2bd0*/  LDG.E.128 R20, [R112.64] ;  /* 0x0000000670147981 */ /* 0x000ea2000c1e1d00 */
[----:B------:R-:W-:Y:S11]  /*2be0*/  IMAD.MOV.U32 R107, RZ, RZ, R103 ;  /* 0x000000ffff6b7224 */ /* 0x000ff600078e0067 */
[----:B------:R-:W-:Y:S01]  /*2bf0*/  @!P0 MOV R8, R10 ;  /* 0x0000000a00088202 */ /* 0x000fe20000000f00 */
[----:B------:R-:W3:Y:S06]  /*2c00*/  @!P0 LDG.E.64 R30, [R54.64] ;  /* 0x00000006361e8981 */ /* 0x000eec000c1e1b00 */
[----:B------:R1:W4:Y:S01]  /*2c10*/  @!P0 LDG.E.64 R6, [R8.64] ;  /* 0x0000000608068981 */ /* 0x000322000c1e1b00 */
[C---:B--2---:R-:W-:Y:S01]  /*2c20*/  @!P0 LOP3.LUT R19, R20.reuse, 0xffff0000, RZ, 0xc0, !PT ;  /* 0xffff000014138812 */ /* 0x044fe200078ec0ff */
[----:B------:R-:W-:Y:S01]  /*2c30*/  @!P0 IMAD.U32 R18, R20, 0x10000, RZ ;  /* 0x0001000014128824 */ /* 0x000fe200078e00ff */
[C---:B-1----:R-:W-:Y:S02]  /*2c40*/  @!P0 SHF.L.U32 R8, R22.reuse, 0x10, RZ ;  /* 0x0000001016088819 */ /* 0x042fe400000006ff */
[----:B------:R-:W-:Y:S02]  /*2c50*/  @!P0 LOP3.LUT R24, R22, 0xffff0000, RZ, 0xc0, !PT ;  /* 0xffff000016188812 */ /* 0x000fe400078ec0ff */
[C---:B---3--:R-:W-:Y:S02]  /*2c60*/  @!P0 SHF.L.U32 R25, R30.reuse, 0x10, RZ ;  /* 0x000000101e198819 */ /* 0x048fe400000006ff */
[----:B------:R-:W-:Y:S02]  /*2c70*/  @!P0 LOP3.LUT R27, R30, 0xffff0000, RZ, 0xc0, !PT ;  /* 0xffff00001e1b8812 */ /* 0x000fe400078ec0ff */
[----:B------:R-:W-:Y:S01]  /*2c80*/  @!P0 SHF.L.U32 R29, R31, 0x10, RZ ;  /* 0x000000101f1d8819 */ /* 0x000fe200000006ff */
[C---:B----4-:R-:W-:Y:S01]  /*2c90*/  @!P0 IMAD.U32 R5, R6.reuse, 0x10000, RZ ;  /* 0x0001000006058824 */ /* 0x050fe200078e00ff */
[----:B------:R-:W-:Y:S01]  /*2ca0*/  @!P0 LOP3.LUT R15, R6, 0xffff0000, RZ, 0xc0, !PT ;  /* 0xffff0000060f8812 */ /* 0x000fe200078ec0ff */
[----:B------:R-:W-:Y:S01]  /*2cb0*/  @!P0 IMAD.U32 R6, R23, 0x10000, RZ ;  /* 0x0001000017068824 */ /* 0x000fe200078e00ff */
[----:B------:R-:W-:Y:S01]  /*2cc0*/  @!P0 LOP3.LUT R31, R31, 0xffff0000, RZ, 0xc0, !PT ;  /* 0xffff00001f1f8812 */ /* 0x000fe200078ec0ff */
[-C--:B------:R-:W-:Y:S02]  /*2cd0*/  @!P0 FMUL.FTZ R33, R19, R5.reuse ;  /* 0x0000000513218220 */ /* 0x080fe40000410000 */
[C---:B------:R-:W-:Y:S02]  /*2ce0*/  @!P0 FMUL.FTZ R0, R18.reuse, R5 ;  /* 0x0000000512008220 */ /* 0x040fe40000410000 */
[-C--:B------:R-:W-:Y:S01]  /*2cf0*/  @!P0 FFMA.FTZ R33, R18, R25.reuse, -R33 ;  /* 0x0000001912218223 */ /* 0x080fe20000010821 */
[----:B------:R-:W-:Y:S01]  /*2d00*/  @!P0 SHF.L.U32 R18, R21, 0x10, RZ ;  /* 0x0000001015128819 */ /* 0x000fe200000006ff */
[C---:B------:R-:W-:Y:S01]  /*2d10*/  @!P0 IMAD.U32 R5, R7.reuse, 0x10000, RZ ;  /* 0x0001000007058824 */ /* 0x040fe200078e00ff */
[----:B------:R-:W-:Y:S01]  /*2d20*/  @!P0 LOP3.LUT R7, R7, 0xffff0000, RZ, 0xc0, !PT ;  /* 0xffff000007078812 */ /* 0x000fe200078ec0ff */
[----:B------:R-:W-:Y:S01]  /*2d30*/  @!P0 FFMA.FTZ R0, R19, R25, R0 ;  /* 0x0000001913008223 */ /* 0x000fe20000010000 */
[----:B------:R-:W-:Y:S01]  /*2d40*/  @!P0 LOP3.LUT R19, R21, 0xffff0000, RZ, 0xc0, !PT ;  /* 0xffff000015138812 */ /* 0x000fe200078ec0ff */
[----:B------:R-:W-:Y:S01]  /*2d50*/  @!P0 FMUL.FTZ R2, R18, R15 ;  /* 0x0000000f12028220 */ /* 0x000fe20000410000 */
[----:B------:R-:W-:Y:S01]  /*2d60*/  @!P0 LOP3.LUT R25, R23, 0xffff0000, RZ, 0xc0, !PT ;  /* 0xffff000017198812 */ /* 0x000fe200078ec0ff */
[----:B------:R-:W-:Y:S01]  /*2d70*/  @!P0 FMUL.FTZ R3, R8, R5 ;  /* 0x0000000508038220 */ /* 0x000fe20000410000 */
[----:B------:R-:W-:Y:S01]  /*2d80*/  @!P0 F2FP.BF16.PACK_AB R33, R0, R33 ;  /* 0x000000210021823e */ /* 0x000fe200000010ff */
[----:B------:R-:W-:Y:S02]  /*2d90*/  @!P0 FMUL.FTZ R35, R19, R15 ;  /* 0x0000000f13238220 */ /* 0x000fe40000410000 */
[----:B------:R-:W-:Y:S01]  /*2da0*/  @!P0 FMUL.FTZ R26, R24, R5 ;  /* 0x00000005181a8220 */ /* 0x000fe20000410000 */
[----:B------:R-:W-:Y:S01]  /*2db0*/  @!P0 MOV R20, R33 ;  /* 0x0000002100148202 */ /* 0x000fe20000000f00 */
[-C--:B------:R-:W-:Y:S02]  /*2dc0*/  @!P0 FMUL.FTZ R28, R25, R7.reuse ;  /* 0x00000007191c8220 */ /* 0x080fe40000410000 */
        /* <DEDUP_REMOVED lines=8> */
[----:B------:R-:W-:Y:S02]  /*2e50*/  @!P0 F2FP.BF16.PACK_AB R26, R3, R26 ;  /* 0x0000001a031a823e */ /* 0x000fe400000010ff */
[----:B------:R-:W-:Y:S02]  /*2e60*/  @!P0 MOV R21, R32 ;  /* 0x0000002000158202 */ /* 0x000fe40000000f00 */
[----:B------:R-:W-:Y:S02]  /*2e70*/  @!P0 F2FP.BF16.PACK_AB R35, R4, R28 ;  /* 0x0000001c0423823e */ /* 0x000fe400000010ff */
[----:B------:R-:W-:Y:S02]  /*2e80*/  @!P0 MOV R22, R26 ;  /* 0x0000001a00168202 */ /* 0x000fe40000000f00 */
[----:B------:R-:W-:Y:S05]  /*2e90*/  @!P0 MOV R23, R35 ;  /* 0x0000002300178202 */ /* 0x000fea0000000f00 */
[----:B------:R1:W-:Y:S02]  /*2ea0*/  STG.E.128 [R106.64], R20 ;  /* 0x000000146a007986 */ /* 0x0003e4000c101d06 */
.L_x_6124:
[----:B------:R-:W-:Y:S05]  /*2eb0*/  BSYNC B0 ;  /* 0x0000000000007941 */ /* 0x000fea0003800000 */
.L_x_6123:
[----:B------:R-:W-:Y:S11]  /*2ec0*/  ISETP.GE.AND P0, PT, R12, c[0x0][0x220], PT ;  /* 0x000088000c007a0c */ /* 0x000ff60003f06270 */
[----:B------:R-:W-:Y:S02]  /*2ed0*/  @!UPT UIADD3 URZ, URZ, URZ, URZ ;  /* 0x0000003f3f3ff290 */ /* 0x000fe4000fffe03f */
[----:B------:R-:W-:-:S05]  /*2ee0*/  @P0 BRA `(.L_x_6122) ;  /* 0x000002f000000947 */ /* 0x000fca0003800000 */
[----:B------:R-:W-:Y:S01]  /*2ef0*/  ISETP.GE.AND P0, PT, R12, UR4, PT ;  /* 0x000000040c007c0c */ /* 0x000fe2000bf06270 */
[----:B-1----:R-:W2:Y:S01]  /*2f00*/  LDG.E.128 R20, [R112.64+0x80] ;  /* 0x0000800670147981 */ /* 0x002ea2000c1e1d00 */
[----:B------:R-:W-:Y:S11]  /*2f10*/  IMAD.MOV.U32 R107, RZ, RZ, R103 ;  /* 0x000000ffff6b7224 */ /* 0x000ff600078e0067 */
[----:B------:R-:W-:Y:S01]  /*2f20*/  @!P0 MOV R8, R10 ;  /* 0x0000000a00088202 */ /* 0x000fe20000000f00 */
[----:B------:R-:W3:Y:S06]  /*2f30*/  @!P0 LDG.E.64 R30, [R54.64+0x40] ;  /* 0x00004006361e8981 */ /* 0x000eec000c1e1b00 */
[----:B------:R1:W4:Y:S01]  /*2f40*/  @!P0 LDG.E.64 R6, [R8.64+0x40] ;  /* 0x0000400608068981 */ /* 0x000322000c1e1b00 */
        /* <DEDUP_REMOVED lines=40> */
[----:B------:R1:W-:Y:S02]  /*31d0*/  STG.E.128 [R106.64+0x80], R20 ;  /* 0x000080146a007986 */ /* 0x0003e4000c101d06 */
.L_x_6122:
[----:B------:R-:W-:Y:S05]  /*31e0*/  BSYNC B1 ;  /* 0x0000000000017941 */ /* 0x000fea0003800000 */
.L_x_6121:
        /* <DEDUP_REMOVED lines=19> */
[----:B---3--:R-:W-:Y:S01]  /*3320*/  @!P0 IMAD.U32 R24, R6, 0x10000, RZ ;  /* 0x0001000006188824 */ /* 0x008fe200078e00ff */
[C---:B--2---:R-:W-:Y:S02]  /*3330*/  @!P0 LOP3.LUT R25, R20.reuse, 0xffff0000, RZ, 0xc0, !PT ;  /* 0xffff000014198812 */ /* 0x044fe400078ec0ff */
[----:B------:R-:W-:Y:S02]  /*3340*/  @!P0 SHF.L.U32 R15, R20, 0x10, RZ ;  /* 0x00000010140f8819 */ /* 0x000fe400000006ff */
[----:B------:R-:W-:Y:S01]  /*3350*/  @!P0 LOP3.LUT R8, R6, 0xffff0000, RZ, 0xc0, !PT ;  /* 0xffff000006088812 */ /* 0x000fe200078ec0ff */
[C---:B----4-:R-:W-:Y:S01]  /*3360*/  @!P0 IMAD.U32 R26, R28.reuse, 0x10000, RZ ;  /* 0x000100001c1a8824 */ /* 0x050fe200078e00ff */
[----:B------:R-:W-:Y:S01]  /*3370*/  @!P0 LOP3.LUT R31, R29, 0xffff0000, RZ, 0xc0, !PT ;  /* 0xffff00001d1f8812 */ /* 0x000fe200078ec0ff */
[-C--:B------:R-:W-:Y:S01]  /*3380*/  @!P0 FMUL.FTZ R35, R25, R24.reuse ;  /* 0x0000001819238220 */ /* 0x080fe20000410000 */
[----:B------:R-:W-:Y:S01]  /*3390*/  @!P0 LOP3.LUT R28, R28, 0xffff0000, RZ, 0xc0, !PT ;  /* 0xffff00001c1c8812 */ /* 0x000fe200078ec0ff */
[C---:B------:R-:W-:Y:S01]  /*33a0*/  @!P0 FMUL.FTZ R0, R15.reuse, R24 ;  /* 0x000000180f008220 */ /* 0x040fe20000410000 */
[C---:B------:R-:W-:Y:S01]  /*33b0*/  @!P0 SHF.L.U32 R24, R22.reuse, 0x10, RZ ;  /* 0x0000001016188819 */ /* 0x040fe200000006ff */
[-C--:B------:R-:W-:Y:S01]  /*33c0*/  @!P0 FFMA.FTZ R35, R15, R26.reuse, -R35 ;  /* 0x0000001a0f238223 */ /* 0x080fe20000010823 */
[----:B------:R-:W-:Y:S01]  /*33d0*/  @!P0 SHF.L.U32 R5, R7, 0x10, RZ ;  /* 0x0000001007058819 */ /* 0x000fe200000006ff */
[----:B------:R-:W-:Y:S01]  /*33e0*/  @!P0 IMAD.U32 R15, R21, 0x10000, RZ ;  /* 0x00010000150f8824 */ /* 0x000fe200078e00ff */
[----:B------:R-:W-:Y:S01]  /*33f0*/  @!P0 LOP3.LUT R7, R7, 0xffff0000, RZ, 0xc0, !PT ;  /* 0xffff000007078812 */ /* 0x000fe200078ec0ff */
[----:B------:R-:W-:Y:S01]  /*3400*/  @!P0 FFMA.FTZ R0, R25, R26, R0 ;  /* 0x0000001a19008223 */ /* 0x000fe20000010000 */
[----:B------:R-:W-:Y:S01]  /*3410*/  @!P0 LOP3.LUT R25, R21, 0xffff0000, RZ, 0xc0, !PT ;  /* 0xffff000015198812 */ /* 0x000fe200078ec0ff */
[----:B------:R-:W-:Y:S01]  /*3420*/  @!P0 IMAD.U32 R27, R29, 0x10000, RZ ;  /* 0x000100001d1b8824 */ /* 0x000fe200078e00ff */
[----:B------:R-:W-:Y:S01]  /*3430*/  @!P0 LOP3.LUT R26, R22, 0xffff0000, RZ, 0xc0, !PT ;  /* 0xffff0000161a8812 */ /* 0x000fe200078ec0ff */
[C---:B------:R-:W-:Y:S01]  /*3440*/  @!P0 IMAD.U32 R6, R23.reuse, 0x10000, RZ ;  /* 0x0001000017068824 */ /* 0x040fe200078e00ff */
[----:B------:R-:W-:Y:S01]  /*3450*/  @!P0 LOP3.LUT R29, R23, 0xffff0000, RZ, 0xc0, !PT ;  /* 0xffff0000171d8812 */ /* 0x000fe200078ec0ff */
[-C--:B------:R-:W-:Y:S01]  /*3460*/  @!P0 FMUL.FTZ R2, R15, R8.reuse ;  /* 0x000000080f028220 */ /* 0x080fe20000410000 */
[----:B------:R-:W-:Y:S01]  /*3470*/  @!P0 F2FP.BF16.PACK_AB R35, R0, R35 ;  /* 0x000000230023823e */ /* 0x000fe200000010ff */
[----:B------:R-:W-:Y:S02]  /*3480*/  @!P0 FMUL.FTZ R3, R24, R5 ;  /* 0x0000000518038220 */ /* 0x000fe40000410000 */
        /* <DEDUP_REMOVED lines=18> */
.L_x_6128:
[----:B------:R-:W-:Y:S05]  /*35b0*/  BSYNC B0 ;  /* 0x0000000000007941 */ /* 0x000fea0003800000 */
.L_x_6127:
        /* <DEDUP_REMOVED lines=9> */
[----:B------:R-:W3:Y:S06]  /*3650*/  @!P0 LDG.E.64 R6, [R18.64+0x40] ;  /* 0x0000400612068981 */ /* 0x000eec000c1e1b00 */
[----:B------:R-:W4:Y:S01]  /*3660*/  @!P0 LDG.E.64 R28, [R32.64+0x40] ;  /* 0x00004006201c8981 */ /* 0x000f22000c1e1b00 */
[----:B---3--:R-:W-:Y:S01]  /*3670*/  @!P0 IMAD.U32 R24, R6, 0x10000, RZ ;  /* 0x0001000006188824 */ /* 0x008fe200078e00ff */
[C---:B--2---:R-:W-:Y:S02]  /*3680*/  @!P0 LOP3.LUT R25, R20.reuse, 0xffff0000, RZ, 0xc0, !PT ;  /* 0xffff000014198812 */ /* 0x044fe400078ec0ff */
[----:B------:R-:W-:Y:S02]  /*3690*/  @!P0 SHF.L.U32 R15, R20, 0x10, RZ ;  /* 0x00000010140f8819 */ /* 0x000fe400000006ff */
[----:B------:R-:W-:Y:S01]  /*36a0*/  @!P0 SHF.L.U32 R18, R22, 0x10, RZ ;  /* 0x0000001016128819 */ /* 0x000fe200000006ff */
[----:B----4-:R-:W-:Y:S01]  /*36b0*/  @!P0 IMAD.U32 R26, R28, 0x10000, RZ ;  /* 0x000100001c1a8824 */ /* 0x010fe200078e00ff */
[----:B------:R-:W-:Y:S01]  /*36c0*/  @!P0 LOP3.LUT R8, R6, 0xffff0000, RZ, 0xc0, !PT ;  /* 0xffff000006088812 */ /* 0x000fe200078ec0ff */
[-C--:B------:R-:W-:Y:S01]  /*36d0*/  @!P0 FMUL.FTZ R35, R25, R24.reuse ;  /* 0x0000001819238220 */ /* 0x080fe20000410000 */
[----:B------:R-:W-:Y:S01]  /*36e0*/  @!P0 LOP3.LUT R31, R29, 0xffff0000, RZ, 0xc0, !PT ;  /* 0xffff00001d1f8812 */ /* 0x000fe200078ec0ff */
[C---:B------:R-:W-:Y:S01]  /*36f0*/  @!P0 FMUL.FTZ R0, R15.reuse, R24 ;  /* 0x000000180f008220 */ /* 0x040fe20000410000 */
[----:B------:R-:W-:Y:S01]  /*3700*/  @!P0 LOP3.LUT R28, R28, 0xffff0000, RZ, 0xc0, !PT ;  /* 0xffff00001c1c8812 */ /* 0x000fe200078ec0ff */
        /* <DEDUP_REMOVED lines=31> */
.L_x_6126:
[----:B------:R-:W-:Y:S05]  /*3900*/  BSYNC B1 ;  /* 0x0000000000017941 */ /* 0x000fea0003800000 */
.L_x_6125:
        /* <DEDUP_REMOVED lines=60> */
.L_x_6132:
[----:B------:R-:W-:Y:S05]  /*3cd0*/  BSYNC B0 ;  /* 0x0000000000007941 */ /* 0x000fea0003800000 */
.L_x_6131:
        /* <DEDUP_REMOVED lines=52> */
.L_x_6130:
[----:B------:R-:W-:Y:S05]  /*4020*/  BSYNC B1 ;  /* 0x0000000000017941 */ /* 0x000fea0003800000 */
.L_x_6129:
        /* <DEDUP_REMOVED lines=12> */
[----:B------:R-:W-:Y:S02]  /*40f0*/  ISETP.GE.AND P0, PT, R16, UR4, PT ;  /* 0x0000000410007c0c */ /* 0x000fe4000bf06270 */
[----:B-1----:R-:W-:Y:S01]  /*4100*/  MOV R107, R103 ;  /* 0x00000067006b7202 */ /* 0x002fe20000000f00 */
[C---:B------:R-:W-:Y:S04]  /*4110*/  IMAD.WIDE.U32 R36, R35.reuse, c[0x0][0x288], R112 ;  /* 0x0000a20023247a25 */ /* 0x040fe800078e0070 */
[C---:B------:R-:W-:Y:S02]  /*4120*/  IMAD R30, R35.reuse, c[0x0][0x28c], RZ ;  /* 0x0000a300231e7a24 */ /* 0x040fe400078e02ff */
[----:B------:R-:W-:Y:S03]  /*4130*/  IMAD.WIDE.U32 R40, R35, c[0x0][0x198], R106 ;  /* 0x0000660023287a25 */ /* 0x000fe600078e006a */
[----:B------:R-:W-:Y:S01]  /*4140*/  IADD3 R37, R37, R30, RZ ;  /* 0x0000001e25257210 */ /* 0x000fe20007ffe0ff */
[----:B------:R-:W2:Y:S01]  /*4150*/  @!P0 LDG.E.64 R6, [R18.64] ;  /* 0x0000000612068981 */ /* 0x000ea2000c1e1b00 */
[----:B------:R-:W-:Y:S05]  /*4160*/  IMAD R35, R35, c[0x0][0x19c], RZ ;  /* 0x0000670023237a24 */ /* 0x000fea00078e02ff */
[----:B------:R-:W-:Y:S01]  /*4170*/  IADD3 R41, R41, R35, RZ ;  /* 0x0000002329297210 */ /* 0x000fe20007ffe0ff */
[----:B------:R-:W3:Y:S08]  /*4180*/  LDG.E.128 R20, [R36.64] ;  /* 0x0000000624147981 */ /* 0x000ef0000c1e1d00 */
[----:B------:R-:W4:Y:S01]  /*4190*/  @!P0 LDG.E.64 R28, [R32.64] ;  /* 0x00000006201c8981 */ /* 0x000f22000c1e1b00 */
[C---:B--2---:R-:W-:Y:S01]  /*41a0*/  @!P0 LOP3.LUT R8, R6.reuse, 0xffff0000, RZ, 0xc0, !PT ;  /* 0xffff000006088812 */ /* 0x044fe200078ec0ff */
[----:B------:R-:W-:Y:S02]  /*41b0*/  @!P0 IMAD.U32 R24, R6, 0x10000, RZ ;  /* 0x0001000006188824 */ /* 0x000fe400078e00ff */
[C---:B------:R-:W-:Y:S01]  /*41c0*/  @!P0 IMAD.U32 R5, R7.reuse, 0x10000, RZ ;  /* 0x0001000007058824 */ /* 0x040fe200078e00ff */
[----:B------:R-:W-:Y:S02]  /*41d0*/  @!P0 LOP3.LUT R7, R7, 0xffff0000, RZ, 0xc0, !PT ;  /* 0xffff000007078812 */ /* 0x000fe400078ec0ff */
[C---:B---3--:R-:W-:Y:S01]  /*41e0*/  @!P0 LOP3.LUT R25, R20.reuse, 0xffff0000, RZ, 0xc0, !PT ;  /* 0xffff000014198812 */ /* 0x048fe200078ec0ff */
[----:B------:R-:W-:Y:S01]  /*41f0*/  @!P0 IMAD.U32 R6, R23, 0x10000, RZ ;  /* 0x0001000017068824 */ /* 0x000fe200078e00ff */
[----:B------:R-:W-:Y:S03]  /*4200*/  @!P0 SHF.L.U32 R15, R20, 0x10, RZ ;  /* 0x00000010140f8819 */ /* 0x000fe600000006ff */
[-C--:B------:R-:W-:Y:S02]  /*4210*/  @!P0 FMUL.FTZ R37, R25, R24.reuse ;  /* 0x0000001819258220 */ /* 0x080fe40000410000 */
[C---:B------:R-:W-:Y:S01]  /*4220*/  @!P0 FMUL.FTZ R0, R15.reuse, R24 ;  /* 0x000000180f008220 */ /* 0x040fe20000410000 */
[----:B----4-:R-:W-:Y:S01]  /*4230*/  @!P0 SHF.L.U32 R26, R28, 0x10, RZ ;  /* 0x000000101c1a8819 */ /* 0x010fe200000006ff */
[----:B------:R-:W-:Y:S01]  /*4240*/  @!P0 FMUL.FTZ R4, R6, R7 ;  /* 0x0000000706048220 */ /* 0x000fe20000410000 */
[----:B------:R-:W-:Y:S02]  /*4250*/  @!P0 SHF.L.U32 R24, R22, 0x10, RZ ;  /* 0x0000001016188819 */ /* 0x000fe400000006ff */
[----:B------:R-:W-:Y:S01]  /*4260*/  @!P0 LOP3.LUT R28, R28, 0xffff0000, RZ, 0xc0, !PT ;  /* 0xffff00001c1c8812 */ /* 0x000fe200078ec0ff */
[-C--:B------:R-:W-:Y:S01]  /*4270*/  @!P0 FFMA.FTZ R37, R15, R26.reuse, -R37 ;  /* 0x0000001a0f258223 */ /* 0x080fe20000010825 */
[----:B------:R-:W-:Y:S01]  /*4280*/  @!P0 SHF.L.U32 R15, R21, 0x10, RZ ;  /* 0x00000010150f8819 */ /* 0x000fe200000006ff */
[----:B------:R-:W-:Y:S01]  /*4290*/  @!P0 FFMA.FTZ R0, R25, R26, R0 ;  /* 0x0000001a19008223 */ /* 0x000fe20000010000 */
[C---:B------:R-:W-:Y:S01]  /*42a0*/  @!P0 SHF.L.U32 R27, R29.reuse, 0x10, RZ ;  /* 0x000000101d1b8819 */ /* 0x040fe200000006ff */
[----:B------:R-:W-:Y:S01]  /*42b0*/  @!P0 FMUL.FTZ R3, R24, R5 ;  /* 0x0000000518038220 */ /* 0x000fe20000410000 */
[----:B------:R-:W-:Y:S01]  /*42c0*/  @!P0 LOP3.LUT R31, R29, 0xffff0000, RZ, 0xc0, !PT ;  /* 0xffff00001d1f8812 */ /* 0x000fe200078ec0ff */
[-C--:B------:R-:W-:Y:S01]  /*42d0*/  @!P0 FMUL.FTZ R2, R15, R8.reuse ;  /* 0x000000080f028220 */ /* 0x080fe20000410000 */
[----:B------:R-:W-:Y:S02]  /*42e0*/  @!P0 LOP3.LUT R25, R21, 0xffff0000, RZ, 0xc0, !PT ;  /* 0xffff000015198812 */ /* 0x000fe400078ec0ff */
[----:B------:R-:W-:Y:S02]  /*42f0*/  @!P0 LOP3.LUT R26, R22, 0xffff0000, RZ, 0xc0, !PT ;  /* 0xffff0000161a8812 */ /* 0x000fe400078ec0ff */
[----:B------:R-:W-:Y:S01]  /*4300*/  @!P0 LOP3.LUT R29, R23, 0xffff0000, RZ, 0xc0, !PT ;  /* 0xffff0000171d8812 */ /* 0x000fe200078ec0ff */
[----:B------:R-:W-:Y:S01]  /*4310*/  @!P0 FMUL.FTZ R39, R25, R8 ;  /* 0x0000000819278220 */ /* 0x000fe20000410000 */
[----:B------:R-:W-:Y:S01]  /*4320*/  @!P0 F2FP.BF16.PACK_AB R37, R0, R37 ;  /* 0x000000250025823e */ /* 0x000fe200000010ff */
[C---:B------:R-:W-:Y:S02]  /*4330*/  @!P0 FMUL.FTZ R30, R26.reuse, R5 ;  /* 0x000000051a1e8220 */ /* 0x040fe40000410000 */
        /* <DEDUP_REMOVED lines=15> */
.L_x_6136:
[----:B------:R-:W-:Y:S05]  /*4430*/  BSYNC B0 ;  /* 0x0000000000007941 */ /* 0x000fea0003800000 */
.L_x_6135:
        /* <DEDUP_REMOVED lines=52> */
.L_x_6134:
[----:B------:R-:W-:Y:S05]  /*4780*/  BSYNC B1 ;  /* 0x0000000000017941 */ /* 0x000fea0003800000 */
.L_x_6133:
        /* <DEDUP_REMOVED lines=9> */
.L_x_6120:
        /* <DEDUP_REMOVED lines=15> */
[C---:B------:R-:W-:Y:S01]  /*4910*/  LOP3.LUT R41, R45.reuse, 0xffff0000, RZ, 0xc0, !PT ;  /* 0xffff00002d297812 */ /* 0x040fe200078ec0ff */
[----:B------:R-:W-:Y:S01]  /*4920*/  IMAD.U32 R38, R45, 0x10000, RZ ;  /* 0x000100002d267824 */ /* 0x000fe200078e00ff */
[C---:B------:R-:W-:Y:S01]  /*4930*/  SHF.L.U32 R42, R46.reuse, 0x10, RZ ;  /* 0x000000102e2a7819 */ /* 0x040fe200000006ff */
[----:B------:R-:W-:Y:S01]  /*4940*/  USHF.R.S32.HI UR5, URZ, 0x1, UR5 ;  /* 0x000000013f057899 */ /* 0x000fe20008011405 */
[----:B------:R-:W-:Y:S01]  /*4950*/  LOP3.LUT R45, R46, 0xffff0000, RZ, 0xc0, !PT ;  /* 0xffff00002e2d7812 */ /* 0x000fe200078ec0ff */
[C---:B------:R-:W-:Y:S01]  /*4960*/  IMAD.U32 R46, R47.reuse, 0x10000, RZ ;  /* 0x000100002f2e7824 */ /* 0x040fe200078e00ff */
[----:B------:R-:W-:Y:S03]  /*4970*/  LOP3.LUT R49, R47, 0xffff0000, RZ, 0xc0, !PT ;  /* 0xffff00002f317812 */ /* 0x000fe600078ec0ff */
        /* <DEDUP_REMOVED lines=13> */
[----:B------:R-:W-:Y:S06]  /*4a50*/  LEA.HI.X.SX32 R57, R107, R117, 0x1, P0 ;  /* 0x000000756b397211 */ /* 0x000fec00000f0eff */
        /* <DEDUP_REMOVED lines=11> */
[----:B------:R-:W-:Y:S01]  /*4b10*/  IMAD.U32 R29, R21, 0x10000, RZ ;  /* 0x00010000151d7824 */ /* 0x000fe200078e00ff */
[----:B------:R-:W-:Y:S01]  /*4b20*/  LOP3.LUT R31, R20, 0xffff0000, RZ, 0xc0, !PT ;  /* 0xffff0000141f7812 */ /* 0x000fe200078ec0ff */
[----:B------:R-:W-:Y:S01]  /*4b30*/  @!P5 FADD.FTZ R25, -R25, -RZ ;  /* 0x800000ff1919d221 */ /* 0x000fe20000010100 */
[----:B------:R-:W-:Y:S01]  /*4b40*/  LOP3.LUT R19, R154, 0xffff0000, RZ, 0xc0, !PT ;  /* 0xffff00009a137812 */ /* 0x000fe200078ec0ff */
[----:B------:R-:W-:Y:S01]  /*4b50*/  FMUL.FTZ R0, R33, R32 ;  /* 0x0000002021007220 */ /* 0x000fe20000410000 */
[----:B------:R-:W-:Y:S01]  /*4b60*/  LOP3.LUT R30, R21, 0xffff0000, RZ, 0xc0, !PT ;  /* 0xffff0000151e7812 */ /* 0x000fe200078ec0ff */
[----:B------:R-:W-:Y:S01]  /*4b70*/  FMUL.FTZ R2, R31, R28 ;  /* 0x0000001c1f027220 */ /* 0x000fe20000410000 */
[C---:B------:R-:W-:Y:S01]  /*4b80*/  SHF.L.U32 R34, R56.reuse, 0x10, RZ ;  /* 0x0000001038227819 */ /* 0x040fe200000006ff */
        /* <DEDUP_REMOVED lines=13> */
[C---:B------:R-:W-:Y:S01]  /*4c60*/  LOP3.LUT R22, R23.reuse, 0xffff0000, RZ, 0xc0, !PT ;  /* 0xffff000017167812 */ /* 0x040fe200078ec0ff */
[----:B------:R-:W-:Y:S01]  /*4c70*/  IMAD.U32 R21, R23, 0x10000, RZ ;  /* 0x0001000017157824 */ /* 0x000fe200078e00ff */
[----:B------:R-:W-:Y:S01]  /*4c80*/  LOP3.LUT R44, R58, 0xffff0000, RZ, 0xc0, !PT ;  /* 0xffff00003a2c7812 */ /* 0x000fe200078ec0ff */
[----:B------:R-:W-:Y:S01]  /*4c90*/  @!P5 FADD.FTZ R18, -R18, -RZ ;  /* 0x800000ff1212d221 */ /* 0x000fe20000010100 */
[----:B------:R-:W-:Y:S01]  /*4ca0*/  LOP3.LUT R48, R59, 0xffff0000, RZ, 0xc0, !PT ;  /* 0xffff00003b307812 */ /* 0x000fe200078ec0ff */
[----:B------:R-:W-:Y:S02]  /*4cb0*/  FMUL.FTZ R5, R27, R24 ;  /* 0x000000181b057220 */ /* 0x000fe40000410000 */
[----:B------:R-:W-:Y:S02]  /*4cc0*/  FFMA.FTZ R3, R38, R39, R3 ;  /* 0x0000002726037223 */ /* 0x000fe40000010003 */
[----:B------:R-:W-:Y:S02]  /*4cd0*/  @!P5 FADD.FTZ R15, -R15, -RZ ;  /* 0x800000ff0f0fd221 */ /* 0x000fe40000010100 */
[----:B------:R-:W-:Y:S02]  /*4ce0*/  FMUL.FTZ R6, R20, R19 ;  /* 0x0000001314067220 */ /* 0x000fe40000410000 */
[----:B------:R-:W-:Y:S02]  /*4cf0*/  FFMA.FTZ R4, R41, R40, R4 ;  /* 0x0000002829047223 */ /* 0x000fe40000010004 */
[----:B------:R-:W-:Y:S02]  /*4d00*/  FMUL.FTZ R7, R21, R18 ;  /* 0x0000001215077220 */ /* 0x000fe40000410000 */
[----:B------:R-:W-:Y:S02]  /*4d10*/  IMAD.U32 R47, R59, 0x10000, RZ ;  /* 0x000100003b2f7824 */ /* 0x000fe400078e00ff */
        /* <DEDUP_REMOVED lines=9> */
.L_x_6143:
[----:B------:R-:W-:Y:S05]  /*4db0*/  BSYNC B0 ;  /* 0x0000000000007941 */ /* 0x000fea0003800000 */
.L_x_6142:
[----:B------:R-:W-:Y:S05]  /*4dc0*/  MOV R107, R103 ;  /* 0x00000067006b7202 */ /* 0x000fea0000000f00 */
[----:B-----5:R2:W-:Y:S02]  /*4dd0*/  STG.E.128 [R106.64], R44 ;  /* 0x0000002c6a007986 */ /* 0x0205e4000c101d06 */
.L_x_6141:
[----:B------:R-:W-:Y:S05]  /*4de0*/  BSYNC B1 ;  /* 0x0000000000017941 */ /* 0x000fea0003800000 */
.L_x_6140:
        /* <DEDUP_REMOVED lines=28> */
[----:B------:R-:W3:Y:S01]  /*4fb0*/  LDG.E.128 R152, [R152.64+0x80] ;  /* 0x0000800698987981 */ /* 0x000ee2000c1e1d00 */
[----:B------:R-:W-:Y:S01]  /*4fc0*/  MOV R107, RZ ;  /* 0x000000ff006b7202 */ /* 0x000fe20000000f00 */
[----:B------:R-:W-:Y:S05]  /*4fd0*/  @P5 IMAD R107, RZ, RZ, -UR5 ;  /* 0x80000005ff6b5e24 */ /* 0x000fea000f8e02ff */
[C---:B------:R-:W-:Y:S01]  /*4fe0*/  LEA R56, P0, R107.reuse, R116, 0x1 ;  /* 0x000000746b387211 */ /* 0x040fe200078008ff */
[----:B--2---:R4:W2:Y:S03]  /*4ff0*/  LDG.E.128 R20, [R18.64] ;  /* 0x0000000612147981 */ /* 0x0048a6000c1e1d00 */
[----:B------:R-:W-:Y:S06]  /*5000*/  LEA.HI.X.SX32 R57, R107, R117, 0x1, P0 ;  /* 0x000000756b397211 */ /* 0x000fec00000f0eff */
        /* <DEDUP_REMOVED lines=53> */
.L_x_6145:
[----:B------:R-:W-:Y:S05]  /*5360*/  BSYNC B0 ;  /* 0x0000000000007941 */ /* 0x000fea0003800000 */
.L_x_6144:
[----:B------:R-:W-:Y:S05]  /*5370*/  MOV R107, R103 ;  /* 0x00000067006b7202 */ /* 0x000fea0000000f00 */
[----:B-----5:R3:W-:Y:S02]  /*5380*/  STG.E.128 [R106.64+0x80], R44 ;  /* 0x0000802c6a007986 */ /* 0x0207e4000c101d06 */
.L_x_6139:
[----:B------:R-:W-:Y:S05]  /*5390*/  BSYNC B2 ;  /* 0x0000000000027941 */ /* 0x000fea0003800000 */
.L_x_6138:
        /* <DEDUP_REMOVED lines=14> */
[----:B------:R-:W-:Y:S01]  /*5480*/  LOP3.LUT R41, R45, 0xffff0000, RZ, 0xc0, !PT ;  /* 0xffff00002d297812 */ /* 0x000fe200078ec0ff */
[----:B------:R-:W-:Y:S01]  /*5490*/  IMAD.MOV.U32 R150, RZ, RZ, RZ ;  /* 0x000000ffff967224 */ /* 0x000fe200078e00ff */
[----:B------:R-:W-:Y:S01]  /*54a0*/  SHF.L.U32 R42, R46, 0x10, RZ ;  /* 0x000000102e2a7819 */ /* 0x000fe200000006ff */
[----:B------:R-:W-:Y:S01]  /*54b0*/  USHF.R.S32.HI UR5, URZ, 0x1, UR5 ;  /* 0x000000013f057899 */ /* 0x000fe20008011405 */
[----:B------:R-:W-:Y:S01]  /*54c0*/  LOP3.LUT R49, R47, 0xffff0000, RZ, 0xc0, !PT ;  /* 0xffff00002f317812 */ /* 0x000fe200078ec0ff */
[----:B------:R-:W-:Y:S02]  /*54d0*/  IMAD.U32 R35, R44, 0x10000, RZ ;  /* 0x000100002c237824 */ /* 0x000fe400078e00ff */
[----:B------:R-:W-:Y:S01]  /*54e0*/  IMAD.U32 R38, R45, 0x10000, RZ ;  /* 0x000100002d267824 */ /* 0x000fe200078e00ff */
        /* <DEDUP_REMOVED lines=9> */
[----:B------:R-:W-:Y:S01]  /*5580*/  LEA.HI.X R153, R151, R115, R150, 0x1, P0 ;  /* 0x0000007397997211 */ /* 0x000fe200000f0c96 */
[----:B------:R-:W-:Y:S01]  /*5590*/  IMAD.MOV.U32 R150, RZ, RZ, RZ ;  /* 0x000000ffff967224 */ /* 0x000fe200078e00ff */
[C---:B------:R-:W-:Y:S02]  /*55a0*/  LEA R18, P0, R107.reuse, R156, 0x1 ;  /* 0x0000009c6b127211 */ /* 0x040fe400078008ff */
[----:B------:R-:W-:Y:S02]  /*55b0*/  @P4 IADD3 R150, RZ, -UR5, RZ ;  /* 0x80000005ff964c10 */ /* 0x000fe4000fffe0ff */
[----:B------:R-:W-:Y:S01]  /*55c0*/  LEA.HI.X.SX32 R19, R107, R157, 0x1, P0 ;  /* 0x0000009d6b137211 */ /* 0x000fe200000f0eff */
[----:B------:R-:W3:Y:S01]  /*55d0*/  LDG.E.128 R152, [R152.64] ;  /* 0x0000000698987981 */ /* 0x000ee2000c1e1d00 */
[----:B------:R-:W-:Y:S04]  /*55e0*/  IADD3 R107, P0, R73, R150, RZ ;  /* 0x00000096496b7210 */ /* 0x000fe80007f1e0ff */
[----:B------:R-:W-:Y:S02]  /*55f0*/  LEA.HI.X.SX32 R150, R150, R124, 0x1, P0 ;  /* 0x0000007c96967211 */ /* 0x000fe400000f0eff */
[C---:B------:R-:W-:Y:S01]  /*5600*/  LEA R56, P0, R107.reuse, R116, 0x1 ;  /* 0x000000746b387211 */ /* 0x040fe200078008ff */
[----:B--2---:R4:W2:Y:S03]  /*5610*/  LDG.E.128 R20, [R18.64] ;  /* 0x0000000612147981 */ /* 0x0048a6000c1e1d00 */
[----:B------:R-:W-:Y:S06]  /*5620*/  LEA.HI.X R57, R107, R117, R150, 0x1, P0 ;  /* 0x000000756b397211 */ /* 0x000fec00000f0c96 */
[----:B------:R-:W2:Y:S01]  /*5630*/  LDG.E.128 R56, [R56.64] ;  /* 0x0000000638387981 */ /* 0x000ea2000c1e1d00 */
[C---:B---3--:R-:W-:Y:S01]  /*5640*/  IMAD.U32 R32, R152.reuse, 0x10000, RZ ;  /* 0x0001000098207824 */ /* 0x048fe200078e00ff */
[----:B------:R-:W-:Y:S01]  /*5650*/  LOP3.LUT R28, R152, 0xffff0000, RZ, 0xc0, !PT ;  /* 0xffff0000981c7812 */ /* 0x000fe200078ec0ff */
[----:B------:R-:W-:Y:S01]  /*5660*/  IMAD.U32 R24, R154, 0x10000, RZ ;  /* 0x000100009a187824 */ /* 0x000fe200078e00ff */
[C---:B------:R-:W-:Y:S01]  /*5670*/  SHF.L.U32 R26, R153.reuse, 0x10, RZ ;  /* 0x00000010991a7819 */ /* 0x040fe200000006ff */
[----:B------:R-:W-:Y:S01]  /*5680*/  @!P4 FADD.FTZ R32, -R32, -RZ ;  /* 0x800000ff2020c221 */ /* 0x000fe20000010100 */
[----:B------:R-:W-:Y:S01]  /*5690*/  LOP3.LUT R25, R153, 0xffff0000, RZ, 0xc0, !PT ;  /* 0xffff000099197812 */ /* 0x000fe200078ec0ff */
[----:B------:R-:W-:Y:S01]  /*56a0*/  @!P4 FADD.FTZ R28, -R28, -RZ ;  /* 0x800000ff1c1cc221 */ /* 0x000fe20000010100 */
[----:B----4-:R-:W-:Y:S01]  /*56b0*/  LOP3.LUT R19, R154, 0xffff0000, RZ, 0xc0, !PT ;  /* 0xffff00009a137812 */ /* 0x010fe200078ec0ff */
[C---:B--2---:R-:W-:Y:S01]  /*56c0*/  IMAD.U32 R33, R20.reuse, 0x10000, RZ ;  /* 0x0001000014217824 */ /* 0x044fe200078e00ff */
[----:B------:R-:W-:Y:S01]  /*56d0*/  LOP3.LUT R31, R20, 0xffff0000, RZ, 0xc0, !PT ;  /* 0xffff0000141f7812 */ /* 0x000fe200078ec0ff */
[----:B------:R-:W-:Y:S01]  /*56e0*/  @!P4 FADD.FTZ R26, -R26, -RZ ;  /* 0x800000ff1a1ac221 */ /* 0x000fe20000010100 */
[----:B------:R-:W-:Y:S01]  /*56f0*/  SHF.L.U32 R29, R21, 0x10, RZ ;  /* 0x00000010151d7819 */ /* 0x000fe200000006ff */
[----:B------:R-:W-:Y:S01]  /*5700*/  FMUL.FTZ R0, R33, R32 ;  /* 0x0000002021007220 */ /* 0x000fe20000410000 */
[----:B------:R-:W-:Y:S01]  /*5710*/  LOP3.LUT R30, R21, 0xffff0000, RZ, 0xc0, !PT ;  /* 0xffff0000151e7812 */ /* 0x000fe200078ec0ff */
[----:B------:R-:W-:Y:S01]  /*5720*/  @!P4 FADD.FTZ R25, -R25, -RZ ;  /* 0x800000ff1919c221 */ /* 0x000fe20000010100 */
[----:B------:R-:W-:Y:S01]  /*5730*/  SHF.L.U32 R18, R155, 0x10, RZ ;  /* 0x000000109b127819 */ /* 0x000fe200000006ff */
[----:B------:R-:W-:Y:S01]  /*5740*/  FMUL.FTZ R2, R31, R28 ;  /* 0x0000001c1f027220 */ /* 0x000fe20000410000 */
[C---:B------:R-:W-:Y:S01]  /*5750*/  LOP3.LUT R36, R56.reuse, 0xffff0000, RZ, 0xc0, !PT ;  /* 0xffff000038247812 */ /* 0x040fe200078ec0ff */
[----:B------:R-:W-:Y:S01]  /*5760*/  IMAD.U32 R34, R56, 0x10000, RZ ;  /* 0x0001000038227824 */ /* 0x000fe200078e00ff */
[----:B------:R-:W-:Y:S01]  /*5770*/  SHF.L.U32 R39, R57, 0x10, RZ ;  /* 0x0000001039277819 */ /* 0x000fe200000006ff */
[C---:B------:R-:W-:Y:S01]  /*5780*/  IMAD.U32 R27, R22.reuse, 0x10000, RZ ;  /* 0x00010000161b7824 */ /* 0x040fe200078e00ff */
        /* <DEDUP_REMOVED lines=9> */
[----:B------:R-:W-:Y:S01]  /*5820*/  @!P4 FADD.FTZ R19, -R19, -RZ ;  /* 0x800000ff1313c221 */ /* 0x000fe20000010100 */
[----:B------:R-:W-:Y:S01]  /*5830*/  LOP3.LUT R44, R58, 0xffff0000, RZ, 0xc0, !PT ;  /* 0xffff00003a2c7812 */ /* 0x000fe200078ec0ff */
[----:B------:R-:W-:Y:S01]  /*5840*/  FFMA.FTZ R2, R37, R36, R2 ;  /* 0x0000002425027223 */ /* 0x000fe20000010002 */
[C---:B------:R-:W-:Y:S01]  /*5850*/  SHF.L.U32 R47, R59.reuse, 0x10, RZ ;  /* 0x000000103b2f7819 */ /* 0x040fe200000006ff */
        /* <DEDUP_REMOVED lines=18> */
.L_x_6151:
[----:B------:R-:W-:Y:S05]  /*5980*/  BSYNC B0 ;  /* 0x0000000000007941 */ /* 0x000fea0003800000 */
.L_x_6150:
[C---:B------:R-:W-:Y:S04]  /*5990*/  LEA R2, P0, R165.reuse, R106, 0x1 ;  /* 0x0000006aa5027211 */ /* 0x040fe800078008ff */
[----:B------:R-:W-:Y:S05]  /*59a0*/  LEA.HI.X R3, R165, R103, R164, 0x1, P0 ;  /* 0x00000067a5037211 */ /* 0x000fea00000f0ca4 */
[----:B-----5:R3:W-:Y:S04]  /*59b0*/  STG.E.128 [R2.64], R44 ;  /* 0x0000002c02007986 */ /* 0x0207e8000c101d06 */
.L_x_6149:
[----:B------:R-:W-:Y:S05]  /*59c0*/  BSYNC B1 ;  /* 0x0000000000017941 */ /* 0x000fea0003800000 */
.L_x_6148:
        /* <DEDUP_REMOVED lines=91> */
.L_x_6153:
[----:B------:R-:W-:Y:S05]  /*5f80*/  BSYNC B0 ;  /* 0x0000000000007941 */ /* 0x000fea0003800000 */
.L_x_6152:
[C---:B------:R-:W-:Y:S04]  /*5f90*/  LEA R2, P0, R86.reuse, R106, 0x1 ;  /* 0x0000006a56027211 */ /* 0x040fe800078008ff */
[----:B------:R-:W-:Y:S05]  /*5fa0*/  LEA.HI.X R3, R86, R103, R87, 0x1, P0 ;  /* 0x0000006756037211 */ /* 0x000fea00000f0c57 */
[----:B-----5:R3:W-:Y:S04]  /*5fb0*/  STG.E.128 [R2.64], R44 ;  /* 0x0000002c02007986 */ /* 0x0207e8000c101d06 */
.L_x_6147:
[----:B------:R-:W-:Y:S05]  /*5fc0*/  BSYNC B2 ;  /* 0x0000000000027941 */ /* 0x000fea0003800000 */
.L_x_6146:
        /* <DEDUP_REMOVED lines=94> */
.L_x_6159:
[----:B------:R-:W-:Y:S05]  /*65b0*/  BSYNC B0 ;  /* 0x0000000000007941 */ /* 0x000fea0003800000 */
.L_x_6158:
[C---:B------:R-:W-:Y:S04]  /*65c0*/  LEA R2, P0, R148.reuse, R106, 0x1 ;  /* 0x0000006a94027211 */ /* 0x040fe800078008ff */
[----:B------:R-:W-:Y:S05]  /*65d0*/  LEA.HI.X R3, R148, R103, R81, 0x1, P0 ;  /* 0x0000006794037211 */ /* 0x000fea00000f0c51 */
[----:B-----5:R3:W-:Y:S04]  /*65e0*/  STG.E.128 [R2.64], R44 ;  /* 0x0000002c02007986 */ /* 0x0207e8000c101d06 */
.L_x_6157:
[----:B------:R-:W-:Y:S05]  /*65f0*/  BSYNC B1 ;  /* 0x0000000000017941 */ /* 0x000fea0003800000 */
.L_x_6156:
        /* <DEDUP_REMOVED lines=91> */
.L_x_6161:
[----:B------:R-:W-:Y:S05]  /*6bb0*/  BSYNC B0 ;  /* 0x0000000000007941 */ /* 0x000fea0003800000 */
.L_x_6160:
[C---:B------:R-:W-:Y:S04]  /*6bc0*/  LEA R2, P0, R88.reuse, R106, 0x1 ;  /* 0x0000006a58027211 */ /* 0x040fe800078008ff */
[----:B------:R-:W-:Y:S05]  /*6bd0*/  LEA.HI.X R3, R88, R103, R89, 0x1, P0 ;  /* 0x0000006758037211 */ /* 0x000fea00000f0c59 */
[----:B-----5:R3:W-:Y:S04]  /*6be0*/  STG.E.128 [R2.64], R44 ;  /* 0x0000002c02007986 */ /* 0x0207e8000c101d06 */
.L_x_6155:
[----:B------:R-:W-:Y:S05]  /*6bf0*/  BSYNC B2 ;  /* 0x0000000000027941 */ /* 0x000fea0003800000 */
.L_x_6154:
        /* <DEDUP_REMOVED lines=96> */
.L_x_6167:
[----:B------:R-:W-:Y:S05]  /*7200*/  BSYNC B0 ;  /* 0x0000000000007941 */ /* 0x000fea0003800000 */
.L_x_6166:
[C---:B------:R-:W-:Y:S01]  /*7210*/  IMAD R0, R151.reuse, c[0x0][0x19c], RZ ;  /* 0x0000670097007a24 */ /* 0x040fe200078e02ff */
[----:B------:R-:W-:Y:S05]  /*7220*/  MOV R107, R103 ;  /* 0x00000067006b7202 */ /* 0x000fea0000000f00 */
[----:B------:R-:W-:Y:S05]  /*7230*/  IMAD.WIDE.U32 R2, R151, c[0x0][0x198], R106 ;  /* 0x0000660097027a25 */ /* 0x000fea00078e006a */
[----:B------:R-:W-:Y:S05]  /*7240*/  IADD3 R3, R3, R0, RZ ;  /* 0x0000000003037210 */ /* 0x000fea0007ffe0ff */
[----:B-----5:R3:W-:Y:S02]  /*7250*/  STG.E.128 [R2.64], R44 ;  /* 0x0000002c02007986 */ /* 0x0207e4000c101d06 */
.L_x_6165:
[----:B------:R-:W-:Y:S05]  /*7260*/  BSYNC B1 ;  /* 0x0000000000017941 */ /* 0x000fea0003800000 */
.L_x_6164:
        /* <DEDUP_REMOVED lines=91> */
.L_x_6169:
[----:B------:R-:W-:Y:S05]  /*7820*/  BSYNC B0 ;  /* 0x0000000000007941 */ /* 0x000fea0003800000 */
.L_x_6168:
[C---:B------:R-:W-:Y:S04]  /*7830*/  LEA R2, P0, R93.reuse, R106, 0x1 ;  /* 0x0000006a5d027211 */ /* 0x040fe800078008ff */
[----:B------:R-:W-:Y:S05]  /*7840*/  LEA.HI.X R3, R93, R103, R92, 0x1, P0 ;  /* 0x000000675d037211 */ /* 0x000fea00000f0c5c */
[----:B-----5:R3:W-:Y:S04]  /*7850*/  STG.E.128 [R2.64], R44 ;  /* 0x0000002c02007986 */ /* 0x0207e8000c101d06 */
.L_x_6163:
[----:B------:R-:W-:Y:S05]  /*7860*/  BSYNC B2 ;  /* 0x0000000000027941 */ /* 0x000fea0003800000 */
.L_x_6162:
        /* <DEDUP_REMOVED lines=8> */
.L_x_6119:
[----:B------:R-:W-:Y:S01]  /*78f0*/  BSSY B0, `(.L_x_6170) ;  /* 0x000000a000007945 */ /* 0x000fe20003800000 */
[----:B------:R-:W-:-:S05]  /*7900*/  @!P6 BRA `(.L_x_6171) ;  /* 0x000000800000e947 */ /* 0x000fca0003800000 */
[----:B------:R-:W-:Y:S02]  /*7910*/  ISETP.NE.AND P5, PT, R133, RZ, PT ;  /* 0x000000ff8500720c */ /* 0x000fe40003fa5270 */
[----:B------:R-:W-:Y:S11]  /*7920*/  ISETP.NE.AND P0, PT, R131, RZ, PT ;  /* 0x000000ff8300720c */ /* 0x000ff60003f05270 */
[----:B------:R-:W2:Y:S01]  /*7930*/  @P5 LDG.E.128 R20, [R112.64] ;  /* 0x0000000670145981 */ /* 0x000ea2000c1e1d00 */
[--C-:B------:R-:W-:Y:S05]  /*7940*/  @P5 IMAD.MOV.U32 R107, RZ, RZ, R103.reuse ;  /* 0x000000ffff6b5224 */ /* 0x100fea00078e0067 */
[----:B--2---:R1:W-:Y:S04]  /*7950*/  @P5 STG.E.128 [R106.64], R20 ;  /* 0x000000146a005986 */ /* 0x0043e8000c101d06 */
[----:B------:R-:W2:Y:S01]  /*7960*/  @P0 LDG.E.128 R4, [R112.64+0x80] ;  /* 0x0000800670040981 */ /* 0x000ea2000c1e1d00 */
[----:B-1----:R-:W-:Y:S05]  /*7970*/  @P0 IMAD.MOV.U32 R107, RZ, RZ, R103 ;  /* 0x000000ffff6b0224 */ /* 0x002fea00078e0067 */
[----:B--2---:R1:W-:Y:S02]  /*7980*/  @P0 STG.E.128 [R106.64+0x80], R4 ;  /* 0x000080046a000986 */ /* 0x0043e4000c101d06 */
.L_x_6171:
[----:B------:R-:W-:Y:S05]  /*7990*/  BSYNC B0 ;  /* 0x0000000000007941 */ /* 0x000fea0003800000 */
.L_x_6170:
[----:B------:R-:W-:Y:S01]  /*79a0*/  BSSY B0, `(.L_x_6172) ;  /* 0x0000010000007945 */ /* 0x000fe20003800000 */
[----:B------:R-:W-:-:S05]  /*79b0*/  @!P4 BRA `(.L_x_6173) ;  /* 0x000000e00000c947 */ /* 0x000fca0003800000 */
[----:B------:R-:W-:Y:S02]  /*79c0*/  ISETP.NE.AND P6, PT, R133, RZ, PT ;  /* 0x000000ff8500720c */ /* 0x000fe40003fc5270 */
[----:B------:R-:W-:Y:S11]  /*79d0*/  ISETP.NE.AND P4, PT, R131, RZ, PT ;  /* 0x000000ff8300720c */ /* 0x000ff60003f85270 */
[C---:B------:R-:W-:Y:S02]  /*79e0*/  @P6 LEA R26, P0, R78.reuse, R112, 0x1 ;  /* 0x000000704e1a6211 */ /* 0x040fe400078008ff */
[----:B------:R-:W-:Y:S02]  /*79f0*/  @P6 LEA R18, P5, R165, R106, 0x1 ;  /* 0x0000006aa5126211 */ /* 0x000fe400078a08ff */
[----:B------:R-:W-:Y:S02]  /*7a00*/  @P6 LEA.HI.X R27, R78, R113, R77, 0x1, P0 ;  /* 0x000000714e1b6211 */ /* 0x000fe400000f0c4d */
[----:B------:R-:W-:Y:S02]  /*7a10*/  @P4 LEA R2, P0, R83, R112, 0x1 ;  /* 0x0000007053024211 */ /* 0x000fe400078008ff */
[----:B------:R-:W-:Y:S01]  /*7a20*/  @P6 LEA.HI.X R19, R165, R103, R164, 0x1, P5 ;  /* 0x00000067a5136211 */ /* 0x000fe200028f0ca4 */
[----:B------:R-:W2:Y:S01]  /*7a30*/  @P6 LDG.E.128 R20, [R26.64] ;  /* 0x000000061a146981 */ /* 0x000ea2000c1e1d00 */
[----:B------:R-:W-:Y:S02]  /*7a40*/  @P4 LEA.HI.X R3, R83, R113, R82, 0x1, P0 ;  /* 0x0000007153034211 */ /* 0x000fe400000f0c52 */
[C---:B------:R-:W-:Y:S04]  /*7a50*/  @P4 LEA R24, P0, R86.reuse, R106, 0x1 ;  /* 0x0000006a56184211 */ /* 0x040fe800078008ff */
[----:B------:R-:W-:Y:S01]  /*7a60*/  @P4 LEA.HI.X R25, R86, R103, R87, 0x1, P0 ;  /* 0x0000006756194211 */ /* 0x000fe200000f0c57 */
[----:B--2---:R2:W-:Y:S04]  /*7a70*/  @P6 STG.E.128 [R18.64], R20 ;  /* 0x0000001412006986 */ /* 0x0045e8000c101d06 */
[----:B-1----:R-:W3:Y:S04]  /*7a80*/  @P4 LDG.E.128 R4, [R2.64] ;  /* 0x0000000602044981 */ /* 0x002ee8000c1e1d00 */
[----:B---3--:R2:W-:Y:S02]  /*7a90*/  @P4 STG.E.128 [R24.64], R4 ;  /* 0x0000000418004986 */ /* 0x0085e4000c101d06 */
.L_x_6173:
[----:B------:R-:W-:Y:S05]  /*7aa0*/  BSYNC B0 ;  /* 0x0000000000007941 */ /* 0x000fea0003800000 */
.L_x_6172:
[----:B------:R-:W-:Y:S01]  /*7ab0*/  BSSY B0, `(.L_x_6174) ;  /* 0x0000010000007945 */ /* 0x000fe20003800000 */
[----:B------:R-:W-:-:S05]  /*7ac0*/  @!P2 BRA `(.L_x_6175) ;  /* 0x000000e00000a947 */ /* 0x000fca0003800000 */
[----:B------:R-:W-:Y:S02]  /*7ad0*/  ISETP.NE.AND P5, PT, R133, RZ, PT ;  /* 0x000000ff8500720c */ /* 0x000fe40003fa5270 */
[----:B------:R-:W-:Y:S11]  /*7ae0*/  ISETP.NE.AND P2, PT, R131, RZ, PT ;  /* 0x000000ff8300720c */ /* 0x000ff60003f45270 */
[----:B------:R-:W-:Y:S02]  /*7af0*/  @P5 LEA R26, P0, R80, R112, 0x1 ;  /* 0x00000070501a5211 */ /* 0x000fe400078008ff */
[----:B--2---:R-:W-:Y:S02]  /*7b00*/  @P5 LEA R18, P4, R148, R106, 0x1 ;  /* 0x0000006a94125211 */ /* 0x004fe400078808ff */
        /* <DEDUP_REMOVED lines=10> */
.L_x_6175:
[----:B------:R-:W-:Y:S05]  /*7bb0*/  BSYNC B0 ;  /* 0x0000000000007941 */ /* 0x000fea0003800000 */
.L_x_6174:
[----:B------:R-:W-:Y:S01]  /*7bc0*/  UMOV UR4, URZ ;  /* 0x0000003f00047c82 */ /* 0x000fe20008000000 */
[----:B------:R-:W-:Y:S01]  /*7bd0*/  BSSY B0, `(.L_x_6137) ;  /* 0x0000014000007945 */ /* 0x000fe20003800000 */
[----:B------:R-:W-:-:S05]  /*7be0*/  @!P1 BRA `(.L_x_6176) ;  /* 0x0000012000009947 */ /* 0x000fca0003800000 */
[----:B------:R-:W-:Y:S02]  /*7bf0*/  ISETP.NE.AND P2, PT, R133, RZ, PT ;  /* 0x000000ff8500720c */ /* 0x000fe40003f45270 */
[----:B------:R-:W-:Y:S11]  /*7c00*/  ISETP.NE.AND P1, PT, R131, RZ, PT ;  /* 0x000000ff8300720c */ /* 0x000ff60003f25270 */
[----:B------:R-:W-:Y:S01]  /*7c10*/  @P2 IMAD.MOV.U32 R3, RZ, RZ, 0x60 ;  /* 0x00000060ff032424 */ /* 0x000fe200078e00ff */
[----:B-1----:R-:W-:Y:S02]  /*7c20*/  @P2 MOV R107, R103 ;  /* 0x00000067006b2202 */ /* 0x002fe40000000f00 */
[----:B------:R-:W-:Y:S01]  /*7c30*/  @P1 LEA R2, P0, R91, R112, 0x1 ;  /* 0x000000705b021211 */ /* 0x000fe200078008ff */
[C---:B--2---:R-:W-:Y:S04]  /*7c40*/  @P2 IMAD.WIDE.U32 R4, R3.reuse, c[0x0][0x288], R112 ;  /* 0x0000a20003042a25 */ /* 0x044fe800078e0070 */
[C---:B------:R-:W-:Y:S02]  /*7c50*/  @P2 IMAD R0, R3.reuse, c[0x0][0x28c], RZ ;  /* 0x0000a30003002a24 */ /* 0x040fe400078e02ff */
[----:B------:R-:W-:Y:S04]  /*7c60*/  @P2 IMAD.WIDE.U32 R18, R3, c[0x0][0x198], R106 ;  /* 0x0000660003122a25 */ /* 0x000fe800078e006a */
[----:B------:R-:W-:Y:S02]  /*7c70*/  @P2 IMAD.IADD R5, R5, 0x1, R0 ;  /* 0x0000000105052824 */ /* 0x000fe400078e0200 */
[----:B------:R-:W-:Y:S01]  /*7c80*/  @P2 IMAD R0, R3, c[0x0][0x19c], RZ ;  /* 0x0000670003002a24 */ /* 0x000fe200078e02ff */
[----:B------:R-:W-:Y:S02]  /*7c90*/  @P1 LEA.HI.X R3, R91, R113, R90, 0x1, P0 ;  /* 0x000000715b031211 */ /* 0x000fe400000f0c5a */
[----:B------:R-:W2:Y:S01]  /*7ca0*/  @P2 LDG.E.128 R20, [R4.64] ;  /* 0x0000000604142981 */ /* 0x000ea2000c1e1d00 */
[----:B------:R-:W-:Y:S01]  /*7cb0*/  @P2 IMAD.IADD R19, R19, 0x1, R0 ;  /* 0x0000000113132824 */ /* 0x000fe200078e0200 */
[C---:B------:R-:W-:Y:S04]  /*7cc0*/  @P1 LEA R24, P0, R93.reuse, R106, 0x1 ;  /* 0x0000006a5d181211 */ /* 0x040fe800078008ff */
[----:B------:R-:W-:Y:S01]  /*7cd0*/  @P1 LEA.HI.X R25, R93, R103, R92, 0x1, P0 ;  /* 0x000000675d191211 */ /* 0x000fe200000f0c5c */
[----:B--2---:R1:W-:Y:S04]  /*7ce0*/  @P2 STG.E.128 [R18.64], R20 ;  /* 0x0000001412002986 */ /* 0x0043e8000c101d06 */
[----:B------:R-:W2:Y:S04]  /*7cf0*/  @P1 LDG.E.128 R4, [R2.64] ;  /* 0x0000000602041981 */ /* 0x000ea8000c1e1d00 */
[----:B--2---:R1:W-:Y:S02]  /*7d00*/  @P1 STG.E.128 [R24.64], R4 ;  /* 0x0000000418001986 */ /* 0x0043e4000c101d06 */
.L_x_6176:
[----:B------:R-:W-:Y:S05]  /*7d10*/  BSYNC B0 ;  /* 0x0000000000007941 */ /* 0x000fea0003800000 */
.L_x_6137:
        /* <DEDUP_REMOVED lines=27> */
[----:B------:R-:W-:Y:S01]  /*7ed0*/  IMAD R7, R5, R6, R7 ;  /* 0x0000000605077224 */ /* 0x000fe200078e0207 */
        /* <DEDUP_REMOVED lines=52> */
.L_x_6177:
[----:B------:R-:W-:Y:S01]  /*8220*/  MOV R107, R103 ;  /* 0x00000067006b7202 */ /* 0x000fe20000000f00 */
[----:B------:R-:W-:Y:S02]  /*8230*/  IMAD.MOV.U32 R2, RZ, RZ, c[0x0][0x1a0] ;  /* 0x00006800ff027624 */ /* 0x000fe400078e00ff */
[----:B------:R-:W-:Y:S03]  /*8240*/  IMAD.MOV.U32 R0, RZ, RZ, c[0x0][0x198] ;  /* 0x00006600ff007624 */ /* 0x000fe600078e00ff */
[----:B------:R-:W-:Y:S01]  /*8250*/  LEA R3, -R2, RZ, 0x6 ;  /* 0x000000ff02037211 */ /* 0x000fe200078e31ff */
[----:B------:R-:W-:Y:S03]  /*8260*/  IMAD.U32 R5, R0, -0x40, RZ ;  /* 0xffffffc000057824 */ /* 0x000fe600078e00ff */
[----:B------:R-:W-:Y:S02]  /*8270*/  LEA R108, P1, R3, R108, 0x1 ;  /* 0x0000006c036c7211 */ /* 0x000fe400078208ff */
[----:B------:R-:W-:Y:S02]  /*8280*/  LEA R106, P0, R5, R106, 0x1 ;  /* 0x0000006a056a7211 */ /* 0x000fe400078008ff */
[----:B------:R-:W-:Y:S02]  /*8290*/  LEA.HI.X.SX32 R109, R3, R109, 0x1, P1 ;  /* 0x0000006d036d7211 */ /* 0x000fe400008f0eff */
[----:B------:R-:W-:Y:S02]  /*82a0*/  LEA.HI.X.SX32 R103, R5, R107, 0x1, P0 ;  /* 0x0000006b05677211 */ /* 0x000fe400000f0eff */
.L_x_6178:
[----:B------:R-:W-:Y:S04]  /*82b0*/  IADD3 R11, R11, -0x1, RZ ;  /* 0xffffffff0b0b7810 */ /* 0x000fe80007ffe0ff */
[----:B------:R-:W-:Y:S11]  /*82c0*/  ISETP.GT.AND P0, PT, R11, R76, PT ;  /* 0x0000004c0b00720c */ /* 0x000ff60003f04270 */
[----:B------:R-:W-:Y:S02]  /*82d0*/  @!UPT UIADD3 URZ, URZ, URZ, URZ ;  /* 0x0000003f3f3ff290 */ /* 0x000fe4000fffe03f */
[----:B------:R-:W-:-:S05]  /*82e0*/  @P0 BRA `(.L_x_6179) ;  /* 0xffffa3e000000947 */ /* 0x000fca000383ffff */
.L_x_6110:
        /* <DEDUP_REMOVED lines=39> */
[----:B------:R-:W-:Y:S02]  /*8560*/  SHF.R.S32.HI R14, RZ, 0x1f, R68 ;  /* 0x0000001fff0e7819 */ /* 0x000fe40000011444 */
[----:B------:R-:W-:-:S03]  /*8570*/  IADD3 R2, P5, R71, R68, RZ ;  /* 0x0000004447027210 */ /* 0x000fc60007fbe0ff */
        /* <DEDUP_REMOVED lines=34> */
[----:B------:R-:W-:Y:S01]  /*87a0*/  SHF.L.U32 R4, R4, 0x10, RZ ;  /* 0x0000001004047819 */ /* 0x000fe200000006ff */
[----:B------:R-:W-:Y:S01]  /*87b0*/  FMUL.FTZ R22, R2, R11 ;  /* 0x0000000b02167220 */ /* 0x000fe20000410000 */
[C---:B------:R-:W-:Y:S01]  /*87c0*/  LOP3.LUT R27, R7.reuse, 0xffff0000, RZ, 0xc0, !PT ;  /* 0xffff0000071b7812 */ /* 0x040fe200078ec0ff */
[----:B------:R-:W-:Y:S01]  /*87d0*/  FMUL.FTZ R11, R8, R25 ;  /* 0x00000019080b7220 */ /* 0x000fe20000410000 */
[----:B------:R-:W-:Y:S01]  /*87e0*/  SHF.L.U32 R6, R6, 0x10, RZ ;  /* 0x0000001006067819 */ /* 0x000fe200000006ff */
[-C--:B------:R-:W-:Y:S01]  /*87f0*/  FFMA.FTZ R23, R2, R35.reuse, -R23 ;  /* 0x0000002302177223 */ /* 0x080fe20000010817 */
[----:B------:R-:W-:Y:S01]  /*8800*/  SHF.L.U32 R7, R7, 0x10, RZ ;  /* 0x0000001007077819 */ /* 0x000fe200000006ff */
[----:B------:R-:W-:-:S02]  /*8810*/  FFMA.FTZ R22, R0, R35, R22 ;  /* 0x0000002300167223 */ /* 0x000fc40000010016 */
[----:B------:R-:W-:Y:S02]  /*8820*/  FMUL.FTZ R25, R14, R25 ;  /* 0x000000190e197220 */ /* 0x000fe40000410000 */
[-C--:B------:R-:W-:Y:S02]  /*8830*/  FMUL.FTZ R0, R21, R4.reuse ;  /* 0x0000000415007220 */ /* 0x080fe40000410000 */
[-C--:B------:R-:W-:Y:S02]  /*8840*/  FMUL.FTZ R2, R10, R5.reuse ;  /* 0x000000050a027220 */ /* 0x080fe40000410000 */
[----:B------:R-:W-:Y:S02]  /*8850*/  FMUL.FTZ R4, R9, R4 ;  /* 0x0000000409047220 */ /* 0x000fe40000410000 */
[----:B------:R-:W-:Y:S02]  /*8860*/  FMUL.FTZ R5, R15, R5 ;  /* 0x000000050f057220 */ /* 0x000fe40000410000 */
[----:B------:R-:W-:-:S02]  /*8870*/  FFMA.FTZ R11, R14, R27, -R11 ;  /* 0x0000001b0e0b7223 */ /* 0x000fc4000001080b */
[----:B------:R-:W-:Y:S02]  /*8880*/  FFMA.FTZ R8, R8, R27, R25 ;  /* 0x0000001b08087223 */ /* 0x000fe40000010019 */
        /* <DEDUP_REMOVED lines=8> */
.L_x_6188:
[----:B------:R-:W-:Y:S05]  /*8910*/  BSYNC B0 ;  /* 0x0000000000007941 */ /* 0x000fea0003800000 */
.L_x_6187:
[----:B-----5:R3:W-:Y:S02]  /*8920*/  STS.128 [R172], R8 ;  /* 0x00000008ac007388 */ /* 0x0207e40000000c00 */
.L_x_6186:
[----:B------:R-:W-:Y:S05]  /*8930*/  BSYNC B1 ;  /* 0x0000000000017941 */ /* 0x000fea0003800000 */
.L_x_6185:
        /* <DEDUP_REMOVED lines=44> */
.L_x_6190:
[----:B------:R-:W-:Y:S05]  /*8c00*/  BSYNC B0 ;  /* 0x0000000000007941 */ /* 0x000fea0003800000 */
.L_x_6189:
[----:B-----5:R1:W-:Y:S02]  /*8c10*/  STS.128 [R172+0x2000], R8 ;  /* 0x00200008ac007388 */ /* 0x0203e40000000c00 */
.L_x_6184:
[----:B------:R-:W-:Y:S05]  /*8c20*/  BSYNC B2 ;  /* 0x0000000000027941 */ /* 0x000fea0003800000 */
.L_x_6183:
        /* <DEDUP_REMOVED lines=11> */
[C---:B--23--:R-:W-:Y:S01]  /*8ce0*/  IADD3 R32, P4, R36.reuse, c[0x0][0x2a8], RZ ;  /* 0x0000aa0024207a10 */ /* 0x04cfe20007f9e0ff */
[----:B------:R2:W-:Y:S01]  /*8cf0*/  @P1 STS.128 [R172+0x800], RZ ;  /* 0x000800ffac001388 */ /* 0x0005e20000000c00 */
[----:B------:R-:W-:Y:S02]  /*8d00*/  IADD3 R36, P2, R36, c[0x0][0x2b0], RZ ;  /* 0x0000ac0024247a10 */ /* 0x000fe40007f5e0ff */
[C---:B------:R-:W-:Y:S02]  /*8d10*/  IADD3.X R33, R2.reuse, c[0x0][0x2ac], RZ, P4, !PT ;  /* 0x0000ab0002217a10 */ /* 0x040fe400027fe4ff */
[----:B------:R-:W-:Y:S01]  /*8d20*/  IADD3.X R37, R2, c[0x0][0x2b4], RZ, P2, !PT ;  /* 0x0000ad0002257a10 */ /* 0x000fe200017fe4ff */
[----:B------:R-:W-:Y:S05]  /*8d30*/  @P1 BRA `(.L_x_6194) ;  /* 0x000002c000001947 */ /* 0x000fea0003800000 */
[----:B-1----:R1:W5:Y:S01]  /*8d40*/  LDG.E.128 R8, [R18.64] ;  /* 0x0000000612087981 */ /* 0x002362000c1e1d00 */
        /* <DEDUP_REMOVED lines=16> */
[----:B--2---:R-:W-:Y:S01]  /*8e50*/  LOP3.LUT R24, R7, 0xffff0000, RZ, 0xc0, !PT ;  /* 0xffff000007187812 */ /* 0x004fe200078ec0ff */
[-C--:B------:R-:W-:Y:S01]  /*8e60*/  FMUL.FTZ R23, R2, R11.reuse ;  /* 0x0000000b02177220 */ /* 0x080fe20000410000 */
[----:B------:R-:W-:Y:S01]  /*8e70*/  SHF.L.U32 R4, R4, 0x10, RZ ;  /* 0x0000001004047819 */ /* 0x000fe200000006ff */
[----:B------:R-:W-:Y:S01]  /*8e80*/  FMUL.FTZ R27, R14, R11 ;  /* 0x0000000b0e1b7220 */ /* 0x000fe20000410000 */
[----:B------:R-:W-:Y:S01]  /*8e90*/  LOP3.LUT R25, R6, 0xffff0000, RZ, 0xc0, !PT ;  /* 0xffff000006197812 */ /* 0x000fe200078ec0ff */
[-C--:B------:R-:W-:Y:S01]  /*8ea0*/  FMUL.FTZ R11, R8, R10.reuse ;  /* 0x0000000a080b7220 */ /* 0x080fe20000410000 */
[----:B------:R-:W-:Y:S01]  /*8eb0*/  SHF.L.U32 R6, R6, 0x10, RZ ;  /* 0x0000001006067819 */ /* 0x000fe200000006ff */
[----:B------:R-:W-:Y:S01]  /*8ec0*/  FMUL.FTZ R35, R15, R10 ;  /* 0x0000000a0f237220 */ /* 0x000fe20000410000 */
[----:B------:R-:W-:Y:S01]  /*8ed0*/  SHF.L.U32 R10, R7, 0x10, RZ ;  /* 0x00000010070a7819 */ /* 0x000fe200000006ff */
[----:B------:R-:W-:-:S02]  /*8ee0*/  FFMA.FTZ R11, R15, R24, -R11 ;  /* 0x000000180f0b7223 */ /* 0x000fc4000001080b */
[-C--:B------:R-:W-:Y:S02]  /*8ef0*/  FMUL.FTZ R7, R22, R4.reuse ;  /* 0x0000000416077220 */ /* 0x080fe40000410000 */
[----:B------:R-:W-:Y:S02]  /*8f00*/  FMUL.FTZ R15, R9, R4 ;  /* 0x00000004090f7220 */ /* 0x000fe40000410000 */
[-C--:B------:R-:W-:Y:S02]  /*8f10*/  FMUL.FTZ R4, R26, R5.reuse ;  /* 0x000000051a047220 */ /* 0x080fe40000410000 */
[----:B------:R-:W-:Y:S02]  /*8f20*/  FMUL.FTZ R5, R21, R5 ;  /* 0x0000000515057220 */ /* 0x000fe40000410000 */
[----:B------:R-:W-:Y:S02]  /*8f30*/  FFMA.FTZ R8, R8, R24, R35 ;  /* 0x0000001808087223 */ /* 0x000fe40000010023 */
[----:B------:R-:W-:-:S02]  /*8f40*/  FFMA.FTZ R7, R9, R6, -R7 ;  /* 0x0000000609077223 */ /* 0x000fc40000010807 */
        /* <DEDUP_REMOVED lines=9> */
.L_x_6196:
[----:B------:R-:W-:Y:S05]  /*8fe0*/  BSYNC B0 ;  /* 0x0000000000007941 */ /* 0x000fea0003800000 */
.L_x_6195:
[----:B-----5:R3:W-:Y:S02]  /*8ff0*/  STS.128 [R172+0x800], R8 ;  /* 0x00080008ac007388 */ /* 0x0207e40000000c00 */
.L_x_6194:
[----:B------:R-:W-:Y:S05]  /*9000*/  BSYNC B1 ;  /* 0x0000000000017941 */ /* 0x000fea0003800000 */
.L_x_6193:
[----:B------:R1:W-:Y:S01]  /*9010*/  @P0 STS.128 [R172+0x2800], RZ ;  /* 0x002800ffac000388 */ /* 0x0003e20000000c00 */
[----:B------:R-:W-:Y:S05]  /*9020*/  @P0 BRA `(.L_x_6192) ;  /* 0x000002c000000947 */ /* 0x000fea0003800000 */
[----:B-1-3--:R1:W5:Y:S01]  /*9030*/  LDG.E.128 R8, [R18.64+0x80] ;  /* 0x0000800612087981 */ /* 0x00a362000c1e1d00 */
[----:B------:R-:W-:Y:S01]  /*9040*/  ISETP.GE.AND P1, PT, R12, c[0x0][0x230], PT ;  /* 0x00008c000c007a0c */ /* 0x000fe20003f26270 */
[----:B------:R-:W-:-:S12]  /*9050*/  BSSY B0, `(.L_x_6197) ;  /* 0x0000028000007945 */ /* 0x000fd80003800000 */
[----:B------:R-:W-:Y:S05]  /*9060*/  @P1 BRA `(.L_x_6198) ;  /* 0x0000026000001947 */ /* 0x000fea0003800000 */
[----:B------:R-:W3:Y:S04]  /*9070*/  LDG.E.64 R4, [R36.64+0x40] ;  /* 0x0000400624047981 */ /* 0x000ee8000c1e1b00 */
[----:B--2---:R-:W2:Y:S01]  /*9080*/  LDG.E.64 R6, [R32.64+0x40] ;  /* 0x0000400620067981 */ /* 0x004ea2000c1e1b00 */
[C---:B-----5:R-:W-:Y:S01]  /*9090*/  SHF.L.U32 R14, R9.reuse, 0x10, RZ ;  /* 0x00000010090e7819 */ /* 0x060fe200000006ff */
[----:B-1----:R-:W-:Y:S01]  /*90a0*/  IMAD.U32 R18, R10, 0x10000, RZ ;  /* 0x000100000a127824 */ /* 0x002fe200078e00ff */
        /* <DEDUP_REMOVED lines=16> */
[----:B------:R-:W-:-:S02]  /*91b0*/  FMUL.FTZ R27, R15, R10 ;  /* 0x0000000a0f1b7220 */ /* 0x000fc40000410000 */
[----:B------:R-:W-:Y:S01]  /*91c0*/  FFMA.FTZ R11, R15, R22, -R11 ;  /* 0x000000160f0b7223 */ /* 0x000fe2000001080b */
[----:B------:R-:W-:Y:S01]  /*91d0*/  SHF.L.U32 R15, R7, 0x10, RZ ;  /* 0x00000010070f7819 */ /* 0x000fe200000006ff */
[-C--:B------:R-:W-:Y:S02]  /*91e0*/  FMUL.FTZ R7, R19, R4.reuse ;  /* 0x0000000413077220 */ /* 0x080fe40000410000 */
[----:B------:R-:W-:Y:S02]  /*91f0*/  FMUL.FTZ R10, R9, R4 ;  /* 0x00000004090a7220 */ /* 0x000fe40000410000 */
[-C--:B------:R-:W-:Y:S02]  /*9200*/  FMUL.FTZ R4, R24, R5.reuse ;  /* 0x0000000518047220 */ /* 0x080fe40000410000 */
[----:B------:R-:W-:Y:S02]  /*9210*/  FMUL.FTZ R5, R18, R5 ;  /* 0x0000000512057220 */ /* 0x000fe40000410000 */
[----:B------:R-:W-:-:S02]  /*9220*/  FFMA.FTZ R8, R8, R22, R27 ;  /* 0x0000001608087223 */ /* 0x000fc4000001001b */
[-C--:B------:R-:W-:Y:S02]  /*9230*/  FFMA.FTZ R7, R9, R6.reuse, -R7 ;  /* 0x0000000609077223 */ /* 0x080fe40000010807 */
[----:B------:R-:W-:Y:S01]  /*9240*/  FFMA.FTZ R10, R19, R6, R10 ;  /* 0x00000006130a7223 */ /* 0x000fe2000001000a */
[----:B------:R-:W-:Y:S01]  /*9250*/  F2FP.BF16.PACK_AB R11, R8, R11 ;  /* 0x0000000b080b723e */ /* 0x000fe200000010ff */
[-C--:B------:R-:W-:Y:S02]  /*9260*/  FFMA.FTZ R21, R14, R23.reuse, -R21 ;  /* 0x000000170e157223 */ /* 0x080fe40000010815 */
[----:B------:R-:W-:Y:S01]  /*9270*/  FFMA.FTZ R2, R2, R23, R25 ;  /* 0x0000001702027223 */ /* 0x000fe20000010019 */
[----:B------:R-:W-:Y:S01]  /*9280*/  F2FP.BF16.PACK_AB R8, R10, R7 ;  /* 0x000000070a08723e */ /* 0x000fe200000010ff */
[-C--:B------:R-:W-:Y:S02]  /*9290*/  FFMA.FTZ R4, R18, R15.reuse, -R4 ;  /* 0x0000000f12047223 */ /* 0x080fe40000010804 */
[----:B------:R-:W-:Y:S01]  /*92a0*/  FFMA.FTZ R5, R24, R15, R5 ;  /* 0x0000000f18057223 */ /* 0x000fe20000010005 */
[----:B------:R-:W-:-:S04]  /*92b0*/  F2FP.BF16.PACK_AB R9, R2, R21 ;  /* 0x000000150209723e */ /* 0x000fc800000010ff */
[----:B------:R-:W-:Y:S02]  /*92c0*/  F2FP.BF16.PACK_AB R10, R5, R4 ;  /* 0x00000004050a723e */ /* 0x000fe400000010ff */
.L_x_6198:
[----:B------:R-:W-:Y:S05]  /*92d0*/  BSYNC B0 ;  /* 0x0000000000007941 */ /* 0x000fea0003800000 */
.L_x_6197:
[----:B-----5:R3:W-:Y:S02]  /*92e0*/  STS.128 [R172+0x2800], R8 ;  /* 0x00280008ac007388 */ /* 0x0207e40000000c00 */
.L_x_6192:
[----:B------:R-:W-:Y:S05]  /*92f0*/  BSYNC B2 ;  /* 0x0000000000027941 */ /* 0x000fea0003800000 */
.L_x_6191:
[----:B-1----:R-:W-:Y:S01]  /*9300*/  IADD3 R18, R138, 0x20, RZ ;  /* 0x000000208a127810 */ /* 0x002fe20007ffe0ff */
        /* <DEDUP_REMOVED lines=9> */
[C---:B------:R-:W-:Y:S02]  /*93a0*/  IMAD.SHL.U32 R34, R5.reuse, 0x2, RZ ;  /* 0x0000000205227824 */ /* 0x040fe400078e00ff */
[----:B------:R1:W-:Y:S01]  /*93b0*/  @P1 STS.128 [R172+0x1000], RZ ;  /* 0x001000ffac001388 */ /* 0x0003e20000000c00 */
[----:B------:R-:W-:Y:S02]  /*93c0*/  SHF.L.U64.HI R2, R5, 0x1, R2 ;  /* 0x0000000105027819 */ /* 0x000fe40000010202 */
[C---:B--23--:R-:W-:Y:S02]  /*93d0*/  IADD3 R32, P4, R34.reuse, c[0x0][0x2a8], RZ ;  /* 0x0000aa0022207a10 */ /* 0x04cfe40007f9e0ff */
        /* <DEDUP_REMOVED lines=30> */
[----:B------:R-:W-:-:S02]  /*95c0*/  FFMA.FTZ R26, R2, R25, R26 ;  /* 0x00000019021a7223 */ /* 0x000fc4000001001a */
[-C--:B------:R-:W-:Y:S02]  /*95d0*/  FMUL.FTZ R2, R21, R4.reuse ;  /* 0x0000000415027220 */ /* 0x080fe40000410000 */
[----:B------:R-:W-:Y:S02]  /*95e0*/  FMUL.FTZ R10, R9, R4 ;  /* 0x00000004090a7220 */ /* 0x000fe40000410000 */
[-C--:B------:R-:W-:Y:S02]  /*95f0*/  FMUL.FTZ R4, R24, R5.reuse ;  /* 0x0000000518047220 */ /* 0x080fe40000410000 */
[----:B------:R-:W-:Y:S02]  /*9600*/  FMUL.FTZ R5, R19, R5 ;  /* 0x0000000513057220 */ /* 0x000fe40000410000 */
[-C--:B------:R-:W-:Y:S02]  /*9610*/  FFMA.FTZ R11, R15, R22.reuse, -R11 ;  /* 0x000000160f0b7223 */ /* 0x080fe4000001080b */
[----:B------:R-:W-:-:S02]  /*9620*/  FFMA.FTZ R8, R8, R22, R27 ;  /* 0x0000001608087223 */ /* 0x000fc4000001001b */
        /* <DEDUP_REMOVED lines=9> */
.L_x_6204:
[----:B------:R-:W-:Y:S05]  /*96c0*/  BSYNC B0 ;  /* 0x0000000000007941 */ /* 0x000fea0003800000 */
.L_x_6203:
[----:B-----5:R3:W-:Y:S02]  /*96d0*/  STS.128 [R172+0x1000], R8 ;  /* 0x00100008ac007388 */ /* 0x0207e40000000c00 */
.L_x_6202:
[----:B------:R-:W-:Y:S05]  /*96e0*/  BSYNC B1 ;  /* 0x0000000000017941 */ /* 0x000fea0003800000 */
.L_x_6201:
        /* <DEDUP_REMOVED lines=44> */
.L_x_6206:
[----:B------:R-:W-:Y:S05]  /*99b0*/  BSYNC B0 ;  /* 0x0000000000007941 */ /* 0x000fea0003800000 */
.L_x_6205:
[----:B-----5:R1:W-:Y:S02]  /*99c0*/  STS.128 [R172+0x3000], R8 ;  /* 0x00300008ac007388 */ /* 0x0203e40000000c00 */
.L_x_6200:
[----:B------:R-:W-:Y:S05]  /*99d0*/  BSYNC B2 ;  /* 0x0000000000027941 */ /* 0x000fea0003800000 */
.L_x_6199:
[----:B--23--:R-:W-:-:S04]  /*99e0*/  IADD3 R30, R138, 0x30, RZ ;  /* 0x000000308a1e7810 */ /* 0x00cfc80007ffe0ff */
        /* <DEDUP_REMOVED lines=8> */
[C---:B------:R-:W-:Y:S02]  /*9a70*/  IMAD.SHL.U32 R24, R2.reuse, 0x2, RZ ;  /* 0x0000000202187824 */ /* 0x040fe400078e00ff */
[----:B------:R2:W-:Y:S01]  /*9a80*/  @P1 STS.128 [R172+0x1800], RZ ;  /* 0x001800ffac001388 */ /* 0x0005e20000000c00 */
[----:B------:R-:W-:Y:S02]  /*9a90*/  SHF.L.U64.HI R2, R2, 0x1, R13 ;  /* 0x0000000102027819 */ /* 0x000fe4000001020d */
[C---:B------:R-:W-:Y:S02]  /*9aa0*/  IADD3 R20, P4, R24.reuse, c[0x0][0x2a8], RZ ;  /* 0x0000aa0018147a10 */ /* 0x040fe40007f9e0ff */
[----:B------:R-:W-:Y:S02]  /*9ab0*/  IADD3 R24, P2, R24, c[0x0][0x2b0], RZ ;  /* 0x0000ac0018187a10 */ /* 0x000fe40007f5e0ff */
[----:B------:R-:W-:-:S02]  /*9ac0*/  IADD3.X R21, R2, c[0x0][0x2ac], RZ, P4, !PT ;  /* 0x0000ab0002157a10 */ /* 0x000fc400027fe4ff */
        /* <DEDUP_REMOVED lines=22> */
[C---:B------:R-:W-:Y:S01]  /*9c30*/  FMUL.FTZ R10, R6.reuse, R8 ;  /* 0x00000008060a7220 */ /* 0x040fe20000410000 */
[C---:B------:R-:W-:Y:S01]  /*9c40*/  LOP3.LUT R22, R5.reuse, 0xffff0000, RZ, 0xc0, !PT ;  /* 0xffff000005167812 */ /* 0x040fe200078ec0ff */
[-C--:B------:R-:W-:Y:S01]  /*9c50*/  FFMA.FTZ R23, R6, R17.reuse, R23 ;  /* 0x0000001106177223 */ /* 0x080fe20000010017 */
[----:B------:R-:W-:Y:S01]  /*9c60*/  SHF.L.U32 R6, R5, 0x10, RZ ;  /* 0x0000001005067819 */ /* 0x000fe200000006ff */
[----:B------:R-:W-:Y:S01]  /*9c70*/  FMUL.FTZ R8, R11, R16 ;  /* 0x000000100b087220 */ /* 0x000fe20000410000 */
[----:B------:R-:W-:Y:S01]  /*9c80*/  SHF.L.U32 R4, R4, 0x10, RZ ;  /* 0x0000001004047819 */ /* 0x000fe200000006ff */
[----:B------:R-:W-:-:S02]  /*9c90*/  FFMA.FTZ R10, R7, R17, -R10 ;  /* 0x00000011070a7223 */ /* 0x000fc4000001080a */
[----:B------:R-:W-:Y:S02]  /*9ca0*/  FMUL.FTZ R16, R13, R16 ;  /* 0x000000100d107220 */ /* 0x000fe40000410000 */
[-C--:B------:R-:W-:Y:S02]  /*9cb0*/  FMUL.FTZ R5, R15, R2.reuse ;  /* 0x000000020f057220 */ /* 0x080fe40000410000 */
[-C--:B------:R-:W-:Y:S02]  /*9cc0*/  FMUL.FTZ R7, R19, R3.reuse ;  /* 0x0000000313077220 */ /* 0x080fe40000410000 */
[----:B------:R-:W-:Y:S02]  /*9cd0*/  FMUL.FTZ R2, R9, R2 ;  /* 0x0000000209027220 */ /* 0x000fe40000410000 */
[----:B------:R-:W-:Y:S02]  /*9ce0*/  FMUL.FTZ R3, R14, R3 ;  /* 0x000000030e037220 */ /* 0x000fe40000410000 */
[----:B------:R-:W-:-:S02]  /*9cf0*/  FFMA.FTZ R8, R13, R22, -R8 ;  /* 0x000000160d087223 */ /* 0x000fc40000010808 */
[----:B------:R-:W-:Y:S02]  /*9d00*/  FFMA.FTZ R11, R11, R22, R16 ;  /* 0x000000160b0b7223 */ /* 0x000fe40000010010 */
[----:B------:R-:W-:Y:S02]  /*9d10*/  FFMA.FTZ R7, R14, R6, -R7 ;  /* 0x000000060e077223 */ /* 0x000fe40000010807 */
[----:B------:R-:W-:Y:S01]  /*9d20*/  FFMA.FTZ R5, R9, R4, -R5 ;  /* 0x0000000409057223 */ /* 0x000fe20000010805 */
[----:B------:R-:W-:Y:S01]  /*9d30*/  F2FP.BF16.PACK_AB R9, R23, R10 ;  /* 0x0000000a1709723e */ /* 0x000fe200000010ff */
[----:B------:R-:W-:Y:S01]  /*9d40*/  FFMA.FTZ R2, R15, R4, R2 ;  /* 0x000000040f027223 */ /* 0x000fe20000010002 */
[----:B------:R-:W-:Y:S01]  /*9d50*/  F2FP.BF16.PACK_AB R11, R11, R8 ;  /* 0x000000080b0b723e */ /* 0x000fe200000010ff */
[----:B------:R-:W-:-:S03]  /*9d60*/  FFMA.FTZ R6, R19, R6, R3 ;  /* 0x0000000613067223 */ /* 0x000fc60000010003 */
[----:B------:R-:W-:Y:S02]  /*9d70*/  F2FP.BF16.PACK_AB R8, R2, R5 ;  /* 0x000000050208723e */ /* 0x000fe400000010ff */
[----:B------:R-:W-:Y:S02]  /*9d80*/  F2FP.BF16.PACK_AB R10, R6, R7 ;  /* 0x00000007060a723e */ /* 0x000fe400000010ff */
.L_x_6211:
[----:B------:R-:W-:Y:S05]  /*9d90*/  BSYNC B0 ;  /* 0x0000000000007941 */ /* 0x000fea0003800000 */
.L_x_6210:
[----:B-----5:R3:W-:Y:S02]  /*9da0*/  STS.128 [R172+0x1800], R8 ;  /* 0x00180008ac007388 */ /* 0x0207e40000000c00 */
.L_x_6209:
[----:B------:R-:W-:Y:S05]  /*9db0*/  BSYNC B1 ;  /* 0x0000000000017941 */ /* 0x000fea0003800000 */
.L_x_6208:
        /* <DEDUP_REMOVED lines=23> */
[-C--:B------:R-:W-:Y:S01]  /*9f30*/  FFMA.FTZ R10, R7, R17.reuse, -R10 ;  /* 0x00000011070a7223 */ /* 0x080fe2000001080a */
[----:B------:R-:W-:Y:S01]  /*9f40*/  SHF.L.U32 R4, R4, 0x10, RZ ;  /* 0x0000001004047819 */ /* 0x000fe200000006ff */
[----:B------:R-:W-:Y:S01]  /*9f50*/  FFMA.FTZ R17, R6, R17, R8 ;  /* 0x0000001106117223 */ /* 0x000fe20000010008 */
[----:B------:R-:W-:Y:S01]  /*9f60*/  SHF.L.U32 R8, R5, 0x10, RZ ;  /* 0x0000001005087819 */ /* 0x000fe200000006ff */
[----:B------:R-:W-:-:S02]  /*9f70*/  IMAD.U32 R6, R3, 0x10000, RZ ;  /* 0x0001000003067824 */ /* 0x000fc400078e00ff */
[-C--:B------:R-:W-:Y:S02]  /*9f80*/  FMUL.FTZ R3, R14, R2.reuse ;  /* 0x000000020e037220 */ /* 0x080fe40000410000 */
[----:B------:R-:W-:Y:S02]  /*9f90*/  FMUL.FTZ R5, R9, R2 ;  /* 0x0000000209057220 */ /* 0x000fe40000410000 */
[-C--:B------:R-:W-:Y:S02]  /*9fa0*/  FMUL.FTZ R21, R11, R15.reuse ;  /* 0x0000000f0b157220 */ /* 0x080fe40000410000 */
[-C--:B------:R-:W-:Y:S02]  /*9fb0*/  FMUL.FTZ R2, R19, R6.reuse ;  /* 0x0000000613027220 */ /* 0x080fe40000410000 */
[----:B------:R-:W-:Y:S02]  /*9fc0*/  FMUL.FTZ R15, R12, R15 ;  /* 0x0000000f0c0f7220 */ /* 0x000fe40000410000 */
[----:B------:R-:W-:-:S02]  /*9fd0*/  FMUL.FTZ R6, R13, R6 ;  /* 0x000000060d067220 */ /* 0x000fc40000410000 */
        /* <DEDUP_REMOVED lines=10> */
.L_x_6213:
[----:B------:R-:W-:Y:S05]  /*a080*/  BSYNC B0 ;  /* 0x0000000000007941 */ /* 0x000fea0003800000 */
.L_x_6212:
[----:B-----5:R3:W-:Y:S01]  /*a090*/  STS.128 [R172+0x3800], R8 ;  /* 0x00380008ac007388 */ /* 0x0207e20000000c00 */
[----:B------:R-:W-:Y:S05]  /*a0a0*/  BRA `(.L_x_6207) ;  /* 0x0000353000007947 */ /* 0x000fea0003800000 */
.L_x_6182:
        /* <DEDUP_REMOVED lines=90> */
.L_x_6219:
[----:B------:R-:W-:Y:S05]  /*a650*/  BSYNC B0 ;  /* 0x0000000000007941 */ /* 0x000fea0003800000 */
.L_x_6218:
[----:B-----5:R3:W-:Y:S02]  /*a660*/  STS.128 [R172], R24 ;  /* 0x00000018ac007388 */ /* 0x0207e40000000c00 */
.L_x_6217:
[----:B------:R-:W-:Y:S05]  /*a670*/  BSYNC B1 ;  /* 0x0000000000017941 */ /* 0x000fea0003800000 */
.L_x_6216:
        /* <DEDUP_REMOVED lines=86> */
.L_x_6221:
[----:B------:R-:W-:Y:S05]  /*abe0*/  BSYNC B0 ;  /* 0x0000000000007941 */ /* 0x000fea0003800000 */
.L_x_6220:
[----:B-----5:R1:W-:Y:S02]  /*abf0*/  STS.128 [R172+0x2000], R24 ;  /* 0x00200018ac007388 */ /* 0x0203e40000000c00 */
.L_x_6215:
[----:B------:R-:W-:Y:S05]  /*ac00*/  BSYNC B2 ;  /* 0x0000000000027941 */ /* 0x000fea0003800000 */
.L_x_6214:
        /* <DEDUP_REMOVED lines=68> */
[----:B------:R-:W-:Y:S01]  /*b050*/  SHF.L.U32 R4, R21, 0x10, RZ ;  /* 0x0000001015047819 */ /* 0x000fe200000006ff */
[----:B------:R-:W-:Y:S01]  /*b060*/  FMUL.FTZ R42, R37, R42 ;  /* 0x0000002a252a7220 */ /* 0x000fe20000410000 */
[----:B------:R-:W-:Y:S01]  /*b070*/  LOP3.LUT R37, R21, 0xffff0000, RZ, 0xc0, !PT ;  /* 0xffff000015257812 */ /* 0x000fe200078ec0ff */
        /* <DEDUP_REMOVED lines=24> */
.L_x_6227:
[----:B------:R-:W-:Y:S05]  /*b200*/  BSYNC B0 ;  /* 0x0000000000007941 */ /* 0x000fea0003800000 */
.L_x_6226:
[----:B-----5:R3:W-:Y:S02]  /*b210*/  STS.128 [R172+0x800], R24 ;  /* 0x00080018ac007388 */ /* 0x0207e40000000c00 */
.L_x_6225:
[----:B------:R-:W-:Y:S05]  /*b220*/  BSYNC B1 ;  /* 0x0000000000017941 */ /* 0x000fea0003800000 */
.L_x_6224:
        /* <DEDUP_REMOVED lines=45> */
[C---:B------:R-:W-:Y:S02]  /*b500*/  SHF.L.U32 R37, R20.reuse, 0x10, RZ ;  /* 0x0000001014257819 */ /* 0x040fe400000006ff */
        /* <DEDUP_REMOVED lines=15> */
[----:B----4-:R-:W-:Y:S01]  /*b600*/  SHF.L.U32 R7, R25, 0x10, RZ ;  /* 0x0000001019077819 */ /* 0x010fe200000006ff */
[----:B------:R-:W-:Y:S01]  /*b610*/  @!P1 FADD.FTZ R39, -R39, -RZ ;  /* 0x800000ff27279221 */ /* 0x000fe20000010100 */
[----:B------:R-:W-:Y:S01]  /*b620*/  LOP3.LUT R25, R25, 0xffff0000, RZ, 0xc0, !PT ;  /* 0xffff000019197812 */ /* 0x000fe200078ec0ff */
[----:B------:R-:W-:Y:S02]  /*b630*/  FMUL.FTZ R21, R10, R21 ;  /* 0x000000150a157220 */ /* 0x000fe40000410000 */
[----:B------:R-:W-:Y:S01]  /*b640*/  FMUL.FTZ R22, R9, R22 ;  /* 0x0000001609167220 */ /* 0x000fe20000410000 */
[----:B------:R-:W-:Y:S01]  /*b650*/  LOP3.LUT R9, R24, 0xffff0000, RZ, 0xc0, !PT ;  /* 0xffff000018097812 */ /* 0x000fe200078ec0ff */
[----:B------:R-:W-:Y:S01]  /*b660*/  FMUL.FTZ R36, R36, R23 ;  /* 0x0000001724247220 */ /* 0x000fe20000410000 */
[----:B------:R-:W-:Y:S01]  /*b670*/  LOP3.LUT R23, R26, 0xffff0000, RZ, 0xc0, !PT ;  /* 0xffff00001a177812 */ /* 0x000fe200078ec0ff */
        /* <DEDUP_REMOVED lines=20> */
.L_x_6229:
[----:B------:R-:W-:Y:S05]  /*b7c0*/  BSYNC B0 ;  /* 0x0000000000007941 */ /* 0x000fea0003800000 */
.L_x_6228:
[----:B-----5:R1:W-:Y:S02]  /*b7d0*/  STS.128 [R172+0x2800], R4 ;  /* 0x00280004ac007388 */ /* 0x0203e40000000c00 */
.L_x_6223:
[----:B------:R-:W-:Y:S05]  /*b7e0*/  BSYNC B2 ;  /* 0x0000000000027941 */ /* 0x000fea0003800000 */
.L_x_6222:
[----:B-1----:R-:W-:Y:S01]  /*b7f0*/  IADD3 R18, R138, 0x20, RZ ;  /* 0x000000208a127810 */ /* 0x002fe20007ffe0ff */
        /* <DEDUP_REMOVED lines=8> */
[----:B---3--:R3:W5:Y:S01]  /*b880*/  LDG.E.128 R24, [R30.64] ;  /* 0x000000061e187981 */ /* 0x008762000c1e1d00 */
        /* <DEDUP_REMOVED lines=15> */
[C---:B------:R-:W-:Y:S01]  /*b980*/  IADD3 R9, P2, R8.reuse, R15, RZ ;  /* 0x0000000f08097210 */ /* 0x040fe20007f5e0ff */
[----:B--2---:R-:W2:Y:S03]  /*b990*/  LDG.E.128 R4, [R4.64] ;  /* 0x0000000604047981 */ /* 0x004ea6000c1e1d00 */
[----:B------:R-:W-:Y:S02]  /*b9a0*/  LEA.HI.X.SX32 R8, R8, R13, 0x1, P2 ;  /* 0x0000000d08087211 */ /* 0x000fe400010f0eff */
[----:B------:R-:W-:-:S04]  /*b9b0*/  LEA R10, P2, R9, c[0x0][0x2b0], 0x1 ;  /* 0x0000ac00090a7a11 */ /* 0x000fc800078408ff */
[----:B------:R-:W-:Y:S02]  /*b9c0*/  LEA.HI.X R11, R9, c[0x0][0x2b4], R8, 0x1, P2 ;  /* 0x0000ad00090b7a11 */ /* 0x000fe400010f0c08 */
[----:B------:R-:W-:-:S04]  /*b9d0*/  IADD3 R15, P2, R20, R15, RZ ;  /* 0x0000000f140f7210 */ /* 0x000fc80007f5e0ff */
[----:B---3--:R-:W3:Y:S01]  /*b9e0*/  LDG.E.128 R8, [R10.64] ;  /* 0x000000060a087981 */ /* 0x008ee2000c1e1d00 */
        /* <DEDUP_REMOVED lines=8> */
[----:B------:R-:W-:Y:S01]  /*ba70*/  IMAD.U32 R34, R27, 0x10000, RZ ;  /* 0x000100001b227824 */ /* 0x000fe200078e00ff */
[----:B------:R-:W-:Y:S02]  /*ba80*/  SHF.L.U32 R33, R25, 0x10, RZ ;  /* 0x0000001019217819 */ /* 0x000fe400000006ff */
[----:B------:R-:W-:Y:S02]  /*ba90*/  LOP3.LUT R25, R26, 0xffff0000, RZ, 0xc0, !PT ;  /* 0xffff00001a197812 */ /* 0x000fe400078ec0ff */
[----:B------:R-:W-:-:S02]  /*baa0*/  LOP3.LUT R24, R27, 0xffff0000, RZ, 0xc0, !PT ;  /* 0xffff00001b187812 */ /* 0x000fc400078ec0ff */
[C---:B--2---:R-:W-:Y:S02]  /*bab0*/  SHF.L.U32 R27, R4.reuse, 0x10, RZ ;  /* 0x00000010041b7819 */ /* 0x044fe400000006ff */
[----:B------:R-:W-:Y:S01]  /*bac0*/  LOP3.LUT R26, R4, 0xffff0000, RZ, 0xc0, !PT ;  /* 0xffff0000041a7812 */ /* 0x000fe200078ec0ff */
[C---:B------:R-:W-:Y:S01]  /*bad0*/  IMAD.U32 R4, R5.reuse, 0x10000, RZ ;  /* 0x0001000005047824 */ /* 0x040fe200078e00ff */
[----:B------:R-:W-:Y:S02]  /*bae0*/  LOP3.LUT R36, R5, 0xffff0000, RZ, 0xc0, !PT ;  /* 0xffff000005247812 */ /* 0x000fe400078ec0ff */
[C---:B------:R-:W-:Y:S02]  /*baf0*/  SHF.L.U32 R5, R7.reuse, 0x10, RZ ;  /* 0x0000001007057819 */ /* 0x040fe400000006ff */
[----:B------:R-:W-:Y:S01]  /*bb00*/  LOP3.LUT R39, R7, 0xffff0000, RZ, 0xc0, !PT ;  /* 0xffff000007277812 */ /* 0x000fe200078ec0ff */
[C---:B------:R-:W-:Y:S01]  /*bb10*/  IMAD.U32 R35, R6.reuse, 0x10000, RZ ;  /* 0x0001000006237824 */ /* 0x040fe200078e00ff */
[----:B------:R-:W-:Y:S01]  /*bb20*/  LOP3.LUT R6, R6, 0xffff0000, RZ, 0xc0, !PT ;  /* 0xffff000006067812 */ /* 0x000fe200078ec0ff */
[C---:B---3--:R-:W-:Y:S01]  /*bb30*/  IMAD.U32 R38, R8.reuse, 0x10000, RZ ;  /* 0x0001000008267824 */ /* 0x048fe200078e00ff */
[----:B------:R-:W-:-:S02]  /*bb40*/  LOP3.LUT R37, R8, 0xffff0000, RZ, 0xc0, !PT ;  /* 0xffff000008257812 */ /* 0x000fc400078ec0ff */
[C---:B------:R-:W-:Y:S02]  /*bb50*/  SHF.L.U32 R7, R9.reuse, 0x10, RZ ;  /* 0x0000001009077819 */ /* 0x040fe400000006ff */
[----:B------:R-:W-:Y:S01]  /*bb60*/  LOP3.LUT R41, R9, 0xffff0000, RZ, 0xc0, !PT ;  /* 0xffff000009297812 */ /* 0x000fe200078ec0ff */
[C---:B------:R-:W-:Y:S01]  /*bb70*/  IMAD.U32 R40, R10.reuse, 0x10000, RZ ;  /* 0x000100000a287824 */ /* 0x040fe200078e00ff */
[----:B------:R-:W-:Y:S02]  /*bb80*/  LOP3.LUT R9, R10, 0xffff0000, RZ, 0xc0, !PT ;  /* 0xffff00000a097812 */ /* 0x000fe400078ec0ff */
[C---:B------:R-:W-:Y:S02]  /*bb90*/  SHF.L.U32 R8, R11.reuse, 0x10, RZ ;  /* 0x000000100b087819 */ /* 0x040fe400000006ff */
[----:B------:R-:W-:Y:S01]  /*bba0*/  LOP3.LUT R10, R11, 0xffff0000, RZ, 0xc0, !PT ;  /* 0xffff00000b0a7812 */ /* 0x000fe200078ec0ff */
[----:B------:R-:W-:Y:S02]  /*bbb0*/  @!P1 FADD.FTZ R9, -R9, -RZ ;  /* 0x800000ff09099221 */ /* 0x000fe40000010100 */
[----:B------:R-:W-:-:S02]  /*bbc0*/  @!P1 FADD.FTZ R8, -R8, -RZ ;  /* 0x800000ff08089221 */ /* 0x000fc40000010100 */
[----:B------:R-:W-:Y:S02]  /*bbd0*/  @!P1 FADD.FTZ R7, -R7, -RZ ;  /* 0x800000ff07079221 */ /* 0x000fe40000010100 */
[----:B------:R-:W-:Y:S02]  /*bbe0*/  @!P1 FADD.FTZ R10, -R10, -RZ ;  /* 0x800000ff0a0a9221 */ /* 0x000fe40000010100 */
[----:B------:R-:W-:Y:S02]  /*bbf0*/  @!P1 FADD.FTZ R38, -R38, -RZ ;  /* 0x800000ff26269221 */ /* 0x000fe40000010100 */
[----:B------:R-:W-:Y:S02]  /*bc00*/  @!P1 FADD.FTZ R37, -R37, -RZ ;  /* 0x800000ff25259221 */ /* 0x000fe40000010100 */
[----:B------:R-:W-:Y:S02]  /*bc10*/  @!P1 FADD.FTZ R41, -R41, -RZ ;  /* 0x800000ff29299221 */ /* 0x000fe40000010100 */
[----:B------:R-:W-:-:S02]  /*bc20*/  @!P1 FADD.FTZ R40, -R40, -RZ ;  /* 0x800000ff28289221 */ /* 0x000fc40000010100 */
[----:B------:R-:W-:Y:S02]  /*bc30*/  FMUL.FTZ R6, R6, R9 ;  /* 0x0000000906067220 */ /* 0x000fe40000410000 */
[----:B------:R-:W-:Y:S01]  /*bc40*/  FMUL.FTZ R5, R5, R8 ;  /* 0x0000000805057220 */ /* 0x000fe20000410000 */
[----:B----4-:R-:W-:Y:S01]  /*bc50*/  LOP3.LUT R8, R20, 0xffff0000, RZ, 0xc0, !PT ;  /* 0xffff000014087812 */ /* 0x010fe200078ec0ff */
[----:B------:R-:W-:Y:S01]  /*bc60*/  FMUL.FTZ R4, R4, R7 ;  /* 0x0000000704047220 */ /* 0x000fe20000410000 */
[----:B------:R-:W-:Y:S01]  /*bc70*/  SHF.L.U32 R7, R21, 0x10, RZ ;  /* 0x0000001015077819 */ /* 0x000fe200000006ff */
[----:B------:R-:W-:Y:S01]  /*bc80*/  IMAD.U32 R9, R20, 0x10000, RZ ;  /* 0x0001000014097824 */ /* 0x000fe200078e00ff */
[C---:B------:R-:W-:Y:S01]  /*bc90*/  LOP3.LUT R11, R22.reuse, 0xffff0000, RZ, 0xc0, !PT ;  /* 0xffff0000160b7812 */ /* 0x040fe200078ec0ff */
[----:B------:R-:W-:Y:S01]  /*bca0*/  FMUL.FTZ R39, R39, R10 ;  /* 0x0000000a27277220 */ /* 0x000fe20000410000 */
[----:B------:R-:W-:Y:S01]  /*bcb0*/  LOP3.LUT R21, R21, 0xffff0000, RZ, 0xc0, !PT ;  /* 0xffff000015157812 */ /* 0x000fe200078ec0ff */
[----:B------:R-:W-:Y:S01]  /*bcc0*/  IMAD.U32 R20, R22, 0x10000, RZ ;  /* 0x0001000016147824 */ /* 0x000fe200078e00ff */
[----:B------:R-:W-:Y:S01]  /*bcd0*/  SHF.L.U32 R10, R23, 0x10, RZ ;  /* 0x00000010170a7819 */ /* 0x000fe200000006ff */
        /* <DEDUP_REMOVED lines=17> */
.L_x_6235:
[----:B------:R-:W-:Y:S05]  /*bdf0*/  BSYNC B0 ;  /* 0x0000000000007941 */ /* 0x000fea0003800000 */
.L_x_6234:
[----:B-----5:R1:W-:Y:S02]  /*be00*/  STS.128 [R172+0x1000], R24 ;  /* 0x00100018ac007388 */ /* 0x0203e40000000c00 */
.L_x_6233:
[----:B------:R-:W-:Y:S05]  /*be10*/  BSYNC B1 ;  /* 0x0000000000017941 */ /* 0x000fea0003800000 */
.L_x_6232:
        /* <DEDUP_REMOVED lines=13> */
[----:B------:R-:W-:Y:S02]  /*bef0*/  @P1 IADD3 R4, -R75, RZ, RZ ;  /* 0x000000ff4b041210 */ /* 0x000fe40007ffe1ff */
[----:B------:R-:W-:Y:S02]  /*bf00*/  IADD3 R15, P2, R13, R2, RZ ;  /* 0x000000020d0f7210 */ /* 0x000fe40007f5e0ff */
        /* <DEDUP_REMOVED lines=28> */
[----:B------:R-:W-:Y:S02]  /*c0d0*/  LOP3.LUT R37, R7, 0xffff0000, RZ, 0xc0, !PT ;  /* 0xffff000007257812 */ /* 0x000fe400078ec0ff */
[C---:B--2---:R-:W-:Y:S01]  /*c0e0*/  SHF.L.U32 R36, R8.reuse, 0x10, RZ ;  /* 0x0000001008247819 */ /* 0x044fe200000006ff */
[C---:B------:R-:W-:Y:S01]  /*c0f0*/  IMAD.U32 R7, R9.reuse, 0x10000, RZ ;  /* 0x0001000009077824 */ /* 0x040fe200078e00ff */
        /* <DEDUP_REMOVED lines=43> */
.L_x_6237:
[----:B------:R-:W-:Y:S05]  /*c3b0*/  BSYNC B0 ;  /* 0x0000000000007941 */ /* 0x000fea0003800000 */
.L_x_6236:
[----:B-----5:R3:W-:Y:S02]  /*c3c0*/  STS.128 [R172+0x3000], R24 ;  /* 0x00300018ac007388 */ /* 0x0207e40000000c00 */
.L_x_6231:
[----:B------:R-:W-:Y:S05]  /*c3d0*/  BSYNC B2 ;  /* 0x0000000000027941 */ /* 0x000fea0003800000 */
.L_x_6230:
[----:B-1-3--:R-:W-:-:S04]  /*c3e0*/  IADD3 R30, R138, 0x30, RZ ;  /* 0x000000308a1e7810 */ /* 0x00afc80007ffe0ff */
[----:B------:R-:W-:-:S04]  /*c3f0*/  ISETP.GE.AND P1, PT, R30, R3, PT ;  /* 0x000000031e00720c */ /* 0x000fc80003f26270 */
[----:B------:R-:W-:-:S13]  /*c400*/  ISETP.LT.OR P1, PT, R65, -0x187, P1 ;  /* 0xfffffe794100780c */ /* 0x000fda0000f21670 */
[----:B------:R-:W-:Y:S05]  /*c410*/  @P1 BRA `(.L_x_6207) ;  /* 0x000011c000001947 */ /* 0x000fea0003800000 */
[----:B------:R-:W-:Y:S01]  /*c420*/  ISETP.GE.AND P1, PT, R16, c[0x0][0x220], PT ;  /* 0x0000880010007a0c */ /* 0x000fe20003f26270 */
[----:B------:R-:W-:-:S12]  /*c430*/  BSSY B1, `(.L_x_6238) ;  /* 0x000005c000017945 */ /* 0x000fd80003800000 */
[----:B------:R1:W-:Y:S01]  /*c440*/  @P1 STS.128 [R172+0x1800], RZ ;  /* 0x001800ffac001388 */ /* 0x0003e20000000c00 */
        /* <DEDUP_REMOVED lines=17> */
[----:B------:R-:W-:-:S04]  /*c560*/  IADD3 R20, P2, R8, R13, RZ ;  /* 0x0000000d08147210 */ /* 0x000fc80007f5e0ff */
[----:B------:R-:W-:Y:S02]  /*c570*/  LEA.HI.X.SX32 R15, R8, R3, 0x1, P2 ;  /* 0x00000003080f7211 */ /* 0x000fe400010f0eff */
[C---:B------:R-:W-:Y:S01]  /*c580*/  LEA R22, P2, R20.reuse, c[0x0][0x2b0], 0x1 ;  /* 0x0000ac0014167a11 */ /* 0x040fe200078408ff */
[----:B--2---:R-:W2:Y:S03]  /*c590*/  LDG.E.128 R8, [R10.64] ;  /* 0x000000060a087981 */ /* 0x004ea6000c1e1d00 */
[----:B------:R-:W-:Y:S02]  /*c5a0*/  LEA.HI.X R23, R20, c[0x0][0x2b4], R15, 0x1, P2 ;  /* 0x0000ad0014177a11 */ /* 0x000fe400010f0c0f */
[----:B------:R-:W-:-:S04]  /*c5b0*/  IADD3 R13, P2, R16, R13, RZ ;  /* 0x0000000d100d7210 */ /* 0x000fc80007f5e0ff */
[----:B---3--:R-:W3:Y:S01]  /*c5c0*/  LDG.E.128 R20, [R22.64] ;  /* 0x0000000616147981 */ /* 0x008ee2000c1e1d00 */
        /* <DEDUP_REMOVED lines=12> */
[C---:B--2---:R-:W-:Y:S01]  /*c690*/  SHF.L.U32 R7, R9.reuse, 0x10, RZ ;  /* 0x0000001009077819 */ /* 0x044fe200000006ff */
[----:B------:R-:W-:Y:S01]  /*c6a0*/  IMAD.U32 R31, R10, 0x10000, RZ ;  /* 0x000100000a1f7824 */ /* 0x000fe200078e00ff */
[----:B------:R-:W-:Y:S01]  /*c6b0*/  LOP3.LUT R32, R9, 0xffff0000, RZ, 0xc0, !PT ;  /* 0xffff000009207812 */ /* 0x000fe200078ec0ff */
[----:B------:R-:W-:Y:S01]  /*c6c0*/  IMAD.U32 R17, R8, 0x10000, RZ ;  /* 0x0001000008117824 */ /* 0x000fe200078e00ff */
[----:B------:R-:W-:-:S02]  /*c6d0*/  SHF.L.U32 R9, R11, 0x10, RZ ;  /* 0x000000100b097819 */ /* 0x000fc400000006ff */
        /* <DEDUP_REMOVED lines=19> */
[----:B------:R-:W-:Y:S02]  /*c810*/  FMUL.FTZ R21, R10, R21 ;  /* 0x000000150a157220 */ /* 0x000fe40000410000 */
[----:B------:R-:W-:Y:S01]  /*c820*/  FMUL.FTZ R22, R9, R22 ;  /* 0x0000001609167220 */ /* 0x000fe20000410000 */
[----:B----4-:R-:W-:Y:S01]  /*c830*/  LOP3.LUT R9, R24, 0xffff0000, RZ, 0xc0, !PT ;  /* 0xffff000018097812 */ /* 0x010fe200078ec0ff */
        /* <DEDUP_REMOVED lines=25> */
.L_x_6241:
[----:B------:R-:W-:Y:S05]  /*c9d0*/  BSYNC B0 ;  /* 0x0000000000007941 */ /* 0x000fea0003800000 */
.L_x_6240:
[----:B-----5:R1:W-:Y:S02]  /*c9e0*/  STS.128 [R172+0x1800], R4 ;  /* 0x00180004ac007388 */ /* 0x0203e40000000c00 */
.L_x_6239:
[----:B------:R-:W-:Y:S05]  /*c9f0*/  BSYNC B1 ;  /* 0x0000000000017941 */ /* 0x000fea0003800000 */
.L_x_6238:
[----:B------:R1:W-:Y:S01]  /*ca00*/  @P0 STS.128 [R172+0x3800], RZ ;  /* 0x003800ffac000388 */ /* 0x0003e20000000c00 */
[----:B------:R-:W-:Y:S05]  /*ca10*/  @P0 BRA `(.L_x_6207) ;  /* 0x00000bc000000947 */ /* 0x000fea0003800000 */
[----:B-1----:R1:W5:Y:S01]  /*ca20*/  LDG.E.128 R4, [R28.64+0x80] ;  /* 0x000080061c047981 */ /* 0x002362000c1e1d00 */
[----:B------:R-:W-:Y:S01]  /*ca30*/  ISETP.GE.AND P0, PT, R12, c[0x0][0x230], PT ;  /* 0x00008c000c007a0c */ /* 0x000fe20003f06270 */
[----:B------:R-:W-:Y:S01]  /*ca40*/  BSSY B0, `(.L_x_6242) ;  /* 0x000005a000007945 */ /* 0x000fe20003800000 */
[----:B------:R-:W-:-:S05]  /*ca50*/  IADD3 R16, P1, R28, 0x80, RZ ;  /* 0x000000801c107810 */ /* 0x000fca0007f3e0ff */
[----:B------:R-:W-:-:S06]  /*ca60*/  IMAD.X R17, RZ, RZ, R29, P1 ;  /* 0x000000ffff117224 */ /* 0x000fcc00008e061d */
[----:B------:R-:W-:Y:S05]  /*ca70*/  @P0 BRA `(.L_x_6243) ;  /* 0x0000056000000947 */ /* 0x000fea0003800000 */
[----:B------:R-:W-:Y:S01]  /*ca80*/  ISETP.GE.AND P0, PT, R12, R75, PT ;  /* 0x0000004b0c00720c */ /* 0x000fe20003f06270 */
[----:B------:R-:W-:Y:S01]  /*ca90*/  IMAD.MOV.U32 R8, RZ, RZ, R75 ;  /* 0x000000ffff087224 */ /* 0x000fe200078e004b */
[----:B------:R-:W-:Y:S01]  /*caa0*/  MOV R12, RZ ;  /* 0x000000ff000c7202 */ /* 0x000fe20000000f00 */
[----:B------:R-:W-:-:S10]  /*cab0*/  IMAD.MOV.U32 R10, RZ, RZ, 0x30 ;  /* 0x00000030ff0a7424 */ /* 0x000fd400078e00ff */
[--C-:B------:R-:W-:Y:S02]  /*cac0*/  @P0 SHF.R.S32.HI R75, RZ, 0x1, R74.reuse ;  /* 0x00000001ff4b0819 */ /* 0x100fe4000001144a */
[----:B------:R-:W-:-:S03]  /*cad0*/  @P0 SHF.R.S32.HI R3, RZ, 0x1, R74 ;  /* 0x00000001ff030819 */ /* 0x000fc6000001144a */
[----:B------:R-:W-:Y:S02]  /*cae0*/  IMAD R9, R75, R10, 0x40 ;  /* 0x000000404b097424 */ /* 0x000fe400078e020a */
[----:B------:R-:W-:Y:S02]  /*caf0*/  @P0 IMAD.MOV R12, RZ, RZ, -R3 ;  /* 0x000000ffff0c0224 */ /* 0x000fe400078e0a03 */
[----:B------:R-:W-:Y:S01]  /*cb00*/  @P0 IMAD.MOV R8, RZ, RZ, -R75 ;  /* 0x000000ffff080224 */ /* 0x000fe200078e0a4b */
[C---:B------:R-:W-:Y:S02]  /*cb10*/  IADD3 R2, P1, R9.reuse, R2, RZ ;  /* 0x0000000209027210 */ /* 0x040fe40007f3e0ff */
[----:B------:R-:W-:Y:S02]  /*cb20*/  @P0 SHF.R.S32.HI R74, RZ, 0x1, R74 ;  /* 0x00000001ff4a0819 */ /* 0x000fe4000001144a */
[----:B------:R-:W-:Y:S01]  /*cb30*/  LEA.HI.X.SX32 R3, R9, R14, 0x1, P1 ;  /* 0x0000000e09037211 */ /* 0x000fe200008f0eff */
[----:B------:R-:W-:Y:S01]  /*cb40*/  IMAD.WIDE R8, R8, 0x2, R16 ;  /* 0x0000000208087825 */ /* 0x000fe200078e0210 */
[----:B------:R-:W-:-:S02]  /*cb50*/  IADD3 R13, P1, R12, R2, RZ ;  /* 0x000000020c0d7210 */ /* 0x000fc40007f3e0ff */
[----:B------:R-:W-:Y:S02]  /*cb60*/  MOV R16, RZ ;  /* 0x000000ff00107202 */ /* 0x000fe40000000f00 */
[----:B------:R-:W-:Y:S01]  /*cb70*/  LEA.HI.X.SX32 R12, R12, R3, 0x1, P1 ;  /* 0x000000030c0c7211 */ /* 0x000fe200008f0eff */
[----:B------:R-:W-:Y:S01]  /*cb80*/  @P0 IMAD.MOV R16, RZ, RZ, -R74 ;  /* 0x000000ffff100224 */ /* 0x000fe200078e0a4a */
        /* <DEDUP_REMOVED lines=11> */
[----:B------:R-:W-:Y:S01]  /*cc40*/  SHF.L.U32 R19, R5, 0x10, RZ ;  /* 0x0000001005137819 */ /* 0x000fe200000006ff */
[----:B------:R-:W-:Y:S01]  /*cc50*/  IMAD.U32 R17, R6, 0x10000, RZ ;  /* 0x0001000006117824 */ /* 0x000fe200078e00ff */
[----:B------:R-:W-:Y:S01]  /*cc60*/  LOP3.LUT R3, R4, 0xffff0000, RZ, 0xc0, !PT ;  /* 0xffff000004037812 */ /* 0x000fe200078ec0ff */
[C---:B------:R-:W-:Y:S01]  /*cc70*/  IMAD.U32 R25, R7.reuse, 0x10000, RZ ;  /* 0x0001000007197824 */ /* 0x040fe200078e00ff */
[----:B------:R-:W-:Y:S02]  /*cc80*/  LOP3.LUT R5, R6, 0xffff0000, RZ, 0xc0, !PT ;  /* 0xffff000006057812 */ /* 0x000fe400078ec0ff */
[----:B------:R-:W-:Y:S01]  /*cc90*/  LOP3.LUT R4, R7, 0xffff0000, RZ, 0xc0, !PT ;  /* 0xffff000007047812 */ /* 0x000fe200078ec0ff */
[C---:B--2---:R-:W-:Y:S01]  /*cca0*/  IMAD.U32 R6, R9.reuse, 0x10000, RZ ;  /* 0x0001000009067824 */ /* 0x044fe200078e00ff */
[----:B------:R-:W-:Y:S01]  /*ccb0*/  LOP3.LUT R27, R9, 0xffff0000, RZ, 0xc0, !PT ;  /* 0xffff0000091b7812 */ /* 0x000fe200078ec0ff */
[----:B------:R-:W-:Y:S01]  /*ccc0*/  IMAD.U32 R26, R10, 0x10000, RZ ;  /* 0x000100000a1a7824 */ /* 0x000fe200078e00ff */
[----:B------:R-:W-:-:S02]  /*ccd0*/  SHF.L.U32 R24, R8, 0x10, RZ ;  /* 0x0000001008187819 */ /* 0x000fc400000006ff */
[----:B------:R-:W-:Y:S02]  /*cce0*/  LOP3.LUT R7, R8, 0xffff0000, RZ, 0xc0, !PT ;  /* 0xffff000008077812 */ /* 0x000fe400078ec0ff */
[----:B------:R-:W-:Y:S02]  /*ccf0*/  LOP3.LUT R9, R10, 0xffff0000, RZ, 0xc0, !PT ;  /* 0xffff00000a097812 */ /* 0x000fe400078ec0ff */
[C---:B------:R-:W-:Y:S01]  /*cd00*/  SHF.L.U32 R8, R11.reuse, 0x10, RZ ;  /* 0x000000100b087819 */ /* 0x040fe200000006ff */
[----:B-1-3--:R-:W-:Y:S01]  /*cd10*/  IMAD.U32 R29, R12, 0x10000, RZ ;  /* 0x000100000c1d7824 */ /* 0x00afe200078e00ff */
        /* <DEDUP_REMOVED lines=14> */
[----:B----4-:R-:W-:Y:S01]  /*ce00*/  LOP3.LUT R14, R22, 0xffff0000, RZ, 0xc0, !PT ;  /* 0xffff0000160e7812 */ /* 0x010fe200078ec0ff */
[----:B------:R-:W-:-:S02]  /*ce10*/  @!P0 FADD.FTZ R13, -R13, -RZ ;  /* 0x800000ff0d0d8221 */ /* 0x000fc40000010100 */
[----:B------:R-:W-:Y:S01]  /*ce20*/  FMUL.FTZ R10, R7, R10 ;  /* 0x0000000a070a7220 */ /* 0x000fe20000410000 */
[C---:B------:R-:W-:Y:S01]  /*ce30*/  SHF.L.U32 R7, R21.reuse, 0x10, RZ ;  /* 0x0000001015077819 */ /* 0x040fe200000006ff */
[----:B------:R-:W-:Y:S01]  /*ce40*/  FMUL.FTZ R6, R6, R11 ;  /* 0x0000000b06067220 */ /* 0x000fe20000410000 */
[----:B------:R-:W-:Y:S01]  /*ce50*/  LOP3.LUT R21, R21, 0xffff0000, RZ, 0xc0, !PT ;  /* 0xffff000015157812 */ /* 0x000fe200078ec0ff */
[----:B------:R-:W-:Y:S02]  /*ce60*/  @!P0 FADD.FTZ R15, -R15, -RZ ;  /* 0x800000ff0f0f8221 */ /* 0x000fe40000010100 */
[----:B------:R-:W-:Y:S01]  /*ce70*/  FMUL.FTZ R12, R9, R12 ;  /* 0x0000000c090c7220 */ /* 0x000fe20000410000 */
[C---:B------:R-:W-:Y:S01]  /*ce80*/  LOP3.LUT R9, R20.reuse, 0xffff0000, RZ, 0xc0, !PT ;  /* 0xffff000014097812 */ /* 0x040fe200078ec0ff */
[----:B------:R-:W-:Y:S02]  /*ce90*/  IMAD.U32 R11, R20, 0x10000, RZ ;  /* 0x00010000140b7824 */ /* 0x000fe400078e00ff */
        /* <DEDUP_REMOVED lines=20> */
.L_x_6243:
[----:B------:R-:W-:Y:S05]  /*cfe0*/  BSYNC B0 ;  /* 0x0000000000007941 */ /* 0x000fea0003800000 */
.L_x_6242:
[----:B-----5:R1:W-:Y:S01]  /*cff0*/  STS.128 [R172+0x3800], R4 ;  /* 0x00380004ac007388 */ /* 0x0203e20000000c00 */
[----:B------:R-:W-:Y:S05]  /*d000*/  BRA `(.L_x_6207) ;  /* 0x000005d000007947 */ /* 0x000fea0003800000 */
.L_x_6181:
        /* <DEDUP_REMOVED lines=20> */
.L_x_6245:
[----:B------:R-:W-:Y:S05]  /*d150*/  BSYNC B0 ;  /* 0x0000000000007941 */ /* 0x000fea0003800000 */
.L_x_6244:
        /* <DEDUP_REMOVED lines=22> */
.L_x_6247:
[----:B------:R-:W-:Y:S05]  /*d2c0*/  BSYNC B0 ;  /* 0x0000000000007941 */ /* 0x000fea0003800000 */
.L_x_6246:
        /* <DEDUP_REMOVED lines=23> */
.L_x_6249:
[----:B------:R-:W-:Y:S05]  /*d440*/  BSYNC B0 ;  /* 0x0000000000007941 */ /* 0x000fea0003800000 */
.L_x_6248:
        /* <DEDUP_REMOVED lines=25> */
.L_x_6207:
[----:B------:R-:W-:Y:S05]  /*d5e0*/  BSYNC B3 ;  /* 0x0000000000037941 */ /* 0x000fea0003800000 */
.L_x_6180:
        /* <DEDUP_REMOVED lines=25> */
.L_x_6251:
[----:B------:R-:W-:Y:S05]  /*d780*/  BSYNC B0 ;  /* 0x0000000000007941 */ /* 0x000fea0003800000 */
.L_x_6250:
[----:B------:R-:W-:Y:S01]  /*d790*/  ISETP.GE.AND P0, PT, R0, R5, PT ;  /* 0x000000050000720c */ /* 0x000fe20003f06270 */
[----:B------:R-:W-:-:S12]  /*d7a0*/  BSSY B0, `(.L_x_6252) ;  /* 0x0000015000007945 */ /* 0x000fd80003800000 */
[----:B------:R-:W-:Y:S05]  /*d7b0*/  @P0 BRA `(.L_x_6253) ;  /* 0x0000013000000947 */ /* 0x000fea0003800000 */
[C---:B------:R-:W-:Y:S02]  /*d7c0*/  LOP3.LUT R2, R177.reuse, 0x1, RZ, 0xc0, !PT ;  /* 0x00000001b1027812 */ /* 0x040fe400078ec0ff */
[----:B------:R-:W-:Y:S02]  /*d7d0*/  LOP3.LUT P0, RZ, R177, 0x2, RZ, 0xc0, !PT ;  /* 0x00000002b1ff7812 */ /* 0x000fe4000780c0ff */
[----:B------:R-:W-:-:S11]  /*d7e0*/  ISETP.NE.U32.AND P1, PT, R2, 0x1, PT ;  /* 0x000000010200780c */ /* 0x000fd60003f25070 */
[C---:B-1----:R-:W-:Y:S02]  /*d7f0*/  @P0 IADD3 R7, P2, R165.reuse, R136, RZ ;  /* 0x00000088a5070210 */ /* 0x042fe40007f5e0ff */
[----:B------:R-:W-:-:S03]  /*d800*/  @!P1 LEA R8, P4, R165, R174, 0x1 ;  /* 0x000000aea5089211 */ /* 0x000fc600078808ff */
[----:B------:R-:W-:Y:S01]  /*d810*/  @P0 IMAD.X R2, R164, 0x1, R135, P2 ;  /* 0x00000001a4020824 */ /* 0x000fe200010e0687 */
[----:B------:R-:W-:Y:S02]  /*d820*/  @P0 LEA R6, P2, R7, c[0x0][0x168], 0x1 ;  /* 0x00005a0007060a11 */ /* 0x000fe400078408ff */
        /* <DEDUP_REMOVED lines=12> */
.L_x_6253:
[----:B------:R-:W-:Y:S05]  /*d8f0*/  BSYNC B0 ;  /* 0x0000000000007941 */ /* 0x000fea0003800000 */
.L_x_6252:
        /* <DEDUP_REMOVED lines=26> */
.L_x_6255:
[----:B------:R-:W-:Y:S05]  /*daa0*/  BSYNC B0 ;  /* 0x0000000000007941 */ /* 0x000fea0003800000 */
.L_x_6254:
        /* <DEDUP_REMOVED lines=30> */
.L_x_6257:
[----:B------:R-:W-:Y:S05]  /*dc90*/  BSYNC B0 ;  /* 0x0000000000007941 */ /* 0x000fea0003800000 */
.L_x_6256:
[----:B------:R-:W0:Y:S01]  /*dca0*/  LDGDEPBAR ;  /* 0x00000000000079af */ /* 0x000e220000000000 */
[----:B------:R-:W-:Y:S01]  /*dcb0*/  ISETP.GE.AND P1, PT, R138, R5, PT ;  /* 0x000000058a00720c */ /* 0x000fe20003f26270 */
[----:B------:R-:W-:Y:S01]  /*dcc0*/  IMAD.SHL.U32 R2, R65, 0x2, RZ ;  /* 0x0000000241027824 */ /* 0x000fe200078e00ff */
[----:B-1----:R-:W-:Y:S01]  /*dcd0*/  SHF.R.S32.HI R175, RZ, 0x1f, R66 ;  /* 0x0000001fffaf7819 */ /* 0x002fe20000011442 */
[----:B------:R-:W-:Y:S01]  /*dce0*/  BSSY B0, `(.L_x_6258) ;  /* 0x000001a000007945 */ /* 0x000fe20003800000 */
[----:B------:R-:W-:-:S02]  /*dcf0*/  LEA R180, P0, R104, c[0x0][0x170], 0x1 ;  /* 0x00005c0068b47a11 */ /* 0x000fc400078008ff */
[----:B------:R-:W-:Y:S02]  /*dd00*/  LEA.HI R175, R175, R66, RZ, 0x2 ;  /* 0x00000042afaf7211 */ /* 0x000fe400078f10ff */
        /* <DEDUP_REMOVED lines=11> */
[----:B------:R-:W-:Y:S02]  /*ddc0*/  @P0 IMAD.MOV.U32 R181, RZ, RZ, R185 ;  /* 0x000000ffffb50224 */ /* 0x000fe400078e00b9 */
        /* <DEDUP_REMOVED lines=11> */
.L_x_6259:
[----:B------:R-:W-:Y:S05]  /*de80*/  BSYNC B0 ;  /* 0x0000000000007941 */ /* 0x000fea0003800000 */
.L_x_6258:
        /* <DEDUP_REMOVED lines=22> */
.L_x_6261:
[----:B------:R-:W-:Y:S05]  /*dff0*/  BSYNC B0 ;  /* 0x0000000000007941 */ /* 0x000fea0003800000 */
.L_x_6260:
[----:B------:R-:W-:Y:S01]  /*e000*/  ISETP.GE.AND P0, PT, R18, R5, PT ;  /* 0x000000051200720c */ /* 0x000fe20003f06270 */
[----:B------:R-:W-:-:S12]  /*e010*/  BSSY B0, `(.L_x_6262) ;  /* 0x0000019000007945 */ /* 0x000fd80003800000 */
[----:B------:R1:W-:Y:S04]  /*e020*/  @P0 STS.128 [R172+0x9000], RZ ;  /* 0x009000ffac000388 */ /* 0x0003e80000000c00 */
[----:B------:R1:W-:Y:S01]  /*e030*/  @P0 STS.128 [R172+0xb000], RZ ;  /* 0x00b000ffac000388 */ /* 0x0003e20000000c00 */
[----:B------:R-:W-:Y:S05]  /*e040*/  @P0 BRA `(.L_x_6263) ;  /* 0x0000015000000947 */ /* 0x000fea0003800000 */
[C---:B------:R-:W-:Y:S01]  /*e050*/  LOP3.LUT R0, R177.reuse, 0x1, RZ, 0xc0, !PT ;  /* 0x00000001b1007812 */ /* 0x040fe200078ec0ff */
[----:B-1----:R-:W-:Y:S01]  /*e060*/  IMAD.MOV.U32 R7, RZ, RZ, c[0x0][0x1a0] ;  /* 0x00006800ff077624 */ /* 0x002fe200078e00ff */
        /* <DEDUP_REMOVED lines=19> */
.L_x_6263:
[----:B------:R-:W-:Y:S05]  /*e1a0*/  BSYNC B0 ;  /* 0x0000000000007941 */ /* 0x000fea0003800000 */
.L_x_6262:
[----:B------:R-:W-:Y:S01]  /*e1b0*/  ISETP.GE.AND P0, PT, R30, R5, PT ;  /* 0x000000051e00720c */ /* 0x000fe20003f06270 */
[----:B------:R-:W-:-:S12]  /*e1c0*/  BSSY B0, `(.L_x_6264) ;  /* 0x000001d000007945 */ /* 0x000fd80003800000 */
[----:B------:R1:W-:Y:S04]  /*e1d0*/  @P0 STS.128 [R172+0x9800], RZ ;  /* 0x009800ffac000388 */ /* 0x0003e80000000c00 */
[----:B------:R1:W-:Y:S01]  /*e1e0*/  @P0 STS.128 [R172+0xb800], RZ ;  /* 0x00b800ffac000388 */ /* 0x0003e20000000c00 */
[----:B------:R-:W-:Y:S05]  /*e1f0*/  @P0 BRA `(.L_x_6265) ;  /* 0x0000019000000947 */ /* 0x000fea0003800000 */
[C---:B------:R-:W-:Y:S02]  /*e200*/  LOP3.LUT P0, RZ, R177.reuse, 0x2, RZ, 0xc0, !PT ;  /* 0x00000002b1ff7812 */ /* 0x040fe4000780c0ff */
[----:B------:R-:W-:-:S04]  /*e210*/  LOP3.LUT R0, R177, 0x1, RZ, 0xc0, !PT ;  /* 0x00000001b1007812 */ /* 0x000fc800078ec0ff */
[----:B------:R-:W-:-:S07]  /*e220*/  ISETP.NE.U32.AND P1, PT, R0, 0x1, PT ;  /* 0x000000010000780c */ /* 0x000fce0003f25070 */
[----:B------:R-:W-:Y:S01]  /*e230*/  @P0 MOV R4, c[0x0][0x1a0] ;  /* 0x0000680000040a02 */ /* 0x000fe20000000f00 */
[----:B--2---:R-:W-:Y:S02]  /*e240*/  @P0 IMAD.MOV.U32 R181, RZ, RZ, R185 ;  /* 0x000000ffffb50224 */ /* 0x004fe400078e00b9 */
[----:B------:R-:W-:Y:S02]  /*e250*/  @P0 IMAD.MOV.U32 R0, RZ, RZ, c[0x0][0x1a4] ;  /* 0x00006900ff000624 */ /* 0x000fe400078e00ff */
[----:B-1----:R-:W-:Y:S01]  /*e260*/  @P0 IMAD.WIDE.U32 R8, R4, 0x60, R180 ;  /* 0x0000006004080825 */ /* 0x002fe200078e00b4 */
[----:B------:R-:W-:Y:S02]  /*e270*/  @!P1 MOV R5, c[0x0][0x1a0] ;  /* 0x0000680000059a02 */ /* 0x000fe40000000f00 */
[----:B------:R-:W-:Y:S01]  /*e280*/  @!P1 MOV R6, c[0x0][0x1a4] ;  /* 0x0000690000069a02 */ /* 0x000fe20000000f00 */
[----:B------:R-:W-:Y:S02]  /*e290*/  @!P1 IMAD.MOV.U32 R181, RZ, RZ, R185 ;  /* 0x000000ffffb59224 */ /* 0x000fe400078e00b9 */
[----:B------:R-:W-:-:S02]  /*e2a0*/  @P0 IMAD R0, R0, 0x60, RZ ;  /* 0x0000006000000824 */ /* 0x000fc400078e02ff */
[----:B------:R-:W-:-:S03]  /*e2b0*/  @!P1 IMAD.WIDE.U32 R4, R5, 0x60, R180 ;  /* 0x0000006005049825 */ /* 0x000fc600078e00b4 */
[----:B------:R-:W-:Y:S01]  /*e2c0*/  @P0 IADD3 R9, R9, R0, RZ ;  /* 0x0000000009090210 */ /* 0x000fe20007ffe0ff */
        /* <DEDUP_REMOVED lines=12> */
.L_x_6265:
[----:B------:R-:W-:Y:S05]  /*e390*/  BSYNC B0 ;  /* 0x0000000000007941 */ /* 0x000fea0003800000 */
.L_x_6264:
        /* <DEDUP_REMOVED lines=10> */
[----:B------:R-:W-:-:S02]  /*e440*/  LOP3.LUT R5, R0, 0x1c0, RZ, 0xc0, !PT ;  /* 0x000001c000057812 */ /* 0x000fc400078ec0ff */
[----:B------:R-:W-:Y:S01]  /*e450*/  LOP3.LUT R49, R49, 0xfffffe00, RZ, 0xc0, !PT ;  /* 0xfffffe0031317812 */ /* 0x000fe200078ec0ff */
[----:B------:R-:W-:Y:S01]  /*e460*/  IMAD.SHL.U32 R0, R62, 0x8, RZ ;  /* 0x000000083e007824 */ /* 0x000fe200078e00ff */
[----:B------:R-:W-:Y:S02]  /*e470*/  LOP3.LUT R138, R5, 0x8, R138, 0xf8, !PT ;  /* 0x00000008058a7812 */ /* 0x000fe400078ef88a */
[----:B------:R-:W-:Y:S02]  /*e480*/  SHF.R.U32.HI R5, RZ, 0x3, R5 ;  /* 0x00000003ff057819 */ /* 0x000fe40000011605 */
[----:B------:R-:W-:Y:S02]  /*e490*/  LOP3.LUT R0, R63, 0x8, R0, 0xf8, !PT ;  /* 0x000000083f007812 */ /* 0x000fe400078ef800 */
[----:B------:R-:W-:Y:S02]  /*e4a0*/  SHF.R.U32.HI R63, RZ, 0x3, R63 ;  /* 0x00000003ff3f7819 */ /* 0x000fe4000001163f */
[----:B------:R-:W-:Y:S01]  /*e4b0*/  LOP3.LUT R161, R138, R5, RZ, 0x3c, !PT ;  /* 0x000000058aa17212 */ /* 0x000fe200078e3cff */
[----:B------:R-:W-:Y:S01]  /*e4c0*/  IMAD R5, R50, 0x400, R49 ;  /* 0x0000040032057824 */ /* 0x000fe200078e0231 */
[----:B------:R-:W-:Y:S01]  /*e4d0*/  LOP3.LUT R48, R0, R63, RZ, 0x3c, !PT ;  /* 0x0000003f00307212 */ /* 0x000fe200078e3cff */
[----:B------:R-:W-:-:S02]  /*e4e0*/  IMAD R50, R50, 0x10, R61 ;  /* 0x0000001032327824 */ /* 0x000fc400078e023d */
        /* <DEDUP_REMOVED lines=11> */
[----:B------:R-:W-:Y:S01]  /*e5a0*/  LDSM.16.M88.4 R76, [R160] ;  /* 0x00000000a04c783b */ /* 0x000fe20000000200 */
[----:B------:R-:W-:Y:S01]  /*e5b0*/  IMAD R158, R51, 0x2, R162 ;  /* 0x00000002339e7824 */ /* 0x000fe200078e02a2 */
[----:B------:R-:W-:Y:S01]  /*e5c0*/  IADD3 R151, R159, 0x800, RZ ;  /* 0x000008009f977810 */ /* 0x000fe20007ffe0ff */
[----:B------:R-:W-:Y:S01]  /*e5d0*/  IMAD R157, R51, 0x2, R160 ;  /* 0x00000002339d7824 */ /* 0x000fe200078e02a0 */
[----:B------:R-:W-:Y:S01]  /*e5e0*/  LDSM.16.M88.4 R4, [R159] ;  /* 0x000000009f04783b */ /* 0x000fe20000000200 */
[----:B------:R-:W-:-:S02]  /*e5f0*/  SEL R0, R0, 0xffffffc0, !P2 ;  /* 0xffffffc000007807 */ /* 0x000fc40005000000 */
[C---:B------:R-:W-:Y:S01]  /*e600*/  IADD3 R150, R159.reuse, 0x1000, RZ ;  /* 0x000010009f967810 */ /* 0x040fe20007ffe0ff */
[----:B------:R-:W5:Y:S01]  /*e610*/  LDSM.16.M88.4 R44, [R161+0x5000] ;  /* 0x00500000a12c783b */ /* 0x000f620000000200 */
[----:B------:R-:W-:Y:S01]  /*e620*/  IADD3 R149, R159, 0x1800, RZ ;  /* 0x000018009f957810 */ /* 0x000fe20007ffe0ff */
[----:B------:R-:W-:Y:S01]  /*e630*/  IMAD.IADD R155, R161, 0x1, R0 ;  /* 0x00000001a19b7824 */ /* 0x000fe200078e0200 */
[C---:B------:R-:W-:Y:S01]  /*e640*/  IADD3 R147, R159.reuse, 0x2000, RZ ;  /* 0x000020009f937810 */ /* 0x040fe20007ffe0ff */
[----:B------:R-:W2:Y:S01]  /*e650*/  LDSM.16.M88.4 R64, [R161+0x4800] ;  /* 0x00480000a140783b */ /* 0x000ea20000000200 */
[----:B------:R-:W-:Y:S01]  /*e660*/  IMAD.IADD R148, R0, 0x1, R159 ;  /* 0x0000000100947824 */ /* 0x000fe200078e029f */
[----:B------:R-:W-:Y:S02]  /*e670*/  LOP3.LUT R0, R48, R49, RZ, 0xfc, !PT ;  /* 0x0000003130007212 */ /* 0x000fe400078efcff */
[----:B------:R-:W3:Y:S01]  /*e680*/  LDSM.16.M88.4 R72, [R161+0x5800] ;  /* 0x00580000a148783b */ /* 0x000ee20000000200 */
[----:B------:R-:W-:-:S02]  /*e690*/  IADD3 R146, R159, 0x2800, RZ ;  /* 0x000028009f927810 */ /* 0x000fc40007ffe0ff */
[C---:B------:R-:W-:Y:S01]  /*e6a0*/  IADD3 R145, R159.reuse, 0x3000, RZ ;  /* 0x000030009f917810 */ /* 0x040fe20007ffe0ff */
[----:B------:R-:W-:Y:S01]  /*e6b0*/  LDSM.16.M88.4 R28, [R155+0x4000] ;  /* 0x004000009b1c783b */ /* 0x000fe20000000200 */
[----:B------:R-:W-:-:S03]  /*e6c0*/  IADD3 R144, R159, 0x3800, RZ ;  /* 0x000038009f907810 */ /* 0x000fc60007ffe0ff */
[----:B------:R-:W4:Y:S04]  /*e6d0*/  LDSM.16.M88.4 R88, [R158] ;  /* 0x000000009e58783b */ /* 0x000f280000000200 */
[----:B------:R-:W2:Y:S04]  /*e6e0*/  LDSM.16.M88.4 R32, [R159+0x1000] ;  /* 0x001000009f20783b */ /* 0x000ea80000000200 */
[----:B------:R-:W2:Y:S01]  /*e6f0*/  LDSM.16.M88.4 R36, [R159+0x800] ;  /* 0x000800009f24783b */ /* 0x000ea20000000200 */
[C---:B-1----:R-:W-:Y:S03]  /*e700*/  HMMA.16816.F32.BF16 R16, R84.reuse, R12, RZ ;  /* 0x0000000c5410723c */ /* 0x042fe600000418ff */
[----:B------:R-:W1:Y:S04]  /*e710*/  LDSM.16.M88.4 R96, [R159+0x1800] ;  /* 0x001800009f60783b */ /* 0x000e680000000200 */
[----:B------:R-:W-:Y:S01]  /*e720*/  LDSM.16.M88.4 R24, [R157] ;  /* 0x000000009d18783b */ /* 0x000fe20000000200 */
[C---:B------:R-:W-:Y:S03]  /*e730*/  HMMA.16816.F32.BF16 R12, R84.reuse, R14, RZ ;  /* 0x0000000e540c723c */ /* 0x040fe600000418ff */
[----:B------:R-:W-:Y:S04]  /*e740*/  LDSM.16.M88.4 R8, [R155+0x5000] ;  /* 0x005000009b08783b */ /* 0x000fe80000000200 */
[----:B------:R-:W-:Y:S01]  /*e750*/  LDSM.16.M88.4 R20, [R155+0x4800] ;  /* 0x004800009b14783b */ /* 0x000fe20000000200 */
[----:B-----5:R-:W-:Y:S03]  /*e760*/  HMMA.16816.F32.BF16 R56, R84, R44, RZ ;  /* 0x0000002c5438723c */ /* 0x020fe600000418ff */
[----:B------:R-:W-:Y:S04]  /*e770*/  LDSM.16.M88.4 R80, [R155+0x5800] ;  /* 0x005800009b50783b */ /* 0x000fe80000000200 */
[----:B------:R-:W-:Y:S01]  /*e780*/  LDSM.16.M88.4 R92, [R162+0x2000] ;  /* 0x00200000a25c783b */ /* 0x000fe20000000200 */
[----:B------:R-:W-:Y:S08]  /*e790*/  HMMA.16816.F32.BF16 R16, R76, R4, R16 ;  /* 0x000000044c10723c */ /* 0x000ff00000041810 */
[----:B------:R-:W-:Y:S08]  /*e7a0*/  HMMA.16816.F32.BF16 R44, R84, R46, RZ ;  /* 0x0000002e542c723c */ /* 0x000ff000000418ff */
[----:B------:R-:W-:Y:S01]  /*e7b0*/  HMMA.16816.F32.BF16 R12, R76, R6, R12 ;  /* 0x000000064c0c723c */ /* 0x000fe2000004180c */
[----:B------:R-:W5:Y:S07]  /*e7c0*/  LDSM.16.M88.4 R4, [R148] ;  /* 0x000000009404783b */ /* 0x000f6e0000000200 */
[C---:B--2---:R-:W-:Y:S08]  /*e7d0*/  HMMA.16816.F32.BF16 R68, R84.reuse, R64, RZ ;  /* 0x000000405444723c */ /* 0x044ff000000418ff */
[C---:B---3--:R-:W-:Y:S08]  /*e7e0*/  HMMA.16816.F32.BF16 R40, R84.reuse, R72, RZ ;  /* 0x000000485428723c */ /* 0x048ff000000418ff */
[----:B------:R-:W-:Y:S08]  /*e7f0*/  HMMA.16816.F32.BF16 R64, R84, R66, RZ ;  /* 0x000000425440723c */ /* 0x000ff000000418ff */
[----:B----4-:R-:W-:Y:S08]  /*e800*/  HMMA.16816.F32.BF16 R16, R88, R28, R16 ;  /* 0x0000001c5810723c */ /* 0x010ff00000041810 */
[----:B------:R-:W-:Y:S01]  /*e810*/  HMMA.16816.F32.BF16 R84, R84, R74, RZ ;  /* 0x0000004a5454723c */ /* 0x000fe200000418ff */
[----:B------:R-:W-:Y:S07]  /*e820*/  LDSM.16.M88.4 R72, [R148+0x800] ;  /* 0x000800009448783b */ /* 0x000fee0000000200 */
[C---:B------:R-:W-:Y:S08]  /*e830*/  HMMA.16816.F32.BF16 R56, R76.reuse, R32, R56 ;  /* 0x000000204c38723c */ /* 0x040ff00000041838 */
[----:B------:R-:W-:Y:S01]  /*e840*/  HMMA.16816.F32.BF16 R44, R76, R34, R44 ;  /* 0x000000224c2c723c */ /* 0x000fe2000004182c */
[----:B------:R-:W2:Y:S07]  /*e850*/  LDSM.16.M88.4 R32, [R161+0x6000] ;  /* 0x00600000a120783b */ /* 0x000eae0000000200 */
[----:B------:R-:W-:Y:S01]  /*e860*/  HMMA.16816.F32.BF16 R12, R88, R30, R12 ;  /* 0x0000001e580c723c */ /* 0x000fe2000004180c */
[----:B------:R-:W-:Y:S07]  /*e870*/  LDSM.16.M88.4 R28, [R148+0x1800] ;  /* 0x00180000941c783b */ /* 0x000fee0000000200 */
[C---:B------:R-:W-:Y:S08]  /*e880*/  HMMA.16816.F32.BF16 R68, R76.reuse, R36, R68 ;  /* 0x000000244c44723c */ /* 0x040ff00000041844 */
[C---:B-1----:R-:W-:Y:S08]  /*e890*/  HMMA.16816.F32.BF16 R40, R76.reuse, R96, R40 ;  /* 0x000000604c28723c */ /* 0x042ff00000041828 */
[----:B------:R-:W-:Y:S01]  /*e8a0*/  HMMA.16816.F32.BF16 R64, R76, R38, R64 ;  /* 0x000000264c40723c */ /* 0x000fe20000041840 */
[----:B------:R-:W1:Y:S07]  /*e8b0*/  LDSM.16.M88.4 R36, [R148+0x1000] ;  /* 0x001000009424783b */ /* 0x000e6e0000000200 */
[----:B-----5:R-:W-:Y:S08]  /*e8c0*/  HMMA.16816.F32.BF16 R16, R24, R4, R16 ;  /* 0x000000041810723c */ /* 0x020ff00000041810 */
[----:B------:R-:W-:Y:S01]  /*e8d0*/  HMMA.16816.F32.BF16 R76, R76, R98, R84 ;  /* 0x000000624c4c723c */ /* 0x000fe20000041854 */
[----:B------:R-:W-:Y:S04]  /*e8e0*/  LDSM.16.M88.4 R84, [R160+0x2000] ;  /* 0x00200000a054783b */ /* 0x000fe80000000200 */
[----:B------:R-:W-:Y:S03]  /*e8f0*/  LDSM.16.M88.4 R96, [R161+0x7800] ;  /* 0x00780000a160783b */ /* 0x000fe60000000200 */
[C---:B------:R-:W-:Y:S08]  /*e900*/  HMMA.16816.F32.BF16 R56, R88.reuse, R8, R56 ;  /* 0x000000085838723c */ /* 0x040ff00000041838 */
[----:B------:R-:W-:Y:S01]  /*e910*/  HMMA.16816.F32.BF16 R44, R88, R10, R44 ;  /* 0x0000000a582c723c */ /* 0x000fe2000004182c */
[----:B------:R-:W-:Y:S07]  /*e920*/  LDSM.16.M88.4 R8, [R161+0x7000] ;  /* 0x00700000a108783b */ /* 0x000fee0000000200 */
[----:B------:R-:W-:Y:S01]  /*e930*/  HMMA.16816.F32.BF16 R12, R24, R6, R12 ;  /* 0x00000006180c723c */ /* 0x000fe2000004180c */
[----:B------:R-:W3:Y:S07]  /*e940*/  LDSM.16.M88.4 R4, [R159+0x2000] ;  /* 0x002000009f04783b */ /* 0x000eee0000000200 */
[C---:B------:R-:W-:Y:S08]  /*e950*/  HMMA.16816.F32.BF16 R68, R88.reuse, R20, R68 ;  /* 0x000000145844723c */ /* 0x040ff00000041844 */
[C---:B------:R-:W-:Y:S08]  /*e960*/  HMMA.16816.F32.BF16 R40, R88.reuse, R80, R40 ;  /* 0x000000505828723c */ /* 0x040ff00000041828 */
[----:B------:R-:W-:Y:S01]  /*e970*/  HMMA.16816.F32.BF16 R64, R88, R22, R64 ;  /* 0x000000165840723c */ /* 0x000fe20000041840 */
[----:B------:R-:W4:Y:S07]  /*e980*/  LDSM.16.M88.4 R20, [R161+0x6800] ;  /* 0x00680000a114783b */ /* 0x000f2e0000000200 */
[----:B--2---:R-:W-:Y:S08]  /*e990*/  HMMA.16816.F32.BF16 R16, R92, R32, R16 ;  /* 0x000000205c10723c */ /* 0x004ff00000041810 */
[C---:B-1----:R-:W-:Y:S08]  /*e9a0*/  HMMA.16816.F32.BF16 R56, R24.reuse, R36, R56 ;  /* 0x000000241838723c */ /* 0x042ff00000041838 */
[----:B------:R-:W-:Y:S01]  /*e9b0*/  HMMA.16816.F32.BF16 R44, R24, R38, R44 ;  /* 0x00000026182c723c */ /* 0x000fe2000004182c */
[----:B------:R-:W-:Y:S07]  /*e9c0*/  LDSM.16.M88.4 R36, [R158+0x2000] ;  /* 0x002000009e24783b */ /* 0x000fee0000000200 */
[----:B------:R-:W-:Y:S01]  /*e9d0*/  HMMA.16816.F32.BF16 R12, R92, R34, R12 ;  /* 0x000000225c0c723c */ /* 0x000fe2000004180c */
[----:B------:R-:W1:Y:S07]  /*e9e0*/  LDSM.16.M88.4 R32, [R155+0x6000] ;  /* 0x006000009b20783b */ /* 0x000e6e0000000200 */
[C---:B------:R-:W-:Y:S08]  /*e9f0*/  HMMA.16816.F32.BF16 R68, R24.reuse, R72, R68 ;  /* 0x000000481844723c */ /* 0x040ff00000041844 */
[----:B------:R-:W-:Y:S08]  /*ea00*/  HMMA.16816.F32.BF16 R40, R24, R28, R40 ;  /* 0x0000001c1828723c */ /* 0x000ff00000041828 */
[----:B------:R-:W-:Y:S01]  /*ea10*/  HMMA.16816.F32.BF16 R88, R88, R82, R76 ;  /* 0x000000525858723c */ /* 0x000fe2000004184c */
[----:B------:R-:W2:Y:S04]  /*ea20*/  LDSM.16.M88.4 R76, [R159+0x3000] ;  /* 0x003000009f4c783b */ /* 0x000ea80000000200 */
[----:B------:R-:W5:Y:S03]  /*ea30*/  LDSM.16.M88.4 R80, [R159+0x2800] ;  /* 0x002800009f50783b */ /* 0x000f660000000200 */
[----:B------:R-:W-:Y:S01]  /*ea40*/  HMMA.16816.F32.BF16 R64, R24, R74, R64 ;  /* 0x0000004a1840723c */ /* 0x000fe20000041840 */
[----:B------:R-:W1:Y:S07]  /*ea50*/  LDSM.16.M88.4 R72, [R159+0x3800] ;  /* 0x003800009f48783b */ /* 0x000e6e0000000200 */
[----:B---3--:R-:W-:Y:S08]  /*ea60*/  HMMA.16816.F32.BF16 R16, R84, R4, R16 ;  /* 0x000000045410723c */ /* 0x008ff00000041810 */
[C---:B------:R-:W-:Y:S08]  /*ea70*/  HMMA.16816.F32.BF16 R56, R92.reuse, R8, R56 ;  /* 0x000000085c38723c */ /* 0x040ff00000041838 */
[----:B------:R-:W-:Y:S01]  /*ea80*/  HMMA.16816.F32.BF16 R44, R92, R10, R44 ;  /* 0x0000000a5c2c723c */ /* 0x000fe2000004182c */
[----:B------:R-:W-:Y:S07]  /*ea90*/  LDSM.16.M88.4 R8, [R148+0x2000] ;  /* 0x002000009408783b */ /* 0x000fee0000000200 */
[----:B------:R-:W-:Y:S01]  /*eaa0*/  HMMA.16816.F32.BF16 R12, R84, R6, R12 ;  /* 0x00000006540c723c */ /* 0x000fe2000004180c */
[----:B------:R-:W3:Y:S07]  /*eab0*/  LDSM.16.M88.4 R4, [R157+0x2000] ;  /* 0x002000009d04783b */ /* 0x000eee0000000200 */
[C---:B----4-:R-:W-:Y:S08]  /*eac0*/  HMMA.16816.F32.BF16 R68, R92.reuse, R20, R68 ;  /* 0x000000145c44723c */ /* 0x050ff00000041844 */
[----:B------:R-:W-:Y:S08]  /*ead0*/  HMMA.16816.F32.BF16 R40, R92, R96, R40 ;  /* 0x000000605c28723c */ /* 0x000ff00000041828 */
[----:B------:R-:W-:Y:S01]  /*eae0*/  HMMA.16816.F32.BF16 R88, R24, R30, R88 ;  /* 0x0000001e1858723c */ /* 0x000fe20000041858 */
[----:B------:R-:W4:Y:S04]  /*eaf0*/  LDSM.16.M88.4 R24, [R155+0x7000] ;  /* 0x007000009b18783b */ /* 0x000f280000000200 */
[----:B------:R-:W3:Y:S03]  /*eb00*/  LDSM.16.M88.4 R28, [R155+0x6800] ;  /* 0x006800009b1c783b */ /* 0x000ee60000000200 */
[----:B------:R-:W-:Y:S01]  /*eb10*/  HMMA.16816.F32.BF16 R64, R92, R22, R64 ;  /* 0x000000165c40723c */ /* 0x000fe20000041840 */
[----:B------:R-:W3:Y:S07]  /*eb20*/  LDSM.16.M88.4 R20, [R155+0x7800] ;  /* 0x007800009b14783b */ /* 0x000eee0000000200 */
[----:B-1----:R-:W-:Y:S08]  /*eb30*/  HMMA.16816.F32.BF16 R16, R36, R32, R16 ;  /* 0x000000202410723c */ /* 0x002ff00000041810 */
[C---:B--2---:R-:W-:Y:S08]  /*eb40*/  HMMA.16816.F32.BF16 R56, R84.reuse, R76, R56 ;  /* 0x0000004c5438723c */ /* 0x044ff00000041838 */
[C---:B------:R-:W-:Y:S08]  /*eb50*/  HMMA.16816.F32.BF16 R44, R84.reuse, R78, R44 ;  /* 0x0000004e542c723c */ /* 0x040ff0000004182c */
[C---:B-----5:R-:W-:Y:S08]  /*eb60*/  HMMA.16816.F32.BF16 R68, R84.reuse, R80, R68 ;  /* 0x000000505444723c */ /* 0x060ff00000041844 */
[----:B------:R-:W-:Y:S08]  /*eb70*/  HMMA.16816.F32.BF16 R40, R84, R72, R40 ;  /* 0x000000485428723c */ /* 0x000ff00000041828 */
[----:B------:R-:W-:Y:S01]  /*eb80*/  HMMA.16816.F32.BF16 R32, R36, R34, R12 ;  /* 0x000000222420723c */ /* 0x000fe2000004180c */
[----:B------:R-:W1:Y:S07]  /*eb90*/  LDSM.16.M88.4 R12, [R148+0x2800] ;  /* 0x00280000940c783b */ /* 0x000e6e0000000200 */
[----:B------:R-:W-:Y:S08]  /*eba0*/  HMMA.16816.F32.BF16 R64, R84, R82, R64 ;  /* 0x000000525440723c */ /* 0x000ff00000041840 */
[----:B---3--:R-:W-:Y:S07]  /*ebb0*/  HMMA.16816.F32.BF16 R16, R4, R8, R16 ;  /* 0x000000080410723c */ /* 0x008fee0000041810 */
[----:B------:R-:W-:Y:S01]  /*ebc0*/  IADD3 R9, R50, 0x1, R175 ;  /* 0x0000000132097810 */ /* 0x000fe20007ffe0af */
[----:B------:R-:W-:Y:S03]  /*ebd0*/  HMMA.16816.F32.BF16 R88, R92, R98, R88 ;  /* 0x000000625c58723c */ /* 0x000fe60000041858 */
[----:B------:R-:W-:-:S04]  /*ebe0*/  IADD3 R9, R52, R9, -R168 ;  /* 0x0000000934097210 */ /* 0x000fc80007ffe8a8 */
[----:B------:R-:W-:Y:S01]  /*ebf0*/  IADD3 R9, R9, c[0x0][0x2e8], RZ ;  /* 0x0000ba0009097a10 */ /* 0x000fe20007ffe0ff */
[----:B----4-:R-:W-:Y:S03]  /*ec00*/  HMMA.16816.F32.BF16 R56, R36, R24, R56 ;  /* 0x000000182438723c */ /* 0x010fe60000041838 */
[----:B------:R-:W-:-:S04]  /*ec10*/  IADD3 R103, R9, 0x8, RZ ;  /* 0x0000000809677810 */ /* 0x000fc80007ffe0ff */
[-C--:B------:R-:W-:Y:S01]  /*ec20*/  IMNMX R103, R103, R52.reuse, PT ;  /* 0x0000003467677217 */ /* 0x080fe20003800200 */
[C---:B------:R-:W-:Y:S01]  /*ec30*/  HMMA.16816.F32.BF16 R44, R36.reuse, R26, R44 ;  /* 0x0000001a242c723c */ /* 0x040fe2000004182c */
[----:B------:R-:W2:Y:S07]  /*ec40*/  LDSM.16.M88.4 R24, [R148+0x3000] ;  /* 0x003000009418783b */ /* 0x000eae0000000200 */
[C---:B------:R-:W-:Y:S08]  /*ec50*/  HMMA.16816.F32.BF16 R68, R36.reuse, R28, R68 ;  /* 0x0000001c2444723c */ /* 0x040ff00000041844 */
[----:B------:R-:W-:Y:S07]  /*ec60*/  HMMA.16816.F32.BF16 R40, R36, R20, R40 ;  /* 0x000000142428723c */ /* 0x000fee0000041828 */
[----:B------:R-:W-:Y:S01]  /*ec70*/  IMAD.IADD R21, R3, 0x1, R2 ;  /* 0x0000000103157824 */ /* 0x000fe200078e0202 */
[----:B------:R-:W-:Y:S01]  /*ec80*/  HMMA.16816.F32.BF16 R32, R4, R10, R32 ;  /* 0x0000000a0420723c */ /* 0x000fe20000041820 */
[----:B------:R-:W-:-:S02]  /*ec90*/  IMNMX R2, R9, R52, PT ;  /* 0x0000003409027217 */ /* 0x000fc40003800200 */
[----:B------:R-:W3:Y:S01]  /*eca0*/  LDSM.16.M88.4 R8, [R148+0x3800] ;  /* 0x003800009408783b */ /* 0x000ee20000000200 */
[----:B------:R-:W-:Y:S01]  /*ecb0*/  IADD3 R20, R21, 0x1, RZ ;  /* 0x0000000115147810 */ /* 0x000fe20007ffe0ff */
[----:B------:R-:W-:-:S04]  /*ecc0*/  DEPBAR.LE SB0, 0x0 ;  /* 0x000080000000791a */ /* 0x000fc80000000000 */
[----:B------:R-:W-:Y:S01]  /*ecd0*/  HMMA.16816.F32.BF16 R64, R36, R30, R64 ;  /* 0x0000001e2440723c */ /* 0x000fe20000041840 */
[C---:B------:R-:W-:Y:S02]  /*ece0*/  ISETP.GE.AND P1, PT, R20.reuse, R2, PT ;  /* 0x000000021400720c */ /* 0x040fe40003f26270 */
[----:B------:R-:W-:Y:S02]  /*ecf0*/  ISETP.GE.AND P6, PT, R20, R103, PT ;  /* 0x000000671400720c */ /* 0x000fe40003fc6270 */
[----:B------:R-:W-:Y:S02]  /*ed00*/  FSEL R17, R17, -INF , !P1 ;  /* 0xff80000011117808 */ /* 0x000fe40004800000 */
[C---:B------:R-:W-:Y:S01]  /*ed10*/  IADD3 R20, R21.reuse, 0x18, RZ ;  /* 0x0000001815147810 */ /* 0x040fe20007ffe0ff */
[----:B------:R-:W-:Y:S08]  /*ed20*/  HMMA.16816.F32.BF16 R88, R84, R74, R88 ;  /* 0x0000004a5458723c */ /* 0x000ff00000041858 */
[C---:B-1----:R-:W-:Y:S07]  /*ed30*/  HMMA.16816.F32.BF16 R68, R4.reuse, R12, R68 ;  /* 0x0000000c0444723c */ /* 0x042fee0000041844 */
[C---:B------:R-:W-:Y:S01]  /*ed40*/  IADD3 R13, R21.reuse, 0x8, RZ ;  /* 0x00000008150d7810 */ /* 0x040fe20007ffe0ff */
[----:B------:R-:W-:Y:S01]  /*ed50*/  HMMA.16816.F32.BF16 R64, R4, R14, R64 ;  /* 0x0000000e0440723c */ /* 0x000fe20000041840 */
[----:B------:R-:W-:-:S02]  /*ed60*/  IADD3 R12, R21, 0x9, RZ ;  /* 0x00000009150c7810 */ /* 0x000fc40007ffe0ff */
[-C--:B------:R-:W-:Y:S02]  /*ed70*/  ISETP.GE.AND P0, PT, R13, R2.reuse, PT ;  /* 0x000000020d00720c */ /* 0x080fe40003f06270 */
[C---:B------:R-:W-:Y:S02]  /*ed80*/  ISETP.GE.AND P5, PT, R12.reuse, R2, PT ;  /* 0x000000020c00720c */ /* 0x040fe40003fa6270 */
[-C--:B------:R-:W-:Y:S01]  /*ed90*/  ISETP.GE.AND P2, PT, R12, R103.reuse, PT ;  /* 0x000000670c00720c */ /* 0x080fe20003f46270 */
[----:B--2---:R-:W-:Y:S01]  /*eda0*/  HMMA.16816.F32.BF16 R44, R4, R26, R44 ;  /* 0x0000001a042c723c */ /* 0x004fe2000004182c */
[----:B------:R-:W-:Y:S01]  /*edb0*/  IADD3 R12, R21, 0x10, RZ ;  /* 0x00000010150c7810 */ /* 0x000fe20007ffe0ff */
[----:B------:R-:W-:Y:S01]  /*edc0*/  BAR.SYNC.DEFER_BLOCKING 0x0 ;  /* 0x0000000000007b1d */ /* 0x000fe20000010000 */
[----:B------:R-:W-:Y:S02]  /*edd0*/  ISETP.GE.AND P4, PT, R13, R103, PT ;  /* 0x000000670d00720c */ /* 0x000fe40003f86270 */
[----:B------:R-:W-:-:S02]  /*ede0*/  IADD3 R14, R21, 0x11, RZ ;  /* 0x00000011150e7810 */ /* 0x000fc40007ffe0ff */
[----:B------:R-:W-:Y:S01]  /*edf0*/  FSEL R13, R32, -INF , !P0 ;  /* 0xff800000200d7808 */ /* 0x000fe20004000000 */
[----:B------:R-:W-:Y:S01]  /*ee00*/  HMMA.16816.F32.BF16 R88, R36, R22, R88 ;  /* 0x000000162458723c */ /* 0x000fe20000041858 */
[CC--:B------:R-:W-:Y:S02]  /*ee10*/  ISETP.GE.AND P1, PT, R12.reuse, R2.reuse, PT ;  /* 0x000000020c00720c */ /* 0x0c0fe40003f26270 */
[----:B------:R-:W-:Y:S02]  /*ee20*/  ISETP.GE.AND P0, PT, R12, R103, PT ;  /* 0x000000670c00720c */ /* 0x000fe40003f06270 */
[----:B------:R-:W-:Y:S02]  /*ee30*/  FSEL R12, R34, -INF , !P4 ;  /* 0xff800000220c7808 */ /* 0x000fe40006000000 */
[----:B------:R-:W-:Y:S01]  /*ee40*/  ISETP.GE.AND P4, PT, R14, R2, PT ;  /* 0x000000020e00720c */ /* 0x000fe20003f86270 */
[----:B---3--:R-:W-:Y:S01]  /*ee50*/  HMMA.16816.F32.BF16 R40, R4, R8, R40 ;  /* 0x000000080428723c */ /* 0x008fe20000041828 */
[----:B------:R-:W-:-:S02]  /*ee60*/  IADD3 R22, R21, 0x19, RZ ;  /* 0x0000001915167810 */ /* 0x000fc40007ffe0ff */
[----:B------:R-:W-:Y:S02]  /*ee70*/  FSEL R33, R33, -INF , !P5 ;  /* 0xff80000021217808 */ /* 0x000fe40006800000 */
[----:B------:R-:W-:Y:S02]  /*ee80*/  ISETP.GE.AND P5, PT, R14, R103, PT ;  /* 0x000000670e00720c */ /* 0x000fe40003fa6270 */
[----:B------:R-:W-:Y:S01]  /*ee90*/  FSEL R14, R35, -INF , !P2 ;  /* 0xff800000230e7808 */ /* 0x000fe20005000000 */
[----:B------:R-:W-:Y:S01]  /*eea0*/  HMMA.16816.F32.BF16 R56, R4, R24, R56 ;  /* 0x000000180438723c */ /* 0x000fe20000041838 */
[----:B------:R-:W-:Y:S02]  /*eeb0*/  FSEL R70, R70, -INF , !P0 ;  /* 0xff80000046467808 */ /* 0x000fe40004000000 */
[----:B------:R-:W-:Y:S02]  /*eec0*/  FSEL R69, R69, -INF , !P4 ;  /* 0xff80000045457808 */ /* 0x000fe40006000000 */
[----:B------:R-:W-:-:S02]  /*eed0*/  ISETP.GE.AND P2, PT, R20, R2, PT ;  /* 0x000000021400720c */ /* 0x000fc40003f46270 */
[C---:B------:R-:W-:Y:S01]  /*eee0*/  ISETP.GE.AND P0, PT, R22.reuse, R2, PT ;  /* 0x000000021600720c */ /* 0x040fe20003f06270 */
[----:B------:R-:W-:Y:S01]  /*eef0*/  HMMA.16816.F32.BF16 R88, R4, R10, R88 ;  /* 0x0000000a0458723c */ /* 0x000fe20000041858 */
[-C--:B------:R-:W-:Y:S02]  /*ef00*/  ISETP.GE.AND P4, PT, R22, R103.reuse, PT ;  /* 0x000000671600720c */ /* 0x080fe40003f86270 */
[----:B------:R-:W-:Y:S02]  /*ef10*/  IADD3 R22, R21, 0x20, RZ ;  /* 0x0000002015167810 */ /* 0x000fe40007ffe0ff */
[----:B------:R-:W-:Y:S02]  /*ef20*/  FSEL R15, R68, -INF , !P1 ;  /* 0xff800000440f7808 */ /* 0x000fe40004800000 */
[----:B------:R-:W-:Y:S02]  /*ef30*/  ISETP.GE.AND P1, PT, R20, R103, PT ;  /* 0x000000671400720c */ /* 0x000fe40003f26270 */
[----:B------:R-:W-:-:S02]  /*ef40*/  FSEL R20, R71, -INF , !P5 ;  /* 0xff80000047147808 */ /* 0x000fc40006800000 */
[----:B------:R-:W-:Y:S02]  /*ef50*/  FSEL R23, R64, -INF , !P2 ;  /* 0xff80000040177808 */ /* 0x000fe40005000000 */
[CC--:B------:R-:W-:Y:S02]  /*ef60*/  ISETP.GE.AND P5, PT, R22.reuse, R2.reuse, PT ;  /* 0x000000021600720c */ /* 0x0c0fe40003fa6270 */
[----:B------:R-:W-:Y:S02]  /*ef70*/  ISETP.GE.AND P2, PT, R22, R103, PT ;  /* 0x000000671600720c */ /* 0x000fe40003f46270 */
[----:B------:R-:W-:Y:S02]  /*ef80*/  IADD3 R22, R21, 0x28, RZ ;  /* 0x0000002815167810 */ /* 0x000fe40007ffe0ff */
[----:B------:R-:W-:Y:S02]  /*ef90*/  FSEL R8, R67, -INF , !P4 ;  /* 0xff80000043087808 */ /* 0x000fe40006000000 */
[----:B------:R-:W-:-:S02]  /*efa0*/  ISETP.GE.AND P4, PT, R22, R2, PT ;  /* 0x000000021600720c */ /* 0x000fc40003f86270 */
[----:B------:R-:W-:Y:S02]  /*efb0*/  IADD3 R9, R21, 0x30, RZ ;  /* 0x0000003015097810 */ /* 0x000fe40007ffe0ff */
[----:B------:R-:W-:Y:S02]  /*efc0*/  FSEL R131, R44, -INF , !P4 ;  /* 0xff8000002c837808 */ /* 0x000fe40006000000 */
[----:B------:R-:W-:Y:S02]  /*efd0*/  ISETP.GE.AND P4, PT, R9, R103, PT ;  /* 0x000000670900720c */ /* 0x000fe40003f86270 */
[----:B------:R-:W-:Y:S02]  /*efe0*/  IADD3 R24, R21, 0x21, RZ ;  /* 0x0000002115187810 */ /* 0x000fe40007ffe0ff */
[----:B------:R-:W-:Y:S02]  /*eff0*/  FSEL R122, R42, -INF , !P4 ;  /* 0xff8000002a7a7808 */ /* 0x000fe40006000000 */
[----:B------:R-:W-:-:S02]  /*f000*/  FSEL R65, R65, -INF , !P0 ;  /* 0xff80000041417808 */ /* 0x000fc40004000000 */
[-C--:B------:R-:W-:Y:S02]  /*f010*/  ISETP.GE.AND P4, PT, R21, R103.reuse, PT ;  /* 0x000000671500720c */ /* 0x080fe40003f86270 */
[----:B------:R-:W-:Y:S02]  /*f020*/  ISETP.GE.AND P0, PT, R24, R103, PT ;  /* 0x000000671800720c */ /* 0x000fe40003f06270 */
[----:B------:R-:W-:Y:S02]  /*f030*/  FSEL R18, R18, -INF , !P4 ;  /* 0xff80000012127808 */ /* 0x000fe40006000000 */
[----:B------:R-:W-:Y:S02]  /*f040*/  FSEL R66, R66, -INF , !P1 ;  /* 0xff80000042427808 */ /* 0x000fe40004800000 */
[----:B------:R-:W-:Y:S02]  /*f050*/  FSEL R127, R56, -INF , !P5 ;  /* 0xff800000387f7808 */ /* 0x000fe40006800000 */
[----:B------:R-:W-:-:S02]  /*f060*/  FSEL R130, R59, -INF , !P0 ;  /* 0xff8000003b827808 */ /* 0x000fc40004000000 */
[----:B------:R-:W-:Y:S02]  /*f070*/  ISETP.GT.AND P4, PT, R176, R163, PT ;  /* 0x000000a3b000720c */ /* 0x000fe40003f84270 */
[-C--:B------:R-:W-:Y:S02]  /*f080*/  ISETP.GE.AND P1, PT, R24, R2.reuse, PT ;  /* 0x000000021800720c */ /* 0x080fe40003f26270 */
[----:B------:R-:W-:Y:S02]  /*f090*/  ISETP.GE.AND P5, PT, R22, R103, PT ;  /* 0x000000671600720c */ /* 0x000fe40003fa6270 */
        /* <DEDUP_REMOVED lines=9> */
[----:B------:R-:W-:Y:S02]  /*f130*/  IADD3 R5, R21, 0x38, RZ ;  /* 0x0000003815057810 */ /* 0x000fe40007ffe0ff */
[-C--:B------:R-:W-:Y:S02]  /*f140*/  ISETP.GE.AND P5, PT, R9, R2.reuse, PT ;  /* 0x000000020900720c */ /* 0x080fe40003fa6270 */
[C---:B------:R-:W-:Y:S02]  /*f150*/  ISETP.GE.AND P0, PT, R21.reuse, R2, PT ;  /* 0x000000021500720c */ /* 0x040fe40003f06270 */
[----:B------:R-:W-:Y:S02]  /*f160*/  IADD3 R21, R21, 0x39, RZ ;  /* 0x0000003915157810 */ /* 0x000fe40007ffe0ff */
        /* <DEDUP_REMOVED lines=17> */
[----:B------:R-:W-:Y:S02]  /*f280*/  IABS R5, c[0x0][0x2d0] ;  /* 0x0000b40000057a13 */ /* 0x000fe40000000000 */
[C---:B------:R-:W-:Y:S02]  /*f290*/  IADD3 R19, R3.reuse, -0x40, RZ ;  /* 0xffffffc003137810 */ /* 0x040fe40007ffe0ff */
[----:B------:R-:W1:Y:S01]  /*f2a0*/  I2F.RP R21, R5 ;  /* 0x0000000500157306 */ /* 0x000e620000209400 */
        /* <DEDUP_REMOVED lines=39> */
[----:B------:R-:W-:Y:S01]  /*f520*/  MOV R6, 0x40 ;  /* 0x0000004000067802 */ /* 0x000fe20000000f00 */
[----:B------:R-:W-:-:S04]  /*f530*/  IMAD.IADD R3, R3, 0x1, -R5 ;  /* 0x0000000103037824 */ /* 0x000fc800078e0a05 */
[----:B------:R-:W-:-:S05]  /*f540*/  IMAD R6, R3, c[0x0][0x2d0], -R6 ;  /* 0x0000b40003067a24 */ /* 0x000fca00078e0a06 */
[----:B------:R-:W-:-:S05]  /*f550*/  SHF.R.S32.HI R3, RZ, 0x1f, R6 ;  /* 0x0000001fff037819 */ /* 0x000fca0000011406 */
[----:B------:R-:W-:-:S04]  /*f560*/  IMAD R3, R3, c[0x0][0x198], RZ ;  /* 0x0000660003037a24 */ /* 0x000fc800078e02ff */
[C---:B------:R-:W-:Y:S02]  /*f570*/  IMAD R3, R6.reuse, c[0x0][0x19c], R3 ;  /* 0x0000670006037a24 */ /* 0x040fe400078e0203 */
[----:B--2---:R-:W-:Y:S02]  /*f580*/  IMAD.IADD R7, R7, 0x1, -R10 ;  /* 0x0000000107077824 */ /* 0x004fe400078e0a0a */
[----:B------:R-:W-:-:S03]  /*f590*/  IMAD.WIDE.U32 R10, R6, c[0x0][0x198], RZ ;  /* 0x00006600060a7a25 */ /* 0x000fc600078e00ff */
[----:B------:R-:W-:Y:S01]  /*f5a0*/  SHF.R.S32.HI R5, RZ, 0x1f, R7 ;  /* 0x0000001fff057819 */ /* 0x000fe20000011407 */
[----:B------:R-:W-:-:S04]  /*f5b0*/  IMAD.IADD R11, R11, 0x1, R3 ;  /* 0x000000010b0b7824 */ /* 0x000fc800078e0203 */
[----:B------:R-:W-:Y:S02]  /*f5c0*/  IMAD R6, R5, c[0x0][0x180], RZ ;  /* 0x0000600005067a24 */ /* 0x000fe400078e02ff */
[----:B------:R-:W-:-:S04]  /*f5d0*/  IMAD.WIDE.U32 R10, R7, c[0x0][0x180], R10 ;  /* 0x00006000070a7a25 */ /* 0x000fc800078e000a */
[----:B------:R-:W-:-:S05]  /*f5e0*/  IMAD R6, R7, c[0x0][0x184], R6 ;  /* 0x0000610007067a24 */ /* 0x000fca00078e0206 */
[----:B------:R-:W-:Y:S01]  /*f5f0*/  IADD3 R3, R11, R6, RZ ;  /* 0x000000060b037210 */ /* 0x000fe20007ffe0ff */
[----:B------:R-:W-:Y:S01]  /*f600*/  IMAD.MOV.U32 R6, RZ, RZ, R10 ;  /* 0x000000ffff067224 */ /* 0x000fe200078e000a */
[----:B------:R-:W-:Y:S05]  /*f610*/  BRA `(.L_x_6268) ;  /* 0x0000003000007947 */ /* 0x000fea0003800000 */
.L_x_6267:
[----:B------:R-:W-:-:S05]  /*f620*/  IMAD.MOV.U32 R6, RZ, RZ, c[0x0][0x198] ;  /* 0x00006600ff067624 */ /* 0x000fca00078e00ff */
[----:B------:R-:W-:-:S04]  /*f630*/  LEA R6, -R6, RZ, 0x6 ;  /* 0x000000ff06067211 */ /* 0x000fc800078e31ff */
[----:B------:R-:W-:Y:S02]  /*f640*/  SHF.R.S32.HI R3, RZ, 0x1f, R6 ;  /* 0x0000001fff037819 */ /* 0x000fe40000011406 */
.L_x_6268:
        /* <DEDUP_REMOVED lines=15> */
[----:B------:R-:W-:-:S02]  /*f740*/  @P0 IADD3 R10, P2, R22, R136, RZ ;  /* 0x00000088160a0210 */ /* 0x000fc40007f5e0ff */
[C---:B------:R-:W-:Y:S01]  /*f750*/  @P6 LEA R24, P5, R22.reuse, R174, 0x1 ;  /* 0x000000ae16186211 */ /* 0x040fe200078a08ff */
[----:B------:R-:W-:Y:S01]  /*f760*/  @!PT LDS RZ, [RZ] ;  /* 0x00000000fffff984 */ /* 0x000fe20000000800 */
[----:B------:R-:W-:Y:S01]  /*f770*/  @!PT LDS RZ, [RZ] ;  /* 0x00000000fffff984 */ /* 0x000fe20000000800 */
[----:B------:R-:W-:Y:S01]  /*f780*/  @!PT LDS RZ, [RZ] ;  /* 0x00000000fffff984 */ /* 0x000fe20000000800 */
[----:B------:R1:W-:Y:S01]  /*f790*/  @P0 LDGSTS.E.BYPASS.LTC128B.128 [R172+0x6000], [R26.64+0x80] ;  /* 0x060000801aac0fae */ /* 0x0003e2000b901d46 */
[----:B------:R-:W-:Y:S01]  /*f7a0*/  IADD3 R6, P1, R165, R22, RZ ;  /* 0x00000016a5067210 */ /* 0x000fe20007f3e0ff */
[----:B------:R-:W-:Y:S01]  /*f7b0*/  @P0 IMAD.X R5, R3, 0x1, R135, P2 ;  /* 0x0000000103050824 */ /* 0x000fe200010e0687 */
[--C-:B------:R-:W-:Y:S01]  /*f7c0*/  @P6 LEA.HI.X R25, R22, R173, R3.reuse, 0x1, P5 ;  /* 0x000000ad16196211 */ /* 0x100fe200028f0c03 */
[----:B------:R1:W-:Y:S01]  /*f7d0*/  @!P0 STS.128 [R172+0x6000], RZ ;  /* 0x006000ffac008388 */ /* 0x0003e20000000c00 */
[----:B------:R-:W-:Y:S01]  /*f7e0*/  @P0 LEA R30, P2, R10, c[0x0][0x168], 0x1 ;  /* 0x00005a000a1e0a11 */ /* 0x000fe200078408ff */
[----:B------:R-:W-:Y:S01]  /*f7f0*/  IMAD.X R3, R164, 0x1, R3, P1 ;  /* 0x00000001a4037824 */ /* 0x000fe200008e0603 */
[----:B------:R-:W-:Y:S01]  /*f800*/  @P0 IADD3 R7, P1, R6, R136, RZ ;  /* 0x0000008806070210 */ /* 0x000fe20007f3e0ff */
[----:B------:R-:W-:Y:S01]  /*f810*/  @!PT LDS RZ, [RZ] ;  /* 0x00000000fffff984 */ /* 0x000fe20000000800 */
[----:B------:R-:W-:Y:S01]  /*f820*/  @!PT LDS RZ, [RZ] ;  /* 0x00000000fffff984 */ /* 0x000fe20000000800 */
[----:B------:R-:W-:Y:S01]  /*f830*/  @!PT LDS RZ, [RZ] ;  /* 0x00000000fffff984 */ /* 0x000fe20000000800 */
[----:B------:R1:W-:Y:S01]  /*f840*/  @P6 LDGSTS.E.BYPASS.LTC128B.128 [R172+0x4800], [R24.64] ;  /* 0x0480000018ac6fae */ /* 0x0003e2000b901d46 */
[----:B------:R-:W-:-:S02]  /*f850*/  @P0 LEA.HI.X R31, R10, c[0x0][0x16c], R5, 0x1, P2 ;  /* 0x00005b000a1f0a11 */ /* 0x000fc400010f0c05 */
[----:B------:R-:W-:Y:S01]  /*f860*/  @P0 LEA R34, P2, R7, c[0x0][0x168], 0x1 ;  /* 0x00005a0007220a11 */ /* 0x000fe200078408ff */
[----:B------:R-:W-:Y:S01]  /*f870*/  @P0 IMAD.X R10, R3, 0x1, R135, P1 ;  /* 0x00000001030a0824 */ /* 0x000fe200008e0687 */
[----:B------:R-:W-:Y:S01]  /*f880*/  IADD3 R5, P1, R165, R6, RZ ;  /* 0x00000006a5057210 */ /* 0x000fe20007f3e0ff */
[----:B------:R1:W-:Y:S01]  /*f890*/  @!P6 STS.128 [R172+0x4800], RZ ;  /* 0x004800ffac00e388 */ /* 0x0003e20000000c00 */
[----:B------:R-:W-:Y:S02]  /*f8a0*/  @P6 LEA R36, P5, R6, R174, 0x1 ;  /* 0x000000ae06246211 */ /* 0x000fe400078a08ff */
[----:B------:R-:W-:Y:S01]  /*f8b0*/  @P0 LEA.HI.X R35, R7, c[0x0][0x16c], R10, 0x1, P2 ;  /* 0x00005b0007230a11 */ /* 0x000fe200010f0c0a */
[--C-:B------:R-:W-:Y:S01]  /*f8c0*/  IMAD.X R134, R164, 0x1, R3.reuse, P1 ;  /* 0x00000001a4867824 */ /* 0x100fe200008e0603 */
[----:B------:R-:W-:Y:S01]  /*f8d0*/  @P0 IADD3 R136, P1, R5, R136, RZ ;  /* 0x0000008805880210 */ /* 0x000fe20007f3e0ff */
[----:B------:R-:W-:Y:S01]  /*f8e0*/  @!PT LDS RZ, [RZ] ;  /* 0x00000000fffff984 */ /* 0x000fe20000000800 */
[----:B------:R-:W-:Y:S01]  /*f8f0*/  @!PT LDS RZ, [RZ] ;  /* 0x00000000fffff984 */ /* 0x000fe20000000800 */
[----:B------:R-:W-:Y:S01]  /*f900*/  @!PT LDS RZ, [RZ] ;  /* 0x00000000fffff984 */ /* 0x000fe20000000800 */
[----:B------:R1:W-:Y:S01]  /*f910*/  @P0 LDGSTS.E.BYPASS.LTC128B.128 [R172+0x6800], [R30.64+0x80] ;  /* 0x068000801eac0fae */ /* 0x0003e2000b901d46 */
[----:B------:R-:W-:-:S02]  /*f920*/  @P6 LEA.HI.X R37, R6, R173, R3, 0x1, P5 ;  /* 0x000000ad06256211 */ /* 0x000fc400028f0c03 */
[C---:B------:R-:W-:Y:S01]  /*f930*/  @P6 LEA R6, P2, R5.reuse, R174, 0x1 ;  /* 0x000000ae05066211 */ /* 0x040fe200078408ff */
[----:B------:R-:W-:Y:S01]  /*f940*/  @P0 IMAD.X R135, R134, 0x1, R135, P1 ;  /* 0x0000000186870824 */ /* 0x000fe200008e0687 */
[C---:B------:R-:W-:Y:S01]  /*f950*/  @P0 LEA R10, P1, R136.reuse, c[0x0][0x168], 0x1 ;  /* 0x00005a00880a0a11 */ /* 0x040fe200078208ff */
[----:B------:R1:W-:Y:S01]  /*f960*/  @!P0 STS.128 [R172+0x6800], RZ ;  /* 0x006800ffac008388 */ /* 0x0003e20000000c00 */
[----:B------:R-:W-:Y:S01]  /*f970*/  @P6 LEA.HI.X R7, R5, R173, R134, 0x1, P2 ;  /* 0x000000ad05076211 */ /* 0x000fe200010f0c86 */
[----:B------:R-:W-:Y:S01]  /*f980*/  IMAD.MOV.U32 R174, RZ, RZ, R28 ;  /* 0x000000ffffae7224 */ /* 0x000fe200078e001c */
[----:B------:R-:W-:Y:S01]  /*f990*/  @P0 LEA.HI.X R11, R136, c[0x0][0x16c], R135, 0x1, P1 ;  /* 0x00005b00880b0a11 */ /* 0x000fe200008f0c87 */
[----:B------:R-:W-:Y:S01]  /*f9a0*/  @!PT LDS RZ, [RZ] ;  /* 0x00000000fffff984 */ /* 0x000fe20000000800 */
[----:B------:R-:W-:Y:S01]  /*f9b0*/  @!PT LDS RZ, [RZ] ;  /* 0x00000000fffff984 */ /* 0x000fe20000000800 */
[----:B------:R-:W-:Y:S01]  /*f9c0*/  @!PT LDS RZ, [RZ] ;  /* 0x00000000fffff984 */ /* 0x000fe20000000800 */
[----:B------:R1:W-:Y:S01]  /*f9d0*/  @P6 LDGSTS.E.BYPASS.LTC128B.128 [R172+0x5000], [R36.64] ;  /* 0x0500000024ac6fae */ /* 0x0003e2000b901d46 */
[----:B------:R-:W-:-:S03]  /*f9e0*/  IMAD.MOV.U32 R173, RZ, RZ, R29 ;  /* 0x000000ffffad7224 */ /* 0x000fc600078e001d */
        /* <DEDUP_REMOVED lines=17> */
.L_x_6266:
        /* <DEDUP_REMOVED lines=47> */
[----:B------:R-:W-:Y:S01]  /*fdf0*/  LDSM.16.MT88.4 R24, [R152+0x8800] ;  /* 0x008800009818783b */ /* 0x000fe20000004200 */
[----:B-1----:R-:W-:-:S02]  /*fe00*/  FMNMX.FTZ R100, R3, R100, !PT ;  /* 0x0000006403647209 */ /* 0x002fc40007810000 */
        /* <DEDUP_REMOVED lines=13> */
[--C-:B------:R-:W-:Y:S01]  /*fee0*/  FFMA.FTZ R112, R4, c[0x0][0x23c], -R119.reuse ;  /* 0x00008f0004707a23 */ /* 0x100fe20000010877 */
[----:B------:R-:W-:Y:S01]  /*fef0*/  LDSM.16.MT88.4 R16, [R156+0xa800] ;  /* 0x00a800009c10783b */ /* 0x000fe20000004200 */
[----:B------:R-:W-:-:S02]  /*ff00*/  FFMA.FTZ R113, R12, c[0x0][0x23c], -R119 ;  /* 0x00008f000c717a23 */ /* 0x000fc40000010877 */
[----:B------:R-:W-:Y:S01]  /*ff10*/  FFMA.FTZ R110, R14, c[0x0][0x23c], -R119 ;  /* 0x00008f000e6e7a23 */ /* 0x000fe20000010877 */
[----:B------:R-:W1:Y:S01]  /*ff20*/  MUFU.EX2 R114, R114 ;  /* 0x0000007200727308 */ /* 0x000e620000000800 */
[--C-:B------:R-:W-:Y:S02]  /*ff30*/  FFMA.FTZ R107, R15, c[0x0][0x23c], -R126.reuse ;  /* 0x00008f000f6b7a23 */ /* 0x100fe4000001087e */
[----:B------:R-:W-:Y:S01]  /*ff40*/  LDSM.16.MT88.4 R12, [R156+0x8800] ;  /* 0x008800009c0c783b */ /* 0x000fe20000004200 */
[--C-:B------:R-:W-:Y:S02]  /*ff50*/  FFMA.FTZ R34, R69, c[0x0][0x23c], -R126.reuse ;  /* 0x00008f0045227a23 */ /* 0x100fe4000001087e */
[--C-:B------:R-:W-:Y:S02]  /*ff60*/  FFMA.FTZ R33, R23, c[0x0][0x23c], -R126.reuse ;  /* 0x00008f0017217a23 */ /* 0x100fe4000001087e */
[----:B------:R-:W-:Y:S01]  /*ff70*/  MUFU.EX2 R111, R111 ;  /* 0x0000006f006f7308 */ /* 0x000fe20000000800 */
[----:B------:R-:W-:-:S02]  /*ff80*/  FFMA.FTZ R32, R65, c[0x0][0x23c], -R126 ;  /* 0x00008f0041207a23 */ /* 0x000fc4000001087e */
[--C-:B------:R-:W-:Y:S02]  /*ff90*/  FFMA.FTZ R109, R70, c[0x0][0x23c], -R119.reuse ;  /* 0x00008f00466d7a23 */ /* 0x100fe40000010877 */
[--C-:B------:R-:W-:Y:S01]  /*ffa0*/  FFMA.FTZ R106, R20, c[0x0][0x23c], -R119.reuse ;  /* 0x00008f00146a7a23 */ /* 0x100fe20000010877 */
[----:B------:R-:W2:Y:S01]  /*ffb0*/  LDSM.16.MT88.4 R68, [R156+0xa000] ;  /* 0x00a000009c44783b */ /* 0x000ea20000004200 */
[--C-:B------:R-:W-:Y:S01]  /*ffc0*/  FFMA.FTZ R35, R66, c[0x0][0x23c], -R119.reuse ;  /* 0x00008f0042237a23 */ /* 0x100fe20000010877 */
[----:B------:R-:W3:Y:S01]  /*ffd0*/  MUFU.EX2 R108, R108 ;  /* 0x0000006c006c7308 */ /* 0x000ee20000000800 */
[----:B-1----:R-:W-:Y:S01]  /*ffe0*/  F2FP.BF16.PACK_AB R84, R114, R117 ;  /* 0x000000757254723e */ /* 0x002fe200000010ff */
[--C-:B------:R-:W-:Y:S01]  /*fff0*/  FFMA.FTZ R0, R8, c[0x0][0x23c], -R119.reuse ;  /* 0x00008f0008007a23 */ /* 0x100fe20000010877 */
[----:B------:R-:W-:Y:S01]  /*10000*/  LDSM.16.MT88.4 R20, [R152+0xa000] ;  /* 0x00a000009814783b */ /* 0x000fe20000004200 */
[--C-:B------:R-:W-:Y:S02]  /*10010*/  FFMA.FTZ R123, R123, c[0x0][0x23c], -R126.reuse ;  /* 0x00008f007b7b7a23 */ /* 0x100fe4000001087e */
[----:B------:R-:W-:Y:S01]  /*10020*/  FFMA.FTZ R124, R124, c[0x0][0x23c], -R126 ;  /* 0x00008f007c7c7a23 */ /* 0x000fe2000001087e */
[----:B------:R-:W1:Y:S01]  /*10030*/  LDSM.16.MT88.4 R8, [R154+0x8800] ;  /* 0x008800009a08783b */ /* 0x000e620000004200 */
[----:B------:R-:W-:Y:S01]  /*10040*/  MUFU.EX2 R115, R115 ;  /* 0x0000007300737308 */ /* 0x000fe20000000800 */
[----:B------:R-:W-:-:S02]  /*10050*/  FFMA.FTZ R122, R122, c[0x0][0x23c], -R119 ;  /* 0x00008f007a7a7a23 */ /* 0x000fc40000010877 */
[--C-:B------:R-:W-:Y:S02]  /*10060*/  FFMA.FTZ R118, R118, c[0x0][0x23c], -R119.reuse ;  /* 0x00008f0076767a23 */ /* 0x100fe40000010877 */
[----:B------:R-:W-:Y:S02]  /*10070*/  FFMA.FTZ R181, R116, c[0x0][0x23c], -R119 ;  /* 0x00008f0074b57a23 */ /* 0x000fe40000010877 */
[----:B------:R-:W-:Y:S01]  /*10080*/  FADD.FTZ R114, R117, R114 ;  /* 0x0000007275727221 */ /* 0x000fe20000010000 */
[----:B------:R-:W4:Y:S01]  /*10090*/  MUFU.EX2 R112, R112 ;  /* 0x0000007000707308 */ /* 0x000f220000000800 */
[----:B---3--:R-:W-:Y:S02]  /*100a0*/  F2FP.BF16.PACK_AB R86, R108, R111 ;  /* 0x0000006f6c56723e */ /* 0x008fe400000010ff */
[----:B------:R-:W-:-:S04]  /*100b0*/  FADD.FTZ R111, R111, R114 ;  /* 0x000000726f6f7221 */ /* 0x000fc80000010000 */
[----:B------:R-:W-:Y:S01]  /*100c0*/  FADD.FTZ R108, R108, R111 ;  /* 0x0000006f6c6c7221 */ /* 0x000fe20000010000 */
[----:B------:R-:W-:Y:S08]  /*100d0*/  MUFU.EX2 R113, R113 ;  /* 0x0000007100717308 */ /* 0x000ff00000000800 */
[----:B------:R-:W3:Y:S01]  /*100e0*/  MUFU.EX2 R110, R110 ;  /* 0x0000006e006e7308 */ /* 0x000ee20000000800 */
[----:B----4-:R-:W-:Y:S01]  /*100f0*/  F2FP.BF16.PACK_AB R85, R112, R115 ;  /* 0x000000737055723e */ /* 0x010fe200000010ff */
[----:B------:R-:W-:-:S06]  /*10100*/  FADD.FTZ R112, R115, R112 ;  /* 0x0000007073707221 */ /* 0x000fcc0000010000 */
[----:B------:R-:W-:Y:S01]  /*10110*/  MUFU.EX2 R107, R107 ;  /* 0x0000006b006b7308 */ /* 0x000fe20000000800 */
[----:B---3--:R-:W-:-:S07]  /*10120*/  F2FP.BF16.PACK_AB R87, R110, R113 ;  /* 0x000000716e57723e */ /* 0x008fce00000010ff */
[----:B------:R-:W3:Y:S01]  /*10130*/  MUFU.EX2 R34, R34 ;  /* 0x0000002200227308 */ /* 0x000ee20000000800 */
[----:B------:R-:W-:-:S04]  /*10140*/  FADD.FTZ R113, R113, R112 ;  /* 0x0000007071717221 */ /* 0x000fc80000010000 */
[----:B------:R-:W-:Y:S01]  /*10150*/  FADD.FTZ R110, R110, R113 ;  /* 0x000000716e6e7221 */ /* 0x000fe20000010000 */
[C---:B------:R-:W-:Y:S02]  /*10160*/  HMMA.16816.F32.BF16 R96, R84.reuse, R36, RZ ;  /* 0x000000245460723c */ /* 0x040fe400000418ff */
[----:B------:R-:W-:Y:S06]  /*10170*/  MUFU.EX2 R33, R33 ;  /* 0x0000002100217308 */ /* 0x000fec0000000800 */
[----:B------:R-:W-:Y:S02]  /*10180*/  HMMA.16816.F32.BF16 R36, R84, R38, RZ ;  /* 0x000000265424723c */ /* 0x000fe400000418ff */
[----:B------:R-:W4:Y:S01]  /*10190*/  MUFU.EX2 R32, R32 ;  /* 0x0000002000207308 */ /* 0x000f220000000800 */
[----:B---3--:R-:W-:Y:S01]  /*101a0*/  F2FP.BF16.PACK_AB R4, R34, R107 ;  /* 0x0000006b2204723e */ /* 0x008fe200000010ff */
[----:B------:R-:W-:-:S04]  /*101b0*/  FADD.FTZ R107, R107, R108 ;  /* 0x0000006c6b6b7221 */ /* 0x000fc80000010000 */
[C---:B------:R-:W-:Y:S01]  /*101c0*/  HMMA.16816.F32.BF16 R72, R84.reuse, R92, RZ ;  /* 0x0000005c5448723c */ /* 0x040fe200000418ff */
[----:B------:R-:W-:Y:S01]  /*101d0*/  FADD.FTZ R34, R34, R107 ;  /* 0x0000006b22227221 */ /* 0x000fe20000010000 */
[----:B------:R-:W-:Y:S06]  /*101e0*/  MUFU.EX2 R109, R109 ;  /* 0x0000006d006d7308 */ /* 0x000fec0000000800 */
[----:B------:R-:W-:Y:S02]  /*101f0*/  HMMA.16816.F32.BF16 R92, R84, R94, RZ ;  /* 0x0000005e545c723c */ /* 0x000fe400000418ff */
[----:B------:R-:W3:Y:S01]  /*10200*/  MUFU.EX2 R106, R106 ;  /* 0x0000006a006a7308 */ /* 0x000ee20000000800 */
[----:B----4-:R-:W-:Y:S01]  /*10210*/  F2FP.BF16.PACK_AB R6, R32, R33 ;  /* 0x000000212006723e */ /* 0x010fe200000010ff */
[----:B------:R-:W-:-:S04]  /*10220*/  FADD.FTZ R33, R33, R34 ;  /* 0x0000002221217221 */ /* 0x000fc80000010000 */
[C---:B------:R-:W-:Y:S01]  /*10230*/  HMMA.16816.F32.BF16 R40, R84.reuse, R44, RZ ;  /* 0x0000002c5428723c */ /* 0x040fe200000418ff */
[----:B------:R-:W-:Y:S01]  /*10240*/  FADD.FTZ R32, R32, R33 ;  /* 0x0000002120207221 */ /* 0x000fe20000010000 */
        /* <DEDUP_REMOVED lines=12> */
[----:B--2---:R-:W-:Y:S01]  /*10310*/  HMMA.16816.F32.BF16 R64, R84, R68, RZ ;  /* 0x000000445440723c */ /* 0x004fe200000418ff */
[----:B------:R-:W-:Y:S01]  /*10320*/  FADD.FTZ R0, R0, R35 ;  /* 0x0000002300007221 */ /* 0x000fe20000010000 */
[----:B------:R-:W-:Y:S06]  /*10330*/  MUFU.EX2 R122, R122 ;  /* 0x0000007a007a7308 */ /* 0x000fec0000000800 */
[C---:B------:R-:W-:Y:S02]  /*10340*/  HMMA.16816.F32.BF16 R96, R4.reuse, R12, R96 ;  /* 0x0000000c0460723c */ /* 0x040fe40000041860 */
[----:B------:R-:W-:Y:S06]  /*10350*/  MUFU.EX2 R118, R118 ;  /* 0x0000007600767308 */ /* 0x000fec0000000800 */
[C---:B------:R-:W-:Y:S01]  /*10360*/  HMMA.16816.F32.BF16 R36, R4.reuse, R14, R36 ;  /* 0x0000000e0424723c */ /* 0x040fe20000041824 */
[----:B------:R-:W2:Y:S01]  /*10370*/  LDSM.16.MT88.4 R12, [R154+0xa800] ;  /* 0x00a800009a0c783b */ /* 0x000ea20000004200 */
[----:B------:R-:W-:Y:S06]  /*10380*/  MUFU.EX2 R181, R181 ;  /* 0x000000b500b57308 */ /* 0x000fec0000000800 */
[C---:B-1----:R-:W-:Y:S08]  /*10390*/  HMMA.16816.F32.BF16 R40, R4.reuse, R8, R40 ;  /* 0x000000080428723c */ /* 0x042ff00000041828 */
[----:B------:R-:W-:Y:S01]  /*103a0*/  HMMA.16816.F32.BF16 R44, R4, R10, R44 ;  /* 0x0000000a042c723c */ /* 0x000fe2000004182c */
[----:B------:R-:W1:Y:S07]  /*103b0*/  LDSM.16.MT88.4 R8, [R153+0xa800] ;  /* 0x00a800009908783b */ /* 0x000e6e0000004200 */
[C---:B------:R-:W-:Y:S08]  /*103c0*/  HMMA.16816.F32.BF16 R76, R84.reuse, R80, RZ ;  /* 0x00000050544c723c */ /* 0x040ff000000418ff */
[C---:B------:R-:W-:Y:S08]  /*103d0*/  HMMA.16816.F32.BF16 R52, R84.reuse, R54, RZ ;  /* 0x000000365434723c */ /* 0x040ff000000418ff */
[----:B------:R-:W-:Y:S08]  /*103e0*/  HMMA.16816.F32.BF16 R60, R84, R62, RZ ;  /* 0x0000003e543c723c */ /* 0x000ff000000418ff */
[C---:B--2---:R-:W-:Y:S08]  /*103f0*/  HMMA.16816.F32.BF16 R72, R4.reuse, R12, R72 ;  /* 0x0000000c0448723c */ /* 0x044ff00000041848 */
[----:B------:R-:W-:Y:S01]  /*10400*/  HMMA.16816.F32.BF16 R92, R4, R14, R92 ;  /* 0x0000000e045c723c */ /* 0x000fe2000004185c */
[----:B------:R-:W2:Y:S07]  /*10410*/  LDSM.16.MT88.4 R12, [R152+0xa800] ;  /* 0x00a80000980c783b */ /* 0x000eae0000004200 */
[C---:B------:R-:W-:Y:S08]  /*10420*/  HMMA.16816.F32.BF16 R68, R84.reuse, R70, RZ ;  /* 0x000000465444723c */ /* 0x040ff000000418ff */
[C---:B------:R-:W-:Y:S08]  /*10430*/  HMMA.16816.F32.BF16 R80, R84.reuse, R82, RZ ;  /* 0x000000525450723c */ /* 0x040ff000000418ff */
[C---:B------:R-:W-:Y:S08]  /*10440*/  HMMA.16816.F32.BF16 R88, R84.reuse, R20, RZ ;  /* 0x000000145458723c */ /* 0x040ff000000418ff */
[----:B------:R-:W-:Y:S01]  /*10450*/  HMMA.16816.F32.BF16 R84, R84, R22, RZ ;  /* 0x000000165454723c */ /* 0x000fe200000418ff */
        /* <DEDUP_REMOVED lines=8> */
[----:B------:R-:W-:Y:S01]  /*104e0*/  FFMA.FTZ R29, R127, c[0x0][0x23c], -R126 ;  /* 0x00008f007f1d7a23 */ /* 0x000fe2000001087e */
[----:B------:R-:W-:Y:S01]  /*104f0*/  HMMA.16816.F32.BF16 R52, R4, R30, R52 ;  /* 0x0000001e0434723c */ /* 0x000fe20000041834 */
[----:B------:R-:W-:-:S04]  /*10500*/  FFMA.FTZ R28, R130, c[0x0][0x23c], -R119 ;  /* 0x00008f00821c7a23 */ /* 0x000fc80000010877 */
[----:B------:R-:W-:Y:S02]  /*10510*/  MUFU.EX2 R29, R29 ;  /* 0x0000001d001d7308 */ /* 0x000fe40000000800 */
[--C-:B------:R-:W-:Y:S01]  /*10520*/  FFMA.FTZ R31, R138, c[0x0][0x23c], -R119.reuse ;  /* 0x00008f008a1f7a23 */ /* 0x100fe20000010877 */
[C---:B------:R-:W-:Y:S01]  /*10530*/  HMMA.16816.F32.BF16 R56, R4.reuse, R24, R56 ;  /* 0x000000180438723c */ /* 0x040fe20000041838 */
[----:B------:R-:W-:Y:S02]  /*10540*/  FFMA.FTZ R30, R128, c[0x0][0x23c], -R119 ;  /* 0x00008f00801e7a23 */ /* 0x000fe40000010877 */
[--C-:B------:R-:W-:Y:S02]  /*10550*/  FFMA.FTZ R128, R121, c[0x0][0x23c], -R126.reuse ;  /* 0x00008f0079807a23 */ /* 0x100fe4000001087e */
[----:B------:R-:W-:Y:S01]  /*10560*/  MUFU.EX2 R28, R28 ;  /* 0x0000001c001c7308 */ /* 0x000fe20000000800 */
[--C-:B------:R-:W-:Y:S02]  /*10570*/  FFMA.FTZ R121, R125, c[0x0][0x23c], -R126.reuse ;  /* 0x00008f007d797a23 */ /* 0x100fe4000001087e */
[----:B------:R-:W-:Y:S01]  /*10580*/  HMMA.16816.F32.BF16 R60, R4, R26, R60 ;  /* 0x0000001a043c723c */ /* 0x000fe2000004183c */
[----:B------:R-:W-:-:S02]  /*10590*/  FFMA.FTZ R25, R131, c[0x0][0x23c], -R126 ;  /* 0x00008f0083197a23 */ /* 0x000fc4000001087e */
[--C-:B------:R-:W-:Y:S02]  /*105a0*/  FFMA.FTZ R24, R133, c[0x0][0x23c], -R126.reuse ;  /* 0x00008f0085187a23 */ /* 0x100fe4000001087e */
[----:B------:R-:W-:Y:S01]  /*105b0*/  MUFU.EX2 R31, R31 ;  /* 0x0000001f001f7308 */ /* 0x000fe20000000800 */
[--C-:B------:R-:W-:Y:S02]  /*105c0*/  FFMA.FTZ R125, R120, c[0x0][0x23c], -R119.reuse ;  /* 0x00008f00787d7a23 */ /* 0x100fe40000010877 */
[----:B------:R-:W-:Y:S01]  /*105d0*/  FFMA.FTZ R26, R129, c[0x0][0x23c], -R126 ;  /* 0x00008f00811a7a23 */ /* 0x000fe2000001087e */
[----:B------:R-:W-:Y:S01]  /*105e0*/  HMMA.16816.F32.BF16 R64, R4, R16, R64 ;  /* 0x000000100440723c */ /* 0x000fe20000041840 */
[----:B------:R-:W-:-:S03]  /*105f0*/  FFMA.FTZ R27, R132, c[0x0][0x23c], -R119 ;  /* 0x00008f00841b7a23 */ /* 0x000fc60000010877 */
[----:B------:R-:W-:Y:S04]  /*10600*/  MUFU.EX2 R25, R25 ;  /* 0x0000001900197308 */ /* 0x000fe80000000800 */
[----:B------:R-:W-:Y:S01]  /*10610*/  HMMA.16816.F32.BF16 R68, R4, R18, R68 ;  /* 0x000000120444723c */ /* 0x000fe20000041844 */
[----:B------:R-:W3:Y:S03]  /*10620*/  LDSM.16.MT88.4 R16, [R152+0x9000] ;  /* 0x009000009810783b */ /* 0x000ee60000004200 */
[----:B------:R-:W4:Y:S08]  /*10630*/  MUFU.EX2 R26, R26 ;  /* 0x0000001a001a7308 */ /* 0x000f300000000800 */
[----:B------:R-:W5:Y:S08]  /*10640*/  MUFU.EX2 R24, R24 ;  /* 0x0000001800187308 */ /* 0x000f700000000800 */
[----:B------:R-:W1:Y:S01]  /*10650*/  MUFU.EX2 R27, R27 ;  /* 0x0000001b001b7308 */ /* 0x000e620000000800 */
[----:B----4-:R-:W-:Y:S01]  /*10660*/  F2FP.BF16.PACK_AB R4, R26, R29 ;  /* 0x0000001d1a04723e */ /* 0x010fe200000010ff */
[----:B------:R-:W-:-:S04]  /*10670*/  FADD.FTZ R29, R29, R32 ;  /* 0x000000201d1d7221 */ /* 0x000fc80000010000 */
[----:B------:R-:W-:Y:S02]  /*10680*/  FADD.FTZ R26, R26, R29 ;  /* 0x0000001d1a1a7221 */ /* 0x000fe40000010000 */
[----:B------:R-:W4:Y:S01]  /*10690*/  MUFU.EX2 R30, R30 ;  /* 0x0000001e001e7308 */ /* 0x000f220000000800 */
[----:B-----5:R-:W-:Y:S01]  /*106a0*/  F2FP.BF16.PACK_AB R6, R24, R25 ;  /* 0x000000191806723e */ /* 0x020fe200000010ff */
[----:B------:R-:W-:-:S04]  /*106b0*/  FADD.FTZ R25, R25, R26 ;  /* 0x0000001a19197221 */ /* 0x000fc80000010000 */
[----:B------:R-:W-:Y:S01]  /*106c0*/  FADD.FTZ R24, R24, R25 ;  /* 0x0000001918187221 */ /* 0x000fe20000010000 */
[----:B-1----:R-:W-:Y:S01]  /*106d0*/  F2FP.BF16.PACK_AB R5, R28, R27 ;  /* 0x0000001b1c05723e */ /* 0x002fe200000010ff */
[----:B------:R-:W1:Y:S01]  /*106e0*/  MUFU.EX2 R128, R128 ;  /* 0x0000008000807308 */ /* 0x000e620000000800 */
[----:B------:R-:W-:-:S04]  /*106f0*/  FADD.FTZ R27, R27, R0 ;  /* 0x000000001b1b7221 */ /* 0x000fc80000010000 */
[----:B------:R-:W-:Y:S01]  /*10700*/  FADD.FTZ R28, R28, R27 ;  /* 0x0000001b1c1c7221 */ /* 0x000fe20000010000 */
[----:B----4-:R-:W-:Y:S02]  /*10710*/  F2FP.BF16.PACK_AB R7, R30, R31 ;  /* 0x0000001f1e07723e */ /* 0x010fe400000010ff */
[----:B------:R-:W-:Y:S01]  /*10720*/  MUFU.EX2 R121, R121 ;  /* 0x0000007900797308 */ /* 0x000fe20000000800 */
[----:B------:R-:W-:-:S04]  /*10730*/  FADD.FTZ R31, R31, R28 ;  /* 0x0000001c1f1f7221 */ /* 0x000fc80000010000 */
[----:B------:R-:W-:Y:S01]  /*10740*/  FADD.FTZ R31, R30, R31 ;  /* 0x0000001f1e1f7221 */ /* 0x000fe20000010000 */
[C---:B------:R-:W-:Y:S02]  /*10750*/  HMMA.16816.F32.BF16 R96, R4.reuse, R12, R96 ;  /* 0x0000000c0460723c */ /* 0x040fe40000041860 */
[----:B------:R-:W4:Y:S06]  /*10760*/  MUFU.EX2 R125, R125 ;  /* 0x0000007d007d7308 */ /* 0x000f2c0000000800 */
[C---:B------:R-:W-:Y:S01]  /*10770*/  HMMA.16816.F32.BF16 R36, R4.reuse, R14, R36 ;  /* 0x0000000e0424723c */ /* 0x040fe20000041824 */
[----:B------:R-:W5:Y:S07]  /*10780*/  LDSM.16.MT88.4 R12, [R156+0xb000] ;  /* 0x00b000009c0c783b */ /* 0x000f6e0000004200 */
[C---:B--2---:R-:W-:Y:S08]  /*10790*/  HMMA.16816.F32.BF16 R40, R4.reuse, R8, R40 ;  /* 0x000000080428723c */ /* 0x044ff00000041828 */
[C---:B------:R-:W-:Y:S01]  /*107a0*/  HMMA.16816.F32.BF16 R44, R4.reuse, R10, R44 ;  /* 0x0000000a042c723c */ /* 0x040fe2000004182c */
[----:B------:R-:W2:Y:S07]  /*107b0*/  LDSM.16.MT88.4 R8, [R154+0xb000] ;  /* 0x00b000009a08783b */ /* 0x000eae0000004200 */
[C---:B------:R-:W-:Y:S08]  /*107c0*/  HMMA.16816.F32.BF16 R48, R4.reuse, R20, R48 ;  /* 0x000000140430723c */ /* 0x040ff00000041830 */
[C---:B------:R-:W-:Y:S01]  /*107d0*/  HMMA.16816.F32.BF16 R52, R4.reuse, R22, R52 ;  /* 0x000000160434723c */ /* 0x040fe20000041834 */
[----:B------:R-:W1:Y:S07]  /*107e0*/  LDSM.16.MT88.4 R20, [R153+0xb000] ;  /* 0x00b000009914783b */ /* 0x000e6e0000004200 */
[C---:B---3--:R-:W-:Y:S08]  /*107f0*/  HMMA.16816.F32.BF16 R56, R4.reuse, R16, R56 ;  /* 0x000000100438723c */ /* 0x048ff00000041838 */
[C---:B-----5:R-:W-:Y:S08]  /*10800*/  HMMA.16816.F32.BF16 R64, R4.reuse, R12, R64 ;  /* 0x0000000c0440723c */ /* 0x060ff00000041840 */
[C---:B------:R-:W-:Y:S01]  /*10810*/  HMMA.16816.F32.BF16 R68, R4.reuse, R14, R68 ;  /* 0x0000000e0444723c */ /* 0x040fe20000041844 */
[----:B------:R-:W3:Y:S07]  /*10820*/  LDSM.16.MT88.4 R12, [R152+0xb000] ;  /* 0x00b00000980c783b */ /* 0x000eee0000004200 */
[C---:B--2---:R-:W-:Y:S08]  /*10830*/  HMMA.16816.F32.BF16 R72, R4.reuse, R8, R72 ;  /* 0x000000080448723c */ /* 0x044ff00000041848 */
[C---:B------:R-:W-:Y:S01]  /*10840*/  HMMA.16816.F32.BF16 R92, R4.reuse, R10, R92 ;  /* 0x0000000a045c723c */ /* 0x040fe2000004185c */
[----:B------:R-:W2:Y:S07]  /*10850*/  LDSM.16.MT88.4 R8, [R156+0x9800] ;  /* 0x009800009c08783b */ /* 0x000eae0000004200 */
[C---:B------:R-:W-:Y:S01]  /*10860*/  HMMA.16816.F32.BF16 R60, R4.reuse, R18, R60 ;  /* 0x00000012043c723c */ /* 0x040fe2000004183c */
[----:B------:R-:W5:Y:S07]  /*10870*/  LDSM.16.MT88.4 R16, [R154+0x9800] ;  /* 0x009800009a10783b */ /* 0x000f6e0000004200 */
[C---:B-1----:R-:W-:Y:S08]  /*10880*/  HMMA.16816.F32.BF16 R76, R4.reuse, R20, R76 ;  /* 0x00000014044c723c */ /* 0x042ff0000004184c */
[C---:B------:R-:W-:Y:S01]  /*10890*/  HMMA.16816.F32.BF16 R80, R4.reuse, R22, R80 ;  /* 0x000000160450723c */ /* 0x040fe20000041850 */
[----:B------:R-:W-:Y:S07]  /*108a0*/  LDSM.16.MT88.4 R20, [R153+0x9800] ;  /* 0x009800009914783b */ /* 0x000fee0000004200 */
[C---:B---3--:R-:W-:Y:S08]  /*108b0*/  HMMA.16816.F32.BF16 R88, R4.reuse, R12, R88 ;  /* 0x0000000c0458723c */ /* 0x048ff00000041858 */
        /* <DEDUP_REMOVED lines=98> */
.L_x_6270:
[----:B------:R-:W-:-:S05]  /*10ee0*/  IMAD.MOV.U32 R6, RZ, RZ, c[0x0][0x1a0] ;  /* 0x00006800ff067624 */ /* 0x000fca00078e00ff */
[----:B------:R-:W-:-:S04]  /*10ef0*/  LEA R6, -R6, RZ, 0x6 ;  /* 0x000000ff06067211 */ /* 0x000fc800078e31ff */
[----:B------:R-:W-:Y:S02]  /*10f00*/  SHF.R.S32.HI R0, RZ, 0x1f, R6 ;  /* 0x0000001fff007819 */ /* 0x000fe40000011406 */
.L_x_6271:
        /* <DEDUP_REMOVED lines=14> */
[----:B------:R-:W-:Y:S01]  /*10ff0*/  @P2 LEA R12, P4, R9, c[0x0][0x170], 0x1 ;  /* 0x00005c00090c2a11 */ /* 0x000fe200078808ff */
[----:B------:R-:W-:Y:S01]  /*11000*/  @P2 IMAD.X R6, R4, 0x1, R101, P1 ;  /* 0x0000000104062824 */ /* 0x000fe200008e0665 */
[----:B------:R-:W-:Y:S01]  /*11010*/  IADD3 R0, P1, R167, R5, RZ ;  /* 0x00000005a7007210 */ /* 0x000fe20007f3e0ff */
[----:B------:R-:W-:Y:S01]  /*11020*/  @!P0 STS.128 [R172+0x8000], RZ ;  /* 0x008000ffac008388 */ /* 0x000fe20000000c00 */
[----:B------:R-:W-:-:S02]  /*11030*/  @P2 LEA.HI.X R13, R9, c[0x0][0x174], R8, 0x1, P4 ;  /* 0x00005d00090d2a11 */ /* 0x000fc400020f0c08 */
[----:B------:R-:W-:Y:S02]  /*11040*/  @P2 LEA R8, P4, R7, c[0x0][0x170], 0x1 ;  /* 0x00005c0007082a11 */ /* 0x000fe400078808ff */
[-CC-:B------:R-:W-:Y:S01]  /*11050*/  @P0 LEA.HI.X R11, R5, R185.reuse, R4.reuse, 0x1, P5 ;  /* 0x000000b9050b0211 */ /* 0x180fe200028f0c04 */
[----:B------:R-:W-:Y:S01]  /*11060*/  IMAD.X R4, R166, 0x1, R4, P1 ;  /* 0x00000001a6047824 */ /* 0x000fe200008e0604 */
[----:B------:R-:W-:Y:S01]  /*11070*/  @P2 LEA.HI.X R9, R7, c[0x0][0x174], R6, 0x1, P4 ;  /* 0x00005d0007092a11 */ /* 0x000fe200020f0c06 */
[----:B------:R-:W-:Y:S01]  /*11080*/  @!PT LDS RZ, [RZ] ;  /* 0x00000000fffff984 */ /* 0x000fe20000000800 */
[----:B------:R-:W-:Y:S01]  /*11090*/  @!PT LDS RZ, [RZ] ;  /* 0x00000000fffff984 */ /* 0x000fe20000000800 */
[----:B------:R-:W-:Y:S01]  /*110a0*/  @!PT LDS RZ, [RZ] ;  /* 0x00000000fffff984 */ /* 0x000fe20000000800 */
[----:B------:R2:W-:Y:S01]  /*110b0*/  @P2 LDGSTS.E.BYPASS.LTC128B.128 [R172+0xa000], [R12.64+0x80] ;  /* 0x0a0000800cac2fae */ /* 0x0005e2000b901d46 */
[C---:B------:R-:W-:Y:S02]  /*110c0*/  @P2 IADD3 R6, P5, R0.reuse, R104, RZ ;  /* 0x0000006800062210 */ /* 0x040fe40007fbe0ff */
[----:B------:R-:W-:Y:S01]  /*110d0*/  IADD3 R5, P4, R167, R0, RZ ;  /* 0x00000000a7057210 */ /* 0x000fe20007f9e0ff */
[----:B------:R-:W-:Y:S01]  /*110e0*/  @!P2 STS.128 [R172+0xa000], RZ ;  /* 0x00a000ffac00a388 */ /* 0x000fe20000000c00 */
[----:B------:R-:W-:Y:S01]  /*110f0*/  @P0 LEA R14, P6, R0, R180, 0x1 ;  /* 0x000000b4000e0211 */ /* 0x000fe200078c08ff */
[--C-:B------:R-:W-:Y:S01]  /*11100*/  @P2 IMAD.X R7, R4, 0x1, R101.reuse, P5 ;  /* 0x0000000104072824 */ /* 0x100fe200028e0665 */
[C---:B------:R-:W-:Y:S01]  /*11110*/  @P2 IADD3 R104, P1, R5.reuse, R104, RZ ;  /* 0x0000006805682210 */ /* 0x040fe20007f3e0ff */
[----:B------:R-:W-:Y:S01]  /*11120*/  @!PT LDS RZ, [RZ] ;  /* 0x00000000fffff984 */ /* 0x000fe20000000800 */
[----:B------:R-:W-:Y:S01]  /*11130*/  @!PT LDS RZ, [RZ] ;  /* 0x00000000fffff984 */ /* 0x000fe20000000800 */
[----:B------:R-:W-:Y:S01]  /*11140*/  @!PT LDS RZ, [RZ] ;  /* 0x00000000fffff984 */ /* 0x000fe20000000800 */
[----:B------:R3:W-:Y:S01]  /*11150*/  @P0 LDGSTS.E.BYPASS.LTC128B.128 [R172+0x8800], [R10.64] ;  /* 0x088000000aac0fae */ /* 0x0007e2000b901d46 */
[-CC-:B------:R-:W-:Y:S01]  /*11160*/  @P0 LEA.HI.X R15, R0, R185.reuse, R4.reuse, 0x1, P6 ;  /* 0x000000b9000f0211 */ /* 0x180fe200030f0c04 */
[----:B------:R-:W-:Y:S01]  /*11170*/  IMAD.X R4, R166, 0x1, R4, P4 ;  /* 0x00000001a6047824 */ /* 0x000fe200020e0604 */
[C---:B------:R-:W-:Y:S01]  /*11180*/  @P0 LEA R22, P4, R5.reuse, R180, 0x1 ;  /* 0x000000b405160211 */ /* 0x040fe200078808ff */
[----:B------:R-:W-:Y:S01]  /*11190*/  @!P0 STS.128 [R172+0x8800], RZ ;  /* 0x008800ffac008388 */ /* 0x000fe20000000c00 */
[----:B------:R-:W-:Y:S01]  /*111a0*/  @P2 LEA R20, P5, R6, c[0x0][0x170], 0x1 ;  /* 0x00005c0006142a11 */ /* 0x000fe200078a08ff */
[----:B------:R-:W-:Y:S01]  /*111b0*/  @P2 IMAD.X R101, R4, 0x1, R101, P1 ;  /* 0x0000000104652824 */ /* 0x000fe200008e0665 */
[----:B------:R-:W-:Y:S01]  /*111c0*/  @P0 LEA.HI.X R23, R5, R185, R4, 0x1, P4 ;  /* 0x000000b905170211 */ /* 0x000fe200020f0c04 */
[----:B------:R-:W-:Y:S01]  /*111d0*/  @!PT LDS RZ, [RZ] ;  /* 0x00000000fffff984 */ /* 0x000fe20000000800 */
[----:B------:R-:W-:Y:S01]  /*111e0*/  @!PT LDS RZ, [RZ] ;  /* 0x00000000fffff984 */ /* 0x000fe20000000800 */
[----:B------:R-:W-:Y:S01]  /*111f0*/  @!PT LDS RZ, [RZ] ;  /* 0x00000000fffff984 */ /* 0x000fe20000000800 */
[----:B------:R3:W-:Y:S01]  /*11200*/  @P2 LDGSTS.E.BYPASS.LTC128B.128 [R172+0xa800], [R8.64+0x80] ;  /* 0x0a80008008ac2fae */ /* 0x0007e2000b901d46 */
[----:B------:R-:W-:Y:S01]  /*11210*/  @P2 LEA.HI.X R21, R6, c[0x0][0x174], R7, 0x1, P5 ;  /* 0x00005d0006152a11 */ /* 0x000fe200028f0c07 */
[----:B------:R-:W-:Y:S01]  /*11220*/  IMAD.MOV.U32 R180, RZ, RZ, R128 ;  /* 0x000000ffffb47224 */ /* 0x000fe200078e0080 */
[----:B------:R-:W-:Y:S01]  /*11230*/  @P2 LEA R4, P1, R104, c[0x0][0x170], 0x1 ;  /* 0x00005c0068042a11 */ /* 0x000fe200078208ff */
[----:B------:R-:W-:Y:S01]  /*11240*/  @!P2 STS.128 [R172+0xa800], RZ ;  /* 0x00a800ffac00a388 */ /* 0x000fe20000000c00 */
[----:B------:R-:W-:-:S02]  /*11250*/  IMAD.MOV.U32 R185, RZ, RZ, R129 ;  /* 0x000000ffffb97224 */ /* 0x000fc400078e0081 */
[----:B------:R-:W-:Y:S01]  /*11260*/  @P2 LEA.HI.X R5, R104, c[0x0][0x174], R101, 0x1, P1 ;  /* 0x00005d0068052a11 */ /* 0x000fe200008f0c65 */
        /* <DEDUP_REMOVED lines=22> */
[----:B------:R-:W4:Y:S04]  /*113d0*/  LDSM.16.M88.4 R16, [R161+0x4800] ;  /* 0x00480000a110783b */ /* 0x000f280000000200 */
[----:B---3--:R-:W2:Y:S04]  /*113e0*/  LDSM.16.M88.4 R8, [R161+0x5000] ;  /* 0x00500000a108783b */ /* 0x008ea80000000200 */
[----:B------:R-:W5:Y:S04]  /*113f0*/  LDSM.16.M88.4 R124, [R161+0x5800] ;  /* 0x00580000a17c783b */ /* 0x000f680000000200 */
[----:B------:R-:W-:Y:S04]  /*11400*/  LDSM.16.M88.4 R116, [R160] ;  /* 0x00000000a074783b */ /* 0x000fe80000000200 */
[----:B------:R-:W3:Y:S04]  /*11410*/  LDSM.16.M88.4 R112, [R159] ;  /* 0x000000009f70783b */ /* 0x000ee80000000200 */
[----:B------:R-:W3:Y:S04]  /*11420*/  LDSM.16.M88.4 R108, [R151] ;  /* 0x00000000976c783b */ /* 0x000ee80000000200 */
[----:B------:R-:W3:Y:S04]  /*11430*/  LDSM.16.M88.4 R104, [R150] ;  /* 0x000000009668783b */ /* 0x000ee80000000200 */
[----:B------:R-:W3:Y:S04]  /*11440*/  LDSM.16.M88.4 R32, [R149] ;  /* 0x000000009520783b */ /* 0x000ee80000000200 */
        /* <DEDUP_REMOVED lines=14> */
[----:B------:R-:W-:-:S02]  /*11530*/  ISETP.GE.AND P4, PT, R0, R103, PT ;  /* 0x000000670000720c */ /* 0x000fc40003f86270 */
[C---:B------:R-:W-:Y:S02]  /*11540*/  IADD3 R0, R102.reuse, 0x9, RZ ;  /* 0x0000000966007810 */ /* 0x040fe40007ffe0ff */
[CC--:B------:R-:W-:Y:S02]  /*11550*/  ISETP.GE.AND P5, PT, R101.reuse, R2.reuse, PT ;  /* 0x000000026500720c */ /* 0x0c0fe40003fa6270 */
[----:B------:R-:W-:Y:S01]  /*11560*/  ISETP.GE.AND P0, PT, R101, R103, PT ;  /* 0x000000676500720c */ /* 0x000fe20003f06270 */
[----:B------:R-:W-:Y:S01]  /*11570*/  HMMA.16816.F32.BF16 R4, R120, R124, RZ ;  /* 0x0000007c7804723c */ /* 0x000fe200000418ff */
[----:B------:R-:W-:Y:S02]  /*11580*/  IADD3 R101, R102, 0x11, RZ ;  /* 0x0000001166657810 */ /* 0x000fe40007ffe0ff */
[----:B------:R-:W-:-:S05]  /*11590*/  ISETP.GE.AND P1, PT, R0, R2, PT ;  /* 0x000000020000720c */ /* 0x000fca0003f26270 */
        /* <DEDUP_REMOVED lines=75> */
[C---:B------:R-:W-:Y:S08]  /*11a50*/  HMMA.16816.F32.BF16 R12, R116.reuse, R104, R12 ;  /* 0x00000068740c723c */ /* 0x040ff0000004180c */
[----:B------:R-:W-:Y:S01]  /*11a60*/  HMMA.16816.F32.BF16 R8, R116, R106, R8 ;  /* 0x0000006a7408723c */ /* 0x000fe20000041808 */
[----:B------:R-:W3:Y:S11]  /*11a70*/  LDSM.16.M88.4 R104, [R148+0x2800] ;  /* 0x002800009468783b */ /* 0x000ef60000000200 */
[----:B------:R-:W-:Y:S04]  /*11a80*/  @!UPT UIADD3 URZ, URZ, URZ, URZ ;  /* 0x0000003f3f3ff290 */ /* 0x000fe8000fffe03f */
[C---:B-1----:R-:W-:Y:S08]  /*11a90*/  HMMA.16816.F32.BF16 R12, R112.reuse, R32, R12 ;  /* 0x00000020700c723c */ /* 0x042ff0000004180c */
[----:B------:R-:W-:Y:S01]  /*11aa0*/  HMMA.16816.F32.BF16 R8, R112, R34, R8 ;  /* 0x000000227008723c */ /* 0x000fe20000041808 */
[----:B------:R-:W1:Y:S01]  /*11ab0*/  LDSM.16.M88.4 R32, [R148+0x3800] ;  /* 0x003800009420783b */ /* 0x000e620000000200 */
[----:B------:R-:W-:-:S06]  /*11ac0*/  DEPBAR.LE SB0, 0x0 ;  /* 0x000080000000791a */ /* 0x000fcc0000000000 */
[C---:B--2---:R-:W-:Y:S08]  /*11ad0*/  HMMA.16816.F32.BF16 R28, R112.reuse, R108, R28 ;  /* 0x0000006c701c723c */ /* 0x044ff0000004181c */
[C---:B------:R-:W-:Y:S08]  /*11ae0*/  HMMA.16816.F32.BF16 R24, R112.reuse, R110, R24 ;  /* 0x0000006e7018723c */ /* 0x040ff00000041818 */
[C---:B---3--:R-:W-:Y:S07]  /*11af0*/  HMMA.16816.F32.BF16 R20, R112.reuse, R104, R20 ;  /* 0x000000687014723c */ /* 0x048fee0000041814 */
[----:B------:R-:W-:Y:S01]  /*11b00*/  IADD3 R104, R102, 0x10, RZ ;  /* 0x0000001066687810 */ /* 0x000fe20007ffe0ff */
[----:B------:R-:W-:Y:S01]  /*11b10*/  HMMA.16816.F32.BF16 R16, R112, R106, R16 ;  /* 0x0000006a7010723c */ /* 0x000fe20000041810 */
[----:B------:R-:W-:Y:S01]  /*11b20*/  FSEL R142, R29, -INF , !P6 ;  /* 0xff8000001d8e7808 */ /* 0x000fe20007000000 */
[----:B------:R-:W-:Y:S01]  /*11b30*/  BAR.SYNC.DEFER_BLOCKING 0x0 ;  /* 0x0000000000007b1d */ /* 0x000fe20000010000 */
[----:B------:R-:W-:-:S02]  /*11b40*/  ISETP.GE.AND P6, PT, R0, R103, PT ;  /* 0x000000670000720c */ /* 0x000fc40003fc6270 */
[----:B------:R-:W-:Y:S02]  /*11b50*/  FSEL R0, R31, -INF , !P4 ;  /* 0xff8000001f007808 */ /* 0x000fe40006000000 */
[----:B------:R-:W-:Y:S02]  /*11b60*/  ISETP.GE.AND P4, PT, R104, R2, PT ;  /* 0x000000026800720c */ /* 0x000fe40003f86270 */
[----:B------:R-:W-:Y:S01]  /*11b70*/  FSEL R182, R24, -INF , !P5 ;  /* 0xff80000018b67808 */ /* 0x000fe20006800000 */
[----:B-1----:R-:W-:Y:S01]  /*11b80*/  HMMA.16816.F32.BF16 R4, R112, R32, R4 ;  /* 0x000000207004723c */ /* 0x002fe20000041804 */
[----:B------:R-:W-:Y:S02]  /*11b90*/  FSEL R140, R26, -INF , !P0 ;  /* 0xff8000001a8c7808 */ /* 0x000fe40004000000 */
[----:B------:R-:W-:Y:S02]  /*11ba0*/  ISETP.GE.AND P5, PT, R104, R103, PT ;  /* 0x000000676800720c */ /* 0x000fe40003fa6270 */
[----:B------:R-:W-:-:S02]  /*11bb0*/  IADD3 R29, R102, 0x18, RZ ;  /* 0x00000018661d7810 */ /* 0x000fc40007ffe0ff */
[----:B------:R-:W-:Y:S01]  /*11bc0*/  ISETP.GE.AND P0, PT, R101, R2, PT ;  /* 0x000000026500720c */ /* 0x000fe20003f06270 */
[----:B------:R-:W-:Y:S01]  /*11bd0*/  HMMA.16816.F32.BF16 R120, R112, R34, R120 ;  /* 0x000000227078723c */ /* 0x000fe20000041878 */
[----:B------:R-:W-:Y:S02]  /*11be0*/  IADD3 R24, R102, 0x19, RZ ;  /* 0x0000001966187810 */ /* 0x000fe40007ffe0ff */
[----:B------:R-:W-:Y:S02]  /*11bf0*/  FSEL R104, R20, -INF , !P4 ;  /* 0xff80000014687808 */ /* 0x000fe40006000000 */
[----:B------:R-:W-:Y:S02]  /*11c00*/  ISETP.GE.AND P4, PT, R29, R103, PT ;  /* 0x000000671d00720c */ /* 0x000fe40003f86270 */
[----:B------:R-:W-:Y:S02]  /*11c10*/  FSEL R108, R22, -INF , !P5 ;  /* 0xff800000166c7808 */ /* 0x000fe40006800000 */
[----:B------:R-:W-:-:S02]  /*11c20*/  FSEL R132, R21, -INF , !P0 ;  /* 0xff80000015847808 */ /* 0x000fc40004000000 */
[-C--:B------:R-:W-:Y:S02]  /*11c30*/  ISETP.GE.AND P5, PT, R24, R2.reuse, PT ;  /* 0x000000021800720c */ /* 0x080fe40003fa6270 */
[----:B------:R-:W-:Y:S02]  /*11c40*/  IADD3 R21, R102, 0x21, RZ ;  /* 0x0000002166157810 */ /* 0x000fe40007ffe0ff */
[----:B------:R-:W-:Y:S02]  /*11c50*/  FSEL R22, R18, -INF , !P4 ;  /* 0xff80000012167808 */ /* 0x000fe40006000000 */
[----:B------:R-:W-:Y:S02]  /*11c60*/  ISETP.GE.AND P4, PT, R21, R2, PT ;  /* 0x000000021500720c */ /* 0x000fe40003f86270 */
[----:B------:R-:W-:Y:S02]  /*11c70*/  FSEL R136, R17, -INF , !P5 ;  /* 0xff80000011887808 */ /* 0x000fe40006800000 */
[----:B------:R-:W-:-:S02]  /*11c80*/  FSEL R178, R25, -INF , !P1 ;  /* 0xff80000019b27808 */ /* 0x000fc40004800000 */
[----:B------:R-:W-:Y:S02]  /*11c90*/  FSEL R138, R27, -INF , !P6 ;  /* 0xff8000001b8a7808 */ /* 0x000fe40007000000 */
[C---:B------:R-:W-:Y:S02]  /*11ca0*/  IADD3 R17, R102.reuse, 0x29, RZ ;  /* 0x0000002966117810 */ /* 0x040fe40007ffe0ff */
[----:B------:R-:W-:Y:S02]  /*11cb0*/  ISETP.GE.AND P1, PT, R101, R103, PT ;  /* 0x000000676500720c */ /* 0x000fe40003f26270 */
[----:B------:R-:W-:Y:S02]  /*11cc0*/  ISETP.GE.AND P6, PT, R29, R2, PT ;  /* 0x000000021d00720c */ /* 0x000fe40003fc6270 */
[----:B------:R-:W-:Y:S02]  /*11cd0*/  IADD3 R20, R102, 0x20, RZ ;  /* 0x0000002066147810 */ /* 0x000fe40007ffe0ff */
[----:B------:R-:W-:-:S02]  /*11ce0*/  FSEL R124, R13, -INF , !P4 ;  /* 0xff8000000d7c7808 */ /* 0x000fc40006000000 */
[-C--:B------:R-:W-:Y:S02]  /*11cf0*/  ISETP.GE.AND P4, PT, R17, R103.reuse, PT ;  /* 0x000000671100720c */ /* 0x080fe40003f86270 */
[----:B------:R-:W-:Y:S02]  /*11d00*/  ISETP.GE.AND P0, PT, R24, R103, PT ;  /* 0x000000671800720c */ /* 0x000fe40003f06270 */
[----:B------:R-:W-:Y:S02]  /*11d10*/  FSEL R106, R23, -INF , !P1 ;  /* 0xff800000176a7808 */ /* 0x000fe40004800000 */
[----:B------:R-:W-:Y:S02]  /*11d20*/  FSEL R134, R16, -INF , !P6 ;  /* 0xff80000010867808 */ /* 0x000fe40007000000 */
[----:B------:R-:W-:Y:S02]  /*11d30*/  ISETP.GE.AND P1, PT, R20, R2, PT ;  /* 0x000000021400720c */ /* 0x000fe40003f26270 */
[----:B------:R-:W-:-:S02]  /*11d40*/  IADD3 R16, R102, 0x28, RZ ;  /* 0x0000002866107810 */ /* 0x000fc40007ffe0ff */
[----:B------:R-:W-:Y:S02]  /*11d50*/  ISETP.GE.AND P6, PT, R20, R103, PT ;  /* 0x000000671400720c */ /* 0x000fe40003fc6270 */
[----:B------:R-:W-:Y:S02]  /*11d60*/  FSEL R110, R11, -INF , !P4 ;  /* 0xff8000000b6e7808 */ /* 0x000fe40006000000 */
[----:B------:R-:W-:Y:S02]  /*11d70*/  FSEL R20, R19, -INF , !P0 ;  /* 0xff80000013147808 */ /* 0x000fe40004000000 */
[-C--:B------:R-:W-:Y:S02]  /*11d80*/  ISETP.GE.AND P4, PT, R102, R2.reuse, PT ;  /* 0x000000026600720c */ /* 0x080fe40003f86270 */
[----:B------:R-:W-:Y:S02]  /*11d90*/  ISETP.GE.AND P0, PT, R16, R2, PT ;  /* 0x000000021000720c */ /* 0x000fe40003f06270 */
[----:B------:R-:W-:-:S02]  /*11da0*/  FSEL R118, R12, -INF , !P1 ;  /* 0xff8000000c767808 */ /* 0x000fc40004800000 */
[----:B------:R-:W-:Y:S02]  /*11db0*/  ISETP.GE.AND P5, PT, R21, R103, PT ;  /* 0x000000671500720c */ /* 0x000fe40003fa6270 */
[----:B------:R-:W-:Y:S02]  /*11dc0*/  IADD3 R12, R102, 0x30, RZ ;  /* 0x00000030660c7810 */ /* 0x000fe40007ffe0ff */
[----:B------:R-:W-:Y:S02]  /*11dd0*/  FSEL R28, R28, -INF , !P4 ;  /* 0xff8000001c1c7808 */ /* 0x000fe40006000000 */
[----:B------:R-:W-:Y:S02]  /*11de0*/  FSEL R116, R14, -INF , !P6 ;  /* 0xff8000000e747808 */ /* 0x000fe40007000000 */
[----:B------:R-:W-:Y:S02]  /*11df0*/  FSEL R126, R8, -INF , !P0 ;  /* 0xff800000087e7808 */ /* 0x000fe40004000000 */
[----:B------:R-:W-:-:S02]  /*11e00*/  ISETP.GT.AND P4, PT, R176, R163, PT ;  /* 0x000000a3b000720c */ /* 0x000fc40003f84270 */
[-C--:B------:R-:W-:Y:S02]  /*11e10*/  ISETP.GE.AND P1, PT, R16, R103.reuse, PT ;  /* 0x000000671000720c */ /* 0x080fe40003f26270 */
[-C--:B------:R-:W-:Y:S02]  /*11e20*/  ISETP.GE.AND P6, PT, R17, R2.reuse, PT ;  /* 0x000000021100720c */ /* 0x080fe40003fc6270 */
[----:B------:R-:W-:Y:S02]  /*11e30*/  FSEL R112, R15, -INF , !P5 ;  /* 0xff8000000f707808 */ /* 0x000fe40006800000 */
[----:B------:R-:W-:Y:S02]  /*11e40*/  ISETP.GE.AND P0, PT, R12, R103, PT ;  /* 0x000000670c00720c */ /* 0x000fe40003f06270 */
[----:B------:R-:W-:Y:S02]  /*11e50*/  IADD3 R13, R102, 0x31, RZ ;  /* 0x00000031660d7810 */ /* 0x000fe40007ffe0ff */
[----:B------:R-:W-:-:S02]  /*11e60*/  ISETP.GE.AND P5, PT, R12, R2, PT ;  /* 0x000000020c00720c */ /* 0x000fc40003fa6270 */
[----:B------:R-:W-:Y:S02]  /*11e70*/  IADD3 R8, R102, 0x38, RZ ;  /* 0x0000003866087810 */ /* 0x000fe40007ffe0ff */
[----:B------:R-:W-:Y:S02]  /*11e80*/  FSEL R114, R10, -INF , !P1 ;  /* 0xff8000000a727808 */ /* 0x000fe40004800000 */
[----:B------:R-:W-:Y:S02]  /*11e90*/  FSEL R130, R9, -INF , !P6 ;  /* 0xff80000009827808 */ /* 0x000fe40007000000 */
[----:B------:R-:W-:Y:S02]  /*11ea0*/  FSEL R34, R6, -INF , !P0 ;  /* 0xff80000006227808 */ /* 0x000fe40004000000 */
[C---:B------:R-:W-:Y:S02]  /*11eb0*/  ISETP.GE.AND P1, PT, R13.reuse, R2, PT ;  /* 0x000000020d00720c */ /* 0x040fe40003f26270 */
[----:B------:R-:W-:-:S02]  /*11ec0*/  ISETP.GE.AND P6, PT, R13, R103, PT ;  /* 0x000000670d00720c */ /* 0x000fc40003fc6270 */
[----:B------:R-:W-:Y:S02]  /*11ed0*/  FSEL R101, R4, -INF , !P5 ;  /* 0xff80000004657808 */ /* 0x000fe40006800000 */
[----:B------:R-:W-:Y:S02]  /*11ee0*/  ISETP.GE.AND P0, PT, R8, R2, PT ;  /* 0x000000020800720c */ /* 0x000fe40003f06270 */
[C---:B------:R-:W-:Y:S02]  /*11ef0*/  IADD3 R4, R102.reuse, 0x39, RZ ;  /* 0x0000003966047810 */ /* 0x040fe40007ffe0ff */
[----:B------:R-:W-:Y:S02]  /*11f00*/  ISETP.GE.AND P5, PT, R102, R103, PT ;  /* 0x000000676600720c */ /* 0x000fe40003fa6270 */
[----:B------:R-:W-:Y:S02]  /*11f10*/  FSEL R102, R5, -INF , !P1 ;  /* 0xff80000005667808 */ /* 0x000fe40004800000 */
[----:B------:R-:W-:-:S02]  /*11f20*/  FSEL R33, R7, -INF , !P6 ;  /* 0xff80000007217808 */ /* 0x000fc40007000000 */
[----:B------:R-:W-:Y:S02]  /*11f30*/  FSEL R120, R120, -INF , !P0 ;  /* 0xff80000078787808 */ /* 0x000fe40004000000 */
[-C--:B------:R-:W-:Y:S02]  /*11f40*/  ISETP.GE.AND P1, PT, R8, R103.reuse, PT ;  /* 0x000000670800720c */ /* 0x080fe40003f26270 */
[C---:B------:R-:W-:Y:S02]  /*11f50*/  ISETP.GE.AND P6, PT, R4.reuse, R2, PT ;  /* 0x000000020400720c */ /* 0x040fe40003fc6270 */
[----:B------:R-:W-:Y:S02]  /*11f60*/  ISETP.GE.AND P0, PT, R4, R103, PT ;  /* 0x000000670400720c */ /* 0x000fe40003f06270 */
[----:B------:R-:W-:Y:S02]  /*11f70*/  FSEL R4, R30, -INF , !P5 ;  /* 0xff8000001e047808 */ /* 0x000fe40006800000 */
[----:B------:R-:W-:-:S02]  /*11f80*/  FSEL R122, R122, -INF , !P1 ;  /* 0xff8000007a7a7808 */ /* 0x000fc40004800000 */
        /* <DEDUP_REMOVED lines=34> */
[----:B------:R-:W-:-:S05]  /*121b0*/  ISETP.NE.AND P1, PT, RZ, c[0x0][0x2d0], PT ;  /* 0x0000b400ff007a0c */ /* 0x000fca0003f25270 */
[----:B------:R-:W-:Y:S02]  /*121c0*/  @P0 IADD3 R11, R11, 0x1, RZ ;  /* 0x000000010b0b0810 */ /* 0x000fe40007ffe0ff */
[----:B------:R-:W-:-:S03]  /*121d0*/  ISETP.GE.AND P0, PT, R10, RZ, PT ;  /* 0x000000ff0a00720c */ /* 0x000fc60003f06270 */
[----:B------:R-:W-:Y:S01]  /*121e0*/  @!P5 IMAD.MOV R11, RZ, RZ, -R11 ;  /* 0x000000ffff0bd224 */ /* 0x000fe200078e0a0b */
[----:B------:R-:W-:-:S05]  /*121f0*/  @P6 IADD3 R2, R2, 0x1, RZ ;  /* 0x0000000102026810 */ /* 0x000fca0007ffe0ff */
[----:B------:R-:W-:Y:S01]  /*12200*/  IMAD.MOV.U32 R5, RZ, RZ, R2 ;  /* 0x000000ffff057224 */ /* 0x000fe200078e0002 */
[----:B------:R-:W-:-:S04]  /*12210*/  LOP3.LUT R2, RZ, c[0x0][0x2d0], RZ, 0x33, !PT ;  /* 0x0000b400ff027a12 */ /* 0x000fc800078e33ff */
[----:B------:R-:W-:Y:S02]  /*12220*/  @!P0 IADD3 R5, -R5, RZ, RZ ;  /* 0x000000ff05058210 */ /* 0x000fe40007ffe1ff */
[C---:B------:R-:W-:Y:S02]  /*12230*/  SEL R7, R2.reuse, R11, !P1 ;  /* 0x0000000b02077207 */ /* 0x040fe40004800000 */
[----:B------:R-:W-:-:S03]  /*12240*/  SEL R2, R2, R5, !P1 ;  /* 0x0000000502027207 */ /* 0x000fc60004800000 */
[----:B------:R-:W-:-:S04]  /*12250*/  IMAD.WIDE R12, R7, 0x4, R170 ;  /* 0x00000004070c7825 */ /* 0x000fc800078e02aa */
[----:B------:R-:W-:Y:S01]  /*12260*/  IMAD.WIDE R10, R2, 0x4, R170 ;  /* 0x00000004020a7825 */ /* 0x000fe200078e02aa */
[----:B------:R-:W2:Y:S04]  /*12270*/  LDG.E R5, [R12.64] ;  /* 0x000000060c057981 */ /* 0x000ea8000c1e1900 */
[----:B------:R-:W2:Y:S01]  /*12280*/  LDG.E R6, [R10.64] ;  /* 0x000000060a067981 */ /* 0x000ea2000c1e1900 */
[----:B------:R-:W-:Y:S02]  /*12290*/  IMAD.IADD R2, R7, 0x1, -R2 ;  /* 0x0000000107027824 */ /* 0x000fe400078e0a02 */
[----:B------:R-:W-:-:S04]  /*122a0*/  IMAD.MOV.U32 R7, RZ, RZ, 0x40 ;  /* 0x00000040ff077424 */ /* 0x000fc800078e00ff */
[----:B------:R-:W-:-:S04]  /*122b0*/  IMAD R7, R2, c[0x0][0x2d0], -R7 ;  /* 0x0000b40002077a24 */ /* 0x000fc800078e0a07 */
        /* <DEDUP_REMOVED lines=12> */
.L_x_6273:
[----:B------:R-:W-:-:S05]  /*12380*/  IMAD.MOV.U32 R8, RZ, RZ, c[0x0][0x198] ;  /* 0x00006600ff087624 */ /* 0x000fca00078e00ff */
[----:B------:R-:W-:-:S04]  /*12390*/  LEA R8, -R8, RZ, 0x6 ;  /* 0x000000ff08087211 */ /* 0x000fc800078e31ff */
[----:B------:R-:W-:Y:S02]  /*123a0*/  SHF.R.S32.HI R7, RZ, 0x1f, R8 ;  /* 0x0000001fff077819 */ /* 0x000fe40000011408 */
.L_x_6274:
[----:B------:R-:W-:Y:S02]  /*123b0*/  LOP3.LUT R2, R177, 0x1, RZ, 0xc0, !PT ;  /* 0x00000001b1027812 */ /* 0x000fe400078ec0ff */
[CC--:B------:R-:W-:Y:S02]  /*123c0*/  @P2 IADD3 R9, P0, R165.reuse, R8.reuse, RZ ;  /* 0x00000008a5092210 */ /* 0x0c0fe40007f1e0ff */
[----:B------:R-:W-:Y:S02]  /*123d0*/  ISETP.NE.U32.AND P1, PT, R2, 0x1, PT ;  /* 0x000000010200780c */ /* 0x000fe40003f25070 */
[----:B------:R-:W-:Y:S01]  /*123e0*/  IADD3 R5, P6, P5, R165, R8, R165 ;  /* 0x00000008a5057210 */ /* 0x000fe20007dde0a5 */
[C---:B------:R-:W-:Y:S01]  /*123f0*/  @P2 IMAD.X R2, R164.reuse, 0x1, R7, P0 ;  /* 0x00000001a4022824 */ /* 0x040fe200000e0607 */
[----:B------:R-:W-:Y:S02]  /*12400*/  @P2 LEA R12, P0, R9, R174, 0x1 ;  /* 0x000000ae090c2211 */ /* 0x000fe400078008ff */
[----:B------:R-:W-:-:S02]  /*12410*/  IADD3.X R6, R164, R7, R164, P6, P5 ;  /* 0x00000007a4067210 */ /* 0x000fc400037ea4a4 */
[----:B------:R-:W-:Y:S02]  /*12420*/  @P2 LEA.HI.X R13, R9, R173, R2, 0x1, P0 ;  /* 0x000000ad090d2211 */ /* 0x000fe400000f0c02 */
[CC--:B------:R-:W-:Y:S02]  /*12430*/  LEA R16, P0, R8.reuse, R174.reuse, 0x1 ;  /* 0x000000ae08107211 */ /* 0x0c0fe400078008ff */
[----:B------:R-:W-:Y:S02]  /*12440*/  IADD3 R2, P6, R165, R5, RZ ;  /* 0x00000005a5027210 */ /* 0x000fe40007fde0ff */
[C---:B------:R-:W-:Y:S02]  /*12450*/  @!P1 LEA R14, P5, R5.reuse, R174, 0x1 ;  /* 0x000000ae050e9211 */ /* 0x040fe400078a08ff */
[-C--:B------:R-:W-:Y:S02]  /*12460*/  LEA.HI.X R17, R8, R173.reuse, R7, 0x1, P0 ;  /* 0x000000ad08117211 */ /* 0x080fe400000f0c07 */
[----:B------:R-:W-:-:S02]  /*12470*/  @!P1 LEA.HI.X R15, R5, R173, R6, 0x1, P5 ;  /* 0x000000ad050f9211 */ /* 0x000fc400028f0c06 */
[----:B------:R-:W-:Y:S01]  /*12480*/  @P2 LEA R10, P0, R5, R174, 0x1 ;  /* 0x000000ae050a2211 */ /* 0x000fe200078008ff */
[----:B------:R-:W-:Y:S01]  /*12490*/  @!PT LDS RZ, [RZ] ;  /* 0x00000000fffff984 */ /* 0x000fe20000000800 */
[----:B------:R-:W-:Y:S01]  /*124a0*/  @!PT LDS RZ, [RZ] ;  /* 0x00000000fffff984 */ /* 0x000fe20000000800 */
[----:B------:R-:W-:Y:S01]  /*124b0*/  @!PT LDS RZ, [RZ] ;  /* 0x00000000fffff984 */ /* 0x000fe20000000800 */
[----:B------:R1:W-:Y:S01]  /*124c0*/  @!P1 LDGSTS.E.BYPASS.LTC128B.128 [R172+0x4000], [R16.64] ;  /* 0x0400000010ac9fae */ /* 0x0003e2000b901d46 */
[----:B------:R-:W-:Y:S02]  /*124d0*/  @!P1 IADD3 R8, P5, R165, R8, RZ ;  /* 0x00000008a5089210 */ /* 0x000fe40007fbe0ff */
[-CC-:B------:R-:W-:Y:S01]  /*124e0*/  @P2 LEA.HI.X R11, R5, R173.reuse, R6.reuse, 0x1, P0 ;  /* 0x000000ad050b2211 */ /* 0x180fe200000f0c06 */
[----:B------:R-:W-:Y:S01]  /*124f0*/  IMAD.X R6, R164, 0x1, R6, P6 ;  /* 0x00000001a4067824 */ /* 0x000fe200030e0606 */
[-C--:B------:R-:W-:Y:S01]  /*12500*/  @!P1 LEA R18, P0, R2, R174.reuse, 0x1 ;  /* 0x000000ae02129211 */ /* 0x080fe200078008ff */
[----:B------:R-:W-:Y:S01]  /*12510*/  @!P1 IMAD.X R7, R164, 0x1, R7, P5 ;  /* 0x00000001a4079824 */ /* 0x000fe200028e0607 */
[-C--:B------:R-:W-:Y:S01]  /*12520*/  @P2 LEA R24, P5, R2, R174.reuse, 0x1 ;  /* 0x000000ae02182211 */ /* 0x080fe200078a08ff */
[----:B------:R1:W-:Y:S01]  /*12530*/  @P1 STS.128 [R172+0x4000], RZ ;  /* 0x004000ffac001388 */ /* 0x0003e20000000c00 */
[----:B------:R-:W-:Y:S01]  /*12540*/  @!P1 LEA R26, P6, R8, R174, 0x1 ;  /* 0x000000ae081a9211 */ /* 0x000fe200078c08ff */
[----:B------:R-:W-:Y:S01]  /*12550*/  IMAD.MOV.U32 R174, RZ, RZ, R16 ;  /* 0x000000ffffae7224 */ /* 0x000fe200078e0010 */
[----:B------:R-:W-:-:S02]  /*12560*/  @!P1 LEA.HI.X R19, R2, R173, R6, 0x1, P0 ;  /* 0x000000ad02139211 */ /* 0x000fc400000f0c06 */
[-C--:B------:R-:W-:Y:S01]  /*12570*/  @P2 LEA.HI.X R25, R2, R173.reuse, R6, 0x1, P5 ;  /* 0x000000ad02192211 */ /* 0x080fe200028f0c06 */
[----:B------:R-:W-:Y:S01]  /*12580*/  @P2 IMAD.MOV.U32 R6, RZ, RZ, R16 ;  /* 0x000000ffff062224 */ /* 0x000fe200078e0010 */
[----:B------:R-:W-:Y:S01]  /*12590*/  @!P1 LEA.HI.X R27, R8, R173, R7, 0x1, P6 ;  /* 0x000000ad081b9211 */ /* 0x000fe200030f0c07 */
[--C-:B------:R-:W-:Y:S02]  /*125a0*/  @P2 IMAD.MOV.U32 R7, RZ, RZ, R17.reuse ;  /* 0x000000ffff072224 */ /* 0x100fe400078e0011 */
        /* <DEDUP_REMOVED lines=37> */
.L_x_6272:
        /* <DEDUP_REMOVED lines=58> */
[----:B------:R-:W-:Y:S02]  /*12ba0*/  FMUL.FTZ R32, R3, c[0x0][0x23c] ;  /* 0x00008f0003207a20 */ /* 0x000fe40000410000 */
[--C-:B------:R-:W-:Y:S01]  /*12bb0*/  FFMA.FTZ R24, R142, c[0x0][0x23c], -R103.reuse ;  /* 0x00008f008e187a23 */ /* 0x100fe20000010867 */
[----:B------:R-:W1:Y:S01]  /*12bc0*/  MUFU.EX2 R0, R0 ;  /* 0x0000000000007308 */ /* 0x000e620000000800 */
[--C-:B------:R-:W-:Y:S02]  /*12bd0*/  FFMA.FTZ R25, R182, c[0x0][0x23c], -R103.reuse ;  /* 0x00008f00b6197a23 */ /* 0x100fe40000010867 */
[----:B------:R-:W-:Y:S02]  /*12be0*/  FFMA.FTZ R2, R178, c[0x0][0x23c], -R103 ;  /* 0x00008f00b2027a23 */ /* 0x000fe40000010867 */
[--C-:B------:R-:W-:Y:S02]  /*12bf0*/  FFMA.FTZ R28, R140, c[0x0][0x23c], -R35.reuse ;  /* 0x00008f008c1c7a23 */ /* 0x100fe40000010823 */
[----:B------:R-:W-:Y:S01]  /*12c00*/  FMUL.FTZ R31, R31, c[0x0][0x23c] ;  /* 0x00008f001f1f7a20 */ /* 0x000fe20000410000 */
[----:B------:R-:W-:Y:S01]  /*12c10*/  MUFU.EX2 R30, R30 ;  /* 0x0000001e001e7308 */ /* 0x000fe20000000800 */
[----:B------:R-:W-:-:S02]  /*12c20*/  FFMA.FTZ R3, R138, c[0x0][0x23c], -R35 ;  /* 0x00008f008a037a23 */ /* 0x000fc40000010823 */
[----:B------:R-:W-:Y:S02]  /*12c30*/  FFMA.FTZ R109, R106, c[0x0][0x23c], -R35 ;  /* 0x00008f006a6d7a23 */ /* 0x000fe40000010823 */
[--C-:B------:R-:W-:Y:S02]  /*12c40*/  FFMA.FTZ R107, R104, c[0x0][0x23c], -R103.reuse ;  /* 0x00008f00686b7a23 */ /* 0x100fe40000010867 */
[--C-:B------:R-:W-:Y:S01]  /*12c50*/  FFMA.FTZ R104, R132, c[0x0][0x23c], -R103.reuse ;  /* 0x00008f0084687a23 */ /* 0x100fe20000010867 */
[----:B------:R-:W2:Y:S01]  /*12c60*/  MUFU.EX2 R24, R24 ;  /* 0x0000001800187308 */ /* 0x000ea20000000800 */
[----:B-1----:R-:W-:Y:S01]  /*12c70*/  F2FP.BF16.PACK_AB R5, R0, R29 ;  /* 0x0000001d0005723e */ /* 0x002fe200000010ff */
[--C-:B------:R-:W-:Y:S02]  /*12c80*/  FFMA.FTZ R100, R134, c[0x0][0x23c], -R103.reuse ;  /* 0x00008f0086647a23 */ /* 0x100fe40000010867 */
[----:B------:R-:W-:Y:S02]  /*12c90*/  FFMA.FTZ R105, R136, c[0x0][0x23c], -R103 ;  /* 0x00008f0088697a23 */ /* 0x000fe40000010867 */
[----:B------:R-:W-:-:S02]  /*12ca0*/  FFMA.FTZ R111, R22, c[0x0][0x23c], -R35 ;  /* 0x00008f00166f7a23 */ /* 0x000fc40000010823 */
[----:B------:R-:W-:Y:S01]  /*12cb0*/  MUFU.EX2 R25, R25 ;  /* 0x0000001900197308 */ /* 0x000fe20000000800 */
[--C-:B------:R-:W-:Y:S02]  /*12cc0*/  FFMA.FTZ R115, R118, c[0x0][0x23c], -R103.reuse ;  /* 0x00008f0076737a23 */ /* 0x100fe40000010867 */
[----:B------:R-:W-:Y:S02]  /*12cd0*/  FFMA.FTZ R118, R124, c[0x0][0x23c], -R103 ;  /* 0x00008f007c767a23 */ /* 0x000fe40000010867 */
        /* <DEDUP_REMOVED lines=11> */
[----:B------:R-:W-:Y:S01]  /*12d90*/  FFMA.FTZ R110, R120, c[0x0][0x23c], -R103 ;  /* 0x00008f00786e7a23 */ /* 0x000fe20000010867 */
[----:B------:R-:W2:Y:S01]  /*12da0*/  MUFU.EX2 R31, R31 ;  /* 0x0000001f001f7308 */ /* 0x000ea20000000800 */
[----:B-1----:R-:W-:Y:S01]  /*12db0*/  F2FP.BF16.PACK_AB R6, R2, R25 ;  /* 0x000000190206723e */ /* 0x002fe200000010ff */
[----:B------:R-:W-:-:S02]  /*12dc0*/  FFMA.FTZ R34, R34, c[0x0][0x23c], -R35 ;  /* 0x00008f0022227a23 */ /* 0x000fc40000010823 */
[--C-:B------:R-:W-:Y:S02]  /*12dd0*/  FFMA.FTZ R33, R33, c[0x0][0x23c], -R35.reuse ;  /* 0x00008f0021217a23 */ /* 0x100fe40000010823 */
[----:B------:R-:W-:Y:S02]  /*12de0*/  FFMA.FTZ R114, R122, c[0x0][0x23c], -R35 ;  /* 0x00008f007a727a23 */ /* 0x000fe40000010823 */
[----:B------:R-:W1:Y:S01]  /*12df0*/  MUFU.EX2 R32, R32 ;  /* 0x0000002000207308 */ /* 0x000e620000000800 */
[----:B------:R-:W-:-:S07]  /*12e00*/  FFMA.FTZ R103, R121, c[0x0][0x23c], -R103 ;  /* 0x00008f0079677a23 */ /* 0x000fce0000010867 */
[----:B------:R-:W3:Y:S01]  /*12e10*/  MUFU.EX2 R3, R3 ;  /* 0x0000000300037308 */ /* 0x000ee20000000800 */
[-C--:B--2---:R-:W-:Y:S02]  /*12e20*/  FMUL.FTZ R96, R96, R31.reuse ;  /* 0x0000001f60607220 */ /* 0x084fe40000410000 */
[-C--:B------:R-:W-:Y:S02]  /*12e30*/  FMUL.FTZ R97, R97, R31.reuse ;  /* 0x0000001f61617220 */ /* 0x080fe40000410000 */
[-C--:B------:R-:W-:Y:S02]  /*12e40*/  FMUL.FTZ R36, R36, R31.reuse ;  /* 0x0000001f24247220 */ /* 0x080fe40000410000 */
[----:B------:R-:W-:Y:S01]  /*12e50*/  FMUL.FTZ R37, R37, R31 ;  /* 0x0000001f25257220 */ /* 0x000fe20000410000 */
[----:B------:R2:W4:Y:S01]  /*12e60*/  MUFU.EX2 R106, R108 ;  /* 0x0000006c006a7308 */ /* 0x0005220000000800 */
[-C--:B-1----:R-:W-:Y:S02]  /*12e70*/  FMUL.FTZ R98, R98, R32.reuse ;  /* 0x0000002062627220 */ /* 0x082fe40000410000 */
[----:B------:R-:W-:-:S02]  /*12e80*/  FMUL.FTZ R99, R99, R32 ;  /* 0x0000002063637220 */ /* 0x000fc40000410000 */
[-C--:B------:R-:W-:Y:S02]  /*12e90*/  FMUL.FTZ R38, R38, R32.reuse ;  /* 0x0000002026267220 */ /* 0x080fe40000410000 */
[----:B------:R-:W-:Y:S01]  /*12ea0*/  FMUL.FTZ R39, R39, R32 ;  /* 0x0000002027277220 */ /* 0x000fe20000410000 */
[----:B---3--:R-:W-:Y:S01]  /*12eb0*/  F2FP.BF16.PACK_AB R7, R3, R28 ;  /* 0x0000001c0307723e */ /* 0x008fe200000010ff */
[-C--:B------:R-:W-:Y:S01]  /*12ec0*/  FMUL.FTZ R40, R40, R31.reuse ;  /* 0x0000001f28287220 */ /* 0x080fe20000410000 */
[----:B------:R-:W-:Y:S01]  /*12ed0*/  MUFU.EX2 R107, R107 ;  /* 0x0000006b006b7308 */ /* 0x000fe20000000800 */
[----:B------:R-:W-:Y:S02]  /*12ee0*/  FMUL.FTZ R41, R41, R31 ;  /* 0x0000001f29297220 */ /* 0x000fe40000410000 */
[-C--:B------:R-:W-:Y:S02]  /*12ef0*/  FMUL.FTZ R42, R42, R32.reuse ;  /* 0x000000202a2a7220 */ /* 0x080fe40000410000 */
[----:B------:R-:W-:Y:S01]  /*12f00*/  HMMA.16816.F32.BF16 R96, R4, R8, R96 ;  /* 0x000000080460723c */ /* 0x000fe20000041860 */
        /* <DEDUP_REMOVED lines=22> */
[----:B------:R-:W5:Y:S01]  /*13070*/  MUFU.EX2 R109, R109 ;  /* 0x0000006d006d7308 */ /* 0x000f620000000800 */
        /* <DEDUP_REMOVED lines=9> */
[----:B------:R-:W-:Y:S01]  /*13110*/  MUFU.EX2 R115, R115 ;  /* 0x0000007300737308 */ /* 0x000fe20000000800 */
        /* <DEDUP_REMOVED lines=10> */
[----:B------:R-:W-:Y:S02]  /*131c0*/  FMUL.FTZ R71, R71, R32 ;  /* 0x0000002047477220 */ /* 0x000fe40000410000 */
[-C--:B------:R-:W-:Y:S01]  /*131d0*/  FMUL.FTZ R72, R72, R31.reuse ;  /* 0x0000001f48487220 */ /* 0x080fe20000410000 */
[----:B------:R-:W-:Y:S01]  /*131e0*/  MUFU.EX2 R113, R113 ;  /* 0x0000007100717308 */ /* 0x000fe20000000800 */
[----:B---3--:R-:W-:Y:S01]  /*131f0*/  HMMA.16816.F32.BF16 R56, R4, R12, R56 ;  /* 0x0000000c0438723c */ /* 0x008fe20000041838 */
[----:B------:R-:W-:-:S02]  /*13200*/  FMUL.FTZ R73, R73, R31 ;  /* 0x0000001f49497220 */ /* 0x000fc40000410000 */
[-C--:B------:R-:W-:Y:S02]  /*13210*/  FMUL.FTZ R74, R74, R32.reuse ;  /* 0x000000204a4a7220 */ /* 0x080fe40000410000 */
[-C--:B------:R-:W-:Y:S02]  /*13220*/  FMUL.FTZ R75, R75, R32.reuse ;  /* 0x000000204b4b7220 */ /* 0x080fe40000410000 */
[-C--:B------:R-:W-:Y:S01]  /*13230*/  FMUL.FTZ R92, R92, R31.reuse ;  /* 0x0000001f5c5c7220 */ /* 0x080fe20000410000 */
[----:B------:R-:W-:Y:S01]  /*13240*/  HMMA.16816.F32.BF16 R60, R4, R14, R60 ;  /* 0x0000000e043c723c */ /* 0x000fe2000004183c */
[----:B------:R-:W3:Y:S01]  /*13250*/  LDSM.16.MT88.4 R12, [R154+0xa000] ;  /* 0x00a000009a0c783b */ /* 0x000ee20000004200 */
[----:B------:R-:W-:Y:S01]  /*13260*/  FMUL.FTZ R93, R93, R31 ;  /* 0x0000001f5d5d7220 */ /* 0x000fe20000410000 */
[----:B------:R-:W-:Y:S01]  /*13270*/  MUFU.EX2 R124, R124 ;  /* 0x0000007c007c7308 */ /* 0x000fe20000000800 */
[-C--:B------:R-:W-:Y:S02]  /*13280*/  FMUL.FTZ R94, R94, R32.reuse ;  /* 0x000000205e5e7220 */ /* 0x080fe40000410000 */
[----:B------:R-:W-:-:S02]  /*13290*/  FMUL.FTZ R95, R95, R32 ;  /* 0x000000205f5f7220 */ /* 0x000fc40000410000 */
[----:B--2---:R-:W-:Y:S02]  /*132a0*/  FFMA.FTZ R108, R20, c[0x0][0x23c], -R35 ;  /* 0x00008f00146c7a23 */ /* 0x004fe40000010823 */
[-C--:B------:R-:W-:Y:S01]  /*132b0*/  FMUL.FTZ R76, R76, R31.reuse ;  /* 0x0000001f4c4c7220 */ /* 0x080fe20000410000 */
[----:B------:R-:W-:Y:S01]  /*132c0*/  LDSM.16.MT88.4 R20, [R153+0x8800] ;  /* 0x008800009914783b */ /* 0x000fe20000004200 */
[-C--:B------:R-:W-:Y:S01]  /*132d0*/  FMUL.FTZ R77, R77, R31.reuse ;  /* 0x0000001f4d4d7220 */ /* 0x080fe20000410000 */
[----:B------:R-:W-:Y:S01]  /*132e0*/  MUFU.EX2 R116, R116 ;  /* 0x0000007400747308 */ /* 0x000fe20000000800 */
[-C--:B------:R-:W-:Y:S02]  /*132f0*/  FMUL.FTZ R78, R78, R32.reuse ;  /* 0x000000204e4e7220 */ /* 0x080fe40000410000 */
[----:B------:R-:W-:Y:S02]  /*13300*/  FMUL.FTZ R79, R79, R32 ;  /* 0x000000204f4f7220 */ /* 0x000fe40000410000 */
[----:B------:R-:W-:-:S02]  /*13310*/  FMUL.FTZ R80, R80, R31 ;  /* 0x0000001f50507220 */ /* 0x000fc40000410000 */
[-C--:B------:R-:W-:Y:S01]  /*13320*/  FMUL.FTZ R81, R81, R31.reuse ;  /* 0x0000001f51517220 */ /* 0x080fe20000410000 */
[----:B------:R-:W2:Y:S01]  /*13330*/  MUFU.EX2 R108, R108 ;  /* 0x0000006c006c7308 */ /* 0x000ea20000000800 */
[-C--:B------:R-:W-:Y:S02]  /*13340*/  FMUL.FTZ R82, R82, R32.reuse ;  /* 0x0000002052527220 */ /* 0x080fe40000410000 */
[-C--:B------:R-:W-:Y:S01]  /*13350*/  FMUL.FTZ R83, R83, R32.reuse ;  /* 0x0000002053537220 */ /* 0x080fe20000410000 */
[----:B-1----:R-:W-:Y:S01]  /*13360*/  HMMA.16816.F32.BF16 R64, R4, R8, R64 ;  /* 0x000000080440723c */ /* 0x002fe20000041840 */
[-C--:B------:R-:W-:Y:S02]  /*13370*/  FMUL.FTZ R88, R88, R31.reuse ;  /* 0x0000001f58587220 */ /* 0x080fe40000410000 */
[----:B------:R-:W-:Y:S01]  /*13380*/  FMUL.FTZ R89, R89, R31 ;  /* 0x0000001f59597220 */ /* 0x000fe20000410000 */
[----:B------:R-:W1:Y:S01]  /*13390*/  MUFU.EX2 R117, R117 ;  /* 0x0000007500757308 */ /* 0x000e620000000800 */
[----:B------:R-:W-:-:S02]  /*133a0*/  FMUL.FTZ R90, R90, R32 ;  /* 0x000000205a5a7220 */ /* 0x000fc40000410000 */
[-C--:B------:R-:W-:Y:S01]  /*133b0*/  FMUL.FTZ R91, R91, R32.reuse ;  /* 0x000000205b5b7220 */ /* 0x080fe20000410000 */
[C---:B------:R-:W-:Y:S01]  /*133c0*/  HMMA.16816.F32.BF16 R68, R4.reuse, R10, R68 ;  /* 0x0000000a0444723c */ /* 0x040fe20000041844 */
[----:B------:R-:W1:Y:S01]  /*133d0*/  LDSM.16.MT88.4 R8, [R153+0xa000] ;  /* 0x00a000009908783b */ /* 0x000e620000004200 */
[-C--:B------:R-:W-:Y:S02]  /*133e0*/  FMUL.FTZ R84, R84, R31.reuse ;  /* 0x0000001f54547220 */ /* 0x080fe40000410000 */
[----:B------:R-:W-:Y:S01]  /*133f0*/  FMUL.FTZ R85, R85, R31 ;  /* 0x0000001f55557220 */ /* 0x000fe20000410000 */
[----:B------:R-:W-:Y:S01]  /*13400*/  MUFU.EX2 R112, R112 ;  /* 0x0000007000707308 */ /* 0x000fe20000000800 */
[-C--:B------:R-:W-:Y:S02]  /*13410*/  FMUL.FTZ R86, R86, R32.reuse ;  /* 0x0000002056567220 */ /* 0x080fe40000410000 */
[----:B---3--:R-:W-:Y:S01]  /*13420*/  HMMA.16816.F32.BF16 R72, R4, R12, R72 ;  /* 0x0000000c0448723c */ /* 0x008fe20000041848 */
[----:B------:R-:W-:-:S02]  /*13430*/  FMUL.FTZ R87, R87, R32 ;  /* 0x0000002057577220 */ /* 0x000fc40000410000 */
[----:B------:R-:W-:Y:S02]  /*13440*/  FFMA.FTZ R35, R123, c[0x0][0x23c], -R35 ;  /* 0x00008f007b237a23 */ /* 0x000fe40000010823 */
[----:B------:R-:W3:Y:S01]  /*13450*/  MUFU.EX2 R119, R119 ;  /* 0x0000007700777308 */ /* 0x000ee20000000800 */
[----:B------:R-:W-:Y:S02]  /*13460*/  FFMA.FTZ R31, R183, R31, R30 ;  /* 0x0000001fb71f7223 */ /* 0x000fe4000001001e */
[----:B------:R-:W-:Y:S01]  /*13470*/  HMMA.16816.F32.BF16 R92, R4, R14, R92 ;  /* 0x0000000e045c723c */ /* 0x000fe2000004185c */
[----:B------:R-:W2:Y:S01]  /*13480*/  LDSM.16.MT88.4 R12, [R156+0x8800] ;  /* 0x008800009c0c783b */ /* 0x000ea20000004200 */
[----:B------:R-:W-:Y:S02]  /*13490*/  FFMA.FTZ R29, R181, R32, R29 ;  /* 0x00000020b51d7223 */ /* 0x000fe4000001001d */
[----:B------:R-:W-:Y:S01]  /*134a0*/  FADD.FTZ R24, R24, R31 ;  /* 0x0000001f18187221 */ /* 0x000fe20000010000 */
[----:B------:R-:W-:Y:S01]  /*134b0*/  MUFU.EX2 R101, R101 ;  /* 0x0000006500657308 */ /* 0x000fe20000000800 */
[----:B------:R-:W-:-:S02]  /*134c0*/  FADD.FTZ R29, R0, R29 ;  /* 0x0000001d001d7221 */ /* 0x000fc40000010000 */
[C---:B------:R-:W-:Y:S01]  /*134d0*/  HMMA.16816.F32.BF16 R88, R4.reuse, R16, R88 ;  /* 0x000000100458723c */ /* 0x040fe20000041858 */
[----:B------:R-:W-:Y:S02]  /*134e0*/  FADD.FTZ R25, R25, R24 ;  /* 0x0000001819197221 */ /* 0x000fe40000010000 */
[----:B------:R-:W-:Y:S02]  /*134f0*/  FADD.FTZ R28, R28, R29 ;  /* 0x0000001d1c1c7221 */ /* 0x000fe40000010000 */
[----:B------:R-:W2:Y:S01]  /*13500*/  MUFU.EX2 R102, R102 ;  /* 0x0000006600667308 */ /* 0x000ea20000000800 */
[----:B------:R-:W-:Y:S02]  /*13510*/  FADD.FTZ R2, R2, R25 ;  /* 0x0000001902027221 */ /* 0x000fe40000010000 */
[----:B------:R-:W-:Y:S01]  /*13520*/  HMMA.16816.F32.BF16 R84, R4, R18, R84 ;  /* 0x000000120454723c */ /* 0x000fe20000041854 */
[----:B------:R-:W3:Y:S01]  /*13530*/  LDSM.16.MT88.4 R16, [R152+0x8800] ;  /* 0x008800009810783b */ /* 0x000ee20000004200 */
[----:B------:R-:W-:-:S03]  /*13540*/  FADD.FTZ R3, R3, R28 ;  /* 0x0000001c03037221 */ /* 0x000fc60000010000 */
[----:B------:R-:W-:Y:S01]  /*13550*/  MUFU.EX2 R110, R110 ;  /* 0x0000006e006e7308 */ /* 0x000fe20000000800 */
[----:B----4-:R-:W-:Y:S02]  /*13560*/  FADD.FTZ R0, R106, R3 ;  /* 0x000000036a007221 */ /* 0x010fe40000010000 */
[----:B-1----:R-:W-:Y:S02]  /*13570*/  HMMA.16816.F32.BF16 R76, R4, R8, R76 ;  /* 0x00000008044c723c */ /* 0x002fe4000004184c */
[----:B-----5:R-:W-:-:S03]  /*13580*/  FADD.FTZ R0, R109, R0 ;  /* 0x000000006d007221 */ /* 0x020fc60000010000 */
[----:B------:R-:W-:Y:S03]  /*13590*/  MUFU.EX2 R103, R103 ;  /* 0x0000006700677308 */ /* 0x000fe60000000800 */
[----:B------:R-:W-:Y:S01]  /*135a0*/  HMMA.16816.F32.BF16 R80, R4, R10, R80 ;  /* 0x0000000a0450723c */ /* 0x000fe20000041850 */
[----:B------:R-:W1:Y:S04]  /*135b0*/  LDSM.16.MT88.4 R8, [R154+0x8800] ;  /* 0x008800009a08783b */ /* 0x000e680000004200 */
[----:B------:R-:W-:Y:S02]  /*135c0*/  MUFU.EX2 R34, R34 ;  /* 0x0000002200227308 */ /* 0x000fe40000000800 */
[----:B------:R-:W-:Y:S01]  /*135d0*/  F2FP.BF16.PACK_AB R4, R104, R107 ;  /* 0x0000006b6804723e */ /* 0x000fe200000010ff */
[----:B------:R-:W-:Y:S01]  /*135e0*/  FADD.FTZ R107, R107, R2 ;  /* 0x000000026b6b7221 */ /* 0x000fe20000010000 */
[----:B------:R-:W-:-:S02]  /*135f0*/  F2FP.BF16.PACK_AB R5, R109, R106 ;  /* 0x0000006a6d05723e */ /* 0x000fc400000010ff */
[----:B------:R-:W-:Y:S02]  /*13600*/  F2FP.BF16.PACK_AB R6, R105, R100 ;  /* 0x000000646906723e */ /* 0x000fe400000010ff */
[----:B------:R-:W4:Y:S01]  /*13610*/  MUFU.EX2 R33, R33 ;  /* 0x0000002100217308 */ /* 0x000f220000000800 */
[----:B--2---:R-:W-:Y:S01]  /*13620*/  F2FP.BF16.PACK_AB R7, R108, R111 ;  /* 0x0000006f6c07723e */ /* 0x004fe200000010ff */
[----:B------:R-:W-:-:S04]  /*13630*/  FADD.FTZ R3, R104, R107 ;  /* 0x0000006b68037221 */ /* 0x000fc80000010000 */
[----:B------:R-:W-:Y:S02]  /*13640*/  FADD.FTZ R100, R100, R3 ;  /* 0x0000000364647221 */ /* 0x000fe40000010000 */
[C---:B------:R-:W-:Y:S01]  /*13650*/  HMMA.16816.F32.BF16 R96, R4.reuse, R12, R96 ;  /* 0x0000000c0460723c */ /* 0x040fe20000041860 */
[----:B------:R-:W-:Y:S01]  /*13660*/  MUFU.EX2 R114, R114 ;  /* 0x0000007200727308 */ /* 0x000fe20000000800 */
[----:B------:R-:W-:Y:S02]  /*13670*/  FADD.FTZ R3, R111, R0 ;  /* 0x000000006f037221 */ /* 0x000fe40000010000 */
[----:B------:R-:W-:Y:S01]  /*13680*/  FADD.FTZ R0, R105, R100 ;  /* 0x0000006469007221 */ /* 0x000fe20000010000 */
[----:B------:R-:W-:Y:S01]  /*13690*/  MOV R100, R27 ;  /* 0x0000001b00647202 */ /* 0x000fe20000000f00 */
[----:B------:R-:W-:Y:S02]  /*136a0*/  FADD.FTZ R3, R108, R3 ;  /* 0x000000036c037221 */ /* 0x000fe40000010000 */
[C---:B------:R-:W-:Y:S01]  /*136b0*/  HMMA.16816.F32.BF16 R36, R4.reuse, R14, R36 ;  /* 0x0000000e0424723c */ /* 0x040fe20000041824 */
[----:B------:R-:W2:Y:S01]  /*136c0*/  LDSM.16.MT88.4 R12, [R156+0xa800] ;  /* 0x00a800009c0c783b */ /* 0x000ea20000004200 */
[----:B------:R-:W5:Y:S06]  /*136d0*/  MUFU.EX2 R35, R35 ;  /* 0x0000002300237308 */ /* 0x000f6c0000000800 */
[C---:B---3--:R-:W-:Y:S08]  /*136e0*/  HMMA.16816.F32.BF16 R56, R4.reuse, R16, R56 ;  /* 0x000000100438723c */ /* 0x048ff00000041838 */
[C---:B-1----:R-:W-:Y:S08]  /*136f0*/  HMMA.16816.F32.BF16 R40, R4.reuse, R8, R40 ;  /* 0x000000080428723c */ /* 0x042ff00000041828 */
[C---:B------:R-:W-:Y:S01]  /*13700*/  HMMA.16816.F32.BF16 R44, R4.reuse, R10, R44 ;  /* 0x0000000a042c723c */ /* 0x040fe2000004182c */
[----:B------:R-:W1:Y:S07]  /*13710*/  LDSM.16.MT88.4 R8, [R154+0xa800] ;  /* 0x00a800009a08783b */ /* 0x000e6e0000004200 */
[C---:B------:R-:W-:Y:S01]  /*13720*/  HMMA.16816.F32.BF16 R60, R4.reuse, R18, R60 ;  /* 0x00000012043c723c */ /* 0x040fe2000004183c */
[----:B------:R-:W3:Y:S07]  /*13730*/  LDSM.16.MT88.4 R16, [R152+0xa800] ;  /* 0x00a800009810783b */ /* 0x000eee0000004200 */
[C---:B------:R-:W-:Y:S08]  /*13740*/  HMMA.16816.F32.BF16 R48, R4.reuse, R20, R48 ;  /* 0x000000140430723c */ /* 0x040ff00000041830 */
        /* <DEDUP_REMOVED lines=25> */
[----:B-1----:R-:W-:Y:S01]  /*138e0*/  HMMA.16816.F32.BF16 R40, R4, R8, R40 ;  /* 0x000000080428723c */ /* 0x002fe20000041828 */
[----:B------:R-:W-:Y:S02]  /*138f0*/  FADD.FTZ R124, R124, R113 ;  /* 0x000000717c7c7221 */ /* 0x000fe40000010000 */
[----:B------:R-:W-:-:S05]  /*13900*/  FADD.FTZ R119, R119, R112 ;  /* 0x0000007077777221 */ /* 0x000fca0000010000 */
[C---:B------:R-:W-:Y:S01]  /*13910*/  HMMA.16816.F32.BF16 R44, R4.reuse, R10, R44 ;  /* 0x0000000a042c723c */ /* 0x040fe2000004182c */
[----:B------:R-:W1:Y:S07]  /*13920*/  LDSM.16.MT88.4 R8, [R154+0xb000] ;  /* 0x00b000009a08783b */ /* 0x000e6e0000004200 */
[C---:B---3--:R-:W-:Y:S08]  /*13930*/  HMMA.16816.F32.BF16 R56, R4.reuse, R16, R56 ;  /* 0x000000100438723c */ /* 0x048ff00000041838 */
[C---:B--2---:R-:W-:Y:S08]  /*13940*/  HMMA.16816.F32.BF16 R96, R4.reuse, R12, R96 ;  /* 0x0000000c0460723c */ /* 0x044ff00000041860 */
[C---:B------:R-:W-:Y:S01]  /*13950*/  HMMA.16816.F32.BF16 R36, R4.reuse, R14, R36 ;  /* 0x0000000e0424723c */ /* 0x040fe20000041824 */
[----:B------:R-:W2:Y:S07]  /*13960*/  LDSM.16.MT88.4 R12, [R156+0xb000] ;  /* 0x00b000009c0c783b */ /* 0x000eae0000004200 */
[C---:B------:R-:W-:Y:S01]  /*13970*/  HMMA.16816.F32.BF16 R60, R4.reuse, R18, R60 ;  /* 0x00000012043c723c */ /* 0x040fe2000004183c */
[----:B------:R-:W3:Y:S07]  /*13980*/  LDSM.16.MT88.4 R16, [R152+0xb000] ;  /* 0x00b000009810783b */ /* 0x000eee0000004200 */
[C---:B------:R-:W-:Y:S08]  /*13990*/  HMMA.16816.F32.BF16 R48, R4.reuse, R20, R48 ;  /* 0x000000140430723c */ /* 0x040ff00000041830 */
[C---:B-1----:R-:W-:Y:S08]  /*139a0*/  HMMA.16816.F32.BF16 R72, R4.reuse, R8, R72 ;  /* 0x000000080448723c */ /* 0x042ff00000041848 */
[C---:B------:R-:W-:Y:S01]  /*139b0*/  HMMA.16816.F32.BF16 R92, R4.reuse, R10, R92 ;  /* 0x0000000a045c723c */ /* 0x040fe2000004185c */
[----:B------:R-:W-:Y:S07]  /*139c0*/  LDSM.16.MT88.4 R8, [R156+0x9800] ;  /* 0x009800009c08783b */ /* 0x000fee0000004200 */
[C---:B------:R-:W-:Y:S01]  /*139d0*/  HMMA.16816.F32.BF16 R52, R4.reuse, R22, R52 ;  /* 0x000000160434723c */ /* 0x040fe20000041834 */
[----:B------:R-:W-:Y:S07]  /*139e0*/  LDSM.16.MT88.4 R20, [R154+0x9800] ;  /* 0x009800009a14783b */ /* 0x000fee0000004200 */
[C---:B--2---:R-:W-:Y:S08]  /*139f0*/  HMMA.16816.F32.BF16 R64, R4.reuse, R12, R64 ;  /* 0x0000000c0440723c */ /* 0x044ff00000041840 */
[C---:B------:R-:W-:Y:S01]  /*13a00*/  HMMA.16816.F32.BF16 R68, R4.reuse, R14, R68 ;  /* 0x0000000e0444723c */ /* 0x040fe20000041844 */
[----:B------:R-:W1:Y:S07]  /*13a10*/  LDSM.16.MT88.4 R12, [R153+0xb000] ;  /* 0x00b00000990c783b */ /* 0x000e6e0000004200 */
[C---:B---3--:R-:W-:Y:S08]  /*13a20*/  HMMA.16816.F32.BF16 R88, R4.reuse, R16, R88 ;  /* 0x000000100458723c */ /* 0x048ff00000041858 */
[C---:B------:R-:W-:Y:S01]  /*13a30*/  HMMA.16816.F32.BF16 R84, R4.reuse, R18, R84 ;  /* 0x000000120454723c */ /* 0x040fe20000041854 */
[----:B------:R-:W2:Y:S07]  /*13a40*/  LDSM.16.MT88.4 R16, [R153+0x9800] ;  /* 0x009800009910783b */ /* 0x000eae0000004200 */
        /* <DEDUP_REMOVED lines=25> */
[C---:B---3--:R-:W-:Y:S08]  /*13be0*/  HMMA.16816.F32.BF16 R64, R4.reuse, R8, R64 ;  /* 0x000000080440723c */ /* 0x048ff00000041840 */
[C---:B------:R-:W-:Y:S01]  /*13bf0*/  HMMA.16816.F32.BF16 R68, R4.reuse, R10, R68 ;  /* 0x0000000a0444723c */ /* 0x040fe20000041844 */
[----:B------:R-:W3:Y:S07]  /*13c00*/  LDSM.16.MT88.4 R8, [R152+0xb800] ;  /* 0x00b800009808783b */ /* 0x000eee0000004200 */
[C---:B------:R-:W-:Y:S08]  /*13c10*/  HMMA.16816.F32.BF16 R44, R4.reuse, R22, R44 ;  /* 0x00000016042c723c */ /* 0x040ff0000004182c */
[C---:B--2---:R-:W-:Y:S08]  /*13c20*/  HMMA.16816.F32.BF16 R72, R4.reuse, R16, R72 ;  /* 0x000000100448723c */ /* 0x044ff00000041848 */
[C---:B------:R-:W-:Y:S08]  /*13c30*/  HMMA.16816.F32.BF16 R92, R4.reuse, R18, R92 ;  /* 0x00000012045c723c */ /* 0x040ff0000004185c */
[C---:B-1----:R-:W-:Y:S08]  /*13c40*/  HMMA.16816.F32.BF16 R76, R4.reuse, R12, R76 ;  /* 0x0000000c044c723c */ /* 0x042ff0000004184c */
[C---:B------:R-:W-:Y:S08]  /*13c50*/  HMMA.16816.F32.BF16 R80, R4.reuse, R14, R80 ;  /* 0x0000000e0450723c */ /* 0x040ff00000041850 */
[C---:B---3--:R-:W-:Y:S08]  /*13c60*/  HMMA.16816.F32.BF16 R88, R4.reuse, R8, R88 ;  /* 0x000000080458723c */ /* 0x048ff00000041858 */
[----:B------:R-:W-:Y:S11]  /*13c70*/  HMMA.16816.F32.BF16 R84, R4, R10, R84 ;  /* 0x0000000a0454723c */ /* 0x000ff60000041854 */
[----:B------:R-:W-:Y:S08]  /*13c80*/  @!UPT UIADD3 URZ, URZ, URZ, URZ ;  /* 0x0000003f3f3ff290 */ /* 0x000ff0000fffe03f */
.L_x_6269:
        /* <DEDUP_REMOVED lines=11> */
.L_x_6279:
        /* <DEDUP_REMOVED lines=66> */
.L_x_6276:
[----:B------:R-:W-:Y:S02]  /*14160*/  LOP3.LUT P4, RZ, R177, 0x1, RZ, 0xc0, !PT ;  /* 0x00000001b1ff7812 */ /* 0x000fe4000788c0ff */
[----:B------:R-:W-:Y:S02]  /*14170*/  IADD3 R103, P0, R167, R182, RZ ;  /* 0x000000b6a7677210 */ /* 0x000fe40007f1e0ff */
[-C--:B------:R-:W-:Y:S02]  /*14180*/  LEA R2, P6, R182, R180.reuse, 0x1 ;  /* 0x000000b4b6027211 */ /* 0x080fe400078c08ff */
[----:B------:R-:W-:Y:S01]  /*14190*/  LOP3.LUT P2, RZ, R177, 0x2, RZ, 0xc0, !PT ;  /* 0x00000002b1ff7812 */ /* 0x000fe2000784c0ff */
[--C-:B------:R-:W-:Y:S01]  /*141a0*/  IMAD.X R102, R166, 0x1, R3.reuse, P0 ;  /* 0x00000001a6667824 */ /* 0x100fe200000e0603 */
[----:B------:R-:W-:Y:S02]  /*141b0*/  LEA.HI.X R3, R182, R185, R3, 0x1, P6 ;  /* 0x000000b9b6037211 */ /* 0x000fe400030f0c03 */
[----:B------:R-:W-:Y:S03]  /*141c0*/  IADD3 R100, P1, R167, R103, RZ ;  /* 0x00000067a7647210 */ /* 0x000fe60007f3e0ff */
[----:B------:R-:W-:Y:S01]  /*141d0*/  @!PT LDS RZ, [RZ] ;  /* 0x00000000fffff984 */ /* 0x000fe20000000800 */
[----:B------:R-:W-:Y:S01]  /*141e0*/  @!PT LDS RZ, [RZ] ;  /* 0x00000000fffff984 */ /* 0x000fe20000000800 */
[----:B------:R-:W-:Y:S01]  /*141f0*/  @!PT LDS RZ, [RZ] ;  /* 0x00000000fffff984 */ /* 0x000fe20000000800 */
[----:B------:R1:W-:Y:S01]  /*14200*/  @P4 LDGSTS.E.BYPASS.LTC128B.128 [R172+0x8000], [R2.64] ;  /* 0x0800000002ac4fae */ /* 0x0003e2000b901d46 */
[CC--:B------:R-:W-:Y:S01]  /*14210*/  @P4 LEA R190, P5, R103.reuse, R180.reuse, 0x1 ;  /* 0x000000b467be4211 */ /* 0x0c0fe200078a08ff */
[--C-:B------:R-:W-:Y:S01]  /*14220*/  IMAD.X R189, R166, 0x1, R102.reuse, P1 ;  /* 0x00000001a6bd7824 */ /* 0x100fe200008e0666 */
[CC--:B------:R-:W-:Y:S01]  /*14230*/  @P4 LEA R194, P6, R100.reuse, R180.reuse, 0x1 ;  /* 0x000000b464c24211 */ /* 0x0c0fe200078c08ff */
[----:B------:R-:W-:Y:S01]  /*14240*/  @!P4 STS.128 [R172+0x8000], RZ ;  /* 0x008000ffac00c388 */ /* 0x000fe20000000c00 */
[CCC-:B------:R-:W-:Y:S02]  /*14250*/  @P4 LEA.HI.X R191, R103.reuse, R185.reuse, R102.reuse, 0x1, P5 ;  /* 0x000000b967bf4211 */ /* 0x1c0fe400028f0c66 */
[C---:B------:R-:W-:Y:S01]  /*14260*/  @P2 LEA R186, P0, R103.reuse, R180, 0x1 ;  /* 0x000000b467ba2211 */ /* 0x040fe200078008ff */
[----:B------:R-:W-:Y:S01]  /*14270*/  @!PT LDS RZ, [RZ] ;  /* 0x00000000fffff984 */ /* 0x000fe20000000800 */
[----:B------:R-:W-:Y:S01]  /*14280*/  @!PT LDS RZ, [RZ] ;  /* 0x00000000fffff984 */ /* 0x000fe20000000800 */
[----:B------:R-:W-:Y:S01]  /*14290*/  @!PT LDS RZ, [RZ] ;  /* 0x00000000fffff984 */ /* 0x000fe20000000800 */
[----:B------:R1:W-:Y:S01]  /*142a0*/  @P2 LDGSTS.E.BYPASS.LTC128B.128 [R172+0xa000], [R2.64+0x80] ;  /* 0x0a00008002ac2fae */ /* 0x0003e2000b901d46 */
[CCC-:B------:R-:W-:Y:S02]  /*142b0*/  @P4 LEA.HI.X R195, R100.reuse, R185.reuse, R189.reuse, 0x1, P6 ;  /* 0x000000b964c34211 */ /* 0x1c0fe400030f0cbd */
[-C--:B------:R-:W-:Y:S01]  /*142c0*/  @P2 LEA.HI.X R187, R103, R185.reuse, R102, 0x1, P0 ;  /* 0x000000b967bb2211 */ /* 0x080fe200000f0c66 */
[----:B------:R-:W-:Y:S01]  /*142d0*/  @!P2 STS.128 [R172+0xa000], RZ ;  /* 0x00a000ffac00a388 */ /* 0x000fe20000000c00 */
[----:B------:R-:W-:Y:S02]  /*142e0*/  IADD3 R103, P0, R167, R100, RZ ;  /* 0x00000064a7677210 */ /* 0x000fe40007f1e0ff */
[-C--:B------:R-:W-:Y:S01]  /*142f0*/  @P2 LEA R188, P1, R100, R180.reuse, 0x1 ;  /* 0x000000b464bc2211 */ /* 0x080fe200078208ff */
[----:B------:R-:W-:Y:S01]  /*14300*/  @!PT LDS RZ, [RZ] ;  /* 0x00000000fffff984 */ /* 0x000fe20000000800 */
[----:B------:R-:W-:Y:S01]  /*14310*/  @!PT LDS RZ, [RZ] ;  /* 0x00000000fffff984 */ /* 0x000fe20000000800 */
[----:B------:R-:W-:Y:S01]  /*14320*/  @!PT LDS RZ, [RZ] ;  /* 0x00000000fffff984 */ /* 0x000fe20000000800 */
[----:B------:R1:W-:Y:S01]  /*14330*/  @P4 LDGSTS.E.BYPASS.LTC128B.128 [R172+0x8800], [R190.64] ;  /* 0x08800000beac4fae */ /* 0x0003e2000b901d46 */
[CC--:B------:R-:W-:Y:S01]  /*14340*/  @P4 LEA R192, P5, R103.reuse, R180.reuse, 0x1 ;  /* 0x000000b467c04211 */ /* 0x0c0fe200078a08ff */
[--C-:B------:R-:W-:Y:S01]  /*14350*/  IMAD.X R102, R166, 0x1, R189.reuse, P0 ;  /* 0x00000001a6667824 */ /* 0x100fe200000e06bd */
[-C--:B------:R-:W-:Y:S01]  /*14360*/  @P2 LEA.HI.X R189, R100, R185.reuse, R189, 0x1, P1 ;  /* 0x000000b964bd2211 */ /* 0x080fe200008f0cbd */
[----:B------:R-:W-:Y:S01]  /*14370*/  @!P4 STS.128 [R172+0x8800], RZ ;  /* 0x008800ffac00c388 */ /* 0x000fe20000000c00 */
[C---:B------:R-:W-:Y:S01]  /*14380*/  @P2 LEA R184, P0, R103.reuse, R180, 0x1 ;  /* 0x000000b467b82211 */ /* 0x040fe200078008ff */
[----:B------:R-:W-:Y:S01]  /*14390*/  IMAD.MOV.U32 R180, RZ, RZ, R2 ;  /* 0x000000ffffb47224 */ /* 0x000fe200078e0002 */
[CCC-:B------:R-:W-:Y:S01]  /*143a0*/  @P4 LEA.HI.X R193, R103.reuse, R185.reuse, R102.reuse, 0x1, P5 ;  /* 0x000000b967c14211 */ /* 0x1c0fe200028f0c66 */
[----:B------:R-:W-:Y:S01]  /*143b0*/  @!PT LDS RZ, [RZ] ;  /* 0x00000000fffff984 */ /* 0x000fe20000000800 */
[----:B------:R-:W-:Y:S01]  /*143c0*/  @!PT LDS RZ, [RZ] ;  /* 0x00000000fffff984 */ /* 0x000fe20000000800 */
[----:B------:R-:W-:Y:S01]  /*143d0*/  @!PT LDS RZ, [RZ] ;  /* 0x00000000fffff984 */ /* 0x000fe20000000800 */
[----:B------:R1:W-:Y:S01]  /*143e0*/  @P2 LDGSTS.E.BYPASS.LTC128B.128 [R172+0xa800], [R186.64+0x80] ;  /* 0x0a800080baac2fae */ /* 0x0003e2000b901d46 */
[----:B------:R-:W-:Y:S02]  /*143f0*/  @P2 LEA.HI.X R185, R103, R185, R102, 0x1, P0 ;  /* 0x000000b967b92211 */ /* 0x000fe400000f0c66 */
[----:B------:R-:W-:Y:S01]  /*14400*/  ISETP.GT.AND P0, PT, R176, R163, PT ;  /* 0x000000a3b000720c */ /* 0x000fe20003f04270 */
        /* <DEDUP_REMOVED lines=27> */
[----:B------:R-:W2:Y:S04]  /*145c0*/  LDSM.16.M88.4 R120, [R161+0x5800] ;  /* 0x00580000a178783b */ /* 0x000ea80000000200 */
[----:B------:R-:W-:Y:S04]  /*145d0*/  LDSM.16.M88.4 R124, [R160] ;  /* 0x00000000a07c783b */ /* 0x000fe80000000200 */
[----:B------:R-:W1:Y:S04]  /*145e0*/  LDSM.16.M88.4 R128, [R159] ;  /* 0x000000009f80783b */ /* 0x000e680000000200 */
[----:B------:R-:W1:Y:S04]  /*145f0*/  LDSM.16.M88.4 R132, [R151] ;  /* 0x000000009784783b */ /* 0x000e680000000200 */
[----:B------:R-:W1:Y:S04]  /*14600*/  LDSM.16.M88.4 R136, [R150] ;  /* 0x000000009688783b */ /* 0x000e680000000200 */
[----:B------:R-:W1:Y:S01]  /*14610*/  LDSM.16.M88.4 R140, [R149] ;  /* 0x00000000958c783b */ /* 0x000e620000000200 */
[C---:B---3--:R-:W-:Y:S08]  /*14620*/  HMMA.16816.F32.BF16 R4, R104.reuse, R108, RZ ;  /* 0x0000006c6804723c */ /* 0x048ff000000418ff */
[C---:B------:R-:W-:Y:S01]  /*14630*/  HMMA.16816.F32.BF16 R8, R104.reuse, R110, RZ ;  /* 0x0000006e6808723c */ /* 0x040fe200000418ff */
[----:B------:R-:W-:Y:S07]  /*14640*/  LDSM.16.M88.4 R108, [R155+0x4000] ;  /* 0x004000009b6c783b */ /* 0x000fee0000000200 */
[C---:B----4-:R-:W-:Y:S08]  /*14650*/  HMMA.16816.F32.BF16 R12, R104.reuse, R112, RZ ;  /* 0x00000070680c723c */ /* 0x050ff000000418ff */
[C---:B------:R-:W-:Y:S01]  /*14660*/  HMMA.16816.F32.BF16 R16, R104.reuse, R114, RZ ;  /* 0x000000726810723c */ /* 0x040fe200000418ff */
[----:B------:R-:W-:Y:S07]  /*14670*/  LDSM.16.M88.4 R112, [R155+0x4800] ;  /* 0x004800009b70783b */ /* 0x000fee0000000200 */
[C---:B-----5:R-:W-:Y:S08]  /*14680*/  HMMA.16816.F32.BF16 R20, R104.reuse, R116, RZ ;  /* 0x000000746814723c */ /* 0x060ff000000418ff */
[C---:B------:R-:W-:Y:S01]  /*14690*/  HMMA.16816.F32.BF16 R24, R104.reuse, R118, RZ ;  /* 0x000000766818723c */ /* 0x040fe200000418ff */
[----:B------:R-:W-:Y:S07]  /*146a0*/  LDSM.16.M88.4 R116, [R155+0x5000] ;  /* 0x005000009b74783b */ /* 0x000fee0000000200 */
[C---:B--2---:R-:W-:Y:S08]  /*146b0*/  HMMA.16816.F32.BF16 R28, R104.reuse, R120, RZ ;  /* 0x00000078681c723c */ /* 0x044ff000000418ff */
[----:B------:R-:W-:Y:S01]  /*146c0*/  HMMA.16816.F32.BF16 R32, R104, R122, RZ ;  /* 0x0000007a6820723c */ /* 0x000fe200000418ff */
[----:B------:R-:W2:Y:S04]  /*146d0*/  LDSM.16.M88.4 R104, [R158] ;  /* 0x000000009e68783b */ /* 0x000ea80000000200 */
[----:B------:R-:W3:Y:S03]  /*146e0*/  LDSM.16.M88.4 R120, [R155+0x5800] ;  /* 0x005800009b78783b */ /* 0x000ee60000000200 */
[C---:B-1----:R-:W-:Y:S08]  /*146f0*/  HMMA.16816.F32.BF16 R4, R124.reuse, R128, R4 ;  /* 0x000000807c04723c */ /* 0x042ff00000041804 */
[C---:B------:R-:W-:Y:S08]  /*14700*/  HMMA.16816.F32.BF16 R8, R124.reuse, R130, R8 ;  /* 0x000000827c08723c */ /* 0x040ff00000041808 */
[C---:B------:R-:W-:Y:S08]  /*14710*/  HMMA.16816.F32.BF16 R12, R124.reuse, R132, R12 ;  /* 0x000000847c0c723c */ /* 0x040ff0000004180c */
[C---:B------:R-:W-:Y:S08]  /*14720*/  HMMA.16816.F32.BF16 R16, R124.reuse, R134, R16 ;  /* 0x000000867c10723c */ /* 0x040ff00000041810 */
[C---:B------:R-:W-:Y:S08]  /*14730*/  HMMA.16816.F32.BF16 R20, R124.reuse, R136, R20 ;  /* 0x000000887c14723c */ /* 0x040ff00000041814 */
[C---:B------:R-:W-:Y:S08]  /*14740*/  HMMA.16816.F32.BF16 R24, R124.reuse, R138, R24 ;  /* 0x0000008a7c18723c */ /* 0x040ff00000041818 */
[C---:B------:R-:W-:Y:S08]  /*14750*/  HMMA.16816.F32.BF16 R28, R124.reuse, R140, R28 ;  /* 0x0000008c7c1c723c */ /* 0x040ff0000004181c */
[----:B------:R-:W-:Y:S01]  /*14760*/  HMMA.16816.F32.BF16 R32, R124, R142, R32 ;  /* 0x0000008e7c20723c */ /* 0x000fe20000041820 */
[----:B------:R-:W-:Y:S07]  /*14770*/  LDSM.16.M88.4 R124, [R148+0x1000] ;  /* 0x00100000947c783b */ /* 0x000fee0000000200 */
[C---:B--2---:R-:W-:Y:S08]  /*14780*/  HMMA.16816.F32.BF16 R4, R104.reuse, R108, R4 ;  /* 0x0000006c6804723c */ /* 0x044ff00000041804 */
[C---:B------:R-:W-:Y:S01]  /*14790*/  HMMA.16816.F32.BF16 R8, R104.reuse, R110, R8 ;  /* 0x0000006e6808723c */ /* 0x040fe20000041808 */
[----:B------:R-:W-:Y:S07]  /*147a0*/  LDSM.16.M88.4 R108, [R157] ;  /* 0x000000009d6c783b */ /* 0x000fee0000000200 */
[C---:B------:R-:W-:Y:S08]  /*147b0*/  HMMA.16816.F32.BF16 R12, R104.reuse, R112, R12 ;  /* 0x00000070680c723c */ /* 0x040ff0000004180c */
[C---:B------:R-:W-:Y:S01]  /*147c0*/  HMMA.16816.F32.BF16 R16, R104.reuse, R114, R16 ;  /* 0x000000726810723c */ /* 0x040fe20000041810 */
[----:B------:R-:W1:Y:S07]  /*147d0*/  LDSM.16.M88.4 R112, [R148] ;  /* 0x000000009470783b */ /* 0x000e6e0000000200 */
        /* <DEDUP_REMOVED lines=30> */
[----:B------:R-:W-:Y:S01]  /*149c0*/  HMMA.16816.F32.BF16 R32, R112, R106, R32 ;  /* 0x0000006a7020723c */ /* 0x000fe20000041820 */
[----:B------:R-:W3:Y:S04]  /*149d0*/  LDSM.16.M88.4 R104, [R144] ;  /* 0x000000009068783b */ /* 0x000ee80000000200 */
[----:B------:R-:W-:Y:S03]  /*149e0*/  LDSM.16.M88.4 R112, [R158+0x2000] ;  /* 0x002000009e70783b */ /* 0x000fe60000000200 */
        /* <DEDUP_REMOVED lines=24> */
[----:B------:R-:W3:Y:S01]  /*14b70*/  LDSM.16.M88.4 R104, [R148+0x3800] ;  /* 0x003800009468783b */ /* 0x000ee20000000200 */
[----:B------:R-:W-:Y:S04]  /*14b80*/  DEPBAR.LE SB0, 0x0 ;  /* 0x000080000000791a */ /* 0x000fe80000000000 */
[----:B------:R-:W-:Y:S02]  /*14b90*/  BAR.SYNC.DEFER_BLOCKING 0x0 ;  /* 0x0000000000007b1d */ /* 0x000fe40000010000 */
[C---:B-1----:R-:W-:Y:S08]  /*14ba0*/  HMMA.16816.F32.BF16 R4, R108.reuse, R116, R4 ;  /* 0x000000746c04723c */ /* 0x042ff00000041804 */
[C---:B------:R-:W-:Y:S08]  /*14bb0*/  HMMA.16816.F32.BF16 R8, R108.reuse, R118, R8 ;  /* 0x000000766c08723c */ /* 0x040ff00000041808 */
[C---:B----4-:R-:W-:Y:S08]  /*14bc0*/  HMMA.16816.F32.BF16 R12, R108.reuse, R120, R12 ;  /* 0x000000786c0c723c */ /* 0x050ff0000004180c */
        /* <DEDUP_REMOVED lines=69> */
.L_x_6278:
[C---:B------:R-:W-:Y:S02]  /*15020*/  LEA R110, P6, R104.reuse, R174, 0x1 ;  /* 0x000000ae686e7211 */ /* 0x040fe400078c08ff */
[----:B------:R-:W-:Y:S02]  /*15030*/  IADD3 R3, P0, R165, R104, RZ ;  /* 0x00000068a5037210 */ /* 0x000fe40007f1e0ff */
[--C-:B------:R-:W-:Y:S02]  /*15040*/  LEA.HI.X R111, R104, R173, R102.reuse, 0x1, P6 ;  /* 0x000000ad686f7211 */ /* 0x100fe400030f0c66 */
[CC--:B------:R-:W-:Y:S01]  /*15050*/  @P4 LEA R108, P5, R3.reuse, R174.reuse, 0x1 ;  /* 0x000000ae036c4211 */ /* 0x0c0fe200078a08ff */
[C---:B------:R-:W-:Y:S01]  /*15060*/  IMAD.X R100, R164.reuse, 0x1, R102, P0 ;  /* 0x00000001a4647824 */ /* 0x040fe200000e0666 */
[-C--:B------:R-:W-:Y:S01]  /*15070*/  @P2 LEA R106, P0, R3, R174.reuse, 0x1 ;  /* 0x000000ae036a2211 */ /* 0x080fe200078008ff */
[----:B------:R-:W-:Y:S01]  /*15080*/  @!PT LDS RZ, [RZ] ;  /* 0x00000000fffff984 */ /* 0x000fe20000000800 */
[----:B------:R-:W-:Y:S01]  /*15090*/  @!PT LDS RZ, [RZ] ;  /* 0x00000000fffff984 */ /* 0x000fe20000000800 */
[----:B------:R-:W-:Y:S01]  /*150a0*/  @!PT LDS RZ, [RZ] ;  /* 0x00000000fffff984 */ /* 0x000fe20000000800 */
[----:B------:R1:W-:Y:S01]  /*150b0*/  @P4 LDGSTS.E.BYPASS.LTC128B.128 [R172+0x4000], [R110.64] ;  /* 0x040000006eac4fae */ /* 0x0003e2000b901d46 */
[----:B------:R-:W-:Y:S02]  /*150c0*/  IADD3 R2, P1, R165, R3, RZ ;  /* 0x00000003a5027210 */ /* 0x000fe40007f3e0ff */
        /* <DEDUP_REMOVED lines=9> */
[C---:B------:R-:W-:Y:S02]  /*15160*/  @P2 LEA R102, P1, R2.reuse, R174, 0x1 ;  /* 0x000000ae02662211 */ /* 0x040fe400078208ff */
[-CC-:B------:R-:W-:Y:S01]  /*15170*/  @P4 LEA.HI.X R113, R2, R173.reuse, R103.reuse, 0x1, P6 ;  /* 0x000000ad02714211 */ /* 0x180fe200030f0c67 */
[----:B------:R1:W-:Y:S01]  /*15180*/  @!P2 STS.128 [R172+0x6000], RZ ;  /* 0x006000ffac00a388 */ /* 0x0003e20000000c00 */
[----:B------:R-:W-:Y:S03]  /*15190*/  IADD3 R3, P0, R165, R2, RZ ;  /* 0x00000002a5037210 */ /* 0x000fe60007f1e0ff */
[----:B------:R-:W-:Y:S01]  /*151a0*/  @!PT LDS RZ, [RZ] ;  /* 0x00000000fffff984 */ /* 0x000fe20000000800 */
[----:B------:R-:W-:Y:S01]  /*151b0*/  @!PT LDS RZ, [RZ] ;  /* 0x00000000fffff984 */ /* 0x000fe20000000800 */
[----:B------:R-:W-:Y:S01]  /*151c0*/  @!PT LDS RZ, [RZ] ;  /* 0x00000000fffff984 */ /* 0x000fe20000000800 */
[----:B------:R1:W-:Y:S01]  /*151d0*/  @P4 LDGSTS.E.BYPASS.LTC128B.128 [R172+0x4800], [R108.64] ;  /* 0x048000006cac4fae */ /* 0x0003e2000b901d46 */
[CC--:B------:R-:W-:Y:S01]  /*151e0*/  @P4 LEA R104, P5, R3.reuse, R174.reuse, 0x1 ;  /* 0x000000ae03684211 */ /* 0x0c0fe200078a08ff */
[--C-:B------:R-:W-:Y:S01]  /*151f0*/  IMAD.X R100, R164, 0x1, R103.reuse, P0 ;  /* 0x00000001a4647824 */ /* 0x100fe200000e0667 */
[-C--:B------:R-:W-:Y:S01]  /*15200*/  @P2 LEA.HI.X R103, R2, R173.reuse, R103, 0x1, P1 ;  /* 0x000000ad02672211 */ /* 0x080fe200008f0c67 */
[----:B------:R1:W-:Y:S01]  /*15210*/  @!P4 STS.128 [R172+0x4800], RZ ;  /* 0x004800ffac00c388 */ /* 0x0003e20000000c00 */
[C---:B------:R-:W-:Y:S01]  /*15220*/  @P2 LEA R114, P0, R3.reuse, R174, 0x1 ;  /* 0x000000ae03722211 */ /* 0x040fe200078008ff */
[----:B------:R-:W-:Y:S01]  /*15230*/  IMAD.MOV.U32 R174, RZ, RZ, R110 ;  /* 0x000000ffffae7224 */ /* 0x000fe200078e006e */
[CCC-:B------:R-:W-:Y:S01]  /*15240*/  @P4 LEA.HI.X R105, R3.reuse, R173.reuse, R100.reuse, 0x1, P5 ;  /* 0x000000ad03694211 */ /* 0x1c0fe200028f0c64 */
[----:B------:R-:W-:Y:S01]  /*15250*/  @!PT LDS RZ, [RZ] ;  /* 0x00000000fffff984 */ /* 0x000fe20000000800 */
[----:B------:R-:W-:Y:S01]  /*15260*/  @!PT LDS RZ, [RZ] ;  /* 0x00000000fffff984 */ /* 0x000fe20000000800 */
[----:B------:R-:W-:Y:S01]  /*15270*/  @!PT LDS RZ, [RZ] ;  /* 0x00000000fffff984 */ /* 0x000fe20000000800 */
[----:B------:R1:W-:Y:S01]  /*15280*/  @P2 LDGSTS.E.BYPASS.LTC128B.128 [R172+0x6800], [R106.64+0x80] ;  /* 0x068000806aac2fae */ /* 0x0003e2000b901d46 */
[----:B------:R-:W-:Y:S01]  /*15290*/  @P2 LEA.HI.X R115, R3, R173, R100, 0x1, P0 ;  /* 0x000000ad03732211 */ /* 0x000fe200000f0c64 */
[----:B------:R-:W-:Y:S02]  /*152a0*/  IMAD.MOV.U32 R173, RZ, RZ, R111 ;  /* 0x000000ffffad7224 */ /* 0x000fe400078e006f */
        /* <DEDUP_REMOVED lines=22> */
.L_x_6277:
        /* <DEDUP_REMOVED lines=110> */
[----:B------:R-:W3:Y:S01]  /*15af0*/  MUFU.EX2 R118, R118 ;  /* 0x0000007600767308 */ /* 0x000ee20000000800 */
        /* <DEDUP_REMOVED lines=9> */
[--C-:B------:R-:W-:Y:S02]  /*15b90*/  FFMA.FTZ R120, R12, c[0x0][0x23c], -R122.reuse ;  /* 0x00008f000c787a23 */ /* 0x100fe4000001087a */
[C---:B------:R-:W-:Y:S02]  /*15ba0*/  FMUL.FTZ R12, R2.reuse, R92 ;  /* 0x0000005c020c7220 */ /* 0x040fe40000410000 */
[--C-:B------:R-:W-:Y:S01]  /*15bb0*/  FFMA.FTZ R121, R13, c[0x0][0x23c], -R122.reuse ;  /* 0x00008f000d797a23 */ /* 0x100fe2000001087a */
[----:B------:R-:W-:Y:S01]  /*15bc0*/  MUFU.EX2 R130, R130 ;  /* 0x0000008200827308 */ /* 0x000fe20000000800 */
[----:B------:R-:W-:Y:S02]  /*15bd0*/  FMUL.FTZ R13, R2, R93 ;  /* 0x0000005d020d7220 */ /* 0x000fe40000410000 */
[--C-:B------:R-:W-:Y:S01]  /*15be0*/  FFMA.FTZ R123, R14, c[0x0][0x23c], -R119.reuse ;  /* 0x00008f000e7b7a23 */ /* 0x100fe20000010877 */
[----:B---3--:R-:W-:Y:S01]  /*15bf0*/  F2FP.BF16.PACK_AB R99, R118, R117 ;  /* 0x000000757663723e */ /* 0x008fe200000010ff */
[C---:B------:R-:W-:Y:S02]  /*15c00*/  FMUL.FTZ R14, R0.reuse, R94 ;  /* 0x0000005e000e7220 */ /* 0x040fe40000410000 */
[--C-:B------:R-:W-:Y:S02]  /*15c10*/  FFMA.FTZ R124, R15, c[0x0][0x23c], -R119.reuse ;  /* 0x00008f000f7c7a23 */ /* 0x100fe40000010877 */
[----:B------:R-:W-:Y:S01]  /*15c20*/  FMUL.FTZ R15, R0, R95 ;  /* 0x0000005f000f7220 */ /* 0x000fe20000410000 */
[----:B------:R-:W-:Y:S01]  /*15c30*/  MUFU.EX2 R120, R120 ;  /* 0x0000007800787308 */ /* 0x000fe20000000800 */
[C---:B-1----:R-:W-:Y:S01]  /*15c40*/  HMMA.16816.F32.BF16 R8, R96.reuse, R104, R8 ;  /* 0x000000686008723c */ /* 0x042fe20000041808 */
[----:B------:R-:W-:Y:S04]  /*15c50*/  LDSM.16.MT88.4 R92, [R152+0xa000] ;  /* 0x00a00000985c783b */ /* 0x000fe80000004200 */
[C---:B------:R-:W-:Y:S02]  /*15c60*/  FMUL.FTZ R72, R2.reuse, R72 ;  /* 0x0000004802487220 */ /* 0x040fe40000410000 */
[----:B------:R-:W-:Y:S01]  /*15c70*/  FMUL.FTZ R73, R2, R73 ;  /* 0x0000004902497220 */ /* 0x000fe20000410000 */
[C---:B------:R-:W-:Y:S01]  /*15c80*/  HMMA.16816.F32.BF16 R36, R96.reuse, R106, R36 ;  /* 0x0000006a6024723c */ /* 0x040fe20000041824 */
[----:B------:R-:W1:Y:S01]  /*15c90*/  LDSM.16.MT88.4 R104, [R152+0x8000] ;  /* 0x008000009868783b */ /* 0x000e620000004200 */
[----:B------:R-:W2:Y:S02]  /*15ca0*/  MUFU.EX2 R121, R121 ;  /* 0x0000007900797308 */ /* 0x000ea40000000800 */
[C---:B------:R-:W-:Y:S02]  /*15cb0*/  FMUL.FTZ R74, R0.reuse, R74 ;  /* 0x0000004a004a7220 */ /* 0x040fe40000410000 */
[----:B------:R-:W-:Y:S02]  /*15cc0*/  FMUL.FTZ R75, R0, R75 ;  /* 0x0000004b004b7220 */ /* 0x000fe40000410000 */
[C---:B------:R-:W-:Y:S04]  /*15cd0*/  HMMA.16816.F32.BF16 R40, R96.reuse, R108, R40 ;  /* 0x0000006c6028723c */ /* 0x040fe80000041828 */
[C---:B------:R-:W-:Y:S01]  /*15ce0*/  FMUL.FTZ R76, R2.reuse, R76 ;  /* 0x0000004c024c7220 */ /* 0x040fe20000410000 */
[----:B------:R-:W-:Y:S01]  /*15cf0*/  MUFU.EX2 R123, R123 ;  /* 0x0000007b007b7308 */ /* 0x000fe20000000800 */
[----:B------:R-:W-:Y:S02]  /*15d00*/  FMUL.FTZ R77, R2, R77 ;  /* 0x0000004d024d7220 */ /* 0x000fe40000410000 */
[C---:B------:R-:W-:Y:S01]  /*15d10*/  HMMA.16816.F32.BF16 R44, R96.reuse, R110, R44 ;  /* 0x0000006e602c723c */ /* 0x040fe2000004182c */
[----:B------:R-:W3:Y:S03]  /*15d20*/  LDSM.16.MT88.4 R108, [R156+0xa000] ;  /* 0x00a000009c6c783b */ /* 0x000ee60000004200 */
[C---:B------:R-:W-:Y:S02]  /*15d30*/  FMUL.FTZ R78, R0.reuse, R78 ;  /* 0x0000004e004e7220 */ /* 0x040fe40000410000 */
[----:B------:R-:W-:Y:S01]  /*15d40*/  FMUL.FTZ R79, R0, R79 ;  /* 0x0000004f004f7220 */ /* 0x000fe20000410000 */
[----:B------:R-:W4:Y:S01]  /*15d50*/  MUFU.EX2 R124, R124 ;  /* 0x0000007c007c7308 */ /* 0x000f220000000800 */
[C---:B------:R-:W-:Y:S04]  /*15d60*/  HMMA.16816.F32.BF16 R48, R96.reuse, R112, R48 ;  /* 0x000000706030723c */ /* 0x040fe80000041830 */
[--C-:B------:R-:W-:Y:S02]  /*15d70*/  FFMA.FTZ R125, R16, c[0x0][0x23c], -R122.reuse ;  /* 0x00008f00107d7a23 */ /* 0x100fe4000001087a */
[----:B------:R-:W-:Y:S02]  /*15d80*/  FFMA.FTZ R126, R17, c[0x0][0x23c], -R122 ;  /* 0x00008f00117e7a23 */ /* 0x000fe4000001087a */
[C---:B------:R-:W-:Y:S01]  /*15d90*/  HMMA.16816.F32.BF16 R52, R96.reuse, R114, R52 ;  /* 0x000000726034723c */ /* 0x040fe20000041834 */
[----:B------:R-:W5:Y:S01]  /*15da0*/  LDSM.16.MT88.4 R112, [R154+0xa000] ;  /* 0x00a000009a70783b */ /* 0x000f620000004200 */
[----:B------:R-:W-:Y:S02]  /*15db0*/  MUFU.EX2 R125, R125 ;  /* 0x0000007d007d7308 */ /* 0x000fe40000000800 */
[--C-:B------:R-:W-:Y:S02]  /*15dc0*/  FFMA.FTZ R127, R18, c[0x0][0x23c], -R119.reuse ;  /* 0x00008f00127f7a23 */ /* 0x100fe40000010877 */
[----:B------:R-:W-:Y:S02]  /*15dd0*/  FFMA.FTZ R128, R19, c[0x0][0x23c], -R119 ;  /* 0x00008f0013807a23 */ /* 0x000fe40000010877 */
[C---:B------:R-:W-:Y:S01]  /*15de0*/  FMUL.FTZ R80, R2.reuse, R80 ;  /* 0x0000005002507220 */ /* 0x040fe20000410000 */
[C---:B-1----:R-:W-:Y:S03]  /*15df0*/  HMMA.16816.F32.BF16 R56, R96.reuse, R104, R56 ;  /* 0x000000686038723c */ /* 0x042fe60000041838 */
[----:B------:R-:W1:Y:S01]  /*15e00*/  MUFU.EX2 R126, R126 ;  /* 0x0000007e007e7308 */ /* 0x000e620000000800 */
[----:B------:R-:W-:Y:S02]  /*15e10*/  FMUL.FTZ R81, R2, R81 ;  /* 0x0000005102517220 */ /* 0x000fe40000410000 */
[C---:B------:R-:W-:Y:S02]  /*15e20*/  FMUL.FTZ R82, R0.reuse, R82 ;  /* 0x0000005200527220 */ /* 0x040fe40000410000 */
[C---:B------:R-:W-:Y:S01]  /*15e30*/  HMMA.16816.F32.BF16 R60, R96.reuse, R106, R60 ;  /* 0x0000006a603c723c */ /* 0x040fe2000004183c */
[----:B------:R-:W5:Y:S03]  /*15e40*/  LDSM.16.MT88.4 R104, [R153+0xa000] ;  /* 0x00a000009968783b */ /* 0x000f660000004200 */
[----:B------:R-:W-:Y:S01]  /*15e50*/  FMUL.FTZ R83, R0, R83 ;  /* 0x0000005300537220 */ /* 0x000fe20000410000 */
[----:B------:R-:W-:Y:S01]  /*15e60*/  MUFU.EX2 R127, R127 ;  /* 0x0000007f007f7308 */ /* 0x000fe20000000800 */
[C---:B------:R-:W-:Y:S01]  /*15e70*/  FMUL.FTZ R16, R2.reuse, R88 ;  /* 0x0000005802107220 */ /* 0x040fe20000410000 */
[----:B--2---:R-:W-:Y:S01]  /*15e80*/  F2FP.BF16.PACK_AB R88, R121, R120 ;  /* 0x000000787958723e */ /* 0x004fe200000010ff */
[C---:B---3--:R-:W-:Y:S04]  /*15e90*/  HMMA.16816.F32.BF16 R64, R96.reuse, R108, R64 ;  /* 0x0000006c6040723c */ /* 0x048fe80000041840 */
[----:B------:R-:W-:Y:S01]  /*15ea0*/  FMUL.FTZ R17, R2, R89 ;  /* 0x0000005902117220 */ /* 0x000fe20000410000 */
[----:B----4-:R-:W-:Y:S01]  /*15eb0*/  F2FP.BF16.PACK_AB R89, R124, R123 ;  /* 0x0000007b7c59723e */ /* 0x010fe200000010ff */
[----:B------:R-:W-:Y:S01]  /*15ec0*/  FMUL.FTZ R18, R0, R90 ;  /* 0x0000005a00127220 */ /* 0x000fe20000410000 */
[----:B------:R-:W2:Y:S01]  /*15ed0*/  MUFU.EX2 R128, R128 ;  /* 0x0000008000807308 */ /* 0x000ea20000000800 */
[C---:B------:R-:W-:Y:S01]  /*15ee0*/  HMMA.16816.F32.BF16 R68, R96.reuse, R110, R68 ;  /* 0x0000006e6044723c */ /* 0x040fe20000041844 */
[----:B------:R-:W3:Y:S03]  /*15ef0*/  LDSM.16.MT88.4 R108, [R156+0x8800] ;  /* 0x008800009c6c783b */ /* 0x000ee60000004200 */
[----:B-1----:R-:W-:Y:S01]  /*15f00*/  F2FP.BF16.PACK_AB R90, R126, R125 ;  /* 0x0000007d7e5a723e */ /* 0x002fe200000010ff */
[----:B------:R-:W-:Y:S02]  /*15f10*/  FMUL.FTZ R19, R0, R91 ;  /* 0x0000005b00137220 */ /* 0x000fe40000410000 */
[C---:B------:R-:W-:Y:S01]  /*15f20*/  FMUL.FTZ R84, R2.reuse, R84 ;  /* 0x0000005402547220 */ /* 0x040fe20000410000 */
[C---:B-----5:R-:W-:Y:S01]  /*15f30*/  HMMA.16816.F32.BF16 R72, R96.reuse, R112, R72 ;  /* 0x000000706048723c */ /* 0x060fe20000041848 */
[----:B------:R-:W-:Y:S03]  /*15f40*/  MUFU.EX2 R131, R131 ;  /* 0x0000008300837308 */ /* 0x000fe60000000800 */
[----:B------:R-:W-:Y:S02]  /*15f50*/  FMUL.FTZ R85, R2, R85 ;  /* 0x0000005502557220 */ /* 0x000fe40000410000 */
[C---:B------:R-:W-:Y:S02]  /*15f60*/  FMUL.FTZ R86, R0.reuse, R86 ;  /* 0x0000005600567220 */ /* 0x040fe40000410000 */
[C---:B------:R-:W-:Y:S01]  /*15f70*/  HMMA.16816.F32.BF16 R12, R96.reuse, R114, R12 ;  /* 0x00000072600c723c */ /* 0x040fe2000004180c */
[----:B------:R-:W1:Y:S03]  /*15f80*/  LDSM.16.MT88.4 R112, [R154+0x8800] ;  /* 0x008800009a70783b */ /* 0x000e660000004200 */
[----:B------:R-:W-:Y:S02]  /*15f90*/  FMUL.FTZ R87, R0, R87 ;  /* 0x0000005700577220 */ /* 0x000fe40000410000 */
[----:B------:R-:W-:Y:S01]  /*15fa0*/  FFMA.FTZ R102, R2, R183, R102 ;  /* 0x000000b702667223 */ /* 0x000fe20000010066 */
[----:B--2---:R-:W-:Y:S01]  /*15fb0*/  F2FP.BF16.PACK_AB R91, R128, R127 ;  /* 0x0000007f805b723e */ /* 0x004fe200000010ff */
[----:B------:R-:W-:Y:S01]  /*15fc0*/  FFMA.FTZ R6, R0, R181, R6 ;  /* 0x000000b500067223 */ /* 0x000fe20000010006 */
[C---:B------:R-:W-:Y:S03]  /*15fd0*/  HMMA.16816.F32.BF16 R76, R96.reuse, R104, R76 ;  /* 0x00000068604c723c */ /* 0x040fe6000004184c */
[----:B------:R-:W-:Y:S02]  /*15fe0*/  FADD.FTZ R102, R5, R102 ;  /* 0x0000006605667221 */ /* 0x000fe40000010000 */
[----:B------:R-:W-:Y:S02]  /*15ff0*/  FADD.FTZ R6, R7, R6 ;  /* 0x0000000607067221 */ /* 0x000fe40000010000 */
[----:B------:R-:W-:Y:S01]  /*16000*/  FADD.FTZ R5, R103, R102 ;  /* 0x0000006667057221 */ /* 0x000fe20000010000 */
[C---:B------:R-:W-:Y:S01]  /*16010*/  HMMA.16816.F32.BF16 R80, R96.reuse, R106, R80 ;  /* 0x0000006a6050723c */ /* 0x040fe20000041850 */
[----:B------:R-:W2:Y:S03]  /*16020*/  LDSM.16.MT88.4 R104, [R153+0x8800] ;  /* 0x008800009968783b */ /* 0x000ea60000004200 */
[----:B------:R-:W-:Y:S02]  /*16030*/  FADD.FTZ R117, R117, R6 ;  /* 0x0000000675757221 */ /* 0x000fe40000010000 */
[----:B------:R-:W-:Y:S02]  /*16040*/  FADD.FTZ R5, R116, R5 ;  /* 0x0000000574057221 */ /* 0x000fe40000010000 */
[C---:B------:R-:W-:Y:S04]  /*16050*/  HMMA.16816.F32.BF16 R16, R96.reuse, R92, R16 ;  /* 0x0000005c6010723c */ /* 0x040fe80000041810 */
[----:B------:R-:W-:Y:S02]  /*16060*/  FADD.FTZ R118, R118, R117 ;  /* 0x0000007576767221 */ /* 0x000fe40000010000 */
[----:B------:R-:W-:Y:S02]  /*16070*/  FADD.FTZ R0, R120, R5 ;  /* 0x0000000578007221 */ /* 0x000fe40000010000 */
[----:B------:R-:W-:Y:S01]  /*16080*/  HMMA.16816.F32.BF16 R84, R96, R94, R84 ;  /* 0x0000005e6054723c */ /* 0x000fe20000041854 */
[----:B------:R-:W4:Y:S03]  /*16090*/  LDSM.16.MT88.4 R92, [R152+0x8800] ;  /* 0x00880000985c783b */ /* 0x000f260000004200 */
[----:B------:R-:W-:Y:S02]  /*160a0*/  FADD.FTZ R123, R123, R118 ;  /* 0x000000767b7b7221 */ /* 0x000fe40000010000 */
[----:B------:R-:W-:Y:S02]  /*160b0*/  FADD.FTZ R0, R121, R0 ;  /* 0x0000000079007221 */ /* 0x000fe40000010000 */
[C---:B---3--:R-:W-:Y:S01]  /*160c0*/  HMMA.16816.F32.BF16 R8, R88.reuse, R108, R8 ;  /* 0x0000006c5808723c */ /* 0x048fe20000041808 */
[----:B------:R-:W3:Y:S04]  /*160d0*/  LDSM.16.MT88.4 R96, [R156+0xa800] ;  /* 0x00a800009c60783b */ /* 0x000ee80000004200 */
[----:B------:R-:W-:Y:S02]  /*160e0*/  FADD.FTZ R124, R124, R123 ;  /* 0x0000007b7c7c7221 */ /* 0x000fe40000010000 */
[----:B------:R-:W-:Y:S01]  /*160f0*/  FADD.FTZ R5, R125, R0 ;  /* 0x000000007d057221 */ /* 0x000fe20000010000 */
[C---:B------:R-:W-:Y:S01]  /*16100*/  HMMA.16816.F32.BF16 R36, R88.reuse, R110, R36 ;  /* 0x0000006e5824723c */ /* 0x040fe20000041824 */
[----:B------:R-:W5:Y:S03]  /*16110*/  LDSM.16.MT88.4 R108, [R154+0xa800] ;  /* 0x00a800009a6c783b */ /* 0x000f660000004200 */
[----:B------:R-:W-:Y:S02]  /*16120*/  FADD.FTZ R7, R127, R124 ;  /* 0x0000007c7f077221 */ /* 0x000fe40000010000 */
[----:B------:R-:W-:Y:S02]  /*16130*/  FADD.FTZ R5, R126, R5 ;  /* 0x000000057e057221 */ /* 0x000fe40000010000 */
[C---:B-1----:R-:W-:Y:S04]  /*16140*/  HMMA.16816.F32.BF16 R40, R88.reuse, R112, R40 ;  /* 0x000000705828723c */ /* 0x042fe80000041828 */
[----:B------:R-:W-:Y:S03]  /*16150*/  FADD.FTZ R7, R128, R7 ;  /* 0x0000000780077221 */ /* 0x000fe60000010000 */
[--C-:B------:R-:W-:Y:S01]  /*16160*/  FFMA.FTZ R112, R20, c[0x0][0x23c], -R122.reuse ;  /* 0x00008f0014707a23 */ /* 0x100fe2000001087a */
[C---:B------:R-:W-:Y:S04]  /*16170*/  HMMA.16816.F32.BF16 R44, R88.reuse, R114, R44 ;  /* 0x00000072582c723c */ /* 0x040fe8000004182c */
[----:B------:R-:W-:Y:S01]  /*16180*/  FFMA.FTZ R113, R21, c[0x0][0x23c], -R122 ;  /* 0x00008f0015717a23 */ /* 0x000fe2000001087a */
[----:B------:R-:W1:Y:S01]  /*16190*/  MUFU.EX2 R112, R112 ;  /* 0x0000007000707308 */ /* 0x000e620000000800 */
[--C-:B------:R-:W-:Y:S02]  /*161a0*/  FFMA.FTZ R21, R26, c[0x0][0x23c], -R119.reuse ;  /* 0x00008f001a157a23 */ /* 0x100fe40000010877 */
[C---:B--2---:R-:W-:Y:S04]  /*161b0*/  HMMA.16816.F32.BF16 R48, R88.reuse, R104, R48 ;  /* 0x000000685830723c */ /* 0x044fe80000041830 */
[--C-:B------:R-:W-:Y:S01]  /*161c0*/  FFMA.FTZ R114, R22, c[0x0][0x23c], -R119.reuse ;  /* 0x00008f0016727a23 */ /* 0x100fe20000010877 */
[----:B------:R-:W-:Y:S01]  /*161d0*/  F2FP.BF16.PACK_AB R22, R130, R129 ;  /* 0x000000818216723e */ /* 0x000fe200000010ff */
[----:B------:R-:W-:Y:S01]  /*161e0*/  FFMA.FTZ R115, R23, c[0x0][0x23c], -R119 ;  /* 0x00008f0017737a23 */ /* 0x000fe20000010877 */
[----:B------:R-:W2:Y:S01]  /*161f0*/  MUFU.EX2 R113, R113 ;  /* 0x0000007100717308 */ /* 0x000ea20000000800 */
[C---:B------:R-:W-:Y:S01]  /*16200*/  HMMA.16816.F32.BF16 R52, R88.reuse, R106, R52 ;  /* 0x0000006a5834723c */ /* 0x040fe20000041834 */
[----:B------:R-:W5:Y:S07]  /*16210*/  LDSM.16.MT88.4 R104, [R153+0xa800] ;  /* 0x00a800009968783b */ /* 0x000f6e0000004200 */
[C---:B----4-:R-:W-:Y:S01]  /*16220*/  HMMA.16816.F32.BF16 R56, R88.reuse, R92, R56 ;  /* 0x0000005c5838723c */ /* 0x050fe20000041838 */
[----:B------:R-:W-:Y:S03]  /*16230*/  MUFU.EX2 R114, R114 ;  /* 0x0000007200727308 */ /* 0x000fe60000000800 */
[----:B-1----:R-:W-:Y:S04]  /*16240*/  FADD.FTZ R0, R112, R5 ;  /* 0x0000000570007221 */ /* 0x002fe80000010000 */
[C---:B------:R-:W-:Y:S01]  /*16250*/  HMMA.16816.F32.BF16 R60, R88.reuse, R94, R60 ;  /* 0x0000005e583c723c */ /* 0x040fe2000004183c */
[----:B------:R-:W1:Y:S02]  /*16260*/  LDSM.16.MT88.4 R92, [R152+0xa800] ;  /* 0x00a80000985c783b */ /* 0x000e640000004200 */
[----:B------:R-:W4:Y:S01]  /*16270*/  MUFU.EX2 R115, R115 ;  /* 0x0000007300737308 */ /* 0x000f220000000800 */
[C---:B--2---:R-:W-:Y:S04]  /*16280*/  F2FP.BF16.PACK_AB R20, R113.reuse, R112 ;  /* 0x000000707114723e */ /* 0x044fe800000010ff */
[C---:B---3--:R-:W-:Y:S04]  /*16290*/  HMMA.16816.F32.BF16 R64, R88.reuse, R96, R64 ;  /* 0x000000605840723c */ /* 0x048fe80000041840 */
[----:B------:R-:W-:Y:S04]  /*162a0*/  FADD.FTZ R0, R113, R0 ;  /* 0x0000000071007221 */ /* 0x000fe80000010000 */
[C---:B------:R-:W-:Y:S01]  /*162b0*/  HMMA.16816.F32.BF16 R68, R88.reuse, R98, R68 ;  /* 0x000000625844723c */ /* 0x040fe20000041844 */
[----:B------:R-:W2:Y:S03]  /*162c0*/  LDSM.16.MT88.4 R96, [R156+0x9000] ;  /* 0x009000009c60783b */ /* 0x000ea60000004200 */
[----:B------:R-:W-:Y:S01]  /*162d0*/  FADD.FTZ R5, R129, R0 ;  /* 0x0000000081057221 */ /* 0x000fe20000010000 */
[----:B------:R-:W-:Y:S03]  /*162e0*/  MOV R0, R3 ;  /* 0x0000000300007202 */ /* 0x000fe60000000f00 */
[C---:B-----5:R-:W-:Y:S04]  /*162f0*/  HMMA.16816.F32.BF16 R72, R88.reuse, R108, R72 ;  /* 0x0000006c5848723c */ /* 0x060fe80000041848 */
[----:B------:R-:W-:Y:S04]  /*16300*/  FADD.FTZ R5, R130, R5 ;  /* 0x0000000582057221 */ /* 0x000fe80000010000 */
[C---:B------:R-:W-:Y:S01]  /*16310*/  HMMA.16816.F32.BF16 R12, R88.reuse, R110, R12 ;  /* 0x0000006e580c723c */ /* 0x040fe2000004180c */
[----:B------:R-:W3:Y:S07]  /*16320*/  LDSM.16.MT88.4 R108, [R154+0x9000] ;  /* 0x009000009a6c783b */ /* 0x000eee0000004200 */
[C---:B------:R-:W-:Y:S01]  /*16330*/  HMMA.16816.F32.BF16 R76, R88.reuse, R104, R76 ;  /* 0x00000068584c723c */ /* 0x040fe2000004184c */
[----:B------:R4:W-:Y:S06]  /*16340*/  MUFU.EX2 R104, R21 ;  /* 0x0000001500687308 */ /* 0x0009ec0000000800 */
[----:B------:R-:W-:Y:S01]  /*16350*/  FFMA.FTZ R105, R27, c[0x0][0x23c], -R119 ;  /* 0x00008f001b697a23 */ /* 0x000fe20000010877 */
[C---:B------:R-:W-:Y:S01]  /*16360*/  HMMA.16816.F32.BF16 R80, R88.reuse, R106, R80 ;  /* 0x0000006a5850723c */ /* 0x040fe20000041850 */
[----:B------:R-:W5:Y:S04]  /*16370*/  LDSM.16.MT88.4 R24, [R153+0x9000] ;  /* 0x009000009918783b */ /* 0x000f680000004200 */
[----:B------:R-:W2:Y:S02]  /*16380*/  MUFU.EX2 R105, R105 ;  /* 0x0000006900697308 */ /* 0x000ea40000000800 */
[--C-:B------:R-:W-:Y:S01]  /*16390*/  FFMA.FTZ R106, R28, c[0x0][0x23c], -R122.reuse ;  /* 0x00008f001c6a7a23 */ /* 0x100fe2000001087a */
[C---:B-1----:R-:W-:Y:S04]  /*163a0*/  HMMA.16816.F32.BF16 R16, R88.reuse, R92, R16 ;  /* 0x0000005c5810723c */ /* 0x042fe80000041810 */
[----:B------:R-:W-:Y:S03]  /*163b0*/  FFMA.FTZ R107, R29, c[0x0][0x23c], -R122 ;  /* 0x00008f001d6b7a23 */ /* 0x000fe6000001087a */
[----:B------:R-:W-:Y:S01]  /*163c0*/  MUFU.EX2 R106, R106 ;  /* 0x0000006a006a7308 */ /* 0x000fe20000000800 */
[----:B------:R-:W-:Y:S01]  /*163d0*/  HMMA.16816.F32.BF16 R84, R88, R94, R84 ;  /* 0x0000005e5854723c */ /* 0x000fe20000041854 */
[----:B------:R-:W1:Y:S03]  /*163e0*/  LDSM.16.MT88.4 R88, [R152+0x9000] ;  /* 0x009000009858783b */ /* 0x000e660000004200 */
[C---:B----4-:R-:W-:Y:S01]  /*163f0*/  F2FP.BF16.PACK_AB R21, R115.reuse, R114 ;  /* 0x000000727315723e */ /* 0x050fe200000010ff */
[----:B------:R-:W-:Y:S04]  /*16400*/  FADD.FTZ R114, R114, R7 ;  /* 0x0000000772727221 */ /* 0x000fe80000010000 */
[----:B------:R-:W4:Y:S01]  /*16410*/  LDSM.16.MT88.4 R92, [R156+0xb000] ;  /* 0x00b000009c5c783b */ /* 0x000f220000004200 */
[----:B------:R-:W1:Y:S02]  /*16420*/  MUFU.EX2 R107, R107 ;  /* 0x0000006b006b7308 */ /* 0x000e640000000800 */
[----:B------:R-:W-:Y:S01]  /*16430*/  FADD.FTZ R115, R115, R114 ;  /* 0x0000007273737221 */ /* 0x000fe20000010000 */
[C---:B--2---:R-:W-:Y:S03]  /*16440*/  F2FP.BF16.PACK_AB R23, R105.reuse, R104 ;  /* 0x000000686917723e */ /* 0x044fe600000010ff */
[----:B------:R-:W-:Y:S04]  /*16450*/  FADD.FTZ R104, R104, R115 ;  /* 0x0000007368687221 */ /* 0x000fe80000010000 */
[C---:B------:R-:W-:Y:S05]  /*16460*/  HMMA.16816.F32.BF16 R8, R20.reuse, R96, R8 ;  /* 0x000000601408723c */ /* 0x040fea0000041808 */
[----:B------:R-:W-:Y:S03]  /*16470*/  FADD.FTZ R105, R105, R104 ;  /* 0x0000006869697221 */ /* 0x000fe60000010000 */
[C---:B------:R-:W-:Y:S01]  /*16480*/  HMMA.16816.F32.BF16 R36, R20.reuse, R98, R36 ;  /* 0x000000621424723c */ /* 0x040fe20000041824 */
[----:B------:R-:W2:Y:S07]  /*16490*/  LDSM.16.MT88.4 R96, [R154+0xb000] ;  /* 0x00b000009a60783b */ /* 0x000eae0000004200 */
[C---:B---3--:R-:W-:Y:S07]  /*164a0*/  HMMA.16816.F32.BF16 R40, R20.reuse, R108, R40 ;  /* 0x0000006c1428723c */ /* 0x048fee0000041828 */
[--C-:B------:R-:W-:Y:S01]  /*164b0*/  FFMA.FTZ R108, R30, c[0x0][0x23c], -R119.reuse ;  /* 0x00008f001e6c7a23 */ /* 0x100fe20000010877 */
[C---:B------:R-:W-:Y:S04]  /*164c0*/  HMMA.16816.F32.BF16 R44, R20.reuse, R110, R44 ;  /* 0x0000006e142c723c */ /* 0x040fe8000004182c */
[--C-:B------:R-:W-:Y:S01]  /*164d0*/  FFMA.FTZ R109, R31, c[0x0][0x23c], -R119.reuse ;  /* 0x00008f001f6d7a23 */ /* 0x100fe20000010877 */
[----:B------:R-:W-:Y:S01]  /*164e0*/  MUFU.EX2 R108, R108 ;  /* 0x0000006c006c7308 */ /* 0x000fe20000000800 */
[----:B------:R-:W-:Y:S01]  /*164f0*/  LDSM.16.MT88.4 R28, [R152+0xb000] ;  /* 0x00b00000981c783b */ /* 0x000fe20000004200 */
[--C-:B------:R-:W-:Y:S01]  /*16500*/  FFMA.FTZ R110, R32, c[0x0][0x23c], -R122.reuse ;  /* 0x00008f00206e7a23 */ /* 0x100fe2000001087a */
[C---:B-----5:R-:W-:Y:S04]  /*16510*/  HMMA.16816.F32.BF16 R48, R20.reuse, R24, R48 ;  /* 0x000000181430723c */ /* 0x060fe80000041830 */
[----:B------:R-:W-:Y:S02]  /*16520*/  FFMA.FTZ R122, R33, c[0x0][0x23c], -R122 ;  /* 0x00008f00217a7a23 */ /* 0x000fe4000001087a */
[----:B------:R-:W-:Y:S01]  /*16530*/  FFMA.FTZ R119, R35, c[0x0][0x23c], -R119 ;  /* 0x00008f0023777a23 */ /* 0x000fe20000010877 */
[----:B------:R-:W3:Y:S01]  /*16540*/  MUFU.EX2 R109, R109 ;  /* 0x0000006d006d7308 */ /* 0x000ee20000000800 */
[C---:B------:R-:W-:Y:S01]  /*16550*/  HMMA.16816.F32.BF16 R52, R20.reuse, R26, R52 ;  /* 0x0000001a1434723c */ /* 0x040fe20000041834 */
[----:B------:R-:W5:Y:S07]  /*16560*/  LDSM.16.MT88.4 R24, [R153+0xb000] ;  /* 0x00b000009918783b */ /* 0x000f6e0000004200 */
[C---:B-1----:R-:W-:Y:S01]  /*16570*/  HMMA.16816.F32.BF16 R56, R20.reuse, R88, R56 ;  /* 0x000000581438723c */ /* 0x042fe20000041838 */
[----:B------:R-:W-:Y:S01]  /*16580*/  LDSM.16.MT88.4 R32, [R154+0x9800] ;  /* 0x009800009a20783b */ /* 0x000fe20000004200 */
[----:B------:R-:W-:Y:S06]  /*16590*/  MUFU.EX2 R110, R110 ;  /* 0x0000006e006e7308 */ /* 0x000fec0000000800 */
[C---:B------:R-:W-:Y:S01]  /*165a0*/  HMMA.16816.F32.BF16 R60, R20.reuse, R90, R60 ;  /* 0x0000005a143c723c */ /* 0x040fe2000004183c */
[----:B------:R-:W1:Y:S03]  /*165b0*/  LDSM.16.MT88.4 R88, [R156+0x9800] ;  /* 0x009800009c58783b */ /* 0x000e660000004200 */
[----:B------:R-:W1:Y:S04]  /*165c0*/  MUFU.EX2 R111, R122 ;  /* 0x0000007a006f7308 */ /* 0x000e680000000800 */
[C---:B----4-:R-:W-:Y:S06]  /*165d0*/  HMMA.16816.F32.BF16 R64, R20.reuse, R92, R64 ;  /* 0x0000005c1440723c */ /* 0x050fec0000041840 */
[----:B------:R-:W4:Y:S02]  /*165e0*/  MUFU.EX2 R132, R119 ;  /* 0x0000007700847308 */ /* 0x000f240000000800 */
[C---:B------:R-:W-:Y:S01]  /*165f0*/  HMMA.16816.F32.BF16 R68, R20.reuse, R94, R68 ;  /* 0x0000005e1444723c */ /* 0x040fe20000041844 */
[----:B------:R-:W-:Y:S07]  /*16600*/  LDSM.16.MT88.4 R92, [R154+0xb800] ;  /* 0x00b800009a5c783b */ /* 0x000fee0000004200 */
[C---:B--2---:R-:W-:Y:S08]  /*16610*/  HMMA.16816.F32.BF16 R72, R20.reuse, R96, R72 ;  /* 0x000000601448723c */ /* 0x044ff00000041848 */
[C---:B------:R-:W-:Y:S08]  /*16620*/  HMMA.16816.F32.BF16 R12, R20.reuse, R98, R12 ;  /* 0x00000062140c723c */ /* 0x040ff0000004180c */
[C---:B-----5:R-:W-:Y:S08]  /*16630*/  HMMA.16816.F32.BF16 R76, R20.reuse, R24, R76 ;  /* 0x00000018144c723c */ /* 0x060ff0000004184c */
[C---:B------:R-:W-:Y:S01]  /*16640*/  HMMA.16816.F32.BF16 R80, R20.reuse, R26, R80 ;  /* 0x0000001a1450723c */ /* 0x040fe20000041850 */
[----:B------:R-:W2:Y:S07]  /*16650*/  LDSM.16.MT88.4 R24, [R153+0x9800] ;  /* 0x009800009918783b */ /* 0x000eae0000004200 */
[C---:B------:R-:W-:Y:S08]  /*16660*/  HMMA.16816.F32.BF16 R16, R20.reuse, R28, R16 ;  /* 0x0000001c1410723c */ /* 0x040ff00000041810 */
[----:B------:R-:W-:Y:S01]  /*16670*/  HMMA.16816.F32.BF16 R84, R20, R30, R84 ;  /* 0x0000001e1454723c */ /* 0x000fe20000041854 */
[----:B------:R-:W-:Y:S06]  /*16680*/  LDSM.16.MT88.4 R28, [R156+0xb800] ;  /* 0x00b800009c1c783b */ /* 0x000fec0000004200 */
[----:B------:R-:W-:Y:S01]  /*16690*/  F2FP.BF16.PACK_AB R20, R107, R106 ;  /* 0x0000006a6b14723e */ /* 0x000fe200000010ff */
[----:B------:R-:W-:Y:S01]  /*166a0*/  FADD.FTZ R106, R106, R5 ;  /* 0x000000056a6a7221 */ /* 0x000fe20000010000 */
[----:B---3--:R-:W-:Y:S03]  /*166b0*/  F2FP.BF16.PACK_AB R21, R109, R108 ;  /* 0x0000006c6d15723e */ /* 0x008fe600000010ff */
[----:B-1----:R-:W-:Y:S01]  /*166c0*/  F2FP.BF16.PACK_AB R22, R111, R110 ;  /* 0x0000006e6f16723e */ /* 0x002fe200000010ff */
[----:B------:R-:W-:Y:S01]  /*166d0*/  FADD.FTZ R108, R108, R105 ;  /* 0x000000696c6c7221 */ /* 0x000fe20000010000 */
[----:B----4-:R-:W-:Y:S01]  /*166e0*/  F2FP.BF16.PACK_AB R23, R132, R131 ;  /* 0x000000838417723e */ /* 0x010fe200000010ff */
[----:B------:R-:W-:Y:S02]  /*166f0*/  FADD.FTZ R107, R107, R106 ;  /* 0x0000006a6b6b7221 */ /* 0x000fe40000010000 */
[----:B------:R-:W-:Y:S02]  /*16700*/  FADD.FTZ R108, R109, R108 ;  /* 0x0000006c6d6c7221 */ /* 0x000fe40000010000 */
[----:B------:R-:W-:Y:S02]  /*16710*/  FADD.FTZ R110, R110, R107 ;  /* 0x0000006b6e6e7221 */ /* 0x000fe40000010000 */
[C---:B------:R-:W-:Y:S01]  /*16720*/  HMMA.16816.F32.BF16 R96, R20.reuse, R88, R8 ;  /* 0x000000581460723c */ /* 0x040fe20000041808 */
[----:B------:R-:W1:Y:S02]  /*16730*/  LDSM.16.MT88.4 R8, [R152+0x9800] ;  /* 0x009800009808783b */ /* 0x000e640000004200 */
[----:B------:R-:W-:Y:S02]  /*16740*/  FADD.FTZ R131, R131, R108 ;  /* 0x0000006c83837221 */ /* 0x000fe40000010000 */
[----:B------:R-:W-:Y:S02]  /*16750*/  FADD.FTZ R183, R111, R110 ;  /* 0x0000006e6fb77221 */ /* 0x000fe40000010000 */
[----:B------:R-:W-:Y:S01]  /*16760*/  FADD.FTZ R181, R132, R131 ;  /* 0x0000008384b57221 */ /* 0x000fe20000010000 */
[C---:B------:R-:W-:Y:S08]  /*16770*/  HMMA.16816.F32.BF16 R36, R20.reuse, R90, R36 ;  /* 0x0000005a1424723c */ /* 0x040ff00000041824 */
[C---:B------:R-:W-:Y:S08]  /*16780*/  HMMA.16816.F32.BF16 R40, R20.reuse, R32, R40 ;  /* 0x000000201428723c */ /* 0x040ff00000041828 */
[C---:B------:R-:W-:Y:S08]  /*16790*/  HMMA.16816.F32.BF16 R44, R20.reuse, R34, R44 ;  /* 0x00000022142c723c */ /* 0x040ff0000004182c */
        /* <DEDUP_REMOVED lines=8> */
[C---:B------:R-:W-:Y:S08]  /*16820*/  HMMA.16816.F32.BF16 R72, R20.reuse, R92, R72 ;  /* 0x0000005c1448723c */ /* 0x040ff00000041848 */
[C---:B------:R-:W-:Y:S08]  /*16830*/  HMMA.16816.F32.BF16 R92, R20.reuse, R94, R12 ;  /* 0x0000005e145c723c */ /* 0x040ff0000004180c */
[C---:B--2---:R-:W-:Y:S08]  /*16840*/  HMMA.16816.F32.BF16 R76, R20.reuse, R24, R76 ;  /* 0x00000018144c723c */ /* 0x044ff0000004184c */
[C---:B------:R-:W-:Y:S08]  /*16850*/  HMMA.16816.F32.BF16 R80, R20.reuse, R26, R80 ;  /* 0x0000001a1450723c */ /* 0x040ff00000041850 */
[C---:B-1----:R-:W-:Y:S08]  /*16860*/  HMMA.16816.F32.BF16 R88, R20.reuse, R8, R16 ;  /* 0x000000081458723c */ /* 0x042ff00000041810 */
[----:B------:R-:W-:Y:S01]  /*16870*/  HMMA.16816.F32.BF16 R84, R20, R10, R84 ;  /* 0x0000000a1454723c */ /* 0x000fe20000041854 */
[----:B------:R-:W-:-:S07]  /*16880*/  @P0 BRA `(.L_x_6279) ;  /* 0xffffd4b000000947 */ /* 0x000fce000383ffff */
.L_x_6275:
[----:B------:R-:W1:Y:S01]  /*16890*/  SHFL.BFLY PT, R0, R181, 0x2, 0x1f ;  /* 0x0c401f00b5007f89 */ /* 0x000e6200000e0000 */
[----:B------:R-:W-:Y:S01]  /*168a0*/  MOV R7, 0x3f800000 ;  /* 0x3f80000000077802 */ /* 0x000fe20000000f00 */
[----:B------:R-:W-:Y:S01]  /*168b0*/  BSSY B0, `(.L_x_6280) ;  /* 0x00000d8000007945 */ /* 0x000fe20003800000 */
[----:B------:R-:W-:Y:S01]  /*168c0*/  MOV R6, 0x3f800000 ;  /* 0x3f80000000067802 */ /* 0x000fe20000000f00 */
[----:B------:R-:W2:Y:S04]  /*168d0*/  SHFL.BFLY PT, R2, R183, 0x2, 0x1f ;  /* 0x0c401f00b7027f89 */ /* 0x000ea800000e0000 */
[----:B------:R-:W3:Y:S04]  /*168e0*/  S2R R11, SR_TID.X ;  /* 0x00000000000b7919 */ /* 0x000ee80000002100 */
[----:B------:R-:W-:Y:S01]  /*168f0*/  BAR.SYNC.DEFER_BLOCKING 0x0 ;  /* 0x0000000000007b1d */ /* 0x000fe20000010000 */
[----:B-1----:R-:W-:-:S05]  /*16900*/  FADD.FTZ R5, R0, R181 ;  /* 0x000000b500057221 */ /* 0x002fca0000010000 */
[----:B------:R-:W1:Y:S01]  /*16910*/  S2R R0, SR_TID.X ;  /* 0x0000000000007919 */ /* 0x000e620000002100 */
[----:B--2---:R-:W-:-:S03]  /*16920*/  FADD.FTZ R13, R2, R183 ;  /* 0x000000b7020d7221 */ /* 0x004fc60000010000 */
[----:B------:R-:W2:Y:S01]  /*16930*/  SHFL.BFLY PT, R2, R5, 0x1, 0x1f ;  /* 0x0c201f0005027f89 */ /* 0x000ea200000e0000 */
[----:B---3--:R-:W-:-:S03]  /*16940*/  SHF.R.S32.HI R8, RZ, 0x1f, R11 ;  /* 0x0000001fff087819 */ /* 0x008fc6000001140b */
[----:B------:R-:W3:Y:S01]  /*16950*/  SHFL.BFLY PT, R4, R13, 0x1, 0x1f ;  /* 0x0c201f000d047f89 */ /* 0x000ee200000e0000 */
[----:B------:R-:W-:-:S04]  /*16960*/  LEA.HI R8, R8, R11, RZ, 0x4 ;  /* 0x0000000b08087211 */ /* 0x000fc800078f20ff */
[----:B------:R-:W-:Y:S02]  /*16970*/  SHF.R.S32.HI R8, RZ, 0x4, R8 ;  /* 0x00000004ff087819 */ /* 0x000fe40000011408 */
[----:B-1----:R-:W-:-:S04]  /*16980*/  SHF.R.S32.HI R9, RZ, 0x1f, R0 ;  /* 0x0000001fff097819 */ /* 0x002fc80000011400 */
[-C--:B------:R-:W-:Y:S01]  /*16990*/  LEA.HI R10, R9, R0.reuse, RZ, 0x2 ;  /* 0x00000000090a7211 */ /* 0x080fe200078f10ff */
[----:B--2---:R-:W-:Y:S01]  /*169a0*/  FADD.FTZ R2, R5, R2 ;  /* 0x0000000205027221 */ /* 0x004fe20000010000 */
[----:B------:R-:W-:Y:S01]  /*169b0*/  LEA.HI R11, R9, R0, RZ, 0x4 ;  /* 0x00000000090b7211 */ /* 0x000fe200078f20ff */
[----:B---3--:R-:W-:Y:S01]  /*169c0*/  FADD.FTZ R4, R13, R4 ;  /* 0x000000040d047221 */ /* 0x008fe20000010000 */
[--C-:B------:R-:W-:Y:S02]  /*169d0*/  SHF.R.S32.HI R12, RZ, 0x2, R10.reuse ;  /* 0x00000002ff0c7819 */ /* 0x100fe4000001140a */
[----:B------:R-:W-:Y:S02]  /*169e0*/  SHF.R.S32.HI R5, RZ, 0x1f, R10 ;  /* 0x0000001fff057819 */ /* 0x000fe4000001140a */
[----:B------:R-:W-:Y:S02]  /*169f0*/  FSETP.NE.FTZ.AND P4, PT, R4, RZ, PT ;  /* 0x000000ff0400720b */ /* 0x000fe40003f95000 */
[----:B------:R-:W-:-:S02]  /*16a00*/  LEA.HI R5, R5, R12, RZ, 0x3 ;  /* 0x0000000c05057211 */ /* 0x000fc400078f18ff */
[----:B------:R-:W-:Y:S02]  /*16a10*/  FSETP.NE.FTZ.AND P3, PT, R2, RZ, PT ;  /* 0x000000ff0200720b */ /* 0x000fe40003f75000 */
[----:B------:R-:W-:Y:S02]  /*16a20*/  LOP3.LUT R5, R5, 0xfffffff8, RZ, 0xc0, !PT ;  /* 0xfffffff805057812 */ /* 0x000fe400078ec0ff */
[----:B------:R-:W-:Y:S02]  /*16a30*/  LEA.HI R9, R9, R0, RZ, 0x5 ;  /* 0x0000000009097211 */ /* 0x000fe400078f28ff */
[----:B------:R-:W-:Y:S02]  /*16a40*/  LOP3.LUT R15, R10, 0x1ffffffc, RZ, 0xc0, !PT ;  /* 0x1ffffffc0a0f7812 */ /* 0x000fe400078ec0ff */
[----:B------:R-:W-:Y:S01]  /*16a50*/  LOP3.LUT R11, R11, 0xfffffff0, RZ, 0xc0, !PT ;  /* 0xfffffff00b0b7812 */ /* 0x000fe200078ec0ff */
[----:B------:R-:W1:Y:S01]  /*16a60*/  @P4 MUFU.RCP R7, R4 ;  /* 0x0000000400074308 */ /* 0x000e620000001000 */
[----:B------:R-:W-:-:S02]  /*16a70*/  IADD3 R5, R12, -R5, RZ ;  /* 0x800000050c057210 */ /* 0x000fc40007ffe0ff */
[----:B------:R-:W-:Y:S02]  /*16a80*/  SHF.R.S32.HI R10, RZ, 0x5, R9 ;  /* 0x00000005ff0a7819 */ /* 0x000fe40000011409 */
[-C--:B------:R-:W-:Y:S02]  /*16a90*/  IADD3 R15, -R15, R0.reuse, RZ ;  /* 0x000000000f0f7210 */ /* 0x080fe40007ffe1ff */
[----:B------:R-:W-:Y:S01]  /*16aa0*/  IADD3 R11, -R11, R0, RZ ;  /* 0x000000000b0b7210 */ /* 0x000fe20007ffe1ff */
[----:B------:R-:W2:Y:S01]  /*16ab0*/  @P3 MUFU.RCP R6, R2 ;  /* 0x0000000200063308 */ /* 0x000ea20000001000 */
[----:B------:R-:W-:Y:S02]  /*16ac0*/  LOP3.LUT R14, R5, 0x1, RZ, 0xc0, !PT ;  /* 0x00000001050e7812 */ /* 0x000fe400078ec0ff */
[----:B------:R-:W-:Y:S02]  /*16ad0*/  LEA R12, R10, R15, 0x9 ;  /* 0x0000000f0a0c7211 */ /* 0x000fe400078e48ff */
[----:B------:R-:W-:-:S02]  /*16ae0*/  SHF.L.U32 R13, R8, 0x6, RZ ;  /* 0x00000006080d7819 */ /* 0x000fc400000006ff */
        /* <DEDUP_REMOVED lines=9> */
[----:B------:R-:W-:Y:S01]  /*16b80*/  FMUL.FTZ R40, R7, R40 ;  /* 0x0000002807287220 */ /* 0x000fe20000410000 */
[----:B------:R-:W-:Y:S01]  /*16b90*/  LOP3.LUT R17, R17, 0x1c0, RZ, 0xc0, !PT ;  /* 0x000001c011117812 */ /* 0x000fe200078ec0ff */
[----:B------:R-:W-:Y:S01]  /*16ba0*/  FMUL.FTZ R41, R7, R41 ;  /* 0x0000002907297220 */ /* 0x000fe20000410000 */
[----:B------:R-:W-:Y:S01]  /*16bb0*/  LOP3.LUT R14, R13, 0x38, R14, 0xf8, !PT ;  /* 0x000000380d0e7812 */ /* 0x000fe200078ef80e */
[C---:B------:R-:W-:Y:S01]  /*16bc0*/  FMUL.FTZ R44, R7.reuse, R44 ;  /* 0x0000002c072c7220 */ /* 0x040fe20000410000 */
[----:B------:R-:W-:Y:S01]  /*16bd0*/  SHF.R.U32.HI R13, RZ, 0x3, R13 ;  /* 0x00000003ff0d7819 */ /* 0x000fe2000001160d */
[----:B------:R-:W-:Y:S01]  /*16be0*/  FMUL.FTZ R45, R7, R45 ;  /* 0x0000002d072d7220 */ /* 0x000fe20000410000 */
[----:B------:R-:W-:Y:S01]  /*16bf0*/  LOP3.LUT R16, R15, 0xffffffe, RZ, 0xc0, !PT ;  /* 0x0ffffffe0f107812 */ /* 0x000fe200078ec0ff */
[----:B------:R-:W-:Y:S01]  /*16c00*/  FMUL.FTZ R48, R7, R48 ;  /* 0x0000003007307220 */ /* 0x000fe20000410000 */
[----:B------:R-:W-:Y:S01]  /*16c10*/  LEA.HI R17, R17, R17, RZ, 0x1d ;  /* 0x0000001111117211 */ /* 0x000fe200078fe8ff */
[C---:B------:R-:W-:Y:S01]  /*16c20*/  FMUL.FTZ R49, R7.reuse, R49 ;  /* 0x0000003107317220 */ /* 0x040fe20000410000 */
[----:B------:R-:W-:Y:S01]  /*16c30*/  LOP3.LUT R13, R14, R13, RZ, 0x3c, !PT ;  /* 0x0000000d0e0d7212 */ /* 0x000fe200078e3cff */
[----:B------:R-:W-:Y:S01]  /*16c40*/  FMUL.FTZ R52, R7, R52 ;  /* 0x0000003407347220 */ /* 0x000fe20000410000 */
[----:B------:R-:W-:Y:S01]  /*16c50*/  IADD3 R16, R11, -R16, RZ ;  /* 0x800000100b107210 */ /* 0x000fe20007ffe0ff */
[C---:B------:R-:W-:Y:S01]  /*16c60*/  FMUL.FTZ R53, R7.reuse, R53 ;  /* 0x0000003507357220 */ /* 0x040fe20000410000 */
[----:B------:R-:W-:Y:S01]  /*16c70*/  LEA R12, R12, R17, 0x1 ;  /* 0x000000110c0c7211 */ /* 0x000fe200078e08ff */
[----:B------:R-:W-:Y:S01]  /*16c80*/  FMUL.FTZ R56, R7, R56 ;  /* 0x0000003807387220 */ /* 0x000fe20000410000 */
[----:B------:R-:W-:Y:S01]  /*16c90*/  R2P PR, R5, 0x6 ;  /* 0x0000000605007804 */ /* 0x000fe20000000000 */
[C---:B------:R-:W-:Y:S01]  /*16ca0*/  FMUL.FTZ R57, R7.reuse, R57 ;  /* 0x0000003907397220 */ /* 0x040fe20000410000 */
[----:B------:R-:W-:Y:S01]  /*16cb0*/  LEA R5, R16, R13, 0x2 ;  /* 0x0000000d10057211 */ /* 0x000fe200078e10ff */
[C---:B------:R-:W-:Y:S01]  /*16cc0*/  FMUL.FTZ R60, R7.reuse, R60 ;  /* 0x0000003c073c7220 */ /* 0x040fe20000410000 */
[----:B------:R-:W-:Y:S01]  /*16cd0*/  MOV R13, 0x80 ;  /* 0x00000080000d7802 */ /* 0x000fe20000000f00 */
[C---:B------:R-:W-:Y:S01]  /*16ce0*/  FMUL.FTZ R61, R7.reuse, R61 ;  /* 0x0000003d073d7220 */ /* 0x040fe20000410000 */
[----:B------:R1:W-:Y:S01]  /*16cf0*/  STS.64 [R12.X4], R96 ;  /* 0x000000600c007388 */ /* 0x0003e20000004a00 */
[----:B------:R-:W-:Y:S01]  /*16d00*/  FMUL.FTZ R64, R7, R64 ;  /* 0x0000004007407220 */ /* 0x000fe20000410000 */
[----:B------:R-:W-:Y:S01]  /*16d10*/  SEL R13, R13, 0xffffff80, !P2 ;  /* 0xffffff800d0d7807 */ /* 0x000fe20005000000 */
[C---:B------:R-:W-:Y:S01]  /*16d20*/  FMUL.FTZ R65, R7.reuse, R65 ;  /* 0x0000004107417220 */ /* 0x040fe20000410000 */
[----:B------:R-:W-:Y:S01]  /*16d30*/  @P4 MUFU.LG2 R4, R4 ;  /* 0x0000000400044308 */ /* 0x000fe20000000c00 */
        /* <DEDUP_REMOVED lines=12> */
[C---:B------:R-:W-:Y:S01]  /*16e00*/  FMUL.FTZ R89, R7.reuse, R89 ;  /* 0x0000005907597220 */ /* 0x040fe20000410000 */
[----:B-1----:R-:W1:Y:S01]  /*16e10*/  S2R R96, SR_CTAID.Z ;  /* 0x0000000000607919 */ /* 0x002e620000002700 */
[----:B------:R-:W-:-:S02]  /*16e20*/  FMUL.FTZ R84, R7, R84 ;  /* 0x0000005407547220 */ /* 0x000fc40000410000 */
[----:B------:R-:W-:Y:S01]  /*16e30*/  FMUL.FTZ R85, R7, R85 ;  /* 0x0000005507557220 */ /* 0x000fe20000410000 */
[----:B------:R-:W-:Y:S01]  /*16e40*/  MOV R7, 0x40 ;  /* 0x0000004000077802 */ /* 0x000fe20000000f00 */
[C---:B--2---:R-:W-:Y:S02]  /*16e50*/  FMUL.FTZ R99, R6.reuse, R99 ;  /* 0x0000006306637220 */ /* 0x044fe40000410000 */
[C---:B------:R-:W-:Y:S01]  /*16e60*/  FMUL.FTZ R98, R6.reuse, R98 ;  /* 0x0000006206627220 */ /* 0x040fe20000410000 */
[----:B------:R-:W-:Y:S01]  /*16e70*/  SEL R7, R7, 0xffffffc0, !P1 ;  /* 0xffffffc007077807 */ /* 0x000fe20004800000 */
[C---:B------:R-:W-:Y:S02]  /*16e80*/  FMUL.FTZ R39, R6.reuse, R39 ;  /* 0x0000002706277220 */ /* 0x040fe40000410000 */
        /* <DEDUP_REMOVED lines=29> */
[----:B------:R-:W-:Y:S01]  /*17060*/  FMUL.FTZ R86, R6, R86 ;  /* 0x0000005606567220 */ /* 0x000fe20000410000 */
[----:B------:R-:W-:Y:S01]  /*17070*/  SHF.L.U32 R6, R12, 0x2, RZ ;  /* 0x000000020c067819 */ /* 0x000fe200000006ff */
[----:B---3--:R-:W-:-:S03]  /*17080*/  @P3 FMUL.FTZ R2, R2, 0.69314718246459960938 ;  /* 0x3f31721802023820 */ /* 0x008fc60000410000 */
[C---:B------:R-:W-:Y:S02]  /*17090*/  IADD3 R14, R6.reuse, -0x20, RZ ;  /* 0xffffffe0060e7810 */ /* 0x040fe40007ffe0ff */
[C---:B------:R-:W-:Y:S02]  /*170a0*/  @P0 IADD3 R14, R6.reuse, 0x20, RZ ;  /* 0x00000020060e0810 */ /* 0x040fe40007ffe0ff */
[C---:B------:R-:W-:Y:S02]  /*170b0*/  IADD3 R15, R6.reuse, R7, RZ ;  /* 0x00000007060f7210 */ /* 0x040fe40007ffe0ff */
[-C--:B------:R-:W-:Y:S01]  /*170c0*/  IADD3 R17, R6, R13.reuse, RZ ;  /* 0x0000000d06117210 */ /* 0x080fe20007ffe0ff */
[----:B------:R-:W-:Y:S01]  /*170d0*/  STS.64 [R14], R36 ;  /* 0x000000240e007388 */ /* 0x000fe20000000a00 */
[-C--:B------:R-:W-:Y:S02]  /*170e0*/  IADD3 R16, R7, R14.reuse, RZ ;  /* 0x0000000e07107210 */ /* 0x080fe40007ffe0ff */
[----:B------:R-:W-:Y:S01]  /*170f0*/  IADD3 R18, R13, R14, RZ ;  /* 0x0000000e0d127210 */ /* 0x000fe20007ffe0ff */
[----:B------:R-:W2:Y:S01]  /*17100*/  S2R R6, SR_CTAID.Y ;  /* 0x0000000000067919 */ /* 0x000ea20000002600 */
[----:B------:R-:W-:-:S02]  /*17110*/  IADD3 R19, R15, R13, RZ ;  /* 0x0000000d0f137210 */ /* 0x000fc40007ffe0ff */
[----:B------:R-:W-:Y:S01]  /*17120*/  IADD3 R13, R16, R13, RZ ;  /* 0x0000000d100d7210 */ /* 0x000fe20007ffe0ff */
[----:B------:R-:W-:Y:S04]  /*17130*/  STS.64 [R14+0x800], R38 ;  /* 0x000800260e007388 */ /* 0x000fe80000000a00 */
[----:B------:R-:W-:Y:S04]  /*17140*/  STS.64 [R15], R40 ;  /* 0x000000280f007388 */ /* 0x000fe80000000a00 */
[----:B------:R-:W-:Y:S04]  /*17150*/  STS.64 [R15+0x800], R42 ;  /* 0x0008002a0f007388 */ /* 0x000fe80000000a00 */
[----:B------:R-:W-:Y:S04]  /*17160*/  STS.64 [R16], R44 ;  /* 0x0000002c10007388 */ /* 0x000fe80000000a00 */
[----:B------:R-:W-:Y:S04]  /*17170*/  STS.64 [R16+0x800], R46 ;  /* 0x0008002e10007388 */ /* 0x000fe80000000a00 */
[----:B------:R-:W-:Y:S01]  /*17180*/  STS.64 [R17], R48 ;  /* 0x0000003011007388 */ /* 0x000fe20000000a00 */
[----:B--2---:R-:W-:-:S03]  /*17190*/  IMAD R6, R6, c[0x0][0x210], R169 ;  /* 0x0000840006067a24 */ /* 0x004fc600078e02a9 */
        /* <DEDUP_REMOVED lines=9> */
[----:B------:R-:W2:Y:S04]  /*17230*/  S2R R7, SR_CTAID.X ;  /* 0x0000000000077919 */ /* 0x000ea80000002500 */
[----:B------:R-:W-:Y:S04]  /*17240*/  STS.64 [R14+0x4000], R68 ;  /* 0x004000440e007388 */ /* 0x000fe80000000a00 */
[----:B------:R-:W-:Y:S04]  /*17250*/  STS.64 [R14+0x4800], R70 ;  /* 0x004800460e007388 */ /* 0x000fe80000000a00 */
[----:B------:R-:W-:Y:S04]  /*17260*/  STS.64 [R15+0x4000], R72 ;  /* 0x004000480f007388 */ /* 0x000fe80000000a00 */
[----:B------:R-:W-:Y:S04]  /*17270*/  STS.64 [R15+0x4800], R74 ;  /* 0x0048004a0f007388 */ /* 0x000fe80000000a00 */
[----:B------:R-:W-:Y:S04]  /*17280*/  STS.64 [R16+0x4000], R92 ;  /* 0x0040005c10007388 */ /* 0x000fe80000000a00 */
[----:B------:R-:W-:Y:S04]  /*17290*/  STS.64 [R16+0x4800], R94 ;  /* 0x0048005e10007388 */ /* 0x000fe80000000a00 */
[----:B------:R3:W-:Y:S04]  /*172a0*/  STS.64 [R17+0x4000], R76 ;  /* 0x0040004c11007388 */ /* 0x0007e80000000a00 */
[----:B------:R4:W-:Y:S04]  /*172b0*/  STS.64 [R17+0x4800], R78 ;  /* 0x0048004e11007388 */ /* 0x0009e80000000a00 */
[----:B------:R-:W-:Y:S04]  /*172c0*/  STS.64 [R18+0x4000], R80 ;  /* 0x0040005012007388 */ /* 0x000fe80000000a00 */
[----:B------:R-:W-:Y:S04]  /*172d0*/  STS.64 [R18+0x4800], R82 ;  /* 0x0048005212007388 */ /* 0x000fe80000000a00 */
[----:B------:R-:W-:Y:S04]  /*172e0*/  STS.64 [R19+0x4000], R88 ;  /* 0x0040005813007388 */ /* 0x000fe80000000a00 */
[----:B------:R-:W-:Y:S04]  /*172f0*/  STS.64 [R19+0x4800], R90 ;  /* 0x0048005a13007388 */ /* 0x000fe80000000a00 */
[----:B------:R-:W-:Y:S01]  /*17300*/  STS.64 [R13+0x4000], R84 ;  /* 0x004000540d007388 */ /* 0x000fe20000000a00 */
[----:B---3--:R-:W-:-:S03]  /*17310*/  IADD3 R77, -R169, RZ, RZ ;  /* 0x000000ffa94d7210 */ /* 0x008fc60007ffe1ff */
[----:B------:R-:W-:Y:S01]  /*17320*/  STS.64 [R13+0x4800], R86 ;  /* 0x004800560d007388 */ /* 0x000fe20000000a00 */
[----:B------:R-:W-:Y:S02]  /*17330*/  SHF.L.U32 R76, R11, 0x2, RZ ;  /* 0x000000020b4c7819 */ /* 0x000fe400000006ff */
[----:B----4-:R-:W-:Y:S01]  /*17340*/  LOP3.LUT R79, R9, 0xffffffe0, RZ, 0xc0, !PT ;  /* 0xffffffe0094f7812 */ /* 0x010fe200078ec0ff */
[----:B------:R-:W-:Y:S01]  /*17350*/  BAR.SYNC.DEFER_BLOCKING 0x0 ;  /* 0x0000000000007b1d */ /* 0x000fe20000010000 */
[----:B-1----:R-:W-:Y:S01]  /*17360*/  IMAD R77, R77, c[0x0][0x1c0], R96 ;  /* 0x000070004d4d7a24 */ /* 0x002fe200078e0260 */
[----:B--2---:R-:W-:Y:S02]  /*17370*/  SHF.L.U32 R9, R7, 0x6, RZ ;  /* 0x0000000607097819 */ /* 0x004fe400000006ff */
[----:B------:R-:W-:Y:S01]  /*17380*/  IADD3 R79, -R79, R0, RZ ;  /* 0x000000004f4f7210 */ /* 0x000fe20007ffe1ff */
[----:B------:R-:W-:Y:S01]  /*17390*/  IMAD R6, R6, c[0x0][0x1c0], R77 ;  /* 0x0000700006067a24 */ /* 0x000fe200078e024d */
[----:B------:R-:W-:-:S02]  /*173a0*/  SHF.R.S32.HI R77, RZ, 0x1f, R10 ;  /* 0x0000001fff4d7819 */ /* 0x000fc4000001140a */
[----:B------:R-:W-:Y:S01]  /*173b0*/  LOP3.LUT P0, RZ, R79, 0x3, RZ, 0xc0, !PT ;  /* 0x000000034fff7812 */ /* 0x000fe2000780c0ff */
[----:B------:R-:W-:Y:S01]  /*173c0*/  IMAD R6, R6, c[0x0][0x214], R9 ;  /* 0x0000850006067a24 */ /* 0x000fe200078e0209 */
[----:B------:R-:W-:Y:S01]  /*173d0*/  LEA.HI R77, R77, R10, RZ, 0x2 ;  /* 0x0000000a4d4d7211 */ /* 0x000fe200078f10ff */
[----:B------:R-:W-:Y:S01]  /*173e0*/  @P4 FMUL.FTZ R9, R4, 0.69314718246459960938 ;  /* 0x3f31721804094820 */ /* 0x000fe20000410000 */
[----:B------:R-:W-:Y:S02]  /*173f0*/  MOV R0, 0xff800000 ;  /* 0xff80000000007802 */ /* 0x000fe40000000f00 */
[----:B------:R-:W-:Y:S01]  /*17400*/  LOP3.LUT R77, R77, 0xffffffc, RZ, 0xc0, !PT ;  /* 0x0ffffffc4d4d7812 */ /* 0x000fe200078ec0ff */
[----:B------:R-:W-:-:S03]  /*17410*/  @P4 FFMA.FTZ R0, R100, c[0x0][0x238], R9 ;  /* 0x00008e0064004a23 */ /* 0x000fc60000010009 */
[----:B------:R-:W-:Y:S02]  /*17420*/  IADD3 R10, R10, -R77, RZ ;  /* 0x8000004d0a0a7210 */ /* 0x000fe40007ffe0ff */
[----:B------:R-:W-:Y:S02]  /*17430*/  SHF.R.S32.HI R77, RZ, 0x1f, R76 ;  /* 0x0000001fff4d7819 */ /* 0x000fe4000001144c */
[----:B------:R-:W-:Y:S01]  /*17440*/  LEA R175, R10, R175, 0x4 ;  /* 0x000000af0aaf7211 */ /* 0x000fe200078e20ff */
        /* <DEDUP_REMOVED lines=19> */
[----:B--234-:R-:W-:Y:S01]  /*17580*/  IMAD R2, R7, -0x40, R168 ;  /* 0xffffffc007027824 */ /* 0x01cfe200078e02a8 */
[----:B------:R-:W-:-:S02]  /*17590*/  IADD3 R11, R175, 0x8, RZ ;  /* 0x00000008af0b7810 */ /* 0x000fc40007ffe0ff */
        /* <DEDUP_REMOVED lines=9> */
.L_x_6281:
[----:B--234-:R-:W-:Y:S05]  /*17630*/  BSYNC B0 ;  /* 0x0000000000007941 */ /* 0x01cfea0003800000 */
.L_x_6280:
[----:B------:R-:W-:Y:S01]  /*17640*/  IMAD R7, R7, -0x40, R168 ;  /* 0xffffffc007077824 */ /* 0x000fe200078e02a8 */
[----:B------:R-:W-:Y:S01]  /*17650*/  BSSY B0, `(.L_x_6282) ;  /* 0x000000f000007945 */ /* 0x000fe20003800000 */
[----:B------:R-:W-:-:S03]  /*17660*/  IMAD.WIDE R2, R8, 0x80, R76 ;  /* 0x0000008008027825 */ /* 0x000fc600078e024c */
[----:B------:R-:W-:Y:S01]  /*17670*/  ISETP.GE.AND P1, PT, R8, R7, PT ;  /* 0x000000070800720c */ /* 0x000fe20003f26270 */
        /* <DEDUP_REMOVED lines=12> */
.L_x_6283:
[----:B------:R-:W-:Y:S05]  /*17740*/  BSYNC B0 ;  /* 0x0000000000007941 */ /* 0x000fea0003800000 */
.L_x_6282:
        /* <DEDUP_REMOVED lines=8> */
.L_x_6285:
[----:B------:R-:W-:Y:S05]  /*177d0*/  BSYNC B0 ;  /* 0x0000000000007941 */ /* 0x000fea0003800000 */
.L_x_6284:
        /* <DEDUP_REMOVED lines=8> */
.L_x_6287:
[----:B------:R-:W-:Y:S05]  /*17860*/  BSYNC B0 ;  /* 0x0000000000007941 */ /* 0x000fea0003800000 */
.L_x_6286:
        /* <DEDUP_REMOVED lines=8> */
.L_x_6289:
[----:B------:R-:W-:Y:S05]  /*178f0*/  BSYNC B0 ;  /* 0x0000000000007941 */ /* 0x000fea0003800000 */
.L_x_6288:
        /* <DEDUP_REMOVED lines=8> */
.L_x_6291:
[----:B------:R-:W-:Y:S05]  /*17980*/  BSYNC B0 ;  /* 0x0000000000007941 */ /* 0x000fea0003800000 */
.L_x_6290:
        /* <DEDUP_REMOVED lines=8> */
.L_x_6293:
[----:B------:R-:W-:Y:S05]  /*17a10*/  BSYNC B0 ;  /* 0x0000000000007941 */ /* 0x000fea0003800000 */
.L_x_6292:
        /* <DEDUP_REMOVED lines=8> */
.L_x_6295:
[----:B------:R-:W-:Y:S05]  /*17aa0*/  BSYNC B0 ;  /* 0x0000000000007941 */ /* 0x000fea0003800000 */
.L_x_6294:
        /* <DEDUP_REMOVED lines=9> */
.L_x_6296:
        /* <DEDUP_REMOVED lines=12> */
.L_x_8376:


//--------------------- .text._ZN5flash24flash_fwd_splitkv_kernelI23Flash_fwd_kernel_traitsILi128ELi64ELi64ELi4ELb0ELb0EN7cutlass10bfloat16_tE19Flash_kernel_traitsILi128ELi64ELi64ELi4ES3_EELb1ELb0ELb0ELb0ELb0ELb1ELb1ELb1EEEvNS_16Flash_fwd_paramsE --------------------------
	.section	.text._ZN5flash24flash_fwd_splitkv_kernelI23Flash_fwd_kernel_traitsILi128ELi64ELi64ELi4ELb0ELb0EN7cutlass10bfloat16_tE19Flash_kernel_traitsILi128ELi64ELi64ELi4ES3_EELb1ELb0ELb0ELb0ELb0ELb1ELb1ELb1EEEvNS_16Flash_fwd_paramsE,"ax",@progbits
	.sectioninfo	@"SHI_REGISTERS=216"
	.align	128
        .global         _ZN5flash24flash_fwd_splitkv_kernelI23Flash_fwd_kernel_traitsILi128ELi64ELi64ELi4ELb0ELb0EN7cutlass10bfloat16_tE19Flash_kernel_traitsILi128ELi64ELi64ELi4ES3_EELb1ELb0ELb0ELb0ELb0ELb1ELb1ELb1EEEvNS_16Flash_fwd_paramsE
        .type           _ZN5flash24flash_fwd_splitkv_kernelI23Flash_fwd_kernel_traitsILi128ELi64ELi64ELi4ELb0ELb0EN7cutlass10bfloat16_tE19Flash_kernel_traitsILi128ELi64ELi64ELi4ES3_EELb1ELb0ELb0ELb0ELb0ELb1ELb1ELb1EEEvNS_16Flash_fwd_paramsE,@function
        .size           _ZN5flash24flash_fwd_splitkv_kernelI23Flash_fwd_kernel_traitsILi128ELi64ELi64ELi4ELb0ELb0EN7cutlass10bfloat16_tE19Flash_kernel_traitsILi128ELi64ELi64ELi4ES3_EELb1ELb0ELb0ELb0ELb0ELb1ELb1ELb1EEEvNS_16Flash_fwd_paramsE,(.L_x_8377 - _ZN5flash24flash_fwd_splitkv_kernelI23Flash_fwd_kernel_traitsILi128ELi64ELi64ELi4ELb0ELb0EN7cutlass10bfloat16_tE19Flash_kernel_traitsILi128ELi64ELi64ELi4ES3_EELb1ELb0ELb0ELb0ELb0ELb1ELb1ELb1EEEvNS_16Flash_fwd_paramsE)
        .other          _ZN5flash24flash_fwd_splitkv_kernelI23Flash_fwd_kernel_traitsILi128ELi64ELi64ELi4ELb0ELb0EN7cutlass10bfloat16_tE19Flash_kernel_traitsILi128ELi64ELi64ELi4ES3_EELb1ELb0ELb0ELb0ELb0ELb1ELb1ELb1EEEvNS_16Flash_fwd_paramsE,@"STO_CUDA_ENTRY STV_DEFAULT"
_ZN5flash24flash_fwd_splitkv_kernelI23Flash_fwd_kernel_traitsILi128ELi64ELi64ELi4ELb0ELb0EN7cutlass10bfloat16_tE19Flash_kernel_traitsILi128ELi64ELi64ELi4ES3_EELb1ELb0ELb0ELb0ELb0ELb1ELb1ELb1EEEvNS_16Flash_fwd_paramsE:
.text._ZN5flash24flash_fwd_splitkv_kernelI23Flash_fwd_kernel_traitsILi128ELi64ELi64ELi4ELb0ELb0EN7cutlass10bfloat16_tE19Flash_kernel_traitsILi128ELi64ELi64ELi4ES3_EELb1ELb0ELb0ELb0ELb0ELb1ELb1ELb1EEEvNS_16Flash_fwd_paramsE:
        /* <DEDUP_REMOVED lines=53> */
.L_x_6297:
[----:B-1-34-:R-:W-:Y:S02]  /*0350*/  MOV R3, c[0x0][0x218] ;  /* 0x0000860000037a02 */ /* 0x01afe40000000f00 */
.L_x_6298:
        /* <DEDUP_REMOVED lines=84> */
.L_x_6301:
[----:B------:R-:W-:Y:S05]  /*08a0*/  BSYNC B0 ;  /* 0x0000000000007941 */ /* 0x000fea0003800000 */
.L_x_6300:
        /* <DEDUP_REMOVED lines=8> */
.L_x_6303:
[----:B------:R-:W-:Y:S05]  /*0930*/  BSYNC B0 ;  /* 0x0000000000007941 */ /* 0x000fea0003800000 */
.L_x_6302:
        /* <DEDUP_REMOVED lines=8> */
.L_x_6305:
[----:B------:R-:W-:Y:S05]  /*09c0*/  BSYNC B0 ;  /* 0x0000000000007941 */ /* 0x000fea0003800000 */
.L_x_6304:
        /* <DEDUP_REMOVED lines=8> */
.L_x_6307:
[----:B------:R-:W-:Y:S05]  /*0a50*/  BSYNC B0 ;  /* 0x0000000000007941 */ /* 0x000fea0003800000 */
.L_x_6306:
        /* <DEDUP_REMOVED lines=8> */
.L_x_6309:
[----:B------:R-:W-:Y:S05]  /*0ae0*/  BSYNC B0 ;  /* 0x0000000000007941 */ /* 0x000fea0003800000 */
.L_x_6308:
        /* <DEDUP_REMOVED lines=8> */
.L_x_6311:
[----:B------:R-:W-:Y:S05]  /*0b70*/  BSYNC B0 ;  /* 0x0000000000007941 */ /* 0x000fea0003800000 */
.L_x_6310:
        /* <DEDUP_REMOVED lines=8> */
.L_x_6313:
[----:B------:R-:W-:Y:S05]  /*0c00*/  BSYNC B0 ;  /* 0x0000000000007941 */ /* 0x000fea0003800000 */
.L_x_6312:
        /* <DEDUP_REMOVED lines=8> */
.L_x_6315:
[----:B------:R-:W-:Y:S05]  /*0c90*/  BSYNC B0 ;  /* 0x0000000000007941 */ /* 0x000fea0003800000 */
.L_x_6314:
        /* <DEDUP_REMOVED lines=32> */
.L_x_6299:
        /* <DEDUP_REMOVED lines=95> */
.L_x_6316:
        /* <DEDUP_REMOVED lines=15> */
.L_x_6318:
        /* <DEDUP_REMOVED lines=52> */
.L_x_6317:
        /* <DEDUP_REMOVED lines=225> */
.L_x_6388:
        /* <DEDUP_REMOVED lines=15> */
.L_x_6321:
[----:B------:R-:W-:Y:S05]  /*27c0*/  BSYNC B0 ;  /* 0x0000000000007941 */ /* 0x000fea0003800000 */
.L_x_6320:
        /* <DEDUP_REMOVED lines=15> */
.L_x_6323:
[----:B------:R-:W-:Y:S05]  /*28c0*/  BSYNC B0 ;  /* 0x0000000000007941 */ /* 0x000fea0003800000 */
.L_x_6322:
        /* <DEDUP_REMOVED lines=15> */
.L_x_6325:
[----:B------:R-:W-:Y:S05]  /*29c0*/  BSYNC B0 ;  /* 0x0000000000007941 */ /* 0x000fea0003800000 */
.L_x_6324:
        /* <DEDUP_REMOVED lines=15> */
.L_x_6327:
[----:B------:R-:W-:Y:S05]  /*2ac0*/  BSYNC B0 ;  /* 0x0000000000007941 */ /* 0x000fea0003800000 */
.L_x_6326:
        /* <DEDUP_REMOVED lines=62> */
.L_x_6333:
[----:B------:R-:W-:Y:S05]  /*2eb0*/  BSYNC B0 ;  /* 0x0000000000007941 */ /* 0x000fea0003800000 */
.L_x_6332:
        /* <DEDUP_REMOVED lines=50> */
.L_x_6331:
[----:B------:R-:W-:Y:S05]  /*31e0*/  BSYNC B1 ;  /* 0x0000000000017941 */ /* 0x000fea0003800000 */
.L_x_6330:
        /* <DEDUP_REMOVED lines=60> */
.L_x_6337:
[----:B------:R-:W-:Y:S05]  /*35b0*/  BSYNC B0 ;  /* 0x0000000000007941 */ /* 0x000fea0003800000 */
.L_x_6336:
        /* <DEDUP_REMOVED lines=52> */
.L_x_6335:
[----:B------:R-:W-:Y:S05]  /*3900*/  BSYNC B1 ;  /* 0x0000000000017941 */ /* 0x000fea0003800000 */
.L_x_6334:
        /* <DEDUP_REMOVED lines=60> */
.L_x_6341:
[----:B------:R-:W-:Y:S05]  /*3cd0*/  BSYNC B0 ;  /* 0x0000000000007941 */ /* 0x000fea0003800000 */
.L_x_6340:
        /* <DEDUP_REMOVED lines=52> */
.L_x_6339:
[----:B------:R-:W-:Y:S05]  /*4020*/  BSYNC B1 ;  /* 0x0000000000017941 */ /* 0x000fea0003800000 */
.L_x_6338:
        /* <DEDUP_REMOVED lines=64> */
.L_x_6345:
[----:B------:R-:W-:Y:S05]  /*4430*/  BSYNC B0 ;  /* 0x0000000000007941 */ /* 0x000fea0003800000 */
.L_x_6344:
        /* <DEDUP_REMOVED lines=52> */
.L_x_6343:
[----:B------:R-:W-:Y:S05]  /*4780*/  BSYNC B1 ;  /* 0x0000000000017941 */ /* 0x000fea0003800000 */
.L_x_6342:
        /* <DEDUP_REMOVED lines=9> */
.L_x_6329:
        /* <DEDUP_REMOVED lines=89> */
.L_x_6352:
[----:B------:R-:W-:Y:S05]  /*4db0*/  BSYNC B0 ;  /* 0x0000000000007941 */ /* 0x000fea0003800000 */
.L_x_6351:
[----:B------:R-:W-:Y:S05]  /*4dc0*/  MOV R107, R103 ;  /* 0x00000067006b7202 */ /* 0x000fea0000000f00 */
[----:B-----5:R2:W-:Y:S02]  /*4dd0*/  STG.E.128 [R106.64], R44 ;  /* 0x0000002c6a007986 */ /* 0x0205e4000c101d06 */
.L_x_6350:
[----:B------:R-:W-:Y:S05]  /*4de0*/  BSYNC B1 ;  /* 0x0000000000017941 */ /* 0x000fea0003800000 */
.L_x_6349:
        /* <DEDUP_REMOVED lines=87> */
.L_x_6354:
[----:B------:R-:W-:Y:S05]  /*5360*/  BSYNC B0 ;  /* 0x0000000000007941 */ /* 0x000fea0003800000 */
.L_x_6353:
[----:B------:R-:W-:Y:S05]  /*5370*/  MOV R107, R103 ;  /* 0x00000067006b7202 */ /* 0x000fea0000000f00 */
[----:B-----5:R3:W-:Y:S02]  /*5380*/  STG.E.128 [R106.64+0x80], R44 ;  /* 0x0000802c6a007986 */ /* 0x0207e4000c101d06 */
.L_x_6348:
[----:B------:R-:W-:Y:S05]  /*5390*/  BSYNC B2 ;  /* 0x0000000000027941 */ /* 0x000fea0003800000 */
.L_x_6347:
        /* <DEDUP_REMOVED lines=94> */
.L_x_6360:
[----:B------:R-:W-:Y:S05]  /*5980*/  BSYNC B0 ;  /* 0x0000000000007941 */ /* 0x000fea0003800000 */
.L_x_6359:
[C---:B------:R-:W-:Y:S04]  /*5990*/  LEA R2, P0, R165.reuse, R106, 0x1 ;  /* 0x0000006aa5027211 */ /* 0x040fe800078008ff */
[----:B------:R-:W-:Y:S05]  /*59a0*/  LEA.HI.X R3, R165, R103, R164, 0x1, P0 ;  /* 0x00000067a5037211 */ /* 0x000fea00000f0ca4 */
[----:B-----5:R3:W-:Y:S04]  /*59b0*/  STG.E.128 [R2.64], R44 ;  /* 0x0000002c02007986 */ /* 0x0207e8000c101d06 */
.L_x_6358:
[----:B------:R-:W-:Y:S05]  /*59c0*/  BSYNC B1 ;  /* 0x0000000000017941 */ /* 0x000fea0003800000 */
.L_x_6357:
        /* <DEDUP_REMOVED lines=91> */
.L_x_6362:
[----:B------:R-:W-:Y:S05]  /*5f80*/  BSYNC B0 ;  /* 0x0000000000007941 */ /* 0x000fea0003800000 */
.L_x_6361:
[C---:B------:R-:W-:Y:S04]  /*5f90*/  LEA R2, P0, R86.reuse, R106, 0x1 ;  /* 0x0000006a56027211 */ /* 0x040fe800078008ff */
[----:B------:R-:W-:Y:S05]  /*5fa0*/  LEA.HI.X R3, R86, R103, R87, 0x1, P0 ;  /* 0x0000006756037211 */ /* 0x000fea00000f0c57 */
[----:B-----5:R3:W-:Y:S04]  /*5fb0*/  STG.E.128 [R2.64], R44 ;  /* 0x0000002c02007986 */ /* 0x0207e8000c101d06 */
.L_x_6356:
[----:B------:R-:W-:Y:S05]  /*5fc0*/  BSYNC B2 ;  /* 0x0000000000027941 */ /* 0x000fea0003800000 */
.L_x_6355:
        /* <DEDUP_REMOVED lines=94> */
.L_x_6368:
[----:B------:R-:W-:Y:S05]  /*65b0*/  BSYNC B0 ;  /* 0x0000000000007941 */ /* 0x000fea0003800000 */
.L_x_6367:
[C---:B------:R-:W-:Y:S04]  /*65c0*/  LEA R2, P0, R148.reuse, R106, 0x1 ;  /* 0x0000006a94027211 */ /* 0x040fe800078008ff */
[----:B------:R-:W-:Y:S05]  /*65d0*/  LEA.HI.X R3, R148, R103, R81, 0x1, P0 ;  /* 0x0000006794037211 */ /* 0x000fea00000f0c51 */
[----:B-----5:R3:W-:Y:S04]  /*65e0*/  STG.E.128 [R2.64], R44 ;  /* 0x0000002c02007986 */ /* 0x0207e8000c101d06 */
.L_x_6366:
[----:B------:R-:W-:Y:S05]  /*65f0*/  BSYNC B1 ;  /* 0x0000000000017941 */ /* 0x000fea0003800000 */
.L_x_6365:
        /* <DEDUP_REMOVED lines=91> */
.L_x_6370:
[----:B------:R-:W-:Y:S05]  /*6bb0*/  BSYNC B0 ;  /* 0x0000000000007941 */ /* 0x000fea0003800000 */
.L_x_6369:
[C---:B------:R-:W-:Y:S04]  /*6bc0*/  LEA R2, P0, R88.reuse, R106, 0x1 ;  /* 0x0000006a58027211 */ /* 0x040fe800078008ff */
[----:B------:R-:W-:Y:S05]  /*6bd0*/  LEA.HI.X R3, R88, R103, R89, 0x1, P0 ;  /* 0x0000006758037211 */ /* 0x000fea00000f0c59 */
[----:B-----5:R3:W-:Y:S04]  /*6be0*/  STG.E.128 [R2.64], R44 ;  /* 0x0000002c02007986 */ /* 0x0207e8000c101d06 */
.L_x_6364:
[----:B------:R-:W-:Y:S05]  /*6bf0*/  BSYNC B2 ;  /* 0x0000000000027941 */ /* 0x000fea0003800000 */
.L_x_6363:
        /* <DEDUP_REMOVED lines=96> */
.L_x_6376:
[----:B------:R-:W-:Y:S05]  /*7200*/  BSYNC B0 ;  /* 0x0000000000007941 */ /* 0x000fea0003800000 */
.L_x_6375:
[C---:B------:R-:W-:Y:S01]  /*7210*/  IMAD R0, R151.reuse, c[0x0][0x19c], RZ ;  /* 0x0000670097007a24 */ /* 0x040fe200078e02ff */
[----:B------:R-:W-:Y:S05]  /*7220*/  MOV R107, R103 ;  /* 0x00000067006b7202 */ /* 0x000fea0000000f00 */
[----:B------:R-:W-:Y:S05]  /*7230*/  IMAD.WIDE.U32 R2, R151, c[0x0][0x198], R106 ;  /* 0x0000660097027a25 */ /* 0x000fea00078e006a */
[----:B------:R-:W-:Y:S05]  /*7240*/  IADD3 R3, R3, R0, RZ ;  /* 0x0000000003037210 */ /* 0x000fea0007ffe0ff */
[----:B-----5:R3:W-:Y:S02]  /*7250*/  STG.E.128 [R2.64], R44 ;  /* 0x0000002c02007986 */ /* 0x0207e4000c101d06 */
.L_x_6374:
[----:B------:R-:W-:Y:S05]  /*7260*/  BSYNC B1 ;  /* 0x0000000000017941 */ /* 0x000fea0003800000 */
.L_x_6373:
        /* <DEDUP_REMOVED lines=91> */
.L_x_6378:
[----:B------:R-:W-:Y:S05]  /*7820*/  BSYNC B0 ;  /* 0x0000000000007941 */ /* 0x000fea0003800000 */
.L_x_6377:
[C---:B------:R-:W-:Y:S04]  /*7830*/  LEA R2, P0, R93.reuse, R106, 0x1 ;  /* 0x0000006a5d027211 */ /* 0x040fe800078008ff */
[----:B------:R-:W-:Y:S05]  /*7840*/  LEA.HI.X R3, R93, R103, R92, 0x1, P0 ;  /* 0x000000675d037211 */ /* 0x000fea00000f0c5c */
[----:B-----5:R3:W-:Y:S04]  /*7850*/  STG.E.128 [R2.64], R44 ;  /* 0x0000002c02007986 */ /* 0x0207e8000c101d06 */
.L_x_6372:
[----:B------:R-:W-:Y:S05]  /*7860*/  BSYNC B2 ;  /* 0x0000000000027941 */ /* 0x000fea0003800000 */
.L_x_6371:
        /* <DEDUP_REMOVED lines=8> */
.L_x_6328:
        /* <DEDUP_REMOVED lines=10> */
.L_x_6380:
[----:B------:R-:W-:Y:S05]  /*7990*/  BSYNC B0 ;  /* 0x0000000000007941 */ /* 0x000fea0003800000 */
.L_x_6379:
        /* <DEDUP_REMOVED lines=16> */
.L_x_6382:
[----:B------:R-:W-:Y:S05]  /*7aa0*/  BSYNC B0 ;  /* 0x0000000000007941 */ /* 0x000fea0003800000 */
.L_x_6381:
        /* <DEDUP_REMOVED lines=16> */
.L_x_6384:
[----:B------:R-:W-:Y:S05]  /*7bb0*/  BSYNC B0 ;  /* 0x0000000000007941 */ /* 0x000fea0003800000 */
.L_x_6383:
        /* <DEDUP_REMOVED lines=21> */
.L_x_6385:
[----:B------:R-:W-:Y:S05]  /*7d10*/  BSYNC B0 ;  /* 0x0000000000007941 */ /* 0x000fea0003800000 */
.L_x_6346:
        /* <DEDUP_REMOVED lines=80> */
.L_x_6386:
        /* <DEDUP_REMOVED lines=9> */
.L_x_6387:
[----:B------:R-:W-:Y:S04]  /*82b0*/  IADD3 R11, R11, -0x1, RZ ;  /* 0xffffffff0b0b7810 */ /* 0x000fe80007ffe0ff */
[----:B------:R-:W-:Y:S11]  /*82c0*/  ISETP.GT.AND P0, PT, R11, R76, PT ;  /* 0x0000004c0b00720c */ /* 0x000ff60003f04270 */
[----:B------:R-:W-:Y:S02]  /*82d0*/  @!UPT UIADD3 URZ, URZ, URZ, URZ ;  /* 0x0000003f3f3ff290 */ /* 0x000fe4000fffe03f */
[----:B------:R-:W-:-:S05]  /*82e0*/  @P0 BRA `(.L_x_6388) ;  /* 0xffffa3e000000947 */ /* 0x000fca000383ffff */
.L_x_6319:
        /* <DEDUP_REMOVED lines=98> */
.L_x_6397:
[----:B------:R-:W-:Y:S05]  /*8910*/  BSYNC B0 ;  /* 0x0000000000007941 */ /* 0x000fea0003800000 */
.L_x_6396:
[----:B-----5:R3:W-:Y:S02]  /*8920*/  STS.128 [R172], R8 ;  /* 0x00000008ac007388 */ /* 0x0207e40000000c00 */
.L_x_6395:
[----:B------:R-:W-:Y:S05]  /*8930*/  BSYNC B1 ;  /* 0x0000000000017941 */ /* 0x000fea0003800000 */
.L_x_6394:
        /* <DEDUP_REMOVED lines=44> */
.L_x_6399:
[----:B------:R-:W-:Y:S05]  /*8c00*/  BSYNC B0 ;  /* 0x0000000000007941 */ /* 0x000fea0003800000 */
.L_x_6398:
[----:B-----5:R1:W-:Y:S02]  /*8c10*/  STS.128 [R172+0x2000], R8 ;  /* 0x00200008ac007388 */ /* 0x0203e40000000c00 */
.L_x_6393:
[----:B------:R-:W-:Y:S05]  /*8c20*/  BSYNC B2 ;  /* 0x0000000000027941 */ /* 0x000fea0003800000 */
.L_x_6392:
        /* <DEDUP_REMOVED lines=59> */
.L_x_6405:
[----:B------:R-:W-:Y:S05]  /*8fe0*/  BSYNC B0 ;  /* 0x0000000000007941 */ /* 0x000fea0003800000 */
.L_x_6404:
[----:B-----5:R3:W-:Y:S02]  /*8ff0*/  STS.128 [R172+0x800], R8 ;  /* 0x00080008ac007388 */ /* 0x0207e40000000c00 */
.L_x_6403:
[----:B------:R-:W-:Y:S05]  /*9000*/  BSYNC B1 ;  /* 0x0000000000017941 */ /* 0x000fea0003800000 */
.L_x_6402:
        /* <DEDUP_REMOVED lines=44> */
.L_x_6407:
[----:B------:R-:W-:Y:S05]  /*92d0*/  BSYNC B0 ;  /* 0x0000000000007941 */ /* 0x000fea0003800000 */
.L_x_6406:
[----:B-----5:R3:W-:Y:S02]  /*92e0*/  STS.128 [R172+0x2800], R8 ;  /* 0x00280008ac007388 */ /* 0x0207e40000000c00 */
.L_x_6401:
[----:B------:R-:W-:Y:S05]  /*92f0*/  BSYNC B2 ;  /* 0x0000000000027941 */ /* 0x000fea0003800000 */
.L_x_6400:
        /* <DEDUP_REMOVED lines=60> */
.L_x_6413:
[----:B------:R-:W-:Y:S05]  /*96c0*/  BSYNC B0 ;  /* 0x0000000000007941 */ /* 0x000fea0003800000 */
.L_x_6412:
[----:B-----5:R3:W-:Y:S02]  /*96d0*/  STS.128 [R172+0x1000], R8 ;  /* 0x00100008ac007388 */ /* 0x0207e40000000c00 */
.L_x_6411:
[----:B------:R-:W-:Y:S05]  /*96e0*/  BSYNC B1 ;  /* 0x0000000000017941 */ /* 0x000fea0003800000 */
.L_x_6410:
        /* <DEDUP_REMOVED lines=44> */
.L_x_6415:
[----:B------:R-:W-:Y:S05]  /*99b0*/  BSYNC B0 ;  /* 0x0000000000007941 */ /* 0x000fea0003800000 */
.L_x_6414:
[----:B-----5:R1:W-:Y:S02]  /*99c0*/  STS.128 [R172+0x3000], R8 ;  /* 0x00300008ac007388 */ /* 0x0203e40000000c00 */
.L_x_6409:
[----:B------:R-:W-:Y:S05]  /*99d0*/  BSYNC B2 ;  /* 0x0000000000027941 */ /* 0x000fea0003800000 */
.L_x_6408:
        /* <DEDUP_REMOVED lines=59> */
.L_x_6420:
[----:B------:R-:W-:Y:S05]  /*9d90*/  BSYNC B0 ;  /* 0x0000000000007941 */ /* 0x000fea0003800000 */
.L_x_6419:
[----:B-----5:R3:W-:Y:S02]  /*9da0*/  STS.128 [R172+0x1800], R8 ;  /* 0x00180008ac007388 */ /* 0x0207e40000000c00 */
.L_x_6418:
[----:B------:R-:W-:Y:S05]  /*9db0*/  BSYNC B1 ;  /* 0x0000000000017941 */ /* 0x000fea0003800000 */
.L_x_6417:
        /* <DEDUP_REMOVED lines=44> */
.L_x_6422:
[----:B------:R-:W-:Y:S05]  /*a080*/  BSYNC B0 ;  /* 0x0000000000007941 */ /* 0x000fea0003800000 */
.L_x_6421:
[----:B-----5:R3:W-:Y:S01]  /*a090*/  STS.128 [R172+0x3800], R8 ;  /* 0x00380008ac007388 */ /* 0x0207e20000000c00 */
[----:B------:R-:W-:Y:S05]  /*a0a0*/  BRA `(.L_x_6416) ;  /* 0x0000353000007947 */ /* 0x000fea0003800000 */
.L_x_6391:
        /* <DEDUP_REMOVED lines=90> */
.L_x_6428:
[----:B------:R-:W-:Y:S05]  /*a650*/  BSYNC B0 ;  /* 0x0000000000007941 */ /* 0x000fea0003800000 */
.L_x_6427:
[----:B-----5:R3:W-:Y:S02]  /*a660*/  STS.128 [R172], R24 ;  /* 0x00000018ac007388 */ /* 0x0207e40000000c00 */
.L_x_6426:
[----:B------:R-:W-:Y:S05]  /*a670*/  BSYNC B1 ;  /* 0x0000000000017941 */ /* 0x000fea0003800000 */
.L_x_6425:
        /* <DEDUP_REMOVED lines=86> */
.L_x_6430:
[----:B------:R-:W-:Y:S05]  /*abe0*/  BSYNC B0 ;  /* 0x0000000000007941 */ /* 0x000fea0003800000 */
.L_x_6429:
[----:B-----5:R1:W-:Y:S02]  /*abf0*/  STS.128 [R172+0x2000], R24 ;  /* 0x00200018ac007388 */ /* 0x0203e40000000c00 */
.L_x_6424:
[----:B------:R-:W-:Y:S05]  /*ac00*/  BSYNC B2 ;  /* 0x0000000000027941 */ /* 0x000fea0003800000 */
.L_x_6423:
        /* <DEDUP_REMOVED lines=95> */
.L_x_6436:
[----:B------:R-:W-:Y:S05]  /*b200*/  BSYNC B0 ;  /* 0x0000000000007941 */ /* 0x000fea0003800000 */
.L_x_6435:
[----:B-----5:R3:W-:Y:S02]  /*b210*/  STS.128 [R172+0x800], R24 ;  /* 0x00080018ac007388 */ /* 0x0207e40000000c00 */
.L_x_6434:
[----:B------:R-:W-:Y:S05]  /*b220*/  BSYNC B1 ;  /* 0x0000000000017941 */ /* 0x000fea0003800000 */
.L_x_6433:
        /* <DEDUP_REMOVED lines=89> */
.L_x_6438:
[----:B------:R-:W-:Y:S05]  /*b7c0*/  BSYNC B0 ;  /* 0x0000000000007941 */ /* 0x000fea0003800000 */
.L_x_6437:
[----:B-----5:R1:W-:Y:S02]  /*b7d0*/  STS.128 [R172+0x2800], R4 ;  /* 0x00280004ac007388 */ /* 0x0203e40000000c00 */
.L_x_6432:
[----:B------:R-:W-:Y:S05]  /*b7e0*/  BSYNC B2 ;  /* 0x0000000000027941 */ /* 0x000fea0003800000 */
.L_x_6431:
        /* <DEDUP_REMOVED lines=96> */
.L_x_6444:
[----:B------:R-:W-:Y:S05]  /*bdf0*/  BSYNC B0 ;  /* 0x0000000000007941 */ /* 0x000fea0003800000 */
.L_x_6443:
[----:B-----5:R1:W-:Y:S02]  /*be00*/  STS.128 [R172+0x1000], R24 ;  /* 0x00100018ac007388 */ /* 0x0203e40000000c00 */
.L_x_6442:
[----:B------:R-:W-:Y:S05]  /*be10*/  BSYNC B1 ;  /* 0x0000000000017941 */ /* 0x000fea0003800000 */
.L_x_6441:
        /* <DEDUP_REMOVED lines=89> */
.L_x_6446:
[----:B------:R-:W-:Y:S05]  /*c3b0*/  BSYNC B0 ;  /* 0x0000000000007941 */ /* 0x000fea0003800000 */
.L_x_6445:
[----:B-----5:R3:W-:Y:S02]  /*c3c0*/  STS.128 [R172+0x3000], R24 ;  /* 0x00300018ac007388 */ /* 0x0207e40000000c00 */
.L_x_6440:
[----:B------:R-:W-:Y:S05]  /*c3d0*/  BSYNC B2 ;  /* 0x0000000000027941 */ /* 0x000fea0003800000 */
.L_x_6439:
        /* <DEDUP_REMOVED lines=95> */
.L_x_6450:
[----:B------:R-:W-:Y:S05]  /*c9d0*/  BSYNC B0 ;  /* 0x0000000000007941 */ /* 0x000fea0003800000 */
.L_x_6449:
[----:B-----5:R1:W-:Y:S02]  /*c9e0*/  STS.128 [R172+0x1800], R4 ;  /* 0x00180004ac007388 */ /* 0x0203e40000000c00 */
.L_x_6448:
[----:B------:R-:W-:Y:S05]  /*c9f0*/  BSYNC B1 ;  /* 0x0000000000017941 */ /* 0x000fea0003800000 */
.L_x_6447:
        /* <DEDUP_REMOVED lines=94> */
.L_x_6452:
[----:B------:R-:W-:Y:S05]  /*cfe0*/  BSYNC B0 ;  /* 0x0000000000007941 */ /* 0x000fea0003800000 */
.L_x_6451:
[----:B-----5:R1:W-:Y:S01]  /*cff0*/  STS.128 [R172+0x3800], R4 ;  /* 0x00380004ac007388 */ /* 0x0203e20000000c00 */
[----:B------:R-:W-:Y:S05]  /*d000*/  BRA `(.L_x_6416) ;  /* 0x000005d000007947 */ /* 0x000fea0003800000 */
.L_x_6390:
        /* <DEDUP_REMOVED lines=20> */
.L_x_6454:
[----:B------:R-:W-:Y:S05]  /*d150*/  BSYNC B0 ;  /* 0x0000000000007941 */ /* 0x000fea0003800000 */
.L_x_6453:
        /* <DEDUP_REMOVED lines=22> */
.L_x_6456:
[----:B------:R-:W-:Y:S05]  /*d2c0*/  BSYNC B0 ;  /* 0x0000000000007941 */ /* 0x000fea0003800000 */
.L_x_6455:
        /* <DEDUP_REMOVED lines=23> */
.L_x_6458:
[----:B------:R-:W-:Y:S05]  /*d440*/  BSYNC B0 ;  /* 0x0000000000007941 */ /* 0x000fea0003800000 */
.L_x_6457:
        /* <DEDUP_REMOVED lines=25> */
.L_x_6416:
[----:B------:R-:W-:Y:S05]  /*d5e0*/  BSYNC B3 ;  /* 0x0000000000037941 */ /* 0x000fea0003800000 */
.L_x_6389:
        /* <DEDUP_REMOVED lines=25> */
.L_x_6460:
[----:B------:R-:W-:Y:S05]  /*d780*/  BSYNC B0 ;  /* 0x0000000000007941 */ /* 0x000fea0003800000 */
.L_x_6459:
        /* <DEDUP_REMOVED lines=22> */
.L_x_6462:
[----:B------:R-:W-:Y:S05]  /*d8f0*/  BSYNC B0 ;  /* 0x0000000000007941 */ /* 0x000fea0003800000 */
.L_x_6461:
        /* <DEDUP_REMOVED lines=26> */
.L_x_6464:
[----:B------:R-:W-:Y:S05]  /*daa0*/  BSYNC B0 ;  /* 0x0000000000007941 */ /* 0x000fea0003800000 */
.L_x_6463:
        /* <DEDUP_REMOVED lines=30> */
.L_x_6466:
[----:B------:R-:W-:Y:S05]  /*dc90*/  BSYNC B0 ;  /* 0x0000000000007941 */ /* 0x000fea0003800000 */
.L_x_6465:
        /* <DEDUP_REMOVED lines=30> */
.L_x_6468:
[----:B------:R-:W-:Y:S05]  /*de80*/  BSYNC B0 ;  /* 0x0000000000007941 */ /* 0x000fea0003800000 */
.L_x_6467:
        /* <DEDUP_REMOVED lines=22> */
.L_x_6470:
[----:B------:R-:W-:Y:S05]  /*dff0*/  BSYNC B0 ;  /* 0x0000000000007941 */ /* 0x000fea0003800000 */
.L_x_6469:
        /* <DEDUP_REMOVED lines=26> */
.L_x_6472:
[----:B------:R-:W-:Y:S05]  /*e1a0*/  BSYNC B0 ;  /* 0x0000000000007941 */ /* 0x000fea0003800000 */
.L_x_6471:
        /* <DEDUP_REMOVED lines=30> */
.L_x_6474:
[----:B------:R-:W-:Y:S05]  /*e390*/  BSYNC B0 ;  /* 0x0000000000007941 */ /* 0x000fea0003800000 */
.L_x_6473:
        /* <DEDUP_REMOVED lines=45> */
[C---:B------:R-:W-:Y:S02]  /*e670*/  IADD3 R146, R159.reuse, 0x2800, RZ ;  /* 0x000028009f927810 */ /* 0x040fe40007ffe0ff */
[----:B------:R-:W3:Y:S01]  /*e680*/  LDSM.16.M88.4 R4, [R161+0x5800] ;  /* 0x00580000a104783b */ /* 0x000ee20000000200 */
[----:B------:R-:W-:-:S02]  /*e690*/  IADD3 R145, R159, 0x3000, RZ ;  /* 0x000030009f917810 */ /* 0x000fc40007ffe0ff */
[----:B------:R-:W-:Y:S01]  /*e6a0*/  IADD3 R144, R159, 0x3800, RZ ;  /* 0x000038009f907810 */ /* 0x000fe20007ffe0ff */
[----:B------:R-:W-:Y:S04]  /*e6b0*/  LDSM.16.M88.4 R40, [R155+0x4000] ;  /* 0x004000009b28783b */ /* 0x000fe80000000200 */
[----:B------:R-:W4:Y:S04]  /*e6c0*/  LDSM.16.M88.4 R72, [R158] ;  /* 0x000000009e48783b */ /* 0x000f280000000200 */
[----:B------:R-:W3:Y:S04]  /*e6d0*/  LDSM.16.M88.4 R80, [R159+0x800] ;  /* 0x000800009f50783b */ /* 0x000ee80000000200 */
[----:B------:R-:W3:Y:S01]  /*e6e0*/  LDSM.16.M88.4 R20, [R159+0x1000] ;  /* 0x001000009f14783b */ /* 0x000ee20000000200 */
[C---:B-1----:R-:W-:Y:S03]  /*e6f0*/  HMMA.16816.F32.BF16 R12, R8.reuse, R16, RZ ;  /* 0x00000010080c723c */ /* 0x042fe600000418ff */
[----:B------:R-:W1:Y:S04]  /*e700*/  LDSM.16.M88.4 R68, [R159+0x1800] ;  /* 0x001800009f44783b */ /* 0x000e680000000200 */
[----:B------:R-:W-:Y:S01]  /*e710*/  LDSM.16.M88.4 R84, [R157] ;  /* 0x000000009d54783b */ /* 0x000fe20000000200 */
[C---:B------:R-:W-:Y:S03]  /*e720*/  HMMA.16816.F32.BF16 R16, R8.reuse, R18, RZ ;  /* 0x000000120810723c */ /* 0x040fe600000418ff */
[----:B------:R-:W-:Y:S04]  /*e730*/  LDSM.16.M88.4 R36, [R155+0x5000] ;  /* 0x005000009b24783b */ /* 0x000fe80000000200 */
[----:B------:R-:W-:Y:S01]  /*e740*/  LDSM.16.M88.4 R96, [R148+0x1000] ;  /* 0x001000009460783b */ /* 0x000fe20000000200 */
[C---:B-----5:R-:W-:Y:S03]  /*e750*/  HMMA.16816.F32.BF16 R24, R8.reuse, R32, RZ ;  /* 0x000000200818723c */ /* 0x060fe600000418ff */
[----:B------:R-:W-:Y:S04]  /*e760*/  LDSM.16.M88.4 R88, [R148+0x2000] ;  /* 0x002000009458783b */ /* 0x000fe80000000200 */
[----:B------:R-:W-:Y:S01]  /*e770*/  LDSM.16.M88.4 R92, [R159+0x2800] ;  /* 0x002800009f5c783b */ /* 0x000fe20000000200 */
[----:B--2---:R-:W-:Y:S08]  /*e780*/  HMMA.16816.F32.BF16 R56, R8, R44, RZ ;  /* 0x0000002c0838723c */ /* 0x004ff000000418ff */
[----:B------:R-:W-:Y:S08]  /*e790*/  HMMA.16816.F32.BF16 R16, R64, R30, R16 ;  /* 0x0000001e4010723c */ /* 0x000ff00000041810 */
[C---:B------:R-:W-:Y:S08]  /*e7a0*/  HMMA.16816.F32.BF16 R32, R8.reuse, R34, RZ ;  /* 0x000000220820723c */ /* 0x040ff000000418ff */
[C---:B------:R-:W-:Y:S08]  /*e7b0*/  HMMA.16816.F32.BF16 R44, R8.reuse, R46, RZ ;  /* 0x0000002e082c723c */ /* 0x040ff000000418ff */
[C---:B---3--:R-:W-:Y:S08]  /*e7c0*/  HMMA.16816.F32.BF16 R76, R8.reuse, R4, RZ ;  /* 0x00000004084c723c */ /* 0x048ff000000418ff */
[----:B------:R-:W-:Y:S01]  /*e7d0*/  HMMA.16816.F32.BF16 R8, R8, R6, RZ ;  /* 0x000000060808723c */ /* 0x000fe200000418ff */
[----:B------:R-:W-:Y:S07]  /*e7e0*/  LDSM.16.M88.4 R4, [R155+0x4800] ;  /* 0x004800009b04783b */ /* 0x000fee0000000200 */
[----:B------:R-:W-:Y:S01]  /*e7f0*/  HMMA.16816.F32.BF16 R12, R64, R28, R12 ;  /* 0x0000001c400c723c */ /* 0x000fe2000004180c */
[----:B------:R-:W2:Y:S07]  /*e800*/  LDSM.16.M88.4 R28, [R148] ;  /* 0x00000000941c783b */ /* 0x000eae0000000200 */
[----:B----4-:R-:W-:Y:S08]  /*e810*/  HMMA.16816.F32.BF16 R16, R72, R42, R16 ;  /* 0x0000002a4810723c */ /* 0x010ff00000041810 */
        /* <DEDUP_REMOVED lines=8> */
[----:B------:R-:W-:Y:S04]  /*e8a0*/  LDSM.16.M88.4 R64, [R161+0x6000] ;  /* 0x00600000a140783b */ /* 0x000fe80000000200 */
[----:B------:R-:W1:Y:S03]  /*e8b0*/  LDSM.16.M88.4 R68, [R162+0x2000] ;  /* 0x00200000a244783b */ /* 0x000e660000000200 */
[----:B--2---:R-:W-:Y:S08]  /*e8c0*/  HMMA.16816.F32.BF16 R16, R84, R30, R16 ;  /* 0x0000001e5410723c */ /* 0x004ff00000041810 */
[C---:B------:R-:W-:Y:S01]  /*e8d0*/  HMMA.16816.F32.BF16 R12, R72.reuse, R40, R12 ;  /* 0x00000028480c723c */ /* 0x040fe2000004180c */
[----:B------:R-:W-:Y:S07]  /*e8e0*/  LDSM.16.M88.4 R40, [R160+0x2000] ;  /* 0x00200000a028783b */ /* 0x000fee0000000200 */
[C---:B------:R-:W-:Y:S08]  /*e8f0*/  HMMA.16816.F32.BF16 R56, R72.reuse, R36, R56 ;  /* 0x000000244838723c */ /* 0x040ff00000041838 */
[C---:B------:R-:W-:Y:S01]  /*e900*/  HMMA.16816.F32.BF16 R44, R72.reuse, R38, R44 ;  /* 0x00000026482c723c */ /* 0x040fe2000004182c */
[----:B------:R-:W2:Y:S07]  /*e910*/  LDSM.16.M88.4 R36, [R159+0x2000] ;  /* 0x002000009f24783b */ /* 0x000eae0000000200 */
[C---:B------:R-:W-:Y:S08]  /*e920*/  HMMA.16816.F32.BF16 R24, R72.reuse, R4, R24 ;  /* 0x000000044818723c */ /* 0x040ff00000041818 */
[----:B------:R-:W-:Y:S01]  /*e930*/  HMMA.16816.F32.BF16 R32, R72, R6, R32 ;  /* 0x000000064820723c */ /* 0x000fe20000041820 */
[----:B------:R-:W3:Y:S07]  /*e940*/  LDSM.16.M88.4 R4, [R148+0x800] ;  /* 0x000800009404783b */ /* 0x000eee0000000200 */
[----:B-1----:R-:W-:Y:S08]  /*e950*/  HMMA.16816.F32.BF16 R16, R68, R66, R16 ;  /* 0x000000424410723c */ /* 0x002ff00000041810 */
[C---:B------:R-:W-:Y:S08]  /*e960*/  HMMA.16816.F32.BF16 R76, R72.reuse, R20, R76 ;  /* 0x00000014484c723c */ /* 0x040ff0000004184c */
[----:B------:R-:W-:Y:S01]  /*e970*/  HMMA.16816.F32.BF16 R72, R72, R22, R8 ;  /* 0x000000164848723c */ /* 0x000fe20000041808 */
[----:B------:R-:W-:Y:S04]  /*e980*/  LDSM.16.M88.4 R20, [R155+0x6000] ;  /* 0x006000009b14783b */ /* 0x000fe80000000200 */
[----:B------:R-:W1:Y:S03]  /*e990*/  LDSM.16.M88.4 R8, [R158+0x2000] ;  /* 0x002000009e08783b */ /* 0x000e660000000200 */
[----:B------:R-:W-:Y:S01]  /*e9a0*/  HMMA.16816.F32.BF16 R12, R84, R28, R12 ;  /* 0x0000001c540c723c */ /* 0x000fe2000004180c */
[----:B------:R-:W4:Y:S07]  /*e9b0*/  LDSM.16.M88.4 R28, [R161+0x6800] ;  /* 0x00680000a11c783b */ /* 0x000f2e0000000200 */
[----:B--2---:R-:W-:Y:S08]  /*e9c0*/  HMMA.16816.F32.BF16 R16, R40, R38, R16 ;  /* 0x000000262810723c */ /* 0x004ff00000041810 */
[C---:B---3--:R-:W-:Y:S08]  /*e9d0*/  HMMA.16816.F32.BF16 R32, R84.reuse, R6, R32 ;  /* 0x000000065420723c */ /* 0x048ff00000041820 */
[----:B------:R-:W-:Y:S01]  /*e9e0*/  HMMA.16816.F32.BF16 R24, R84, R4, R24 ;  /* 0x000000045418723c */ /* 0x000fe20000041818 */
[----:B------:R-:W2:Y:S07]  /*e9f0*/  LDSM.16.M88.4 R4, [R157+0x2000] ;  /* 0x002000009d04783b */ /* 0x000eae0000000200 */
[----:B------:R-:W-:Y:S01]  /*ea00*/  HMMA.16816.F32.BF16 R12, R68, R64, R12 ;  /* 0x00000040440c723c */ /* 0x000fe2000004180c */
[----:B------:R-:W3:Y:S07]  /*ea10*/  LDSM.16.M88.4 R64, [R161+0x7000] ;  /* 0x00700000a140783b */ /* 0x000eee0000000200 */
[----:B-1----:R-:W-:Y:S08]  /*ea20*/  HMMA.16816.F32.BF16 R16, R8, R22, R16 ;  /* 0x000000160810723c */ /* 0x002ff00000041810 */
[----:B------:R-:W-:Y:S08]  /*ea30*/  HMMA.16816.F32.BF16 R56, R84, R96, R56 ;  /* 0x000000605438723c */ /* 0x000ff00000041838 */
[C---:B----4-:R-:W-:Y:S08]  /*ea40*/  HMMA.16816.F32.BF16 R32, R68.reuse, R30, R32 ;  /* 0x0000001e4420723c */ /* 0x050ff00000041820 */
[----:B------:R-:W-:Y:S01]  /*ea50*/  HMMA.16816.F32.BF16 R24, R68, R28, R24 ;  /* 0x0000001c4418723c */ /* 0x000fe20000041818 */
[----:B------:R-:W-:Y:S07]  /*ea60*/  LDSM.16.M88.4 R28, [R155+0x6800] ;  /* 0x006800009b1c783b */ /* 0x000fee0000000200 */
[----:B------:R-:W-:Y:S01]  /*ea70*/  HMMA.16816.F32.BF16 R12, R40, R36, R12 ;  /* 0x00000024280c723c */ /* 0x000fe2000004180c */
[----:B------:R-:W1:Y:S07]  /*ea80*/  LDSM.16.M88.4 R36, [R159+0x3000] ;  /* 0x003000009f24783b */ /* 0x000e6e0000000200 */
[----:B--2---:R-:W-:Y:S08]  /*ea90*/  HMMA.16816.F32.BF16 R16, R4, R90, R16 ;  /* 0x0000005a0410723c */ /* 0x004ff00000041810 */
[----:B---3--:R-:W-:Y:S08]  /*eaa0*/  HMMA.16816.F32.BF16 R56, R68, R64, R56 ;  /* 0x000000404438723c */ /* 0x008ff00000041838 */
[C---:B------:R-:W-:Y:S08]  /*eab0*/  HMMA.16816.F32.BF16 R32, R40.reuse, R94, R32 ;  /* 0x0000005e2820723c */ /* 0x040ff00000041820 */
[----:B------:R-:W-:Y:S01]  /*eac0*/  HMMA.16816.F32.BF16 R24, R40, R92, R24 ;  /* 0x0000005c2818723c */ /* 0x000fe20000041818 */
[----:B------:R-:W2:Y:S01]  /*ead0*/  LDSM.16.M88.4 R92, [R161+0x7800] ;  /* 0x00780000a15c783b */ /* 0x000ea20000000200 */
[----:B------:R-:W-:-:S02]  /*eae0*/  FMUL.FTZ R16, R16, c[0x0][0x2ec] ;  /* 0x0000bb0010107a20 */ /* 0x000fc40000410000 */
[----:B------:R-:W-:Y:S02]  /*eaf0*/  FMUL.FTZ R17, R17, c[0x0][0x2ec] ;  /* 0x0000bb0011117a20 */ /* 0x000fe40000410000 */
[----:B------:R-:W-:Y:S02]  /*eb00*/  FMUL.FTZ R55, R19, c[0x0][0x2ec] ;  /* 0x0000bb0013377a20 */ /* 0x000fe40000410000 */
[----:B------:R-:W-:Y:S01]  /*eb10*/  HMMA.16816.F32.BF16 R12, R8, R20, R12 ;  /* 0x00000014080c723c */ /* 0x000fe2000004180c */
[----:B------:R-:W3:Y:S03]  /*eb20*/  LDSM.16.M88.4 R20, [R148+0x2800] ;  /* 0x002800009414783b */ /* 0x000ee60000000200 */
[----:B------:R-:W-:Y:S04]  /*eb30*/  MUFU.TANH R55, R55 ;  /* 0x0000003700377308 */ /* 0x000fe80000002400 */
[C---:B------:R-:W-:Y:S08]  /*eb40*/  HMMA.16816.F32.BF16 R44, R84.reuse, R98, R44 ;  /* 0x00000062542c723c */ /* 0x040ff0000004182c */
[C---:B------:R-:W-:Y:S08]  /*eb50*/  HMMA.16816.F32.BF16 R72, R84.reuse, R82, R72 ;  /* 0x000000525448723c */ /* 0x040ff00000041848 */
[----:B------:R-:W-:Y:S08]  /*eb60*/  HMMA.16816.F32.BF16 R76, R84, R80, R76 ;  /* 0x00000050544c723c */ /* 0x000ff0000004184c */
[----:B-1----:R-:W-:Y:S01]  /*eb70*/  HMMA.16816.F32.BF16 R56, R40, R36, R56 ;  /* 0x000000242838723c */ /* 0x002fe20000041838 */
[----:B------:R-:W-:Y:S06]  /*eb80*/  MUFU.TANH R36, R17 ;  /* 0x0000001100247308 */ /* 0x000fec0000002400 */
[----:B------:R-:W-:Y:S01]  /*eb90*/  FMUL.FTZ R37, R18, c[0x0][0x2ec] ;  /* 0x0000bb0012257a20 */ /* 0x000fe20000410000 */
[C---:B------:R-:W-:Y:S01]  /*eba0*/  HMMA.16816.F32.BF16 R32, R8.reuse, R30, R32 ;  /* 0x0000001e0820723c */ /* 0x040fe20000041820 */
[----:B------:R1:W-:Y:S07]  /*ebb0*/  MUFU.TANH R31, R16 ;  /* 0x00000010001f7308 */ /* 0x0003ee0000002400 */
[----:B------:R-:W-:Y:S01]  /*ebc0*/  HMMA.16816.F32.BF16 R24, R8, R28, R24 ;  /* 0x0000001c0818723c */ /* 0x000fe20000041818 */
[----:B------:R-:W-:Y:S07]  /*ebd0*/  MUFU.TANH R37, R37 ;  /* 0x0000002500257308 */ /* 0x000fee0000002400 */
[----:B------:R-:W-:Y:S01]  /*ebe0*/  HMMA.16816.F32.BF16 R12, R4, R88, R12 ;  /* 0x00000058040c723c */ /* 0x000fe2000004180c */
[----:B-1----:R-:W1:Y:S04]  /*ebf0*/  LDSM.16.M88.4 R16, [R159+0x3800] ;  /* 0x003800009f10783b */ /* 0x002e680000000200 */
[----:B------:R-:W4:Y:S03]  /*ec00*/  LDSM.16.M88.4 R88, [R155+0x7000] ;  /* 0x007000009b58783b */ /* 0x000f260000000200 */
[C---:B------:R-:W-:Y:S08]  /*ec10*/  HMMA.16816.F32.BF16 R44, R68.reuse, R66, R44 ;  /* 0x00000042442c723c */ /* 0x040ff0000004182c */
[C---:B--2---:R-:W-:Y:S08]  /*ec20*/  HMMA.16816.F32.BF16 R72, R68.reuse, R94, R72 ;  /* 0x0000005e4448723c */ /* 0x044ff00000041848 */
[----:B------:R-:W-:Y:S01]  /*ec30*/  HMMA.16816.F32.BF16 R76, R68, R92, R76 ;  /* 0x0000005c444c723c */ /* 0x000fe2000004184c */
[----:B------:R-:W-:-:S02]  /*ec40*/  FMUL.FTZ R12, R12, c[0x0][0x2ec] ;  /* 0x0000bb000c0c7a20 */ /* 0x000fc40000410000 */
[----:B------:R-:W-:Y:S02]  /*ec50*/  FMUL.FTZ R13, R13, c[0x0][0x2ec] ;  /* 0x0000bb000d0d7a20 */ /* 0x000fe40000410000 */
[----:B------:R-:W-:Y:S01]  /*ec60*/  FMUL.FTZ R14, R14, c[0x0][0x2ec] ;  /* 0x0000bb000e0e7a20 */ /* 0x000fe20000410000 */
[----:B------:R-:W-:Y:S01]  /*ec70*/  MUFU.TANH R28, R12 ;  /* 0x0000000c001c7308 */ /* 0x000fe20000002400 */
[----:B------:R-:W-:Y:S01]  /*ec80*/  FMUL.FTZ R30, R15, c[0x0][0x2ec] ;  /* 0x0000bb000f1e7a20 */ /* 0x000fe20000410000 */
[C---:B---3--:R-:W-:Y:S06]  /*ec90*/  HMMA.16816.F32.BF16 R24, R4.reuse, R20, R24 ;  /* 0x000000140418723c */ /* 0x048fec0000041818 */
[----:B------:R-:W2:Y:S02]  /*eca0*/  MUFU.TANH R54, R13 ;  /* 0x0000000d00367308 */ /* 0x000ea40000002400 */
[----:B------:R-:W-:Y:S01]  /*ecb0*/  HMMA.16816.F32.BF16 R32, R4, R22, R32 ;  /* 0x000000160420723c */ /* 0x000fe20000041820 */
[----:B------:R-:W3:Y:S05]  /*ecc0*/  LDSM.16.M88.4 R20, [R155+0x7800] ;  /* 0x007800009b14783b */ /* 0x000eea0000000200 */
[----:B------:R5:W-:Y:S02]  /*ecd0*/  MUFU.TANH R29, R14 ;  /* 0x0000000e001d7308 */ /* 0x000be40000002400 */
[C---:B------:R-:W-:Y:S06]  /*ece0*/  HMMA.16816.F32.BF16 R44, R40.reuse, R38, R44 ;  /* 0x00000026282c723c */ /* 0x040fec000004182c */
[----:B------:R-:W2:Y:S02]  /*ecf0*/  MUFU.TANH R30, R30 ;  /* 0x0000001e001e7308 */ /* 0x000ea40000002400 */
[----:B-1----:R-:W-:Y:S01]  /*ed00*/  HMMA.16816.F32.BF16 R72, R40, R18, R72 ;  /* 0x000000122848723c */ /* 0x002fe20000041848 */
[----:B------:R-:W-:-:S02]  /*ed10*/  FMUL.FTZ R24, R24, c[0x0][0x2ec] ;  /* 0x0000bb0018187a20 */ /* 0x000fc40000410000 */
[----:B------:R-:W-:Y:S02]  /*ed20*/  FMUL.FTZ R26, R26, c[0x0][0x2ec] ;  /* 0x0000bb001a1a7a20 */ /* 0x000fe40000410000 */
[----:B------:R-:W-:Y:S01]  /*ed30*/  FMUL.FTZ R25, R25, c[0x0][0x2ec] ;  /* 0x0000bb0019197a20 */ /* 0x000fe20000410000 */
[----:B-----5:R-:W1:Y:S01]  /*ed40*/  LDSM.16.M88.4 R12, [R148+0x3000] ;  /* 0x00300000940c783b */ /* 0x020e620000000200 */
[----:B------:R-:W5:Y:S01]  /*ed50*/  MUFU.TANH R24, R24 ;  /* 0x0000001800187308 */ /* 0x000f620000002400 */
[----:B------:R-:W-:Y:S01]  /*ed60*/  HMMA.16816.F32.BF16 R76, R40, R16, R76 ;  /* 0x00000010284c723c */ /* 0x000fe2000004184c */
[----:B------:R-:W-:Y:S01]  /*ed70*/  FMUL.FTZ R0, R32, c[0x0][0x2ec] ;  /* 0x0000bb0020007a20 */ /* 0x000fe20000410000 */
[----:B------:R-:W2:Y:S01]  /*ed80*/  LDSM.16.M88.4 R16, [R148+0x3800] ;  /* 0x003800009410783b */ /* 0x000ea20000000200 */
[----:B------:R-:W-:Y:S01]  /*ed90*/  FMUL.FTZ R32, R34, c[0x0][0x2ec] ;  /* 0x0000bb0022207a20 */ /* 0x000fe20000410000 */
[----:B------:R-:W-:-:S04]  /*eda0*/  DEPBAR.LE SB0, 0x0 ;  /* 0x000080000000791a */ /* 0x000fc80000000000 */
[----:B----4-:R-:W-:Y:S01]  /*edb0*/  HMMA.16816.F32.BF16 R56, R8, R88, R56 ;  /* 0x000000580838723c */ /* 0x010fe20000041838 */
[----:B------:R-:W4:Y:S01]  /*edc0*/  MUFU.TANH R26, R26 ;  /* 0x0000001a001a7308 */ /* 0x000f220000002400 */
[----:B------:R-:W-:-:S06]  /*edd0*/  FMUL.FTZ R27, R27, c[0x0][0x2ec] ;  /* 0x0000bb001b1b7a20 */ /* 0x000fcc0000410000 */
[C---:B------:R-:W-:Y:S01]  /*ede0*/  HMMA.16816.F32.BF16 R44, R8.reuse, R90, R44 ;  /* 0x0000005a082c723c */ /* 0x040fe2000004182c */
[----:B------:R-:W-:Y:S07]  /*edf0*/  MUFU.TANH R32, R32 ;  /* 0x0000002000207308 */ /* 0x000fee0000002400 */
[C---:B---3--:R-:W-:Y:S01]  /*ee00*/  HMMA.16816.F32.BF16 R72, R8.reuse, R22, R72 ;  /* 0x000000160848723c */ /* 0x048fe20000041848 */
[----:B------:R-:W-:Y:S07]  /*ee10*/  MUFU.TANH R25, R25 ;  /* 0x0000001900197308 */ /* 0x000fee0000002400 */
[----:B------:R-:W-:Y:S01]  /*ee20*/  HMMA.16816.F32.BF16 R76, R8, R20, R76 ;  /* 0x00000014084c723c */ /* 0x000fe2000004184c */
[----:B------:R-:W-:Y:S07]  /*ee30*/  MUFU.TANH R27, R27 ;  /* 0x0000001b001b7308 */ /* 0x000fee0000002400 */
[C---:B-1----:R-:W-:Y:S01]  /*ee40*/  HMMA.16816.F32.BF16 R56, R4.reuse, R12, R56 ;  /* 0x0000000c0438723c */ /* 0x042fe20000041838 */
[----:B------:R1:W3:Y:S06]  /*ee50*/  MUFU.TANH R12, R0 ;  /* 0x00000000000c7308 */ /* 0x0002ec0000002400 */
[----:B------:R-:W-:Y:S01]  /*ee60*/  FMUL.FTZ R13, R33, c[0x0][0x2ec] ;  /* 0x0000bb00210d7a20 */ /* 0x000fe20000410000 */
[----:B------:R-:W-:Y:S01]  /*ee70*/  HMMA.16816.F32.BF16 R44, R4, R14, R44 ;  /* 0x0000000e042c723c */ /* 0x000fe2000004182c */
[----:B------:R-:W-:Y:S01]  /*ee80*/  FMUL.FTZ R33, R35, c[0x0][0x2ec] ;  /* 0x0000bb0023217a20 */ /* 0x000fe20000410000 */
[----:B------:R-:W-:-:S03]  /*ee90*/  IADD3 R35, R50, 0x1, R175 ;  /* 0x0000000132237810 */ /* 0x000fc60007ffe0af */
[----:B------:R-:W3:Y:S01]  /*eea0*/  MUFU.TANH R13, R13 ;  /* 0x0000000d000d7308 */ /* 0x000ee20000002400 */
[----:B------:R-:W-:Y:S01]  /*eeb0*/  IADD3 R35, R52, R35, -R168 ;  /* 0x0000002334237210 */ /* 0x000fe20007ffe8a8 */
[----:B------:R-:W-:Y:S01]  /*eec0*/  IMAD.IADD R15, R3, 0x1, R2 ;  /* 0x00000001030f7824 */ /* 0x000fe200078e0202 */
[C---:B--2---:R-:W-:Y:S01]  /*eed0*/  HMMA.16816.F32.BF16 R72, R4.reuse, R18, R72 ;  /* 0x000000120448723c */ /* 0x044fe20000041848 */
[----:B-1----:R-:W-:Y:S02]  /*eee0*/  LOP3.LUT R0, R48, R49, RZ, 0xfc, !PT ;  /* 0x0000003130007212 */ /* 0x002fe400078efcff */
[----:B------:R-:W-:Y:S02]  /*eef0*/  IADD3 R35, R35, c[0x0][0x2e8], RZ ;  /* 0x0000ba0023237a10 */ /* 0x000fe40007ffe0ff */
[----:B------:R-:W-:Y:S01]  /*ef00*/  IADD3 R14, R15, 0x1, RZ ;  /* 0x000000010f0e7810 */ /* 0x000fe20007ffe0ff */
[----:B------:R-:W1:Y:S01]  /*ef10*/  MUFU.TANH R33, R33 ;  /* 0x0000002100217308 */ /* 0x000e620000002400 */
[C---:B------:R-:W-:Y:S01]  /*ef20*/  IADD3 R103, R35.reuse, 0x8, RZ ;  /* 0x0000000823677810 */ /* 0x040fe20007ffe0ff */
[----:B------:R-:W-:Y:S01]  /*ef30*/  HMMA.16816.F32.BF16 R76, R4, R16, R76 ;  /* 0x00000010044c723c */ /* 0x000fe2000004184c */
[-C--:B------:R-:W-:Y:S01]  /*ef40*/  IMNMX R2, R35, R52.reuse, PT ;  /* 0x0000003423027217 */ /* 0x080fe20003800200 */
[----:B------:R-:W-:Y:S01]  /*ef50*/  FMUL.FTZ R56, R56, c[0x0][0x2ec] ;  /* 0x0000bb0038387a20 */ /* 0x000fe20000410000 */
[----:B------:R-:W-:Y:S01]  /*ef60*/  IMNMX R103, R103, R52, PT ;  /* 0x0000003467677217 */ /* 0x000fe20003800200 */
[----:B------:R-:W-:Y:S01]  /*ef70*/  FMUL.FTZ R57, R57, c[0x0][0x2ec] ;  /* 0x0000bb0039397a20 */ /* 0x000fe20000410000 */
[----:B------:R-:W-:Y:S01]  /*ef80*/  IADD3 R20, R15, 0x8, RZ ;  /* 0x000000080f147810 */ /* 0x000fe20007ffe0ff */
[----:B------:R-:W-:Y:S01]  /*ef90*/  FMUL.FTZ R59, R59, c[0x0][0x2ec] ;  /* 0x0000bb003b3b7a20 */ /* 0x000fe20000410000 */
[CC--:B------:R-:W-:Y:S01]  /*efa0*/  ISETP.GE.AND P5, PT, R14.reuse, R2.reuse, PT ;  /* 0x000000020e00720c */ /* 0x0c0fe20003fa6270 */
[----:B------:R-:W2:Y:S01]  /*efb0*/  MUFU.TANH R133, R56 ;  /* 0x0000003800857308 */ /* 0x000ea20000002400 */
[-C--:B------:R-:W-:Y:S01]  /*efc0*/  ISETP.GE.AND P0, PT, R14, R103.reuse, PT ;  /* 0x000000670e00720c */ /* 0x080fe20003f06270 */
[----:B------:R-:W-:Y:S01]  /*efd0*/  FMUL.FTZ R45, R45, c[0x0][0x2ec] ;  /* 0x0000bb002d2d7a20 */ /* 0x000fe20000410000 */
[C---:B------:R-:W-:Y:S01]  /*efe0*/  IADD3 R14, R15.reuse, 0x9, RZ ;  /* 0x000000090f0e7810 */ /* 0x040fe20007ffe0ff */
[----:B------:R-:W-:Y:S01]  /*eff0*/  FMUL.FTZ R58, R58, c[0x0][0x2ec] ;  /* 0x0000bb003a3a7a20 */ /* 0x000fe20000410000 */
[C---:B------:R-:W-:Y:S01]  /*f000*/  IADD3 R8, R15.reuse, 0x10, RZ ;  /* 0x000000100f087810 */ /* 0x040fe20007ffe0ff */
[----:B------:R-:W-:Y:S01]  /*f010*/  FMUL.FTZ R44, R44, c[0x0][0x2ec] ;  /* 0x0000bb002c2c7a20 */ /* 0x000fe20000410000 */
[CC--:B------:R-:W-:Y:S01]  /*f020*/  ISETP.GE.AND P4, PT, R20.reuse, R2.reuse, PT ;  /* 0x000000021400720c */ /* 0x0c0fe20003f86270 */
[----:B------:R-:W1:Y:S01]  /*f030*/  MUFU.TANH R131, R57 ;  /* 0x0000003900837308 */ /* 0x000e620000002400 */
[-C--:B------:R-:W-:Y:S01]  /*f040*/  ISETP.GE.AND P1, PT, R20, R103.reuse, PT ;  /* 0x000000671400720c */ /* 0x080fe20003f26270 */
[----:B------:R-:W-:Y:S01]  /*f050*/  FMUL.FTZ R72, R72, c[0x0][0x2ec] ;  /* 0x0000bb0048487a20 */ /* 0x000fe20000410000 */
[----:B------:R-:W-:Y:S01]  /*f060*/  IADD3 R10, R15, 0x11, RZ ;  /* 0x000000110f0a7810 */ /* 0x000fe20007ffe0ff */
[----:B------:R-:W-:Y:S01]  /*f070*/  FMUL.FTZ R46, R46, c[0x0][0x2ec] ;  /* 0x0000bb002e2e7a20 */ /* 0x000fe20000410000 */
[CC--:B------:R-:W-:Y:S01]  /*f080*/  ISETP.GE.AND P6, PT, R14.reuse, R2.reuse, PT ;  /* 0x000000020e00720c */ /* 0x0c0fe20003fc6270 */
[----:B------:R-:W-:Y:S01]  /*f090*/  FMUL.FTZ R47, R47, c[0x0][0x2ec] ;  /* 0x0000bb002f2f7a20 */ /* 0x000fe20000410000 */
[-C--:B------:R-:W-:Y:S01]  /*f0a0*/  ISETP.GE.AND P2, PT, R14, R103.reuse, PT ;  /* 0x000000670e00720c */ /* 0x080fe20003f46270 */
[----:B------:R-:W1:Y:S01]  /*f0b0*/  MUFU.TANH R132, R59 ;  /* 0x0000003b00847308 */ /* 0x000e620000002400 */
[----:B------:R-:W-:Y:S01]  /*f0c0*/  FSEL R9, R54, -INF , !P5 ;  /* 0xff80000036097808 */ /* 0x000fe20006800000 */
[----:B------:R-:W-:Y:S01]  /*f0d0*/  FMUL.FTZ R76, R76, c[0x0][0x2ec] ;  /* 0x0000bb004c4c7a20 */ /* 0x000fe20000410000 */
[----:B------:R-:W-:Y:S01]  /*f0e0*/  FSEL R30, R30, -INF , !P0 ;  /* 0xff8000001e1e7808 */ /* 0x000fe20004000000 */
[----:B------:R-:W-:Y:S01]  /*f0f0*/  FMUL.FTZ R78, R78, c[0x0][0x2ec] ;  /* 0x0000bb004e4e7a20 */ /* 0x000fe20000410000 */
[CC--:B------:R-:W-:Y:S01]  /*f100*/  ISETP.GE.AND P5, PT, R8.reuse, R2.reuse, PT ;  /* 0x000000020800720c */ /* 0x0c0fe20003fa6270 */
[----:B------:R-:W-:Y:S01]  /*f110*/  FMUL.FTZ R77, R77, c[0x0][0x2ec] ;  /* 0x0000bb004d4d7a20 */ /* 0x000fe20000410000 */
[-C--:B------:R-:W-:Y:S01]  /*f120*/  ISETP.GE.AND P0, PT, R8, R103.reuse, PT ;  /* 0x000000670800720c */ /* 0x080fe20003f06270 */
[----:B------:R-:W1:Y:S01]  /*f130*/  MUFU.TANH R127, R45 ;  /* 0x0000002d007f7308 */ /* 0x000e620000002400 */
[----:B------:R-:W-:Y:S01]  /*f140*/  IADD3 R14, R15, 0x18, RZ ;  /* 0x000000180f0e7810 */ /* 0x000fe20007ffe0ff */
[----:B------:R-:W-:Y:S01]  /*f150*/  FMUL.FTZ R79, R79, c[0x0][0x2ec] ;  /* 0x0000bb004f4f7a20 */ /* 0x000fe20000410000 */
[----:B------:R-:W-:Y:S01]  /*f160*/  FSEL R31, R31, -INF , !P4 ;  /* 0xff8000001f1f7808 */ /* 0x000fe20006000000 */
[----:B------:R-:W-:Y:S01]  /*f170*/  FMUL.FTZ R73, R73, c[0x0][0x2ec] ;  /* 0x0000bb0049497a20 */ /* 0x000fe20000410000 */
[----:B------:R-:W-:Y:S01]  /*f180*/  FSEL R8, R37, -INF , !P1 ;  /* 0xff80000025087808 */ /* 0x000fe20004800000 */
[----:B------:R-:W-:Y:S01]  /*f190*/  FMUL.FTZ R74, R74, c[0x0][0x2ec] ;  /* 0x0000bb004a4a7a20 */ /* 0x000fe20000410000 */
[C---:B------:R-:W-:Y:S01]  /*f1a0*/  ISETP.GE.AND P4, PT, R10.reuse, R2, PT ;  /* 0x000000020a00720c */ /* 0x040fe20003f86270 */
[----:B------:R-:W1:Y:S01]  /*f1b0*/  MUFU.TANH R123, R72 ;  /* 0x00000048007b7308 */ /* 0x000e620000002400 */
[----:B------:R-:W-:Y:S01]  /*f1c0*/  ISETP.GE.AND P1, PT, R10, R103, PT ;  /* 0x000000670a00720c */ /* 0x000fe20003f26270 */
[----:B------:R-:W-:Y:S01]  /*f1d0*/  FMUL.FTZ R75, R75, c[0x0][0x2ec] ;  /* 0x0000bb004b4b7a20 */ /* 0x000fe20000410000 */
[----:B------:R-:W-:-:S02]  /*f1e0*/  FSEL R11, R36, -INF , !P6 ;  /* 0xff800000240b7808 */ /* 0x000fc40007000000 */
[----:B------:R-:W-:Y:S02]  /*f1f0*/  FSEL R10, R55, -INF , !P2 ;  /* 0xff800000370a7808 */ /* 0x000fe40005000000 */
[C---:B------:R-:W-:Y:S01]  /*f200*/  ISETP.GE.AND P6, PT, R14.reuse, R2, PT ;  /* 0x000000020e00720c */ /* 0x040fe20003fc6270 */
[----:B------:R-:W1:Y:S01]  /*f210*/  MUFU.TANH R138, R58 ;  /* 0x0000003a008a7308 */ /* 0x000e620000002400 */
[----:B------:R-:W-:Y:S02]  /*f220*/  ISETP.GE.AND P2, PT, R14, R103, PT ;  /* 0x000000670e00720c */ /* 0x000fe40003f46270 */
[C---:B------:R-:W-:Y:S02]  /*f230*/  IADD3 R14, R15.reuse, 0x19, RZ ;  /* 0x000000190f0e7810 */ /* 0x040fe40007ffe0ff */
[----:B-----5:R-:W-:Y:S02]  /*f240*/  FSEL R17, R24, -INF , !P5 ;  /* 0xff80000018117808 */ /* 0x020fe40006800000 */
[----:B----4-:R-:W-:Y:S01]  /*f250*/  FSEL R26, R26, -INF , !P0 ;  /* 0xff8000001a1a7808 */ /* 0x010fe20004000000 */
[----:B------:R-:W4:Y:S01]  /*f260*/  MUFU.TANH R129, R44 ;  /* 0x0000002c00817308 */ /* 0x000f220000002400 */
[----:B------:R-:W-:-:S02]  /*f270*/  IADD3 R4, R15, 0x21, RZ ;  /* 0x000000210f047810 */ /* 0x000fc40007ffe0ff */
[C---:B------:R-:W-:Y:S02]  /*f280*/  ISETP.GE.AND P5, PT, R14.reuse, R2, PT ;  /* 0x000000020e00720c */ /* 0x040fe40003fa6270 */
[----:B------:R-:W-:Y:S02]  /*f290*/  ISETP.GE.AND P0, PT, R14, R103, PT ;  /* 0x000000670e00720c */ /* 0x000fe40003f06270 */
[C---:B------:R-:W-:Y:S01]  /*f2a0*/  IADD3 R16, R15.reuse, 0x20, RZ ;  /* 0x000000200f107810 */ /* 0x040fe20007ffe0ff */
[----:B------:R-:W5:Y:S01]  /*f2b0*/  MUFU.TANH R130, R46 ;  /* 0x0000002e00827308 */ /* 0x000f620000002400 */
[----:B------:R-:W-:Y:S02]  /*f2c0*/  IADD3 R7, R15, 0x28, RZ ;  /* 0x000000280f077810 */ /* 0x000fe40007ffe0ff */
[----:B---3--:R-:W-:Y:S02]  /*f2d0*/  FSEL R5, R12, -INF , !P6 ;  /* 0xff8000000c057808 */ /* 0x008fe40007000000 */
[----:B------:R-:W-:-:S02]  /*f2e0*/  FSEL R6, R32, -INF , !P2 ;  /* 0xff80000020067808 */ /* 0x000fc40005000000 */
[CC--:B------:R-:W-:Y:S01]  /*f2f0*/  ISETP.GE.AND P6, PT, R4.reuse, R2.reuse, PT ;  /* 0x000000020400720c */ /* 0x0c0fe20003fc6270 */
[----:B------:R-:W3:Y:S01]  /*f300*/  MUFU.TANH R125, R76 ;  /* 0x0000004c007d7308 */ /* 0x000ee20000002400 */
[----:B------:R-:W-:Y:S02]  /*f310*/  ISETP.GE.AND P2, PT, R4, R103, PT ;  /* 0x000000670400720c */ /* 0x000fe40003f46270 */
[----:B------:R-:W-:Y:S02]  /*f320*/  FSEL R25, R25, -INF , !P4 ;  /* 0xff80000019197808 */ /* 0x000fe40006000000 */
[----:B------:R-:W-:Y:S02]  /*f330*/  FSEL R13, R13, -INF , !P5 ;  /* 0xff8000000d0d7808 */ /* 0x000fe40006800000 */
[----:B-1----:R-:W-:Y:S01]  /*f340*/  FSEL R4, R33, -INF , !P0 ;  /* 0xff80000021047808 */ /* 0x002fe20004000000 */
[----:B------:R-:W1:Y:S01]  /*f350*/  MUFU.TANH R122, R78 ;  /* 0x0000004e007a7308 */ /* 0x000e620000002400 */
[----:B------:R-:W-:-:S02]  /*f360*/  ISETP.GE.AND P4, PT, R16, R2, PT ;  /* 0x000000021000720c */ /* 0x000fc40003f86270 */
[C---:B------:R-:W-:Y:S02]  /*f370*/  ISETP.GE.AND P5, PT, R7.reuse, R2, PT ;  /* 0x000000020700720c */ /* 0x040fe40003fa6270 */
[----:B------:R-:W-:Y:S02]  /*f380*/  ISETP.GE.AND P0, PT, R7, R103, PT ;  /* 0x000000670700720c */ /* 0x000fe40003f06270 */
[C---:B------:R-:W-:Y:S01]  /*f390*/  IADD3 R12, R15.reuse, 0x29, RZ ;  /* 0x000000290f0c7810 */ /* 0x040fe20007ffe0ff */
[----:B------:R-:W1:Y:S01]  /*f3a0*/  MUFU.TANH R128, R47 ;  /* 0x0000002f00807308 */ /* 0x000e620000002400 */
[----:B------:R-:W-:Y:S02]  /*f3b0*/  IADD3 R7, R15, 0x30, RZ ;  /* 0x000000300f077810 */ /* 0x000fe40007ffe0ff */
[----:B--2---:R-:W-:Y:S02]  /*f3c0*/  FSEL R133, R133, -INF , !P4 ;  /* 0xff80000085857808 */ /* 0x004fe40006000000 */
[----:B------:R-:W-:-:S02]  /*f3d0*/  FSEL R131, R131, -INF , !P6 ;  /* 0xff80000083837808 */ /* 0x000fc40007000000 */
[----:B------:R-:W-:Y:S01]  /*f3e0*/  FSEL R132, R132, -INF , !P2 ;  /* 0xff80000084847808 */ /* 0x000fe20005000000 */
[----:B------:R-:W2:Y:S01]  /*f3f0*/  MUFU.TANH R124, R77 ;  /* 0x0000004d007c7308 */ /* 0x000ea20000002400 */
[-C--:B------:R-:W-:Y:S02]  /*f400*/  ISETP.GE.AND P4, PT, R12, R2.reuse, PT ;  /* 0x000000020c00720c */ /* 0x080fe40003f86270 */
[C---:B------:R-:W-:Y:S02]  /*f410*/  ISETP.GE.AND P6, PT, R7.reuse, R2, PT ;  /* 0x000000020700720c */ /* 0x040fe40003fc6270 */
[----:B------:R-:W-:Y:S02]  /*f420*/  ISETP.GE.AND P2, PT, R7, R103, PT ;  /* 0x000000670700720c */ /* 0x000fe40003f46270 */
[----:B------:R-:W-:Y:S01]  /*f430*/  IADD3 R7, R15, 0x38, RZ ;  /* 0x000000380f077810 */ /* 0x000fe20007ffe0ff */
[----:B------:R-:W1:Y:S01]  /*f440*/  MUFU.TANH R120, R79 ;  /* 0x0000004f00787308 */ /* 0x000e620000002400 */
[----:B------:R-:W-:-:S02]  /*f450*/  FSEL R127, R127, -INF , !P4 ;  /* 0xff8000007f7f7808 */ /* 0x000fc40006000000 */
[----:B------:R-:W-:Y:S02]  /*f460*/  FSEL R14, R27, -INF , !P1 ;  /* 0xff8000001b0e7808 */ /* 0x000fe40004800000 */
[----:B------:R-:W-:Y:S02]  /*f470*/  ISETP.GE.AND P4, PT, R7, R2, PT ;  /* 0x000000020700720c */ /* 0x000fe40003f86270 */
[----:B------:R-:W-:Y:S01]  /*f480*/  ISETP.GE.AND P1, PT, R16, R103, PT ;  /* 0x000000671000720c */ /* 0x000fe20003f26270 */
[----:B------:R-:W-:Y:S01]  /*f490*/  MUFU.TANH R121, R73 ;  /* 0x0000004900797308 */ /* 0x000fe20000002400 */
[----:B------:R-:W-:Y:S02]  /*f4a0*/  FSEL R123, R123, -INF , !P4 ;  /* 0xff8000007b7b7808 */ /* 0x000fe40006000000 */
[----:B------:R-:W-:Y:S02]  /*f4b0*/  FSEL R138, R138, -INF , !P1 ;  /* 0xff8000008a8a7808 */ /* 0x000fe40004800000 */
[----:B------:R-:W-:Y:S01]  /*f4c0*/  ISETP.GT.AND P4, PT, R176, R163, PT ;  /* 0x000000a3b000720c */ /* 0x000fe20003f84270 */
[----:B------:R-:W-:Y:S01]  /*f4d0*/  BAR.SYNC.DEFER_BLOCKING 0x0 ;  /* 0x0000000000007b1d */ /* 0x000fe20000010000 */
[----:B------:R-:W-:-:S02]  /*f4e0*/  ISETP.GE.AND P1, PT, R12, R103, PT ;  /* 0x000000670c00720c */ /* 0x000fc40003f26270 */
[----:B------:R-:W-:Y:S02]  /*f4f0*/  IADD3 R12, R15, 0x31, RZ ;  /* 0x000000310f0c7810 */ /* 0x000fe40007ffe0ff */
[----:B----4-:R-:W-:Y:S01]  /*f500*/  FSEL R129, R129, -INF , !P5 ;  /* 0xff80000081817808 */ /* 0x010fe20006800000 */
[----:B------:R-:W4:Y:S01]  /*f510*/  MUFU.TANH R118, R74 ;  /* 0x0000004a00767308 */ /* 0x000f220000002400 */
[----:B-----5:R-:W-:Y:S02]  /*f520*/  FSEL R130, R130, -INF , !P0 ;  /* 0xff80000082827808 */ /* 0x020fe40004000000 */
[----:B---3--:R-:W-:Y:S02]  /*f530*/  FSEL R125, R125, -INF , !P6 ;  /* 0xff8000007d7d7808 */ /* 0x008fe40007000000 */
[----:B-1----:R-:W-:Y:S02]  /*f540*/  FSEL R122, R122, -INF , !P2 ;  /* 0xff8000007a7a7808 */ /* 0x002fe40005000000 */
[C---:B------:R-:W-:Y:S01]  /*f550*/  ISETP.GE.AND P5, PT, R12.reuse, R2, PT ;  /* 0x000000020c00720c */ /* 0x040fe20003fa6270 */
[----:B------:R-:W1:Y:S01]  /*f560*/  MUFU.TANH R116, R75 ;  /* 0x0000004b00747308 */ /* 0x000e620000002400 */
[----:B------:R-:W-:-:S02]  /*f570*/  ISETP.GE.AND P0, PT, R12, R103, PT ;  /* 0x000000670c00720c */ /* 0x000fc40003f06270 */
[C---:B------:R-:W-:Y:S02]  /*f580*/  ISETP.GE.AND P6, PT, R15.reuse, R2, PT ;  /* 0x000000020f00720c */ /* 0x040fe40003fc6270 */
[C---:B------:R-:W-:Y:S02]  /*f590*/  ISETP.GE.AND P2, PT, R15.reuse, R103, PT ;  /* 0x000000670f00720c */ /* 0x040fe40003f46270 */
[----:B------:R-:W-:Y:S02]  /*f5a0*/  IADD3 R15, R15, 0x39, RZ ;  /* 0x000000390f0f7810 */ /* 0x000fe40007ffe0ff */
[----:B------:R-:W-:Y:S02]  /*f5b0*/  FSEL R128, R128, -INF , !P1 ;  /* 0xff80000080807808 */ /* 0x000fe40004800000 */
[----:B--2---:R-:W-:Y:S02]  /*f5c0*/  FSEL R124, R124, -INF , !P5 ;  /* 0xff8000007c7c7808 */ /* 0x004fe40006800000 */
[----:B------:R-:W-:-:S02]  /*f5d0*/  FSEL R120, R120, -INF , !P0 ;  /* 0xff80000078787808 */ /* 0x000fc40004000000 */
[-C--:B------:R-:W-:Y:S02]  /*f5e0*/  ISETP.GE.AND P1, PT, R7, R103.reuse, PT ;  /* 0x000000670700720c */ /* 0x080fe40003f26270 */
[C---:B------:R-:W-:Y:S02]  /*f5f0*/  ISETP.GE.AND P5, PT, R15.reuse, R2, PT ;  /* 0x000000020f00720c */ /* 0x040fe40003fa6270 */
[----:B------:R-:W-:Y:S02]  /*f600*/  ISETP.GE.AND P0, PT, R15, R103, PT ;  /* 0x000000670f00720c */ /* 0x000fe40003f06270 */
[----:B----4-:R-:W-:Y:S02]  /*f610*/  FSEL R118, R118, -INF , !P1 ;  /* 0xff80000076767808 */ /* 0x010fe40004800000 */
[----:B------:R-:W-:Y:S02]  /*f620*/  FSEL R28, R28, -INF , !P6 ;  /* 0xff8000001c1c7808 */ /* 0x000fe40007000000 */
[----:B------:R-:W-:-:S02]  /*f630*/  FSEL R29, R29, -INF , !P2 ;  /* 0xff8000001d1d7808 */ /* 0x000fc40005000000 */
[----:B------:R-:W-:Y:S02]  /*f640*/  FSEL R121, R121, -INF , !P5 ;  /* 0xff80000079797808 */ /* 0x000fe40006800000 */
[----:B-1----:R-:W-:Y:S01]  /*f650*/  FSEL R116, R116, -INF , !P0 ;  /* 0xff80000074747808 */ /* 0x002fe20004000000 */
[----:B------:R-:W-:Y:S05]  /*f660*/  @!P4 BRA `(.L_x_6475) ;  /* 0x000008900000c947 */ /* 0x000fea0003800000 */
[----:B------:R-:W-:Y:S05]  /*f670*/  @!P3 BRA `(.L_x_6476) ;  /* 0x000003a00000b947 */ /* 0x000fea0003800000 */
[----:B------:R-:W-:Y:S02]  /*f680*/  IABS R7, c[0x0][0x2d0] ;  /* 0x0000b40000077a13 */ /* 0x000fe40000000000 */
[----:B------:R-:W-:Y:S02]  /*f690*/  IADD3 R20, R3, -0x40, RZ ;  /* 0xffffffc003147810 */ /* 0x000fe40007ffe0ff */
[----:B------:R-:W1:Y:S01]  /*f6a0*/  I2F.RP R16, R7 ;  /* 0x0000000700107306 */ /* 0x000e620000209400 */
        /* <DEDUP_REMOVED lines=39> */
[----:B------:R-:W-:Y:S01]  /*f920*/  MOV R12, 0x40 ;  /* 0x00000040000c7802 */ /* 0x000fe20000000f00 */
[----:B------:R-:W-:-:S04]  /*f930*/  IMAD.IADD R3, R3, 0x1, -R7 ;  /* 0x0000000103037824 */ /* 0x000fc800078e0a07 */
[----:B------:R-:W-:-:S04]  /*f940*/  IMAD R12, R3, c[0x0][0x2d0], -R12 ;  /* 0x0000b400030c7a24 */ /* 0x000fc800078e0a0c */
        /* <DEDUP_REMOVED lines=11> */
[----:B------:R-:W-:Y:S01]  /*fa00*/  IMAD.MOV.U32 R12, RZ, RZ, R18 ;  /* 0x000000ffff0c7224 */ /* 0x000fe200078e0012 */
[----:B------:R-:W-:Y:S05]  /*fa10*/  BRA `(.L_x_6477) ;  /* 0x0000003000007947 */ /* 0x000fea0003800000 */
.L_x_6476:
[----:B------:R-:W-:-:S05]  /*fa20*/  IMAD.MOV.U32 R12, RZ, RZ, c[0x0][0x198] ;  /* 0x00006600ff0c7624 */ /* 0x000fca00078e00ff */
[----:B------:R-:W-:-:S04]  /*fa30*/  LEA R12, -R12, RZ, 0x6 ;  /* 0x000000ff0c0c7211 */ /* 0x000fc800078e31ff */
[----:B------:R-:W-:Y:S02]  /*fa40*/  SHF.R.S32.HI R3, RZ, 0x1f, R12 ;  /* 0x0000001fff037819 */ /* 0x000fe4000001140c */
.L_x_6477:
        /* <DEDUP_REMOVED lines=75> */
.L_x_6475:
        /* <DEDUP_REMOVED lines=45> */
[----:B-1----:R-:W1:Y:S04]  /*101d0*/  LDSM.16.MT88.4 R40, [R156+0xa000] ;  /* 0x00a000009c28783b */ /* 0x002e680000004200 */
[----:B------:R-:W-:Y:S04]  /*101e0*/  LDSM.16.MT88.4 R56, [R153+0xa000] ;  /* 0x00a000009938783b */ /* 0x000fe80000004200 */
[----:B------:R-:W-:Y:S01]  /*101f0*/  LDSM.16.MT88.4 R20, [R152+0xa000] ;  /* 0x00a000009814783b */ /* 0x000fe20000004200 */
[----:B--2---:R-:W-:-:S02]  /*10200*/  FMNMX.FTZ R100, R3, R100, !PT ;  /* 0x0000006403647209 */ /* 0x004fc40007810000 */
[----:B---3--:R-:W-:-:S03]  /*10210*/  FMNMX.FTZ R3, R7, R12, !PT ;  /* 0x0000000c07037209 */ /* 0x008fc60007810000 */
        /* <DEDUP_REMOVED lines=14> */
[----:B------:R-:W-:Y:S01]  /*10300*/  LDSM.16.MT88.4 R28, [R153+0x8800] ;  /* 0x00880000991c783b */ /* 0x000fe20000004200 */
[--C-:B------:R-:W-:Y:S01]  /*10310*/  FFMA.FTZ R110, R10, c[0x0][0x23c], -R119.reuse ;  /* 0x00008f000a6e7a23 */ /* 0x100fe20000010877 */
[----:B------:R-:W2:Y:S01]  /*10320*/  MUFU.EX2 R114, R114 ;  /* 0x0000007200727308 */ /* 0x000ea20000000800 */
[--C-:B------:R-:W-:Y:S01]  /*10330*/  FFMA.FTZ R32, R13, c[0x0][0x23c], -R126.reuse ;  /* 0x00008f000d207a23 */ /* 0x100fe2000001087e */
[----:B------:R-:W-:Y:S01]  /*10340*/  LDSM.16.MT88.4 R8, [R154+0x8800] ;  /* 0x008800009a08783b */ /* 0x000fe20000004200 */
[--C-:B------:R-:W-:Y:S02]  /*10350*/  FFMA.FTZ R106, R14, c[0x0][0x23c], -R119.reuse ;  /* 0x00008f000e6a7a23 */ /* 0x100fe40000010877 */
[--C-:B------:R-:W-:Y:S01]  /*10360*/  FFMA.FTZ R107, R17, c[0x0][0x23c], -R126.reuse ;  /* 0x00008f00116b7a23 */ /* 0x100fe2000001087e */
[----:B------:R-:W3:Y:S01]  /*10370*/  LDSM.16.MT88.4 R12, [R156+0x8800] ;  /* 0x008800009c0c783b */ /* 0x000ee20000004200 */
[--C-:B------:R-:W-:Y:S01]  /*10380*/  FFMA.FTZ R34, R25, c[0x0][0x23c], -R126.reuse ;  /* 0x00008f0019227a23 */ /* 0x100fe2000001087e */
[----:B------:R-:W-:Y:S01]  /*10390*/  MUFU.EX2 R111, R111 ;  /* 0x0000006f006f7308 */ /* 0x000fe20000000800 */
[----:B------:R-:W-:Y:S01]  /*103a0*/  FFMA.FTZ R33, R5, c[0x0][0x23c], -R126 ;  /* 0x00008f0005217a23 */ /* 0x000fe2000001087e */
[----:B------:R-:W-:Y:S01]  /*103b0*/  LDSM.16.MT88.4 R16, [R156+0xa800] ;  /* 0x00a800009c10783b */ /* 0x000fe20000004200 */
[----:B------:R-:W-:-:S02]  /*103c0*/  FFMA.FTZ R109, R26, c[0x0][0x23c], -R119 ;  /* 0x00008f001a6d7a23 */ /* 0x000fc40000010877 */
[--C-:B------:R-:W-:Y:S01]  /*103d0*/  FFMA.FTZ R35, R6, c[0x0][0x23c], -R119.reuse ;  /* 0x00008f0006237a23 */ /* 0x100fe20000010877 */
[----:B------:R-:W-:Y:S01]  /*103e0*/  LDSM.16.MT88.4 R24, [R152+0x8800] ;  /* 0x008800009818783b */ /* 0x000fe20000004200 */
[--C-:B------:R-:W-:Y:S01]  /*103f0*/  FFMA.FTZ R0, R4, c[0x0][0x23c], -R119.reuse ;  /* 0x00008f0004007a23 */ /* 0x100fe20000010877 */
[----:B------:R-:W4:Y:S01]  /*10400*/  MUFU.EX2 R108, R108 ;  /* 0x0000006c006c7308 */ /* 0x000f220000000800 */
[----:B--2---:R-:W-:Y:S01]  /*10410*/  F2FP.BF16.PACK_AB R64, R114, R117 ;  /* 0x000000757240723e */ /* 0x004fe200000010ff */
[--C-:B------:R-:W-:Y:S02]  /*10420*/  FFMA.FTZ R125, R125, c[0x0][0x23c], -R126.reuse ;  /* 0x00008f007d7d7a23 */ /* 0x100fe4000001087e */
[--C-:B------:R-:W-:Y:S02]  /*10430*/  FFMA.FTZ R124, R124, c[0x0][0x23c], -R126.reuse ;  /* 0x00008f007c7c7a23 */ /* 0x100fe4000001087e */
[----:B------:R-:W-:Y:S02]  /*10440*/  FFMA.FTZ R123, R123, c[0x0][0x23c], -R126 ;  /* 0x00008f007b7b7a23 */ /* 0x000fe4000001087e */
[----:B------:R-:W-:Y:S01]  /*10450*/  MUFU.EX2 R115, R115 ;  /* 0x0000007300737308 */ /* 0x000fe20000000800 */
[----:B------:R-:W-:-:S02]  /*10460*/  FFMA.FTZ R120, R120, c[0x0][0x23c], -R119 ;  /* 0x00008f0078787a23 */ /* 0x000fc40000010877 */
[--C-:B------:R-:W-:Y:S02]  /*10470*/  FFMA.FTZ R118, R118, c[0x0][0x23c], -R119.reuse ;  /* 0x00008f0076767a23 */ /* 0x100fe40000010877 */
[----:B------:R-:W-:Y:S02]  /*10480*/  FFMA.FTZ R181, R116, c[0x0][0x23c], -R119 ;  /* 0x00008f0074b57a23 */ /* 0x000fe40000010877 */
[----:B------:R-:W-:Y:S01]  /*10490*/  FADD.FTZ R114, R117, R114 ;  /* 0x0000007275727221 */ /* 0x000fe20000010000 */
[----:B------:R-:W2:Y:S01]  /*104a0*/  MUFU.EX2 R112, R112 ;  /* 0x0000007000707308 */ /* 0x000ea20000000800 */
[----:B----4-:R-:W-:Y:S02]  /*104b0*/  F2FP.BF16.PACK_AB R66, R108, R111 ;  /* 0x0000006f6c42723e */ /* 0x010fe400000010ff */
[----:B------:R-:W-:-:S04]  /*104c0*/  FADD.FTZ R111, R111, R114 ;  /* 0x000000726f6f7221 */ /* 0x000fc80000010000 */
[----:B------:R-:W-:Y:S01]  /*104d0*/  FADD.FTZ R108, R108, R111 ;  /* 0x0000006f6c6c7221 */ /* 0x000fe20000010000 */
[----:B------:R-:W-:Y:S08]  /*104e0*/  MUFU.EX2 R113, R113 ;  /* 0x0000007100717308 */ /* 0x000ff00000000800 */
        /* <DEDUP_REMOVED lines=19> */
[----:B----4-:R-:W-:Y:S01]  /*10620*/  F2FP.BF16.PACK_AB R6, R32, R33 ;  /* 0x000000212006723e */ /* 0x010fe200000010ff */
[----:B------:R-:W-:-:S04]  /*10630*/  FADD.FTZ R33, R33, R34 ;  /* 0x0000002221217221 */ /* 0x000fc80000010000 */
[C---:B------:R-:W-:Y:S01]  /*10640*/  HMMA.16816.F32.BF16 R88, R64.reuse, R84, RZ ;  /* 0x000000544058723c */ /* 0x040fe200000418ff */
[----:B------:R-:W-:Y:S01]  /*10650*/  FADD.FTZ R32, R32, R33 ;  /* 0x0000002120207221 */ /* 0x000fe20000010000 */
        /* <DEDUP_REMOVED lines=12> */
[----:B-1----:R-:W-:Y:S01]  /*10720*/  HMMA.16816.F32.BF16 R36, R64, R40, RZ ;  /* 0x000000284024723c */ /* 0x002fe200000418ff */
[----:B------:R-:W-:Y:S01]  /*10730*/  FADD.FTZ R0, R0, R35 ;  /* 0x0000002300007221 */ /* 0x000fe20000010000 */
[----:B------:R-:W-:Y:S06]  /*10740*/  MUFU.EX2 R123, R123 ;  /* 0x0000007b007b7308 */ /* 0x000fec0000000800 */
[C---:B---3--:R-:W-:Y:S02]  /*10750*/  HMMA.16816.F32.BF16 R96, R4.reuse, R12, R96 ;  /* 0x0000000c0460723c */ /* 0x048fe40000041860 */
[----:B------:R-:W-:Y:S06]  /*10760*/  MUFU.EX2 R120, R120 ;  /* 0x0000007800787308 */ /* 0x000fec0000000800 */
[C---:B------:R-:W-:Y:S01]  /*10770*/  HMMA.16816.F32.BF16 R92, R4.reuse, R14, R92 ;  /* 0x0000000e045c723c */ /* 0x040fe2000004185c */
[----:B------:R-:W1:Y:S01]  /*10780*/  LDSM.16.MT88.4 R12, [R154+0xa800] ;  /* 0x00a800009a0c783b */ /* 0x000e620000004200 */
[----:B------:R-:W-:Y:S06]  /*10790*/  MUFU.EX2 R118, R118 ;  /* 0x0000007600767308 */ /* 0x000fec0000000800 */
[C---:B------:R-:W-:Y:S02]  /*107a0*/  HMMA.16816.F32.BF16 R88, R4.reuse, R8, R88 ;  /* 0x000000080458723c */ /* 0x040fe40000041858 */
[----:B------:R-:W-:Y:S06]  /*107b0*/  MUFU.EX2 R181, R181 ;  /* 0x000000b500b57308 */ /* 0x000fec0000000800 */
[----:B------:R-:W-:Y:S01]  /*107c0*/  HMMA.16816.F32.BF16 R84, R4, R10, R84 ;  /* 0x0000000a0454723c */ /* 0x000fe20000041854 */
[----:B------:R-:W2:Y:S07]  /*107d0*/  LDSM.16.MT88.4 R8, [R153+0xa800] ;  /* 0x00a800009908783b */ /* 0x000eae0000004200 */
[C---:B------:R-:W-:Y:S08]  /*107e0*/  HMMA.16816.F32.BF16 R52, R64.reuse, R56, RZ ;  /* 0x000000384034723c */ /* 0x040ff000000418ff */
[C---:B------:R-:W-:Y:S08]  /*107f0*/  HMMA.16816.F32.BF16 R76, R64.reuse, R78, RZ ;  /* 0x0000004e404c723c */ /* 0x040ff000000418ff */
[----:B------:R-:W-:Y:S08]  /*10800*/  HMMA.16816.F32.BF16 R68, R64, R70, RZ ;  /* 0x000000464044723c */ /* 0x000ff000000418ff */
[C---:B-1----:R-:W-:Y:S08]  /*10810*/  HMMA.16816.F32.BF16 R44, R4.reuse, R12, R44 ;  /* 0x0000000c042c723c */ /* 0x042ff0000004182c */
[----:B------:R-:W-:Y:S01]  /*10820*/  HMMA.16816.F32.BF16 R48, R4, R14, R48 ;  /* 0x0000000e0430723c */ /* 0x000fe20000041830 */
[----:B------:R-:W1:Y:S07]  /*10830*/  LDSM.16.MT88.4 R12, [R152+0xa800] ;  /* 0x00a80000980c783b */ /* 0x000e6e0000004200 */
[C---:B------:R-:W-:Y:S08]  /*10840*/  HMMA.16816.F32.BF16 R40, R64.reuse, R42, RZ ;  /* 0x0000002a4028723c */ /* 0x040ff000000418ff */
[C---:B------:R-:W-:Y:S08]  /*10850*/  HMMA.16816.F32.BF16 R56, R64.reuse, R58, RZ ;  /* 0x0000003a4038723c */ /* 0x040ff000000418ff */
[C---:B------:R-:W-:Y:S08]  /*10860*/  HMMA.16816.F32.BF16 R60, R64.reuse, R20, RZ ;  /* 0x00000014403c723c */ /* 0x040ff000000418ff */
[----:B------:R-:W-:Y:S01]  /*10870*/  HMMA.16816.F32.BF16 R64, R64, R22, RZ ;  /* 0x000000164040723c */ /* 0x000fe200000418ff */
[----:B------:R-:W-:Y:S07]  /*10880*/  LDSM.16.MT88.4 R20, [R153+0x9000] ;  /* 0x009000009914783b */ /* 0x000fee0000004200 */
[C---:B--2---:R-:W-:Y:S08]  /*10890*/  HMMA.16816.F32.BF16 R52, R4.reuse, R8, R52 ;  /* 0x000000080434723c */ /* 0x044ff00000041834 */
[C---:B-1----:R-:W-:Y:S08]  /*108a0*/  HMMA.16816.F32.BF16 R60, R4.reuse, R12, R60 ;  /* 0x0000000c043c723c */ /* 0x042ff0000004183c */
        /* <DEDUP_REMOVED lines=18> */
[C---:B------:R-:W-:Y:S01]  /*109d0*/  HMMA.16816.F32.BF16 R36, R4.reuse, R16, R36 ;  /* 0x000000100424723c */ /* 0x040fe20000041824 */
[--C-:B------:R-:W-:Y:S02]  /*109e0*/  FFMA.FTZ R27, R138, c[0x0][0x23c], -R119.reuse ;  /* 0x00008f008a1b7a23 */ /* 0x100fe40000010877 */
[----:B------:R-:W-:Y:S02]  /*109f0*/  FFMA.FTZ R126, R121, c[0x0][0x23c], -R126 ;  /* 0x00008f00797e7a23 */ /* 0x000fe4000001087e */
[----:B------:R-:W3:Y:S01]  /*10a00*/  MUFU.EX2 R26, R26 ;  /* 0x0000001a001a7308 */ /* 0x000ee20000000800 */
[----:B------:R-:W-:Y:S02]  /*10a10*/  FFMA.FTZ R121, R122, c[0x0][0x23c], -R119 ;  /* 0x00008f007a797a23 */ /* 0x000fe40000010877 */
[----:B------:R-:W-:Y:S01]  /*10a20*/  HMMA.16816.F32.BF16 R40, R4, R18, R40 ;  /* 0x000000120428723c */ /* 0x000fe20000041828 */
[----:B------:R-:W4:Y:S04]  /*10a30*/  LDSM.16.MT88.4 R16, [R152+0x9000] ;  /* 0x009000009810783b */ /* 0x000f280000004200 */
[----:B------:R-:W5:Y:S08]  /*10a40*/  MUFU.EX2 R24, R24 ;  /* 0x0000001800187308 */ /* 0x000f700000000800 */
[----:B------:R-:W1:Y:S01]  /*10a50*/  MUFU.EX2 R27, R27 ;  /* 0x0000001b001b7308 */ /* 0x000e620000000800 */
[----:B---3--:R-:W-:Y:S01]  /*10a60*/  F2FP.BF16.PACK_AB R4, R26, R29 ;  /* 0x0000001d1a04723e */ /* 0x008fe200000010ff */
[----:B------:R-:W-:-:S04]  /*10a70*/  FADD.FTZ R29, R29, R32 ;  /* 0x000000201d1d7221 */ /* 0x000fc80000010000 */
[----:B------:R-:W-:Y:S02]  /*10a80*/  FADD.FTZ R26, R26, R29 ;  /* 0x0000001d1a1a7221 */ /* 0x000fe40000010000 */
[----:B------:R-:W-:Y:S01]  /*10a90*/  MUFU.EX2 R31, R31 ;  /* 0x0000001f001f7308 */ /* 0x000fe20000000800 */
[----:B-----5:R-:W-:Y:S01]  /*10aa0*/  F2FP.BF16.PACK_AB R6, R24, R25 ;  /* 0x000000191806723e */ /* 0x020fe200000010ff */
[----:B------:R-:W-:-:S04]  /*10ab0*/  FADD.FTZ R25, R25, R26 ;  /* 0x0000001a19197221 */ /* 0x000fc80000010000 */
[----:B------:R-:W-:Y:S02]  /*10ac0*/  FADD.FTZ R24, R24, R25 ;  /* 0x0000001918187221 */ /* 0x000fe40000010000 */
[----:B------:R-:W3:Y:S01]  /*10ad0*/  MUFU.EX2 R30, R30 ;  /* 0x0000001e001e7308 */ /* 0x000ee20000000800 */
[----:B-1----:R-:W-:Y:S01]  /*10ae0*/  F2FP.BF16.PACK_AB R5, R28, R27 ;  /* 0x0000001b1c05723e */ /* 0x002fe200000010ff */
[----:B------:R-:W-:-:S04]  /*10af0*/  FADD.FTZ R27, R27, R0 ;  /* 0x000000001b1b7221 */ /* 0x000fc80000010000 */
[----:B------:R-:W-:Y:S02]  /*10b00*/  FADD.FTZ R28, R28, R27 ;  /* 0x0000001b1c1c7221 */ /* 0x000fe40000010000 */
[----:B------:R-:W-:Y:S01]  /*10b10*/  MUFU.EX2 R126, R126 ;  /* 0x0000007e007e7308 */ /* 0x000fe20000000800 */
[----:B---3--:R-:W-:-:S07]  /*10b20*/  F2FP.BF16.PACK_AB R7, R30, R31 ;  /* 0x0000001f1e07723e */ /* 0x008fce00000010ff */
[----:B------:R-:W1:Y:S01]  /*10b30*/  MUFU.EX2 R121, R121 ;  /* 0x0000007900797308 */ /* 0x000e620000000800 */
[----:B------:R-:W-:-:S04]  /*10b40*/  FADD.FTZ R31, R31, R28 ;  /* 0x0000001c1f1f7221 */ /* 0x000fc80000010000 */
[----:B------:R-:W-:Y:S01]  /*10b50*/  FADD.FTZ R30, R30, R31 ;  /* 0x0000001f1e1e7221 */ /* 0x000fe20000010000 */
[C---:B------:R-:W-:Y:S08]  /*10b60*/  HMMA.16816.F32.BF16 R96, R4.reuse, R12, R96 ;  /* 0x0000000c0460723c */ /* 0x040ff00000041860 */
        /* <DEDUP_REMOVED lines=12> */
[C---:B--2---:R-:W-:Y:S08]  /*10c30*/  HMMA.16816.F32.BF16 R44, R4.reuse, R8, R44 ;  /* 0x00000008042c723c */ /* 0x044ff0000004182c */
[C---:B------:R-:W-:Y:S01]  /*10c40*/  HMMA.16816.F32.BF16 R48, R4.reuse, R10, R48 ;  /* 0x0000000a0430723c */ /* 0x040fe20000041830 */
[----:B------:R-:W2:Y:S07]  /*10c50*/  LDSM.16.MT88.4 R8, [R156+0x9800] ;  /* 0x009800009c08783b */ /* 0x000eae0000004200 */
[C---:B------:R-:W-:Y:S01]  /*10c60*/  HMMA.16816.F32.BF16 R68, R4.reuse, R18, R68 ;  /* 0x000000120444723c */ /* 0x040fe20000041844 */
[----:B------:R-:W4:Y:S07]  /*10c70*/  LDSM.16.MT88.4 R16, [R154+0x9800] ;  /* 0x009800009a10783b */ /* 0x000f2e0000004200 */
[C---:B-----5:R-:W-:Y:S08]  /*10c80*/  HMMA.16816.F32.BF16 R52, R4.reuse, R20, R52 ;  /* 0x000000140434723c */ /* 0x060ff00000041834 */
[C---:B------:R-:W-:Y:S01]  /*10c90*/  HMMA.16816.F32.BF16 R56, R4.reuse, R22, R56 ;  /* 0x000000160438723c */ /* 0x040fe20000041838 */
[----:B------:R-:W-:Y:S07]  /*10ca0*/  LDSM.16.MT88.4 R20, [R153+0x9800] ;  /* 0x009800009914783b */ /* 0x000fee0000004200 */
[C---:B---3--:R-:W-:Y:S08]  /*10cb0*/  HMMA.16816.F32.BF16 R60, R4.reuse, R12, R60 ;  /* 0x0000000c043c723c */ /* 0x048ff0000004183c */
[----:B------:R-:W-:Y:S01]  /*10cc0*/  HMMA.16816.F32.BF16 R64, R4, R14, R64 ;  /* 0x0000000e0440723c */ /* 0x000fe20000041840 */
[----:B------:R-:W3:Y:S06]  /*10cd0*/  LDSM.16.MT88.4 R12, [R152+0x9800] ;  /* 0x00980000980c783b */ /* 0x000eec0000004200 */
        /* <DEDUP_REMOVED lines=96> */
.L_x_6479:
[----:B------:R-:W-:-:S05]  /*112e0*/  IMAD.MOV.U32 R6, RZ, RZ, c[0x0][0x1a0] ;  /* 0x00006800ff067624 */ /* 0x000fca00078e00ff */
[----:B------:R-:W-:-:S04]  /*112f0*/  LEA R6, -R6, RZ, 0x6 ;  /* 0x000000ff06067211 */ /* 0x000fc800078e31ff */
[----:B------:R-:W-:Y:S02]  /*11300*/  SHF.R.S32.HI R0, RZ, 0x1f, R6 ;  /* 0x0000001fff007819 */ /* 0x000fe40000011406 */
.L_x_6480:
        /* <DEDUP_REMOVED lines=39> */
[----:B------:R-:W-:Y:S01]  /*11580*/  @P2 LEA R18, P5, R6, c[0x0][0x170], 0x1 ;  /* 0x00005c0006122a11 */ /* 0x000fe200078a08ff */
[----:B------:R-:W-:Y:S01]  /*11590*/  @!P0 STS.128 [R172+0x8800], RZ ;  /* 0x008800ffac008388 */ /* 0x000fe20000000c00 */
[C---:B------:R-:W-:Y:S01]  /*115a0*/  @P0 LEA R24, P4, R5.reuse, R180, 0x1 ;  /* 0x000000b405180211 */ /* 0x040fe200078808ff */
[----:B------:R-:W-:Y:S01]  /*115b0*/  @P2 IMAD.X R101, R4, 0x1, R101, P1 ;  /* 0x0000000104652824 */ /* 0x000fe200008e0665 */
[----:B------:R-:W-:Y:S01]  /*115c0*/  @P2 LEA.HI.X R19, R6, c[0x0][0x174], R7, 0x1, P5 ;  /* 0x00005d0006132a11 */ /* 0x000fe200028f0c07 */
[----:B------:R-:W-:Y:S01]  /*115d0*/  @!PT LDS RZ, [RZ] ;  /* 0x00000000fffff984 */ /* 0x000fe20000000800 */
[----:B------:R-:W-:Y:S01]  /*115e0*/  @!PT LDS RZ, [RZ] ;  /* 0x00000000fffff984 */ /* 0x000fe20000000800 */
[----:B------:R-:W-:Y:S01]  /*115f0*/  @!PT LDS RZ, [RZ] ;  /* 0x00000000fffff984 */ /* 0x000fe20000000800 */
[----:B------:R3:W-:Y:S01]  /*11600*/  @P2 LDGSTS.E.BYPASS.LTC128B.128 [R172+0xa800], [R8.64+0x80] ;  /* 0x0a80008008ac2fae */ /* 0x0007e2000b901d46 */
[C---:B------:R-:W-:Y:S01]  /*11610*/  @P2 LEA R26, P1, R104.reuse, c[0x0][0x170], 0x1 ;  /* 0x00005c00681a2a11 */ /* 0x040fe200078208ff */
[----:B------:R-:W-:Y:S01]  /*11620*/  IMAD.MOV.U32 R180, RZ, RZ, R128 ;  /* 0x000000ffffb47224 */ /* 0x000fe200078e0080 */
[----:B------:R-:W-:Y:S01]  /*11630*/  @P0 LEA.HI.X R25, R5, R185, R4, 0x1, P4 ;  /* 0x000000b905190211 */ /* 0x000fe200020f0c04 */
[----:B------:R-:W-:Y:S01]  /*11640*/  @!P2 STS.128 [R172+0xa800], RZ ;  /* 0x00a800ffac00a388 */ /* 0x000fe20000000c00 */
[----:B------:R-:W-:Y:S01]  /*11650*/  @P2 LEA.HI.X R27, R104, c[0x0][0x174], R101, 0x1, P1 ;  /* 0x00005d00681b2a11 */ /* 0x000fe200008f0c65 */
[----:B------:R-:W-:-:S02]  /*11660*/  IMAD.MOV.U32 R185, RZ, RZ, R129 ;  /* 0x000000ffffb97224 */ /* 0x000fc400078e0081 */
        /* <DEDUP_REMOVED lines=22> */
[----:B--2---:R-:W4:Y:S04]  /*117d0*/  LDSM.16.M88.4 R12, [R161+0x4800] ;  /* 0x00480000a10c783b */ /* 0x004f280000000200 */
[----:B------:R-:W3:Y:S04]  /*117e0*/  LDSM.16.M88.4 R4, [R161+0x5000] ;  /* 0x00500000a104783b */ /* 0x000ee80000000200 */
[----:B------:R-:W2:Y:S04]  /*117f0*/  LDSM.16.M88.4 R124, [R161+0x5800] ;  /* 0x00580000a17c783b */ /* 0x000ea80000000200 */
[----:B------:R-:W-:Y:S04]  /*11800*/  LDSM.16.M88.4 R28, [R160] ;  /* 0x00000000a01c783b */ /* 0x000fe80000000200 */
[----:B------:R-:W1:Y:S04]  /*11810*/  LDSM.16.M88.4 R120, [R159] ;  /* 0x000000009f78783b */ /* 0x000e680000000200 */
[----:B------:R-:W1:Y:S04]  /*11820*/  LDSM.16.M88.4 R108, [R151] ;  /* 0x00000000976c783b */ /* 0x000e680000000200 */
[----:B------:R-:W1:Y:S04]  /*11830*/  LDSM.16.M88.4 R104, [R150] ;  /* 0x000000009668783b */ /* 0x000e680000000200 */
[----:B------:R-:W1:Y:S04]  /*11840*/  LDSM.16.M88.4 R32, [R149] ;  /* 0x000000009520783b */ /* 0x000e680000000200 */
[----:B------:R-:W0:Y:S01]  /*11850*/  LDGDEPBAR ;  /* 0x00000000000079af */ /* 0x000e220000000000 */
[C---:B-----5:R-:W-:Y:S08]  /*11860*/  HMMA.16816.F32.BF16 R24, R112.reuse, R20, RZ ;  /* 0x000000147018723c */ /* 0x060ff000000418ff */
[C---:B----4-:R-:W-:Y:S08]  /*11870*/  HMMA.16816.F32.BF16 R16, R112.reuse, R12, RZ ;  /* 0x0000000c7010723c */ /* 0x050ff000000418ff */
[C---:B---3--:R-:W-:Y:S08]  /*11880*/  HMMA.16816.F32.BF16 R8, R112.reuse, R4, RZ ;  /* 0x000000047008723c */ /* 0x048ff000000418ff */
[C---:B------:R-:W-:Y:S08]  /*11890*/  HMMA.16816.F32.BF16 R20, R112.reuse, R22, RZ ;  /* 0x000000167014723c */ /* 0x040ff000000418ff */
[C---:B------:R-:W-:Y:S08]  /*118a0*/  HMMA.16816.F32.BF16 R12, R112.reuse, R14, RZ ;  /* 0x0000000e700c723c */ /* 0x040ff000000418ff */
[C---:B------:R-:W-:Y:S08]  /*118b0*/  HMMA.16816.F32.BF16 R4, R112.reuse, R6, RZ ;  /* 0x000000067004723c */ /* 0x040ff000000418ff */
[C---:B--2---:R-:W-:Y:S08]  /*118c0*/  HMMA.16816.F32.BF16 R116, R112.reuse, R124, RZ ;  /* 0x0000007c7074723c */ /* 0x044ff000000418ff */
[----:B------:R-:W-:Y:S01]  /*118d0*/  HMMA.16816.F32.BF16 R112, R112, R126, RZ ;  /* 0x0000007e7070723c */ /* 0x000fe200000418ff */
        /* <DEDUP_REMOVED lines=43> */
[C---:B--2---:R-:W-:Y:S08]  /*11b90*/  HMMA.16816.F32.BF16 R8, R32.reuse, R28, R8 ;  /* 0x0000001c2008723c */ /* 0x044ff00000041808 */
[C---:B------:R-:W-:Y:S01]  /*11ba0*/  HMMA.16816.F32.BF16 R4, R32.reuse, R30, R4 ;  /* 0x0000001e2004723c */ /* 0x040fe20000041804 */
[----:B------:R-:W1:Y:S07]  /*11bb0*/  LDSM.16.M88.4 R28, [R160+0x2000] ;  /* 0x00200000a01c783b */ /* 0x000e6e0000000200 */
[C---:B------:R-:W-:Y:S08]  /*11bc0*/  HMMA.16816.F32.BF16 R16, R32.reuse, R104, R16 ;  /* 0x000000682010723c */ /* 0x040ff00000041810 */
[C---:B------:R-:W-:Y:S01]  /*11bd0*/  HMMA.16816.F32.BF16 R12, R32.reuse, R106, R12 ;  /* 0x0000006a200c723c */ /* 0x040fe2000004180c */
[----:B------:R-:W2:Y:S07]  /*11be0*/  LDSM.16.M88.4 R104, [R146] ;  /* 0x000000009268783b */ /* 0x000eae0000000200 */
[C---:B------:R-:W-:Y:S08]  /*11bf0*/  HMMA.16816.F32.BF16 R116, R32.reuse, R120, R116 ;  /* 0x000000782074723c */ /* 0x040ff00000041874 */
[----:B------:R-:W-:Y:S01]  /*11c00*/  HMMA.16816.F32.BF16 R112, R32, R122, R112 ;  /* 0x0000007a2070723c */ /* 0x000fe20000041870 */
[----:B------:R-:W3:Y:S04]  /*11c10*/  LDSM.16.M88.4 R32, [R145] ;  /* 0x000000009120783b */ /* 0x000ee80000000200 */
[----:B------:R-:W-:Y:S03]  /*11c20*/  LDSM.16.M88.4 R120, [R155+0x7800] ;  /* 0x007800009b78783b */ /* 0x000fe60000000200 */
        /* <DEDUP_REMOVED lines=20> */
[C---:B-1----:R-:W-:Y:S08]  /*11d70*/  HMMA.16816.F32.BF16 R8, R124.reuse, R28, R8 ;  /* 0x0000001c7c08723c */ /* 0x042ff00000041808 */
[----:B------:R-:W-:Y:S01]  /*11d80*/  HMMA.16816.F32.BF16 R4, R124, R30, R4 ;  /* 0x0000001e7c04723c */ /* 0x000fe20000041804 */
[----:B------:R-:W1:Y:S07]  /*11d90*/  LDSM.16.M88.4 R28, [R148+0x3000] ;  /* 0x00300000941c783b */ /* 0x000e6e0000000200 */
[C---:B--2---:R-:W-:Y:S08]  /*11da0*/  HMMA.16816.F32.BF16 R20, R108.reuse, R106, R20 ;  /* 0x0000006a6c14723c */ /* 0x044ff00000041814 */
[C---:B------:R-:W-:Y:S08]  /*11db0*/  HMMA.16816.F32.BF16 R24, R108.reuse, R104, R24 ;  /* 0x000000686c18723c */ /* 0x040ff00000041818 */
[C---:B---3--:R-:W-:Y:S01]  /*11dc0*/  HMMA.16816.F32.BF16 R16, R108.reuse, R32, R16 ;  /* 0x000000206c10723c */ /* 0x048fe20000041810 */
[----:B------:R-:W2:Y:S07]  /*11dd0*/  S2R R33, SR_TID.X ;  /* 0x0000000000217919 */ /* 0x000eae0000002100 */
[----:B------:R-:W-:Y:S01]  /*11de0*/  FMUL.FTZ R20, R20, c[0x0][0x2ec] ;  /* 0x0000bb0014147a20 */ /* 0x000fe20000410000 */
[----:B------:R-:W-:Y:S01]  /*11df0*/  HMMA.16816.F32.BF16 R12, R108, R34, R12 ;  /* 0x000000226c0c723c */ /* 0x000fe2000004180c */
[----:B------:R-:W-:-:S02]  /*11e00*/  FMUL.FTZ R22, R22, c[0x0][0x2ec] ;  /* 0x0000bb0016167a20 */ /* 0x000fc40000410000 */
[----:B------:R-:W-:-:S04]  /*11e10*/  FMUL.FTZ R21, R21, c[0x0][0x2ec] ;  /* 0x0000bb0015157a20 */ /* 0x000fc80000410000 */
[----:B------:R-:W-:Y:S01]  /*11e20*/  FMUL.FTZ R0, R24, c[0x0][0x2ec] ;  /* 0x0000bb0018007a20 */ /* 0x000fe20000410000 */
[----:B-1----:R-:W-:Y:S01]  /*11e30*/  HMMA.16816.F32.BF16 R8, R108, R28, R8 ;  /* 0x0000001c6c08723c */ /* 0x002fe20000041808 */
[----:B------:R-:W-:Y:S01]  /*11e40*/  FMUL.FTZ R24, R26, c[0x0][0x2ec] ;  /* 0x0000bb001a187a20 */ /* 0x000fe20000410000 */
[----:B------:R-:W-:Y:S01]  /*11e50*/  MUFU.TANH R22, R22 ;  /* 0x0000001600167308 */ /* 0x000fe20000002400 */
[----:B------:R-:W-:Y:S02]  /*11e60*/  FMUL.FTZ R26, R27, c[0x0][0x2ec] ;  /* 0x0000bb001b1a7a20 */ /* 0x000fe40000410000 */
[----:B------:R-:W-:Y:S02]  /*11e70*/  FMUL.FTZ R25, R25, c[0x0][0x2ec] ;  /* 0x0000bb0019197a20 */ /* 0x000fe40000410000 */
[----:B------:R-:W-:Y:S01]  /*11e80*/  FMUL.FTZ R16, R16, c[0x0][0x2ec] ;  /* 0x0000bb0010107a20 */ /* 0x000fe20000410000 */
[----:B------:R-:W-:Y:S01]  /*11e90*/  HMMA.16816.F32.BF16 R112, R124, R122, R112 ;  /* 0x0000007a7c70723c */ /* 0x000fe20000041870 */
[----:B------:R-:W-:Y:S01]  /*11ea0*/  FMUL.FTZ R17, R17, c[0x0][0x2ec] ;  /* 0x0000bb0011117a20 */ /* 0x000fe20000410000 */
[----:B------:R1:W3:Y:S01]  /*11eb0*/  MUFU.TANH R27, R20 ;  /* 0x00000014001b7308 */ /* 0x0002e20000002400 */
[----:B------:R-:W-:-:S02]  /*11ec0*/  FMUL.FTZ R18, R18, c[0x0][0x2ec] ;  /* 0x0000bb0012127a20 */ /* 0x000fc40000410000 */
[----:B------:R-:W-:-:S03]  /*11ed0*/  FMUL.FTZ R29, R23, c[0x0][0x2ec] ;  /* 0x0000bb00171d7a20 */ /* 0x000fc60000410000 */
[----:B------:R-:W-:Y:S01]  /*11ee0*/  HMMA.16816.F32.BF16 R4, R108, R30, R4 ;  /* 0x0000001e6c04723c */ /* 0x000fe20000041804 */
[----:B------:R-:W-:Y:S01]  /*11ef0*/  FMUL.FTZ R124, R14, c[0x0][0x2ec] ;  /* 0x0000bb000e7c7a20 */ /* 0x000fe20000410000 */
[----:B------:R-:W-:Y:S01]  /*11f00*/  MUFU.TANH R23, R16 ;  /* 0x0000001000177308 */ /* 0x000fe20000002400 */
[----:B------:R-:W-:Y:S02]  /*11f10*/  FMUL.FTZ R14, R15, c[0x0][0x2ec] ;  /* 0x0000bb000f0e7a20 */ /* 0x000fe40000410000 */
[----:B------:R-:W-:Y:S02]  /*11f20*/  FMUL.FTZ R107, R12, c[0x0][0x2ec] ;  /* 0x0000bb000c6b7a20 */ /* 0x000fe40000410000 */
[----:B------:R-:W-:Y:S02]  /*11f30*/  FMUL.FTZ R12, R13, c[0x0][0x2ec] ;  /* 0x0000bb000d0c7a20 */ /* 0x000fe40000410000 */
[----:B------:R-:W-:Y:S01]  /*11f40*/  FMUL.FTZ R15, R9, c[0x0][0x2ec] ;  /* 0x0000bb00090f7a20 */ /* 0x000fe20000410000 */
[----:B------:R-:W-:Y:S01]  /*11f50*/  MUFU.TANH R28, R17 ;  /* 0x00000011001c7308 */ /* 0x000fe20000002400 */
[----:B-1----:R-:W-:-:S02]  /*11f60*/  FMUL.FTZ R20, R19, c[0x0][0x2ec] ;  /* 0x0000bb0013147a20 */ /* 0x002fc40000410000 */
[----:B--2---:R-:W-:Y:S02]  /*11f70*/  IMAD.SHL.U32 R9, R33, 0x2, RZ ;  /* 0x0000000221097824 */ /* 0x004fe400078e00ff */
[----:B------:R-:W-:Y:S02]  /*11f80*/  FMUL.FTZ R8, R8, c[0x0][0x2ec] ;  /* 0x0000bb0008087a20 */ /* 0x000fe40000410000 */
[----:B------:R-:W-:Y:S01]  /*11f90*/  FMUL.FTZ R122, R10, c[0x0][0x2ec] ;  /* 0x0000bb000a7a7a20 */ /* 0x000fe20000410000 */
[----:B------:R1:W2:Y:S01]  /*11fa0*/  MUFU.TANH R32, R18 ;  /* 0x0000001200207308 */ /* 0x0002a20000002400 */
[----:B------:R-:W-:Y:S01]  /*11fb0*/  LOP3.LUT R9, R9, 0x6, RZ, 0xc0, !PT ;  /* 0x0000000609097812 */ /* 0x000fe200078ec0ff */
[----:B------:R-:W-:-:S04]  /*11fc0*/  FMUL.FTZ R10, R11, c[0x0][0x2ec] ;  /* 0x0000bb000b0a7a20 */ /* 0x000fc80000410000 */
[----:B------:R-:W-:Y:S02]  /*11fd0*/  IMAD R9, R176, 0x40, R9 ;  /* 0x00000040b0097824 */ /* 0x000fe400078e0209 */
[----:B------:R-:W4:Y:S01]  /*11fe0*/  MUFU.TANH R25, R25 ;  /* 0x0000001900197308 */ /* 0x000f220000002400 */
[----:B------:R-:W-:Y:S02]  /*11ff0*/  FMUL.FTZ R123, R4, c[0x0][0x2ec] ;  /* 0x0000bb00047b7a20 */ /* 0x000fe40000410000 */
[----:B------:R-:W-:Y:S01]  /*12000*/  IADD3 R4, R9, 0x8, RZ ;  /* 0x0000000809047810 */ /* 0x000fe20007ffe0ff */
[----:B------:R-:W-:Y:S02]  /*12010*/  FMUL.FTZ R121, R5, c[0x0][0x2ec] ;  /* 0x0000bb0005797a20 */ /* 0x000fe40000410000 */
[----:B------:R-:W-:Y:S01]  /*12020*/  FMUL.FTZ R120, R6, c[0x0][0x2ec] ;  /* 0x0000bb0006787a20 */ /* 0x000fe20000410000 */
[C---:B------:R-:W-:Y:S01]  /*12030*/  ISETP.GE.AND P1, PT, R4.reuse, R2, PT ;  /* 0x000000020400720c */ /* 0x040fe20003f26270 */
[----:B-1----:R-:W1:Y:S01]  /*12040*/  LDSM.16.M88.4 R16, [R148+0x3800] ;  /* 0x003800009410783b */ /* 0x002e620000000200 */
[----:B------:R-:W5:Y:S01]  /*12050*/  MUFU.TANH R26, R26 ;  /* 0x0000001a001a7308 */ /* 0x000f620000002400 */
[----:B------:R-:W-:Y:S01]  /*12060*/  ISETP.GE.AND P0, PT, R4, R103, PT ;  /* 0x000000670400720c */ /* 0x000fe20003f06270 */
[----:B------:R-:W-:Y:S01]  /*12070*/  FMUL.FTZ R11, R7, c[0x0][0x2ec] ;  /* 0x0000bb00070b7a20 */ /* 0x000fe20000410000 */
[----:B------:R-:W-:Y:S01]  /*12080*/  IADD3 R4, R9, 0x10, RZ ;  /* 0x0000001009047810 */ /* 0x000fe20007ffe0ff */
[----:B------:R-:W-:-:S04]  /*12090*/  DEPBAR.LE SB0, 0x0 ;  /* 0x000080000000791a */ /* 0x000fc80000000000 */
[----:B------:R4:W-:Y:S01]  /*120a0*/  MUFU.TANH R13, R8 ;  /* 0x00000008000d7308 */ /* 0x0009e20000002400 */
[----:B---3--:R-:W-:Y:S02]  /*120b0*/  FSEL R5, R27, -INF , !P1 ;  /* 0xff8000001b057808 */ /* 0x008fe40004800000 */
[----:B------:R-:W-:Y:S02]  /*120c0*/  ISETP.GE.AND P1, PT, R4, R103, PT ;  /* 0x000000670400720c */ /* 0x000fe40003f26270 */
[----:B------:R-:W-:Y:S02]  /*120d0*/  FSEL R6, R22, -INF , !P0 ;  /* 0xff80000016067808 */ /* 0x000fe40004000000 */
[----:B--2---:R-:W-:Y:S01]  /*120e0*/  FSEL R22, R32, -INF , !P1 ;  /* 0xff80000020167808 */ /* 0x004fe20004800000 */
[----:B------:R-:W2:Y:S01]  /*120f0*/  MUFU.TANH R21, R21 ;  /* 0x0000001500157308 */ /* 0x000ea20000002400 */
[----:B----4-:R-:W-:-:S07]  /*12100*/  IADD3 R8, R9, 0x1, RZ ;  /* 0x0000000109087810 */ /* 0x010fce0007ffe0ff */
[----:B------:R-:W3:Y:S01]  /*12110*/  MUFU.TANH R29, R29 ;  /* 0x0000001d001d7308 */ /* 0x000ee20000002400 */
[C---:B------:R-:W-:Y:S02]  /*12120*/  ISETP.GE.AND P5, PT, R8.reuse, R2, PT ;  /* 0x000000020800720c */ /* 0x040fe40003fa6270 */
[----:B------:R-:W-:Y:S02]  /*12130*/  ISETP.GE.AND P6, PT, R8, R103, PT ;  /* 0x000000670800720c */ /* 0x000fe40003fc6270 */
[----:B------:R-:W-:-:S03]  /*12140*/  IADD3 R8, R9, 0x9, RZ ;  /* 0x0000000909087810 */ /* 0x000fc60007ffe0ff */
[----:B------:R-:W4:Y:S01]  /*12150*/  MUFU.TANH R20, R20 ;  /* 0x0000001400147308 */ /* 0x000f220000002400 */
[----:B------:R-:W-:Y:S02]  /*12160*/  FSEL R25, R25, -INF , !P5 ;  /* 0xff80000019197808 */ /* 0x000fe40006800000 */
[CC--:B------:R-:W-:Y:S02]  /*12170*/  ISETP.GE.AND P4, PT, R8.reuse, R2.reuse, PT ;  /* 0x000000020800720c */ /* 0x0c0fe40003f86270 */
[----:B------:R-:W-:Y:S01]  /*12180*/  ISETP.GE.AND P5, PT, R8, R103, PT ;  /* 0x000000670800720c */ /* 0x000fe20003fa6270 */
[----:B-1----:R-:W-:Y:S01]  /*12190*/  HMMA.16816.F32.BF16 R116, R108, R16, R116 ;  /* 0x000000106c74723c */ /* 0x002fe20000041874 */
[----:B-----5:R-:W-:Y:S01]  /*121a0*/  FSEL R8, R26, -INF , !P6 ;  /* 0xff8000001a087808 */ /* 0x020fe20007000000 */
[----:B------:R-:W1:Y:S01]  /*121b0*/  MUFU.TANH R107, R107 ;  /* 0x0000006b006b7308 */ /* 0x000e620000002400 */
[----:B------:R-:W-:Y:S02]  /*121c0*/  ISETP.GE.AND P6, PT, R4, R2, PT ;  /* 0x000000020400720c */ /* 0x000fe40003fc6270 */
[----:B------:R-:W-:-:S02]  /*121d0*/  IADD3 R4, R9, 0x11, RZ ;  /* 0x0000001109047810 */ /* 0x000fc40007ffe0ff */
[C---:B------:R-:W-:Y:S01]  /*121e0*/  IADD3 R17, R9.reuse, 0x18, RZ ;  /* 0x0000001809117810 */ /* 0x040fe20007ffe0ff */
[----:B------:R-:W-:Y:S01]  /*121f0*/  HMMA.16816.F32.BF16 R112, R108, R18, R112 ;  /* 0x000000126c70723c */ /* 0x000fe20000041870 */
[C---:B------:R-:W-:Y:S01]  /*12200*/  ISETP.GE.AND P0, PT, R4.reuse, R2, PT ;  /* 0x000000020400720c */ /* 0x040fe20003f06270 */
[----:B------:R-:W-:Y:S01]  /*12210*/  MUFU.TANH R12, R12 ;  /* 0x0000000c000c7308 */ /* 0x000fe20000002400 */
[----:B------:R-:W-:Y:S02]  /*12220*/  IADD3 R16, R9, 0x19, RZ ;  /* 0x0000001909107810 */ /* 0x000fe40007ffe0ff */
[----:B--2---:R-:W-:Y:S02]  /*12230*/  FSEL R7, R21, -INF , !P4 ;  /* 0xff80000015077808 */ /* 0x004fe40006000000 */
[----:B------:R-:W-:Y:S02]  /*12240*/  ISETP.GE.AND P4, PT, R4, R103, PT ;  /* 0x000000670400720c */ /* 0x000fe40003f86270 */
[----:B---3--:R-:W-:Y:S01]  /*12250*/  FSEL R4, R29, -INF , !P5 ;  /* 0xff8000001d047808 */ /* 0x008fe20006800000 */
[----:B------:R-:W2:Y:S01]  /*12260*/  MUFU.TANH R124, R124 ;  /* 0x0000007c007c7308 */ /* 0x000ea20000002400 */
[----:B------:R-:W-:-:S02]  /*12270*/  FSEL R23, R23, -INF , !P6 ;  /* 0xff80000017177808 */ /* 0x000fc40007000000 */
[----:B------:R-:W-:Y:S02]  /*12280*/  FSEL R21, R28, -INF , !P0 ;  /* 0xff8000001c157808 */ /* 0x000fe40004000000 */
[-C--:B------:R-:W-:Y:S01]  /*12290*/  ISETP.GE.AND P5, PT, R17, R2.reuse, PT ;  /* 0x000000021100720c */ /* 0x080fe20003fa6270 */
[----:B------:R-:W-:Y:S01]  /*122a0*/  FMUL.FTZ R101, R117, c[0x0][0x2ec] ;  /* 0x0000bb0075657a20 */ /* 0x000fe20000410000 */
[-C--:B------:R-:W-:Y:S01]  /*122b0*/  ISETP.GE.AND P6, PT, R17, R103.reuse, PT ;  /* 0x000000671100720c */ /* 0x080fe20003fc6270 */
[----:B------:R-:W-:Y:S01]  /*122c0*/  MUFU.TANH R15, R15 ;  /* 0x0000000f000f7308 */ /* 0x000fe20000002400 */
[-C--:B------:R-:W-:Y:S01]  /*122d0*/  ISETP.GE.AND P1, PT, R16, R2.reuse, PT ;  /* 0x000000021000720c */ /* 0x080fe20003f26270 */
[----:B------:R-:W-:Y:S01]  /*122e0*/  FMUL.FTZ R105, R116, c[0x0][0x2ec] ;  /* 0x0000bb0074697a20 */ /* 0x000fe20000410000 */
[----:B------:R-:W-:Y:S01]  /*122f0*/  ISETP.GE.AND P0, PT, R16, R103, PT ;  /* 0x000000671000720c */ /* 0x000fe20003f06270 */
[----:B------:R-:W-:Y:S01]  /*12300*/  FMUL.FTZ R104, R118, c[0x0][0x2ec] ;  /* 0x0000bb0076687a20 */ /* 0x000fe20000410000 */
[C---:B------:R-:W-:Y:S01]  /*12310*/  IADD3 R17, R9.reuse, 0x20, RZ ;  /* 0x0000002009117810 */ /* 0x040fe20007ffe0ff */
[----:B------:R-:W-:Y:S01]  /*12320*/  FMUL.FTZ R33, R114, c[0x0][0x2ec] ;  /* 0x0000bb0072217a20 */ /* 0x000fe20000410000 */
[----:B------:R-:W-:Y:S01]  /*12330*/  IADD3 R16, R9, 0x21, RZ ;  /* 0x0000002109107810 */ /* 0x000fe20007ffe0ff */
[----:B------:R-:W3:Y:S01]  /*12340*/  MUFU.TANH R122, R122 ;  /* 0x0000007a007a7308 */ /* 0x000ee20000002400 */
[----:B----4-:R-:W-:Y:S01]  /*12350*/  FSEL R126, R20, -INF , !P4 ;  /* 0xff800000147e7808 */ /* 0x010fe20006000000 */
[----:B------:R-:W-:Y:S01]  /*12360*/  FMUL.FTZ R102, R119, c[0x0][0x2ec] ;  /* 0x0000bb0077667a20 */ /* 0x000fe20000410000 */
[----:B-1----:R-:W-:Y:S01]  /*12370*/  FSEL R107, R107, -INF , !P5 ;  /* 0xff8000006b6b7808 */ /* 0x002fe20006800000 */
[----:B------:R-:W-:Y:S01]  /*12380*/  FMUL.FTZ R106, R112, c[0x0][0x2ec] ;  /* 0x0000bb00706a7a20 */ /* 0x000fe20000410000 */
[----:B--2---:R-:W-:Y:S01]  /*12390*/  FSEL R124, R124, -INF , !P6 ;  /* 0xff8000007c7c7808 */ /* 0x004fe20007000000 */
[----:B------:R-:W-:Y:S01]  /*123a0*/  FMUL.FTZ R34, R115, c[0x0][0x2ec] ;  /* 0x0000bb0073227a20 */ /* 0x000fe20000410000 */
[----:B------:R-:W-:Y:S01]  /*123b0*/  FSEL R111, R12, -INF , !P1 ;  /* 0xff8000000c6f7808 */ /* 0x000fe20004800000 */
        /* <DEDUP_REMOVED lines=12> */
[-C--:B------:R-:W-:Y:S02]  /*12480*/  ISETP.GE.AND P4, PT, R16, R103.reuse, PT ;  /* 0x000000671000720c */ /* 0x080fe40003f86270 */
[C---:B------:R-:W-:Y:S02]  /*12490*/  ISETP.GE.AND P5, PT, R12.reuse, R2, PT ;  /* 0x000000020c00720c */ /* 0x040fe40003fa6270 */
[----:B------:R-:W-:Y:S01]  /*124a0*/  ISETP.GE.AND P6, PT, R12, R103, PT ;  /* 0x000000670c00720c */ /* 0x000fe20003fc6270 */
[----:B------:R-:W4:Y:S01]  /*124b0*/  MUFU.TANH R101, R101 ;  /* 0x0000006500657308 */ /* 0x000f220000002400 */
[----:B------:R-:W-:-:S02]  /*124c0*/  IADD3 R12, R9, 0x31, RZ ;  /* 0x00000031090c7810 */ /* 0x000fc40007ffe0ff */
[----:B-1----:R-:W-:Y:S02]  /*124d0*/  FSEL R120, R120, -INF , !P4 ;  /* 0xff80000078787808 */ /* 0x002fe40006000000 */
[----:B------:R-:W-:Y:S02]  /*124e0*/  ISETP.GE.AND P4, PT, R12, R2, PT ;  /* 0x000000020c00720c */ /* 0x000fe40003f86270 */
[----:B--2---:R-:W-:Y:S01]  /*124f0*/  FSEL R116, R11, -INF , !P6 ;  /* 0xff8000000b747808 */ /* 0x004fe20007000000 */
[----:B------:R-:W1:Y:S01]  /*12500*/  MUFU.TANH R14, R14 ;  /* 0x0000000e000e7308 */ /* 0x000e620000002400 */
[----:B------:R-:W-:Y:S02]  /*12510*/  IADD3 R11, R9, 0x38, RZ ;  /* 0x00000038090b7810 */ /* 0x000fe40007ffe0ff */
[----:B---3--:R-:W-:Y:S01]  /*12520*/  FSEL R118, R10, -INF , !P1 ;  /* 0xff8000000a767808 */ /* 0x008fe20004800000 */
[----:B------:R-:W-:Y:S01]  /*12530*/  FMUL.FTZ R10, R113, c[0x0][0x2ec] ;  /* 0x0000bb00710a7a20 */ /* 0x000fe20000410000 */
[----:B------:R-:W-:-:S02]  /*12540*/  IADD3 R13, R9, 0x30, RZ ;  /* 0x00000030090d7810 */ /* 0x000fc40007ffe0ff */
[-C--:B------:R-:W-:Y:S01]  /*12550*/  ISETP.GE.AND P6, PT, R9, R2.reuse, PT ;  /* 0x000000020900720c */ /* 0x080fe20003fc6270 */
[----:B------:R-:W2:Y:S01]  /*12560*/  MUFU.TANH R33, R33 ;  /* 0x0000002100217308 */ /* 0x000ea20000002400 */
[----:B----4-:R-:W-:Y:S02]  /*12570*/  FSEL R101, R101, -INF , !P4 ;  /* 0xff80000065657808 */ /* 0x010fe40006000000 */
[----:B------:R-:W-:Y:S02]  /*12580*/  ISETP.GE.AND P4, PT, R11, R103, PT ;  /* 0x000000670b00720c */ /* 0x000fe40003f86270 */
[----:B------:R-:W-:-:S03]  /*12590*/  ISETP.GE.AND P1, PT, R13, R2, PT ;  /* 0x000000020d00720c */ /* 0x000fc60003f26270 */
[----:B------:R-:W3:Y:S01]  /*125a0*/  MUFU.TANH R123, R123 ;  /* 0x0000007b007b7308 */ /* 0x000ee20000002400 */
[----:B-1----:R-:W-:Y:S02]  /*125b0*/  FSEL R20, R14, -INF , !P0 ;  /* 0xff8000000e147808 */ /* 0x002fe40004000000 */
[----:B------:R-:W-:-:S05]  /*125c0*/  ISETP.GE.AND P0, PT, R16, R2, PT ;  /* 0x000000021000720c */ /* 0x000fca0003f06270 */
[----:B------:R-:W1:Y:S01]  /*125d0*/  MUFU.TANH R121, R121 ;  /* 0x0000007900797308 */ /* 0x000e620000002400 */
[----:B--2---:R-:W-:Y:S02]  /*125e0*/  FSEL R33, R33, -INF , !P4 ;  /* 0xff80000021217808 */ /* 0x004fe40006000000 */
[----:B------:R-:W-:-:S05]  /*125f0*/  ISETP.GT.AND P4, PT, R176, R163, PT ;  /* 0x000000a3b000720c */ /* 0x000fca0003f84270 */
        /* <DEDUP_REMOVED lines=8> */
[C---:B------:R-:W-:Y:S02]  /*12680*/  ISETP.GE.AND P1, PT, R9.reuse, R103, PT ;  /* 0x000000670900720c */ /* 0x040fe40003f26270 */
[----:B------:R-:W-:-:S03]  /*12690*/  IADD3 R9, R9, 0x39, RZ ;  /* 0x0000003909097810 */ /* 0x000fc60007ffe0ff */
[----:B------:R-:W2:Y:S01]  /*126a0*/  MUFU.TANH R106, R106 ;  /* 0x0000006a006a7308 */ /* 0x000ea20000002400 */
[----:B---3--:R-:W-:Y:S01]  /*126b0*/  FSEL R104, R104, -INF , !P0 ;  /* 0xff80000068687808 */ /* 0x008fe20004000000 */
[----:B------:R-:W-:Y:S01]  /*126c0*/  BAR.SYNC.DEFER_BLOCKING 0x0 ;  /* 0x0000000000007b1d */ /* 0x000fe20000010000 */
[----:B------:R-:W-:-:S05]  /*126d0*/  ISETP.GE.AND P0, PT, R11, R2, PT ;  /* 0x000000020b00720c */ /* 0x000fca0003f06270 */
[----:B------:R-:W3:Y:S01]  /*126e0*/  MUFU.TANH R0, R0 ;  /* 0x0000000000007308 */ /* 0x000ee20000002400 */
[----:B-1----:R-:W-:Y:S02]  /*126f0*/  FSEL R102, R102, -INF , !P5 ;  /* 0xff80000066667808 */ /* 0x002fe40006800000 */
[----:B------:R-:W-:-:S05]  /*12700*/  ISETP.GE.AND P5, PT, R9, R2, PT ;  /* 0x000000020900720c */ /* 0x000fca0003fa6270 */
[----:B------:R-:W1:Y:S01]  /*12710*/  MUFU.TANH R24, R24 ;  /* 0x0000001800187308 */ /* 0x000e620000002400 */
[----:B--2---:R-:W-:Y:S02]  /*12720*/  FSEL R106, R106, -INF , !P0 ;  /* 0xff8000006a6a7808 */ /* 0x004fe40004000000 */
[----:B------:R-:W-:-:S05]  /*12730*/  ISETP.GE.AND P0, PT, R9, R103, PT ;  /* 0x000000670900720c */ /* 0x000fca0003f06270 */
[----:B------:R-:W2:Y:S01]  /*12740*/  MUFU.TANH R10, R10 ;  /* 0x0000000a000a7308 */ /* 0x000ea20000002400 */
[----:B---3--:R-:W-:-:S07]  /*12750*/  FSEL R9, R0, -INF , !P6 ;  /* 0xff80000000097808 */ /* 0x008fce0007000000 */
[----:B------:R-:W3:Y:S01]  /*12760*/  MUFU.TANH R34, R34 ;  /* 0x0000002200227308 */ /* 0x000ee20000002400 */
[----:B-1----:R-:W-:Y:S02]  /*12770*/  FSEL R0, R24, -INF , !P1 ;  /* 0xff80000018007808 */ /* 0x002fe40004800000 */
[----:B--2---:R-:W-:Y:S02]  /*12780*/  FSEL R103, R10, -INF , !P5 ;  /* 0xff8000000a677808 */ /* 0x004fe40006800000 */
[----:B---3--:R-:W-:Y:S01]  /*12790*/  FSEL R34, R34, -INF , !P0 ;  /* 0xff80000022227808 */ /* 0x008fe20004000000 */
        /* <DEDUP_REMOVED lines=61> */
.L_x_6482:
[----:B------:R-:W-:-:S05]  /*12b70*/  IMAD.MOV.U32 R12, RZ, RZ, c[0x0][0x198] ;  /* 0x00006600ff0c7624 */ /* 0x000fca00078e00ff */
[----:B------:R-:W-:-:S04]  /*12b80*/  LEA R12, -R12, RZ, 0x6 ;  /* 0x000000ff0c0c7211 */ /* 0x000fc800078e31ff */
[----:B------:R-:W-:Y:S02]  /*12b90*/  SHF.R.S32.HI R13, RZ, 0x1f, R12 ;  /* 0x0000001fff0d7819 */ /* 0x000fe4000001140c */
.L_x_6483:
        /* <DEDUP_REMOVED lines=24> */
[----:B------:R-:W-:Y:S01]  /*12d20*/  @P2 IMAD.MOV.U32 R11, RZ, RZ, R27 ;  /* 0x000000ffff0b2224 */ /* 0x000fe200078e001b */
[----:B------:R-:W-:Y:S01]  /*12d30*/  @!P1 LEA R108, P6, R12, R174, 0x1 ;  /* 0x000000ae0c6c9211 */ /* 0x000fe200078c08ff */
        /* <DEDUP_REMOVED lines=43> */
.L_x_6481:
        /* <DEDUP_REMOVED lines=38> */
[----:B------:R-:W2:Y:S04]  /*13250*/  SHFL.BFLY PT, R27, R2, 0x1, 0x1f ;  /* 0x0c201f00021b7f89 */ /* 0x000ea800000e0000 */
[----:B------:R-:W-:Y:S01]  /*13260*/  LDSM.16.MT88.4 R12, [R154+0x8000] ;  /* 0x008000009a0c783b */ /* 0x000fe20000004200 */
[----:B-1----:R-:W-:Y:S02]  /*13270*/  FMNMX.FTZ R26, R11, R26, !PT ;  /* 0x0000001a0b1a7209 */ /* 0x002fe40007810000 */
[----:B--2---:R-:W-:-:S03]  /*13280*/  FMNMX.FTZ R27, R2, R27, !PT ;  /* 0x0000001b021b7209 */ /* 0x004fc60007810000 */
[C---:B------:R-:W-:Y:S01]  /*13290*/  FMUL.FTZ R35, R26.reuse, c[0x0][0x23c] ;  /* 0x00008f001a237a20 */ /* 0x040fe20000410000 */
[----:B------:R-:W-:Y:S02]  /*132a0*/  FSETP.NEU.FTZ.AND P0, PT, R26, -INF , PT ;  /* 0xff8000001a00780b */ /* 0x000fe40003f1d000 */
[C---:B------:R-:W-:Y:S01]  /*132b0*/  FSETP.NEU.FTZ.AND P1, PT, R27.reuse, -INF , PT ;  /* 0xff8000001b00780b */ /* 0x040fe20003f3d000 */
[----:B------:R-:W-:Y:S01]  /*132c0*/  FMUL.FTZ R108, R27, c[0x0][0x23c] ;  /* 0x00008f001b6c7a20 */ /* 0x000fe20000410000 */
[----:B------:R-:W-:Y:S02]  /*132d0*/  FSEL R35, R35, RZ, P0 ;  /* 0x000000ff23237208 */ /* 0x000fe40000000000 */
[----:B------:R-:W-:Y:S02]  /*132e0*/  FSEL R31, R27, RZ, P1 ;  /* 0x000000ff1b1f7208 */ /* 0x000fe40000800000 */
[----:B------:R-:W-:Y:S01]  /*132f0*/  FSEL R108, R108, RZ, P1 ;  /* 0x000000ff6c6c7208 */ /* 0x000fe20000800000 */
[----:B------:R-:W-:-:S02]  /*13300*/  FFMA.FTZ R29, R0, c[0x0][0x23c], -R35 ;  /* 0x00008f00001d7a23 */ /* 0x000fc40000010823 */
[--C-:B------:R-:W-:Y:S02]  /*13310*/  FFMA.FTZ R0, R8, c[0x0][0x23c], -R35.reuse ;  /* 0x00008f0008007a23 */ /* 0x100fe40000010823 */
[--C-:B------:R-:W-:Y:S02]  /*13320*/  FFMA.FTZ R30, R9, c[0x0][0x23c], -R108.reuse ;  /* 0x00008f00091e7a23 */ /* 0x100fe4000001086c */
[----:B------:R-:W-:Y:S01]  /*13330*/  FFMA.FTZ R28, R6, c[0x0][0x23c], -R35 ;  /* 0x00008f00061c7a23 */ /* 0x000fe20000010823 */
[----:B------:R-:W1:Y:S01]  /*13340*/  LDSM.16.MT88.4 R8, [R156+0x8000] ;  /* 0x008000009c08783b */ /* 0x000e620000004200 */
[----:B------:R-:W-:Y:S01]  /*13350*/  FSEL R6, R26, RZ, P0 ;  /* 0x000000ff1a067208 */ /* 0x000fe20000000000 */
[----:B------:R-:W-:Y:S01]  /*13360*/  FADD.FTZ R31, R100, -R31 ;  /* 0x8000001f641f7221 */ /* 0x000fe20000010000 */
[----:B------:R-:W-:Y:S01]  /*13370*/  MUFU.EX2 R30, R30 ;  /* 0x0000001e001e7308 */ /* 0x000fe20000000800 */
[----:B------:R-:W-:Y:S02]  /*13380*/  FFMA.FTZ R24, R25, c[0x0][0x23c], -R108 ;  /* 0x00008f0019187a23 */ /* 0x000fe4000001086c */
[----:B------:R-:W-:-:S02]  /*13390*/  FADD.FTZ R3, R3, -R6 ;  /* 0x8000000603037221 */ /* 0x000fc40000010000 */
[--C-:B------:R-:W-:Y:S02]  /*133a0*/  FFMA.FTZ R25, R5, c[0x0][0x23c], -R108.reuse ;  /* 0x00008f0005197a23 */ /* 0x100fe4000001086c */
[----:B------:R-:W-:Y:S01]  /*133b0*/  FMUL.FTZ R32, R3, c[0x0][0x23c] ;  /* 0x00008f0003207a20 */ /* 0x000fe20000410000 */
[----:B------:R-:W2:Y:S01]  /*133c0*/  MUFU.EX2 R24, R24 ;  /* 0x0000001800187308 */ /* 0x000ea20000000800 */
[--C-:B------:R-:W-:Y:S02]  /*133d0*/  FFMA.FTZ R2, R7, c[0x0][0x23c], -R108.reuse ;  /* 0x00008f0007027a23 */ /* 0x100fe4000001086c */
[----:B------:R-:W-:Y:S02]  /*133e0*/  FMUL.FTZ R31, R31, c[0x0][0x23c] ;  /* 0x00008f001f1f7a20 */ /* 0x000fe40000410000 */
[----:B------:R-:W-:Y:S02]  /*133f0*/  FFMA.FTZ R3, R4, c[0x0][0x23c], -R35 ;  /* 0x00008f0004037a23 */ /* 0x000fe40000010823 */
[--C-:B------:R-:W-:Y:S01]  /*13400*/  FFMA.FTZ R100, R107, c[0x0][0x23c], -R108.reuse ;  /* 0x00008f006b647a23 */ /* 0x100fe2000001086c */
        /* <DEDUP_REMOVED lines=10> */
[----:B------:R-:W-:Y:S01]  /*134b0*/  MUFU.EX2 R29, R29 ;  /* 0x0000001d001d7308 */ /* 0x000fe20000000800 */
[----:B------:R-:W-:Y:S01]  /*134c0*/  LDSM.16.MT88.4 R20, [R153+0x8800] ;  /* 0x008800009914783b */ /* 0x000fe20000004200 */
        /* <DEDUP_REMOVED lines=14> */
[----:B--2---:R-:W-:Y:S01]  /*135b0*/  F2FP.BF16.PACK_AB R5, R0, R29 ;  /* 0x0000001d0005723e */ /* 0x004fe200000010ff */
[----:B------:R-:W-:-:S02]  /*135c0*/  FFMA.FTZ R106, R103, c[0x0][0x23c], -R108 ;  /* 0x00008f00676a7a23 */ /* 0x000fc4000001086c */
[----:B------:R-:W-:Y:S02]  /*135d0*/  FFMA.FTZ R105, R105, c[0x0][0x23c], -R108 ;  /* 0x00008f0069697a23 */ /* 0x000fe4000001086c */
[--C-:B------:R-:W-:Y:S02]  /*135e0*/  FFMA.FTZ R103, R104, c[0x0][0x23c], -R35.reuse ;  /* 0x00008f0068677a23 */ /* 0x100fe40000010823 */
        /* <DEDUP_REMOVED lines=16> */
[----:B------:R-:W-:Y:S01]  /*136f0*/  MUFU.EX2 R109, R109 ;  /* 0x0000006d006d7308 */ /* 0x000fe20000000800 */
        /* <DEDUP_REMOVED lines=18> */
[----:B------:R-:W2:Y:S01]  /*13820*/  MUFU.EX2 R111, R111 ;  /* 0x0000006f006f7308 */ /* 0x000ea20000000800 */
[----:B------:R-:W-:Y:S01]  /*13830*/  FMUL.FTZ R77, R77, R31 ;  /* 0x0000001f4d4d7220 */ /* 0x000fe20000410000 */
[----:B------:R-:W-:Y:S01]  /*13840*/  HMMA.16816.F32.BF16 R84, R4, R14, R84 ;  /* 0x0000000e0454723c */ /* 0x000fe20000041854 */
[----:B------:R-:W3:Y:S01]  /*13850*/  LDSM.16.MT88.4 R12, [R152+0x8000] ;  /* 0x00800000980c783b */ /* 0x000ee20000004200 */
[----:B------:R-:W-:-:S02]  /*13860*/  FMUL.FTZ R78, R78, R32 ;  /* 0x000000204e4e7220 */ /* 0x000fc40000410000 */
[-C--:B------:R-:W-:Y:S02]  /*13870*/  FMUL.FTZ R79, R79, R32.reuse ;  /* 0x000000204f4f7220 */ /* 0x080fe40000410000 */
        /* <DEDUP_REMOVED lines=24> */
[----:B------:R-:W1:Y:S01]  /*13a00*/  MUFU.EX2 R124, R124 ;  /* 0x0000007c007c7308 */ /* 0x000e620000000800 */
        /* <DEDUP_REMOVED lines=11> */
[-C--:B------:R-:W-:Y:S02]  /*13ac0*/  FMUL.FTZ R52, R52, R31.reuse ;  /* 0x0000001f34347220 */ /* 0x080fe40000410000 */
[-C--:B------:R-:W-:Y:S01]  /*13ad0*/  FMUL.FTZ R53, R53, R31.reuse ;  /* 0x0000001f35357220 */ /* 0x080fe20000410000 */
[----:B------:R-:W-:Y:S01]  /*13ae0*/  MUFU.EX2 R126, R126 ;  /* 0x0000007e007e7308 */ /* 0x000fe20000000800 */
[-C--:B------:R-:W-:Y:S02]  /*13af0*/  FMUL.FTZ R54, R54, R32.reuse ;  /* 0x0000002036367220 */ /* 0x080fe40000410000 */
[-C--:B------:R-:W-:Y:S02]  /*13b00*/  FMUL.FTZ R55, R55, R32.reuse ;  /* 0x0000002037377220 */ /* 0x080fe40000410000 */
[-C--:B------:R-:W-:Y:S02]  /*13b10*/  FMUL.FTZ R56, R56, R31.reuse ;  /* 0x0000001f38387220 */ /* 0x080fe40000410000 */
[----:B------:R-:W-:Y:S01]  /*13b20*/  FMUL.FTZ R57, R57, R31 ;  /* 0x0000001f39397220 */ /* 0x000fe20000410000 */
[----:B------:R-:W-:Y:S01]  /*13b30*/  MUFU.EX2 R117, R117 ;  /* 0x0000007500757308 */ /* 0x000fe20000000800 */
[----:B------:R-:W-:-:S02]  /*13b40*/  FMUL.FTZ R58, R58, R32 ;  /* 0x000000203a3a7220 */ /* 0x000fc40000410000 */
[-C--:B------:R-:W-:Y:S02]  /*13b50*/  FMUL.FTZ R59, R59, R32.reuse ;  /* 0x000000203b3b7220 */ /* 0x080fe40000410000 */
[-C--:B------:R-:W-:Y:S01]  /*13b60*/  FMUL.FTZ R60, R60, R31.reuse ;  /* 0x0000001f3c3c7220 */ /* 0x080fe20000410000 */
[C---:B-1----:R-:W-:Y:S01]  /*13b70*/  HMMA.16816.F32.BF16 R36, R4.reuse, R8, R36 ;  /* 0x000000080424723c */ /* 0x042fe20000041824 */
[-C--:B------:R-:W-:Y:S01]  /*13b80*/  FMUL.FTZ R61, R61, R31.reuse ;  /* 0x0000001f3d3d7220 */ /* 0x080fe20000410000 */
[----:B------:R-:W1:Y:S01]  /*13b90*/  MUFU.EX2 R118, R118 ;  /* 0x0000007600767308 */ /* 0x000e620000000800 */
        /* <DEDUP_REMOVED lines=9> */
[C---:B---3--:R-:W-:Y:S01]  /*13c30*/  HMMA.16816.F32.BF16 R44, R4.reuse, R12, R44 ;  /* 0x0000000c042c723c */ /* 0x048fe2000004182c */
[----:B------:R-:W-:Y:S02]  /*13c40*/  FFMA.FTZ R31, R183, R31, R30 ;  /* 0x0000001fb71f7223 */ /* 0x000fe4000001001e */
[----:B------:R-:W3:Y:S01]  /*13c50*/  MUFU.EX2 R121, R121 ;  /* 0x0000007900797308 */ /* 0x000ee20000000800 */
[----:B------:R-:W-:Y:S02]  /*13c60*/  FFMA.FTZ R29, R181, R32, R29 ;  /* 0x00000020b51d7223 */ /* 0x000fe4000001001d */
[----:B------:R-:W-:Y:S02]  /*13c70*/  FADD.FTZ R24, R24, R31 ;  /* 0x0000001f18187221 */ /* 0x000fe40000010000 */
[----:B------:R-:W-:Y:S01]  /*13c80*/  HMMA.16816.F32.BF16 R48, R4, R14, R48 ;  /* 0x0000000e0430723c */ /* 0x000fe20000041830 */
[----:B------:R-:W3:Y:S01]  /*13c90*/  LDSM.16.MT88.4 R12, [R156+0x8800] ;  /* 0x008800009c0c783b */ /* 0x000ee20000004200 */
[----:B------:R-:W-:Y:S01]  /*13ca0*/  FADD.FTZ R29, R0, R29 ;  /* 0x0000001d001d7221 */ /* 0x000fe20000010000 */
[----:B------:R-:W-:Y:S03]  /*13cb0*/  MUFU.EX2 R105, R105 ;  /* 0x0000006900697308 */ /* 0x000fe60000000800 */
[----:B------:R-:W-:-:S02]  /*13cc0*/  FADD.FTZ R0, R28, R29 ;  /* 0x0000001d1c007221 */ /* 0x000fc40000010000 */
[C---:B------:R-:W-:Y:S02]  /*13cd0*/  HMMA.16816.F32.BF16 R60, R4.reuse, R16, R60 ;  /* 0x00000010043c723c */ /* 0x040fe4000004183c */
[----:B------:R-:W-:Y:S01]  /*13ce0*/  FADD.FTZ R0, R3, R0 ;  /* 0x0000000003007221 */ /* 0x000fe20000010000 */
[----:B------:R-:W3:Y:S03]  /*13cf0*/  MUFU.EX2 R116, R116 ;  /* 0x0000007400747308 */ /* 0x000ee60000000800 */
[----:B--2---:R-:W-:Y:S02]  /*13d00*/  FADD.FTZ R3, R111, R0 ;  /* 0x000000006f037221 */ /* 0x004fe40000010000 */
[C---:B------:R-:W-:Y:S01]  /*13d10*/  HMMA.16816.F32.BF16 R64, R4.reuse, R18, R64 ;  /* 0x000000120440723c */ /* 0x040fe20000041840 */
[----:B------:R-:W2:Y:S01]  /*13d20*/  LDSM.16.MT88.4 R16, [R152+0x8800] ;  /* 0x008800009810783b */ /* 0x000ea20000004200 */
[----:B----4-:R-:W-:Y:S01]  /*13d30*/  FADD.FTZ R3, R112, R3 ;  /* 0x0000000370037221 */ /* 0x010fe20000010000 */
[----:B------:R-:W-:Y:S05]  /*13d40*/  MUFU.EX2 R101, R101 ;  /* 0x0000006500657308 */ /* 0x000fea0000000800 */
[C---:B-1----:R-:W-:Y:S03]  /*13d50*/  HMMA.16816.F32.BF16 R52, R4.reuse, R8, R52 ;  /* 0x000000080434723c */ /* 0x042fe60000041834 */
[----:B------:R-:W-:Y:S05]  /*13d60*/  MUFU.EX2 R106, R106 ;  /* 0x0000006a006a7308 */ /* 0x000fea0000000800 */
[----:B------:R-:W-:Y:S01]  /*13d70*/  HMMA.16816.F32.BF16 R56, R4, R10, R56 ;  /* 0x0000000a0438723c */ /* 0x000fe20000041838 */
[----:B------:R-:W1:Y:S02]  /*13d80*/  LDSM.16.MT88.4 R8, [R154+0x8800] ;  /* 0x008800009a08783b */ /* 0x000e640000004200 */
[----:B------:R-:W-:Y:S04]  /*13d90*/  MUFU.EX2 R103, R103 ;  /* 0x0000006700677308 */ /* 0x000fe80000000800 */
[----:B------:R-:W-:-:S02]  /*13da0*/  F2FP.BF16.PACK_AB R4, R109, R110 ;  /* 0x0000006e6d04723e */ /* 0x000fc400000010ff */
[----:B------:R-:W-:Y:S02]  /*13db0*/  F2FP.BF16.PACK_AB R5, R112, R111 ;  /* 0x0000006f7005723e */ /* 0x000fe400000010ff */
[----:B------:R-:W4:Y:S01]  /*13dc0*/  MUFU.EX2 R102, R102 ;  /* 0x0000006600667308 */ /* 0x000f220000000800 */
[----:B------:R-:W-:Y:S02]  /*13dd0*/  F2FP.BF16.PACK_AB R6, R107, R100 ;  /* 0x000000646b06723e */ /* 0x000fe400000010ff */
[----:B-----5:R-:W-:-:S05]  /*13de0*/  F2FP.BF16.PACK_AB R7, R113, R114 ;  /* 0x000000727107723e */ /* 0x020fca00000010ff */
[----:B------:R-:W-:Y:S02]  /*13df0*/  MUFU.EX2 R33, R33 ;  /* 0x0000002100217308 */ /* 0x000fe40000000800 */
[C---:B---3--:R-:W-:Y:S06]  /*13e00*/  HMMA.16816.F32.BF16 R96, R4.reuse, R12, R96 ;  /* 0x0000000c0460723c */ /* 0x048fec0000041860 */
[----:B------:R-:W3:Y:S02]  /*13e10*/  MUFU.EX2 R34, R34 ;  /* 0x0000002200227308 */ /* 0x000ee40000000800 */
[C---:B------:R-:W-:Y:S01]  /*13e20*/  HMMA.16816.F32.BF16 R92, R4.reuse, R14, R92 ;  /* 0x0000000e045c723c */ /* 0x040fe2000004185c */
[----:B------:R-:W5:Y:S07]  /*13e30*/  LDSM.16.MT88.4 R12, [R156+0xa800] ;  /* 0x00a800009c0c783b */ /* 0x000f6e0000004200 */
[C---:B--2---:R-:W-:Y:S08]  /*13e40*/  HMMA.16816.F32.BF16 R72, R4.reuse, R16, R72 ;  /* 0x000000100448723c */ /* 0x044ff00000041848 */
[C---:B-1----:R-:W-:Y:S08]  /*13e50*/  HMMA.16816.F32.BF16 R88, R4.reuse, R8, R88 ;  /* 0x000000080458723c */ /* 0x042ff00000041858 */
[C---:B------:R-:W-:Y:S01]  /*13e60*/  HMMA.16816.F32.BF16 R84, R4.reuse, R10, R84 ;  /* 0x0000000a0454723c */ /* 0x040fe20000041854 */
[----:B------:R-:W1:Y:S07]  /*13e70*/  LDSM.16.MT88.4 R8, [R154+0xa800] ;  /* 0x00a800009a08783b */ /* 0x000e6e0000004200 */
[C---:B------:R-:W-:Y:S01]  /*13e80*/  HMMA.16816.F32.BF16 R68, R4.reuse, R18, R68 ;  /* 0x000000120444723c */ /* 0x040fe20000041844 */
[----:B------:R-:W2:Y:S07]  /*13e90*/  LDSM.16.MT88.4 R16, [R152+0xa800] ;  /* 0x00a800009810783b */ /* 0x000eae0000004200 */
[C---:B------:R-:W-:Y:S08]  /*13ea0*/  HMMA.16816.F32.BF16 R80, R4.reuse, R20, R80 ;  /* 0x000000140450723c */ /* 0x040ff00000041850 */
[C---:B-----5:R-:W-:Y:S08]  /*13eb0*/  HMMA.16816.F32.BF16 R36, R4.reuse, R12, R36 ;  /* 0x0000000c0424723c */ /* 0x060ff00000041824 */
[C---:B------:R-:W-:Y:S01]  /*13ec0*/  HMMA.16816.F32.BF16 R40, R4.reuse, R14, R40 ;  /* 0x0000000e0428723c */ /* 0x040fe20000041828 */
[----:B------:R-:W5:Y:S07]  /*13ed0*/  LDSM.16.MT88.4 R12, [R153+0xa800] ;  /* 0x00a80000990c783b */ /* 0x000f6e0000004200 */
        /* <DEDUP_REMOVED lines=11> */
[----:B------:R-:W-:-:S02]  /*13f90*/  F2FP.BF16.PACK_AB R4, R124, R119 ;  /* 0x000000777c04723e */ /* 0x000fc400000010ff */
[----:B------:R-:W-:Y:S02]  /*13fa0*/  F2FP.BF16.PACK_AB R5, R118, R117 ;  /* 0x000000757605723e */ /* 0x000fe400000010ff */
[----:B------:R-:W-:Y:S02]  /*13fb0*/  F2FP.BF16.PACK_AB R6, R126, R115 ;  /* 0x000000737e06723e */ /* 0x000fe400000010ff */
[----:B------:R-:W-:-:S07]  /*13fc0*/  F2FP.BF16.PACK_AB R7, R121, R120 ;  /* 0x000000787907723e */ /* 0x000fce00000010ff */
[C---:B-1----:R-:W-:Y:S08]  /*13fd0*/  HMMA.16816.F32.BF16 R88, R4.reuse, R8, R88 ;  /* 0x000000080458723c */ /* 0x042ff00000041858 */
[C---:B------:R-:W-:Y:S01]  /*13fe0*/  HMMA.16816.F32.BF16 R84, R4.reuse, R10, R84 ;  /* 0x0000000a0454723c */ /* 0x040fe20000041854 */
[----:B------:R-:W1:Y:S07]  /*13ff0*/  LDSM.16.MT88.4 R8, [R154+0xb000] ;  /* 0x00b000009a08783b */ /* 0x000e6e0000004200 */
[C---:B--2---:R-:W-:Y:S08]  /*14000*/  HMMA.16816.F32.BF16 R72, R4.reuse, R16, R72 ;  /* 0x000000100448723c */ /* 0x044ff00000041848 */
[C---:B-----5:R-:W-:Y:S08]  /*14010*/  HMMA.16816.F32.BF16 R96, R4.reuse, R12, R96 ;  /* 0x0000000c0460723c */ /* 0x060ff00000041860 */
[C---:B------:R-:W-:Y:S01]  /*14020*/  HMMA.16816.F32.BF16 R92, R4.reuse, R14, R92 ;  /* 0x0000000e045c723c */ /* 0x040fe2000004185c */
[----:B------:R-:W2:Y:S07]  /*14030*/  LDSM.16.MT88.4 R12, [R156+0xb000] ;  /* 0x00b000009c0c783b */ /* 0x000eae0000004200 */
[C---:B------:R-:W-:Y:S01]  /*14040*/  HMMA.16816.F32.BF16 R68, R4.reuse, R18, R68 ;  /* 0x000000120444723c */ /* 0x040fe20000041844 */
[----:B------:R-:W5:Y:S07]  /*14050*/  LDSM.16.MT88.4 R16, [R152+0xb000] ;  /* 0x00b000009810783b */ /* 0x000f6e0000004200 */
        /* <DEDUP_REMOVED lines=9> */
[C---:B-----5:R-:W-:Y:S08]  /*140f0*/  HMMA.16816.F32.BF16 R60, R4.reuse, R16, R60 ;  /* 0x00000010043c723c */ /* 0x060ff0000004183c */
[C---:B------:R-:W-:Y:S01]  /*14100*/  HMMA.16816.F32.BF16 R64, R4.reuse, R18, R64 ;  /* 0x000000120440723c */ /* 0x040fe20000041840 */
[----:B------:R-:W2:Y:S07]  /*14110*/  LDSM.16.MT88.4 R16, [R153+0x9800] ;  /* 0x009800009910783b */ /* 0x000eae0000004200 */
[C---:B-1----:R-:W-:Y:S08]  /*14120*/  HMMA.16816.F32.BF16 R52, R4.reuse, R12, R52 ;  /* 0x0000000c0434723c */ /* 0x042ff00000041834 */
[----:B------:R-:W-:Y:S01]  /*14130*/  HMMA.16816.F32.BF16 R56, R4, R14, R56 ;  /* 0x0000000e0438723c */ /* 0x000fe20000041838 */
[----:B------:R-:W1:Y:S06]  /*14140*/  LDSM.16.MT88.4 R12, [R152+0x9800] ;  /* 0x00980000980c783b */ /* 0x000e6c0000004200 */
[----:B------:R-:W-:-:S02]  /*14150*/  F2FP.BF16.PACK_AB R4, R116, R105 ;  /* 0x000000697404723e */ /* 0x000fc400000010ff */
[----:B----4-:R-:W-:Y:S02]  /*14160*/  F2FP.BF16.PACK_AB R5, R102, R103 ;  /* 0x000000676605723e */ /* 0x010fe400000010ff */
[----:B------:R-:W-:Y:S02]  /*14170*/  F2FP.BF16.PACK_AB R6, R106, R101 ;  /* 0x000000656a06723e */ /* 0x000fe400000010ff */
[----:B---3--:R-:W-:-:S07]  /*14180*/  F2FP.BF16.PACK_AB R7, R34, R33 ;  /* 0x000000212207723e */ /* 0x008fce00000010ff */
        /* <DEDUP_REMOVED lines=13> */
[C---:B--2---:R-:W-:Y:S07]  /*14260*/  HMMA.16816.F32.BF16 R44, R4.reuse, R16, R44 ;  /* 0x00000010042c723c */ /* 0x044fee000004182c */
[----:B------:R-:W-:Y:S01]  /*14270*/  FADD.FTZ R17, R25, R24 ;  /* 0x0000001819117221 */ /* 0x000fe20000010000 */
[----:B------:R-:W-:Y:S03]  /*14280*/  HMMA.16816.F32.BF16 R84, R4, R22, R84 ;  /* 0x000000160454723c */ /* 0x000fe60000041854 */
        /* <DEDUP_REMOVED lines=8> */
[----:B-1----:R-:W-:Y:S01]  /*14310*/  HMMA.16816.F32.BF16 R52, R4, R12, R52 ;  /* 0x0000000c0434723c */ /* 0x002fe20000041834 */
[----:B------:R-:W-:Y:S01]  /*14320*/  FADD.FTZ R3, R118, R3 ;  /* 0x0000000376037221 */ /* 0x000fe20000010000 */
[----:B------:R-:W-:Y:S01]  /*14330*/  MOV R100, R27 ;  /* 0x0000001b00647202 */ /* 0x000fe20000000f00 */
[----:B------:R-:W-:-:S04]  /*14340*/  FADD.FTZ R0, R107, R0 ;  /* 0x000000006b007221 */ /* 0x000fc80000010000 */
[----:B------:R-:W-:Y:S01]  /*14350*/  FADD.FTZ R119, R119, R0 ;  /* 0x0000000077777221 */ /* 0x000fe20000010000 */
[C---:B------:R-:W-:Y:S01]  /*14360*/  HMMA.16816.F32.BF16 R56, R4.reuse, R14, R56 ;  /* 0x0000000e0438723c */ /* 0x040fe20000041838 */
[----:B------:R-:W-:Y:S01]  /*14370*/  FADD.FTZ R0, R120, R3 ;  /* 0x0000000378007221 */ /* 0x000fe20000010000 */
[----:B------:R-:W-:Y:S01]  /*14380*/  MOV R3, R26 ;  /* 0x0000001a00037202 */ /* 0x000fe20000000f00 */
        /* <DEDUP_REMOVED lines=12> */
[----:B------:R-:W-:-:S04]  /*14450*/  FADD.FTZ R101, R101, R116 ;  /* 0x0000007465657221 */ /* 0x000fc80000010000 */
[----:B------:R-:W-:-:S08]  /*14460*/  FADD.FTZ R183, R106, R101 ;  /* 0x000000656ab77221 */ /* 0x000fd00000010000 */
.L_x_6478:
        /* <DEDUP_REMOVED lines=11> */
.L_x_6488:
        /* <DEDUP_REMOVED lines=66> */
.L_x_6485:
[----:B------:R-:W-:Y:S02]  /*14940*/  LOP3.LUT P4, RZ, R177, 0x1, RZ, 0xc0, !PT ;  /* 0x00000001b1ff7812 */ /* 0x000fe4000788c0ff */
[----:B------:R-:W-:Y:S02]  /*14950*/  LEA R2, P6, R182, R180, 0x1 ;  /* 0x000000b4b6027211 */ /* 0x000fe400078c08ff */
[----:B------:R-:W-:Y:S02]  /*14960*/  IADD3 R101, P0, R167, R182, RZ ;  /* 0x000000b6a7657210 */ /* 0x000fe40007f1e0ff */
[----:B------:R-:W-:Y:S02]  /*14970*/  LOP3.LUT P2, RZ, R177, 0x2, RZ, 0xc0, !PT ;  /* 0x00000002b1ff7812 */ /* 0x000fe4000784c0ff */
[----:B------:R-:W-:Y:S02]  /*14980*/  IADD3.X R102, R166, R3, RZ, P0, !PT ;  /* 0x00000003a6667210 */ /* 0x000fe400007fe4ff */
[----:B------:R-:W-:Y:S02]  /*14990*/  LEA.HI.X R3, R182, R185, R3, 0x1, P6 ;  /* 0x000000b9b6037211 */ /* 0x000fe400030f0c03 */
[----:B------:R-:W-:Y:S02]  /*149a0*/  IADD3 R100, P1, R167, R101, RZ ;  /* 0x00000065a7647210 */ /* 0x000fe40007f3e0ff */
[CC--:B------:R-:W-:Y:S01]  /*149b0*/  @P4 LEA R190, P5, R101.reuse, R180.reuse, 0x1 ;  /* 0x000000b465be4211 */ /* 0x0c0fe200078a08ff */
[----:B------:R-:W-:Y:S01]  /*149c0*/  @!PT LDS RZ, [RZ] ;  /* 0x00000000fffff984 */ /* 0x000fe20000000800 */
[----:B------:R-:W-:Y:S01]  /*149d0*/  @!PT LDS RZ, [RZ] ;  /* 0x00000000fffff984 */ /* 0x000fe20000000800 */
[----:B------:R-:W-:Y:S01]  /*149e0*/  @!PT LDS RZ, [RZ] ;  /* 0x00000000fffff984 */ /* 0x000fe20000000800 */
[----:B------:R1:W-:Y:S01]  /*149f0*/  @P4 LDGSTS.E.BYPASS.LTC128B.128 [R172+0x8000], [R2.64] ;  /* 0x0800000002ac4fae */ /* 0x0003e2000b901d46 */
[-C--:B------:R-:W-:Y:S02]  /*14a00*/  @P4 LEA R194, P6, R100, R180.reuse, 0x1 ;  /* 0x000000b464c24211 */ /* 0x080fe400078c08ff */
[CCC-:B------:R-:W-:Y:S02]  /*14a10*/  @P4 LEA.HI.X R191, R101.reuse, R185.reuse, R102.reuse, 0x1, P5 ;  /* 0x000000b965bf4211 */ /* 0x1c0fe400028f0c66 */
[C---:B------:R-:W-:Y:S02]  /*14a20*/  @P2 LEA R186, P0, R101.reuse, R180, 0x1 ;  /* 0x000000b465ba2211 */ /* 0x040fe400078008ff */
[----:B------:R-:W-:Y:S01]  /*14a30*/  @!P4 STS.128 [R172+0x8000], RZ ;  /* 0x008000ffac00c388 */ /* 0x000fe20000000c00 */
[----:B------:R-:W-:Y:S02]  /*14a40*/  IADD3.X R189, R166, R102, RZ, P1, !PT ;  /* 0x00000066a6bd7210 */ /* 0x000fe40000ffe4ff */
[-C--:B------:R-:W-:Y:S02]  /*14a50*/  @P2 LEA.HI.X R187, R101, R185.reuse, R102, 0x1, P0 ;  /* 0x000000b965bb2211 */ /* 0x080fe400000f0c66 */
[C-C-:B------:R-:W-:Y:S02]  /*14a60*/  @P4 LEA.HI.X R195, R100.reuse, R185, R189.reuse, 0x1, P6 ;  /* 0x000000b964c34211 */ /* 0x140fe400030f0cbd */
[----:B------:R-:W-:Y:S01]  /*14a70*/  @!PT LDS RZ, [RZ] ;  /* 0x00000000fffff984 */ /* 0x000fe20000000800 */
[----:B------:R-:W-:Y:S01]  /*14a80*/  @!PT LDS RZ, [RZ] ;  /* 0x00000000fffff984 */ /* 0x000fe20000000800 */
[----:B------:R-:W-:Y:S01]  /*14a90*/  @!PT LDS RZ, [RZ] ;  /* 0x00000000fffff984 */ /* 0x000fe20000000800 */
[----:B------:R1:W-:Y:S01]  /*14aa0*/  @P2 LDGSTS.E.BYPASS.LTC128B.128 [R172+0xa000], [R2.64+0x80] ;  /* 0x0a00008002ac2fae */ /* 0x0003e2000b901d46 */
[----:B------:R-:W-:Y:S02]  /*14ab0*/  @P2 LEA R188, P1, R100, R180, 0x1 ;  /* 0x000000b464bc2211 */ /* 0x000fe400078208ff */
[----:B------:R-:W-:Y:S04]  /*14ac0*/  IADD3 R101, P0, R167, R100, RZ ;  /* 0x00000064a7657210 */ /* 0x000fe80007f1e0ff */
[----:B------:R-:W-:Y:S01]  /*14ad0*/  @!P2 STS.128 [R172+0xa000], RZ ;  /* 0x00a000ffac00a388 */ /* 0x000fe20000000c00 */
[----:B------:R-:W-:Y:S02]  /*14ae0*/  IADD3.X R102, R166, R189, RZ, P0, !PT ;  /* 0x000000bda6667210 */ /* 0x000fe400007fe4ff */
[-C--:B------:R-:W-:Y:S02]  /*14af0*/  @P2 LEA.HI.X R189, R100, R185.reuse, R189, 0x1, P1 ;  /* 0x000000b964bd2211 */ /* 0x080fe400008f0cbd */
[CC--:B------:R-:W-:Y:S02]  /*14b00*/  @P4 LEA R192, P5, R101.reuse, R180.reuse, 0x1 ;  /* 0x000000b465c04211 */ /* 0x0c0fe400078a08ff */
        /* <DEDUP_REMOVED lines=8> */
[----:B------:R-:W-:Y:S02]  /*14b90*/  ISETP.GT.AND P0, PT, R176, R163, PT ;  /* 0x000000a3b000720c */ /* 0x000fe40003f04270 */
[----:B------:R-:W-:Y:S04]  /*14ba0*/  MOV R180, R2 ;  /* 0x0000000200b47202 */ /* 0x000fe80000000f00 */
        /* <DEDUP_REMOVED lines=28> */
[----:B------:R-:W1:Y:S07]  /*14d70*/  LDSM.16.M88.4 R112, [R161+0x4800] ;  /* 0x00480000a170783b */ /* 0x000e6e0000000200 */
[----:B------:R-:W1:Y:S07]  /*14d80*/  LDSM.16.M88.4 R116, [R161+0x5000] ;  /* 0x00500000a174783b */ /* 0x000e6e0000000200 */
[----:B------:R-:W0:Y:S07]  /*14d90*/  LDGDEPBAR ;  /* 0x00000000000079af */ /* 0x000e2e0000000000 */
[----:B------:R-:W3:Y:S07]  /*14da0*/  LDSM.16.M88.4 R120, [R161+0x5800] ;  /* 0x00580000a178783b */ /* 0x000eee0000000200 */
[----:B------:R-:W-:Y:S01]  /*14db0*/  LDSM.16.M88.4 R124, [R160] ;  /* 0x00000000a07c783b */ /* 0x000fe20000000200 */
[C---:B--2---:R-:W-:Y:S06]  /*14dc0*/  HMMA.16816.F32.BF16 R4, R104.reuse, R108, RZ ;  /* 0x0000006c6804723c */ /* 0x044fec00000418ff */
[----:B------:R-:W2:Y:S02]  /*14dd0*/  LDSM.16.M88.4 R128, [R159] ;  /* 0x000000009f80783b */ /* 0x000ea40000000200 */
[C---:B------:R-:W-:Y:S05]  /*14de0*/  HMMA.16816.F32.BF16 R8, R104.reuse, R110, RZ ;  /* 0x0000006e6808723c */ /* 0x040fea00000418ff */
[----:B------:R-:W2:Y:S03]  /*14df0*/  LDSM.16.M88.4 R132, [R151] ;  /* 0x000000009784783b */ /* 0x000ea60000000200 */
[C---:B-1----:R-:W-:Y:S04]  /*14e00*/  HMMA.16816.F32.BF16 R12, R104.reuse, R112, RZ ;  /* 0x00000070680c723c */ /* 0x042fe800000418ff */
[----:B------:R-:W1:Y:S04]  /*14e10*/  LDSM.16.M88.4 R136, [R150] ;  /* 0x000000009688783b */ /* 0x000e680000000200 */
[C---:B------:R-:W-:Y:S03]  /*14e20*/  HMMA.16816.F32.BF16 R16, R104.reuse, R114, RZ ;  /* 0x000000726810723c */ /* 0x040fe600000418ff */
[----:B------:R-:W1:Y:S05]  /*14e30*/  LDSM.16.M88.4 R140, [R149] ;  /* 0x00000000958c783b */ /* 0x000e6a0000000200 */
[C---:B------:R-:W-:Y:S02]  /*14e40*/  HMMA.16816.F32.BF16 R20, R104.reuse, R116, RZ ;  /* 0x000000746814723c */ /* 0x040fe400000418ff */
[----:B------:R-:W-:Y:S06]  /*14e50*/  LDSM.16.M88.4 R108, [R155+0x4000] ;  /* 0x004000009b6c783b */ /* 0x000fec0000000200 */
[C---:B------:R-:W-:Y:S01]  /*14e60*/  HMMA.16816.F32.BF16 R24, R104.reuse, R118, RZ ;  /* 0x000000766818723c */ /* 0x040fe200000418ff */
[----:B------:R-:W-:Y:S07]  /*14e70*/  LDSM.16.M88.4 R112, [R155+0x4800] ;  /* 0x004800009b70783b */ /* 0x000fee0000000200 */
[C---:B---3--:R-:W-:Y:S01]  /*14e80*/  HMMA.16816.F32.BF16 R28, R104.reuse, R120, RZ ;  /* 0x00000078681c723c */ /* 0x048fe200000418ff */
[----:B------:R-:W-:Y:S07]  /*14e90*/  LDSM.16.M88.4 R116, [R155+0x5000] ;  /* 0x005000009b74783b */ /* 0x000fee0000000200 */
[----:B------:R-:W-:Y:S01]  /*14ea0*/  HMMA.16816.F32.BF16 R32, R104, R122, RZ ;  /* 0x0000007a6820723c */ /* 0x000fe200000418ff */
[----:B------:R-:W3:Y:S07]  /*14eb0*/  LDSM.16.M88.4 R104, [R158] ;  /* 0x000000009e68783b */ /* 0x000eee0000000200 */
[C---:B--2---:R-:W-:Y:S01]  /*14ec0*/  HMMA.16816.F32.BF16 R4, R124.reuse, R128, R4 ;  /* 0x000000807c04723c */ /* 0x044fe20000041804 */
[----:B------:R-:W2:Y:S07]  /*14ed0*/  LDSM.16.M88.4 R120, [R155+0x5800] ;  /* 0x005800009b78783b */ /* 0x000eae0000000200 */
[C---:B------:R-:W-:Y:S08]  /*14ee0*/  HMMA.16816.F32.BF16 R8, R124.reuse, R130, R8 ;  /* 0x000000827c08723c */ /* 0x040ff00000041808 */
[C---:B------:R-:W-:Y:S08]  /*14ef0*/  HMMA.16816.F32.BF16 R12, R124.reuse, R132, R12 ;  /* 0x000000847c0c723c */ /* 0x040ff0000004180c */
[C---:B------:R-:W-:Y:S08]  /*14f00*/  HMMA.16816.F32.BF16 R16, R124.reuse, R134, R16 ;  /* 0x000000867c10723c */ /* 0x040ff00000041810 */
[C---:B-1----:R-:W-:Y:S08]  /*14f10*/  HMMA.16816.F32.BF16 R20, R124.reuse, R136, R20 ;  /* 0x000000887c14723c */ /* 0x042ff00000041814 */
[C---:B------:R-:W-:Y:S08]  /*14f20*/  HMMA.16816.F32.BF16 R24, R124.reuse, R138, R24 ;  /* 0x0000008a7c18723c */ /* 0x040ff00000041818 */
[C---:B------:R-:W-:Y:S08]  /*14f30*/  HMMA.16816.F32.BF16 R28, R124.reuse, R140, R28 ;  /* 0x0000008c7c1c723c */ /* 0x040ff0000004181c */
[----:B------:R-:W-:Y:S01]  /*14f40*/  HMMA.16816.F32.BF16 R32, R124, R142, R32 ;  /* 0x0000008e7c20723c */ /* 0x000fe20000041820 */
[----:B------:R-:W-:Y:S07]  /*14f50*/  LDSM.16.M88.4 R124, [R148+0x1000] ;  /* 0x00100000947c783b */ /* 0x000fee0000000200 */
[C---:B---3--:R-:W-:Y:S08]  /*14f60*/  HMMA.16816.F32.BF16 R4, R104.reuse, R108, R4 ;  /* 0x0000006c6804723c */ /* 0x048ff00000041804 */
[C---:B------:R-:W-:Y:S01]  /*14f70*/  HMMA.16816.F32.BF16 R8, R104.reuse, R110, R8 ;  /* 0x0000006e6808723c */ /* 0x040fe20000041808 */
[----:B------:R-:W-:Y:S07]  /*14f80*/  LDSM.16.M88.4 R108, [R157] ;  /* 0x000000009d6c783b */ /* 0x000fee0000000200 */
[C---:B------:R-:W-:Y:S08]  /*14f90*/  HMMA.16816.F32.BF16 R12, R104.reuse, R112, R12 ;  /* 0x00000070680c723c */ /* 0x040ff0000004180c */
[C---:B------:R-:W-:Y:S01]  /*14fa0*/  HMMA.16816.F32.BF16 R16, R104.reuse, R114, R16 ;  /* 0x000000726810723c */ /* 0x040fe20000041810 */
[----:B------:R-:W1:Y:S07]  /*14fb0*/  LDSM.16.M88.4 R112, [R148] ;  /* 0x000000009470783b */ /* 0x000e6e0000000200 */
[C---:B------:R-:W-:Y:S08]  /*14fc0*/  HMMA.16816.F32.BF16 R20, R104.reuse, R116, R20 ;  /* 0x000000746814723c */ /* 0x040ff00000041814 */
[C---:B------:R-:W-:Y:S01]  /*14fd0*/  HMMA.16816.F32.BF16 R24, R104.reuse, R118, R24 ;  /* 0x000000766818723c */ /* 0x040fe20000041818 */
[----:B------:R-:W3:Y:S07]  /*14fe0*/  LDSM.16.M88.4 R116, [R148+0x800] ;  /* 0x000800009474783b */ /* 0x000eee0000000200 */
[C---:B--2---:R-:W-:Y:S08]  /*14ff0*/  HMMA.16816.F32.BF16 R28, R104.reuse, R120, R28 ;  /* 0x00000078681c723c */ /* 0x044ff0000004181c */
[----:B------:R-:W-:Y:S01]  /*15000*/  HMMA.16816.F32.BF16 R32, R104, R122, R32 ;  /* 0x0000007a6820723c */ /* 0x000fe20000041820 */
[----:B------:R-:W2:Y:S07]  /*15010*/  LDSM.16.M88.4 R104, [R148+0x1800] ;  /* 0x001800009468783b */ /* 0x000eae0000000200 */
[----:B------:R-:W-:Y:S01]  /*15020*/  LDSM.16.M88.4 R120, [R161+0x6800] ;  /* 0x00680000a178783b */ /* 0x000fe20000000200 */
        /* <DEDUP_REMOVED lines=15> */
[----:B------:R-:W1:Y:S07]  /*15120*/  LDSM.16.M88.4 R116, [R147] ;  /* 0x000000009374783b */ /* 0x000e6e0000000200 */
[C---:B------:R-:W-:Y:S08]  /*15130*/  HMMA.16816.F32.BF16 R12, R112.reuse, R120, R12 ;  /* 0x00000078700c723c */ /* 0x040ff0000004180c */
[C---:B------:R-:W-:Y:S01]  /*15140*/  HMMA.16816.F32.BF16 R16, R112.reuse, R122, R16 ;  /* 0x0000007a7010723c */ /* 0x040fe20000041810 */
[----:B------:R-:W1:Y:S07]  /*15150*/  LDSM.16.M88.4 R120, [R146] ;  /* 0x000000009278783b */ /* 0x000e6e0000000200 */
[C---:B---3--:R-:W-:Y:S08]  /*15160*/  HMMA.16816.F32.BF16 R20, R112.reuse, R124, R20 ;  /* 0x0000007c7014723c */ /* 0x048ff00000041814 */
[C---:B------:R-:W-:Y:S01]  /*15170*/  HMMA.16816.F32.BF16 R24, R112.reuse, R126, R24 ;  /* 0x0000007e7018723c */ /* 0x040fe20000041818 */
[----:B------:R-:W3:Y:S07]  /*15180*/  LDSM.16.M88.4 R124, [R145] ;  /* 0x00000000917c783b */ /* 0x000eee0000000200 */
[C---:B--2---:R-:W-:Y:S08]  /*15190*/  HMMA.16816.F32.BF16 R28, R112.reuse, R104, R28 ;  /* 0x00000068701c723c */ /* 0x044ff0000004181c */
[----:B------:R-:W-:Y:S01]  /*151a0*/  HMMA.16816.F32.BF16 R32, R112, R106, R32 ;  /* 0x0000006a7020723c */ /* 0x000fe20000041820 */
[----:B------:R-:W2:Y:S07]  /*151b0*/  LDSM.16.M88.4 R104, [R144] ;  /* 0x000000009068783b */ /* 0x000eae0000000200 */
[----:B------:R-:W-:Y:S01]  /*151c0*/  LDSM.16.M88.4 R112, [R158+0x2000] ;  /* 0x002000009e70783b */ /* 0x000fe20000000200 */
        /* <DEDUP_REMOVED lines=8> */
[----:B------:R-:W-:Y:S07]  /*15250*/  LDSM.16.M88.4 R124, [R148+0x2000] ;  /* 0x00200000947c783b */ /* 0x000fee0000000200 */
[C---:B--2---:R-:W-:Y:S08]  /*15260*/  HMMA.16816.F32.BF16 R28, R108.reuse, R104, R28 ;  /* 0x000000686c1c723c */ /* 0x044ff0000004181c */
[----:B------:R-:W-:Y:S01]  /*15270*/  HMMA.16816.F32.BF16 R32, R108, R106, R32 ;  /* 0x0000006a6c20723c */ /* 0x000fe20000041820 */
[----:B------:R-:W2:Y:S07]  /*15280*/  LDSM.16.M88.4 R104, [R155+0x7000] ;  /* 0x007000009b68783b */ /* 0x000eae0000000200 */
[----:B------:R-:W3:Y:S01]  /*15290*/  LDSM.16.M88.4 R108, [R155+0x7800] ;  /* 0x007800009b6c783b */ /* 0x000ee20000000200 */
[C---:B-1----:R-:W-:Y:S08]  /*152a0*/  HMMA.16816.F32.BF16 R4, R112.reuse, R116, R4 ;  /* 0x000000747004723c */ /* 0x042ff00000041804 */
[C---:B------:R-:W-:Y:S01]  /*152b0*/  HMMA.16816.F32.BF16 R8, R112.reuse, R118, R8 ;  /* 0x000000767008723c */ /* 0x040fe20000041808 */
[----:B------:R-:W1:Y:S07]  /*152c0*/  LDSM.16.M88.4 R116, [R157+0x2000] ;  /* 0x002000009d74783b */ /* 0x000e6e0000000200 */
[C---:B------:R-:W-:Y:S08]  /*152d0*/  HMMA.16816.F32.BF16 R12, R112.reuse, R120, R12 ;  /* 0x00000078700c723c */ /* 0x040ff0000004180c */
[C---:B------:R-:W-:Y:S08]  /*152e0*/  HMMA.16816.F32.BF16 R16, R112.reuse, R122, R16 ;  /* 0x0000007a7010723c */ /* 0x040ff00000041810 */
        /* <DEDUP_REMOVED lines=8> */
[C---:B--2---:R-:W-:Y:S08]  /*15370*/  HMMA.16816.F32.BF16 R12, R116.reuse, R104, R12 ;  /* 0x00000068740c723c */ /* 0x044ff0000004180c */
[----:B------:R-:W-:Y:S01]  /*15380*/  FMUL.FTZ R210, R4, c[0x0][0x2ec] ;  /* 0x0000bb0004d27a20 */ /* 0x000fe20000410000 */
[C---:B------:R-:W-:Y:S01]  /*15390*/  HMMA.16816.F32.BF16 R16, R116.reuse, R106, R16 ;  /* 0x0000006a7410723c */ /* 0x040fe20000041810 */
[----:B------:R-:W1:Y:S01]  /*153a0*/  LDSM.16.M88.4 R104, [R148+0x3800] ;  /* 0x003800009468783b */ /* 0x000e620000000200 */
[----:B------:R-:W-:Y:S04]  /*153b0*/  DEPBAR.LE SB0, 0x0 ;  /* 0x000080000000791a */ /* 0x000fe80000000000 */
[----:B------:R-:W2:Y:S01]  /*153c0*/  MUFU.TANH R210, R210 ;  /* 0x000000d200d27308 */ /* 0x000ea20000002400 */
[----:B------:R-:W-:Y:S01]  /*153d0*/  FMUL.FTZ R208, R5, c[0x0][0x2ec] ;  /* 0x0000bb0005d07a20 */ /* 0x000fe20000410000 */
[----:B------:R-:W-:Y:S01]  /*153e0*/  BAR.SYNC.DEFER_BLOCKING 0x0 ;  /* 0x0000000000007b1d */ /* 0x000fe20000010000 */
[C---:B---3--:R-:W-:Y:S05]  /*153f0*/  HMMA.16816.F32.BF16 R20, R116.reuse, R108, R20 ;  /* 0x0000006c7414723c */ /* 0x048fea0000041814 */
[----:B------:R-:W-:Y:S02]  /*15400*/  FMUL.FTZ R209, R6, c[0x0][0x2ec] ;  /* 0x0000bb0006d17a20 */ /* 0x000fe40000410000 */
[----:B------:R-:W3:Y:S01]  /*15410*/  MUFU.TANH R208, R208 ;  /* 0x000000d000d07308 */ /* 0x000ee20000002400 */
[C---:B------:R-:W-:Y:S04]  /*15420*/  HMMA.16816.F32.BF16 R24, R116.reuse, R110, R24 ;  /* 0x0000006e7418723c */ /* 0x040fe80000041818 */
[----:B------:R-:W-:Y:S02]  /*15430*/  FMUL.FTZ R207, R7, c[0x0][0x2ec] ;  /* 0x0000bb0007cf7a20 */ /* 0x000fe40000410000 */
[----:B------:R-:W-:Y:S02]  /*15440*/  FMUL.FTZ R206, R8, c[0x0][0x2ec] ;  /* 0x0000bb0008ce7a20 */ /* 0x000fe40000410000 */
[----:B------:R-:W-:Y:S01]  /*15450*/  FMUL.FTZ R212, R9, c[0x0][0x2ec] ;  /* 0x0000bb0009d47a20 */ /* 0x000fe20000410000 */
[----:B------:R-:W2:Y:S03]  /*15460*/  MUFU.TANH R209, R209 ;  /* 0x000000d100d17308 */ /* 0x000ea60000002400 */
[----:B------:R-:W-:Y:S02]  /*15470*/  FMUL.FTZ R213, R10, c[0x0][0x2ec] ;  /* 0x0000bb000ad57a20 */ /* 0x000fe40000410000 */
[----:B------:R-:W-:Y:S02]  /*15480*/  FMUL.FTZ R211, R11, c[0x0][0x2ec] ;  /* 0x0000bb000bd37a20 */ /* 0x000fe40000410000 */
[----:B------:R-:W-:Y:S02]  /*15490*/  FMUL.FTZ R204, R12, c[0x0][0x2ec] ;  /* 0x0000bb000ccc7a20 */ /* 0x000fe40000410000 */
[----:B------:R-:W-:Y:S01]  /*154a0*/  FMUL.FTZ R202, R13, c[0x0][0x2ec] ;  /* 0x0000bb000dca7a20 */ /* 0x000fe20000410000 */
[----:B------:R-:W2:Y:S01]  /*154b0*/  MUFU.TANH R207, R207 ;  /* 0x000000cf00cf7308 */ /* 0x000ea20000002400 */
[----:B------:R-:W-:Y:S02]  /*154c0*/  FMUL.FTZ R205, R14, c[0x0][0x2ec] ;  /* 0x0000bb000ecd7a20 */ /* 0x000fe40000410000 */
[----:B------:R-:W-:Y:S01]  /*154d0*/  FMUL.FTZ R203, R15, c[0x0][0x2ec] ;  /* 0x0000bb000fcb7a20 */ /* 0x000fe20000410000 */
[C---:B-1----:R-:W-:Y:S03]  /*154e0*/  HMMA.16816.F32.BF16 R28, R116.reuse, R104, R28 ;  /* 0x00000068741c723c */ /* 0x042fe6000004181c */
[----:B------:R-:W-:Y:S03]  /*154f0*/  FMUL.FTZ R200, R16, c[0x0][0x2ec] ;  /* 0x0000bb0010c87a20 */ /* 0x000fe60000410000 */
[----:B------:R-:W1:Y:S01]  /*15500*/  MUFU.TANH R206, R206 ;  /* 0x000000ce00ce7308 */ /* 0x000e620000002400 */
[----:B------:R-:W-:Y:S01]  /*15510*/  FMUL.FTZ R198, R17, c[0x0][0x2ec] ;  /* 0x0000bb0011c67a20 */ /* 0x000fe20000410000 */
[----:B------:R-:W-:Y:S04]  /*15520*/  HMMA.16816.F32.BF16 R32, R116, R106, R32 ;  /* 0x0000006a7420723c */ /* 0x000fe80000041820 */
[----:B------:R-:W-:Y:S02]  /*15530*/  FMUL.FTZ R201, R18, c[0x0][0x2ec] ;  /* 0x0000bb0012c97a20 */ /* 0x000fe40000410000 */
[----:B------:R-:W-:Y:S02]  /*15540*/  FMUL.FTZ R199, R19, c[0x0][0x2ec] ;  /* 0x0000bb0013c77a20 */ /* 0x000fe40000410000 */
[----:B------:R-:W1:Y:S01]  /*15550*/  MUFU.TANH R212, R212 ;  /* 0x000000d400d47308 */ /* 0x000e620000002400 */
[----:B------:R-:W-:Y:S03]  /*15560*/  FMUL.FTZ R196, R20, c[0x0][0x2ec] ;  /* 0x0000bb0014c47a20 */ /* 0x000fe60000410000 */
[----:B----4-:R-:W-:Y:S02]  /*15570*/  FMUL.FTZ R194, R21, c[0x0][0x2ec] ;  /* 0x0000bb0015c27a20 */ /* 0x010fe40000410000 */
[----:B------:R-:W-:Y:S02]  /*15580*/  FMUL.FTZ R197, R22, c[0x0][0x2ec] ;  /* 0x0000bb0016c57a20 */ /* 0x000fe40000410000 */
[----:B------:R-:W-:Y:S02]  /*15590*/  FMUL.FTZ R195, R23, c[0x0][0x2ec] ;  /* 0x0000bb0017c37a20 */ /* 0x000fe40000410000 */
[----:B------:R-:W4:Y:S01]  /*155a0*/  MUFU.TANH R213, R213 ;  /* 0x000000d500d57308 */ /* 0x000f220000002400 */
        /* <DEDUP_REMOVED lines=9> */
[----:B------:R-:W-:Y:S02]  /*15640*/  FMUL.FTZ R184, R32, c[0x0][0x2ec] ;  /* 0x0000bb0020b87a20 */ /* 0x000fe40000410000 */
[----:B------:R-:W-:Y:S01]  /*15650*/  FMUL.FTZ R182, R33, c[0x0][0x2ec] ;  /* 0x0000bb0021b67a20 */ /* 0x000fe20000410000 */
[----:B------:R-:W1:Y:S01]  /*15660*/  MUFU.TANH R204, R204 ;  /* 0x000000cc00cc7308 */ /* 0x000e620000002400 */
[----:B------:R-:W-:Y:S02]  /*15670*/  FMUL.FTZ R102, R34, c[0x0][0x2ec] ;  /* 0x0000bb0022667a20 */ /* 0x000fe40000410000 */
[----:B------:R-:W-:Y:S07]  /*15680*/  FMUL.FTZ R35, R35, c[0x0][0x2ec] ;  /* 0x0000bb0023237a20 */ /* 0x000fee0000410000 */
        /* <DEDUP_REMOVED lines=33> */
[----:B------:R-:W-:Y:S02]  /*158a0*/  IADD3 R9, R3, -0x40, RZ ;  /* 0xffffffc003097810 */ /* 0x000fe40007ffe0ff */
        /* <DEDUP_REMOVED lines=52> */
.L_x_6487:
        /* <DEDUP_REMOVED lines=21> */
[CCC-:B------:R-:W-:Y:S01]  /*15d40*/  @P4 LEA.HI.X R17, R2.reuse, R173.reuse, R5.reuse, 0x1, P6 ;  /* 0x000000ad02114211 */ /* 0x1c0fe200030f0c05 */
[----:B------:R2:W-:Y:S01]  /*15d50*/  @!P2 STS.128 [R172+0x6000], RZ ;  /* 0x006000ffac00a388 */ /* 0x0005e20000000c00 */
[-CC-:B------:R-:W-:Y:S02]  /*15d60*/  @P2 LEA.HI.X R7, R2, R173.reuse, R5.reuse, 0x1, P1 ;  /* 0x000000ad02072211 */ /* 0x180fe400008f0c05 */
[----:B------:R-:W-:Y:S01]  /*15d70*/  IADD3 R3, P0, R165, R2, RZ ;  /* 0x00000002a5037210 */ /* 0x000fe20007f1e0ff */
[----:B------:R-:W-:Y:S01]  /*15d80*/  @!PT LDS RZ, [RZ] ;  /* 0x00000000fffff984 */ /* 0x000fe20000000800 */
[----:B------:R-:W-:Y:S01]  /*15d90*/  @!PT LDS RZ, [RZ] ;  /* 0x00000000fffff984 */ /* 0x000fe20000000800 */
[----:B------:R-:W-:Y:S01]  /*15da0*/  @!PT LDS RZ, [RZ] ;  /* 0x00000000fffff984 */ /* 0x000fe20000000800 */
[----:B------:R2:W-:Y:S03]  /*15db0*/  @P4 LDGSTS.E.BYPASS.LTC128B.128 [R172+0x4800], [R10.64] ;  /* 0x048000000aac4fae */ /* 0x0005e6000b901d46 */
[CC--:B------:R-:W-:Y:S01]  /*15dc0*/  @P4 LEA R14, P5, R3.reuse, R174.reuse, 0x1 ;  /* 0x000000ae030e4211 */ /* 0x0c0fe200078a08ff */
        /* <DEDUP_REMOVED lines=33> */
.L_x_6486:
[----:B--234-:R-:W-:Y:S01]  /*15fe0*/  FMNMX.FTZ R11, R210, R103, !PT ;  /* 0x00000067d20b7209 */ /* 0x01cfe20007810000 */
        /* <DEDUP_REMOVED lines=199> */
[----:B------:R-:W-:Y:S02]  /*16c60*/  FFMA.FTZ R111, R0, R181, R111 ;  /* 0x000000b5006f7223 */ /* 0x000fe4000001006f */
[----:B------:R-:W-:Y:S02]  /*16c70*/  FADD.FTZ R114, R114, R115 ;  /* 0x0000007372727221 */ /* 0x000fe40000010000 */
[C---:B------:R-:W-:Y:S04]  /*16c80*/  HMMA.16816.F32.BF16 R60, R96.reuse, R76, R60 ;  /* 0x0000004c603c723c */ /* 0x040fe8000004183c */
[----:B------:R-:W-:Y:S01]  /*16c90*/  FADD.FTZ R110, R110, R111 ;  /* 0x0000006f6e6e7221 */ /* 0x000fe20000010000 */
[----:B------:R-:W3:Y:S03]  /*16ca0*/  MUFU.EX2 R119, R119 ;  /* 0x0000007700777308 */ /* 0x000ee60000000800 */
[----:B------:R-:W-:Y:S01]  /*16cb0*/  HMMA.16816.F32.BF16 R64, R96, R78, R64 ;  /* 0x0000004e6040723c */ /* 0x000fe20000041840 */
[----:B------:R-:W4:Y:S03]  /*16cc0*/  LDSM.16.MT88.4 R76, [R152+0x8800] ;  /* 0x00880000984c783b */ /* 0x000f260000004200 */
[----:B--2---:R-:W-:Y:S03]  /*16cd0*/  F2FP.BF16.PACK_AB R68, R117, R116 ;  /* 0x000000747544723e */ /* 0x004fe600000010ff */
[----:B------:R-:W-:Y:S10]  /*16ce0*/  MUFU.EX2 R121, R121 ;  /* 0x0000007900797308 */ /* 0x000ff40000000800 */
[----:B------:R-:W2:Y:S01]  /*16cf0*/  MUFU.EX2 R120, R120 ;  /* 0x0000007800787308 */ /* 0x000ea20000000800 */
[----:B---3--:R-:W-:Y:S09]  /*16d00*/  F2FP.BF16.PACK_AB R69, R119, R118 ;  /* 0x000000767745723e */ /* 0x008ff200000010ff */
[----:B------:R-:W-:Y:S10]  /*16d10*/  MUFU.EX2 R122, R122 ;  /* 0x0000007a007a7308 */ /* 0x000ff40000000800 */
[----:B------:R-:W3:Y:S01]  /*16d20*/  MUFU.EX2 R123, R123 ;  /* 0x0000007b007b7308 */ /* 0x000ee20000000800 */
[----:B--2---:R-:W-:Y:S09]  /*16d30*/  F2FP.BF16.PACK_AB R70, R120, R121 ;  /* 0x000000797846723e */ /* 0x004ff200000010ff */
        /* <DEDUP_REMOVED lines=12> */
[----:B------:R2:W5:Y:S02]  /*16e00*/  MUFU.EX2 R137, R105 ;  /* 0x0000006900897308 */ /* 0x0005640000000800 */
[C---:B------:R-:W-:Y:S08]  /*16e10*/  HMMA.16816.F32.BF16 R20, R68.reuse, R84, R20 ;  /* 0x000000544414723c */ /* 0x040ff00000041814 */
[C---:B------:R-:W-:Y:S01]  /*16e20*/  HMMA.16816.F32.BF16 R24, R68.reuse, R86, R24 ;  /* 0x000000564418723c */ /* 0x040fe20000041818 */
[----:B------:R-:W3:Y:S01]  /*16e30*/  LDSM.16.MT88.4 R84, [R153+0xa800] ;  /* 0x00a800009954783b */ /* 0x000ee20000004200 */
[----:B------:R-:W-:Y:S06]  /*16e40*/  MUFU.EX2 R102, R102 ;  /* 0x0000006600667308 */ /* 0x000fec0000000800 */
[C---:B----4-:R-:W-:Y:S04]  /*16e50*/  HMMA.16816.F32.BF16 R28, R68.reuse, R76, R28 ;  /* 0x0000004c441c723c */ /* 0x050fe8000004181c */
[----:B------:R4:W4:Y:S01]  /*16e60*/  MUFU.EX2 R101, R104 ;  /* 0x0000006800657308 */ /* 0x0009220000000800 */
[----:B--2---:R-:W-:Y:S03]  /*16e70*/  F2FP.BF16.PACK_AB R105, R135, R134 ;  /* 0x000000868769723e */ /* 0x004fe600000010ff */
[C---:B------:R-:W-:Y:S01]  /*16e80*/  HMMA.16816.F32.BF16 R32, R68.reuse, R78, R32 ;  /* 0x0000004e4420723c */ /* 0x040fe20000041820 */
[----:B------:R-:W2:Y:S03]  /*16e90*/  LDSM.16.MT88.4 R76, [R152+0xa800] ;  /* 0x00a80000984c783b */ /* 0x000ea60000004200 */
[----:B-----5:R-:W-:Y:S04]  /*16ea0*/  F2FP.BF16.PACK_AB R106, R137, R136 ;  /* 0x00000088896a723e */ /* 0x020fe800000010ff */
[C---:B-1----:R-:W-:Y:S08]  /*16eb0*/  HMMA.16816.F32.BF16 R36, R68.reuse, R72, R36 ;  /* 0x000000484424723c */ /* 0x042ff00000041824 */
[C---:B------:R-:W-:Y:S01]  /*16ec0*/  HMMA.16816.F32.BF16 R40, R68.reuse, R74, R40 ;  /* 0x0000004a4428723c */ /* 0x040fe20000041828 */
[----:B------:R-:W1:Y:S03]  /*16ed0*/  LDSM.16.MT88.4 R72, [R156+0x9000] ;  /* 0x009000009c48783b */ /* 0x000e660000004200 */
[----:B----4-:R-:W-:Y:S02]  /*16ee0*/  F2FP.BF16.PACK_AB R104, R133, R132 ;  /* 0x000000848568723e */ /* 0x010fe400000010ff */
[----:B------:R-:W-:Y:S02]  /*16ef0*/  F2FP.BF16.PACK_AB R107, R101, R102 ;  /* 0x00000066656b723e */ /* 0x000fe400000010ff */
[C---:B---3--:R-:W-:Y:S08]  /*16f00*/  HMMA.16816.F32.BF16 R44, R68.reuse, R80, R44 ;  /* 0x00000050442c723c */ /* 0x048ff0000004182c */
[C---:B------:R-:W-:Y:S01]  /*16f10*/  HMMA.16816.F32.BF16 R48, R68.reuse, R82, R48 ;  /* 0x000000524430723c */ /* 0x040fe20000041830 */
[----:B------:R-:W3:Y:S07]  /*16f20*/  LDSM.16.MT88.4 R80, [R154+0x9000] ;  /* 0x009000009a50783b */ /* 0x000eee0000004200 */
[C---:B------:R-:W-:Y:S08]  /*16f30*/  HMMA.16816.F32.BF16 R52, R68.reuse, R84, R52 ;  /* 0x000000544434723c */ /* 0x040ff00000041834 */
[C---:B------:R-:W-:Y:S01]  /*16f40*/  HMMA.16816.F32.BF16 R56, R68.reuse, R86, R56 ;  /* 0x000000564438723c */ /* 0x040fe20000041838 */
[----:B------:R-:W4:Y:S07]  /*16f50*/  LDSM.16.MT88.4 R84, [R153+0x9000] ;  /* 0x009000009954783b */ /* 0x000f2e0000004200 */
        /* <DEDUP_REMOVED lines=24> */
[C---:B--2---:R-:W-:Y:S08]  /*170e0*/  HMMA.16816.F32.BF16 R52, R68.reuse, R76, R52 ;  /* 0x0000004c4434723c */ /* 0x044ff00000041834 */
[C---:B------:R-:W-:Y:S01]  /*170f0*/  HMMA.16816.F32.BF16 R56, R68.reuse, R78, R56 ;  /* 0x0000004e4438723c */ /* 0x040fe20000041838 */
[----:B------:R-:W2:Y:S07]  /*17100*/  LDSM.16.MT88.4 R76, [R153+0x9800] ;  /* 0x00980000994c783b */ /* 0x000eae0000004200 */
[C---:B------:R-:W-:Y:S08]  /*17110*/  HMMA.16816.F32.BF16 R60, R68.reuse, R84, R60 ;  /* 0x00000054443c723c */ /* 0x040ff0000004183c */
        /* <DEDUP_REMOVED lines=8> */
[C---:B------:R-:W-:Y:S07]  /*171a0*/  HMMA.16816.F32.BF16 R84, R104.reuse, R74, R16 ;  /* 0x0000004a6854723c */ /* 0x040fee0000041810 */
[----:B------:R-:W-:Y:S01]  /*171b0*/  FADD.FTZ R17, R109, R110 ;  /* 0x0000006e6d117221 */ /* 0x000fe20000010000 */
[C---:B--2---:R-:W-:Y:S04]  /*171c0*/  HMMA.16816.F32.BF16 R80, R104.reuse, R76, R20 ;  /* 0x0000004c6850723c */ /* 0x044fe80000041814 */
[----:B------:R-:W-:Y:S04]  /*171d0*/  FADD.FTZ R17, R108, R17 ;  /* 0x000000116c117221 */ /* 0x000fe80000010000 */
[C---:B------:R-:W-:Y:S04]  /*171e0*/  HMMA.16816.F32.BF16 R76, R104.reuse, R78, R24 ;  /* 0x0000004e684c723c */ /* 0x040fe80000041818 */
[----:B------:R-:W-:Y:S04]  /*171f0*/  FADD.FTZ R118, R118, R17 ;  /* 0x0000001176767221 */ /* 0x000fe80000010000 */
[C---:B---3--:R-:W-:Y:S04]  /*17200*/  HMMA.16816.F32.BF16 R72, R104.reuse, R68, R28 ;  /* 0x000000446848723c */ /* 0x048fe8000004181c */
[----:B------:R-:W-:Y:S04]  /*17210*/  FADD.FTZ R119, R119, R118 ;  /* 0x0000007677777221 */ /* 0x000fe80000010000 */
[C---:B------:R-:W-:Y:S04]  /*17220*/  HMMA.16816.F32.BF16 R68, R104.reuse, R70, R32 ;  /* 0x000000466844723c */ /* 0x040fe80000041820 */
[----:B------:R-:W-:Y:S04]  /*17230*/  FADD.FTZ R122, R122, R119 ;  /* 0x000000777a7a7221 */ /* 0x000fe80000010000 */
[C---:B----4-:R-:W-:Y:S04]  /*17240*/  HMMA.16816.F32.BF16 R36, R104.reuse, R4, R36 ;  /* 0x000000046824723c */ /* 0x050fe80000041824 */
[----:B------:R-:W-:Y:S04]  /*17250*/  FADD.FTZ R123, R123, R122 ;  /* 0x0000007a7b7b7221 */ /* 0x000fe80000010000 */
[C---:B------:R-:W-:Y:S01]  /*17260*/  HMMA.16816.F32.BF16 R40, R104.reuse, R6, R40 ;  /* 0x000000066828723c */ /* 0x040fe20000041828 */
[----:B------:R-:W2:Y:S03]  /*17270*/  LDSM.16.MT88.4 R4, [R152+0xb800] ;  /* 0x00b800009804783b */ /* 0x000ea60000004200 */
[----:B------:R-:W-:Y:S04]  /*17280*/  FADD.FTZ R126, R126, R123 ;  /* 0x0000007b7e7e7221 */ /* 0x000fe80000010000 */
[C---:B-----5:R-:W-:Y:S04]  /*17290*/  HMMA.16816.F32.BF16 R44, R104.reuse, R8, R44 ;  /* 0x00000008682c723c */ /* 0x060fe8000004182c */
[----:B------:R-:W-:Y:S03]  /*172a0*/  FADD.FTZ R127, R127, R126 ;  /* 0x0000007e7f7f7221 */ /* 0x000fe60000010000 */
        /* <DEDUP_REMOVED lines=10> */
[----:B------:R-:W-:Y:S01]  /*17350*/  FADD.FTZ R9, R120, R9 ;  /* 0x0000000978097221 */ /* 0x000fe20000010000 */
[----:B------:R-:W-:Y:S01]  /*17360*/  MOV R0, R3 ;  /* 0x0000000300007202 */ /* 0x000fe20000000f00 */
        /* <DEDUP_REMOVED lines=12> */
[----:B------:R-:W-:Y:S04]  /*17430*/  FADD.FTZ R136, R136, R133 ;  /* 0x0000008588887221 */ /* 0x000fe80000010000 */
[----:B------:R-:W-:Y:S01]  /*17440*/  FADD.FTZ R183, R137, R136 ;  /* 0x0000008889b77221 */ /* 0x000fe20000010000 */
[----:B------:R-:W-:-:S05]  /*17450*/  @P0 BRA `(.L_x_6488) ;  /* 0xffffd0c000000947 */ /* 0x000fca000383ffff */
.L_x_6484:
        /* <DEDUP_REMOVED lines=23> */
[----:B------:R-:W-:-:S02]  /*175d0*/  FSETP.NE.FTZ.AND P3, PT, R2, RZ, PT ;  /* 0x000000ff0200720b */ /* 0x000fc40003f75000 */
[----:B------:R-:W-:Y:S02]  /*175e0*/  LEA.HI R5, R5, R12, RZ, 0x3 ;  /* 0x0000000c05057211 */ /* 0x000fe400078f18ff */
[----:B------:R-:W-:Y:S02]  /*175f0*/  LEA.HI R9, R9, R0, RZ, 0x5 ;  /* 0x0000000009097211 */ /* 0x000fe400078f28ff */
[----:B------:R-:W-:Y:S02]  /*17600*/  LOP3.LUT R5, R5, 0xfffffff8, RZ, 0xc0, !PT ;  /* 0xfffffff805057812 */ /* 0x000fe400078ec0ff */
        /* <DEDUP_REMOVED lines=8> */
[C---:B------:R-:W-:Y:S02]  /*17690*/  LOP3.LUT R14, R5.reuse, 0x1, RZ, 0xc0, !PT ;  /* 0x00000001050e7812 */ /* 0x040fe400078ec0ff */
[----:B------:R-:W-:Y:S02]  /*176a0*/  LEA R12, R10, R15, 0x9 ;  /* 0x0000000f0a0c7211 */ /* 0x000fe400078e48ff */
[----:B------:R-:W-:-:S02]  /*176b0*/  SHF.L.U32 R17, R5, 0x6, RZ ;  /* 0x0000000605117819 */ /* 0x000fc400000006ff */
[----:B------:R-:W-:Y:S01]  /*176c0*/  SHF.L.U32 R13, R8, 0x6, RZ ;  /* 0x00000006080d7819 */ /* 0x000fe200000006ff */
[----:B-1----:R-:W-:Y:S01]  /*176d0*/  FMUL.FTZ R96, R7, R96 ;  /* 0x0000006007607220 */ /* 0x002fe20000410000 */
[----:B------:R-:W-:Y:S01]  /*176e0*/  LEA.HI R15, R11, R11, RZ, 0x1 ;  /* 0x0000000b0b0f7211 */ /* 0x000fe200078f08ff */
[C---:B------:R-:W-:Y:S01]  /*176f0*/  FMUL.FTZ R97, R7.reuse, R97 ;  /* 0x0000006107617220 */ /* 0x040fe20000410000 */
[----:B------:R-:W-:Y:S01]  /*17700*/  ISETP.NE.U32.AND P0, PT, R14, 0x1, PT ;  /* 0x000000010e00780c */ /* 0x000fe20003f05070 */
[----:B------:R-:W-:Y:S01]  /*17710*/  FMUL.FTZ R92, R7, R92 ;  /* 0x0000005c075c7220 */ /* 0x000fe20000410000 */
[----:B------:R-:W-:Y:S01]  /*17720*/  LOP3.LUT R17, R17, 0x1c0, RZ, 0xc0, !PT ;  /* 0x000001c011117812 */ /* 0x000fe200078ec0ff */
[----:B------:R-:W-:Y:S01]  /*17730*/  FMUL.FTZ R93, R7, R93 ;  /* 0x0000005d075d7220 */ /* 0x000fe20000410000 */
[----:B------:R-:W-:Y:S01]  /*17740*/  LOP3.LUT R13, R13, 0x1c0, RZ, 0xc0, !PT ;  /* 0x000001c00d0d7812 */ /* 0x000fe200078ec0ff */
[C---:B--2---:R-:W-:Y:S01]  /*17750*/  FMUL.FTZ R99, R6.reuse, R99 ;  /* 0x0000006306637220 */ /* 0x044fe20000410000 */
[----:B------:R-:W-:Y:S01]  /*17760*/  SHF.L.U32 R14, R15, 0x2, RZ ;  /* 0x000000020f0e7819 */ /* 0x000fe200000006ff */
[C---:B------:R-:W-:Y:S01]  /*17770*/  FMUL.FTZ R98, R6.reuse, R98 ;  /* 0x0000006206627220 */ /* 0x040fe20000410000 */
[----:B------:R-:W-:Y:S01]  /*17780*/  LEA.HI R17, R17, R17, RZ, 0x1d ;  /* 0x0000001111117211 */ /* 0x000fe200078fe8ff */
[C---:B------:R-:W-:Y:S01]  /*17790*/  FMUL.FTZ R95, R6.reuse, R95 ;  /* 0x0000005f065f7220 */ /* 0x040fe20000410000 */
[----:B------:R-:W-:Y:S01]  /*177a0*/  LOP3.LUT R14, R13, 0x38, R14, 0xf8, !PT ;  /* 0x000000380d0e7812 */ /* 0x000fe200078ef80e */
[----:B------:R-:W-:Y:S01]  /*177b0*/  FMUL.FTZ R94, R6, R94 ;  /* 0x0000005e065e7220 */ /* 0x000fe20000410000 */
        /* <DEDUP_REMOVED lines=22> */
[----:B------:R-:W-:Y:S01]  /*17920*/  @P4 MUFU.LG2 R4, R4 ;  /* 0x0000000400044308 */ /* 0x000fe20000000c00 */
[----:B------:R-:W-:-:S02]  /*17930*/  FMUL.FTZ R82, R6, R82 ;  /* 0x0000005206527220 */ /* 0x000fc40000410000 */
[C---:B------:R-:W-:Y:S02]  /*17940*/  FMUL.FTZ R76, R7.reuse, R76 ;  /* 0x0000004c074c7220 */ /* 0x040fe40000410000 */
[C---:B------:R-:W-:Y:S02]  /*17950*/  FMUL.FTZ R77, R7.reuse, R77 ;  /* 0x0000004d074d7220 */ /* 0x040fe40000410000 */
[C---:B------:R-:W-:Y:S01]  /*17960*/  FMUL.FTZ R79, R6.reuse, R79 ;  /* 0x0000004f064f7220 */ /* 0x040fe20000410000 */
[----:B------:R-:W1:Y:S01]  /*17970*/  @P3 MUFU.LG2 R2, R2 ;  /* 0x0000000200023308 */ /* 0x000e620000000c00 */
        /* <DEDUP_REMOVED lines=59> */
[----:B------:R1:W-:Y:S04]  /*17d30*/  STS.64 [R17], R80 ;  /* 0x0000005011007388 */ /* 0x0003e80000000a00 */
[----:B------:R-:W2:Y:S04]  /*17d40*/  S2R R6, SR_CTAID.Y ;  /* 0x0000000000067919 */ /* 0x000ea80000002600 */
[----:B------:R-:W-:Y:S04]  /*17d50*/  STS.64 [R17+0x800], R82 ;  /* 0x0008005211007388 */ /* 0x000fe80000000a00 */
[----:B------:R-:W-:Y:S04]  /*17d60*/  STS.64 [R18], R76 ;  /* 0x0000004c12007388 */ /* 0x000fe80000000a00 */
[----:B------:R-:W-:Y:S04]  /*17d70*/  STS.64 [R18+0x800], R78 ;  /* 0x0008004e12007388 */ /* 0x000fe80000000a00 */
[----:B------:R-:W-:Y:S04]  /*17d80*/  STS.64 [R19], R72 ;  /* 0x0000004813007388 */ /* 0x000fe80000000a00 */
[----:B------:R-:W-:Y:S04]  /*17d90*/  STS.64 [R19+0x800], R74 ;  /* 0x0008004a13007388 */ /* 0x000fe80000000a00 */
[----:B-1----:R-:W1:Y:S01]  /*17da0*/  S2R R80, SR_CTAID.Z ;  /* 0x0000000000507919 */ /* 0x002e620000002700 */
[----:B--2---:R-:W-:-:S03]  /*17db0*/  IMAD R6, R6, c[0x0][0x210], R169 ;  /* 0x0000840006067a24 */ /* 0x004fc600078e02a9 */
        /* <DEDUP_REMOVED lines=19> */
[----:B------:R-:W-:Y:S01]  /*17ef0*/  BAR.SYNC.DEFER_BLOCKING 0x0 ;  /* 0x0000000000007b1d */ /* 0x000fe20000010000 */
[----:B---3--:R-:W-:-:S02]  /*17f00*/  IADD3 R65, -R169, RZ, RZ ;  /* 0x000000ffa9417210 */ /* 0x008fc40007ffe1ff */
[----:B------:R-:W-:Y:S02]  /*17f10*/  SHF.L.U32 R64, R11, 0x2, RZ ;  /* 0x000000020b407819 */ /* 0x000fe400000006ff */
[----:B----4-:R-:W-:Y:S01]  /*17f20*/  LOP3.LUT R67, R9, 0xffffffe0, RZ, 0xc0, !PT ;  /* 0xffffffe009437812 */ /* 0x010fe200078ec0ff */
[----:B-1----:R-:W-:Y:S01]  /*17f30*/  IMAD R65, R65, c[0x0][0x1c0], R80 ;  /* 0x0000700041417a24 */ /* 0x002fe200078e0250 */
[----:B--2---:R-:W-:Y:S01]  /*17f40*/  SHF.L.U32 R9, R7, 0x6, RZ ;  /* 0x0000000607097819 */ /* 0x004fe200000006ff */
[----:B------:R-:W1:Y:S01]  /*17f50*/  LDS.128 R76, [R5.X4] ;  /* 0x00000000054c7984 */ /* 0x000e620000004c00 */
[----:B------:R-:W-:Y:S01]  /*17f60*/  IADD3 R67, -R67, R0, RZ ;  /* 0x0000000043437210 */ /* 0x000fe20007ffe1ff */
[----:B------:R-:W-:Y:S01]  /*17f70*/  IMAD R6, R6, c[0x0][0x1c0], R65 ;  /* 0x0000700006067a24 */ /* 0x000fe200078e0241 */
[----:B------:R-:W-:Y:S01]  /*17f80*/  SHF.R.S32.HI R65, RZ, 0x1f, R10 ;  /* 0x0000001fff417819 */ /* 0x000fe2000001140a */
[----:B------:R-:W2:Y:S01]  /*17f90*/  LDS.128 R72, [R5.X4+0x800] ;  /* 0x0008000005487984 */ /* 0x000ea20000004c00 */
[----:B------:R-:W-:Y:S01]  /*17fa0*/  LOP3.LUT P0, RZ, R67, 0x3, RZ, 0xc0, !PT ;  /* 0x0000000343ff7812 */ /* 0x000fe2000780c0ff */
[----:B------:R-:W-:Y:S01]  /*17fb0*/  IMAD R6, R6, c[0x0][0x214], R9 ;  /* 0x0000850006067a24 */ /* 0x000fe200078e0209 */
[----:B------:R-:W-:Y:S01]  /*17fc0*/  LEA.HI R65, R65, R10, RZ, 0x2 ;  /* 0x0000000a41417211 */ /* 0x000fe200078f10ff */
[----:B------:R-:W-:Y:S01]  /*17fd0*/  @P4 FMUL.FTZ R9, R4, 0.69314718246459960938 ;  /* 0x3f31721804094820 */ /* 0x000fe20000410000 */
[----:B------:R-:W3:Y:S01]  /*17fe0*/  LDS.128 R68, [R5.X4+0x1000] ;  /* 0x0010000005447984 */ /* 0x000ee20000004c00 */
[----:B------:R-:W-:-:S02]  /*17ff0*/  MOV R0, 0xff800000 ;  /* 0xff80000000007802 */ /* 0x000fc40000000f00 */
[----:B------:R-:W-:Y:S01]  /*18000*/  LOP3.LUT R65, R65, 0xffffffc, RZ, 0xc0, !PT ;  /* 0x0ffffffc41417812 */ /* 0x000fe200078ec0ff */
[----:B------:R-:W4:Y:S01]  /*18010*/  LDS.128 R56, [R5.X4+0x1800] ;  /* 0x0018000005387984 */ /* 0x000f220000004c00 */
[----:B------:R-:W-:Y:S02]  /*18020*/  @P4 FFMA.FTZ R0, R100, c[0x0][0x238], R9 ;  /* 0x00008e0064004a23 */ /* 0x000fe40000010009 */
[----:B------:R-:W-:Y:S01]  /*18030*/  IADD3 R10, R10, -R65, RZ ;  /* 0x800000410a0a7210 */ /* 0x000fe20007ffe0ff */
[----:B------:R-:W1:Y:S01]  /*18040*/  LDS.128 R52, [R5.X4+0x2000] ;  /* 0x0020000005347984 */ /* 0x000e620000004c00 */
[----:B------:R-:W-:Y:S02]  /*18050*/  SHF.R.S32.HI R65, RZ, 0x1f, R64 ;  /* 0x0000001fff417819 */ /* 0x000fe40000011440 */
[----:B------:R-:W-:Y:S01]  /*18060*/  LEA R175, R10, R175, 0x4 ;  /* 0x000000af0aaf7211 */ /* 0x000fe200078e20ff */
        /* <DEDUP_REMOVED lines=25> */
.L_x_6490:
[----:B--234-:R-:W-:Y:S05]  /*18200*/  BSYNC B0 ;  /* 0x0000000000007941 */ /* 0x01cfea0003800000 */
.L_x_6489:
        /* <DEDUP_REMOVED lines=16> */
.L_x_6492:
[----:B------:R-:W-:Y:S05]  /*18310*/  BSYNC B0 ;  /* 0x0000000000007941 */ /* 0x000fea0003800000 */
.L_x_6491:
        /* <DEDUP_REMOVED lines=8> */
.L_x_6494:
[----:B------:R-:W-:Y:S05]  /*183a0*/  BSYNC B0 ;  /* 0x0000000000007941 */ /* 0x000fea0003800000 */
.L_x_6493:
        /* <DEDUP_REMOVED lines=8> */
.L_x_6496:
[----:B------:R-:W-:Y:S05]  /*18430*/  BSYNC B0 ;  /* 0x0000000000007941 */ /* 0x000fea0003800000 */
.L_x_6495:
        /* <DEDUP_REMOVED lines=8> */
.L_x_6498:
[----:B------:R-:W-:Y:S05]  /*184c0*/  BSYNC B0 ;  /* 0x0000000000007941 */ /* 0x000fea0003800000 */
.L_x_6497:
        /* <DEDUP_REMOVED lines=8> */
.L_x_6500:
[----:B------:R-:W-:Y:S05]  /*18550*/  BSYNC B0 ;  /* 0x0000000000007941 */ /* 0x000fea0003800000 */
.L_x_6499:
        /* <DEDUP_REMOVED lines=8> */
.L_x_6502:
[----:B------:R-:W-:Y:S05]  /*185e0*/  BSYNC B0 ;  /* 0x0000000000007941 */ /* 0x000fea0003800000 */
.L_x_6501:
        /* <DEDUP_REMOVED lines=8> */
.L_x_6504:
[----:B------:R-:W-:Y:S05]  /*18670*/  BSYNC B0 ;  /* 0x0000000000007941 */ /* 0x000fea0003800000 */
.L_x_6503:
        /* <DEDUP_REMOVED lines=9> */
.L_x_6505:
        /* <DEDUP_REMOVED lines=15> */
.L_x_8377:


//--------------------- .text._ZN5flash24flash_fwd_splitkv_kernelI23Flash_fwd_kernel_traitsILi128ELi64ELi64ELi4ELb0ELb0EN7cutlass10bfloat16_tE19Flash_kernel_traitsILi128ELi64ELi64ELi4ES3_EELb1ELb0ELb0ELb1ELb1ELb0ELb0ELb0EEEvNS_16Flash_fwd_paramsE --------------------------
	.section	.text._ZN5flash24flash_fwd_splitkv_kernelI23Flash_fwd_kernel_traitsILi128ELi64ELi64ELi4ELb0ELb0EN7cutlass10bfloat16_tE19Flash_kernel_traitsILi128ELi64ELi64ELi4ES3_EELb1ELb0ELb0ELb1ELb1ELb0ELb0ELb0EEEvNS_16Flash_fwd_paramsE,"ax",@progbits
	.sectioninfo	@"SHI_REGISTERS=182"
	.align	128
        .global         _ZN5flash24flash_fwd_splitkv_kernelI23Flash_fwd_kernel_traitsILi128ELi64ELi64ELi4ELb0ELb0EN7cutlass10bfloat16_tE19Flash_kernel_traitsILi128ELi64ELi64ELi4ES3_EELb1ELb0ELb0ELb1ELb1ELb0ELb0ELb0EEEvNS_16Flash_fwd_paramsE
        .type           _ZN5flash24flash_fwd_splitkv_kernelI23Flash_fwd_kernel_traitsILi128ELi64ELi64ELi4ELb0ELb0EN7cutlass10bfloat16_tE19Flash_kernel_traitsILi128ELi64ELi64ELi4ES3_EELb1ELb0ELb0ELb1ELb1ELb0ELb0ELb0EEEvNS_16Flash_fwd_paramsE,@function
        .size           _ZN5flash24flash_fwd_splitkv_kernelI23Flash_fwd_kernel_traitsILi128ELi64ELi64ELi4ELb0ELb0EN7cutlass10bfloat16_tE19Flash_kernel_traitsILi128ELi64ELi64ELi4ES3_EELb1ELb0ELb0ELb1ELb1ELb0ELb0ELb0EEEvNS_16Flash_fwd_paramsE,(.L_x_8378 - _ZN5flash24flash_fwd_splitkv_kernelI23Flash_fwd_kernel_traitsILi128ELi64ELi64ELi4ELb0ELb0EN7cutlass10bfloat16_tE19Flash_kernel_traitsILi128ELi64ELi64ELi4ES3_EELb1ELb0ELb0ELb1ELb1ELb0ELb0ELb0EEEvNS_16Flash_fwd_paramsE)
        .other          _ZN5flash24flash_fwd_splitkv_kernelI23Flash_fwd_kernel_traitsILi128ELi64ELi64ELi4ELb0ELb0EN7cutlass10bfloat16_tE19Flash_kernel_traitsILi128ELi64ELi64ELi4ES3_EELb1ELb0ELb0ELb1ELb1ELb0ELb0ELb0EEEvNS_16Flash_fwd_paramsE,@"STO_CUDA_ENTRY STV_DEFAULT"
_ZN5flash24flash_fwd_splitkv_kernelI23Flash_fwd_kernel_traitsILi128ELi64ELi64ELi4ELb0ELb0EN7cutlass10bfloat16_tE19Flash_kernel_traitsILi128ELi64ELi64ELi4ES3_EELb1ELb0ELb0ELb1ELb1ELb0ELb0ELb0EEEvNS_16Flash_fwd_paramsE:
.text._ZN5flash24flash_fwd_splitkv_kernelI23Flash_fwd_kernel_traitsILi128ELi64ELi64ELi4ELb0ELb0EN7cutlass10bfloat16_tE19Flash_kernel_traitsILi128ELi64ELi64ELi4ES3_EELb1ELb0ELb0ELb1ELb1ELb0ELb0ELb0EEEvNS_16Flash_fwd_paramsE:
        /* <DEDUP_REMOVED lines=117> */
.L_x_6506:
        /* <DEDUP_REMOVED lines=19> */
.L_x_6507:
        /* <DEDUP_REMOVED lines=65> */
[----:B------:R-:W-:Y:S02]  /*0c90*/  IMAD R15, R13, c[0x0][0x1b4], R0 ;  /* 0x00006d000d0f7a24 */ /* 0x000fe400078e0200 */
[----:B------:R-:W-:-:S04]  /*0ca0*/  IMAD.WIDE.U32 R18, R11, c[0x0][0x198], R18 ;  /* 0x000066000b127a25 */ /* 0x000fc800078e0012 */
[----:B------:R-:W-:Y:S02]  /*0cb0*/  IMAD.IADD R19, R19, 0x1, R5 ;  /* 0x0000000113137824 */ /* 0x000fe400078e0205 */
[----:B------:R-:W-:-:S04]  /*0cc0*/  IMAD.WIDE.U32 R4, R4, c[0x0][0x188], RZ ;  /* 0x0000620004047a25 */ /* 0x000fc800078e00ff */
[----:B------:R-:W-:Y:S01]  /*0cd0*/  IMAD.WIDE.U32 R18, R13, c[0x0][0x1b0], R18 ;  /* 0x00006c000d127a25 */ /* 0x000fe200078e0012 */
[----:B------:R-:W-:-:S03]  /*0ce0*/  IADD3 R17, R5, R17, RZ ;  /* 0x0000001105117210 */ /* 0x000fc60007ffe0ff */
[----:B------:R-:W-:Y:S01]  /*0cf0*/  IMAD.IADD R15, R19, 0x1, R15 ;  /* 0x00000001130f7824 */ /* 0x000fe200078e020f */
[----:B------:R-:W-:Y:S01]  /*0d00*/  MOV R16, R18 ;  /* 0x0000001200107202 */ /* 0x000fe20000000f00 */
[----:B------:R-:W-:Y:S05]  /*0d10*/  BRA `(.L_x_6509) ;  /* 0x0000035000007947 */ /* 0x000fea0003800000 */
.L_x_6508:
        /* <DEDUP_REMOVED lines=35> */
[----:B------:R-:W-:Y:S01]  /*0f50*/  @!P1 IMAD.MOV R13, RZ, RZ, -R13 ;  /* 0x000000ffff0d9224 */ /* 0x000fe200078e0a0d */
[----:B------:R-:W-:Y:S01]  /*0f60*/  @!P0 LOP3.LUT R13, RZ, c[0x0][0x1c8], RZ, 0x33, !PT ;  /* 0x00007200ff0d8a12 */ /* 0x000fe200078e33ff */
[----:B------:R-:W-:Y:S02]  /*0f70*/  IMAD R5, R17, c[0x0][0x180], RZ ;  /* 0x0000600011057a24 */ /* 0x000fe400078e02ff */
[----:B------:R-:W-:Y:S01]  /*0f80*/  IMAD.WIDE.U32 R18, R2, c[0x0][0x180], R18 ;  /* 0x0000600002127a25 */ /* 0x000fe200078e0012 */
[----:B------:R-:W-:-:S03]  /*0f90*/  SHF.R.S32.HI R12, RZ, 0x1f, R13 ;  /* 0x0000001fff0c7819 */ /* 0x000fc6000001140d */
[----:B------:R-:W-:Y:S01]  /*0fa0*/  IMAD R0, R2, c[0x0][0x184], R5 ;  /* 0x0000610002007a24 */ /* 0x000fe200078e0205 */
[----:B------:R-:W-:Y:S01]  /*0fb0*/  IADD3 R5, R21, R4, RZ ;  /* 0x0000000415057210 */ /* 0x000fe20007ffe0ff */
[----:B------:R-:W-:Y:S01]  /*0fc0*/  IMAD R17, R17, c[0x0][0x188], RZ ;  /* 0x0000620011117a24 */ /* 0x000fe200078e02ff */
[----:B------:R-:W-:Y:S01]  /*0fd0*/  MOV R4, R20 ;  /* 0x0000001400047202 */ /* 0x000fe20000000f00 */
[----:B------:R-:W-:Y:S02]  /*0fe0*/  IMAD.IADD R19, R19, 0x1, R0 ;  /* 0x0000000113137824 */ /* 0x000fe400078e0200 */
        /* <DEDUP_REMOVED lines=8> */
.L_x_6509:
        /* <DEDUP_REMOVED lines=11> */
[----:B------:R-:W-:Y:S01]  /*1120*/  UMOV UR8, 0x5 ;  /* 0x0000000500087882 */ /* 0x000fe20000000000 */
[----:B------:R-:W-:Y:S01]  /*1130*/  SHF.R.S32.HI R24, RZ, 0x4, R5 ;  /* 0x00000004ff187819 */ /* 0x000fe20000011405 */
[----:B------:R-:W-:Y:S01]  /*1140*/  IMAD.IADD R2, R6, 0x1, -R7 ;  /* 0x0000000106027824 */ /* 0x000fe200078e0a07 */
[----:B------:R-:W-:Y:S01]  /*1150*/  SHF.R.S32.HI R9, RZ, 0x1f, R14 ;  /* 0x0000001fff097819 */ /* 0x000fe2000001140e */
[----:B------:R-:W-:Y:S01]  /*1160*/  IMAD.SHL.U32 R19, R26, 0x40, RZ ;  /* 0x000000401a137824 */ /* 0x000fe200078e00ff */
[C---:B------:R-:W-:Y:S01]  /*1170*/  LEA.HI R7, R5.reuse, R24, RZ, 0x1 ;  /* 0x0000001805077211 */ /* 0x040fe200078f08ff */
[----:B------:R-:W-:Y:S01]  /*1180*/  IMAD.SHL.U32 R166, R2, 0x8, RZ ;  /* 0x0000000802a67824 */ /* 0x000fe200078e00ff */
[----:B------:R-:W-:Y:S01]  /*1190*/  LOP3.LUT R5, R5, 0xfffffff0, RZ, 0xc0, !PT ;  /* 0xfffffff005057812 */ /* 0x000fe200078ec0ff */
[----:B------:R-:W-:Y:S01]  /*11a0*/  IMAD R9, R9, c[0x0][0x1a8], RZ ;  /* 0x00006a0009097a24 */ /* 0x000fe200078e02ff */
[----:B------:R-:W-:Y:S01]  /*11b0*/  LOP3.LUT R19, R19, 0x1c0, RZ, 0xc0, !PT ;  /* 0x000001c013137812 */ /* 0x000fe200078ec0ff */
[----:B------:R-:W-:Y:S01]  /*11c0*/  USHF.L.U64.HI UR5, UR4, UR8, UR5 ;  /* 0x0000000804057299 */ /* 0x000fe20008010205 */
[----:B------:R-:W-:Y:S01]  /*11d0*/  LOP3.LUT R7, R7, 0xfffffffe, RZ, 0xc0, !PT ;  /* 0xfffffffe07077812 */ /* 0x000fe200078ec0ff */
[----:B------:R-:W-:Y:S01]  /*11e0*/  IMAD R9, R14, c[0x0][0x1ac], R9 ;  /* 0x00006b000e097a24 */ /* 0x000fe200078e0209 */
[--C-:B------:R-:W-:Y:S01]  /*11f0*/  LOP3.LUT R18, R19, 0x38, R166.reuse, 0xf8, !PT ;  /* 0x0000003813127812 */ /* 0x100fe200078ef8a6 */
[----:B------:R-:W-:Y:S01]  /*1200*/  ULDC.64 UR6, c[0x0][0x198] ;  /* 0x0000660000067ab9 */ /* 0x000fe20000000a00 */
[----:B------:R-:W-:Y:S01]  /*1210*/  SHF.R.U32.HI R19, RZ, 0x3, R19 ;  /* 0x00000003ff137819 */ /* 0x000fe20000011613 */
[----:B------:R-:W-:Y:S01]  /*1220*/  IMAD.IADD R7, R24, 0x1, -R7 ;  /* 0x0000000118077824 */ /* 0x000fe200078e0a07 */
[----:B------:R-:W-:Y:S01]  /*1230*/  SHF.R.S32.HI R167, RZ, 0x1f, R166 ;  /* 0x0000001fffa77819 */ /* 0x000fe200000114a6 */
[----:B------:R-:W-:Y:S01]  /*1240*/  USHF.L.U32 UR12, UR6, 0x5, URZ ;  /* 0x00000005060c7899 */ /* 0x000fe2000800063f */
[----:B------:R-:W-:Y:S01]  /*1250*/  LOP3.LUT R19, R18, R19, RZ, 0x3c, !PT ;  /* 0x0000001312137212 */ /* 0x000fe200078e3cff */
[----:B------:R-:W-:Y:S01]  /*1260*/  IMAD.IADD R18, R6, 0x1, -R5 ;  /* 0x0000000106127824 */ /* 0x000fe200078e0a05 */
[C---:B------:R-:W-:Y:S01]  /*1270*/  IADD3 R32, P0, R166.reuse, R4, RZ ;  /* 0x00000004a6207210 */ /* 0x040fe20007f1e0ff */
[C---:B------:R-:W-:Y:S01]  /*1280*/  IMAD R5, R25.reuse, c[0x0][0x17c], R20 ;  /* 0x00005f0019057a24 */ /* 0x040fe200078e0214 */
[----:B------:R-:W-:Y:S01]  /*1290*/  IADD3 R34, P1, R166, R16, RZ ;  /* 0x00000010a6227210 */ /* 0x000fe20007f3e0ff */
[----:B------:R-:W-:Y:S01]  /*12a0*/  IMAD.WIDE.U32 R24, R25, c[0x0][0x178], R166 ;  /* 0x00005e0019187a25 */ /* 0x000fe200078e00a6 */
[----:B------:R-:W-:Y:S01]  /*12b0*/  SHF.R.S32.HI R27, RZ, 0x1f, R26 ;  /* 0x0000001fff1b7819 */ /* 0x000fe2000001141a */
[----:B------:R-:W-:Y:S01]  /*12c0*/  USHF.L.U64.HI UR7, UR6, UR8, UR7 ;  /* 0x0000000806077299 */ /* 0x000fe20008010207 */
[----:B------:R-:W-:Y:S01]  /*12d0*/  LEA.HI R20, R29, R6, RZ, 0x6 ;  /* 0x000000061d147211 */ /* 0x000fe200078f30ff */
[----:B------:R-:W-:Y:S01]  /*12e0*/  IMAD.IADD R25, R25, 0x1, R5 ;  /* 0x0000000119197824 */ /* 0x000fe200078e0205 */
[----:B------:R-:W-:Y:S01]  /*12f0*/  SHF.R.S32.HI R21, RZ, 0x1f, R18 ;  /* 0x0000001fff157819 */ /* 0x000fe20000011412 */
[----:B------:R-:W-:Y:S01]  /*1300*/  IMAD.X R33, R167, 0x1, R17, P0 ;  /* 0x00000001a7217824 */ /* 0x000fe200000e0611 */
[----:B------:R-:W-:Y:S01]  /*1310*/  IADD3 R11, P0, R26, R11, RZ ;  /* 0x0000000b1a0b7210 */ /* 0x000fe20007f1e0ff */
[----:B------:R-:W-:Y:S01]  /*1320*/  IMAD.WIDE.U32 R24, R14, c[0x0][0x1a8], R24 ;  /* 0x00006a000e187a25 */ /* 0x000fe200078e0018 */
[----:B------:R-:W-:-:S02]  /*1330*/  LEA.HI R4, R21, R18, RZ, 0x3 ;  /* 0x0000001215047211 */ /* 0x000fc400078f18ff */
[----:B------:R-:W-:Y:S01]  /*1340*/  LEA.HI R29, R29, R6, RZ, 0x5 ;  /* 0x000000061d1d7211 */ /* 0x000fe200078f28ff */
[----:B------:R-:W-:Y:S01]  /*1350*/  IMAD.SHL.U32 R14, R2, 0x40, RZ ;  /* 0x00000040020e7824 */ /* 0x000fe200078e00ff */
[----:B------:R-:W-:Y:S01]  /*1360*/  LOP3.LUT R17, R4, 0xfffffff8, RZ, 0xc0, !PT ;  /* 0xfffffff804117812 */ /* 0x000fe200078ec0ff */
[----:B------:R-:W-:Y:S01]  /*1370*/  IMAD.IADD R25, R25, 0x1, R9 ;  /* 0x0000000119197824 */ /* 0x000fe200078e0209 */
[----:B------:R-:W-:Y:S01]  /*1380*/  SHF.R.S32.HI R30, RZ, 0x5, R29 ;  /* 0x00000005ff1e7819 */ /* 0x000fe2000001141d */
[----:B------:R-:W-:Y:S01]  /*1390*/  IMAD.X R35, R167, 0x1, R15, P1 ;  /* 0x00000001a7237824 */ /* 0x000fe200008e060f */
[----:B------:R-:W-:Y:S01]  /*13a0*/  LOP3.LUT R9, R14, 0x1c0, RZ, 0xc0, !PT ;  /* 0x000001c00e097812 */ /* 0x000fe200078ec0ff */
[----:B------:R-:W-:-:S03]  /*13b0*/  IMAD.WIDE R22, R23, 0x40, R26 ;  /* 0x0000004017167825 */ /* 0x000fc600078e021a */
[----:B------:R-:W-:Y:S01]  /*13c0*/  LOP3.LUT R0, R9, 0x8, R0, 0xf8, !PT ;  /* 0x0000000809007812 */ /* 0x000fe200078ef800 */
[----:B------:R-:W-:Y:S02]  /*13d0*/  IMAD R15, R27, c[0x0][0x198], RZ ;  /* 0x000066001b0f7a24 */ /* 0x000fe400078e02ff */
[----:B------:R-:W-:Y:S01]  /*13e0*/  IMAD.WIDE.U32 R32, R13, c[0x0][0x1b8], R32 ;  /* 0x00006e000d207a25 */ /* 0x000fe200078e0020 */
[----:B------:R-:W-:-:S03]  /*13f0*/  SHF.R.U32.HI R13, RZ, 0x3, R9 ;  /* 0x00000003ff0d7819 */ /* 0x000fc60000011609 */
[----:B------:R-:W-:Y:S01]  /*1400*/  IMAD R15, R26, c[0x0][0x19c], R15 ;  /* 0x000067001a0f7a24 */ /* 0x000fe200078e020f */
[----:B------:R-:W-:Y:S01]  /*1410*/  LOP3.LUT R0, R0, R13, RZ, 0x3c, !PT ;  /* 0x0000000d00007212 */ /* 0x000fe200078e3cff */
[----:B------:R-:W-:-:S04]  /*1420*/  IMAD.WIDE.U32 R34, R26, c[0x0][0x198], R34 ;  /* 0x000066001a227a25 */ /* 0x000fc800078e0022 */
[----:B------:R-:W-:Y:S02]  /*1430*/  IMAD R9, R23, c[0x0][0x190], RZ ;  /* 0x0000640017097a24 */ /* 0x000fe400078e02ff */
        /* <DEDUP_REMOVED lines=9> */
[----:B------:R-:W-:Y:S02]  /*14d0*/  IMAD.SHL.U32 R20, R20, 0x8, RZ ;  /* 0x0000000814147824 */ /* 0x000fe400078e00ff */
[----:B------:R-:W-:Y:S01]  /*14e0*/  IMAD.IADD R5, R18, 0x1, -R17 ;  /* 0x0000000112057824 */ /* 0x000fe200078e0a11 */
[----:B------:R-:W-:Y:S01]  /*14f0*/  LEA.HI.X R13, R22, c[0x0][0x164], R9, 0x1, P0 ;  /* 0x00005900160d7a11 */ /* 0x000fe200000f0c09 */
[----:B------:R-:W-:Y:S01]  /*1500*/  IMAD R10, R10, c[0x0][0x1a0], RZ ;  /* 0x000068000a0a7a24 */ /* 0x000fe200078e02ff */
[----:B------:R-:W-:Y:S01]  /*1510*/  IADD3 R14, P0, R12, UR9, RZ ;  /* 0x000000090c0e7c10 */ /* 0x000fe2000ff1e0ff */
[----:B------:R-:W-:Y:S01]  /*1520*/  IMAD.WIDE.U32 R32, R11, c[0x0][0x1a0], R32 ;  /* 0x000068000b207a25 */ /* 0x000fe200078e0020 */
[----:B------:R-:W-:-:S02]  /*1530*/  LOP3.LUT R19, R19, 0x7ffffe00, R20, 0xf8, !PT ;  /* 0x7ffffe0013137812 */ /* 0x000fc400078ef814 */
[----:B------:R-:W-:Y:S01]  /*1540*/  IADD3.X R15, R13, UR5, RZ, P0, !PT ;  /* 0x000000050d0f7c10 */ /* 0x000fe200087fe4ff */
[----:B------:R-:W-:Y:S01]  /*1550*/  IMAD R10, R11, c[0x0][0x1a4], R10 ;  /* 0x000069000b0a7a24 */ /* 0x000fe200078e020a */
[----:B------:R-:W-:Y:S01]  /*1560*/  IADD3 R16, P0, R14, UR9, RZ ;  /* 0x000000090e107c10 */ /* 0x000fe2000ff1e0ff */
[----:B------:R-:W-:Y:S02]  /*1570*/  IMAD.SHL.U32 R165, R19, 0x2, RZ ;  /* 0x0000000213a57824 */ /* 0x000fe400078e00ff */
[----:B------:R-:W-:Y:S01]  /*1580*/  IMAD.SHL.U32 R9, R5, 0x40, RZ ;  /* 0x0000004005097824 */ /* 0x000fe200078e00ff */
[----:B------:R-:W-:Y:S01]  /*1590*/  IADD3.X R17, R15, UR5, RZ, P0, !PT ;  /* 0x000000050f117c10 */ /* 0x000fe200087fe4ff */
[----:B------:R-:W-:Y:S01]  /*15a0*/  IMAD.IADD R159, R33, 0x1, R10 ;  /* 0x00000001219f7824 */ /* 0x000fe200078e020a */
[----:B------:R-:W-:Y:S01]  /*15b0*/  IADD3 R18, P0, R162, UR12, RZ ;  /* 0x0000000ca2127c10 */ /* 0x000fe2000ff1e0ff */
[----:B------:R-:W-:Y:S01]  /*15c0*/  @!PT LDS RZ, [RZ] ;  /* 0x00000000fffff984 */ /* 0x000fe20000000800 */
[----:B------:R-:W-:Y:S01]  /*15d0*/  @!PT LDS RZ, [RZ] ;  /* 0x00000000fffff984 */ /* 0x000fe20000000800 */
[----:B------:R-:W-:Y:S01]  /*15e0*/  @!PT LDS RZ, [RZ] ;  /* 0x00000000fffff984 */ /* 0x000fe20000000800 */
[----:B------:R1:W-:Y:S01]  /*15f0*/  LDGSTS.E.BYPASS.LTC128B.128 [R165], [R12.64] ;  /* 0x000000000ca57fae */ /* 0x0003e2000b901d4a */
[----:B------:R-:W-:Y:S01]  /*1600*/  IADD3 R20, P1, R16, UR9, RZ ;  /* 0x0000000910147c10 */ /* 0x000fe2000ff3e0ff */
[----:B------:R-:W-:Y:S01]  /*1610*/  IMAD R0, R7, 0x200, R0 ;  /* 0x0000020007007824 */ /* 0x000fe200078e0200 */
[----:B------:R-:W-:Y:S01]  /*1620*/  IADD3.X R19, R163, UR7, RZ, P0, !PT ;  /* 0x00000007a3137c10 */ /* 0x000fe200087fe4ff */
[----:B------:R1:W-:Y:S01]  /*1630*/  LDGSTS.E.BYPASS.LTC128B.128 [R165+0x2000], [R12.64+0x80] ;  /* 0x020000800ca57fae */ /* 0x0003e2000b901d4a */
[----:B------:R-:W-:Y:S01]  /*1640*/  IADD3.X R21, R17, UR5, RZ, P1, !PT ;  /* 0x0000000511157c10 */ /* 0x000fe20008ffe4ff */
[----:B------:R-:W-:Y:S01]  /*1650*/  ULDC.64 UR4, c[0x0][0x1a0] ;  /* 0x0000680000047ab9 */ /* 0x000fe20000000a00 */
[----:B------:R-:W-:Y:S01]  /*1660*/  IMAD.SHL.U32 R10, R7, 0x8, RZ ;  /* 0x00000008070a7824 */ /* 0x000fe200078e00ff */
[----:B------:R2:W-:Y:S01]  /*1670*/  LDGSTS.E.BYPASS.LTC128B.128 [R165+0x800], [R14.64] ;  /* 0x008000000ea57fae */ /* 0x0005e2000b901d4a */
[----:B------:R-:W-:Y:S01]  /*1680*/  LOP3.LUT R7, R9, 0x1c0, RZ, 0xc0, !PT ;  /* 0x000001c009077812 */ /* 0x000fe200078ec0ff */
[----:B------:R-:W-:Y:S01]  /*1690*/  USHF.L.U32 UR9, UR4, 0x5, URZ ;  /* 0x0000000504097899 */ /* 0x000fe2000800063f */
[----:B------:R-:W-:Y:S01]  /*16a0*/  IMAD.SHL.U32 R9, R4, 0x40, RZ ;  /* 0x0000004004097824 */ /* 0x000fe200078e00ff */
[----:B------:R2:W-:Y:S01]  /*16b0*/  LDGSTS.E.BYPASS.LTC128B.128 [R165+0x2800], [R14.64+0x80] ;  /* 0x028000800ea57fae */ /* 0x0005e2000b901d4a */
[----:B------:R-:W-:Y:S01]  /*16c0*/  LOP3.LUT R10, R7, 0x8, R10, 0xf8, !PT ;  /* 0x00000008070a7812 */ /* 0x000fe200078ef80a */
[----:B------:R-:W-:Y:S01]  /*16d0*/  USHF.L.U64.HI UR5, UR4, UR8, UR5 ;  /* 0x0000000804057299 */ /* 0x000fe20008010205 */
[----:B------:R-:W-:Y:S01]  /*16e0*/  SHF.R.U32.HI R7, RZ, 0x3, R7 ;  /* 0x00000003ff077819 */ /* 0x000fe20000011607 */
[----:B------:R3:W-:Y:S01]  /*16f0*/  LDGSTS.E.BYPASS.LTC128B.128 [R165+0x1000], [R16.64] ;  /* 0x0100000010a57fae */ /* 0x0007e2000b901d4a */
[----:B------:R-:W-:Y:S01]  /*1700*/  IMAD.SHL.U32 R88, R0, 0x2, RZ ;  /* 0x0000000200587824 */ /* 0x000fe200078e00ff */
[----:B------:R-:W-:Y:S01]  /*1710*/  LOP3.LUT P1, RZ, R5, 0x2, RZ, 0xc0, !PT ;  /* 0x0000000205ff7812 */ /* 0x000fe2000782c0ff */
[----:B------:R-:W-:Y:S01]  /*1720*/  IMAD R89, R30, 0x10, R89 ;  /* 0x000000101e597824 */ /* 0x000fe200078e0259 */
[----:B------:R3:W-:Y:S01]  /*1730*/  LDGSTS.E.BYPASS.LTC128B.128 [R165+0x3000], [R16.64+0x80] ;  /* 0x0300008010a57fae */ /* 0x0007e2000b901d4a */
[----:B------:R-:W-:-:S02]  /*1740*/  LOP3.LUT R4, R10, R7, RZ, 0x3c, !PT ;  /* 0x000000070a047212 */ /* 0x000fc400078e3cff */
[----:B------:R-:W-:Y:S01]  /*1750*/  LOP3.LUT R7, R9, 0xfffffe00, RZ, 0xc0, !PT ;  /* 0xfffffe0009077812 */ /* 0x000fe200078ec0ff */
[----:B------:R4:W-:Y:S01]  /*1760*/  LDGSTS.E.BYPASS.LTC128B.128 [R165+0x1800], [R20.64] ;  /* 0x0180000014a57fae */ /* 0x0009e2000b901d4a */
[----:B------:R-:W-:Y:S02]  /*1770*/  LEA R157, R0, 0x4000, 0x1 ;  /* 0x00004000009d7811 */ /* 0x000fe400078e08ff */
[----:B------:R-:W-:Y:S01]  /*1780*/  SEL R0, R8, 0xffffffe0, !P1 ;  /* 0xffffffe008007807 */ /* 0x000fe20004800000 */
[----:B------:R4:W-:Y:S01]  /*1790*/  LDGSTS.E.BYPASS.LTC128B.128 [R165+0x3800], [R20.64+0x80] ;  /* 0x0380008014a57fae */ /* 0x0009e2000b901d4a */
[----:B------:R-:W-:Y:S01]  /*17a0*/  IMAD R9, R30, 0x400, R7 ;  /* 0x000004001e097824 */ /* 0x000fe200078e0207 */
[----:B------:R-:W-:Y:S01]  /*17b0*/  IADD3 R155, R157, 0x20, RZ ;  /* 0x000000209d9b7810 */ /* 0x000fe20007ffe0ff */
[----:B------:R-:W-:Y:S01]  /*17c0*/  IMAD.MOV.U32 R8, RZ, RZ, 0x40 ;  /* 0x00000040ff087424 */ /* 0x000fe200078e00ff */
[----:B-1----:R-:W-:Y:S01]  /*17d0*/  IADD3 R12, P0, R18, UR12, RZ ;  /* 0x0000000c120c7c10 */ /* 0x002fe2000ff1e0ff */
[----:B------:R1:W-:Y:S01]  /*17e0*/  LDGSTS.E.BYPASS.LTC128B.128 [R165+0x4000], [R162.64] ;  /* 0x04000000a2a57fae */ /* 0x0003e2000b901d4a */
[----:B------:R-:W-:Y:S01]  /*17f0*/  IMAD.IADD R158, R9, 0x1, R4 ;  /* 0x00000001099e7824 */ /* 0x000fe200078e0204 */
[----:B------:R-:W-:-:S02]  /*1800*/  LOP3.LUT P1, RZ, R5, 0x4, RZ, 0xc0, !PT ;  /* 0x0000000405ff7812 */ /* 0x000fc4000782c0ff */
[----:B------:R-:W-:Y:S01]  /*1810*/  IADD3.X R13, R19, UR7, RZ, P0, !PT ;  /* 0x00000007130d7c10 */ /* 0x000fe200087fe4ff */
[----:B------:R1:W-:Y:S01]  /*1820*/  LDGSTS.E.BYPASS.LTC128B.128 [R165+0x6000], [R162.64+0x80] ;  /* 0x06000080a2a57fae */ /* 0x0003e2000b901d4a */
[----:B--2---:R-:W-:Y:S01]  /*1830*/  IADD3 R14, P0, R12, UR12, RZ ;  /* 0x0000000c0c0e7c10 */ /* 0x004fe2000ff1e0ff */
[----:B------:R-:W-:Y:S01]  /*1840*/  IMAD.SHL.U32 R158, R158, 0x2, RZ ;  /* 0x000000029e9e7824 */ /* 0x000fe200078e00ff */
[----:B------:R-:W-:Y:S01]  /*1850*/  SEL R5, R8, 0xffffffc0, !P1 ;  /* 0xffffffc008057807 */ /* 0x000fe20004800000 */
[----:B------:R2:W-:Y:S01]  /*1860*/  LDGSTS.E.BYPASS.LTC128B.128 [R165+0x4800], [R18.64] ;  /* 0x0480000012a57fae */ /* 0x0005e2000b901d4a */
[----:B------:R-:W-:Y:S01]  /*1870*/  IADD3.X R15, R13, UR7, RZ, P0, !PT ;  /* 0x000000070d0f7c10 */ /* 0x000fe200087fe4ff */
[----:B------:R-:W-:Y:S01]  /*1880*/  IMAD.IADD R156, R158, 0x1, R0 ;  /* 0x000000019e9c7824 */ /* 0x000fe200078e0200 */
[----:B------:R-:W-:Y:S01]  /*1890*/  LEA R160, P0, R32, c[0x0][0x170], 0x1 ;  /* 0x00005c0020a07a11 */ /* 0x000fe200078008ff */
[----:B------:R2:W-:Y:S01]  /*18a0*/  LDGSTS.E.BYPASS.LTC128B.128 [R165+0x6800], [R18.64+0x80] ;  /* 0x0680008012a57fae */ /* 0x0005e2000b901d4a */
[----:B------:R-:W-:-:S02]  /*18b0*/  IMAD.IADD R154, R158, 0x1, R5 ;  /* 0x000000019e9a7824 */ /* 0x000fc400078e0205 */
[----:B------:R-:W-:Y:S01]  /*18c0*/  LEA.HI.X R159, R32, c[0x0][0x174], R159, 0x1, P0 ;  /* 0x00005d00209f7a11 */ /* 0x000fe200000f0c9f */
[----:B------:R5:W-:Y:S01]  /*18d0*/  LDGSTS.E.BYPASS.LTC128B.128 [R165+0x5000], [R12.64] ;  /* 0x050000000ca57fae */ /* 0x000be2000b901d4a */
[----:B------:R-:W-:-:S03]  /*18e0*/  IMAD.IADD R152, R156, 0x1, R5 ;  /* 0x000000019c987824 */ /* 0x000fc600078e0205 */
[----:B------:R5:W-:Y:S01]  /*18f0*/  LDGSTS.E.BYPASS.LTC128B.128 [R165+0x7000], [R12.64+0x80] ;  /* 0x070000800ca57fae */ /* 0x000be2000b901d4a */
[----:B------:R-:W-:-:S03]  /*1900*/  IMAD.MOV.U32 R161, RZ, RZ, R159 ;  /* 0x000000ffffa17224 */ /* 0x000fc600078e009f */
[----:B------:R1:W-:Y:S04]  /*1910*/  LDGSTS.E.BYPASS.LTC128B.128 [R165+0x5800], [R14.64] ;  /* 0x058000000ea57fae */ /* 0x0003e8000b901d4a */
[----:B------:R1:W-:Y:S04]  /*1920*/  LDGSTS.E.BYPASS.LTC128B.128 [R165+0x7800], [R14.64+0x80] ;  /* 0x078000800ea57fae */ /* 0x0003e8000b901d4a */
[----:B------:R-:W0:Y:S01]  /*1930*/  LDGDEPBAR ;  /* 0x00000000000079af */ /* 0x000e220000000000 */
[----:B-----5:R-:W-:-:S04]  /*1940*/  IADD3 R12, P0, R160, UR9, RZ ;  /* 0x00000009a00c7c10 */ /* 0x020fc8000ff1e0ff */
[----:B------:R-:W-:Y:S02]  /*1950*/  IADD3.X R13, R159, UR5, RZ, P0, !PT ;  /* 0x000000059f0d7c10 */ /* 0x000fe400087fe4ff */
[----:B---3--:R-:W-:Y:S01]  /*1960*/  IADD3 R16, P0, R12, UR9, RZ ;  /* 0x000000090c107c10 */ /* 0x008fe2000ff1e0ff */
[----:B------:R-:W-:-:S04]  /*1970*/  DEPBAR.LE SB0, 0x0 ;  /* 0x000080000000791a */ /* 0x000fc80000000000 */
[----:B------:R-:W-:Y:S01]  /*1980*/  BAR.SYNC.DEFER_BLOCKING 0x0 ;  /* 0x0000000000007b1d */ /* 0x000fe20000010000 */
[----:B------:R-:W-:Y:S02]  /*1990*/  IADD3.X R17, R13, UR5, RZ, P0, !PT ;  /* 0x000000050d117c10 */ /* 0x000fe400087fe4ff */
[----:B------:R-:W-:-:S04]  /*19a0*/  IADD3 R10, P0, R16, UR9, RZ ;  /* 0x00000009100a7c10 */ /* 0x000fc8000ff1e0ff */
[----:B------:R-:W-:Y:S02]  /*19b0*/  IADD3.X R11, R17, UR5, RZ, P0, !PT ;  /* 0x00000005110b7c10 */ /* 0x000fe400087fe4ff */
[----:B------:R-:W-:-:S13]  /*19c0*/  LOP3.LUT P0, RZ, R2, 0x2, RZ, 0xc0, !PT ;  /* 0x0000000202ff7812 */ /* 0x000fda000780c0ff */
[----:B------:R-:W-:Y:S01]  /*19d0*/  @P0 IADD3 R155, R157, -0x20, RZ ;  /* 0xffffffe09d9b0810 */ /* 0x000fe20007ffe0ff */
[----:B------:R-:W-:Y:S01]  /*19e0*/  @!PT LDS RZ, [RZ] ;  /* 0x00000000fffff984 */ /* 0x000fe20000000800 */
[----:B------:R-:W-:Y:S01]  /*19f0*/  @!PT LDS RZ, [RZ] ;  /* 0x00000000fffff984 */ /* 0x000fe20000000800 */
[----:B------:R-:W-:Y:S01]  /*1a00*/  @!PT LDS RZ, [RZ] ;  /* 0x00000000fffff984 */ /* 0x000fe20000000800 */
[----:B------:R3:W-:Y:S01]  /*1a10*/  LDGSTS.E.BYPASS.LTC128B.128 [R165+0x8000], [R160.64] ;  /* 0x08000000a0a57fae */ /* 0x0007e2000b901d4a */
[----:B------:R-:W-:Y:S02]  /*1a20*/  LOP3.LUT P0, RZ, R2, 0x4, RZ, 0xc0, !PT ;  /* 0x0000000402ff7812 */ /* 0x000fe4000780c0ff */
[C---:B------:R-:W-:Y:S01]  /*1a30*/  IADD3 R147, R155.reuse, 0x800, RZ ;  /* 0x000008009b937810 */ /* 0x040fe20007ffe0ff */
[----:B------:R3:W-:Y:S01]  /*1a40*/  LDGSTS.E.BYPASS.LTC128B.128 [R165+0xa000], [R160.64+0x80] ;  /* 0x0a000080a0a57fae */ /* 0x0007e2000b901d4a */
[----:B------:R-:W-:Y:S02]  /*1a50*/  SEL R2, R8, 0xffffffc0, !P0 ;  /* 0xffffffc008027807 */ /* 0x000fe40004000000 */
[C---:B------:R-:W-:Y:S01]  /*1a60*/  IADD3 R146, R155.reuse, 0x1000, RZ ;  /* 0x000010009b927810 */ /* 0x040fe20007ffe0ff */
[----:B------:R1:W-:Y:S01]  /*1a70*/  LDGSTS.E.BYPASS.LTC128B.128 [R165+0x8800], [R12.64] ;  /* 0x088000000ca57fae */ /* 0x0003e2000b901d4a */
[----:B------:R-:W-:Y:S01]  /*1a80*/  IADD3 R145, R155, 0x1800, RZ ;  /* 0x000018009b917810 */ /* 0x000fe20007ffe0ff */
[----:B------:R-:W-:Y:S01]  /*1a90*/  IMAD.IADD R153, R157, 0x1, R2 ;  /* 0x000000019d997824 */ /* 0x000fe200078e0202 */
[C---:B------:R-:W-:Y:S01]  /*1aa0*/  IADD3 R143, R155.reuse, 0x2000, RZ ;  /* 0x000020009b8f7810 */ /* 0x040fe20007ffe0ff */
[----:B------:R1:W-:Y:S01]  /*1ab0*/  LDGSTS.E.BYPASS.LTC128B.128 [R165+0xa800], [R12.64+0x80] ;  /* 0x0a8000800ca57fae */ /* 0x0003e2000b901d4a */
[----:B------:R-:W-:Y:S01]  /*1ac0*/  IMAD.IADD R144, R2, 0x1, R155 ;  /* 0x0000000102907824 */ /* 0x000fe200078e029b */
[----:B------:R-:W-:-:S02]  /*1ad0*/  IADD3 R142, R155, 0x2800, RZ ;  /* 0x000028009b8e7810 */ /* 0x000fc40007ffe0ff */
[----:B------:R2:W-:Y:S01]  /*1ae0*/  LDGSTS.E.BYPASS.LTC128B.128 [R165+0x9000], [R16.64] ;  /* 0x0900000010a57fae */ /* 0x0005e2000b901d4a */
[C---:B------:R-:W-:Y:S02]  /*1af0*/  IADD3 R141, R155.reuse, 0x3000, RZ ;  /* 0x000030009b8d7810 */ /* 0x040fe40007ffe0ff */
[----:B------:R-:W-:Y:S01]  /*1b00*/  IADD3 R140, R155, 0x3800, RZ ;  /* 0x000038009b8c7810 */ /* 0x000fe20007ffe0ff */
[----:B------:R2:W-:Y:S04]  /*1b10*/  LDGSTS.E.BYPASS.LTC128B.128 [R165+0xb000], [R16.64+0x80] ;  /* 0x0b00008010a57fae */ /* 0x0005e8000b901d4a */
[----:B------:R5:W-:Y:S04]  /*1b20*/  LDGSTS.E.BYPASS.LTC128B.128 [R165+0x9800], [R10.64] ;  /* 0x098000000aa57fae */ /* 0x000be8000b901d4a */
[----:B------:R5:W-:Y:S04]  /*1b30*/  LDGSTS.E.BYPASS.LTC128B.128 [R165+0xb800], [R10.64+0x80] ;  /* 0x0b8000800aa57fae */ /* 0x000be8000b901d4a */
[----:B------:R-:W-:Y:S04]  /*1b40*/  LDSM.16.M88.4 R48, [R158] ;  /* 0x000000009e30783b */ /* 0x000fe80000000200 */
[----:B----4-:R-:W4:Y:S04]  /*1b50*/  LDSM.16.M88.4 R20, [R88+0x4000] ;  /* 0x004000005814783b */ /* 0x010f280000000200 */
[----:B------:R-:W5:Y:S04]  /*1b60*/  LDSM.16.M88.4 R80, [R88+0x5000] ;  /* 0x005000005850783b */ /* 0x000f680000000200 */
[----:B-1----:R-:W2:Y:S04]  /*1b70*/  LDSM.16.M88.4 R12, [R88+0x4800] ;  /* 0x00480000580c783b */ /* 0x002ea80000000200 */
[----:B------:R-:W1:Y:S04]  /*1b80*/  LDSM.16.M88.4 R76, [R88+0x5800] ;  /* 0x00580000584c783b */ /* 0x000e680000000200 */
[----:B------:R-:W-:Y:S04]  /*1b90*/  LDSM.16.M88.4 R60, [R156] ;  /* 0x000000009c3c783b */ /* 0x000fe80000000200 */
[----:B------:R-:W1:Y:S04]  /*1ba0*/  LDSM.16.M88.4 R72, [R155] ;  /* 0x000000009b48783b */ /* 0x000e680000000200 */
[----:B------:R-:W1:Y:S04]  /*1bb0*/  LDSM.16.M88.4 R64, [R155+0x1000] ;  /* 0x001000009b40783b */ /* 0x000e680000000200 */
[----:B------:R-:W1:Y:S04]  /*1bc0*/  LDSM.16.M88.4 R68, [R155+0x800] ;  /* 0x000800009b44783b */ /* 0x000e680000000200 */
[----:B------:R-:W1:Y:S04]  /*1bd0*/  LDSM.16.M88.4 R56, [R155+0x1800] ;  /* 0x001800009b38783b */ /* 0x000e680000000200 */
[----:B------:R-:W-:Y:S01]  /*1be0*/  LDSM.16.M88.4 R44, [R154] ;  /* 0x000000009a2c783b */ /* 0x000fe20000000200 */
[C---:B----4-:R-:W-:Y:S03]  /*1bf0*/  HMMA.16816.F32.BF16 R24, R48.reuse, R20, RZ ;  /* 0x000000143018723c */ /* 0x050fe600000418ff */
[----:B------:R-:W4:Y:S04]  /*1c00*/  LDSM.16.M88.4 R40, [R153] ;  /* 0x000000009928783b */ /* 0x000f280000000200 */
[----:B------:R-:W1:Y:S01]  /*1c10*/  LDSM.16.M88.4 R32, [R153+0x1000] ;  /* 0x001000009920783b */ /* 0x000e620000000200 */
[C---:B------:R-:W-:Y:S03]  /*1c20*/  HMMA.16816.F32.BF16 R20, R48.reuse, R22, RZ ;  /* 0x000000163014723c */ /* 0x040fe600000418ff */
[----:B------:R-:W3:Y:S04]  /*1c30*/  LDSM.16.M88.4 R36, [R153+0x800] ;  /* 0x000800009924783b */ /* 0x000ee80000000200 */
[----:B------:R-:W-:Y:S01]  /*1c40*/  LDSM.16.M88.4 R84, [R153+0x1800] ;  /* 0x001800009954783b */ /* 0x000fe20000000200 */
[C---:B-----5:R-:W-:Y:S03]  /*1c50*/  HMMA.16816.F32.BF16 R8, R48.reuse, R80, RZ ;  /* 0x000000503008723c */ /* 0x060fe600000418ff */
[----:B------:R-:W0:Y:S05]  /*1c60*/  LDGDEPBAR ;  /* 0x00000000000079af */ /* 0x000e2a0000000000 */
[C---:B--2---:R-:W-:Y:S08]  /*1c70*/  HMMA.16816.F32.BF16 R16, R48.reuse, R12, RZ ;  /* 0x0000000c3010723c */ /* 0x044ff000000418ff */
[C---:B------:R-:W-:Y:S08]  /*1c80*/  HMMA.16816.F32.BF16 R12, R48.reuse, R14, RZ ;  /* 0x0000000e300c723c */ /* 0x040ff000000418ff */
[C---:B------:R-:W-:Y:S08]  /*1c90*/  HMMA.16816.F32.BF16 R80, R48.reuse, R82, RZ ;  /* 0x000000523050723c */ /* 0x040ff000000418ff */
[C---:B-1----:R-:W-:Y:S08]  /*1ca0*/  HMMA.16816.F32.BF16 R52, R48.reuse, R76, RZ ;  /* 0x0000004c3034723c */ /* 0x042ff000000418ff */
[----:B------:R-:W-:Y:S01]  /*1cb0*/  HMMA.16816.F32.BF16 R48, R48, R78, RZ ;  /* 0x0000004e3030723c */ /* 0x000fe200000418ff */
[----:B------:R-:W-:Y:S07]  /*1cc0*/  LDSM.16.M88.4 R76, [R152] ;  /* 0x00000000984c783b */ /* 0x000fee0000000200 */
[C---:B------:R-:W-:Y:S08]  /*1cd0*/  HMMA.16816.F32.BF16 R24, R60.reuse, R72, R24 ;  /* 0x000000483c18723c */ /* 0x040ff00000041818 */
[C---:B------:R-:W-:Y:S01]  /*1ce0*/  HMMA.16816.F32.BF16 R20, R60.reuse, R74, R20 ;  /* 0x0000004a3c14723c */ /* 0x040fe20000041814 */
[----:B------:R-:W1:Y:S07]  /*1cf0*/  LDSM.16.M88.4 R72, [R144] ;  /* 0x000000009048783b */ /* 0x000e6e0000000200 */
[C---:B------:R-:W-:Y:S08]  /*1d00*/  HMMA.16816.F32.BF16 R8, R60.reuse, R64, R8 ;  /* 0x000000403c08723c */ /* 0x040ff00000041808 */
[C---:B------:R-:W-:Y:S08]  /*1d10*/  HMMA.16816.F32.BF16 R16, R60.reuse, R68, R16 ;  /* 0x000000443c10723c */ /* 0x040ff00000041810 */
[C---:B------:R-:W-:Y:S01]  /*1d20*/  HMMA.16816.F32.BF16 R12, R60.reuse, R70, R12 ;  /* 0x000000463c0c723c */ /* 0x040fe2000004180c */
[----:B------:R-:W-:Y:S07]  /*1d30*/  LDSM.16.M88.4 R68, [R144+0x800] ;  /* 0x000800009044783b */ /* 0x000fee0000000200 */
[C---:B------:R-:W-:Y:S01]  /*1d40*/  HMMA.16816.F32.BF16 R80, R60.reuse, R66, R80 ;  /* 0x000000423c50723c */ /* 0x040fe20000041850 */
[----:B------:R-:W2:Y:S07]  /*1d50*/  LDSM.16.M88.4 R64, [R144+0x1000] ;  /* 0x001000009040783b */ /* 0x000eae0000000200 */
[C---:B------:R-:W-:Y:S08]  /*1d60*/  HMMA.16816.F32.BF16 R52, R60.reuse, R56, R52 ;  /* 0x000000383c34723c */ /* 0x040ff00000041834 */
[----:B------:R-:W-:Y:S01]  /*1d70*/  HMMA.16816.F32.BF16 R48, R60, R58, R48 ;  /* 0x0000003a3c30723c */ /* 0x000fe20000041830 */
[----:B------:R-:W-:Y:S07]  /*1d80*/  LDSM.16.M88.4 R60, [R144+0x1800] ;  /* 0x00180000903c783b */ /* 0x000fee0000000200 */
[C---:B----4-:R-:W-:Y:S08]  /*1d90*/  HMMA.16816.F32.BF16 R24, R44.reuse, R40, R24 ;  /* 0x000000282c18723c */ /* 0x050ff00000041818 */
[C---:B------:R-:W-:Y:S01]  /*1da0*/  HMMA.16816.F32.BF16 R20, R44.reuse, R42, R20 ;  /* 0x0000002a2c14723c */ /* 0x040fe20000041814 */
[----:B------:R-:W-:Y:S07]  /*1db0*/  LDSM.16.M88.4 R40, [R158+0x2000] ;  /* 0x002000009e28783b */ /* 0x000fee0000000200 */
[C---:B------:R-:W-:Y:S01]  /*1dc0*/  HMMA.16816.F32.BF16 R56, R44.reuse, R32, R8 ;  /* 0x000000202c38723c */ /* 0x040fe20000041808 */
[----:B------:R-:W-:Y:S07]  /*1dd0*/  LDSM.16.M88.4 R8, [R88+0x6800] ;  /* 0x006800005808783b */ /* 0x000fee0000000200 */
[C---:B---3--:R-:W-:Y:S08]  /*1de0*/  HMMA.16816.F32.BF16 R16, R44.reuse, R36, R16 ;  /* 0x000000242c10723c */ /* 0x048ff00000041810 */
[C---:B------:R-:W-:Y:S01]  /*1df0*/  HMMA.16816.F32.BF16 R12, R44.reuse, R38, R12 ;  /* 0x000000262c0c723c */ /* 0x040fe2000004180c */
[----:B------:R-:W-:Y:S07]  /*1e00*/  LDSM.16.M88.4 R36, [R88+0x6000] ;  /* 0x006000005824783b */ /* 0x000fee0000000200 */
[----:B------:R-:W-:Y:S01]  /*1e10*/  HMMA.16816.F32.BF16 R80, R44, R34, R80 ;  /* 0x000000222c50723c */ /* 0x000fe20000041850 */
[----:B------:R-:W3:Y:S07]  /*1e20*/  LDSM.16.M88.4 R32, [R88+0x7000] ;  /* 0x007000005820783b */ /* 0x000eee0000000200 */
[C---:B-1----:R-:W-:Y:S08]  /*1e30*/  HMMA.16816.F32.BF16 R24, R76.reuse, R72, R24 ;  /* 0x000000484c18723c */ /* 0x042ff00000041818 */
[C---:B------:R-:W-:Y:S08]  /*1e40*/  HMMA.16816.F32.BF16 R20, R76.reuse, R74, R20 ;  /* 0x0000004a4c14723c */ /* 0x040ff00000041814 */
[----:B--2---:R-:W-:Y:S01]  /*1e50*/  HMMA.16816.F32.BF16 R72, R76, R64, R56 ;  /* 0x000000404c48723c */ /* 0x004fe20000041838 */
[----:B------:R-:W-:Y:S07]  /*1e60*/  LDSM.16.M88.4 R56, [R155+0x2000] ;  /* 0x002000009b38783b */ /* 0x000fee0000000200 */
[----:B------:R-:W-:Y:S08]  /*1e70*/  HMMA.16816.F32.BF16 R52, R44, R84, R52 ;  /* 0x000000542c34723c */ /* 0x000ff00000041834 */
[C---:B------:R-:W-:Y:S08]  /*1e80*/  HMMA.16816.F32.BF16 R16, R76.reuse, R68, R16 ;  /* 0x000000444c10723c */ /* 0x040ff00000041810 */
[C---:B------:R-:W-:Y:S01]  /*1e90*/  HMMA.16816.F32.BF16 R12, R76.reuse, R70, R12 ;  /* 0x000000464c0c723c */ /* 0x040fe2000004180c */
[----:B------:R-:W-:Y:S07]  /*1ea0*/  LDSM.16.M88.4 R68, [R156+0x2000] ;  /* 0x002000009c44783b */ /* 0x000fee0000000200 */
[----:B------:R-:W-:Y:S01]  /*1eb0*/  HMMA.16816.F32.BF16 R80, R76, R66, R80 ;  /* 0x000000424c50723c */ /* 0x000fe20000041850 */
[----:B------:R-:W1:Y:S07]  /*1ec0*/  LDSM.16.M88.4 R64, [R155+0x3000] ;  /* 0x003000009b40783b */ /* 0x000e6e0000000200 */
[----:B------:R-:W-:Y:S01]  /*1ed0*/  HMMA.16816.F32.BF16 R48, R44, R86, R48 ;  /* 0x000000562c30723c */ /* 0x000fe20000041830 */
[----:B------:R-:W2:Y:S04]  /*1ee0*/  LDSM.16.M88.4 R84, [R88+0x7800] ;  /* 0x007800005854783b */ /* 0x000ea80000000200 */
[----:B------:R-:W-:Y:S03]  /*1ef0*/  LDSM.16.M88.4 R44, [R155+0x2800] ;  /* 0x002800009b2c783b */ /* 0x000fe60000000200 */
[----:B---3--:R-:W-:Y:S08]  /*1f00*/  HMMA.16816.F32.BF16 R72, R40, R32, R72 ;  /* 0x000000202848723c */ /* 0x008ff00000041848 */
[----:B------:R-:W-:Y:S08]  /*1f10*/  HMMA.16816.F32.BF16 R52, R76, R60, R52 ;  /* 0x0000003c4c34723c */ /* 0x000ff00000041834 */
[C---:B------:R-:W-:Y:S08]  /*1f20*/  HMMA.16816.F32.BF16 R16, R40.reuse, R8, R16 ;  /* 0x000000082810723c */ /* 0x040ff00000041810 */
[C---:B------:R-:W-:Y:S01]  /*1f30*/  HMMA.16816.F32.BF16 R12, R40.reuse, R10, R12 ;  /* 0x0000000a280c723c */ /* 0x040fe2000004180c */
[----:B------:R-:W-:Y:S07]  /*1f40*/  LDSM.16.M88.4 R8, [R154+0x2000] ;  /* 0x002000009a08783b */ /* 0x000fee0000000200 */
[----:B------:R-:W-:Y:S01]  /*1f50*/  HMMA.16816.F32.BF16 R80, R40, R34, R80 ;  /* 0x000000222850723c */ /* 0x000fe20000041850 */
[----:B------:R-:W3:Y:S07]  /*1f60*/  LDSM.16.M88.4 R32, [R153+0x3000] ;  /* 0x003000009920783b */ /* 0x000eee0000000200 */
[----:B------:R-:W-:Y:S01]  /*1f70*/  HMMA.16816.F32.BF16 R48, R76, R62, R48 ;  /* 0x0000003e4c30723c */ /* 0x000fe20000041830 */
[----:B------:R-:W4:Y:S04]  /*1f80*/  LDSM.16.M88.4 R60, [R155+0x3800] ;  /* 0x003800009b3c783b */ /* 0x000f280000000200 */
[----:B------:R-:W-:Y:S03]  /*1f90*/  LDSM.16.M88.4 R76, [R153+0x2800] ;  /* 0x00280000994c783b */ /* 0x000fe60000000200 */
[C---:B------:R-:W-:Y:S08]  /*1fa0*/  HMMA.16816.F32.BF16 R24, R40.reuse, R36, R24 ;  /* 0x000000242818723c */ /* 0x040ff00000041818 */
[----:B------:R-:W-:Y:S01]  /*1fb0*/  HMMA.16816.F32.BF16 R20, R40, R38, R20 ;  /* 0x000000262814723c */ /* 0x000fe20000041814 */
[----:B------:R-:W5:Y:S07]  /*1fc0*/  LDSM.16.M88.4 R36, [R153+0x2000] ;  /* 0x002000009924783b */ /* 0x000f6e0000000200 */
[----:B-1----:R-:W-:Y:S08]  /*1fd0*/  HMMA.16816.F32.BF16 R72, R68, R64, R72 ;  /* 0x000000404448723c */ /* 0x002ff00000041848 */
[C---:B--2---:R-:W-:Y:S08]  /*1fe0*/  HMMA.16816.F32.BF16 R52, R40.reuse, R84, R52 ;  /* 0x000000542834723c */ /* 0x044ff00000041834 */
[----:B------:R-:W-:Y:S01]  /*1ff0*/  HMMA.16816.F32.BF16 R48, R40, R86, R48 ;  /* 0x000000562830723c */ /* 0x000fe20000041830 */
[----:B------:R-:W1:Y:S07]  /*2000*/  LDSM.16.M88.4 R40, [R153+0x3800] ;  /* 0x003800009928783b */ /* 0x000e6e0000000200 */
[----:B------:R-:W-:Y:S08]  /*2010*/  HMMA.16816.F32.BF16 R24, R68, R56, R24 ;  /* 0x000000384418723c */ /* 0x000ff00000041818 */
[----:B---3--:R-:W-:Y:S07]  /*2020*/  HMMA.16816.F32.BF16 R72, R8, R32, R72 ;  /* 0x000000200848723c */ /* 0x008fee0000041848 */
[----:B------:R-:W-:Y:S01]  /*2030*/  LOP3.LUT R33, R29, 0xffffffe0, RZ, 0xc0, !PT ;  /* 0xffffffe01d217812 */ /* 0x000fe200078ec0ff */
[----:B----4-:R-:W-:Y:S04]  /*2040*/  HMMA.16816.F32.BF16 R52, R68, R60, R52 ;  /* 0x0000003c4434723c */ /* 0x010fe80000041834 */
[----:B------:R-:W-:-:S02]  /*2050*/  IMAD.IADD R2, R6, 0x1, -R33 ;  /* 0x0000000106027824 */ /* 0x000fc400078e0a21 */
[----:B------:R-:W-:Y:S02]  /*2060*/  IMAD.SHL.U32 R6, R6, 0x2, RZ ;  /* 0x0000000206067824 */ /* 0x000fe400078e00ff */
[C---:B------:R-:W-:Y:S08]  /*2070*/  HMMA.16816.F32.BF16 R80, R68.reuse, R66, R80 ;  /* 0x000000424450723c */ /* 0x040ff00000041850 */
[----:B------:R-:W-:Y:S01]  /*2080*/  HMMA.16816.F32.BF16 R20, R68, R58, R20 ;  /* 0x0000003a4414723c */ /* 0x000fe20000041814 */
[----:B------:R-:W-:Y:S07]  /*2090*/  LDSM.16.M88.4 R56, [R144+0x2000] ;  /* 0x002000009038783b */ /* 0x000fee0000000200 */
[----:B-----5:R-:W-:Y:S07]  /*20a0*/  HMMA.16816.F32.BF16 R24, R8, R36, R24 ;  /* 0x000000240818723c */ /* 0x020fee0000041818 */
[----:B------:R-:W-:Y:S01]  /*20b0*/  SHF.R.S32.HI R37, RZ, 0x1f, R2 ;  /* 0x0000001fff257819 */ /* 0x000fe20000011402 */
[----:B------:R-:W-:Y:S03]  /*20c0*/  HMMA.16816.F32.BF16 R16, R68, R44, R16 ;  /* 0x0000002c4410723c */ /* 0x000fe60000041810 */
[----:B------:R-:W-:-:S04]  /*20d0*/  LEA.HI R164, R37, R2, RZ, 0x2 ;  /* 0x0000000225a47211 */ /* 0x000fc800078f10ff */
[----:B------:R-:W-:Y:S01]  /*20e0*/  SHF.R.S32.HI R164, RZ, 0x2, R164 ;  /* 0x00000002ffa47819 */ /* 0x000fe200000114a4 */
[----:B------:R-:W-:Y:S01]  /*20f0*/  HMMA.16816.F32.BF16 R12, R68, R46, R12 ;  /* 0x0000002e440c723c */ /* 0x000fe2000004180c */
[----:B------:R-:W2:Y:S02]  /*2100*/  LDSM.16.M88.4 R44, [R152+0x2000] ;  /* 0x00200000982c783b */ /* 0x000ea40000000200 */
[----:B------:R-:W-:-:S04]  /*2110*/  IADD3 R2, R89, 0x1, R164 ;  /* 0x0000000159027810 */ /* 0x000fc80007ffe0a4 */
[----:B------:R-:W-:Y:S01]  /*2120*/  IADD3 R2, R31, -c[0x0][0x214], R2 ;  /* 0x800085001f027a10 */ /* 0x000fe20007ffe002 */
[----:B------:R-:W-:Y:S08]  /*2130*/  HMMA.16816.F32.BF16 R48, R68, R62, R48 ;  /* 0x0000003e4430723c */ /* 0x000ff00000041830 */
[C---:B-1----:R-:W-:Y:S07]  /*2140*/  HMMA.16816.F32.BF16 R52, R8.reuse, R40, R52 ;  /* 0x000000280834723c */ /* 0x042fee0000041834 */
[----:B------:R-:W-:Y:S01]  /*2150*/  SHF.R.S32.HI R41, RZ, 0x1f, R29 ;  /* 0x0000001fff297819 */ /* 0x000fe2000001141d */
[----:B------:R-:W-:Y:S01]  /*2160*/  HMMA.16816.F32.BF16 R80, R8, R34, R80 ;  /* 0x000000220850723c */ /* 0x000fe20000041850 */
[----:B------:R-:W1:Y:S01]  /*2170*/  LDSM.16.M88.4 R32, [R144+0x2800] ;  /* 0x002800009020783b */ /* 0x000e620000000200 */
[----:B------:R-:W-:Y:S01]  /*2180*/  IMAD.SHL.U32 R29, R28, 0x40, RZ ;  /* 0x000000401c1d7824 */ /* 0x000fe200078e00ff */
[----:B------:R-:W-:-:S02]  /*2190*/  IADD3 R40, R2, c[0x0][0x2e8], RZ ;  /* 0x0000ba0002287a10 */ /* 0x000fc40007ffe0ff */
[----:B------:R-:W-:Y:S02]  /*21a0*/  LEA.HI R171, R41, R30, RZ, 0x2 ;  /* 0x0000001e29ab7211 */ /* 0x000fe400078f10ff */
[----:B------:R-:W-:Y:S01]  /*21b0*/  LOP3.LUT R41, R29, 0x6, R6, 0xf8, !PT ;  /* 0x000000061d297812 */ /* 0x000fe200078ef806 */
[C---:B------:R-:W-:Y:S01]  /*21c0*/  HMMA.16816.F32.BF16 R20, R8.reuse, R38, R20 ;  /* 0x000000260814723c */ /* 0x040fe20000041814 */
[----:B------:R-:W3:Y:S01]  /*21d0*/  LDSM.16.M88.4 R36, [R144+0x3000] ;  /* 0x003000009024783b */ /* 0x000ee20000000200 */
[C---:B------:R-:W-:Y:S02]  /*21e0*/  IADD3 R2, R40.reuse, 0x8, RZ ;  /* 0x0000000828027810 */ /* 0x040fe40007ffe0ff */
[-C--:B------:R-:W-:Y:S02]  /*21f0*/  IMNMX R40, R40, R31.reuse, PT ;  /* 0x0000001f28287217 */ /* 0x080fe40003800200 */
[----:B------:R-:W-:Y:S02]  /*2200*/  IMNMX R2, R2, R31, PT ;  /* 0x0000001f02027217 */ /* 0x000fe40003800200 */
[----:B------:R-:W-:Y:S01]  /*2210*/  HMMA.16816.F32.BF16 R16, R8, R76, R16 ;  /* 0x0000004c0810723c */ /* 0x000fe20000041810 */
[----:B------:R-:W-:-:S02]  /*2220*/  LOP3.LUT R171, R171, 0xfffffffc, RZ, 0xc0, !PT ;  /* 0xfffffffcabab7812 */ /* 0x000fc400078ec0ff */
[----:B------:R-:W-:-:S03]  /*2230*/  IADD3 R31, R41, -0x38, RZ ;  /* 0xffffffc8291f7810 */ /* 0x000fc60007ffe0ff */
[----:B------:R-:W-:Y:S01]  /*2240*/  IMAD.IADD R171, R30, 0x1, -R171 ;  /* 0x000000011eab7824 */ /* 0x000fe200078e0aab */
[C---:B------:R-:W-:Y:S01]  /*2250*/  ISETP.GE.AND P2, PT, R31.reuse, R40, PT ;  /* 0x000000281f00720c */ /* 0x040fe20003f46270 */
[----:B------:R-:W-:Y:S01]  /*2260*/  HMMA.16816.F32.BF16 R12, R8, R78, R12 ;  /* 0x0000004e080c723c */ /* 0x000fe2000004180c */
[----:B------:R-:W-:Y:S02]  /*2270*/  ISETP.GE.AND P0, PT, R31, R2, PT ;  /* 0x000000021f00720c */ /* 0x000fe40003f06270 */
[----:B------:R-:W-:-:S05]  /*2280*/  IADD3 R31, R41, -0x30, RZ ;  /* 0xffffffd0291f7810 */ /* 0x000fca0007ffe0ff */
[----:B------:R-:W-:Y:S07]  /*2290*/  HMMA.16816.F32.BF16 R48, R8, R42, R48 ;  /* 0x0000002a0830723c */ /* 0x000fee0000041830 */
[C---:B------:R-:W-:Y:S01]  /*22a0*/  IADD3 R9, R41.reuse, -0x40, RZ ;  /* 0xffffffc029097810 */ /* 0x040fe20007ffe0ff */
[----:B--2---:R-:W-:Y:S01]  /*22b0*/  HMMA.16816.F32.BF16 R24, R44, R56, R24 ;  /* 0x000000382c18723c */ /* 0x004fe20000041818 */
[----:B------:R-:W-:Y:S02]  /*22c0*/  IADD3 R11, R41, -0x3f, RZ ;  /* 0xffffffc1290b7810 */ /* 0x000fe40007ffe0ff */
[----:B------:R-:W-:-:S02]  /*22d0*/  ISETP.GE.AND P5, PT, R9, R40, PT ;  /* 0x000000280900720c */ /* 0x000fc40003fa6270 */
[----:B------:R-:W-:Y:S02]  /*22e0*/  ISETP.GE.AND P1, PT, R9, R2, PT ;  /* 0x000000020900720c */ /* 0x000fe40003f26270 */
[C---:B------:R-:W-:Y:S01]  /*22f0*/  ISETP.GE.AND P4, PT, R11.reuse, R40, PT ;  /* 0x000000280b00720c */ /* 0x040fe20003f86270 */
[----:B------:R-:W-:Y:S01]  /*2300*/  HMMA.16816.F32.BF16 R20, R44, R58, R20 ;  /* 0x0000003a2c14723c */ /* 0x000fe20000041814 */
[----:B------:R-:W-:Y:S02]  /*2310*/  ISETP.GE.AND P3, PT, R11, R2, PT ;  /* 0x000000020b00720c */ /* 0x000fe40003f66270 */
[----:B------:R-:W2:Y:S01]  /*2320*/  LDSM.16.M88.4 R8, [R144+0x3800] ;  /* 0x003800009008783b */ /* 0x000ea20000000200 */
[----:B------:R-:W-:-:S04]  /*2330*/  DEPBAR.LE SB0, 0x0 ;  /* 0x000080000000791a */ /* 0x000fc80000000000 */
[C---:B-1----:R-:W-:Y:S07]  /*2340*/  HMMA.16816.F32.BF16 R16, R44.reuse, R32, R16 ;  /* 0x000000202c10723c */ /* 0x042fee0000041810 */
[----:B------:R-:W-:Y:S01]  /*2350*/  IADD3 R33, R41, -0x37, RZ ;  /* 0xffffffc929217810 */ /* 0x000fe20007ffe0ff */
[----:B---3--:R-:W-:Y:S01]  /*2360*/  HMMA.16816.F32.BF16 R72, R44, R36, R72 ;  /* 0x000000242c48723c */ /* 0x008fe20000041848 */
[----:B------:R-:W-:Y:S02]  /*2370*/  FSEL R32, R24, -INF , !P5 ;  /* 0xff80000018207808 */ /* 0x000fe40006800000 */
[----:B------:R-:W-:-:S02]  /*2380*/  FSEL R30, R26, -INF , !P1 ;  /* 0xff8000001a1e7808 */ /* 0x000fc40004800000 */
[C---:B------:R-:W-:Y:S01]  /*2390*/  ISETP.GE.AND P5, PT, R33.reuse, R40, PT ;  /* 0x000000282100720c */ /* 0x040fe20003fa6270 */
[----:B------:R-:W-:Y:S01]  /*23a0*/  BAR.SYNC.DEFER_BLOCKING 0x0 ;  /* 0x0000000000007b1d */ /* 0x000fe20000010000 */
[----:B------:R-:W-:Y:S01]  /*23b0*/  ISETP.GE.AND P1, PT, R33, R2, PT ;  /* 0x000000022100720c */ /* 0x000fe20003f26270 */
[C---:B------:R-:W-:Y:S01]  /*23c0*/  HMMA.16816.F32.BF16 R12, R44.reuse, R34, R12 ;  /* 0x000000222c0c723c */ /* 0x040fe2000004180c */
[----:B------:R-:W-:Y:S02]  /*23d0*/  FSEL R26, R25, -INF , !P4 ;  /* 0xff800000191a7808 */ /* 0x000fe40006000000 */
[----:B------:R-:W-:Y:S02]  /*23e0*/  FSEL R33, R27, -INF , !P3 ;  /* 0xff8000001b217808 */ /* 0x000fe40005800000 */
[C---:B------:R-:W-:Y:S02]  /*23f0*/  IADD3 R25, R41.reuse, -0x2f, RZ ;  /* 0xffffffd129197810 */ /* 0x040fe40007ffe0ff */
[----:B------:R-:W-:Y:S01]  /*2400*/  IADD3 R27, R41, -0x28, RZ ;  /* 0xffffffd8291b7810 */ /* 0x000fe20007ffe0ff */
[----:B------:R-:W-:Y:S01]  /*2410*/  HMMA.16816.F32.BF16 R80, R44, R38, R80 ;  /* 0x000000262c50723c */ /* 0x000fe20000041850 */
[----:B------:R-:W-:-:S02]  /*2420*/  ISETP.GE.AND P4, PT, R31, R40, PT ;  /* 0x000000281f00720c */ /* 0x000fc40003f86270 */
[-C--:B------:R-:W-:Y:S02]  /*2430*/  ISETP.GE.AND P3, PT, R31, R2.reuse, PT ;  /* 0x000000021f00720c */ /* 0x080fe40003f66270 */
[----:B------:R-:W-:Y:S02]  /*2440*/  FSEL R31, R22, -INF , !P0 ;  /* 0xff800000161f7808 */ /* 0x000fe40004000000 */
[----:B------:R-:W-:Y:S02]  /*2450*/  FSEL R22, R21, -INF , !P5 ;  /* 0xff80000015167808 */ /* 0x000fe40006800000 */
[----:B------:R-:W-:Y:S01]  /*2460*/  FSEL R23, R23, -INF , !P1 ;  /* 0xff80000017177808 */ /* 0x000fe20004800000 */
[----:B--2---:R-:W-:Y:S01]  /*2470*/  HMMA.16816.F32.BF16 R52, R44, R8, R52 ;  /* 0x000000082c34723c */ /* 0x004fe20000041834 */
[----:B------:R-:W-:Y:S02]  /*2480*/  FSEL R20, R20, -INF , !P2 ;  /* 0xff80000014147808 */ /* 0x000fe40005000000 */
[----:B------:R-:W-:-:S02]  /*2490*/  ISETP.GE.AND P0, PT, R25, R2, PT ;  /* 0x000000021900720c */ /* 0x000fc40003f06270 */
[C---:B------:R-:W-:Y:S02]  /*24a0*/  ISETP.GE.AND P5, PT, R27.reuse, R40, PT ;  /* 0x000000281b00720c */ /* 0x040fe40003fa6270 */
[----:B------:R-:W-:Y:S01]  /*24b0*/  ISETP.GE.AND P1, PT, R27, R2, PT ;  /* 0x000000021b00720c */ /* 0x000fe20003f26270 */
[----:B------:R-:W-:Y:S01]  /*24c0*/  HMMA.16816.F32.BF16 R48, R44, R10, R48 ;  /* 0x0000000a2c30723c */ /* 0x000fe20000041830 */
[----:B------:R-:W-:Y:S02]  /*24d0*/  ISETP.GE.AND P2, PT, R25, R40, PT ;  /* 0x000000281900720c */ /* 0x000fe40003f46270 */
[C---:B------:R-:W-:Y:S02]  /*24e0*/  IADD3 R27, R41.reuse, -0x20, RZ ;  /* 0xffffffe0291b7810 */ /* 0x040fe40007ffe0ff */
[----:B------:R-:W-:Y:S02]  /*24f0*/  IADD3 R25, R41, -0x27, RZ ;  /* 0xffffffd929197810 */ /* 0x000fe40007ffe0ff */
[----:B------:R-:W-:-:S02]  /*2500*/  FSEL R19, R19, -INF , !P0 ;  /* 0xff80000013137808 */ /* 0x000fc40004000000 */
[----:B------:R-:W-:Y:S02]  /*2510*/  FSEL R16, R16, -INF , !P4 ;  /* 0xff80000010107808 */ /* 0x000fe40006000000 */
[-C--:B------:R-:W-:Y:S02]  /*2520*/  ISETP.GE.AND P0, PT, R27, R40.reuse, PT ;  /* 0x000000281b00720c */ /* 0x080fe40003f06270 */
[----:B------:R-:W-:Y:S02]  /*2530*/  ISETP.GE.AND P4, PT, R25, R40, PT ;  /* 0x000000281900720c */ /* 0x000fe40003f86270 */
[----:B------:R-:W-:Y:S02]  /*2540*/  IADD3 R9, R41, -0x17, RZ ;  /* 0xffffffe929097810 */ /* 0x000fe40007ffe0ff */
[----:B------:R-:W-:Y:S02]  /*2550*/  FSEL R21, R18, -INF , !P3 ;  /* 0xff80000012157808 */ /* 0x000fe40005800000 */
[----:B------:R-:W-:-:S02]  /*2560*/  FSEL R6, R17, -INF , !P2 ;  /* 0xff80000011067808 */ /* 0x000fc40005000000 */
[-C--:B------:R-:W-:Y:S02]  /*2570*/  ISETP.GE.AND P3, PT, R25, R2.reuse, PT ;  /* 0x000000021900720c */ /* 0x080fe40003f66270 */
[----:B------:R-:W-:Y:S02]  /*2580*/  ISETP.GE.AND P2, PT, R27, R2, PT ;  /* 0x000000021b00720c */ /* 0x000fe40003f46270 */
[----:B------:R-:W-:Y:S02]  /*2590*/  FSEL R108, R72, -INF , !P0 ;  /* 0xff800000486c7808 */ /* 0x000fe40004000000 */
[----:B------:R-:W-:Y:S02]  /*25a0*/  IADD3 R25, R41, -0x1f, RZ ;  /* 0xffffffe129197810 */ /* 0x000fe40007ffe0ff */
[----:B------:R-:W-:Y:S02]  /*25b0*/  FSEL R8, R13, -INF , !P4 ;  /* 0xff8000000d087808 */ /* 0x000fe40006000000 */
[----:B------:R-:W-:-:S02]  /*25c0*/  ISETP.GE.AND P0, PT, R9, R40, PT ;  /* 0x000000280900720c */ /* 0x000fc40003f06270 */
[----:B------:R-:W-:Y:S02]  /*25d0*/  IADD3 R13, R41, -0x10, RZ ;  /* 0xfffffff0290d7810 */ /* 0x000fe40007ffe0ff */
[----:B------:R-:W-:Y:S02]  /*25e0*/  FSEL R12, R12, -INF , !P5 ;  /* 0xff8000000c0c7808 */ /* 0x000fe40006800000 */
[----:B------:R-:W-:Y:S02]  /*25f0*/  FSEL R17, R14, -INF , !P1 ;  /* 0xff8000000e117808 */ /* 0x000fe40004800000 */
[----:B------:R-:W-:Y:S02]  /*2600*/  FSEL R113, R74, -INF , !P2 ;  /* 0xff8000004a717808 */ /* 0x000fe40005000000 */
[C---:B------:R-:W-:Y:S02]  /*2610*/  ISETP.GE.AND P5, PT, R25.reuse, R40, PT ;  /* 0x000000281900720c */ /* 0x040fe40003fa6270 */
[----:B------:R-:W-:-:S02]  /*2620*/  ISETP.GE.AND P1, PT, R25, R2, PT ;  /* 0x000000021900720c */ /* 0x000fc40003f26270 */
[-C--:B------:R-:W-:Y:S02]  /*2630*/  ISETP.GE.AND P2, PT, R9, R2.reuse, PT ;  /* 0x000000020900720c */ /* 0x080fe40003f46270 */
[----:B------:R-:W-:Y:S02]  /*2640*/  FSEL R112, R81, -INF , !P0 ;  /* 0xff80000051707808 */ /* 0x000fe40004000000 */
[C---:B------:R-:W-:Y:S02]  /*2650*/  IADD3 R25, R41.reuse, -0x18, RZ ;  /* 0xffffffe829197810 */ /* 0x040fe40007ffe0ff */
[C---:B------:R-:W-:Y:S02]  /*2660*/  IADD3 R11, R41.reuse, -0xf, RZ ;  /* 0xfffffff1290b7810 */ /* 0x040fe40007ffe0ff */
[----:B------:R-:W-:Y:S02]  /*2670*/  IADD3 R9, R41, -0x8, RZ ;  /* 0xfffffff829097810 */ /* 0x000fe40007ffe0ff */
[----:B------:R-:W-:-:S02]  /*2680*/  ISETP.GE.AND P0, PT, R13, R2, PT ;  /* 0x000000020d00720c */ /* 0x000fc40003f06270 */
[----:B------:R-:W-:Y:S02]  /*2690*/  IADD3 R41, R41, -0x7, RZ ;  /* 0xfffffff929297810 */ /* 0x000fe40007ffe0ff */
[----:B------:R-:W-:Y:S02]  /*26a0*/  FSEL R117, R54, -INF , !P0 ;  /* 0xff80000036757808 */ /* 0x000fe40004000000 */
[----:B------:R-:W-:Y:S02]  /*26b0*/  ISETP.GE.AND P0, PT, R41, R2, PT ;  /* 0x000000022900720c */ /* 0x000fe40003f06270 */
[----:B------:R-:W-:Y:S02]  /*26c0*/  FSEL R15, R15, -INF , !P3 ;  /* 0xff8000000f0f7808 */ /* 0x000fe40005800000 */
[----:B------:R-:W-:Y:S02]  /*26d0*/  FSEL R24, R51, -INF , !P0 ;  /* 0xff80000033187808 */ /* 0x000fe40004000000 */
[----:B------:R-:W-:-:S02]  /*26e0*/  ISETP.GE.AND P0, PT, R28, 0x2, PT ;  /* 0x000000021c00780c */ /* 0x000fc40003f06270 */
[----:B------:R-:W-:Y:S02]  /*26f0*/  FSEL R123, R75, -INF , !P1 ;  /* 0xff8000004b7b7808 */ /* 0x000fe40004800000 */
[C---:B------:R-:W-:Y:S02]  /*2700*/  ISETP.GE.AND P4, PT, R25.reuse, R40, PT ;  /* 0x000000281900720c */ /* 0x040fe40003f86270 */
[----:B------:R-:W-:Y:S02]  /*2710*/  ISETP.GE.AND P3, PT, R25, R2, PT ;  /* 0x000000021900720c */ /* 0x000fe40003f66270 */
[----:B------:R-:W-:Y:S02]  /*2720*/  ISETP.GE.AND P1, PT, R13, R40, PT ;  /* 0x000000280d00720c */ /* 0x000fe40003f26270 */
[----:B------:R-:W-:Y:S02]  /*2730*/  FSEL R114, R73, -INF , !P5 ;  /* 0xff80000049727808 */ /* 0x000fe40006800000 */
[----:B------:R-:W-:-:S02]  /*2740*/  FSEL R110, R80, -INF , !P4 ;  /* 0xff800000506e7808 */ /* 0x000fc40006000000 */
[----:B------:R-:W-:Y:S02]  /*2750*/  FSEL R121, R82, -INF , !P3 ;  /* 0xff80000052797808 */ /* 0x000fe40005800000 */
[----:B------:R-:W-:Y:S02]  /*2760*/  FSEL R115, R83, -INF , !P2 ;  /* 0xff80000053737808 */ /* 0x000fe40005000000 */
[----:B------:R-:W-:Y:S02]  /*2770*/  FSEL R122, R52, -INF , !P1 ;  /* 0xff800000347a7808 */ /* 0x000fe40004800000 */
[-C--:B------:R-:W-:Y:S02]  /*2780*/  ISETP.GE.AND P5, PT, R11, R40.reuse, PT ;  /* 0x000000280b00720c */ /* 0x080fe40003fa6270 */
[-C--:B------:R-:W-:Y:S02]  /*2790*/  ISETP.GE.AND P4, PT, R9, R40.reuse, PT ;  /* 0x000000280900720c */ /* 0x080fe40003f86270 */
[----:B------:R-:W-:-:S02]  /*27a0*/  ISETP.GE.AND P3, PT, R41, R40, PT ;  /* 0x000000282900720c */ /* 0x000fc40003f66270 */
[-C--:B------:R-:W-:Y:S02]  /*27b0*/  ISETP.GE.AND P2, PT, R11, R2.reuse, PT ;  /* 0x000000020b00720c */ /* 0x080fe40003f46270 */
[----:B------:R-:W-:Y:S02]  /*27c0*/  ISETP.GE.AND P1, PT, R9, R2, PT ;  /* 0x000000020900720c */ /* 0x000fe40003f26270 */
[----:B------:R-:W-:Y:S02]  /*27d0*/  LOP3.LUT R2, R4, R7, RZ, 0xfc, !PT ;  /* 0x0000000704027212 */ /* 0x000fe400078efcff */
[----:B------:R-:W-:Y:S02]  /*27e0*/  FSEL R120, R53, -INF , !P5 ;  /* 0xff80000035787808 */ /* 0x000fe40006800000 */
[----:B------:R-:W-:Y:S02]  /*27f0*/  FSEL R27, R55, -INF , !P2 ;  /* 0xff800000371b7808 */ /* 0x000fe40005000000 */
[----:B------:R-:W-:-:S02]  /*2800*/  FSEL R118, R48, -INF , !P4 ;  /* 0xff80000030767808 */ /* 0x000fc40006000000 */
[----:B------:R-:W-:Y:S02]  /*2810*/  FSEL R116, R49, -INF , !P3 ;  /* 0xff80000031747808 */ /* 0x000fe40005800000 */
[----:B------:R-:W-:Y:S01]  /*2820*/  FSEL R25, R50, -INF , !P1 ;  /* 0xff80000032197808 */ /* 0x000fe20004800000 */
[----:B------:R-:W-:Y:S05]  /*2830*/  @!P0 BRA `(.L_x_6510) ;  /* 0x0000053000008947 */ /* 0x000fea0003800000 */
[----:B------:R-:W-:Y:S05]  /*2840*/  @P6 BRA `(.L_x_6511) ;  /* 0x000003a000006947 */ /* 0x000fea0003800000 */
[----:B------:R-:W1:Y:S01]  /*2850*/  I2F.RP R11, R3 ;  /* 0x00000003000b7306 */ /* 0x000e620000209400 */
[C---:B------:R-:W-:Y:S02]  /*2860*/  IADD3 R4, R29.reuse, -0x40, RZ ;  /* 0xffffffc01d047810 */ /* 0x040fe40007ffe0ff */
        /* <DEDUP_REMOVED lines=56> */
.L_x_6511:
[----:B------:R-:W-:-:S04]  /*2bf0*/  ULEA UR6, -UR6, URZ, 0x6 ;  /* 0x0000003f06067291 */ /* 0x000fc8000f8e313f */
[----:B------:R-:W-:Y:S02]  /*2c00*/  USHF.R.S32.HI UR4, URZ, 0x1f, UR6 ;  /* 0x0000001f3f047899 */ /* 0x000fe40008011406 */
[----:B------:R-:W-:-:S04]  /*2c10*/  MOV R3, UR6 ;  /* 0x0000000600037c02 */ /* 0x000fc80008000f00 */
[----:B------:R-:W-:Y:S02]  /*2c20*/  MOV R4, UR4 ;  /* 0x0000000400047c02 */ /* 0x000fe40008000f00 */
.L_x_6512:
        /* <DEDUP_REMOVED lines=19> */
[----:B------:R-:W0:Y:S02]  /*2d60*/  LDGDEPBAR ;  /* 0x00000000000079af */ /* 0x000e240000000000 */
.L_x_6510:
        /* <DEDUP_REMOVED lines=28> */
[----:B-1----:R-:W-:Y:S02]  /*2f30*/  FMNMX.FTZ R10, R116, R3, !PT ;  /* 0x00000003740a7209 */ /* 0x002fe40007810000 */
[----:B------:R-:W-:Y:S02]  /*2f40*/  FMNMX.FTZ R9, R24, R9, !PT ;  /* 0x0000000918097209 */ /* 0x000fe40007810000 */
[----:B------:R-:W-:Y:S01]  /*2f50*/  SHF.L.U32 R151, R2, 0x1, RZ ;  /* 0x0000000102977819 */ /* 0x000fe200000006ff */
[----:B------:R-:W1:Y:S03]  /*2f60*/  SHFL.BFLY PT, R7, R10, 0x2, 0x1f ;  /* 0x0c401f000a077f89 */ /* 0x000e6600000e0000 */
[-C--:B------:R-:W-:Y:S01]  /*2f70*/  IADD3 R150, R0, R151.reuse, RZ ;  /* 0x0000009700967210 */ /* 0x080fe20007ffe0ff */
[----:B------:R-:W2:Y:S01]  /*2f80*/  SHFL.BFLY PT, R4, R9, 0x2, 0x1f ;  /* 0x0c401f0009047f89 */ /* 0x000ea200000e0000 */
[----:B------:R-:W-:-:S02]  /*2f90*/  IADD3 R149, R5, R151, RZ ;  /* 0x0000009705957210 */ /* 0x000fc40007ffe0ff */
        /* <DEDUP_REMOVED lines=11> */
[----:B------:R-:W4:Y:S01]  /*3050*/  LDSM.16.MT88.4 R80, [R149+0xa000] ;  /* 0x00a000009550783b */ /* 0x000f220000004200 */
[----:B-1----:R-:W-:-:S04]  /*3060*/  FMNMX.FTZ R100, R7, R100, !PT ;  /* 0x0000006407647209 */ /* 0x002fc80007810000 */
[C---:B------:R-:W-:Y:S01]  /*3070*/  FSETP.NEU.FTZ.AND P1, PT, R100.reuse, -INF , PT ;  /* 0xff8000006400780b */ /* 0x040fe20003f3d000 */
[----:B------:R-:W-:Y:S01]  /*3080*/  FMUL.FTZ R119, R100, c[0x0][0x23c] ;  /* 0x00008f0064777a20 */ /* 0x000fe20000410000 */
[----:B--2---:R-:W-:-:S04]  /*3090*/  FMNMX.FTZ R3, R4, R3, !PT ;  /* 0x0000000304037209 */ /* 0x004fc80007810000 */
        /* <DEDUP_REMOVED lines=14> */
[----:B------:R-:W-:Y:S02]  /*3180*/  FFMA.FTZ R35, R23, c[0x0][0x23c], -R26 ;  /* 0x00008f0017237a23 */ /* 0x000fe4000001081a */
[--C-:B------:R-:W-:Y:S02]  /*3190*/  FFMA.FTZ R30, R6, c[0x0][0x23c], -R119.reuse ;  /* 0x00008f00061e7a23 */ /* 0x100fe40000010877 */
[----:B------:R-:W2:Y:S01]  /*31a0*/  LDSM.16.MT88.4 R4, [R148+0xa000] ;  /* 0x00a000009404783b */ /* 0x000ea20000004200 */
[----:B------:R-:W-:-:S02]  /*31b0*/  FFMA.FTZ R31, R12, c[0x0][0x23c], -R119 ;  /* 0x00008f000c1f7a23 */ /* 0x000fc40000010877 */
[----:B------:R-:W-:Y:S01]  /*31c0*/  MUFU.EX2 R103, R103 ;  /* 0x0000006700677308 */ /* 0x000fe20000000800 */
[----:B------:R-:W-:Y:S02]  /*31d0*/  FFMA.FTZ R2, R8, c[0x0][0x23c], -R119 ;  /* 0x00008f0008027a23 */ /* 0x000fe40000010877 */
[--C-:B------:R-:W-:Y:S01]  /*31e0*/  FFMA.FTZ R29, R19, c[0x0][0x23c], -R26.reuse ;  /* 0x00008f00131d7a23 */ /* 0x100fe2000001081a */
[----:B------:R-:W-:Y:S01]  /*31f0*/  LDSM.16.MT88.4 R8, [R148+0x8800] ;  /* 0x008800009408783b */ /* 0x000fe20000004200 */
[--C-:B------:R-:W-:Y:S02]  /*3200*/  FFMA.FTZ R33, R17, c[0x0][0x23c], -R26.reuse ;  /* 0x00008f0011217a23 */ /* 0x100fe4000001081a */
[--C-:B------:R-:W-:Y:S01]  /*3210*/  FFMA.FTZ R0, R15, c[0x0][0x23c], -R26.reuse ;  /* 0x00008f000f007a23 */ /* 0x100fe2000001081a */
[----:B------:R-:W5:Y:S01]  /*3220*/  MUFU.EX2 R32, R32 ;  /* 0x0000002000207308 */ /* 0x000f620000000800 */
[----:B------:R-:W2:Y:S01]  /*3230*/  LDSM.16.MT88.4 R16, [R150+0x8800] ;  /* 0x008800009610783b */ /* 0x000ea20000004200 */
[----:B-1----:R-:W-:Y:S01]  /*3240*/  F2FP.BF16.PACK_AB R84, R102, R105 ;  /* 0x000000696654723e */ /* 0x002fe200000010ff */
[----:B------:R-:W-:-:S02]  /*3250*/  FFMA.FTZ R34, R21, c[0x0][0x23c], -R26 ;  /* 0x00008f0015227a23 */ /* 0x000fc4000001081a */
[----:B------:R-:W1:Y:S01]  /*3260*/  LDSM.16.MT88.4 R12, [R149+0x8800] ;  /* 0x00880000950c783b */ /* 0x000e620000004200 */
[--C-:B------:R-:W-:Y:S02]  /*3270*/  FFMA.FTZ R111, R112, c[0x0][0x23c], -R119.reuse ;  /* 0x00008f00706f7a23 */ /* 0x100fe40000010877 */
[----:B------:R-:W-:Y:S01]  /*3280*/  MUFU.EX2 R107, R107 ;  /* 0x0000006b006b7308 */ /* 0x000fe20000000800 */
[----:B------:R-:W1:Y:S01]  /*3290*/  LDSM.16.MT88.4 R20, [R151+0x8800] ;  /* 0x008800009714783b */ /* 0x000e620000004200 */
[--C-:B------:R-:W-:Y:S02]  /*32a0*/  FFMA.FTZ R109, R114, c[0x0][0x23c], -R119.reuse ;  /* 0x00008f00726d7a23 */ /* 0x100fe40000010877 */
[----:B------:R-:W-:Y:S02]  /*32b0*/  FFMA.FTZ R112, R113, c[0x0][0x23c], -R26 ;  /* 0x00008f0071707a23 */ /* 0x000fe4000001081a */
[--C-:B------:R-:W-:Y:S02]  /*32c0*/  FFMA.FTZ R108, R108, c[0x0][0x23c], -R119.reuse ;  /* 0x00008f006c6c7a23 */ /* 0x100fe40000010877 */
        /* <DEDUP_REMOVED lines=10> */
[----:B------:R-:W5:Y:S01]  /*3370*/  MUFU.EX2 R35, R35 ;  /* 0x0000002300237308 */ /* 0x000f620000000800 */
[----:B---3--:R-:W-:Y:S01]  /*3380*/  F2FP.BF16.PACK_AB R85, R106, R107 ;  /* 0x0000006b6a55723e */ /* 0x008fe200000010ff */
[----:B------:R-:W-:-:S02]  /*3390*/  FFMA.FTZ R118, R118, c[0x0][0x23c], -R119 ;  /* 0x00008f0076767a23 */ /* 0x000fc40000010877 */
[--C-:B------:R-:W-:Y:S02]  /*33a0*/  FFMA.FTZ R116, R117, c[0x0][0x23c], -R26.reuse ;  /* 0x00008f0075747a23 */ /* 0x100fe4000001081a */
[--C-:B------:R-:W-:Y:S02]  /*33b0*/  FFMA.FTZ R117, R27, c[0x0][0x23c], -R26.reuse ;  /* 0x00008f001b757a23 */ /* 0x100fe4000001081a */
[----:B------:R-:W-:Y:S01]  /*33c0*/  MUFU.EX2 R101, R101 ;  /* 0x0000006500657308 */ /* 0x000fe20000000800 */
[--C-:B------:R-:W-:Y:S02]  /*33d0*/  FFMA.FTZ R119, R25, c[0x0][0x23c], -R26.reuse ;  /* 0x00008f0019777a23 */ /* 0x100fe4000001081a */
[----:B------:R-:W-:Y:S02]  /*33e0*/  FFMA.FTZ R122, R24, c[0x0][0x23c], -R26 ;  /* 0x00008f00187a7a23 */ /* 0x000fe4000001081a */
[----:B------:R-:W-:Y:S01]  /*33f0*/  FADD.FTZ R102, R105, R102 ;  /* 0x0000006669667221 */ /* 0x000fe20000010000 */
[----:B------:R-:W-:Y:S01]  /*3400*/  LDSM.16.MT88.4 R24, [R149+0x9800] ;  /* 0x009800009518783b */ /* 0x000fe20000004200 */
[----:B------:R-:W-:Y:S01]  /*3410*/  FADD.FTZ R107, R107, R106 ;  /* 0x0000006a6b6b7221 */ /* 0x000fe20000010000 */
[----:B-----5:R-:W-:Y:S01]  /*3420*/  F2FP.BF16.PACK_AB R87, R35, R104 ;  /* 0x000000682357723e */ /* 0x020fe200000010ff */
[----:B------:R-:W3:Y:S01]  /*3430*/  MUFU.EX2 R30, R30 ;  /* 0x0000001e001e7308 */ /* 0x000ee20000000800 */
[----:B------:R-:W-:-:S02]  /*3440*/  FADD.FTZ R103, R103, R102 ;  /* 0x0000006667677221 */ /* 0x000fc40000010000 */
[----:B------:R-:W-:Y:S02]  /*3450*/  FADD.FTZ R104, R104, R107 ;  /* 0x0000006b68687221 */ /* 0x000fe40000010000 */
        /* <DEDUP_REMOVED lines=20> */
[C---:B----4-:R-:W-:Y:S02]  /*35a0*/  HMMA.16816.F32.BF16 R76, R84.reuse, R80, RZ ;  /* 0x00000050544c723c */ /* 0x050fe400000418ff */
        /* <DEDUP_REMOVED lines=32> */
[----:B------:R-:W3:Y:S06]  /*37b0*/  MUFU.EX2 R117, R117 ;  /* 0x0000007500757308 */ /* 0x000eec0000000800 */
[C---:B------:R-:W-:Y:S01]  /*37c0*/  HMMA.16816.F32.BF16 R52, R4.reuse, R14, R52 ;  /* 0x0000000e0434723c */ /* 0x040fe20000041834 */
[----:B------:R-:W5:Y:S01]  /*37d0*/  LDSM.16.MT88.4 R12, [R149+0xa800] ;  /* 0x00a80000950c783b */ /* 0x000f620000004200 */
[----:B------:R-:W-:Y:S06]  /*37e0*/  MUFU.EX2 R119, R119 ;  /* 0x0000007700777308 */ /* 0x000fec0000000800 */
[C---:B------:R-:W-:Y:S02]  /*37f0*/  HMMA.16816.F32.BF16 R56, R4.reuse, R8, R56 ;  /* 0x000000080438723c */ /* 0x040fe40000041838 */
[----:B------:R-:W1:Y:S06]  /*3800*/  MUFU.EX2 R122, R122 ;  /* 0x0000007a007a7308 */ /* 0x000e6c0000000800 */
        /* <DEDUP_REMOVED lines=32> */
[C---:B-----5:R-:W-:Y:S08]  /*3a10*/  HMMA.16816.F32.BF16 R48, R4.reuse, R12, R48 ;  /* 0x0000000c0430723c */ /* 0x060ff00000041830 */
        /* <DEDUP_REMOVED lines=42> */
[C---:B------:R-:W-:Y:S08]  /*3cc0*/  HMMA.16816.F32.BF16 R52, R4.reuse, R26, R52 ;  /* 0x0000001a0434723c */ /* 0x040ff00000041834 */
[C---:B---3--:R-:W-:Y:S08]  /*3cd0*/  HMMA.16816.F32.BF16 R56, R4.reuse, R20, R56 ;  /* 0x000000140438723c */ /* 0x048ff00000041838 */
[C---:B------:R-:W-:Y:S08]  /*3ce0*/  HMMA.16816.F32.BF16 R60, R4.reuse, R22, R60 ;  /* 0x00000016043c723c */ /* 0x040ff0000004183c */
[C---:B-1----:R-:W-:Y:S08]  /*3cf0*/  HMMA.16816.F32.BF16 R72, R4.reuse, R16, R72 ;  /* 0x000000100448723c */ /* 0x042ff00000041848 */
[C---:B------:R-:W-:Y:S08]  /*3d00*/  HMMA.16816.F32.BF16 R92, R4.reuse, R18, R92 ;  /* 0x00000012045c723c */ /* 0x040ff0000004185c */
[C---:B----4-:R-:W-:Y:S08]  /*3d10*/  HMMA.16816.F32.BF16 R76, R4.reuse, R12, R76 ;  /* 0x0000000c044c723c */ /* 0x050ff0000004184c */
        /* <DEDUP_REMOVED lines=12> */
.L_x_6517:
        /* <DEDUP_REMOVED lines=64> */
.L_x_6514:
        /* <DEDUP_REMOVED lines=21> */
[----:B------:R-:W-:Y:S04]  /*4330*/  LDSM.16.M88.4 R104, [R158] ;  /* 0x000000009e68783b */ /* 0x000fe80000000200 */
[----:B------:R-:W2:Y:S04]  /*4340*/  LDSM.16.M88.4 R108, [R157] ;  /* 0x000000009d6c783b */ /* 0x000ea80000000200 */
[----:B------:R-:W3:Y:S04]  /*4350*/  LDSM.16.M88.4 R112, [R157+0x800] ;  /* 0x000800009d70783b */ /* 0x000ee80000000200 */
[----:B------:R-:W4:Y:S04]  /*4360*/  LDSM.16.M88.4 R116, [R157+0x1000] ;  /* 0x001000009d74783b */ /* 0x000f280000000200 */
[----:B------:R-:W0:Y:S04]  /*4370*/  LDGDEPBAR ;  /* 0x00000000000079af */ /* 0x000e280000000000 */
[----:B------:R-:W5:Y:S04]  /*4380*/  LDSM.16.M88.4 R120, [R157+0x1800] ;  /* 0x001800009d78783b */ /* 0x000f680000000200 */
[----:B------:R-:W-:Y:S04]  /*4390*/  LDSM.16.M88.4 R124, [R156] ;  /* 0x000000009c7c783b */ /* 0x000fe80000000200 */
[----:B------:R-:W1:Y:S04]  /*43a0*/  LDSM.16.M88.4 R128, [R155] ;  /* 0x000000009b80783b */ /* 0x000e680000000200 */
[----:B------:R-:W1:Y:S04]  /*43b0*/  LDSM.16.M88.4 R132, [R147] ;  /* 0x000000009384783b */ /* 0x000e680000000200 */
[----:B------:R-:W1:Y:S01]  /*43c0*/  LDSM.16.M88.4 R136, [R146] ;  /* 0x000000009288783b */ /* 0x000e620000000200 */
[C---:B--2---:R-:W-:Y:S08]  /*43d0*/  HMMA.16816.F32.BF16 R4, R104.reuse, R108, RZ ;  /* 0x0000006c6804723c */ /* 0x044ff000000418ff */
[C---:B------:R-:W-:Y:S01]  /*43e0*/  HMMA.16816.F32.BF16 R8, R104.reuse, R110, RZ ;  /* 0x0000006e6808723c */ /* 0x040fe200000418ff */
[----:B------:R-:W2:Y:S07]  /*43f0*/  LDSM.16.M88.4 R108, [R145] ;  /* 0x00000000916c783b */ /* 0x000eae0000000200 */
[C---:B---3--:R-:W-:Y:S08]  /*4400*/  HMMA.16816.F32.BF16 R12, R104.reuse, R112, RZ ;  /* 0x00000070680c723c */ /* 0x048ff000000418ff */
[C---:B------:R-:W-:Y:S01]  /*4410*/  HMMA.16816.F32.BF16 R16, R104.reuse, R114, RZ ;  /* 0x000000726810723c */ /* 0x040fe200000418ff */
[----:B------:R-:W-:Y:S07]  /*4420*/  LDSM.16.M88.4 R112, [R153] ;  /* 0x000000009970783b */ /* 0x000fee0000000200 */
[C---:B----4-:R-:W-:Y:S08]  /*4430*/  HMMA.16816.F32.BF16 R20, R104.reuse, R116, RZ ;  /* 0x000000746814723c */ /* 0x050ff000000418ff */
[C---:B------:R-:W-:Y:S01]  /*4440*/  HMMA.16816.F32.BF16 R24, R104.reuse, R118, RZ ;  /* 0x000000766818723c */ /* 0x040fe200000418ff */
[----:B------:R-:W-:Y:S07]  /*4450*/  LDSM.16.M88.4 R116, [R153+0x800] ;  /* 0x000800009974783b */ /* 0x000fee0000000200 */
[C---:B-----5:R-:W-:Y:S08]  /*4460*/  HMMA.16816.F32.BF16 R28, R104.reuse, R120, RZ ;  /* 0x00000078681c723c */ /* 0x060ff000000418ff */
[----:B------:R-:W-:Y:S01]  /*4470*/  HMMA.16816.F32.BF16 R32, R104, R122, RZ ;  /* 0x0000007a6820723c */ /* 0x000fe200000418ff */
[----:B------:R-:W3:Y:S04]  /*4480*/  LDSM.16.M88.4 R104, [R154] ;  /* 0x000000009a68783b */ /* 0x000ee80000000200 */
[----:B------:R-:W4:Y:S03]  /*4490*/  LDSM.16.M88.4 R120, [R153+0x1000] ;  /* 0x001000009978783b */ /* 0x000f260000000200 */
[C---:B-1----:R-:W-:Y:S08]  /*44a0*/  HMMA.16816.F32.BF16 R4, R124.reuse, R128, R4 ;  /* 0x000000807c04723c */ /* 0x042ff00000041804 */
[C---:B------:R-:W-:Y:S01]  /*44b0*/  HMMA.16816.F32.BF16 R8, R124.reuse, R130, R8 ;  /* 0x000000827c08723c */ /* 0x040fe20000041808 */
[----:B------:R-:W1:Y:S07]  /*44c0*/  LDSM.16.M88.4 R128, [R153+0x1800] ;  /* 0x001800009980783b */ /* 0x000e6e0000000200 */
[C---:B------:R-:W-:Y:S08]  /*44d0*/  HMMA.16816.F32.BF16 R12, R124.reuse, R132, R12 ;  /* 0x000000847c0c723c */ /* 0x040ff0000004180c */
[C---:B------:R-:W-:Y:S08]  /*44e0*/  HMMA.16816.F32.BF16 R16, R124.reuse, R134, R16 ;  /* 0x000000867c10723c */ /* 0x040ff00000041810 */
[C---:B------:R-:W-:Y:S08]  /*44f0*/  HMMA.16816.F32.BF16 R20, R124.reuse, R136, R20 ;  /* 0x000000887c14723c */ /* 0x040ff00000041814 */
[C---:B------:R-:W-:Y:S08]  /*4500*/  HMMA.16816.F32.BF16 R24, R124.reuse, R138, R24 ;  /* 0x0000008a7c18723c */ /* 0x040ff00000041818 */
[C---:B--2---:R-:W-:Y:S08]  /*4510*/  HMMA.16816.F32.BF16 R28, R124.reuse, R108, R28 ;  /* 0x0000006c7c1c723c */ /* 0x044ff0000004181c */
[----:B------:R-:W-:Y:S01]  /*4520*/  HMMA.16816.F32.BF16 R32, R124, R110, R32 ;  /* 0x0000006e7c20723c */ /* 0x000fe20000041820 */
[----:B------:R-:W-:Y:S04]  /*4530*/  LDSM.16.M88.4 R108, [R152] ;  /* 0x00000000986c783b */ /* 0x000fe80000000200 */
[----:B------:R-:W2:Y:S03]  /*4540*/  LDSM.16.M88.4 R124, [R144] ;  /* 0x00000000907c783b */ /* 0x000ea60000000200 */
        /* <DEDUP_REMOVED lines=8> */
[----:B------:R-:W-:Y:S07]  /*45d0*/  LDSM.16.M88.4 R120, [R158+0x2000] ;  /* 0x002000009e78783b */ /* 0x000fee0000000200 */
[C---:B-1----:R-:W-:Y:S08]  /*45e0*/  HMMA.16816.F32.BF16 R28, R104.reuse, R128, R28 ;  /* 0x00000080681c723c */ /* 0x042ff0000004181c */
[----:B------:R-:W-:Y:S01]  /*45f0*/  HMMA.16816.F32.BF16 R32, R104, R130, R32 ;  /* 0x000000826820723c */ /* 0x000fe20000041820 */
[----:B------:R-:W1:Y:S04]  /*4600*/  LDSM.16.M88.4 R104, [R144+0x1800] ;  /* 0x001800009068783b */ /* 0x000e680000000200 */
[----:B------:R-:W4:Y:S03]  /*4610*/  LDSM.16.M88.4 R128, [R157+0x2000] ;  /* 0x002000009d80783b */ /* 0x000f260000000200 */
[C---:B--2---:R-:W-:Y:S08]  /*4620*/  HMMA.16816.F32.BF16 R4, R108.reuse, R124, R4 ;  /* 0x0000007c6c04723c */ /* 0x044ff00000041804 */
[C---:B------:R-:W-:Y:S01]  /*4630*/  HMMA.16816.F32.BF16 R8, R108.reuse, R126, R8 ;  /* 0x0000007e6c08723c */ /* 0x040fe20000041808 */
[----:B------:R-:W2:Y:S07]  /*4640*/  LDSM.16.M88.4 R124, [R157+0x2800] ;  /* 0x002800009d7c783b */ /* 0x000eae0000000200 */
[C---:B---3--:R-:W-:Y:S08]  /*4650*/  HMMA.16816.F32.BF16 R12, R108.reuse, R112, R12 ;  /* 0x000000706c0c723c */ /* 0x048ff0000004180c */
[C---:B------:R-:W-:Y:S01]  /*4660*/  HMMA.16816.F32.BF16 R16, R108.reuse, R114, R16 ;  /* 0x000000726c10723c */ /* 0x040fe20000041810 */
[----:B------:R-:W-:Y:S07]  /*4670*/  LDSM.16.M88.4 R112, [R156+0x2000] ;  /* 0x002000009c70783b */ /* 0x000fee0000000200 */
[C---:B-----5:R-:W-:Y:S08]  /*4680*/  HMMA.16816.F32.BF16 R20, R108.reuse, R116, R20 ;  /* 0x000000746c14723c */ /* 0x060ff00000041814 */
[C---:B------:R-:W-:Y:S01]  /*4690*/  HMMA.16816.F32.BF16 R24, R108.reuse, R118, R24 ;  /* 0x000000766c18723c */ /* 0x040fe20000041818 */
[----:B------:R-:W-:Y:S07]  /*46a0*/  LDSM.16.M88.4 R116, [R143] ;  /* 0x000000008f74783b */ /* 0x000fee0000000200 */
[C---:B-1----:R-:W-:Y:S08]  /*46b0*/  HMMA.16816.F32.BF16 R28, R108.reuse, R104, R28 ;  /* 0x000000686c1c723c */ /* 0x042ff0000004181c */
[----:B------:R-:W-:Y:S01]  /*46c0*/  HMMA.16816.F32.BF16 R32, R108, R106, R32 ;  /* 0x0000006a6c20723c */ /* 0x000fe20000041820 */
[----:B------:R-:W1:Y:S04]  /*46d0*/  LDSM.16.M88.4 R104, [R157+0x3000] ;  /* 0x003000009d68783b */ /* 0x000e680000000200 */
[----:B------:R-:W3:Y:S03]  /*46e0*/  LDSM.16.M88.4 R108, [R157+0x3800] ;  /* 0x003800009d6c783b */ /* 0x000ee60000000200 */
[C---:B----4-:R-:W-:Y:S08]  /*46f0*/  HMMA.16816.F32.BF16 R4, R120.reuse, R128, R4 ;  /* 0x000000807804723c */ /* 0x050ff00000041804 */
[C---:B------:R-:W-:Y:S01]  /*4700*/  HMMA.16816.F32.BF16 R8, R120.reuse, R130, R8 ;  /* 0x000000827808723c */ /* 0x040fe20000041808 */
[----:B------:R-:W4:Y:S07]  /*4710*/  LDSM.16.M88.4 R128, [R142] ;  /* 0x000000008e80783b */ /* 0x000f2e0000000200 */
[C---:B--2---:R-:W-:Y:S08]  /*4720*/  HMMA.16816.F32.BF16 R12, R120.reuse, R124, R12 ;  /* 0x0000007c780c723c */ /* 0x044ff0000004180c */
[C---:B------:R-:W-:Y:S01]  /*4730*/  HMMA.16816.F32.BF16 R16, R120.reuse, R126, R16 ;  /* 0x0000007e7810723c */ /* 0x040fe20000041810 */
[----:B------:R-:W2:Y:S07]  /*4740*/  LDSM.16.M88.4 R124, [R141] ;  /* 0x000000008d7c783b */ /* 0x000eae0000000200 */
[C---:B-1----:R-:W-:Y:S08]  /*4750*/  HMMA.16816.F32.BF16 R20, R120.reuse, R104, R20 ;  /* 0x000000687814723c */ /* 0x042ff00000041814 */
[C---:B------:R-:W-:Y:S01]  /*4760*/  HMMA.16816.F32.BF16 R24, R120.reuse, R106, R24 ;  /* 0x0000006a7818723c */ /* 0x040fe20000041818 */
[----:B------:R-:W1:Y:S07]  /*4770*/  LDSM.16.M88.4 R104, [R140] ;  /* 0x000000008c68783b */ /* 0x000e6e0000000200 */
[C---:B---3--:R-:W-:Y:S08]  /*4780*/  HMMA.16816.F32.BF16 R28, R120.reuse, R108, R28 ;  /* 0x0000006c781c723c */ /* 0x048ff0000004181c */
[----:B------:R-:W-:Y:S01]  /*4790*/  HMMA.16816.F32.BF16 R32, R120, R110, R32 ;  /* 0x0000006e7820723c */ /* 0x000fe20000041820 */
[----:B------:R-:W-:Y:S04]  /*47a0*/  LDSM.16.M88.4 R108, [R154+0x2000] ;  /* 0x002000009a6c783b */ /* 0x000fe80000000200 */
[----:B------:R-:W-:Y:S03]  /*47b0*/  LDSM.16.M88.4 R120, [R153+0x2800] ;  /* 0x002800009978783b */ /* 0x000fe60000000200 */
        /* <DEDUP_REMOVED lines=9> */
[C---:B-1----:R-:W-:Y:S08]  /*4850*/  HMMA.16816.F32.BF16 R28, R112.reuse, R104, R28 ;  /* 0x00000068701c723c */ /* 0x042ff0000004181c */
[----:B------:R-:W-:Y:S01]  /*4860*/  HMMA.16816.F32.BF16 R32, R112, R106, R32 ;  /* 0x0000006a7020723c */ /* 0x000fe20000041820 */
[----:B------:R-:W-:Y:S04]  /*4870*/  LDSM.16.M88.4 R104, [R152+0x2000] ;  /* 0x002000009868783b */ /* 0x000fe80000000200 */
[----:B------:R-:W1:Y:S03]  /*4880*/  LDSM.16.M88.4 R112, [R144+0x2000] ;  /* 0x002000009070783b */ /* 0x000e660000000200 */
        /* <DEDUP_REMOVED lines=8> */
[----:B------:R-:W4:Y:S01]  /*4910*/  LDSM.16.M88.4 R128, [R144+0x3800] ;  /* 0x003800009080783b */ /* 0x000f220000000200 */
[----:B------:R-:W-:Y:S04]  /*4920*/  DEPBAR.LE SB0, 0x0 ;  /* 0x000080000000791a */ /* 0x000fe80000000000 */
[----:B------:R-:W-:Y:S02]  /*4930*/  BAR.SYNC.DEFER_BLOCKING 0x0 ;  /* 0x0000000000007b1d */ /* 0x000fe40000010000 */
[C---:B--2---:R-:W-:Y:S08]  /*4940*/  HMMA.16816.F32.BF16 R28, R108.reuse, R124, R28 ;  /* 0x0000007c6c1c723c */ /* 0x044ff0000004181c */
[----:B------:R-:W-:Y:S08]  /*4950*/  HMMA.16816.F32.BF16 R32, R108, R126, R32 ;  /* 0x0000007e6c20723c */ /* 0x000ff00000041820 */
[C---:B-1----:R-:W-:Y:S08]  /*4960*/  HMMA.16816.F32.BF16 R4, R104.reuse, R112, R4 ;  /* 0x000000706804723c */ /* 0x042ff00000041804 */
[C---:B------:R-:W-:Y:S08]  /*4970*/  HMMA.16816.F32.BF16 R8, R104.reuse, R114, R8 ;  /* 0x000000726808723c */ /* 0x040ff00000041808 */
[C---:B---3--:R-:W-:Y:S08]  /*4980*/  HMMA.16816.F32.BF16 R12, R104.reuse, R116, R12 ;  /* 0x00000074680c723c */ /* 0x048ff0000004180c */
[C---:B------:R-:W-:Y:S08]  /*4990*/  HMMA.16816.F32.BF16 R16, R104.reuse, R118, R16 ;  /* 0x000000766810723c */ /* 0x040ff00000041810 */
[C---:B-----5:R-:W-:Y:S08]  /*49a0*/  HMMA.16816.F32.BF16 R20, R104.reuse, R120, R20 ;  /* 0x000000786814723c */ /* 0x060ff00000041814 */
[C---:B------:R-:W-:Y:S08]  /*49b0*/  HMMA.16816.F32.BF16 R24, R104.reuse, R122, R24 ;  /* 0x0000007a6818723c */ /* 0x040ff00000041818 */
[C---:B----4-:R-:W-:Y:S08]  /*49c0*/  HMMA.16816.F32.BF16 R28, R104.reuse, R128, R28 ;  /* 0x00000080681c723c */ /* 0x050ff0000004181c */
        /* <DEDUP_REMOVED lines=52> */
[----:B------:R-:W-:Y:S03]  /*4d10*/  IMAD.MOV.U32 R3, RZ, RZ, 0x40 ;  /* 0x00000040ff037424 */ /* 0x000fe600078e00ff */
[----:B------:R-:W2:Y:S01]  /*4d20*/  LDG.E R103, [R102.64] ;  /* 0x0000000a66677981 */ /* 0x000ea2000c1e1900 */
[----:B------:R-:W-:Y:S03]  /*4d30*/  IMAD R3, R2, c[0x0][0x2d0], -R3 ;  /* 0x0000b40002037a24 */ /* 0x000fe600078e0a03 */
        /* <DEDUP_REMOVED lines=12> */
.L_x_6516:
        /* <DEDUP_REMOVED lines=19> */
[----:B------:R-:W0:Y:S02]  /*4f30*/  LDGDEPBAR ;  /* 0x00000000000079af */ /* 0x000e240000000000 */
.L_x_6515:
        /* <DEDUP_REMOVED lines=123> */
[----:B------:R-:W-:Y:S01]  /*56f0*/  FMUL.FTZ R13, R2, R93 ;  /* 0x0000005d020d7220 */ /* 0x000fe20000410000 */
[----:B------:R-:W-:Y:S01]  /*5700*/  MUFU.EX2 R133, R133 ;  /* 0x0000008500857308 */ /* 0x000fe20000000800 */
[--C-:B------:R-:W-:Y:S02]  /*5710*/  FFMA.FTZ R127, R14, c[0x0][0x23c], -R123.reuse ;  /* 0x00008f000e7f7a23 */ /* 0x100fe4000001087b */
[----:B------:R-:W-:Y:S01]  /*5720*/  FMUL.FTZ R14, R0, R94 ;  /* 0x0000005e000e7220 */ /* 0x000fe20000410000 */
[----:B---3--:R-:W-:Y:S01]  /*5730*/  F2FP.BF16.PACK_AB R99, R122, R121 ;  /* 0x000000797a63723e */ /* 0x008fe200000010ff */
[--C-:B------:R-:W-:Y:S02]  /*5740*/  FFMA.FTZ R128, R15, c[0x0][0x23c], -R123.reuse ;  /* 0x00008f000f807a23 */ /* 0x100fe4000001087b */
[----:B------:R-:W-:Y:S02]  /*5750*/  FMUL.FTZ R15, R0, R95 ;  /* 0x0000005f000f7220 */ /* 0x000fe40000410000 */
[----:B------:R-:W-:Y:S01]  /*5760*/  LDSM.16.MT88.4 R92, [R148+0xa000] ;  /* 0x00a00000945c783b */ /* 0x000fe20000004200 */
[C---:B------:R-:W-:Y:S01]  /*5770*/  FMUL.FTZ R72, R2.reuse, R72 ;  /* 0x0000004802487220 */ /* 0x040fe20000410000 */
[C---:B-1----:R-:W-:Y:S01]  /*5780*/  HMMA.16816.F32.BF16 R8, R96.reuse, R104, R8 ;  /* 0x000000686008723c */ /* 0x042fe20000041808 */
[----:B------:R-:W1:Y:S04]  /*5790*/  MUFU.EX2 R126, R126 ;  /* 0x0000007e007e7308 */ /* 0x000e680000000800 */
[----:B------:R-:W-:Y:S02]  /*57a0*/  FMUL.FTZ R73, R2, R73 ;  /* 0x0000004902497220 */ /* 0x000fe40000410000 */
[C---:B------:R-:W-:Y:S01]  /*57b0*/  FMUL.FTZ R74, R0.reuse, R74 ;  /* 0x0000004a004a7220 */ /* 0x040fe20000410000 */
[C---:B------:R-:W-:Y:S01]  /*57c0*/  HMMA.16816.F32.BF16 R36, R96.reuse, R106, R36 ;  /* 0x0000006a6024723c */ /* 0x040fe20000041824 */
[----:B------:R-:W2:Y:S02]  /*57d0*/  LDSM.16.MT88.4 R104, [R148+0x8000] ;  /* 0x008000009468783b */ /* 0x000ea40000004200 */
[----:B------:R-:W-:Y:S01]  /*57e0*/  MUFU.EX2 R127, R127 ;  /* 0x0000007f007f7308 */ /* 0x000fe20000000800 */
[----:B------:R-:W-:Y:S02]  /*57f0*/  FMUL.FTZ R75, R0, R75 ;  /* 0x0000004b004b7220 */ /* 0x000fe40000410000 */
[C---:B------:R-:W-:Y:S02]  /*5800*/  FMUL.FTZ R76, R2.reuse, R76 ;  /* 0x0000004c024c7220 */ /* 0x040fe40000410000 */
[C---:B------:R-:W-:Y:S04]  /*5810*/  HMMA.16816.F32.BF16 R40, R96.reuse, R108, R40 ;  /* 0x0000006c6028723c */ /* 0x040fe80000041828 */
[----:B------:R-:W-:Y:S01]  /*5820*/  FMUL.FTZ R77, R2, R77 ;  /* 0x0000004d024d7220 */ /* 0x000fe20000410000 */
[----:B------:R-:W3:Y:S01]  /*5830*/  MUFU.EX2 R128, R128 ;  /* 0x0000008000807308 */ /* 0x000ee20000000800 */
[C---:B------:R-:W-:Y:S02]  /*5840*/  FMUL.FTZ R78, R0.reuse, R78 ;  /* 0x0000004e004e7220 */ /* 0x040fe40000410000 */
[C---:B------:R-:W-:Y:S01]  /*5850*/  HMMA.16816.F32.BF16 R44, R96.reuse, R110, R44 ;  /* 0x0000006e602c723c */ /* 0x040fe2000004182c */
[----:B------:R-:W4:Y:S03]  /*5860*/  LDSM.16.MT88.4 R108, [R151+0xa000] ;  /* 0x00a00000976c783b */ /* 0x000f260000004200 */
[----:B------:R-:W-:Y:S02]  /*5870*/  FMUL.FTZ R79, R0, R79 ;  /* 0x0000004f004f7220 */ /* 0x000fe40000410000 */
[--C-:B------:R-:W-:Y:S01]  /*5880*/  FFMA.FTZ R129, R16, c[0x0][0x23c], -R124.reuse ;  /* 0x00008f0010817a23 */ /* 0x100fe2000001087c */
[----:B------:R-:W-:Y:S01]  /*5890*/  MUFU.EX2 R134, R134 ;  /* 0x0000008600867308 */ /* 0x000fe20000000800 */
[C---:B------:R-:W-:Y:S04]  /*58a0*/  HMMA.16816.F32.BF16 R48, R96.reuse, R112, R48 ;  /* 0x000000706030723c */ /* 0x040fe80000041830 */
[----:B------:R-:W-:Y:S02]  /*58b0*/  FFMA.FTZ R130, R17, c[0x0][0x23c], -R124 ;  /* 0x00008f0011827a23 */ /* 0x000fe4000001087c */
[--C-:B------:R-:W-:Y:S02]  /*58c0*/  FFMA.FTZ R131, R18, c[0x0][0x23c], -R123.reuse ;  /* 0x00008f0012837a23 */ /* 0x100fe4000001087b */
[C---:B------:R-:W-:Y:S01]  /*58d0*/  HMMA.16816.F32.BF16 R52, R96.reuse, R114, R52 ;  /* 0x000000726034723c */ /* 0x040fe20000041834 */
[----:B------:R-:W5:Y:S01]  /*58e0*/  LDSM.16.MT88.4 R112, [R150+0xa000] ;  /* 0x00a000009670783b */ /* 0x000f620000004200 */
[----:B------:R-:W-:Y:S02]  /*58f0*/  MUFU.EX2 R129, R129 ;  /* 0x0000008100817308 */ /* 0x000fe40000000800 */
[----:B------:R-:W-:Y:S02]  /*5900*/  FFMA.FTZ R132, R19, c[0x0][0x23c], -R123 ;  /* 0x00008f0013847a23 */ /* 0x000fe4000001087b */
[C---:B------:R-:W-:Y:S02]  /*5910*/  FMUL.FTZ R80, R2.reuse, R80 ;  /* 0x0000005002507220 */ /* 0x040fe40000410000 */
[----:B------:R-:W-:Y:S01]  /*5920*/  FMUL.FTZ R81, R2, R81 ;  /* 0x0000005102517220 */ /* 0x000fe20000410000 */
[C---:B--2---:R-:W-:Y:S03]  /*5930*/  HMMA.16816.F32.BF16 R56, R96.reuse, R104, R56 ;  /* 0x000000686038723c */ /* 0x044fe60000041838 */
[----:B------:R-:W2:Y:S01]  /*5940*/  MUFU.EX2 R130, R130 ;  /* 0x0000008200827308 */ /* 0x000ea20000000800 */
[C---:B------:R-:W-:Y:S02]  /*5950*/  FMUL.FTZ R82, R0.reuse, R82 ;  /* 0x0000005200527220 */ /* 0x040fe40000410000 */
[----:B------:R-:W-:Y:S02]  /*5960*/  FMUL.FTZ R83, R0, R83 ;  /* 0x0000005300537220 */ /* 0x000fe40000410000 */
[C---:B------:R-:W-:Y:S01]  /*5970*/  HMMA.16816.F32.BF16 R60, R96.reuse, R106, R60 ;  /* 0x0000006a603c723c */ /* 0x040fe2000004183c */
[----:B------:R-:W5:Y:S03]  /*5980*/  LDSM.16.MT88.4 R104, [R149+0xa000] ;  /* 0x00a000009568783b */ /* 0x000f660000004200 */
[----:B------:R-:W-:Y:S01]  /*5990*/  FMUL.FTZ R16, R2, R88 ;  /* 0x0000005802107220 */ /* 0x000fe20000410000 */
[----:B-1----:R-:W-:Y:S01]  /*59a0*/  F2FP.BF16.PACK_AB R88, R126, R125 ;  /* 0x0000007d7e58723e */ /* 0x002fe200000010ff */
[----:B------:R-:W-:Y:S01]  /*59b0*/  MUFU.EX2 R131, R131 ;  /* 0x0000008300837308 */ /* 0x000fe20000000800 */
[----:B------:R-:W-:Y:S01]  /*59c0*/  FMUL.FTZ R17, R2, R89 ;  /* 0x0000005902117220 */ /* 0x000fe20000410000 */
[C---:B----4-:R-:W-:Y:S04]  /*59d0*/  HMMA.16816.F32.BF16 R64, R96.reuse, R108, R64 ;  /* 0x0000006c6040723c */ /* 0x050fe80000041840 */
[----:B---3--:R-:W-:Y:S01]  /*59e0*/  F2FP.BF16.PACK_AB R89, R128, R127 ;  /* 0x0000007f8059723e */ /* 0x008fe200000010ff */
[C---:B------:R-:W-:Y:S02]  /*59f0*/  FMUL.FTZ R18, R0.reuse, R90 ;  /* 0x0000005a00127220 */ /* 0x040fe40000410000 */
[----:B------:R-:W-:Y:S01]  /*5a00*/  FMUL.FTZ R19, R0, R91 ;  /* 0x0000005b00137220 */ /* 0x000fe20000410000 */
[C---:B------:R-:W-:Y:S01]  /*5a10*/  HMMA.16816.F32.BF16 R68, R96.reuse, R110, R68 ;  /* 0x0000006e6044723c */ /* 0x040fe20000041844 */
[----:B------:R-:W1:Y:S01]  /*5a20*/  LDSM.16.MT88.4 R108, [R151+0x8800] ;  /* 0x00880000976c783b */ /* 0x000e620000004200 */
[----:B------:R-:W3:Y:S02]  /*5a30*/  MUFU.EX2 R132, R132 ;  /* 0x0000008400847308 */ /* 0x000ee40000000800 */
[----:B--2---:R-:W-:Y:S01]  /*5a40*/  F2FP.BF16.PACK_AB R90, R130, R129 ;  /* 0x00000081825a723e */ /* 0x004fe200000010ff */
[C---:B------:R-:W-:Y:S02]  /*5a50*/  FMUL.FTZ R84, R2.reuse, R84 ;  /* 0x0000005402547220 */ /* 0x040fe40000410000 */
[----:B------:R-:W-:Y:S01]  /*5a60*/  FMUL.FTZ R85, R2, R85 ;  /* 0x0000005502557220 */ /* 0x000fe20000410000 */
[C---:B-----5:R-:W-:Y:S04]  /*5a70*/  HMMA.16816.F32.BF16 R72, R96.reuse, R112, R72 ;  /* 0x000000706048723c */ /* 0x060fe80000041848 */
[C---:B------:R-:W-:Y:S02]  /*5a80*/  FMUL.FTZ R86, R0.reuse, R86 ;  /* 0x0000005600567220 */ /* 0x040fe40000410000 */
[----:B------:R-:W-:Y:S02]  /*5a90*/  FMUL.FTZ R87, R0, R87 ;  /* 0x0000005700577220 */ /* 0x000fe40000410000 */
[C---:B------:R-:W-:Y:S01]  /*5aa0*/  HMMA.16816.F32.BF16 R12, R96.reuse, R114, R12 ;  /* 0x00000072600c723c */ /* 0x040fe2000004180c */
[----:B------:R-:W2:Y:S03]  /*5ab0*/  LDSM.16.MT88.4 R112, [R150+0x8800] ;  /* 0x008800009670783b */ /* 0x000ea60000004200 */
[----:B------:R-:W-:Y:S02]  /*5ac0*/  FFMA.FTZ R120, R2, R177, R120 ;  /* 0x000000b102787223 */ /* 0x000fe40000010078 */
[----:B------:R-:W-:Y:S01]  /*5ad0*/  FFMA.FTZ R6, R0, R175, R6 ;  /* 0x000000af00067223 */ /* 0x000fe20000010006 */
[----:B------:R-:W-:Y:S01]  /*5ae0*/  IADD3 R0, R173, -0x1, RZ ;  /* 0xffffffffad007810 */ /* 0x000fe20007ffe0ff */
[----:B------:R-:W-:Y:S01]  /*5af0*/  FADD.FTZ R5, R5, R120 ;  /* 0x0000007805057221 */ /* 0x000fe20000010000 */
[C---:B------:R-:W-:Y:S03]  /*5b00*/  HMMA.16816.F32.BF16 R76, R96.reuse, R104, R76 ;  /* 0x00000068604c723c */ /* 0x040fe6000004184c */
[----:B---3--:R-:W-:Y:S01]  /*5b10*/  F2FP.BF16.PACK_AB R91, R132, R131 ;  /* 0x00000083845b723e */ /* 0x008fe200000010ff */
[----:B------:R-:W-:Y:S01]  /*5b20*/  FADD.FTZ R6, R7, R6 ;  /* 0x0000000607067221 */ /* 0x000fe20000010000 */
[----:B------:R-:W-:Y:S01]  /*5b30*/  MOV R173, R0 ;  /* 0x0000000000ad7202 */ /* 0x000fe20000000f00 */
[----:B------:R-:W-:Y:S01]  /*5b40*/  FADD.FTZ R102, R102, R5 ;  /* 0x0000000566667221 */ /* 0x000fe20000010000 */
[----:B------:R-:W-:Y:S01]  /*5b50*/  MOV R0, R3 ;  /* 0x0000000300007202 */ /* 0x000fe20000000f00 */
[C---:B------:R-:W-:Y:S01]  /*5b60*/  HMMA.16816.F32.BF16 R80, R96.reuse, R106, R80 ;  /* 0x0000006a6050723c */ /* 0x040fe20000041850 */
[----:B------:R-:W3:Y:S03]  /*5b70*/  LDSM.16.MT88.4 R104, [R149+0x8800] ;  /* 0x008800009568783b */ /* 0x000ee60000004200 */
        /* <DEDUP_REMOVED lines=9> */
[C---:B-1----:R-:W-:Y:S01]  /*5c10*/  HMMA.16816.F32.BF16 R8, R88.reuse, R108, R8 ;  /* 0x0000006c5808723c */ /* 0x042fe20000041808 */
[----:B------:R-:W1:Y:S04]  /*5c20*/  LDSM.16.MT88.4 R96, [R150+0xa800] ;  /* 0x00a800009660783b */ /* 0x000e680000004200 */
[----:B------:R-:W-:Y:S02]  /*5c30*/  FADD.FTZ R128, R128, R127 ;  /* 0x0000007f80807221 */ /* 0x000fe40000010000 */
[----:B------:R-:W-:Y:S01]  /*5c40*/  FADD.FTZ R129, R129, R126 ;  /* 0x0000007e81817221 */ /* 0x000fe20000010000 */
[C---:B------:R-:W-:Y:S01]  /*5c50*/  HMMA.16816.F32.BF16 R36, R88.reuse, R110, R36 ;  /* 0x0000006e5824723c */ /* 0x040fe20000041824 */
[----:B------:R-:W-:Y:S03]  /*5c60*/  LDSM.16.MT88.4 R108, [R150+0x9000] ;  /* 0x00900000966c783b */ /* 0x000fe60000004200 */
[----:B------:R-:W-:Y:S02]  /*5c70*/  FADD.FTZ R5, R131, R128 ;  /* 0x0000008083057221 */ /* 0x000fe40000010000 */
[----:B------:R-:W-:Y:S02]  /*5c80*/  FADD.FTZ R129, R130, R129 ;  /* 0x0000008182817221 */ /* 0x000fe40000010000 */
[C---:B--2---:R-:W-:Y:S04]  /*5c90*/  HMMA.16816.F32.BF16 R40, R88.reuse, R112, R40 ;  /* 0x000000705828723c */ /* 0x044fe80000041828 */
[----:B------:R-:W-:Y:S03]  /*5ca0*/  FADD.FTZ R5, R132, R5 ;  /* 0x0000000584057221 */ /* 0x000fe60000010000 */
[--C-:B------:R-:W-:Y:S01]  /*5cb0*/  FFMA.FTZ R112, R20, c[0x0][0x23c], -R124.reuse ;  /* 0x00008f0014707a23 */ /* 0x100fe2000001087c */
[C---:B------:R-:W-:Y:S04]  /*5cc0*/  HMMA.16816.F32.BF16 R44, R88.reuse, R114, R44 ;  /* 0x00000072582c723c */ /* 0x040fe8000004182c */
[--C-:B------:R-:W-:Y:S01]  /*5cd0*/  FFMA.FTZ R113, R21, c[0x0][0x23c], -R124.reuse ;  /* 0x00008f0015717a23 */ /* 0x100fe2000001087c */
[----:B------:R-:W-:Y:S02]  /*5ce0*/  MUFU.EX2 R112, R112 ;  /* 0x0000007000707308 */ /* 0x000fe40000000800 */
[--C-:B------:R-:W-:Y:S01]  /*5cf0*/  FFMA.FTZ R114, R22, c[0x0][0x23c], -R123.reuse ;  /* 0x00008f0016727a23 */ /* 0x100fe2000001087b */
[C---:B---3--:R-:W-:Y:S04]  /*5d00*/  HMMA.16816.F32.BF16 R48, R88.reuse, R104, R48 ;  /* 0x000000685830723c */ /* 0x048fe80000041830 */
[--C-:B------:R-:W-:Y:S02]  /*5d10*/  FFMA.FTZ R115, R23, c[0x0][0x23c], -R123.reuse ;  /* 0x00008f0017737a23 */ /* 0x100fe4000001087b */
[----:B------:R-:W2:Y:S01]  /*5d20*/  LDSM.16.MT88.4 R20, [R149+0xa800] ;  /* 0x00a800009514783b */ /* 0x000ea20000004200 */
[----:B------:R-:W3:Y:S01]  /*5d30*/  MUFU.EX2 R113, R113 ;  /* 0x0000007100717308 */ /* 0x000ee20000000800 */
[C---:B------:R-:W-:Y:S06]  /*5d40*/  HMMA.16816.F32.BF16 R52, R88.reuse, R106, R52 ;  /* 0x0000006a5834723c */ /* 0x040fec0000041834 */
[----:B------:R-:W-:Y:S02]  /*5d50*/  LDSM.16.MT88.4 R104, [R151+0x9000] ;  /* 0x009000009768783b */ /* 0x000fe40000004200 */
[C---:B------:R-:W-:Y:S01]  /*5d60*/  HMMA.16816.F32.BF16 R56, R88.reuse, R116, R56 ;  /* 0x000000745838723c */ /* 0x040fe20000041838 */
[----:B------:R-:W-:Y:S06]  /*5d70*/  MUFU.EX2 R114, R114 ;  /* 0x0000007200727308 */ /* 0x000fec0000000800 */
[--C-:B------:R-:W-:Y:S01]  /*5d80*/  FFMA.FTZ R116, R24, c[0x0][0x23c], -R124.reuse ;  /* 0x00008f0018747a23 */ /* 0x100fe2000001087c */
[C---:B------:R-:W-:Y:S03]  /*5d90*/  HMMA.16816.F32.BF16 R60, R88.reuse, R118, R60 ;  /* 0x00000076583c723c */ /* 0x040fe6000004183c */
[----:B------:R-:W5:Y:S01]  /*5da0*/  MUFU.EX2 R115, R115 ;  /* 0x0000007300737308 */ /* 0x000f620000000800 */
[----:B------:R-:W-:Y:S03]  /*5db0*/  FFMA.FTZ R117, R25, c[0x0][0x23c], -R124 ;  /* 0x00008f0019757a23 */ /* 0x000fe6000001087c */
[--C-:B------:R-:W-:Y:S01]  /*5dc0*/  FFMA.FTZ R118, R26, c[0x0][0x23c], -R123.reuse ;  /* 0x00008f001a767a23 */ /* 0x100fe2000001087b */
[C---:B----4-:R-:W-:Y:S04]  /*5dd0*/  HMMA.16816.F32.BF16 R64, R88.reuse, R92, R64 ;  /* 0x0000005c5840723c */ /* 0x050fe80000041840 */
[----:B------:R-:W-:Y:S01]  /*5de0*/  FFMA.FTZ R119, R27, c[0x0][0x23c], -R123 ;  /* 0x00008f001b777a23 */ /* 0x000fe2000001087b */
[----:B------:R-:W-:Y:S01]  /*5df0*/  MUFU.EX2 R116, R116 ;  /* 0x0000007400747308 */ /* 0x000fe20000000800 */
[----:B------:R-:W-:Y:S02]  /*5e00*/  LDSM.16.MT88.4 R24, [R148+0x9000] ;  /* 0x009000009418783b */ /* 0x000fe40000004200 */
[C---:B------:R-:W-:Y:S06]  /*5e10*/  HMMA.16816.F32.BF16 R68, R88.reuse, R94, R68 ;  /* 0x0000005e5844723c */ /* 0x040fec0000041844 */
[----:B------:R-:W4:Y:S01]  /*5e20*/  LDSM.16.MT88.4 R92, [R148+0xa800] ;  /* 0x00a80000945c783b */ /* 0x000f220000004200 */
[----:B------:R-:W3:Y:S01]  /*5e30*/  MUFU.EX2 R117, R117 ;  /* 0x0000007500757308 */ /* 0x000ee20000000800 */
[C---:B-1----:R-:W-:Y:S08]  /*5e40*/  HMMA.16816.F32.BF16 R72, R88.reuse, R96, R72 ;  /* 0x000000605848723c */ /* 0x042ff00000041848 */
[C---:B------:R-:W-:Y:S01]  /*5e50*/  HMMA.16816.F32.BF16 R12, R88.reuse, R98, R12 ;  /* 0x00000062580c723c */ /* 0x040fe2000004180c */
[----:B------:R-:W1:Y:S01]  /*5e60*/  LDSM.16.MT88.4 R96, [R149+0x9000] ;  /* 0x009000009560783b */ /* 0x000e620000004200 */
[----:B------:R-:W-:Y:S06]  /*5e70*/  MUFU.EX2 R118, R118 ;  /* 0x0000007600767308 */ /* 0x000fec0000000800 */
[C---:B--2---:R-:W-:Y:S04]  /*5e80*/  HMMA.16816.F32.BF16 R76, R88.reuse, R20, R76 ;  /* 0x00000014584c723c */ /* 0x044fe8000004184c */
[----:B------:R-:W2:Y:S03]  /*5e90*/  MUFU.EX2 R119, R119 ;  /* 0x0000007700777308 */ /* 0x000ea60000000800 */
[----:B---3--:R-:W-:Y:S01]  /*5ea0*/  F2FP.BF16.PACK_AB R20, R113, R112 ;  /* 0x000000707114723e */ /* 0x008fe200000010ff */
[C---:B------:R-:W-:Y:S04]  /*5eb0*/  HMMA.16816.F32.BF16 R80, R88.reuse, R22, R80 ;  /* 0x000000165850723c */ /* 0x040fe80000041850 */
[----:B-----5:R-:W-:Y:S01]  /*5ec0*/  F2FP.BF16.PACK_AB R21, R115, R114 ;  /* 0x000000727315723e */ /* 0x020fe200000010ff */
[----:B------:R-:W-:Y:S02]  /*5ed0*/  FADD.FTZ R112, R112, R129 ;  /* 0x0000008170707221 */ /* 0x000fe40000010000 */
[----:B------:R-:W-:Y:S01]  /*5ee0*/  F2FP.BF16.PACK_AB R22, R117, R116 ;  /* 0x000000747516723e */ /* 0x000fe200000010ff */
[----:B------:R-:W-:Y:S04]  /*5ef0*/  FADD.FTZ R114, R114, R5 ;  /* 0x0000000572727221 */ /* 0x000fe80000010000 */
[----:B------:R-:W-:Y:S01]  /*5f00*/  FADD.FTZ R113, R113, R112 ;  /* 0x0000007071717221 */ /* 0x000fe20000010000 */
[C---:B----4-:R-:W-:Y:S03]  /*5f10*/  HMMA.16816.F32.BF16 R16, R88.reuse, R92, R16 ;  /* 0x0000005c5810723c */ /* 0x050fe60000041810 */
[----:B------:R-:W-:Y:S02]  /*5f20*/  FADD.FTZ R115, R115, R114 ;  /* 0x0000007273737221 */ /* 0x000fe40000010000 */
[----:B------:R-:W-:Y:S01]  /*5f30*/  FADD.FTZ R116, R116, R113 ;  /* 0x0000007174747221 */ /* 0x000fe20000010000 */
[----:B--2---:R-:W-:Y:S01]  /*5f40*/  F2FP.BF16.PACK_AB R23, R119, R118 ;  /* 0x000000767717723e */ /* 0x004fe200000010ff */
[----:B------:R-:W-:Y:S01]  /*5f50*/  FADD.FTZ R118, R118, R115 ;  /* 0x0000007376767221 */ /* 0x000fe20000010000 */
[----:B------:R-:W-:Y:S01]  /*5f60*/  HMMA.16816.F32.BF16 R84, R88, R94, R84 ;  /* 0x0000005e5854723c */ /* 0x000fe20000041854 */
[----:B------:R-:W2:Y:S03]  /*5f70*/  LDSM.16.MT88.4 R88, [R151+0xb000] ;  /* 0x00b000009758783b */ /* 0x000ea60000004200 */
[----:B------:R-:W-:Y:S02]  /*5f80*/  FADD.FTZ R117, R117, R116 ;  /* 0x0000007475757221 */ /* 0x000fe40000010000 */
[----:B------:R-:W-:Y:S02]  /*5f90*/  FADD.FTZ R119, R119, R118 ;  /* 0x0000007677777221 */ /* 0x000fe40000010000 */
[C---:B------:R-:W-:Y:S01]  /*5fa0*/  HMMA.16816.F32.BF16 R8, R20.reuse, R104, R8 ;  /* 0x000000681408723c */ /* 0x040fe20000041808 */
[----:B------:R-:W3:Y:S07]  /*5fb0*/  LDSM.16.MT88.4 R92, [R150+0xb000] ;  /* 0x00b00000965c783b */ /* 0x000eee0000004200 */
[C---:B------:R-:W-:Y:S01]  /*5fc0*/  HMMA.16816.F32.BF16 R36, R20.reuse, R106, R36 ;  /* 0x0000006a1424723c */ /* 0x040fe20000041824 */
[----:B------:R-:W-:Y:S07]  /*5fd0*/  LDSM.16.MT88.4 R104, [R151+0xb800] ;  /* 0x00b800009768783b */ /* 0x000fee0000004200 */
[C---:B------:R-:W-:Y:S07]  /*5fe0*/  HMMA.16816.F32.BF16 R40, R20.reuse, R108, R40 ;  /* 0x0000006c1428723c */ /* 0x040fee0000041828 */
        /* <DEDUP_REMOVED lines=12> */
[C---:B------:R-:W-:Y:S01]  /*60b0*/  HMMA.16816.F32.BF16 R56, R20.reuse, R24, R56 ;  /* 0x000000181438723c */ /* 0x040fe20000041838 */
[----:B------:R-:W-:Y:S01]  /*60c0*/  LDSM.16.MT88.4 R28, [R151+0x9800] ;  /* 0x00980000971c783b */ /* 0x000fe20000004200 */
[----:B------:R-:W-:Y:S06]  /*60d0*/  MUFU.EX2 R110, R110 ;  /* 0x0000006e006e7308 */ /* 0x000fec0000000800 */
[C---:B------:R-:W-:Y:S01]  /*60e0*/  HMMA.16816.F32.BF16 R60, R20.reuse, R26, R60 ;  /* 0x0000001a143c723c */ /* 0x040fe2000004183c */
[----:B------:R-:W5:Y:S03]  /*60f0*/  LDSM.16.MT88.4 R24, [R148+0xb000] ;  /* 0x00b000009418783b */ /* 0x000f660000004200 */
[----:B------:R-:W1:Y:S04]  /*6100*/  MUFU.EX2 R111, R111 ;  /* 0x0000006f006f7308 */ /* 0x000e680000000800 */
[C---:B--2---:R-:W-:Y:S01]  /*6110*/  HMMA.16816.F32.BF16 R64, R20.reuse, R88, R64 ;  /* 0x000000581440723c */ /* 0x044fe20000041840 */
[----:B------:R-:W-:Y:S05]  /*6120*/  LDSM.16.MT88.4 R32, [R149+0x9800] ;  /* 0x009800009520783b */ /* 0x000fea0000004200 */
[----:B------:R-:W2:Y:S02]  /*6130*/  MUFU.EX2 R124, R124 ;  /* 0x0000007c007c7308 */ /* 0x000ea40000000800 */
[C---:B------:R-:W-:Y:S01]  /*6140*/  HMMA.16816.F32.BF16 R68, R20.reuse, R90, R68 ;  /* 0x0000005a1444723c */ /* 0x040fe20000041844 */
[----:B------:R-:W1:Y:S07]  /*6150*/  LDSM.16.MT88.4 R88, [R150+0x9800] ;  /* 0x009800009658783b */ /* 0x000e6e0000004200 */
[C---:B---3--:R-:W-:Y:S01]  /*6160*/  HMMA.16816.F32.BF16 R72, R20.reuse, R92, R72 ;  /* 0x0000005c1448723c */ /* 0x048fe20000041848 */
[----:B------:R-:W3:Y:S07]  /*6170*/  MUFU.EX2 R123, R123 ;  /* 0x0000007b007b7308 */ /* 0x000eee0000000800 */
[C---:B------:R-:W-:Y:S01]  /*6180*/  HMMA.16816.F32.BF16 R12, R20.reuse, R94, R12 ;  /* 0x0000005e140c723c */ /* 0x040fe2000004180c */
[----:B------:R-:W2:Y:S07]  /*6190*/  LDSM.16.MT88.4 R92, [R148+0x9800] ;  /* 0x00980000945c783b */ /* 0x000eae0000004200 */
[C---:B----4-:R-:W-:Y:S08]  /*61a0*/  HMMA.16816.F32.BF16 R76, R20.reuse, R96, R76 ;  /* 0x00000060144c723c */ /* 0x050ff0000004184c */
[C---:B------:R-:W-:Y:S08]  /*61b0*/  HMMA.16816.F32.BF16 R80, R20.reuse, R98, R80 ;  /* 0x000000621450723c */ /* 0x040ff00000041850 */
[C---:B-----5:R-:W-:Y:S08]  /*61c0*/  HMMA.16816.F32.BF16 R16, R20.reuse, R24, R16 ;  /* 0x000000181410723c */ /* 0x060ff00000041810 */
[----:B------:R-:W-:Y:S01]  /*61d0*/  HMMA.16816.F32.BF16 R84, R20, R26, R84 ;  /* 0x0000001a1454723c */ /* 0x000fe20000041854 */
[----:B------:R-:W4:Y:S06]  /*61e0*/  LDSM.16.MT88.4 R24, [R150+0xb800] ;  /* 0x00b800009618783b */ /* 0x000f2c0000004200 */
[----:B-1----:R-:W-:Y:S01]  /*61f0*/  F2FP.BF16.PACK_AB R20, R109, R108 ;  /* 0x0000006c6d14723e */ /* 0x002fe200000010ff */
[----:B------:R-:W-:Y:S01]  /*6200*/  FADD.FTZ R108, R108, R117 ;  /* 0x000000756c6c7221 */ /* 0x000fe20000010000 */
[----:B------:R-:W-:Y:S03]  /*6210*/  F2FP.BF16.PACK_AB R21, R111, R110 ;  /* 0x0000006e6f15723e */ /* 0x000fe600000010ff */
[----:B--2---:R-:W-:Y:S01]  /*6220*/  F2FP.BF16.PACK_AB R22, R124, R133 ;  /* 0x000000857c16723e */ /* 0x004fe200000010ff */
[----:B------:R-:W-:Y:S01]  /*6230*/  FADD.FTZ R110, R110, R119 ;  /* 0x000000776e6e7221 */ /* 0x000fe20000010000 */
[----:B---3--:R-:W-:Y:S01]  /*6240*/  F2FP.BF16.PACK_AB R23, R123, R134 ;  /* 0x000000867b17723e */ /* 0x008fe200000010ff */
        /* <DEDUP_REMOVED lines=20> */
[C---:B-1----:R-:W-:Y:S08]  /*6390*/  HMMA.16816.F32.BF16 R76, R20.reuse, R8, R76 ;  /* 0x00000008144c723c */ /* 0x042ff0000004184c */
[C---:B------:R-:W-:Y:S08]  /*63a0*/  HMMA.16816.F32.BF16 R80, R20.reuse, R10, R80 ;  /* 0x0000000a1450723c */ /* 0x040ff00000041850 */
[C---:B--2---:R-:W-:Y:S08]  /*63b0*/  HMMA.16816.F32.BF16 R88, R20.reuse, R28, R16 ;  /* 0x0000001c1458723c */ /* 0x044ff00000041810 */
[----:B------:R-:W-:Y:S01]  /*63c0*/  HMMA.16816.F32.BF16 R84, R20, R30, R84 ;  /* 0x0000001e1454723c */ /* 0x000fe20000041854 */
[----:B------:R-:W-:-:S07]  /*63d0*/  @P0 BRA `(.L_x_6517) ;  /* 0xffffda0000000947 */ /* 0x000fce000383ffff */
.L_x_6513:
[----:B------:R-:W1:Y:S01]  /*63e0*/  SHFL.BFLY PT, R0, R177, 0x2, 0x1f ;  /* 0x0c401f00b1007f89 */ /* 0x000e6200000e0000 */
[----:B------:R-:W-:Y:S01]  /*63f0*/  MOV R10, 0x3f800000 ;  /* 0x3f800000000a7802 */ /* 0x000fe20000000f00 */
[----:B------:R-:W-:Y:S01]  /*6400*/  ULDC.U8 UR4, c[0x0][0x328] ;  /* 0x0000ca0000047ab9 */ /* 0x000fe20000000000 */
[----:B------:R-:W-:Y:S01]  /*6410*/  MOV R11, 0x3f800000 ;  /* 0x3f800000000b7802 */ /* 0x000fe20000000f00 */
[----:B------:R-:W2:Y:S01]  /*6420*/  SHFL.BFLY PT, R2, R175, 0x2, 0x1f ;  /* 0x0c401f00af027f89 */ /* 0x000ea200000e0000 */
[----:B------:R-:W-:Y:S01]  /*6430*/  BSSY B0, `(.L_x_6518) ;  /* 0x00000d7000007945 */ /* 0x000fe20003800000 */
[----:B------:R-:W-:-:S02]  /*6440*/  LEA R171, R171, R164, 0x4 ;  /* 0x000000a4abab7211 */ /* 0x000fc400078e20ff */
        /* <DEDUP_REMOVED lines=29> */
[----:B------:R-:W-:Y:S01]  /*6620*/  @P3 MUFU.LG2 R6, R6 ;  /* 0x0000000600063308 */ /* 0x000fe20000000c00 */
        /* <DEDUP_REMOVED lines=21> */
[----:B------:R-:W1:Y:S01]  /*6780*/  @P4 MUFU.LG2 R7, R7 ;  /* 0x0000000700074308 */ /* 0x000e620000000c00 */
        /* <DEDUP_REMOVED lines=88> */
[----:B------:R-:W-:Y:S01]  /*6d10*/  IADD3 R11, R9, -0x10, RZ ;  /* 0xfffffff0090b7810 */ /* 0x000fe20007ffe0ff */
[----:B-1----:R-:W-:Y:S01]  /*6d20*/  @P4 FMUL.FTZ R7, R7, 0.69314718246459960938 ;  /* 0x3f31721807074820 */ /* 0x002fe20000410000 */
[----:B------:R-:W-:Y:S02]  /*6d30*/  @P0 IADD3 R11, R9, 0x10, RZ ;  /* 0x00000010090b0810 */ /* 0x000fe40007ffe0ff */
[----:B------:R-:W-:Y:S01]  /*6d40*/  F2FP.BF16.PACK_AB R90, R91, R90 ;  /* 0x0000005a5b5a723e */ /* 0x000fe200000010ff */
[----:B------:R-:W-:Y:S01]  /*6d50*/  @P4 FFMA.FTZ R2, R100, c[0x0][0x238], R7 ;  /* 0x00008e0064024a23 */ /* 0x000fe20000010007 */
[-C--:B------:R-:W-:Y:S01]  /*6d60*/  IADD3 R15, R0, R11.reuse, RZ ;  /* 0x0000000b000f7210 */ /* 0x080fe20007ffe0ff */
[----:B------:R-:W-:Y:S01]  /*6d70*/  STS [R11], R36 ;  /* 0x000000240b007388 */ /* 0x000fe20000000800 */
[----:B------:R-:W-:Y:S02]  /*6d80*/  IADD3 R19, R8, R11, RZ ;  /* 0x0000000b08137210 */ /* 0x000fe40007ffe0ff */
[----:B------:R-:W-:Y:S01]  /*6d90*/  IADD3 R37, R15, R8, RZ ;  /* 0x000000080f257210 */ /* 0x000fe20007ffe0ff */
[----:B------:R-:W-:Y:S01]  /*6da0*/  STS [R11+0x400], R38 ;  /* 0x000400260b007388 */ /* 0x000fe20000000800 */
[----:B------:R-:W-:-:S02]  /*6db0*/  F2FP.BF16.PACK_AB R86, R87, R86 ;  /* 0x000000565756723e */ /* 0x000fc400000010ff */
[----:B------:R-:W-:Y:S01]  /*6dc0*/  ISETP.NE.AND P0, PT, RZ, UR4, PT ;  /* 0x00000004ff007c0c */ /* 0x000fe2000bf05270 */
[----:B------:R-:W-:Y:S04]  /*6dd0*/  STS [R13], R40 ;  /* 0x000000280d007388 */ /* 0x000fe80000000800 */
[----:B------:R1:W-:Y:S04]  /*6de0*/  STS [R13+0x400], R42 ;  /* 0x0004002a0d007388 */ /* 0x0003e80000000800 */
[----:B------:R2:W-:Y:S04]  /*6df0*/  STS [R15], R44 ;  /* 0x0000002c0f007388 */ /* 0x0005e80000000800 */
[----:B------:R3:W-:Y:S04]  /*6e00*/  STS [R15+0x400], R46 ;  /* 0x0004002e0f007388 */ /* 0x0007e80000000800 */
[----:B------:R3:W-:Y:S04]  /*6e10*/  STS [R17], R48 ;  /* 0x0000003011007388 */ /* 0x0007e80000000800 */
[----:B------:R3:W-:Y:S04]  /*6e20*/  STS [R17+0x400], R50 ;  /* 0x0004003211007388 */ /* 0x0007e80000000800 */
[----:B------:R3:W-:Y:S04]  /*6e30*/  STS [R19], R52 ;  /* 0x0000003413007388 */ /* 0x0007e80000000800 */
[----:B------:R3:W-:Y:S01]  /*6e40*/  STS [R19+0x400], R54 ;  /* 0x0004003613007388 */ /* 0x0007e20000000800 */
[----:B-1----:R-:W-:-:S03]  /*6e50*/  MOV R42, 0x7f800000 ;  /* 0x7f800000002a7802 */ /* 0x002fc60000000f00 */
[----:B------:R3:W-:Y:S01]  /*6e60*/  STS [R21], R56 ;  /* 0x0000003815007388 */ /* 0x0007e20000000800 */
[----:B--2---:R-:W-:-:S03]  /*6e70*/  @P3 FMUL.FTZ R44, R6, 0.69314718246459960938 ;  /* 0x3f317218062c3820 */ /* 0x004fc60000410000 */
[----:B------:R3:W-:Y:S01]  /*6e80*/  STS [R21+0x400], R58 ;  /* 0x0004003a15007388 */ /* 0x0007e20000000800 */
[----:B------:R-:W-:-:S03]  /*6e90*/  @P3 FFMA.FTZ R42, R3, c[0x0][0x238], R44 ;  /* 0x00008e00032a3a23 */ /* 0x000fc6000001002c */
        /* <DEDUP_REMOVED lines=20> */
[----:B------:R-:W2:Y:S04]  /*6fe0*/  S2R R0, SR_CTAID.Y ;  /* 0x0000000000007919 */ /* 0x000ea80000002600 */
[----:B------:R3:W4:Y:S04]  /*6ff0*/  LDS.128 R32, [R165] ;  /* 0x00000000a5207984 */ /* 0x0007280000000c00 */
[----:B------:R3:W3:Y:S01]  /*7000*/  LDS.128 R28, [R165+0x800] ;  /* 0x00080000a51c7984 */ /* 0x0006e20000000c00 */
[----:B-1----:R-:W-:-:S03]  /*7010*/  @P0 IMAD R41, R40, c[0x0][0x234], RZ ;  /* 0x00008d0028290a24 */ /* 0x002fc600078e02ff */
[----:B------:R1:W1:Y:S01]  /*7020*/  LDS.128 R24, [R165+0x1000] ;  /* 0x00100000a5187984 */ /* 0x0002620000000c00 */
[----:B--2---:R-:W-:-:S03]  /*7030*/  @!P0 IMAD R6, R0, c[0x0][0x1c0], R40 ;  /* 0x0000700000068a24 */ /* 0x004fc600078e0228 */
[----:B------:R2:W1:Y:S01]  /*7040*/  LDS.128 R20, [R165+0x1800] ;  /* 0x00180000a5147984 */ /* 0x0004620000000c00 */
[----:B------:R-:W-:Y:S02]  /*7050*/  @P0 IMAD R41, R0, c[0x0][0x214], R41 ;  /* 0x0000850000290a24 */ /* 0x000fe400078e0229 */
[----:B------:R-:W-:Y:S01]  /*7060*/  @!P0 IMAD R41, R6, c[0x0][0x214], RZ ;  /* 0x0000850006298a24 */ /* 0x000fe200078e02ff */
        /* <DEDUP_REMOVED lines=8> */
[----:B---3--:R-:W-:Y:S01]  /*70f0*/  IMAD R46, R6, R3, c[0x0][0x214] ;  /* 0x00008500062e7624 */ /* 0x008fe200078e0203 */
        /* <DEDUP_REMOVED lines=10> */
.L_x_6519:
[----:B------:R-:W-:Y:S05]  /*71a0*/  BSYNC B0 ;  /* 0x0000000000007941 */ /* 0x000fea0003800000 */
.L_x_6518:
[----:B------:R-:W5:Y:S01]  /*71b0*/  S2R R3, SR_CTAID.X ;  /* 0x0000000000037919 */ /* 0x000f620000002500 */
[----:B------:R-:W-:Y:S01]  /*71c0*/  SHF.R.S32.HI R167, RZ, 0x1f, R166 ;  /* 0x0000001fffa77819 */ /* 0x000fe200000114a6 */
[----:B------:R-:W-:Y:S01]  /*71d0*/  ULDC.64 UR4, c[0x0][0x1e8] ;  /* 0x00007a0000047ab9 */ /* 0x000fe20000000a00 */
[----:B------:R-:W-:Y:S01]  /*71e0*/  LEA.HI R4, R4, R5, RZ, 0x3 ;  /* 0x0000000504047211 */ /* 0x000fe200078f18ff */
[----:B------:R-:W-:Y:S02]  /*71f0*/  USHF.L.U32 UR7, UR4, 0x5, URZ ;  /* 0x0000000504077899 */ /* 0x000fe4000800063f */
[----:B------:R-:W-:Y:S01]  /*7200*/  UMOV UR6, 0x5 ;  /* 0x0000000500067882 */ /* 0x000fe20000000000 */
[----:B------:R-:W-:Y:S01]  /*7210*/  SHF.R.S32.HI R4, RZ, 0x3, R4 ;  /* 0x00000003ff047819 */ /* 0x000fe20000011404 */
[----:B------:R-:W-:Y:S01]  /*7220*/  USHF.L.U64.HI UR5, UR4, UR6, UR5 ;  /* 0x0000000604057299 */ /* 0x000fe20008010205 */
[----:B-----5:R-:W-:-:S04]  /*7230*/  IMAD.SHL.U32 R3, R3, 0x40, RZ ;  /* 0x0000004003037824 */ /* 0x020fc800078e00ff */
[----:B---3--:R-:W-:Y:S01]  /*7240*/  IMAD.WIDE.U32 R6, R3, c[0x0][0x1e8], R166 ;  /* 0x00007a0003067a25 */ /* 0x008fe200078e00a6 */
[----:B------:R-:W-:-:S05]  /*7250*/  SHF.R.S32.HI R2, RZ, 0x1f, R3 ;  /* 0x0000001fff027819 */ /* 0x000fca0000011403 */
[----:B------:R-:W-:-:S04]  /*7260*/  IMAD R2, R2, c[0x0][0x1e8], RZ ;  /* 0x00007a0002027a24 */ /* 0x000fc800078e02ff */
[----:B------:R-:W-:Y:S01]  /*7270*/  IMAD R3, R3, c[0x0][0x1ec], R2 ;  /* 0x00007b0003037a24 */ /* 0x000fe200078e0202 */
[----:B------:R-:W-:-:S03]  /*7280*/  SHF.R.S32.HI R2, RZ, 0x1f, R0 ;  /* 0x0000001fff027819 */ /* 0x000fc60000011400 */
[----:B------:R-:W-:Y:S02]  /*7290*/  IMAD.IADD R7, R3, 0x1, R7 ;  /* 0x0000000103077824 */ /* 0x000fe400078e0207 */
[----:B------:R-:W-:Y:S01]  /*72a0*/  IMAD R3, R2, c[0x0][0x1e0], RZ ;  /* 0x0000780002037a24 */ /* 0x000fe200078e02ff */
[----:B------:R-:W-:Y:S01]  /*72b0*/  SHF.R.S32.HI R2, RZ, 0x1f, R40 ;  /* 0x0000001fff027819 */ /* 0x000fe20000011428 */
[----:B------:R-:W-:-:S04]  /*72c0*/  IMAD.WIDE.U32 R6, R0, c[0x0][0x1e0], R6 ;  /* 0x0000780000067a25 */ /* 0x000fc800078e0006 */
[----:B------:R-:W-:Y:S01]  /*72d0*/  IMAD R3, R0, c[0x0][0x1e4], R3 ;  /* 0x0000790000037a24 */ /* 0x000fe200078e0203 */
[----:B------:R-:W-:Y:S01]  /*72e0*/  SHF.R.S32.HI R0, RZ, 0x1f, R4 ;  /* 0x0000001fff007819 */ /* 0x000fe20000011404 */
[----:B------:R-:W-:-:S03]  /*72f0*/  IMAD R5, R2, c[0x0][0x1f0], RZ ;  /* 0x00007c0002057a24 */ /* 0x000fc600078e02ff */
[----:B------:R-:W-:Y:S01]  /*7300*/  IADD3 R7, R3, R7, RZ ;  /* 0x0000000703077210 */ /* 0x000fe20007ffe0ff */
[----:B------:R-:W-:Y:S02]  /*7310*/  IMAD R5, R40, c[0x0][0x1f4], R5 ;  /* 0x00007d0028057a24 */ /* 0x000fe400078e0205 */
[----:B------:R-:W-:Y:S02]  /*7320*/  IMAD R3, R0, c[0x0][0x1e8], RZ ;  /* 0x00007a0000037a24 */ /* 0x000fe400078e02ff */
[----:B------:R-:W-:-:S04]  /*7330*/  IMAD.WIDE.U32 R6, R40, c[0x0][0x1f0], R6 ;  /* 0x00007c0028067a25 */ /* 0x000fc800078e0006 */
[----:B------:R-:W-:Y:S02]  /*7340*/  IMAD.IADD R7, R5, 0x1, R7 ;  /* 0x0000000105077824 */ /* 0x000fe400078e0207 */
[C---:B------:R-:W-:Y:S02]  /*7350*/  IMAD R3, R4.reuse, c[0x0][0x1ec], R3 ;  /* 0x00007b0004037a24 */ /* 0x040fe400078e0203 */
[----:B------:R-:W-:-:S05]  /*7360*/  IMAD.WIDE.U32 R4, R4, c[0x0][0x1e8], R6 ;  /* 0x00007a0004047a25 */ /* 0x000fca00078e0006 */
[----:B------:R-:W-:Y:S02]  /*7370*/  IADD3 R3, R3, R5, RZ ;  /* 0x0000000503037210 */ /* 0x000fe40007ffe0ff */
[----:B------:R-:W-:-:S04]  /*7380*/  LEA R2, P0, R4, c[0x0][0x1d0], 0x1 ;  /* 0x0000740004027a11 */ /* 0x000fc800078008ff */
[----:B------:R-:W-:Y:S02]  /*7390*/  LEA.HI.X R3, R4, c[0x0][0x1d4], R3, 0x1, P0 ;  /* 0x0000750004037a11 */ /* 0x000fe400000f0c03 */
[----:B------:R-:W-:-:S03]  /*73a0*/  IADD3 R6, P0, R2, UR7, RZ ;  /* 0x0000000702067c10 */ /* 0x000fc6000ff1e0ff */
[----:B----4-:R-:W-:Y:S01]  /*73b0*/  STG.E.128 [R2.64], R32 ;  /* 0x0000002002007986 */ /* 0x010fe2000c101d0a */
[----:B------:R-:W-:Y:S02]  /*73c0*/  IADD3.X R7, R3, UR5, RZ, P0, !PT ;  /* 0x0000000503077c10 */ /* 0x000fe400087fe4ff */
[----:B------:R-:W-:Y:S01]  /*73d0*/  IADD3 R4, P0, R6, UR7, RZ ;  /* 0x0000000706047c10 */ /* 0x000fe2000ff1e0ff */
[----:B-1----:R-:W-:Y:S03]  /*73e0*/  STG.E.128 [R2.64+0x80], R16 ;  /* 0x0000801002007986 */ /* 0x002fe6000c101d0a */
[----:B------:R-:W-:Y:S01]  /*73f0*/  IADD3.X R5, R7, UR5, RZ, P0, !PT ;  /* 0x0000000507057c10 */ /* 0x000fe200087fe4ff */
[----:B------:R-:W-:Y:S01]  /*7400*/  STG.E.128 [R6.64], R28 ;  /* 0x0000001c06007986 */ /* 0x000fe2000c101d0a */
        /* <DEDUP_REMOVED lines=8> */
.L_x_6520:
        /* <DEDUP_REMOVED lines=15> */
.L_x_8378:


//--------------------- .text._ZN5flash24flash_fwd_splitkv_kernelI23Flash_fwd_kernel_traitsILi128ELi64ELi64ELi4ELb0ELb0EN7cutlass10bfloat16_tE19Flash_kernel_traitsILi128ELi64ELi64ELi4ES3_EELb1ELb0ELb0ELb1ELb1ELb1ELb0ELb0EEEvNS_16Flash_fwd_paramsE --------------------------
	.section	.text._ZN5flash24flash_fwd_splitkv_kernelI23Flash_fwd_kernel_traitsILi128ELi64ELi64ELi4ELb0ELb0EN7cutlass10bfloat16_tE19Flash_kernel_traitsILi128ELi64ELi64ELi4ES3_EELb1ELb0ELb0ELb1ELb1ELb1ELb0ELb0EEEvNS_16Flash_fwd_paramsE,"ax",@progbits
	.sectioninfo	@"SHI_REGISTERS=199"
	.align	128
        .global         _ZN5flash24flash_fwd_splitkv_kernelI23Flash_fwd_kernel_traitsILi128ELi64ELi64ELi4ELb0ELb0EN7cutlass10bfloat16_tE19Flash_kernel_traitsILi128ELi64ELi64ELi4ES3_EELb1ELb0ELb0ELb1ELb1ELb1ELb0ELb0EEEvNS_16Flash_fwd_paramsE
        .type           _ZN5flash24flash_fwd_splitkv_kernelI23Flash_fwd_kernel_traitsILi128ELi64ELi64ELi4ELb0ELb0EN7cutlass10bfloat16_tE19Flash_kernel_traitsILi128ELi64ELi64ELi4ES3_EELb1ELb0ELb0ELb1ELb1ELb1ELb0ELb0EEEvNS_16Flash_fwd_paramsE,@function
        .size           _ZN5flash24flash_fwd_splitkv_kernelI23Flash_fwd_kernel_traitsILi128ELi64ELi64ELi4ELb0ELb0EN7cutlass10bfloat16_tE19Flash_kernel_traitsILi128ELi64ELi64ELi4ES3_EELb1ELb0ELb0ELb1ELb1ELb1ELb0ELb0EEEvNS_16Flash_fwd_paramsE,(.L_x_8379 - _ZN5flash24flash_fwd_splitkv_kernelI23Flash_fwd_kernel_traitsILi128ELi64ELi64ELi4ELb0ELb0EN7cutlass10bfloat16_tE19Flash_kernel_traitsILi128ELi64ELi64ELi4ES3_EELb1ELb0ELb0ELb1ELb1ELb1ELb0ELb0EEEvNS_16Flash_fwd_paramsE)
        .other          _ZN5flash24flash_fwd_splitkv_kernelI23Flash_fwd_kernel_traitsILi128ELi64ELi64ELi4ELb0ELb0EN7cutlass10bfloat16_tE19Flash_kernel_traitsILi128ELi64ELi64ELi4ES3_EELb1ELb0ELb0ELb1ELb1ELb1ELb0ELb0EEEvNS_16Flash_fwd_paramsE,@"STO_CUDA_ENTRY STV_DEFAULT"
_ZN5flash24flash_fwd_splitkv_kernelI23Flash_fwd_kernel_traitsILi128ELi64ELi64ELi4ELb0ELb0EN7cutlass10bfloat16_tE19Flash_kernel_traitsILi128ELi64ELi64ELi4ES3_EELb1ELb0ELb0ELb1ELb1ELb1ELb0ELb0EEEvNS_16Flash_fwd_paramsE:
.text._ZN5flash24flash_fwd_splitkv_kernelI23Flash_fwd_kernel_traitsILi128ELi64ELi64ELi4ELb0ELb0EN7cutlass10bfloat16_tE19Flash_kernel_traitsILi128ELi64ELi64ELi4ES3_EELb1ELb0ELb0ELb1ELb1ELb1ELb0ELb0EEEvNS_16Flash_fwd_paramsE:
        /* <DEDUP_REMOVED lines=47> */
[----:B------:R-:W-:Y:S01]  /*02f0*/  IMAD.WIDE.U32 R12, R8, c[0x0][0x1e8], RZ ;  /* 0x00007a00080c7a25 */ /* 0x000fe200078e00ff */
[----:B------:R-:W-:Y:S02]  /*0300*/  SHF.R.S32.HI R2, RZ, 0x1f, R93 ;  /* 0x0000001fff027819 */ /* 0x000fe4000001145d */
[----:B------:R-:W-:Y:S01]  /*0310*/  LEA.HI R0, R0, R29, RZ, 0x3 ;  /* 0x0000001d00007211 */ /* 0x000fe200078f18ff */
[----:B------:R-:W-:Y:S01]  /*0320*/  IMAD R8, R8, c[0x0][0x1ec], RZ ;  /* 0x00007b0008087a24 */ /* 0x000fe200078e02ff */
[----:B------:R-:W-:Y:S01]  /*0330*/  SHF.R.S32.HI R3, RZ, 0x1f, R26 ;  /* 0x0000001fff037819 */ /* 0x000fe2000001141a */
[----:B------:R-:W-:Y:S01]  /*0340*/  IMAD R2, R2, c[0x0][0x1e8], RZ ;  /* 0x00007a0002027a24 */ /* 0x000fe200078e02ff */
[----:B------:R-:W-:Y:S02]  /*0350*/  LOP3.LUT R4, R0, 0x1ffffff8, RZ, 0xc0, !PT ;  /* 0x1ffffff800047812 */ /* 0x000fe400078ec0ff */
[----:B------:R-:W-:Y:S01]  /*0360*/  SHF.R.S32.HI R0, RZ, 0x3, R0 ;  /* 0x00000003ff007819 */ /* 0x000fe20000011400 */
[----:B------:R-:W-:Y:S01]  /*0370*/  IMAD R7, R93, c[0x0][0x1ec], R2 ;  /* 0x00007b005d077a24 */ /* 0x000fe200078e0202 */
[----:B------:R-:W-:Y:S01]  /*0380*/  SHF.R.S32.HI R2, RZ, 0x1f, R15 ;  /* 0x0000001fff027819 */ /* 0x000fe2000001140f */
[C---:B------:R-:W-:Y:S01]  /*0390*/  IMAD.IADD R4, R29.reuse, 0x1, -R4 ;  /* 0x000000011d047824 */ /* 0x040fe200078e0a04 */
[----:B------:R-:W-:Y:S01]  /*03a0*/  LOP3.LUT P5, RZ, R29, 0x7, RZ, 0xc0, !PT ;  /* 0x000000071dff7812 */ /* 0x000fe200078ac0ff */
[----:B------:R-:W-:Y:S01]  /*03b0*/  IMAD R3, R3, c[0x0][0x1e0], RZ ;  /* 0x0000780003037a24 */ /* 0x000fe200078e02ff */
[----:B------:R-:W-:Y:S01]  /*03c0*/  IADD3 R6, R0, 0x10, RZ ;  /* 0x0000001000067810 */ /* 0x000fe20007ffe0ff */
[----:B------:R-:W-:-:S02]  /*03d0*/  IMAD.SHL.U32 R4, R4, 0x8, RZ ;  /* 0x0000000804047824 */ /* 0x000fc400078e00ff */
[----:B------:R-:W-:Y:S02]  /*03e0*/  IMAD R3, R26, c[0x0][0x1e4], R3 ;  /* 0x000079001a037a24 */ /* 0x000fe400078e0203 */
[----:B------:R-:W-:Y:S01]  /*03f0*/  IMAD R2, R2, c[0x0][0x1f0], RZ ;  /* 0x00007c0002027a24 */ /* 0x000fe200078e02ff */
[----:B------:R-:W-:-:S05]  /*0400*/  SHF.R.S32.HI R5, RZ, 0x1f, R4 ;  /* 0x0000001fff057819 */ /* 0x000fca0000011404 */
        /* <DEDUP_REMOVED lines=52> */
.L_x_6521:
        /* <DEDUP_REMOVED lines=19> */
.L_x_6522:
        /* <DEDUP_REMOVED lines=28> */
[----:B------:R-:W-:Y:S02]  /*0a40*/  IABS R0, c[0x0][0x1c8] ;  /* 0x0000720000007a13 */ /* 0x000fe40000000000 */
[----:B------:R-:W-:Y:S02]  /*0a50*/  IADD3 R5, -R5, RZ, RZ ;  /* 0x000000ff05057210 */ /* 0x000fe40007ffe1ff */
[----:B------:R-:W1:Y:S03]  /*0a60*/  I2F.RP R9, R0 ;  /* 0x0000000000097306 */ /* 0x000e660000209400 */
[----:B------:R-:W-:-:S05]  /*0a70*/  IMAD R12, R5, c[0x0][0x2d0], R12 ;  /* 0x0000b400050c7a24 */ /* 0x000fca00078e020c */
        /* <DEDUP_REMOVED lines=8> */
[----:B------:R-:W-:-:S05]  /*0b00*/  SHF.R.S32.HI R11, RZ, 0x1f, R12 ;  /* 0x0000001fff0b7819 */ /* 0x000fca000001140c */
        /* <DEDUP_REMOVED lines=8> */
[----:B------:R-:W-:-:S07]  /*0b90*/  ISETP.GE.AND P0, PT, R0, RZ, PT ;  /* 0x000000ff0000720c */ /* 0x000fce0003f06270 */
        /* <DEDUP_REMOVED lines=10> */
[----:B------:R-:W-:Y:S02]  /*0c40*/  IMAD R5, R11, c[0x0][0x198], RZ ;  /* 0x000066000b057a24 */ /* 0x000fe400078e02ff */
[----:B------:R-:W-:Y:S01]  /*0c50*/  IMAD R19, R4, c[0x0][0x18c], R19 ;  /* 0x0000630004137a24 */ /* 0x000fe200078e0213 */
[----:B------:R-:W-:Y:S01]  /*0c60*/  IADD3 R17, R17, R0, RZ ;  /* 0x0000000011117210 */ /* 0x000fe20007ffe0ff */
[----:B------:R-:W-:-:S04]  /*0c70*/  IMAD R5, R12, c[0x0][0x19c], R5 ;  /* 0x000067000c057a24 */ /* 0x000fc800078e0205 */
[----:B------:R-:W-:-:S04]  /*0c80*/  IMAD.WIDE.U32 R20, R12, c[0x0][0x198], R16 ;  /* 0x000066000c147a25 */ /* 0x000fc800078e0010 */
[----:B------:R-:W-:Y:S02]  /*0c90*/  IMAD.IADD R21, R21, 0x1, R5 ;  /* 0x0000000115157824 */ /* 0x000fe400078e0205 */
[----:B------:R-:W-:Y:S02]  /*0ca0*/  IMAD R17, R13, c[0x0][0x1b0], RZ ;  /* 0x00006c000d117a24 */ /* 0x000fe400078e02ff */
[----:B------:R-:W-:-:S04]  /*0cb0*/  IMAD.WIDE.U32 R4, R4, c[0x0][0x188], RZ ;  /* 0x0000620004047a25 */ /* 0x000fc800078e00ff */
[----:B------:R-:W-:Y:S01]  /*0cc0*/  IMAD.WIDE.U32 R20, R14, c[0x0][0x1b0], R20 ;  /* 0x00006c000e147a25 */ /* 0x000fe200078e0014 */
[----:B------:R-:W-:-:S03]  /*0cd0*/  IADD3 R19, R5, R19, RZ ;  /* 0x0000001305137210 */ /* 0x000fc60007ffe0ff */
[----:B------:R-:W-:Y:S01]  /*0ce0*/  IMAD R17, R14, c[0x0][0x1b4], R17 ;  /* 0x00006d000e117a24 */ /* 0x000fe200078e0211 */
[----:B------:R-:W-:-:S03]  /*0cf0*/  MOV R16, R20 ;  /* 0x0000001400107202 */ /* 0x000fc60000000f00 */
[----:B------:R-:W-:Y:S01]  /*0d00*/  IMAD.IADD R17, R21, 0x1, R17 ;  /* 0x0000000115117824 */ /* 0x000fe200078e0211 */
[----:B------:R-:W-:Y:S05]  /*0d10*/  BRA `(.L_x_6524) ;  /* 0x0000036000007947 */ /* 0x000fea0003800000 */
.L_x_6523:
[----:B------:R-:W-:Y:S02]  /*0d20*/  IABS R5, c[0x0][0x1c8] ;  /* 0x0000720000057a13 */ /* 0x000fe40000000000 */
[----:B------:R-:W-:Y:S02]  /*0d30*/  LEA R12, R28, 0xffffffc0, 0x6 ;  /* 0xffffffc01c0c7811 */ /* 0x000fe400078e30ff */
[----:B------:R-:W1:Y:S01]  /*0d40*/  I2F.RP R7, R5 ;  /* 0x0000000500077306 */ /* 0x000e620000209400 */
[----:B------:R-:W-:Y:S02]  /*0d50*/  SHF.R.S32.HI R16, RZ, 0x1f, R21 ;  /* 0x0000001fff107819 */ /* 0x000fe40000011415 */
[----:B------:R-:W-:Y:S02]  /*0d60*/  IADD3 R24, P1, R21, R12, RZ ;  /* 0x0000000c15187210 */ /* 0x000fe40007f3e0ff */
[----:B-----5:R-:W-:-:S03]  /*0d70*/  SHF.R.S32.HI R19, RZ, 0x1f, R0 ;  /* 0x0000001fff137819 */ /* 0x020fc60000011400 */
        /* <DEDUP_REMOVED lines=10> */
[----:B------:R-:W-:-:S03]  /*0e20*/  SHF.R.S32.HI R11, RZ, 0x1f, R12 ;  /* 0x0000001fff0b7819 */ /* 0x000fc6000001140c */
        /* <DEDUP_REMOVED lines=37> */
.L_x_6524:
[----:B------:R-:W-:Y:S01]  /*1080*/  SHF.R.S32.HI R10, RZ, 0x1f, R29 ;  /* 0x0000001fff0a7819 */ /* 0x000fe2000001141d */
[----:B------:R-:W-:Y:S01]  /*1090*/  IMAD R13, R13, c[0x0][0x1b8], RZ ;  /* 0x00006e000d0d7a24 */ /* 0x000fe200078e02ff */
[----:B------:R-:W-:Y:S01]  /*10a0*/  SHF.R.S32.HI R9, RZ, 0x1f, R26 ;  /* 0x0000001fff097819 */ /* 0x000fe2000001141a */
[----:B------:R-:W-:Y:S01]  /*10b0*/  ULDC.64 UR4, c[0x0][0x190] ;  /* 0x0000640000047ab9 */ /* 0x000fe20000000a00 */
[-C--:B------:R-:W-:Y:S01]  /*10c0*/  LEA.HI R0, R10, R29.reuse, RZ, 0x3 ;  /* 0x0000001d0a007211 */ /* 0x080fe200078f18ff */
[----:B------:R-:W-:Y:S01]  /*10d0*/  IMAD R13, R14, c[0x0][0x1bc], R13 ;  /* 0x00006f000e0d7a24 */ /* 0x000fe200078e020d */
[-C--:B------:R-:W-:Y:S01]  /*10e0*/  LEA.HI R25, R10, R29.reuse, RZ, 0x4 ;  /* 0x0000001d0a197211 */ /* 0x080fe200078f20ff */
[----:B------:R-:W-:Y:S01]  /*10f0*/  IMAD R9, R9, c[0x0][0x178], RZ ;  /* 0x00005e0009097a24 */ /* 0x000fe200078e02ff */
[----:B------:R-:W-:Y:S01]  /*1100*/  LOP3.LUT R18, R0, 0xfffffff8, RZ, 0xc0, !PT ;  /* 0xfffffff800127812 */ /* 0x000fe200078ec0ff */
[----:B------:R-:W-:Y:S01]  /*1110*/  USHF.L.U32 UR9, UR4, 0x5, URZ ;  /* 0x0000000504097899 */ /* 0x000fe2000800063f */
[----:B------:R-:W-:Y:S01]  /*1120*/  SHF.R.S32.HI R30, RZ, 0x3, R0 ;  /* 0x00000003ff1e7819 */ /* 0x000fe20000011400 */
[----:B------:R-:W-:Y:S01]  /*1130*/  UMOV UR8, 0x5 ;  /* 0x0000000500087882 */ /* 0x000fe20000000000 */
[----:B------:R-:W-:Y:S01]  /*1140*/  SHF.R.S32.HI R2, RZ, 0x4, R25 ;  /* 0x00000004ff027819 */ /* 0x000fe20000011419 */
[----:B------:R-:W-:Y:S01]  /*1150*/  IMAD.IADD R5, R29, 0x1, -R18 ;  /* 0x000000011d057824 */ /* 0x000fe200078e0a12 */
[C---:B------:R-:W-:Y:S01]  /*1160*/  LOP3.LUT R18, R25.reuse, 0xfffffff0, RZ, 0xc0, !PT ;  /* 0xfffffff019127812 */ /* 0x040fe200078ec0ff */
[----:B------:R-:W-:Y:S01]  /*1170*/  IMAD.SHL.U32 R27, R30, 0x40, RZ ;  /* 0x000000401e1b7824 */ /* 0x000fe200078e00ff */
[----:B------:R-:W-:Y:S01]  /*1180*/  LEA.HI R7, R25, R2, RZ, 0x1 ;  /* 0x0000000219077211 */ /* 0x000fe200078f08ff */
[----:B------:R-:W-:Y:S01]  /*1190*/  IMAD.SHL.U32 R158, R5, 0x8, RZ ;  /* 0x00000008059e7824 */ /* 0x000fe200078e00ff */
[----:B------:R-:W-:Y:S01]  /*11a0*/  SHF.R.S32.HI R31, RZ, 0x1f, R30 ;  /* 0x0000001fff1f7819 */ /* 0x000fe2000001141e */
[----:B------:R-:W-:Y:S01]  /*11b0*/  IMAD.IADD R18, R29, 0x1, -R18 ;  /* 0x000000011d127824 */ /* 0x000fe200078e0a12 */
[----:B------:R-:W-:Y:S01]  /*11c0*/  LOP3.LUT R7, R7, 0xfffffffe, RZ, 0xc0, !PT ;  /* 0xfffffffe07077812 */ /* 0x000fe200078ec0ff */
[----:B------:R-:W-:Y:S01]  /*11d0*/  USHF.L.U64.HI UR5, UR4, UR8, UR5 ;  /* 0x0000000804057299 */ /* 0x000fe20008010205 */
[----:B------:R-:W-:Y:S01]  /*11e0*/  SHF.R.S32.HI R159, RZ, 0x1f, R158 ;  /* 0x0000001fff9f7819 */ /* 0x000fe2000001149e */
[----:B------:R-:W-:Y:S01]  /*11f0*/  IMAD.WIDE R22, R23, 0x40, R30 ;  /* 0x0000004017167825 */ /* 0x000fe200078e021e */
[----:B------:R-:W-:Y:S01]  /*1200*/  SHF.R.S32.HI R25, RZ, 0x1f, R18 ;  /* 0x0000001fff197819 */ /* 0x000fe20000011412 */
[----:B------:R-:W-:Y:S01]  /*1210*/  ULDC.64 UR6, c[0x0][0x198] ;  /* 0x0000660000067ab9 */ /* 0x000fe20000000a00 */
[----:B------:R-:W-:Y:S01]  /*1220*/  IADD3 R24, P0, R158, R4, RZ ;  /* 0x000000049e187210 */ /* 0x000fe20007f1e0ff */
[----:B------:R-:W-:Y:S01]  /*1230*/  IMAD.IADD R7, R2, 0x1, -R7 ;  /* 0x0000000102077824 */ /* 0x000fe200078e0a07 */
[----:B------:R-:W-:Y:S01]  /*1240*/  LOP3.LUT R27, R27, 0x1c0, RZ, 0xc0, !PT ;  /* 0x000001c01b1b7812 */ /* 0x000fe200078ec0ff */
[C---:B------:R-:W-:Y:S01]  /*1250*/  IMAD R2, R26.reuse, c[0x0][0x17c], R9 ;  /* 0x00005f001a027a24 */ /* 0x040fe200078e0209 */
[----:B------:R-:W-:Y:S01]  /*1260*/  LEA.HI R4, R25, R18, RZ, 0x3 ;  /* 0x0000001219047211 */ /* 0x000fe200078f18ff */
[----:B------:R-:W-:Y:S01]  /*1270*/  IMAD.X R25, R159, 0x1, R19, P0 ;  /* 0x000000019f197824 */ /* 0x000fe200000e0613 */
[--C-:B------:R-:W-:Y:S01]  /*1280*/  LOP3.LUT R21, R27, 0x38, R158.reuse, 0xf8, !PT ;  /* 0x000000381b157812 */ /* 0x100fe200078ef89e */
[----:B------:R-:W-:Y:S01]  /*1290*/  USHF.L.U32 UR12, UR6, 0x5, URZ ;  /* 0x00000005060c7899 */ /* 0x000fe2000800063f */
[----:B------:R-:W-:Y:S01]  /*12a0*/  SHF.R.U32.HI R20, RZ, 0x3, R27 ;  /* 0x00000003ff147819 */ /* 0x000fe2000001161b */
[----:B------:R-:W-:Y:S01]  /*12b0*/  IMAD.WIDE.U32 R26, R26, c[0x0][0x178], R158 ;  /* 0x00005e001a1a7a25 */ /* 0x000fe200078e009e */
[----:B------:R-:W-:Y:S01]  /*12c0*/  LOP3.LUT R19, R4, 0xfffffff8, RZ, 0xc0, !PT ;  /* 0xfffffff804137812 */ /* 0x000fe200078ec0ff */
[----:B------:R-:W-:Y:S01]  /*12d0*/  USHF.L.U64.HI UR7, UR6, UR8, UR7 ;  /* 0x0000000806077299 */ /* 0x000fe20008010207 */
[----:B------:R-:W-:Y:S01]  /*12e0*/  SHF.R.S32.HI R9, RZ, 0x1f, R15 ;  /* 0x0000001fff097819 */ /* 0x000fe2000001140f */
[----:B------:R-:W-:Y:S01]  /*12f0*/  IMAD.IADD R27, R27, 0x1, R2 ;  /* 0x000000011b1b7824 */ /* 0x000fe200078e0202 */
[----:B------:R-:W-:Y:S01]  /*1300*/  IADD3 R16, P1, R158, R16, RZ ;  /* 0x000000109e107210 */ /* 0x000fe20007f3e0ff */
[----:B------:R-:W-:Y:S01]  /*1310*/  IMAD.IADD R2, R18, 0x1, -R19 ;  /* 0x0000000112027824 */ /* 0x000fe200078e0a13 */
[----:B------:R-:W-:Y:S01]  /*1320*/  IADD3 R12, P0, R30, R12, RZ ;  /* 0x0000000c1e0c7210 */ /* 0x000fe20007f1e0ff */
[----:B------:R-:W-:Y:S01]  /*1330*/  IMAD R18, R9, c[0x0][0x1a8], RZ ;  /* 0x00006a0009127a24 */ /* 0x000fe200078e02ff */
[----:B------:R-:W-:Y:S01]  /*1340*/  LOP3.LUT R20, R21, R20, RZ, 0x3c, !PT ;  /* 0x0000001415147212 */ /* 0x000fe200078e3cff */
[----:B------:R-:W-:Y:S01]  /*1350*/  IMAD.WIDE.U32 R26, R15, c[0x0][0x1a8], R26 ;  /* 0x00006a000f1a7a25 */ /* 0x000fe200078e001a */
[----:B------:R-:W-:-:S03]  /*1360*/  LEA.HI R21, R10, R29, RZ, 0x6 ;  /* 0x0000001d0a157211 */ /* 0x000fc600078f30ff */
[----:B------:R-:W-:Y:S02]  /*1370*/  IMAD R18, R15, c[0x0][0x1ac], R18 ;  /* 0x00006b000f127a24 */ /* 0x000fe400078e0212 */
[----:B------:R-:W-:Y:S02]  /*1380*/  IMAD.SHL.U32 R15, R5, 0x40, RZ ;  /* 0x00000040050f7824 */ /* 0x000fe400078e00ff */
[----:B------:R-:W-:Y:S02]  /*1390*/  IMAD R9, R31, c[0x0][0x198], RZ ;  /* 0x000066001f097a24 */ /* 0x000fe400078e02ff */
[----:B------:R-:W-:Y:S01]  /*13a0*/  IMAD.X R17, R159, 0x1, R17, P1 ;  /* 0x000000019f117824 */ /* 0x000fe200008e0611 */
[----:B------:R-:W-:Y:S01]  /*13b0*/  LOP3.LUT R15, R15, 0x1c0, RZ, 0xc0, !PT ;  /* 0x000001c00f0f7812 */ /* 0x000fe200078ec0ff */
[----:B------:R-:W-:Y:S02]  /*13c0*/  IMAD.X R11, R31, 0x1, R11, P0 ;  /* 0x000000011f0b7824 */ /* 0x000fe400000e060b */
[C---:B------:R-:W-:Y:S01]  /*13d0*/  IMAD R9, R30.reuse, c[0x0][0x19c], R9 ;  /* 0x000067001e097a24 */ /* 0x040fe200078e0209 */
[----:B------:R-:W-:Y:S01]  /*13e0*/  LOP3.LUT R0, R15, 0x8, R0, 0xf8, !PT ;  /* 0x000000080f007812 */ /* 0x000fe200078ef800 */
[----:B------:R-:W-:Y:S01]  /*13f0*/  IMAD.WIDE.U32 R30, R30, c[0x0][0x198], R16 ;  /* 0x000066001e1e7a25 */ /* 0x000fe200078e0010 */
[----:B------:R-:W-:-:S03]  /*1400*/  SHF.R.U32.HI R17, RZ, 0x3, R15 ;  /* 0x00000003ff117819 */ /* 0x000fc6000001160f */
[----:B------:R-:W-:Y:S01]  /*1410*/  IMAD R15, R23, c[0x0][0x190], RZ ;  /* 0x00006400170f7a24 */ /* 0x000fe200078e02ff */
[----:B------:R-:W-:Y:S01]  /*1420*/  LEA R154, P0, R30, c[0x0][0x168], 0x1 ;  /* 0x00005a001e9a7a11 */ /* 0x000fe200078008ff */
[----:B------:R-:W-:Y:S01]  /*1430*/  IMAD.IADD R27, R27, 0x1, R18 ;  /* 0x000000011b1b7824 */ /* 0x000fe200078e0212 */
[----:B------:R-:W-:Y:S01]  /*1440*/  LOP3.LUT R0, R0, R17, RZ, 0x3c, !PT ;  /* 0x0000001100007212 */ /* 0x000fe200078e3cff */
[----:B------:R-:W-:Y:S01]  /*1450*/  IMAD.IADD R9, R31, 0x1, R9 ;  /* 0x000000011f097824 */ /* 0x000fe200078e0209 */
[----:B------:R-:W-:Y:S01]  /*1460*/  LEA.HI R31, R10, R29, RZ, 0x5 ;  /* 0x0000001d0a1f7211 */ /* 0x000fe200078f28ff */
[C---:B------:R-:W-:Y:S02]  /*1470*/  IMAD R15, R22.reuse, c[0x0][0x194], R15 ;  /* 0x00006500160f7a24 */ /* 0x040fe400078e020f */
[----:B------:R-:W-:Y:S01]  /*1480*/  IMAD.WIDE.U32 R22, R22, c[0x0][0x190], R26 ;  /* 0x0000640016167a25 */ /* 0x000fe200078e001a */
[----:B------:R-:W-:Y:S02]  /*1490*/  LEA.HI.X R155, R30, c[0x0][0x16c], R9, 0x1, P0 ;  /* 0x00005b001e9b7a11 */ /* 0x000fe400000f0c09 */
[----:B------:R-:W-:Y:S01]  /*14a0*/  SHF.R.S32.HI R30, RZ, 0x5, R31 ;  /* 0x00000005ff1e7819 */ /* 0x000fe2000001141f */
[----:B------:R-:W-:Y:S01]  /*14b0*/  IMAD.WIDE.U32 R24, R14, c[0x0][0x1b8], R24 ;  /* 0x00006e000e187a25 */ /* 0x000fe200078e0018 */
[----:B------:R-:W-:-:S03]  /*14c0*/  LEA R14, P0, R22, c[0x0][0x160], 0x1 ;  /* 0x00005800160e7a11 */ /* 0x000fc600078008ff */
[----:B------:R-:W-:Y:S02]  /*14d0*/  IMAD.IADD R15, R23, 0x1, R15 ;  /* 0x00000001170f7824 */ /* 0x000fe400078e020f */
[----:B------:R-:W-:Y:S02]  /*14e0*/  IMAD.SHL.U32 R21, R21, 0x8, RZ ;  /* 0x0000000815157824 */ /* 0x000fe400078e00ff */
[----:B------:R-:W-:Y:S01]  /*14f0*/  IMAD R11, R11, c[0x0][0x1a0], RZ ;  /* 0x000068000b0b7a24 */ /* 0x000fe200078e02ff */
[----:B------:R-:W-:Y:S01]  /*1500*/  LEA.HI.X R15, R22, c[0x0][0x164], R15, 0x1, P0 ;  /* 0x00005900160f7a11 */ /* 0x000fe200000f0c0f */
[----:B------:R-:W-:Y:S01]  /*1510*/  IMAD.IADD R25, R25, 0x1, R13 ;  /* 0x0000000119197824 */ /* 0x000fe200078e020d */
[----:B------:R-:W-:Y:S01]  /*1520*/  IADD3 R16, P0, R14, UR9, RZ ;  /* 0x000000090e107c10 */ /* 0x000fe2000ff1e0ff */
[----:B------:R-:W-:Y:S01]  /*1530*/  IMAD R11, R12, c[0x0][0x1a4], R11 ;  /* 0x000069000c0b7a24 */ /* 0x000fe200078e020b */
[----:B------:R-:W-:Y:S01]  /*1540*/  LOP3.LUT R20, R20, 0x7ffffe00, R21, 0xf8, !PT ;  /* 0x7ffffe0014147812 */ /* 0x000fe200078ef815 */
[----:B------:R-:W-:Y:S01]  /*1550*/  IMAD.WIDE.U32 R12, R12, c[0x0][0x1a0], R24 ;  /* 0x000068000c0c7a25 */ /* 0x000fe200078e0018 */
[----:B------:R-:W-:-:S02]  /*1560*/  IADD3.X R17, R15, UR5, RZ, P0, !PT ;  /* 0x000000050f117c10 */ /* 0x000fc400087fe4ff */
[----:B------:R-:W-:Y:S01]  /*1570*/  IADD3 R18, P0, R16, UR9, RZ ;  /* 0x0000000910127c10 */ /* 0x000fe2000ff1e0ff */
[----:B------:R-:W-:Y:S02]  /*1580*/  IMAD.SHL.U32 R157, R20, 0x2, RZ ;  /* 0x00000002149d7824 */ /* 0x000fe400078e00ff */
[----:B------:R-:W-:Y:S01]  /*1590*/  IMAD.SHL.U32 R9, R2, 0x40, RZ ;  /* 0x0000004002097824 */ /* 0x000fe200078e00ff */
[----:B------:R-:W-:Y:S01]  /*15a0*/  IADD3.X R19, R17, UR5, RZ, P0, !PT ;  /* 0x0000000511137c10 */ /* 0x000fe200087fe4ff */
[----:B------:R-:W-:Y:S01]  /*15b0*/  IMAD R0, R7, 0x200, R0 ;  /* 0x0000020007007824 */ /* 0x000fe200078e0200 */
[----:B------:R-:W-:Y:S01]  /*15c0*/  IADD3 R20, P0, R154, UR12, RZ ;  /* 0x0000000c9a147c10 */ /* 0x000fe2000ff1e0ff */
[----:B------:R-:W-:Y:S01]  /*15d0*/  @!PT LDS RZ, [RZ] ;  /* 0x00000000fffff984 */ /* 0x000fe20000000800 */
[----:B------:R-:W-:Y:S01]  /*15e0*/  @!PT LDS RZ, [RZ] ;  /* 0x00000000fffff984 */ /* 0x000fe20000000800 */
[----:B------:R-:W-:Y:S01]  /*15f0*/  @!PT LDS RZ, [RZ] ;  /* 0x00000000fffff984 */ /* 0x000fe20000000800 */
[----:B------:R1:W-:Y:S01]  /*1600*/  LDGSTS.E.BYPASS.LTC128B.128 [R157], [R14.64] ;  /* 0x000000000e9d7fae */ /* 0x0003e2000b901d4a */
[----:B------:R-:W-:Y:S01]  /*1610*/  IADD3 R24, P1, R18, UR9, RZ ;  /* 0x0000000912187c10 */ /* 0x000fe2000ff3e0ff */
[----:B------:R-:W-:Y:S01]  /*1620*/  IMAD.IADD R11, R13, 0x1, R11 ;  /* 0x000000010d0b7824 */ /* 0x000fe200078e020b */
[----:B------:R-:W-:Y:S01]  /*1630*/  IADD3.X R21, R155, UR7, RZ, P0, !PT ;  /* 0x000000079b157c10 */ /* 0x000fe200087fe4ff */
[----:B------:R1:W-:Y:S01]  /*1640*/  LDGSTS.E.BYPASS.LTC128B.128 [R157+0x2000], [R14.64+0x80] ;  /* 0x020000800e9d7fae */ /* 0x0003e2000b901d4a */
[----:B------:R-:W-:Y:S01]  /*1650*/  IADD3 R22, P0, R20, UR12, RZ ;  /* 0x0000000c14167c10 */ /* 0x000fe2000ff1e0ff */
[----:B------:R-:W-:Y:S01]  /*1660*/  IMAD.SHL.U32 R92, R0, 0x2, RZ ;  /* 0x00000002005c7824 */ /* 0x000fe200078e00ff */
[----:B------:R-:W-:Y:S01]  /*1670*/  IADD3.X R25, R19, UR5, RZ, P1, !PT ;  /* 0x0000000513197c10 */ /* 0x000fe20008ffe4ff */
[----:B------:R2:W-:Y:S01]  /*1680*/  LDGSTS.E.BYPASS.LTC128B.128 [R157+0x800], [R16.64] ;  /* 0x00800000109d7fae */ /* 0x0005e2000b901d4a */
[----:B------:R-:W-:Y:S01]  /*1690*/  IADD3.X R23, R21, UR7, RZ, P0, !PT ;  /* 0x0000000715177c10 */ /* 0x000fe200087fe4ff */
[----:B------:R-:W-:Y:S01]  /*16a0*/  ULDC.64 UR4, c[0x0][0x1a0] ;  /* 0x0000680000047ab9 */ /* 0x000fe20000000a00 */
[----:B------:R-:W-:Y:S01]  /*16b0*/  LOP3.LUT P1, RZ, R2, 0x2, RZ, 0xc0, !PT ;  /* 0x0000000202ff7812 */ /* 0x000fe2000782c0ff */
[----:B------:R2:W-:Y:S01]  /*16c0*/  LDGSTS.E.BYPASS.LTC128B.128 [R157+0x2800], [R16.64+0x80] ;  /* 0x02800080109d7fae */ /* 0x0005e2000b901d4a */
[----:B------:R-:W-:Y:S01]  /*16d0*/  USHF.L.U32 UR9, UR4, 0x5, URZ ;  /* 0x0000000504097899 */ /* 0x000fe2000800063f */
[----:B------:R-:W-:Y:S01]  /*16e0*/  LEA R149, R0, 0x4000, 0x1 ;  /* 0x0000400000957811 */ /* 0x000fe200078e08ff */
[----:B------:R-:W-:Y:S01]  /*16f0*/  USHF.L.U64.HI UR5, UR4, UR8, UR5 ;  /* 0x0000000804057299 */ /* 0x000fe20008010205 */
[----:B------:R3:W-:Y:S01]  /*1700*/  LDGSTS.E.BYPASS.LTC128B.128 [R157+0x1000], [R18.64] ;  /* 0x01000000129d7fae */ /* 0x0007e2000b901d4a */
[----:B------:R-:W-:Y:S01]  /*1710*/  SEL R0, R8, 0xffffffe0, !P1 ;  /* 0xffffffe008007807 */ /* 0x000fe20004800000 */
[----:B------:R-:W-:Y:S01]  /*1720*/  IMAD R93, R30, 0x10, R93 ;  /* 0x000000101e5d7824 */ /* 0x000fe200078e025d */
[----:B------:R-:W-:Y:S01]  /*1730*/  IADD3 R147, R149, 0x20, RZ ;  /* 0x0000002095937810 */ /* 0x000fe20007ffe0ff */
[----:B------:R3:W-:Y:S01]  /*1740*/  LDGSTS.E.BYPASS.LTC128B.128 [R157+0x3000], [R18.64+0x80] ;  /* 0x03000080129d7fae */ /* 0x0007e2000b901d4a */
[----:B------:R-:W-:Y:S01]  /*1750*/  LOP3.LUT P1, RZ, R2, 0x4, RZ, 0xc0, !PT ;  /* 0x0000000402ff7812 */ /* 0x000fe2000782c0ff */
[----:B------:R-:W-:-:S02]  /*1760*/  IMAD.MOV.U32 R2, RZ, RZ, 0x40 ;  /* 0x00000040ff027424 */ /* 0x000fc400078e00ff */
[----:B------:R4:W-:Y:S04]  /*1770*/  LDGSTS.E.BYPASS.LTC128B.128 [R157+0x1800], [R24.64] ;  /* 0x01800000189d7fae */ /* 0x0009e8000b901d4a */
[----:B------:R4:W-:Y:S01]  /*1780*/  LDGSTS.E.BYPASS.LTC128B.128 [R157+0x3800], [R24.64+0x80] ;  /* 0x03800080189d7fae */ /* 0x0009e2000b901d4a */
[----:B-1----:R-:W-:-:S03]  /*1790*/  IMAD.SHL.U32 R14, R7, 0x8, RZ ;  /* 0x00000008070e7824 */ /* 0x002fc600078e00ff */
[----:B------:R1:W-:Y:S01]  /*17a0*/  LDGSTS.E.BYPASS.LTC128B.128 [R157+0x4000], [R154.64] ;  /* 0x040000009a9d7fae */ /* 0x0003e2000b901d4a */
[----:B------:R-:W-:Y:S01]  /*17b0*/  LOP3.LUT R7, R9, 0x1c0, RZ, 0xc0, !PT ;  /* 0x000001c009077812 */ /* 0x000fe200078ec0ff */
[----:B------:R-:W-:Y:S02]  /*17c0*/  IMAD.SHL.U32 R9, R4, 0x40, RZ ;  /* 0x0000004004097824 */ /* 0x000fe400078e00ff */
[----:B------:R1:W-:Y:S01]  /*17d0*/  LDGSTS.E.BYPASS.LTC128B.128 [R157+0x6000], [R154.64+0x80] ;  /* 0x060000809a9d7fae */ /* 0x0003e2000b901d4a */
[----:B------:R-:W-:Y:S02]  /*17e0*/  LOP3.LUT R14, R7, 0x8, R14, 0xf8, !PT ;  /* 0x00000008070e7812 */ /* 0x000fe400078ef80e */
[----:B--2---:R-:W-:Y:S01]  /*17f0*/  IADD3 R16, P0, R22, UR12, RZ ;  /* 0x0000000c16107c10 */ /* 0x004fe2000ff1e0ff */
[----:B------:R2:W-:Y:S01]  /*1800*/  LDGSTS.E.BYPASS.LTC128B.128 [R157+0x4800], [R20.64] ;  /* 0x04800000149d7fae */ /* 0x0005e2000b901d4a */
[----:B------:R-:W-:Y:S02]  /*1810*/  SHF.R.U32.HI R7, RZ, 0x3, R7 ;  /* 0x00000003ff077819 */ /* 0x000fe40000011607 */
[----:B------:R-:W-:Y:S01]  /*1820*/  IADD3.X R17, R23, UR7, RZ, P0, !PT ;  /* 0x0000000717117c10 */ /* 0x000fe200087fe4ff */
[----:B------:R2:W-:Y:S01]  /*1830*/  LDGSTS.E.BYPASS.LTC128B.128 [R157+0x6800], [R20.64+0x80] ;  /* 0x06800080149d7fae */ /* 0x0005e2000b901d4a */
[----:B------:R-:W-:-:S02]  /*1840*/  LEA R152, P0, R12, c[0x0][0x170], 0x1 ;  /* 0x00005c000c987a11 */ /* 0x000fc400078008ff */
[----:B------:R-:W-:Y:S01]  /*1850*/  LOP3.LUT R4, R14, R7, RZ, 0x3c, !PT ;  /* 0x000000070e047212 */ /* 0x000fe200078e3cff */
[----:B------:R2:W-:Y:S01]  /*1860*/  LDGSTS.E.BYPASS.LTC128B.128 [R157+0x5000], [R22.64] ;  /* 0x05000000169d7fae */ /* 0x0005e2000b901d4a */
[----:B------:R-:W-:Y:S02]  /*1870*/  LEA.HI.X R151, R12, c[0x0][0x174], R11, 0x1, P0 ;  /* 0x00005d000c977a11 */ /* 0x000fe400000f0c0b */
[----:B------:R-:W-:Y:S01]  /*1880*/  IADD3 R12, P0, R152, UR9, RZ ;  /* 0x00000009980c7c10 */ /* 0x000fe2000ff1e0ff */
[----:B------:R2:W-:Y:S01]  /*1890*/  LDGSTS.E.BYPASS.LTC128B.128 [R157+0x7000], [R22.64+0x80] ;  /* 0x07000080169d7fae */ /* 0x0005e2000b901d4a */
[----:B------:R-:W-:Y:S01]  /*18a0*/  LOP3.LUT R7, R9, 0xfffffe00, RZ, 0xc0, !PT ;  /* 0xfffffe0009077812 */ /* 0x000fe200078ec0ff */
[----:B------:R-:W-:Y:S01]  /*18b0*/  IMAD.MOV.U32 R153, RZ, RZ, R151 ;  /* 0x000000ffff997224 */ /* 0x000fe200078e0097 */
[----:B------:R-:W-:Y:S01]  /*18c0*/  IADD3.X R13, R151, UR5, RZ, P0, !PT ;  /* 0x00000005970d7c10 */ /* 0x000fe200087fe4ff */
[----:B------:R3:W-:Y:S01]  /*18d0*/  LDGSTS.E.BYPASS.LTC128B.128 [R157+0x5800], [R16.64] ;  /* 0x05800000109d7fae */ /* 0x0007e2000b901d4a */
[----:B------:R-:W-:Y:S01]  /*18e0*/  IADD3 R14, P0, R12, UR9, RZ ;  /* 0x000000090c0e7c10 */ /* 0x000fe2000ff1e0ff */
[----:B------:R-:W-:Y:S01]  /*18f0*/  IMAD R9, R30, 0x400, R7 ;  /* 0x000004001e097824 */ /* 0x000fe200078e0207 */
[----:B------:R-:W-:Y:S01]  /*1900*/  LOP3.LUT R143, R4, R7, RZ, 0xfc, !PT ;  /* 0x00000007048f7212 */ /* 0x000fe200078efcff */
[----:B------:R3:W-:Y:S01]  /*1910*/  LDGSTS.E.BYPASS.LTC128B.128 [R157+0x7800], [R16.64+0x80] ;  /* 0x07800080109d7fae */ /* 0x0007e2000b901d4a */
[----:B------:R-:W-:Y:S01]  /*1920*/  IADD3.X R15, R13, UR5, RZ, P0, !PT ;  /* 0x000000050d0f7c10 */ /* 0x000fe200087fe4ff */
[----:B------:R-:W-:Y:S01]  /*1930*/  IMAD.IADD R150, R9, 0x1, R4 ;  /* 0x0000000109967824 */ /* 0x000fe200078e0204 */
[----:B------:R-:W-:Y:S01]  /*1940*/  IADD3 R10, P0, R14, UR9, RZ ;  /* 0x000000090e0a7c10 */ /* 0x000fe2000ff1e0ff */
[----:B------:R-:W0:Y:S02]  /*1950*/  LDGDEPBAR ;  /* 0x00000000000079af */ /* 0x000e240000000000 */
[----:B------:R-:W-:Y:S01]  /*1960*/  IMAD.SHL.U32 R150, R150, 0x2, RZ ;  /* 0x0000000296967824 */ /* 0x000fe200078e00ff */
[----:B------:R-:W-:-:S02]  /*1970*/  IADD3.X R11, R15, UR5, RZ, P0, !PT ;  /* 0x000000050f0b7c10 */ /* 0x000fc400087fe4ff */
[----:B------:R-:W-:Y:S01]  /*1980*/  LOP3.LUT P0, RZ, R5, 0x2, RZ, 0xc0, !PT ;  /* 0x0000000205ff7812 */ /* 0x000fe2000780c0ff */
[----:B------:R-:W-:-:S12]  /*1990*/  IMAD.IADD R148, R150, 0x1, R0 ;  /* 0x0000000196947824 */ /* 0x000fd800078e0200 */
[----:B------:R-:W-:Y:S02]  /*19a0*/  @P0 IADD3 R147, R149, -0x20, RZ ;  /* 0xffffffe095930810 */ /* 0x000fe40007ffe0ff */
[----:B------:R-:W-:Y:S02]  /*19b0*/  LOP3.LUT P0, RZ, R5, 0x4, RZ, 0xc0, !PT ;  /* 0x0000000405ff7812 */ /* 0x000fe4000780c0ff */
[----:B------:R-:W-:Y:S01]  /*19c0*/  SEL R5, R2, 0xffffffc0, !P1 ;  /* 0xffffffc002057807 */ /* 0x000fe20004800000 */
[----:B------:R-:W-:-:S04]  /*19d0*/  DEPBAR.LE SB0, 0x0 ;  /* 0x000080000000791a */ /* 0x000fc80000000000 */
[----:B------:R-:W-:Y:S01]  /*19e0*/  BAR.SYNC.DEFER_BLOCKING 0x0 ;  /* 0x0000000000007b1d */ /* 0x000fe20000010000 */
[----:B------:R-:W-:Y:S01]  /*19f0*/  SEL R2, R2, 0xffffffc0, !P0 ;  /* 0xffffffc002027807 */ /* 0x000fe20004000000 */
[--C-:B------:R-:W-:Y:S01]  /*1a00*/  IMAD.IADD R146, R150, 0x1, R5.reuse ;  /* 0x0000000196927824 */ /* 0x100fe200078e0205 */
[C---:B------:R-:W-:Y:S01]  /*1a10*/  IADD3 R139, R147.reuse, 0x800, RZ ;  /* 0x00000800938b7810 */ /* 0x040fe20007ffe0ff */
[----:B------:R-:W-:Y:S01]  /*1a20*/  IMAD.IADD R144, R148, 0x1, R5 ;  /* 0x0000000194907824 */ /* 0x000fe200078e0205 */
[----:B------:R-:W-:Y:S01]  /*1a30*/  IADD3 R138, R147, 0x1000, RZ ;  /* 0x00001000938a7810 */ /* 0x000fe20007ffe0ff */
[----:B------:R-:W-:Y:S01]  /*1a40*/  IMAD.IADD R145, R149, 0x1, R2 ;  /* 0x0000000195917824 */ /* 0x000fe200078e0202 */
[C---:B------:R-:W-:Y:S01]  /*1a50*/  IADD3 R137, R147.reuse, 0x1800, RZ ;  /* 0x0000180093897810 */ /* 0x040fe20007ffe0ff */
[----:B------:R-:W-:Y:S01]  /*1a60*/  IMAD.IADD R136, R2, 0x1, R147 ;  /* 0x0000000102887824 */ /* 0x000fe200078e0293 */
[C---:B------:R-:W-:Y:S02]  /*1a70*/  IADD3 R135, R147.reuse, 0x2000, RZ ;  /* 0x0000200093877810 */ /* 0x040fe40007ffe0ff */
[----:B------:R-:W-:-:S02]  /*1a80*/  IADD3 R134, R147, 0x2800, RZ ;  /* 0x0000280093867810 */ /* 0x000fc40007ffe0ff */
[C---:B------:R-:W-:Y:S02]  /*1a90*/  IADD3 R133, R147.reuse, 0x3000, RZ ;  /* 0x0000300093857810 */ /* 0x040fe40007ffe0ff */
[----:B------:R-:W-:Y:S01]  /*1aa0*/  IADD3 R132, R147, 0x3800, RZ ;  /* 0x0000380093847810 */ /* 0x000fe20007ffe0ff */
        /* <DEDUP_REMOVED lines=11> */
[----:B----4-:R-:W-:Y:S04]  /*1b60*/  LDSM.16.M88.4 R24, [R150] ;  /* 0x000000009618783b */ /* 0x010fe80000000200 */
[----:B------:R-:W1:Y:S04]  /*1b70*/  LDSM.16.M88.4 R76, [R92+0x4000] ;  /* 0x004000005c4c783b */ /* 0x000e680000000200 */
[----:B------:R-:W-:Y:S04]  /*1b80*/  LDSM.16.M88.4 R64, [R148] ;  /* 0x000000009440783b */ /* 0x000fe80000000200 */
[----:B------:R-:W-:Y:S04]  /*1b90*/  LDSM.16.M88.4 R68, [R147] ;  /* 0x000000009344783b */ /* 0x000fe80000000200 */
[----:B------:R-:W4:Y:S04]  /*1ba0*/  LDSM.16.M88.4 R36, [R92+0x5000] ;  /* 0x005000005c24783b */ /* 0x000f280000000200 */
[----:B------:R-:W4:Y:S04]  /*1bb0*/  LDSM.16.M88.4 R44, [R92+0x4800] ;  /* 0x004800005c2c783b */ /* 0x000f280000000200 */
[----:B-----5:R-:W5:Y:S04]  /*1bc0*/  LDSM.16.M88.4 R12, [R92+0x5800] ;  /* 0x005800005c0c783b */ /* 0x020f680000000200 */
[----:B--2---:R-:W-:Y:S04]  /*1bd0*/  LDSM.16.M88.4 R20, [R146] ;  /* 0x000000009214783b */ /* 0x004fe80000000200 */
[----:B---3--:R-:W2:Y:S04]  /*1be0*/  LDSM.16.M88.4 R16, [R145] ;  /* 0x000000009110783b */ /* 0x008ea80000000200 */
[----:B------:R-:W3:Y:S04]  /*1bf0*/  LDSM.16.M88.4 R56, [R147+0x1000] ;  /* 0x001000009338783b */ /* 0x000ee80000000200 */
[----:B------:R-:W2:Y:S01]  /*1c00*/  LDSM.16.M88.4 R60, [R147+0x800] ;  /* 0x00080000933c783b */ /* 0x000ea20000000200 */
[C---:B-1----:R-:W-:Y:S03]  /*1c10*/  HMMA.16816.F32.BF16 R8, R24.reuse, R76, RZ ;  /* 0x0000004c1808723c */ /* 0x042fe600000418ff */
[----:B------:R-:W-:Y:S04]  /*1c20*/  LDSM.16.M88.4 R72, [R144] ;  /* 0x000000009048783b */ /* 0x000fe80000000200 */
[----:B------:R-:W-:Y:S01]  /*1c30*/  LDSM.16.M88.4 R52, [R147+0x1800] ;  /* 0x001800009334783b */ /* 0x000fe20000000200 */
[C---:B------:R-:W-:Y:S03]  /*1c40*/  HMMA.16816.F32.BF16 R76, R24.reuse, R78, RZ ;  /* 0x0000004e184c723c */ /* 0x040fe600000418ff */
[----:B------:R-:W-:Y:S04]  /*1c50*/  LDSM.16.M88.4 R84, [R145+0x1000] ;  /* 0x001000009154783b */ /* 0x000fe80000000200 */
[----:B------:R-:W-:Y:S01]  /*1c60*/  LDSM.16.M88.4 R80, [R145+0x1800] ;  /* 0x001800009150783b */ /* 0x000fe20000000200 */
[----:B----4-:R-:W-:Y:S03]  /*1c70*/  HMMA.16816.F32.BF16 R40, R24, R36, RZ ;  /* 0x000000241828723c */ /* 0x010fe600000418ff */
[----:B------:R-:W-:Y:S04]  /*1c80*/  LDSM.16.M88.4 R88, [R92+0x7000] ;  /* 0x007000005c58783b */ /* 0x000fe80000000200 */
[----:B------:R-:W0:Y:S01]  /*1c90*/  LDGDEPBAR ;  /* 0x00000000000079af */ /* 0x000e220000000000 */
[C---:B------:R-:W-:Y:S08]  /*1ca0*/  HMMA.16816.F32.BF16 R8, R64.reuse, R68, R8 ;  /* 0x000000444008723c */ /* 0x040ff00000041808 */
[----:B------:R-:W-:Y:S01]  /*1cb0*/  HMMA.16816.F32.BF16 R76, R64, R70, R76 ;  /* 0x00000046404c723c */ /* 0x000fe2000004184c */
[----:B------:R-:W1:Y:S07]  /*1cc0*/  LDSM.16.M88.4 R68, [R136] ;  /* 0x000000008844783b */ /* 0x000e6e0000000200 */
[C---:B------:R-:W-:Y:S08]  /*1cd0*/  HMMA.16816.F32.BF16 R48, R24.reuse, R44, RZ ;  /* 0x0000002c1830723c */ /* 0x040ff000000418ff */
[C---:B------:R-:W-:Y:S08]  /*1ce0*/  HMMA.16816.F32.BF16 R36, R24.reuse, R38, RZ ;  /* 0x000000261824723c */ /* 0x040ff000000418ff */
[C---:B------:R-:W-:Y:S08]  /*1cf0*/  HMMA.16816.F32.BF16 R44, R24.reuse, R46, RZ ;  /* 0x0000002e182c723c */ /* 0x040ff000000418ff */
[C---:B-----5:R-:W-:Y:S08]  /*1d00*/  HMMA.16816.F32.BF16 R32, R24.reuse, R12, RZ ;  /* 0x0000000c1820723c */ /* 0x060ff000000418ff */
[----:B------:R-:W-:Y:S01]  /*1d10*/  HMMA.16816.F32.BF16 R24, R24, R14, RZ ;  /* 0x0000000e1818723c */ /* 0x000fe200000418ff */
[----:B------:R-:W4:Y:S07]  /*1d20*/  LDSM.16.M88.4 R12, [R145+0x800] ;  /* 0x00080000910c783b */ /* 0x000f2e0000000200 */
[C---:B--2---:R-:W-:Y:S08]  /*1d30*/  HMMA.16816.F32.BF16 R8, R20.reuse, R16, R8 ;  /* 0x000000101408723c */ /* 0x044ff00000041808 */
[----:B------:R-:W-:Y:S01]  /*1d40*/  HMMA.16816.F32.BF16 R76, R20, R18, R76 ;  /* 0x00000012144c723c */ /* 0x000fe2000004184c */
[----:B------:R-:W-:Y:S07]  /*1d50*/  LDSM.16.M88.4 R16, [R92+0x6000] ;  /* 0x006000005c10783b */ /* 0x000fee0000000200 */
[C---:B---3--:R-:W-:Y:S08]  /*1d60*/  HMMA.16816.F32.BF16 R40, R64.reuse, R56, R40 ;  /* 0x000000384028723c */ /* 0x048ff00000041828 */
[C---:B------:R-:W-:Y:S01]  /*1d70*/  HMMA.16816.F32.BF16 R36, R64.reuse, R58, R36 ;  /* 0x0000003a4024723c */ /* 0x040fe20000041824 */
[----:B------:R-:W2:Y:S07]  /*1d80*/  LDSM.16.M88.4 R56, [R150+0x2000] ;  /* 0x002000009638783b */ /* 0x000eae0000000200 */
[C---:B------:R-:W-:Y:S08]  /*1d90*/  HMMA.16816.F32.BF16 R48, R64.reuse, R60, R48 ;  /* 0x0000003c4030723c */ /* 0x040ff00000041830 */
[----:B------:R-:W-:Y:S08]  /*1da0*/  HMMA.16816.F32.BF16 R44, R64, R62, R44 ;  /* 0x0000003e402c723c */ /* 0x000ff0000004182c */
[----:B-1----:R-:W-:Y:S01]  /*1db0*/  HMMA.16816.F32.BF16 R60, R72, R68, R8 ;  /* 0x00000044483c723c */ /* 0x002fe20000041808 */
[----:B------:R-:W-:Y:S07]  /*1dc0*/  LDSM.16.M88.4 R8, [R147+0x2000] ;  /* 0x002000009308783b */ /* 0x000fee0000000200 */
[C---:B------:R-:W-:Y:S08]  /*1dd0*/  HMMA.16816.F32.BF16 R32, R64.reuse, R52, R32 ;  /* 0x000000344020723c */ /* 0x040ff00000041820 */
[----:B------:R-:W-:Y:S01]  /*1de0*/  HMMA.16816.F32.BF16 R24, R64, R54, R24 ;  /* 0x000000364018723c */ /* 0x000fe20000041818 */
[----:B------:R-:W1:Y:S04]  /*1df0*/  LDSM.16.M88.4 R52, [R136+0x800] ;  /* 0x000800008834783b */ /* 0x000e680000000200 */
[----:B------:R-:W-:Y:S03]  /*1e00*/  LDSM.16.M88.4 R64, [R92+0x6800] ;  /* 0x006800005c40783b */ /* 0x000fe60000000200 */
[----:B------:R-:W-:Y:S08]  /*1e10*/  HMMA.16816.F32.BF16 R76, R72, R70, R76 ;  /* 0x00000046484c723c */ /* 0x000ff0000004184c */
[C---:B----4-:R-:W-:Y:S08]  /*1e20*/  HMMA.16816.F32.BF16 R48, R20.reuse, R12, R48 ;  /* 0x0000000c1430723c */ /* 0x050ff00000041830 */
[----:B------:R-:W-:Y:S01]  /*1e30*/  HMMA.16816.F32.BF16 R44, R20, R14, R44 ;  /* 0x0000000e142c723c */ /* 0x000fe2000004182c */
[----:B------:R-:W3:Y:S07]  /*1e40*/  LDSM.16.M88.4 R12, [R148+0x2000] ;  /* 0x00200000940c783b */ /* 0x000eee0000000200 */
        /* <DEDUP_REMOVED lines=8> */
[----:B------:R-:W2:Y:S07]  /*1ed0*/  LDSM.16.M88.4 R20, [R136+0x1000] ;  /* 0x001000008814783b */ /* 0x000eae0000000200 */
[C---:B-1----:R-:W-:Y:S08]  /*1ee0*/  HMMA.16816.F32.BF16 R48, R72.reuse, R52, R48 ;  /* 0x000000344830723c */ /* 0x042ff00000041830 */
[----:B------:R-:W-:Y:S01]  /*1ef0*/  HMMA.16816.F32.BF16 R60, R72, R54, R44 ;  /* 0x00000036483c723c */ /* 0x000fe2000004182c */
[----:B------:R-:W-:Y:S04]  /*1f00*/  LDSM.16.M88.4 R44, [R146+0x2000] ;  /* 0x00200000922c783b */ /* 0x000fe80000000200 */
[----:B------:R-:W1:Y:S03]  /*1f10*/  LDSM.16.M88.4 R52, [R145+0x2000] ;  /* 0x002000009134783b */ /* 0x000e660000000200 */
[C---:B---3--:R-:W-:Y:S08]  /*1f20*/  HMMA.16816.F32.BF16 R68, R12.reuse, R8, R68 ;  /* 0x000000080c44723c */ /* 0x048ff00000041844 */
[----:B------:R-:W-:Y:S01]  /*1f30*/  HMMA.16816.F32.BF16 R16, R12, R10, R16 ;  /* 0x0000000a0c10723c */ /* 0x000fe20000041810 */
[----:B------:R-:W3:Y:S07]  /*1f40*/  LDSM.16.M88.4 R8, [R147+0x2800] ;  /* 0x002800009308783b */ /* 0x000eee0000000200 */
[C---:B------:R-:W-:Y:S08]  /*1f50*/  HMMA.16816.F32.BF16 R48, R56.reuse, R64, R48 ;  /* 0x000000403830723c */ /* 0x040ff00000041830 */
[----:B------:R-:W-:Y:S01]  /*1f60*/  HMMA.16816.F32.BF16 R60, R56, R66, R60 ;  /* 0x00000042383c723c */ /* 0x000fe2000004183c */
[----:B------:R-:W-:Y:S07]  /*1f70*/  LDSM.16.M88.4 R64, [R136+0x2800] ;  /* 0x002800008840783b */ /* 0x000fee0000000200 */
[C---:B--2---:R-:W-:Y:S01]  /*1f80*/  HMMA.16816.F32.BF16 R80, R72.reuse, R20, R40 ;  /* 0x000000144850723c */ /* 0x044fe20000041828 */
[----:B------:R-:W2:Y:S07]  /*1f90*/  LDSM.16.M88.4 R40, [R144+0x2000] ;  /* 0x002000009028783b */ /* 0x000eae0000000200 */
[----:B------:R-:W-:Y:S01]  /*1fa0*/  HMMA.16816.F32.BF16 R36, R72, R22, R36 ;  /* 0x000000164824723c */ /* 0x000fe20000041824 */
[----:B------:R-:W4:Y:S07]  /*1fb0*/  LDSM.16.M88.4 R20, [R145+0x2800] ;  /* 0x002800009114783b */ /* 0x000f2e0000000200 */
[C---:B-1----:R-:W-:Y:S08]  /*1fc0*/  HMMA.16816.F32.BF16 R16, R44.reuse, R54, R16 ;  /* 0x000000362c10723c */ /* 0x042ff00000041810 */
[----:B------:R-:W-:Y:S01]  /*1fd0*/  HMMA.16816.F32.BF16 R68, R44, R52, R68 ;  /* 0x000000342c44723c */ /* 0x000fe20000041844 */
[----:B------:R-:W1:Y:S07]  /*1fe0*/  LDSM.16.M88.4 R52, [R147+0x3000] ;  /* 0x003000009334783b */ /* 0x000e6e0000000200 */
[C---:B---3--:R-:W-:Y:S08]  /*1ff0*/  HMMA.16816.F32.BF16 R48, R12.reuse, R8, R48 ;  /* 0x000000080c30723c */ /* 0x048ff00000041830 */
[----:B------:R-:W-:Y:S01]  /*2000*/  HMMA.16816.F32.BF16 R60, R12, R10, R60 ;  /* 0x0000000a0c3c723c */ /* 0x000fe2000004183c */
[----:B------:R-:W-:Y:S07]  /*2010*/  LDSM.16.M88.4 R8, [R145+0x3000] ;  /* 0x003000009108783b */ /* 0x000fee0000000200 */
[C---:B--2---:R-:W-:Y:S08]  /*2020*/  HMMA.16816.F32.BF16 R16, R40.reuse, R78, R16 ;  /* 0x0000004e2810723c */ /* 0x044ff00000041810 */
[----:B------:R-:W-:Y:S08]  /*2030*/  HMMA.16816.F32.BF16 R68, R40, R76, R68 ;  /* 0x0000004c2844723c */ /* 0x000ff00000041844 */
[----:B------:R-:W-:Y:S08]  /*2040*/  HMMA.16816.F32.BF16 R80, R56, R88, R80 ;  /* 0x000000583850723c */ /* 0x000ff00000041850 */
[----:B----4-:R-:W-:Y:S01]  /*2050*/  HMMA.16816.F32.BF16 R48, R44, R20, R48 ;  /* 0x000000142c30723c */ /* 0x010fe20000041830 */
[----:B------:R-:W-:-:S07]  /*2060*/  FMUL.FTZ R16, R16, c[0x0][0x2ec] ;  /* 0x0000bb0010107a20 */ /* 0x000fce0000410000 */
[----:B------:R-:W-:Y:S01]  /*2070*/  HMMA.16816.F32.BF16 R36, R56, R90, R36 ;  /* 0x0000005a3824723c */ /* 0x000fe20000041824 */
[----:B------:R-:W-:Y:S02]  /*2080*/  FMUL.FTZ R2, R68, c[0x0][0x2ec] ;  /* 0x0000bb0044027a20 */ /* 0x000fe40000410000 */
[----:B------:R-:W-:Y:S02]  /*2090*/  FMUL.FTZ R68, R69, c[0x0][0x2ec] ;  /* 0x0000bb0045447a20 */ /* 0x000fe40000410000 */
[----:B------:R-:W-:Y:S02]  /*20a0*/  FMUL.FTZ R69, R70, c[0x0][0x2ec] ;  /* 0x0000bb0046457a20 */ /* 0x000fe40000410000 */
[----:B------:R-:W-:Y:S01]  /*20b0*/  FMUL.FTZ R70, R71, c[0x0][0x2ec] ;  /* 0x0000bb0047467a20 */ /* 0x000fe20000410000 */
[----:B------:R-:W-:Y:S01]  /*20c0*/  HMMA.16816.F32.BF16 R60, R44, R22, R60 ;  /* 0x000000162c3c723c */ /* 0x000fe2000004183c */
[----:B------:R-:W2:Y:S01]  /*20d0*/  LDSM.16.M88.4 R20, [R92+0x7800] ;  /* 0x007800005c14783b */ /* 0x000ea20000000200 */
[----:B------:R3:W-:Y:S06]  /*20e0*/  MUFU.TANH R71, R16 ;  /* 0x0000001000477308 */ /* 0x0007ec0000002400 */
[----:B------:R-:W-:Y:S02]  /*20f0*/  HMMA.16816.F32.BF16 R32, R72, R84, R32 ;  /* 0x000000544820723c */ /* 0x000fe40000041820 */
[----:B------:R-:W4:Y:S06]  /*2100*/  MUFU.TANH R2, R2 ;  /* 0x0000000200027308 */ /* 0x000f2c0000002400 */
[----:B-1----:R-:W-:Y:S02]  /*2110*/  HMMA.16816.F32.BF16 R80, R12, R52, R80 ;  /* 0x000000340c50723c */ /* 0x002fe40000041850 */
[----:B------:R-:W-:Y:S06]  /*2120*/  MUFU.TANH R68, R68 ;  /* 0x0000004400447308 */ /* 0x000fec0000002400 */
[----:B------:R-:W-:Y:S02]  /*2130*/  HMMA.16816.F32.BF16 R48, R40, R64, R48 ;  /* 0x000000402830723c */ /* 0x000fe40000041830 */
[----:B------:R-:W1:Y:S05]  /*2140*/  MUFU.TANH R69, R69 ;  /* 0x0000004500457308 */ /* 0x000e6a0000002400 */
[----:B------:R-:W-:Y:S01]  /*2150*/  FMUL.FTZ R64, R17, c[0x0][0x2ec] ;  /* 0x0000bb0011407a20 */ /* 0x000fe20000410000 */
[----:B------:R-:W-:Y:S01]  /*2160*/  HMMA.16816.F32.BF16 R24, R72, R86, R24 ;  /* 0x000000564818723c */ /* 0x000fe20000041818 */
[----:B------:R-:W-:Y:S01]  /*2170*/  FMUL.FTZ R65, R18, c[0x0][0x2ec] ;  /* 0x0000bb0012417a20 */ /* 0x000fe20000410000 */
[----:B------:R-:W5:Y:S05]  /*2180*/  MUFU.TANH R70, R70 ;  /* 0x0000004600467308 */ /* 0x000f6a0000002400 */
[----:B------:R-:W-:Y:S01]  /*2190*/  FMUL.FTZ R72, R19, c[0x0][0x2ec] ;  /* 0x0000bb0013487a20 */ /* 0x000fe20000410000 */
[----:B------:R-:W-:Y:S01]  /*21a0*/  HMMA.16816.F32.BF16 R52, R12, R54, R36 ;  /* 0x000000360c34723c */ /* 0x000fe20000041824 */
[----:B---3--:R-:W3:Y:S01]  /*21b0*/  LDSM.16.M88.4 R16, [R147+0x3800] ;  /* 0x003800009310783b */ /* 0x008ee20000000200 */
[----:B------:R-:W1:Y:S03]  /*21c0*/  MUFU.TANH R65, R65 ;  /* 0x0000004100417308 */ /* 0x000e660000002400 */
[----:B------:R-:W1:Y:S03]  /*21d0*/  LDSM.16.M88.4 R36, [R136+0x3000] ;  /* 0x003000008824783b */ /* 0x000e660000000200 */
[----:B--2---:R-:W-:Y:S01]  /*21e0*/  HMMA.16816.F32.BF16 R32, R56, R20, R32 ;  /* 0x000000143820723c */ /* 0x004fe20000041820 */
[----:B------:R-:W-:Y:S01]  /*21f0*/  FMUL.FTZ R48, R48, c[0x0][0x2ec] ;  /* 0x0000bb0030307a20 */ /* 0x000fe20000410000 */
[----:B------:R-:W2:Y:S01]  /*2200*/  MUFU.TANH R64, R64 ;  /* 0x0000004000407308 */ /* 0x000ea20000002400 */
[----:B------:R-:W-:-:S04]  /*2210*/  FMUL.FTZ R49, R49, c[0x0][0x2ec] ;  /* 0x0000bb0031317a20 */ /* 0x000fc80000410000 */
[----:B------:R-:W-:Y:S01]  /*2220*/  FMUL.FTZ R20, R50, c[0x0][0x2ec] ;  /* 0x0000bb0032147a20 */ /* 0x000fe20000410000 */
[----:B------:R-:W-:Y:S01]  /*2230*/  HMMA.16816.F32.BF16 R80, R44, R8, R80 ;  /* 0x000000082c50723c */ /* 0x000fe20000041850 */
[----:B------:R-:W-:Y:S01]  /*2240*/  FMUL.FTZ R21, R51, c[0x0][0x2ec] ;  /* 0x0000bb0033157a20 */ /* 0x000fe20000410000 */
[----:B------:R-:W1:Y:S06]  /*2250*/  MUFU.TANH R72, R72 ;  /* 0x0000004800487308 */ /* 0x000e6c0000002400 */
[----:B------:R-:W-:Y:S02]  /*2260*/  HMMA.16816.F32.BF16 R24, R56, R22, R24 ;  /* 0x000000163818723c */ /* 0x000fe40000041818 */
[----:B------:R-:W1:Y:S06]  /*2270*/  MUFU.TANH R48, R48 ;  /* 0x0000003000307308 */ /* 0x000e6c0000002400 */
[----:B------:R-:W-:Y:S01]  /*2280*/  HMMA.16816.F32.BF16 R52, R44, R10, R52 ;  /* 0x0000000a2c34723c */ /* 0x000fe20000041834 */
[----:B------:R-:W2:Y:S01]  /*2290*/  LDSM.16.M88.4 R8, [R145+0x3800] ;  /* 0x003800009108783b */ /* 0x000ea20000000200 */
[----:B------:R-:W1:Y:S06]  /*22a0*/  MUFU.TANH R20, R20 ;  /* 0x0000001400147308 */ /* 0x000e6c0000002400 */
[----:B------:R-:W-:Y:S02]  /*22b0*/  HMMA.16816.F32.BF16 R60, R40, R66, R60 ;  /* 0x00000042283c723c */ /* 0x000fe4000004183c */
[----:B------:R-:W1:Y:S06]  /*22c0*/  MUFU.TANH R49, R49 ;  /* 0x0000003100317308 */ /* 0x000e6c0000002400 */
[C---:B---3--:R-:W-:Y:S02]  /*22d0*/  HMMA.16816.F32.BF16 R32, R12.reuse, R16, R32 ;  /* 0x000000100c20723c */ /* 0x048fe40000041820 */
[----:B------:R-:W3:Y:S06]  /*22e0*/  MUFU.TANH R21, R21 ;  /* 0x0000001500157308 */ /* 0x000eec0000002400 */
[----:B------:R-:W-:Y:S01]  /*22f0*/  HMMA.16816.F32.BF16 R24, R12, R18, R24 ;  /* 0x000000120c18723c */ /* 0x000fe20000041818 */
[----:B------:R-:W3:Y:S01]  /*2300*/  LDSM.16.M88.4 R12, [R136+0x3800] ;  /* 0x00380000880c783b */ /* 0x000ee20000000200 */
[----:B------:R-:W-:-:S06]  /*2310*/  DEPBAR.LE SB0, 0x0 ;  /* 0x000080000000791a */ /* 0x000fcc0000000000 */
[C---:B-1----:R-:W-:Y:S01]  /*2320*/  HMMA.16816.F32.BF16 R80, R40.reuse, R36, R80 ;  /* 0x000000242850723c */ /* 0x042fe20000041850 */
[----:B------:R-:W-:Y:S02]  /*2330*/  FMUL.FTZ R22, R60, c[0x0][0x2ec] ;  /* 0x0000bb003c167a20 */ /* 0x000fe40000410000 */
[----:B------:R-:W-:Y:S02]  /*2340*/  FMUL.FTZ R17, R62, c[0x0][0x2ec] ;  /* 0x0000bb003e117a20 */ /* 0x000fe40000410000 */
[----:B------:R-:W-:Y:S02]  /*2350*/  FMUL.FTZ R23, R61, c[0x0][0x2ec] ;  /* 0x0000bb003d177a20 */ /* 0x000fe40000410000 */
[----:B------:R-:W-:Y:S01]  /*2360*/  LOP3.LUT R36, R31, 0xffffffe0, RZ, 0xc0, !PT ;  /* 0xffffffe01f247812 */ /* 0x000fe200078ec0ff */
[----:B------:R-:W-:Y:S01]  /*2370*/  HMMA.16816.F32.BF16 R52, R40, R38, R52 ;  /* 0x000000262834723c */ /* 0x000fe20000041834 */
[----:B------:R-:W-:Y:S01]  /*2380*/  SHF.R.S32.HI R31, RZ, 0x1f, R31 ;  /* 0x0000001fff1f7819 */ /* 0x000fe2000001141f */
[----:B------:R-:W-:Y:S01]  /*2390*/  FMUL.FTZ R63, R63, c[0x0][0x2ec] ;  /* 0x0000bb003f3f7a20 */ /* 0x000fe20000410000 */
[----:B------:R-:W1:Y:S01]  /*23a0*/  MUFU.TANH R22, R22 ;  /* 0x0000001600167308 */ /* 0x000e620000002400 */
[----:B------:R-:W-:Y:S01]  /*23b0*/  IMAD.IADD R37, R29, 0x1, -R36 ;  /* 0x000000011d257824 */ /* 0x000fe200078e0a24 */
[----:B------:R-:W-:Y:S01]  /*23c0*/  LEA.HI R31, R31, R30, RZ, 0x2 ;  /* 0x0000001e1f1f7211 */ /* 0x000fe200078f10ff */
[----:B------:R-:W-:-:S02]  /*23d0*/  IMAD.SHL.U32 R29, R29, 0x2, RZ ;  /* 0x000000021d1d7824 */ /* 0x000fc400078e00ff */
[----:B--2---:R-:W-:Y:S01]  /*23e0*/  HMMA.16816.F32.BF16 R32, R44, R8, R32 ;  /* 0x000000082c20723c */ /* 0x004fe20000041820 */
[----:B------:R-:W-:Y:S02]  /*23f0*/  SHF.R.S32.HI R16, RZ, 0x1f, R37 ;  /* 0x0000001fff107819 */ /* 0x000fe40000011425 */
[----:B------:R-:W-:Y:S01]  /*2400*/  LOP3.LUT R163, R31, 0xfffffffc, RZ, 0xc0, !PT ;  /* 0xfffffffc1fa37812 */ /* 0x000fe200078ec0ff */
[----:B------:R-:W2:Y:S01]  /*2410*/  MUFU.TANH R17, R17 ;  /* 0x0000001100117308 */ /* 0x000ea20000002400 */
[----:B------:R-:W-:-:S03]  /*2420*/  LEA.HI R16, R16, R37, RZ, 0x2 ;  /* 0x0000002510107211 */ /* 0x000fc600078f10ff */
[----:B------:R-:W-:Y:S01]  /*2430*/  HMMA.16816.F32.BF16 R24, R44, R10, R24 ;  /* 0x0000000a2c18723c */ /* 0x000fe20000041818 */
[----:B------:R-:W-:Y:S01]  /*2440*/  SHF.R.S32.HI R156, RZ, 0x2, R16 ;  /* 0x00000002ff9c7819 */ /* 0x000fe20000011410 */
[----:B------:R-:W-:Y:S02]  /*2450*/  IMAD.SHL.U32 R16, R28, 0x40, RZ ;  /* 0x000000401c107824 */ /* 0x000fe400078e00ff */
[----:B------:R-:W-:Y:S01]  /*2460*/  IMAD.IADD R163, R30, 0x1, -R163 ;  /* 0x000000011ea37824 */ /* 0x000fe200078e0aa3 */
[----:B------:R-:W-:Y:S01]  /*2470*/  IADD3 R37, R93, 0x1, R156 ;  /* 0x000000015d257810 */ /* 0x000fe20007ffe09c */
[----:B------:R-:W-:Y:S01]  /*2480*/  FMUL.FTZ R81, R81, c[0x0][0x2ec] ;  /* 0x0000bb0051517a20 */ /* 0x000fe20000410000 */
[----:B------:R-:W-:Y:S01]  /*2490*/  LOP3.LUT R36, R16, 0x6, R29, 0xf8, !PT ;  /* 0x0000000610247812 */ /* 0x000fe200078ef81d */
[----:B------:R-:W1:Y:S01]  /*24a0*/  MUFU.TANH R23, R23 ;  /* 0x0000001700177308 */ /* 0x000e620000002400 */
[----:B------:R-:W-:Y:S01]  /*24b0*/  IADD3 R37, R6, -c[0x0][0x214], R37 ;  /* 0x8000850006257a10 */ /* 0x000fe20007ffe025 */
[----:B------:R-:W-:Y:S01]  /*24c0*/  FMUL.FTZ R80, R80, c[0x0][0x2ec] ;  /* 0x0000bb0050507a20 */ /* 0x000fe20000410000 */
[----:B------:R-:W-:Y:S01]  /*24d0*/  IADD3 R8, R36, -0x40, RZ ;  /* 0xffffffc024087810 */ /* 0x000fe20007ffe0ff */
[----:B------:R-:W-:Y:S01]  /*24e0*/  FMUL.FTZ R82, R82, c[0x0][0x2ec] ;  /* 0x0000bb0052527a20 */ /* 0x000fe20000410000 */
[----:B------:R-:W-:Y:S01]  /*24f0*/  IADD3 R37, R37, c[0x0][0x2e8], RZ ;  /* 0x0000ba0025257a10 */ /* 0x000fe20007ffe0ff */
[----:B------:R-:W-:-:S02]  /*2500*/  FMUL.FTZ R53, R53, c[0x0][0x2ec] ;  /* 0x0000bb0035357a20 */ /* 0x000fc40000410000 */
[C---:B---3--:R-:W-:Y:S01]  /*2510*/  HMMA.16816.F32.BF16 R32, R40.reuse, R12, R32 ;  /* 0x0000000c2820723c */ /* 0x048fe20000041820 */
[C---:B------:R-:W-:Y:S01]  /*2520*/  IADD3 R31, R37.reuse, 0x8, RZ ;  /* 0x00000008251f7810 */ /* 0x040fe20007ffe0ff */
[----:B------:R-:W3:Y:S01]  /*2530*/  MUFU.TANH R18, R63 ;  /* 0x0000003f00127308 */ /* 0x000ee20000002400 */
[-C--:B------:R-:W-:Y:S01]  /*2540*/  IMNMX R37, R37, R6.reuse, PT ;  /* 0x0000000625257217 */ /* 0x080fe20003800200 */
[----:B------:R-:W-:Y:S01]  /*2550*/  FMUL.FTZ R54, R54, c[0x0][0x2ec] ;  /* 0x0000bb0036367a20 */ /* 0x000fe20000410000 */
[----:B------:R-:W-:Y:S01]  /*2560*/  IMNMX R31, R31, R6, PT ;  /* 0x000000061f1f7217 */ /* 0x000fe20003800200 */
[----:B------:R-:W-:Y:S01]  /*2570*/  FMUL.FTZ R83, R83, c[0x0][0x2ec] ;  /* 0x0000bb0053537a20 */ /* 0x000fe20000410000 */
[----:B------:R-:W-:Y:S01]  /*2580*/  IADD3 R6, R36, -0x3f, RZ ;  /* 0xffffffc124067810 */ /* 0x000fe20007ffe0ff */
[----:B------:R-:W-:Y:S01]  /*2590*/  HMMA.16816.F32.BF16 R24, R40, R14, R24 ;  /* 0x0000000e2818723c */ /* 0x000fe20000041818 */
[-C--:B------:R-:W-:Y:S01]  /*25a0*/  ISETP.GE.AND P0, PT, R8, R37.reuse, PT ;  /* 0x000000250800720c */ /* 0x080fe20003f06270 */
[----:B------:R-:W1:Y:S01]  /*25b0*/  MUFU.TANH R114, R81 ;  /* 0x0000005100727308 */ /* 0x000e620000002400 */
[----:B------:R-:W-:Y:S01]  /*25c0*/  ISETP.GE.AND P4, PT, R6, R37, PT ;  /* 0x000000250600720c */ /* 0x000fe20003f86270 */
[----:B------:R-:W-:Y:S01]  /*25d0*/  FMUL.FTZ R52, R52, c[0x0][0x2ec] ;  /* 0x0000bb0034347a20 */ /* 0x000fe20000410000 */
[----:B------:R-:W-:Y:S01]  /*25e0*/  ISETP.GE.AND P3, PT, R6, R31, PT ;  /* 0x0000001f0600720c */ /* 0x000fe20003f66270 */
[----:B------:R-:W-:Y:S01]  /*25f0*/  FMUL.FTZ R55, R55, c[0x0][0x2ec] ;  /* 0x0000bb0037377a20 */ /* 0x000fe20000410000 */
[----:B------:R-:W-:-:S02]  /*2600*/  IADD3 R6, R36, -0x38, RZ ;  /* 0xffffffc824067810 */ /* 0x000fc40007ffe0ff */
[----:B------:R-:W-:Y:S01]  /*2610*/  ISETP.GE.AND P5, PT, R8, R31, PT ;  /* 0x0000001f0800720c */ /* 0x000fe20003fa6270 */
[----:B------:R-:W-:Y:S01]  /*2620*/  MUFU.TANH R108, R80 ;  /* 0x00000050006c7308 */ /* 0x000fe20000002400 */
[C---:B------:R-:W-:Y:S02]  /*2630*/  ISETP.GE.AND P1, PT, R6.reuse, R37, PT ;  /* 0x000000250600720c */ /* 0x040fe40003f26270 */
[----:B------:R-:W-:Y:S02]  /*2640*/  ISETP.GE.AND P2, PT, R6, R31, PT ;  /* 0x0000001f0600720c */ /* 0x000fe40003f46270 */
[C---:B------:R-:W-:Y:S01]  /*2650*/  IADD3 R8, R36.reuse, -0x37, RZ ;  /* 0xffffffc924087810 */ /* 0x040fe20007ffe0ff */
[----:B------:R-:W-:Y:S01]  /*2660*/  FMUL.FTZ R33, R33, c[0x0][0x2ec] ;  /* 0x0000bb0021217a20 */ /* 0x000fe20000410000 */
[----:B------:R-:W-:Y:S01]  /*2670*/  IADD3 R6, R36, -0x30, RZ ;  /* 0xffffffd024067810 */ /* 0x000fe20007ffe0ff */
[----:B------:R-:W-:Y:S01]  /*2680*/  MUFU.TANH R123, R82 ;  /* 0x00000052007b7308 */ /* 0x000fe20000002400 */
[----:B----4-:R-:W-:Y:S01]  /*2690*/  FSEL R30, R2, -INF , !P0 ;  /* 0xff800000021e7808 */ /* 0x010fe20004000000 */
[----:B------:R-:W-:Y:S01]  /*26a0*/  FMUL.FTZ R32, R32, c[0x0][0x2ec] ;  /* 0x0000bb0020207a20 */ /* 0x000fe20000410000 */
[----:B------:R-:W-:Y:S01]  /*26b0*/  IADD3 R2, R36, -0x2f, RZ ;  /* 0xffffffd124027810 */ /* 0x000fe20007ffe0ff */
[----:B------:R-:W-:Y:S01]  /*26c0*/  FMUL.FTZ R34, R34, c[0x0][0x2ec] ;  /* 0x0000bb0022227a20 */ /* 0x000fe20000410000 */
[----:B------:R-:W-:Y:S01]  /*26d0*/  FSEL R69, R69, -INF , !P5 ;  /* 0xff80000045457808 */ /* 0x000fe20006800000 */
[----:B------:R-:W-:Y:S01]  /*26e0*/  FMUL.FTZ R24, R24, c[0x0][0x2ec] ;  /* 0x0000bb0018187a20 */ /* 0x000fe20000410000 */
[----:B------:R-:W-:Y:S01]  /*26f0*/  FSEL R68, R68, -INF , !P4 ;  /* 0xff80000044447808 */ /* 0x000fe20006000000 */
[----:B------:R-:W4:Y:S01]  /*2700*/  MUFU.TANH R120, R33 ;  /* 0x0000002100787308 */ /* 0x000f220000002400 */
[----:B-----5:R-:W-:Y:S01]  /*2710*/  FSEL R29, R70, -INF , !P3 ;  /* 0xff800000461d7808 */ /* 0x020fe20005800000 */
[----:B------:R-:W-:Y:S01]  /*2720*/  FMUL.FTZ R116, R25, c[0x0][0x2ec] ;  /* 0x0000bb0019747a20 */ /* 0x000fe20000410000 */
[----:B------:R-:W-:Y:S01]  /*2730*/  ISETP.GE.AND P0, PT, R8, R37, PT ;  /* 0x000000250800720c */ /* 0x000fe20003f06270 */
[----:B------:R-:W-:Y:S01]  /*2740*/  FMUL.FTZ R25, R26, c[0x0][0x2ec] ;  /* 0x0000bb001a197a20 */ /* 0x000fe20000410000 */
[----:B------:R-:W-:-:S02]  /*2750*/  ISETP.GE.AND P5, PT, R8, R31, PT ;  /* 0x0000001f0800720c */ /* 0x000fc40003fa6270 */
[C---:B------:R-:W-:Y:S01]  /*2760*/  ISETP.GE.AND P4, PT, R6.reuse, R37, PT ;  /* 0x000000250600720c */ /* 0x040fe20003f86270 */
[----:B------:R-:W-:Y:S01]  /*2770*/  MUFU.TANH R112, R53 ;  /* 0x0000003500707308 */ /* 0x000fe20000002400 */
[----:B------:R-:W-:Y:S02]  /*2780*/  ISETP.GE.AND P3, PT, R6, R31, PT ;  /* 0x0000001f0600720c */ /* 0x000fe40003f66270 */
[----:B------:R-:W-:Y:S02]  /*2790*/  FSEL R12, R71, -INF , !P1 ;  /* 0xff800000470c7808 */ /* 0x000fe40004800000 */
[----:B------:R-:W-:Y:S02]  /*27a0*/  FSEL R65, R65, -INF , !P2 ;  /* 0xff80000041417808 */ /* 0x000fe40005000000 */
[----:B------:R-:W-:Y:S01]  /*27b0*/  IADD3 R6, R36, -0x28, RZ ;  /* 0xffffffd824067810 */ /* 0x000fe20007ffe0ff */
[----:B------:R-:W5:Y:S01]  /*27c0*/  MUFU.TANH R121, R54 ;  /* 0x0000003600797308 */ /* 0x000f620000002400 */
[----:B------:R-:W-:-:S02]  /*27d0*/  ISETP.GE.AND P1, PT, R2, R37, PT ;  /* 0x000000250200720c */ /* 0x000fc40003f26270 */
[----:B------:R-:W-:Y:S02]  /*27e0*/  ISETP.GE.AND P2, PT, R2, R31, PT ;  /* 0x0000001f0200720c */ /* 0x000fe40003f46270 */
[----:B------:R-:W-:Y:S02]  /*27f0*/  IADD3 R2, R36, -0x27, RZ ;  /* 0xffffffd924027810 */ /* 0x000fe40007ffe0ff */
[----:B------:R-:W-:Y:S01]  /*2800*/  FSEL R64, R64, -INF , !P0 ;  /* 0xff80000040407808 */ /* 0x000fe20004000000 */
[----:B------:R1:W-:Y:S01]  /*2810*/  MUFU.TANH R118, R24 ;  /* 0x0000001800767308 */ /* 0x0003e20000002400 */
[----:B------:R-:W-:Y:S02]  /*2820*/  FSEL R19, R72, -INF , !P5 ;  /* 0xff80000048137808 */ /* 0x000fe40006800000 */
[C---:B------:R-:W-:Y:S02]  /*2830*/  ISETP.GE.AND P0, PT, R6.reuse, R37, PT ;  /* 0x000000250600720c */ /* 0x040fe40003f06270 */
[----:B------:R-:W-:-:S02]  /*2840*/  ISETP.GE.AND P5, PT, R6, R31, PT ;  /* 0x0000001f0600720c */ /* 0x000fc40003fa6270 */
[----:B------:R-:W-:Y:S01]  /*2850*/  FSEL R6, R48, -INF , !P4 ;  /* 0xff80000030067808 */ /* 0x000fe20006000000 */
[----:B------:R-:W2:Y:S01]  /*2860*/  MUFU.TANH R113, R83 ;  /* 0x0000005300717308 */ /* 0x000ea20000002400 */
[----:B------:R-:W-:Y:S02]  /*2870*/  FSEL R13, R20, -INF , !P3 ;  /* 0xff800000140d7808 */ /* 0x000fe40005800000 */
[C---:B------:R-:W-:Y:S02]  /*2880*/  ISETP.GE.AND P4, PT, R2.reuse, R37, PT ;  /* 0x000000250200720c */ /* 0x040fe40003f86270 */
[----:B------:R-:W-:Y:S02]  /*2890*/  ISETP.GE.AND P3, PT, R2, R31, PT ;  /* 0x0000001f0200720c */ /* 0x000fe40003f66270 */
[----:B------:R-:W-:Y:S01]  /*28a0*/  IADD3 R2, R36, -0x20, RZ ;  /* 0xffffffe024027810 */ /* 0x000fe20007ffe0ff */
[----:B-1----:R-:W-:Y:S01]  /*28b0*/  FMUL.FTZ R24, R27, c[0x0][0x2ec] ;  /* 0x0000bb001b187a20 */ /* 0x002fe20000410000 */
[----:B------:R-:W-:Y:S01]  /*28c0*/  FSEL R10, R49, -INF , !P1 ;  /* 0xff800000310a7808 */ /* 0x000fe20004800000 */
[----:B------:R-:W1:Y:S01]  /*28d0*/  MUFU.TANH R110, R52 ;  /* 0x00000034006e7308 */ /* 0x000e620000002400 */
[----:B------:R-:W-:-:S02]  /*28e0*/  FSEL R15, R21, -INF , !P2 ;  /* 0xff800000150f7808 */ /* 0x000fc40005000000 */
[C---:B------:R-:W-:Y:S02]  /*28f0*/  ISETP.GE.AND P1, PT, R2.reuse, R37, PT ;  /* 0x000000250200720c */ /* 0x040fe40003f26270 */
[----:B------:R-:W-:Y:S02]  /*2900*/  ISETP.GE.AND P2, PT, R2, R31, PT ;  /* 0x0000001f0200720c */ /* 0x000fe40003f46270 */
[C---:B------:R-:W-:Y:S01]  /*2910*/  IADD3 R2, R36.reuse, -0x1f, RZ ;  /* 0xffffffe124027810 */ /* 0x040fe20007ffe0ff */
[----:B------:R-:W1:Y:S01]  /*2920*/  MUFU.TANH R115, R55 ;  /* 0x0000003700737308 */ /* 0x000e620000002400 */
[----:B------:R-:W-:Y:S02]  /*2930*/  IADD3 R14, R36, -0x18, RZ ;  /* 0xffffffe8240e7810 */ /* 0x000fe40007ffe0ff */
[----:B------:R-:W-:Y:S02]  /*2940*/  FSEL R8, R22, -INF , !P0 ;  /* 0xff80000016087808 */ /* 0x000fe40004000000 */
[----:B--2---:R-:W-:-:S02]  /*2950*/  FSEL R11, R17, -INF , !P5 ;  /* 0xff800000110b7808 */ /* 0x004fc40006800000 */
[C---:B------:R-:W-:Y:S01]  /*2960*/  ISETP.GE.AND P0, PT, R2.reuse, R37, PT ;  /* 0x000000250200720c */ /* 0x040fe20003f06270 */
[----:B------:R2:W1:Y:S01]  /*2970*/  MUFU.TANH R122, R32 ;  /* 0x00000020007a7308 */ /* 0x0004620000002400 */
[----:B------:R-:W-:Y:S02]  /*2980*/  ISETP.GE.AND P5, PT, R2, R31, PT ;  /* 0x0000001f0200720c */ /* 0x000fe40003fa6270 */
[----:B------:R-:W-:Y:S02]  /*2990*/  FSEL R2, R23, -INF , !P4 ;  /* 0xff80000017027808 */ /* 0x000fe40006000000 */
[----:B---3--:R-:W-:Y:S02]  /*29a0*/  FSEL R9, R18, -INF , !P3 ;  /* 0xff80000012097808 */ /* 0x008fe40005800000 */
[----:B------:R-:W-:Y:S01]  /*29b0*/  IADD3 R20, R36, -0xf, RZ ;  /* 0xfffffff124147810 */ /* 0x000fe20007ffe0ff */
[----:B------:R-:W3:Y:S01]  /*29c0*/  MUFU.TANH R117, R34 ;  /* 0x0000002200757308 */ /* 0x000ee20000002400 */
[----:B------:R-:W-:-:S02]  /*29d0*/  ISETP.GE.AND P4, PT, R14, R37, PT ;  /* 0x000000250e00720c */ /* 0x000fc40003f86270 */
[----:B------:R-:W-:Y:S01]  /*29e0*/  ISETP.GE.AND P3, PT, R14, R31, PT ;  /* 0x0000001f0e00720c */ /* 0x000fe20003f66270 */
[----:B------:R-:W-:Y:S01]  /*29f0*/  FMUL.FTZ R14, R35, c[0x0][0x2ec] ;  /* 0x0000bb00230e7a20 */ /* 0x000fe20000410000 */
[----:B------:R-:W-:Y:S02]  /*2a00*/  FSEL R114, R114, -INF , !P0 ;  /* 0xff80000072727808 */ /* 0x000fe40004000000 */
[----:B------:R-:W-:Y:S01]  /*2a10*/  ISETP.GE.AND P0, PT, R20, R37, PT ;  /* 0x000000251400720c */ /* 0x000fe20003f06270 */
[----:B------:R-:W-:Y:S01]  /*2a20*/  MUFU.TANH R116, R116 ;  /* 0x0000007400747308 */ /* 0x000fe20000002400 */
[----:B--2---:R-:W-:Y:S02]  /*2a30*/  IADD3 R32, R36, -0x17, RZ ;  /* 0xffffffe924207810 */ /* 0x004fe40007ffe0ff */
[----:B----4-:R-:W-:Y:S02]  /*2a40*/  FSEL R120, R120, -INF , !P0 ;  /* 0xff80000078787808 */ /* 0x010fe40004000000 */
[----:B------:R-:W-:-:S02]  /*2a50*/  FSEL R108, R108, -INF , !P1 ;  /* 0xff8000006c6c7808 */ /* 0x000fc40004800000 */
[----:B------:R-:W-:Y:S01]  /*2a60*/  ISETP.GE.AND P0, PT, R28, 0x2, PT ;  /* 0x000000021c00780c */ /* 0x000fe20003f06270 */
[----:B------:R-:W2:Y:S01]  /*2a70*/  MUFU.TANH R14, R14 ;  /* 0x0000000e000e7308 */ /* 0x000ea20000002400 */
[----:B------:R-:W-:Y:S02]  /*2a80*/  ISETP.GE.AND P1, PT, R32, R37, PT ;  /* 0x000000252000720c */ /* 0x000fe40003f26270 */
[----:B------:R-:W-:Y:S02]  /*2a90*/  IADD3 R22, R36, -0x10, RZ ;  /* 0xfffffff024167810 */ /* 0x000fe40007ffe0ff */
[----:B------:R-:W-:Y:S02]  /*2aa0*/  FSEL R123, R123, -INF , !P2 ;  /* 0xff8000007b7b7808 */ /* 0x000fe40005000000 */
[----:B-----5:R-:W-:Y:S01]  /*2ab0*/  FSEL R121, R121, -INF , !P3 ;  /* 0xff80000079797808 */ /* 0x020fe20005800000 */
[----:B------:R-:W4:Y:S01]  /*2ac0*/  MUFU.TANH R25, R25 ;  /* 0x0000001900197308 */ /* 0x000f220000002400 */
[----:B------:R-:W-:-:S02]  /*2ad0*/  FSEL R112, R112, -INF , !P1 ;  /* 0xff80000070707808 */ /* 0x000fc40004800000 */
[----:B------:R-:W-:Y:S01]  /*2ae0*/  IADD3 R18, R36, -0x8, RZ ;  /* 0xfffffff824127810 */ /* 0x000fe20007ffe0ff */
[----:B------:R-:W-:Y:S01]  /*2af0*/  BAR.SYNC.DEFER_BLOCKING 0x0 ;  /* 0x0000000000007b1d */ /* 0x000fe20000010000 */
[----:B------:R-:W-:Y:S02]  /*2b00*/  ISETP.GE.AND P2, PT, R22, R37, PT ;  /* 0x000000251600720c */ /* 0x000fe40003f46270 */
[-C--:B------:R-:W-:Y:S02]  /*2b10*/  ISETP.GE.AND P3, PT, R32, R31.reuse, PT ;  /* 0x0000001f2000720c */ /* 0x080fe40003f66270 */
[----:B------:R-:W-:Y:S01]  /*2b20*/  ISETP.GE.AND P1, PT, R22, R31, PT ;  /* 0x0000001f1600720c */ /* 0x000fe20003f26270 */
[----:B------:R-:W5:Y:S01]  /*2b30*/  MUFU.TANH R24, R24 ;  /* 0x0000001800187308 */ /* 0x000f620000002400 */
[----:B------:R-:W-:Y:S02]  /*2b40*/  IADD3 R36, R36, -0x7, RZ ;  /* 0xfffffff924247810 */ /* 0x000fe40007ffe0ff */
[----:B------:R-:W-:-:S02]  /*2b50*/  FSEL R113, R113, -INF , !P5 ;  /* 0xff80000071717808 */ /* 0x000fc40006800000 */
[----:B-1----:R-:W-:Y:S02]  /*2b60*/  FSEL R110, R110, -INF , !P4 ;  /* 0xff8000006e6e7808 */ /* 0x002fe40006000000 */
[----:B------:R-:W-:Y:S02]  /*2b70*/  FSEL R115, R115, -INF , !P3 ;  /* 0xff80000073737808 */ /* 0x000fe40005800000 */
[----:B------:R-:W-:Y:S02]  /*2b80*/  FSEL R122, R122, -INF , !P2 ;  /* 0xff8000007a7a7808 */ /* 0x000fe40005000000 */
[----:B---3--:R-:W-:Y:S02]  /*2b90*/  FSEL R117, R117, -INF , !P1 ;  /* 0xff80000075757808 */ /* 0x008fe40004800000 */
[-C--:B------:R-:W-:Y:S02]  /*2ba0*/  ISETP.GE.AND P5, PT, R18, R37.reuse, PT ;  /* 0x000000251200720c */ /* 0x080fe40003fa6270 */
[----:B------:R-:W-:-:S02]  /*2bb0*/  ISETP.GE.AND P4, PT, R36, R37, PT ;  /* 0x000000252400720c */ /* 0x000fc40003f86270 */
[-C--:B------:R-:W-:Y:S02]  /*2bc0*/  ISETP.GE.AND P3, PT, R20, R31.reuse, PT ;  /* 0x0000001f1400720c */ /* 0x080fe40003f66270 */
[-C--:B------:R-:W-:Y:S02]  /*2bd0*/  ISETP.GE.AND P2, PT, R18, R31.reuse, PT ;  /* 0x0000001f1200720c */ /* 0x080fe40003f46270 */
[----:B------:R-:W-:Y:S02]  /*2be0*/  ISETP.GE.AND P1, PT, R36, R31, PT ;  /* 0x0000001f2400720c */ /* 0x000fe40003f26270 */
[----:B--2---:R-:W-:Y:S02]  /*2bf0*/  FSEL R27, R14, -INF , !P3 ;  /* 0xff8000000e1b7808 */ /* 0x004fe40005800000 */
[----:B------:R-:W-:Y:S02]  /*2c00*/  FSEL R118, R118, -INF , !P5 ;  /* 0xff80000076767808 */ /* 0x000fe40006800000 */
[----:B------:R-:W-:-:S02]  /*2c10*/  FSEL R116, R116, -INF , !P4 ;  /* 0xff80000074747808 */ /* 0x000fc40006000000 */
[----:B----4-:R-:W-:Y:S02]  /*2c20*/  FSEL R25, R25, -INF , !P2 ;  /* 0xff80000019197808 */ /* 0x010fe40005000000 */
[----:B-----5:R-:W-:Y:S01]  /*2c30*/  FSEL R24, R24, -INF , !P1 ;  /* 0xff80000018187808 */ /* 0x020fe20004800000 */
        /* <DEDUP_REMOVED lines=60> */
.L_x_6526:
[----:B------:R-:W-:-:S04]  /*3000*/  ULEA UR6, -UR6, URZ, 0x6 ;  /* 0x0000003f06067291 */ /* 0x000fc8000f8e313f */
[----:B------:R-:W-:Y:S02]  /*3010*/  USHF.R.S32.HI UR4, URZ, 0x1f, UR6 ;  /* 0x0000001f3f047899 */ /* 0x000fe40008011406 */
[----:B------:R-:W-:-:S04]  /*3020*/  MOV R3, UR6 ;  /* 0x0000000600037c02 */ /* 0x000fc80008000f00 */
[----:B------:R-:W-:Y:S02]  /*3030*/  MOV R4, UR4 ;  /* 0x0000000400047c02 */ /* 0x000fe40008000f00 */
.L_x_6527:
        /* <DEDUP_REMOVED lines=20> */
.L_x_6525:
        /* <DEDUP_REMOVED lines=27> */
[----:B-1----:R-:W-:Y:S02]  /*3330*/  FMNMX.FTZ R17, R25, R4, !PT ;  /* 0x0000000419117209 */ /* 0x002fe40007810000 */
[----:B------:R-:W-:Y:S02]  /*3340*/  FMNMX.FTZ R14, R116, R3, !PT ;  /* 0x00000003740e7209 */ /* 0x000fe40007810000 */
        /* <DEDUP_REMOVED lines=34> */
[--C-:B------:R-:W-:Y:S02]  /*3570*/  FFMA.FTZ R104, R65, c[0x0][0x23c], -R26.reuse ;  /* 0x00008f0041687a23 */ /* 0x100fe4000001081a */
[--C-:B------:R-:W-:Y:S01]  /*3580*/  FFMA.FTZ R35, R19, c[0x0][0x23c], -R26.reuse ;  /* 0x00008f0013237a23 */ /* 0x100fe2000001081a */
[----:B------:R-:W2:Y:S01]  /*3590*/  MUFU.EX2 R105, R105 ;  /* 0x0000006900697308 */ /* 0x000ea20000000800 */
[--C-:B------:R-:W-:Y:S01]  /*35a0*/  FFMA.FTZ R101, R6, c[0x0][0x23c], -R119.reuse ;  /* 0x00008f0006657a23 */ /* 0x100fe20000010877 */
[----:B------:R-:W-:Y:S01]  /*35b0*/  LDSM.16.MT88.4 R16, [R142+0x8800] ;  /* 0x008800008e10783b */ /* 0x000fe20000004200 */
[--C-:B------:R-:W-:Y:S02]  /*35c0*/  FFMA.FTZ R30, R10, c[0x0][0x23c], -R119.reuse ;  /* 0x00008f000a1e7a23 */ /* 0x100fe40000010877 */
[----:B------:R-:W-:Y:S01]  /*35d0*/  FFMA.FTZ R31, R8, c[0x0][0x23c], -R119 ;  /* 0x00008f00081f7a23 */ /* 0x000fe20000010877 */
[----:B------:R-:W3:Y:S01]  /*35e0*/  LDSM.16.MT88.4 R4, [R140+0xa000] ;  /* 0x00a000008c04783b */ /* 0x000ee20000004200 */
[--C-:B------:R-:W-:Y:S01]  /*35f0*/  FFMA.FTZ R34, R13, c[0x0][0x23c], -R26.reuse ;  /* 0x00008f000d227a23 */ /* 0x100fe2000001081a */
[----:B------:R-:W-:Y:S01]  /*3600*/  MUFU.EX2 R103, R103 ;  /* 0x0000006700677308 */ /* 0x000fe20000000800 */
[----:B------:R-:W-:-:S02]  /*3610*/  FFMA.FTZ R29, R15, c[0x0][0x23c], -R26 ;  /* 0x00008f000f1d7a23 */ /* 0x000fc4000001081a */
[--C-:B------:R-:W-:Y:S01]  /*3620*/  FFMA.FTZ R33, R11, c[0x0][0x23c], -R26.reuse ;  /* 0x00008f000b217a23 */ /* 0x100fe2000001081a */
[----:B------:R-:W4:Y:S01]  /*3630*/  LDSM.16.MT88.4 R12, [R141+0x8800] ;  /* 0x008800008d0c783b */ /* 0x000f220000004200 */
[----:B------:R-:W-:Y:S02]  /*3640*/  FFMA.FTZ R0, R9, c[0x0][0x23c], -R26 ;  /* 0x00008f0009007a23 */ /* 0x000fe4000001081a */
[--C-:B------:R-:W-:Y:S01]  /*3650*/  FFMA.FTZ R2, R2, c[0x0][0x23c], -R119.reuse ;  /* 0x00008f0002027a23 */ /* 0x100fe20000010877 */
[----:B------:R-:W5:Y:S01]  /*3660*/  MUFU.EX2 R32, R32 ;  /* 0x0000002000207308 */ /* 0x000f620000000800 */
[----:B------:R-:W1:Y:S01]  /*3670*/  LDSM.16.MT88.4 R8, [R140+0x8800] ;  /* 0x008800008c08783b */ /* 0x000e620000004200 */
[----:B--2---:R-:W-:Y:S01]  /*3680*/  F2FP.BF16.PACK_AB R64, R102, R105 ;  /* 0x000000696640723e */ /* 0x004fe200000010ff */
        /* <DEDUP_REMOVED lines=8> */
[----:B------:R-:W2:Y:S01]  /*3710*/  MUFU.EX2 R106, R106 ;  /* 0x0000006a006a7308 */ /* 0x000ea20000000800 */
        /* <DEDUP_REMOVED lines=9> */
[----:B------:R-:W5:Y:S01]  /*37b0*/  MUFU.EX2 R35, R35 ;  /* 0x0000002300237308 */ /* 0x000f620000000800 */
        /* <DEDUP_REMOVED lines=9> */
[----:B-----5:R-:W-:Y:S01]  /*3850*/  F2FP.BF16.PACK_AB R67, R35, R104 ;  /* 0x000000682343723e */ /* 0x020fe200000010ff */
[----:B------:R-:W2:Y:S01]  /*3860*/  MUFU.EX2 R30, R30 ;  /* 0x0000001e001e7308 */ /* 0x000ea20000000800 */
[----:B------:R-:W-:-:S04]  /*3870*/  FADD.FTZ R104, R104, R107 ;  /* 0x0000006b68687221 */ /* 0x000fc80000010000 */
[----:B------:R-:W-:Y:S01]  /*3880*/  FADD.FTZ R35, R35, R104 ;  /* 0x0000006823237221 */ /* 0x000fe20000010000 */
[C---:B------:R-:W-:Y:S02]  /*3890*/  HMMA.16816.F32.BF16 R88, R64.reuse, R84, RZ ;  /* 0x000000544058723c */ /* 0x040fe400000418ff */
[----:B------:R-:W-:Y:S06]  /*38a0*/  MUFU.EX2 R31, R31 ;  /* 0x0000001f001f7308 */ /* 0x000fec0000000800 */
[C---:B------:R-:W-:Y:S02]  /*38b0*/  HMMA.16816.F32.BF16 R80, R64.reuse, R76, RZ ;  /* 0x0000004c4050723c */ /* 0x040fe400000418ff */
[----:B------:R-:W-:Y:S06]  /*38c0*/  MUFU.EX2 R2, R2 ;  /* 0x0000000200027308 */ /* 0x000fec0000000800 */
[C---:B-1----:R-:W-:Y:S02]  /*38d0*/  HMMA.16816.F32.BF16 R72, R64.reuse, R68, RZ ;  /* 0x000000444048723c */ /* 0x042fe400000418ff */
[----:B------:R-:W-:Y:S06]  /*38e0*/  MUFU.EX2 R34, R34 ;  /* 0x0000002200227308 */ /* 0x000fec0000000800 */
[C---:B------:R-:W-:Y:S02]  /*38f0*/  HMMA.16816.F32.BF16 R84, R64.reuse, R86, RZ ;  /* 0x000000564054723c */ /* 0x040fe400000418ff */
[----:B------:R-:W1:Y:S06]  /*3900*/  MUFU.EX2 R29, R29 ;  /* 0x0000001d001d7308 */ /* 0x000e6c0000000800 */
        /* <DEDUP_REMOVED lines=43> */
[----:B------:R-:W3:Y:S06]  /*3bc0*/  MUFU.EX2 R117, R117 ;  /* 0x0000007500757308 */ /* 0x000eec0000000800 */
[C---:B------:R-:W-:Y:S01]  /*3bd0*/  HMMA.16816.F32.BF16 R76, R4.reuse, R14, R76 ;  /* 0x0000000e044c723c */ /* 0x040fe2000004184c */
[----:B------:R-:W4:Y:S01]  /*3be0*/  LDSM.16.MT88.4 R12, [R141+0xa800] ;  /* 0x00a800008d0c783b */ /* 0x000f220000004200 */
[----:B------:R-:W-:Y:S06]  /*3bf0*/  MUFU.EX2 R119, R119 ;  /* 0x0000007700777308 */ /* 0x000fec0000000800 */
[C---:B------:R-:W-:Y:S02]  /*3c00*/  HMMA.16816.F32.BF16 R72, R4.reuse, R8, R72 ;  /* 0x000000080448723c */ /* 0x040fe40000041848 */
[----:B------:R-:W5:Y:S06]  /*3c10*/  MUFU.EX2 R166, R166 ;  /* 0x000000a600a67308 */ /* 0x000f6c0000000800 */
        /* <DEDUP_REMOVED lines=75> */
[C---:B------:R-:W-:Y:S08]  /*40d0*/  HMMA.16816.F32.BF16 R76, R4.reuse, R26, R76 ;  /* 0x0000001a044c723c */ /* 0x040ff0000004184c */
[C---:B---3--:R-:W-:Y:S08]  /*40e0*/  HMMA.16816.F32.BF16 R72, R4.reuse, R20, R72 ;  /* 0x000000140448723c */ /* 0x048ff00000041848 */
[C---:B------:R-:W-:Y:S08]  /*40f0*/  HMMA.16816.F32.BF16 R68, R4.reuse, R22, R68 ;  /* 0x000000160444723c */ /* 0x040ff00000041844 */
[C---:B--2---:R-:W-:Y:S08]  /*4100*/  HMMA.16816.F32.BF16 R44, R4.reuse, R16, R44 ;  /* 0x00000010042c723c */ /* 0x044ff0000004182c */
[C---:B------:R-:W-:Y:S08]  /*4110*/  HMMA.16816.F32.BF16 R48, R4.reuse, R18, R48 ;  /* 0x000000120430723c */ /* 0x040ff00000041830 */
[C---:B----4-:R-:W-:Y:S08]  /*4120*/  HMMA.16816.F32.BF16 R52, R4.reuse, R12, R52 ;  /* 0x0000000c0434723c */ /* 0x050ff00000041834 */
[C---:B------:R-:W-:Y:S08]  /*4130*/  HMMA.16816.F32.BF16 R56, R4.reuse, R14, R56 ;  /* 0x0000000e0438723c */ /* 0x040ff00000041838 */
[C---:B-1----:R-:W-:Y:S08]  /*4140*/  HMMA.16816.F32.BF16 R60, R4.reuse, R8, R60 ;  /* 0x00000008043c723c */ /* 0x042ff0000004183c */
        /* <DEDUP_REMOVED lines=10> */
.L_x_6532:
        /* <DEDUP_REMOVED lines=64> */
.L_x_6529:
        /* <DEDUP_REMOVED lines=11> */
[----:B------:R-:W-:Y:S02]  /*46a0*/  IADD3 R168, P0, R2, UR9, RZ ;  /* 0x0000000902a87c10 */ /* 0x000fe4000ff1e0ff */
[----:B------:R1:W-:Y:S02]  /*46b0*/  LDGSTS.E.BYPASS.LTC128B.128 [R157+0xa000], [R152.64+0x80] ;  /* 0x0a000080989d7fae */ /* 0x0003e4000b901d4a */
[----:B------:R-:W-:Y:S02]  /*46c0*/  IADD3.X R169, R3, UR5, RZ, P0, !PT ;  /* 0x0000000503a97c10 */ /* 0x000fe400087fe4ff */
[----:B------:R-:W-:Y:S03]  /*46d0*/  ISETP.GE.AND P0, PT, R165, 0x1, PT ;  /* 0x00000001a500780c */ /* 0x000fe60003f06270 */
[----:B------:R2:W-:Y:S07]  /*46e0*/  LDGSTS.E.BYPASS.LTC128B.128 [R157+0x8800], [R100.64] ;  /* 0x08800000649d7fae */ /* 0x0005ee000b901d4a */
[----:B------:R2:W-:Y:S07]  /*46f0*/  LDGSTS.E.BYPASS.LTC128B.128 [R157+0xa800], [R100.64+0x80] ;  /* 0x0a800080649d7fae */ /* 0x0005ee000b901d4a */
[----:B------:R3:W-:Y:S07]  /*4700*/  LDGSTS.E.BYPASS.LTC128B.128 [R157+0x9000], [R2.64] ;  /* 0x09000000029d7fae */ /* 0x0007ee000b901d4a */
[----:B------:R3:W-:Y:S07]  /*4710*/  LDGSTS.E.BYPASS.LTC128B.128 [R157+0xb000], [R2.64+0x80] ;  /* 0x0b000080029d7fae */ /* 0x0007ee000b901d4a */
[----:B------:R4:W-:Y:S07]  /*4720*/  LDGSTS.E.BYPASS.LTC128B.128 [R157+0x9800], [R168.64] ;  /* 0x09800000a89d7fae */ /* 0x0009ee000b901d4a */
[----:B------:R4:W-:Y:S07]  /*4730*/  LDGSTS.E.BYPASS.LTC128B.128 [R157+0xb800], [R168.64+0x80] ;  /* 0x0b800080a89d7fae */ /* 0x0009ee000b901d4a */
[----:B------:R-:W-:Y:S07]  /*4740*/  LDSM.16.M88.4 R104, [R150] ;  /* 0x000000009668783b */ /* 0x000fee0000000200 */
[----:B------:R-:W5:Y:S07]  /*4750*/  LDSM.16.M88.4 R108, [R149] ;  /* 0x00000000956c783b */ /* 0x000f6e0000000200 */
[----:B------:R-:W1:Y:S07]  /*4760*/  LDSM.16.M88.4 R112, [R149+0x800] ;  /* 0x000800009570783b */ /* 0x000e6e0000000200 */
[----:B------:R-:W1:Y:S07]  /*4770*/  LDSM.16.M88.4 R116, [R149+0x1000] ;  /* 0x001000009574783b */ /* 0x000e6e0000000200 */
[----:B------:R-:W0:Y:S07]  /*4780*/  LDGDEPBAR ;  /* 0x00000000000079af */ /* 0x000e2e0000000000 */
[----:B------:R-:W2:Y:S07]  /*4790*/  LDSM.16.M88.4 R120, [R149+0x1800] ;  /* 0x001800009578783b */ /* 0x000eae0000000200 */
[----:B------:R-:W-:Y:S01]  /*47a0*/  LDSM.16.M88.4 R124, [R148] ;  /* 0x00000000947c783b */ /* 0x000fe20000000200 */
[C---:B-----5:R-:W-:Y:S06]  /*47b0*/  HMMA.16816.F32.BF16 R4, R104.reuse, R108, RZ ;  /* 0x0000006c6804723c */ /* 0x060fec00000418ff */
[----:B------:R-:W5:Y:S02]  /*47c0*/  LDSM.16.M88.4 R128, [R147] ;  /* 0x000000009380783b */ /* 0x000f640000000200 */
[C---:B------:R-:W-:Y:S05]  /*47d0*/  HMMA.16816.F32.BF16 R8, R104.reuse, R110, RZ ;  /* 0x0000006e6808723c */ /* 0x040fea00000418ff */
[----:B------:R-:W3:Y:S03]  /*47e0*/  LDSM.16.M88.4 R108, [R139] ;  /* 0x000000008b6c783b */ /* 0x000ee60000000200 */
[C---:B-1----:R-:W-:Y:S08]  /*47f0*/  HMMA.16816.F32.BF16 R12, R104.reuse, R112, RZ ;  /* 0x00000070680c723c */ /* 0x042ff000000418ff */
[C---:B------:R-:W-:Y:S01]  /*4800*/  HMMA.16816.F32.BF16 R16, R104.reuse, R114, RZ ;  /* 0x000000726810723c */ /* 0x040fe200000418ff */
[----:B------:R-:W1:Y:S07]  /*4810*/  LDSM.16.M88.4 R112, [R138] ;  /* 0x000000008a70783b */ /* 0x000e6e0000000200 */
[C---:B------:R-:W-:Y:S08]  /*4820*/  HMMA.16816.F32.BF16 R20, R104.reuse, R116, RZ ;  /* 0x000000746814723c */ /* 0x040ff000000418ff */
[C---:B------:R-:W-:Y:S01]  /*4830*/  HMMA.16816.F32.BF16 R24, R104.reuse, R118, RZ ;  /* 0x000000766818723c */ /* 0x040fe200000418ff */
[----:B------:R-:W-:Y:S07]  /*4840*/  LDSM.16.M88.4 R116, [R146] ;  /* 0x000000009274783b */ /* 0x000fee0000000200 */
[C---:B--2---:R-:W-:Y:S08]  /*4850*/  HMMA.16816.F32.BF16 R28, R104.reuse, R120, RZ ;  /* 0x00000078681c723c */ /* 0x044ff000000418ff */
[----:B------:R-:W-:Y:S01]  /*4860*/  HMMA.16816.F32.BF16 R32, R104, R122, RZ ;  /* 0x0000007a6820723c */ /* 0x000fe200000418ff */
[----:B------:R-:W2:Y:S07]  /*4870*/  LDSM.16.M88.4 R104, [R137] ;  /* 0x000000008968783b */ /* 0x000eae0000000200 */
[C---:B-----5:R-:W-:Y:S01]  /*4880*/  HMMA.16816.F32.BF16 R4, R124.reuse, R128, R4 ;  /* 0x000000807c04723c */ /* 0x060fe20000041804 */
[----:B------:R-:W5:Y:S07]  /*4890*/  LDSM.16.M88.4 R120, [R145] ;  /* 0x000000009178783b */ /* 0x000f6e0000000200 */
[C---:B------:R-:W-:Y:S01]  /*48a0*/  HMMA.16816.F32.BF16 R8, R124.reuse, R130, R8 ;  /* 0x000000827c08723c */ /* 0x040fe20000041808 */
[----:B------:R-:W4:Y:S07]  /*48b0*/  LDSM.16.M88.4 R128, [R145+0x800] ;  /* 0x000800009180783b */ /* 0x000f2e0000000200 */
[C---:B---3--:R-:W-:Y:S08]  /*48c0*/  HMMA.16816.F32.BF16 R12, R124.reuse, R108, R12 ;  /* 0x0000006c7c0c723c */ /* 0x048ff0000004180c */
[C---:B------:R-:W-:Y:S01]  /*48d0*/  HMMA.16816.F32.BF16 R16, R124.reuse, R110, R16 ;  /* 0x0000006e7c10723c */ /* 0x040fe20000041810 */
[----:B------:R-:W-:Y:S07]  /*48e0*/  LDSM.16.M88.4 R108, [R145+0x1800] ;  /* 0x00180000916c783b */ /* 0x000fee0000000200 */
[C---:B-1----:R-:W-:Y:S08]  /*48f0*/  HMMA.16816.F32.BF16 R20, R124.reuse, R112, R20 ;  /* 0x000000707c14723c */ /* 0x042ff00000041814 */
[C---:B------:R-:W-:Y:S01]  /*4900*/  HMMA.16816.F32.BF16 R24, R124.reuse, R114, R24 ;  /* 0x000000727c18723c */ /* 0x040fe20000041818 */
[----:B------:R-:W-:Y:S07]  /*4910*/  LDSM.16.M88.4 R112, [R144] ;  /* 0x000000009070783b */ /* 0x000fee0000000200 */
[C---:B--2---:R-:W-:Y:S08]  /*4920*/  HMMA.16816.F32.BF16 R28, R124.reuse, R104, R28 ;  /* 0x000000687c1c723c */ /* 0x044ff0000004181c */
[----:B------:R-:W-:Y:S01]  /*4930*/  HMMA.16816.F32.BF16 R32, R124, R106, R32 ;  /* 0x0000006a7c20723c */ /* 0x000fe20000041820 */
[----:B------:R-:W1:Y:S07]  /*4940*/  LDSM.16.M88.4 R104, [R145+0x1000] ;  /* 0x001000009168783b */ /* 0x000e6e0000000200 */
[C---:B-----5:R-:W-:Y:S01]  /*4950*/  HMMA.16816.F32.BF16 R4, R116.reuse, R120, R4 ;  /* 0x000000787404723c */ /* 0x060fe20000041804 */
[----:B------:R-:W2:Y:S07]  /*4960*/  LDSM.16.M88.4 R124, [R136] ;  /* 0x00000000887c783b */ /* 0x000eae0000000200 */
        /* <DEDUP_REMOVED lines=10> */
[----:B------:R-:W-:Y:S07]  /*4a10*/  LDSM.16.M88.4 R108, [R150+0x2000] ;  /* 0x00200000966c783b */ /* 0x000fee0000000200 */
[C---:B--2---:R-:W-:Y:S01]  /*4a20*/  HMMA.16816.F32.BF16 R4, R112.reuse, R124, R4 ;  /* 0x0000007c7004723c */ /* 0x044fe20000041804 */
[----:B------:R-:W2:Y:S07]  /*4a30*/  LDSM.16.M88.4 R116, [R149+0x2000] ;  /* 0x002000009574783b */ /* 0x000eae0000000200 */
[C---:B------:R-:W-:Y:S01]  /*4a40*/  HMMA.16816.F32.BF16 R8, R112.reuse, R126, R8 ;  /* 0x0000007e7008723c */ /* 0x040fe20000041808 */
[----:B------:R-:W5:Y:S07]  /*4a50*/  LDSM.16.M88.4 R124, [R149+0x2800] ;  /* 0x00280000957c783b */ /* 0x000f6e0000000200 */
        /* <DEDUP_REMOVED lines=8> */
[----:B------:R-:W-:Y:S07]  /*4ae0*/  LDSM.16.M88.4 R104, [R148+0x2000] ;  /* 0x002000009468783b */ /* 0x000fee0000000200 */
[C---:B--2---:R-:W-:Y:S01]  /*4af0*/  HMMA.16816.F32.BF16 R4, R108.reuse, R116, R4 ;  /* 0x000000746c04723c */ /* 0x044fe20000041804 */
[----:B------:R-:W1:Y:S07]  /*4b00*/  LDSM.16.M88.4 R112, [R135] ;  /* 0x000000008770783b */ /* 0x000e6e0000000200 */
[C---:B------:R-:W-:Y:S01]  /*4b10*/  HMMA.16816.F32.BF16 R8, R108.reuse, R118, R8 ;  /* 0x000000766c08723c */ /* 0x040fe20000041808 */
[----:B------:R-:W2:Y:S07]  /*4b20*/  LDSM.16.M88.4 R116, [R134] ;  /* 0x000000008674783b */ /* 0x000eae0000000200 */
[C---:B-----5:R-:W-:Y:S08]  /*4b30*/  HMMA.16816.F32.BF16 R12, R108.reuse, R124, R12 ;  /* 0x0000007c6c0c723c */ /* 0x060ff0000004180c */
[C---:B------:R-:W-:Y:S01]  /*4b40*/  HMMA.16816.F32.BF16 R16, R108.reuse, R126, R16 ;  /* 0x0000007e6c10723c */ /* 0x040fe20000041810 */
[----:B------:R-:W5:Y:S07]  /*4b50*/  LDSM.16.M88.4 R124, [R133] ;  /* 0x00000000857c783b */ /* 0x000f6e0000000200 */
[C---:B---3--:R-:W-:Y:S08]  /*4b60*/  HMMA.16816.F32.BF16 R20, R108.reuse, R120, R20 ;  /* 0x000000786c14723c */ /* 0x048ff00000041814 */
[C---:B------:R-:W-:Y:S01]  /*4b70*/  HMMA.16816.F32.BF16 R24, R108.reuse, R122, R24 ;  /* 0x0000007a6c18723c */ /* 0x040fe20000041818 */
[----:B------:R-:W3:Y:S07]  /*4b80*/  LDSM.16.M88.4 R120, [R132] ;  /* 0x000000008478783b */ /* 0x000eee0000000200 */
[C---:B----4-:R-:W-:Y:S08]  /*4b90*/  HMMA.16816.F32.BF16 R28, R108.reuse, R128, R28 ;  /* 0x000000806c1c723c */ /* 0x050ff0000004181c */
[----:B------:R-:W-:Y:S01]  /*4ba0*/  HMMA.16816.F32.BF16 R32, R108, R130, R32 ;  /* 0x000000826c20723c */ /* 0x000fe20000041820 */
[----:B------:R-:W-:Y:S07]  /*4bb0*/  LDSM.16.M88.4 R108, [R146+0x2000] ;  /* 0x00200000926c783b */ /* 0x000fee0000000200 */
[----:B------:R-:W4:Y:S01]  /*4bc0*/  LDSM.16.M88.4 R128, [R145+0x2000] ;  /* 0x002000009180783b */ /* 0x000f220000000200 */
        /* <DEDUP_REMOVED lines=8> */
[----:B------:R-:W-:Y:S07]  /*4c50*/  LDSM.16.M88.4 R124, [R136+0x2000] ;  /* 0x00200000887c783b */ /* 0x000fee0000000200 */
[C---:B---3--:R-:W-:Y:S08]  /*4c60*/  HMMA.16816.F32.BF16 R28, R104.reuse, R120, R28 ;  /* 0x00000078681c723c */ /* 0x048ff0000004181c */
[----:B------:R-:W-:Y:S01]  /*4c70*/  HMMA.16816.F32.BF16 R32, R104, R122, R32 ;  /* 0x0000007a6820723c */ /* 0x000fe20000041820 */
[----:B------:R-:W3:Y:S07]  /*4c80*/  LDSM.16.M88.4 R104, [R145+0x3800] ;  /* 0x003800009168783b */ /* 0x000eee0000000200 */
[----:B------:R-:W5:Y:S01]  /*4c90*/  LDSM.16.M88.4 R120, [R144+0x2000] ;  /* 0x002000009078783b */ /* 0x000f620000000200 */
[C---:B----4-:R-:W-:Y:S08]  /*4ca0*/  HMMA.16816.F32.BF16 R4, R108.reuse, R128, R4 ;  /* 0x000000806c04723c */ /* 0x050ff00000041804 */
[C---:B------:R-:W-:Y:S08]  /*4cb0*/  HMMA.16816.F32.BF16 R8, R108.reuse, R130, R8 ;  /* 0x000000826c08723c */ /* 0x040ff00000041808 */
[C---:B-1----:R-:W-:Y:S08]  /*4cc0*/  HMMA.16816.F32.BF16 R12, R108.reuse, R112, R12 ;  /* 0x000000706c0c723c */ /* 0x042ff0000004180c */
[C---:B------:R-:W-:Y:S08]  /*4cd0*/  HMMA.16816.F32.BF16 R16, R108.reuse, R114, R16 ;  /* 0x000000726c10723c */ /* 0x040ff00000041810 */
[C---:B--2---:R-:W-:Y:S08]  /*4ce0*/  HMMA.16816.F32.BF16 R20, R108.reuse, R116, R20 ;  /* 0x000000746c14723c */ /* 0x044ff00000041814 */
[C---:B------:R-:W-:Y:S08]  /*4cf0*/  HMMA.16816.F32.BF16 R24, R108.reuse, R118, R24 ;  /* 0x000000766c18723c */ /* 0x040ff00000041818 */
[C---:B---3--:R-:W-:Y:S08]  /*4d00*/  HMMA.16816.F32.BF16 R28, R108.reuse, R104, R28 ;  /* 0x000000686c1c723c */ /* 0x048ff0000004181c */
[----:B------:R-:W-:Y:S01]  /*4d10*/  HMMA.16816.F32.BF16 R32, R108, R106, R32 ;  /* 0x0000006a6c20723c */ /* 0x000fe20000041820 */
[----:B------:R-:W1:Y:S07]  /*4d20*/  LDSM.16.M88.4 R104, [R136+0x2800] ;  /* 0x002800008868783b */ /* 0x000e6e0000000200 */
[----:B------:R-:W2:Y:S01]  /*4d30*/  LDSM.16.M88.4 R108, [R136+0x3000] ;  /* 0x00300000886c783b */ /* 0x000ea20000000200 */
[C---:B-----5:R-:W-:Y:S08]  /*4d40*/  HMMA.16816.F32.BF16 R4, R120.reuse, R124, R4 ;  /* 0x0000007c7804723c */ /* 0x060ff00000041804 */
        /* <DEDUP_REMOVED lines=76> */
[----:B--234-:R-:W-:Y:S02]  /*5210*/  ULDC UR6, c[0x0][0x198] ;  /* 0x0000660000067ab9 */ /* 0x01cfe40000000800 */
[----:B------:R-:W-:Y:S04]  /*5220*/  ULEA UR6, -UR6, URZ, 0x6 ;  /* 0x0000003f06067291 */ /* 0x000fe8000f8e313f */
[----:B------:R-:W-:Y:S02]  /*5230*/  USHF.R.S32.HI UR4, URZ, 0x1f, UR6 ;  /* 0x0000001f3f047899 */ /* 0x000fe40008011406 */
[----:B------:R-:W-:Y:S04]  /*5240*/  MOV R6, UR6 ;  /* 0x0000000600067c02 */ /* 0x000fe80008000f00 */
[----:B------:R-:W-:Y:S01]  /*5250*/  MOV R3, UR4 ;  /* 0x0000000400037c02 */ /* 0x000fe20008000f00 */
[----:B------:R-:W-:-:S05]  /*5260*/  @P6 BRA `(.L_x_6531) ;  /* 0x000003b000006947 */ /* 0x000fca0003800000 */
        /* <DEDUP_REMOVED lines=10> */
[----:B------:R-:W-:Y:S02]  /*5310*/  LOP3.LUT R3, R3, c[0x0][0x2d0], RZ, 0x3c, !PT ;  /* 0x0000b40003037a12 */ /* 0x000fe400078e3cff */
[----:B------:R-:W-:Y:S02]  /*5320*/  ISETP.GE.AND P0, PT, R9, RZ, PT ;  /* 0x000000ff0900720c */ /* 0x000fe40003f06270 */
[----:B------:R-:W-:Y:S02]  /*5330*/  ISETP.GE.AND P2, PT, R3, RZ, PT ;  /* 0x000000ff0300720c */ /* 0x000fe40003f46270 */
[----:B------:R-:W-:Y:S01]  /*5340*/  LOP3.LUT R3, RZ, c[0x0][0x2d0], RZ, 0x33, !PT ;  /* 0x0000b400ff037a12 */ /* 0x000fe200078e33ff */
        /* <DEDUP_REMOVED lines=45> */
.L_x_6531:
        /* <DEDUP_REMOVED lines=20> */
.L_x_6530:
        /* <DEDUP_REMOVED lines=152> */
[----:B------:R-:W2:Y:S01]  /*60e0*/  MUFU.EX2 R129, R129 ;  /* 0x0000008100817308 */ /* 0x000ea20000000800 */
[----:B------:R-:W3:Y:S01]  /*60f0*/  LDSM.16.MT88.4 R80, [R143+0xa000] ;  /* 0x00a000008f50783b */ /* 0x000ee20000004200 */
        /* <DEDUP_REMOVED lines=22> */
[----:B------:R-:W1:Y:S01]  /*6260*/  MUFU.EX2 R173, R173 ;  /* 0x000000ad00ad7308 */ /* 0x000e620000000800 */
[--C-:B------:R-:W-:Y:S02]  /*6270*/  FFMA.FTZ R184, R181, c[0x0][0x23c], -R104.reuse ;  /* 0x00008f00b5b87a23 */ /* 0x100fe40000010868 */
[--C-:B------:R-:W-:Y:S02]  /*6280*/  FFMA.FTZ R180, R180, c[0x0][0x23c], -R105.reuse ;  /* 0x00008f00b4b47a23 */ /* 0x100fe40000010869 */
[C---:B---3--:R-:W-:Y:S04]  /*6290*/  HMMA.16816.F32.BF16 R36, R96.reuse, R80, R36 ;  /* 0x000000506024723c */ /* 0x048fe80000041824 */
[--C-:B------:R-:W-:Y:S01]  /*62a0*/  FFMA.FTZ R181, R178, c[0x0][0x23c], -R105.reuse ;  /* 0x00008f00b2b57a23 */ /* 0x100fe20000010869 */
[----:B------:R-:W-:Y:S01]  /*62b0*/  MUFU.EX2 R175, R175 ;  /* 0x000000af00af7308 */ /* 0x000fe20000000800 */
[--C-:B------:R-:W-:Y:S02]  /*62c0*/  FFMA.FTZ R178, R179, c[0x0][0x23c], -R104.reuse ;  /* 0x00008f00b3b27a23 */ /* 0x100fe40000010868 */
[C---:B------:R-:W-:Y:S01]  /*62d0*/  HMMA.16816.F32.BF16 R40, R96.reuse, R82, R40 ;  /* 0x000000526028723c */ /* 0x040fe20000041828 */
[----:B------:R-:W-:Y:S03]  /*62e0*/  LDSM.16.MT88.4 R80, [R142+0x8800] ;  /* 0x008800008e50783b */ /* 0x000fe60000004200 */
[--C-:B------:R-:W-:Y:S02]  /*62f0*/  FFMA.FTZ R177, R177, c[0x0][0x23c], -R104.reuse ;  /* 0x00008f00b1b17a23 */ /* 0x100fe40000010868 */
[--C-:B------:R-:W-:Y:S01]  /*6300*/  FFMA.FTZ R172, R172, c[0x0][0x23c], -R105.reuse ;  /* 0x00008f00acac7a23 */ /* 0x100fe20000010869 */
[----:B------:R-:W3:Y:S01]  /*6310*/  MUFU.EX2 R176, R176 ;  /* 0x000000b000b07308 */ /* 0x000ee20000000800 */
[--C-:B------:R-:W-:Y:S01]  /*6320*/  FFMA.FTZ R179, R170, c[0x0][0x23c], -R105.reuse ;  /* 0x00008f00aab37a23 */ /* 0x100fe20000010869 */
[C---:B-----5:R-:W-:Y:S03]  /*6330*/  HMMA.16816.F32.BF16 R44, R96.reuse, R72, R44 ;  /* 0x00000048602c723c */ /* 0x060fe6000004182c */
[--C-:B------:R-:W-:Y:S02]  /*6340*/  FFMA.FTZ R170, R171, c[0x0][0x23c], -R104.reuse ;  /* 0x00008f00abaa7a23 */ /* 0x100fe40000010868 */
[--C-:B------:R-:W-:Y:S03]  /*6350*/  FFMA.FTZ R169, R169, c[0x0][0x23c], -R104.reuse ;  /* 0x00008f00a9a97a23 */ /* 0x100fe60000010868 */
[----:B------:R-:W-:Y:S01]  /*6360*/  MUFU.EX2 R182, R182 ;  /* 0x000000b600b67308 */ /* 0x000fe20000000800 */
[--C-:B------:R-:W-:Y:S01]  /*6370*/  FFMA.FTZ R168, R168, c[0x0][0x23c], -R105.reuse ;  /* 0x00008f00a8a87a23 */ /* 0x100fe20000010869 */
[C---:B------:R-:W-:Y:S01]  /*6380*/  HMMA.16816.F32.BF16 R48, R96.reuse, R74, R48 ;  /* 0x0000004a6030723c */ /* 0x040fe20000041830 */
[----:B------:R-:W5:Y:S02]  /*6390*/  LDSM.16.MT88.4 R72, [R143+0x8800] ;  /* 0x008800008f48783b */ /* 0x000f640000004200 */
[----:B------:R-:W-:Y:S02]  /*63a0*/  FFMA.FTZ R105, R153, c[0x0][0x23c], -R105 ;  /* 0x00008f0099697a23 */ /* 0x000fe40000010869 */
[--C-:B------:R-:W-:Y:S03]  /*63b0*/  FFMA.FTZ R102, R102, c[0x0][0x23c], -R104.reuse ;  /* 0x00008f0066667a23 */ /* 0x100fe60000010868 */
[C---:B------:R-:W-:Y:S01]  /*63c0*/  HMMA.16816.F32.BF16 R52, R96.reuse, R68, R52 ;  /* 0x000000446034723c */ /* 0x040fe20000041834 */
[----:B------:R-:W-:Y:S03]  /*63d0*/  MUFU.EX2 R185, R185 ;  /* 0x000000b900b97308 */ /* 0x000fe60000000800 */
[----:B------:R-:W-:Y:S02]  /*63e0*/  FFMA.FTZ R104, R101, c[0x0][0x23c], -R104 ;  /* 0x00008f0065687a23 */ /* 0x000fe40000010868 */
[----:B------:R-:W-:Y:S01]  /*63f0*/  FFMA.FTZ R127, R2, R167, R127 ;  /* 0x000000a7027f7223 */ /* 0x000fe2000001007f */
[----:B--2---:R-:W-:Y:S01]  /*6400*/  F2FP.BF16.PACK_AB R68, R129, R128 ;  /* 0x000000808144723e */ /* 0x004fe200000010ff */
[C---:B------:R-:W-:Y:S03]  /*6410*/  HMMA.16816.F32.BF16 R56, R96.reuse, R70, R56 ;  /* 0x000000466038723c */ /* 0x040fe60000041838 */
[----:B------:R-:W-:Y:S01]  /*6420*/  MUFU.EX2 R183, R183 ;  /* 0x000000b700b77308 */ /* 0x000fe20000000800 */
[----:B----4-:R-:W-:Y:S01]  /*6430*/  F2FP.BF16.PACK_AB R69, R131, R130 ;  /* 0x000000828345723e */ /* 0x010fe200000010ff */
[----:B------:R-:W-:Y:S02]  /*6440*/  FFMA.FTZ R123, R0, R166, R123 ;  /* 0x000000a6007b7223 */ /* 0x000fe4000001007b */
[----:B-1----:R-:W-:Y:S01]  /*6450*/  F2FP.BF16.PACK_AB R70, R173, R174 ;  /* 0x000000aead46723e */ /* 0x002fe200000010ff */
[C---:B------:R-:W-:Y:S04]  /*6460*/  HMMA.16816.F32.BF16 R60, R96.reuse, R76, R60 ;  /* 0x0000004c603c723c */ /* 0x040fe8000004183c */
[----:B---3--:R-:W-:Y:S01]  /*6470*/  F2FP.BF16.PACK_AB R71, R176, R175 ;  /* 0x000000afb047723e */ /* 0x008fe200000010ff */
[----:B------:R-:W-:Y:S01]  /*6480*/  MUFU.EX2 R184, R184 ;  /* 0x000000b800b87308 */ /* 0x000fe20000000800 */
[----:B------:R-:W-:Y:S02]  /*6490*/  FADD.FTZ R126, R126, R127 ;  /* 0x0000007f7e7e7221 */ /* 0x000fe40000010000 */
[----:B------:R-:W-:Y:S01]  /*64a0*/  HMMA.16816.F32.BF16 R64, R96, R78, R64 ;  /* 0x0000004e6040723c */ /* 0x000fe20000041840 */
[----:B------:R-:W1:Y:S03]  /*64b0*/  LDSM.16.MT88.4 R76, [R143+0xa800] ;  /* 0x00a800008f4c783b */ /* 0x000e660000004200 */
[----:B------:R-:W-:Y:S02]  /*64c0*/  FADD.FTZ R122, R122, R123 ;  /* 0x0000007b7a7a7221 */ /* 0x000fe40000010000 */
[----:B------:R-:W-:Y:S01]  /*64d0*/  FADD.FTZ R125, R125, R126 ;  /* 0x0000007e7d7d7221 */ /* 0x000fe20000010000 */
[----:B------:R-:W-:Y:S01]  /*64e0*/  MUFU.EX2 R180, R180 ;  /* 0x000000b400b47308 */ /* 0x000fe20000000800 */
[C---:B-----5:R-:W-:Y:S05]  /*64f0*/  HMMA.16816.F32.BF16 R4, R68.reuse, R72, R4 ;  /* 0x000000484404723c */ /* 0x060fea0000041804 */
[----:B------:R-:W-:Y:S03]  /*6500*/  FADD.FTZ R125, R124, R125 ;  /* 0x0000007d7c7d7221 */ /* 0x000fe60000010000 */
[C---:B------:R-:W-:Y:S01]  /*6510*/  HMMA.16816.F32.BF16 R8, R68.reuse, R74, R8 ;  /* 0x0000004a4408723c */ /* 0x040fe20000041808 */
[----:B------:R-:W2:Y:S01]  /*6520*/  LDSM.16.MT88.4 R72, [R142+0xa800] ;  /* 0x00a800008e48783b */ /* 0x000ea20000004200 */
[----:B------:R-:W-:Y:S02]  /*6530*/  MUFU.EX2 R181, R181 ;  /* 0x000000b500b57308 */ /* 0x000fe40000000800 */
[----:B------:R-:W-:Y:S04]  /*6540*/  FADD.FTZ R128, R128, R125 ;  /* 0x0000007d80807221 */ /* 0x000fe80000010000 */
[C---:B------:R-:W-:Y:S04]  /*6550*/  HMMA.16816.F32.BF16 R12, R68.reuse, R80, R12 ;  /* 0x00000050440c723c */ /* 0x040fe8000004180c */
[----:B------:R-:W-:Y:S01]  /*6560*/  MUFU.EX2 R178, R178 ;  /* 0x000000b200b27308 */ /* 0x000fe20000000800 */
[----:B------:R-:W-:Y:S03]  /*6570*/  FADD.FTZ R129, R129, R128 ;  /* 0x0000008081817221 */ /* 0x000fe60000010000 */
[C---:B------:R-:W-:Y:S01]  /*6580*/  HMMA.16816.F32.BF16 R16, R68.reuse, R82, R16 ;  /* 0x000000524410723c */ /* 0x040fe20000041810 */
[----:B------:R-:W3:Y:S03]  /*6590*/  LDSM.16.MT88.4 R80, [R141+0xa800] ;  /* 0x00a800008d50783b */ /* 0x000ee60000004200 */
[----:B------:R-:W-:Y:S02]  /*65a0*/  FADD.FTZ R174, R174, R129 ;  /* 0x00000081aeae7221 */ /* 0x000fe40000010000 */
[----:B------:R-:W-:Y:S02]  /*65b0*/  MUFU.EX2 R177, R177 ;  /* 0x000000b100b17308 */ /* 0x000fe40000000800 */
[C---:B------:R-:W-:Y:S04]  /*65c0*/  HMMA.16816.F32.BF16 R20, R68.reuse, R84, R20 ;  /* 0x000000544414723c */ /* 0x040fe80000041814 */
[----:B------:R-:W-:Y:S04]  /*65d0*/  FADD.FTZ R173, R173, R174 ;  /* 0x000000aeadad7221 */ /* 0x000fe80000010000 */
[C---:B------:R-:W-:Y:S01]  /*65e0*/  HMMA.16816.F32.BF16 R24, R68.reuse, R86, R24 ;  /* 0x000000564418723c */ /* 0x040fe20000041818 */
[----:B------:R-:W-:Y:S01]  /*65f0*/  LDSM.16.MT88.4 R84, [R143+0x9000] ;  /* 0x009000008f54783b */ /* 0x000fe20000004200 */
[----:B------:R-:W-:Y:S06]  /*6600*/  MUFU.EX2 R172, R172 ;  /* 0x000000ac00ac7308 */ /* 0x000fec0000000800 */
[C---:B------:R-:W-:Y:S04]  /*6610*/  HMMA.16816.F32.BF16 R28, R68.reuse, R88, R28 ;  /* 0x00000058441c723c */ /* 0x040fe8000004181c */
        /* <DEDUP_REMOVED lines=8> */
[C---:B--2---:R-:W-:Y:S04]  /*66a0*/  HMMA.16816.F32.BF16 R44, R68.reuse, R72, R44 ;  /* 0x00000048442c723c */ /* 0x044fe8000004182c */
[----:B------:R-:W-:Y:S04]  /*66b0*/  MUFU.EX2 R168, R168 ;  /* 0x000000a800a87308 */ /* 0x000fe80000000800 */
[C---:B------:R-:W-:Y:S01]  /*66c0*/  HMMA.16816.F32.BF16 R48, R68.reuse, R74, R48 ;  /* 0x0000004a4430723c */ /* 0x040fe20000041830 */
[----:B------:R-:W2:Y:S05]  /*66d0*/  LDSM.16.MT88.4 R72, [R141+0x9000] ;  /* 0x009000008d48783b */ /* 0x000eaa0000004200 */
[----:B------:R4:W5:Y:S02]  /*66e0*/  MUFU.EX2 R153, R105 ;  /* 0x0000006900997308 */ /* 0x0009640000000800 */
[C---:B---3--:R-:W-:Y:S08]  /*66f0*/  HMMA.16816.F32.BF16 R52, R68.reuse, R80, R52 ;  /* 0x000000504434723c */ /* 0x048ff00000041834 */
[C---:B------:R-:W-:Y:S01]  /*6700*/  HMMA.16816.F32.BF16 R56, R68.reuse, R82, R56 ;  /* 0x000000524438723c */ /* 0x040fe20000041838 */
[----:B------:R-:W3:Y:S01]  /*6710*/  LDSM.16.MT88.4 R80, [R140+0x9000] ;  /* 0x009000008c50783b */ /* 0x000ee20000004200 */
[----:B------:R-:W-:Y:S06]  /*6720*/  MUFU.EX2 R102, R102 ;  /* 0x0000006600667308 */ /* 0x000fec0000000800 */
[C---:B-1----:R-:W-:Y:S04]  /*6730*/  HMMA.16816.F32.BF16 R60, R68.reuse, R76, R60 ;  /* 0x0000004c443c723c */ /* 0x042fe8000004183c */
[----:B------:R1:W1:Y:S01]  /*6740*/  MUFU.EX2 R101, R104 ;  /* 0x0000006800657308 */ /* 0x0002620000000800 */
[----:B----4-:R-:W-:Y:S02]  /*6750*/  F2FP.BF16.PACK_AB R105, R169, R170 ;  /* 0x000000aaa969723e */ /* 0x010fe400000010ff */
[----:B-----5:R-:W-:Y:S01]  /*6760*/  F2FP.BF16.PACK_AB R106, R153, R168 ;  /* 0x000000a8996a723e */ /* 0x020fe200000010ff */
[----:B------:R-:W-:Y:S01]  /*6770*/  HMMA.16816.F32.BF16 R64, R68, R78, R64 ;  /* 0x0000004e4440723c */ /* 0x000fe20000041840 */
[----:B------:R-:W4:Y:S06]  /*6780*/  LDSM.16.MT88.4 R76, [R143+0xb000] ;  /* 0x00b000008f4c783b */ /* 0x000f2c0000004200 */
[----:B------:R-:W-:Y:S01]  /*6790*/  F2FP.BF16.PACK_AB R68, R185, R182 ;  /* 0x000000b6b944723e */ /* 0x000fe200000010ff */
[----:B------:R-:W-:Y:S01]  /*67a0*/  FADD.FTZ R182, R182, R173 ;  /* 0x000000adb6b67221 */ /* 0x000fe20000010000 */
[----:B------:R-:W-:Y:S03]  /*67b0*/  F2FP.BF16.PACK_AB R69, R184, R183 ;  /* 0x000000b7b845723e */ /* 0x000fe600000010ff */
[----:B------:R-:W-:Y:S01]  /*67c0*/  F2FP.BF16.PACK_AB R70, R181, R180 ;  /* 0x000000b4b546723e */ /* 0x000fe200000010ff */
[----:B------:R-:W-:Y:S01]  /*67d0*/  FADD.FTZ R185, R185, R182 ;  /* 0x000000b6b9b97221 */ /* 0x000fe20000010000 */
[----:B------:R-:W-:Y:S03]  /*67e0*/  F2FP.BF16.PACK_AB R71, R177, R178 ;  /* 0x000000b2b147723e */ /* 0x000fe600000010ff */
[----:B------:R-:W-:Y:S01]  /*67f0*/  FADD.FTZ R180, R180, R185 ;  /* 0x000000b9b4b47221 */ /* 0x000fe20000010000 */
[----:B-1----:R-:W-:Y:S03]  /*6800*/  F2FP.BF16.PACK_AB R104, R179, R172 ;  /* 0x000000acb368723e */ /* 0x002fe600000010ff */
[C---:B------:R-:W-:Y:S03]  /*6810*/  HMMA.16816.F32.BF16 R4, R68.reuse, R84, R4 ;  /* 0x000000544404723c */ /* 0x040fe60000041804 */
[----:B------:R-:W-:Y:S01]  /*6820*/  F2FP.BF16.PACK_AB R107, R101, R102 ;  /* 0x00000066656b723e */ /* 0x000fe200000010ff */
        /* <DEDUP_REMOVED lines=8> */
[C---:B--2---:R-:W-:Y:S04]  /*68b0*/  HMMA.16816.F32.BF16 R20, R68.reuse, R72, R20 ;  /* 0x000000484414723c */ /* 0x044fe80000041814 */
[----:B------:R-:W-:Y:S04]  /*68c0*/  FADD.FTZ R167, R153, R168 ;  /* 0x000000a899a77221 */ /* 0x000fe80000010000 */
        /* <DEDUP_REMOVED lines=12> */
[C---:B------:R-:W-:Y:S08]  /*6990*/  HMMA.16816.F32.BF16 R56, R68.reuse, R74, R56 ;  /* 0x0000004a4438723c */ /* 0x040ff00000041838 */
[C---:B---3--:R-:W-:Y:S08]  /*69a0*/  HMMA.16816.F32.BF16 R60, R68.reuse, R80, R60 ;  /* 0x00000050443c723c */ /* 0x048ff0000004183c */
[----:B------:R-:W-:Y:S08]  /*69b0*/  HMMA.16816.F32.BF16 R64, R68, R82, R64 ;  /* 0x000000524440723c */ /* 0x000ff00000041840 */
[C---:B------:R-:W-:Y:S01]  /*69c0*/  HMMA.16816.F32.BF16 R96, R104.reuse, R92, R4 ;  /* 0x0000005c6860723c */ /* 0x040fe20000041804 */
[----:B------:R-:W2:Y:S07]  /*69d0*/  LDSM.16.MT88.4 R4, [R141+0xb800] ;  /* 0x00b800008d04783b */ /* 0x000eae0000004200 */
[C---:B------:R-:W-:Y:S01]  /*69e0*/  HMMA.16816.F32.BF16 R92, R104.reuse, R94, R8 ;  /* 0x0000005e685c723c */ /* 0x040fe20000041808 */
[----:B------:R-:W3:Y:S07]  /*69f0*/  LDSM.16.MT88.4 R8, [R140+0xb800] ;  /* 0x00b800008c08783b */ /* 0x000eee0000004200 */
[C---:B-1----:R-:W-:Y:S07]  /*6a00*/  HMMA.16816.F32.BF16 R88, R104.reuse, R84, R12 ;  /* 0x000000546858723c */ /* 0x042fee000004180c */
[----:B------:R-:W-:Y:S01]  /*6a10*/  FADD.FTZ R13, R121, R122 ;  /* 0x0000007a790d7221 */ /* 0x000fe20000010000 */
[C---:B------:R-:W-:Y:S04]  /*6a20*/  HMMA.16816.F32.BF16 R84, R104.reuse, R86, R16 ;  /* 0x000000566854723c */ /* 0x040fe80000041810 */
[----:B------:R-:W-:Y:S04]  /*6a30*/  FADD.FTZ R13, R120, R13 ;  /* 0x0000000d780d7221 */ /* 0x000fe80000010000 */
[C---:B------:R-:W-:Y:S04]  /*6a40*/  HMMA.16816.F32.BF16 R80, R104.reuse, R76, R20 ;  /* 0x0000004c6850723c */ /* 0x040fe80000041814 */
[----:B------:R-:W-:Y:S04]  /*6a50*/  FADD.FTZ R0, R130, R13 ;  /* 0x0000000d82007221 */ /* 0x000fe80000010000 */
[C---:B------:R-:W-:Y:S04]  /*6a60*/  HMMA.16816.F32.BF16 R76, R104.reuse, R78, R24 ;  /* 0x0000004e684c723c */ /* 0x040fe80000041818 */
[----:B------:R-:W-:Y:S04]  /*6a70*/  FADD.FTZ R0, R131, R0 ;  /* 0x0000000083007221 */ /* 0x000fe80000010000 */
[C---:B------:R-:W-:Y:S04]  /*6a80*/  HMMA.16816.F32.BF16 R72, R104.reuse, R108, R28 ;  /* 0x0000006c6848723c */ /* 0x040fe8000004181c */
[----:B------:R-:W-:Y:S01]  /*6a90*/  FADD.FTZ R175, R175, R0 ;  /* 0x00000000afaf7221 */ /* 0x000fe20000010000 */
[----:B------:R-:W-:Y:S03]  /*6aa0*/  IADD3 R0, R165, -0x1, RZ ;  /* 0xffffffffa5007810 */ /* 0x000fe60007ffe0ff */
[C---:B------:R-:W-:Y:S04]  /*6ab0*/  HMMA.16816.F32.BF16 R68, R104.reuse, R110, R32 ;  /* 0x0000006e6844723c */ /* 0x040fe80000041820 */
[----:B------:R-:W-:Y:S01]  /*6ac0*/  FADD.FTZ R176, R176, R175 ;  /* 0x000000afb0b07221 */ /* 0x000fe20000010000 */
[----:B------:R-:W-:Y:S02]  /*6ad0*/  MOV R165, R0 ;  /* 0x0000000000a57202 */ /* 0x000fe40000000f00 */
[----:B------:R-:W-:Y:S01]  /*6ae0*/  MOV R0, R3 ;  /* 0x0000000300007202 */ /* 0x000fe20000000f00 */
[C---:B------:R-:W-:Y:S08]  /*6af0*/  HMMA.16816.F32.BF16 R36, R104.reuse, R112, R36 ;  /* 0x000000706824723c */ /* 0x040ff00000041824 */
[C---:B------:R-:W-:Y:S08]  /*6b00*/  HMMA.16816.F32.BF16 R40, R104.reuse, R114, R40 ;  /* 0x000000726828723c */ /* 0x040ff00000041828 */
[C---:B------:R-:W-:Y:S08]  /*6b10*/  HMMA.16816.F32.BF16 R44, R104.reuse, R116, R44 ;  /* 0x00000074682c723c */ /* 0x040ff0000004182c */
[C---:B------:R-:W-:Y:S08]  /*6b20*/  HMMA.16816.F32.BF16 R48, R104.reuse, R118, R48 ;  /* 0x000000766830723c */ /* 0x040ff00000041830 */
[C---:B--2---:R-:W-:Y:S07]  /*6b30*/  HMMA.16816.F32.BF16 R52, R104.reuse, R4, R52 ;  /* 0x000000046834723c */ /* 0x044fee0000041834 */
[----:B------:R-:W-:Y:S01]  /*6b40*/  FADD.FTZ R5, R183, R176 ;  /* 0x000000b0b7057221 */ /* 0x000fe20000010000 */
[C---:B------:R-:W-:Y:S04]  /*6b50*/  HMMA.16816.F32.BF16 R56, R104.reuse, R6, R56 ;  /* 0x000000066838723c */ /* 0x040fe80000041838 */
[----:B------:R-:W-:Y:S04]  /*6b60*/  FADD.FTZ R5, R184, R5 ;  /* 0x00000005b8057221 */ /* 0x000fe80000010000 */
[C---:B---3--:R-:W-:Y:S04]  /*6b70*/  HMMA.16816.F32.BF16 R60, R104.reuse, R8, R60 ;  /* 0x00000008683c723c */ /* 0x048fe8000004183c */
[----:B------:R-:W-:Y:S04]  /*6b80*/  FADD.FTZ R178, R178, R5 ;  /* 0x00000005b2b27221 */ /* 0x000fe80000010000 */
[----:B------:R-:W-:Y:S01]  /*6b90*/  FADD.FTZ R177, R177, R178 ;  /* 0x000000b2b1b17221 */ /* 0x000fe20000010000 */
[----:B------:R-:W-:Y:S03]  /*6ba0*/  HMMA.16816.F32.BF16 R64, R104, R10, R64 ;  /* 0x0000000a6840723c */ /* 0x000fe60000041840 */
[----:B------:R-:W-:Y:S04]  /*6bb0*/  FADD.FTZ R170, R170, R177 ;  /* 0x000000b1aaaa7221 */ /* 0x000fe80000010000 */
[----:B------:R-:W-:Y:S05]  /*6bc0*/  FADD.FTZ R169, R169, R170 ;  /* 0x000000aaa9a97221 */ /* 0x000fea0000010000 */
[----:B------:R-:W-:Y:S04]  /*6bd0*/  FADD.FTZ R102, R102, R169 ;  /* 0x000000a966667221 */ /* 0x000fe80000010000 */
[----:B------:R-:W-:Y:S01]  /*6be0*/  FADD.FTZ R166, R101, R102 ;  /* 0x0000006665a67221 */ /* 0x000fe20000010000 */
[----:B------:R-:W-:-:S05]  /*6bf0*/  @P0 BRA `(.L_x_6532) ;  /* 0xffffd5f000000947 */ /* 0x000fca000383ffff */
.L_x_6528:
        /* <DEDUP_REMOVED lines=181> */
[----:B-1----:R-:W-:-:S03]  /*7750*/  MOV R42, 0x7f800000 ;  /* 0x7f800000002a7802 */ /* 0x002fc60000000f00 */
[----:B------:R3:W-:Y:S01]  /*7760*/  STS [R19+0x2000], R56 ;  /* 0x0020003813007388 */ /* 0x0007e20000000800 */
[----:B--2---:R-:W-:-:S03]  /*7770*/  @P3 FMUL.FTZ R44, R6, 0.69314718246459960938 ;  /* 0x3f317218062c3820 */ /* 0x004fc60000410000 */
[----:B------:R3:W-:Y:S01]  /*7780*/  STS [R19+0x2400], R58 ;  /* 0x0024003a13007388 */ /* 0x0007e20000000800 */
[----:B------:R-:W-:-:S03]  /*7790*/  @P3 FFMA.FTZ R42, R3, c[0x0][0x238], R44 ;  /* 0x00008e00032a3a23 */ /* 0x000fc6000001002c */
        /* <DEDUP_REMOVED lines=34> */
.L_x_6534:
[----:B------:R-:W-:Y:S05]  /*79c0*/  BSYNC B0 ;  /* 0x0000000000007941 */ /* 0x000fea0003800000 */
.L_x_6533:
        /* <DEDUP_REMOVED lines=46> */
.L_x_6535:
        /* <DEDUP_REMOVED lines=13> */
.L_x_8379:


//--------------------- .text._ZN5flash24flash_fwd_splitkv_kernelI23Flash_fwd_kernel_traitsILi128ELi64ELi64ELi4ELb0ELb0EN7cutlass10bfloat16_tE19Flash_kernel_traitsILi128ELi64ELi64ELi4ES3_EELb1ELb0ELb0ELb1ELb1ELb0ELb1ELb0EEEvNS_16Flash_fwd_paramsE --------------------------
	.section	.text._ZN5flash24flash_fwd_splitkv_kernelI23Flash_fwd_kernel_traitsILi128ELi64ELi64ELi4ELb0ELb0EN7cutlass10bfloat16_tE19Flash_kernel_traitsILi128ELi64ELi64ELi4ES3_EELb1ELb0ELb0ELb1ELb1ELb0ELb1ELb0EEEvNS_16Flash_fwd_paramsE,"ax",@progbits
	.sectioninfo	@"SHI_REGISTERS=176"
	.align	128
        .global         _ZN5flash24flash_fwd_splitkv_kernelI23Flash_fwd_kernel_traitsILi128ELi64ELi64ELi4ELb0ELb0EN7cutlass10bfloat16_tE19Flash_kernel_traitsILi128ELi64ELi64ELi4ES3_EELb1ELb0ELb0ELb1ELb1ELb0ELb1ELb0EEEvNS_16Flash_fwd_paramsE
        .type           _ZN5flash24flash_fwd_splitkv_kernelI23Flash_fwd_kernel_traitsILi128ELi64ELi64ELi4ELb0ELb0EN7cutlass10bfloat16_tE19Flash_kernel_traitsILi128ELi64ELi64ELi4ES3_EELb1ELb0ELb0ELb1ELb1ELb0ELb1ELb0EEEvNS_16Flash_fwd_paramsE,@function
        .size           _ZN5flash24flash_fwd_splitkv_kernelI23Flash_fwd_kernel_traitsILi128ELi64ELi64ELi4ELb0ELb0EN7cutlass10bfloat16_tE19Flash_kernel_traitsILi128ELi64ELi64ELi4ES3_EELb1ELb0ELb0ELb1ELb1ELb0ELb1ELb0EEEvNS_16Flash_fwd_paramsE,(.L_x_8380 - _ZN5flash24flash_fwd_splitkv_kernelI23Flash_fwd_kernel_traitsILi128ELi64ELi64ELi4ELb0ELb0EN7cutlass10bfloat16_tE19Flash_kernel_traitsILi128ELi64ELi64ELi4ES3_EELb1ELb0ELb0ELb1ELb1ELb0ELb1ELb0EEEvNS_16Flash_fwd_paramsE)
        .other          _ZN5flash24flash_fwd_splitkv_kernelI23Flash_fwd_kernel_traitsILi128ELi64ELi64ELi4ELb0ELb0EN7cutlass10bfloat16_tE19Flash_kernel_traitsILi128ELi64ELi64ELi4ES3_EELb1ELb0ELb0ELb1ELb1ELb0ELb1ELb0EEEvNS_16Flash_fwd_paramsE,@"STO_CUDA_ENTRY STV_DEFAULT"
_ZN5flash24flash_fwd_splitkv_kernelI23Flash_fwd_kernel_traitsILi128ELi64ELi64ELi4ELb0ELb0EN7cutlass10bfloat16_tE19Flash_kernel_traitsILi128ELi64ELi64ELi4ES3_EELb1ELb0ELb0ELb1ELb1ELb0ELb1ELb0EEEvNS_16Flash_fwd_paramsE:
.text._ZN5flash24flash_fwd_splitkv_kernelI23Flash_fwd_kernel_traitsILi128ELi64ELi64ELi4ELb0ELb0EN7cutlass10bfloat16_tE19Flash_kernel_traitsILi128ELi64ELi64ELi4ES3_EELb1ELb0ELb0ELb1ELb1ELb0ELb1ELb0EEEvNS_16Flash_fwd_paramsE:
        /* <DEDUP_REMOVED lines=13> */
[----:B-1----:R-:W-:Y:S02]  /*00d0*/  IMAD.MOV R0, RZ, RZ, -R5 ;  /* 0x000000ffff007224 */ /* 0x002fe400078e0a05 */
[----:B------:R-:W-:Y:S02]  /*00e0*/  IMAD.MOV.U32 R4, RZ, RZ, RZ ;  /* 0x000000ffff047224 */ /* 0x000fe400078e00ff */
[----:B------:R-:W-:-:S04]  /*00f0*/  IMAD R3, R0, c[0x0][0x1c0], RZ ;  /* 0x0000700000037a24 */ /* 0x000fc800078e02ff */
[----:B------:R-:W-:-:S04]  /*0100*/  IMAD.HI.U32 R3, R5, R3, R4 ;  /* 0x0000000305037227 */ /* 0x000fc800078e0004 */
[----:B------:R-:W-:Y:S02]  /*0110*/  @P1 IMAD.MOV.U32 R5, RZ, RZ, 0x4 ;  /* 0x00000004ff051424 */ /* 0x000fe400078e00ff */
[----:B--2---:R-:W-:-:S04]  /*0120*/  IMAD.HI.U32 R160, R3, R2, RZ ;  /* 0x0000000203a07227 */ /* 0x004fc800078e00ff */
[----:B------:R-:W-:-:S04]  /*0130*/  IMAD.MOV R3, RZ, RZ, -R160 ;  /* 0x000000ffff037224 */ /* 0x000fc800078e0aa0 */
        /* <DEDUP_REMOVED lines=10> */
[----:B------:R-:W2:Y:S05]  /*01e0*/  @P1 LDG.E R23, [R6.64] ;  /* 0x0000000a06171981 */ /* 0x000eaa000c1e1900 */
        /* <DEDUP_REMOVED lines=132> */
.L_x_6536:
        /* <DEDUP_REMOVED lines=19> */
.L_x_6537:
        /* <DEDUP_REMOVED lines=48> */
[----:B------:R-:W-:Y:S02]  /*0e60*/  ISETP.GE.AND P0, PT, R0, RZ, PT ;  /* 0x000000ff0000720c */ /* 0x000fe40003f06270 */
[----:B------:R-:W-:-:S05]  /*0e70*/  SHF.R.S32.HI R0, RZ, 0x1f, R8 ;  /* 0x0000001fff007819 */ /* 0x000fca0000011408 */
        /* <DEDUP_REMOVED lines=9> */
[----:B------:R-:W-:Y:S02]  /*0f10*/  IMAD R2, R32, c[0x0][0x184], R5 ;  /* 0x0000610020027a24 */ /* 0x000fe400078e0205 */
[----:B------:R-:W-:Y:S02]  /*0f20*/  IMAD R5, R0, c[0x0][0x198], RZ ;  /* 0x0000660000057a24 */ /* 0x000fe400078e02ff */
[----:B------:R-:W-:Y:S01]  /*0f30*/  IMAD R15, R32, c[0x0][0x18c], R15 ;  /* 0x00006300200f7a24 */ /* 0x000fe200078e020f */
[----:B------:R-:W-:Y:S01]  /*0f40*/  IADD3 R19, R19, R2, RZ ;  /* 0x0000000213137210 */ /* 0x000fe20007ffe0ff */
[----:B------:R-:W-:-:S02]  /*0f50*/  IMAD R5, R8, c[0x0][0x19c], R5 ;  /* 0x0000670008057a24 */ /* 0x000fc400078e0205 */
[----:B------:R-:W-:-:S04]  /*0f60*/  IMAD.WIDE.U32 R32, R32, c[0x0][0x188], RZ ;  /* 0x0000620020207a25 */ /* 0x000fc800078e00ff */
[----:B------:R-:W-:Y:S01]  /*0f70*/  IMAD.WIDE.U32 R22, R8, c[0x0][0x198], R18 ;  /* 0x0000660008167a25 */ /* 0x000fe200078e0012 */
[----:B------:R-:W-:-:S03]  /*0f80*/  IADD3 R15, R33, R15, RZ ;  /* 0x0000000f210f7210 */ /* 0x000fc60007ffe0ff */
[----:B------:R-:W-:Y:S02]  /*0f90*/  IMAD.IADD R23, R23, 0x1, R5 ;  /* 0x0000000117177824 */ /* 0x000fe400078e0205 */
[----:B------:R-:W-:Y:S02]  /*0fa0*/  IMAD R5, R9, c[0x0][0x1b0], RZ ;  /* 0x00006c0009057a24 */ /* 0x000fe400078e02ff */
[----:B------:R-:W-:-:S04]  /*0fb0*/  IMAD.WIDE.U32 R22, R10, c[0x0][0x1b0], R22 ;  /* 0x00006c000a167a25 */ /* 0x000fc800078e0016 */
[----:B------:R-:W-:-:S04]  /*0fc0*/  IMAD R14, R10, c[0x0][0x1b4], R5 ;  /* 0x00006d000a0e7a24 */ /* 0x000fc800078e0205 */
[----:B------:R-:W-:Y:S01]  /*0fd0*/  IMAD.IADD R14, R23, 0x1, R14 ;  /* 0x00000001170e7824 */ /* 0x000fe200078e020e */
[----:B------:R-:W-:Y:S05]  /*0fe0*/  BRA `(.L_x_6539) ;  /* 0x0000033000007947 */ /* 0x000fea0003800000 */
.L_x_6538:
[----:B-1----:R-:W-:Y:S02]  /*0ff0*/  IABS R5, c[0x0][0x1c8] ;  /* 0x0000720000057a13 */ /* 0x002fe40000000000 */
[----:B-----5:R-:W-:Y:S02]  /*1000*/  SHF.R.S32.HI R15, RZ, 0x1f, R2 ;  /* 0x0000001fff0f7819 */ /* 0x020fe40000011402 */
[----:B------:R-:W1:Y:S08]  /*1010*/  I2F.RP R7, R5 ;  /* 0x0000000500077306 */ /* 0x000e700000209400 */
[----:B-1----:R-:W1:Y:S02]  /*1020*/  MUFU.RCP R8, R7 ;  /* 0x0000000700087308 */ /* 0x002e640000001000 */
[----:B-1----:R-:W-:-:S02]  /*1030*/  IADD3 R8, R8, 0xffffffe, RZ ;  /* 0x0ffffffe08087810 */ /* 0x002fc40007ffe0ff */
[----:B------:R-:W-:-:S04]  /*1040*/  SHF.R.S32.HI R7, RZ, 0x1f, R23 ;  /* 0x0000001fff077819 */ /* 0x000fc80000011417 */
[----:B------:R-:W1:Y:S01]  /*1050*/  F2I.FTZ.U32.TRUNC.NTZ R9, R8 ;  /* 0x0000000800097305 */ /* 0x000e62000021f000 */
[----:B------:R-:W-:-:S04]  /*1060*/  IMAD R18, R7, c[0x0][0x1a0], RZ ;  /* 0x0000680007127a24 */ /* 0x000fc800078e02ff */
[----:B------:R-:W-:Y:S01]  /*1070*/  IMAD R18, R23, c[0x0][0x1a4], R18 ;  /* 0x0000690017127a24 */ /* 0x000fe200078e0212 */
[----:B-1----:R-:W-:Y:S01]  /*1080*/  IADD3 R0, RZ, -R9, RZ ;  /* 0x80000009ff007210 */ /* 0x002fe20007ffe0ff */
[----:B------:R-:W-:-:S04]  /*1090*/  IMAD.MOV.U32 R8, RZ, RZ, RZ ;  /* 0x000000ffff087224 */ /* 0x000fc800078e00ff */
[----:B------:R-:W-:Y:S01]  /*10a0*/  IMAD R4, R0, R5, RZ ;  /* 0x0000000500047224 */ /* 0x000fe200078e02ff */
[----:B------:R-:W-:-:S03]  /*10b0*/  IABS R0, R13 ;  /* 0x0000000d00007213 */ /* 0x000fc60000000000 */
[----:B------:R-:W-:Y:S01]  /*10c0*/  IMAD.HI.U32 R9, R9, R4, R8 ;  /* 0x0000000409097227 */ /* 0x000fe200078e0008 */
[----:B------:R-:W-:-:S04]  /*10d0*/  LEA R8, R28, 0xffffffc0, 0x6 ;  /* 0xffffffc01c087811 */ /* 0x000fc800078e30ff */
[----:B------:R-:W-:Y:S01]  /*10e0*/  IADD3 R20, P1, R23, R8, RZ ;  /* 0x0000000817147210 */ /* 0x000fe20007f3e0ff */
[----:B------:R-:W-:-:S04]  /*10f0*/  IMAD.HI.U32 R10, R9, R0, RZ ;  /* 0x00000000090a7227 */ /* 0x000fc800078e00ff */
[----:B------:R-:W-:Y:S01]  /*1100*/  IMAD.WIDE.U32 R22, R23, c[0x0][0x1a0], RZ ;  /* 0x0000680017167a25 */ /* 0x000fe200078e00ff */
[----:B------:R-:W-:-:S03]  /*1110*/  IADD3 R4, -R10, RZ, RZ ;  /* 0x000000ff0a047210 */ /* 0x000fc60007ffe1ff */
[----:B------:R-:W-:Y:S02]  /*1120*/  IMAD.IADD R19, R23, 0x1, R18 ;  /* 0x0000000117137824 */ /* 0x000fe400078e0212 */
[----:B------:R-:W-:Y:S01]  /*1130*/  IMAD R4, R5, R4, R0 ;  /* 0x0000000405047224 */ /* 0x000fe200078e0200 */
[----:B------:R-:W-:Y:S01]  /*1140*/  SHF.R.S32.HI R0, RZ, 0x1f, R8 ;  /* 0x0000001fff007819 */ /* 0x000fe20000011408 */
[----:B------:R-:W-:-:S03]  /*1150*/  IMAD.MOV.U32 R18, RZ, RZ, R22 ;  /* 0x000000ffff127224 */ /* 0x000fc600078e0016 */
[----:B------:R-:W-:Y:S01]  /*1160*/  ISETP.GT.U32.AND P0, PT, R5, R4, PT ;  /* 0x000000040500720c */ /* 0x000fe20003f04070 */
[----:B------:R-:W-:-:S12]  /*1170*/  IMAD.WIDE.U32 R32, R2, c[0x0][0x188], R18 ;  /* 0x0000620002207a25 */ /* 0x000fd800078e0012 */
[----:B------:R-:W-:Y:S01]  /*1180*/  @!P0 IMAD.IADD R4, R4, 0x1, -R5 ;  /* 0x0000000104048824 */ /* 0x000fe200078e0a05 */
[----:B------:R-:W-:Y:S02]  /*1190*/  @!P0 IADD3 R10, R10, 0x1, RZ ;  /* 0x000000010a0a8810 */ /* 0x000fe40007ffe0ff */
[----:B------:R-:W-:Y:S02]  /*11a0*/  ISETP.NE.AND P0, PT, RZ, c[0x0][0x1c8], PT ;  /* 0x00007200ff007a0c */ /* 0x000fe40003f05270 */
[----:B------:R-:W-:Y:S02]  /*11b0*/  ISETP.GE.U32.AND P2, PT, R4, R5, PT ;  /* 0x000000050400720c */ /* 0x000fe40003f46070 */
[----:B------:R-:W-:Y:S02]  /*11c0*/  LOP3.LUT R4, R13, c[0x0][0x1c8], RZ, 0x3c, !PT ;  /* 0x000072000d047a12 */ /* 0x000fe400078e3cff */
[----:B------:R-:W-:Y:S02]  /*11d0*/  IADD3.X R5, R7, R0, RZ, P1, !PT ;  /* 0x0000000007057210 */ /* 0x000fe40000ffe4ff */
[----:B------:R-:W-:-:S03]  /*11e0*/  ISETP.GE.AND P1, PT, R4, RZ, PT ;  /* 0x000000ff0400720c */ /* 0x000fc60003f26270 */
[----:B------:R-:W-:-:S04]  /*11f0*/  IMAD R5, R5, c[0x0][0x198], RZ ;  /* 0x0000660005057a24 */ /* 0x000fc800078e02ff */
[----:B------:R-:W-:Y:S01]  /*1200*/  IMAD R5, R20, c[0x0][0x19c], R5 ;  /* 0x0000670014057a24 */ /* 0x000fe200078e0205 */
[----:B------:R-:W-:Y:S01]  /*1210*/  @P2 IADD3 R10, R10, 0x1, RZ ;  /* 0x000000010a0a2810 */ /* 0x000fe20007ffe0ff */
[----:B------:R-:W-:-:S04]  /*1220*/  IMAD.WIDE.U32 R20, R20, c[0x0][0x198], RZ ;  /* 0x0000660014147a25 */ /* 0x000fc800078e00ff */
[----:B------:R-:W-:Y:S01]  /*1230*/  IMAD.IADD R21, R21, 0x1, R5 ;  /* 0x0000000115157824 */ /* 0x000fe200078e0205 */
[----:B------:R-:W-:Y:S01]  /*1240*/  @!P1 IADD3 R10, -R10, RZ, RZ ;  /* 0x000000ff0a0a9210 */ /* 0x000fe20007ffe1ff */
[----:B------:R-:W-:Y:S01]  /*1250*/  IMAD R5, R15, c[0x0][0x180], RZ ;  /* 0x000060000f057a24 */ /* 0x000fe200078e02ff */
[----:B------:R-:W-:Y:S01]  /*1260*/  @!P0 LOP3.LUT R10, RZ, c[0x0][0x1c8], RZ, 0x33, !PT ;  /* 0x00007200ff0a8a12 */ /* 0x000fe200078e33ff */
[----:B------:R-:W-:-:S03]  /*1270*/  IMAD.WIDE.U32 R20, R2, c[0x0][0x180], R20 ;  /* 0x0000600002147a25 */ /* 0x000fc600078e0014 */
[----:B------:R-:W-:Y:S01]  /*1280*/  SHF.R.S32.HI R9, RZ, 0x1f, R10 ;  /* 0x0000001fff097819 */ /* 0x000fe2000001140a */
[C---:B------:R-:W-:Y:S02]  /*1290*/  IMAD R4, R2.reuse, c[0x0][0x184], R5 ;  /* 0x0000610002047a24 */ /* 0x040fe400078e0205 */
[----:B------:R-:W-:Y:S02]  /*12a0*/  IMAD R15, R15, c[0x0][0x188], RZ ;  /* 0x000062000f0f7a24 */ /* 0x000fe400078e02ff */
[----:B------:R-:W-:Y:S01]  /*12b0*/  IMAD R5, R9, c[0x0][0x1b0], RZ ;  /* 0x00006c0009057a24 */ /* 0x000fe200078e02ff */
[----:B------:R-:W-:Y:S01]  /*12c0*/  IADD3 R21, R21, R4, RZ ;  /* 0x0000000415157210 */ /* 0x000fe20007ffe0ff */
[----:B------:R-:W-:Y:S02]  /*12d0*/  IMAD R15, R2, c[0x0][0x18c], R15 ;  /* 0x00006300020f7a24 */ /* 0x000fe400078e020f */
[C---:B------:R-:W-:Y:S02]  /*12e0*/  IMAD R5, R10.reuse, c[0x0][0x1b4], R5 ;  /* 0x00006d000a057a24 */ /* 0x040fe400078e0205 */
[----:B------:R-:W-:Y:S01]  /*12f0*/  IMAD.WIDE.U32 R22, R10, c[0x0][0x1b0], R20 ;  /* 0x00006c000a167a25 */ /* 0x000fe200078e0014 */
[----:B------:R-:W-:-:S04]  /*1300*/  IADD3 R15, R33, R15, RZ ;  /* 0x0000000f210f7210 */ /* 0x000fc80007ffe0ff */
[----:B------:R-:W-:Y:S02]  /*1310*/  IADD3 R14, R23, R5, RZ ;  /* 0x00000005170e7210 */ /* 0x000fe40007ffe0ff */
.L_x_6539:
[----:B------:R-:W-:Y:S01]  /*1320*/  SHF.R.S32.HI R29, RZ, 0x1f, R6 ;  /* 0x0000001fff1d7819 */ /* 0x000fe20000011406 */
[----:B------:R-:W-:Y:S01]  /*1330*/  IMAD R9, R9, c[0x0][0x1b8], RZ ;  /* 0x00006e0009097a24 */ /* 0x000fe200078e02ff */
[----:B------:R-:W-:Y:S01]  /*1340*/  SHF.R.S32.HI R21, RZ, 0x1f, R160 ;  /* 0x0000001fff157819 */ /* 0x000fe200000114a0 */
[----:B------:R-:W-:Y:S01]  /*1350*/  ULDC.64 UR4, c[0x0][0x190] ;  /* 0x0000640000047ab9 */ /* 0x000fe20000000a00 */
[CC--:B------:R-:W-:Y:S01]  /*1360*/  LEA.HI R12, R29.reuse, R6.reuse, RZ, 0x3 ;  /* 0x000000061d0c7211 */ /* 0x0c0fe200078f18ff */
[----:B------:R-:W-:Y:S01]  /*1370*/  IMAD R9, R10, c[0x0][0x1bc], R9 ;  /* 0x00006f000a097a24 */ /* 0x000fe200078e0209 */
[----:B------:R-:W-:Y:S01]  /*1380*/  LEA.HI R2, R29, R6, RZ, 0x4 ;  /* 0x000000061d027211 */ /* 0x000fe200078f20ff */
[----:B------:R-:W-:Y:S01]  /*1390*/  IMAD R21, R21, c[0x0][0x178], RZ ;  /* 0x00005e0015157a24 */ /* 0x000fe200078e02ff */
[----:B------:R-:W-:Y:S01]  /*13a0*/  SHF.R.S32.HI R26, RZ, 0x3, R12 ;  /* 0x00000003ff1a7819 */ /* 0x000fe2000001140c */
[----:B------:R-:W-:Y:S01]  /*13b0*/  USHF.L.U32 UR9, UR4, 0x5, URZ ;  /* 0x0000000504097899 */ /* 0x000fe2000800063f */
[----:B------:R-:W-:Y:S01]  /*13c0*/  LOP3.LUT R5, R12, 0xfffffff8, RZ, 0xc0, !PT ;  /* 0xfffffff80c057812 */ /* 0x000fe200078ec0ff */
[----:B------:R-:W-:Y:S01]  /*13d0*/  UMOV UR8, 0x5 ;  /* 0x0000000500087882 */ /* 0x000fe20000000000 */
[----:B------:R-:W-:Y:S01]  /*13e0*/  SHF.R.S32.HI R7, RZ, 0x4, R2 ;  /* 0x00000004ff077819 */ /* 0x000fe20000011402 */
[----:B------:R-:W-:Y:S01]  /*13f0*/  IMAD.SHL.U32 R19, R26, 0x40, RZ ;  /* 0x000000401a137824 */ /* 0x000fe200078e00ff */
[----:B------:R-:W-:Y:S01]  /*1400*/  LOP3.LUT R11, R2, 0xfffffff0, RZ, 0xc0, !PT ;  /* 0xfffffff0020b7812 */ /* 0x000fe200078ec0ff */
[----:B------:R-:W-:Y:S01]  /*1410*/  IMAD.IADD R5, R6, 0x1, -R5 ;  /* 0x0000000106057824 */ /* 0x000fe200078e0a05 */
[----:B------:R-:W-:Y:S01]  /*1420*/  LEA.HI R4, R2, R7, RZ, 0x1 ;  /* 0x0000000702047211 */ /* 0x000fe200078f08ff */
[----:B------:R-:W-:Y:S01]  /*1430*/  USHF.L.U64.HI UR5, UR4, UR8, UR5 ;  /* 0x0000000804057299 */ /* 0x000fe20008010205 */
[----:B------:R-:W-:Y:S01]  /*1440*/  LOP3.LUT R19, R19, 0x1c0, RZ, 0xc0, !PT ;  /* 0x000001c013137812 */ /* 0x000fe200078ec0ff */
[----:B------:R-:W-:Y:S01]  /*1450*/  IMAD.SHL.U32 R34, R5, 0x8, RZ ;  /* 0x0000000805227824 */ /* 0x000fe200078e00ff */
[----:B------:R-:W-:Y:S01]  /*1460*/  LOP3.LUT R4, R4, 0xfffffffe, RZ, 0xc0, !PT ;  /* 0xfffffffe04047812 */ /* 0x000fe200078ec0ff */
[----:B------:R-:W-:Y:S01]  /*1470*/  IMAD.IADD R18, R6, 0x1, -R11 ;  /* 0x0000000106127824 */ /* 0x000fe200078e0a0b */
[----:B------:R-:W-:Y:S01]  /*1480*/  SHF.R.S32.HI R27, RZ, 0x1f, R26 ;  /* 0x0000001fff1b7819 */ /* 0x000fe2000001141a */
[----:B------:R-:W-:Y:S01]  /*1490*/  ULDC.64 UR6, c[0x0][0x198] ;  /* 0x0000660000067ab9 */ /* 0x000fe20000000a00 */
[----:B------:R-:W-:Y:S01]  /*14a0*/  LOP3.LUT R2, R19, 0x38, R34, 0xf8, !PT ;  /* 0x0000003813027812 */ /* 0x000fe200078ef822 */
[----:B------:R-:W-:Y:S01]  /*14b0*/  IMAD.IADD R7, R7, 0x1, -R4 ;  /* 0x0000000107077824 */ /* 0x000fe200078e0a04 */
[----:B------:R-:W-:Y:S01]  /*14c0*/  SHF.R.S32.HI R11, RZ, 0x1f, R18 ;  /* 0x0000001fff0b7819 */ /* 0x000fe20000011412 */
[----:B------:R-:W-:Y:S01]  /*14d0*/  IMAD.WIDE R16, R17, 0x40, R26 ;  /* 0x0000004011107825 */ /* 0x000fe200078e021a */
[----:B------:R-:W-:Y:S01]  /*14e0*/  SHF.R.U32.HI R19, RZ, 0x3, R19 ;  /* 0x00000003ff137819 */ /* 0x000fe20000011613 */
[----:B------:R-:W-:Y:S01]  /*14f0*/  USHF.L.U32 UR12, UR6, 0x5, URZ ;  /* 0x00000005060c7899 */ /* 0x000fe2000800063f */
[----:B------:R-:W-:Y:S01]  /*1500*/  SHF.R.S32.HI R35, RZ, 0x1f, R34 ;  /* 0x0000001fff237819 */ /* 0x000fe20000011422 */
[----:B------:R-:W-:Y:S01]  /*1510*/  USHF.L.U64.HI UR7, UR6, UR8, UR7 ;  /* 0x0000000806077299 */ /* 0x000fe20008010207 */
[----:B------:R-:W-:-:S02]  /*1520*/  IADD3 R22, P1, R34, R22, RZ ;  /* 0x0000001622167210 */ /* 0x000fc40007f3e0ff */
[----:B------:R-:W-:Y:S01]  /*1530*/  LEA.HI R4, R11, R18, RZ, 0x3 ;  /* 0x000000120b047211 */ /* 0x000fe200078f18ff */
[----:B------:R-:W-:Y:S01]  /*1540*/  IMAD.WIDE.U32 R24, R160, c[0x0][0x178], R34 ;  /* 0x00005e00a0187a25 */ /* 0x000fe200078e0022 */
[----:B------:R-:W-:Y:S02]  /*1550*/  LOP3.LUT R19, R2, R19, RZ, 0x3c, !PT ;  /* 0x0000001302137212 */ /* 0x000fe400078e3cff */
[----:B------:R-:W-:Y:S01]  /*1560*/  SHF.R.S32.HI R11, RZ, 0x1f, R13 ;  /* 0x0000001fff0b7819 */ /* 0x000fe2000001140d */
[----:B------:R-:W-:Y:S01]  /*1570*/  IMAD R2, R160, c[0x0][0x17c], R21 ;  /* 0x00005f00a0027a24 */ /* 0x000fe200078e0215 */
[----:B------:R-:W-:Y:S01]  /*1580*/  IADD3 R32, P0, R34, R32, RZ ;  /* 0x0000002022207210 */ /* 0x000fe20007f1e0ff */
[----:B------:R-:W-:Y:S01]  /*1590*/  IMAD.X R23, R35, 0x1, R14, P1 ;  /* 0x0000000123177824 */ /* 0x000fe200008e060e */
[-C--:B------:R-:W-:Y:S01]  /*15a0*/  LEA.HI R20, R29, R6.reuse, RZ, 0x6 ;  /* 0x000000061d147211 */ /* 0x080fe200078f30ff */
[----:B------:R-:W-:Y:S01]  /*15b0*/  IMAD.IADD R25, R25, 0x1, R2 ;  /* 0x0000000119197824 */ /* 0x000fe200078e0202 */
[----:B------:R-:W-:Y:S01]  /*15c0*/  LEA.HI R29, R29, R6, RZ, 0x5 ;  /* 0x000000061d1d7211 */ /* 0x000fe200078f28ff */
[----:B------:R-:W-:-:S02]  /*15d0*/  IMAD R14, R11, c[0x0][0x1a8], RZ ;  /* 0x00006a000b0e7a24 */ /* 0x000fc400078e02ff */
[----:B------:R-:W-:Y:S01]  /*15e0*/  IMAD.WIDE.U32 R24, R13, c[0x0][0x1a8], R24 ;  /* 0x00006a000d187a25 */ /* 0x000fe200078e0018 */
[----:B------:R-:W-:-:S03]  /*15f0*/  SHF.R.S32.HI R30, RZ, 0x5, R29 ;  /* 0x00000005ff1e7819 */ /* 0x000fc6000001141d */
[----:B------:R-:W-:Y:S02]  /*1600*/  IMAD R14, R13, c[0x0][0x1ac], R14 ;  /* 0x00006b000d0e7a24 */ /* 0x000fe400078e020e */
[----:B------:R-:W-:Y:S02]  /*1610*/  IMAD.SHL.U32 R13, R5, 0x40, RZ ;  /* 0x00000040050d7824 */ /* 0x000fe400078e00ff */
[----:B------:R-:W-:Y:S01]  /*1620*/  IMAD.X R33, R35, 0x1, R15, P0 ;  /* 0x0000000123217824 */ /* 0x000fe200000e060f */
[----:B------:R-:W-:Y:S01]  /*1630*/  LOP3.LUT R15, R4, 0xfffffff8, RZ, 0xc0, !PT ;  /* 0xfffffff8040f7812 */ /* 0x000fe200078ec0ff */
[----:B------:R-:W-:Y:S01]  /*1640*/  IMAD R11, R27, c[0x0][0x198], RZ ;  /* 0x000066001b0b7a24 */ /* 0x000fe200078e02ff */
[----:B------:R-:W-:Y:S01]  /*1650*/  LOP3.LUT R13, R13, 0x1c0, RZ, 0xc0, !PT ;  /* 0x000001c00d0d7812 */ /* 0x000fe200078ec0ff */
[C---:B------:R-:W-:Y:S01]  /*1660*/  IMAD.WIDE.U32 R22, R26.reuse, c[0x0][0x198], R22 ;  /* 0x000066001a167a25 */ /* 0x040fe200078e0016 */
[----:B------:R-:W-:Y:S02]  /*1670*/  IADD3 R8, P0, R26, R8, RZ ;  /* 0x000000081a087210 */ /* 0x000fe40007f1e0ff */
[----:B------:R-:W-:Y:S01]  /*1680*/  LOP3.LUT R12, R13, 0x8, R12, 0xf8, !PT ;  /* 0x000000080d0c7812 */ /* 0x000fe200078ef80c */
[----:B------:R-:W-:Y:S01]  /*1690*/  IMAD.IADD R2, R18, 0x1, -R15 ;  /* 0x0000000112027824 */ /* 0x000fe200078e0a0f */
[----:B------:R-:W-:Y:S01]  /*16a0*/  SHF.R.U32.HI R15, RZ, 0x3, R13 ;  /* 0x00000003ff0f7819 */ /* 0x000fe2000001160d */
[----:B------:R-:W-:-:S02]  /*16b0*/  IMAD R11, R26, c[0x0][0x19c], R11 ;  /* 0x000067001a0b7a24 */ /* 0x000fc400078e020b */
[----:B------:R-:W-:Y:S01]  /*16c0*/  IMAD R13, R17, c[0x0][0x190], RZ ;  /* 0x00006400110d7a24 */ /* 0x000fe200078e02ff */
[----:B------:R-:W-:Y:S01]  /*16d0*/  LOP3.LUT R12, R12, R15, RZ, 0x3c, !PT ;  /* 0x0000000f0c0c7212 */ /* 0x000fe200078e3cff */
[----:B------:R-:W-:Y:S02]  /*16e0*/  IMAD.IADD R25, R25, 0x1, R14 ;  /* 0x0000000119197824 */ /* 0x000fe400078e020e */
[----:B------:R-:W-:Y:S01]  /*16f0*/  IMAD.X R0, R27, 0x1, R0, P0 ;  /* 0x000000011b007824 */ /* 0x000fe200000e0600 */
[----:B------:R-:W-:Y:S01]  /*1700*/  LEA R158, P0, R22, c[0x0][0x168], 0x1 ;  /* 0x00005a00169e7a11 */ /* 0x000fe200078008ff */
[----:B------:R-:W-:Y:S02]  /*1710*/  IMAD.IADD R11, R23, 0x1, R11 ;  /* 0x00000001170b7824 */ /* 0x000fe400078e020b */
[C---:B------:R-:W-:Y:S02]  /*1720*/  IMAD R13, R16.reuse, c[0x0][0x194], R13 ;  /* 0x00006500100d7a24 */ /* 0x040fe400078e020d */
[----:B------:R-:W-:Y:S01]  /*1730*/  IMAD.WIDE.U32 R16, R16, c[0x0][0x190], R24 ;  /* 0x0000640010107a25 */ /* 0x000fe200078e0018 */
[----:B------:R-:W-:-:S03]  /*1740*/  LEA.HI.X R159, R22, c[0x0][0x16c], R11, 0x1, P0 ;  /* 0x00005b00169f7a11 */ /* 0x000fc600000f0c0b */
[----:B------:R-:W-:Y:S01]  /*1750*/  IMAD.WIDE.U32 R32, R10, c[0x0][0x1b8], R32 ;  /* 0x00006e000a207a25 */ /* 0x000fe200078e0020 */
[----:B------:R-:W-:-:S03]  /*1760*/  LEA R10, P0, R16, c[0x0][0x160], 0x1 ;  /* 0x00005800100a7a11 */ /* 0x000fc600078008ff */
[----:B------:R-:W-:Y:S02]  /*1770*/  IMAD.IADD R13, R17, 0x1, R13 ;  /* 0x00000001110d7824 */ /* 0x000fe400078e020d */
[----:B------:R-:W-:Y:S02]  /*1780*/  IMAD.SHL.U32 R20, R20, 0x8, RZ ;  /* 0x0000000814147824 */ /* 0x000fe400078e00ff */
[----:B------:R-:W-:Y:S01]  /*1790*/  IMAD.IADD R33, R33, 0x1, R9 ;  /* 0x0000000121217824 */ /* 0x000fe200078e0209 */
[----:B------:R-:W-:Y:S01]  /*17a0*/  LEA.HI.X R11, R16, c[0x0][0x164], R13, 0x1, P0 ;  /* 0x00005900100b7a11 */ /* 0x000fe200000f0c0d */
[----:B------:R-:W-:Y:S01]  /*17b0*/  IMAD R9, R0, c[0x0][0x1a0], RZ ;  /* 0x0000680000097a24 */ /* 0x000fe200078e02ff */
[----:B------:R-:W-:Y:S01]  /*17c0*/  IADD3 R14, P0, R10, UR9, RZ ;  /* 0x000000090a0e7c10 */ /* 0x000fe2000ff1e0ff */
[C---:B------:R-:W-:Y:S01]  /*17d0*/  IMAD.WIDE.U32 R32, R8.reuse, c[0x0][0x1a0], R32 ;  /* 0x0000680008207a25 */ /* 0x040fe200078e0020 */
[----:B------:R-:W-:Y:S02]  /*17e0*/  LOP3.LUT R19, R19, 0x7ffffe00, R20, 0xf8, !PT ;  /* 0x7ffffe0013137812 */ /* 0x000fe400078ef814 */
[----:B------:R-:W-:Y:S01]  /*17f0*/  IADD3.X R15, R11, UR5, RZ, P0, !PT ;  /* 0x000000050b0f7c10 */ /* 0x000fe200087fe4ff */
[----:B------:R-:W-:Y:S01]  /*1800*/  IMAD R9, R8, c[0x0][0x1a4], R9 ;  /* 0x0000690008097a24 */ /* 0x000fe200078e0209 */
[----:B------:R-:W-:Y:S01]  /*1810*/  IADD3 R16, P0, R14, UR9, RZ ;  /* 0x000000090e107c10 */ /* 0x000fe2000ff1e0ff */
[----:B------:R-:W-:-:S02]  /*1820*/  IMAD.SHL.U32 R161, R19, 0x2, RZ ;  /* 0x0000000213a17824 */ /* 0x000fc400078e00ff */
        /* <DEDUP_REMOVED lines=24> */
[----:B------:R-:W-:Y:S01]  /*19b0*/  IMAD R81, R30, 0x10, R81 ;  /* 0x000000101e517824 */ /* 0x000fe200078e0251 */
[----:B------:R-:W-:-:S02]  /*19c0*/  IADD3 R151, R153, 0x20, RZ ;  /* 0x0000002099977810 */ /* 0x000fc40007ffe0ff */
[----:B------:R3:W-:Y:S04]  /*19d0*/  LDGSTS.E.BYPASS.LTC128B.128 [R161+0x3000], [R16.64+0x80] ;  /* 0x0300008010a17fae */ /* 0x0007e8000b901d4a */
        /* <DEDUP_REMOVED lines=17> */
[----:B------:R-:W-:Y:S01]  /*1af0*/  LOP3.LUT R7, R8, 0xfffffe00, RZ, 0xc0, !PT ;  /* 0xfffffe0008077812 */ /* 0x000fe200078ec0ff */
[----:B------:R4:W-:Y:S01]  /*1b00*/  LDGSTS.E.BYPASS.LTC128B.128 [R161+0x7000], [R20.64+0x80] ;  /* 0x0700008014a17fae */ /* 0x0009e2000b901d4a */
[----:B------:R-:W-:-:S03]  /*1b10*/  IMAD.MOV.U32 R8, RZ, RZ, 0x20 ;  /* 0x00000020ff087424 */ /* 0x000fc600078e00ff */
[----:B------:R2:W-:Y:S01]  /*1b20*/  LDGSTS.E.BYPASS.LTC128B.128 [R161+0x5800], [R14.64] ;  /* 0x058000000ea17fae */ /* 0x0005e2000b901d4a */
[----:B------:R-:W-:Y:S01]  /*1b30*/  IMAD R9, R30, 0x400, R7 ;  /* 0x000004001e097824 */ /* 0x000fe200078e0207 */
[----:B------:R-:W-:Y:S02]  /*1b40*/  SEL R0, R8, 0xffffffe0, !P1 ;  /* 0xffffffe008007807 */ /* 0x000fe40004800000 */
[----:B------:R2:W-:Y:S01]  /*1b50*/  LDGSTS.E.BYPASS.LTC128B.128 [R161+0x7800], [R14.64+0x80] ;  /* 0x078000800ea17fae */ /* 0x0005e2000b901d4a */
[----:B------:R-:W-:Y:S01]  /*1b60*/  IMAD.IADD R154, R9, 0x1, R4 ;  /* 0x00000001099a7824 */ /* 0x000fe200078e0204 */
[----:B------:R-:W-:Y:S01]  /*1b70*/  LOP3.LUT P1, RZ, R2, 0x4, RZ, 0xc0, !PT ;  /* 0x0000000402ff7812 */ /* 0x000fe2000782c0ff */
[----:B------:R-:W-:Y:S01]  /*1b80*/  IMAD.MOV.U32 R2, RZ, RZ, 0x40 ;  /* 0x00000040ff027424 */ /* 0x000fe200078e00ff */
[----:B------:R-:W0:Y:S01]  /*1b90*/  LDGDEPBAR ;  /* 0x00000000000079af */ /* 0x000e220000000000 */
[----:B------:R-:W-:-:S04]  /*1ba0*/  IMAD.SHL.U32 R154, R154, 0x2, RZ ;  /* 0x000000029a9a7824 */ /* 0x000fc800078e00ff */
[----:B------:R-:W-:Y:S01]  /*1bb0*/  IMAD.IADD R152, R154, 0x1, R0 ;  /* 0x000000019a987824 */ /* 0x000fe200078e0200 */
[----:B--2---:R-:W-:Y:S01]  /*1bc0*/  IADD3 R14, P0, R156, UR9, RZ ;  /* 0x000000099c0e7c10 */ /* 0x004fe2000ff1e0ff */
[----:B------:R-:W-:-:S04]  /*1bd0*/  DEPBAR.LE SB0, 0x0 ;  /* 0x000080000000791a */ /* 0x000fc80000000000 */
[----:B------:R-:W-:Y:S01]  /*1be0*/  BAR.SYNC.DEFER_BLOCKING 0x0 ;  /* 0x0000000000007b1d */ /* 0x000fe20000010000 */
[----:B------:R-:W-:Y:S02]  /*1bf0*/  IADD3.X R15, R157, UR5, RZ, P0, !PT ;  /* 0x000000059d0f7c10 */ /* 0x000fe400087fe4ff */
[----:B------:R-:W-:-:S04]  /*1c00*/  IADD3 R12, P0, R14, UR9, RZ ;  /* 0x000000090e0c7c10 */ /* 0x000fc8000ff1e0ff */
[----:B------:R-:W-:Y:S02]  /*1c10*/  IADD3.X R13, R15, UR5, RZ, P0, !PT ;  /* 0x000000050f0d7c10 */ /* 0x000fe400087fe4ff */
[----:B------:R-:W-:-:S04]  /*1c20*/  IADD3 R10, P0, R12, UR9, RZ ;  /* 0x000000090c0a7c10 */ /* 0x000fc8000ff1e0ff */
[----:B------:R-:W-:Y:S02]  /*1c30*/  IADD3.X R11, R13, UR5, RZ, P0, !PT ;  /* 0x000000050d0b7c10 */ /* 0x000fe400087fe4ff */
[----:B------:R-:W-:Y:S01]  /*1c40*/  LOP3.LUT P0, RZ, R5, 0x2, RZ, 0xc0, !PT ;  /* 0x0000000205ff7812 */ /* 0x000fe2000780c0ff */
[----:B------:R-:W-:Y:S01]  /*1c50*/  @!PT LDS RZ, [RZ] ;  /* 0x00000000fffff984 */ /* 0x000fe20000000800 */
[----:B------:R-:W-:Y:S01]  /*1c60*/  @!PT LDS RZ, [RZ] ;  /* 0x00000000fffff984 */ /* 0x000fe20000000800 */
[----:B------:R-:W-:Y:S01]  /*1c70*/  @!PT LDS RZ, [RZ] ;  /* 0x00000000fffff984 */ /* 0x000fe20000000800 */
[----:B------:R1:W-:Y:S04]  /*1c80*/  LDGSTS.E.BYPASS.LTC128B.128 [R161+0x8000], [R156.64] ;  /* 0x080000009ca17fae */ /* 0x0003e8000b901d4a */
[----:B------:R1:W-:Y:S08]  /*1c90*/  LDGSTS.E.BYPASS.LTC128B.128 [R161+0xa000], [R156.64+0x80] ;  /* 0x0a0000809ca17fae */ /* 0x0003f0000b901d4a */
[----:B------:R-:W-:-:S02]  /*1ca0*/  @P0 IADD3 R151, R153, -0x20, RZ ;  /* 0xffffffe099970810 */ /* 0x000fc40007ffe0ff */
[----:B------:R-:W-:Y:S01]  /*1cb0*/  LOP3.LUT P0, RZ, R5, 0x4, RZ, 0xc0, !PT ;  /* 0x0000000405ff7812 */ /* 0x000fe2000780c0ff */
[----:B------:R2:W-:Y:S01]  /*1cc0*/  LDGSTS.E.BYPASS.LTC128B.128 [R161+0x8800], [R14.64] ;  /* 0x088000000ea17fae */ /* 0x0005e2000b901d4a */
[C---:B------:R-:W-:Y:S02]  /*1cd0*/  SEL R5, R2.reuse, 0xffffffc0, !P1 ;  /* 0xffffffc002057807 */ /* 0x040fe40004800000 */
[----:B------:R-:W-:Y:S01]  /*1ce0*/  SEL R2, R2, 0xffffffc0, !P0 ;  /* 0xffffffc002027807 */ /* 0x000fe20004000000 */
[----:B------:R2:W-:Y:S01]  /*1cf0*/  LDGSTS.E.BYPASS.LTC128B.128 [R161+0xa800], [R14.64+0x80] ;  /* 0x0a8000800ea17fae */ /* 0x0005e2000b901d4a */
[C---:B------:R-:W-:Y:S01]  /*1d00*/  IADD3 R143, R151.reuse, 0x800, RZ ;  /* 0x00000800978f7810 */ /* 0x040fe20007ffe0ff */
[--C-:B------:R-:W-:Y:S01]  /*1d10*/  IMAD.IADD R150, R154, 0x1, R5.reuse ;  /* 0x000000019a967824 */ /* 0x100fe200078e0205 */
[----:B------:R-:W-:Y:S01]  /*1d20*/  IADD3 R142, R151, 0x1000, RZ ;  /* 0x00001000978e7810 */ /* 0x000fe20007ffe0ff */
[----:B------:R2:W-:Y:S01]  /*1d30*/  LDGSTS.E.BYPASS.LTC128B.128 [R161+0x9000], [R12.64] ;  /* 0x090000000ca17fae */ /* 0x0005e2000b901d4a */
[----:B------:R-:W-:Y:S01]  /*1d40*/  IMAD.IADD R149, R153, 0x1, R2 ;  /* 0x0000000199957824 */ /* 0x000fe200078e0202 */
[C---:B------:R-:W-:Y:S01]  /*1d50*/  IADD3 R141, R151.reuse, 0x1800, RZ ;  /* 0x00001800978d7810 */ /* 0x040fe20007ffe0ff */
[----:B------:R-:W-:Y:S01]  /*1d60*/  IMAD.IADD R148, R152, 0x1, R5 ;  /* 0x0000000198947824 */ /* 0x000fe200078e0205 */
[----:B------:R2:W-:Y:S01]  /*1d70*/  LDGSTS.E.BYPASS.LTC128B.128 [R161+0xb000], [R12.64+0x80] ;  /* 0x0b0000800ca17fae */ /* 0x0005e2000b901d4a */
[----:B------:R-:W-:Y:S01]  /*1d80*/  IMAD.IADD R140, R2, 0x1, R151 ;  /* 0x00000001028c7824 */ /* 0x000fe200078e0297 */
[----:B------:R-:W-:-:S02]  /*1d90*/  IADD3 R139, R151, 0x2000, RZ ;  /* 0x00002000978b7810 */ /* 0x000fc40007ffe0ff */
[----:B------:R5:W-:Y:S01]  /*1da0*/  LDGSTS.E.BYPASS.LTC128B.128 [R161+0x9800], [R10.64] ;  /* 0x098000000aa17fae */ /* 0x000be2000b901d4a */
[C---:B------:R-:W-:Y:S02]  /*1db0*/  IADD3 R138, R151.reuse, 0x2800, RZ ;  /* 0x00002800978a7810 */ /* 0x040fe40007ffe0ff */
[C---:B------:R-:W-:Y:S01]  /*1dc0*/  IADD3 R137, R151.reuse, 0x3000, RZ ;  /* 0x0000300097897810 */ /* 0x040fe20007ffe0ff */
[----:B------:R5:W-:Y:S01]  /*1dd0*/  LDGSTS.E.BYPASS.LTC128B.128 [R161+0xb800], [R10.64+0x80] ;  /* 0x0b8000800aa17fae */ /* 0x000be2000b901d4a */
[----:B------:R-:W-:-:S03]  /*1de0*/  IADD3 R136, R151, 0x3800, RZ ;  /* 0x0000380097887810 */ /* 0x000fc60007ffe0ff */
[----:B------:R-:W-:Y:S04]  /*1df0*/  LDSM.16.M88.4 R64, [R154] ;  /* 0x000000009a40783b */ /* 0x000fe80000000200 */
[----:B------:R-:W1:Y:S04]  /*1e00*/  LDSM.16.M88.4 R36, [R80+0x4000] ;  /* 0x004000005024783b */ /* 0x000e680000000200 */
[----:B------:R-:W4:Y:S04]  /*1e10*/  LDSM.16.M88.4 R24, [R80+0x4800] ;  /* 0x004800005018783b */ /* 0x000f280000000200 */
[----:B---3--:R-:W3:Y:S04]  /*1e20*/  LDSM.16.M88.4 R16, [R80+0x5000] ;  /* 0x005000005010783b */ /* 0x008ee80000000200 */
[----:B------:R-:W3:Y:S04]  /*1e30*/  LDSM.16.M88.4 R44, [R80+0x5800] ;  /* 0x00580000502c783b */ /* 0x000ee80000000200 */
[----:B--2---:R-:W-:Y:S04]  /*1e40*/  LDSM.16.M88.4 R12, [R152] ;  /* 0x00000000980c783b */ /* 0x004fe80000000200 */
[----:B------:R-:W2:Y:S04]  /*1e50*/  LDSM.16.M88.4 R48, [R151] ;  /* 0x000000009730783b */ /* 0x000ea80000000200 */
[----:B-----5:R-:W5:Y:S04]  /*1e60*/  LDSM.16.M88.4 R8, [R151+0x800] ;  /* 0x000800009708783b */ /* 0x020f680000000200 */
[----:B------:R-:W2:Y:S04]  /*1e70*/  LDSM.16.M88.4 R52, [R151+0x1000] ;  /* 0x001000009734783b */ /* 0x000ea80000000200 */
[----:B------:R-:W-:Y:S04]  /*1e80*/  LDSM.16.M88.4 R60, [R150] ;  /* 0x00000000963c783b */ /* 0x000fe80000000200 */
[----:B------:R-:W-:Y:S01]  /*1e90*/  LDSM.16.M88.4 R72, [R149] ;  /* 0x000000009548783b */ /* 0x000fe20000000200 */
[C---:B-1----:R-:W-:Y:S03]  /*1ea0*/  HMMA.16816.F32.BF16 R40, R64.reuse, R36, RZ ;  /* 0x000000244028723c */ /* 0x042fe600000418ff */
[----:B------:R-:W-:Y:S04]  /*1eb0*/  LDSM.16.M88.4 R76, [R149+0x1800] ;  /* 0x00180000954c783b */ /* 0x000fe80000000200 */
[----:B------:R-:W-:Y:S01]  /*1ec0*/  LDSM.16.M88.4 R56, [R140] ;  /* 0x000000008c38783b */ /* 0x000fe20000000200 */
[C---:B------:R-:W-:Y:S03]  /*1ed0*/  HMMA.16816.F32.BF16 R36, R64.reuse, R38, RZ ;  /* 0x000000264024723c */ /* 0x040fe600000418ff */
[----:B------:R-:W0:Y:S05]  /*1ee0*/  LDGDEPBAR ;  /* 0x00000000000079af */ /* 0x000e2a0000000000 */
[C---:B----4-:R-:W-:Y:S08]  /*1ef0*/  HMMA.16816.F32.BF16 R32, R64.reuse, R24, RZ ;  /* 0x000000184020723c */ /* 0x050ff000000418ff */
[C---:B---3--:R-:W-:Y:S08]  /*1f00*/  HMMA.16816.F32.BF16 R20, R64.reuse, R16, RZ ;  /* 0x000000104014723c */ /* 0x048ff000000418ff */
[C---:B------:R-:W-:Y:S08]  /*1f10*/  HMMA.16816.F32.BF16 R24, R64.reuse, R26, RZ ;  /* 0x0000001a4018723c */ /* 0x040ff000000418ff */
[C---:B------:R-:W-:Y:S08]  /*1f20*/  HMMA.16816.F32.BF16 R16, R64.reuse, R18, RZ ;  /* 0x000000124010723c */ /* 0x040ff000000418ff */
[C---:B------:R-:W-:Y:S08]  /*1f30*/  HMMA.16816.F32.BF16 R68, R64.reuse, R44, RZ ;  /* 0x0000002c4044723c */ /* 0x040ff000000418ff */
[----:B------:R-:W-:Y:S01]  /*1f40*/  HMMA.16816.F32.BF16 R64, R64, R46, RZ ;  /* 0x0000002e4040723c */ /* 0x000fe200000418ff */
[----:B------:R-:W1:Y:S07]  /*1f50*/  LDSM.16.M88.4 R44, [R151+0x1800] ;  /* 0x00180000972c783b */ /* 0x000e6e0000000200 */
        /* <DEDUP_REMOVED lines=9> */
[C---:B-1----:R-:W-:Y:S08]  /*1ff0*/  HMMA.16816.F32.BF16 R68, R12.reuse, R44, R68 ;  /* 0x0000002c0c44723c */ /* 0x042ff00000041844 */
[----:B------:R-:W-:Y:S01]  /*2000*/  HMMA.16816.F32.BF16 R64, R12, R46, R64 ;  /* 0x0000002e0c40723c */ /* 0x000fe20000041840 */
[----:B------:R-:W1:Y:S04]  /*2010*/  LDSM.16.M88.4 R12, [R148] ;  /* 0x00000000940c783b */ /* 0x000e680000000200 */
[----:B------:R-:W4:Y:S03]  /*2020*/  LDSM.16.M88.4 R44, [R140+0x1000] ;  /* 0x001000008c2c783b */ /* 0x000f260000000200 */
[C---:B------:R-:W-:Y:S08]  /*2030*/  HMMA.16816.F32.BF16 R40, R60.reuse, R72, R40 ;  /* 0x000000483c28723c */ /* 0x040ff00000041828 */
[C---:B------:R-:W-:Y:S01]  /*2040*/  HMMA.16816.F32.BF16 R36, R60.reuse, R74, R36 ;  /* 0x0000004a3c24723c */ /* 0x040fe20000041824 */
[----:B------:R-:W5:Y:S07]  /*2050*/  LDSM.16.M88.4 R72, [R140+0x1800] ;  /* 0x001800008c48783b */ /* 0x000f6e0000000200 */
        /* <DEDUP_REMOVED lines=22> */
[----:B------:R-:W4:Y:S03]  /*21c0*/  LDSM.16.M88.4 R72, [R151+0x3800] ;  /* 0x003800009748783b */ /* 0x000f260000000200 */
[C---:B--2---:R-:W-:Y:S08]  /*21d0*/  HMMA.16816.F32.BF16 R40, R48.reuse, R8, R40 ;  /* 0x000000083028723c */ /* 0x044ff00000041828 */
        /* <DEDUP_REMOVED lines=10> */
[----:B------:R-:W3:Y:S04]  /*2280*/  LDSM.16.M88.4 R56, [R149+0x2000] ;  /* 0x002000009538783b */ /* 0x000ee80000000200 */
[----:B------:R-:W-:Y:S03]  /*2290*/  LDSM.16.M88.4 R48, [R149+0x3000] ;  /* 0x003000009530783b */ /* 0x000fe60000000200 */
[C---:B----4-:R-:W-:Y:S08]  /*22a0*/  HMMA.16816.F32.BF16 R40, R76.reuse, R44, R40 ;  /* 0x0000002c4c28723c */ /* 0x050ff00000041828 */
[C---:B------:R-:W-:Y:S01]  /*22b0*/  HMMA.16816.F32.BF16 R36, R76.reuse, R46, R36 ;  /* 0x0000002e4c24723c */ /* 0x040fe20000041824 */
[----:B------:R-:W4:Y:S07]  /*22c0*/  LDSM.16.M88.4 R44, [R149+0x3800] ;  /* 0x00380000952c783b */ /* 0x000f2e0000000200 */
[C---:B-----5:R-:W-:Y:S08]  /*22d0*/  HMMA.16816.F32.BF16 R32, R76.reuse, R12, R32 ;  /* 0x0000000c4c20723c */ /* 0x060ff00000041820 */
[C---:B------:R-:W-:Y:S08]  /*22e0*/  HMMA.16816.F32.BF16 R68, R76.reuse, R72, R68 ;  /* 0x000000484c44723c */ /* 0x040ff00000041844 */
[C---:B------:R-:W-:Y:S01]  /*22f0*/  HMMA.16816.F32.BF16 R24, R76.reuse, R14, R24 ;  /* 0x0000000e4c18723c */ /* 0x040fe20000041818 */
[----:B------:R-:W-:Y:S07]  /*2300*/  LDSM.16.M88.4 R12, [R140+0x2000] ;  /* 0x002000008c0c783b */ /* 0x000fee0000000200 */
[C---:B--2---:R-:W-:Y:S08]  /*2310*/  HMMA.16816.F32.BF16 R20, R76.reuse, R8, R20 ;  /* 0x000000084c14723c */ /* 0x044ff00000041814 */
[----:B------:R-:W-:Y:S01]  /*2320*/  HMMA.16816.F32.BF16 R16, R76, R10, R16 ;  /* 0x0000000a4c10723c */ /* 0x000fe20000041810 */
[----:B------:R-:W2:Y:S07]  /*2330*/  LDSM.16.M88.4 R8, [R148+0x2000] ;  /* 0x002000009408783b */ /* 0x000eae0000000200 */
[----:B-1----:R-:W-:Y:S07]  /*2340*/  HMMA.16816.F32.BF16 R32, R60, R52, R32 ;  /* 0x000000343c20723c */ /* 0x002fee0000041820 */
[----:B------:R-:W-:Y:S01]  /*2350*/  LOP3.LUT R53, R29, 0xffffffe0, RZ, 0xc0, !PT ;  /* 0xffffffe01d357812 */ /* 0x000fe200078ec0ff */
[----:B------:R-:W-:Y:S01]  /*2360*/  HMMA.16816.F32.BF16 R64, R76, R74, R64 ;  /* 0x0000004a4c40723c */ /* 0x000fe20000041840 */
[----:B------:R-:W-:-:S03]  /*2370*/  SHF.R.S32.HI R29, RZ, 0x1f, R29 ;  /* 0x0000001fff1d7819 */ /* 0x000fc6000001141d */
[C---:B------:R-:W-:Y:S02]  /*2380*/  IMAD.IADD R2, R6.reuse, 0x1, -R53 ;  /* 0x0000000106027824 */ /* 0x040fe400078e0a35 */
[----:B------:R-:W-:Y:S02]  /*2390*/  IMAD.SHL.U32 R53, R6, 0x2, RZ ;  /* 0x0000000206357824 */ /* 0x000fe400078e00ff */
[C---:B---3--:R-:W-:Y:S08]  /*23a0*/  HMMA.16816.F32.BF16 R40, R60.reuse, R56, R40 ;  /* 0x000000383c28723c */ /* 0x048ff00000041828 */
[C---:B----4-:R-:W-:Y:S07]  /*23b0*/  HMMA.16816.F32.BF16 R68, R60.reuse, R44, R68 ;  /* 0x0000002c3c44723c */ /* 0x050fee0000041844 */
[----:B------:R-:W-:Y:S01]  /*23c0*/  SHF.R.S32.HI R45, RZ, 0x1f, R2 ;  /* 0x0000001fff2d7819 */ /* 0x000fe20000011402 */
[----:B------:R-:W-:Y:S03]  /*23d0*/  HMMA.16816.F32.BF16 R36, R60, R58, R36 ;  /* 0x0000003a3c24723c */ /* 0x000fe60000041824 */
[----:B------:R-:W-:-:S04]  /*23e0*/  LEA.HI R164, R45, R2, RZ, 0x2 ;  /* 0x000000022da47211 */ /* 0x000fc800078f10ff */
[----:B------:R-:W-:Y:S01]  /*23f0*/  SHF.R.S32.HI R164, RZ, 0x2, R164 ;  /* 0x00000002ffa47819 */ /* 0x000fe200000114a4 */
[----:B------:R-:W-:Y:S03]  /*2400*/  HMMA.16816.F32.BF16 R20, R60, R48, R20 ;  /* 0x000000303c14723c */ /* 0x000fe60000041814 */
[----:B------:R-:W-:-:S04]  /*2410*/  IADD3 R2, R81, 0x1, R164 ;  /* 0x0000000151027810 */ /* 0x000fc80007ffe0a4 */
[----:B------:R-:W-:Y:S01]  /*2420*/  IADD3 R2, R31, -c[0x0][0x214], R2 ;  /* 0x800085001f027a10 */ /* 0x000fe20007ffe002 */
[----:B------:R-:W-:Y:S01]  /*2430*/  HMMA.16816.F32.BF16 R16, R60, R50, R16 ;  /* 0x000000323c10723c */ /* 0x000fe20000041810 */
[----:B------:R-:W1:Y:S02]  /*2440*/  LDSM.16.M88.4 R48, [R140+0x2800] ;  /* 0x002800008c30783b */ /* 0x000e640000000200 */
[----:B------:R-:W-:Y:S02]  /*2450*/  IADD3 R52, R2, c[0x0][0x2e8], RZ ;  /* 0x0000ba0002347a10 */ /* 0x000fe40007ffe0ff */
[----:B------:R-:W-:-:S03]  /*2460*/  LEA.HI R2, R29, R30, RZ, 0x2 ;  /* 0x0000001e1d027211 */ /* 0x000fc600078f10ff */
[----:B------:R-:W-:Y:S01]  /*2470*/  HMMA.16816.F32.BF16 R24, R60, R54, R24 ;  /* 0x000000363c18723c */ /* 0x000fe20000041818 */
[----:B------:R-:W-:-:S05]  /*2480*/  LOP3.LUT R165, R2, 0xfffffffc, RZ, 0xc0, !PT ;  /* 0xfffffffc02a57812 */ /* 0x000fca00078ec0ff */
[----:B------:R-:W-:Y:S01]  /*2490*/  IMAD.IADD R165, R30, 0x1, -R165 ;  /* 0x000000011ea57824 */ /* 0x000fe200078e0aa5 */
[----:B------:R-:W-:Y:S01]  /*24a0*/  IADD3 R54, R28, -0x1, RZ ;  /* 0xffffffff1c367810 */ /* 0x000fe20007ffe0ff */
[----:B------:R-:W-:Y:S01]  /*24b0*/  HMMA.16816.F32.BF16 R64, R60, R46, R64 ;  /* 0x0000002e3c40723c */ /* 0x000fe20000041840 */
[----:B------:R-:W3:Y:S02]  /*24c0*/  LDSM.16.M88.4 R44, [R140+0x3000] ;  /* 0x003000008c2c783b */ /* 0x000ee40000000200 */
[C---:B------:R-:W-:Y:S01]  /*24d0*/  ISETP.GT.AND P0, PT, R54.reuse, R155, PT ;  /* 0x0000009b3600720c */ /* 0x040fe20003f04270 */
[----:B------:R-:W-:-:S04]  /*24e0*/  IMAD.SHL.U32 R6, R54, 0x40, RZ ;  /* 0x0000004036067824 */ /* 0x000fc800078e00ff */
[----:B--2---:R-:W-:Y:S01]  /*24f0*/  HMMA.16816.F32.BF16 R40, R8, R12, R40 ;  /* 0x0000000c0828723c */ /* 0x004fe20000041828 */
[----:B------:R-:W-:-:S04]  /*2500*/  LOP3.LUT R53, R6, 0x6, R53, 0xf8, !PT ;  /* 0x0000000606357812 */ /* 0x000fc800078ef835 */
[C---:B------:R-:W-:Y:S02]  /*2510*/  LOP3.LUT R29, R53.reuse, 0x8, RZ, 0xfc, !PT ;  /* 0x00000008351d7812 */ /* 0x040fe400078efcff */
[C---:B------:R-:W-:Y:S01]  /*2520*/  IADD3 R12, R52.reuse, 0x8, RZ ;  /* 0x00000008340c7810 */ /* 0x040fe20007ffe0ff */
[----:B------:R-:W-:Y:S01]  /*2530*/  HMMA.16816.F32.BF16 R36, R8, R14, R36 ;  /* 0x0000000e0824723c */ /* 0x000fe20000041824 */
[----:B------:R-:W-:Y:S02]  /*2540*/  LOP3.LUT R13, R53, 0x1, RZ, 0xfc, !PT ;  /* 0x00000001350d7812 */ /* 0x000fe400078efcff */
[-C--:B------:R-:W-:Y:S02]  /*2550*/  IMNMX R52, R52, R31.reuse, PT ;  /* 0x0000001f34347217 */ /* 0x080fe40003800200 */
[----:B------:R-:W-:Y:S02]  /*2560*/  IMNMX R2, R12, R31, PT ;  /* 0x0000001f0c027217 */ /* 0x000fe40003800200 */
[----:B------:R-:W-:-:S02]  /*2570*/  ISETP.GE.AND P4, PT, R13, R52, PT ;  /* 0x000000340d00720c */ /* 0x000fc40003f86270 */
[----:B------:R-:W-:Y:S01]  /*2580*/  ISETP.GE.AND P2, PT, R13, R2, PT ;  /* 0x000000020d00720c */ /* 0x000fe20003f46270 */
[----:B-1----:R-:W-:Y:S01]  /*2590*/  HMMA.16816.F32.BF16 R32, R8, R48, R32 ;  /* 0x000000300820723c */ /* 0x002fe20000041820 */
[----:B------:R-:W1:Y:S01]  /*25a0*/  LDSM.16.M88.4 R12, [R140+0x3800] ;  /* 0x003800008c0c783b */ /* 0x000e620000000200 */
[----:B------:R-:W-:Y:S01]  /*25b0*/  ISETP.GE.AND P1, PT, R53, R52, PT ;  /* 0x000000343500720c */ /* 0x000fe20003f26270 */
[----:B------:R-:W-:-:S04]  /*25c0*/  DEPBAR.LE SB0, 0x0 ;  /* 0x000080000000791a */ /* 0x000fc80000000000 */
[C---:B------:R-:W-:Y:S01]  /*25d0*/  ISETP.GE.AND P5, PT, R53.reuse, R2, PT ;  /* 0x000000023500720c */ /* 0x040fe20003fa6270 */
[C---:B------:R-:W-:Y:S01]  /*25e0*/  HMMA.16816.F32.BF16 R24, R8.reuse, R50, R24 ;  /* 0x000000320818723c */ /* 0x040fe20000041818 */
[----:B------:R-:W-:Y:S02]  /*25f0*/  LOP3.LUT R31, R53, 0x9, RZ, 0xfc, !PT ;  /* 0x00000009351f7812 */ /* 0x000fe400078efcff */
[----:B------:R-:W-:Y:S02]  /*2600*/  FSEL R49, R40, -INF , !P1 ;  /* 0xff80000028317808 */ /* 0x000fe40004800000 */
[C---:B------:R-:W-:Y:S02]  /*2610*/  ISETP.GE.AND P3, PT, R29.reuse, R52, PT ;  /* 0x000000341d00720c */ /* 0x040fe40003f66270 */
[----:B------:R-:W-:Y:S01]  /*2620*/  ISETP.GE.AND P1, PT, R29, R2, PT ;  /* 0x000000021d00720c */ /* 0x000fe20003f26270 */
[----:B---3--:R-:W-:Y:S01]  /*2630*/  HMMA.16816.F32.BF16 R20, R8, R44, R20 ;  /* 0x0000002c0814723c */ /* 0x008fe20000041814 */
[----:B------:R-:W-:-:S02]  /*2640*/  FSEL R42, R42, -INF , !P5 ;  /* 0xff8000002a2a7808 */ /* 0x000fc40006800000 */
[----:B------:R-:W-:Y:S02]  /*2650*/  FSEL R41, R41, -INF , !P4 ;  /* 0xff80000029297808 */ /* 0x000fe40006000000 */
[----:B------:R-:W-:Y:S01]  /*2660*/  LOP3.LUT R29, R53, 0x10, RZ, 0xfc, !PT ;  /* 0x00000010351d7812 */ /* 0x000fe200078efcff */
[----:B------:R-:W-:Y:S01]  /*2670*/  BAR.SYNC.DEFER_BLOCKING 0x0 ;  /* 0x0000000000007b1d */ /* 0x000fe20000010000 */
[C---:B------:R-:W-:Y:S01]  /*2680*/  ISETP.GE.AND P5, PT, R31.reuse, R52, PT ;  /* 0x000000341f00720c */ /* 0x040fe20003fa6270 */
[----:B------:R-:W-:Y:S01]  /*2690*/  HMMA.16816.F32.BF16 R16, R8, R46, R16 ;  /* 0x0000002e0810723c */ /* 0x000fe20000041810 */
[----:B------:R-:W-:Y:S02]  /*26a0*/  ISETP.GE.AND P4, PT, R31, R2, PT ;  /* 0x000000021f00720c */ /* 0x000fe40003f86270 */
[----:B------:R-:W-:Y:S02]  /*26b0*/  FSEL R40, R43, -INF , !P2 ;  /* 0xff8000002b287808 */ /* 0x000fe40005000000 */
[----:B------:R-:W-:-:S02]  /*26c0*/  LOP3.LUT R31, R53, 0x11, RZ, 0xfc, !PT ;  /* 0x00000011351f7812 */ /* 0x000fc400078efcff */
[----:B------:R-:W-:Y:S02]  /*26d0*/  FSEL R43, R36, -INF , !P3 ;  /* 0xff800000242b7808 */ /* 0x000fe40005800000 */
[C---:B------:R-:W-:Y:S02]  /*26e0*/  ISETP.GE.AND P2, PT, R29.reuse, R52, PT ;  /* 0x000000341d00720c */ /* 0x040fe40003f46270 */
[----:B------:R-:W-:Y:S02]  /*26f0*/  ISETP.GE.AND P3, PT, R29, R2, PT ;  /* 0x000000021d00720c */ /* 0x000fe40003f66270 */
[----:B------:R-:W-:Y:S02]  /*2700*/  FSEL R30, R38, -INF , !P1 ;  /* 0xff800000261e7808 */ /* 0x000fe40004800000 */
[----:B------:R-:W-:Y:S02]  /*2710*/  FSEL R37, R37, -INF , !P5 ;  /* 0xff80000025257808 */ /* 0x000fe40006800000 */
[----:B------:R-:W-:Y:S01]  /*2720*/  LOP3.LUT R29, R53, 0x18, RZ, 0xfc, !PT ;  /* 0x00000018351d7812 */ /* 0x000fe200078efcff */
[----:B-1----:R-:W-:Y:S01]  /*2730*/  HMMA.16816.F32.BF16 R68, R8, R12, R68 ;  /* 0x0000000c0844723c */ /* 0x002fe20000041844 */
[----:B------:R-:W-:-:S02]  /*2740*/  ISETP.GE.AND P1, PT, R31, R52, PT ;  /* 0x000000341f00720c */ /* 0x000fc40003f26270 */
[----:B------:R-:W-:Y:S02]  /*2750*/  ISETP.GE.AND P5, PT, R31, R2, PT ;  /* 0x000000021f00720c */ /* 0x000fe40003fa6270 */
[----:B------:R-:W-:Y:S02]  /*2760*/  LOP3.LUT R31, R53, 0x19, RZ, 0xfc, !PT ;  /* 0x00000019351f7812 */ /* 0x000fe400078efcff */
[----:B------:R-:W-:Y:S01]  /*2770*/  FSEL R48, R39, -INF , !P4 ;  /* 0xff80000027307808 */ /* 0x000fe20006000000 */
[----:B------:R-:W-:Y:S01]  /*2780*/  HMMA.16816.F32.BF16 R64, R8, R14, R64 ;  /* 0x0000000e0840723c */ /* 0x000fe20000041840 */
[----:B------:R-:W-:Y:S02]  /*2790*/  FSEL R57, R32, -INF , !P2 ;  /* 0xff80000020397808 */ /* 0x000fe40005000000 */
[C---:B------:R-:W-:Y:S02]  /*27a0*/  ISETP.GE.AND P4, PT, R29.reuse, R52, PT ;  /* 0x000000341d00720c */ /* 0x040fe40003f86270 */
[----:B------:R-:W-:-:S02]  /*27b0*/  ISETP.GE.AND P2, PT, R29, R2, PT ;  /* 0x000000021d00720c */ /* 0x000fc40003f46270 */
[----:B------:R-:W-:Y:S02]  /*27c0*/  FSEL R34, R34, -INF , !P3 ;  /* 0xff80000022227808 */ /* 0x000fe40005800000 */
[----:B------:R-:W-:Y:S02]  /*27d0*/  LOP3.LUT R29, R53, 0x20, RZ, 0xfc, !PT ;  /* 0x00000020351d7812 */ /* 0x000fe400078efcff */
[----:B------:R-:W-:Y:S02]  /*27e0*/  FSEL R74, R35, -INF , !P5 ;  /* 0xff800000234a7808 */ /* 0x000fe40006800000 */
[----:B------:R-:W-:Y:S02]  /*27f0*/  ISETP.GE.AND P3, PT, R31, R52, PT ;  /* 0x000000341f00720c */ /* 0x000fe40003f66270 */
[----:B------:R-:W-:Y:S02]  /*2800*/  FSEL R33, R33, -INF , !P1 ;  /* 0xff80000021217808 */ /* 0x000fe40004800000 */
[----:B------:R-:W-:-:S02]  /*2810*/  LOP3.LUT R35, R53, 0x21, RZ, 0xfc, !PT ;  /* 0x0000002135237812 */ /* 0x000fc400078efcff */
[----:B------:R-:W-:Y:S02]  /*2820*/  ISETP.GE.AND P1, PT, R31, R2, PT ;  /* 0x000000021f00720c */ /* 0x000fe40003f26270 */
[----:B------:R-:W-:Y:S02]  /*2830*/  FSEL R31, R24, -INF , !P4 ;  /* 0xff800000181f7808 */ /* 0x000fe40006000000 */
[C---:B------:R-:W-:Y:S02]  /*2840*/  ISETP.GE.AND P5, PT, R29.reuse, R52, PT ;  /* 0x000000341d00720c */ /* 0x040fe40003fa6270 */
[----:B------:R-:W-:Y:S02]  /*2850*/  ISETP.GE.AND P4, PT, R29, R2, PT ;  /* 0x000000021d00720c */ /* 0x000fe40003f86270 */
[----:B------:R-:W-:Y:S02]  /*2860*/  FSEL R72, R26, -INF , !P2 ;  /* 0xff8000001a487808 */ /* 0x000fe40005000000 */
[----:B------:R-:W-:-:S02]  /*2870*/  ISETP.GE.AND P2, PT, R35, R52, PT ;  /* 0x000000342300720c */ /* 0x000fc40003f46270 */
[----:B------:R-:W-:Y:S02]  /*2880*/  FSEL R29, R25, -INF , !P3 ;  /* 0xff800000191d7808 */ /* 0x000fe40005800000 */
[C---:B------:R-:W-:Y:S02]  /*2890*/  LOP3.LUT R25, R53.reuse, 0x28, RZ, 0xfc, !PT ;  /* 0x0000002835197812 */ /* 0x040fe400078efcff */
[----:B------:R-:W-:Y:S02]  /*28a0*/  LOP3.LUT R13, R53, 0x29, RZ, 0xfc, !PT ;  /* 0x00000029350d7812 */ /* 0x000fe400078efcff */
[----:B------:R-:W-:Y:S02]  /*28b0*/  FSEL R12, R27, -INF , !P1 ;  /* 0xff8000001b0c7808 */ /* 0x000fe40004800000 */
[----:B------:R-:W-:Y:S02]  /*28c0*/  FSEL R112, R22, -INF , !P4 ;  /* 0xff80000016707808 */ /* 0x000fe40006000000 */
[----:B------:R-:W-:-:S02]  /*28d0*/  FSEL R27, R21, -INF , !P2 ;  /* 0xff800000151b7808 */ /* 0x000fc40005000000 */
[----:B------:R-:W-:Y:S02]  /*28e0*/  ISETP.GE.AND P3, PT, R35, R2, PT ;  /* 0x000000022300720c */ /* 0x000fe40003f66270 */
[-C--:B------:R-:W-:Y:S02]  /*28f0*/  ISETP.GE.AND P1, PT, R25, R52.reuse, PT ;  /* 0x000000341900720c */ /* 0x080fe40003f26270 */
[C---:B------:R-:W-:Y:S02]  /*2900*/  ISETP.GE.AND P4, PT, R13.reuse, R52, PT ;  /* 0x000000340d00720c */ /* 0x040fe40003f86270 */
[----:B------:R-:W-:Y:S02]  /*2910*/  ISETP.GE.AND P2, PT, R13, R2, PT ;  /* 0x000000020d00720c */ /* 0x000fe40003f46270 */
[C---:B------:R-:W-:Y:S02]  /*2920*/  LOP3.LUT R13, R53.reuse, 0x30, RZ, 0xfc, !PT ;  /* 0x00000030350d7812 */ /* 0x040fe400078efcff */
[----:B------:R-:W-:-:S02]  /*2930*/  LOP3.LUT R11, R53, 0x31, RZ, 0xfc, !PT ;  /* 0x00000031350b7812 */ /* 0x000fc400078efcff */
[----:B------:R-:W-:Y:S02]  /*2940*/  FSEL R109, R20, -INF , !P5 ;  /* 0xff800000146d7808 */ /* 0x000fe40006800000 */
[----:B------:R-:W-:Y:S02]  /*2950*/  FSEL R116, R23, -INF , !P3 ;  /* 0xff80000017747808 */ /* 0x000fe40005800000 */
[----:B------:R-:W-:Y:S02]  /*2960*/  FSEL R111, R16, -INF , !P1 ;  /* 0xff800000106f7808 */ /* 0x000fe40004800000 */
[----:B------:R-:W-:Y:S02]  /*2970*/  FSEL R24, R19, -INF , !P2 ;  /* 0xff80000013187808 */ /* 0x000fe40005000000 */
[----:B------:R-:W-:Y:S02]  /*2980*/  ISETP.GE.AND P5, PT, R25, R2, PT ;  /* 0x000000021900720c */ /* 0x000fe40003fa6270 */
[----:B------:R-:W-:-:S02]  /*2990*/  LOP3.LUT R9, R53, 0x38, RZ, 0xfc, !PT ;  /* 0x0000003835097812 */ /* 0x000fc400078efcff */
[-C--:B------:R-:W-:Y:S02]  /*29a0*/  ISETP.GE.AND P3, PT, R13, R52.reuse, PT ;  /* 0x000000340d00720c */ /* 0x080fe40003f66270 */
[----:B------:R-:W-:Y:S02]  /*29b0*/  ISETP.GE.AND P1, PT, R11, R52, PT ;  /* 0x000000340b00720c */ /* 0x000fe40003f26270 */
[----:B------:R-:W-:Y:S02]  /*29c0*/  ISETP.GE.AND P2, PT, R13, R2, PT ;  /* 0x000000020d00720c */ /* 0x000fe40003f46270 */
[----:B------:R-:W-:Y:S02]  /*29d0*/  LOP3.LUT R53, R53, 0x39, RZ, 0xfc, !PT ;  /* 0x0000003935357812 */ /* 0x000fe400078efcff */
[----:B------:R-:W-:Y:S02]  /*29e0*/  FSEL R26, R18, -INF , !P5 ;  /* 0xff800000121a7808 */ /* 0x000fe40006800000 */
[----:B------:R-:W-:-:S02]  /*29f0*/  FSEL R25, R17, -INF , !P4 ;  /* 0xff80000011197808 */ /* 0x000fc40006000000 */
[----:B------:R-:W-:Y:S02]  /*2a00*/  FSEL R125, R68, -INF , !P3 ;  /* 0xff800000447d7808 */ /* 0x000fe40005800000 */
[----:B------:R-:W-:Y:S02]  /*2a10*/  FSEL R122, R70, -INF , !P2 ;  /* 0xff800000467a7808 */ /* 0x000fe40005000000 */
[----:B------:R-:W-:Y:S02]  /*2a20*/  FSEL R121, R69, -INF , !P1 ;  /* 0xff80000045797808 */ /* 0x000fe40004800000 */
[-C--:B------:R-:W-:Y:S02]  /*2a30*/  ISETP.GE.AND P5, PT, R9, R52.reuse, PT ;  /* 0x000000340900720c */ /* 0x080fe40003fa6270 */
[----:B------:R-:W-:Y:S02]  /*2a40*/  ISETP.GE.AND P4, PT, R53, R52, PT ;  /* 0x000000343500720c */ /* 0x000fe40003f86270 */
        /* <DEDUP_REMOVED lines=67> */
.L_x_6541:
[----:B------:R-:W-:-:S04]  /*2e80*/  ULEA UR6, -UR6, URZ, 0x6 ;  /* 0x0000003f06067291 */ /* 0x000fc8000f8e313f */
[----:B------:R-:W-:Y:S02]  /*2e90*/  USHF.R.S32.HI UR4, URZ, 0x1f, UR6 ;  /* 0x0000001f3f047899 */ /* 0x000fe40008011406 */
[----:B------:R-:W-:-:S04]  /*2ea0*/  MOV R8, UR6 ;  /* 0x0000000600087c02 */ /* 0x000fc80008000f00 */
[----:B------:R-:W-:Y:S02]  /*2eb0*/  MOV R4, UR4 ;  /* 0x0000000400047c02 */ /* 0x000fe40008000f00 */
.L_x_6542:
        /* <DEDUP_REMOVED lines=20> */
.L_x_6540:
        /* <DEDUP_REMOVED lines=49> */
[----:B-1----:R-:W-:-:S02]  /*3310*/  FMNMX.FTZ R100, R7, R100, !PT ;  /* 0x0000006407647209 */ /* 0x002fc40007810000 */
        /* <DEDUP_REMOVED lines=18> */
[----:B------:R-:W2:Y:S01]  /*3440*/  MUFU.EX2 R102, R102 ;  /* 0x0000006600667308 */ /* 0x000ea20000000800 */
        /* <DEDUP_REMOVED lines=8> */
[----:B------:R-:W-:Y:S01]  /*34d0*/  FFMA.FTZ R0, R12, c[0x0][0x23c], -R117 ;  /* 0x00008f000c007a23 */ /* 0x000fe20000010875 */
[----:B------:R-:W3:Y:S01]  /*34e0*/  MUFU.EX2 R32, R32 ;  /* 0x0000002000207308 */ /* 0x000ee20000000800 */
[----:B--2---:R-:W-:Y:S01]  /*34f0*/  F2FP.BF16.PACK_AB R84, R102, R105 ;  /* 0x000000696654723e */ /* 0x004fe200000010ff */
[----:B------:R-:W2:Y:S01]  /*3500*/  LDSM.16.MT88.4 R12, [R144+0x8800] ;  /* 0x00880000900c783b */ /* 0x000ea20000004200 */
[--C-:B------:R-:W-:Y:S02]  /*3510*/  FFMA.FTZ R108, R109, c[0x0][0x23c], -R124.reuse ;  /* 0x00008f006d6c7a23 */ /* 0x100fe4000001087c */
[----:B------:R-:W-:-:S02]  /*3520*/  FFMA.FTZ R110, R111, c[0x0][0x23c], -R124 ;  /* 0x00008f006f6e7a23 */ /* 0x000fc4000001087c */
[--C-:B------:R-:W-:Y:S01]  /*3530*/  FFMA.FTZ R113, R116, c[0x0][0x23c], -R117.reuse ;  /* 0x00008f0074717a23 */ /* 0x100fe20000010875 */
        /* <DEDUP_REMOVED lines=8> */
[----:B------:R-:W-:Y:S01]  /*35c0*/  LDSM.16.MT88.4 R24, [R146+0xb000] ;  /* 0x00b000009218783b */ /* 0x000fe20000004200 */
[--C-:B------:R-:W-:Y:S02]  /*35d0*/  FFMA.FTZ R126, R121, c[0x0][0x23c], -R124.reuse ;  /* 0x00008f00797e7a23 */ /* 0x100fe4000001087c */
[--C-:B------:R-:W-:Y:S01]  /*35e0*/  FFMA.FTZ R125, R125, c[0x0][0x23c], -R124.reuse ;  /* 0x00008f007d7d7a23 */ /* 0x100fe2000001087c */
        /* <DEDUP_REMOVED lines=8> */
[----:B------:R-:W-:Y:S02]  /*3670*/  FFMA.FTZ R169, R114, c[0x0][0x23c], -R117 ;  /* 0x00008f0072a97a23 */ /* 0x000fe40000010875 */
[----:B------:R-:W-:Y:S02]  /*3680*/  FADD.FTZ R102, R105, R102 ;  /* 0x0000006669667221 */ /* 0x000fe40000010000 */
[----:B------:R-:W-:Y:S01]  /*3690*/  MUFU.EX2 R101, R101 ;  /* 0x0000006500657308 */ /* 0x000fe20000000800 */
[----:B------:R-:W-:Y:S02]  /*36a0*/  FADD.FTZ R107, R107, R106 ;  /* 0x0000006a6b6b7221 */ /* 0x000fe40000010000 */
[----:B------:R-:W-:-:S04]  /*36b0*/  FADD.FTZ R103, R103, R102 ;  /* 0x0000006667677221 */ /* 0x000fc80000010000 */
[----:B------:R-:W-:Y:S01]  /*36c0*/  FADD.FTZ R32, R32, R103 ;  /* 0x0000006720207221 */ /* 0x000fe20000010000 */
[----:B---3--:R-:W-:Y:S01]  /*36d0*/  F2FP.BF16.PACK_AB R87, R35, R104 ;  /* 0x000000682357723e */ /* 0x008fe200000010ff */
[----:B------:R-:W3:Y:S01]  /*36e0*/  MUFU.EX2 R30, R30 ;  /* 0x0000001e001e7308 */ /* 0x000ee20000000800 */
        /* <DEDUP_REMOVED lines=75> */
[----:B------:R-:W2:Y:S06]  /*3ba0*/  LDSM.16.MT88.4 R12, [R144+0x9000] ;  /* 0x00900000900c783b */ /* 0x000eac0000004200 */
        /* <DEDUP_REMOVED lines=27> */
[C---:B------:R-:W-:Y:S08]  /*3d60*/  HMMA.16816.F32.BF16 R72, R4.reuse, R24, R72 ;  /* 0x000000180448723c */ /* 0x040ff00000041848 */
[C---:B------:R-:W-:Y:S01]  /*3d70*/  HMMA.16816.F32.BF16 R92, R4.reuse, R26, R92 ;  /* 0x0000001a045c723c */ /* 0x040fe2000004185c */
[----:B------:R-:W5:Y:S07]  /*3d80*/  LDSM.16.MT88.4 R24, [R145+0x9800] ;  /* 0x009800009118783b */ /* 0x000f6e0000004200 */
[C---:B-1----:R-:W-:Y:S08]  /*3d90*/  HMMA.16816.F32.BF16 R76, R4.reuse, R20, R76 ;  /* 0x00000014044c723c */ /* 0x042ff0000004184c */
[C---:B------:R-:W-:Y:S01]  /*3da0*/  HMMA.16816.F32.BF16 R80, R4.reuse, R22, R80 ;  /* 0x000000160450723c */ /* 0x040fe20000041850 */
[----:B------:R-:W1:Y:S07]  /*3db0*/  LDSM.16.MT88.4 R20, [R144+0x9800] ;  /* 0x009800009014783b */ /* 0x000e6e0000004200 */
[C---:B----4-:R-:W-:Y:S08]  /*3dc0*/  HMMA.16816.F32.BF16 R88, R4.reuse, R16, R88 ;  /* 0x000000100458723c */ /* 0x050ff00000041858 */
        /* <DEDUP_REMOVED lines=20> */
[C---:B-----5:R-:W-:Y:S08]  /*3f10*/  HMMA.16816.F32.BF16 R48, R4.reuse, R24, R48 ;  /* 0x000000180430723c */ /* 0x060ff00000041830 */
[C---:B------:R-:W-:Y:S08]  /*3f20*/  HMMA.16816.F32.BF16 R52, R4.reuse, R26, R52 ;  /* 0x0000001a0434723c */ /* 0x040ff00000041834 */
[C---:B-1----:R-:W-:Y:S08]  /*3f30*/  HMMA.16816.F32.BF16 R56, R4.reuse, R20, R56 ;  /* 0x000000140438723c */ /* 0x042ff00000041838 */
[C---:B--2---:R-:W-:Y:S08]  /*3f40*/  HMMA.16816.F32.BF16 R64, R4.reuse, R8, R64 ;  /* 0x000000080440723c */ /* 0x044ff00000041840 */
[C---:B------:R-:W-:Y:S01]  /*3f50*/  HMMA.16816.F32.BF16 R68, R4.reuse, R10, R68 ;  /* 0x0000000a0444723c */ /* 0x040fe20000041844 */
[----:B------:R-:W1:Y:S07]  /*3f60*/  LDSM.16.MT88.4 R8, [R144+0xb800] ;  /* 0x00b800009008783b */ /* 0x000e6e0000004200 */
[C---:B------:R-:W-:Y:S08]  /*3f70*/  HMMA.16816.F32.BF16 R60, R4.reuse, R22, R60 ;  /* 0x00000016043c723c */ /* 0x040ff0000004183c */
[C---:B------:R-:W-:Y:S08]  /*3f80*/  HMMA.16816.F32.BF16 R72, R4.reuse, R16, R72 ;  /* 0x000000100448723c */ /* 0x040ff00000041848 */
[C---:B------:R-:W-:Y:S08]  /*3f90*/  HMMA.16816.F32.BF16 R92, R4.reuse, R18, R92 ;  /* 0x00000012045c723c */ /* 0x040ff0000004185c */
[C---:B---3--:R-:W-:Y:S08]  /*3fa0*/  HMMA.16816.F32.BF16 R76, R4.reuse, R12, R76 ;  /* 0x0000000c044c723c */ /* 0x048ff0000004184c */
        /* <DEDUP_REMOVED lines=12> */
.L_x_6547:
        /* <DEDUP_REMOVED lines=64> */
.L_x_6544:
        /* <DEDUP_REMOVED lines=15> */
[----:B------:R-:W-:Y:S01]  /*4560*/  ISETP.GT.AND P0, PT, R168, R155, PT ;  /* 0x0000009ba800720c */ /* 0x000fe20003f04270 */
        /* <DEDUP_REMOVED lines=12> */
[----:B------:R-:W1:Y:S01]  /*4630*/  LDSM.16.M88.4 R132, [R143] ;  /* 0x000000008f84783b */ /* 0x000e620000000200 */
[C---:B--2---:R-:W-:Y:S08]  /*4640*/  HMMA.16816.F32.BF16 R4, R104.reuse, R108, RZ ;  /* 0x0000006c6804723c */ /* 0x044ff000000418ff */
[C---:B------:R-:W-:Y:S01]  /*4650*/  HMMA.16816.F32.BF16 R8, R104.reuse, R110, RZ ;  /* 0x0000006e6808723c */ /* 0x040fe200000418ff */
[----:B------:R-:W2:Y:S07]  /*4660*/  LDSM.16.M88.4 R108, [R142] ;  /* 0x000000008e6c783b */ /* 0x000eae0000000200 */
[C---:B---3--:R-:W-:Y:S08]  /*4670*/  HMMA.16816.F32.BF16 R12, R104.reuse, R112, RZ ;  /* 0x00000070680c723c */ /* 0x048ff000000418ff */
[C---:B------:R-:W-:Y:S01]  /*4680*/  HMMA.16816.F32.BF16 R16, R104.reuse, R114, RZ ;  /* 0x000000726810723c */ /* 0x040fe200000418ff */
[----:B------:R-:W3:Y:S07]  /*4690*/  LDSM.16.M88.4 R112, [R141] ;  /* 0x000000008d70783b */ /* 0x000eee0000000200 */
[C---:B----4-:R-:W-:Y:S08]  /*46a0*/  HMMA.16816.F32.BF16 R20, R104.reuse, R116, RZ ;  /* 0x000000746814723c */ /* 0x050ff000000418ff */
[C---:B------:R-:W-:Y:S01]  /*46b0*/  HMMA.16816.F32.BF16 R24, R104.reuse, R118, RZ ;  /* 0x000000766818723c */ /* 0x040fe200000418ff */
[----:B------:R-:W-:Y:S07]  /*46c0*/  LDSM.16.M88.4 R116, [R149] ;  /* 0x000000009574783b */ /* 0x000fee0000000200 */
[C---:B-----5:R-:W-:Y:S08]  /*46d0*/  HMMA.16816.F32.BF16 R28, R104.reuse, R120, RZ ;  /* 0x00000078681c723c */ /* 0x060ff000000418ff */
[----:B------:R-:W-:Y:S01]  /*46e0*/  HMMA.16816.F32.BF16 R32, R104, R122, RZ ;  /* 0x0000007a6820723c */ /* 0x000fe200000418ff */
[----:B------:R-:W4:Y:S04]  /*46f0*/  LDSM.16.M88.4 R104, [R150] ;  /* 0x000000009668783b */ /* 0x000f280000000200 */
[----:B------:R-:W5:Y:S03]  /*4700*/  LDSM.16.M88.4 R120, [R149+0x800] ;  /* 0x000800009578783b */ /* 0x000f660000000200 */
        /* <DEDUP_REMOVED lines=10> */
[----:B------:R-:W-:Y:S04]  /*47b0*/  LDSM.16.M88.4 R112, [R148] ;  /* 0x000000009470783b */ /* 0x000fe80000000200 */
[----:B------:R-:W-:Y:S03]  /*47c0*/  LDSM.16.M88.4 R124, [R140+0x800] ;  /* 0x000800008c7c783b */ /* 0x000fe60000000200 */
[C---:B----4-:R-:W-:Y:S08]  /*47d0*/  HMMA.16816.F32.BF16 R4, R104.reuse, R116, R4 ;  /* 0x000000746804723c */ /* 0x050ff00000041804 */
[C---:B------:R-:W-:Y:S01]  /*47e0*/  HMMA.16816.F32.BF16 R8, R104.reuse, R118, R8 ;  /* 0x000000766808723c */ /* 0x040fe20000041808 */
[----:B------:R-:W3:Y:S07]  /*47f0*/  LDSM.16.M88.4 R116, [R140] ;  /* 0x000000008c74783b */ /* 0x000eee0000000200 */
[C---:B-----5:R-:W-:Y:S08]  /*4800*/  HMMA.16816.F32.BF16 R12, R104.reuse, R120, R12 ;  /* 0x00000078680c723c */ /* 0x060ff0000004180c */
[C---:B------:R-:W-:Y:S01]  /*4810*/  HMMA.16816.F32.BF16 R16, R104.reuse, R122, R16 ;  /* 0x0000007a6810723c */ /* 0x040fe20000041810 */
[----:B------:R-:W4:Y:S07]  /*4820*/  LDSM.16.M88.4 R120, [R140+0x1000] ;  /* 0x001000008c78783b */ /* 0x000f2e0000000200 */
[C---:B-1----:R-:W-:Y:S08]  /*4830*/  HMMA.16816.F32.BF16 R20, R104.reuse, R128, R20 ;  /* 0x000000806814723c */ /* 0x042ff00000041814 */
[C---:B------:R-:W-:Y:S01]  /*4840*/  HMMA.16816.F32.BF16 R24, R104.reuse, R130, R24 ;  /* 0x000000826818723c */ /* 0x040fe20000041818 */
[----:B------:R-:W1:Y:S07]  /*4850*/  LDSM.16.M88.4 R128, [R140+0x1800] ;  /* 0x001800008c80783b */ /* 0x000e6e0000000200 */
        /* <DEDUP_REMOVED lines=15> */
[----:B------:R-:W-:Y:S04]  /*4950*/  LDSM.16.M88.4 R112, [R139] ;  /* 0x000000008b70783b */ /* 0x000fe80000000200 */
[----:B------:R-:W-:Y:S03]  /*4960*/  LDSM.16.M88.4 R128, [R137] ;  /* 0x000000008980783b */ /* 0x000fe60000000200 */
[C---:B--2---:R-:W-:Y:S08]  /*4970*/  HMMA.16816.F32.BF16 R4, R104.reuse, R108, R4 ;  /* 0x0000006c6804723c */ /* 0x044ff00000041804 */
[C---:B------:R-:W-:Y:S01]  /*4980*/  HMMA.16816.F32.BF16 R8, R104.reuse, R110, R8 ;  /* 0x0000006e6808723c */ /* 0x040fe20000041808 */
[----:B------:R-:W1:Y:S07]  /*4990*/  LDSM.16.M88.4 R108, [R152+0x2000] ;  /* 0x00200000986c783b */ /* 0x000e6e0000000200 */
[C---:B---3--:R-:W-:Y:S08]  /*49a0*/  HMMA.16816.F32.BF16 R12, R104.reuse, R116, R12 ;  /* 0x00000074680c723c */ /* 0x048ff0000004180c */
[C---:B------:R-:W-:Y:S01]  /*49b0*/  HMMA.16816.F32.BF16 R16, R104.reuse, R118, R16 ;  /* 0x000000766810723c */ /* 0x040fe20000041810 */
[----:B------:R-:W2:Y:S07]  /*49c0*/  LDSM.16.M88.4 R116, [R138] ;  /* 0x000000008a74783b */ /* 0x000eae0000000200 */
[C---:B-----5:R-:W-:Y:S08]  /*49d0*/  HMMA.16816.F32.BF16 R20, R104.reuse, R124, R20 ;  /* 0x0000007c6814723c */ /* 0x060ff00000041814 */
[C---:B------:R-:W-:Y:S01]  /*49e0*/  HMMA.16816.F32.BF16 R24, R104.reuse, R126, R24 ;  /* 0x0000007e6818723c */ /* 0x040fe20000041818 */
[----:B------:R-:W3:Y:S07]  /*49f0*/  LDSM.16.M88.4 R124, [R136] ;  /* 0x00000000887c783b */ /* 0x000eee0000000200 */
[C---:B----4-:R-:W-:Y:S08]  /*4a00*/  HMMA.16816.F32.BF16 R28, R104.reuse, R120, R28 ;  /* 0x00000078681c723c */ /* 0x050ff0000004181c */
        /* <DEDUP_REMOVED lines=24> */
[----:B------:R-:W3:Y:S01]  /*4b90*/  LDSM.16.M88.4 R120, [R140+0x3000] ;  /* 0x003000008c78783b */ /* 0x000ee20000000200 */
[----:B------:R-:W-:Y:S04]  /*4ba0*/  DEPBAR.LE SB0, 0x0 ;  /* 0x000080000000791a */ /* 0x000fe80000000000 */
[----:B------:R-:W-:Y:S02]  /*4bb0*/  BAR.SYNC.DEFER_BLOCKING 0x0 ;  /* 0x0000000000007b1d */ /* 0x000fe40000010000 */
[C---:B----4-:R-:W-:Y:S08]  /*4bc0*/  HMMA.16816.F32.BF16 R28, R104.reuse, R128, R28 ;  /* 0x00000080681c723c */ /* 0x050ff0000004181c */
[----:B------:R-:W-:Y:S08]  /*4bd0*/  HMMA.16816.F32.BF16 R32, R104, R130, R32 ;  /* 0x000000826820723c */ /* 0x000ff00000041820 */
[C---:B-1----:R-:W-:Y:S08]  /*4be0*/  HMMA.16816.F32.BF16 R4, R108.reuse, R112, R4 ;  /* 0x000000706c04723c */ /* 0x042ff00000041804 */
[C---:B------:R-:W-:Y:S08]  /*4bf0*/  HMMA.16816.F32.BF16 R8, R108.reuse, R114, R8 ;  /* 0x000000726c08723c */ /* 0x040ff00000041808 */
[C---:B--2---:R-:W-:Y:S08]  /*4c00*/  HMMA.16816.F32.BF16 R12, R108.reuse, R116, R12 ;  /* 0x000000746c0c723c */ /* 0x044ff0000004180c */
[C---:B------:R-:W-:Y:S08]  /*4c10*/  HMMA.16816.F32.BF16 R16, R108.reuse, R118, R16 ;  /* 0x000000766c10723c */ /* 0x040ff00000041810 */
[C---:B---3--:R-:W-:Y:S08]  /*4c20*/  HMMA.16816.F32.BF16 R20, R108.reuse, R120, R20 ;  /* 0x000000786c14723c */ /* 0x048ff00000041814 */
[C---:B------:R-:W-:Y:S08]  /*4c30*/  HMMA.16816.F32.BF16 R24, R108.reuse, R122, R24 ;  /* 0x0000007a6c18723c */ /* 0x040ff00000041818 */
[C---:B------:R-:W-:Y:S08]  /*4c40*/  HMMA.16816.F32.BF16 R28, R108.reuse, R124, R28 ;  /* 0x0000007c6c1c723c */ /* 0x040ff0000004181c */
        /* <DEDUP_REMOVED lines=67> */
.L_x_6546:
        /* <DEDUP_REMOVED lines=20> */
.L_x_6545:
        /* <DEDUP_REMOVED lines=330> */
.L_x_6543:
        /* <DEDUP_REMOVED lines=15> */
[CC--:B------:R-:W-:Y:S02]  /*6750*/  LEA.HI R2, R11.reuse, R4.reuse, RZ, 0x5 ;  /* 0x000000040b027211 */ /* 0x0c0fe400078f28ff */
[----:B------:R-:W-:Y:S02]  /*6760*/  SHF.R.S32.HI R12, RZ, 0x2, R13 ;  /* 0x00000002ff0c7819 */ /* 0x000fe4000001140d */
[----:B------:R-:W-:Y:S02]  /*6770*/  LEA.HI R11, R11, R4, RZ, 0x4 ;  /* 0x000000040b0b7211 */ /* 0x000fe400078f20ff */
[----:B------:R-:W-:Y:S02]  /*6780*/  SHF.R.S32.HI R10, RZ, 0x5, R2 ;  /* 0x00000005ff0a7819 */ /* 0x000fe40000011402 */
[----:B------:R-:W-:Y:S01]  /*6790*/  SHF.R.S32.HI R11, RZ, 0x4, R11 ;  /* 0x00000004ff0b7819 */ /* 0x000fe2000001140b */
[----:B-1----:R-:W-:Y:S01]  /*67a0*/  FADD.FTZ R6, R7, R6 ;  /* 0x0000000607067221 */ /* 0x002fe20000010000 */
[----:B------:R-:W-:-:S02]  /*67b0*/  SHF.R.S32.HI R7, RZ, 0x1f, R13 ;  /* 0x0000001fff077819 */ /* 0x000fc4000001140d */
[----:B------:R-:W-:Y:S01]  /*67c0*/  LOP3.LUT R13, R13, 0x1ffffffc, RZ, 0xc0, !PT ;  /* 0x1ffffffc0d0d7812 */ /* 0x000fe200078ec0ff */
[----:B--2---:R-:W-:Y:S01]  /*67d0*/  FADD.FTZ R5, R0, R5 ;  /* 0x0000000500057221 */ /* 0x004fe20000010000 */
[----:B------:R-:W-:Y:S02]  /*67e0*/  FSETP.NE.FTZ.AND P4, PT, R6, RZ, PT ;  /* 0x000000ff0600720b */ /* 0x000fe40003f95000 */
[----:B----4-:R-:W-:Y:S02]  /*67f0*/  SHF.R.S32.HI R0, RZ, 0x1f, R15 ;  /* 0x0000001fff007819 */ /* 0x010fe4000001140f */
[----:B------:R-:W-:Y:S02]  /*6800*/  FSETP.NE.FTZ.AND P3, PT, R5, RZ, PT ;  /* 0x000000ff0500720b */ /* 0x000fe40003f75000 */
[----:B------:R-:W-:Y:S02]  /*6810*/  LEA.HI R7, R7, R12, RZ, 0x3 ;  /* 0x0000000c07077211 */ /* 0x000fe400078f18ff */
[----:B------:R-:W-:-:S02]  /*6820*/  LEA.HI R0, R0, R15, RZ, 0x4 ;  /* 0x0000000f00007211 */ /* 0x000fc400078f20ff */
[----:B------:R-:W-:Y:S02]  /*6830*/  LOP3.LUT R7, R7, 0xfffffff8, RZ, 0xc0, !PT ;  /* 0xfffffff807077812 */ /* 0x000fe400078ec0ff */
[----:B------:R-:W-:Y:S01]  /*6840*/  LOP3.LUT R0, R0, 0xfffffff0, RZ, 0xc0, !PT ;  /* 0xfffffff000007812 */ /* 0x000fe200078ec0ff */
[----:B------:R-:W1:Y:S01]  /*6850*/  @P4 MUFU.RCP R9, R6 ;  /* 0x0000000600094308 */ /* 0x000e620000001000 */
[----:B------:R-:W-:Y:S02]  /*6860*/  IADD3 R13, -R13, R4, RZ ;  /* 0x000000040d0d7210 */ /* 0x000fe40007ffe1ff */
[----:B------:R-:W-:Y:S02]  /*6870*/  IADD3 R7, R12, -R7, RZ ;  /* 0x800000070c077210 */ /* 0x000fe40007ffe0ff */
[----:B------:R-:W-:Y:S02]  /*6880*/  IADD3 R0, -R0, R15, RZ ;  /* 0x0000000f00007210 */ /* 0x000fe40007ffe1ff */
[----:B------:R-:W-:Y:S01]  /*6890*/  LEA R10, R10, R13, 0x9 ;  /* 0x0000000d0a0a7211 */ /* 0x000fe200078e48ff */
[----:B------:R-:W2:Y:S01]  /*68a0*/  @P3 MUFU.RCP R8, R5 ;  /* 0x0000000500083308 */ /* 0x000ea20000001000 */
[----:B------:R-:W-:-:S02]  /*68b0*/  LOP3.LUT R13, R7, 0x1, RZ, 0xc0, !PT ;  /* 0x00000001070d7812 */ /* 0x000fc400078ec0ff */
        /* <DEDUP_REMOVED lines=9> */
[----:B------:R-:W-:Y:S01]  /*6950*/  FMUL.FTZ R37, R9, R37 ;  /* 0x0000002509257220 */ /* 0x000fe20000410000 */
[----:B------:R-:W-:Y:S01]  /*6960*/  LOP3.LUT R15, R15, 0x1c0, RZ, 0xc0, !PT ;  /* 0x000001c00f0f7812 */ /* 0x000fe200078ec0ff */
[C---:B------:R-:W-:Y:S01]  /*6970*/  FMUL.FTZ R40, R9.reuse, R40 ;  /* 0x0000002809287220 */ /* 0x040fe20000410000 */
[----:B------:R-:W-:Y:S01]  /*6980*/  LOP3.LUT R13, R12, 0x38, R13, 0xf8, !PT ;  /* 0x000000380c0d7812 */ /* 0x000fe200078ef80d */
[----:B------:R-:W-:Y:S01]  /*6990*/  FMUL.FTZ R41, R9, R41 ;  /* 0x0000002909297220 */ /* 0x000fe20000410000 */
[----:B------:R-:W-:Y:S01]  /*69a0*/  LEA.HI R15, R15, R15, RZ, 0x1d ;  /* 0x0000000f0f0f7211 */ /* 0x000fe200078fe8ff */
[C---:B------:R-:W-:Y:S01]  /*69b0*/  FMUL.FTZ R44, R9.reuse, R44 ;  /* 0x0000002c092c7220 */ /* 0x040fe20000410000 */
[----:B------:R-:W-:Y:S01]  /*69c0*/  SHF.R.U32.HI R12, RZ, 0x3, R12 ;  /* 0x00000003ff0c7819 */ /* 0x000fe2000001160c */
[C---:B------:R-:W-:Y:S01]  /*69d0*/  FMUL.FTZ R45, R9.reuse, R45 ;  /* 0x0000002d092d7220 */ /* 0x040fe20000410000 */
        /* <DEDUP_REMOVED lines=70> */
[----:B------:R-:W-:-:S04]  /*6e40*/  SHF.L.U32 R8, R10, 0x2, RZ ;  /* 0x000000020a087819 */ /* 0x000fc800000006ff */
        /* <DEDUP_REMOVED lines=32> */
[----:B------:R-:W5:Y:S04]  /*7050*/  S2R R8, SR_CTAID.Z ;  /* 0x0000000000087919 */ /* 0x000f680000002700 */
[----:B------:R-:W1:Y:S04]  /*7060*/  S2R R9, SR_CTAID.Y ;  /* 0x0000000000097919 */ /* 0x000e680000002600 */
[----:B------:R-:W-:Y:S04]  /*7070*/  STS.64 [R17+0x4000], R80 ;  /* 0x0040005011007388 */ /* 0x000fe80000000a00 */
[----:B------:R-:W-:Y:S04]  /*7080*/  STS.64 [R17+0x4800], R82 ;  /* 0x0048005211007388 */ /* 0x000fe80000000a00 */
[----:B------:R-:W-:Y:S01]  /*7090*/  STS.64 [R18+0x4000], R88 ;  /* 0x0040005812007388 */ /* 0x000fe20000000a00 */
[----:B--2---:R-:W-:-:S03]  /*70a0*/  IADD3 R77, -R160, RZ, RZ ;  /* 0x000000ffa04d7210 */ /* 0x004fc60007ffe1ff */
[----:B------:R-:W-:Y:S01]  /*70b0*/  STS.64 [R18+0x4800], R90 ;  /* 0x0048005a12007388 */ /* 0x000fe20000000a00 */
[----:B----4-:R-:W-:-:S03]  /*70c0*/  LOP3.LUT R79, R2, 0xffffffe0, RZ, 0xc0, !PT ;  /* 0xffffffe0024f7812 */ /* 0x010fc600078ec0ff */
[----:B------:R-:W-:Y:S01]  /*70d0*/  STS.64 [R15+0x4000], R84 ;  /* 0x004000540f007388 */ /* 0x000fe20000000a00 */
[----:B-----5:R-:W-:Y:S01]  /*70e0*/  IMAD R8, R77, c[0x0][0x1c0], R8 ;  /* 0x000070004d087a24 */ /* 0x020fe200078e0208 */
[----:B------:R-:W-:Y:S02]  /*70f0*/  MOV R2, 0xff800000 ;  /* 0xff80000000027802 */ /* 0x000fe40000000f00 */
[----:B------:R-:W-:Y:S01]  /*7100*/  STS.64 [R15+0x4800], R86 ;  /* 0x004800560f007388 */ /* 0x000fe20000000a00 */
[----:B------:R-:W-:Y:S01]  /*7110*/  IADD3 R79, -R79, R4, RZ ;  /* 0x000000044f4f7210 */ /* 0x000fe20007ffe1ff */
[----:B-1----:R-:W-:Y:S01]  /*7120*/  IMAD R9, R9, c[0x0][0x210], R160 ;  /* 0x0000840009097a24 */ /* 0x002fe200078e02a0 */
[----:B------:R-:W-:Y:S01]  /*7130*/  MOV R4, 0xff800000 ;  /* 0xff80000000047802 */ /* 0x000fe20000000f00 */
[----:B------:R-:W-:Y:S01]  /*7140*/  BAR.SYNC.DEFER_BLOCKING 0x0 ;  /* 0x0000000000007b1d */ /* 0x000fe20000010000 */
[----:B------:R-:W-:Y:S01]  /*7150*/  LOP3.LUT P0, RZ, R79, 0x3, RZ, 0xc0, !PT ;  /* 0x000000034fff7812 */ /* 0x000fe2000780c0ff */
[----:B------:R-:W-:-:S02]  /*7160*/  IMAD R8, R9, c[0x0][0x1c0], R8 ;  /* 0x0000700009087a24 */ /* 0x000fc400078e0208 */
[----:B------:R-:W-:Y:S02]  /*7170*/  @P4 FMUL.FTZ R9, R6, 0.69314718246459960938 ;  /* 0x3f31721806094820 */ /* 0x000fe40000410000 */
[----:B------:R-:W1:Y:S01]  /*7180*/  S2R R10, SR_CTAID.X ;  /* 0x00000000000a7919 */ /* 0x000e620000002500 */
[----:B---3--:R-:W-:Y:S02]  /*7190*/  @P3 FMUL.FTZ R6, R5, 0.69314718246459960938 ;  /* 0x3f31721805063820 */ /* 0x008fe40000410000 */
[----:B------:R-:W-:Y:S02]  /*71a0*/  @P4 FFMA.FTZ R2, R100, c[0x0][0x238], R9 ;  /* 0x00008e0064024a23 */ /* 0x000fe40000010009 */
[----:B------:R-:W-:Y:S01]  /*71b0*/  @P3 FFMA.FTZ R4, R3, c[0x0][0x238], R6 ;  /* 0x00008e0003043a23 */ /* 0x000fe20000010006 */
[----:B------:R-:W2:Y:S04]  /*71c0*/  LDS.128 R68, [R7.X4] ;  /* 0x0000000007447984 */ /* 0x000ea80000004c00 */
        /* <DEDUP_REMOVED lines=10> */
[----:B------:R-:W2:Y:S04]  /*7270*/  LDS.128 R24, [R7.X4+0x5800] ;  /* 0x0058000007187984 */ /* 0x000ea80000004c00 */
[----:B------:R-:W2:Y:S04]  /*7280*/  LDS.128 R20, [R7.X4+0x6000] ;  /* 0x0060000007147984 */ /* 0x000ea80000004c00 */
[----:B------:R-:W2:Y:S04]  /*7290*/  LDS.128 R16, [R7.X4+0x6800] ;  /* 0x0068000007107984 */ /* 0x000ea80000004c00 */
[----:B------:R-:W2:Y:S04]  /*72a0*/  LDS.128 R12, [R7.X4+0x7000] ;  /* 0x00700000070c7984 */ /* 0x000ea80000004c00 */
[----:B------:R1:W2:Y:S02]  /*72b0*/  LDS.128 R72, [R7.X4+0x7800] ;  /* 0x0078000007487984 */ /* 0x0002a40000004c00 */
[----:B-1----:R-:W-:-:S05]  /*72c0*/  SHF.L.U32 R7, R10, 0x6, RZ ;  /* 0x000000060a077819 */ /* 0x002fca00000006ff */
[----:B------:R-:W-:Y:S01]  /*72d0*/  IMAD R8, R8, c[0x0][0x214], R7 ;  /* 0x0000850008087a24 */ /* 0x000fe200078e0207 */
[----:B------:R-:W-:Y:S05]  /*72e0*/  @P0 BRA `(.L_x_6549) ;  /* 0x000000c000000947 */ /* 0x000fea0003800000 */
[----:B---34-:R-:W-:Y:S01]  /*72f0*/  IMAD.MOV.U32 R3, RZ, RZ, -0x40 ;  /* 0xffffffc0ff037424 */ /* 0x018fe200078e00ff */
[----:B------:R-:W-:Y:S02]  /*7300*/  IADD3 R6, R165, 0x8, RZ ;  /* 0x00000008a5067810 */ /* 0x000fe40007ffe0ff */
        /* <DEDUP_REMOVED lines=10> */
.L_x_6549:
[----:B---34-:R-:W-:Y:S05]  /*73b0*/  BSYNC B0 ;  /* 0x0000000000007941 */ /* 0x018fea0003800000 */
.L_x_6548:
[----:B-1----:R-:W-:Y:S02]  /*73c0*/  IMAD.SHL.U32 R2, R0, 0x4, RZ ;  /* 0x0000000400027824 */ /* 0x002fe400078e00ff */
[----:B------:R-:W-:-:S03]  /*73d0*/  IMAD R8, R8, c[0x0][0x22c], RZ ;  /* 0x00008b0008087a24 */ /* 0x000fc600078e02ff */
[----:B------:R-:W-:-:S05]  /*73e0*/  SHF.R.S32.HI R3, RZ, 0x1f, R2 ;  /* 0x0000001fff037819 */ /* 0x000fca0000011402 */
[----:B------:R-:W-:-:S05]  /*73f0*/  IMAD.WIDE R2, R11, 0x80, R2 ;  /* 0x000000800b027825 */ /* 0x000fca00078e0202 */
[----:B------:R-:W-:-:S04]  /*7400*/  IADD3 R0, P0, R8, R2, RZ ;  /* 0x0000000208007210 */ /* 0x000fc80007f1e0ff */
[----:B------:R-:W-:Y:S02]  /*7410*/  LEA.HI.X.SX32 R3, R8, R3, 0x1, P0 ;  /* 0x0000000308037211 */ /* 0x000fe400000f0eff */
[----:B------:R-:W-:-:S04]  /*7420*/  LEA R2, P0, R0, c[0x0][0x1d8], 0x2 ;  /* 0x0000760000027a11 */ /* 0x000fc800078010ff */
[----:B------:R-:W-:-:S05]  /*7430*/  LEA.HI.X R3, R0, c[0x0][0x1dc], R3, 0x2, P0 ;  /* 0x0000770000037a11 */ /* 0x000fca00000f1403 */
[----:B--2---:R-:W-:Y:S04]  /*7440*/  STG.E.128 [R2.64], R68 ;  /* 0x0000004402007986 */ /* 0x004fe8000c101d0a */
        /* <DEDUP_REMOVED lines=16> */
.L_x_6550:
        /* <DEDUP_REMOVED lines=11> */
.L_x_8380:


//--------------------- .text._ZN5flash24flash_fwd_splitkv_kernelI23Flash_fwd_kernel_traitsILi128ELi64ELi64ELi4ELb0ELb0EN7cutlass10bfloat16_tE19Flash_kernel_traitsILi128ELi64ELi64ELi4ES3_EELb1ELb0ELb0ELb1ELb1ELb1ELb1ELb0EEEvNS_16Flash_fwd_paramsE --------------------------
	.section	.text._ZN5flash24flash_fwd_splitkv_kernelI23Flash_fwd_kernel_traitsILi128ELi64ELi64ELi4ELb0ELb0EN7cutlass10bfloat16_tE19Flash_kernel_traitsILi128ELi64ELi64ELi4ES3_EELb1ELb0ELb0ELb1ELb1ELb1ELb1ELb0EEEvNS_16Flash_fwd_paramsE,"ax",@progbits
	.sectioninfo	@"SHI_REGISTERS=203"
	.align	128
        .global         _ZN5flash24flash_fwd_splitkv_kernelI23Flash_fwd_kernel_traitsILi128ELi64ELi64ELi4ELb0ELb0EN7cutlass10bfloat16_tE19Flash_kernel_traitsILi128ELi64ELi64ELi4ES3_EELb1ELb0ELb0ELb1ELb1ELb1ELb1ELb0EEEvNS_16Flash_fwd_paramsE
        .type           _ZN5flash24flash_fwd_splitkv_kernelI23Flash_fwd_kernel_traitsILi128ELi64ELi64ELi4ELb0ELb0EN7cutlass10bfloat16_tE19Flash_kernel_traitsILi128ELi64ELi64ELi4ES3_EELb1ELb0ELb0ELb1ELb1ELb1ELb1ELb0EEEvNS_16Flash_fwd_paramsE,@function
        .size           _ZN5flash24flash_fwd_splitkv_kernelI23Flash_fwd_kernel_traitsILi128ELi64ELi64ELi4ELb0ELb0EN7cutlass10bfloat16_tE19Flash_kernel_traitsILi128ELi64ELi64ELi4ES3_EELb1ELb0ELb0ELb1ELb1ELb1ELb1ELb0EEEvNS_16Flash_fwd_paramsE,(.L_x_8381 - _ZN5flash24flash_fwd_splitkv_kernelI23Flash_fwd_kernel_traitsILi128ELi64ELi64ELi4ELb0ELb0EN7cutlass10bfloat16_tE19Flash_kernel_traitsILi128ELi64ELi64ELi4ES3_EELb1ELb0ELb0ELb1ELb1ELb1ELb1ELb0EEEvNS_16Flash_fwd_paramsE)
        .other          _ZN5flash24flash_fwd_splitkv_kernelI23Flash_fwd_kernel_traitsILi128ELi64ELi64ELi4ELb0ELb0EN7cutlass10bfloat16_tE19Flash_kernel_traitsILi128ELi64ELi64ELi4ES3_EELb1ELb0ELb0ELb1ELb1ELb1ELb1ELb0EEEvNS_16Flash_fwd_paramsE,@"STO_CUDA_ENTRY STV_DEFAULT"
_ZN5flash24flash_fwd_splitkv_kernelI23Flash_fwd_kernel_traitsILi128ELi64ELi64ELi4ELb0ELb0EN7cutlass10bfloat16_tE19Flash_kernel_traitsILi128ELi64ELi64ELi4ES3_EELb1ELb0ELb0ELb1ELb1ELb1ELb1ELb0EEEvNS_16Flash_fwd_paramsE:
.text._ZN5flash24flash_fwd_splitkv_kernelI23Flash_fwd_kernel_traitsILi128ELi64ELi64ELi4ELb0ELb0EN7cutlass10bfloat16_tE19Flash_kernel_traitsILi128ELi64ELi64ELi4ES3_EELb1ELb0ELb0ELb1ELb1ELb1ELb1ELb0EEEvNS_16Flash_fwd_paramsE:
[----:B------:R-:W-:Y:S02]  /*0000*/  MOV R1, c[0x0][0x28] ;  /* 0x00000a0000017a02 */ /* 0x000fe40000000f00 */
[----:B------:R-:W1:Y:S01]  /*0010*/  I2F.U32.RP R4, c[0x0][0x1c0] ;  /* 0x0000700000047b06 */ /* 0x000e620000209000 */
[----:B------:R-:W2:Y:S01]  /*0020*/  S2R R5, SR_CTAID.Z ;  /* 0x0000000000057919 */ /* 0x000ea20000002700 */
[----:B------:R-:W-:Y:S01]  /*0030*/  IMAD.MOV.U32 R2, RZ, RZ, RZ ;  /* 0x000000ffff027224 */ /* 0x000fe200078e00ff */
        /* <DEDUP_REMOVED lines=11> */
[----:B------:R-:W-:-:S04]  /*00f0*/  IMAD R7, R0, c[0x0][0x1c0], RZ ;  /* 0x0000700000077a24 */ /* 0x000fc800078e02ff */
[----:B------:R-:W-:-:S04]  /*0100*/  IMAD.HI.U32 R2, R3, R7, R2 ;  /* 0x0000000703027227 */ /* 0x000fc800078e0002 */
[----:B------:R-:W-:Y:S02]  /*0110*/  @P1 IMAD.MOV.U32 R7, RZ, RZ, 0x4 ;  /* 0x00000004ff071424 */ /* 0x000fe400078e00ff */
[----:B--2---:R-:W-:-:S04]  /*0120*/  IMAD.HI.U32 R160, R2, R5, RZ ;  /* 0x0000000502a07227 */ /* 0x004fc800078e00ff */
[----:B------:R-:W-:Y:S02]  /*0130*/  IMAD.MOV R0, RZ, RZ, -R160 ;  /* 0x000000ffff007224 */ /* 0x000fe400078e0aa0 */
[----:B------:R-:W-:Y:S02]  /*0140*/  @P0 IMAD.MOV.U32 R3, RZ, RZ, 0x4 ;  /* 0x00000004ff030424 */ /* 0x000fe400078e00ff */
[----:B------:R-:W-:-:S05]  /*0150*/  IMAD R0, R0, c[0x0][0x1c0], R5 ;  /* 0x0000700000007a24 */ /* 0x000fca00078e0205 */
[----:B------:R-:W-:-:S13]  /*0160*/  ISETP.GE.U32.AND P4, PT, R0, c[0x0][0x1c0], PT ;  /* 0x0000700000007a0c */ /* 0x000fda0003f86070 */
[----:B------:R-:W-:Y:S02]  /*0170*/  @P4 IADD3 R0, R0, -c[0x0][0x1c0], RZ ;  /* 0x8000700000004a10 */ /* 0x000fe40007ffe0ff */
[----:B------:R-:W-:Y:S02]  /*0180*/  @P4 IADD3 R160, R160, 0x1, RZ ;  /* 0x00000001a0a04810 */ /* 0x000fe40007ffe0ff */
[----:B------:R-:W-:-:S13]  /*0190*/  ISETP.GE.U32.AND P3, PT, R0, c[0x0][0x1c0], PT ;  /* 0x0000700000007a0c */ /* 0x000fda0003f66070 */
        /* <DEDUP_REMOVED lines=18> */
[----:B------:R-:W-:Y:S01]  /*02c0*/  IMAD.MOV.U32 R5, RZ, RZ, c[0x0][0x218] ;  /* 0x00008600ff057624 */ /* 0x000fe200078e00ff */
[----:B------:R-:W-:Y:S01]  /*02d0*/  IADD3 R7, R93, 0x7f, RZ ;  /* 0x0000007f5d077810 */ /* 0x000fe20007ffe0ff */
[----:B------:R-:W1:Y:S01]  /*02e0*/  S2R R29, SR_TID.X ;  /* 0x00000000001d7919 */ /* 0x000e620000002100 */
[----:B------:R-:W2:Y:S02]  /*02f0*/  I2F.RP R0, R3 ;  /* 0x0000000300007306 */ /* 0x000ea40000209400 */
[----:B------:R-:W-:Y:S02]  /*0300*/  IADD3 R5, R5, 0x3f, RZ ;  /* 0x0000003f05057810 */ /* 0x000fe40007ffe0ff */
[----:B------:R-:W-:Y:S02]  /*0310*/  IADD3 R7, R6, -c[0x0][0x214], R7 ;  /* 0x8000850006077a10 */ /* 0x000fe40007ffe007 */
[----:B------:R-:W-:-:S02]  /*0320*/  SHF.R.S32.HI R4, RZ, 0x1f, R5 ;  /* 0x0000001fff047819 */ /* 0x000fc40000011405 */
[----:B------:R-:W-:Y:S02]  /*0330*/  IADD3 R7, R7, c[0x0][0x2e8], RZ ;  /* 0x0000ba0007077a10 */ /* 0x000fe40007ffe0ff */
[----:B------:R-:W-:Y:S02]  /*0340*/  LEA.HI R4, R4, R5, RZ, 0x6 ;  /* 0x0000000504047211 */ /* 0x000fe400078f30ff */
[----:B------:R-:W-:Y:S02]  /*0350*/  SHF.R.S32.HI R28, RZ, 0x1f, R7 ;  /* 0x0000001fff1c7819 */ /* 0x000fe40000011407 */
[----:B------:R-:W-:Y:S01]  /*0360*/  LEA.HI.SX32 R4, R4, c[0x0][0x10], 0x1a ;  /* 0x0000040004047a11 */ /* 0x000fe200078fd2ff */
[----:B--2---:R-:W2:Y:S01]  /*0370*/  MUFU.RCP R8, R0 ;  /* 0x0000000000087308 */ /* 0x004ea20000001000 */
[----:B------:R-:W-:Y:S02]  /*0380*/  LEA.HI R28, R28, R7, RZ, 0x6 ;  /* 0x000000071c1c7211 */ /* 0x000fe400078f30ff */
[----:B------:R-:W-:-:S02]  /*0390*/  IADD3 R4, R4, -0x1, RZ ;  /* 0xffffffff04047810 */ /* 0x000fc40007ffe0ff */
[----:B------:R-:W-:Y:S02]  /*03a0*/  SHF.R.S32.HI R28, RZ, 0x6, R28 ;  /* 0x00000006ff1c7819 */ /* 0x000fe4000001141c */
[----:B--2---:R-:W-:Y:S02]  /*03b0*/  IADD3 R8, R8, 0xffffffe, RZ ;  /* 0x0ffffffe08087810 */ /* 0x004fe40007ffe0ff */
[----:B------:R-:W-:Y:S02]  /*03c0*/  IABS R0, R4 ;  /* 0x0000000400007213 */ /* 0x000fe40000000000 */
[----:B------:R-:W2:Y:S01]  /*03d0*/  F2I.FTZ.U32.TRUNC.NTZ R9, R8 ;  /* 0x0000000800097305 */ /* 0x000ea2000021f000 */
[----:B------:R-:W-:Y:S02]  /*03e0*/  LOP3.LUT R4, R4, c[0x0][0x10], RZ, 0x3c, !PT ;  /* 0x0000040004047a12 */ /* 0x000fe400078e3cff */
[----:B------:R-:W-:Y:S02]  /*03f0*/  IMAD.MOV.U32 R5, RZ, RZ, R0 ;  /* 0x000000ffff057224 */ /* 0x000fe400078e0000 */
[----:B------:R-:W-:Y:S01]  /*0400*/  ISETP.GE.AND P0, PT, R4, RZ, PT ;  /* 0x000000ff0400720c */ /* 0x000fe20003f06270 */
[----:B--2---:R-:W-:-:S02]  /*0410*/  IMAD.MOV R2, RZ, RZ, -R9 ;  /* 0x000000ffff027224 */ /* 0x004fc400078e0a09 */
        /* <DEDUP_REMOVED lines=35> */
[C---:B------:R-:W-:Y:S02]  /*0650*/  IADD3 R8, R0.reuse, 0x8, RZ ;  /* 0x0000000800087810 */ /* 0x040fe40007ffe0ff */
[-C--:B------:R-:W-:Y:S01]  /*0660*/  ISETP.GE.OR P5, PT, R0, R93.reuse, P6 ;  /* 0x0000005d0000720c */ /* 0x080fe200037a6670 */
[----:B------:R-:W-:Y:S01]  /*0670*/  IMAD.SHL.U32 R4, R2, 0x4, RZ ;  /* 0x0000000402047824 */ /* 0x000fe200078e00ff */
[----:B------:R-:W-:Y:S01]  /*0680*/  ISETP.GE.OR P4, PT, R8, R93, P6 ;  /* 0x0000005d0800720c */ /* 0x000fe20003786670 */
[----:B------:R-:W-:Y:S01]  /*0690*/  IMAD R2, R3, c[0x0][0x22c], RZ ;  /* 0x00008b0003027a24 */ /* 0x000fe200078e02ff */
[----:B------:R-:W-:-:S02]  /*06a0*/  IADD3 R6, R0, 0x10, RZ ;  /* 0x0000001000067810 */ /* 0x000fc40007ffe0ff */
        /* <DEDUP_REMOVED lines=56> */
.L_x_6551:
        /* <DEDUP_REMOVED lines=19> */
.L_x_6552:
[----:B-1----:R-:W-:Y:S01]  /*0b60*/  IABS R3, c[0x0][0x2d0] ;  /* 0x0000b40000037a13 */ /* 0x002fe20000000000 */
[----:B------:R-:W-:Y:S05]  /*0b70*/  @P6 BRA `(.L_x_6553) ;  /* 0x0000047000006947 */ /* 0x000fea0003800000 */
[----:B------:R-:W1:Y:S01]  /*0b80*/  I2F.RP R7, R3 ;  /* 0x0000000300077306 */ /* 0x000e620000209400 */
[----:B------:R-:W-:-:S04]  /*0b90*/  LEA R9, R28, 0xffffffc0, 0x6 ;  /* 0xffffffc01c097811 */ /* 0x000fc800078e30ff */
[----:B------:R-:W-:-:S03]  /*0ba0*/  IABS R0, R9 ;  /* 0x0000000900007213 */ /* 0x000fc60000000000 */
[----:B-1---5:R-:W1:Y:S02]  /*0bb0*/  MUFU.RCP R4, R7 ;  /* 0x0000000700047308 */ /* 0x022e640000001000 */
        /* <DEDUP_REMOVED lines=61> */
[----:B------:R-:W-:-:S03]  /*0f90*/  IADD3 R16, R31, R16, RZ ;  /* 0x000000101f107210 */ /* 0x000fc60007ffe0ff */
[----:B------:R-:W-:Y:S02]  /*0fa0*/  IMAD.IADD R23, R23, 0x1, R7 ;  /* 0x0000000117177824 */ /* 0x000fe400078e0207 */
[C---:B------:R-:W-:Y:S02]  /*0fb0*/  IMAD R15, R11.reuse, c[0x0][0x1b4], R2 ;  /* 0x00006d000b0f7a24 */ /* 0x040fe400078e0202 */
[----:B------:R-:W-:-:S04]  /*0fc0*/  IMAD.WIDE.U32 R22, R11, c[0x0][0x1b0], R22 ;  /* 0x00006c000b167a25 */ /* 0x000fc800078e0016 */
[----:B------:R-:W-:Y:S01]  /*0fd0*/  IMAD.IADD R15, R23, 0x1, R15 ;  /* 0x00000001170f7824 */ /* 0x000fe200078e020f */
[----:B------:R-:W-:Y:S05]  /*0fe0*/  BRA `(.L_x_6554) ;  /* 0x0000033000007947 */ /* 0x000fea0003800000 */
.L_x_6553:
[----:B------:R-:W-:Y:S02]  /*0ff0*/  IABS R5, c[0x0][0x1c8] ;  /* 0x0000720000057a13 */ /* 0x000fe40000000000 */
[----:B------:R-:W-:Y:S02]  /*1000*/  SHF.R.S32.HI R13, RZ, 0x1f, R16 ;  /* 0x0000001fff0d7819 */ /* 0x000fe40000011410 */
        /* <DEDUP_REMOVED lines=9> */
[----:B------:R-:W-:Y:S01]  /*10a0*/  IMAD.HI.U32 R11, R9, R0, RZ ;  /* 0x00000000090b7227 */ /* 0x000fe200078e00ff */
[----:B------:R-:W-:-:S04]  /*10b0*/  LEA R9, R28, 0xffffffc0, 0x6 ;  /* 0xffffffc01c097811 */ /* 0x000fc800078e30ff */
[----:B------:R-:W-:Y:S02]  /*10c0*/  IADD3 R2, -R11, RZ, RZ ;  /* 0x000000ff0b027210 */ /* 0x000fe40007ffe1ff */
[----:B------:R-:W-:-:S03]  /*10d0*/  IADD3 R20, P1, R16, R9, RZ ;  /* 0x0000000910147210 */ /* 0x000fc60007f3e0ff */
[----:B------:R-:W-:Y:S01]  /*10e0*/  IMAD R2, R5, R2, R0 ;  /* 0x0000000205027224 */ /* 0x000fe200078e0200 */
[----:B------:R-:W-:-:S04]  /*10f0*/  SHF.R.S32.HI R0, RZ, 0x1f, R9 ;  /* 0x0000001fff007819 */ /* 0x000fc80000011409 */
[----:B------:R-:W-:Y:S02]  /*1100*/  ISETP.GT.U32.AND P0, PT, R5, R2, PT ;  /* 0x000000020500720c */ /* 0x000fe40003f04070 */
[C---:B------:R-:W-:Y:S01]  /*1110*/  IADD3.X R7, R13.reuse, R0, RZ, P1, !PT ;  /* 0x000000000d077210 */ /* 0x040fe20000ffe4ff */
[----:B------:R-:W-:-:S04]  /*1120*/  IMAD R13, R13, c[0x0][0x1a0], RZ ;  /* 0x000068000d0d7a24 */ /* 0x000fc800078e02ff */
[----:B------:R-:W-:Y:S02]  /*1130*/  IMAD R7, R7, c[0x0][0x198], RZ ;  /* 0x0000660007077a24 */ /* 0x000fe400078e02ff */
[----:B------:R-:W-:Y:S02]  /*1140*/  IMAD R12, R16, c[0x0][0x1a4], R13 ;  /* 0x00006900100c7a24 */ /* 0x000fe400078e020d */
[----:B------:R-:W-:Y:S02]  /*1150*/  IMAD R7, R20, c[0x0][0x19c], R7 ;  /* 0x0000670014077a24 */ /* 0x000fe400078e0207 */
[----:B------:R-:W-:Y:S01]  /*1160*/  @!P0 IMAD.IADD R2, R2, 0x1, -R5 ;  /* 0x0000000102028824 */ /* 0x000fe200078e0a05 */
[----:B------:R-:W-:Y:S01]  /*1170*/  @!P0 IADD3 R11, R11, 0x1, RZ ;  /* 0x000000010b0b8810 */ /* 0x000fe20007ffe0ff */
[----:B------:R-:W-:Y:S01]  /*1180*/  IMAD.WIDE.U32 R20, R20, c[0x0][0x198], RZ ;  /* 0x0000660014147a25 */ /* 0x000fe200078e00ff */
[----:B------:R-:W-:Y:S02]  /*1190*/  ISETP.NE.AND P0, PT, RZ, c[0x0][0x1c8], PT ;  /* 0x00007200ff007a0c */ /* 0x000fe40003f05270 */
[----:B------:R-:W-:Y:S01]  /*11a0*/  ISETP.GE.U32.AND P2, PT, R2, R5, PT ;  /* 0x000000050200720c */ /* 0x000fe20003f46070 */
[----:B------:R-:W-:Y:S01]  /*11b0*/  IMAD.IADD R21, R21, 0x1, R7 ;  /* 0x0000000115157824 */ /* 0x000fe200078e0207 */
[----:B------:R-:W-:Y:S01]  /*11c0*/  LOP3.LUT R2, R14, c[0x0][0x1c8], RZ, 0x3c, !PT ;  /* 0x000072000e027a12 */ /* 0x000fe200078e3cff */
[----:B------:R-:W-:Y:S01]  /*11d0*/  IMAD.WIDE.U32 R16, R16, c[0x0][0x1a0], RZ ;  /* 0x0000680010107a25 */ /* 0x000fe200078e00ff */
[----:B-----5:R-:W-:-:S02]  /*11e0*/  SHF.R.S32.HI R5, RZ, 0x1f, R4 ;  /* 0x0000001fff057819 */ /* 0x020fc40000011404 */
[----:B------:R-:W-:Y:S01]  /*11f0*/  ISETP.GE.AND P1, PT, R2, RZ, PT ;  /* 0x000000ff0200720c */ /* 0x000fe20003f26270 */
[----:B------:R-:W-:-:S04]  /*1200*/  IMAD.WIDE.U32 R20, R4, c[0x0][0x180], R20 ;  /* 0x0000600004147a25 */ /* 0x000fc800078e0014 */
[----:B------:R-:W-:Y:S02]  /*1210*/  IMAD R7, R5, c[0x0][0x180], RZ ;  /* 0x0000600005077a24 */ /* 0x000fe400078e02ff */
[----:B------:R-:W-:Y:S01]  /*1220*/  @P2 IADD3 R11, R11, 0x1, RZ ;  /* 0x000000010b0b2810 */ /* 0x000fe20007ffe0ff */
[----:B------:R-:W-:Y:S02]  /*1230*/  IMAD.IADD R13, R17, 0x1, R12 ;  /* 0x00000001110d7824 */ /* 0x000fe400078e020c */
[C---:B------:R-:W-:Y:S02]  /*1240*/  IMAD R2, R4.reuse, c[0x0][0x184], R7 ;  /* 0x0000610004027a24 */ /* 0x040fe400078e0207 */
[----:B------:R-:W-:Y:S01]  /*1250*/  IMAD R5, R5, c[0x0][0x188], RZ ;  /* 0x0000620005057a24 */ /* 0x000fe200078e02ff */
[----:B------:R-:W-:Y:S01]  /*1260*/  @!P1 IADD3 R11, -R11, RZ, RZ ;  /* 0x000000ff0b0b9210 */ /* 0x000fe20007ffe1ff */
[----:B------:R-:W-:Y:S01]  /*1270*/  IMAD.MOV.U32 R12, RZ, RZ, R16 ;  /* 0x000000ffff0c7224 */ /* 0x000fe200078e0010 */
[----:B------:R-:W-:Y:S01]  /*1280*/  @!P0 LOP3.LUT R11, RZ, c[0x0][0x1c8], RZ, 0x33, !PT ;  /* 0x00007200ff0b8a12 */ /* 0x000fe200078e33ff */
[C---:B------:R-:W-:Y:S01]  /*1290*/  IMAD R16, R4.reuse, c[0x0][0x18c], R5 ;  /* 0x0000630004107a24 */ /* 0x040fe200078e0205 */
[----:B------:R-:W-:Y:S01]  /*12a0*/  IADD3 R21, R21, R2, RZ ;  /* 0x0000000215157210 */ /* 0x000fe20007ffe0ff */
[----:B------:R-:W-:Y:S01]  /*12b0*/  IMAD.WIDE.U32 R30, R4, c[0x0][0x188], R12 ;  /* 0x00006200041e7a25 */ /* 0x000fe200078e000c */
[----:B------:R-:W-:-:S03]  /*12c0*/  SHF.R.S32.HI R10, RZ, 0x1f, R11 ;  /* 0x0000001fff0a7819 */ /* 0x000fc6000001140b */
[----:B------:R-:W-:Y:S01]  /*12d0*/  IMAD.WIDE.U32 R22, R11, c[0x0][0x1b0], R20 ;  /* 0x00006c000b167a25 */ /* 0x000fe200078e0014 */
[----:B------:R-:W-:-:S03]  /*12e0*/  IADD3 R16, R31, R16, RZ ;  /* 0x000000101f107210 */ /* 0x000fc60007ffe0ff */
[----:B------:R-:W-:-:S04]  /*12f0*/  IMAD R2, R10, c[0x0][0x1b0], RZ ;  /* 0x00006c000a027a24 */ /* 0x000fc800078e02ff */
[----:B------:R-:W-:-:S05]  /*1300*/  IMAD R2, R11, c[0x0][0x1b4], R2 ;  /* 0x00006d000b027a24 */ /* 0x000fca00078e0202 */
[----:B------:R-:W-:Y:S02]  /*1310*/  IADD3 R15, R23, R2, RZ ;  /* 0x00000002170f7210 */ /* 0x000fe40007ffe0ff */
.L_x_6554:
        /* <DEDUP_REMOVED lines=14> */
[----:B------:R-:W-:Y:S01]  /*1400*/  SHF.R.S32.HI R12, RZ, 0x1f, R14 ;  /* 0x0000001fff0c7819 */ /* 0x000fe2000001140e */
[----:B------:R-:W-:Y:S01]  /*1410*/  IMAD.IADD R5, R29, 0x1, -R4 ;  /* 0x000000011d057824 */ /* 0x000fe200078e0a04 */
[C---:B------:R-:W-:Y:S01]  /*1420*/  LEA.HI R4, R2.reuse, R7, RZ, 0x1 ;  /* 0x0000000702047211 */ /* 0x040fe200078f08ff */
[----:B------:R-:W-:Y:S01]  /*1430*/  USHF.L.U64.HI UR5, UR4, UR8, UR5 ;  /* 0x0000000804057299 */ /* 0x000fe20008010205 */
[----:B------:R-:W-:Y:S01]  /*1440*/  LOP3.LUT R17, R17, 0x1c0, RZ, 0xc0, !PT ;  /* 0x000001c011117812 */ /* 0x000fe200078ec0ff */
[----:B------:R-:W-:Y:S01]  /*1450*/  IMAD.SHL.U32 R32, R5, 0x8, RZ ;  /* 0x0000000805207824 */ /* 0x000fe200078e00ff */
[----:B------:R-:W-:Y:S01]  /*1460*/  LOP3.LUT R2, R2, 0xfffffff0, RZ, 0xc0, !PT ;  /* 0xfffffff002027812 */ /* 0x000fe200078ec0ff */
[----:B------:R-:W-:Y:S01]  /*1470*/  ULDC.64 UR6, c[0x0][0x198] ;  /* 0x0000660000067ab9 */ /* 0x000fe20000000a00 */
[----:B------:R-:W-:Y:S01]  /*1480*/  LOP3.LUT R4, R4, 0xfffffffe, RZ, 0xc0, !PT ;  /* 0xfffffffe04047812 */ /* 0x000fe200078ec0ff */
[----:B------:R-:W-:Y:S01]  /*1490*/  USHF.L.U32 UR12, UR6, 0x5, URZ ;  /* 0x00000005060c7899 */ /* 0x000fe2000800063f */
[----:B------:R-:W-:Y:S01]  /*14a0*/  LOP3.LUT R21, R17, 0x38, R32, 0xf8, !PT ;  /* 0x0000003811157812 */ /* 0x000fe200078ef820 */
[----:B------:R-:W-:Y:S01]  /*14b0*/  USHF.L.U64.HI UR7, UR6, UR8, UR7 ;  /* 0x0000000806077299 */ /* 0x000fe20008010207 */
[----:B------:R-:W-:Y:S01]  /*14c0*/  SHF.R.U32.HI R20, RZ, 0x3, R17 ;  /* 0x00000003ff147819 */ /* 0x000fe20000011611 */
[----:B------:R-:W-:Y:S01]  /*14d0*/  IMAD.IADD R17, R29, 0x1, -R2 ;  /* 0x000000011d117824 */ /* 0x000fe200078e0a02 */
[----:B------:R-:W-:Y:S01]  /*14e0*/  SHF.R.S32.HI R33, RZ, 0x1f, R32 ;  /* 0x0000001fff217819 */ /* 0x000fe20000011420 */
[----:B------:R-:W-:Y:S01]  /*14f0*/  IMAD.IADD R7, R7, 0x1, -R4 ;  /* 0x0000000107077824 */ /* 0x000fe200078e0a04 */
[----:B------:R-:W-:Y:S01]  /*1500*/  IADD3 R30, P0, R32, R30, RZ ;  /* 0x0000001e201e7210 */ /* 0x000fe20007f1e0ff */
[C---:B------:R-:W-:Y:S01]  /*1510*/  IMAD R2, R160.reuse, c[0x0][0x17c], R23 ;  /* 0x00005f00a0027a24 */ /* 0x040fe200078e0217 */
[----:B------:R-:W-:Y:S01]  /*1520*/  SHF.R.S32.HI R4, RZ, 0x1f, R17 ;  /* 0x0000001fff047819 */ /* 0x000fe20000011411 */
[----:B------:R-:W-:Y:S01]  /*1530*/  IMAD.WIDE.U32 R24, R160, c[0x0][0x178], R32 ;  /* 0x00005e00a0187a25 */ /* 0x000fe200078e0020 */
[----:B------:R-:W-:-:S02]  /*1540*/  IADD3 R22, P1, R32, R22, RZ ;  /* 0x0000001620167210 */ /* 0x000fc40007f3e0ff */
[----:B------:R-:W-:Y:S01]  /*1550*/  LEA.HI R4, R4, R17, RZ, 0x3 ;  /* 0x0000001104047211 */ /* 0x000fe200078f18ff */
[C---:B------:R-:W-:Y:S01]  /*1560*/  IMAD.X R31, R33.reuse, 0x1, R16, P0 ;  /* 0x00000001211f7824 */ /* 0x040fe200000e0610 */
[----:B------:R-:W-:Y:S01]  /*1570*/  SHF.R.S32.HI R27, RZ, 0x1f, R26 ;  /* 0x0000001fff1b7819 */ /* 0x000fe2000001141a */
[----:B------:R-:W-:Y:S01]  /*1580*/  IMAD.X R23, R33, 0x1, R15, P1 ;  /* 0x0000000121177824 */ /* 0x000fe200008e060f */
[----:B------:R-:W-:Y:S01]  /*1590*/  LOP3.LUT R16, R4, 0xfffffff8, RZ, 0xc0, !PT ;  /* 0xfffffff804107812 */ /* 0x000fe200078ec0ff */
[----:B------:R-:W-:Y:S01]  /*15a0*/  IMAD.IADD R25, R25, 0x1, R2 ;  /* 0x0000000119197824 */ /* 0x000fe200078e0202 */
[----:B------:R-:W-:Y:S01]  /*15b0*/  IADD3 R9, P0, R26, R9, RZ ;  /* 0x000000091a097210 */ /* 0x000fe20007f1e0ff */
[----:B------:R-:W-:Y:S01]  /*15c0*/  IMAD R15, R12, c[0x0][0x1a8], RZ ;  /* 0x00006a000c0f7a24 */ /* 0x000fe200078e02ff */
[----:B------:R-:W-:Y:S01]  /*15d0*/  LOP3.LUT R20, R21, R20, RZ, 0x3c, !PT ;  /* 0x0000001415147212 */ /* 0x000fe200078e3cff */
[----:B------:R-:W-:Y:S01]  /*15e0*/  IMAD.IADD R2, R17, 0x1, -R16 ;  /* 0x0000000111027824 */ /* 0x000fe200078e0a10 */
[----:B------:R-:W-:Y:S01]  /*15f0*/  LEA.HI R21, R8, R29, RZ, 0x6 ;  /* 0x0000001d08157211 */ /* 0x000fe200078f30ff */
[----:B------:R-:W-:-:S04]  /*1600*/  IMAD.WIDE R18, R19, 0x40, R26 ;  /* 0x0000004013127825 */ /* 0x000fc800078e021a */
[----:B------:R-:W-:Y:S02]  /*1610*/  IMAD R17, R27, c[0x0][0x198], RZ ;  /* 0x000066001b117a24 */ /* 0x000fe400078e02ff */
[C---:B------:R-:W-:Y:S02]  /*1620*/  IMAD R15, R14.reuse, c[0x0][0x1ac], R15 ;  /* 0x00006b000e0f7a24 */ /* 0x040fe400078e020f */
[----:B------:R-:W-:-:S04]  /*1630*/  IMAD.WIDE.U32 R24, R14, c[0x0][0x1a8], R24 ;  /* 0x00006a000e187a25 */ /* 0x000fc800078e0018 */
[----:B------:R-:W-:-:S04]  /*1640*/  IMAD.WIDE.U32 R30, R11, c[0x0][0x1b8], R30 ;  /* 0x00006e000b1e7a25 */ /* 0x000fc800078e001e */
[C---:B------:R-:W-:Y:S02]  /*1650*/  IMAD R17, R26.reuse, c[0x0][0x19c], R17 ;  /* 0x000067001a117a24 */ /* 0x040fe400078e0211 */
[----:B------:R-:W-:-:S04]  /*1660*/  IMAD.WIDE.U32 R22, R26, c[0x0][0x198], R22 ;  /* 0x000066001a167a25 */ /* 0x000fc800078e0016 */
        /* <DEDUP_REMOVED lines=9> */
[C---:B------:R-:W-:Y:S01]  /*1700*/  LEA R10, P0, R18.reuse, c[0x0][0x160], 0x1 ;  /* 0x00005800120a7a11 */ /* 0x040fe200078008ff */
[----:B------:R-:W-:Y:S02]  /*1710*/  IMAD.IADD R11, R19, 0x1, R11 ;  /* 0x00000001130b7824 */ /* 0x000fe400078e020b */
[----:B------:R-:W-:Y:S02]  /*1720*/  IMAD.SHL.U32 R21, R21, 0x8, RZ ;  /* 0x0000000815157824 */ /* 0x000fe400078e00ff */
[----:B------:R-:W-:Y:S01]  /*1730*/  IMAD.SHL.U32 R12, R5, 0x40, RZ ;  /* 0x00000040050c7824 */ /* 0x000fe200078e00ff */
[----:B------:R-:W-:Y:S01]  /*1740*/  LEA.HI.X R11, R18, c[0x0][0x164], R11, 0x1, P0 ;  /* 0x00005900120b7a11 */ /* 0x000fe200000f0c0b */
[----:B------:R-:W-:Y:S01]  /*1750*/  IMAD R0, R0, c[0x0][0x1a0], RZ ;  /* 0x0000680000007a24 */ /* 0x000fe200078e02ff */
[----:B------:R-:W-:Y:S01]  /*1760*/  IADD3 R14, P0, R10, UR9, RZ ;  /* 0x000000090a0e7c10 */ /* 0x000fe2000ff1e0ff */
[----:B------:R-:W-:Y:S01]  /*1770*/  IMAD.WIDE.U32 R30, R9, c[0x0][0x1a0], R30 ;  /* 0x00006800091e7a25 */ /* 0x000fe200078e001e */
[----:B------:R-:W-:-:S02]  /*1780*/  LOP3.LUT R20, R20, 0x7ffffe00, R21, 0xf8, !PT ;  /* 0x7ffffe0014147812 */ /* 0x000fc400078ef815 */
[----:B------:R-:W-:Y:S02]  /*1790*/  IADD3.X R15, R11, UR5, RZ, P0, !PT ;  /* 0x000000050b0f7c10 */ /* 0x000fe400087fe4ff */
[----:B------:R-:W-:Y:S01]  /*17a0*/  IADD3 R16, P0, R14, UR9, RZ ;  /* 0x000000090e107c10 */ /* 0x000fe2000ff1e0ff */
[----:B------:R-:W-:Y:S01]  /*17b0*/  IMAD.SHL.U32 R161, R20, 0x2, RZ ;  /* 0x0000000214a17824 */ /* 0x000fe200078e00ff */
[----:B------:R-:W-:Y:S02]  /*17c0*/  LOP3.LUT R12, R12, 0x1c0, RZ, 0xc0, !PT ;  /* 0x000001c00c0c7812 */ /* 0x000fe400078ec0ff */
[----:B------:R-:W-:Y:S02]  /*17d0*/  IADD3.X R17, R15, UR5, RZ, P0, !PT ;  /* 0x000000050f117c10 */ /* 0x000fe400087fe4ff */
[----:B------:R-:W-:Y:S01]  /*17e0*/  IADD3 R18, P0, R158, UR12, RZ ;  /* 0x0000000c9e127c10 */ /* 0x000fe2000ff1e0ff */
[----:B------:R-:W-:Y:S01]  /*17f0*/  @!PT LDS RZ, [RZ] ;  /* 0x00000000fffff984 */ /* 0x000fe20000000800 */
[----:B------:R-:W-:Y:S01]  /*1800*/  @!PT LDS RZ, [RZ] ;  /* 0x00000000fffff984 */ /* 0x000fe20000000800 */
[----:B------:R-:W-:Y:S01]  /*1810*/  @!PT LDS RZ, [RZ] ;  /* 0x00000000fffff984 */ /* 0x000fe20000000800 */
[----:B------:R1:W-:Y:S01]  /*1820*/  LDGSTS.E.BYPASS.LTC128B.128 [R161], [R10.64] ;  /* 0x000000000aa17fae */ /* 0x0003e2000b901d4a */
[----:B------:R-:W-:-:S02]  /*1830*/  IADD3 R22, P1, R16, UR9, RZ ;  /* 0x0000000910167c10 */ /* 0x000fc4000ff3e0ff */
[----:B------:R-:W-:Y:S01]  /*1840*/  IADD3.X R19, R159, UR7, RZ, P0, !PT ;  /* 0x000000079f137c10 */ /* 0x000fe200087fe4ff */
[----:B------:R1:W-:Y:S01]  /*1850*/  LDGSTS.E.BYPASS.LTC128B.128 [R161+0x2000], [R10.64+0x80] ;  /* 0x020000800aa17fae */ /* 0x0003e2000b901d4a */
[----:B------:R-:W-:Y:S02]  /*1860*/  IADD3 R20, P0, R18, UR12, RZ ;  /* 0x0000000c12147c10 */ /* 0x000fe4000ff1e0ff */
[----:B------:R-:W-:Y:S01]  /*1870*/  IADD3.X R23, R17, UR5, RZ, P1, !PT ;  /* 0x0000000511177c10 */ /* 0x000fe20008ffe4ff */
[----:B------:R2:W-:Y:S01]  /*1880*/  LDGSTS.E.BYPASS.LTC128B.128 [R161+0x800], [R14.64] ;  /* 0x008000000ea17fae */ /* 0x0005e2000b901d4a */
[----:B------:R-:W-:Y:S01]  /*1890*/  IADD3.X R21, R19, UR7, RZ, P0, !PT ;  /* 0x0000000713157c10 */ /* 0x000fe200087fe4ff */
[----:B------:R-:W-:Y:S01]  /*18a0*/  ULDC.64 UR4, c[0x0][0x1a0] ;  /* 0x0000680000047ab9 */ /* 0x000fe20000000a00 */
[----:B------:R-:W-:Y:S01]  /*18b0*/  LOP3.LUT R13, R12, 0x8, R13, 0xf8, !PT ;  /* 0x000000080c0d7812 */ /* 0x000fe200078ef80d */
[----:B------:R2:W-:Y:S01]  /*18c0*/  LDGSTS.E.BYPASS.LTC128B.128 [R161+0x2800], [R14.64+0x80] ;  /* 0x028000800ea17fae */ /* 0x0005e2000b901d4a */
[----:B------:R-:W-:Y:S01]  /*18d0*/  SHF.R.U32.HI R12, RZ, 0x3, R12 ;  /* 0x00000003ff0c7819 */ /* 0x000fe2000001160c */
[----:B------:R-:W-:Y:S01]  /*18e0*/  USHF.L.U32 UR9, UR4, 0x5, URZ ;  /* 0x0000000504097899 */ /* 0x000fe2000800063f */
[C---:B------:R-:W-:Y:S01]  /*18f0*/  LOP3.LUT P1, RZ, R2.reuse, 0x2, RZ, 0xc0, !PT ;  /* 0x0000000202ff7812 */ /* 0x040fe2000782c0ff */
[----:B------:R3:W-:Y:S01]  /*1900*/  LDGSTS.E.BYPASS.LTC128B.128 [R161+0x1000], [R16.64] ;  /* 0x0100000010a17fae */ /* 0x0007e2000b901d4a */
[----:B------:R-:W-:Y:S01]  /*1910*/  LOP3.LUT R12, R13, R12, RZ, 0x3c, !PT ;  /* 0x0000000c0d0c7212 */ /* 0x000fe200078e3cff */
[----:B------:R-:W-:Y:S01]  /*1920*/  IMAD R13, R9, c[0x0][0x1a4], R0 ;  /* 0x00006900090d7a24 */ /* 0x000fe200078e0200 */
[----:B------:R-:W-:Y:S01]  /*1930*/  USHF.L.U64.HI UR5, UR4, UR8, UR5 ;  /* 0x0000000804057299 */ /* 0x000fe20008010205 */
[----:B------:R3:W-:Y:S01]  /*1940*/  LDGSTS.E.BYPASS.LTC128B.128 [R161+0x3000], [R16.64+0x80] ;  /* 0x0300008010a17fae */ /* 0x0007e2000b901d4a */
[----:B------:R-:W-:-:S02]  /*1950*/  IMAD.SHL.U32 R9, R2, 0x40, RZ ;  /* 0x0000004002097824 */ /* 0x000fc400078e00ff */
[----:B------:R-:W-:Y:S01]  /*1960*/  IMAD R0, R7, 0x200, R12 ;  /* 0x0000020007007824 */ /* 0x000fe200078e020c */
[----:B------:R4:W-:Y:S01]  /*1970*/  LDGSTS.E.BYPASS.LTC128B.128 [R161+0x1800], [R22.64] ;  /* 0x0180000016a17fae */ /* 0x0009e2000b901d4a */
[----:B------:R-:W-:Y:S01]  /*1980*/  IMAD.IADD R13, R31, 0x1, R13 ;  /* 0x000000011f0d7824 */ /* 0x000fe200078e020d */
[----:B------:R-:W-:Y:S01]  /*1990*/  LEA.HI R31, R8, R29, RZ, 0x5 ;  /* 0x0000001d081f7211 */ /* 0x000fe200078f28ff */
[----:B------:R-:W-:Y:S01]  /*19a0*/  IMAD.SHL.U32 R8, R4, 0x40, RZ ;  /* 0x0000004004087824 */ /* 0x000fe200078e00ff */
[----:B------:R4:W-:Y:S01]  /*19b0*/  LDGSTS.E.BYPASS.LTC128B.128 [R161+0x3800], [R22.64+0x80] ;  /* 0x0380008016a17fae */ /* 0x0009e2000b901d4a */
[C---:B------:R-:W-:Y:S01]  /*19c0*/  IMAD.SHL.U32 R92, R0.reuse, 0x2, RZ ;  /* 0x00000002005c7824 */ /* 0x040fe200078e00ff */
[----:B------:R-:W-:Y:S01]  /*19d0*/  LEA R153, R0, 0x4000, 0x1 ;  /* 0x0000400000997811 */ /* 0x000fe200078e08ff */
[----:B-1----:R-:W-:Y:S01]  /*19e0*/  IMAD.SHL.U32 R10, R7, 0x8, RZ ;  /* 0x00000008070a7824 */ /* 0x002fe200078e00ff */
[----:B------:R1:W-:Y:S01]  /*19f0*/  LDGSTS.E.BYPASS.LTC128B.128 [R161+0x4000], [R158.64] ;  /* 0x040000009ea17fae */ /* 0x0003e2000b901d4a */
[----:B------:R-:W-:-:S02]  /*1a00*/  LOP3.LUT R7, R9, 0x1c0, RZ, 0xc0, !PT ;  /* 0x000001c009077812 */ /* 0x000fc400078ec0ff */
[----:B------:R-:W-:Y:S01]  /*1a10*/  IADD3 R151, R153, 0x20, RZ ;  /* 0x0000002099977810 */ /* 0x000fe20007ffe0ff */
        /* <DEDUP_REMOVED lines=11> */
[--C-:B------:R-:W-:Y:S01]  /*1ad0*/  SHF.R.S32.HI R30, RZ, 0x5, R31.reuse ;  /* 0x00000005ff1e7819 */ /* 0x100fe2000001141f */
[----:B------:R4:W-:Y:S01]  /*1ae0*/  LDGSTS.E.BYPASS.LTC128B.128 [R161+0x7000], [R20.64+0x80] ;  /* 0x0700008014a17fae */ /* 0x0009e2000b901d4a */
[----:B------:R-:W-:Y:S01]  /*1af0*/  LOP3.LUT R7, R8, 0xfffffe00, RZ, 0xc0, !PT ;  /* 0xfffffe0008077812 */ /* 0x000fe200078ec0ff */
[----:B------:R-:W-:Y:S01]  /*1b00*/  IMAD.MOV.U32 R8, RZ, RZ, 0x20 ;  /* 0x00000020ff087424 */ /* 0x000fe200078e00ff */
[----:B------:R-:W-:Y:S01]  /*1b10*/  LOP3.LUT R164, R31, 0xffffffe0, RZ, 0xc0, !PT ;  /* 0xffffffe01fa47812 */ /* 0x000fe200078ec0ff */
[----:B------:R2:W-:Y:S01]  /*1b20*/  LDGSTS.E.BYPASS.LTC128B.128 [R161+0x5800], [R14.64] ;  /* 0x058000000ea17fae */ /* 0x0005e2000b901d4a */
[----:B------:R-:W-:Y:S01]  /*1b30*/  SHF.R.S32.HI R31, RZ, 0x1f, R31 ;  /* 0x0000001fff1f7819 */ /* 0x000fe2000001141f */
[----:B------:R-:W-:Y:S01]  /*1b40*/  IMAD R9, R30, 0x400, R7 ;  /* 0x000004001e097824 */ /* 0x000fe200078e0207 */
[----:B------:R-:W-:Y:S01]  /*1b50*/  SEL R0, R8, 0xffffffe0, !P1 ;  /* 0xffffffe008007807 */ /* 0x000fe20004800000 */
[----:B------:R2:W-:Y:S01]  /*1b60*/  LDGSTS.E.BYPASS.LTC128B.128 [R161+0x7800], [R14.64+0x80] ;  /* 0x078000800ea17fae */ /* 0x0005e2000b901d4a */
[----:B------:R-:W-:Y:S01]  /*1b70*/  LOP3.LUT P1, RZ, R2, 0x4, RZ, 0xc0, !PT ;  /* 0x0000000402ff7812 */ /* 0x000fe2000782c0ff */
[----:B------:R-:W-:Y:S01]  /*1b80*/  IMAD.IADD R154, R9, 0x1, R4 ;  /* 0x00000001099a7824 */ /* 0x000fe200078e0204 */
[----:B------:R-:W-:Y:S01]  /*1b90*/  LEA.HI R165, R31, R30, RZ, 0x2 ;  /* 0x0000001e1fa57211 */ /* 0x000fe200078f10ff */
[----:B------:R-:W0:Y:S01]  /*1ba0*/  LDGDEPBAR ;  /* 0x00000000000079af */ /* 0x000e220000000000 */
[----:B------:R-:W-:Y:S01]  /*1bb0*/  IMAD.MOV.U32 R2, RZ, RZ, 0x40 ;  /* 0x00000040ff027424 */ /* 0x000fe200078e00ff */
[----:B------:R-:W-:Y:S01]  /*1bc0*/  LOP3.LUT R147, R4, R7, RZ, 0xfc, !PT ;  /* 0x0000000704937212 */ /* 0x000fe200078efcff */
[----:B------:R-:W-:Y:S01]  /*1bd0*/  IMAD.SHL.U32 R154, R154, 0x2, RZ ;  /* 0x000000029a9a7824 */ /* 0x000fe200078e00ff */
[----:B------:R-:W-:Y:S01]  /*1be0*/  LOP3.LUT R165, R165, 0xfffffffc, RZ, 0xc0, !PT ;  /* 0xfffffffca5a57812 */ /* 0x000fe200078ec0ff */
[----:B------:R-:W-:-:S02]  /*1bf0*/  IMAD.IADD R164, R29, 0x1, -R164 ;  /* 0x000000011da47824 */ /* 0x000fc400078e0aa4 */
[----:B------:R-:W-:Y:S02]  /*1c00*/  IMAD.IADD R152, R154, 0x1, R0 ;  /* 0x000000019a987824 */ /* 0x000fe400078e0200 */
[C---:B------:R-:W-:Y:S02]  /*1c10*/  IMAD R93, R30.reuse, 0x10, R93 ;  /* 0x000000101e5d7824 */ /* 0x040fe400078e025d */
[----:B------:R-:W-:Y:S01]  /*1c20*/  IMAD.IADD R165, R30, 0x1, -R165 ;  /* 0x000000011ea57824 */ /* 0x000fe200078e0aa5 */
        /* <DEDUP_REMOVED lines=35> */
[----:B---3--:R-:W-:Y:S04]  /*1e60*/  LDSM.16.M88.4 R16, [R154] ;  /* 0x000000009a10783b */ /* 0x008fe80000000200 */
[----:B------:R-:W3:Y:S04]  /*1e70*/  LDSM.16.M88.4 R24, [R92+0x4000] ;  /* 0x004000005c18783b */ /* 0x000ee80000000200 */
[----:B------:R-:W1:Y:S04]  /*1e80*/  LDSM.16.M88.4 R64, [R92+0x4800] ;  /* 0x004800005c40783b */ /* 0x000e680000000200 */
[----:B------:R-:W1:Y:S04]  /*1e90*/  LDSM.16.M88.4 R56, [R92+0x5000] ;  /* 0x005000005c38783b */ /* 0x000e680000000200 */
[----:B----4-:R-:W4:Y:S04]  /*1ea0*/  LDSM.16.M88.4 R20, [R92+0x5800] ;  /* 0x005800005c14783b */ /* 0x010f280000000200 */
[----:B--2---:R-:W-:Y:S04]  /*1eb0*/  LDSM.16.M88.4 R12, [R151] ;  /* 0x00000000970c783b */ /* 0x004fe80000000200 */
[----:B-----5:R-:W2:Y:S04]  /*1ec0*/  LDSM.16.M88.4 R8, [R152] ;  /* 0x000000009808783b */ /* 0x020ea80000000200 */
[----:B------:R-:W5:Y:S04]  /*1ed0*/  LDSM.16.M88.4 R40, [R151+0x1000] ;  /* 0x001000009728783b */ /* 0x000f680000000200 */
[----:B------:R-:W2:Y:S04]  /*1ee0*/  LDSM.16.M88.4 R48, [R151+0x800] ;  /* 0x000800009730783b */ /* 0x000ea80000000200 */
[----:B------:R-:W2:Y:S04]  /*1ef0*/  LDSM.16.M88.4 R36, [R151+0x1800] ;  /* 0x001800009724783b */ /* 0x000ea80000000200 */
[----:B------:R-:W-:Y:S01]  /*1f00*/  LDSM.16.M88.4 R76, [R150] ;  /* 0x00000000964c783b */ /* 0x000fe20000000200 */
[C---:B---3--:R-:W-:Y:S03]  /*1f10*/  HMMA.16816.F32.BF16 R32, R16.reuse, R24, RZ ;  /* 0x000000181020723c */ /* 0x048fe600000418ff */
        /* <DEDUP_REMOVED lines=11> */
[C---:B----4-:R-:W-:Y:S08]  /*1fd0*/  HMMA.16816.F32.BF16 R52, R16.reuse, R20, RZ ;  /* 0x000000141034723c */ /* 0x050ff000000418ff */
[----:B------:R-:W-:Y:S01]  /*1fe0*/  HMMA.16816.F32.BF16 R16, R16, R22, RZ ;  /* 0x000000161010723c */ /* 0x000fe200000418ff */
[----:B------:R-:W1:Y:S07]  /*1ff0*/  LDSM.16.M88.4 R20, [R149] ;  /* 0x000000009514783b */ /* 0x000e6e0000000200 */
[C---:B--2---:R-:W-:Y:S08]  /*2000*/  HMMA.16816.F32.BF16 R32, R8.reuse, R12, R32 ;  /* 0x0000000c0820723c */ /* 0x044ff00000041820 */
[C---:B------:R-:W-:Y:S01]  /*2010*/  HMMA.16816.F32.BF16 R24, R8.reuse, R14, R24 ;  /* 0x0000000e0818723c */ /* 0x040fe20000041818 */
[----:B------:R-:W2:Y:S07]  /*2020*/  LDSM.16.M88.4 R12, [R149+0x800] ;  /* 0x00080000950c783b */ /* 0x000eae0000000200 */
[C---:B-----5:R-:W-:Y:S08]  /*2030*/  HMMA.16816.F32.BF16 R60, R8.reuse, R40, R60 ;  /* 0x00000028083c723c */ /* 0x060ff0000004183c */
[C---:B------:R-:W-:Y:S01]  /*2040*/  HMMA.16816.F32.BF16 R56, R8.reuse, R42, R56 ;  /* 0x0000002a0838723c */ /* 0x040fe20000041838 */
[----:B------:R-:W3:Y:S07]  /*2050*/  LDSM.16.M88.4 R40, [R140] ;  /* 0x000000008c28783b */ /* 0x000eee0000000200 */
        /* <DEDUP_REMOVED lines=9> */
[----:B------:R-:W1:Y:S07]  /*20f0*/  LDSM.16.M88.4 R20, [R92+0x6000] ;  /* 0x006000005c14783b */ /* 0x000e6e0000000200 */
[C---:B--2---:R-:W-:Y:S08]  /*2100*/  HMMA.16816.F32.BF16 R44, R76.reuse, R12, R44 ;  /* 0x0000000c4c2c723c */ /* 0x044ff0000004182c */
[----:B------:R-:W-:Y:S01]  /*2110*/  HMMA.16816.F32.BF16 R64, R76, R14, R64 ;  /* 0x0000000e4c40723c */ /* 0x000fe20000041840 */
[----:B------:R-:W2:Y:S07]  /*2120*/  LDSM.16.M88.4 R12, [R140+0x800] ;  /* 0x000800008c0c783b */ /* 0x000eae0000000200 */
[----:B---3--:R-:W-:Y:S08]  /*2130*/  HMMA.16816.F32.BF16 R32, R80, R40, R32 ;  /* 0x000000285020723c */ /* 0x008ff00000041820 */
[C---:B----4-:R-:W-:Y:S08]  /*2140*/  HMMA.16816.F32.BF16 R60, R76.reuse, R8, R60 ;  /* 0x000000084c3c723c */ /* 0x050ff0000004183c */
[C---:B------:R-:W-:Y:S01]  /*2150*/  HMMA.16816.F32.BF16 R56, R76.reuse, R10, R56 ;  /* 0x0000000a4c38723c */ /* 0x040fe20000041838 */
[----:B------:R-:W3:Y:S07]  /*2160*/  LDSM.16.M88.4 R8, [R140+0x1000] ;  /* 0x001000008c08783b */ /* 0x000eee0000000200 */
[----:B-----5:R-:W-:Y:S08]  /*2170*/  HMMA.16816.F32.BF16 R52, R76, R36, R52 ;  /* 0x000000244c34723c */ /* 0x020ff00000041834 */
[----:B------:R-:W-:Y:S01]  /*2180*/  HMMA.16816.F32.BF16 R24, R80, R42, R24 ;  /* 0x0000002a5018723c */ /* 0x000fe20000041818 */
[----:B------:R-:W-:Y:S07]  /*2190*/  LDSM.16.M88.4 R40, [R149+0x2000] ;  /* 0x002000009528783b */ /* 0x000fee0000000200 */
[----:B------:R-:W-:Y:S01]  /*21a0*/  HMMA.16816.F32.BF16 R76, R76, R38, R16 ;  /* 0x000000264c4c723c */ /* 0x000fe20000041810 */
[----:B------:R-:W-:Y:S04]  /*21b0*/  LDSM.16.M88.4 R16, [R152+0x2000] ;  /* 0x002000009810783b */ /* 0x000fe80000000200 */
[----:B------:R-:W4:Y:S03]  /*21c0*/  LDSM.16.M88.4 R36, [R151+0x2000] ;  /* 0x002000009724783b */ /* 0x000f260000000200 */
[C---:B-1----:R-:W-:Y:S08]  /*21d0*/  HMMA.16816.F32.BF16 R32, R72.reuse, R20, R32 ;  /* 0x000000144820723c */ /* 0x042ff00000041820 */
[----:B------:R-:W-:Y:S01]  /*21e0*/  HMMA.16816.F32.BF16 R24, R72, R22, R24 ;  /* 0x000000164818723c */ /* 0x000fe20000041818 */
[----:B------:R-:W-:Y:S07]  /*21f0*/  LDSM.16.M88.4 R20, [R140+0x2000] ;  /* 0x002000008c14783b */ /* 0x000fee0000000200 */
[C---:B--2---:R-:W-:Y:S08]  /*2200*/  HMMA.16816.F32.BF16 R44, R80.reuse, R12, R44 ;  /* 0x0000000c502c723c */ /* 0x044ff0000004182c */
[C---:B------:R-:W-:Y:S01]  /*2210*/  HMMA.16816.F32.BF16 R64, R80.reuse, R14, R64 ;  /* 0x0000000e5040723c */ /* 0x040fe20000041840 */
[----:B------:R-:W1:Y:S07]  /*2220*/  LDSM.16.M88.4 R12, [R150+0x2000] ;  /* 0x00200000960c783b */ /* 0x000e6e0000000200 */
[----:B---3--:R-:W-:Y:S08]  /*2230*/  HMMA.16816.F32.BF16 R60, R80, R8, R60 ;  /* 0x00000008503c723c */ /* 0x008ff0000004183c */
[C---:B----4-:R-:W-:Y:S08]  /*2240*/  HMMA.16816.F32.BF16 R32, R16.reuse, R36, R32 ;  /* 0x000000241020723c */ /* 0x050ff00000041820 */
[----:B------:R-:W-:Y:S01]  /*2250*/  HMMA.16816.F32.BF16 R24, R16, R38, R24 ;  /* 0x000000261018723c */ /* 0x000fe20000041818 */
[----:B------:R-:W-:Y:S07]  /*2260*/  LDSM.16.M88.4 R36, [R149+0x2800] ;  /* 0x002800009524783b */ /* 0x000fee0000000200 */
[----:B------:R-:W-:Y:S01]  /*2270*/  HMMA.16816.F32.BF16 R56, R80, R10, R56 ;  /* 0x0000000a5038723c */ /* 0x000fe20000041838 */
[----:B------:R-:W2:Y:S07]  /*2280*/  LDSM.16.M88.4 R8, [R148+0x2000] ;  /* 0x002000009408783b */ /* 0x000eae0000000200 */
[----:B------:R-:W-:Y:S08]  /*2290*/  HMMA.16816.F32.BF16 R44, R72, R84, R44 ;  /* 0x00000054482c723c */ /* 0x000ff0000004182c */
[----:B-1----:R-:W-:Y:S08]  /*22a0*/  HMMA.16816.F32.BF16 R32, R12, R40, R32 ;  /* 0x000000280c20723c */ /* 0x002ff00000041820 */
[----:B------:R-:W-:Y:S01]  /*22b0*/  HMMA.16816.F32.BF16 R64, R72, R86, R64 ;  /* 0x000000564840723c */ /* 0x000fe20000041840 */
[----:B------:R-:W-:Y:S07]  /*22c0*/  LDSM.16.M88.4 R84, [R92+0x7800] ;  /* 0x007800005c54783b */ /* 0x000fee0000000200 */
[----:B------:R-:W-:Y:S01]  /*22d0*/  HMMA.16816.F32.BF16 R24, R12, R42, R24 ;  /* 0x0000002a0c18723c */ /* 0x000fe20000041818 */
[----:B------:R-:W1:Y:S07]  /*22e0*/  LDSM.16.M88.4 R40, [R151+0x3000] ;  /* 0x003000009728783b */ /* 0x000e6e0000000200 */
[----:B------:R-:W-:Y:S08]  /*22f0*/  HMMA.16816.F32.BF16 R60, R72, R68, R60 ;  /* 0x00000044483c723c */ /* 0x000ff0000004183c */
[----:B------:R-:W-:Y:S08]  /*2300*/  HMMA.16816.F32.BF16 R44, R16, R48, R44 ;  /* 0x00000030102c723c */ /* 0x000ff0000004182c */
[----:B--2---:R-:W-:Y:S08]  /*2310*/  HMMA.16816.F32.BF16 R32, R8, R20, R32 ;  /* 0x000000140820723c */ /* 0x004ff00000041820 */
[----:B------:R-:W-:Y:S01]  /*2320*/  HMMA.16816.F32.BF16 R64, R16, R50, R64 ;  /* 0x000000321040723c */ /* 0x000fe20000041840 */
[----:B------:R-:W2:Y:S07]  /*2330*/  LDSM.16.M88.4 R48, [R140+0x2800] ;  /* 0x002800008c30783b */ /* 0x000eae0000000200 */
[----:B------:R-:W-:Y:S08]  /*2340*/  HMMA.16816.F32.BF16 R52, R80, R88, R52 ;  /* 0x000000585034723c */ /* 0x000ff00000041834 */
[----:B------:R-:W-:Y:S01]  /*2350*/  HMMA.16816.F32.BF16 R24, R8, R22, R24 ;  /* 0x000000160818723c */ /* 0x000fe20000041818 */
[----:B------:R-:W-:Y:S01]  /*2360*/  FMUL.FTZ R2, R32, c[0x0][0x2ec] ;  /* 0x0000bb0020027a20 */ /* 0x000fe20000410000 */
[----:B------:R-:W3:Y:S01]  /*2370*/  LDSM.16.M88.4 R20, [R149+0x3000] ;  /* 0x003000009514783b */ /* 0x000ee20000000200 */
[----:B------:R-:W-:-:S04]  /*2380*/  FMUL.FTZ R68, R33, c[0x0][0x2ec] ;  /* 0x0000bb0021447a20 */ /* 0x000fc80000410000 */
[----:B------:R-:W4:Y:S01]  /*2390*/  MUFU.TANH R2, R2 ;  /* 0x0000000200027308 */ /* 0x000f220000002400 */
[----:B------:R-:W-:Y:S07]  /*23a0*/  HMMA.16816.F32.BF16 R76, R80, R90, R76 ;  /* 0x0000005a504c723c */ /* 0x000fee000004184c */
[----:B------:R-:W-:Y:S01]  /*23b0*/  MUFU.TANH R68, R68 ;  /* 0x0000004400447308 */ /* 0x000fe20000002400 */
[----:B------:R-:W-:Y:S08]  /*23c0*/  HMMA.16816.F32.BF16 R44, R12, R36, R44 ;  /* 0x000000240c2c723c */ /* 0x000ff0000004182c */
[----:B------:R-:W-:Y:S01]  /*23d0*/  HMMA.16816.F32.BF16 R56, R72, R70, R56 ;  /* 0x000000464838723c */ /* 0x000fe20000041838 */
[----:B------:R-:W-:-:S02]  /*23e0*/  FMUL.FTZ R24, R24, c[0x0][0x2ec] ;  /* 0x0000bb0018187a20 */ /* 0x000fc40000410000 */
[----:B------:R-:W-:-:S05]  /*23f0*/  FMUL.FTZ R25, R25, c[0x0][0x2ec] ;  /* 0x0000bb0019197a20 */ /* 0x000fca0000410000 */
[----:B-1----:R-:W-:Y:S07]  /*2400*/  HMMA.16816.F32.BF16 R60, R16, R40, R60 ;  /* 0x00000028103c723c */ /* 0x002fee000004183c */
[----:B------:R-:W-:Y:S01]  /*2410*/  FMUL.FTZ R40, R34, c[0x0][0x2ec] ;  /* 0x0000bb0022287a20 */ /* 0x000fe20000410000 */
[C---:B------:R-:W-:Y:S01]  /*2420*/  HMMA.16816.F32.BF16 R52, R72.reuse, R84, R52 ;  /* 0x000000544834723c */ /* 0x040fe20000041834 */
[----:B------:R-:W-:Y:S02]  /*2430*/  FMUL.FTZ R41, R35, c[0x0][0x2ec] ;  /* 0x0000bb0023297a20 */ /* 0x000fe40000410000 */
[----:B------:R-:W1:Y:S02]  /*2440*/  LDSM.16.M88.4 R32, [R151+0x3800] ;  /* 0x003800009720783b */ /* 0x000e640000000200 */
[----:B------:R-:W5:Y:S03]  /*2450*/  MUFU.TANH R40, R40 ;  /* 0x0000002800287308 */ /* 0x000f660000002400 */
[----:B------:R-:W-:Y:S05]  /*2460*/  HMMA.16816.F32.BF16 R76, R72, R86, R76 ;  /* 0x00000056484c723c */ /* 0x000fea000004184c */
[----:B------:R-:W1:Y:S03]  /*2470*/  MUFU.TANH R41, R41 ;  /* 0x0000002900297308 */ /* 0x000e660000002400 */
[----:B--2---:R-:W-:Y:S05]  /*2480*/  HMMA.16816.F32.BF16 R44, R8, R48, R44 ;  /* 0x00000030082c723c */ /* 0x004fea000004182c */
[----:B------:R-:W2:Y:S03]  /*2490*/  MUFU.TANH R48, R24 ;  /* 0x0000001800307308 */ /* 0x000ea60000002400 */
[----:B------:R-:W-:Y:S05]  /*24a0*/  HMMA.16816.F32.BF16 R56, R16, R42, R56 ;  /* 0x0000002a1038723c */ /* 0x000fea0000041838 */
[----:B------:R1:W-:Y:S02]  /*24b0*/  MUFU.TANH R49, R25 ;  /* 0x0000001900317308 */ /* 0x0003e40000002400 */
[----:B------:R-:W-:Y:S01]  /*24c0*/  FMUL.FTZ R42, R26, c[0x0][0x2ec] ;  /* 0x0000bb001a2a7a20 */ /* 0x000fe20000410000 */
[C---:B------:R-:W-:Y:S01]  /*24d0*/  HMMA.16816.F32.BF16 R64, R12.reuse, R38, R64 ;  /* 0x000000260c40723c */ /* 0x040fe20000041840 */
[----:B------:R-:W-:Y:S01]  /*24e0*/  FMUL.FTZ R43, R27, c[0x0][0x2ec] ;  /* 0x0000bb001b2b7a20 */ /* 0x000fe20000410000 */
[----:B------:R-:W2:Y:S03]  /*24f0*/  LDSM.16.M88.4 R36, [R140+0x3000] ;  /* 0x003000008c24783b */ /* 0x000ea60000000200 */
[----:B------:R-:W2:Y:S03]  /*2500*/  MUFU.TANH R42, R42 ;  /* 0x0000002a002a7308 */ /* 0x000ea60000002400 */
[----:B---3--:R-:W-:Y:S01]  /*2510*/  HMMA.16816.F32.BF16 R60, R12, R20, R60 ;  /* 0x000000140c3c723c */ /* 0x008fe2000004183c */
[----:B-1----:R-:W1:Y:S04]  /*2520*/  LDSM.16.M88.4 R24, [R149+0x3800] ;  /* 0x003800009518783b */ /* 0x002e680000000200 */
[----:B------:R-:W3:Y:S02]  /*2530*/  MUFU.TANH R43, R43 ;  /* 0x0000002b002b7308 */ /* 0x000ee40000002400 */
[----:B------:R-:W-:Y:S01]  /*2540*/  SHF.R.S32.HI R21, RZ, 0x1f, R164 ;  /* 0x0000001fff157819 */ /* 0x000fe200000114a4 */
[----:B------:R-:W-:Y:S03]  /*2550*/  HMMA.16816.F32.BF16 R52, R16, R32, R52 ;  /* 0x000000201034723c */ /* 0x000fe60000041834 */
[----:B------:R-:W-:-:S04]  /*2560*/  LEA.HI R164, R21, R164, RZ, 0x2 ;  /* 0x000000a415a47211 */ /* 0x000fc800078f10ff */
[----:B------:R-:W-:Y:S01]  /*2570*/  SHF.R.S32.HI R164, RZ, 0x2, R164 ;  /* 0x00000002ffa47819 */ /* 0x000fe200000114a4 */
[----:B------:R-:W-:Y:S01]  /*2580*/  HMMA.16816.F32.BF16 R76, R16, R34, R76 ;  /* 0x00000022104c723c */ /* 0x000fe2000004184c */
[----:B------:R-:W-:Y:S02]  /*2590*/  FMUL.FTZ R32, R47, c[0x0][0x2ec] ;  /* 0x0000bb002f207a20 */ /* 0x000fe40000410000 */
[----:B------:R-:W-:-:S04]  /*25a0*/  IADD3 R31, R93, 0x1, R164 ;  /* 0x000000015d1f7810 */ /* 0x000fc80007ffe0a4 */
[----:B------:R-:W-:Y:S01]  /*25b0*/  IADD3 R31, R6, -c[0x0][0x214], R31 ;  /* 0x80008500061f7a10 */ /* 0x000fe20007ffe01f */
[----:B------:R-:W-:Y:S01]  /*25c0*/  HMMA.16816.F32.BF16 R56, R12, R22, R56 ;  /* 0x000000160c38723c */ /* 0x000fe20000041838 */
[----:B------:R-:W3:Y:S01]  /*25d0*/  LDSM.16.M88.4 R20, [R140+0x3800] ;  /* 0x003800008c14783b */ /* 0x000ee20000000200 */
[----:B------:R-:W-:Y:S01]  /*25e0*/  MUFU.TANH R32, R32 ;  /* 0x0000002000207308 */ /* 0x000fe20000002400 */
[----:B------:R-:W-:Y:S01]  /*25f0*/  IADD3 R31, R31, c[0x0][0x2e8], RZ ;  /* 0x0000ba001f1f7a10 */ /* 0x000fe20007ffe0ff */
[----:B------:R-:W-:-:S04]  /*2600*/  DEPBAR.LE SB0, 0x0 ;  /* 0x000080000000791a */ /* 0x000fc80000000000 */
[C---:B------:R-:W-:Y:S01]  /*2610*/  HMMA.16816.F32.BF16 R64, R8.reuse, R50, R64 ;  /* 0x000000320840723c */ /* 0x040fe20000041840 */
[C---:B------:R-:W-:Y:S02]  /*2620*/  IADD3 R17, R31.reuse, 0x8, RZ ;  /* 0x000000081f117810 */ /* 0x040fe40007ffe0ff */
[-C--:B------:R-:W-:Y:S02]  /*2630*/  IMNMX R16, R31, R6.reuse, PT ;  /* 0x000000061f107217 */ /* 0x080fe40003800200 */
[----:B------:R-:W-:Y:S02]  /*2640*/  IMNMX R6, R17, R6, PT ;  /* 0x0000000611067217 */ /* 0x000fe40003800200 */
[----:B------:R-:W-:Y:S01]  /*2650*/  FMUL.FTZ R50, R44, c[0x0][0x2ec] ;  /* 0x0000bb002c327a20 */ /* 0x000fe20000410000 */
[----:B--2---:R-:W-:Y:S01]  /*2660*/  HMMA.16816.F32.BF16 R60, R8, R36, R60 ;  /* 0x00000024083c723c */ /* 0x004fe2000004183c */
[----:B------:R-:W-:Y:S02]  /*2670*/  FMUL.FTZ R44, R45, c[0x0][0x2ec] ;  /* 0x0000bb002d2c7a20 */ /* 0x000fe40000410000 */
[----:B------:R-:W-:Y:S01]  /*2680*/  FMUL.FTZ R45, R46, c[0x0][0x2ec] ;  /* 0x0000bb002e2d7a20 */ /* 0x000fe20000410000 */
[----:B------:R-:W-:Y:S01]  /*2690*/  IADD3 R46, R28, -0x1, RZ ;  /* 0xffffffff1c2e7810 */ /* 0x000fe20007ffe0ff */
[----:B------:R-:W2:Y:S03]  /*26a0*/  MUFU.TANH R50, R50 ;  /* 0x0000003200327308 */ /* 0x000ea60000002400 */
[----:B-1----:R-:W-:Y:S01]  /*26b0*/  HMMA.16816.F32.BF16 R52, R12, R24, R52 ;  /* 0x000000180c34723c */ /* 0x002fe20000041834 */
[----:B------:R-:W-:-:S04]  /*26c0*/  ISETP.GT.AND P0, PT, R46, R155, PT ;  /* 0x0000009b2e00720c */ /* 0x000fc80003f04270 */
[----:B------:R-:W1:Y:S03]  /*26d0*/  MUFU.TANH R45, R45 ;  /* 0x0000002d002d7308 */ /* 0x000e660000002400 */
[----:B------:R-:W-:Y:S01]  /*26e0*/  HMMA.16816.F32.BF16 R76, R12, R26, R76 ;  /* 0x0000001a0c4c723c */ /* 0x000fe2000004184c */
[----:B------:R-:W-:Y:S02]  /*26f0*/  FMUL.FTZ R33, R64, c[0x0][0x2ec] ;  /* 0x0000bb0040217a20 */ /* 0x000fe40000410000 */
[----:B------:R-:W-:Y:S02]  /*2700*/  FMUL.FTZ R36, R65, c[0x0][0x2ec] ;  /* 0x0000bb0041247a20 */ /* 0x000fe40000410000 */
[----:B------:R-:W-:Y:S01]  /*2710*/  FMUL.FTZ R37, R66, c[0x0][0x2ec] ;  /* 0x0000bb0042257a20 */ /* 0x000fe20000410000 */
[----:B------:R-:W-:Y:S01]  /*2720*/  MUFU.TANH R44, R44 ;  /* 0x0000002c002c7308 */ /* 0x000fe20000002400 */
[----:B------:R-:W-:Y:S01]  /*2730*/  FMUL.FTZ R24, R67, c[0x0][0x2ec] ;  /* 0x0000bb0043187a20 */ /* 0x000fe20000410000 */
[----:B------:R-:W-:Y:S01]  /*2740*/  HMMA.16816.F32.BF16 R56, R8, R38, R56 ;  /* 0x000000260838723c */ /* 0x000fe20000041838 */
[----:B------:R-:W-:-:S02]  /*2750*/  FMUL.FTZ R61, R61, c[0x0][0x2ec] ;  /* 0x0000bb003d3d7a20 */ /* 0x000fc40000410000 */
[----:B------:R-:W-:Y:S02]  /*2760*/  FMUL.FTZ R60, R60, c[0x0][0x2ec] ;  /* 0x0000bb003c3c7a20 */ /* 0x000fe40000410000 */
[----:B------:R-:W-:Y:S01]  /*2770*/  FMUL.FTZ R62, R62, c[0x0][0x2ec] ;  /* 0x0000bb003e3e7a20 */ /* 0x000fe20000410000 */
[----:B------:R-:W1:Y:S01]  /*2780*/  MUFU.TANH R33, R33 ;  /* 0x0000002100217308 */ /* 0x000e620000002400 */
[----:B------:R-:W-:Y:S01]  /*2790*/  IMAD.SHL.U32 R38, R29, 0x2, RZ ;  /* 0x000000021d267824 */ /* 0x000fe200078e00ff */
[----:B---3--:R-:W-:Y:S01]  /*27a0*/  HMMA.16816.F32.BF16 R52, R8, R20, R52 ;  /* 0x000000140834723c */ /* 0x008fe20000041834 */
[----:B------:R-:W-:Y:S02]  /*27b0*/  IMAD.SHL.U32 R29, R46, 0x40, RZ ;  /* 0x000000402e1d7824 */ /* 0x000fe400078e00ff */
[----:B------:R-:W-:-:S03]  /*27c0*/  FMUL.FTZ R63, R63, c[0x0][0x2ec] ;  /* 0x0000bb003f3f7a20 */ /* 0x000fc60000410000 */
[----:B------:R-:W-:Y:S01]  /*27d0*/  LOP3.LUT R25, R29, 0x6, R38, 0xf8, !PT ;  /* 0x000000061d197812 */ /* 0x000fe200078ef826 */
[----:B------:R-:W-:Y:S01]  /*27e0*/  MUFU.TANH R36, R36 ;  /* 0x0000002400247308 */ /* 0x000fe20000002400 */
[----:B------:R-:W-:Y:S02]  /*27f0*/  HMMA.16816.F32.BF16 R76, R8, R22, R76 ;  /* 0x00000016084c723c */ /* 0x000fe4000004184c */
[C---:B------:R-:W-:Y:S02]  /*2800*/  LOP3.LUT R17, R25.reuse, 0x8, RZ, 0xfc, !PT ;  /* 0x0000000819117812 */ /* 0x040fe400078efcff */
[CC--:B------:R-:W-:Y:S02]  /*2810*/  ISETP.GE.AND P5, PT, R25.reuse, R16.reuse, PT ;  /* 0x000000101900720c */ /* 0x0c0fe40003fa6270 */
[----:B------:R-:W-:Y:S01]  /*2820*/  LOP3.LUT R19, R25, 0x1, RZ, 0xfc, !PT ;  /* 0x0000000119137812 */ /* 0x000fe200078efcff */
[----:B------:R-:W3:Y:S01]  /*2830*/  MUFU.TANH R37, R37 ;  /* 0x0000002500257308 */ /* 0x000ee20000002400 */
[C---:B------:R-:W-:Y:S01]  /*2840*/  ISETP.GE.AND P3, PT, R17.reuse, R16, PT ;  /* 0x000000101100720c */ /* 0x040fe20003f66270 */
[----:B------:R-:W-:Y:S01]  /*2850*/  FMUL.FTZ R18, R56, c[0x0][0x2ec] ;  /* 0x0000bb0038127a20 */ /* 0x000fe20000410000 */
[----:B------:R-:W-:Y:S01]  /*2860*/  ISETP.GE.AND P1, PT, R17, R6, PT ;  /* 0x000000061100720c */ /* 0x000fe20003f26270 */
[----:B------:R-:W-:Y:S01]  /*2870*/  FMUL.FTZ R20, R57, c[0x0][0x2ec] ;  /* 0x0000bb0039147a20 */ /* 0x000fe20000410000 */
[----:B----4-:R-:W-:Y:S01]  /*2880*/  FSEL R17, R2, -INF , !P5 ;  /* 0xff80000002117808 */ /* 0x010fe20006800000 */
[----:B------:R-:W-:Y:S01]  /*2890*/  FMUL.FTZ R26, R58, c[0x0][0x2ec] ;  /* 0x0000bb003a1a7a20 */ /* 0x000fe20000410000 */
[C---:B------:R-:W-:Y:S01]  /*28a0*/  ISETP.GE.AND P4, PT, R19.reuse, R16, PT ;  /* 0x000000101300720c */ /* 0x040fe20003f86270 */
[----:B------:R-:W4:Y:S01]  /*28b0*/  MUFU.TANH R24, R24 ;  /* 0x0000001800187308 */ /* 0x000f220000002400 */
[-C--:B------:R-:W-:Y:S01]  /*28c0*/  ISETP.GE.AND P2, PT, R19, R6.reuse, PT ;  /* 0x000000061300720c */ /* 0x080fe20003f46270 */
[----:B------:R-:W-:Y:S01]  /*28d0*/  FMUL.FTZ R52, R52, c[0x0][0x2ec] ;  /* 0x0000bb0034347a20 */ /* 0x000fe20000410000 */
[----:B------:R-:W-:Y:S01]  /*28e0*/  ISETP.GE.AND P5, PT, R25, R6, PT ;  /* 0x000000061900720c */ /* 0x000fe20003fa6270 */
[----:B------:R-:W-:Y:S01]  /*28f0*/  FMUL.FTZ R53, R53, c[0x0][0x2ec] ;  /* 0x0000bb0035357a20 */ /* 0x000fe20000410000 */
[C---:B------:R-:W-:Y:S01]  /*2900*/  LOP3.LUT R19, R25.reuse, 0x9, RZ, 0xfc, !PT ;  /* 0x0000000919137812 */ /* 0x040fe200078efcff */
[----:B------:R-:W-:Y:S01]  /*2910*/  FMUL.FTZ R54, R54, c[0x0][0x2ec] ;  /* 0x0000bb0036367a20 */ /* 0x000fe20000410000 */
[----:B-----5:R-:W-:Y:S01]  /*2920*/  FSEL R40, R40, -INF , !P5 ;  /* 0xff80000028287808 */ /* 0x020fe20006800000 */
[----:B------:R-:W5:Y:S01]  /*2930*/  MUFU.TANH R109, R61 ;  /* 0x0000003d006d7308 */ /* 0x000f620000002400 */
[----:B------:R-:W-:Y:S01]  /*2940*/  LOP3.LUT R21, R25, 0x10, RZ, 0xfc, !PT ;  /* 0x0000001019157812 */ /* 0x000fe200078efcff */
[----:B------:R-:W-:Y:S01]  /*2950*/  FMUL.FTZ R55, R55, c[0x0][0x2ec] ;  /* 0x0000bb0037377a20 */ /* 0x000fe20000410000 */
[----:B------:R-:W-:Y:S01]  /*2960*/  ISETP.GE.AND P5, PT, R19, R16, PT ;  /* 0x000000101300720c */ /* 0x000fe20003fa6270 */
[----:B------:R-:W-:Y:S01]  /*2970*/  FMUL.FTZ R76, R76, c[0x0][0x2ec] ;  /* 0x0000bb004c4c7a20 */ /* 0x000fe20000410000 */
[----:B------:R-:W-:Y:S01]  /*2980*/  FSEL R68, R68, -INF , !P4 ;  /* 0xff80000044447808 */ /* 0x000fe20006000000 */
[----:B------:R-:W-:Y:S01]  /*2990*/  FMUL.FTZ R77, R77, c[0x0][0x2ec] ;  /* 0x0000bb004d4d7a20 */ /* 0x000fe20000410000 */
[----:B------:R-:W-:Y:S01]  /*29a0*/  ISETP.GE.AND P4, PT, R19, R6, PT ;  /* 0x000000061300720c */ /* 0x000fe20003f86270 */
[----:B------:R-:W1:Y:S01]  /*29b0*/  MUFU.TANH R111, R60 ;  /* 0x0000003c006f7308 */ /* 0x000e620000002400 */
[----:B------:R-:W-:Y:S01]  /*29c0*/  LOP3.LUT R13, R25, 0x11, RZ, 0xfc, !PT ;  /* 0x00000011190d7812 */ /* 0x000fe200078efcff */
[----:B------:R-:W-:Y:S01]  /*29d0*/  FMUL.FTZ R78, R78, c[0x0][0x2ec] ;  /* 0x0000bb004e4e7a20 */ /* 0x000fe20000410000 */
[----:B------:R-:W-:Y:S01]  /*29e0*/  FSEL R41, R41, -INF , !P2 ;  /* 0xff80000029297808 */ /* 0x000fe20005000000 */
[----:B------:R-:W-:Y:S01]  /*29f0*/  FMUL.FTZ R79, R79, c[0x0][0x2ec] ;  /* 0x0000bb004f4f7a20 */ /* 0x000fe20000410000 */
[----:B------:R-:W-:-:S02]  /*2a00*/  FSEL R19, R48, -INF , !P3 ;  /* 0xff80000030137808 */ /* 0x000fc40005800000 */
[C---:B------:R-:W-:Y:S01]  /*2a10*/  ISETP.GE.AND P2, PT, R21.reuse, R16, PT ;  /* 0x000000101500720c */ /* 0x040fe20003f46270 */
[----:B------:R-:W1:Y:S01]  /*2a20*/  MUFU.TANH R112, R62 ;  /* 0x0000003e00707308 */ /* 0x000e620000002400 */
[----:B------:R-:W-:Y:S01]  /*2a30*/  ISETP.GE.AND P3, PT, R21, R6, PT ;  /* 0x000000061500720c */ /* 0x000fe20003f66270 */
[----:B------:R-:W-:Y:S01]  /*2a40*/  FMUL.FTZ R21, R59, c[0x0][0x2ec] ;  /* 0x0000bb003b157a20 */ /* 0x000fe20000410000 */
[----:B------:R-:W-:Y:S02]  /*2a50*/  FSEL R42, R42, -INF , !P1 ;  /* 0xff8000002a2a7808 */ /* 0x000fe40004800000 */
[----:B------:R-:W-:Y:S02]  /*2a60*/  FSEL R49, R49, -INF , !P5 ;  /* 0xff80000031317808 */ /* 0x000fe40006800000 */
[C---:B------:R-:W-:Y:S01]  /*2a70*/  ISETP.GE.AND P1, PT, R13.reuse, R16, PT ;  /* 0x000000100d00720c */ /* 0x040fe20003f26270 */
[----:B------:R-:W3:Y:S01]  /*2a80*/  MUFU.TANH R116, R63 ;  /* 0x0000003f00747308 */ /* 0x000ee20000002400 */
[----:B------:R-:W-:-:S02]  /*2a90*/  ISETP.GE.AND P5, PT, R13, R6, PT ;  /* 0x000000060d00720c */ /* 0x000fc40003fa6270 */
[C---:B------:R-:W-:Y:S02]  /*2aa0*/  LOP3.LUT R13, R25.reuse, 0x18, RZ, 0xfc, !PT ;  /* 0x00000018190d7812 */ /* 0x040fe400078efcff */
[----:B------:R-:W-:Y:S02]  /*2ab0*/  LOP3.LUT R27, R25, 0x19, RZ, 0xfc, !PT ;  /* 0x00000019191b7812 */ /* 0x000fe400078efcff */
[----:B------:R-:W-:Y:S01]  /*2ac0*/  FSEL R2, R43, -INF , !P4 ;  /* 0xff8000002b027808 */ /* 0x000fe20006000000 */
[----:B------:R-:W3:Y:S01]  /*2ad0*/  MUFU.TANH R18, R18 ;  /* 0x0000001200127308 */ /* 0x000ee20000002400 */
[----:B------:R-:W-:Y:S02]  /*2ae0*/  ISETP.GE.AND P4, PT, R13, R16, PT ;  /* 0x000000100d00720c */ /* 0x000fe40003f86270 */
[----:B--2---:R-:W-:Y:S02]  /*2af0*/  FSEL R15, R50, -INF , !P2 ;  /* 0xff800000320f7808 */ /* 0x004fe40005000000 */
[----:B-1----:R-:W-:-:S02]  /*2b00*/  FSEL R14, R45, -INF , !P3 ;  /* 0xff8000002d0e7808 */ /* 0x002fc40005800000 */
[----:B------:R-:W-:Y:S01]  /*2b10*/  LOP3.LUT R9, R25, 0x20, RZ, 0xfc, !PT ;  /* 0x0000002019097812 */ /* 0x000fe200078efcff */
[----:B------:R-:W1:Y:S01]  /*2b20*/  MUFU.TANH R21, R21 ;  /* 0x0000001500157308 */ /* 0x000e620000002400 */
[----:B------:R-:W-:Y:S02]  /*2b30*/  ISETP.GE.AND P2, PT, R13, R6, PT ;  /* 0x000000060d00720c */ /* 0x000fe40003f46270 */
[----:B------:R-:W-:Y:S02]  /*2b40*/  ISETP.GE.AND P3, PT, R27, R16, PT ;  /* 0x000000101b00720c */ /* 0x000fe40003f66270 */
[----:B------:R-:W-:Y:S02]  /*2b50*/  LOP3.LUT R23, R25, 0x21, RZ, 0xfc, !PT ;  /* 0x0000002119177812 */ /* 0x000fe400078efcff */
[----:B------:R-:W-:Y:S01]  /*2b60*/  FSEL R10, R32, -INF , !P5 ;  /* 0xff800000200a7808 */ /* 0x000fe20006800000 */
[----:B------:R-:W-:Y:S01]  /*2b70*/  MUFU.TANH R20, R20 ;  /* 0x0000001400147308 */ /* 0x000fe20000002400 */
[----:B------:R-:W-:-:S02]  /*2b80*/  FSEL R11, R33, -INF , !P4 ;  /* 0xff800000210b7808 */ /* 0x000fc40006000000 */
[C---:B------:R-:W-:Y:S02]  /*2b90*/  ISETP.GE.AND P5, PT, R9.reuse, R16, PT ;  /* 0x000000100900720c */ /* 0x040fe40003fa6270 */
[-C--:B------:R-:W-:Y:S02]  /*2ba0*/  ISETP.GE.AND P4, PT, R9, R6.reuse, PT ;  /* 0x000000060900720c */ /* 0x080fe40003f86270 */
[----:B------:R-:W-:Y:S01]  /*2bb0*/  FSEL R13, R44, -INF , !P1 ;  /* 0xff8000002c0d7808 */ /* 0x000fe20004800000 */
[----:B------:R-:W2:Y:S01]  /*2bc0*/  MUFU.TANH R26, R26 ;  /* 0x0000001a001a7308 */ /* 0x000ea20000002400 */
[----:B---3--:R-:W-:Y:S02]  /*2bd0*/  FSEL R8, R37, -INF , !P2 ;  /* 0xff80000025087808 */ /* 0x008fe40005000000 */
[----:B------:R-:W-:Y:S02]  /*2be0*/  FSEL R9, R36, -INF , !P3 ;  /* 0xff80000024097808 */ /* 0x000fe40005800000 */
[----:B------:R-:W-:-:S02]  /*2bf0*/  ISETP.GE.AND P1, PT, R27, R6, PT ;  /* 0x000000061b00720c */ /* 0x000fc40003f26270 */
[C---:B------:R-:W-:Y:S01]  /*2c00*/  ISETP.GE.AND P2, PT, R23.reuse, R16, PT ;  /* 0x000000101700720c */ /* 0x040fe20003f46270 */
[----:B------:R-:W3:Y:S01]  /*2c10*/  MUFU.TANH R125, R52 ;  /* 0x00000034007d7308 */ /* 0x000ee20000002400 */
[----:B------:R-:W-:Y:S02]  /*2c20*/  ISETP.GE.AND P3, PT, R23, R6, PT ;  /* 0x000000061700720c */ /* 0x000fe40003f66270 */
[C---:B------:R-:W-:Y:S02]  /*2c30*/  LOP3.LUT R27, R25.reuse, 0x28, RZ, 0xfc, !PT ;  /* 0x00000028191b7812 */ /* 0x040fe400078efcff */
[----:B------:R-:W-:Y:S02]  /*2c40*/  LOP3.LUT R23, R25, 0x29, RZ, 0xfc, !PT ;  /* 0x0000002919177812 */ /* 0x000fe400078efcff */
[----:B----4-:R-:W-:Y:S01]  /*2c50*/  FSEL R12, R24, -INF , !P1 ;  /* 0xff800000180c7808 */ /* 0x010fe20004800000 */
[----:B------:R-:W-:Y:S01]  /*2c60*/  MUFU.TANH R121, R53 ;  /* 0x0000003500797308 */ /* 0x000fe20000002400 */
[----:B-----5:R-:W-:-:S02]  /*2c70*/  FSEL R109, R109, -INF , !P2 ;  /* 0xff8000006d6d7808 */ /* 0x020fc40005000000 */
[----:B------:R-:W-:Y:S02]  /*2c80*/  ISETP.GE.AND P1, PT, R27, R16, PT ;  /* 0x000000101b00720c */ /* 0x000fe40003f26270 */
[-C--:B------:R-:W-:Y:S02]  /*2c90*/  ISETP.GE.AND P2, PT, R23, R6.reuse, PT ;  /* 0x000000061700720c */ /* 0x080fe40003f46270 */
[C---:B------:R-:W-:Y:S01]  /*2ca0*/  LOP3.LUT R35, R25.reuse, 0x30, RZ, 0xfc, !PT ;  /* 0x0000003019237812 */ /* 0x040fe200078efcff */
[----:B------:R-:W4:Y:S01]  /*2cb0*/  MUFU.TANH R122, R54 ;  /* 0x00000036007a7308 */ /* 0x000f220000002400 */
[----:B------:R-:W-:Y:S02]  /*2cc0*/  LOP3.LUT R33, R25, 0x31, RZ, 0xfc, !PT ;  /* 0x0000003119217812 */ /* 0x000fe400078efcff */
[----:B------:R-:W-:Y:S02]  /*2cd0*/  FSEL R111, R111, -INF , !P5 ;  /* 0xff8000006f6f7808 */ /* 0x000fe40006800000 */
[----:B------:R-:W-:-:S02]  /*2ce0*/  ISETP.GE.AND P5, PT, R27, R6, PT ;  /* 0x000000061b00720c */ /* 0x000fc40003fa6270 */
[----:B------:R-:W-:Y:S01]  /*2cf0*/  FSEL R112, R112, -INF , !P4 ;  /* 0xff80000070707808 */ /* 0x000fe20006000000 */
[----:B------:R-:W5:Y:S01]  /*2d00*/  MUFU.TANH R120, R55 ;  /* 0x0000003700787308 */ /* 0x000f620000002400 */
[----:B------:R-:W-:Y:S02]  /*2d10*/  FSEL R116, R116, -INF , !P3 ;  /* 0xff80000074747808 */ /* 0x000fe40005800000 */
[----:B------:R-:W-:Y:S02]  /*2d20*/  FSEL R27, R18, -INF , !P1 ;  /* 0xff800000121b7808 */ /* 0x000fe40004800000 */
[----:B-1----:R-:W-:Y:S02]  /*2d30*/  FSEL R24, R21, -INF , !P2 ;  /* 0xff80000015187808 */ /* 0x002fe40005000000 */
[-C--:B------:R-:W-:Y:S01]  /*2d40*/  ISETP.GE.AND P4, PT, R23, R16.reuse, PT ;  /* 0x000000101700720c */ /* 0x080fe20003f86270 */
[----:B------:R-:W1:Y:S01]  /*2d50*/  MUFU.TANH R123, R76 ;  /* 0x0000004c007b7308 */ /* 0x000e620000002400 */
[----:B------:R-:W-:-:S02]  /*2d60*/  ISETP.GE.AND P3, PT, R35, R16, PT ;  /* 0x000000102300720c */ /* 0x000fc40003f66270 */
[----:B------:R-:W-:Y:S02]  /*2d70*/  ISETP.GE.AND P1, PT, R33, R16, PT ;  /* 0x000000102100720c */ /* 0x000fe40003f26270 */
[----:B------:R-:W-:Y:S02]  /*2d80*/  ISETP.GE.AND P2, PT, R35, R6, PT ;  /* 0x000000062300720c */ /* 0x000fe40003f46270 */
[C---:B------:R-:W-:Y:S01]  /*2d90*/  LOP3.LUT R31, R25.reuse, 0x38, RZ, 0xfc, !PT ;  /* 0x00000038191f7812 */ /* 0x040fe200078efcff */
[----:B------:R-:W1:Y:S01]  /*2da0*/  MUFU.TANH R119, R77 ;  /* 0x0000004d00777308 */ /* 0x000e620000002400 */
[----:B------:R-:W-:Y:S02]  /*2db0*/  LOP3.LUT R23, R25, 0x39, RZ, 0xfc, !PT ;  /* 0x0000003919177812 */ /* 0x000fe400078efcff */
[----:B--2---:R-:W-:Y:S02]  /*2dc0*/  FSEL R26, R26, -INF , !P5 ;  /* 0xff8000001a1a7808 */ /* 0x004fe40006800000 */
[----:B------:R-:W-:-:S02]  /*2dd0*/  FSEL R25, R20, -INF , !P4 ;  /* 0xff80000014197808 */ /* 0x000fc40006000000 */
[----:B---3--:R-:W-:Y:S01]  /*2de0*/  FSEL R125, R125, -INF , !P3 ;  /* 0xff8000007d7d7808 */ /* 0x008fe20005800000 */
[----:B------:R-:W2:Y:S01]  /*2df0*/  MUFU.TANH R118, R78 ;  /* 0x0000004e00767308 */ /* 0x000ea20000002400 */
[----:B----4-:R-:W-:Y:S02]  /*2e00*/  FSEL R122, R122, -INF , !P2 ;  /* 0xff8000007a7a7808 */ /* 0x010fe40005000000 */
[----:B------:R-:W-:Y:S01]  /*2e10*/  FSEL R121, R121, -INF , !P1 ;  /* 0xff80000079797808 */ /* 0x000fe20004800000 */
[----:B------:R-:W-:Y:S01]  /*2e20*/  BAR.SYNC.DEFER_BLOCKING 0x0 ;  /* 0x0000000000007b1d */ /* 0x000fe20000010000 */
[-C--:B------:R-:W-:Y:S02]  /*2e30*/  ISETP.GE.AND P5, PT, R31, R16.reuse, PT ;  /* 0x000000101f00720c */ /* 0x080fe40003fa6270 */
[----:B------:R-:W-:Y:S02]  /*2e40*/  ISETP.GE.AND P4, PT, R23, R16, PT ;  /* 0x000000101700720c */ /* 0x000fe40003f86270 */
[-C--:B------:R-:W-:Y:S01]  /*2e50*/  ISETP.GE.AND P3, PT, R33, R6.reuse, PT ;  /* 0x000000062100720c */ /* 0x080fe20003f66270 */
[----:B------:R-:W3:Y:S01]  /*2e60*/  MUFU.TANH R114, R79 ;  /* 0x0000004f00727308 */ /* 0x000ee20000002400 */
[----:B------:R-:W-:-:S02]  /*2e70*/  ISETP.GE.AND P2, PT, R31, R6, PT ;  /* 0x000000061f00720c */ /* 0x000fc40003f46270 */
[----:B------:R-:W-:Y:S02]  /*2e80*/  ISETP.GE.AND P1, PT, R23, R6, PT ;  /* 0x000000061700720c */ /* 0x000fe40003f26270 */
[----:B-----5:R-:W-:Y:S02]  /*2e90*/  FSEL R120, R120, -INF , !P3 ;  /* 0xff80000078787808 */ /* 0x020fe40005800000 */
[----:B-1----:R-:W-:Y:S02]  /*2ea0*/  FSEL R123, R123, -INF , !P5 ;  /* 0xff8000007b7b7808 */ /* 0x002fe40006800000 */
[----:B------:R-:W-:Y:S02]  /*2eb0*/  FSEL R119, R119, -INF , !P4 ;  /* 0xff80000077777808 */ /* 0x000fe40006000000 */
[----:B--2---:R-:W-:Y:S02]  /*2ec0*/  FSEL R118, R118, -INF , !P2 ;  /* 0xff80000076767808 */ /* 0x004fe40005000000 */
[----:B---3--:R-:W-:Y:S01]  /*2ed0*/  FSEL R114, R114, -INF , !P1 ;  /* 0xff80000072727808 */ /* 0x008fe20004800000 */
[----:B------:R-:W-:Y:S05]  /*2ee0*/  @!P0 BRA `(.L_x_6555) ;  /* 0x0000051000008947 */ /* 0x000fea0003800000 */
[----:B------:R-:W-:Y:S05]  /*2ef0*/  @P6 BRA `(.L_x_6556) ;  /* 0x0000038000006947 */ /* 0x000fea0003800000 */
        /* <DEDUP_REMOVED lines=56> */
.L_x_6556:
[----:B------:R-:W-:-:S04]  /*3280*/  ULEA UR6, -UR6, URZ, 0x6 ;  /* 0x0000003f06067291 */ /* 0x000fc8000f8e313f */
[----:B------:R-:W-:Y:S02]  /*3290*/  USHF.R.S32.HI UR4, URZ, 0x1f, UR6 ;  /* 0x0000001f3f047899 */ /* 0x000fe40008011406 */
[----:B------:R-:W-:-:S04]  /*32a0*/  MOV R20, UR6 ;  /* 0x0000000600147c02 */ /* 0x000fc80008000f00 */
[----:B------:R-:W-:Y:S02]  /*32b0*/  MOV R4, UR4 ;  /* 0x0000000400047c02 */ /* 0x000fe40008000f00 */
.L_x_6557:
        /* <DEDUP_REMOVED lines=20> */
.L_x_6555:
        /* <DEDUP_REMOVED lines=57> */
[----:B------:R-:W1:Y:S01]  /*3790*/  LDSM.16.MT88.4 R68, [R144+0x8000] ;  /* 0x008000009044783b */ /* 0x000e620000004200 */
[----:B------:R-:W-:Y:S01]  /*37a0*/  FFMA.FTZ R32, R49, c[0x0][0x23c], -R124 ;  /* 0x00008f0031207a23 */ /* 0x000fe2000001087c */
[----:B------:R-:W-:Y:S01]  /*37b0*/  MUFU.EX2 R105, R105 ;  /* 0x0000006900697308 */ /* 0x000fe20000000800 */
[--C-:B------:R-:W-:Y:S01]  /*37c0*/  FFMA.FTZ R107, R40, c[0x0][0x23c], -R117.reuse ;  /* 0x00008f00286b7a23 */ /* 0x100fe20000010875 */
[----:B------:R-:W-:Y:S01]  /*37d0*/  LDSM.16.MT88.4 R48, [R146+0xa000] ;  /* 0x00a000009230783b */ /* 0x000fe20000004200 */
[----:B------:R-:W-:-:S02]  /*37e0*/  FFMA.FTZ R106, R41, c[0x0][0x23c], -R117 ;  /* 0x00008f00296a7a23 */ /* 0x000fc40000010875 */
[--C-:B------:R-:W-:Y:S01]  /*37f0*/  FFMA.FTZ R104, R42, c[0x0][0x23c], -R117.reuse ;  /* 0x00008f002a687a23 */ /* 0x100fe20000010875 */
[----:B------:R-:W-:Y:S01]  /*3800*/  LDSM.16.MT88.4 R16, [R145+0x8800] ;  /* 0x008800009110783b */ /* 0x000fe20000004200 */
[--C-:B------:R-:W-:Y:S01]  /*3810*/  FFMA.FTZ R35, R2, c[0x0][0x23c], -R117.reuse ;  /* 0x00008f0002237a23 */ /* 0x100fe20000010875 */
[----:B------:R-:W2:Y:S01]  /*3820*/  MUFU.EX2 R102, R102 ;  /* 0x0000006600667308 */ /* 0x000ea20000000800 */
[--C-:B------:R-:W-:Y:S01]  /*3830*/  FFMA.FTZ R31, R11, c[0x0][0x23c], -R124.reuse ;  /* 0x00008f000b1f7a23 */ /* 0x100fe2000001087c */
[----:B------:R-:W3:Y:S01]  /*3840*/  LDSM.16.MT88.4 R40, [R147+0xa000] ;  /* 0x00a000009328783b */ /* 0x000ee20000004200 */
[--C-:B------:R-:W-:Y:S02]  /*3850*/  FFMA.FTZ R2, R9, c[0x0][0x23c], -R124.reuse ;  /* 0x00008f0009027a23 */ /* 0x100fe4000001087c */
[--C-:B------:R-:W-:Y:S02]  /*3860*/  FFMA.FTZ R29, R10, c[0x0][0x23c], -R117.reuse ;  /* 0x00008f000a1d7a23 */ /* 0x100fe40000010875 */
[----:B------:R-:W-:Y:S01]  /*3870*/  FFMA.FTZ R33, R8, c[0x0][0x23c], -R117 ;  /* 0x00008f0008217a23 */ /* 0x000fe20000010875 */
[----:B------:R-:W-:Y:S01]  /*3880*/  MUFU.EX2 R103, R103 ;  /* 0x0000006700677308 */ /* 0x000fe20000000800 */
[----:B------:R-:W4:Y:S01]  /*3890*/  LDSM.16.MT88.4 R8, [R146+0x8800] ;  /* 0x008800009208783b */ /* 0x000f220000004200 */
[----:B------:R-:W-:-:S02]  /*38a0*/  FFMA.FTZ R101, R15, c[0x0][0x23c], -R124 ;  /* 0x00008f000f657a23 */ /* 0x000fc4000001087c */
[--C-:B------:R-:W-:Y:S02]  /*38b0*/  FFMA.FTZ R30, R13, c[0x0][0x23c], -R124.reuse ;  /* 0x00008f000d1e7a23 */ /* 0x100fe4000001087c */
[--C-:B------:R-:W-:Y:S02]  /*38c0*/  FFMA.FTZ R34, R14, c[0x0][0x23c], -R117.reuse ;  /* 0x00008f000e227a23 */ /* 0x100fe40000010875 */
[----:B------:R-:W5:Y:S01]  /*38d0*/  MUFU.EX2 R32, R32 ;  /* 0x0000002000207308 */ /* 0x000f620000000800 */
[----:B--2---:R-:W-:Y:S01]  /*38e0*/  F2FP.BF16.PACK_AB R64, R102, R105 ;  /* 0x000000696640723e */ /* 0x004fe200000010ff */
[--C-:B------:R-:W-:Y:S02]  /*38f0*/  FFMA.FTZ R0, R12, c[0x0][0x23c], -R117.reuse ;  /* 0x00008f000c007a23 */ /* 0x100fe40000010875 */
[----:B------:R-:W2:Y:S01]  /*3900*/  LDSM.16.MT88.4 R12, [R144+0x8800] ;  /* 0x00880000900c783b */ /* 0x000ea20000004200 */
[--C-:B------:R-:W-:Y:S02]  /*3910*/  FFMA.FTZ R108, R111, c[0x0][0x23c], -R124.reuse ;  /* 0x00008f006f6c7a23 */ /* 0x100fe4000001087c */
[----:B------:R-:W-:Y:S01]  /*3920*/  FFMA.FTZ R113, R116, c[0x0][0x23c], -R117 ;  /* 0x00008f0074717a23 */ /* 0x000fe20000010875 */
[----:B------:R-:W-:Y:S01]  /*3930*/  MUFU.EX2 R107, R107 ;  /* 0x0000006b006b7308 */ /* 0x000fe20000000800 */
[----:B------:R-:W-:-:S02]  /*3940*/  FFMA.FTZ R109, R109, c[0x0][0x23c], -R124 ;  /* 0x00008f006d6d7a23 */ /* 0x000fc4000001087c */
[--C-:B------:R-:W-:Y:S02]  /*3950*/  FFMA.FTZ R110, R27, c[0x0][0x23c], -R124.reuse ;  /* 0x00008f001b6e7a23 */ /* 0x100fe4000001087c */
[--C-:B------:R-:W-:Y:S02]  /*3960*/  FFMA.FTZ R111, R25, c[0x0][0x23c], -R124.reuse ;  /* 0x00008f00196f7a23 */ /* 0x100fe4000001087c */
[--C-:B------:R-:W-:Y:S01]  /*3970*/  FFMA.FTZ R112, R112, c[0x0][0x23c], -R117.reuse ;  /* 0x00008f0070707a23 */ /* 0x100fe20000010875 */
[----:B------:R-:W1:Y:S01]  /*3980*/  MUFU.EX2 R106, R106 ;  /* 0x0000006a006a7308 */ /* 0x000e620000000800 */
[----:B-----5:R-:W-:Y:S01]  /*3990*/  F2FP.BF16.PACK_AB R66, R32, R103 ;  /* 0x000000672042723e */ /* 0x020fe200000010ff */
        /* <DEDUP_REMOVED lines=9> */
[----:B------:R-:W5:Y:S01]  /*3a30*/  MUFU.EX2 R35, R35 ;  /* 0x0000002300237308 */ /* 0x000f620000000800 */
[----:B-1----:R-:W-:Y:S01]  /*3a40*/  F2FP.BF16.PACK_AB R65, R106, R107 ;  /* 0x0000006b6a41723e */ /* 0x002fe200000010ff */
[--C-:B------:R-:W-:Y:S02]  /*3a50*/  FFMA.FTZ R120, R120, c[0x0][0x23c], -R117.reuse ;  /* 0x00008f0078787a23 */ /* 0x100fe40000010875 */
[--C-:B------:R-:W-:Y:S02]  /*3a60*/  FFMA.FTZ R118, R118, c[0x0][0x23c], -R117.reuse ;  /* 0x00008f0076767a23 */ /* 0x100fe40000010875 */
[----:B------:R-:W-:-:S02]  /*3a70*/  FFMA.FTZ R169, R114, c[0x0][0x23c], -R117 ;  /* 0x00008f0072a97a23 */ /* 0x000fc40000010875 */
[----:B------:R-:W-:Y:S01]  /*3a80*/  MUFU.EX2 R101, R101 ;  /* 0x0000006500657308 */ /* 0x000fe20000000800 */
[----:B------:R-:W-:Y:S02]  /*3a90*/  FADD.FTZ R102, R105, R102 ;  /* 0x0000006669667221 */ /* 0x000fe40000010000 */
[----:B------:R-:W-:Y:S02]  /*3aa0*/  FADD.FTZ R107, R107, R106 ;  /* 0x0000006a6b6b7221 */ /* 0x000fe40000010000 */
[----:B------:R-:W-:Y:S01]  /*3ab0*/  FADD.FTZ R103, R103, R102 ;  /* 0x0000006667677221 */ /* 0x000fe20000010000 */
[----:B-----5:R-:W-:Y:S02]  /*3ac0*/  F2FP.BF16.PACK_AB R67, R35, R104 ;  /* 0x000000682343723e */ /* 0x020fe400000010ff */
[----:B------:R-:W1:Y:S01]  /*3ad0*/  MUFU.EX2 R30, R30 ;  /* 0x0000001e001e7308 */ /* 0x000e620000000800 */
[----:B------:R-:W-:Y:S02]  /*3ae0*/  FADD.FTZ R104, R104, R107 ;  /* 0x0000006b68687221 */ /* 0x000fe40000010000 */
[----:B------:R-:W-:-:S02]  /*3af0*/  FADD.FTZ R32, R32, R103 ;  /* 0x0000006720207221 */ /* 0x000fc40000010000 */
        /* <DEDUP_REMOVED lines=11> */
[C---:B---3--:R-:W-:Y:S02]  /*3bb0*/  HMMA.16816.F32.BF16 R36, R64.reuse, R40, RZ ;  /* 0x000000284024723c */ /* 0x048fe400000418ff */
[----:B------:R-:W3:Y:S06]  /*3bc0*/  MUFU.EX2 R0, R0 ;  /* 0x0000000000007308 */ /* 0x000eec0000000800 */
        /* <DEDUP_REMOVED lines=18> */
[----:B-1----:R-:W-:Y:S01]  /*3cf0*/  F2FP.BF16.PACK_AB R4, R30, R101 ;  /* 0x000000651e04723e */ /* 0x002fe200000010ff */
[----:B------:R-:W-:Y:S01]  /*3d00*/  HMMA.16816.F32.BF16 R64, R64, R6, RZ ;  /* 0x000000064040723c */ /* 0x000fe200000418ff */
[----:B-----5:R-:W-:Y:S01]  /*3d10*/  F2FP.BF16.PACK_AB R5, R29, R34 ;  /* 0x000000221d05723e */ /* 0x020fe200000010ff */
        /* <DEDUP_REMOVED lines=70> */
[----:B------:R-:W2:Y:S07]  /*4180*/  LDSM.16.MT88.4 R24, [R145+0x9800] ;  /* 0x009800009118783b */ /* 0x000eae0000004200 */
[C---:B-----5:R-:W-:Y:S08]  /*4190*/  HMMA.16816.F32.BF16 R52, R4.reuse, R20, R52 ;  /* 0x000000140434723c */ /* 0x060ff00000041834 */
[C---:B------:R-:W-:Y:S01]  /*41a0*/  HMMA.16816.F32.BF16 R56, R4.reuse, R22, R56 ;  /* 0x000000160438723c */ /* 0x040fe20000041838 */
[----:B------:R-:W5:Y:S07]  /*41b0*/  LDSM.16.MT88.4 R20, [R144+0x9800] ;  /* 0x009800009014783b */ /* 0x000f6e0000004200 */
[C---:B-1----:R-:W-:Y:S08]  /*41c0*/  HMMA.16816.F32.BF16 R60, R4.reuse, R16, R60 ;  /* 0x00000010043c723c */ /* 0x042ff0000004183c */
        /* <DEDUP_REMOVED lines=21> */
[C---:B------:R-:W-:Y:S08]  /*4320*/  HMMA.16816.F32.BF16 R76, R4.reuse, R26, R76 ;  /* 0x0000001a044c723c */ /* 0x040ff0000004184c */
[C---:B-----5:R-:W-:Y:S08]  /*4330*/  HMMA.16816.F32.BF16 R72, R4.reuse, R20, R72 ;  /* 0x000000140448723c */ /* 0x060ff00000041848 */
[C---:B-1----:R-:W-:Y:S08]  /*4340*/  HMMA.16816.F32.BF16 R36, R4.reuse, R8, R36 ;  /* 0x000000080424723c */ /* 0x042ff00000041824 */
[C---:B------:R-:W-:Y:S01]  /*4350*/  HMMA.16816.F32.BF16 R40, R4.reuse, R10, R40 ;  /* 0x0000000a0428723c */ /* 0x040fe20000041828 */
[----:B------:R-:W1:Y:S07]  /*4360*/  LDSM.16.MT88.4 R8, [R144+0xb800] ;  /* 0x00b800009008783b */ /* 0x000e6e0000004200 */
[C---:B------:R-:W-:Y:S08]  /*4370*/  HMMA.16816.F32.BF16 R68, R4.reuse, R22, R68 ;  /* 0x000000160444723c */ /* 0x040ff00000041844 */
[C---:B------:R-:W-:Y:S08]  /*4380*/  HMMA.16816.F32.BF16 R44, R4.reuse, R16, R44 ;  /* 0x00000010042c723c */ /* 0x040ff0000004182c */
[C---:B------:R-:W-:Y:S08]  /*4390*/  HMMA.16816.F32.BF16 R48, R4.reuse, R18, R48 ;  /* 0x000000120430723c */ /* 0x040ff00000041830 */
[C---:B--2---:R-:W-:Y:S08]  /*43a0*/  HMMA.16816.F32.BF16 R52, R4.reuse, R12, R52 ;  /* 0x0000000c0434723c */ /* 0x044ff00000041834 */
        /* <DEDUP_REMOVED lines=12> */
.L_x_6562:
        /* <DEDUP_REMOVED lines=64> */
.L_x_6559:
        /* <DEDUP_REMOVED lines=9> */
[----:B------:R1:W-:Y:S01]  /*4900*/  LDGSTS.E.BYPASS.LTC128B.128 [R161+0xa000], [R156.64+0x80] ;  /* 0x0a0000809ca17fae */ /* 0x0003e2000b901d4a */
[----:B------:R-:W-:Y:S02]  /*4910*/  IADD3.X R3, R101, UR5, RZ, P0, !PT ;  /* 0x0000000565037c10 */ /* 0x000fe400087fe4ff */
[----:B------:R-:W-:Y:S04]  /*4920*/  IADD3 R172, P0, R2, UR9, RZ ;  /* 0x0000000902ac7c10 */ /* 0x000fe8000ff1e0ff */
[----:B------:R2:W-:Y:S01]  /*4930*/  LDGSTS.E.BYPASS.LTC128B.128 [R161+0x8800], [R100.64] ;  /* 0x0880000064a17fae */ /* 0x0005e2000b901d4a */
[----:B------:R-:W-:Y:S02]  /*4940*/  IADD3.X R173, R3, UR5, RZ, P0, !PT ;  /* 0x0000000503ad7c10 */ /* 0x000fe400087fe4ff */
[----:B------:R-:W-:Y:S04]  /*4950*/  ISETP.GT.AND P0, PT, R168, R155, PT ;  /* 0x0000009ba800720c */ /* 0x000fe80003f04270 */
[----:B------:R2:W-:Y:S07]  /*4960*/  LDGSTS.E.BYPASS.LTC128B.128 [R161+0xa800], [R100.64+0x80] ;  /* 0x0a80008064a17fae */ /* 0x0005ee000b901d4a */
[----:B------:R1:W-:Y:S07]  /*4970*/  LDGSTS.E.BYPASS.LTC128B.128 [R161+0x9000], [R2.64] ;  /* 0x0900000002a17fae */ /* 0x0003ee000b901d4a */
[----:B------:R1:W-:Y:S07]  /*4980*/  LDGSTS.E.BYPASS.LTC128B.128 [R161+0xb000], [R2.64+0x80] ;  /* 0x0b00008002a17fae */ /* 0x0003ee000b901d4a */
[----:B------:R3:W-:Y:S07]  /*4990*/  LDGSTS.E.BYPASS.LTC128B.128 [R161+0x9800], [R172.64] ;  /* 0x09800000aca17fae */ /* 0x0007ee000b901d4a */
[----:B------:R3:W-:Y:S07]  /*49a0*/  LDGSTS.E.BYPASS.LTC128B.128 [R161+0xb800], [R172.64+0x80] ;  /* 0x0b800080aca17fae */ /* 0x0007ee000b901d4a */
[----:B------:R-:W-:Y:S07]  /*49b0*/  LDSM.16.M88.4 R104, [R154] ;  /* 0x000000009a68783b */ /* 0x000fee0000000200 */
[----:B------:R-:W4:Y:S07]  /*49c0*/  LDSM.16.M88.4 R108, [R153] ;  /* 0x00000000996c783b */ /* 0x000f2e0000000200 */
[----:B------:R-:W5:Y:S07]  /*49d0*/  LDSM.16.M88.4 R112, [R153+0x800] ;  /* 0x000800009970783b */ /* 0x000f6e0000000200 */
[----:B------:R-:W1:Y:S07]  /*49e0*/  LDSM.16.M88.4 R116, [R153+0x1000] ;  /* 0x001000009974783b */ /* 0x000e6e0000000200 */
[----:B------:R-:W0:Y:S07]  /*49f0*/  LDGDEPBAR ;  /* 0x00000000000079af */ /* 0x000e2e0000000000 */
[----:B------:R-:W1:Y:S07]  /*4a00*/  LDSM.16.M88.4 R120, [R153+0x1800] ;  /* 0x001800009978783b */ /* 0x000e6e0000000200 */
[----:B------:R-:W-:Y:S01]  /*4a10*/  LDSM.16.M88.4 R124, [R152] ;  /* 0x00000000987c783b */ /* 0x000fe20000000200 */
[C---:B----4-:R-:W-:Y:S06]  /*4a20*/  HMMA.16816.F32.BF16 R4, R104.reuse, R108, RZ ;  /* 0x0000006c6804723c */ /* 0x050fec00000418ff */
[----:B------:R-:W4:Y:S02]  /*4a30*/  LDSM.16.M88.4 R128, [R151] ;  /* 0x000000009780783b */ /* 0x000f240000000200 */
[C---:B------:R-:W-:Y:S05]  /*4a40*/  HMMA.16816.F32.BF16 R8, R104.reuse, R110, RZ ;  /* 0x0000006e6808723c */ /* 0x040fea00000418ff */
[----:B------:R-:W2:Y:S03]  /*4a50*/  LDSM.16.M88.4 R132, [R143] ;  /* 0x000000008f84783b */ /* 0x000ea60000000200 */
[C---:B-----5:R-:W-:Y:S04]  /*4a60*/  HMMA.16816.F32.BF16 R12, R104.reuse, R112, RZ ;  /* 0x00000070680c723c */ /* 0x060fe800000418ff */
[----:B------:R-:W5:Y:S04]  /*4a70*/  LDSM.16.M88.4 R108, [R142] ;  /* 0x000000008e6c783b */ /* 0x000f680000000200 */
[C---:B------:R-:W-:Y:S03]  /*4a80*/  HMMA.16816.F32.BF16 R16, R104.reuse, R114, RZ ;  /* 0x000000726810723c */ /* 0x040fe600000418ff */
[----:B------:R-:W2:Y:S05]  /*4a90*/  LDSM.16.M88.4 R112, [R141] ;  /* 0x000000008d70783b */ /* 0x000eaa0000000200 */
[C---:B-1----:R-:W-:Y:S08]  /*4aa0*/  HMMA.16816.F32.BF16 R20, R104.reuse, R116, RZ ;  /* 0x000000746814723c */ /* 0x042ff000000418ff */
[C---:B------:R-:W-:Y:S01]  /*4ab0*/  HMMA.16816.F32.BF16 R24, R104.reuse, R118, RZ ;  /* 0x000000766818723c */ /* 0x040fe200000418ff */
[----:B------:R-:W-:Y:S07]  /*4ac0*/  LDSM.16.M88.4 R116, [R149] ;  /* 0x000000009574783b */ /* 0x000fee0000000200 */
[C---:B------:R-:W-:Y:S08]  /*4ad0*/  HMMA.16816.F32.BF16 R28, R104.reuse, R120, RZ ;  /* 0x00000078681c723c */ /* 0x040ff000000418ff */
[----:B------:R-:W-:Y:S01]  /*4ae0*/  HMMA.16816.F32.BF16 R32, R104, R122, RZ ;  /* 0x0000007a6820723c */ /* 0x000fe200000418ff */
[----:B------:R-:W1:Y:S07]  /*4af0*/  LDSM.16.M88.4 R104, [R150] ;  /* 0x000000009668783b */ /* 0x000e6e0000000200 */
[C---:B----4-:R-:W-:Y:S01]  /*4b00*/  HMMA.16816.F32.BF16 R4, R124.reuse, R128, R4 ;  /* 0x000000807c04723c */ /* 0x050fe20000041804 */
[----:B------:R-:W4:Y:S07]  /*4b10*/  LDSM.16.M88.4 R120, [R149+0x800] ;  /* 0x000800009578783b */ /* 0x000f2e0000000200 */
[C---:B------:R-:W-:Y:S01]  /*4b20*/  HMMA.16816.F32.BF16 R8, R124.reuse, R130, R8 ;  /* 0x000000827c08723c */ /* 0x040fe20000041808 */
[----:B------:R-:W1:Y:S07]  /*4b30*/  LDSM.16.M88.4 R128, [R149+0x1000] ;  /* 0x001000009580783b */ /* 0x000e6e0000000200 */
[C---:B--2---:R-:W-:Y:S08]  /*4b40*/  HMMA.16816.F32.BF16 R12, R124.reuse, R132, R12 ;  /* 0x000000847c0c723c */ /* 0x044ff0000004180c */
[C---:B------:R-:W-:Y:S08]  /*4b50*/  HMMA.16816.F32.BF16 R16, R124.reuse, R134, R16 ;  /* 0x000000867c10723c */ /* 0x040ff00000041810 */
[C---:B-----5:R-:W-:Y:S08]  /*4b60*/  HMMA.16816.F32.BF16 R20, R124.reuse, R108, R20 ;  /* 0x0000006c7c14723c */ /* 0x060ff00000041814 */
[C---:B------:R-:W-:Y:S01]  /*4b70*/  HMMA.16816.F32.BF16 R24, R124.reuse, R110, R24 ;  /* 0x0000006e7c18723c */ /* 0x040fe20000041818 */
[----:B------:R-:W2:Y:S07]  /*4b80*/  LDSM.16.M88.4 R108, [R149+0x1800] ;  /* 0x00180000956c783b */ /* 0x000eae0000000200 */
[C---:B------:R-:W-:Y:S08]  /*4b90*/  HMMA.16816.F32.BF16 R28, R124.reuse, R112, R28 ;  /* 0x000000707c1c723c */ /* 0x040ff0000004181c */
[----:B------:R-:W-:Y:S01]  /*4ba0*/  HMMA.16816.F32.BF16 R32, R124, R114, R32 ;  /* 0x000000727c20723c */ /* 0x000fe20000041820 */
[----:B------:R-:W-:Y:S07]  /*4bb0*/  LDSM.16.M88.4 R112, [R148] ;  /* 0x000000009470783b */ /* 0x000fee0000000200 */
[C---:B-1----:R-:W-:Y:S01]  /*4bc0*/  HMMA.16816.F32.BF16 R4, R104.reuse, R116, R4 ;  /* 0x000000746804723c */ /* 0x042fe20000041804 */
[----:B------:R-:W-:Y:S07]  /*4bd0*/  LDSM.16.M88.4 R124, [R140+0x1000] ;  /* 0x001000008c7c783b */ /* 0x000fee0000000200 */
[C---:B------:R-:W-:Y:S01]  /*4be0*/  HMMA.16816.F32.BF16 R8, R104.reuse, R118, R8 ;  /* 0x000000766808723c */ /* 0x040fe20000041808 */
[----:B------:R-:W1:Y:S07]  /*4bf0*/  LDSM.16.M88.4 R116, [R140] ;  /* 0x000000008c74783b */ /* 0x000e6e0000000200 */
[C---:B----4-:R-:W-:Y:S08]  /*4c00*/  HMMA.16816.F32.BF16 R12, R104.reuse, R120, R12 ;  /* 0x00000078680c723c */ /* 0x050ff0000004180c */
[C---:B------:R-:W-:Y:S01]  /*4c10*/  HMMA.16816.F32.BF16 R16, R104.reuse, R122, R16 ;  /* 0x0000007a6810723c */ /* 0x040fe20000041810 */
[----:B------:R-:W4:Y:S07]  /*4c20*/  LDSM.16.M88.4 R120, [R140+0x800] ;  /* 0x000800008c78783b */ /* 0x000f2e0000000200 */
[C---:B------:R-:W-:Y:S08]  /*4c30*/  HMMA.16816.F32.BF16 R20, R104.reuse, R128, R20 ;  /* 0x000000806814723c */ /* 0x040ff00000041814 */
[C---:B------:R-:W-:Y:S01]  /*4c40*/  HMMA.16816.F32.BF16 R24, R104.reuse, R130, R24 ;  /* 0x000000826818723c */ /* 0x040fe20000041818 */
[----:B------:R-:W5:Y:S07]  /*4c50*/  LDSM.16.M88.4 R128, [R140+0x1800] ;  /* 0x001800008c80783b */ /* 0x000f6e0000000200 */
[C---:B--2---:R-:W-:Y:S08]  /*4c60*/  HMMA.16816.F32.BF16 R28, R104.reuse, R108, R28 ;  /* 0x0000006c681c723c */ /* 0x044ff0000004181c */
[----:B------:R-:W-:Y:S01]  /*4c70*/  HMMA.16816.F32.BF16 R32, R104, R110, R32 ;  /* 0x0000006e6820723c */ /* 0x000fe20000041820 */
[----:B------:R-:W-:Y:S07]  /*4c80*/  LDSM.16.M88.4 R104, [R154+0x2000] ;  /* 0x002000009a68783b */ /* 0x000fee0000000200 */
[C---:B-1----:R-:W-:Y:S01]  /*4c90*/  HMMA.16816.F32.BF16 R4, R112.reuse, R116, R4 ;  /* 0x000000747004723c */ /* 0x042fe20000041804 */
[----:B------:R-:W1:Y:S07]  /*4ca0*/  LDSM.16.M88.4 R108, [R153+0x2000] ;  /* 0x00200000996c783b */ /* 0x000e6e0000000200 */
[C---:B------:R-:W-:Y:S01]  /*4cb0*/  HMMA.16816.F32.BF16 R8, R112.reuse, R118, R8 ;  /* 0x000000767008723c */ /* 0x040fe20000041808 */
[----:B------:R-:W2:Y:S07]  /*4cc0*/  LDSM.16.M88.4 R116, [R153+0x2800] ;  /* 0x002800009974783b */ /* 0x000eae0000000200 */
[C---:B----4-:R-:W-:Y:S08]  /*4cd0*/  HMMA.16816.F32.BF16 R12, R112.reuse, R120, R12 ;  /* 0x00000078700c723c */ /* 0x050ff0000004180c */
[C---:B------:R-:W-:Y:S01]  /*4ce0*/  HMMA.16816.F32.BF16 R16, R112.reuse, R122, R16 ;  /* 0x0000007a7010723c */ /* 0x040fe20000041810 */
[----:B------:R-:W4:Y:S07]  /*4cf0*/  LDSM.16.M88.4 R120, [R153+0x3000] ;  /* 0x003000009978783b */ /* 0x000f2e0000000200 */
[C---:B------:R-:W-:Y:S08]  /*4d00*/  HMMA.16816.F32.BF16 R20, R112.reuse, R124, R20 ;  /* 0x0000007c7014723c */ /* 0x040ff00000041814 */
[C---:B------:R-:W-:Y:S01]  /*4d10*/  HMMA.16816.F32.BF16 R24, R112.reuse, R126, R24 ;  /* 0x0000007e7018723c */ /* 0x040fe20000041818 */
[----:B------:R-:W3:Y:S07]  /*4d20*/  LDSM.16.M88.4 R124, [R153+0x3800] ;  /* 0x00380000997c783b */ /* 0x000eee0000000200 */
[C---:B-----5:R-:W-:Y:S08]  /*4d30*/  HMMA.16816.F32.BF16 R28, R112.reuse, R128, R28 ;  /* 0x00000080701c723c */ /* 0x060ff0000004181c */
[----:B------:R-:W-:Y:S01]  /*4d40*/  HMMA.16816.F32.BF16 R32, R112, R130, R32 ;  /* 0x000000827020723c */ /* 0x000fe20000041820 */
[----:B------:R-:W-:Y:S07]  /*4d50*/  LDSM.16.M88.4 R112, [R139] ;  /* 0x000000008b70783b */ /* 0x000fee0000000200 */
[C---:B-1----:R-:W-:Y:S01]  /*4d60*/  HMMA.16816.F32.BF16 R4, R104.reuse, R108, R4 ;  /* 0x0000006c6804723c */ /* 0x042fe20000041804 */
[----:B------:R-:W-:Y:S07]  /*4d70*/  LDSM.16.M88.4 R128, [R136] ;  /* 0x000000008880783b */ /* 0x000fee0000000200 */
[C---:B------:R-:W-:Y:S01]  /*4d80*/  HMMA.16816.F32.BF16 R8, R104.reuse, R110, R8 ;  /* 0x0000006e6808723c */ /* 0x040fe20000041808 */
[----:B------:R-:W1:Y:S07]  /*4d90*/  LDSM.16.M88.4 R108, [R152+0x2000] ;  /* 0x00200000986c783b */ /* 0x000e6e0000000200 */
[C---:B--2---:R-:W-:Y:S08]  /*4da0*/  HMMA.16816.F32.BF16 R12, R104.reuse, R116, R12 ;  /* 0x00000074680c723c */ /* 0x044ff0000004180c */
[C---:B------:R-:W-:Y:S01]  /*4db0*/  HMMA.16816.F32.BF16 R16, R104.reuse, R118, R16 ;  /* 0x000000766810723c */ /* 0x040fe20000041810 */
[----:B------:R-:W2:Y:S07]  /*4dc0*/  LDSM.16.M88.4 R116, [R138] ;  /* 0x000000008a74783b */ /* 0x000eae0000000200 */
[C---:B----4-:R-:W-:Y:S08]  /*4dd0*/  HMMA.16816.F32.BF16 R20, R104.reuse, R120, R20 ;  /* 0x000000786814723c */ /* 0x050ff00000041814 */
[C---:B------:R-:W-:Y:S01]  /*4de0*/  HMMA.16816.F32.BF16 R24, R104.reuse, R122, R24 ;  /* 0x0000007a6818723c */ /* 0x040fe20000041818 */
[----:B------:R-:W4:Y:S07]  /*4df0*/  LDSM.16.M88.4 R120, [R137] ;  /* 0x000000008978783b */ /* 0x000f2e0000000200 */
[C---:B---3--:R-:W-:Y:S08]  /*4e00*/  HMMA.16816.F32.BF16 R28, R104.reuse, R124, R28 ;  /* 0x0000007c681c723c */ /* 0x048ff0000004181c */
[----:B------:R-:W-:Y:S01]  /*4e10*/  HMMA.16816.F32.BF16 R32, R104, R126, R32 ;  /* 0x0000007e6820723c */ /* 0x000fe20000041820 */
[----:B------:R-:W-:Y:S07]  /*4e20*/  LDSM.16.M88.4 R104, [R150+0x2000] ;  /* 0x002000009668783b */ /* 0x000fee0000000200 */
[----:B------:R-:W3:Y:S01]  /*4e30*/  LDSM.16.M88.4 R124, [R149+0x2000] ;  /* 0x00200000957c783b */ /* 0x000ee20000000200 */
        /* <DEDUP_REMOVED lines=8> */
[----:B------:R-:W-:Y:S07]  /*4ec0*/  LDSM.16.M88.4 R120, [R148+0x2000] ;  /* 0x002000009478783b */ /* 0x000fee0000000200 */
[C---:B------:R-:W-:Y:S08]  /*4ed0*/  HMMA.16816.F32.BF16 R28, R108.reuse, R128, R28 ;  /* 0x000000806c1c723c */ /* 0x040ff0000004181c */
[----:B------:R-:W-:Y:S01]  /*4ee0*/  HMMA.16816.F32.BF16 R32, R108, R130, R32 ;  /* 0x000000826c20723c */ /* 0x000fe20000041820 */
[----:B------:R-:W4:Y:S07]  /*4ef0*/  LDSM.16.M88.4 R108, [R149+0x3800] ;  /* 0x00380000956c783b */ /* 0x000f2e0000000200 */
[----:B------:R-:W5:Y:S01]  /*4f00*/  LDSM.16.M88.4 R128, [R140+0x2000] ;  /* 0x002000008c80783b */ /* 0x000f620000000200 */
[C---:B---3--:R-:W-:Y:S08]  /*4f10*/  HMMA.16816.F32.BF16 R4, R104.reuse, R124, R4 ;  /* 0x0000007c6804723c */ /* 0x048ff00000041804 */
[C---:B------:R-:W-:Y:S08]  /*4f20*/  HMMA.16816.F32.BF16 R8, R104.reuse, R126, R8 ;  /* 0x0000007e6808723c */ /* 0x040ff00000041808 */
[C---:B-1----:R-:W-:Y:S08]  /*4f30*/  HMMA.16816.F32.BF16 R12, R104.reuse, R112, R12 ;  /* 0x00000070680c723c */ /* 0x042ff0000004180c */
[C---:B------:R-:W-:Y:S08]  /*4f40*/  HMMA.16816.F32.BF16 R16, R104.reuse, R114, R16 ;  /* 0x000000726810723c */ /* 0x040ff00000041810 */
[C---:B--2---:R-:W-:Y:S08]  /*4f50*/  HMMA.16816.F32.BF16 R20, R104.reuse, R116, R20 ;  /* 0x000000746814723c */ /* 0x044ff00000041814 */
[C---:B------:R-:W-:Y:S08]  /*4f60*/  HMMA.16816.F32.BF16 R24, R104.reuse, R118, R24 ;  /* 0x000000766818723c */ /* 0x040ff00000041818 */
[C---:B----4-:R-:W-:Y:S08]  /*4f70*/  HMMA.16816.F32.BF16 R28, R104.reuse, R108, R28 ;  /* 0x0000006c681c723c */ /* 0x050ff0000004181c */
        /* <DEDUP_REMOVED lines=145> */
.L_x_6561:
        /* <DEDUP_REMOVED lines=20> */
.L_x_6560:
        /* <DEDUP_REMOVED lines=206> */
[----:B------:R-:W3:Y:S01]  /*66b0*/  MUFU.EX2 R123, R123 ;  /* 0x0000007b007b7308 */ /* 0x000ee20000000800 */
[----:B------:R-:W-:Y:S02]  /*66c0*/  FADD.FTZ R117, R117, R118 ;  /* 0x0000007675757221 */ /* 0x000fe40000010000 */
[----:B------:R-:W-:Y:S01]  /*66d0*/  HMMA.16816.F32.BF16 R64, R96, R78, R64 ;  /* 0x0000004e6040723c */ /* 0x000fe20000041840 */
[----:B------:R-:W-:Y:S03]  /*66e0*/  LDSM.16.MT88.4 R76, [R146+0xa800] ;  /* 0x00a80000924c783b */ /* 0x000fe60000004200 */
[C---:B--2---:R-:W-:Y:S01]  /*66f0*/  F2FP.BF16.PACK_AB R68, R121.reuse, R120 ;  /* 0x000000787944723e */ /* 0x044fe200000010ff */
[----:B------:R-:W-:Y:S02]  /*6700*/  FADD.FTZ R117, R116, R117 ;  /* 0x0000007574757221 */ /* 0x000fe40000010000 */
        /* <DEDUP_REMOVED lines=118> */
.L_x_6558:
        /* <DEDUP_REMOVED lines=159> */
[----:B------:R-:W4:Y:S04]  /*7860*/  S2R R8, SR_CTAID.Z ;  /* 0x0000000000087919 */ /* 0x000f280000002700 */
[----:B------:R-:W5:Y:S04]  /*7870*/  S2R R9, SR_CTAID.Y ;  /* 0x0000000000097919 */ /* 0x000f680000002600 */
[----:B------:R-:W-:Y:S04]  /*7880*/  STS.64 [R17+0x4000], R56 ;  /* 0x0040003811007388 */ /* 0x000fe80000000a00 */
[----:B------:R-:W-:Y:S04]  /*7890*/  STS.64 [R17+0x4800], R58 ;  /* 0x0048003a11007388 */ /* 0x000fe80000000a00 */
[----:B------:R-:W-:Y:S04]  /*78a0*/  STS.64 [R18+0x4000], R60 ;  /* 0x0040003c12007388 */ /* 0x000fe80000000a00 */
[----:B------:R-:W-:Y:S04]  /*78b0*/  STS.64 [R18+0x4800], R62 ;  /* 0x0048003e12007388 */ /* 0x000fe80000000a00 */
[----:B------:R1:W-:Y:S04]  /*78c0*/  STS.64 [R15+0x4000], R64 ;  /* 0x004000400f007388 */ /* 0x0003e80000000a00 */
[----:B------:R3:W-:Y:S01]  /*78d0*/  STS.64 [R15+0x4800], R66 ;  /* 0x004800420f007388 */ /* 0x0007e20000000a00 */
[----:B-----5:R-:W-:-:S03]  /*78e0*/  IMAD R9, R9, c[0x0][0x210], R160 ;  /* 0x0000840009097a24 */ /* 0x020fc600078e02a0 */
[----:B------:R-:W-:Y:S06]  /*78f0*/  BAR.SYNC.DEFER_BLOCKING 0x0 ;  /* 0x0000000000007b1d */ /* 0x000fec0000010000 */
[----:B--2---:R-:W2:Y:S01]  /*7900*/  S2R R10, SR_CTAID.X ;  /* 0x00000000000a7919 */ /* 0x004ea20000002500 */
[----:B-1----:R-:W-:Y:S02]  /*7910*/  IADD3 R65, -R160, RZ, RZ ;  /* 0x000000ffa0417210 */ /* 0x002fe40007ffe1ff */
[----:B---3--:R-:W-:-:S03]  /*7920*/  LOP3.LUT R67, R2, 0xffffffe0, RZ, 0xc0, !PT ;  /* 0xffffffe002437812 */ /* 0x008fc600078ec0ff */
[----:B----4-:R-:W-:Y:S01]  /*7930*/  IMAD R8, R65, c[0x0][0x1c0], R8 ;  /* 0x0000700041087a24 */ /* 0x010fe200078e0208 */
[----:B------:R-:W1:Y:S01]  /*7940*/  LDS.128 R76, [R7.X4] ;  /* 0x00000000074c7984 */ /* 0x000e620000004c00 */
[----:B------:R-:W-:Y:S02]  /*7950*/  MOV R2, 0xff800000 ;  /* 0xff80000000027802 */ /* 0x000fe40000000f00 */
[----:B------:R-:W-:Y:S01]  /*7960*/  IADD3 R67, -R67, R4, RZ ;  /* 0x0000000443437210 */ /* 0x000fe20007ffe1ff */
[----:B------:R-:W3:Y:S01]  /*7970*/  LDS.128 R72, [R7.X4+0x800] ;  /* 0x0008000007487984 */ /* 0x000ee20000004c00 */
[----:B------:R-:W-:Y:S01]  /*7980*/  IMAD R8, R9, c[0x0][0x1c0], R8 ;  /* 0x0000700009087a24 */ /* 0x000fe200078e0208 */
[----:B------:R-:W-:Y:S01]  /*7990*/  MOV R4, 0xff800000 ;  /* 0xff80000000047802 */ /* 0x000fe20000000f00 */
[----:B------:R-:W-:Y:S01]  /*79a0*/  @P4 FMUL.FTZ R9, R6, 0.69314718246459960938 ;  /* 0x3f31721806094820 */ /* 0x000fe20000410000 */
[----:B------:R-:W-:Y:S01]  /*79b0*/  LOP3.LUT P0, RZ, R67, 0x3, RZ, 0xc0, !PT ;  /* 0x0000000343ff7812 */ /* 0x000fe2000780c0ff */
[----:B------:R-:W4:Y:S01]  /*79c0*/  LDS.128 R68, [R7.X4+0x1000] ;  /* 0x0010000007447984 */ /* 0x000f220000004c00 */
[----:B------:R-:W-:-:S02]  /*79d0*/  @P3 FMUL.FTZ R6, R5, 0.69314718246459960938 ;  /* 0x3f31721805063820 */ /* 0x000fc40000410000 */
[----:B------:R-:W-:Y:S01]  /*79e0*/  @P4 FFMA.FTZ R2, R100, c[0x0][0x238], R9 ;  /* 0x00008e0064024a23 */ /* 0x000fe20000010009 */
[----:B------:R-:W1:Y:S01]  /*79f0*/  LDS.128 R56, [R7.X4+0x1800] ;  /* 0x0018000007387984 */ /* 0x000e620000004c00 */
[----:B------:R-:W-:-:S03]  /*7a00*/  @P3 FFMA.FTZ R4, R3, c[0x0][0x238], R6 ;  /* 0x00008e0003043a23 */ /* 0x000fc60000010006 */
        /* <DEDUP_REMOVED lines=12> */
[----:B--2---:R-:W-:-:S05]  /*7ad0*/  SHF.L.U32 R7, R10, 0x6, RZ ;  /* 0x000000060a077819 */ /* 0x004fca00000006ff */
        /* <DEDUP_REMOVED lines=14> */
.L_x_6564:
[----:B---34-:R-:W-:Y:S05]  /*7bc0*/  BSYNC B0 ;  /* 0x0000000000007941 */ /* 0x018fea0003800000 */
.L_x_6563:
[----:B--2---:R-:W-:Y:S02]  /*7bd0*/  IMAD.SHL.U32 R2, R0, 0x4, RZ ;  /* 0x0000000400027824 */ /* 0x004fe400078e00ff */
        /* <DEDUP_REMOVED lines=24> */
.L_x_6565:
        /* <DEDUP_REMOVED lines=10> */
.L_x_8381:


//--------------------- .text._ZN5flash24flash_fwd_splitkv_kernelI23Flash_fwd_kernel_traitsILi128ELi64ELi64ELi4ELb0ELb0EN7cutlass10bfloat16_tE19Flash_kernel_traitsILi128ELi64ELi64ELi4ES3_EELb1ELb0ELb0ELb0ELb1ELb0ELb0ELb0EEEvNS_16Flash_fwd_paramsE --------------------------
	.section	.text._ZN5flash24flash_fwd_splitkv_kernelI23Flash_fwd_kernel_traitsILi128ELi64ELi64ELi4ELb0ELb0EN7cutlass10bfloat16_tE19Flash_kernel_traitsILi128ELi64ELi64ELi4ES3_EELb1ELb0ELb0ELb0ELb1ELb0ELb0ELb0EEEvNS_16Flash_fwd_paramsE,"ax",@progbits
	.sectioninfo	@"SHI_REGISTERS=196"
	.align	128
        .global         _ZN5flash24flash_fwd_splitkv_kernelI23Flash_fwd_kernel_traitsILi128ELi64ELi64ELi4ELb0ELb0EN7cutlass10bfloat16_tE19Flash_kernel_traitsILi128ELi64ELi64ELi4ES3_EELb1ELb0ELb0ELb0ELb1ELb0ELb0ELb0EEEvNS_16Flash_fwd_paramsE
        .type           _ZN5flash24flash_fwd_splitkv_kernelI23Flash_fwd_kernel_traitsILi128ELi64ELi64ELi4ELb0ELb0EN7cutlass10bfloat16_tE19Flash_kernel_traitsILi128ELi64ELi64ELi4ES3_EELb1ELb0ELb0ELb0ELb1ELb0ELb0ELb0EEEvNS_16Flash_fwd_paramsE,@function
        .size           _ZN5flash24flash_fwd_splitkv_kernelI23Flash_fwd_kernel_traitsILi128ELi64ELi64ELi4ELb0ELb0EN7cutlass10bfloat16_tE19Flash_kernel_traitsILi128ELi64ELi64ELi4ES3_EELb1ELb0ELb0ELb0ELb1ELb0ELb0ELb0EEEvNS_16Flash_fwd_paramsE,(.L_x_8382 - _ZN5flash24flash_fwd_splitkv_kernelI23Flash_fwd_kernel_traitsILi128ELi64ELi64ELi4ELb0ELb0EN7cutlass10bfloat16_tE19Flash_kernel_traitsILi128ELi64ELi64ELi4ES3_EELb1ELb0ELb0ELb0ELb1ELb0ELb0ELb0EEEvNS_16Flash_fwd_paramsE)
        .other          _ZN5flash24flash_fwd_splitkv_kernelI23Flash_fwd_kernel_traitsILi128ELi64ELi64ELi4ELb0ELb0EN7cutlass10bfloat16_tE19Flash_kernel_traitsILi128ELi64ELi64ELi4ES3_EELb1ELb0ELb0ELb0ELb1ELb0ELb0ELb0EEEvNS_16Flash_fwd_paramsE,@"STO_CUDA_ENTRY STV_DEFAULT"
_ZN5flash24flash_fwd_splitkv_kernelI23Flash_fwd_kernel_traitsILi128ELi64ELi64ELi4ELb0ELb0EN7cutlass10bfloat16_tE19Flash_kernel_traitsILi128ELi64ELi64ELi4ES3_EELb1ELb0ELb0ELb0ELb1ELb0ELb0ELb0EEEvNS_16Flash_fwd_paramsE:
.text._ZN5flash24flash_fwd_splitkv_kernelI23Flash_fwd_kernel_traitsILi128ELi64ELi64ELi4ELb0ELb0EN7cutlass10bfloat16_tE19Flash_kernel_traitsILi128ELi64ELi64ELi4ES3_EELb1ELb0ELb0ELb0ELb1ELb0ELb0ELb0EEEvNS_16Flash_fwd_paramsE:
        /* <DEDUP_REMOVED lines=24> */
[----:B------:R-:W4:Y:S04]  /*0180*/  S2R R30, SR_CTAID.Z ;  /* 0x00000000001e7919 */ /* 0x000f280000002700 */
[----:B------:R-:W1:Y:S01]  /*0190*/  S2R R76, SR_TID.X ;  /* 0x00000000004c7919 */ /* 0x000e620000002100 */
[----:B------:R-:W-:Y:S01]  /*01a0*/  ISETP.NE.AND.EX P0, PT, RZ, c[0x0][0x24c], PT, P0 ;  /* 0x00009300ff007a0c */ /* 0x000fe20003f05300 */
[----:B--2---:R-:W-:-:S02]  /*01b0*/  @P2 IMAD.IADD R79, R79, 0x1, -R166 ;  /* 0x000000014f4f2824 */ /* 0x004fc400078e0aa6 */
[----:B------:R-:W-:-:S10]  /*01c0*/  @!P2 IMAD.MOV.U32 R79, RZ, RZ, c[0x0][0x214] ;  /* 0x00008500ff4fa624 */ /* 0x000fd400078e00ff */
[----:B------:R-:W-:Y:S05]  /*01d0*/  @!P0 BRA `(.L_x_6566) ;  /* 0x0000004000008947 */ /* 0x000fea0003800000 */
[----:B-1-34-:R-:W2:Y:S02]  /*01e0*/  @P3 LDG.E R0, [R6.64+0x4] ;  /* 0x0000040606003981 */ /* 0x01aea4000c1e1900 */
[----:B--2--5:R-:W-:-:S06]  /*01f0*/  @P3 IADD3 R0, R0, -R5, RZ ;  /* 0x8000000500003210 */ /* 0x024fcc0007ffe0ff */
[----:B------:R1:W5:Y:S01]  /*0200*/  @!P3 LDG.E R0, [R6.64] ;  /* 0x000000060600b981 */ /* 0x000362000c1e1900 */
[----:B------:R-:W-:Y:S05]  /*0210*/  BRA `(.L_x_6567) ;  /* 0x0000001000007947 */ /* 0x000fea0003800000 */
.L_x_6566:
[----:B-1-34-:R-:W-:Y:S02]  /*0220*/  MOV R0, c[0x0][0x218] ;  /* 0x0000860000007a02 */ /* 0x01afe40000000f00 */
.L_x_6567:
        /* <DEDUP_REMOVED lines=15> */
[----:B------:R-:W-:Y:S02]  /*0320*/  IADD3 R9, R6, 0x3f, RZ ;  /* 0x0000003f06097810 */ /* 0x000fe40007ffe0ff */
        /* <DEDUP_REMOVED lines=14> */
[----:B------:R-:W-:Y:S01]  /*0410*/  SHF.R.S32.HI R5, RZ, 0x1f, R76 ;  /* 0x0000001fff057819 */ /* 0x000fe2000001144c */
        /* <DEDUP_REMOVED lines=10> */
[----:B------:R-:W-:Y:S01]  /*04c0*/  @!P0 IMAD.WIDE.U32 R10, R3, c[0x0][0x1e0], RZ ;  /* 0x00007800030a8a25 */ /* 0x000fe200078e00ff */
[----:B------:R-:W-:-:S03]  /*04d0*/  @!P0 SHF.R.S32.HI R6, RZ, 0x1f, R3 ;  /* 0x0000001fff068819 */ /* 0x000fc60000011403 */
        /* <DEDUP_REMOVED lines=10> */
[----:B------:R-:W-:Y:S02]  /*0580*/  IMAD R7, R80, c[0x0][0x1ec], R7 ;  /* 0x00007b0050077a24 */ /* 0x000fe400078e0207 */
[----:B------:R-:W-:Y:S02]  /*0590*/  IMAD R9, R0, c[0x0][0x1f0], RZ ;  /* 0x00007c0000097a24 */ /* 0x000fe400078e02ff */
[----:B------:R-:W-:Y:S01]  /*05a0*/  IMAD R3, R3, c[0x0][0x1c0], R30 ;  /* 0x0000700003037a24 */ /* 0x000fe200078e021e */
[----:B------:R-:W-:Y:S01]  /*05b0*/  IADD3.X R5, R166, R5, R7, P0, !PT ;  /* 0x00000005a6057210 */ /* 0x000fe200007fe407 */
[----:B------:R-:W-:Y:S01]  /*05c0*/  IMAD R9, R30, c[0x0][0x1f4], R9 ;  /* 0x00007d001e097a24 */ /* 0x000fe200078e0209 */
[----:B------:R-:W-:-:S03]  /*05d0*/  ISETP.GE.AND P0, PT, R2, R79, PT ;  /* 0x0000004f0200720c */ /* 0x000fc60003f06270 */
[----:B------:R-:W-:Y:S01]  /*05e0*/  IMAD.WIDE.U32 R30, R30, c[0x0][0x1f0], R4 ;  /* 0x00007c001e1e7a25 */ /* 0x000fe200078e0004 */
[----:B------:R-:W-:-:S03]  /*05f0*/  SHF.R.S32.HI R4, RZ, 0x1f, R2 ;  /* 0x0000001fff047819 */ /* 0x000fc60000011402 */
[----:B------:R-:W-:Y:S01]  /*0600*/  IMAD R5, R3, c[0x0][0x214], R80 ;  /* 0x0000850003057a24 */ /* 0x000fe200078e0250 */
        /* <DEDUP_REMOVED lines=11> */
.L_x_6570:
[----:B------:R-:W-:Y:S05]  /*06c0*/  BSYNC B0 ;  /* 0x0000000000007941 */ /* 0x000fea0003800000 */
.L_x_6569:
        /* <DEDUP_REMOVED lines=16> */
.L_x_6572:
[----:B------:R-:W-:Y:S05]  /*07d0*/  BSYNC B0 ;  /* 0x0000000000007941 */ /* 0x000fea0003800000 */
.L_x_6571:
        /* <DEDUP_REMOVED lines=16> */
.L_x_6574:
[----:B------:R-:W-:Y:S05]  /*08e0*/  BSYNC B0 ;  /* 0x0000000000007941 */ /* 0x000fea0003800000 */
.L_x_6573:
        /* <DEDUP_REMOVED lines=15> */
.L_x_6576:
[----:B------:R-:W-:Y:S05]  /*09e0*/  BSYNC B0 ;  /* 0x0000000000007941 */ /* 0x000fea0003800000 */
.L_x_6575:
        /* <DEDUP_REMOVED lines=19> */
.L_x_6568:
[----:B------:R-:W-:Y:S01]  /*0b20*/  ISETP.NE.U32.AND P0, PT, RZ, c[0x0][0x2b8], PT ;  /* 0x0000ae00ff007a0c */ /* 0x000fe20003f05070 */
        /* <DEDUP_REMOVED lines=81> */
[----:B------:R-:W-:Y:S02]  /*1040*/  IMAD R13, R19, c[0x0][0x19c], R0 ;  /* 0x00006700130d7a24 */ /* 0x000fe400078e0200 */
        /* <DEDUP_REMOVED lines=10> */
.L_x_6577:
        /* <DEDUP_REMOVED lines=15> */
.L_x_6579:
[----:B------:R-:W-:Y:S01]  /*11e0*/  IABS R10, c[0x0][0x1c8] ;  /* 0x00007200000a7a13 */ /* 0x000fe20000000000 */
[----:B------:R-:W-:Y:S01]  /*11f0*/  @P3 IMAD.IADD R5, R4, 0x1, R5 ;  /* 0x0000000104053824 */ /* 0x000fe200078e0205 */
        /* <DEDUP_REMOVED lines=10> */
[----:B------:R-:W-:-:S03]  /*12a0*/  MOV R13, R7 ;  /* 0x00000007000d7202 */ /* 0x000fc60000000f00 */
[----:B------:R-:W-:Y:S02]  /*12b0*/  IMAD.MOV.U32 R12, RZ, RZ, R8 ;  /* 0x000000ffff0c7224 */ /* 0x000fe400078e0008 */
[----:B------:R-:W-:-:S04]  /*12c0*/  IMAD.HI.U32 R9, R9, R2, RZ ;  /* 0x0000000209097227 */ /* 0x000fc800078e00ff */
[----:B------:R-:W-:Y:S01]  /*12d0*/  IMAD.WIDE.U32 R12, R19, c[0x0][0x198], R12 ;  /* 0x00006600130c7a25 */ /* 0x000fe200078e000c */
        /* <DEDUP_REMOVED lines=13> */
[----:B------:R-:W-:Y:S01]  /*13b0*/  IADD3 R13, R13, R15, RZ ;  /* 0x0000000f0d0d7210 */ /* 0x000fe20007ffe0ff */
[----:B------:R-:W-:Y:S01]  /*13c0*/  @P3 IMAD.WIDE.U32 R14, R5, c[0x0][0x1a0], RZ ;  /* 0x00006800050e3a25 */ /* 0x000fe200078e00ff */
[----:B------:R-:W-:Y:S02]  /*13d0*/  @!P1 IADD3 R9, -R9, RZ, RZ ;  /* 0x000000ff09099210 */ /* 0x000fe40007ffe1ff */
[----:B------:R-:W-:Y:S01]  /*13e0*/  @!P0 LOP3.LUT R9, RZ, c[0x0][0x1c8], RZ, 0x33, !PT ;  /* 0x00007200ff098a12 */ /* 0x000fe200078e33ff */
[----:B------:R-:W-:-:S03]  /*13f0*/  @P3 IMAD R5, R5, c[0x0][0x1a4], R15 ;  /* 0x0000690005053a24 */ /* 0x000fc600078e020f */
        /* <DEDUP_REMOVED lines=16> */
.L_x_6578:
[----:B------:R-:W-:Y:S01]  /*1500*/  ISETP.NE.AND P0, PT, R166, -0x1, PT ;  /* 0xffffffffa600780c */ /* 0x000fe20003f05270 */
[----:B------:R-:W-:Y:S01]  /*1510*/  IMAD.IADD R163, R79, 0x1, -R80 ;  /* 0x000000014fa37824 */ /* 0x000fe200078e0a50 */
[----:B------:R-:W-:Y:S01]  /*1520*/  SHF.R.S32.HI R81, RZ, 0x1f, R76 ;  /* 0x0000001fff517819 */ /* 0x000fe2000001144c */
[----:B------:R-:W-:Y:S01]  /*1530*/  IMAD.SHL.U32 R182, R76, 0x2, RZ ;  /* 0x000000024cb67824 */ /* 0x000fe200078e00ff */
[----:B------:R-:W-:Y:S02]  /*1540*/  IADD3 R167, R171, -0x1, RZ ;  /* 0xffffffffaba77810 */ /* 0x000fe40007ffe0ff */
[----:B------:R-:W-:Y:S02]  /*1550*/  LEA.HI R17, R81, R76, RZ, 0x3 ;  /* 0x0000004c51117211 */ /* 0x000fe400078f18ff */
[----:B------:R-:W-:-:S05]  /*1560*/  LOP3.LUT R182, R182, 0x6, RZ, 0xc0, !PT ;  /* 0x00000006b6b67812 */ /* 0x000fca00078ec0ff */
[----:B-----5:R-:W-:Y:S01]  /*1570*/  @!P0 SHF.R.S32.HI R0, RZ, 0x1f, R3 ;  /* 0x0000001fff008819 */ /* 0x020fe20000011403 */
[----:B------:R-:W-:-:S04]  /*1580*/  @P0 IMAD.WIDE.U32 R12, R166, c[0x0][0x190], RZ ;  /* 0x00006400a60c0a25 */ /* 0x000fc800078e00ff */
[----:B------:R-:W-:Y:S02]  /*1590*/  @!P0 IMAD R0, R0, c[0x0][0x178], RZ ;  /* 0x00005e0000008a24 */ /* 0x000fe400078e02ff */
[----:B------:R-:W-:Y:S01]  /*15a0*/  @P0 IMAD.MOV.U32 R15, RZ, RZ, R12 ;  /* 0x000000ffff0f0224 */ /* 0x000fe200078e000c */
[----:B------:R-:W-:Y:S01]  /*15b0*/  SHF.R.S32.HI R12, RZ, 0x3, R17 ;  /* 0x00000003ff0c7819 */ /* 0x000fe20000011411 */
[----:B------:R-:W-:Y:S01]  /*15c0*/  @!P0 IMAD.WIDE.U32 R20, R3, c[0x0][0x178], RZ ;  /* 0x00005e0003148a25 */ /* 0x000fe200078e00ff */
[----:B------:R-:W-:Y:S02]  /*15d0*/  LOP3.LUT R17, R17, 0xfffffff8, RZ, 0xc0, !PT ;  /* 0xfffffff811117812 */ /* 0x000fe400078ec0ff */
[C---:B------:R-:W-:Y:S01]  /*15e0*/  IADD3 R10, R12.reuse, 0x10, RZ ;  /* 0x000000100c0a7810 */ /* 0x040fe20007ffe0ff */
[----:B------:R-:W-:Y:S01]  /*15f0*/  @!P0 IMAD R0, R3, c[0x0][0x17c], R0 ;  /* 0x00005f0003008a24 */ /* 0x000fe200078e0200 */
[----:B------:R-:W-:Y:S01]  /*1600*/  IADD3 R8, R12, 0x20, RZ ;  /* 0x000000200c087810 */ /* 0x000fe20007ffe0ff */
[----:B------:R-:W-:Y:S01]  /*1610*/  @P0 IMAD R16, R166, c[0x0][0x194], R13 ;  /* 0x00006500a6100a24 */ /* 0x000fe200078e020d */
[----:B------:R-:W-:Y:S01]  /*1620*/  IADD3 R4, R12, 0x30, RZ ;  /* 0x000000300c047810 */ /* 0x000fe20007ffe0ff */
[----:B------:R-:W-:Y:S01]  /*1630*/  @!P0 IMAD.IADD R16, R21, 0x1, R0 ;  /* 0x0000000115108824 */ /* 0x000fe200078e0200 */
[----:B------:R-:W-:Y:S01]  /*1640*/  SHF.R.S32.HI R13, RZ, 0x1f, R12 ;  /* 0x0000001fff0d7819 */ /* 0x000fe2000001140c */
[----:B------:R-:W-:Y:S01]  /*1650*/  IMAD.IADD R0, R76, 0x1, -R17 ;  /* 0x000000014c007824 */ /* 0x000fe200078e0a11 */
[-C--:B------:R-:W-:Y:S01]  /*1660*/  ISETP.GE.AND P5, PT, R8, R163.reuse, PT ;  /* 0x000000a30800720c */ /* 0x080fe20003fa6270 */
[----:B------:R-:W-:Y:S01]  /*1670*/  @!P0 IMAD.MOV.U32 R15, RZ, RZ, R20 ;  /* 0x000000ffff0f8224 */ /* 0x000fe200078e0014 */
[-C--:B------:R-:W-:Y:S01]  /*1680*/  ISETP.GE.AND P0, PT, R10, R163.reuse, PT ;  /* 0x000000a30a00720c */ /* 0x080fe20003f06270 */
[----:B------:R-:W-:Y:S01]  /*1690*/  IMAD.SHL.U32 R170, R0, 0x8, RZ ;  /* 0x0000000800aa7824 */ /* 0x000fe200078e00ff */
[----:B------:R-:W-:Y:S01]  /*16a0*/  SHF.R.S32.HI R3, RZ, 0x1f, R30 ;  /* 0x0000001fff037819 */ /* 0x000fe2000001141e */
[C---:B------:R-:W-:Y:S01]  /*16b0*/  IMAD.SHL.U32 R21, R12.reuse, 0x40, RZ ;  /* 0x000000400c157824 */ /* 0x040fe200078e00ff */
[----:B------:R-:W-:Y:S01]  /*16c0*/  ISETP.GE.AND P2, PT, R12, R163, PT ;  /* 0x000000a30c00720c */ /* 0x000fe20003f46270 */
[----:B------:R-:W-:Y:S01]  /*16d0*/  IMAD.WIDE R32, R33, 0x40, R12 ;  /* 0x0000004021207825 */ /* 0x000fe200078e020c */
[----:B------:R-:W-:-:S02]  /*16e0*/  IADD3 R14, P4, R170, R14, RZ ;  /* 0x0000000eaa0e7210 */ /* 0x000fc40007f9e0ff */
[--C-:B------:R-:W-:Y:S01]  /*16f0*/  SHF.R.S32.HI R17, RZ, 0x1f, R170.reuse ;  /* 0x0000001fff117819 */ /* 0x100fe200000114aa */
[----:B------:R-:W-:Y:S01]  /*1700*/  IMAD R3, R3, c[0x0][0x1a8], RZ ;  /* 0x00006a0003037a24 */ /* 0x000fe200078e02ff */
[----:B------:R-:W-:Y:S01]  /*1710*/  IADD3 R20, P1, R170, R15, RZ ;  /* 0x0000000faa147210 */ /* 0x000fe20007f3e0ff */
[----:B------:R-:W-:Y:S01]  /*1720*/  IMAD R103, R13, c[0x0][0x198], RZ ;  /* 0x000066000d677a24 */ /* 0x000fe200078e02ff */
[----:B------:R-:W-:Y:S01]  /*1730*/  LOP3.LUT R21, R21, 0x1c0, RZ, 0xc0, !PT ;  /* 0x000001c015157812 */ /* 0x000fe200078ec0ff */
[----:B------:R-:W-:Y:S01]  /*1740*/  IMAD.X R15, R17, 0x1, R5, P4 ;  /* 0x00000001110f7824 */ /* 0x000fe200020e0605 */
[----:B------:R-:W-:Y:S01]  /*1750*/  ISETP.GE.AND P4, PT, R4, R163, PT ;  /* 0x000000a30400720c */ /* 0x000fe20003f86270 */
[----:B------:R-:W-:Y:S01]  /*1760*/  IMAD R3, R30, c[0x0][0x1ac], R3 ;  /* 0x00006b001e037a24 */ /* 0x000fe200078e0203 */
[----:B------:R-:W-:Y:S01]  /*1770*/  LOP3.LUT R169, R21, 0x38, R170, 0xf8, !PT ;  /* 0x0000003815a97812 */ /* 0x000fe200078ef8aa */
[----:B------:R-:W-:Y:S01]  /*1780*/  IMAD R103, R12, c[0x0][0x19c], R103 ;  /* 0x000067000c677a24 */ /* 0x000fe200078e0267 */
[----:B------:R-:W-:Y:S01]  /*1790*/  SHF.R.U32.HI R18, RZ, 0x3, R21 ;  /* 0x00000003ff127819 */ /* 0x000fe20000011615 */
[----:B------:R-:W-:Y:S01]  /*17a0*/  IMAD.X R21, R17, 0x1, R16, P1 ;  /* 0x0000000111157824 */ /* 0x000fe200008e0610 */
[----:B------:R-:W-:Y:S01]  /*17b0*/  IADD3 R26, P3, R170, R26, RZ ;  /* 0x0000001aaa1a7210 */ /* 0x000fe20007f7e0ff */
[----:B------:R-:W-:Y:S01]  /*17c0*/  IMAD.WIDE.U32 R14, R9, c[0x0][0x1b8], R14 ;  /* 0x00006e00090e7a25 */ /* 0x000fe200078e000e */
[----:B------:R-:W-:-:S02]  /*17d0*/  @!P0 IADD3 R28, P1, R32, 0x10, RZ ;  /* 0x00000010201c8810 */ /* 0x000fc40007f3e0ff */
[----:B------:R-:W-:Y:S01]  /*17e0*/  LEA.HI R16, R81, R76, RZ, 0x6 ;  /* 0x0000004c51107211 */ /* 0x000fe200078f30ff */
[----:B------:R-:W-:Y:S01]  /*17f0*/  IMAD.X R27, R17, 0x1, R2, P3 ;  /* 0x00000001111b7824 */ /* 0x000fe200018e0602 */
[----:B------:R-:W-:Y:S01]  /*1800*/  @!P5 IADD3 R24, P3, R32, 0x20, RZ ;  /* 0x000000202018d810 */ /* 0x000fe20007f7e0ff */
[----:B------:R-:W-:Y:S01]  /*1810*/  IMAD.WIDE.U32 R30, R30, c[0x0][0x1a8], R20 ;  /* 0x00006a001e1e7a25 */ /* 0x000fe200078e0014 */
[----:B------:R-:W-:-:S03]  /*1820*/  LOP3.LUT R169, R169, R18, RZ, 0x3c, !PT ;  /* 0x00000012a9a97212 */ /* 0x000fc600078e3cff */
[----:B------:R-:W-:Y:S01]  /*1830*/  @!P0 IMAD.X R17, RZ, RZ, R33, P1 ;  /* 0x000000ffff118224 */ /* 0x000fe200008e0621 */
[----:B------:R-:W-:Y:S01]  /*1840*/  @!P4 IADD3 R22, P1, R32, 0x30, RZ ;  /* 0x000000302016c810 */ /* 0x000fe20007f3e0ff */
[----:B------:R-:W-:Y:S02]  /*1850*/  @!P2 IMAD R2, R33, c[0x0][0x190], RZ ;  /* 0x000064002102aa24 */ /* 0x000fe400078e02ff */
[----:B------:R-:W-:Y:S02]  /*1860*/  IMAD.IADD R31, R31, 0x1, R3 ;  /* 0x000000011f1f7824 */ /* 0x000fe400078e0203 */
[--C-:B------:R-:W-:Y:S01]  /*1870*/  @!P5 IMAD.X R3, RZ, RZ, R33.reuse, P3 ;  /* 0x000000ffff03d224 */ /* 0x100fe200018e0621 */
[----:B------:R-:W-:Y:S01]  /*1880*/  IADD3 R106, P3, R12, R19, RZ ;  /* 0x000000130c6a7210 */ /* 0x000fe20007f7e0ff */
[----:B------:R-:W-:Y:S02]  /*1890*/  @!P2 IMAD R2, R32, c[0x0][0x194], R2 ;  /* 0x000065002002aa24 */ /* 0x000fe400078e0202 */
[----:B------:R-:W-:-:S02]  /*18a0*/  @!P4 IMAD.X R5, RZ, RZ, R33, P1 ;  /* 0x000000ffff05c224 */ /* 0x000fc400008e0621 */
[----:B------:R-:W-:Y:S02]  /*18b0*/  @!P0 IMAD R17, R17, c[0x0][0x190], RZ ;  /* 0x0000640011118a24 */ /* 0x000fe400078e02ff */
[----:B------:R-:W-:-:S04]  /*18c0*/  @!P2 IMAD.WIDE.U32 R32, R32, c[0x0][0x190], R30 ;  /* 0x000064002020aa25 */ /* 0x000fc800078e001e */
[----:B------:R-:W-:Y:S02]  /*18d0*/  @!P0 IMAD.MOV.U32 R20, RZ, RZ, R30 ;  /* 0x000000ffff148224 */ /* 0x000fe400078e001e */
[----:B------:R-:W-:Y:S02]  /*18e0*/  @!P0 IMAD.MOV.U32 R21, RZ, RZ, R31 ;  /* 0x000000ffff158224 */ /* 0x000fe400078e001f */
[----:B------:R-:W-:Y:S02]  /*18f0*/  @!P5 IMAD R3, R3, c[0x0][0x190], RZ ;  /* 0x000064000303da24 */ /* 0x000fe400078e02ff */
[C---:B------:R-:W-:Y:S02]  /*1900*/  @!P0 IMAD R17, R28.reuse, c[0x0][0x194], R17 ;  /* 0x000065001c118a24 */ /* 0x040fe400078e0211 */
[----:B------:R-:W-:Y:S01]  /*1910*/  @!P0 IMAD.WIDE.U32 R28, R28, c[0x0][0x190], R20 ;  /* 0x000064001c1c8a25 */ /* 0x000fe200078e0014 */
[----:B------:R-:W-:-:S03]  /*1920*/  @!P2 LEA R20, P1, R32, c[0x0][0x160], 0x1 ;  /* 0x000058002014aa11 */ /* 0x000fc600078208ff */
[----:B------:R-:W-:Y:S02]  /*1930*/  @!P2 IMAD.IADD R2, R33, 0x1, R2 ;  /* 0x000000012102a824 */ /* 0x000fe400078e0202 */
[----:B------:R-:W-:Y:S02]  /*1940*/  IMAD.SHL.U32 R16, R16, 0x8, RZ ;  /* 0x0000000810107824 */ /* 0x000fe400078e00ff */
[----:B------:R-:W-:Y:S01]  /*1950*/  @!P5 IMAD R18, R24, c[0x0][0x194], R3 ;  /* 0x000065001812da24 */ /* 0x000fe200078e0203 */
[----:B------:R-:W-:Y:S01]  /*1960*/  @!P2 LEA.HI.X R21, R32, c[0x0][0x164], R2, 0x1, P1 ;  /* 0x000059002015aa11 */ /* 0x000fe200008f0c02 */
[----:B------:R-:W-:Y:S01]  /*1970*/  @!P4 IMAD R5, R5, c[0x0][0x190], RZ ;  /* 0x000064000505ca24 */ /* 0x000fe200078e02ff */
[----:B------:R-:W-:Y:S01]  /*1980*/  LOP3.LUT R169, R169, 0xfffffe00, R16, 0xf8, !PT ;  /* 0xfffffe00a9a97812 */ /* 0x000fe200078ef810 */
[----:B------:R-:W-:Y:S01]  /*1990*/  IMAD.SHL.U32 R3, R167, 0x40, RZ ;  /* 0x00000040a7037824 */ /* 0x000fe200078e00ff */
[----:B------:R-:W-:Y:S01]  /*19a0*/  @!P0 LEA R16, P1, R28, c[0x0][0x160], 0x1 ;  /* 0x000058001c108a11 */ /* 0x000fe200078208ff */
[----:B------:R-:W-:-:S02]  /*19b0*/  @!P5 IMAD.MOV.U32 R34, RZ, RZ, R30 ;  /* 0x000000ffff22d224 */ /* 0x000fc400078e001e */
[----:B------:R-:W-:Y:S02]  /*19c0*/  @!P5 IMAD.MOV.U32 R35, RZ, RZ, R31 ;  /* 0x000000ffff23d224 */ /* 0x000fe400078e001f */
[----:B------:R-:W-:Y:S02]  /*19d0*/  @!P0 IMAD.IADD R17, R29, 0x1, R17 ;  /* 0x000000011d118824 */ /* 0x000fe400078e0211 */
[----:B------:R-:W-:Y:S02]  /*19e0*/  @!P4 IMAD R2, R22, c[0x0][0x194], R5 ;  /* 0x000065001602ca24 */ /* 0x000fe400078e0205 */
[----:B------:R-:W-:Y:S01]  /*19f0*/  IMAD.IADD R5, R6, 0x1, -R3 ;  /* 0x0000000106057824 */ /* 0x000fe200078e0a03 */
[----:B------:R-:W-:Y:S01]  /*1a00*/  @!P0 LEA.HI.X R17, R28, c[0x0][0x164], R17, 0x1, P1 ;  /* 0x000059001c118a11 */ /* 0x000fe200008f0c11 */
[----:B------:R-:W-:-:S03]  /*1a10*/  @!P5 IMAD.WIDE.U32 R24, R24, c[0x0][0x190], R34 ;  /* 0x000064001818da25 */ /* 0x000fc600078e0022 */
[----:B------:R-:W-:Y:S01]  /*1a20*/  ISETP.GE.AND P1, PT, R10, R5, PT ;  /* 0x000000050a00720c */ /* 0x000fe20003f26270 */
[----:B------:R-:W-:Y:S02]  /*1a30*/  IMAD.X R11, R13, 0x1, R11, P3 ;  /* 0x000000010d0b7824 */ /* 0x000fe400018e060b */
[----:B------:R-:W-:Y:S01]  /*1a40*/  @!P5 IMAD.IADD R13, R25, 0x1, R18 ;  /* 0x00000001190dd824 */ /* 0x000fe200078e0212 */
[----:B------:R-:W-:Y:S01]  /*1a50*/  @!P5 LEA R18, P3, R24, c[0x0][0x160], 0x1 ;  /* 0x000058001812da11 */ /* 0x000fe200078608ff */
[----:B------:R-:W-:-:S03]  /*1a60*/  @!P4 IMAD.WIDE.U32 R22, R22, c[0x0][0x190], R30 ;  /* 0x000064001616ca25 */ /* 0x000fc600078e001e */
[----:B------:R-:W-:Y:S01]  /*1a70*/  @!P5 LEA.HI.X R19, R24, c[0x0][0x164], R13, 0x1, P3 ;  /* 0x000059001813da11 */ /* 0x000fe200018f0c0d */
[----:B------:R-:W-:Y:S01]  /*1a80*/  IMAD.WIDE.U32 R26, R12, c[0x0][0x198], R26 ;  /* 0x000066000c1a7a25 */ /* 0x000fe200078e001a */
[----:B------:R-:W-:-:S03]  /*1a90*/  @!P4 LEA R24, P3, R22, c[0x0][0x160], 0x1 ;  /* 0x000058001618ca11 */ /* 0x000fc600078608ff */
[----:B------:R-:W-:Y:S02]  /*1aa0*/  @!P4 IMAD.IADD R13, R23, 0x1, R2 ;  /* 0x00000001170dc824 */ /* 0x000fe400078e0202 */
[----:B------:R-:W-:Y:S02]  /*1ab0*/  IMAD.SHL.U32 R169, R169, 0x2, RZ ;  /* 0x00000002a9a97824 */ /* 0x000fe400078e00ff */
[----:B------:R-:W-:Y:S01]  /*1ac0*/  IMAD.MOV.U32 R102, RZ, RZ, R26 ;  /* 0x000000ffff667224 */ /* 0x000fe200078e001a */
[----:B------:R-:W-:Y:S01]  /*1ad0*/  @!P4 LEA.HI.X R25, R22, c[0x0][0x164], R13, 0x1, P3 ;  /* 0x000059001619ca11 */ /* 0x000fe200018f0c0d */
[----:B------:R-:W-:Y:S01]  /*1ae0*/  IMAD.MOV.U32 R2, RZ, RZ, c[0x0][0x198] ;  /* 0x00006600ff027624 */ /* 0x000fe200078e00ff */
[----:B------:R-:W-:Y:S01]  /*1af0*/  @!PT LDS RZ, [RZ] ;  /* 0x00000000fffff984 */ /* 0x000fe20000000800 */
[----:B------:R-:W-:Y:S01]  /*1b00*/  @!PT LDS RZ, [RZ] ;  /* 0x00000000fffff984 */ /* 0x000fe20000000800 */
[----:B------:R-:W-:Y:S01]  /*1b10*/  @!PT LDS RZ, [RZ] ;  /* 0x00000000fffff984 */ /* 0x000fe20000000800 */
[----:B------:R1:W-:Y:S01]  /*1b20*/  @!P2 LDGSTS.E.BYPASS.LTC128B.128 [R169], [R20.64] ;  /* 0x0000000014a9afae */ /* 0x0003e2000b901d46 */
[----:B------:R-:W-:Y:S01]  /*1b30*/  IMAD.IADD R103, R27, 0x1, R103 ;  /* 0x000000011b677824 */ /* 0x000fe200078e0267 */
[----:B------:R-:W-:Y:S01]  /*1b40*/  ISETP.GE.AND P3, PT, R12, R5, PT ;  /* 0x000000050c00720c */ /* 0x000fe20003f66270 */
[----:B------:R-:W-:Y:S01]  /*1b50*/  IMAD.MOV.U32 R13, RZ, RZ, c[0x0][0x19c] ;  /* 0x00006700ff0d7624 */ /* 0x000fe200078e00ff */
[----:B------:R1:W-:Y:S01]  /*1b60*/  @!P2 LDGSTS.E.BYPASS.LTC128B.128 [R169+0x2000], [R20.64+0x80] ;  /* 0x0200008014a9afae */ /* 0x0003e2000b901d46 */
[----:B------:R-:W-:-:S03]  /*1b70*/  @!P1 LEA R22, P2, R2, R102, 0x4 ;  /* 0x0000006602169211 */ /* 0x000fc600078420ff */
[----:B------:R2:W-:Y:S01]  /*1b80*/  @!P0 LDGSTS.E.BYPASS.LTC128B.128 [R169+0x800], [R16.64] ;  /* 0x0080000010a98fae */ /* 0x0005e2000b901d46 */
[----:B------:R-:W-:Y:S02]  /*1b90*/  @!P1 LEA.HI.X R23, R2, R103, R13, 0x4, P2 ;  /* 0x0000006702179211 */ /* 0x000fe400010f240d */
[----:B------:R-:W-:Y:S01]  /*1ba0*/  @!P1 LEA R26, P2, R22, c[0x0][0x168], 0x1 ;  /* 0x00005a00161a9a11 */ /* 0x000fe200078408ff */
[----:B------:R2:W-:Y:S01]  /*1bb0*/  @!P0 LDGSTS.E.BYPASS.LTC128B.128 [R169+0x2800], [R16.64+0x80] ;  /* 0x0280008010a98fae */ /* 0x0005e2000b901d46 */
[-C--:B------:R-:W-:Y:S02]  /*1bc0*/  ISETP.GE.AND P0, PT, R8, R5.reuse, PT ;  /* 0x000000050800720c */ /* 0x080fe40003f06270 */
[----:B------:R-:W-:Y:S01]  /*1bd0*/  @!P1 LEA.HI.X R27, R22, c[0x0][0x16c], R23, 0x1, P2 ;  /* 0x00005b00161b9a11 */ /* 0x000fe200010f0c17 */
[----:B------:R-:W-:Y:S01]  /*1be0*/  IMAD.WIDE.U32 R22, R2, 0x20, RZ ;  /* 0x0000002002167825 */ /* 0x000fe200078e00ff */
[----:B------:R3:W-:Y:S04]  /*1bf0*/  @!P5 LDGSTS.E.BYPASS.LTC128B.128 [R169+0x1000], [R18.64] ;  /* 0x0100000012a9dfae */ /* 0x0007e8000b901d46 */
[----:B------:R3:W-:Y:S04]  /*1c00*/  @!P5 LDGSTS.E.BYPASS.LTC128B.128 [R169+0x3000], [R18.64+0x80] ;  /* 0x0300008012a9dfae */ /* 0x0007e8000b901d46 */
[----:B------:R4:W-:Y:S04]  /*1c10*/  @!P4 LDGSTS.E.BYPASS.LTC128B.128 [R169+0x1800], [R24.64] ;  /* 0x0180000018a9cfae */ /* 0x0009e8000b901d46 */
[----:B------:R4:W-:Y:S01]  /*1c20*/  @!P4 LDGSTS.E.BYPASS.LTC128B.128 [R169+0x3800], [R24.64+0x80] ;  /* 0x0380008018a9cfae */ /* 0x0009e2000b901d46 */
[----:B------:R-:W-:Y:S01]  /*1c30*/  ISETP.GE.AND P4, PT, R8, R5, PT ;  /* 0x000000050800720c */ /* 0x000fe20003f86270 */
[----:B-1----:R-:W-:Y:S01]  /*1c40*/  IMAD.SHL.U32 R20, R13, 0x20, RZ ;  /* 0x000000200d147824 */ /* 0x002fe200078e00ff */
[----:B------:R-:W-:-:S02]  /*1c50*/  @!P0 IADD3 R21, P2, R102, R22, RZ ;  /* 0x0000001666158210 */ /* 0x000fc40007f5e0ff */
[C---:B------:R-:W-:Y:S02]  /*1c60*/  @!P3 LEA R22, P5, R102.reuse, c[0x0][0x168], 0x1 ;  /* 0x00005a006616ba11 */ /* 0x040fe400078a08ff */
[----:B------:R-:W-:Y:S02]  /*1c70*/  @!P0 IADD3.X R20, R103, R23, R20, P2, !PT ;  /* 0x0000001767148210 */ /* 0x000fe400017fe414 */
[----:B------:R-:W-:Y:S02]  /*1c80*/  @!P3 LEA.HI.X R23, R102, c[0x0][0x16c], R103, 0x1, P5 ;  /* 0x00005b006617ba11 */ /* 0x000fe400028f0c67 */
[----:B--2---:R-:W-:Y:S02]  /*1c90*/  @!P0 LEA R16, P2, R21, c[0x0][0x168], 0x1 ;  /* 0x00005a0015108a11 */ /* 0x004fe400078408ff */
[----:B------:R-:W-:Y:S01]  /*1ca0*/  LEA.HI R8, R81, R76, RZ, 0x4 ;  /* 0x0000004c51087211 */ /* 0x000fe200078f20ff */
[----:B------:R1:W-:Y:S01]  /*1cb0*/  @!P3 LDGSTS.E.BYPASS.LTC128B.128 [R169+0x4000], [R22.64] ;  /* 0x0400000016a9bfae */ /* 0x0003e2000b901d46 */
[----:B------:R-:W-:-:S02]  /*1cc0*/  @!P0 LEA.HI.X R17, R21, c[0x0][0x16c], R20, 0x1, P2 ;  /* 0x00005b0015118a11 */ /* 0x000fc400010f0c14 */
[-C--:B------:R-:W-:Y:S01]  /*1cd0*/  ISETP.GE.AND P2, PT, R4, R5.reuse, PT ;  /* 0x000000050400720c */ /* 0x080fe20003f46270 */
[----:B------:R1:W-:Y:S01]  /*1ce0*/  @!P3 LDGSTS.E.BYPASS.LTC128B.128 [R169+0x6000], [R22.64+0x80] ;  /* 0x0600008016a9bfae */ /* 0x0003e2000b901d46 */
[-C--:B------:R-:W-:Y:S01]  /*1cf0*/  ISETP.GE.AND P5, PT, R10, R5.reuse, PT ;  /* 0x000000050a00720c */ /* 0x080fe20003fa6270 */
[----:B------:R-:W-:Y:S01]  /*1d00*/  IMAD R10, R7, c[0x0][0x1b8], RZ ;  /* 0x00006e00070a7a24 */ /* 0x000fe200078e02ff */
[-C--:B------:R-:W-:Y:S01]  /*1d10*/  ISETP.GE.AND P3, PT, R4, R5.reuse, PT ;  /* 0x000000050400720c */ /* 0x080fe20003f66270 */
[----:B------:R4:W-:Y:S01]  /*1d20*/  @!P1 LDGSTS.E.BYPASS.LTC128B.128 [R169+0x4800], [R26.64] ;  /* 0x048000001aa99fae */ /* 0x0009e2000b901d46 */
[----:B------:R-:W-:Y:S01]  /*1d30*/  IMAD R7, R11, c[0x0][0x1a0], RZ ;  /* 0x000068000b077a24 */ /* 0x000fe200078e02ff */
[----:B------:R-:W-:Y:S01]  /*1d40*/  LOP3.LUT R11, R8, 0xfffffff0, RZ, 0xc0, !PT ;  /* 0xfffffff0080b7812 */ /* 0x000fe200078ec0ff */
[----:B------:R-:W-:Y:S01]  /*1d50*/  IMAD R10, R9, c[0x0][0x1bc], R10 ;  /* 0x00006f00090a7a24 */ /* 0x000fe200078e020a */
[----:B------:R4:W-:Y:S01]  /*1d60*/  @!P1 LDGSTS.E.BYPASS.LTC128B.128 [R169+0x6800], [R26.64+0x80] ;  /* 0x068000801aa99fae */ /* 0x0009e2000b901d46 */
[----:B------:R-:W-:Y:S01]  /*1d70*/  ISETP.GE.AND P1, PT, R12, R5, PT ;  /* 0x000000050c00720c */ /* 0x000fe20003f26270 */
[----:B------:R-:W-:Y:S01]  /*1d80*/  IMAD R7, R106, c[0x0][0x1a4], R7 ;  /* 0x000069006a077a24 */ /* 0x000fe200078e0207 */
[----:B------:R-:W-:Y:S01]  /*1d90*/  SHF.R.S32.HI R5, RZ, 0x4, R8 ;  /* 0x00000004ff057819 */ /* 0x000fe20000011408 */
[----:B------:R-:W-:Y:S01]  /*1da0*/  @!P2 IMAD R13, R13, 0x30, RZ ;  /* 0x000000300d0da824 */ /* 0x000fe200078e02ff */
[----:B------:R2:W-:Y:S01]  /*1db0*/  @!P0 LDGSTS.E.BYPASS.LTC128B.128 [R169+0x5000], [R16.64] ;  /* 0x0500000010a98fae */ /* 0x0005e2000b901d46 */
[----:B---3--:R-:W-:Y:S01]  /*1dc0*/  @!P2 IMAD.WIDE.U32 R18, R2, 0x30, R102 ;  /* 0x000000300212a825 */ /* 0x008fe200078e0066 */
[----:B------:R-:W-:-:S02]  /*1dd0*/  LEA.HI R4, R8, R5, RZ, 0x1 ;  /* 0x0000000508047211 */ /* 0x000fc400078f08ff */
[----:B------:R2:W-:Y:S01]  /*1de0*/  @!P0 LDGSTS.E.BYPASS.LTC128B.128 [R169+0x7000], [R16.64+0x80] ;  /* 0x0700008010a98fae */ /* 0x0005e2000b901d46 */
[----:B------:R-:W-:Y:S01]  /*1df0*/  @!P2 IMAD.IADD R13, R19, 0x1, R13 ;  /* 0x00000001130da824 */ /* 0x000fe200078e020d */
[----:B------:R-:W-:Y:S01]  /*1e00*/  @!P2 LEA R20, P0, R18, c[0x0][0x168], 0x1 ;  /* 0x00005a001214aa11 */ /* 0x000fe200078008ff */
[----:B------:R-:W-:Y:S01]  /*1e10*/  IMAD.IADD R15, R15, 0x1, R10 ;  /* 0x000000010f0f7824 */ /* 0x000fe200078e020a */
[----:B------:R-:W-:Y:S01]  /*1e20*/  LOP3.LUT R4, R4, 0xfffffffe, RZ, 0xc0, !PT ;  /* 0xfffffffe04047812 */ /* 0x000fe200078ec0ff */
[----:B------:R-:W-:Y:S01]  /*1e30*/  IMAD.SHL.U32 R8, R0, 0x40, RZ ;  /* 0x0000004000087824 */ /* 0x000fe200078e00ff */
[----:B------:R-:W-:Y:S01]  /*1e40*/  @!P2 LEA.HI.X R21, R18, c[0x0][0x16c], R13, 0x1, P0 ;  /* 0x00005b001215aa11 */ /* 0x000fe200000f0c0d */
[----:B------:R-:W-:Y:S01]  /*1e50*/  IMAD.WIDE.U32 R106, R106, c[0x0][0x1a0], R14 ;  /* 0x000068006a6a7a25 */ /* 0x000fe200078e000e */
[----:B------:R-:W-:Y:S02]  /*1e60*/  LEA.HI R81, R81, R76, RZ, 0x5 ;  /* 0x0000004c51517211 */ /* 0x000fe400078f28ff */
[----:B------:R-:W-:Y:S01]  /*1e70*/  LOP3.LUT R8, R8, 0x1c0, RZ, 0xc0, !PT ;  /* 0x000001c008087812 */ /* 0x000fe200078ec0ff */
[----:B------:R1:W-:Y:S01]  /*1e80*/  @!P2 LDGSTS.E.BYPASS.LTC128B.128 [R169+0x5800], [R20.64] ;  /* 0x0580000014a9afae */ /* 0x0003e2000b901d46 */
[----:B------:R-:W-:Y:S01]  /*1e90*/  IMAD.IADD R9, R5, 0x1, -R4 ;  /* 0x0000000105097824 */ /* 0x000fe200078e0a04 */
[----:B------:R-:W-:Y:S01]  /*1ea0*/  LEA R164, P0, R106, c[0x0][0x170], 0x1 ;  /* 0x00005c006aa47a11 */ /* 0x000fe200078008ff */
[----:B------:R-:W-:Y:S01]  /*1eb0*/  IMAD.IADD R4, R76, 0x1, -R11 ;  /* 0x000000014c047824 */ /* 0x000fe200078e0a0b */
[----:B------:R1:W-:Y:S01]  /*1ec0*/  @!P2 LDGSTS.E.BYPASS.LTC128B.128 [R169+0x7800], [R20.64+0x80] ;  /* 0x0780008014a9afae */ /* 0x0003e2000b901d46 */
[----:B------:R-:W-:Y:S01]  /*1ed0*/  IMAD.MOV.U32 R5, RZ, RZ, 0x20 ;  /* 0x00000020ff057424 */ /* 0x000fe200078e00ff */
[----:B------:R-:W-:Y:S01]  /*1ee0*/  SHF.R.S32.HI R78, RZ, 0x5, R81 ;  /* 0x00000005ff4e7819 */ /* 0x000fe20000011451 */
[----:B------:R-:W-:Y:S01]  /*1ef0*/  IMAD.IADD R104, R107, 0x1, R7 ;  /* 0x000000016b687824 */ /* 0x000fe200078e0207 */
[----:B------:R-:W0:Y:S01]  /*1f00*/  LDGDEPBAR ;  /* 0x00000000000079af */ /* 0x000e220000000000 */
[----:B------:R-:W-:Y:S01]  /*1f10*/  SHF.R.S32.HI R77, RZ, 0x1f, R4 ;  /* 0x0000001fff4d7819 */ /* 0x000fe20000011404 */
[----:B------:R-:W-:Y:S01]  /*1f20*/  IMAD.WIDE.U32 R14, R5, c[0x0][0x1a0], RZ ;  /* 0x00006800050e7a25 */ /* 0x000fe200078e00ff */
[----:B------:R-:W-:-:S02]  /*1f30*/  LOP3.LUT R81, R81, 0xffffffe0, RZ, 0xc0, !PT ;  /* 0xffffffe051517812 */ /* 0x000fc400078ec0ff */
[----:B------:R-:W-:Y:S01]  /*1f40*/  LEA.HI R77, R77, R4, RZ, 0x3 ;  /* 0x000000044d4d7211 */ /* 0x000fe200078f18ff */
[----:B------:R-:W-:Y:S01]  /*1f50*/  IMAD.SHL.U32 R13, R12, 0x8, RZ ;  /* 0x000000080c0d7824 */ /* 0x000fe200078e00ff */
[----:B------:R-:W-:Y:S01]  /*1f60*/  LEA.HI.X R165, R106, c[0x0][0x174], R104, 0x1, P0 ;  /* 0x00005d006aa57a11 */ /* 0x000fe200000f0c68 */
[----:B------:R-:W-:Y:S01]  /*1f70*/  IMAD R10, R5, c[0x0][0x1a4], RZ ;  /* 0x00006900050a7a24 */ /* 0x000fe200078e02ff */
[----:B------:R-:W-:Y:S01]  /*1f80*/  @!P5 IADD3 R14, P0, R164, R14, RZ ;  /* 0x0000000ea40ed210 */ /* 0x000fe20007f1e0ff */
[----:B------:R-:W-:Y:S01]  /*1f90*/  @!P3 IMAD.MOV.U32 R12, RZ, RZ, c[0x0][0x1a0] ;  /* 0x00006800ff0cb624 */ /* 0x000fe200078e00ff */
[C---:B------:R-:W-:Y:S01]  /*1fa0*/  LOP3.LUT R11, R77.reuse, 0xfffffff8, RZ, 0xc0, !PT ;  /* 0xfffffff84d0b7812 */ /* 0x040fe200078ec0ff */
[----:B------:R-:W-:Y:S01]  /*1fb0*/  IMAD.SHL.U32 R77, R77, 0x40, RZ ;  /* 0x000000404d4d7824 */ /* 0x000fe200078e00ff */
[----:B------:R-:W-:Y:S01]  /*1fc0*/  LOP3.LUT R7, R8, 0x8, R13, 0xf8, !PT ;  /* 0x0000000808077812 */ /* 0x000fe200078ef80d */
[----:B------:R-:W-:Y:S01]  /*1fd0*/  @!P3 IMAD.WIDE.U32 R12, R12, 0x60, R164 ;  /* 0x000000600c0cb825 */ /* 0x000fe200078e00a4 */
[----:B------:R-:W-:-:S02]  /*1fe0*/  SHF.R.U32.HI R8, RZ, 0x3, R8 ;  /* 0x00000003ff087819 */ /* 0x000fc40000011608 */
[----:B------:R-:W-:Y:S01]  /*1ff0*/  @!P5 IADD3.X R15, R165, R15, R10, P0, !PT ;  /* 0x0000000fa50fd210 */ /* 0x000fe200007fe40a */
[----:B------:R-:W-:Y:S01]  /*2000*/  IMAD.IADD R4, R4, 0x1, -R11 ;  /* 0x0000000104047824 */ /* 0x000fe200078e0a0b */
[----:B------:R-:W-:Y:S01]  /*2010*/  LOP3.LUT R8, R7, R8, RZ, 0x3c, !PT ;  /* 0x0000000807087212 */ /* 0x000fe200078e3cff */
[----:B------:R-:W-:Y:S01]  /*2020*/  @!P4 IMAD.MOV.U32 R7, RZ, RZ, c[0x0][0x1a0] ;  /* 0x00006800ff07c624 */ /* 0x000fe200078e00ff */
[----:B------:R-:W-:Y:S01]  /*2030*/  LOP3.LUT R77, R77, 0xfffffe00, RZ, 0xc0, !PT ;  /* 0xfffffe004d4d7812 */ /* 0x000fe200078ec0ff */
[----:B------:R-:W-:Y:S01]  /*2040*/  @!P3 IMAD.MOV.U32 R10, RZ, RZ, c[0x0][0x1a4] ;  /* 0x00006900ff0ab624 */ /* 0x000fe200078e00ff */
[----:B------:R-:W-:-:S04]  /*2050*/  DEPBAR.LE SB0, 0x0 ;  /* 0x000080000000791a */ /* 0x000fc80000000000 */
[----:B------:R-:W-:Y:S01]  /*2060*/  BAR.SYNC.DEFER_BLOCKING 0x0 ;  /* 0x0000000000007b1d */ /* 0x000fe20000010000 */
[C---:B------:R-:W-:Y:S02]  /*2070*/  IMAD R161, R9.reuse, 0x200, R8 ;  /* 0x0000020009a17824 */ /* 0x040fe400078e0208 */
[----:B------:R-:W-:Y:S02]  /*2080*/  IMAD.SHL.U32 R9, R9, 0x8, RZ ;  /* 0x0000000809097824 */ /* 0x000fe400078e00ff */
[----:B------:R-:W-:Y:S02]  /*2090*/  @!P4 IMAD.MOV.U32 R8, RZ, RZ, c[0x0][0x1a4] ;  /* 0x00006900ff08c624 */ /* 0x000fe400078e00ff */
[----:B------:R-:W-:Y:S02]  /*20a0*/  @!P3 IMAD R10, R10, 0x60, RZ ;  /* 0x000000600a0ab824 */ /* 0x000fe400078e02ff */
[----:B------:R-:W-:Y:S02]  /*20b0*/  IMAD.SHL.U32 R161, R161, 0x2, RZ ;  /* 0x00000002a1a17824 */ /* 0x000fe400078e00ff */
[----:B------:R-:W-:-:S02]  /*20c0*/  @!P3 IMAD.IADD R11, R13, 0x1, R10 ;  /* 0x000000010d0bb824 */ /* 0x000fc400078e020a */
[----:B------:R-:W-:Y:S01]  /*20d0*/  @!P3 IMAD.MOV.U32 R10, RZ, RZ, R12 ;  /* 0x000000ffff0ab224 */ /* 0x000fe200078e000c */
[----:B------:R-:W-:Y:S01]  /*20e0*/  IADD3 R159, R161, 0x4020, RZ ;  /* 0x00004020a19f7810 */ /* 0x000fe20007ffe0ff */
[----:B------:R-:W-:Y:S01]  /*20f0*/  IMAD.IADD R168, R76, 0x1, -R81 ;  /* 0x000000014ca87824 */ /* 0x000fe200078e0a51 */
[----:B------:R-:W-:Y:S04]  /*2100*/  @P1 STS.128 [R169+0x8000], RZ ;  /* 0x008000ffa9001388 */ /* 0x000fe80000000c00 */
[----:B------:R-:W-:Y:S04]  /*2110*/  @P1 STS.128 [R169+0xa000], RZ ;  /* 0x00a000ffa9001388 */ /* 0x000fe80000000c00 */
[----:B------:R-:W-:Y:S01]  /*2120*/  @!PT LDS RZ, [RZ] ;  /* 0x00000000fffff984 */ /* 0x000fe20000000800 */
[----:B------:R-:W-:Y:S01]  /*2130*/  @!PT LDS RZ, [RZ] ;  /* 0x00000000fffff984 */ /* 0x000fe20000000800 */
[----:B------:R-:W-:Y:S01]  /*2140*/  @!PT LDS RZ, [RZ] ;  /* 0x00000000fffff984 */ /* 0x000fe20000000800 */
[----:B------:R3:W-:Y:S04]  /*2150*/  @!P1 LDGSTS.E.BYPASS.LTC128B.128 [R169+0x8000], [R164.64] ;  /* 0x08000000a4a99fae */ /* 0x0007e8000b901d46 */
[----:B------:R3:W-:Y:S01]  /*2160*/  @!P1 LDGSTS.E.BYPASS.LTC128B.128 [R169+0xa000], [R164.64+0x80] ;  /* 0x0a000080a4a99fae */ /* 0x0007e2000b901d46 */
[C---:B------:R-:W-:Y:S01]  /*2170*/  R2P PR, R4.reuse, 0x6 ;  /* 0x0000000604007804 */ /* 0x040fe20000000000 */
[----:B------:R-:W-:Y:S01]  /*2180*/  IMAD.SHL.U32 R4, R4, 0x40, RZ ;  /* 0x0000004004047824 */ /* 0x000fe200078e00ff */
[----:B--2---:R-:W-:Y:S01]  /*2190*/  @!P4 LEA R16, P0, R7, R164, 0x6 ;  /* 0x000000a40710c211 */ /* 0x004fe200078030ff */
[----:B------:R-:W-:Y:S02]  /*21a0*/  @P5 STS.128 [R169+0x8800], RZ ;  /* 0x008800ffa9005388 */ /* 0x000fe40000000c00 */
[----:B------:R-:W-:-:S02]  /*21b0*/  SEL R5, R5, 0xffffffe0, !P2 ;  /* 0xffffffe005057807 */ /* 0x000fc40005000000 */
[----:B------:R-:W-:Y:S01]  /*21c0*/  LOP3.LUT R4, R4, 0x1c0, RZ, 0xc0, !PT ;  /* 0x000001c004047812 */ /* 0x000fe200078ec0ff */
[----:B------:R-:W-:Y:S01]  /*21d0*/  @P5 STS.128 [R169+0xa800], RZ ;  /* 0x00a800ffa9005388 */ /* 0x000fe20000000c00 */
[----:B------:R-:W-:Y:S01]  /*21e0*/  @!P4 LEA.HI.X R17, R7, R165, R8, 0x6, P0 ;  /* 0x000000a50711c211 */ /* 0x000fe200000f3408 */
[----:B------:R-:W-:Y:S01]  /*21f0*/  IMAD R7, R78, 0x400, R77 ;  /* 0x000004004e077824 */ /* 0x000fe200078e024d */
[----:B------:R-:W-:Y:S01]  /*2200*/  LOP3.LUT R9, R4, 0x8, R9, 0xf8, !PT ;  /* 0x0000000804097812 */ /* 0x000fe200078ef809 */
[----:B------:R-:W-:Y:S01]  /*2210*/  @!PT LDS RZ, [RZ] ;  /* 0x00000000fffff984 */ /* 0x000fe20000000800 */
[----:B------:R-:W-:Y:S01]  /*2220*/  @!PT LDS RZ, [RZ] ;  /* 0x00000000fffff984 */ /* 0x000fe20000000800 */
[----:B------:R-:W-:Y:S01]  /*2230*/  @!PT LDS RZ, [RZ] ;  /* 0x00000000fffff984 */ /* 0x000fe20000000800 */
[----:B------:R2:W-:Y:S01]  /*2240*/  @!P5 LDGSTS.E.BYPASS.LTC128B.128 [R169+0x8800], [R14.64] ;  /* 0x088000000ea9dfae */ /* 0x0005e2000b901d46 */
[----:B------:R-:W-:-:S03]  /*2250*/  SHF.R.U32.HI R4, RZ, 0x3, R4 ;  /* 0x00000003ff047819 */ /* 0x000fc60000011604 */
[----:B------:R2:W-:Y:S01]  /*2260*/  @!P5 LDGSTS.E.BYPASS.LTC128B.128 [R169+0xa800], [R14.64+0x80] ;  /* 0x0a8000800ea9dfae */ /* 0x0005e2000b901d46 */
[----:B------:R-:W-:-:S03]  /*2270*/  LOP3.LUT R4, R9, R4, RZ, 0x3c, !PT ;  /* 0x0000000409047212 */ /* 0x000fc600078e3cff */
[----:B------:R-:W-:Y:S02]  /*2280*/  @P4 STS.128 [R169+0x9000], RZ ;  /* 0x009000ffa9004388 */ /* 0x000fe40000000c00 */
[----:B------:R-:W-:Y:S02]  /*2290*/  IMAD.IADD R162, R4, 0x1, R7 ;  /* 0x0000000104a27824 */ /* 0x000fe400078e0207 */
[----:B------:R-:W-:Y:S01]  /*22a0*/  @P4 STS.128 [R169+0xb000], RZ ;  /* 0x00b000ffa9004388 */ /* 0x000fe20000000c00 */
[----:B------:R-:W-:Y:S02]  /*22b0*/  IMAD.MOV.U32 R7, RZ, RZ, 0x10 ;  /* 0x00000010ff077424 */ /* 0x000fe400078e00ff */
[----:B------:R-:W-:Y:S01]  /*22c0*/  IMAD.SHL.U32 R162, R162, 0x2, RZ ;  /* 0x00000002a2a27824 */ /* 0x000fe200078e00ff */
[----:B------:R-:W-:Y:S01]  /*22d0*/  @!PT LDS RZ, [RZ] ;  /* 0x00000000fffff984 */ /* 0x000fe20000000800 */
[----:B------:R-:W-:Y:S01]  /*22e0*/  @!PT LDS RZ, [RZ] ;  /* 0x00000000fffff984 */ /* 0x000fe20000000800 */
[----:B------:R-:W-:Y:S01]  /*22f0*/  @!PT LDS RZ, [RZ] ;  /* 0x00000000fffff984 */ /* 0x000fe20000000800 */
[----:B------:R1:W-:Y:S02]  /*2300*/  @!P4 LDGSTS.E.BYPASS.LTC128B.128 [R169+0x9000], [R16.64] ;  /* 0x0900000010a9cfae */ /* 0x0003e4000b901d46 */
[----:B------:R-:W-:Y:S01]  /*2310*/  SEL R7, R7, 0xfffffff0, !P1 ;  /* 0xfffffff007077807 */ /* 0x000fe20004800000 */
[----:B------:R-:W-:Y:S01]  /*2320*/  IMAD R158, R5, 0x2, R162 ;  /* 0x00000002059e7824 */ /* 0x000fe200078e02a2 */
[----:B------:R2:W-:Y:S01]  /*2330*/  @!P4 LDGSTS.E.BYPASS.LTC128B.128 [R169+0xb000], [R16.64+0x80] ;  /* 0x0b00008010a9cfae */ /* 0x0005e2000b901d46 */
[----:B------:R-:W-:-:S02]  /*2340*/  R2P PR, R0, 0x6 ;  /* 0x0000000600007804 */ /* 0x000fc40000000000 */
[----:B------:R-:W-:Y:S01]  /*2350*/  IADD3 R0, R161, 0x4000, RZ ;  /* 0x00004000a1007810 */ /* 0x000fe20007ffe0ff */
[----:B------:R-:W-:Y:S01]  /*2360*/  @P3 STS.128 [R169+0x9800], RZ ;  /* 0x009800ffa9003388 */ /* 0x000fe20000000c00 */
[----:B------:R-:W-:-:S03]  /*2370*/  IMAD R160, R7, 0x2, R162 ;  /* 0x0000000207a07824 */ /* 0x000fc600078e02a2 */
[----:B------:R-:W-:Y:S01]  /*2380*/  @P3 STS.128 [R169+0xb800], RZ ;  /* 0x00b800ffa9003388 */ /* 0x000fe20000000c00 */
[----:B------:R-:W-:-:S03]  /*2390*/  IMAD R157, R5, 0x2, R160 ;  /* 0x00000002059d7824 */ /* 0x000fc600078e02a0 */
[----:B------:R-:W-:Y:S01]  /*23a0*/  @!PT LDS RZ, [RZ] ;  /* 0x00000000fffff984 */ /* 0x000fe20000000800 */
[----:B------:R-:W-:Y:S01]  /*23b0*/  @!PT LDS RZ, [RZ] ;  /* 0x00000000fffff984 */ /* 0x000fe20000000800 */
[----:B------:R-:W-:Y:S01]  /*23c0*/  @!PT LDS RZ, [RZ] ;  /* 0x00000000fffff984 */ /* 0x000fe20000000800 */
[----:B------:R3:W-:Y:S02]  /*23d0*/  @!P3 LDGSTS.E.BYPASS.LTC128B.128 [R169+0x9800], [R10.64] ;  /* 0x098000000aa9bfae */ /* 0x0007e4000b901d46 */
[----:B------:R-:W-:Y:S01]  /*23e0*/  @P1 IADD3 R159, R0, -0x20, RZ ;  /* 0xffffffe0009f1810 */ /* 0x000fe20007ffe0ff */
[----:B------:R-:W-:Y:S01]  /*23f0*/  IMAD.MOV.U32 R0, RZ, RZ, 0x40 ;  /* 0x00000040ff007424 */ /* 0x000fe200078e00ff */
[----:B------:R3:W-:Y:S02]  /*2400*/  @!P3 LDGSTS.E.BYPASS.LTC128B.128 [R169+0xb800], [R10.64+0x80] ;  /* 0x0b8000800aa9bfae */ /* 0x0007e4000b901d46 */
[C---:B------:R-:W-:Y:S02]  /*2410*/  IADD3 R151, R159.reuse, 0x800, RZ ;  /* 0x000008009f977810 */ /* 0x040fe40007ffe0ff */
[----:B------:R-:W-:Y:S01]  /*2420*/  LDSM.16.M88.4 R44, [R162] ;  /* 0x00000000a22c783b */ /* 0x000fe20000000200 */
[----:B------:R-:W-:Y:S02]  /*2430*/  SEL R0, R0, 0xffffffc0, !P2 ;  /* 0xffffffc000007807 */ /* 0x000fe40005000000 */
[C---:B------:R-:W-:Y:S01]  /*2440*/  IADD3 R150, R159.reuse, 0x1000, RZ ;  /* 0x000010009f967810 */ /* 0x040fe20007ffe0ff */
[----:B-1----:R-:W4:Y:S01]  /*2450*/  LDSM.16.M88.4 R20, [R161+0x4000] ;  /* 0x00400000a114783b */ /* 0x002f220000000200 */
[----:B------:R-:W-:Y:S01]  /*2460*/  IADD3 R149, R159, 0x1800, RZ ;  /* 0x000018009f957810 */ /* 0x000fe20007ffe0ff */
[----:B------:R-:W-:Y:S01]  /*2470*/  IMAD.IADD R155, R161, 0x1, R0 ;  /* 0x00000001a19b7824 */ /* 0x000fe200078e0200 */
[C---:B------:R-:W-:Y:S01]  /*2480*/  IADD3 R147, R159.reuse, 0x2000, RZ ;  /* 0x000020009f937810 */ /* 0x040fe20007ffe0ff */
[----:B--2---:R-:W1:Y:S01]  /*2490*/  LDSM.16.M88.4 R12, [R161+0x4800] ;  /* 0x00480000a10c783b */ /* 0x004e620000000200 */
[----:B------:R-:W-:Y:S01]  /*24a0*/  IMAD.IADD R148, R0, 0x1, R159 ;  /* 0x0000000100947824 */ /* 0x000fe200078e029f */
[----:B------:R-:W-:Y:S01]  /*24b0*/  IADD3 R146, R159, 0x2800, RZ ;  /* 0x000028009f927810 */ /* 0x000fe20007ffe0ff */
[----:B------:R-:W-:Y:S01]  /*24c0*/  IMAD.IADD R0, R77, 0x1, R4 ;  /* 0x000000014d007824 */ /* 0x000fe200078e0204 */
[----:B------:R-:W3:Y:S01]  /*24d0*/  LDSM.16.M88.4 R68, [R161+0x5000] ;  /* 0x00500000a144783b */ /* 0x000ee20000000200 */
[----:B------:R-:W-:-:S02]  /*24e0*/  IADD3 R145, R159, 0x3000, RZ ;  /* 0x000030009f917810 */ /* 0x000fc40007ffe0ff */
[----:B------:R-:W-:Y:S01]  /*24f0*/  IADD3 R144, R159, 0x3800, RZ ;  /* 0x000038009f907810 */ /* 0x000fe20007ffe0ff */
[----:B------:R-:W2:Y:S04]  /*2500*/  LDSM.16.M88.4 R36, [R161+0x5800] ;  /* 0x00580000a124783b */ /* 0x000ea80000000200 */
[----:B------:R-:W-:Y:S04]  /*2510*/  LDSM.16.M88.4 R56, [R160] ;  /* 0x00000000a038783b */ /* 0x000fe80000000200 */
[----:B------:R-:W2:Y:S04]  /*2520*/  LDSM.16.M88.4 R32, [R159] ;  /* 0x000000009f20783b */ /* 0x000ea80000000200 */
[----:B------:R-:W2:Y:S04]  /*2530*/  LDSM.16.M88.4 R28, [R159+0x800] ;  /* 0x000800009f1c783b */ /* 0x000ea80000000200 */
[----:B------:R-:W2:Y:S04]  /*2540*/  LDSM.16.M88.4 R60, [R159+0x1000] ;  /* 0x001000009f3c783b */ /* 0x000ea80000000200 */
[----:B------:R-:W2:Y:S04]  /*2550*/  LDSM.16.M88.4 R52, [R159+0x1800] ;  /* 0x001800009f34783b */ /* 0x000ea80000000200 */
[----:B------:R-:W-:Y:S01]  /*2560*/  LDSM.16.M88.4 R40, [R158] ;  /* 0x000000009e28783b */ /* 0x000fe20000000200 */
[C---:B----4-:R-:W-:Y:S03]  /*2570*/  HMMA.16816.F32.BF16 R24, R44.reuse, R20, RZ ;  /* 0x000000142c18723c */ /* 0x050fe600000418ff */
[----:B------:R-:W-:Y:S04]  /*2580*/  LDSM.16.M88.4 R72, [R155+0x5800] ;  /* 0x005800009b48783b */ /* 0x000fe80000000200 */
[----:B------:R-:W-:Y:S01]  /*2590*/  LDSM.16.M88.4 R64, [R157] ;  /* 0x000000009d40783b */ /* 0x000fe20000000200 */
[C---:B-1----:R-:W-:Y:S03]  /*25a0*/  HMMA.16816.F32.BF16 R16, R44.reuse, R12, RZ ;  /* 0x0000000c2c10723c */ /* 0x042fe600000418ff */
[----:B------:R-:W0:Y:S05]  /*25b0*/  LDGDEPBAR ;  /* 0x00000000000079af */ /* 0x000e2a0000000000 */
[C---:B------:R-:W-:Y:S08]  /*25c0*/  HMMA.16816.F32.BF16 R20, R44.reuse, R22, RZ ;  /* 0x000000162c14723c */ /* 0x040ff000000418ff */
[C---:B------:R-:W-:Y:S08]  /*25d0*/  HMMA.16816.F32.BF16 R12, R44.reuse, R14, RZ ;  /* 0x0000000e2c0c723c */ /* 0x040ff000000418ff */
[C---:B---3--:R-:W-:Y:S08]  /*25e0*/  HMMA.16816.F32.BF16 R8, R44.reuse, R68, RZ ;  /* 0x000000442c08723c */ /* 0x048ff000000418ff */
[C---:B------:R-:W-:Y:S08]  /*25f0*/  HMMA.16816.F32.BF16 R68, R44.reuse, R70, RZ ;  /* 0x000000462c44723c */ /* 0x040ff000000418ff */
[C---:B--2---:R-:W-:Y:S08]  /*2600*/  HMMA.16816.F32.BF16 R48, R44.reuse, R36, RZ ;  /* 0x000000242c30723c */ /* 0x044ff000000418ff */
[----:B------:R-:W-:Y:S01]  /*2610*/  HMMA.16816.F32.BF16 R44, R44, R38, RZ ;  /* 0x000000262c2c723c */ /* 0x000fe200000418ff */
[----:B------:R-:W1:Y:S07]  /*2620*/  LDSM.16.M88.4 R36, [R155+0x4000] ;  /* 0x004000009b24783b */ /* 0x000e6e0000000200 */
        /* <DEDUP_REMOVED lines=8> */
[----:B------:R-:W4:Y:S07]  /*26b0*/  LDSM.16.M88.4 R60, [R148] ;  /* 0x00000000943c783b */ /* 0x000f2e0000000200 */
        /* <DEDUP_REMOVED lines=16> */
[----:B------:R-:W1:Y:S03]  /*27c0*/  LDSM.16.M88.4 R72, [R161+0x7000] ;  /* 0x00700000a148783b */ /* 0x000e660000000200 */
[C---:B----4-:R-:W-:Y:S08]  /*27d0*/  HMMA.16816.F32.BF16 R24, R64.reuse, R60, R24 ;  /* 0x0000003c4018723c */ /* 0x050ff00000041818 */
[C---:B------:R-:W-:Y:S01]  /*27e0*/  HMMA.16816.F32.BF16 R20, R64.reuse, R62, R20 ;  /* 0x0000003e4014723c */ /* 0x040fe20000041814 */
[----:B------:R-:W4:Y:S07]  /*27f0*/  LDSM.16.M88.4 R60, [R161+0x7800] ;  /* 0x00780000a13c783b */ /* 0x000f2e0000000200 */
[C---:B------:R-:W-:Y:S08]  /*2800*/  HMMA.16816.F32.BF16 R8, R64.reuse, R56, R8 ;  /* 0x000000384008723c */ /* 0x040ff00000041808 */
[C---:B------:R-:W-:Y:S08]  /*2810*/  HMMA.16816.F32.BF16 R68, R64.reuse, R58, R68 ;  /* 0x0000003a4044723c */ /* 0x040ff00000041844 */
[C---:B------:R-:W-:Y:S08]  /*2820*/  HMMA.16816.F32.BF16 R16, R64.reuse, R44, R16 ;  /* 0x0000002c4010723c */ /* 0x040ff00000041810 */
[C---:B------:R-:W-:Y:S01]  /*2830*/  HMMA.16816.F32.BF16 R12, R64.reuse, R46, R12 ;  /* 0x0000002e400c723c */ /* 0x040fe2000004180c */
[----:B------:R-:W-:Y:S07]  /*2840*/  LDSM.16.M88.4 R44, [R159+0x2000] ;  /* 0x002000009f2c783b */ /* 0x000fee0000000200 */
[C---:B-1----:R-:W-:Y:S01]  /*2850*/  HMMA.16816.F32.BF16 R56, R64.reuse, R36, R48 ;  /* 0x000000244038723c */ /* 0x042fe20000041830 */
[----:B------:R-:W1:Y:S07]  /*2860*/  LDSM.16.M88.4 R48, [R160+0x2000] ;  /* 0x00200000a030783b */ /* 0x000e6e0000000200 */
        /* <DEDUP_REMOVED lines=8> */
[----:B------:R-:W-:Y:S07]  /*28f0*/  LDSM.16.M88.4 R40, [R155+0x6000] ;  /* 0x006000009b28783b */ /* 0x000fee0000000200 */
[C---:B------:R-:W-:Y:S08]  /*2900*/  HMMA.16816.F32.BF16 R8, R32.reuse, R72, R8 ;  /* 0x000000482008723c */ /* 0x040ff00000041808 */
[C---:B------:R-:W-:Y:S08]  /*2910*/  HMMA.16816.F32.BF16 R68, R32.reuse, R74, R68 ;  /* 0x0000004a2044723c */ /* 0x040ff00000041844 */
[C---:B----4-:R-:W-:Y:S08]  /*2920*/  HMMA.16816.F32.BF16 R56, R32.reuse, R60, R56 ;  /* 0x0000003c2038723c */ /* 0x050ff00000041838 */
[----:B------:R-:W-:Y:S01]  /*2930*/  HMMA.16816.F32.BF16 R52, R32, R62, R52 ;  /* 0x0000003e2034723c */ /* 0x000fe20000041834 */
[----:B------:R-:W3:Y:S04]  /*2940*/  LDSM.16.M88.4 R32, [R158+0x2000] ;  /* 0x002000009e20783b */ /* 0x000ee80000000200 */
[----:B------:R-:W4:Y:S03]  /*2950*/  LDSM.16.M88.4 R60, [R159+0x3800] ;  /* 0x003800009f3c783b */ /* 0x000f260000000200 */
[C---:B-1----:R-:W-:Y:S08]  /*2960*/  HMMA.16816.F32.BF16 R24, R48.reuse, R44, R24 ;  /* 0x0000002c3018723c */ /* 0x042ff00000041818 */
[C---:B------:R-:W-:Y:S01]  /*2970*/  HMMA.16816.F32.BF16 R20, R48.reuse, R46, R20 ;  /* 0x0000002e3014723c */ /* 0x040fe20000041814 */
[----:B------:R-:W1:Y:S07]  /*2980*/  LDSM.16.M88.4 R44, [R155+0x7000] ;  /* 0x007000009b2c783b */ /* 0x000e6e0000000200 */
[C---:B--2---:R-:W-:Y:S08]  /*2990*/  HMMA.16816.F32.BF16 R16, R48.reuse, R28, R16 ;  /* 0x0000001c3010723c */ /* 0x044ff00000041810 */
[C---:B------:R-:W-:Y:S08]  /*29a0*/  HMMA.16816.F32.BF16 R8, R48.reuse, R36, R8 ;  /* 0x000000243008723c */ /* 0x040ff00000041808 */
[C---:B------:R-:W-:Y:S08]  /*29b0*/  HMMA.16816.F32.BF16 R68, R48.reuse, R38, R68 ;  /* 0x000000263044723c */ /* 0x040ff00000041844 */
[----:B------:R-:W-:Y:S01]  /*29c0*/  HMMA.16816.F32.BF16 R12, R48, R30, R12 ;  /* 0x0000001e300c723c */ /* 0x000fe2000004180c */
[----:B------:R-:W-:Y:S07]  /*29d0*/  LDSM.16.M88.4 R28, [R148+0x2000] ;  /* 0x00200000941c783b */ /* 0x000fee0000000200 */
[C---:B---3--:R-:W-:Y:S01]  /*29e0*/  HMMA.16816.F32.BF16 R36, R32.reuse, R64, R16 ;  /* 0x000000402024723c */ /* 0x048fe20000041810 */
[----:B------:R-:W2:Y:S07]  /*29f0*/  LDSM.16.M88.4 R16, [R157+0x2000] ;  /* 0x002000009d10783b */ /* 0x000eae0000000200 */
[----:B------:R-:W-:Y:S08]  /*2a00*/  HMMA.16816.F32.BF16 R24, R32, R40, R24 ;  /* 0x000000282018723c */ /* 0x000ff00000041818 */
[C---:B----4-:R-:W-:Y:S07]  /*2a10*/  HMMA.16816.F32.BF16 R56, R48.reuse, R60, R56 ;  /* 0x0000003c3038723c */ /* 0x050fee0000041838 */
[----:B------:R-:W-:Y:S01]  /*2a20*/  IMAD R61, R78, 0x10, R80 ;  /* 0x000000104e3d7824 */ /* 0x000fe200078e0250 */
[----:B------:R-:W-:Y:S01]  /*2a30*/  HMMA.16816.F32.BF16 R52, R48, R62, R52 ;  /* 0x0000003e3034723c */ /* 0x000fe20000041834 */
[----:B------:R-:W-:Y:S07]  /*2a40*/  LDSM.16.M88.4 R48, [R148+0x2800] ;  /* 0x002800009430783b */ /* 0x000fee0000000200 */
[C---:B------:R-:W-:Y:S01]  /*2a50*/  HMMA.16816.F32.BF16 R40, R32.reuse, R42, R20 ;  /* 0x0000002a2028723c */ /* 0x040fe20000041814 */
[----:B------:R-:W3:Y:S07]  /*2a60*/  LDSM.16.M88.4 R20, [R155+0x7800] ;  /* 0x007800009b14783b */ /* 0x000eee0000000200 */
[C---:B-1----:R-:W-:Y:S07]  /*2a70*/  HMMA.16816.F32.BF16 R8, R32.reuse, R44, R8 ;  /* 0x0000002c2008723c */ /* 0x042fee0000041808 */
[----:B------:R-:W-:Y:S01]  /*2a80*/  SHF.R.S32.HI R45, RZ, 0x1f, R168 ;  /* 0x0000001fff2d7819 */ /* 0x000fe200000114a8 */
[----:B------:R-:W-:Y:S03]  /*2a90*/  HMMA.16816.F32.BF16 R68, R32, R46, R68 ;  /* 0x0000002e2044723c */ /* 0x000fe60000041844 */
[----:B------:R-:W-:-:S02]  /*2aa0*/  LEA.HI R168, R45, R168, RZ, 0x2 ;  /* 0x000000a82da87211 */ /* 0x000fc400078f10ff */
[----:B------:R-:W1:Y:S02]  /*2ab0*/  LDSM.16.M88.4 R44, [R148+0x3000] ;  /* 0x00300000942c783b */ /* 0x000e640000000200 */
[----:B------:R-:W-:Y:S01]  /*2ac0*/  SHF.R.S32.HI R168, RZ, 0x2, R168 ;  /* 0x00000002ffa87819 */ /* 0x000fe200000114a8 */
[----:B------:R-:W-:Y:S03]  /*2ad0*/  HMMA.16816.F32.BF16 R12, R32, R66, R12 ;  /* 0x00000042200c723c */ /* 0x000fe6000004180c */
[----:B------:R-:W-:-:S04]  /*2ae0*/  IADD3 R61, R61, 0x1, R168 ;  /* 0x000000013d3d7810 */ /* 0x000fc80007ffe0a8 */
[----:B------:R-:W-:Y:S01]  /*2af0*/  IADD3 R61, R6, R61, -R79 ;  /* 0x0000003d063d7210 */ /* 0x000fe20007ffe84f */
[----:B--2---:R-:W-:Y:S03]  /*2b00*/  HMMA.16816.F32.BF16 R40, R16, R30, R40 ;  /* 0x0000001e1028723c */ /* 0x004fe60000041828 */
[----:B------:R-:W-:Y:S02]  /*2b10*/  IADD3 R181, R61, c[0x0][0x2e8], RZ ;  /* 0x0000ba003db57a10 */ /* 0x000fe40007ffe0ff */
[----:B------:R-:W2:Y:S01]  /*2b20*/  LDSM.16.M88.4 R60, [R148+0x3800] ;  /* 0x00380000943c783b */ /* 0x000ea20000000200 */
[----:B------:R-:W-:-:S04]  /*2b30*/  DEPBAR.LE SB0, 0x0 ;  /* 0x000080000000791a */ /* 0x000fc80000000000 */
[----:B---3--:R-:W-:Y:S07]  /*2b40*/  HMMA.16816.F32.BF16 R56, R32, R20, R56 ;  /* 0x000000142038723c */ /* 0x008fee0000041838 */
[C---:B------:R-:W-:Y:S01]  /*2b50*/  IADD3 R21, R181.reuse, 0x8, RZ ;  /* 0x00000008b5157810 */ /* 0x040fe20007ffe0ff */
[----:B------:R-:W-:Y:S01]  /*2b60*/  HMMA.16816.F32.BF16 R36, R16, R48, R36 ;  /* 0x000000301024723c */ /* 0x000fe20000041824 */
[-C--:B------:R-:W-:Y:S02]  /*2b70*/  IMNMX R181, R181, R6.reuse, PT ;  /* 0x00000006b5b57217 */ /* 0x080fe40003800200 */
[----:B------:R-:W-:-:S04]  /*2b80*/  IMNMX R180, R21, R6, PT ;  /* 0x0000000615b47217 */ /* 0x000fc80003800200 */
[----:B------:R-:W-:Y:S01]  /*2b90*/  IMAD.IADD R48, R3, 0x1, R182 ;  /* 0x0000000103307824 */ /* 0x000fe200078e02b6 */
[C---:B------:R-:W-:Y:S04]  /*2ba0*/  HMMA.16816.F32.BF16 R12, R16.reuse, R50, R12 ;  /* 0x00000032100c723c */ /* 0x040fe8000004180c */
[C---:B------:R-:W-:Y:S02]  /*2bb0*/  IADD3 R6, R48.reuse, 0x1, RZ ;  /* 0x0000000130067810 */ /* 0x040fe40007ffe0ff */
[C---:B------:R-:W-:Y:S02]  /*2bc0*/  IADD3 R20, R48.reuse, 0x8, RZ ;  /* 0x0000000830147810 */ /* 0x040fe40007ffe0ff */
[----:B-1----:R-:W-:Y:S01]  /*2bd0*/  HMMA.16816.F32.BF16 R8, R16, R44, R8 ;  /* 0x0000002c1008723c */ /* 0x002fe20000041808 */
[----:B------:R-:W-:-:S02]  /*2be0*/  IADD3 R4, R48, 0x9, RZ ;  /* 0x0000000930047810 */ /* 0x000fc40007ffe0ff */
[CC--:B------:R-:W-:Y:S02]  /*2bf0*/  ISETP.GE.AND P1, PT, R6.reuse, R181.reuse, PT ;  /* 0x000000b50600720c */ /* 0x0c0fe40003f26270 */
[-C--:B------:R-:W-:Y:S02]  /*2c00*/  ISETP.GE.AND P3, PT, R6, R180.reuse, PT ;  /* 0x000000b40600720c */ /* 0x080fe40003f66270 */
[CC--:B------:R-:W-:Y:S01]  /*2c10*/  ISETP.GE.AND P5, PT, R20.reuse, R181.reuse, PT ;  /* 0x000000b51400720c */ /* 0x0c0fe20003fa6270 */
[----:B------:R-:W-:Y:S01]  /*2c20*/  HMMA.16816.F32.BF16 R52, R32, R22, R52 ;  /* 0x000000162034723c */ /* 0x000fe20000041834 */
[----:B------:R-:W-:Y:S02]  /*2c30*/  ISETP.GE.AND P2, PT, R20, R180, PT ;  /* 0x000000b41400720c */ /* 0x000fe40003f46270 */
[----:B------:R-:W-:Y:S02]  /*2c40*/  IADD3 R6, R48, 0x10, RZ ;  /* 0x0000001030067810 */ /* 0x000fe40007ffe0ff */
[----:B------:R-:W-:-:S02]  /*2c50*/  ISETP.GE.AND P4, PT, R4, R181, PT ;  /* 0x000000b50400720c */ /* 0x000fc40003f86270 */
[-C--:B------:R-:W-:Y:S01]  /*2c60*/  ISETP.GE.AND P0, PT, R4, R180.reuse, PT ;  /* 0x000000b40400720c */ /* 0x080fe20003f06270 */
[C---:B------:R-:W-:Y:S01]  /*2c70*/  HMMA.16816.F32.BF16 R68, R16.reuse, R46, R68 ;  /* 0x0000002e1044723c */ /* 0x040fe20000041844 */
[----:B------:R-:W-:Y:S02]  /*2c80*/  FSEL R49, R40, -INF , !P5 ;  /* 0xff80000028317808 */ /* 0x000fe40006800000 */
[----:B------:R-:W-:Y:S02]  /*2c90*/  FSEL R42, R42, -INF , !P2 ;  /* 0xff8000002a2a7808 */ /* 0x000fe40005000000 */
[----:B------:R-:W-:Y:S02]  /*2ca0*/  IADD3 R20, R48, 0x11, RZ ;  /* 0x0000001130147810 */ /* 0x000fe40007ffe0ff */
[C---:B------:R-:W-:Y:S01]  /*2cb0*/  ISETP.GE.AND P5, PT, R6.reuse, R181, PT ;  /* 0x000000b50600720c */ /* 0x040fe20003fa6270 */
[----:B--2---:R-:W-:Y:S01]  /*2cc0*/  HMMA.16816.F32.BF16 R56, R16, R60, R56 ;  /* 0x0000003c1038723c */ /* 0x004fe20000041838 */
[----:B------:R-:W-:-:S02]  /*2cd0*/  ISETP.GE.AND P2, PT, R6, R180, PT ;  /* 0x000000b40600720c */ /* 0x000fc40003f46270 */
[----:B------:R-:W-:Y:S02]  /*2ce0*/  IADD3 R6, R48, 0x18, RZ ;  /* 0x0000001830067810 */ /* 0x000fe40007ffe0ff */
[----:B------:R-:W-:Y:S02]  /*2cf0*/  FSEL R41, R41, -INF , !P4 ;  /* 0xff80000029297808 */ /* 0x000fe40006000000 */
[----:B------:R-:W-:Y:S01]  /*2d00*/  FSEL R4, R43, -INF , !P0 ;  /* 0xff8000002b047808 */ /* 0x000fe20004000000 */
[----:B------:R-:W-:Y:S01]  /*2d10*/  HMMA.16816.F32.BF16 R24, R16, R28, R24 ;  /* 0x0000001c1018723c */ /* 0x000fe20000041818 */
[C---:B------:R-:W-:Y:S02]  /*2d20*/  ISETP.GE.AND P4, PT, R20.reuse, R181, PT ;  /* 0x000000b51400720c */ /* 0x040fe40003f86270 */
[----:B------:R-:W-:Y:S02]  /*2d30*/  ISETP.GE.AND P0, PT, R20, R180, PT ;  /* 0x000000b41400720c */ /* 0x000fe40003f06270 */
[----:B------:R-:W-:-:S02]  /*2d40*/  FSEL R23, R36, -INF , !P5 ;  /* 0xff80000024177808 */ /* 0x000fc40006800000 */
[----:B------:R-:W-:Y:S01]  /*2d50*/  FSEL R22, R38, -INF , !P2 ;  /* 0xff80000026167808 */ /* 0x000fe20005000000 */
[----:B------:R-:W-:Y:S01]  /*2d60*/  HMMA.16816.F32.BF16 R52, R16, R62, R52 ;  /* 0x0000003e1034723c */ /* 0x000fe20000041834 */
[----:B------:R-:W-:Y:S01]  /*2d70*/  IADD3 R21, R48, 0x19, RZ ;  /* 0x0000001930157810 */ /* 0x000fe20007ffe0ff */
[----:B------:R-:W-:Y:S01]  /*2d80*/  BAR.SYNC.DEFER_BLOCKING 0x0 ;  /* 0x0000000000007b1d */ /* 0x000fe20000010000 */
[C---:B------:R-:W-:Y:S02]  /*2d90*/  ISETP.GE.AND P5, PT, R6.reuse, R181, PT ;  /* 0x000000b50600720c */ /* 0x040fe40003fa6270 */
[----:B------:R-:W-:Y:S02]  /*2da0*/  ISETP.GE.AND P2, PT, R6, R180, PT ;  /* 0x000000b40600720c */ /* 0x000fe40003f46270 */
[----:B------:R-:W-:Y:S02]  /*2db0*/  IADD3 R6, R48, 0x20, RZ ;  /* 0x0000002030067810 */ /* 0x000fe40007ffe0ff */
[----:B------:R-:W-:-:S02]  /*2dc0*/  FSEL R65, R37, -INF , !P4 ;  /* 0xff80000025417808 */ /* 0x000fc40006000000 */
[----:B------:R-:W-:Y:S02]  /*2dd0*/  FSEL R20, R39, -INF , !P0 ;  /* 0xff80000027147808 */ /* 0x000fe40004000000 */
[CC--:B------:R-:W-:Y:S02]  /*2de0*/  ISETP.GE.AND P4, PT, R21.reuse, R181.reuse, PT ;  /* 0x000000b51500720c */ /* 0x0c0fe40003f86270 */
[----:B------:R-:W-:Y:S02]  /*2df0*/  ISETP.GE.AND P0, PT, R21, R180, PT ;  /* 0x000000b41500720c */ /* 0x000fe40003f06270 */
        /* <DEDUP_REMOVED lines=9> */
[----:B------:R-:W-:Y:S02]  /*2e90*/  FSEL R35, R9, -INF , !P4 ;  /* 0xff80000009237808 */ /* 0x000fe40006000000 */
[----:B------:R-:W-:Y:S02]  /*2ea0*/  FSEL R128, R11, -INF , !P0 ;  /* 0xff8000000b807808 */ /* 0x000fe40004000000 */
[----:B------:R-:W-:Y:S02]  /*2eb0*/  FSEL R14, R14, -INF , !P2 ;  /* 0xff8000000e0e7808 */ /* 0x000fe40005000000 */
[C---:B------:R-:W-:Y:S02]  /*2ec0*/  ISETP.GE.AND P4, PT, R8.reuse, R181, PT ;  /* 0x000000b50800720c */ /* 0x040fe40003f86270 */
[-C--:B------:R-:W-:Y:S02]  /*2ed0*/  ISETP.GE.AND P0, PT, R8, R180.reuse, PT ;  /* 0x000000b40800720c */ /* 0x080fe40003f06270 */
[----:B------:R-:W-:-:S02]  /*2ee0*/  ISETP.GE.AND P2, PT, R6, R180, PT ;  /* 0x000000b40600720c */ /* 0x000fc40003f46270 */
[C---:B------:R-:W-:Y:S02]  /*2ef0*/  IADD3 R8, R48.reuse, 0x31, RZ ;  /* 0x0000003130087810 */ /* 0x040fe40007ffe0ff */
[----:B------:R-:W-:Y:S02]  /*2f00*/  IADD3 R6, R48, 0x28, RZ ;  /* 0x0000002830067810 */ /* 0x000fe40007ffe0ff */
[----:B------:R-:W-:Y:S02]  /*2f10*/  FSEL R140, R71, -INF , !P0 ;  /* 0xff800000478c7808 */ /* 0x000fe40004000000 */
[----:B------:R-:W-:Y:S02]  /*2f20*/  FSEL R30, R10, -INF , !P2 ;  /* 0xff8000000a1e7808 */ /* 0x000fe40005000000 */
[----:B------:R-:W-:Y:S02]  /*2f30*/  ISETP.GE.AND P0, PT, R8, R180, PT ;  /* 0x000000b40800720c */ /* 0x000fe40003f06270 */
[----:B------:R-:W-:-:S02]  /*2f40*/  ISETP.GE.AND P5, PT, R6, R181, PT ;  /* 0x000000b50600720c */ /* 0x000fc40003fa6270 */
[----:B------:R-:W-:Y:S02]  /*2f50*/  ISETP.GE.AND P2, PT, R6, R180, PT ;  /* 0x000000b40600720c */ /* 0x000fe40003f46270 */
[----:B------:R-:W-:Y:S02]  /*2f60*/  IADD3 R6, R48, 0x30, RZ ;  /* 0x0000003030067810 */ /* 0x000fe40007ffe0ff */
[----:B------:R-:W-:Y:S02]  /*2f70*/  FSEL R134, R59, -INF , !P0 ;  /* 0xff8000003b867808 */ /* 0x000fe40004000000 */
[----:B------:R-:W-:Y:S02]  /*2f80*/  FSEL R29, R68, -INF , !P5 ;  /* 0xff800000441d7808 */ /* 0x000fe40006800000 */
[----:B------:R-:W-:Y:S02]  /*2f90*/  FSEL R130, R70, -INF , !P2 ;  /* 0xff80000046827808 */ /* 0x000fe40005000000 */
[----:B------:R-:W-:-:S02]  /*2fa0*/  ISETP.GT.AND P0, PT, R171, 0x1, PT ;  /* 0x00000001ab00780c */ /* 0x000fc40003f04270 */
[CC--:B------:R-:W-:Y:S02]  /*2fb0*/  ISETP.GE.AND P5, PT, R6.reuse, R181.reuse, PT ;  /* 0x000000b50600720c */ /* 0x0c0fe40003fa6270 */
[----:B------:R-:W-:Y:S02]  /*2fc0*/  ISETP.GE.AND P2, PT, R6, R180, PT ;  /* 0x000000b40600720c */ /* 0x000fe40003f46270 */
[----:B------:R-:W-:Y:S02]  /*2fd0*/  IADD3 R6, R48, 0x38, RZ ;  /* 0x0000003830067810 */ /* 0x000fe40007ffe0ff */
[----:B------:R-:W-:Y:S02]  /*2fe0*/  FSEL R139, R56, -INF , !P5 ;  /* 0xff800000388b7808 */ /* 0x000fe40006800000 */
[----:B------:R-:W-:Y:S02]  /*2ff0*/  FSEL R136, R58, -INF , !P2 ;  /* 0xff8000003a887808 */ /* 0x000fe40005000000 */
[----:B------:R-:W-:-:S02]  /*3000*/  ISETP.GE.AND P5, PT, R6, R181, PT ;  /* 0x000000b50600720c */ /* 0x000fc40003fa6270 */
[----:B------:R-:W-:Y:S02]  /*3010*/  ISETP.GE.AND P2, PT, R6, R180, PT ;  /* 0x000000b40600720c */ /* 0x000fe40003f46270 */
[----:B------:R-:W-:Y:S02]  /*3020*/  FSEL R31, R69, -INF , !P4 ;  /* 0xff800000451f7808 */ /* 0x000fe40006000000 */
[----:B------:R-:W-:Y:S02]  /*3030*/  FSEL R25, R25, -INF , !P1 ;  /* 0xff80000019197808 */ /* 0x000fe40004800000 */
[----:B------:R-:W-:Y:S02]  /*3040*/  FSEL R6, R27, -INF , !P3 ;  /* 0xff8000001b067808 */ /* 0x000fe40005800000 */
[-C--:B------:R-:W-:Y:S02]  /*3050*/  ISETP.GE.AND P4, PT, R8, R181.reuse, PT ;  /* 0x000000b50800720c */ /* 0x080fe40003f86270 */
[----:B------:R-:W-:-:S02]  /*3060*/  ISETP.GE.AND P1, PT, R48, R181, PT ;  /* 0x000000b53000720c */ /* 0x000fc40003f26270 */
[C---:B------:R-:W-:Y:S02]  /*3070*/  ISETP.GE.AND P3, PT, R48.reuse, R180, PT ;  /* 0x000000b43000720c */ /* 0x040fe40003f66270 */
[----:B------:R-:W-:Y:S02]  /*3080*/  IADD3 R48, R48, 0x39, RZ ;  /* 0x0000003930307810 */ /* 0x000fe40007ffe0ff */
[----:B------:R-:W-:Y:S02]  /*3090*/  FSEL R137, R57, -INF , !P4 ;  /* 0xff80000039897808 */ /* 0x000fe40006000000 */
[----:B------:R-:W-:Y:S02]  /*30a0*/  FSEL R24, R24, -INF , !P1 ;  /* 0xff80000018187808 */ /* 0x000fe40004800000 */
[----:B------:R-:W-:Y:S02]  /*30b0*/  FSEL R26, R26, -INF , !P3 ;  /* 0xff8000001a1a7808 */ /* 0x000fe40005800000 */
[----:B------:R-:W-:-:S02]  /*30c0*/  ISETP.GE.AND P4, PT, R48, R181, PT ;  /* 0x000000b53000720c */ /* 0x000fc40003f86270 */
[----:B------:R-:W-:Y:S02]  /*30d0*/  ISETP.GE.AND P1, PT, R48, R180, PT ;  /* 0x000000b43000720c */ /* 0x000fe40003f26270 */
[----:B------:R-:W-:Y:S02]  /*30e0*/  @!P0 LEA R174, P3, R102, c[0x0][0x168], 0x1 ;  /* 0x00005a0066ae8a11 */ /* 0x000fe400078608ff */
[----:B------:R-:W-:Y:S02]  /*30f0*/  FSEL R135, R52, -INF , !P5 ;  /* 0xff80000034877808 */ /* 0x000fe40006800000 */
[----:B------:R-:W-:Y:S02]  /*3100*/  FSEL R132, R54, -INF , !P2 ;  /* 0xff80000036847808 */ /* 0x000fe40005000000 */
[----:B------:R-:W-:Y:S02]  /*3110*/  FSEL R133, R53, -INF , !P4 ;  /* 0xff80000035857808 */ /* 0x000fe40006000000 */
[----:B------:R-:W-:-:S02]  /*3120*/  FSEL R126, R55, -INF , !P1 ;  /* 0xff800000377e7808 */ /* 0x000fc40004800000 */
[----:B------:R-:W-:Y:S01]  /*3130*/  @!P0 LEA.HI.X R175, R102, c[0x0][0x16c], R103, 0x1, P3 ;  /* 0x00005b0066af8a11 */ /* 0x000fe200018f0c67 */
        /* <DEDUP_REMOVED lines=59> */
.L_x_6581:
[----:B------:R-:W-:-:S04]  /*34f0*/  LEA R3, -R2, RZ, 0x6 ;  /* 0x000000ff02037211 */ /* 0x000fc800078e31ff */
[----:B------:R-:W-:Y:S02]  /*3500*/  SHF.R.S32.HI R8, RZ, 0x1f, R3 ;  /* 0x0000001fff087819 */ /* 0x000fe40000011403 */
.L_x_6582:
        /* <DEDUP_REMOVED lines=10> */
[----:B------:R-:W-:Y:S01]  /*35b0*/  IADD3 R18, P0, R10, R3, RZ ;  /* 0x000000030a127210 */ /* 0x000fe20007f1e0ff */
        /* <DEDUP_REMOVED lines=13> */
[----:B------:R-:W0:Y:S02]  /*3690*/  LDGDEPBAR ;  /* 0x00000000000079af */ /* 0x000e240000000000 */
.L_x_6580:
        /* <DEDUP_REMOVED lines=58> */
[--C-:B------:R-:W-:Y:S01]  /*3a40*/  FFMA.FTZ R115, R25, c[0x0][0x23c], -R138.reuse ;  /* 0x00008f0019737a23 */ /* 0x100fe2000001088a */
[----:B------:R-:W-:Y:S01]  /*3a50*/  ISETP.GE.AND P0, PT, R171, 0x2, PT ;  /* 0x00000002ab00780c */ /* 0x000fe20003f06270 */
[--C-:B------:R-:W-:Y:S02]  /*3a60*/  FFMA.FTZ R114, R49, c[0x0][0x23c], -R138.reuse ;  /* 0x00008f0031727a23 */ /* 0x100fe4000001088a */
[----:B------:R-:W-:Y:S01]  /*3a70*/  FFMA.FTZ R111, R41, c[0x0][0x23c], -R138 ;  /* 0x00008f00296f7a23 */ /* 0x000fe2000001088a */
[----:B------:R-:W-:Y:S01]  /*3a80*/  MUFU.EX2 R116, R116 ;  /* 0x0000007400747308 */ /* 0x000fe20000000800 */
[--C-:B------:R-:W-:Y:S02]  /*3a90*/  FFMA.FTZ R119, R26, c[0x0][0x23c], -R129.reuse ;  /* 0x00008f001a777a23 */ /* 0x100fe40000010881 */
[--C-:B------:R-:W-:Y:S01]  /*3aa0*/  FFMA.FTZ R120, R6, c[0x0][0x23c], -R129.reuse ;  /* 0x00008f0006787a23 */ /* 0x100fe20000010881 */
[----:B------:R-:W-:Y:S01]  /*3ab0*/  LDSM.16.MT88.4 R24, [R156+0x8800] ;  /* 0x008800009c18783b */ /* 0x000fe20000004200 */
[----:B------:R-:W-:-:S02]  /*3ac0*/  FFMA.FTZ R121, R42, c[0x0][0x23c], -R129 ;  /* 0x00008f002a797a23 */ /* 0x000fc40000010881 */
[--C-:B------:R-:W-:Y:S01]  /*3ad0*/  FFMA.FTZ R112, R4, c[0x0][0x23c], -R129.reuse ;  /* 0x00008f0004707a23 */ /* 0x100fe20000010881 */
[----:B------:R-:W1:Y:S01]  /*3ae0*/  MUFU.EX2 R115, R115 ;  /* 0x0000007300737308 */ /* 0x000e620000000800 */
[----:B------:R-:W2:Y:S01]  /*3af0*/  LDSM.16.MT88.4 R4, [R152+0xa000] ;  /* 0x00a000009804783b */ /* 0x000ea20000004200 */
[--C-:B------:R-:W-:Y:S02]  /*3b00*/  FFMA.FTZ R0, R13, c[0x0][0x23c], -R138.reuse ;  /* 0x00008f000d007a23 */ /* 0x100fe4000001088a */
[--C-:B------:R-:W-:Y:S02]  /*3b10*/  FFMA.FTZ R118, R14, c[0x0][0x23c], -R129.reuse ;  /* 0x00008f000e767a23 */ /* 0x100fe40000010881 */
[----:B------:R-:W-:Y:S02]  /*3b20*/  FFMA.FTZ R105, R12, c[0x0][0x23c], -R129 ;  /* 0x00008f000c697a23 */ /* 0x000fe40000010881 */
[----:B------:R-:W-:Y:S01]  /*3b30*/  MUFU.EX2 R114, R114 ;  /* 0x0000007200727308 */ /* 0x000fe20000000800 */
[----:B------:R-:W5:Y:S01]  /*3b40*/  LDSM.16.MT88.4 R12, [R152+0x8800] ;  /* 0x00880000980c783b */ /* 0x000f620000004200 */
[----:B------:R-:W-:-:S02]  /*3b50*/  FFMA.FTZ R113, R23, c[0x0][0x23c], -R138 ;  /* 0x00008f0017717a23 */ /* 0x000fc4000001088a */
[--C-:B------:R-:W-:Y:S02]  /*3b60*/  FFMA.FTZ R110, R65, c[0x0][0x23c], -R138.reuse ;  /* 0x00008f00416e7a23 */ /* 0x100fe4000001088a */
[--C-:B------:R-:W-:Y:S02]  /*3b70*/  FFMA.FTZ R109, R21, c[0x0][0x23c], -R138.reuse ;  /* 0x00008f00156d7a23 */ /* 0x100fe4000001088a */
[----:B------:R-:W3:Y:S01]  /*3b80*/  MUFU.EX2 R111, R111 ;  /* 0x0000006f006f7308 */ /* 0x000ee20000000800 */
[----:B-1----:R-:W-:Y:S01]  /*3b90*/  F2FP.BF16.PACK_AB R84, R115, R116 ;  /* 0x000000747354723e */ /* 0x002fe200000010ff */
[--C-:B------:R-:W-:Y:S02]  /*3ba0*/  FFMA.FTZ R117, R22, c[0x0][0x23c], -R129.reuse ;  /* 0x00008f0016757a23 */ /* 0x100fe40000010881 */
[----:B------:R-:W-:Y:S02]  /*3bb0*/  FFMA.FTZ R108, R20, c[0x0][0x23c], -R129 ;  /* 0x00008f00146c7a23 */ /* 0x000fe40000010881 */
[----:B------:R-:W1:Y:S01]  /*3bc0*/  LDSM.16.MT88.4 R20, [R153+0x8800] ;  /* 0x008800009914783b */ /* 0x000e620000004200 */
[--C-:B------:R-:W-:Y:S01]  /*3bd0*/  FFMA.FTZ R122, R33, c[0x0][0x23c], -R138.reuse ;  /* 0x00008f00217a7a23 */ /* 0x100fe2000001088a */
[----:B------:R-:W-:Y:S01]  /*3be0*/  MUFU.EX2 R119, R119 ;  /* 0x0000007700777308 */ /* 0x000fe20000000800 */
[----:B------:R-:W-:-:S02]  /*3bf0*/  FFMA.FTZ R123, R35, c[0x0][0x23c], -R138 ;  /* 0x00008f00237b7a23 */ /* 0x000fc4000001088a */
[----:B------:R-:W-:Y:S01]  /*3c00*/  LDSM.16.MT88.4 R32, [R153+0xa800] ;  /* 0x00a800009920783b */ /* 0x000fe20000004200 */
[--C-:B------:R-:W-:Y:S02]  /*3c10*/  FFMA.FTZ R124, R29, c[0x0][0x23c], -R138.reuse ;  /* 0x00008f001d7c7a23 */ /* 0x100fe4000001088a */
[----:B------:R-:W-:Y:S02]  /*3c20*/  FFMA.FTZ R125, R31, c[0x0][0x23c], -R138 ;  /* 0x00008f001f7d7a23 */ /* 0x000fe4000001088a */
[----:B------:R-:W2:Y:S01]  /*3c30*/  MUFU.EX2 R120, R120 ;  /* 0x0000007800787308 */ /* 0x000ea20000000800 */
[----:B---3--:R-:W-:Y:S01]  /*3c40*/  F2FP.BF16.PACK_AB R86, R111, R114 ;  /* 0x000000726f56723e */ /* 0x008fe200000010ff */
[--C-:B------:R-:W-:Y:S02]  /*3c50*/  FFMA.FTZ R127, R30, c[0x0][0x23c], -R129.reuse ;  /* 0x00008f001e7f7a23 */ /* 0x100fe40000010881 */
[--C-:B------:R-:W-:Y:S01]  /*3c60*/  FFMA.FTZ R128, R128, c[0x0][0x23c], -R129.reuse ;  /* 0x00008f0080807a23 */ /* 0x100fe20000010881 */
[----:B------:R-:W-:Y:S01]  /*3c70*/  LDSM.16.MT88.4 R28, [R156+0x9000] ;  /* 0x009000009c1c783b */ /* 0x000fe20000004200 */
[----:B------:R-:W-:-:S02]  /*3c80*/  FFMA.FTZ R130, R130, c[0x0][0x23c], -R129 ;  /* 0x00008f0082827a23 */ /* 0x000fc40000010881 */
[----:B------:R-:W-:Y:S01]  /*3c90*/  MUFU.EX2 R121, R121 ;  /* 0x0000007900797308 */ /* 0x000fe20000000800 */
[----:B------:R-:W-:Y:S02]  /*3ca0*/  FFMA.FTZ R131, R140, c[0x0][0x23c], -R129 ;  /* 0x00008f008c837a23 */ /* 0x000fe40000010881 */
[--C-:B------:R-:W-:Y:S02]  /*3cb0*/  FFMA.FTZ R139, R139, c[0x0][0x23c], -R138.reuse ;  /* 0x00008f008b8b7a23 */ /* 0x100fe4000001088a */
[--C-:B------:R-:W-:Y:S02]  /*3cc0*/  FFMA.FTZ R140, R137, c[0x0][0x23c], -R138.reuse ;  /* 0x00008f00898c7a23 */ /* 0x100fe4000001088a */
        /* <DEDUP_REMOVED lines=8> */
[----:B------:R-:W-:Y:S02]  /*3d50*/  FFMA.FTZ R185, R126, c[0x0][0x23c], -R129 ;  /* 0x00008f007eb97a23 */ /* 0x000fe40000010881 */
[----:B------:R-:W-:Y:S02]  /*3d60*/  FADD.FTZ R115, R116, R115 ;  /* 0x0000007374737221 */ /* 0x000fe40000010000 */
[----:B------:R-:W-:Y:S01]  /*3d70*/  FADD.FTZ R120, R119, R120 ;  /* 0x0000007877787221 */ /* 0x000fe20000010000 */
[----:B---3--:R-:W-:Y:S01]  /*3d80*/  F2FP.BF16.PACK_AB R87, R112, R121 ;  /* 0x000000797057723e */ /* 0x008fe200000010ff */
[----:B------:R-:W2:Y:S01]  /*3d90*/  MUFU.EX2 R110, R110 ;  /* 0x0000006e006e7308 */ /* 0x000ea20000000800 */
        /* <DEDUP_REMOVED lines=54> */
[C---:B-----5:R-:W-:Y:S02]  /*4100*/  HMMA.16816.F32.BF16 R56, R4.reuse, R12, R56 ;  /* 0x0000000c0438723c */ /* 0x060fe40000041838 */
        /* <DEDUP_REMOVED lines=20> */
[C---:B-----5:R-:W-:Y:S08]  /*4250*/  HMMA.16816.F32.BF16 R88, R4.reuse, R12, R88 ;  /* 0x0000000c0458723c */ /* 0x060ff00000041858 */
[----:B------:R-:W-:Y:S01]  /*4260*/  HMMA.16816.F32.BF16 R84, R4, R14, R84 ;  /* 0x0000000e0454723c */ /* 0x000fe20000041854 */
[----:B------:R-:W1:Y:S06]  /*4270*/  LDSM.16.MT88.4 R12, [R154+0xb000] ;  /* 0x00b000009a0c783b */ /* 0x000e6c0000004200 */
[----:B------:R-:W-:Y:S01]  /*4280*/  F2FP.BF16.PACK_AB R4, R123, R122 ;  /* 0x0000007a7b04723e */ /* 0x000fe200000010ff */
        /* <DEDUP_REMOVED lines=15> */
[C---:B-1----:R-:W-:Y:S08]  /*4380*/  HMMA.16816.F32.BF16 R72, R4.reuse, R12, R72 ;  /* 0x0000000c0448723c */ /* 0x042ff00000041848 */
[C---:B------:R-:W-:Y:S01]  /*4390*/  HMMA.16816.F32.BF16 R92, R4.reuse, R14, R92 ;  /* 0x0000000e045c723c */ /* 0x040fe2000004185c */
[----:B------:R-:W1:Y:S07]  /*43a0*/  LDSM.16.MT88.4 R12, [R156+0x9800] ;  /* 0x009800009c0c783b */ /* 0x000e6e0000004200 */
[C---:B------:R-:W-:Y:S01]  /*43b0*/  HMMA.16816.F32.BF16 R36, R4.reuse, R30, R36 ;  /* 0x0000001e0424723c */ /* 0x040fe20000041824 */
[----:B------:R-:W-:Y:S07]  /*43c0*/  LDSM.16.MT88.4 R28, [R154+0x9800] ;  /* 0x009800009a1c783b */ /* 0x000fee0000004200 */
[C---:B------:R-:W-:Y:S08]  /*43d0*/  HMMA.16816.F32.BF16 R64, R4.reuse, R16, R64 ;  /* 0x000000100440723c */ /* 0x040ff00000041840 */
[C---:B--2---:R-:W-:Y:S08]  /*43e0*/  HMMA.16816.F32.BF16 R76, R4.reuse, R8, R76 ;  /* 0x00000008044c723c */ /* 0x044ff0000004184c */
[C---:B------:R-:W-:Y:S01]  /*43f0*/  HMMA.16816.F32.BF16 R80, R4.reuse, R10, R80 ;  /* 0x0000000a0450723c */ /* 0x040fe20000041850 */
[----:B------:R-:W2:Y:S07]  /*4400*/  LDSM.16.MT88.4 R8, [R156+0xb800] ;  /* 0x00b800009c08783b */ /* 0x000eae0000004200 */
[C---:B------:R-:W-:Y:S01]  /*4410*/  HMMA.16816.F32.BF16 R68, R4.reuse, R18, R68 ;  /* 0x000000120444723c */ /* 0x040fe20000041844 */
[----:B------:R-:W-:Y:S07]  /*4420*/  LDSM.16.MT88.4 R16, [R154+0xb800] ;  /* 0x00b800009a10783b */ /* 0x000fee0000004200 */
[C---:B------:R-:W-:Y:S08]  /*4430*/  HMMA.16816.F32.BF16 R40, R4.reuse, R24, R40 ;  /* 0x000000180428723c */ /* 0x040ff00000041828 */
[C---:B------:R-:W-:Y:S01]  /*4440*/  HMMA.16816.F32.BF16 R44, R4.reuse, R26, R44 ;  /* 0x0000001a042c723c */ /* 0x040fe2000004182c */
[----:B------:R-:W4:Y:S07]  /*4450*/  LDSM.16.MT88.4 R24, [R153+0x9800] ;  /* 0x009800009918783b */ /* 0x000f2e0000004200 */
[C---:B------:R-:W-:Y:S08]  /*4460*/  HMMA.16816.F32.BF16 R56, R4.reuse, R20, R56 ;  /* 0x000000140438723c */ /* 0x040ff00000041838 */
[C---:B------:R-:W-:Y:S01]  /*4470*/  HMMA.16816.F32.BF16 R60, R4.reuse, R22, R60 ;  /* 0x00000016043c723c */ /* 0x040fe2000004183c */
[----:B------:R-:W5:Y:S07]  /*4480*/  LDSM.16.MT88.4 R20, [R152+0x9800] ;  /* 0x009800009814783b */ /* 0x000f6e0000004200 */
[C---:B------:R-:W-:Y:S08]  /*4490*/  HMMA.16816.F32.BF16 R88, R4.reuse, R32, R88 ;  /* 0x000000200458723c */ /* 0x040ff00000041858 */
[----:B------:R-:W-:Y:S07]  /*44a0*/  HMMA.16816.F32.BF16 R84, R4, R34, R84 ;  /* 0x000000220454723c */ /* 0x000fee0000041854 */
        /* <DEDUP_REMOVED lines=19> */
[C---:B------:R-:W-:Y:S08]  /*45e0*/  HMMA.16816.F32.BF16 R44, R4.reuse, R30, R44 ;  /* 0x0000001e042c723c */ /* 0x040ff0000004182c */
[C---:B----4-:R-:W-:Y:S08]  /*45f0*/  HMMA.16816.F32.BF16 R48, R4.reuse, R24, R48 ;  /* 0x000000180430723c */ /* 0x050ff00000041830 */
[C---:B------:R-:W-:Y:S08]  /*4600*/  HMMA.16816.F32.BF16 R52, R4.reuse, R26, R52 ;  /* 0x0000001a0434723c */ /* 0x040ff00000041834 */
[C---:B-----5:R-:W-:Y:S08]  /*4610*/  HMMA.16816.F32.BF16 R56, R4.reuse, R20, R56 ;  /* 0x000000140438723c */ /* 0x060ff00000041838 */
[C---:B------:R-:W-:Y:S08]  /*4620*/  HMMA.16816.F32.BF16 R60, R4.reuse, R22, R60 ;  /* 0x00000016043c723c */ /* 0x040ff0000004183c */
[C---:B------:R-:W-:Y:S08]  /*4630*/  HMMA.16816.F32.BF16 R72, R4.reuse, R16, R72 ;  /* 0x000000100448723c */ /* 0x040ff00000041848 */
        /* <DEDUP_REMOVED lines=68> */
.L_x_6584:
[----:B------:R-:W-:-:S05]  /*4a80*/  IMAD.MOV.U32 R4, RZ, RZ, c[0x0][0x1a0] ;  /* 0x00006800ff047624 */ /* 0x000fca00078e00ff */
[----:B------:R-:W-:-:S04]  /*4a90*/  LEA R4, -R4, RZ, 0x6 ;  /* 0x000000ff04047211 */ /* 0x000fc800078e31ff */
[----:B------:R-:W-:Y:S02]  /*4aa0*/  SHF.R.S32.HI R5, RZ, 0x1f, R4 ;  /* 0x0000001fff057819 */ /* 0x000fe40000011404 */
.L_x_6585:
[----:B------:R-:W-:Y:S01]  /*4ab0*/  IMAD.MOV.U32 R0, RZ, RZ, c[0x0][0x1a0] ;  /* 0x00006800ff007624 */ /* 0x000fe200078e00ff */
[C---:B------:R-:W-:Y:S01]  /*4ac0*/  LEA R164, P1, R4.reuse, R164, 0x1 ;  /* 0x000000a404a47211 */ /* 0x040fe200078208ff */
[----:B------:R-:W-:Y:S01]  /*4ad0*/  IMAD.MOV.U32 R183, RZ, RZ, 0x5 ;  /* 0x00000005ffb77424 */ /* 0x000fe200078e00ff */
[----:B------:R-:W-:Y:S01]  /*4ae0*/  IADD3 R106, P0, R4, R106, RZ ;  /* 0x0000006a046a7210 */ /* 0x000fe20007f1e0ff */
[----:B------:R-:W-:Y:S01]  /*4af0*/  IMAD.SHL.U32 R7, R0, 0x20, RZ ;  /* 0x0000002000077824 */ /* 0x000fe200078e00ff */
[----:B------:R-:W-:Y:S01]  /*4b00*/  LEA.HI.X R165, R4, R165, R5, 0x1, P1 ;  /* 0x000000a504a57211 */ /* 0x000fe200008f0c05 */
[----:B------:R-:W-:Y:S01]  /*4b10*/  IMAD R182, R167, 0x40, R182 ;  /* 0x00000040a7b67824 */ /* 0x000fe200078e02b6 */
[----:B------:R-:W-:Y:S01]  /*4b20*/  SHF.L.U64.HI R0, R0, R183, c[0x0][0x1a4] ;  /* 0x0000690000007619 */ /* 0x000fe200000102b7 */
[----:B------:R-:W-:Y:S01]  /*4b30*/  IMAD.X R5, R5, 0x1, R104, P0 ;  /* 0x0000000105057824 */ /* 0x000fe200000e0668 */
[----:B------:R-:W-:Y:S01]  /*4b40*/  IADD3 R8, P1, R7, R164, RZ ;  /* 0x000000a407087210 */ /* 0x000fe20007f3e0ff */
[----:B------:R-:W-:Y:S01]  /*4b50*/  @!PT LDS RZ, [RZ] ;  /* 0x00000000fffff984 */ /* 0x000fe20000000800 */
[----:B------:R-:W-:Y:S01]  /*4b60*/  @!PT LDS RZ, [RZ] ;  /* 0x00000000fffff984 */ /* 0x000fe20000000800 */
[----:B------:R-:W-:Y:S01]  /*4b70*/  @!PT LDS RZ, [RZ] ;  /* 0x00000000fffff984 */ /* 0x000fe20000000800 */
[----:B------:R1:W-:Y:S01]  /*4b80*/  LDGSTS.E.BYPASS.LTC128B.128 [R169+0x8000], [R164.64] ;  /* 0x08000000a4a97fae */ /* 0x0003e2000b901d46 */
[----:B------:R-:W-:-:S02]  /*4b90*/  LEA R4, P2, R106, c[0x0][0x170], 0x1 ;  /* 0x00005c006a047a11 */ /* 0x000fc400078408ff */
[-C--:B------:R-:W-:Y:S01]  /*4ba0*/  IADD3 R12, P0, R8, R7.reuse, RZ ;  /* 0x00000007080c7210 */ /* 0x080fe20007f1e0ff */
[----:B------:R-:W-:Y:S01]  /*4bb0*/  IMAD.X R9, R0, 0x1, R165, P1 ;  /* 0x0000000100097824 */ /* 0x000fe200008e06a5 */
[----:B------:R-:W-:Y:S02]  /*4bc0*/  LEA.HI.X R5, R106, c[0x0][0x174], R5, 0x1, P2 ;  /* 0x00005d006a057a11 */ /* 0x000fe400010f0c05 */
[----:B------:R-:W-:Y:S01]  /*4bd0*/  IADD3 R14, P1, R12, R7, RZ ;  /* 0x000000070c0e7210 */ /* 0x000fe20007f3e0ff */
[--C-:B------:R-:W-:Y:S01]  /*4be0*/  IMAD.X R13, R9, 0x1, R0.reuse, P0 ;  /* 0x00000001090d7824 */ /* 0x100fe200000e0600 */
[----:B------:R-:W-:Y:S01]  /*4bf0*/  ISETP.GE.AND P0, PT, R171, 0x3, PT ;  /* 0x00000003ab00780c */ /* 0x000fe20003f06270 */
[----:B------:R2:W-:Y:S02]  /*4c00*/  LDGSTS.E.BYPASS.LTC128B.128 [R169+0xa000], [R4.64+0x80] ;  /* 0x0a00008004a97fae */ /* 0x0005e4000b901d46 */
[----:B------:R-:W-:Y:S01]  /*4c10*/  IMAD.X R15, R13, 0x1, R0, P1 ;  /* 0x000000010d0f7824 */ /* 0x000fe200008e0600 */
[C---:B------:R-:W-:Y:S01]  /*4c20*/  IADD3 R0, R182.reuse, 0x1, RZ ;  /* 0x00000001b6007810 */ /* 0x040fe20007ffe0ff */
[----:B------:R3:W-:Y:S01]  /*4c30*/  LDGSTS.E.BYPASS.LTC128B.128 [R169+0x8800], [R8.64] ;  /* 0x0880000008a97fae */ /* 0x0007e2000b901d46 */
[----:B------:R-:W-:-:S02]  /*4c40*/  ISETP.GE.AND P1, PT, R182, R181, PT ;  /* 0x000000b5b600720c */ /* 0x000fc40003f26270 */
[CC--:B------:R-:W-:Y:S01]  /*4c50*/  ISETP.GE.AND P2, PT, R0.reuse, R181.reuse, PT ;  /* 0x000000b50000720c */ /* 0x0c0fe20003f46270 */
[----:B------:R3:W-:Y:S01]  /*4c60*/  LDGSTS.E.BYPASS.LTC128B.128 [R169+0xa800], [R8.64+0x80] ;  /* 0x0a80008008a97fae */ /* 0x0007e2000b901d46 */
[----:B------:R-:W-:Y:S02]  /*4c70*/  ISETP.GE.AND P3, PT, R0, R180, PT ;  /* 0x000000b40000720c */ /* 0x000fe40003f66270 */
[C---:B------:R-:W-:Y:S01]  /*4c80*/  IADD3 R0, R182.reuse, 0x10, RZ ;  /* 0x00000010b6007810 */ /* 0x040fe20007ffe0ff */
[----:B------:R4:W-:Y:S04]  /*4c90*/  LDGSTS.E.BYPASS.LTC128B.128 [R169+0x9000], [R12.64] ;  /* 0x090000000ca97fae */ /* 0x0009e8000b901d46 */
[----:B------:R4:W-:Y:S04]  /*4ca0*/  LDGSTS.E.BYPASS.LTC128B.128 [R169+0xb000], [R12.64+0x80] ;  /* 0x0b0000800ca97fae */ /* 0x0009e8000b901d46 */
[----:B------:R4:W-:Y:S04]  /*4cb0*/  LDGSTS.E.BYPASS.LTC128B.128 [R169+0x9800], [R14.64] ;  /* 0x098000000ea97fae */ /* 0x0009e8000b901d46 */
[----:B------:R4:W-:Y:S04]  /*4cc0*/  LDGSTS.E.BYPASS.LTC128B.128 [R169+0xb800], [R14.64+0x80] ;  /* 0x0b8000800ea97fae */ /* 0x0009e8000b901d46 */
[----:B------:R-:W-:Y:S04]  /*4cd0*/  LDSM.16.M88.4 R120, [R162] ;  /* 0x00000000a278783b */ /* 0x000fe80000000200 */
[----:B------:R-:W5:Y:S04]  /*4ce0*/  LDSM.16.M88.4 R24, [R161+0x4000] ;  /* 0x00400000a118783b */ /* 0x000f680000000200 */
[----:B------:R-:W1:Y:S04]  /*4cf0*/  LDSM.16.M88.4 R16, [R161+0x4800] ;  /* 0x00480000a110783b */ /* 0x000e680000000200 */
[----:B------:R-:W-:Y:S04]  /*4d00*/  LDSM.16.M88.4 R116, [R160] ;  /* 0x00000000a074783b */ /* 0x000fe80000000200 */
[----:B---3--:R-:W3:Y:S04]  /*4d10*/  LDSM.16.M88.4 R8, [R159] ;  /* 0x000000009f08783b */ /* 0x008ee80000000200 */
[----:B------:R-:W1:Y:S04]  /*4d20*/  LDSM.16.M88.4 R128, [R161+0x5000] ;  /* 0x00500000a180783b */ /* 0x000e680000000200 */
[----:B------:R-:W3:Y:S04]  /*4d30*/  LDSM.16.M88.4 R32, [R161+0x5800] ;  /* 0x00580000a120783b */ /* 0x000ee80000000200 */
[----:B--2---:R-:W2:Y:S04]  /*4d40*/  LDSM.16.M88.4 R4, [R151] ;  /* 0x000000009704783b */ /* 0x004ea80000000200 */
[----:B----4-:R-:W-:Y:S04]  /*4d50*/  LDSM.16.M88.4 R12, [R158] ;  /* 0x000000009e0c783b */ /* 0x010fe80000000200 */
[----:B------:R-:W4:Y:S04]  /*4d60*/  LDSM.16.M88.4 R112, [R155+0x4000] ;  /* 0x004000009b70783b */ /* 0x000f280000000200 */
[----:B------:R-:W2:Y:S01]  /*4d70*/  LDSM.16.M88.4 R140, [R150] ;  /* 0x00000000968c783b */ /* 0x000ea20000000200 */
[C---:B-----5:R-:W-:Y:S03]  /*4d80*/  HMMA.16816.F32.BF16 R28, R120.reuse, R24, RZ ;  /* 0x00000018781c723c */ /* 0x060fe600000418ff */
[----:B------:R-:W5:Y:S04]  /*4d90*/  LDSM.16.M88.4 R136, [R149] ;  /* 0x000000009588783b */ /* 0x000f680000000200 */
[----:B------:R-:W2:Y:S01]  /*4da0*/  LDSM.16.M88.4 R108, [R155+0x4800] ;  /* 0x004800009b6c783b */ /* 0x000ea20000000200 */
[C---:B------:R-:W-:Y:S03]  /*4db0*/  HMMA.16816.F32.BF16 R24, R120.reuse, R26, RZ ;  /* 0x0000001a7818723c */ /* 0x040fe600000418ff */
[----:B------:R-:W-:Y:S04]  /*4dc0*/  LDSM.16.M88.4 R176, [R157] ;  /* 0x000000009db0783b */ /* 0x000fe80000000200 */
[----:B------:R-:W-:Y:S01]  /*4dd0*/  LDSM.16.M88.4 R104, [R155+0x5000] ;  /* 0x005000009b68783b */ /* 0x000fe20000000200 */
[C---:B-1----:R-:W-:Y:S03]  /*4de0*/  HMMA.16816.F32.BF16 R20, R120.reuse, R16, RZ ;  /* 0x000000107814723c */ /* 0x042fe600000418ff */
[----:B------:R-:W0:Y:S05]  /*4df0*/  LDGDEPBAR ;  /* 0x00000000000079af */ /* 0x000e2a0000000000 */
[----:B------:R-:W-:Y:S08]  /*4e00*/  HMMA.16816.F32.BF16 R16, R120, R18, RZ ;  /* 0x000000127810723c */ /* 0x000ff000000418ff */
[C---:B---3--:R-:W-:Y:S08]  /*4e10*/  HMMA.16816.F32.BF16 R28, R116.reuse, R8, R28 ;  /* 0x00000008741c723c */ /* 0x048ff0000004181c */
[----:B------:R-:W-:Y:S01]  /*4e20*/  HMMA.16816.F32.BF16 R24, R116, R10, R24 ;  /* 0x0000000a7418723c */ /* 0x000fe20000041818 */
[----:B------:R-:W1:Y:S07]  /*4e30*/  LDSM.16.M88.4 R8, [R148] ;  /* 0x000000009408783b */ /* 0x000e6e0000000200 */
[C---:B------:R-:W-:Y:S08]  /*4e40*/  HMMA.16816.F32.BF16 R132, R120.reuse, R128, RZ ;  /* 0x000000807884723c */ /* 0x040ff000000418ff */
[C---:B------:R-:W-:Y:S08]  /*4e50*/  HMMA.16816.F32.BF16 R128, R120.reuse, R130, RZ ;  /* 0x000000827880723c */ /* 0x040ff000000418ff */
[C---:B------:R-:W-:Y:S08]  /*4e60*/  HMMA.16816.F32.BF16 R124, R120.reuse, R32, RZ ;  /* 0x00000020787c723c */ /* 0x040ff000000418ff */
[----:B------:R-:W-:Y:S01]  /*4e70*/  HMMA.16816.F32.BF16 R120, R120, R34, RZ ;  /* 0x000000227878723c */ /* 0x000fe200000418ff */
[----:B------:R-:W3:Y:S07]  /*4e80*/  LDSM.16.M88.4 R32, [R155+0x5800] ;  /* 0x005800009b20783b */ /* 0x000eee0000000200 */
[C---:B--2---:R-:W-:Y:S08]  /*4e90*/  HMMA.16816.F32.BF16 R20, R116.reuse, R4, R20 ;  /* 0x000000047414723c */ /* 0x044ff00000041814 */
[----:B------:R-:W-:Y:S01]  /*4ea0*/  HMMA.16816.F32.BF16 R16, R116, R6, R16 ;  /* 0x000000067410723c */ /* 0x000fe20000041810 */
[----:B------:R-:W2:Y:S07]  /*4eb0*/  LDSM.16.M88.4 R4, [R148+0x800] ;  /* 0x000800009404783b */ /* 0x000eae0000000200 */
[C---:B----4-:R-:W-:Y:S08]  /*4ec0*/  HMMA.16816.F32.BF16 R28, R12.reuse, R112, R28 ;  /* 0x000000700c1c723c */ /* 0x050ff0000004181c */
[----:B------:R-:W-:Y:S01]  /*4ed0*/  HMMA.16816.F32.BF16 R24, R12, R114, R24 ;  /* 0x000000720c18723c */ /* 0x000fe20000041818 */
[----:B------:R-:W-:Y:S07]  /*4ee0*/  LDSM.16.M88.4 R112, [R161+0x6000] ;  /* 0x00600000a170783b */ /* 0x000fee0000000200 */
[C---:B------:R-:W-:Y:S08]  /*4ef0*/  HMMA.16816.F32.BF16 R132, R116.reuse, R140, R132 ;  /* 0x0000008c7484723c */ /* 0x040ff00000041884 */
[C---:B------:R-:W-:Y:S01]  /*4f00*/  HMMA.16816.F32.BF16 R128, R116.reuse, R142, R128 ;  /* 0x0000008e7480723c */ /* 0x040fe20000041880 */
[----:B------:R-:W-:Y:S07]  /*4f10*/  LDSM.16.M88.4 R140, [R148+0x1000] ;  /* 0x00100000948c783b */ /* 0x000fee0000000200 */
[C---:B-----5:R-:W-:Y:S08]  /*4f20*/  HMMA.16816.F32.BF16 R124, R116.reuse, R136, R124 ;  /* 0x00000088747c723c */ /* 0x060ff0000004187c */
[----:B------:R-:W-:Y:S01]  /*4f30*/  HMMA.16816.F32.BF16 R120, R116, R138, R120 ;  /* 0x0000008a7478723c */ /* 0x000fe20000041878 */
[----:B------:R-:W4:Y:S04]  /*4f40*/  LDSM.16.M88.4 R116, [R162+0x2000] ;  /* 0x00200000a274783b */ /* 0x000f280000000200 */
[----:B------:R-:W5:Y:S03]  /*4f50*/  LDSM.16.M88.4 R136, [R148+0x1800] ;  /* 0x001800009488783b */ /* 0x000f660000000200 */
[C---:B------:R-:W-:Y:S08]  /*4f60*/  HMMA.16816.F32.BF16 R20, R12.reuse, R108, R20 ;  /* 0x0000006c0c14723c */ /* 0x040ff00000041814 */
[----:B------:R-:W-:Y:S01]  /*4f70*/  HMMA.16816.F32.BF16 R16, R12, R110, R16 ;  /* 0x0000006e0c10723c */ /* 0x000fe20000041810 */
[----:B------:R-:W2:Y:S07]  /*4f80*/  LDSM.16.M88.4 R108, [R161+0x6800] ;  /* 0x00680000a16c783b */ /* 0x000eae0000000200 */
[C---:B-1----:R-:W-:Y:S08]  /*4f90*/  HMMA.16816.F32.BF16 R28, R176.reuse, R8, R28 ;  /* 0x00000008b01c723c */ /* 0x042ff0000004181c */
[----:B------:R-:W-:Y:S01]  /*4fa0*/  HMMA.16816.F32.BF16 R24, R176, R10, R24 ;  /* 0x0000000ab018723c */ /* 0x000fe20000041818 */
[----:B------:R-:W-:Y:S07]  /*4fb0*/  LDSM.16.M88.4 R8, [R147] ;  /* 0x000000009308783b */ /* 0x000fee0000000200 */
[C---:B------:R-:W-:Y:S08]  /*4fc0*/  HMMA.16816.F32.BF16 R132, R12.reuse, R104, R132 ;  /* 0x000000680c84723c */ /* 0x040ff00000041884 */
[C---:B------:R-:W-:Y:S01]  /*4fd0*/  HMMA.16816.F32.BF16 R128, R12.reuse, R106, R128 ;  /* 0x0000006a0c80723c */ /* 0x040fe20000041880 */
[----:B------:R-:W-:Y:S07]  /*4fe0*/  LDSM.16.M88.4 R104, [R161+0x7000] ;  /* 0x00700000a168783b */ /* 0x000fee0000000200 */
[C---:B---3--:R-:W-:Y:S08]  /*4ff0*/  HMMA.16816.F32.BF16 R124, R12.reuse, R32, R124 ;  /* 0x000000200c7c723c */ /* 0x048ff0000004187c */
[----:B------:R-:W-:Y:S01]  /*5000*/  HMMA.16816.F32.BF16 R120, R12, R34, R120 ;  /* 0x000000220c78723c */ /* 0x000fe20000041878 */
[----:B------:R-:W1:Y:S04]  /*5010*/  LDSM.16.M88.4 R12, [R160+0x2000] ;  /* 0x00200000a00c783b */ /* 0x000e680000000200 */
[----:B------:R-:W3:Y:S03]  /*5020*/  LDSM.16.M88.4 R32, [R161+0x7800] ;  /* 0x00780000a120783b */ /* 0x000ee60000000200 */
[C---:B--2---:R-:W-:Y:S08]  /*5030*/  HMMA.16816.F32.BF16 R20, R176.reuse, R4, R20 ;  /* 0x00000004b014723c */ /* 0x044ff00000041814 */
[----:B------:R-:W-:Y:S01]  /*5040*/  HMMA.16816.F32.BF16 R16, R176, R6, R16 ;  /* 0x00000006b010723c */ /* 0x000fe20000041810 */
[----:B------:R-:W2:Y:S07]  /*5050*/  LDSM.16.M88.4 R4, [R146] ;  /* 0x000000009204783b */ /* 0x000eae0000000200 */
[C---:B----4-:R-:W-:Y:S08]  /*5060*/  HMMA.16816.F32.BF16 R28, R116.reuse, R112, R28 ;  /* 0x00000070741c723c */ /* 0x050ff0000004181c */
[----:B------:R-:W-:Y:S01]  /*5070*/  HMMA.16816.F32.BF16 R24, R116, R114, R24 ;  /* 0x000000727418723c */ /* 0x000fe20000041818 */
[----:B------:R-:W-:Y:S07]  /*5080*/  LDSM.16.M88.4 R112, [R158+0x2000] ;  /* 0x002000009e70783b */ /* 0x000fee0000000200 */
[C---:B------:R-:W-:Y:S08]  /*5090*/  HMMA.16816.F32.BF16 R132, R176.reuse, R140, R132 ;  /* 0x0000008cb084723c */ /* 0x040ff00000041884 */
[C---:B------:R-:W-:Y:S01]  /*50a0*/  HMMA.16816.F32.BF16 R128, R176.reuse, R142, R128 ;  /* 0x0000008eb080723c */ /* 0x040fe20000041880 */
[----:B------:R-:W-:Y:S07]  /*50b0*/  LDSM.16.M88.4 R140, [R144] ;  /* 0x00000000908c783b */ /* 0x000fee0000000200 */
[C---:B-----5:R-:W-:Y:S08]  /*50c0*/  HMMA.16816.F32.BF16 R124, R176.reuse, R136, R124 ;  /* 0x00000088b07c723c */ /* 0x060ff0000004187c */
[----:B------:R-:W-:Y:S01]  /*50d0*/  HMMA.16816.F32.BF16 R120, R176, R138, R120 ;  /* 0x0000008ab078723c */ /* 0x000fe20000041878 */
[----:B------:R-:W-:Y:S07]  /*50e0*/  LDSM.16.M88.4 R176, [R145] ;  /* 0x0000000091b0783b */ /* 0x000fee0000000200 */
[C---:B------:R-:W-:Y:S01]  /*50f0*/  HMMA.16816.F32.BF16 R136, R116.reuse, R108, R20 ;  /* 0x0000006c7488723c */ /* 0x040fe20000041814 */
[----:B------:R-:W4:Y:S07]  /*5100*/  LDSM.16.M88.4 R20, [R155+0x6000] ;  /* 0x006000009b14783b */ /* 0x000f2e0000000200 */
[----:B------:R-:W-:Y:S08]  /*5110*/  HMMA.16816.F32.BF16 R16, R116, R110, R16 ;  /* 0x0000006e7410723c */ /* 0x000ff00000041810 */
[C---:B-1----:R-:W-:Y:S08]  /*5120*/  HMMA.16816.F32.BF16 R28, R12.reuse, R8, R28 ;  /* 0x000000080c1c723c */ /* 0x042ff0000004181c */
[----:B------:R-:W-:Y:S01]  /*5130*/  HMMA.16816.F32.BF16 R24, R12, R10, R24 ;  /* 0x0000000a0c18723c */ /* 0x000fe20000041818 */
[----:B------:R-:W1:Y:S07]  /*5140*/  LDSM.16.M88.4 R8, [R155+0x6800] ;  /* 0x006800009b08783b */ /* 0x000e6e0000000200 */
[C---:B------:R-:W-:Y:S08]  /*5150*/  HMMA.16816.F32.BF16 R132, R116.reuse, R104, R132 ;  /* 0x000000687484723c */ /* 0x040ff00000041884 */
[C---:B------:R-:W-:Y:S01]  /*5160*/  HMMA.16816.F32.BF16 R128, R116.reuse, R106, R128 ;  /* 0x0000006a7480723c */ /* 0x040fe20000041880 */
[----:B------:R-:W-:Y:S07]  /*5170*/  LDSM.16.M88.4 R104, [R155+0x7000] ;  /* 0x007000009b68783b */ /* 0x000fee0000000200 */
[C---:B---3--:R-:W-:Y:S08]  /*5180*/  HMMA.16816.F32.BF16 R124, R116.reuse, R32, R124 ;  /* 0x00000020747c723c */ /* 0x048ff0000004187c */
[----:B------:R-:W-:Y:S01]  /*5190*/  HMMA.16816.F32.BF16 R120, R116, R34, R120 ;  /* 0x000000227478723c */ /* 0x000fe20000041878 */
[----:B------:R-:W-:Y:S07]  /*51a0*/  LDSM.16.M88.4 R32, [R155+0x7800] ;  /* 0x007800009b20783b */ /* 0x000fee0000000200 */
[C---:B--2---:R-:W-:Y:S08]  /*51b0*/  HMMA.16816.F32.BF16 R136, R12.reuse, R4, R136 ;  /* 0x000000040c88723c */ /* 0x044ff00000041888 */
[----:B------:R-:W-:Y:S01]  /*51c0*/  HMMA.16816.F32.BF16 R108, R12, R6, R16 ;  /* 0x000000060c6c723c */ /* 0x000fe20000041810 */
[----:B------:R-:W-:Y:S04]  /*51d0*/  LDSM.16.M88.4 R16, [R157+0x2000] ;  /* 0x002000009d10783b */ /* 0x000fe80000000200 */
[----:B------:R-:W2:Y:S03]  /*51e0*/  LDSM.16.M88.4 R4, [R148+0x2000] ;  /* 0x002000009404783b */ /* 0x000ea60000000200 */
[----:B----4-:R-:W-:Y:S08]  /*51f0*/  HMMA.16816.F32.BF16 R28, R112, R20, R28 ;  /* 0x00000014701c723c */ /* 0x010ff0000004181c */
[C---:B------:R-:W-:Y:S08]  /*5200*/  HMMA.16816.F32.BF16 R132, R12.reuse, R176, R132 ;  /* 0x000000b00c84723c */ /* 0x040ff00000041884 */
[C---:B------:R-:W-:Y:S08]  /*5210*/  HMMA.16816.F32.BF16 R128, R12.reuse, R178, R128 ;  /* 0x000000b20c80723c */ /* 0x040ff00000041880 */
[C---:B------:R-:W-:Y:S08]  /*5220*/  HMMA.16816.F32.BF16 R124, R12.reuse, R140, R124 ;  /* 0x0000008c0c7c723c */ /* 0x040ff0000004187c */
[----:B------:R-:W-:Y:S01]  /*5230*/  HMMA.16816.F32.BF16 R120, R12, R142, R120 ;  /* 0x0000008e0c78723c */ /* 0x000fe20000041878 */
[----:B------:R-:W3:Y:S07]  /*5240*/  LDSM.16.M88.4 R12, [R148+0x2800] ;  /* 0x00280000940c783b */ /* 0x000eee0000000200 */
[C---:B------:R-:W-:Y:S08]  /*5250*/  HMMA.16816.F32.BF16 R24, R112.reuse, R22, R24 ;  /* 0x000000167018723c */ /* 0x040ff00000041818 */
[C---:B-1----:R-:W-:Y:S08]  /*5260*/  HMMA.16816.F32.BF16 R136, R112.reuse, R8, R136 ;  /* 0x000000087088723c */ /* 0x042ff00000041888 */
[----:B------:R-:W-:Y:S01]  /*5270*/  HMMA.16816.F32.BF16 R108, R112, R10, R108 ;  /* 0x0000000a706c723c */ /* 0x000fe2000004186c */
[----:B------:R-:W1:Y:S07]  /*5280*/  LDSM.16.M88.4 R8, [R148+0x3000] ;  /* 0x003000009408783b */ /* 0x000e6e0000000200 */
[C---:B--2---:R-:W-:Y:S07]  /*5290*/  HMMA.16816.F32.BF16 R28, R16.reuse, R4, R28 ;  /* 0x00000004101c723c */ /* 0x044fee000004181c */
[----:B------:R-:W-:Y:S01]  /*52a0*/  IADD3 R4, R182, 0x8, RZ ;  /* 0x00000008b6047810 */ /* 0x000fe20007ffe0ff */
[----:B------:R-:W-:Y:S03]  /*52b0*/  HMMA.16816.F32.BF16 R24, R16, R6, R24 ;  /* 0x000000061018723c */ /* 0x000fe60000041818 */
[----:B------:R-:W-:-:S02]  /*52c0*/  ISETP.GE.AND P5, PT, R4, R181, PT ;  /* 0x000000b50400720c */ /* 0x000fc40003fa6270 */
[----:B------:R-:W-:Y:S02]  /*52d0*/  ISETP.GE.AND P4, PT, R4, R180, PT ;  /* 0x000000b40400720c */ /* 0x000fe40003f86270 */
[----:B------:R-:W2:Y:S01]  /*52e0*/  LDSM.16.M88.4 R4, [R148+0x3800] ;  /* 0x003800009404783b */ /* 0x000ea20000000200 */
[----:B------:R-:W-:Y:S01]  /*52f0*/  HMMA.16816.F32.BF16 R132, R112, R104, R132 ;  /* 0x000000687084723c */ /* 0x000fe20000041884 */
[----:B------:R-:W-:-:S07]  /*5300*/  DEPBAR.LE SB0, 0x0 ;  /* 0x000080000000791a */ /* 0x000fce0000000000 */
[----:B------:R-:W-:Y:S01]  /*5310*/  HMMA.16816.F32.BF16 R128, R112, R106, R128 ;  /* 0x0000006a7080723c */ /* 0x000fe20000041880 */
[----:B------:R-:W-:Y:S02]  /*5320*/  FSEL R105, R29, -INF , !P2 ;  /* 0xff8000001d697808 */ /* 0x000fe40005000000 */
[----:B------:R-:W-:-:S04]  /*5330*/  FSEL R193, R31, -INF , !P3 ;  /* 0xff8000001fc17808 */ /* 0x000fc80005800000 */
[----:B------:R-:W-:Y:S01]  /*5340*/  FSEL R107, R28, -INF , !P1 ;  /* 0xff8000001c6b7808 */ /* 0x000fe20004800000 */
[----:B---3--:R-:W-:Y:S01]  /*5350*/  HMMA.16816.F32.BF16 R136, R16, R12, R136 ;  /* 0x0000000c1088723c */ /* 0x008fe20000041888 */
[----:B------:R-:W-:Y:S01]  /*5360*/  BAR.SYNC.DEFER_BLOCKING 0x0 ;  /* 0x0000000000007b1d */ /* 0x000fe20000010000 */
[----:B------:R-:W-:-:S04]  /*5370*/  ISETP.GE.AND P1, PT, R182, R180, PT ;  /* 0x000000b4b600720c */ /* 0x000fc80003f26270 */
[----:B------:R-:W-:Y:S02]  /*5380*/  FSEL R30, R30, -INF , !P1 ;  /* 0xff8000001e1e7808 */ /* 0x000fe40004800000 */
[----:B------:R-:W-:Y:S01]  /*5390*/  HMMA.16816.F32.BF16 R108, R16, R14, R108 ;  /* 0x0000000e106c723c */ /* 0x000fe2000004186c */
[----:B------:R-:W-:Y:S02]  /*53a0*/  IADD3 R12, R182, 0x9, RZ ;  /* 0x00000009b60c7810 */ /* 0x000fe40007ffe0ff */
[----:B------:R-:W-:Y:S02]  /*53b0*/  ISETP.GE.AND P1, PT, R0, R180, PT ;  /* 0x000000b40000720c */ /* 0x000fe40003f26270 */
[----:B------:R-:W-:Y:S02]  /*53c0*/  ISETP.GE.AND P2, PT, R12, R181, PT ;  /* 0x000000b50c00720c */ /* 0x000fe40003f46270 */
[----:B------:R-:W-:Y:S01]  /*53d0*/  FSEL R15, R24, -INF , !P5 ;  /* 0xff800000180f7808 */ /* 0x000fe20006800000 */
[----:B------:R-:W-:Y:S01]  /*53e0*/  HMMA.16816.F32.BF16 R124, R112, R32, R124 ;  /* 0x00000020707c723c */ /* 0x000fe2000004187c */
[----:B------:R-:W-:-:S02]  /*53f0*/  FSEL R13, R25, -INF , !P2 ;  /* 0xff800000190d7808 */ /* 0x000fc40005000000 */
[----:B------:R-:W-:Y:S02]  /*5400*/  ISETP.GE.AND P5, PT, R12, R180, PT ;  /* 0x000000b40c00720c */ /* 0x000fe40003fa6270 */
[-C--:B------:R-:W-:Y:S02]  /*5410*/  ISETP.GE.AND P2, PT, R0, R181.reuse, PT ;  /* 0x000000b50000720c */ /* 0x080fe40003f46270 */
[----:B------:R-:W-:Y:S01]  /*5420*/  IADD3 R0, R182, 0x11, RZ ;  /* 0x00000011b6007810 */ /* 0x000fe20007ffe0ff */
[----:B------:R-:W-:Y:S01]  /*5430*/  HMMA.16816.F32.BF16 R120, R112, R34, R120 ;  /* 0x000000227078723c */ /* 0x000fe20000041878 */
[----:B------:R-:W-:Y:S02]  /*5440*/  FSEL R189, R136, -INF , !P2 ;  /* 0xff80000088bd7808 */ /* 0x000fe40005000000 */
[----:B------:R-:W-:Y:S02]  /*5450*/  ISETP.GE.AND P3, PT, R0, R181, PT ;  /* 0x000000b50000720c */ /* 0x000fe40003f66270 */
[----:B------:R-:W-:-:S02]  /*5460*/  FSEL R25, R138, -INF , !P1 ;  /* 0xff8000008a197808 */ /* 0x000fc40004800000 */
[----:B------:R-:W-:Y:S01]  /*5470*/  FSEL R113, R27, -INF , !P5 ;  /* 0xff8000001b717808 */ /* 0x000fe20006800000 */
[----:B-1----:R-:W-:Y:S01]  /*5480*/  HMMA.16816.F32.BF16 R132, R16, R8, R132 ;  /* 0x000000081084723c */ /* 0x002fe20000041884 */
[----:B------:R-:W-:-:S06]  /*5490*/  FSEL R191, R137, -INF , !P3 ;  /* 0xff80000089bf7808 */ /* 0x000fcc0005800000 */
[----:B------:R-:W-:Y:S01]  /*54a0*/  IADD3 R8, R182, 0x18, RZ ;  /* 0x00000018b6087810 */ /* 0x000fe20007ffe0ff */
[C---:B------:R-:W-:Y:S01]  /*54b0*/  HMMA.16816.F32.BF16 R128, R16.reuse, R10, R128 ;  /* 0x0000000a1080723c */ /* 0x040fe20000041880 */
[----:B------:R-:W-:Y:S02]  /*54c0*/  FSEL R9, R26, -INF , !P4 ;  /* 0xff8000001a097808 */ /* 0x000fe40006000000 */
[----:B------:R-:W-:Y:S02]  /*54d0*/  ISETP.GE.AND P4, PT, R0, R180, PT ;  /* 0x000000b40000720c */ /* 0x000fe40003f86270 */
[----:B------:R-:W-:Y:S02]  /*54e0*/  ISETP.GE.AND P5, PT, R8, R181, PT ;  /* 0x000000b50800720c */ /* 0x000fe40003fa6270 */
[----:B------:R-:W-:Y:S01]  /*54f0*/  IADD3 R0, R182, 0x19, RZ ;  /* 0x00000019b6007810 */ /* 0x000fe20007ffe0ff */
[----:B--2---:R-:W-:Y:S01]  /*5500*/  HMMA.16816.F32.BF16 R124, R16, R4, R124 ;  /* 0x00000004107c723c */ /* 0x004fe2000004187c */
[----:B------:R-:W-:-:S02]  /*5510*/  FSEL R179, R108, -INF , !P5 ;  /* 0xff8000006cb37808 */ /* 0x000fc40006800000 */
[-C--:B------:R-:W-:Y:S02]  /*5520*/  ISETP.GE.AND P2, PT, R8, R180.reuse, PT ;  /* 0x000000b40800720c */ /* 0x080fe40003f46270 */
[C---:B------:R-:W-:Y:S02]  /*5530*/  ISETP.GE.AND P3, PT, R0.reuse, R181, PT ;  /* 0x000000b50000720c */ /* 0x040fe40003f66270 */
[----:B------:R-:W-:Y:S01]  /*5540*/  ISETP.GE.AND P5, PT, R0, R180, PT ;  /* 0x000000b40000720c */ /* 0x000fe20003fa6270 */
[----:B------:R-:W-:Y:S01]  /*5550*/  HMMA.16816.F32.BF16 R120, R16, R6, R120 ;  /* 0x000000061078723c */ /* 0x000fe20000041878 */
[----:B------:R-:W-:Y:S02]  /*5560*/  IADD3 R0, R182, 0x21, RZ ;  /* 0x00000021b6007810 */ /* 0x000fe40007ffe0ff */
[----:B------:R-:W-:Y:S02]  /*5570*/  FSEL R23, R139, -INF , !P4 ;  /* 0xff8000008b177808 */ /* 0x000fe40006000000 */
[----:B------:R-:W-:-:S02]  /*5580*/  FSEL R21, R110, -INF , !P2 ;  /* 0xff8000006e157808 */ /* 0x000fc40005000000 */
[----:B------:R-:W-:Y:S02]  /*5590*/  IADD3 R8, R182, 0x20, RZ ;  /* 0x00000020b6087810 */ /* 0x000fe40007ffe0ff */
[CC--:B------:R-:W-:Y:S02]  /*55a0*/  ISETP.GE.AND P4, PT, R0.reuse, R181.reuse, PT ;  /* 0x000000b50000720c */ /* 0x0c0fe40003f86270 */
[----:B------:R-:W-:Y:S02]  /*55b0*/  ISETP.GE.AND P2, PT, R0, R180, PT ;  /* 0x000000b40000720c */ /* 0x000fe40003f46270 */
[----:B------:R-:W-:Y:S02]  /*55c0*/  IADD3 R0, R182, 0x28, RZ ;  /* 0x00000028b6007810 */ /* 0x000fe40007ffe0ff */
[----:B------:R-:W-:Y:S02]  /*55d0*/  FSEL R27, R109, -INF , !P3 ;  /* 0xff8000006d1b7808 */ /* 0x000fe40005800000 */
[----:B------:R-:W-:-:S02]  /*55e0*/  ISETP.GE.AND P3, PT, R8, R181, PT ;  /* 0x000000b50800720c */ /* 0x000fc40003f66270 */
[----:B------:R-:W-:Y:S02]  /*55f0*/  FSEL R177, R111, -INF , !P5 ;  /* 0xff8000006fb17808 */ /* 0x000fe40006800000 */
[----:B------:R-:W-:Y:S02]  /*5600*/  IADD3 R4, R182, 0x29, RZ ;  /* 0x00000029b6047810 */ /* 0x000fe40007ffe0ff */
[----:B------:R-:W-:Y:S02]  /*5610*/  ISETP.GE.AND P5, PT, R0, R181, PT ;  /* 0x000000b50000720c */ /* 0x000fe40003fa6270 */
[----:B------:R-:W-:Y:S02]  /*5620*/  FSEL R35, R132, -INF , !P3 ;  /* 0xff80000084237808 */ /* 0x000fe40005800000 */
[----:B------:R-:W-:Y:S02]  /*5630*/  FSEL R33, R133, -INF , !P4 ;  /* 0xff80000085217808 */ /* 0x000fe40006000000 */
[----:B------:R-:W-:-:S02]  /*5640*/  ISETP.GE.AND P1, PT, R8, R180, PT ;  /* 0x000000b40800720c */ /* 0x000fc40003f26270 */
[-C--:B------:R-:W-:Y:S02]  /*5650*/  ISETP.GE.AND P3, PT, R0, R180.reuse, PT ;  /* 0x000000b40000720c */ /* 0x080fe40003f66270 */
[----:B------:R-:W-:Y:S02]  /*5660*/  ISETP.GE.AND P4, PT, R4, R181, PT ;  /* 0x000000b50400720c */ /* 0x000fe40003f86270 */
[----:B------:R-:W-:Y:S02]  /*5670*/  FSEL R31, R128, -INF , !P5 ;  /* 0xff800000801f7808 */ /* 0x000fe40006800000 */
[----:B------:R-:W-:Y:S02]  /*5680*/  ISETP.GE.AND P5, PT, R4, R180, PT ;  /* 0x000000b40400720c */ /* 0x000fe40003fa6270 */
[C---:B------:R-:W-:Y:S02]  /*5690*/  IADD3 R0, R182.reuse, 0x30, RZ ;  /* 0x00000030b6007810 */ /* 0x040fe40007ffe0ff */
        /* <DEDUP_REMOVED lines=9> */
[----:B------:R-:W-:Y:S02]  /*5730*/  FSEL R139, R131, -INF , !P5 ;  /* 0xff800000838b7808 */ /* 0x000fe40006800000 */
[----:B------:R-:W-:Y:S02]  /*5740*/  FSEL R137, R130, -INF , !P3 ;  /* 0xff80000082897808 */ /* 0x000fe40005800000 */
[----:B------:R-:W-:Y:S02]  /*5750*/  FSEL R131, R124, -INF , !P4 ;  /* 0xff8000007c837808 */ /* 0x000fe40006000000 */
[----:B------:R-:W-:-:S02]  /*5760*/  FSEL R129, R125, -INF , !P2 ;  /* 0xff8000007d817808 */ /* 0x000fc40005000000 */
[----:B------:R-:W-:Y:S02]  /*5770*/  FSEL R119, R126, -INF , !P1 ;  /* 0xff8000007e777808 */ /* 0x000fe40004800000 */
[-C--:B------:R-:W-:Y:S02]  /*5780*/  ISETP.GE.AND P3, PT, R4, R180.reuse, PT ;  /* 0x000000b40400720c */ /* 0x080fe40003f66270 */
[-C--:B------:R-:W-:Y:S02]  /*5790*/  ISETP.GE.AND P5, PT, R0, R181.reuse, PT ;  /* 0x000000b50000720c */ /* 0x080fe40003fa6270 */
[----:B------:R-:W-:Y:S02]  /*57a0*/  ISETP.GE.AND P4, PT, R182, R181, PT ;  /* 0x000000b5b600720c */ /* 0x000fe40003f86270 */
[-C--:B------:R-:W-:Y:S02]  /*57b0*/  ISETP.GE.AND P2, PT, R0, R180.reuse, PT ;  /* 0x000000b40000720c */ /* 0x080fe40003f46270 */
[----:B------:R-:W-:-:S02]  /*57c0*/  ISETP.GE.AND P1, PT, R182, R180, PT ;  /* 0x000000b4b600720c */ /* 0x000fc40003f26270 */
[----:B------:R-:W-:Y:S02]  /*57d0*/  FSEL R127, R127, -INF , !P3 ;  /* 0xff8000007f7f7808 */ /* 0x000fe40005800000 */
[----:B------:R-:W-:Y:S02]  /*57e0*/  FSEL R125, R120, -INF , !P5 ;  /* 0xff800000787d7808 */ /* 0x000fe40006800000 */
[----:B------:R-:W-:Y:S02]  /*57f0*/  FSEL R121, R121, -INF , !P4 ;  /* 0xff80000079797808 */ /* 0x000fe40006000000 */
[----:B------:R-:W-:Y:S02]  /*5800*/  FSEL R117, R122, -INF , !P2 ;  /* 0xff8000007a757808 */ /* 0x000fe40005000000 */
[----:B------:R-:W-:Y:S01]  /*5810*/  FSEL R115, R123, -INF , !P1 ;  /* 0xff8000007b737808 */ /* 0x000fe20004800000 */
[----:B------:R-:W-:Y:S05]  /*5820*/  @!P0 BRA `(.L_x_6586) ;  /* 0x0000055000008947 */ /* 0x000fea0003800000 */
[----:B------:R-:W-:Y:S05]  /*5830*/  @!P6 BRA `(.L_x_6587) ;  /* 0x000003a00000e947 */ /* 0x000fea0003800000 */
[----:B------:R-:W1:Y:S01]  /*5840*/  I2F.RP R4, R101 ;  /* 0x0000006500047306 */ /* 0x000e620000209400 */
[----:B------:R-:W-:-:S05]  /*5850*/  IMAD.SHL.U32 R0, R167, 0x40, RZ ;  /* 0x00000040a7007824 */ /* 0x000fca00078e00ff */
[C---:B------:R-:W-:Y:S02]  /*5860*/  IADD3 R10, R0.reuse, -0x40, RZ ;  /* 0xffffffc0000a7810 */ /* 0x040fe40007ffe0ff */
        /* <DEDUP_REMOVED lines=55> */
.L_x_6587:
[----:B------:R-:W-:-:S04]  /*5be0*/  LEA R4, -R2, RZ, 0x6 ;  /* 0x000000ff02047211 */ /* 0x000fc800078e31ff */
[----:B------:R-:W-:Y:S02]  /*5bf0*/  SHF.R.S32.HI R0, RZ, 0x1f, R4 ;  /* 0x0000001fff007819 */ /* 0x000fe40000011404 */
.L_x_6588:
[----:B------:R-:W-:Y:S01]  /*5c00*/  IADD3 R102, P0, R102, R4, RZ ;  /* 0x0000000466667210 */ /* 0x000fe20007f1e0ff */
[----:B------:R-:W-:-:S03]  /*5c10*/  IMAD.SHL.U32 R5, R2, 0x20, RZ ;  /* 0x0000002002057824 */ /* 0x000fc600078e00ff */
[----:B------:R-:W-:Y:S01]  /*5c20*/  LEA R174, P1, R102, c[0x0][0x168], 0x1 ;  /* 0x00005a0066ae7a11 */ /* 0x000fe200078208ff */
[----:B------:R-:W-:Y:S01]  /*5c30*/  IMAD.X R103, R103, 0x1, R0, P0 ;  /* 0x0000000167677824 */ /* 0x000fe200000e0600 */
[----:B------:R-:W-:Y:S02]  /*5c40*/  SHF.L.U64.HI R0, R2, R183, c[0x0][0x19c] ;  /* 0x0000670002007619 */ /* 0x000fe400000102b7 */
[-C--:B------:R-:W-:Y:S02]  /*5c50*/  IADD3 R6, P0, R174, R5.reuse, RZ ;  /* 0x00000005ae067210 */ /* 0x080fe40007f1e0ff */
[----:B------:R-:W-:Y:S02]  /*5c60*/  LEA.HI.X R175, R102, c[0x0][0x16c], R103, 0x1, P1 ;  /* 0x00005b0066af7a11 */ /* 0x000fe400008f0c67 */
[----:B------:R-:W-:-:S03]  /*5c70*/  IADD3 R4, P1, R6, R5, RZ ;  /* 0x0000000506047210 */ /* 0x000fc60007f3e0ff */
[--C-:B------:R-:W-:Y:S01]  /*5c80*/  IMAD.X R7, R175, 0x1, R0.reuse, P0 ;  /* 0x00000001af077824 */ /* 0x100fe200000e0600 */
        /* <DEDUP_REMOVED lines=15> */
.L_x_6586:
        /* <DEDUP_REMOVED lines=44> */
[----:B------:R-:W-:Y:S01]  /*6040*/  FSEL R116, R116, RZ, P0 ;  /* 0x000000ff74747208 */ /* 0x000fe20000000000 */
[C---:B------:R-:W-:Y:S01]  /*6050*/  FMUL.FTZ R118, R111.reuse, c[0x0][0x23c] ;  /* 0x00008f006f767a20 */ /* 0x040fe20000410000 */
[----:B------:R-:W-:Y:S01]  /*6060*/  FSETP.NEU.FTZ.AND P1, PT, R111, -INF , PT ;  /* 0xff8000006f00780b */ /* 0x000fe20003f3d000 */
[----:B------:R-:W-:Y:S02]  /*6070*/  FADD.FTZ R6, R3, -R6 ;  /* 0x8000000603067221 */ /* 0x000fe40000010000 */
[--C-:B------:R-:W-:Y:S01]  /*6080*/  FFMA.FTZ R0, R9, c[0x0][0x23c], -R116.reuse ;  /* 0x00008f0009007a23 */ /* 0x100fe20000010874 */
[----:B------:R-:W-:Y:S01]  /*6090*/  FSEL R5, R111, RZ, P1 ;  /* 0x000000ff6f057208 */ /* 0x000fe20000800000 */
[----:B------:R-:W1:Y:S01]  /*60a0*/  LDSM.16.MT88.4 R8, [R156+0x8000] ;  /* 0x008000009c08783b */ /* 0x000e620000004200 */
[----:B------:R-:W-:Y:S01]  /*60b0*/  FSEL R118, R118, RZ, P1 ;  /* 0x000000ff76767208 */ /* 0x000fe20000800000 */
[----:B------:R-:W-:-:S02]  /*60c0*/  FFMA.FTZ R104, R193, c[0x0][0x23c], -R116 ;  /* 0x00008f00c1687a23 */ /* 0x000fc40000010874 */
[----:B------:R-:W-:Y:S01]  /*60d0*/  FADD.FTZ R4, R100, -R5 ;  /* 0x8000000564047221 */ /* 0x000fe20000010000 */
[----:B------:R-:W-:Y:S01]  /*60e0*/  MUFU.EX2 R0, R0 ;  /* 0x0000000000007308 */ /* 0x000fe20000000800 */
[--C-:B------:R-:W-:Y:S01]  /*60f0*/  FFMA.FTZ R109, R107, c[0x0][0x23c], -R118.reuse ;  /* 0x00008f006b6d7a23 */ /* 0x100fe20000010876 */
[----:B------:R-:W-:Y:S01]  /*6100*/  LDSM.16.MT88.4 R100, [R153+0xb000] ;  /* 0x00b000009964783b */ /* 0x000fe20000004200 */
[--C-:B------:R-:W-:Y:S02]  /*6110*/  FFMA.FTZ R108, R105, c[0x0][0x23c], -R118.reuse ;  /* 0x00008f00696c7a23 */ /* 0x100fe40000010876 */
[--C-:B------:R-:W-:Y:S02]  /*6120*/  FFMA.FTZ R107, R15, c[0x0][0x23c], -R118.reuse ;  /* 0x00008f000f6b7a23 */ /* 0x100fe40000010876 */
[----:B------:R-:W-:Y:S01]  /*6130*/  FFMA.FTZ R106, R13, c[0x0][0x23c], -R118 ;  /* 0x00008f000d6a7a23 */ /* 0x000fe20000010876 */
[----:B------:R-:W-:Y:S01]  /*6140*/  MUFU.EX2 R109, R109 ;  /* 0x0000006d006d7308 */ /* 0x000fe20000000800 */
[--C-:B------:R-:W-:Y:S01]  /*6150*/  FFMA.FTZ R105, R30, c[0x0][0x23c], -R116.reuse ;  /* 0x00008f001e697a23 */ /* 0x100fe20000010874 */
[----:B------:R-:W2:Y:S01]  /*6160*/  LDSM.16.MT88.4 R12, [R153+0x8000] ;  /* 0x00800000990c783b */ /* 0x000ea20000004200 */
[----:B------:R-:W-:-:S02]  /*6170*/  FFMA.FTZ R113, R113, c[0x0][0x23c], -R116 ;  /* 0x00008f0071717a23 */ /* 0x000fc40000010874 */
[----:B------:R-:W-:Y:S02]  /*6180*/  FMUL.FTZ R114, R4, c[0x0][0x23c] ;  /* 0x00008f0004727a20 */ /* 0x000fe40000410000 */
[----:B------:R-:W-:Y:S01]  /*6190*/  FMUL.FTZ R112, R6, c[0x0][0x23c] ;  /* 0x00008f0006707a20 */ /* 0x000fe20000410000 */
[----:B------:R-:W3:Y:S01]  /*61a0*/  MUFU.EX2 R108, R108 ;  /* 0x0000006c006c7308 */ /* 0x000ee20000000800 */
[--C-:B------:R-:W-:Y:S02]  /*61b0*/  FFMA.FTZ R3, R189, c[0x0][0x23c], -R118.reuse ;  /* 0x00008f00bd037a23 */ /* 0x100fe40000010876 */
[--C-:B------:R-:W-:Y:S02]  /*61c0*/  FFMA.FTZ R122, R191, c[0x0][0x23c], -R118.reuse ;  /* 0x00008f00bf7a7a23 */ /* 0x100fe40000010876 */
[--C-:B------:R-:W-:Y:S02]  /*61d0*/  FFMA.FTZ R120, R179, c[0x0][0x23c], -R118.reuse ;  /* 0x00008f00b3787a23 */ /* 0x100fe40000010876 */
[----:B------:R-:W-:Y:S01]  /*61e0*/  FFMA.FTZ R123, R27, c[0x0][0x23c], -R118 ;  /* 0x00008f001b7b7a23 */ /* 0x000fe20000010876 */
[----:B------:R-:W-:Y:S01]  /*61f0*/  MUFU.EX2 R107, R107 ;  /* 0x0000006b006b7308 */ /* 0x000fe20000000800 */
[----:B------:R-:W-:-:S02]  /*6200*/  FFMA.FTZ R124, R25, c[0x0][0x23c], -R116 ;  /* 0x00008f00197c7a23 */ /* 0x000fc40000010874 */
[--C-:B------:R-:W-:Y:S01]  /*6210*/  FFMA.FTZ R133, R23, c[0x0][0x23c], -R116.reuse ;  /* 0x00008f0017857a23 */ /* 0x100fe20000010874 */
[----:B------:R-:W-:Y:S01]  /*6220*/  LDSM.16.MT88.4 R24, [R156+0x8800] ;  /* 0x008800009c18783b */ /* 0x000fe20000004200 */
[--C-:B------:R-:W-:Y:S02]  /*6230*/  FFMA.FTZ R126, R21, c[0x0][0x23c], -R116.reuse ;  /* 0x00008f00157e7a23 */ /* 0x100fe40000010874 */
[----:B------:R-:W-:Y:S01]  /*6240*/  FFMA.FTZ R135, R177, c[0x0][0x23c], -R116 ;  /* 0x00008f00b1877a23 */ /* 0x000fe20000010874 */
[----:B------:R-:W4:Y:S01]  /*6250*/  MUFU.EX2 R106, R106 ;  /* 0x0000006a006a7308 */ /* 0x000f220000000800 */
[----:B---3--:R-:W-:Y:S01]  /*6260*/  F2FP.BF16.PACK_AB R4, R108, R109 ;  /* 0x0000006d6c04723e */ /* 0x008fe200000010ff */
[----:B------:R-:W-:Y:S01]  /*6270*/  LDSM.16.MT88.4 R20, [R153+0x8800] ;  /* 0x008800009914783b */ /* 0x000fe20000004200 */
[--C-:B------:R-:W-:Y:S02]  /*6280*/  FFMA.FTZ R128, R35, c[0x0][0x23c], -R118.reuse ;  /* 0x00008f0023807a23 */ /* 0x100fe40000010876 */
[----:B------:R-:W-:-:S02]  /*6290*/  FFMA.FTZ R177, R33, c[0x0][0x23c], -R118 ;  /* 0x00008f0021b17a23 */ /* 0x000fc40000010876 */
[----:B------:R-:W-:Y:S01]  /*62a0*/  LDSM.16.MT88.4 R32, [R153+0xa800] ;  /* 0x00a800009920783b */ /* 0x000fe20000004200 */
[----:B------:R-:W-:Y:S01]  /*62b0*/  MUFU.EX2 R105, R105 ;  /* 0x0000006900697308 */ /* 0x000fe20000000800 */
[----:B------:R-:W-:Y:S02]  /*62c0*/  FFMA.FTZ R134, R137, c[0x0][0x23c], -R116 ;  /* 0x00008f0089867a23 */ /* 0x000fe40000010874 */
[--C-:B------:R-:W-:Y:S02]  /*62d0*/  FFMA.FTZ R130, R31, c[0x0][0x23c], -R118.reuse ;  /* 0x00008f001f827a23 */ /* 0x100fe40000010876 */
[----:B------:R-:W-:Y:S02]  /*62e0*/  FFMA.FTZ R143, R143, c[0x0][0x23c], -R118 ;  /* 0x00008f008f8f7a23 */ /* 0x000fe40000010876 */
[--C-:B------:R-:W-:Y:S01]  /*62f0*/  FFMA.FTZ R132, R29, c[0x0][0x23c], -R116.reuse ;  /* 0x00008f001d847a23 */ /* 0x100fe20000010874 */
[----:B------:R-:W3:Y:S01]  /*6300*/  MUFU.EX2 R104, R104 ;  /* 0x0000006800687308 */ /* 0x000ee20000000800 */
[----:B----4-:R-:W-:Y:S01]  /*6310*/  F2FP.BF16.PACK_AB R6, R106, R107 ;  /* 0x0000006b6a06723e */ /* 0x010fe200000010ff */
[--C-:B------:R-:W-:Y:S01]  /*6320*/  FFMA.FTZ R141, R141, c[0x0][0x23c], -R116.reuse ;  /* 0x00008f008d8d7a23 */ /* 0x100fe20000010874 */
[----:B------:R-:W-:Y:S01]  /*6330*/  LDSM.16.MT88.4 R28, [R156+0x9000] ;  /* 0x009000009c1c783b */ /* 0x000fe20000004200 */
[----:B------:R-:W-:-:S02]  /*6340*/  FFMA.FTZ R137, R139, c[0x0][0x23c], -R116 ;  /* 0x00008f008b897a23 */ /* 0x000fc40000010874 */
[--C-:B------:R-:W-:Y:S02]  /*6350*/  FFMA.FTZ R131, R131, c[0x0][0x23c], -R118.reuse ;  /* 0x00008f0083837a23 */ /* 0x100fe40000010876 */
[----:B------:R-:W4:Y:S01]  /*6360*/  MUFU.EX2 R113, R113 ;  /* 0x0000007100717308 */ /* 0x000f220000000800 */
[--C-:B------:R-:W-:Y:S02]  /*6370*/  FFMA.FTZ R136, R129, c[0x0][0x23c], -R118.reuse ;  /* 0x00008f0081887a23 */ /* 0x100fe40000010876 */
[--C-:B------:R-:W-:Y:S02]  /*6380*/  FFMA.FTZ R125, R125, c[0x0][0x23c], -R118.reuse ;  /* 0x00008f007d7d7a23 */ /* 0x100fe40000010876 */
[----:B------:R-:W-:Y:S02]  /*6390*/  FFMA.FTZ R118, R121, c[0x0][0x23c], -R118 ;  /* 0x00008f0079767a23 */ /* 0x000fe40000010876 */
[--C-:B------:R-:W-:Y:S01]  /*63a0*/  FFMA.FTZ R119, R119, c[0x0][0x23c], -R116.reuse ;  /* 0x00008f0077777a23 */ /* 0x100fe20000010874 */
[----:B------:R-:W5:Y:S01]  /*63b0*/  MUFU.EX2 R114, R114 ;  /* 0x0000007200727308 */ /* 0x000f620000000800 */
[----:B---3--:R-:W-:Y:S01]  /*63c0*/  F2FP.BF16.PACK_AB R5, R104, R105 ;  /* 0x000000696805723e */ /* 0x008fe200000010ff */
[----:B------:R-:W-:-:S02]  /*63d0*/  FFMA.FTZ R138, R127, c[0x0][0x23c], -R116 ;  /* 0x00008f007f8a7a23 */ /* 0x000fc40000010874 */
[----:B------:R-:W-:-:S04]  /*63e0*/  FFMA.FTZ R117, R117, c[0x0][0x23c], -R116 ;  /* 0x00008f0075757a23 */ /* 0x000fc80000010874 */
[----:B------:R-:W3:Y:S01]  /*63f0*/  MUFU.EX2 R112, R112 ;  /* 0x0000007000707308 */ /* 0x000ee20000000800 */
[----:B----4-:R-:W-:Y:S01]  /*6400*/  F2FP.BF16.PACK_AB R7, R113, R0 ;  /* 0x000000007107723e */ /* 0x010fe200000010ff */
[----:B-----5:R-:W-:-:S06]  /*6410*/  FMUL.FTZ R96, R96, R114 ;  /* 0x0000007260607220 */ /* 0x020fcc0000410000 */
[----:B------:R-:W-:Y:S01]  /*6420*/  MUFU.EX2 R3, R3 ;  /* 0x0000000300037308 */ /* 0x000fe20000000800 */
[-C--:B------:R-:W-:Y:S02]  /*6430*/  FMUL.FTZ R97, R97, R114.reuse ;  /* 0x0000007261617220 */ /* 0x080fe40000410000 */
[-C--:B------:R-:W-:Y:S02]  /*6440*/  FMUL.FTZ R36, R36, R114.reuse ;  /* 0x0000007224247220 */ /* 0x080fe40000410000 */
[----:B------:R-:W-:Y:S02]  /*6450*/  FMUL.FTZ R37, R37, R114 ;  /* 0x0000007225257220 */ /* 0x000fe40000410000 */
[-C--:B---3--:R-:W-:Y:S01]  /*6460*/  FMUL.FTZ R98, R98, R112.reuse ;  /* 0x0000007062627220 */ /* 0x088fe20000410000 */
[----:B------:R-:W3:Y:S01]  /*6470*/  MUFU.EX2 R122, R122 ;  /* 0x0000007a007a7308 */ /* 0x000ee20000000800 */
        /* <DEDUP_REMOVED lines=16> */
[C---:B--2---:R-:W-:Y:S01]  /*6580*/  HMMA.16816.F32.BF16 R48, R4.reuse, R12, R48 ;  /* 0x0000000c0430723c */ /* 0x044fe20000041830 */
[-C--:B------:R-:W-:Y:S02]  /*6590*/  FMUL.FTZ R40, R40, R114.reuse ;  /* 0x0000007228287220 */ /* 0x080fe40000410000 */
[----:B------:R-:W-:Y:S01]  /*65a0*/  FMUL.FTZ R41, R41, R114 ;  /* 0x0000007229297220 */ /* 0x000fe20000410000 */
[----:B------:R-:W-:Y:S01]  /*65b0*/  MUFU.EX2 R124, R124 ;  /* 0x0000007c007c7308 */ /* 0x000fe20000000800 */
[-C--:B------:R-:W-:Y:S02]  /*65c0*/  FMUL.FTZ R42, R42, R112.reuse ;  /* 0x000000702a2a7220 */ /* 0x080fe40000410000 */
[----:B------:R-:W-:Y:S01]  /*65d0*/  FMUL.FTZ R43, R43, R112 ;  /* 0x000000702b2b7220 */ /* 0x000fe20000410000 */
[----:B------:R-:W-:Y:S01]  /*65e0*/  HMMA.16816.F32.BF16 R52, R4, R14, R52 ;  /* 0x0000000e0434723c */ /* 0x000fe20000041834 */
[-C--:B------:R-:W-:Y:S01]  /*65f0*/  FMUL.FTZ R44, R44, R114.reuse ;  /* 0x000000722c2c7220 */ /* 0x080fe20000410000 */
[----:B------:R-:W2:Y:S01]  /*6600*/  LDSM.16.MT88.4 R12, [R154+0xa000] ;  /* 0x00a000009a0c783b */ /* 0x000ea20000004200 */
[----:B------:R-:W-:Y:S01]  /*6610*/  FMUL.FTZ R45, R45, R114 ;  /* 0x000000722d2d7220 */ /* 0x000fe20000410000 */
[----:B------:R-:W4:Y:S01]  /*6620*/  MUFU.EX2 R133, R133 ;  /* 0x0000008500857308 */ /* 0x000f220000000800 */
[----:B------:R-:W-:-:S02]  /*6630*/  FMUL.FTZ R46, R46, R112 ;  /* 0x000000702e2e7220 */ /* 0x000fc40000410000 */
[----:B------:R-:W-:Y:S01]  /*6640*/  FMUL.FTZ R47, R47, R112 ;  /* 0x000000702f2f7220 */ /* 0x000fe20000410000 */
[C---:B------:R-:W-:Y:S01]  /*6650*/  HMMA.16816.F32.BF16 R40, R4.reuse, R16, R40 ;  /* 0x000000100428723c */ /* 0x040fe20000041828 */
[-C--:B------:R-:W-:Y:S02]  /*6660*/  FMUL.FTZ R56, R56, R114.reuse ;  /* 0x0000007238387220 */ /* 0x080fe40000410000 */
[----:B------:R-:W-:Y:S01]  /*6670*/  FMUL.FTZ R57, R57, R114 ;  /* 0x0000007239397220 */ /* 0x000fe20000410000 */
[----:B------:R-:W-:Y:S01]  /*6680*/  MUFU.EX2 R126, R126 ;  /* 0x0000007e007e7308 */ /* 0x000fe20000000800 */
[-C--:B------:R-:W-:Y:S02]  /*6690*/  FMUL.FTZ R58, R58, R112.reuse ;  /* 0x000000703a3a7220 */ /* 0x080fe40000410000 */
[----:B------:R-:W-:Y:S01]  /*66a0*/  FMUL.FTZ R59, R59, R112 ;  /* 0x000000703b3b7220 */ /* 0x000fe20000410000 */
[----:B------:R-:W-:Y:S01]  /*66b0*/  HMMA.16816.F32.BF16 R44, R4, R18, R44 ;  /* 0x00000012042c723c */ /* 0x000fe2000004182c */
[----:B------:R-:W5:Y:S01]  /*66c0*/  LDSM.16.MT88.4 R16, [R156+0xa000] ;  /* 0x00a000009c10783b */ /* 0x000f620000004200 */
[----:B------:R-:W-:-:S02]  /*66d0*/  FMUL.FTZ R60, R60, R114 ;  /* 0x000000723c3c7220 */ /* 0x000fc40000410000 */
[----:B------:R-:W-:Y:S01]  /*66e0*/  FMUL.FTZ R61, R61, R114 ;  /* 0x000000723d3d7220 */ /* 0x000fe20000410000 */
[----:B------:R-:W2:Y:S01]  /*66f0*/  MUFU.EX2 R135, R135 ;  /* 0x0000008700877308 */ /* 0x000ea20000000800 */
        /* <DEDUP_REMOVED lines=15> */
[----:B--2---:R-:W-:Y:S01]  /*67f0*/  HMMA.16816.F32.BF16 R72, R4, R12, R72 ;  /* 0x0000000c0448723c */ /* 0x004fe20000041848 */
[----:B------:R-:W-:-:S02]  /*6800*/  FMUL.FTZ R64, R64, R114 ;  /* 0x0000007240407220 */ /* 0x000fc40000410000 */
        /* <DEDUP_REMOVED lines=8> */
[----:B------:R-:W-:Y:S01]  /*6890*/  MUFU.EX2 R143, R143 ;  /* 0x0000008f008f7308 */ /* 0x000fe20000000800 */
[----:B------:R-:W-:-:S02]  /*68a0*/  FMUL.FTZ R70, R70, R112 ;  /* 0x0000007046467220 */ /* 0x000fc40000410000 */
[----:B------:R-:W-:Y:S01]  /*68b0*/  FMUL.FTZ R71, R71, R112 ;  /* 0x0000007047477220 */ /* 0x000fe20000410000 */
[C---:B-----5:R-:W-:Y:S01]  /*68c0*/  HMMA.16816.F32.BF16 R64, R4.reuse, R16, R64 ;  /* 0x000000100440723c */ /* 0x060fe20000041840 */
        /* <DEDUP_REMOVED lines=26> */
[----:B------:R-:W-:-:S03]  /*6a70*/  FFMA.FTZ R109, R187, R114, R109 ;  /* 0x00000072bb6d7223 */ /* 0x000fc6000001006d */
[----:B------:R-:W-:Y:S01]  /*6a80*/  MUFU.EX2 R131, R131 ;  /* 0x0000008300837308 */ /* 0x000fe20000000800 */
[----:B------:R-:W-:-:S03]  /*6a90*/  FADD.FTZ R108, R108, R109 ;  /* 0x0000006d6c6c7221 */ /* 0x000fc60000010000 */
[----:B------:R-:W-:Y:S01]  /*6aa0*/  HMMA.16816.F32.BF16 R84, R4, R14, R84 ;  /* 0x0000000e0454723c */ /* 0x000fe20000041854 */
[----:B------:R-:W2:Y:S01]  /*6ab0*/  LDSM.16.MT88.4 R12, [R156+0xa800] ;  /* 0x00a800009c0c783b */ /* 0x000ea20000004200 */
[----:B------:R-:W-:Y:S02]  /*6ac0*/  FADD.FTZ R107, R107, R108 ;  /* 0x0000006c6b6b7221 */ /* 0x000fe40000010000 */
[----:B------:R-:W1:Y:S02]  /*6ad0*/  MUFU.EX2 R136, R136 ;  /* 0x0000008800887308 */ /* 0x000e640000000800 */
[----:B------:R-:W-:Y:S01]  /*6ae0*/  FADD.FTZ R106, R106, R107 ;  /* 0x0000006b6a6a7221 */ /* 0x000fe20000010000 */
[C---:B---3--:R-:W-:Y:S02]  /*6af0*/  F2FP.BF16.PACK_AB R4, R122.reuse, R3 ;  /* 0x000000037a04723e */ /* 0x048fe400000010ff */
[----:B----4-:R-:W-:Y:S01]  /*6b00*/  F2FP.BF16.PACK_AB R5, R133, R124 ;  /* 0x0000007c8505723e */ /* 0x010fe200000010ff */
[----:B------:R-:W-:Y:S01]  /*6b10*/  FADD.FTZ R3, R3, R106 ;  /* 0x0000006a03037221 */ /* 0x000fe20000010000 */
[----:B------:R-:W-:Y:S01]  /*6b20*/  F2FP.BF16.PACK_AB R6, R123, R120 ;  /* 0x000000787b06723e */ /* 0x000fe200000010ff */
[----:B------:R-:W-:Y:S01]  /*6b30*/  MUFU.EX2 R125, R125 ;  /* 0x0000007d007d7308 */ /* 0x000fe20000000800 */
[----:B------:R-:W-:Y:S01]  /*6b40*/  F2FP.BF16.PACK_AB R7, R135, R126 ;  /* 0x0000007e8707723e */ /* 0x000fe200000010ff */
[----:B------:R-:W-:-:S04]  /*6b50*/  FADD.FTZ R3, R122, R3 ;  /* 0x000000037a037221 */ /* 0x000fc80000010000 */
[----:B------:R-:W-:Y:S01]  /*6b60*/  FADD.FTZ R120, R120, R3 ;  /* 0x0000000378787221 */ /* 0x000fe20000010000 */
[----:B------:R-:W-:Y:S01]  /*6b70*/  MOV R3, R110 ;  /* 0x0000006e00037202 */ /* 0x000fe20000000f00 */
[----:B-----5:R-:W-:Y:S01]  /*6b80*/  HMMA.16816.F32.BF16 R56, R4, R16, R56 ;  /* 0x000000100438723c */ /* 0x020fe20000041838 */
[----:B------:R-:W-:Y:S01]  /*6b90*/  MUFU.EX2 R118, R118 ;  /* 0x0000007600767308 */ /* 0x000fe20000000800 */
[----:B------:R-:W-:-:S06]  /*6ba0*/  FADD.FTZ R123, R123, R120 ;  /* 0x000000787b7b7221 */ /* 0x000fcc0000010000 */
[C---:B------:R-:W-:Y:S01]  /*6bb0*/  HMMA.16816.F32.BF16 R60, R4.reuse, R18, R60 ;  /* 0x00000012043c723c */ /* 0x040fe2000004183c */
[----:B------:R-:W3:Y:S01]  /*6bc0*/  LDSM.16.MT88.4 R16, [R152+0xa800] ;  /* 0x00a800009810783b */ /* 0x000ee20000004200 */
[----:B------:R-:W-:Y:S06]  /*6bd0*/  MUFU.EX2 R119, R119 ;  /* 0x0000007700777308 */ /* 0x000fec0000000800 */
[C---:B-1----:R-:W-:Y:S02]  /*6be0*/  HMMA.16816.F32.BF16 R40, R4.reuse, R8, R40 ;  /* 0x000000080428723c */ /* 0x042fe40000041828 */
[----:B------:R-:W1:Y:S06]  /*6bf0*/  MUFU.EX2 R138, R138 ;  /* 0x0000008a008a7308 */ /* 0x000e6c0000000800 */
        /* <DEDUP_REMOVED lines=16> */
[C---:B------:R-:W-:Y:S01]  /*6d00*/  HMMA.16816.F32.BF16 R36, R4.reuse, R26, R36 ;  /* 0x0000001a0424723c */ /* 0x040fe20000041824 */
[----:B------:R-:W1:Y:S07]  /*6d10*/  LDSM.16.MT88.4 R24, [R154+0x9000] ;  /* 0x009000009a18783b */ /* 0x000e6e0000004200 */
[----:B------:R-:W-:Y:S01]  /*6d20*/  HMMA.16816.F32.BF16 R80, R4, R34, R80 ;  /* 0x000000220450723c */ /* 0x000fe20000041850 */
[----:B------:R-:W1:Y:S06]  /*6d30*/  LDSM.16.MT88.4 R32, [R152+0xb000] ;  /* 0x00b000009820783b */ /* 0x000e6c0000004200 */
[----:B------:R-:W-:Y:S01]  /*6d40*/  F2FP.BF16.PACK_AB R4, R177, R128 ;  /* 0x00000080b104723e */ /* 0x000fe200000010ff */
[----:B------:R-:W-:Y:S01]  /*6d50*/  FADD.FTZ R128, R128, R123 ;  /* 0x0000007b80807221 */ /* 0x000fe20000010000 */
[----:B------:R-:W-:-:S02]  /*6d60*/  F2FP.BF16.PACK_AB R5, R141, R132 ;  /* 0x000000848d05723e */ /* 0x000fc400000010ff */
[----:B------:R-:W-:Y:S01]  /*6d70*/  F2FP.BF16.PACK_AB R6, R143, R130 ;  /* 0x000000828f06723e */ /* 0x000fe200000010ff */
[----:B------:R-:W-:Y:S01]  /*6d80*/  FADD.FTZ R177, R177, R128 ;  /* 0x00000080b1b17221 */ /* 0x000fe20000010000 */
[----:B------:R-:W-:-:S07]  /*6d90*/  F2FP.BF16.PACK_AB R7, R137, R134 ;  /* 0x000000868907723e */ /* 0x000fce00000010ff */
[C---:B-----5:R-:W-:Y:S08]  /*6da0*/  HMMA.16816.F32.BF16 R48, R4.reuse, R20, R48 ;  /* 0x000000140430723c */ /* 0x060ff00000041830 */
[C---:B------:R-:W-:Y:S01]  /*6db0*/  HMMA.16816.F32.BF16 R52, R4.reuse, R22, R52 ;  /* 0x000000160434723c */ /* 0x040fe20000041834 */
[----:B------:R-:W5:Y:S07]  /*6dc0*/  LDSM.16.MT88.4 R20, [R152+0x9800] ;  /* 0x009800009814783b */ /* 0x000f6e0000004200 */
[C---:B--2---:R-:W-:Y:S08]  /*6dd0*/  HMMA.16816.F32.BF16 R56, R4.reuse, R12, R56 ;  /* 0x0000000c0438723c */ /* 0x044ff00000041838 */
[C---:B------:R-:W-:Y:S01]  /*6de0*/  HMMA.16816.F32.BF16 R60, R4.reuse, R14, R60 ;  /* 0x0000000e043c723c */ /* 0x040fe2000004183c */
[----:B------:R-:W-:Y:S07]  /*6df0*/  LDSM.16.MT88.4 R12, [R156+0xb800] ;  /* 0x00b800009c0c783b */ /* 0x000fee0000004200 */
[C---:B---3--:R-:W-:Y:S08]  /*6e00*/  HMMA.16816.F32.BF16 R72, R4.reuse, R16, R72 ;  /* 0x000000100448723c */ /* 0x048ff00000041848 */
[C---:B------:R-:W-:Y:S01]  /*6e10*/  HMMA.16816.F32.BF16 R92, R4.reuse, R18, R92 ;  /* 0x00000012045c723c */ /* 0x040fe2000004185c */
[----:B------:R-:W2:Y:S07]  /*6e20*/  LDSM.16.MT88.4 R16, [R156+0x9800] ;  /* 0x009800009c10783b */ /* 0x000eae0000004200 */
[C---:B------:R-:W-:Y:S01]  /*6e30*/  HMMA.16816.F32.BF16 R76, R4.reuse, R100, R76 ;  /* 0x00000064044c723c */ /* 0x040fe2000004184c */
[----:B------:R-:W-:Y:S06]  /*6e40*/  MUFU.EX2 R100, R117 ;  /* 0x0000007500647308 */ /* 0x000fec0000000800 */
[----:B------:R-:W-:Y:S01]  /*6e50*/  FFMA.FTZ R101, R115, c[0x0][0x23c], -R116 ;  /* 0x00008f0073657a23 */ /* 0x000fe20000010874 */
[C---:B------:R-:W-:Y:S05]  /*6e60*/  HMMA.16816.F32.BF16 R96, R4.reuse, R28, R96 ;  /* 0x0000001c0460723c */ /* 0x040fea0000041860 */
[----:B------:R-:W3:Y:S03]  /*6e70*/  MUFU.EX2 R101, R101 ;  /* 0x0000006500657308 */ /* 0x000ee60000000800 */
[C---:B------:R-:W-:Y:S01]  /*6e80*/  HMMA.16816.F32.BF16 R36, R4.reuse, R30, R36 ;  /* 0x0000001e0424723c */ /* 0x040fe20000041824 */
[----:B------:R-:W-:Y:S07]  /*6e90*/  LDSM.16.MT88.4 R28, [R154+0x9800] ;  /* 0x009800009a1c783b */ /* 0x000fee0000004200 */
        /* <DEDUP_REMOVED lines=8> */
[----:B------:R-:W-:Y:S07]  /*6f20*/  HMMA.16816.F32.BF16 R84, R4, R34, R84 ;  /* 0x000000220454723c */ /* 0x000fee0000041854 */
[----:B------:R-:W-:-:S02]  /*6f30*/  F2FP.BF16.PACK_AB R4, R136, R131 ;  /* 0x000000838804723e */ /* 0x000fc400000010ff */
[----:B------:R-:W-:Y:S02]  /*6f40*/  F2FP.BF16.PACK_AB R5, R138, R119 ;  /* 0x000000778a05723e */ /* 0x000fe400000010ff */
[----:B------:R-:W-:Y:S02]  /*6f50*/  F2FP.BF16.PACK_AB R6, R118, R125 ;  /* 0x0000007d7606723e */ /* 0x000fe400000010ff */
[----:B---3--:R-:W-:-:S07]  /*6f60*/  F2FP.BF16.PACK_AB R7, R101, R100 ;  /* 0x000000646507723e */ /* 0x008fce00000010ff */
[C---:B-----5:R-:W-:Y:S07]  /*6f70*/  HMMA.16816.F32.BF16 R56, R4.reuse, R20, R56 ;  /* 0x000000140438723c */ /* 0x060fee0000041838 */
[----:B------:R-:W-:Y:S01]  /*6f80*/  FFMA.FTZ R21, R185, R112, R105 ;  /* 0x00000070b9157223 */ /* 0x000fe20000010069 */
[----:B--2---:R-:W-:Y:S03]  /*6f90*/  HMMA.16816.F32.BF16 R96, R4, R16, R96 ;  /* 0x000000100460723c */ /* 0x004fe60000041860 */
[----:B------:R-:W-:-:S04]  /*6fa0*/  FADD.FTZ R21, R104, R21 ;  /* 0x0000001568157221 */ /* 0x000fc80000010000 */
[----:B------:R-:W-:Y:S01]  /*6fb0*/  FADD.FTZ R0, R0, R21 ;  /* 0x0000001500007221 */ /* 0x000fe20000010000 */
[C---:B------:R-:W-:Y:S01]  /*6fc0*/  HMMA.16816.F32.BF16 R36, R4.reuse, R18, R36 ;  /* 0x000000120424723c */ /* 0x040fe20000041824 */
[----:B------:R-:W2:Y:S02]  /*6fd0*/  LDSM.16.MT88.4 R16, [R153+0xb800] ;  /* 0x00b800009910783b */ /* 0x000ea40000004200 */
        /* <DEDUP_REMOVED lines=13> */
[----:B------:R-:W-:Y:S01]  /*70b0*/  FADD.FTZ R132, R132, R135 ;  /* 0x0000008784847221 */ /* 0x000fe20000010000 */
[----:B----4-:R-:W-:Y:S01]  /*70c0*/  HMMA.16816.F32.BF16 R72, R4, R8, R72 ;  /* 0x000000080448723c */ /* 0x010fe20000041848 */
[----:B------:R-:W-:Y:S02]  /*70d0*/  FADD.FTZ R187, R118, R125 ;  /* 0x0000007d76bb7221 */ /* 0x000fe40000010000 */
        /* <DEDUP_REMOVED lines=9> */
[----:B------:R-:W-:Y:S01]  /*7170*/  FADD.FTZ R185, R101, R100 ;  /* 0x0000006465b97221 */ /* 0x000fe20000010000 */
[----:B------:R-:W-:-:S04]  /*7180*/  MOV R100, R111 ;  /* 0x0000006f00647202 */ /* 0x000fc80000000f00 */
[C---:B------:R-:W-:Y:S08]  /*7190*/  HMMA.16816.F32.BF16 R52, R4.reuse, R26, R52 ;  /* 0x0000001a0434723c */ /* 0x040ff00000041834 */
[C---:B------:R-:W-:Y:S08]  /*71a0*/  HMMA.16816.F32.BF16 R60, R4.reuse, R22, R60 ;  /* 0x00000016043c723c */ /* 0x040ff0000004183c */
[C---:B------:R-:W-:Y:S08]  /*71b0*/  HMMA.16816.F32.BF16 R92, R4.reuse, R10, R92 ;  /* 0x0000000a045c723c */ /* 0x040ff0000004185c */
[C---:B--2---:R-:W-:Y:S08]  /*71c0*/  HMMA.16816.F32.BF16 R76, R4.reuse, R16, R76 ;  /* 0x00000010044c723c */ /* 0x044ff0000004184c */
[C---:B------:R-:W-:Y:S08]  /*71d0*/  HMMA.16816.F32.BF16 R80, R4.reuse, R18, R80 ;  /* 0x000000120450723c */ /* 0x040ff00000041850 */
[C---:B---3--:R-:W-:Y:S08]  /*71e0*/  HMMA.16816.F32.BF16 R88, R4.reuse, R12, R88 ;  /* 0x0000000c0458723c */ /* 0x048ff00000041858 */
[----:B------:R-:W-:Y:S08]  /*71f0*/  HMMA.16816.F32.BF16 R84, R4, R14, R84 ;  /* 0x0000000e0454723c */ /* 0x000ff00000041854 */
.L_x_6583:
[----:B------:R-:W-:-:S13]  /*7200*/  ISETP.GE.AND P0, PT, R167, 0x1, PT ;  /* 0x00000001a700780c */ /* 0x000fda0003f06270 */
[----:B------:R-:W-:Y:S05]  /*7210*/  @!P0 BRA `(.L_x_6589) ;  /* 0x000026a000008947 */ /* 0x000fea0003800000 */
[----:B------:R-:W-:Y:S01]  /*7220*/  IMAD.MOV.U32 R179, RZ, RZ, c[0x0][0x1a0] ;  /* 0x00006800ffb37624 */ /* 0x000fe200078e00ff */
[----:B------:R-:W-:Y:S01]  /*7230*/  MOV R178, 0x5 ;  /* 0x0000000500b27802 */ /* 0x000fe20000000f00 */
[C---:B------:R-:W-:Y:S01]  /*7240*/  IMAD.U32 R181, R2.reuse, -0x40, RZ ;  /* 0xffffffc002b57824 */ /* 0x040fe200078e00ff */
[C---:B------:R-:W-:Y:S01]  /*7250*/  SHF.L.U32 R177, R2.reuse, 0x5, RZ ;  /* 0x0000000502b17819 */ /* 0x040fe200000006ff */
[C---:B------:R-:W-:Y:S01]  /*7260*/  IMAD.U32 R183, R179.reuse, -0x40, RZ ;  /* 0xffffffc0b3b77824 */ /* 0x040fe200078e00ff */
[-C--:B------:R-:W-:Y:S01]  /*7270*/  SHF.L.U64.HI R176, R2, R178.reuse, c[0x0][0x19c] ;  /* 0x0000670002b07619 */ /* 0x080fe200000102b2 */
[----:B------:R-:W-:Y:S01]  /*7280*/  IMAD.MOV.U32 R0, RZ, RZ, R3 ;  /* 0x000000ffff007224 */ /* 0x000fe200078e0003 */
[C---:B------:R-:W-:Y:S01]  /*7290*/  SHF.L.U64.HI R178, R179.reuse, R178, c[0x0][0x1a4] ;  /* 0x00006900b3b27619 */ /* 0x040fe200000102b2 */
[----:B------:R-:W-:Y:S01]  /*72a0*/  IMAD.MOV.U32 R101, RZ, RZ, R100 ;  /* 0x000000ffff657224 */ /* 0x000fe200078e0064 */
[----:B------:R-:W-:Y:S02]  /*72b0*/  SHF.L.U32 R179, R179, 0x5, RZ ;  /* 0x00000005b3b37819 */ /* 0x000fe400000006ff */
[----:B------:R-:W-:-:S02]  /*72c0*/  SHF.R.S32.HI R180, RZ, 0x1f, R181 ;  /* 0x0000001fffb47819 */ /* 0x000fc400000114b5 */
[----:B------:R-:W-:Y:S02]  /*72d0*/  SHF.R.S32.HI R182, RZ, 0x1f, R183 ;  /* 0x0000001fffb67819 */ /* 0x000fe400000114b7 */
.L_x_6593:
        /* <DEDUP_REMOVED lines=64> */
.L_x_6590:
[C---:B------:R-:W-:Y:S04]  /*76e0*/  LEA R164, P0, R6.reuse, R164, 0x1 ;  /* 0x000000a406a47211 */ /* 0x040fe800078008ff */
        /* <DEDUP_REMOVED lines=11> */
[----:B------:R-:W-:Y:S02]  /*77a0*/  IADD3 R188, P0, R2, R179, RZ ;  /* 0x000000b302bc7210 */ /* 0x000fe40007f1e0ff */
[----:B------:R1:W-:Y:S03]  /*77b0*/  LDGSTS.E.BYPASS.LTC128B.128 [R169+0xa800], [R102.64+0x80] ;  /* 0x0a80008066a97fae */ /* 0x0003e6000b901d46 */
[----:B------:R-:W-:Y:S01]  /*77c0*/  IMAD.X R189, R3, 0x1, R178, P0 ;  /* 0x0000000103bd7824 */ /* 0x000fe200000e06b2 */
[----:B------:R1:W-:Y:S01]  /*77d0*/  LDGSTS.E.BYPASS.LTC128B.128 [R169+0x9000], [R2.64] ;  /* 0x0900000002a97fae */ /* 0x0003e2000b901d46 */
[----:B------:R-:W-:Y:S03]  /*77e0*/  ISETP.GE.AND P0, PT, R167, 0x2, PT ;  /* 0x00000002a700780c */ /* 0x000fe60003f06270 */
[----:B------:R1:W-:Y:S04]  /*77f0*/  LDGSTS.E.BYPASS.LTC128B.128 [R169+0xb000], [R2.64+0x80] ;  /* 0x0b00008002a97fae */ /* 0x0003e8000b901d46 */
[----:B------:R1:W-:Y:S04]  /*7800*/  LDGSTS.E.BYPASS.LTC128B.128 [R169+0x9800], [R188.64] ;  /* 0x09800000bca97fae */ /* 0x0003e8000b901d46 */
[----:B------:R1:W-:Y:S04]  /*7810*/  LDGSTS.E.BYPASS.LTC128B.128 [R169+0xb800], [R188.64+0x80] ;  /* 0x0b800080bca97fae */ /* 0x0003e8000b901d46 */
[----:B------:R-:W-:Y:S04]  /*7820*/  LDSM.16.M88.4 R104, [R162] ;  /* 0x00000000a268783b */ /* 0x000fe80000000200 */
[----:B------:R-:W2:Y:S04]  /*7830*/  LDSM.16.M88.4 R108, [R161+0x4000] ;  /* 0x00400000a16c783b */ /* 0x000ea80000000200 */
[----:B------:R-:W3:Y:S04]  /*7840*/  LDSM.16.M88.4 R112, [R161+0x4800] ;  /* 0x00480000a170783b */ /* 0x000ee80000000200 */
[----:B------:R-:W4:Y:S04]  /*7850*/  LDSM.16.M88.4 R116, [R161+0x5000] ;  /* 0x00500000a174783b */ /* 0x000f280000000200 */
[----:B------:R-:W0:Y:S04]  /*7860*/  LDGDEPBAR ;  /* 0x00000000000079af */ /* 0x000e280000000000 */
[----:B------:R-:W5:Y:S04]  /*7870*/  LDSM.16.M88.4 R120, [R161+0x5800] ;  /* 0x00580000a178783b */ /* 0x000f680000000200 */
[----:B------:R-:W-:Y:S04]  /*7880*/  LDSM.16.M88.4 R124, [R160] ;  /* 0x00000000a07c783b */ /* 0x000fe80000000200 */
[----:B------:R-:W1:Y:S04]  /*7890*/  LDSM.16.M88.4 R128, [R159] ;  /* 0x000000009f80783b */ /* 0x000e680000000200 */
[----:B------:R-:W1:Y:S04]  /*78a0*/  LDSM.16.M88.4 R132, [R151] ;  /* 0x000000009784783b */ /* 0x000e680000000200 */
[----:B------:R-:W1:Y:S04]  /*78b0*/  LDSM.16.M88.4 R136, [R150] ;  /* 0x000000009688783b */ /* 0x000e680000000200 */
[----:B------:R-:W1:Y:S01]  /*78c0*/  LDSM.16.M88.4 R140, [R149] ;  /* 0x00000000958c783b */ /* 0x000e620000000200 */
[C---:B--2---:R-:W-:Y:S08]  /*78d0*/  HMMA.16816.F32.BF16 R4, R104.reuse, R108, RZ ;  /* 0x0000006c6804723c */ /* 0x044ff000000418ff */
[C---:B------:R-:W-:Y:S01]  /*78e0*/  HMMA.16816.F32.BF16 R8, R104.reuse, R110, RZ ;  /* 0x0000006e6808723c */ /* 0x040fe200000418ff */
[----:B------:R-:W-:Y:S07]  /*78f0*/  LDSM.16.M88.4 R108, [R158] ;  /* 0x000000009e6c783b */ /* 0x000fee0000000200 */
[C---:B---3--:R-:W-:Y:S08]  /*7900*/  HMMA.16816.F32.BF16 R12, R104.reuse, R112, RZ ;  /* 0x00000070680c723c */ /* 0x048ff000000418ff */
[C---:B------:R-:W-:Y:S01]  /*7910*/  HMMA.16816.F32.BF16 R16, R104.reuse, R114, RZ ;  /* 0x000000726810723c */ /* 0x040fe200000418ff */
[----:B------:R-:W2:Y:S07]  /*7920*/  LDSM.16.M88.4 R112, [R155+0x4000] ;  /* 0x004000009b70783b */ /* 0x000eae0000000200 */
[C---:B----4-:R-:W-:Y:S08]  /*7930*/  HMMA.16816.F32.BF16 R20, R104.reuse, R116, RZ ;  /* 0x000000746814723c */ /* 0x050ff000000418ff */
[C---:B------:R-:W-:Y:S01]  /*7940*/  HMMA.16816.F32.BF16 R24, R104.reuse, R118, RZ ;  /* 0x000000766818723c */ /* 0x040fe200000418ff */
[----:B------:R-:W3:Y:S07]  /*7950*/  LDSM.16.M88.4 R116, [R155+0x4800] ;  /* 0x004800009b74783b */ /* 0x000eee0000000200 */
[C---:B-----5:R-:W-:Y:S08]  /*7960*/  HMMA.16816.F32.BF16 R28, R104.reuse, R120, RZ ;  /* 0x00000078681c723c */ /* 0x060ff000000418ff */
[----:B------:R-:W-:Y:S01]  /*7970*/  HMMA.16816.F32.BF16 R32, R104, R122, RZ ;  /* 0x0000007a6820723c */ /* 0x000fe200000418ff */
[----:B------:R-:W4:Y:S04]  /*7980*/  LDSM.16.M88.4 R104, [R155+0x5000] ;  /* 0x005000009b68783b */ /* 0x000f280000000200 */
[----:B------:R-:W5:Y:S03]  /*7990*/  LDSM.16.M88.4 R120, [R155+0x5800] ;  /* 0x005800009b78783b */ /* 0x000f660000000200 */
[C---:B-1----:R-:W-:Y:S08]  /*79a0*/  HMMA.16816.F32.BF16 R4, R124.reuse, R128, R4 ;  /* 0x000000807c04723c */ /* 0x042ff00000041804 */
[C---:B------:R-:W-:Y:S01]  /*79b0*/  HMMA.16816.F32.BF16 R8, R124.reuse, R130, R8 ;  /* 0x000000827c08723c */ /* 0x040fe20000041808 */
[----:B------:R-:W-:Y:S07]  /*79c0*/  LDSM.16.M88.4 R128, [R157] ;  /* 0x000000009d80783b */ /* 0x000fee0000000200 */
[C---:B------:R-:W-:Y:S08]  /*79d0*/  HMMA.16816.F32.BF16 R12, R124.reuse, R132, R12 ;  /* 0x000000847c0c723c */ /* 0x040ff0000004180c */
[C---:B------:R-:W-:Y:S01]  /*79e0*/  HMMA.16816.F32.BF16 R16, R124.reuse, R134, R16 ;  /* 0x000000867c10723c */ /* 0x040fe20000041810 */
[----:B------:R-:W1:Y:S07]  /*79f0*/  LDSM.16.M88.4 R132, [R148] ;  /* 0x000000009484783b */ /* 0x000e6e0000000200 */
[C---:B------:R-:W-:Y:S08]  /*7a00*/  HMMA.16816.F32.BF16 R20, R124.reuse, R136, R20 ;  /* 0x000000887c14723c */ /* 0x040ff00000041814 */
[C---:B------:R-:W-:Y:S01]  /*7a10*/  HMMA.16816.F32.BF16 R24, R124.reuse, R138, R24 ;  /* 0x0000008a7c18723c */ /* 0x040fe20000041818 */
[----:B------:R-:W1:Y:S07]  /*7a20*/  LDSM.16.M88.4 R136, [R148+0x800] ;  /* 0x000800009488783b */ /* 0x000e6e0000000200 */
[C---:B------:R-:W-:Y:S08]  /*7a30*/  HMMA.16816.F32.BF16 R28, R124.reuse, R140, R28 ;  /* 0x0000008c7c1c723c */ /* 0x040ff0000004181c */
[----:B------:R-:W-:Y:S01]  /*7a40*/  HMMA.16816.F32.BF16 R32, R124, R142, R32 ;  /* 0x0000008e7c20723c */ /* 0x000fe20000041820 */
[----:B------:R-:W1:Y:S04]  /*7a50*/  LDSM.16.M88.4 R124, [R148+0x1000] ;  /* 0x00100000947c783b */ /* 0x000e680000000200 */
[----:B------:R-:W1:Y:S03]  /*7a60*/  LDSM.16.M88.4 R140, [R148+0x1800] ;  /* 0x00180000948c783b */ /* 0x000e660000000200 */
        /* <DEDUP_REMOVED lines=9> */
[C---:B-----5:R-:W-:Y:S08]  /*7b00*/  HMMA.16816.F32.BF16 R28, R108.reuse, R120, R28 ;  /* 0x000000786c1c723c */ /* 0x060ff0000004181c */
[----:B------:R-:W-:Y:S01]  /*7b10*/  HMMA.16816.F32.BF16 R32, R108, R122, R32 ;  /* 0x0000007a6c20723c */ /* 0x000fe20000041820 */
[----:B------:R-:W3:Y:S04]  /*7b20*/  LDSM.16.M88.4 R108, [R161+0x7000] ;  /* 0x00700000a16c783b */ /* 0x000ee80000000200 */
[----:B------:R-:W4:Y:S03]  /*7b30*/  LDSM.16.M88.4 R120, [R161+0x7800] ;  /* 0x00780000a178783b */ /* 0x000f260000000200 */
        /* <DEDUP_REMOVED lines=8> */
[----:B------:R-:W1:Y:S07]  /*7bc0*/  LDSM.16.M88.4 R124, [R160+0x2000] ;  /* 0x00200000a07c783b */ /* 0x000e6e0000000200 */
[C---:B------:R-:W-:Y:S08]  /*7bd0*/  HMMA.16816.F32.BF16 R28, R128.reuse, R140, R28 ;  /* 0x0000008c801c723c */ /* 0x040ff0000004181c */
[----:B------:R-:W-:Y:S01]  /*7be0*/  HMMA.16816.F32.BF16 R32, R128, R142, R32 ;  /* 0x0000008e8020723c */ /* 0x000fe20000041820 */
[----:B------:R-:W5:Y:S04]  /*7bf0*/  LDSM.16.M88.4 R128, [R145] ;  /* 0x000000009180783b */ /* 0x000f680000000200 */
[----:B------:R-:W1:Y:S03]  /*7c00*/  LDSM.16.M88.4 R140, [R144] ;  /* 0x00000000908c783b */ /* 0x000e660000000200 */
        /* <DEDUP_REMOVED lines=19> */
[C---:B-----5:R-:W-:Y:S08]  /*7d40*/  HMMA.16816.F32.BF16 R20, R124.reuse, R128, R20 ;  /* 0x000000807c14723c */ /* 0x060ff00000041814 */
[C---:B------:R-:W-:Y:S01]  /*7d50*/  HMMA.16816.F32.BF16 R24, R124.reuse, R130, R24 ;  /* 0x000000827c18723c */ /* 0x040fe20000041818 */
[----:B------:R-:W1:Y:S07]  /*7d60*/  LDSM.16.M88.4 R128, [R157+0x2000] ;  /* 0x002000009d80783b */ /* 0x000e6e0000000200 */
[C---:B------:R-:W-:Y:S08]  /*7d70*/  HMMA.16816.F32.BF16 R28, R124.reuse, R140, R28 ;  /* 0x0000008c7c1c723c */ /* 0x040ff0000004181c */
[----:B------:R-:W-:Y:S01]  /*7d80*/  HMMA.16816.F32.BF16 R32, R124, R142, R32 ;  /* 0x0000008e7c20723c */ /* 0x000fe20000041820 */
[----:B------:R-:W5:Y:S04]  /*7d90*/  LDSM.16.M88.4 R124, [R148+0x3000] ;  /* 0x00300000947c783b */ /* 0x000f680000000200 */
[----:B------:R-:W1:Y:S03]  /*7da0*/  LDSM.16.M88.4 R140, [R148+0x3800] ;  /* 0x00380000948c783b */ /* 0x000e660000000200 */
[C---:B--2---:R-:W-:Y:S01]  /*7db0*/  HMMA.16816.F32.BF16 R4, R108.reuse, R112, R4 ;  /* 0x000000706c04723c */ /* 0x044fe20000041804 */
[----:B------:R-:W-:Y:S04]  /*7dc0*/  DEPBAR.LE SB0, 0x0 ;  /* 0x000080000000791a */ /* 0x000fe80000000000 */
[----:B------:R-:W-:Y:S03]  /*7dd0*/  BAR.SYNC.DEFER_BLOCKING 0x0 ;  /* 0x0000000000007b1d */ /* 0x000fe60000010000 */
[C---:B------:R-:W-:Y:S08]  /*7de0*/  HMMA.16816.F32.BF16 R8, R108.reuse, R114, R8 ;  /* 0x000000726c08723c */ /* 0x040ff00000041808 */
[C---:B------:R-:W-:Y:S08]  /*7df0*/  HMMA.16816.F32.BF16 R12, R108.reuse, R116, R12 ;  /* 0x000000746c0c723c */ /* 0x040ff0000004180c */
[C---:B------:R-:W-:Y:S08]  /*7e00*/  HMMA.16816.F32.BF16 R16, R108.reuse, R118, R16 ;  /* 0x000000766c10723c */ /* 0x040ff00000041810 */
[C---:B---3--:R-:W-:Y:S08]  /*7e10*/  HMMA.16816.F32.BF16 R20, R108.reuse, R104, R20 ;  /* 0x000000686c14723c */ /* 0x048ff00000041814 */
[C---:B------:R-:W-:Y:S08]  /*7e20*/  HMMA.16816.F32.BF16 R24, R108.reuse, R106, R24 ;  /* 0x0000006a6c18723c */ /* 0x040ff00000041818 */
[C---:B----4-:R-:W-:Y:S08]  /*7e30*/  HMMA.16816.F32.BF16 R28, R108.reuse, R120, R28 ;  /* 0x000000786c1c723c */ /* 0x050ff0000004181c */
[----:B------:R-:W-:Y:S08]  /*7e40*/  HMMA.16816.F32.BF16 R32, R108, R122, R32 ;  /* 0x0000007a6c20723c */ /* 0x000ff00000041820 */
[C---:B-1----:R-:W-:Y:S08]  /*7e50*/  HMMA.16816.F32.BF16 R4, R128.reuse, R132, R4 ;  /* 0x000000848004723c */ /* 0x042ff00000041804 */
[C---:B------:R-:W-:Y:S08]  /*7e60*/  HMMA.16816.F32.BF16 R8, R128.reuse, R134, R8 ;  /* 0x000000868008723c */ /* 0x040ff00000041808 */
[C---:B------:R-:W-:Y:S08]  /*7e70*/  HMMA.16816.F32.BF16 R12, R128.reuse, R136, R12 ;  /* 0x00000088800c723c */ /* 0x040ff0000004180c */
[C---:B------:R-:W-:Y:S08]  /*7e80*/  HMMA.16816.F32.BF16 R16, R128.reuse, R138, R16 ;  /* 0x0000008a8010723c */ /* 0x040ff00000041810 */
[C---:B-----5:R-:W-:Y:S08]  /*7e90*/  HMMA.16816.F32.BF16 R20, R128.reuse, R124, R20 ;  /* 0x0000007c8014723c */ /* 0x060ff00000041814 */
[C---:B------:R-:W-:Y:S08]  /*7ea0*/  HMMA.16816.F32.BF16 R24, R128.reuse, R126, R24 ;  /* 0x0000007e8018723c */ /* 0x040ff00000041818 */
[C---:B------:R-:W-:Y:S08]  /*7eb0*/  HMMA.16816.F32.BF16 R28, R128.reuse, R140, R28 ;  /* 0x0000008c801c723c */ /* 0x040ff0000004181c */
[----:B------:R-:W-:Y:S01]  /*7ec0*/  HMMA.16816.F32.BF16 R32, R128, R142, R32 ;  /* 0x0000008e8020723c */ /* 0x000fe20000041820 */
[----:B------:R-:W-:Y:S03]  /*7ed0*/  @!UPT UIADD3 URZ, URZ, URZ, URZ ;  /* 0x0000003f3f3ff290 */ /* 0x000fe6000fffe03f */
[----:B------:R-:W-:-:S11]  /*7ee0*/  @!P0 BRA `(.L_x_6591) ;  /* 0x0000053000008947 */ /* 0x000fd60003800000 */
[----:B------:R-:W-:Y:S02]  /*7ef0*/  MOV R104, R181 ;  /* 0x000000b500687202 */ /* 0x000fe40000000f00 */
[----:B------:R-:W-:Y:S01]  /*7f00*/  MOV R3, R180 ;  /* 0x000000b400037202 */ /* 0x000fe20000000f00 */
        /* <DEDUP_REMOVED lines=61> */
.L_x_6592:
        /* <DEDUP_REMOVED lines=15> */
[----:B------:R1:W-:Y:S04]  /*83d0*/  LDGSTS.E.BYPASS.LTC128B.128 [R169+0x5000], [R2.64] ;  /* 0x0500000002a97fae */ /* 0x0003e8000b901d46 */
[----:B------:R1:W-:Y:S04]  /*83e0*/  LDGSTS.E.BYPASS.LTC128B.128 [R169+0x7000], [R2.64+0x80] ;  /* 0x0700008002a97fae */ /* 0x0003e8000b901d46 */
[----:B------:R1:W-:Y:S04]  /*83f0*/  LDGSTS.E.BYPASS.LTC128B.128 [R169+0x5800], [R104.64] ;  /* 0x0580000068a97fae */ /* 0x0003e8000b901d46 */
[----:B------:R1:W-:Y:S04]  /*8400*/  LDGSTS.E.BYPASS.LTC128B.128 [R169+0x7800], [R104.64+0x80] ;  /* 0x0780008068a97fae */ /* 0x0003e8000b901d46 */
[----:B------:R-:W0:Y:S02]  /*8410*/  LDGDEPBAR ;  /* 0x00000000000079af */ /* 0x000e240000000000 */
.L_x_6591:
        /* <DEDUP_REMOVED lines=90> */
[----:B------:R-:W-:Y:S01]  /*89c0*/  LDSM.16.MT88.4 R24, [R154+0x9000] ;  /* 0x009000009a18783b */ /* 0x000fe20000004200 */
[----:B------:R-:W-:Y:S01]  /*89d0*/  MUFU.EX2 R102, R102 ;  /* 0x0000006600667308 */ /* 0x000fe20000000800 */
[--C-:B------:R-:W-:Y:S02]  /*89e0*/  FFMA.FTZ R133, R28, c[0x0][0x23c], -R122.reuse ;  /* 0x00008f001c857a23 */ /* 0x100fe4000001087a */
[--C-:B------:R-:W-:Y:S02]  /*89f0*/  FFMA.FTZ R134, R29, c[0x0][0x23c], -R122.reuse ;  /* 0x00008f001d867a23 */ /* 0x100fe4000001087a */
[--C-:B------:R-:W-:Y:S02]  /*8a00*/  FFMA.FTZ R135, R30, c[0x0][0x23c], -R119.reuse ;  /* 0x00008f001e877a23 */ /* 0x100fe40000010877 */
[--C-:B------:R-:W-:Y:S02]  /*8a10*/  FFMA.FTZ R136, R31, c[0x0][0x23c], -R119.reuse ;  /* 0x00008f001f887a23 */ /* 0x100fe40000010877 */
[----:B------:R-:W-:Y:S01]  /*8a20*/  LDSM.16.MT88.4 R28, [R153+0xb000] ;  /* 0x00b00000991c783b */ /* 0x000fe20000004200 */
[----:B------:R-:W2:Y:S01]  /*8a30*/  MUFU.EX2 R103, R103 ;  /* 0x0000006700677308 */ /* 0x000ea20000000800 */
[--C-:B------:R-:W-:Y:S02]  /*8a40*/  FFMA.FTZ R137, R32, c[0x0][0x23c], -R122.reuse ;  /* 0x00008f0020897a23 */ /* 0x100fe4000001087a */
[--C-:B------:R-:W-:Y:S01]  /*8a50*/  FFMA.FTZ R138, R34, c[0x0][0x23c], -R119.reuse ;  /* 0x00008f00228a7a23 */ /* 0x100fe20000010877 */
        /* <DEDUP_REMOVED lines=29> */
[C---:B------:R-:W-:Y:S01]  /*8c30*/  FMUL.FTZ R70, R0.reuse, R70 ;  /* 0x0000004600467220 */ /* 0x040fe20000410000 */
[----:B------:R-:W-:Y:S01]  /*8c40*/  MUFU.EX2 R131, R131 ;  /* 0x0000008300837308 */ /* 0x000fe20000000800 */
[C---:B-1----:R-:W-:Y:S05]  /*8c50*/  HMMA.16816.F32.BF16 R8, R96.reuse, R104, R8 ;  /* 0x000000686008723c */ /* 0x042fea0000041808 */
[----:B------:R-:W-:Y:S02]  /*8c60*/  FMUL.FTZ R71, R0, R71 ;  /* 0x0000004700477220 */ /* 0x000fe40000410000 */
[--C-:B------:R-:W-:Y:S01]  /*8c70*/  FFMA.FTZ R120, R12, c[0x0][0x23c], -R122.reuse ;  /* 0x00008f000c787a23 */ /* 0x100fe2000001087a */
[C---:B------:R-:W-:Y:S01]  /*8c80*/  HMMA.16816.F32.BF16 R36, R96.reuse, R106, R36 ;  /* 0x0000006a6024723c */ /* 0x040fe20000041824 */
[----:B------:R-:W1:Y:S01]  /*8c90*/  LDSM.16.MT88.4 R104, [R152+0x8000] ;  /* 0x008000009868783b */ /* 0x000e620000004200 */
[----:B------:R-:W-:Y:S02]  /*8ca0*/  MUFU.EX2 R132, R132 ;  /* 0x0000008400847308 */ /* 0x000fe40000000800 */
[C---:B------:R-:W-:Y:S02]  /*8cb0*/  FMUL.FTZ R12, R2.reuse, R92 ;  /* 0x0000005c020c7220 */ /* 0x040fe40000410000 */
[--C-:B------:R-:W-:Y:S02]  /*8cc0*/  FFMA.FTZ R121, R13, c[0x0][0x23c], -R122.reuse ;  /* 0x00008f000d797a23 */ /* 0x100fe4000001087a */
[C---:B------:R-:W-:Y:S04]  /*8cd0*/  HMMA.16816.F32.BF16 R40, R96.reuse, R108, R40 ;  /* 0x0000006c6028723c */ /* 0x040fe80000041828 */
[----:B------:R-:W-:Y:S01]  /*8ce0*/  FMUL.FTZ R13, R2, R93 ;  /* 0x0000005d020d7220 */ /* 0x000fe20000410000 */
[----:B------:R-:W-:Y:S01]  /*8cf0*/  MUFU.EX2 R120, R120 ;  /* 0x0000007800787308 */ /* 0x000fe20000000800 */
[--C-:B------:R-:W-:Y:S02]  /*8d00*/  FFMA.FTZ R123, R14, c[0x0][0x23c], -R119.reuse ;  /* 0x00008f000e7b7a23 */ /* 0x100fe40000010877 */
[C---:B------:R-:W-:Y:S01]  /*8d10*/  HMMA.16816.F32.BF16 R44, R96.reuse, R110, R44 ;  /* 0x0000006e602c723c */ /* 0x040fe2000004182c */
[----:B------:R-:W2:Y:S03]  /*8d20*/  LDSM.16.MT88.4 R108, [R156+0xa000] ;  /* 0x00a000009c6c783b */ /* 0x000ea60000004200 */
[C---:B------:R-:W-:Y:S02]  /*8d30*/  FMUL.FTZ R14, R0.reuse, R94 ;  /* 0x0000005e000e7220 */ /* 0x040fe40000410000 */
[--C-:B------:R-:W-:Y:S01]  /*8d40*/  FFMA.FTZ R124, R15, c[0x0][0x23c], -R119.reuse ;  /* 0x00008f000f7c7a23 */ /* 0x100fe20000010877 */
[----:B------:R-:W3:Y:S01]  /*8d50*/  MUFU.EX2 R121, R121 ;  /* 0x0000007900797308 */ /* 0x000ee20000000800 */
[C---:B------:R-:W-:Y:S04]  /*8d60*/  HMMA.16816.F32.BF16 R48, R96.reuse, R112, R48 ;  /* 0x000000706030723c */ /* 0x040fe80000041830 */
[----:B------:R-:W-:Y:S02]  /*8d70*/  FMUL.FTZ R15, R0, R95 ;  /* 0x0000005f000f7220 */ /* 0x000fe40000410000 */
[----:B------:R-:W-:Y:S01]  /*8d80*/  LDSM.16.MT88.4 R92, [R152+0xa000] ;  /* 0x00a00000985c783b */ /* 0x000fe20000004200 */
[C---:B------:R-:W-:Y:S01]  /*8d90*/  FMUL.FTZ R72, R2.reuse, R72 ;  /* 0x0000004802487220 */ /* 0x040fe20000410000 */
[C---:B------:R-:W-:Y:S01]  /*8da0*/  HMMA.16816.F32.BF16 R52, R96.reuse, R114, R52 ;  /* 0x000000726034723c */ /* 0x040fe20000041834 */
[----:B------:R-:W-:Y:S03]  /*8db0*/  MUFU.EX2 R123, R123 ;  /* 0x0000007b007b7308 */ /* 0x000fe60000000800 */
[----:B------:R-:W-:Y:S02]  /*8dc0*/  FMUL.FTZ R73, R2, R73 ;  /* 0x0000004902497220 */ /* 0x000fe40000410000 */
[----:B------:R-:W4:Y:S01]  /*8dd0*/  LDSM.16.MT88.4 R112, [R154+0xa000] ;  /* 0x00a000009a70783b */ /* 0x000f220000004200 */
[C---:B------:R-:W-:Y:S01]  /*8de0*/  FMUL.FTZ R74, R0.reuse, R74 ;  /* 0x0000004a004a7220 */ /* 0x040fe20000410000 */
[C---:B-1----:R-:W-:Y:S03]  /*8df0*/  HMMA.16816.F32.BF16 R56, R96.reuse, R104, R56 ;  /* 0x000000686038723c */ /* 0x042fe60000041838 */
[----:B------:R-:W1:Y:S01]  /*8e00*/  MUFU.EX2 R124, R124 ;  /* 0x0000007c007c7308 */ /* 0x000e620000000800 */
[----:B------:R-:W-:Y:S02]  /*8e10*/  FMUL.FTZ R75, R0, R75 ;  /* 0x0000004b004b7220 */ /* 0x000fe40000410000 */
[C---:B------:R-:W-:Y:S02]  /*8e20*/  FMUL.FTZ R76, R2.reuse, R76 ;  /* 0x0000004c024c7220 */ /* 0x040fe40000410000 */
[----:B------:R-:W-:Y:S01]  /*8e30*/  FMUL.FTZ R77, R2, R77 ;  /* 0x0000004d024d7220 */ /* 0x000fe20000410000 */
[C---:B------:R-:W-:Y:S01]  /*8e40*/  HMMA.16816.F32.BF16 R60, R96.reuse, R106, R60 ;  /* 0x0000006a603c723c */ /* 0x040fe2000004183c */
[----:B------:R-:W5:Y:S02]  /*8e50*/  LDSM.16.MT88.4 R104, [R153+0xa000] ;  /* 0x00a000009968783b */ /* 0x000f640000004200 */
[C---:B------:R-:W-:Y:S01]  /*8e60*/  FMUL.FTZ R78, R0.reuse, R78 ;  /* 0x0000004e004e7220 */ /* 0x040fe20000410000 */
[----:B------:R-:W-:Y:S01]  /*8e70*/  MUFU.EX2 R133, R133 ;  /* 0x0000008500857308 */ /* 0x000fe20000000800 */
[----:B------:R-:W-:Y:S03]  /*8e80*/  FMUL.FTZ R79, R0, R79 ;  /* 0x0000004f004f7220 */ /* 0x000fe60000410000 */
[C---:B--2---:R-:W-:Y:S04]  /*8e90*/  HMMA.16816.F32.BF16 R64, R96.reuse, R108, R64 ;  /* 0x0000006c6040723c */ /* 0x044fe80000041840 */
[--C-:B------:R-:W-:Y:S02]  /*8ea0*/  FFMA.FTZ R125, R16, c[0x0][0x23c], -R122.reuse ;  /* 0x00008f00107d7a23 */ /* 0x100fe4000001087a */
[----:B------:R-:W-:Y:S01]  /*8eb0*/  FFMA.FTZ R126, R17, c[0x0][0x23c], -R122 ;  /* 0x00008f00117e7a23 */ /* 0x000fe2000001087a */
[----:B------:R-:W-:Y:S01]  /*8ec0*/  MUFU.EX2 R134, R134 ;  /* 0x0000008600867308 */ /* 0x000fe20000000800 */
[C---:B------:R-:W-:Y:S01]  /*8ed0*/  HMMA.16816.F32.BF16 R68, R96.reuse, R110, R68 ;  /* 0x0000006e6044723c */ /* 0x040fe20000041844 */
[----:B------:R-:W2:Y:S03]  /*8ee0*/  LDSM.16.MT88.4 R108, [R156+0x8800] ;  /* 0x008800009c6c783b */ /* 0x000ea60000004200 */
[--C-:B------:R-:W-:Y:S02]  /*8ef0*/  FFMA.FTZ R127, R18, c[0x0][0x23c], -R119.reuse ;  /* 0x00008f00127f7a23 */ /* 0x100fe40000010877 */
[----:B------:R-:W-:Y:S02]  /*8f00*/  FFMA.FTZ R128, R19, c[0x0][0x23c], -R119 ;  /* 0x00008f0013807a23 */ /* 0x000fe40000010877 */
[C---:B------:R-:W-:Y:S01]  /*8f10*/  FMUL.FTZ R80, R2.reuse, R80 ;  /* 0x0000005002507220 */ /* 0x040fe20000410000 */
[----:B------:R-:W-:Y:S03]  /*8f20*/  MUFU.EX2 R125, R125 ;  /* 0x0000007d007d7308 */ /* 0x000fe60000000800 */
[----:B------:R-:W-:Y:S01]  /*8f30*/  FMUL.FTZ R81, R2, R81 ;  /* 0x0000005102517220 */ /* 0x000fe20000410000 */
[C---:B----4-:R-:W-:Y:S03]  /*8f40*/  HMMA.16816.F32.BF16 R72, R96.reuse, R112, R72 ;  /* 0x000000706048723c */ /* 0x050fe60000041848 */
[C---:B------:R-:W-:Y:S02]  /*8f50*/  FMUL.FTZ R82, R0.reuse, R82 ;  /* 0x0000005200527220 */ /* 0x040fe40000410000 */
[----:B------:R-:W-:Y:S01]  /*8f60*/  FMUL.FTZ R83, R0, R83 ;  /* 0x0000005300537220 */ /* 0x000fe20000410000 */
[----:B------:R-:W4:Y:S01]  /*8f70*/  MUFU.EX2 R126, R126 ;  /* 0x0000007e007e7308 */ /* 0x000f220000000800 */
[C---:B------:R-:W-:Y:S01]  /*8f80*/  FMUL.FTZ R16, R2.reuse, R88 ;  /* 0x0000005802107220 */ /* 0x040fe20000410000 */
[C---:B------:R-:W-:Y:S01]  /*8f90*/  HMMA.16816.F32.BF16 R12, R96.reuse, R114, R12 ;  /* 0x00000072600c723c */ /* 0x040fe2000004180c */
[----:B------:R-:W2:Y:S03]  /*8fa0*/  LDSM.16.MT88.4 R112, [R154+0x8800] ;  /* 0x008800009a70783b */ /* 0x000ea60000004200 */
[----:B---3--:R-:W-:Y:S01]  /*8fb0*/  F2FP.BF16.PACK_AB R88, R121, R120 ;  /* 0x000000787958723e */ /* 0x008fe200000010ff */
[----:B------:R-:W-:Y:S01]  /*8fc0*/  FMUL.FTZ R17, R2, R89 ;  /* 0x0000005902117220 */ /* 0x000fe20000410000 */
[----:B-1----:R-:W-:Y:S01]  /*8fd0*/  F2FP.BF16.PACK_AB R89, R124, R123 ;  /* 0x0000007b7c59723e */ /* 0x002fe200000010ff */
[C---:B------:R-:W-:Y:S01]  /*8fe0*/  FMUL.FTZ R18, R0.reuse, R90 ;  /* 0x0000005a00127220 */ /* 0x040fe20000410000 */
[C---:B-----5:R-:W-:Y:S01]  /*8ff0*/  HMMA.16816.F32.BF16 R76, R96.reuse, R104, R76 ;  /* 0x00000068604c723c */ /* 0x060fe2000004184c */
[----:B------:R-:W-:Y:S03]  /*9000*/  MUFU.EX2 R127, R127 ;  /* 0x0000007f007f7308 */ /* 0x000fe60000000800 */
[----:B------:R-:W-:Y:S02]  /*9010*/  FMUL.FTZ R19, R0, R91 ;  /* 0x0000005b00137220 */ /* 0x000fe40000410000 */
[C---:B------:R-:W-:Y:S02]  /*9020*/  FMUL.FTZ R84, R2.reuse, R84 ;  /* 0x0000005402547220 */ /* 0x040fe40000410000 */
[C---:B------:R-:W-:Y:S01]  /*9030*/  HMMA.16816.F32.BF16 R80, R96.reuse, R106, R80 ;  /* 0x0000006a6050723c */ /* 0x040fe20000041850 */
[----:B------:R-:W1:Y:S02]  /*9040*/  LDSM.16.MT88.4 R104, [R153+0x8800] ;  /* 0x008800009968783b */ /* 0x000e640000004200 */
[----:B------:R-:W3:Y:S01]  /*9050*/  MUFU.EX2 R128, R128 ;  /* 0x0000008000807308 */ /* 0x000ee20000000800 */
[----:B------:R-:W-:Y:S01]  /*9060*/  FMUL.FTZ R85, R2, R85 ;  /* 0x0000005502557220 */ /* 0x000fe20000410000 */
[----:B----4-:R-:W-:Y:S01]  /*9070*/  F2FP.BF16.PACK_AB R90, R126, R125 ;  /* 0x0000007d7e5a723e */ /* 0x010fe200000010ff */
[C---:B------:R-:W-:Y:S02]  /*9080*/  FMUL.FTZ R86, R0.reuse, R86 ;  /* 0x0000005600567220 */ /* 0x040fe40000410000 */
[C---:B------:R-:W-:Y:S04]  /*9090*/  HMMA.16816.F32.BF16 R16, R96.reuse, R92, R16 ;  /* 0x0000005c6010723c */ /* 0x040fe80000041810 */
[----:B------:R-:W-:Y:S01]  /*90a0*/  FMUL.FTZ R87, R0, R87 ;  /* 0x0000005700577220 */ /* 0x000fe20000410000 */
[----:B------:R-:W-:Y:S01]  /*90b0*/  MUFU.EX2 R135, R135 ;  /* 0x0000008700877308 */ /* 0x000fe20000000800 */
[----:B------:R-:W-:Y:S02]  /*90c0*/  FFMA.FTZ R116, R2, R187, R116 ;  /* 0x000000bb02747223 */ /* 0x000fe40000010074 */
[----:B------:R-:W-:Y:S03]  /*90d0*/  FFMA.FTZ R6, R0, R185, R6 ;  /* 0x000000b900067223 */ /* 0x000fe60000010006 */
[----:B------:R-:W-:Y:S01]  /*90e0*/  HMMA.16816.F32.BF16 R84, R96, R94, R84 ;  /* 0x0000005e6054723c */ /* 0x000fe20000041854 */
[----:B------:R-:W4:Y:S02]  /*90f0*/  LDSM.16.MT88.4 R92, [R152+0x8800] ;  /* 0x00880000985c783b */ /* 0x000f240000004200 */
[----:B------:R-:W-:Y:S01]  /*9100*/  FADD.FTZ R5, R5, R116 ;  /* 0x0000007405057221 */ /* 0x000fe20000010000 */
[----:B------:R-:W-:Y:S01]  /*9110*/  MUFU.EX2 R136, R136 ;  /* 0x0000008800887308 */ /* 0x000fe20000000800 */
[----:B------:R-:W-:Y:S02]  /*9120*/  FADD.FTZ R6, R7, R6 ;  /* 0x0000000607067221 */ /* 0x000fe40000010000 */
[----:B------:R-:W-:Y:S01]  /*9130*/  FADD.FTZ R102, R102, R5 ;  /* 0x0000000566667221 */ /* 0x000fe20000010000 */
[----:B---3--:R-:W-:Y:S01]  /*9140*/  F2FP.BF16.PACK_AB R91, R128, R127 ;  /* 0x0000007f805b723e */ /* 0x008fe200000010ff */
[----:B------:R-:W3:Y:S03]  /*9150*/  LDSM.16.MT88.4 R96, [R156+0xa800] ;  /* 0x00a800009c60783b */ /* 0x000ee60000004200 */
[----:B------:R-:W-:Y:S02]  /*9160*/  FADD.FTZ R117, R117, R6 ;  /* 0x0000000675757221 */ /* 0x000fe40000010000 */
[----:B------:R-:W-:Y:S01]  /*9170*/  MUFU.EX2 R137, R137 ;  /* 0x0000008900897308 */ /* 0x000fe20000000800 */
[C---:B--2---:R-:W-:Y:S05]  /*9180*/  HMMA.16816.F32.BF16 R8, R88.reuse, R108, R8 ;  /* 0x0000006c5808723c */ /* 0x044fea0000041808 */
[----:B------:R-:W-:Y:S02]  /*9190*/  FADD.FTZ R103, R103, R102 ;  /* 0x0000006667677221 */ /* 0x000fe40000010000 */
[----:B------:R-:W-:Y:S01]  /*91a0*/  FADD.FTZ R118, R118, R117 ;  /* 0x0000007576767221 */ /* 0x000fe20000010000 */
[C---:B------:R-:W-:Y:S01]  /*91b0*/  HMMA.16816.F32.BF16 R36, R88.reuse, R110, R36 ;  /* 0x0000006e5824723c */ /* 0x040fe20000041824 */
[----:B------:R-:W2:Y:S01]  /*91c0*/  LDSM.16.MT88.4 R108, [R154+0xa800] ;  /* 0x00a800009a6c783b */ /* 0x000ea20000004200 */
[----:B------:R-:W-:Y:S02]  /*91d0*/  MUFU.EX2 R138, R138 ;  /* 0x0000008a008a7308 */ /* 0x000fe40000000800 */
[----:B------:R-:W-:Y:S02]  /*91e0*/  FADD.FTZ R120, R120, R103 ;  /* 0x0000006778787221 */ /* 0x000fe40000010000 */
[----:B------:R-:W-:Y:S02]  /*91f0*/  FADD.FTZ R123, R123, R118 ;  /* 0x000000767b7b7221 */ /* 0x000fe40000010000 */
[C---:B------:R-:W-:Y:S04]  /*9200*/  HMMA.16816.F32.BF16 R40, R88.reuse, R112, R40 ;  /* 0x000000705828723c */ /* 0x040fe80000041828 */
[----:B------:R-:W-:Y:S02]  /*9210*/  FADD.FTZ R120, R121, R120 ;  /* 0x0000007879787221 */ /* 0x000fe40000010000 */
[----:B------:R-:W-:Y:S02]  /*9220*/  FADD.FTZ R124, R124, R123 ;  /* 0x0000007b7c7c7221 */ /* 0x000fe40000010000 */
[C---:B------:R-:W-:Y:S04]  /*9230*/  HMMA.16816.F32.BF16 R44, R88.reuse, R114, R44 ;  /* 0x00000072582c723c */ /* 0x040fe8000004182c */
[--C-:B------:R-:W-:Y:S02]  /*9240*/  FFMA.FTZ R112, R20, c[0x0][0x23c], -R122.reuse ;  /* 0x00008f0014707a23 */ /* 0x100fe4000001087a */
[--C-:B------:R-:W-:Y:S02]  /*9250*/  FFMA.FTZ R113, R21, c[0x0][0x23c], -R122.reuse ;  /* 0x00008f0015717a23 */ /* 0x100fe4000001087a */
[C---:B-1----:R-:W-:Y:S02]  /*9260*/  HMMA.16816.F32.BF16 R48, R88.reuse, R104, R48 ;  /* 0x000000685830723c */ /* 0x042fe40000041830 */
[----:B------:R-:W-:Y:S02]  /*9270*/  MUFU.EX2 R112, R112 ;  /* 0x0000007000707308 */ /* 0x000fe40000000800 */
[--C-:B------:R-:W-:Y:S02]  /*9280*/  FFMA.FTZ R114, R22, c[0x0][0x23c], -R119.reuse ;  /* 0x00008f0016727a23 */ /* 0x100fe40000010877 */
[--C-:B------:R-:W-:Y:S02]  /*9290*/  FFMA.FTZ R115, R23, c[0x0][0x23c], -R119.reuse ;  /* 0x00008f0017737a23 */ /* 0x100fe40000010877 */
[C---:B------:R-:W-:Y:S01]  /*92a0*/  HMMA.16816.F32.BF16 R52, R88.reuse, R106, R52 ;  /* 0x0000006a5834723c */ /* 0x040fe20000041834 */
[----:B------:R-:W1:Y:S03]  /*92b0*/  LDSM.16.MT88.4 R20, [R153+0xa800] ;  /* 0x00a800009914783b */ /* 0x000e660000004200 */
[----:B------:R-:W-:Y:S01]  /*92c0*/  FFMA.FTZ R122, R33, c[0x0][0x23c], -R122 ;  /* 0x00008f00217a7a23 */ /* 0x000fe2000001087a */
[----:B------:R-:W-:Y:S01]  /*92d0*/  MUFU.EX2 R113, R113 ;  /* 0x0000007100717308 */ /* 0x000fe20000000800 */
[----:B------:R-:W-:Y:S02]  /*92e0*/  FFMA.FTZ R119, R35, c[0x0][0x23c], -R119 ;  /* 0x00008f0023777a23 */ /* 0x000fe40000010877 */
[C---:B----4-:R-:W-:Y:S01]  /*92f0*/  HMMA.16816.F32.BF16 R56, R88.reuse, R92, R56 ;  /* 0x0000005c5838723c */ /* 0x050fe20000041838 */
[----:B------:R-:W4:Y:S03]  /*9300*/  LDSM.16.MT88.4 R104, [R152+0xa800] ;  /* 0x00a800009868783b */ /* 0x000f260000004200 */
[----:B------:R-:W-:Y:S02]  /*9310*/  FADD.FTZ R125, R125, R120 ;  /* 0x000000787d7d7221 */ /* 0x000fe40000010000 */
[----:B------:R-:W-:Y:S01]  /*9320*/  FADD.FTZ R5, R127, R124 ;  /* 0x0000007c7f057221 */ /* 0x000fe20000010000 */
[----:B------:R-:W5:Y:S01]  /*9330*/  MUFU.EX2 R114, R114 ;  /* 0x0000007200727308 */ /* 0x000f620000000800 */
[C---:B------:R-:W-:Y:S01]  /*9340*/  HMMA.16816.F32.BF16 R60, R88.reuse, R94, R60 ;  /* 0x0000005e583c723c */ /* 0x040fe2000004183c */
[----:B------:R-:W4:Y:S03]  /*9350*/  LDSM.16.MT88.4 R92, [R156+0x9000] ;  /* 0x009000009c5c783b */ /* 0x000f260000004200 */
[----:B------:R-:W-:Y:S02]  /*9360*/  FADD.FTZ R125, R126, R125 ;  /* 0x0000007d7e7d7221 */ /* 0x000fe40000010000 */
[----:B------:R-:W-:Y:S02]  /*9370*/  FADD.FTZ R5, R128, R5 ;  /* 0x0000000580057221 */ /* 0x000fe40000010000 */
[C---:B---3--:R-:W-:Y:S01]  /*9380*/  HMMA.16816.F32.BF16 R64, R88.reuse, R96, R64 ;  /* 0x000000605840723c */ /* 0x048fe20000041840 */
[----:B------:R-:W-:Y:S01]  /*9390*/  LDSM.16.MT88.4 R32, [R153+0x9800] ;  /* 0x009800009920783b */ /* 0x000fe20000004200 */
[----:B------:R-:W3:Y:S06]  /*93a0*/  MUFU.EX2 R115, R115 ;  /* 0x0000007300737308 */ /* 0x000eec0000000800 */
[C---:B------:R-:W-:Y:S01]  /*93b0*/  HMMA.16816.F32.BF16 R68, R88.reuse, R98, R68 ;  /* 0x000000625844723c */ /* 0x040fe20000041844 */
[----:B------:R-:W4:Y:S03]  /*93c0*/  LDSM.16.MT88.4 R96, [R153+0x9000] ;  /* 0x009000009960783b */ /* 0x000f260000004200 */
[----:B------:R-:W4:Y:S01]  /*93d0*/  MUFU.EX2 R122, R122 ;  /* 0x0000007a007a7308 */ /* 0x000f220000000800 */
[----:B-----5:R-:W-:Y:S03]  /*93e0*/  FADD.FTZ R0, R114, R5 ;  /* 0x0000000572007221 */ /* 0x020fe60000010000 */
[C---:B--2---:R-:W-:Y:S06]  /*93f0*/  HMMA.16816.F32.BF16 R72, R88.reuse, R108, R72 ;  /* 0x0000006c5848723c */ /* 0x044fec0000041848 */
[----:B------:R-:W2:Y:S02]  /*9400*/  MUFU.EX2 R119, R119 ;  /* 0x0000007700777308 */ /* 0x000ea40000000800 */
[C---:B------:R-:W-:Y:S01]  /*9410*/  HMMA.16816.F32.BF16 R12, R88.reuse, R110, R12 ;  /* 0x0000006e580c723c */ /* 0x040fe2000004180c */
[----:B------:R-:W-:Y:S03]  /*9420*/  LDSM.16.MT88.4 R108, [R152+0x9800] ;  /* 0x00980000986c783b */ /* 0x000fe60000004200 */
[----:B---3--:R-:W-:Y:S04]  /*9430*/  FADD.FTZ R0, R115, R0 ;  /* 0x0000000073007221 */ /* 0x008fe80000010000 */
[C---:B-1----:R-:W-:Y:S07]  /*9440*/  HMMA.16816.F32.BF16 R76, R88.reuse, R20, R76 ;  /* 0x00000014584c723c */ /* 0x042fee000004184c */
[----:B------:R-:W-:Y:S01]  /*9450*/  F2FP.BF16.PACK_AB R20, R113, R112 ;  /* 0x000000707114723e */ /* 0x000fe200000010ff */
[C---:B------:R-:W-:Y:S04]  /*9460*/  HMMA.16816.F32.BF16 R80, R88.reuse, R22, R80 ;  /* 0x000000165850723c */ /* 0x040fe80000041850 */
[----:B------:R-:W-:Y:S01]  /*9470*/  F2FP.BF16.PACK_AB R21, R115, R114 ;  /* 0x000000727315723e */ /* 0x000fe200000010ff */
[----:B------:R-:W-:Y:S02]  /*9480*/  FADD.FTZ R112, R112, R125 ;  /* 0x0000007d70707221 */ /* 0x000fe40000010000 */
[----:B------:R-:W-:Y:S01]  /*9490*/  F2FP.BF16.PACK_AB R22, R130, R129 ;  /* 0x000000818216723e */ /* 0x000fe200000010ff */
[C---:B----4-:R-:W-:Y:S04]  /*94a0*/  HMMA.16816.F32.BF16 R16, R88.reuse, R104, R16 ;  /* 0x000000685810723c */ /* 0x050fe80000041810 */
[C---:B------:R-:W-:Y:S01]  /*94b0*/  F2FP.BF16.PACK_AB R23, R132.reuse, R131 ;  /* 0x000000838417723e */ /* 0x040fe200000010ff */
[----:B------:R-:W-:Y:S02]  /*94c0*/  FADD.FTZ R112, R113, R112 ;  /* 0x0000007071707221 */ /* 0x000fe40000010000 */
[----:B------:R-:W-:Y:S01]  /*94d0*/  FADD.FTZ R131, R131, R0 ;  /* 0x0000000083837221 */ /* 0x000fe20000010000 */
[----:B------:R-:W-:Y:S01]  /*94e0*/  HMMA.16816.F32.BF16 R84, R88, R106, R84 ;  /* 0x0000006a5854723c */ /* 0x000fe20000041854 */
[----:B------:R-:W1:Y:S03]  /*94f0*/  LDSM.16.MT88.4 R88, [R152+0x9000] ;  /* 0x009000009858783b */ /* 0x000e660000004200 */
[----:B------:R-:W-:Y:S01]  /*9500*/  IADD3 R0, R167, -0x1, RZ ;  /* 0xffffffffa7007810 */ /* 0x000fe20007ffe0ff */
[----:B------:R-:W-:Y:S02]  /*9510*/  FADD.FTZ R129, R129, R112 ;  /* 0x0000007081817221 */ /* 0x000fe40000010000 */
[----:B------:R-:W-:Y:S01]  /*9520*/  FADD.FTZ R132, R132, R131 ;  /* 0x0000008384847221 */ /* 0x000fe20000010000 */
[C---:B------:R-:W-:Y:S01]  /*9530*/  HMMA.16816.F32.BF16 R8, R20.reuse, R92, R8 ;  /* 0x0000005c1408723c */ /* 0x040fe20000041808 */
[----:B------:R-:W-:Y:S04]  /*9540*/  LDSM.16.MT88.4 R104, [R154+0x9800] ;  /* 0x009800009a68783b */ /* 0x000fe80000004200 */
[----:B------:R-:W-:Y:S01]  /*9550*/  FADD.FTZ R130, R130, R129 ;  /* 0x0000008182827221 */ /* 0x000fe20000010000 */
[----:B------:R-:W-:Y:S02]  /*9560*/  MOV R167, R0 ;  /* 0x0000000000a77202 */ /* 0x000fe40000000f00 */
[C---:B------:R-:W-:Y:S01]  /*9570*/  HMMA.16816.F32.BF16 R36, R20.reuse, R94, R36 ;  /* 0x0000005e1424723c */ /* 0x040fe20000041824 */
[----:B------:R-:W3:Y:S03]  /*9580*/  LDSM.16.MT88.4 R92, [R156+0xb000] ;  /* 0x00b000009c5c783b */ /* 0x000ee60000004200 */
[----:B------:R-:W-:Y:S04]  /*9590*/  MOV R0, R3 ;  /* 0x0000000300007202 */ /* 0x000fe80000000f00 */
[C---:B------:R-:W-:Y:S08]  /*95a0*/  HMMA.16816.F32.BF16 R40, R20.reuse, R24, R40 ;  /* 0x000000181428723c */ /* 0x040ff00000041828 */
[C---:B------:R-:W-:Y:S01]  /*95b0*/  HMMA.16816.F32.BF16 R44, R20.reuse, R26, R44 ;  /* 0x0000001a142c723c */ /* 0x040fe2000004182c */
[----:B------:R-:W4:Y:S07]  /*95c0*/  LDSM.16.MT88.4 R24, [R154+0xb000] ;  /* 0x00b000009a18783b */ /* 0x000f2e0000004200 */
[C---:B------:R-:W-:Y:S08]  /*95d0*/  HMMA.16816.F32.BF16 R48, R20.reuse, R96, R48 ;  /* 0x000000601430723c */ /* 0x040ff00000041830 */
[C---:B------:R-:W-:Y:S08]  /*95e0*/  HMMA.16816.F32.BF16 R52, R20.reuse, R98, R52 ;  /* 0x000000621434723c */ /* 0x040ff00000041834 */
        /* <DEDUP_REMOVED lines=11> */
[----:B------:R-:W5:Y:S07]  /*96a0*/  LDSM.16.MT88.4 R28, [R154+0xb800] ;  /* 0x00b800009a1c783b */ /* 0x000f6e0000004200 */
[C---:B-1----:R-:W-:Y:S08]  /*96b0*/  HMMA.16816.F32.BF16 R16, R20.reuse, R88, R16 ;  /* 0x000000581410723c */ /* 0x042ff00000041810 */
        /* <DEDUP_REMOVED lines=11> */
[----:B------:R-:W1:Y:S02]  /*9770*/  LDSM.16.MT88.4 R8, [R153+0xb800] ;  /* 0x00b800009908783b */ /* 0x000e640000004200 */
        /* <DEDUP_REMOVED lines=11> */
[C---:B------:R-:W-:Y:S01]  /*9830*/  HMMA.16816.F32.BF16 R68, R20.reuse, R26, R68 ;  /* 0x0000001a1444723c */ /* 0x040fe20000041844 */
[----:B------:R-:W2:Y:S07]  /*9840*/  LDSM.16.MT88.4 R24, [R152+0xb800] ;  /* 0x00b800009818783b */ /* 0x000eae0000004200 */
[C---:B-----5:R-:W-:Y:S08]  /*9850*/  HMMA.16816.F32.BF16 R72, R20.reuse, R28, R72 ;  /* 0x0000001c1448723c */ /* 0x060ff00000041848 */
[C---:B------:R-:W-:Y:S08]  /*9860*/  HMMA.16816.F32.BF16 R92, R20.reuse, R30, R12 ;  /* 0x0000001e145c723c */ /* 0x040ff0000004180c */
[C---:B-1----:R-:W-:Y:S08]  /*9870*/  HMMA.16816.F32.BF16 R76, R20.reuse, R8, R76 ;  /* 0x00000008144c723c */ /* 0x042ff0000004184c */
[C---:B------:R-:W-:Y:S08]  /*9880*/  HMMA.16816.F32.BF16 R80, R20.reuse, R10, R80 ;  /* 0x0000000a1450723c */ /* 0x040ff00000041850 */
[C---:B--2---:R-:W-:Y:S08]  /*9890*/  HMMA.16816.F32.BF16 R88, R20.reuse, R24, R16 ;  /* 0x000000181458723c */ /* 0x044ff00000041810 */
[----:B------:R-:W-:Y:S01]  /*98a0*/  HMMA.16816.F32.BF16 R84, R20, R26, R84 ;  /* 0x0000001a1454723c */ /* 0x000fe20000041854 */
[----:B------:R-:W-:-:S07]  /*98b0*/  @P0 BRA `(.L_x_6593) ;  /* 0xffffda2000000947 */ /* 0x000fce000383ffff */
.L_x_6589:
        /* <DEDUP_REMOVED lines=83> */
[C---:B------:R-:W-:Y:S01]  /*9df0*/  FMUL.FTZ R92, R5.reuse, R92 ;  /* 0x0000005c055c7220 */ /* 0x040fe20000410000 */
[----:B------:R-:W-:Y:S01]  /*9e00*/  IADD3 R7, R0, -R7, RZ ;  /* 0x8000000700077210 */ /* 0x000fe20007ffe0ff */
        /* <DEDUP_REMOVED lines=64> */
[----:B-1----:R-:W-:-:S03]  /*a210*/  @P0 FMUL.FTZ R2, R2, 0.69314718246459960938 ;  /* 0x3f31721802020820 */ /* 0x002fc60000410000 */
[----:B------:R-:W-:Y:S02]  /*a220*/  F2FP.BF16.PACK_AB R87, R87, R6 ;  /* 0x000000065757723e */ /* 0x000fe400000010ff */
[----:B------:R-:W-:-:S04]  /*a230*/  SEL R6, R9, 0xffffffe0, !P1 ;  /* 0xffffffe009067807 */ /* 0x000fc80004800000 */
[----:B------:R-:W-:Y:S02]  /*a240*/  IADD3 R9, R11, R6, RZ ;  /* 0x000000060b097210 */ /* 0x000fe40007ffe0ff */
[----:B------:R-:W-:Y:S02]  /*a250*/  IADD3 R15, R6, R13, RZ ;  /* 0x0000000d060f7210 */ /* 0x000fe40007ffe0ff */
[-C--:B------:R-:W-:Y:S01]  /*a260*/  IADD3 R21, R9, R10.reuse, RZ ;  /* 0x0000000a09157210 */ /* 0x080fe20007ffe0ff */
[----:B------:R-:W-:Y:S01]  /*a270*/  STS [R9], R40 ;  /* 0x0000002809007388 */ /* 0x000fe20000000800 */
[----:B------:R-:W-:Y:S02]  /*a280*/  IADD3 R41, R15, R10, RZ ;  /* 0x0000000a0f297210 */ /* 0x000fe40007ffe0ff */
[----:B------:R-:W1:Y:S01]  /*a290*/  LDC.U8 R10, c[0x0][0x328] ;  /* 0x0000ca00ff0a7b82 */ /* 0x000e620000000000 */
[----:B------:R-:W-:Y:S04]  /*a2a0*/  STS [R9+0x400], R42 ;  /* 0x0004002a09007388 */ /* 0x000fe80000000800 */
[----:B------:R3:W-:Y:S04]  /*a2b0*/  STS [R15], R44 ;  /* 0x0000002c0f007388 */ /* 0x0007e80000000800 */
[----:B------:R-:W-:Y:S04]  /*a2c0*/  STS [R15+0x400], R46 ;  /* 0x0004002e0f007388 */ /* 0x000fe80000000800 */
[----:B------:R2:W-:Y:S04]  /*a2d0*/  STS [R17], R48 ;  /* 0x0000003011007388 */ /* 0x0005e80000000800 */
[----:B------:R-:W-:Y:S04]  /*a2e0*/  STS [R17+0x400], R50 ;  /* 0x0004003211007388 */ /* 0x000fe80000000800 */
[----:B------:R-:W-:Y:S01]  /*a2f0*/  STS [R19], R52 ;  /* 0x0000003413007388 */ /* 0x000fe20000000800 */
[----:B-1----:R-:W-:-:S03]  /*a300*/  ISETP.NE.AND P4, PT, R10, RZ, PT ;  /* 0x000000ff0a00720c */ /* 0x002fc60003f85270 */
[----:B------:R-:W-:Y:S01]  /*a310*/  STS [R19+0x400], R54 ;  /* 0x0004003613007388 */ /* 0x000fe20000000800 */
[----:B------:R-:W-:-:S03]  /*a320*/  ISETP.NE.OR P1, PT, R166, -0x1, !P4 ;  /* 0xffffffffa600780c */ /* 0x000fc60006725670 */
[----:B------:R-:W-:Y:S01]  /*a330*/  STS [R21], R56 ;  /* 0x0000003815007388 */ /* 0x000fe20000000800 */
[----:B---3--:R-:W-:-:S03]  /*a340*/  @P2 IMAD.WIDE.U32 R44, R166, c[0x0][0x1e8], RZ ;  /* 0x00007a00a62c2a25 */ /* 0x008fc600078e00ff */
[----:B------:R-:W-:Y:S01]  /*a350*/  STS [R21+0x400], R58 ;  /* 0x0004003a15007388 */ /* 0x000fe20000000800 */
[----:B------:R-:W-:-:S03]  /*a360*/  @P2 IMAD R10, R166, c[0x0][0x1ec], R45 ;  /* 0x00007b00a60a2a24 */ /* 0x000fc600078e022d */
[----:B------:R-:W-:Y:S01]  /*a370*/  STS [R41], R60 ;  /* 0x0000003c29007388 */ /* 0x000fe20000000800 */
[----:B--2---:R-:W-:-:S03]  /*a380*/  @!P2 IMAD.WIDE.U32 R48, R5, c[0x0][0x1e0], RZ ;  /* 0x000078000530aa25 */ /* 0x004fc600078e00ff */
[----:B------:R-:W-:Y:S01]  /*a390*/  STS [R41+0x400], R62 ;  /* 0x0004003e29007388 */ /* 0x000fe20000000800 */
[----:B------:R-:W-:Y:S01]  /*a3a0*/  @!P1 IMAD R166, R5, c[0x0][0x214], RZ ;  /* 0x0000850005a69a24 */ /* 0x000fe200078e02ff */
[----:B------:R-:W-:Y:S02]  /*a3b0*/  LOP3.LUT P1, RZ, R7, 0x3, RZ, 0xc0, !PT ;  /* 0x0000000307ff7812 */ /* 0x000fe4000782c0ff */
[----:B------:R-:W-:Y:S01]  /*a3c0*/  STS [R11+0x2000], R64 ;  /* 0x002000400b007388 */ /* 0x000fe20000000800 */
[----:B------:R-:W-:Y:S01]  /*a3d0*/  MOV R7, 0x7f800000 ;  /* 0x7f80000000077802 */ /* 0x000fe20000000f00 */
[----:B------:R-:W-:Y:S01]  /*a3e0*/  @P0 FFMA.FTZ R7, R3, c[0x0][0x238], R2 ;  /* 0x00008e0003070a23 */ /* 0x000fe20000010002 */
[----:B------:R-:W-:Y:S01]  /*a3f0*/  @!P2 MOV R44, R48 ;  /* 0x00000030002ca202 */ /* 0x000fe20000000f00 */
        /* <DEDUP_REMOVED lines=52> */
.L_x_6595:
[----:B------:R-:W-:Y:S05]  /*a740*/  BSYNC B0 ;  /* 0x0000000000007941 */ /* 0x000fea0003800000 */
.L_x_6594:
[----:B---3--:R-:W3:Y:S01]  /*a750*/  S2R R5, SR_CTAID.X ;  /* 0x0000000000057919 */ /* 0x008ee20000002500 */
[----:B------:R-:W-:Y:S01]  /*a760*/  SHF.R.S32.HI R171, RZ, 0x1f, R170 ;  /* 0x0000001fffab7819 */ /* 0x000fe200000114aa */
[----:B------:R-:W-:Y:S01]  /*a770*/  BSSY B0, `(.L_x_6596) ;  /* 0x000001d000007945 */ /* 0x000fe20003800000 */
[----:B------:R-:W-:Y:S01]  /*a780*/  SHF.R.S32.HI R4, RZ, 0x1f, R6 ;  /* 0x0000001fff047819 */ /* 0x000fe20000011406 */
[----:B------:R-:W5:Y:S01]  /*a790*/  S2R R3, SR_TID.X ;  /* 0x0000000000037919 */ /* 0x000f620000002100 */
[----:B---3--:R-:W-:Y:S01]  /*a7a0*/  IMAD.SHL.U32 R5, R5, 0x40, RZ ;  /* 0x0000004005057824 */ /* 0x008fe200078e00ff */
[----:B-----5:R-:W-:-:S03]  /*a7b0*/  SHF.R.S32.HI R0, RZ, 0x1f, R3 ;  /* 0x0000001fff007819 */ /* 0x020fc60000011403 */
[C---:B------:R-:W-:Y:S01]  /*a7c0*/  IMAD.WIDE.U32 R170, R5.reuse, c[0x0][0x1e8], R170 ;  /* 0x00007a0005aa7a25 */ /* 0x040fe200078e00aa */
[----:B------:R-:W-:Y:S02]  /*a7d0*/  SHF.R.S32.HI R2, RZ, 0x1f, R5 ;  /* 0x0000001fff027819 */ /* 0x000fe40000011405 */
[----:B------:R-:W-:Y:S01]  /*a7e0*/  LEA.HI R0, R0, R3, RZ, 0x3 ;  /* 0x0000000300007211 */ /* 0x000fe200078f18ff */
[----:B------:R-:W-:Y:S01]  /*a7f0*/  IMAD R3, R4, c[0x0][0x1f0], RZ ;  /* 0x00007c0004037a24 */ /* 0x000fe200078e02ff */
[----:B------:R-:W-:Y:S01]  /*a800*/  IADD3 R44, P0, R44, R170, RZ ;  /* 0x000000aa2c2c7210 */ /* 0x000fe20007f1e0ff */
[----:B------:R-:W-:Y:S01]  /*a810*/  IMAD R2, R2, c[0x0][0x1e8], RZ ;  /* 0x00007a0002027a24 */ /* 0x000fe200078e02ff */
[----:B------:R-:W-:Y:S01]  /*a820*/  SHF.R.S32.HI R0, RZ, 0x3, R0 ;  /* 0x00000003ff007819 */ /* 0x000fe20000011400 */
[----:B------:R-:W-:Y:S02]  /*a830*/  IMAD R3, R6, c[0x0][0x1f4], R3 ;  /* 0x00007d0006037a24 */ /* 0x000fe400078e0203 */
[----:B------:R-:W-:Y:S01]  /*a840*/  IMAD R5, R5, c[0x0][0x1ec], R2 ;  /* 0x00007b0005057a24 */ /* 0x000fe200078e0202 */
[----:B------:R-:W-:-:S04]  /*a850*/  SHF.R.S32.HI R2, RZ, 0x1f, R0 ;  /* 0x0000001fff027819 */ /* 0x000fc80000011400 */
[----:B------:R-:W-:Y:S02]  /*a860*/  IADD3.X R45, R10, R5, R171, P0, !PT ;  /* 0x000000050a2d7210 */ /* 0x000fe400007fe4ab */
[----:B------:R-:W-:-:S03]  /*a870*/  ISETP.GE.AND P0, PT, R0, R163, PT ;  /* 0x000000a30000720c */ /* 0x000fc60003f06270 */
        /* <DEDUP_REMOVED lines=12> */
.L_x_6597:
[----:B------:R-:W-:Y:S05]  /*a940*/  BSYNC B0 ;  /* 0x0000000000007941 */ /* 0x000fea0003800000 */
.L_x_6596:
[----:B------:R-:W-:Y:S01]  /*a950*/  IADD3 R4, R0, 0x10, RZ ;  /* 0x0000001000047810 */ /* 0x000fe20007ffe0ff */
[----:B------:R-:W-:Y:S03]  /*a960*/  BSSY B0, `(.L_x_6598) ;  /* 0x000000f000007945 */ /* 0x000fe60003800000 */
[----:B------:R-:W-:-:S13]  /*a970*/  ISETP.GE.AND P0, PT, R4, R163, PT ;  /* 0x000000a30400720c */ /* 0x000fda0003f06270 */
[----:B------:R-:W-:Y:S05]  /*a980*/  @P0 BRA `(.L_x_6599) ;  /* 0x000000c000000947 */ /* 0x000fea0003800000 */
[----:B------:R-:W-:Y:S01]  /*a990*/  IADD3 R4, P0, R0, 0x10, RZ ;  /* 0x0000001000047810 */ /* 0x000fe20007f1e0ff */
[----:B--2---:R-:W-:Y:S01]  /*a9a0*/  IMAD.MOV.U32 R10, RZ, RZ, R6 ;  /* 0x000000ffff0a7224 */ /* 0x004fe200078e0006 */
        /* <DEDUP_REMOVED lines=8> */
[----:B----4-:R2:W-:Y:S04]  /*aa30*/  STG.E.128 [R4.64], R32 ;  /* 0x0000002004007986 */ /* 0x0105e8000c101d06 */
[----:B-1----:R2:W-:Y:S02]  /*aa40*/  STG.E.128 [R4.64+0x80], R16 ;  /* 0x0000801004007986 */ /* 0x0025e4000c101d06 */
.L_x_6599:
[----:B------:R-:W-:Y:S05]  /*aa50*/  BSYNC B0 ;  /* 0x0000000000007941 */ /* 0x000fea0003800000 */
.L_x_6598:
[----:B--2---:R-:W-:Y:S01]  /*aa60*/  IADD3 R4, R0, 0x20, RZ ;  /* 0x0000002000047810 */ /* 0x004fe20007ffe0ff */
        /* <DEDUP_REMOVED lines=13> */
[----:B-1----:R1:W-:Y:S04]  /*ab40*/  STG.E.128 [R4.64], R28 ;  /* 0x0000001c04007986 */ /* 0x0023e8000c101d06 */
[----:B------:R1:W-:Y:S02]  /*ab50*/  STG.E.128 [R4.64+0x80], R12 ;  /* 0x0000800c04007986 */ /* 0x0003e4000c101d06 */
.L_x_6601:
[----:B------:R-:W-:Y:S05]  /*ab60*/  BSYNC B0 ;  /* 0x0000000000007941 */ /* 0x000fea0003800000 */
.L_x_6600:
[----:B-1----:R-:W-:-:S04]  /*ab70*/  IADD3 R4, R0, 0x30, RZ ;  /* 0x0000003000047810 */ /* 0x002fc80007ffe0ff */
[----:B------:R-:W-:-:S13]  /*ab80*/  ISETP.GE.AND P0, PT, R4, R163, PT ;  /* 0x000000a30400720c */ /* 0x000fda0003f06270 */
[----:B------:R-:W-:Y:S05]  /*ab90*/  @P0 EXIT ;  /* 0x000000000000094d */ /* 0x000fea0003800000 */
        /* <DEDUP_REMOVED lines=13> */
.L_x_6602:
        /* <DEDUP_REMOVED lines=9> */
.L_x_8382:


//--------------------- .text._ZN5flash24flash_fwd_splitkv_kernelI23Flash_fwd_kernel_traitsILi128ELi64ELi64ELi4ELb0ELb0EN7cutlass10bfloat16_tE19Flash_kernel_traitsILi128ELi64ELi64ELi4ES3_EELb1ELb0ELb0ELb0ELb1ELb1ELb0ELb0EEEvNS_16Flash_fwd_paramsE --------------------------
	.section	.text._ZN5flash24flash_fwd_splitkv_kernelI23Flash_fwd_kernel_traitsILi128ELi64ELi64ELi4ELb0ELb0EN7cutlass10bfloat16_tE19Flash_kernel_traitsILi128ELi64ELi64ELi4ES3_EELb1ELb0ELb0ELb0ELb1ELb1ELb0ELb0EEEvNS_16Flash_fwd_paramsE,"ax",@progbits
	.sectioninfo	@"SHI_REGISTERS=226"
	.align	128
        .global         _ZN5flash24flash_fwd_splitkv_kernelI23Flash_fwd_kernel_traitsILi128ELi64ELi64ELi4ELb0ELb0EN7cutlass10bfloat16_tE19Flash_kernel_traitsILi128ELi64ELi64ELi4ES3_EELb1ELb0ELb0ELb0ELb1ELb1ELb0ELb0EEEvNS_16Flash_fwd_paramsE
        .type           _ZN5flash24flash_fwd_splitkv_kernelI23Flash_fwd_kernel_traitsILi128ELi64ELi64ELi4ELb0ELb0EN7cutlass10bfloat16_tE19Flash_kernel_traitsILi128ELi64ELi64ELi4ES3_EELb1ELb0ELb0ELb0ELb1ELb1ELb0ELb0EEEvNS_16Flash_fwd_paramsE,@function
        .size           _ZN5flash24flash_fwd_splitkv_kernelI23Flash_fwd_kernel_traitsILi128ELi64ELi64ELi4ELb0ELb0EN7cutlass10bfloat16_tE19Flash_kernel_traitsILi128ELi64ELi64ELi4ES3_EELb1ELb0ELb0ELb0ELb1ELb1ELb0ELb0EEEvNS_16Flash_fwd_paramsE,(.L_x_8383 - _ZN5flash24flash_fwd_splitkv_kernelI23Flash_fwd_kernel_traitsILi128ELi64ELi64ELi4ELb0ELb0EN7cutlass10bfloat16_tE19Flash_kernel_traitsILi128ELi64ELi64ELi4ES3_EELb1ELb0ELb0ELb0ELb1ELb1ELb0ELb0EEEvNS_16Flash_fwd_paramsE)
        .other          _ZN5flash24flash_fwd_splitkv_kernelI23Flash_fwd_kernel_traitsILi128ELi64ELi64ELi4ELb0ELb0EN7cutlass10bfloat16_tE19Flash_kernel_traitsILi128ELi64ELi64ELi4ES3_EELb1ELb0ELb0ELb0ELb1ELb1ELb0ELb0EEEvNS_16Flash_fwd_paramsE,@"STO_CUDA_ENTRY STV_DEFAULT"
_ZN5flash24flash_fwd_splitkv_kernelI23Flash_fwd_kernel_traitsILi128ELi64ELi64ELi4ELb0ELb0EN7cutlass10bfloat16_tE19Flash_kernel_traitsILi128ELi64ELi64ELi4ES3_EELb1ELb0ELb0ELb0ELb1ELb1ELb0ELb0EEEvNS_16Flash_fwd_paramsE:
.text._ZN5flash24flash_fwd_splitkv_kernelI23Flash_fwd_kernel_traitsILi128ELi64ELi64ELi4ELb0ELb0EN7cutlass10bfloat16_tE19Flash_kernel_traitsILi128ELi64ELi64ELi4ES3_EELb1ELb0ELb0ELb0ELb1ELb1ELb0ELb0EEEvNS_16Flash_fwd_paramsE:
        /* <DEDUP_REMOVED lines=34> */
.L_x_6603:
[----:B-1-34-:R-:W-:Y:S02]  /*0220*/  MOV R0, c[0x0][0x218] ;  /* 0x0000860000007a02 */ /* 0x01afe40000000f00 */
.L_x_6604:
[----:B------:R-:W-:-:S04]  /*0230*/  ISETP.NE.U32.AND P2, PT, RZ, c[0x0][0x258], PT ;  /* 0x00009600ff007a0c */ /* 0x000fc80003f45070 */
[----:B------:R-:W-:-:S13]  /*0240*/  ISETP.NE.AND.EX P2, PT, RZ, c[0x0][0x25c], PT, P2 ;  /* 0x00009700ff007a0c */ /* 0x000fda0003f45320 */
[----:B------:R-:W-:-:S05]  /*0250*/  @P2 IMAD.WIDE R8, R15, R2, c[0x0][0x258] ;  /* 0x000096000f082625 */ /* 0x000fca00078e0202 */
[----:B-1----:R-:W2:Y:S01]  /*0260*/  @P2 LDG.E R7, [R8.64] ;  /* 0x0000000608072981 */ /* 0x002ea2000c1e1900 */
        /* <DEDUP_REMOVED lines=32> */
[----:B------:R-:W-:-:S02]  /*0470*/  IADD3 R109, -R112, R109, RZ ;  /* 0x0000006d706d7210 */ /* 0x000fc40007ffe1ff */
[----:B------:R-:W-:Y:S01]  /*0480*/  SHF.R.S32.HI R2, RZ, 0x3, R2 ;  /* 0x00000003ff027819 */ /* 0x000fe20000011402 */
[----:B------:R-:W-:Y:S02]  /*0490*/  IMAD.IADD R4, R100, 0x1, -R3 ;  /* 0x0000000164047824 */ /* 0x000fe400078e0a03 */
[----:B------:R-:W-:Y:S01]  /*04a0*/  @!P0 SHF.R.S32.HI R8, RZ, 0x1f, R15 ;  /* 0x0000001fff088819 */ /* 0x000fe2000001140f */
[----:B------:R-:W-:-:S04]  /*04b0*/  @P0 IMAD.WIDE.U32 R6, R174, c[0x0][0x1e8], RZ ;  /* 0x00007a00ae060a25 */ /* 0x000fc800078e00ff */
[----:B------:R-:W-:Y:S02]  /*04c0*/  IMAD.SHL.U32 R4, R4, 0x8, RZ ;  /* 0x0000000804047824 */ /* 0x000fe400078e00ff */
[----:B------:R-:W-:Y:S02]  /*04d0*/  @!P0 IMAD R8, R8, c[0x0][0x1e0], RZ ;  /* 0x0000780008088a24 */ /* 0x000fe400078e02ff */
[----:B------:R-:W-:Y:S01]  /*04e0*/  @!P0 IMAD.WIDE.U32 R10, R15, c[0x0][0x1e0], RZ ;  /* 0x000078000f0a8a25 */ /* 0x000fe200078e00ff */
[----:B------:R-:W-:-:S03]  /*04f0*/  SHF.R.S32.HI R5, RZ, 0x1f, R4 ;  /* 0x0000001fff057819 */ /* 0x000fc60000011404 */
[----:B------:R-:W-:Y:S01]  /*0500*/  @P0 IMAD R174, R174, c[0x0][0x1ec], R7 ;  /* 0x00007b00aeae0a24 */ /* 0x000fe200078e0207 */
[----:B------:R-:W-:Y:S01]  /*0510*/  @!P0 MOV R6, R10 ;  /* 0x0000000a00068202 */ /* 0x000fe20000000f00 */
[----:B------:R-:W-:Y:S02]  /*0520*/  @!P0 IMAD R3, R15, c[0x0][0x1e4], R8 ;  /* 0x000079000f038a24 */ /* 0x000fe400078e0208 */
[----:B------:R-:W-:Y:S01]  /*0530*/  IMAD R7, R0, c[0x0][0x1e8], RZ ;  /* 0x00007a0000077a24 */ /* 0x000fe200078e02ff */
[----:B------:R-:W-:Y:S01]  /*0540*/  SHF.R.S32.HI R0, RZ, 0x1f, R32 ;  /* 0x0000001fff007819 */ /* 0x000fe20000011420 */
[----:B------:R-:W-:-:S04]  /*0550*/  IMAD.WIDE.U32 R4, R112, c[0x0][0x1e8], R4 ;  /* 0x00007a0070047a25 */ /* 0x000fc800078e0004 */
[----:B------:R-:W-:Y:S01]  /*0560*/  @!P0 IMAD.IADD R174, R11, 0x1, R3 ;  /* 0x000000010bae8824 */ /* 0x000fe200078e0203 */
[----:B------:R-:W-:Y:S01]  /*0570*/  IADD3 R6, P0, R6, R4, RZ ;  /* 0x0000000406067210 */ /* 0x000fe20007f1e0ff */
[----:B------:R-:W-:Y:S01]  /*0580*/  IMAD R7, R112, c[0x0][0x1ec], R7 ;  /* 0x00007b0070077a24 */ /* 0x000fe200078e0207 */
[----:B------:R-:W-:Y:S01]  /*0590*/  SHF.R.S32.HI R4, RZ, 0x1f, R2 ;  /* 0x0000001fff047819 */ /* 0x000fe20000011402 */
[----:B------:R-:W-:-:S03]  /*05a0*/  IMAD R3, R0, c[0x0][0x1f0], RZ ;  /* 0x00007c0000037a24 */ /* 0x000fc600078e02ff */
[----:B------:R-:W-:Y:S01]  /*05b0*/  IADD3.X R7, R174, R5, R7, P0, !PT ;  /* 0x00000005ae077210 */ /* 0x000fe200007fe407 */
[----:B------:R-:W-:Y:S01]  /*05c0*/  IMAD R5, R15, c[0x0][0x1c0], R32 ;  /* 0x000070000f057a24 */ /* 0x000fe200078e0220 */
[----:B------:R-:W-:Y:S01]  /*05d0*/  ISETP.GE.AND P0, PT, R2, R109, PT ;  /* 0x0000006d0200720c */ /* 0x000fe20003f06270 */
[C---:B------:R-:W-:Y:S02]  /*05e0*/  IMAD R3, R32.reuse, c[0x0][0x1f4], R3 ;  /* 0x00007d0020037a24 */ /* 0x040fe400078e0203 */
[----:B------:R-:W-:-:S04]  /*05f0*/  IMAD.WIDE.U32 R32, R32, c[0x0][0x1f0], R6 ;  /* 0x00007c0020207a25 */ /* 0x000fc800078e0006 */
        /* <DEDUP_REMOVED lines=12> */
.L_x_6607:
[----:B------:R-:W-:Y:S05]  /*06c0*/  BSYNC B0 ;  /* 0x0000000000007941 */ /* 0x000fea0003800000 */
.L_x_6606:
        /* <DEDUP_REMOVED lines=16> */
.L_x_6609:
[----:B------:R-:W-:Y:S05]  /*07d0*/  BSYNC B0 ;  /* 0x0000000000007941 */ /* 0x000fea0003800000 */
.L_x_6608:
        /* <DEDUP_REMOVED lines=16> */
.L_x_6611:
[----:B------:R-:W-:Y:S05]  /*08e0*/  BSYNC B0 ;  /* 0x0000000000007941 */ /* 0x000fea0003800000 */
.L_x_6610:
        /* <DEDUP_REMOVED lines=15> */
.L_x_6613:
[----:B------:R-:W-:Y:S05]  /*09e0*/  BSYNC B0 ;  /* 0x0000000000007941 */ /* 0x000fea0003800000 */
.L_x_6612:
        /* <DEDUP_REMOVED lines=19> */
.L_x_6605:
        /* <DEDUP_REMOVED lines=78> */
[----:B------:R-:W-:Y:S02]  /*1000*/  IMAD.MOV.U32 R28, RZ, RZ, R4 ;  /* 0x000000ffff1c7224 */ /* 0x000fe400078e0004 */
[----:B------:R-:W-:Y:S02]  /*1010*/  IMAD R2, R16, c[0x0][0x184], R7 ;  /* 0x0000610010027a24 */ /* 0x000fe400078e0207 */
        /* <DEDUP_REMOVED lines=13> */
.L_x_6614:
        /* <DEDUP_REMOVED lines=15> */
.L_x_6616:
[----:B------:R-:W-:Y:S01]  /*11e0*/  IABS R9, c[0x0][0x1c8] ;  /* 0x0000720000097a13 */ /* 0x000fe20000000000 */
[----:B------:R-:W-:Y:S01]  /*11f0*/  IMAD.MOV.U32 R10, RZ, RZ, RZ ;  /* 0x000000ffff0a7224 */ /* 0x000fe200078e00ff */
[----:B------:R-:W-:Y:S01]  /*1200*/  LEA R19, R101, 0xffffffc0, 0x6 ;  /* 0xffffffc065137811 */ /* 0x000fe200078e30ff */
[----:B------:R-:W-:Y:S01]  /*1210*/  @P3 IMAD.IADD R3, R4, 0x1, R3 ;  /* 0x0000000104033824 */ /* 0x000fe200078e0203 */
[----:B------:R-:W1:Y:S02]  /*1220*/  I2F.RP R13, R9 ;  /* 0x00000009000d7306 */ /* 0x000e640000209400 */
[----:B------:R-:W-:Y:S01]  /*1230*/  SHF.R.S32.HI R25, RZ, 0x1f, R19 ;  /* 0x0000001fff197819 */ /* 0x000fe20000011413 */
        /* <DEDUP_REMOVED lines=19> */
[----:B------:R-:W-:Y:S01]  /*1370*/  ISETP.GE.AND P1, PT, R2, RZ, PT ;  /* 0x000000ff0200720c */ /* 0x000fe20003f26270 */
[----:B------:R-:W-:Y:S01]  /*1380*/  IMAD R2, R25, c[0x0][0x198], RZ ;  /* 0x0000660019027a24 */ /* 0x000fe200078e02ff */
[----:B------:R-:W-:-:S03]  /*1390*/  MOV R9, R5 ;  /* 0x0000000500097202 */ /* 0x000fc60000000f00 */
[----:B------:R-:W-:Y:S02]  /*13a0*/  IMAD R5, R19, c[0x0][0x19c], R2 ;  /* 0x0000670013057a24 */ /* 0x000fe400078e0202 */
[----:B------:R-:W-:Y:S01]  /*13b0*/  @P2 IADD3 R11, R11, 0x1, RZ ;  /* 0x000000010b0b2810 */ /* 0x000fe20007ffe0ff */
[----:B------:R-:W-:-:S05]  /*13c0*/  IMAD.WIDE.U32 R12, R19, c[0x0][0x198], R8 ;  /* 0x00006600130c7a25 */ /* 0x000fca00078e0008 */
[----:B------:R-:W-:Y:S01]  /*13d0*/  @!P1 IMAD.MOV R11, RZ, RZ, -R11 ;  /* 0x000000ffff0b9224 */ /* 0x000fe200078e0a0b */
        /* <DEDUP_REMOVED lines=18> */
.L_x_6615:
[----:B------:R-:W-:Y:S01]  /*1500*/  ISETP.NE.AND P0, PT, R174, -0x1, PT ;  /* 0xffffffffae00780c */ /* 0x000fe20003f05270 */
[----:B------:R-:W-:Y:S01]  /*1510*/  IMAD.IADD R171, R109, 0x1, -R112 ;  /* 0x000000016dab7824 */ /* 0x000fe200078e0a70 */
[----:B------:R-:W-:Y:S01]  /*1520*/  SHF.R.S32.HI R7, RZ, 0x1f, R100 ;  /* 0x0000001fff077819 */ /* 0x000fe20000011464 */
[----:B------:R-:W-:Y:S01]  /*1530*/  IMAD.SHL.U32 R188, R100, 0x2, RZ ;  /* 0x0000000264bc7824 */ /* 0x000fe200078e00ff */
[----:B------:R-:W-:Y:S02]  /*1540*/  IADD3 R175, R101, -0x1, RZ ;  /* 0xffffffff65af7810 */ /* 0x000fe40007ffe0ff */
[CC--:B------:R-:W-:Y:S02]  /*1550*/  LEA.HI R17, R7.reuse, R100.reuse, RZ, 0x3 ;  /* 0x0000006407117211 */ /* 0x0c0fe400078f18ff */
[----:B------:R-:W-:Y:S02]  /*1560*/  LEA.HI R110, R7, R100, RZ, 0x5 ;  /* 0x00000064076e7211 */ /* 0x000fe400078f28ff */
[----:B------:R-:W-:-:S02]  /*1570*/  SHF.R.S32.HI R14, RZ, 0x3, R17 ;  /* 0x00000003ff0e7819 */ /* 0x000fc40000011411 */
[----:B------:R-:W-:Y:S01]  /*1580*/  LOP3.LUT R17, R17, 0xfffffff8, RZ, 0xc0, !PT ;  /* 0xfffffff811117812 */ /* 0x000fe200078ec0ff */
[----:B------:R-:W-:Y:S01]  /*1590*/  @P0 IMAD.WIDE.U32 R4, R174, c[0x0][0x190], RZ ;  /* 0x00006400ae040a25 */ /* 0x000fe200078e00ff */
[----:B-----5:R-:W-:Y:S02]  /*15a0*/  @!P0 SHF.R.S32.HI R0, RZ, 0x1f, R15 ;  /* 0x0000001fff008819 */ /* 0x020fe4000001140f */
[----:B------:R-:W-:Y:S01]  /*15b0*/  IADD3 R10, R14, 0x10, RZ ;  /* 0x000000100e0a7810 */ /* 0x000fe20007ffe0ff */
[----:B------:R-:W-:Y:S01]  /*15c0*/  @P0 IMAD R12, R174, c[0x0][0x194], R5 ;  /* 0x00006500ae0c0a24 */ /* 0x000fe200078e0205 */
[----:B------:R-:W-:Y:S01]  /*15d0*/  IADD3 R8, R14, 0x20, RZ ;  /* 0x000000200e087810 */ /* 0x000fe20007ffe0ff */
[----:B------:R-:W-:Y:S01]  /*15e0*/  @!P0 IMAD R0, R0, c[0x0][0x178], RZ ;  /* 0x00005e0000008a24 */ /* 0x000fe200078e02ff */
[-C--:B------:R-:W-:Y:S01]  /*15f0*/  ISETP.GE.AND P2, PT, R14, R171.reuse, PT ;  /* 0x000000ab0e00720c */ /* 0x080fe20003f46270 */
[----:B------:R-:W-:Y:S01]  /*1600*/  @P0 IMAD.MOV.U32 R13, RZ, RZ, R4 ;  /* 0x000000ffff0d0224 */ /* 0x000fe200078e0004 */
[----:B------:R-:W-:Y:S01]  /*1610*/  ISETP.GE.AND P5, PT, R8, R171, PT ;  /* 0x000000ab0800720c */ /* 0x000fe20003fa6270 */
[----:B------:R-:W-:Y:S01]  /*1620*/  @!P0 IMAD.WIDE.U32 R4, R15, c[0x0][0x178], RZ ;  /* 0x00005e000f048a25 */ /* 0x000fe200078e00ff */
[----:B------:R-:W-:-:S02]  /*1630*/  SHF.R.S32.HI R108, RZ, 0x5, R110 ;  /* 0x00000005ff6c7819 */ /* 0x000fc4000001146e */
[----:B------:R-:W-:Y:S01]  /*1640*/  LOP3.LUT R188, R188, 0x6, RZ, 0xc0, !PT ;  /* 0x00000006bcbc7812 */ /* 0x000fe200078ec0ff */
[----:B------:R-:W-:Y:S01]  /*1650*/  @!P0 IMAD R0, R15, c[0x0][0x17c], R0 ;  /* 0x00005f000f008a24 */ /* 0x000fe200078e0200 */
[----:B------:R-:W-:Y:S01]  /*1660*/  SHF.R.S32.HI R15, RZ, 0x1f, R14 ;  /* 0x0000001fff0f7819 */ /* 0x000fe2000001140e */
[----:B------:R-:W-:Y:S01]  /*1670*/  @!P0 IMAD.MOV.U32 R13, RZ, RZ, R4 ;  /* 0x000000ffff0d8224 */ /* 0x000fe200078e0004 */
[----:B------:R-:W-:Y:S01]  /*1680*/  IADD3 R4, R14, 0x30, RZ ;  /* 0x000000300e047810 */ /* 0x000fe20007ffe0ff */
[----:B------:R-:W-:Y:S01]  /*1690*/  @!P0 IMAD.IADD R12, R5, 0x1, R0 ;  /* 0x00000001050c8824 */ /* 0x000fe200078e0200 */
[----:B------:R-:W-:Y:S01]  /*16a0*/  ISETP.GE.AND P0, PT, R10, R171, PT ;  /* 0x000000ab0a00720c */ /* 0x000fe20003f06270 */
[----:B------:R-:W-:Y:S01]  /*16b0*/  IMAD.IADD R0, R100, 0x1, -R17 ;  /* 0x0000000164007824 */ /* 0x000fe200078e0a11 */
[----:B------:R-:W-:Y:S01]  /*16c0*/  SHF.R.S32.HI R5, RZ, 0x1f, R32 ;  /* 0x0000001fff057819 */ /* 0x000fe20000011420 */
[----:B------:R-:W-:Y:S02]  /*16d0*/  IMAD.SHL.U32 R17, R14, 0x40, RZ ;  /* 0x000000400e117824 */ /* 0x000fe400078e00ff */
[----:B------:R-:W-:-:S02]  /*16e0*/  IMAD.SHL.U32 R178, R0, 0x8, RZ ;  /* 0x0000000800b27824 */ /* 0x000fc400078e00ff */
[----:B------:R-:W-:Y:S01]  /*16f0*/  IMAD.WIDE R34, R35, 0x40, R14 ;  /* 0x0000004023227825 */ /* 0x000fe200078e020e */
[----:B------:R-:W-:Y:S02]  /*1700*/  LOP3.LUT R17, R17, 0x1c0, RZ, 0xc0, !PT ;  /* 0x000001c011117812 */ /* 0x000fe400078ec0ff */
[----:B------:R-:W-:Y:S01]  /*1710*/  IADD3 R16, P4, R178, R16, RZ ;  /* 0x00000010b2107210 */ /* 0x000fe20007f9e0ff */
[----:B------:R-:W-:Y:S01]  /*1720*/  IMAD R5, R5, c[0x0][0x1a8], RZ ;  /* 0x00006a0005057a24 */ /* 0x000fe200078e02ff */
[--C-:B------:R-:W-:Y:S01]  /*1730*/  SHF.R.S32.HI R21, RZ, 0x1f, R178.reuse ;  /* 0x0000001fff157819 */ /* 0x100fe200000114b2 */
[----:B------:R-:W-:Y:S01]  /*1740*/  IMAD R103, R15, c[0x0][0x198], RZ ;  /* 0x000066000f677a24 */ /* 0x000fe200078e02ff */
[----:B------:R-:W-:Y:S01]  /*1750*/  LOP3.LUT R177, R17, 0x38, R178, 0xf8, !PT ;  /* 0x0000003811b17812 */ /* 0x000fe200078ef8b2 */
[----:B------:R-:W-:Y:S01]  /*1760*/  IMAD R5, R32, c[0x0][0x1ac], R5 ;  /* 0x00006b0020057a24 */ /* 0x000fe200078e0205 */
[----:B------:R-:W-:Y:S01]  /*1770*/  SHF.R.U32.HI R18, RZ, 0x3, R17 ;  /* 0x00000003ff127819 */ /* 0x000fe20000011611 */
[----:B------:R-:W-:Y:S01]  /*1780*/  IMAD.X R17, R21, 0x1, R3, P4 ;  /* 0x0000000115117824 */ /* 0x000fe200020e0603 */
[----:B------:R-:W-:Y:S01]  /*1790*/  ISETP.GE.AND P4, PT, R4, R171, PT ;  /* 0x000000ab0400720c */ /* 0x000fe20003f86270 */
[----:B------:R-:W-:Y:S01]  /*17a0*/  IMAD R103, R14, c[0x0][0x19c], R103 ;  /* 0x000067000e677a24 */ /* 0x000fe200078e0267 */
[C---:B------:R-:W-:Y:S01]  /*17b0*/  IADD3 R22, P1, R178.reuse, R13, RZ ;  /* 0x0000000db2167210 */ /* 0x040fe20007f3e0ff */
[----:B------:R-:W-:Y:S01]  /*17c0*/  IMAD.WIDE.U32 R16, R11, c[0x0][0x1b8], R16 ;  /* 0x00006e000b107a25 */ /* 0x000fe200078e0010 */
[----:B------:R-:W-:-:S02]  /*17d0*/  IADD3 R28, P3, R178, R28, RZ ;  /* 0x0000001cb21c7210 */ /* 0x000fc40007f7e0ff */
[----:B------:R-:W-:Y:S01]  /*17e0*/  LOP3.LUT R177, R177, R18, RZ, 0x3c, !PT ;  /* 0x00000012b1b17212 */ /* 0x000fe200078e3cff */
[C---:B------:R-:W-:Y:S01]  /*17f0*/  IMAD.X R23, R21.reuse, 0x1, R12, P1 ;  /* 0x0000000115177824 */ /* 0x040fe200008e060c */
[----:B------:R-:W-:Y:S01]  /*1800*/  @!P0 IADD3 R30, P1, R34, 0x10, RZ ;  /* 0x00000010221e8810 */ /* 0x000fe20007f3e0ff */
[----:B------:R-:W-:Y:S01]  /*1810*/  IMAD.X R29, R21, 0x1, R2, P3 ;  /* 0x00000001151d7824 */ /* 0x000fe200018e0602 */
[----:B------:R-:W-:Y:S01]  /*1820*/  LEA.HI R12, R7, R100, RZ, 0x6 ;  /* 0x00000064070c7211 */ /* 0x000fe200078f30ff */
[----:B------:R-:W-:Y:S01]  /*1830*/  IMAD.WIDE.U32 R32, R32, c[0x0][0x1a8], R22 ;  /* 0x00006a0020207a25 */ /* 0x000fe200078e0016 */
[----:B------:R-:W-:-:S03]  /*1840*/  @!P5 IADD3 R26, P3, R34, 0x20, RZ ;  /* 0x00000020221ad810 */ /* 0x000fc60007f7e0ff */
[----:B------:R-:W-:Y:S01]  /*1850*/  @!P0 IMAD.X R3, RZ, RZ, R35, P1 ;  /* 0x000000ffff038224 */ /* 0x000fe200008e0623 */
[----:B------:R-:W-:Y:S01]  /*1860*/  @!P4 IADD3 R22, P1, R34, 0x30, RZ ;  /* 0x000000302216c810 */ /* 0x000fe20007f3e0ff */
[----:B------:R-:W-:Y:S02]  /*1870*/  @!P2 IMAD R2, R35, c[0x0][0x190], RZ ;  /* 0x000064002302aa24 */ /* 0x000fe400078e02ff */
[----:B------:R-:W-:Y:S02]  /*1880*/  IMAD.IADD R33, R33, 0x1, R5 ;  /* 0x0000000121217824 */ /* 0x000fe400078e0205 */
[----:B------:R-:W-:Y:S02]  /*1890*/  IMAD.SHL.U32 R12, R12, 0x8, RZ ;  /* 0x000000080c0c7824 */ /* 0x000fe400078e00ff */
[----:B------:R-:W-:Y:S02]  /*18a0*/  @!P2 IMAD R2, R34, c[0x0][0x194], R2 ;  /* 0x000065002202aa24 */ /* 0x000fe400078e0202 */
[--C-:B------:R-:W-:Y:S01]  /*18b0*/  @!P5 IMAD.X R13, RZ, RZ, R35.reuse, P3 ;  /* 0x000000ffff0dd224 */ /* 0x100fe200018e0623 */
[----:B------:R-:W-:Y:S01]  /*18c0*/  LOP3.LUT R177, R177, 0xfffffe00, R12, 0xf8, !PT ;  /* 0xfffffe00b1b17812 */ /* 0x000fe200078ef80c */
[----:B------:R-:W-:Y:S01]  /*18d0*/  @!P4 IMAD.X R5, RZ, RZ, R35, P1 ;  /* 0x000000ffff05c224 */ /* 0x000fe200008e0623 */
[----:B------:R-:W-:Y:S01]  /*18e0*/  IADD3 R106, P3, R14, R19, RZ ;  /* 0x000000130e6a7210 */ /* 0x000fe20007f7e0ff */
[----:B------:R-:W-:-:S02]  /*18f0*/  @!P0 IMAD R3, R3, c[0x0][0x190], RZ ;  /* 0x0000640003038a24 */ /* 0x000fc400078e02ff */
[----:B------:R-:W-:-:S04]  /*1900*/  @!P2 IMAD.WIDE.U32 R34, R34, c[0x0][0x190], R32 ;  /* 0x000064002222aa25 */ /* 0x000fc800078e0020 */
[----:B------:R-:W-:Y:S02]  /*1910*/  @!P0 IMAD.MOV.U32 R20, RZ, RZ, R32 ;  /* 0x000000ffff148224 */ /* 0x000fe400078e0020 */
[----:B------:R-:W-:Y:S02]  /*1920*/  @!P0 IMAD.MOV.U32 R21, RZ, RZ, R33 ;  /* 0x000000ffff158224 */ /* 0x000fe400078e0021 */
[C---:B------:R-:W-:Y:S02]  /*1930*/  @!P0 IMAD R12, R30.reuse, c[0x0][0x194], R3 ;  /* 0x000065001e0c8a24 */ /* 0x040fe400078e0203 */
[----:B------:R-:W-:Y:S01]  /*1940*/  @!P0 IMAD.WIDE.U32 R30, R30, c[0x0][0x190], R20 ;  /* 0x000064001e1e8a25 */ /* 0x000fe200078e0014 */
[----:B------:R-:W-:-:S03]  /*1950*/  @!P2 LEA R20, P1, R34, c[0x0][0x160], 0x1 ;  /* 0x000058002214aa11 */ /* 0x000fc600078208ff */
[----:B------:R-:W-:Y:S02]  /*1960*/  @!P2 IMAD.IADD R2, R35, 0x1, R2 ;  /* 0x000000012302a824 */ /* 0x000fe400078e0202 */
[----:B------:R-:W-:Y:S02]  /*1970*/  @!P4 IMAD R5, R5, c[0x0][0x190], RZ ;  /* 0x000064000505ca24 */ /* 0x000fe400078e02ff */
[----:B------:R-:W-:Y:S01]  /*1980*/  @!P5 IMAD R13, R13, c[0x0][0x190], RZ ;  /* 0x000064000d0dda24 */ /* 0x000fe200078e02ff */
[----:B------:R-:W-:Y:S01]  /*1990*/  @!P2 LEA.HI.X R21, R34, c[0x0][0x164], R2, 0x1, P1 ;  /* 0x000059002215aa11 */ /* 0x000fe200008f0c02 */
[----:B------:R-:W-:Y:S01]  /*19a0*/  IMAD.SHL.U32 R3, R175, 0x40, RZ ;  /* 0x00000040af037824 */ /* 0x000fe200078e00ff */
[----:B------:R-:W-:Y:S01]  /*19b0*/  @!P0 LEA R18, P1, R30, c[0x0][0x160], 0x1 ;  /* 0x000058001e128a11 */ /* 0x000fe200078208ff */
[----:B------:R-:W-:Y:S02]  /*19c0*/  @!P5 IMAD.MOV.U32 R36, RZ, RZ, R32 ;  /* 0x000000ffff24d224 */ /* 0x000fe400078e0020 */
[----:B------:R-:W-:-:S02]  /*19d0*/  @!P5 IMAD.MOV.U32 R37, RZ, RZ, R33 ;  /* 0x000000ffff25d224 */ /* 0x000fc400078e0021 */
[----:B------:R-:W-:Y:S02]  /*19e0*/  @!P0 IMAD.IADD R12, R31, 0x1, R12 ;  /* 0x000000011f0c8824 */ /* 0x000fe400078e020c */
[----:B------:R-:W-:Y:S02]  /*19f0*/  @!P4 IMAD R2, R22, c[0x0][0x194], R5 ;  /* 0x000065001602ca24 */ /* 0x000fe400078e0205 */
[----:B------:R-:W-:Y:S01]  /*1a00*/  @!P5 IMAD R13, R26, c[0x0][0x194], R13 ;  /* 0x000065001a0dda24 */ /* 0x000fe200078e020d */
[----:B------:R-:W-:Y:S01]  /*1a10*/  @!P0 LEA.HI.X R19, R30, c[0x0][0x164], R12, 0x1, P1 ;  /* 0x000059001e138a11 */ /* 0x000fe200008f0c0c */
[----:B------:R-:W-:Y:S02]  /*1a20*/  IMAD.IADD R5, R6, 0x1, -R3 ;  /* 0x0000000106057824 */ /* 0x000fe400078e0a03 */
[----:B------:R-:W-:-:S03]  /*1a30*/  @!P5 IMAD.WIDE.U32 R26, R26, c[0x0][0x190], R36 ;  /* 0x000064001a1ada25 */ /* 0x000fc600078e0024 */
[----:B------:R-:W-:Y:S01]  /*1a40*/  ISETP.GE.AND P1, PT, R10, R5, PT ;  /* 0x000000050a00720c */ /* 0x000fe20003f26270 */
[----:B------:R-:W-:Y:S01]  /*1a50*/  IMAD.X R12, R15, 0x1, R25, P3 ;  /* 0x000000010f0c7824 */ /* 0x000fe200018e0619 */
[----:B------:R-:W-:Y:S01]  /*1a60*/  @!P5 LEA R24, P3, R26, c[0x0][0x160], 0x1 ;  /* 0x000058001a18da11 */ /* 0x000fe200078608ff */
[----:B------:R-:W-:Y:S02]  /*1a70*/  @!P5 IMAD.IADD R13, R27, 0x1, R13 ;  /* 0x000000011b0dd824 */ /* 0x000fe400078e020d */
[----:B------:R-:W-:-:S03]  /*1a80*/  @!P4 IMAD.WIDE.U32 R22, R22, c[0x0][0x190], R32 ;  /* 0x000064001616ca25 */ /* 0x000fc600078e0020 */
[----:B------:R-:W-:Y:S01]  /*1a90*/  @!P5 LEA.HI.X R25, R26, c[0x0][0x164], R13, 0x1, P3 ;  /* 0x000059001a19da11 */ /* 0x000fe200018f0c0d */
[----:B------:R-:W-:Y:S01]  /*1aa0*/  @!P4 IMAD.IADD R13, R23, 0x1, R2 ;  /* 0x00000001170dc824 */ /* 0x000fe200078e0202 */
[----:B------:R-:W-:Y:S01]  /*1ab0*/  @!P4 LEA R26, P3, R22, c[0x0][0x160], 0x1 ;  /* 0x00005800161aca11 */ /* 0x000fe200078608ff */
[----:B------:R-:W-:Y:S02]  /*1ac0*/  IMAD.SHL.U32 R177, R177, 0x2, RZ ;  /* 0x00000002b1b17824 */ /* 0x000fe400078e00ff */
[----:B------:R-:W-:Y:S01]  /*1ad0*/  IMAD.WIDE.U32 R184, R14, c[0x0][0x198], R28 ;  /* 0x000066000eb87a25 */ /* 0x000fe200078e001c */
[----:B------:R-:W-:Y:S02]  /*1ae0*/  @!P4 LEA.HI.X R27, R22, c[0x0][0x164], R13, 0x1, P3 ;  /* 0x00005900161bca11 */ /* 0x000fe400018f0c0d */
[----:B------:R-:W-:Y:S01]  /*1af0*/  @!PT LDS RZ, [RZ] ;  /* 0x00000000fffff984 */ /* 0x000fe20000000800 */
[----:B------:R-:W-:Y:S01]  /*1b00*/  @!PT LDS RZ, [RZ] ;  /* 0x00000000fffff984 */ /* 0x000fe20000000800 */
[----:B------:R-:W-:Y:S01]  /*1b10*/  @!PT LDS RZ, [RZ] ;  /* 0x00000000fffff984 */ /* 0x000fe20000000800 */
[----:B------:R1:W-:Y:S01]  /*1b20*/  @!P2 LDGSTS.E.BYPASS.LTC128B.128 [R177], [R20.64] ;  /* 0x0000000014b1afae */ /* 0x0003e2000b901d46 */
[----:B------:R-:W-:Y:S01]  /*1b30*/  IMAD.MOV.U32 R2, RZ, RZ, c[0x0][0x198] ;  /* 0x00006600ff027624 */ /* 0x000fe200078e00ff */
[----:B------:R-:W-:Y:S01]  /*1b40*/  ISETP.GE.AND P3, PT, R14, R5, PT ;  /* 0x000000050e00720c */ /* 0x000fe20003f66270 */
[----:B------:R-:W-:Y:S01]  /*1b50*/  IMAD.IADD R103, R185, 0x1, R103 ;  /* 0x00000001b9677824 */ /* 0x000fe200078e0267 */
[----:B------:R1:W-:Y:S01]  /*1b60*/  @!P2 LDGSTS.E.BYPASS.LTC128B.128 [R177+0x2000], [R20.64+0x80] ;  /* 0x0200008014b1afae */ /* 0x0003e2000b901d46 */
[----:B------:R-:W-:Y:S01]  /*1b70*/  IMAD.MOV.U32 R13, RZ, RZ, c[0x0][0x19c] ;  /* 0x00006700ff0d7624 */ /* 0x000fe200078e00ff */
[----:B------:R-:W-:-:S02]  /*1b80*/  @!P1 LEA R15, P2, R2, R184, 0x4 ;  /* 0x000000b8020f9211 */ /* 0x000fc400078420ff */
[----:B------:R2:W-:Y:S02]  /*1b90*/  @!P0 LDGSTS.E.BYPASS.LTC128B.128 [R177+0x800], [R18.64] ;  /* 0x0080000012b18fae */ /* 0x0005e4000b901d46 */
[----:B------:R-:W-:Y:S02]  /*1ba0*/  @!P1 LEA.HI.X R22, R2, R103, R13, 0x4, P2 ;  /* 0x0000006702169211 */ /* 0x000fe400010f240d */
[----:B------:R2:W-:Y:S01]  /*1bb0*/  @!P0 LDGSTS.E.BYPASS.LTC128B.128 [R177+0x2800], [R18.64+0x80] ;  /* 0x0280008012b18fae */ /* 0x0005e2000b901d46 */
[----:B------:R-:W-:Y:S02]  /*1bc0*/  ISETP.GE.AND P0, PT, R8, R5, PT ;  /* 0x000000050800720c */ /* 0x000fe40003f06270 */
[C---:B------:R-:W-:Y:S01]  /*1bd0*/  @!P1 LEA R28, P2, R15.reuse, c[0x0][0x168], 0x1 ;  /* 0x00005a000f1c9a11 */ /* 0x040fe200078408ff */
[----:B------:R3:W-:Y:S03]  /*1be0*/  @!P5 LDGSTS.E.BYPASS.LTC128B.128 [R177+0x1000], [R24.64] ;  /* 0x0100000018b1dfae */ /* 0x0007e6000b901d46 */
[----:B------:R-:W-:Y:S01]  /*1bf0*/  @!P1 LEA.HI.X R29, R15, c[0x0][0x16c], R22, 0x1, P2 ;  /* 0x00005b000f1d9a11 */ /* 0x000fe200010f0c16 */
[----:B------:R-:W-:Y:S01]  /*1c00*/  IMAD.WIDE.U32 R22, R2, 0x20, RZ ;  /* 0x0000002002167825 */ /* 0x000fe200078e00ff */
[----:B------:R3:W-:Y:S04]  /*1c10*/  @!P5 LDGSTS.E.BYPASS.LTC128B.128 [R177+0x3000], [R24.64+0x80] ;  /* 0x0300008018b1dfae */ /* 0x0007e8000b901d46 */
[----:B------:R3:W-:Y:S01]  /*1c20*/  @!P4 LDGSTS.E.BYPASS.LTC128B.128 [R177+0x1800], [R26.64] ;  /* 0x018000001ab1cfae */ /* 0x0007e2000b901d46 */
[----:B------:R-:W-:-:S02]  /*1c30*/  @!P0 IADD3 R15, P2, R184, R22, RZ ;  /* 0x00000016b80f8210 */ /* 0x000fc40007f5e0ff */
[----:B------:R-:W-:Y:S01]  /*1c40*/  @!P3 LEA R22, P5, R184, c[0x0][0x168], 0x1 ;  /* 0x00005a00b816ba11 */ /* 0x000fe200078a08ff */
[----:B------:R3:W-:Y:S01]  /*1c50*/  @!P4 LDGSTS.E.BYPASS.LTC128B.128 [R177+0x3800], [R26.64+0x80] ;  /* 0x038000801ab1cfae */ /* 0x0007e2000b901d46 */
[----:B------:R-:W-:Y:S01]  /*1c60*/  ISETP.GE.AND P4, PT, R8, R5, PT ;  /* 0x000000050800720c */ /* 0x000fe20003f86270 */
[----:B-1----:R-:W-:Y:S01]  /*1c70*/  IMAD.SHL.U32 R20, R13, 0x20, RZ ;  /* 0x000000200d147824 */ /* 0x002fe200078e00ff */
[----:B------:R-:W-:-:S04]  /*1c80*/  LEA.HI R8, R7, R100, RZ, 0x4 ;  /* 0x0000006407087211 */ /* 0x000fc800078f20ff */
[----:B------:R-:W-:Y:S02]  /*1c90*/  @!P0 IADD3.X R20, R103, R23, R20, P2, !PT ;  /* 0x0000001767148210 */ /* 0x000fe400017fe414 */
[----:B------:R-:W-:Y:S02]  /*1ca0*/  @!P3 LEA.HI.X R23, R184, c[0x0][0x16c], R103, 0x1, P5 ;  /* 0x00005b00b817ba11 */ /* 0x000fe400028f0c67 */
[C---:B--2---:R-:W-:Y:S02]  /*1cb0*/  @!P0 LEA R18, P2, R15.reuse, c[0x0][0x168], 0x1 ;  /* 0x00005a000f128a11 */ /* 0x044fe400078408ff */
[-C--:B------:R-:W-:Y:S01]  /*1cc0*/  ISETP.GE.AND P5, PT, R10, R5.reuse, PT ;  /* 0x000000050a00720c */ /* 0x080fe20003fa6270 */
[----:B------:R1:W-:Y:S01]  /*1cd0*/  @!P3 LDGSTS.E.BYPASS.LTC128B.128 [R177+0x4000], [R22.64] ;  /* 0x0400000016b1bfae */ /* 0x0003e2000b901d46 */
[----:B------:R-:W-:Y:S01]  /*1ce0*/  @!P0 LEA.HI.X R19, R15, c[0x0][0x16c], R20, 0x1, P2 ;  /* 0x00005b000f138a11 */ /* 0x000fe200010f0c14 */
[----:B------:R-:W-:Y:S01]  /*1cf0*/  IMAD R10, R9, c[0x0][0x1b8], RZ ;  /* 0x00006e00090a7a24 */ /* 0x000fe200078e02ff */
[CC--:B------:R-:W-:Y:S01]  /*1d00*/  ISETP.GE.AND P2, PT, R4.reuse, R5.reuse, PT ;  /* 0x000000050400720c */ /* 0x0c0fe20003f46270 */
[----:B------:R1:W-:Y:S01]  /*1d10*/  @!P3 LDGSTS.E.BYPASS.LTC128B.128 [R177+0x6000], [R22.64+0x80] ;  /* 0x0600008016b1bfae */ /* 0x0003e2000b901d46 */
[----:B------:R-:W-:Y:S01]  /*1d20*/  SHF.R.S32.HI R9, RZ, 0x4, R8 ;  /* 0x00000004ff097819 */ /* 0x000fe20000011408 */
[----:B------:R-:W-:Y:S01]  /*1d30*/  IMAD R10, R11, c[0x0][0x1bc], R10 ;  /* 0x00006f000b0a7a24 */ /* 0x000fe200078e020a */
[----:B------:R-:W-:Y:S01]  /*1d40*/  ISETP.GE.AND P3, PT, R4, R5, PT ;  /* 0x000000050400720c */ /* 0x000fe20003f66270 */
[----:B------:R2:W-:Y:S01]  /*1d50*/  @!P1 LDGSTS.E.BYPASS.LTC128B.128 [R177+0x4800], [R28.64] ;  /* 0x048000001cb19fae */ /* 0x0005e2000b901d46 */
[----:B------:R-:W-:Y:S01]  /*1d60*/  LEA.HI R4, R8, R9, RZ, 0x1 ;  /* 0x0000000908047211 */ /* 0x000fe200078f08ff */
[----:B------:R-:W-:-:S02]  /*1d70*/  IMAD R11, R12, c[0x0][0x1a0], RZ ;  /* 0x000068000c0b7a24 */ /* 0x000fc400078e02ff */
[----:B------:R2:W-:Y:S01]  /*1d80*/  @!P1 LDGSTS.E.BYPASS.LTC128B.128 [R177+0x6800], [R28.64+0x80] ;  /* 0x068000801cb19fae */ /* 0x0005e2000b901d46 */
[----:B------:R-:W-:Y:S01]  /*1d90*/  LOP3.LUT R4, R4, 0xfffffffe, RZ, 0xc0, !PT ;  /* 0xfffffffe04047812 */ /* 0x000fe200078ec0ff */
[----:B------:R-:W-:Y:S01]  /*1da0*/  IMAD.IADD R17, R17, 0x1, R10 ;  /* 0x0000000111117824 */ /* 0x000fe200078e020a */
[----:B------:R-:W-:Y:S01]  /*1db0*/  ISETP.GE.AND P1, PT, R14, R5, PT ;  /* 0x000000050e00720c */ /* 0x000fe20003f26270 */
[----:B------:R-:W-:Y:S01]  /*1dc0*/  @!P2 IMAD.MOV.U32 R185, RZ, RZ, R103 ;  /* 0x000000ffffb9a224 */ /* 0x000fe200078e0067 */
[----:B------:R4:W-:Y:S01]  /*1dd0*/  @!P0 LDGSTS.E.BYPASS.LTC128B.128 [R177+0x5000], [R18.64] ;  /* 0x0500000012b18fae */ /* 0x0009e2000b901d46 */
[----:B------:R-:W-:Y:S02]  /*1de0*/  @!P2 IMAD R13, R13, 0x30, RZ ;  /* 0x000000300d0da824 */ /* 0x000fe400078e02ff */
[----:B------:R-:W-:Y:S01]  /*1df0*/  @!P2 IMAD.WIDE.U32 R20, R2, 0x30, R184 ;  /* 0x000000300214a825 */ /* 0x000fe200078e00b8 */
[----:B------:R4:W-:Y:S03]  /*1e00*/  @!P0 LDGSTS.E.BYPASS.LTC128B.128 [R177+0x7000], [R18.64+0x80] ;  /* 0x0700008012b18fae */ /* 0x0009e6000b901d46 */
[----:B------:R-:W-:-:S02]  /*1e10*/  @!P2 IMAD.IADD R13, R21, 0x1, R13 ;  /* 0x00000001150da824 */ /* 0x000fc400078e020d */
[----:B------:R-:W-:Y:S02]  /*1e20*/  IMAD.IADD R9, R9, 0x1, -R4 ;  /* 0x0000000109097824 */ /* 0x000fe400078e0a04 */
[C---:B------:R-:W-:Y:S02]  /*1e30*/  IMAD R11, R106.reuse, c[0x0][0x1a4], R11 ;  /* 0x000069006a0b7a24 */ /* 0x040fe400078e020b */
[----:B------:R-:W-:Y:S01]  /*1e40*/  IMAD.WIDE.U32 R106, R106, c[0x0][0x1a0], R16 ;  /* 0x000068006a6a7a25 */ /* 0x000fe200078e0010 */
[----:B-1----:R-:W-:-:S03]  /*1e50*/  @!P2 LEA R22, P0, R20, c[0x0][0x168], 0x1 ;  /* 0x00005a001416aa11 */ /* 0x002fc600078008ff */
[----:B------:R-:W-:Y:S01]  /*1e60*/  IMAD.MOV.U32 R5, RZ, RZ, 0x20 ;  /* 0x00000020ff057424 */ /* 0x000fe200078e00ff */
[----:B------:R-:W-:Y:S01]  /*1e70*/  @!P2 LEA.HI.X R23, R20, c[0x0][0x16c], R13, 0x1, P0 ;  /* 0x00005b001417aa11 */ /* 0x000fe200000f0c0d */
[----:B------:R-:W-:Y:S01]  /*1e80*/  IMAD.IADD R104, R107, 0x1, R11 ;  /* 0x000000016b687824 */ /* 0x000fe200078e020b */
[----:B------:R-:W-:Y:S01]  /*1e90*/  LOP3.LUT R13, R8, 0xfffffff0, RZ, 0xc0, !PT ;  /* 0xfffffff0080d7812 */ /* 0x000fe200078ec0ff */
[----:B------:R-:W-:Y:S01]  /*1ea0*/  IMAD.WIDE.U32 R16, R5, c[0x0][0x1a0], RZ ;  /* 0x0000680005107a25 */ /* 0x000fe200078e00ff */
[----:B------:R-:W-:Y:S01]  /*1eb0*/  LEA R172, P0, R106, c[0x0][0x170], 0x1 ;  /* 0x00005c006aac7a11 */ /* 0x000fe200078008ff */
[----:B------:R1:W-:Y:S02]  /*1ec0*/  @!P2 LDGSTS.E.BYPASS.LTC128B.128 [R177+0x5800], [R22.64] ;  /* 0x0580000016b1afae */ /* 0x0003e4000b901d46 */
[----:B------:R-:W-:Y:S01]  /*1ed0*/  IMAD.IADD R4, R100, 0x1, -R13 ;  /* 0x0000000164047824 */ /* 0x000fe200078e0a0d */
[----:B------:R-:W-:Y:S01]  /*1ee0*/  LEA.HI.X R173, R106, c[0x0][0x174], R104, 0x1, P0 ;  /* 0x00005d006aad7a11 */ /* 0x000fe200000f0c68 */
[----:B------:R1:W-:Y:S01]  /*1ef0*/  @!P2 LDGSTS.E.BYPASS.LTC128B.128 [R177+0x7800], [R22.64+0x80] ;  /* 0x0780008016b1afae */ /* 0x0003e2000b901d46 */
[----:B------:R-:W-:-:S02]  /*1f00*/  IMAD.SHL.U32 R8, R0, 0x40, RZ ;  /* 0x0000004000087824 */ /* 0x000fc400078e00ff */
[----:B------:R-:W-:Y:S01]  /*1f10*/  SHF.R.S32.HI R105, RZ, 0x1f, R4 ;  /* 0x0000001fff697819 */ /* 0x000fe20000011404 */
[----:B------:R-:W0:Y:S01]  /*1f20*/  LDGDEPBAR ;  /* 0x00000000000079af */ /* 0x000e220000000000 */
[----:B------:R-:W-:Y:S01]  /*1f30*/  IMAD.SHL.U32 R15, R14, 0x8, RZ ;  /* 0x000000080e0f7824 */ /* 0x000fe200078e00ff */
[----:B------:R-:W-:Y:S01]  /*1f40*/  @!P5 IADD3 R14, P0, R172, R16, RZ ;  /* 0x00000010ac0ed210 */ /* 0x000fe20007f1e0ff */
[----:B------:R-:W-:Y:S01]  /*1f50*/  IMAD R10, R5, c[0x0][0x1a4], RZ ;  /* 0x00006900050a7a24 */ /* 0x000fe200078e02ff */
[----:B------:R-:W-:Y:S01]  /*1f60*/  LEA.HI R105, R105, R4, RZ, 0x3 ;  /* 0x0000000469697211 */ /* 0x000fe200078f18ff */
[----:B------:R-:W-:Y:S01]  /*1f70*/  @!P4 IMAD.MOV.U32 R7, RZ, RZ, c[0x0][0x1a0] ;  /* 0x00006800ff07c624 */ /* 0x000fe200078e00ff */
[----:B------:R-:W-:Y:S01]  /*1f80*/  LOP3.LUT R8, R8, 0x1c0, RZ, 0xc0, !PT ;  /* 0x000001c008087812 */ /* 0x000fe200078ec0ff */
[----:B------:R-:W-:Y:S01]  /*1f90*/  @!P3 IMAD.MOV.U32 R12, RZ, RZ, c[0x0][0x1a0] ;  /* 0x00006800ff0cb624 */ /* 0x000fe200078e00ff */
[C---:B------:R-:W-:Y:S01]  /*1fa0*/  LOP3.LUT R13, R105.reuse, 0xfffffff8, RZ, 0xc0, !PT ;  /* 0xfffffff8690d7812 */ /* 0x040fe200078ec0ff */
[----:B------:R-:W-:Y:S01]  /*1fb0*/  IMAD.SHL.U32 R105, R105, 0x40, RZ ;  /* 0x0000004069697824 */ /* 0x000fe200078e00ff */
[----:B------:R-:W-:-:S02]  /*1fc0*/  LOP3.LUT R11, R8, 0x8, R15, 0xf8, !PT ;  /* 0x00000008080b7812 */ /* 0x000fc400078ef80f */
[----:B------:R-:W-:Y:S01]  /*1fd0*/  SHF.R.U32.HI R8, RZ, 0x3, R8 ;  /* 0x00000003ff087819 */ /* 0x000fe20000011608 */
[----:B------:R-:W-:Y:S01]  /*1fe0*/  IMAD.IADD R4, R4, 0x1, -R13 ;  /* 0x0000000104047824 */ /* 0x000fe200078e0a0d */
[----:B------:R-:W-:Y:S01]  /*1ff0*/  @!P5 IADD3.X R15, R173, R17, R10, P0, !PT ;  /* 0x00000011ad0fd210 */ /* 0x000fe200007fe40a */
[----:B------:R-:W-:Y:S01]  /*2000*/  @!P3 IMAD.MOV.U32 R10, RZ, RZ, c[0x0][0x1a4] ;  /* 0x00006900ff0ab624 */ /* 0x000fe200078e00ff */
[----:B------:R-:W-:Y:S01]  /*2010*/  LOP3.LUT R8, R11, R8, RZ, 0x3c, !PT ;  /* 0x000000080b087212 */ /* 0x000fe200078e3cff */
[----:B------:R-:W-:Y:S01]  /*2020*/  @!P3 IMAD.WIDE.U32 R12, R12, 0x60, R172 ;  /* 0x000000600c0cb825 */ /* 0x000fe200078e00ac */
[----:B------:R-:W-:-:S03]  /*2030*/  LOP3.LUT R105, R105, 0xfffffe00, RZ, 0xc0, !PT ;  /* 0xfffffe0069697812 */ /* 0x000fc600078ec0ff */
[C---:B------:R-:W-:Y:S02]  /*2040*/  IMAD R169, R9.reuse, 0x200, R8 ;  /* 0x0000020009a97824 */ /* 0x040fe400078e0208 */
[----:B------:R-:W-:Y:S01]  /*2050*/  IMAD.SHL.U32 R9, R9, 0x8, RZ ;  /* 0x0000000809097824 */ /* 0x000fe200078e00ff */
[----:B------:R-:W-:-:S04]  /*2060*/  DEPBAR.LE SB0, 0x0 ;  /* 0x000080000000791a */ /* 0x000fc80000000000 */
[----:B------:R-:W-:Y:S01]  /*2070*/  BAR.SYNC.DEFER_BLOCKING 0x0 ;  /* 0x0000000000007b1d */ /* 0x000fe20000010000 */
[----:B------:R-:W-:Y:S02]  /*2080*/  @!P4 IMAD.MOV.U32 R8, RZ, RZ, c[0x0][0x1a4] ;  /* 0x00006900ff08c624 */ /* 0x000fe400078e00ff */
[----:B------:R-:W-:Y:S02]  /*2090*/  @!P3 IMAD R10, R10, 0x60, RZ ;  /* 0x000000600a0ab824 */ /* 0x000fe400078e02ff */
[----:B------:R-:W-:Y:S02]  /*20a0*/  IMAD.SHL.U32 R169, R169, 0x2, RZ ;  /* 0x00000002a9a97824 */ /* 0x000fe400078e00ff */
[----:B------:R-:W-:-:S03]  /*20b0*/  @!P3 IMAD.IADD R13, R13, 0x1, R10 ;  /* 0x000000010d0db824 */ /* 0x000fc600078e020a */
        /* <DEDUP_REMOVED lines=10> */
[----:B------:R-:W-:Y:S01]  /*2160*/  @!P4 LEA R16, P0, R7, R172, 0x6 ;  /* 0x000000ac0710c211 */ /* 0x000fe200078030ff */
        /* <DEDUP_REMOVED lines=43> */
[----:B------:R-:W3:Y:S01]  /*2420*/  LDSM.16.M88.4 R32, [R169+0x4000] ;  /* 0x00400000a920783b */ /* 0x000ee20000000200 */
[----:B------:R-:W-:Y:S01]  /*2430*/  IADD3 R157, R167, 0x1800, RZ ;  /* 0x00001800a79d7810 */ /* 0x000fe20007ffe0ff */
[----:B------:R-:W-:Y:S01]  /*2440*/  IMAD.IADD R163, R169, 0x1, R0 ;  /* 0x00000001a9a37824 */ /* 0x000fe200078e0200 */
[C---:B------:R-:W-:Y:S01]  /*2450*/  IADD3 R155, R167.reuse, 0x2000, RZ ;  /* 0x00002000a79b7810 */ /* 0x040fe20007ffe0ff */
[----:B------:R-:W-:Y:S01]  /*2460*/  LDSM.16.M88.4 R68, [R168] ;  /* 0x00000000a844783b */ /* 0x000fe20000000200 */
[----:B------:R-:W-:Y:S01]  /*2470*/  IMAD.IADD R156, R0, 0x1, R167 ;  /* 0x00000001009c7824 */ /* 0x000fe200078e02a7 */
[----:B------:R-:W-:-:S02]  /*2480*/  IADD3 R154, R167, 0x2800, RZ ;  /* 0x00002800a79a7810 */ /* 0x000fc40007ffe0ff */
[----:B--2---:R-:W-:Y:S01]  /*2490*/  LDSM.16.M88.4 R28, [R167] ;  /* 0x00000000a71c783b */ /* 0x004fe20000000200 */
[C---:B------:R-:W-:Y:S02]  /*24a0*/  IADD3 R153, R167.reuse, 0x3000, RZ ;  /* 0x00003000a7997810 */ /* 0x040fe40007ffe0ff */
[----:B------:R-:W-:Y:S01]  /*24b0*/  IADD3 R152, R167, 0x3800, RZ ;  /* 0x00003800a7987810 */ /* 0x000fe20007ffe0ff */
[----:B-1----:R-:W-:Y:S04]  /*24c0*/  LDSM.16.M88.4 R20, [R166] ;  /* 0x00000000a614783b */ /* 0x002fe80000000200 */
[----:B----4-:R-:W-:Y:S04]  /*24d0*/  LDSM.16.M88.4 R16, [R163+0x4000] ;  /* 0x00400000a310783b */ /* 0x010fe80000000200 */
[----:B------:R-:W1:Y:S04]  /*24e0*/  LDSM.16.M88.4 R48, [R169+0x4800] ;  /* 0x00480000a930783b */ /* 0x000e680000000200 */
[----:B------:R-:W-:Y:S04]  /*24f0*/  LDSM.16.M88.4 R64, [R165] ;  /* 0x00000000a540783b */ /* 0x000fe80000000200 */
[----:B------:R-:W-:Y:S04]  /*2500*/  LDSM.16.M88.4 R72, [R156] ;  /* 0x000000009c48783b */ /* 0x000fe80000000200 */
[----:B---3--:R-:W2:Y:S04]  /*2510*/  LDSM.16.M88.4 R12, [R167+0x800] ;  /* 0x00080000a70c783b */ /* 0x008ea80000000200 */
[----:B------:R-:W-:Y:S01]  /*2520*/  LDSM.16.M88.4 R52, [R170+0x2000] ;  /* 0x00200000aa34783b */ /* 0x000fe20000000200 */
[C---:B------:R-:W-:Y:S03]  /*2530*/  HMMA.16816.F32.BF16 R24, R8.reuse, R32, RZ ;  /* 0x000000200818723c */ /* 0x040fe600000418ff */
[----:B------:R-:W-:Y:S04]  /*2540*/  LDSM.16.M88.4 R84, [R169+0x6000] ;  /* 0x00600000a954783b */ /* 0x000fe80000000200 */
[----:B------:R-:W3:Y:S01]  /*2550*/  LDSM.16.M88.4 R60, [R163+0x4800] ;  /* 0x00480000a33c783b */ /* 0x000ee20000000200 */
[C---:B------:R-:W-:Y:S03]  /*2560*/  HMMA.16816.F32.BF16 R32, R8.reuse, R34, RZ ;  /* 0x000000220820723c */ /* 0x040fe600000418ff */
[----:B------:R-:W4:Y:S04]  /*2570*/  LDSM.16.M88.4 R76, [R169+0x5000] ;  /* 0x00500000a94c783b */ /* 0x000f280000000200 */
[----:B------:R-:W3:Y:S04]  /*2580*/  LDSM.16.M88.4 R88, [R169+0x5800] ;  /* 0x00580000a958783b */ /* 0x000ee80000000200 */
[----:B------:R-:W-:Y:S01]  /*2590*/  LDSM.16.M88.4 R56, [R167+0x2000] ;  /* 0x00200000a738783b */ /* 0x000fe20000000200 */
[----:B-1----:R-:W-:Y:S03]  /*25a0*/  HMMA.16816.F32.BF16 R40, R8, R48, RZ ;  /* 0x000000300828723c */ /* 0x002fe600000418ff */
[----:B------:R-:W-:Y:S04]  /*25b0*/  LDSM.16.M88.4 R36, [R156+0x800] ;  /* 0x000800009c24783b */ /* 0x000fe80000000200 */
[----:B------:R-:W-:Y:S01]  /*25c0*/  LDSM.16.M88.4 R44, [R167+0x1000] ;  /* 0x00100000a72c783b */ /* 0x000fe20000000200 */
[C---:B------:R-:W-:Y:S03]  /*25d0*/  HMMA.16816.F32.BF16 R24, R68.reuse, R28, R24 ;  /* 0x0000001c4418723c */ /* 0x040fe60000041818 */
[----:B------:R-:W-:Y:S04]  /*25e0*/  LDSM.16.M88.4 R92, [R163+0x6000] ;  /* 0x00600000a35c783b */ /* 0x000fe80000000200 */
[----:B------:R-:W-:Y:S01]  /*25f0*/  LDSM.16.M88.4 R96, [R169+0x6800] ;  /* 0x00680000a960783b */ /* 0x000fe20000000200 */
[C---:B------:R-:W-:Y:S03]  /*2600*/  HMMA.16816.F32.BF16 R32, R68.reuse, R30, R32 ;  /* 0x0000001e4420723c */ /* 0x040fe60000041820 */
[----:B------:R-:W-:Y:S04]  /*2610*/  LDSM.16.M88.4 R28, [R167+0x1800] ;  /* 0x00180000a71c783b */ /* 0x000fe80000000200 */
[----:B------:R-:W0:Y:S01]  /*2620*/  LDGDEPBAR ;  /* 0x00000000000079af */ /* 0x000e220000000000 */
[----:B--2---:R-:W-:Y:S08]  /*2630*/  HMMA.16816.F32.BF16 R40, R68, R12, R40 ;  /* 0x0000000c4428723c */ /* 0x004ff00000041828 */
[C---:B------:R-:W-:Y:S08]  /*2640*/  HMMA.16816.F32.BF16 R24, R20.reuse, R16, R24 ;  /* 0x000000101418723c */ /* 0x040ff00000041818 */
[----:B------:R-:W-:Y:S01]  /*2650*/  HMMA.16816.F32.BF16 R32, R20, R18, R32 ;  /* 0x000000121420723c */ /* 0x000fe20000041820 */
[----:B------:R-:W1:Y:S07]  /*2660*/  LDSM.16.M88.4 R16, [R168+0x2000] ;  /* 0x00200000a810783b */ /* 0x000e6e0000000200 */
[----:B------:R-:W-:Y:S08]  /*2670*/  HMMA.16816.F32.BF16 R48, R8, R50, RZ ;  /* 0x000000320830723c */ /* 0x000ff000000418ff */
[C---:B------:R-:W-:Y:S08]  /*2680*/  HMMA.16816.F32.BF16 R24, R64.reuse, R72, R24 ;  /* 0x000000484018723c */ /* 0x040ff00000041818 */
[----:B------:R-:W-:Y:S08]  /*2690*/  HMMA.16816.F32.BF16 R32, R64, R74, R32 ;  /* 0x0000004a4020723c */ /* 0x000ff00000041820 */
[----:B---3--:R-:W-:Y:S08]  /*26a0*/  HMMA.16816.F32.BF16 R40, R20, R60, R40 ;  /* 0x0000003c1428723c */ /* 0x008ff00000041828 */
[----:B------:R-:W-:Y:S08]  /*26b0*/  HMMA.16816.F32.BF16 R24, R52, R84, R24 ;  /* 0x000000543418723c */ /* 0x000ff00000041818 */
[----:B----4-:R-:W-:Y:S08]  /*26c0*/  HMMA.16816.F32.BF16 R80, R8, R76, RZ ;  /* 0x0000004c0850723c */ /* 0x010ff000000418ff */
[----:B------:R-:W-:Y:S01]  /*26d0*/  HMMA.16816.F32.BF16 R48, R68, R14, R48 ;  /* 0x0000000e4430723c */ /* 0x000fe20000041830 */
[----:B------:R-:W2:Y:S07]  /*26e0*/  LDSM.16.M88.4 R12, [R166+0x2000] ;  /* 0x00200000a60c783b */ /* 0x000eae0000000200 */
[C---:B------:R-:W-:Y:S08]  /*26f0*/  HMMA.16816.F32.BF16 R76, R8.reuse, R78, RZ ;  /* 0x0000004e084c723c */ /* 0x040ff000000418ff */
[C---:B------:R-:W-:Y:S08]  /*2700*/  HMMA.16816.F32.BF16 R72, R8.reuse, R88, RZ ;  /* 0x000000580848723c */ /* 0x040ff000000418ff */
[----:B------:R-:W-:Y:S01]  /*2710*/  HMMA.16816.F32.BF16 R8, R8, R90, RZ ;  /* 0x0000005a0808723c */ /* 0x000fe200000418ff */
[----:B------:R-:W3:Y:S07]  /*2720*/  LDSM.16.M88.4 R88, [R163+0x5000] ;  /* 0x00500000a358783b */ /* 0x000eee0000000200 */
[----:B------:R-:W-:Y:S01]  /*2730*/  HMMA.16816.F32.BF16 R32, R52, R86, R32 ;  /* 0x000000563420723c */ /* 0x000fe20000041820 */
[----:B------:R-:W4:Y:S07]  /*2740*/  LDSM.16.M88.4 R84, [R163+0x5800] ;  /* 0x00580000a354783b */ /* 0x000f2e0000000200 */
[----:B-1----:R-:W-:Y:S08]  /*2750*/  HMMA.16816.F32.BF16 R24, R16, R56, R24 ;  /* 0x000000381018723c */ /* 0x002ff00000041818 */
[----:B------:R-:W-:Y:S08]  /*2760*/  HMMA.16816.F32.BF16 R40, R64, R36, R40 ;  /* 0x000000244028723c */ /* 0x000ff00000041828 */
[----:B------:R-:W-:Y:S01]  /*2770*/  HMMA.16816.F32.BF16 R48, R20, R62, R48 ;  /* 0x0000003e1430723c */ /* 0x000fe20000041830 */
[----:B------:R-:W-:Y:S07]  /*2780*/  LDSM.16.M88.4 R60, [R156+0x1000] ;  /* 0x001000009c3c783b */ /* 0x000fee0000000200 */
[C---:B------:R-:W-:Y:S08]  /*2790*/  HMMA.16816.F32.BF16 R80, R68.reuse, R44, R80 ;  /* 0x0000002c4450723c */ /* 0x040ff00000041850 */
[C---:B------:R-:W-:Y:S01]  /*27a0*/  HMMA.16816.F32.BF16 R76, R68.reuse, R46, R76 ;  /* 0x0000002e444c723c */ /* 0x040fe2000004184c */
[----:B------:R-:W-:Y:S07]  /*27b0*/  LDSM.16.M88.4 R44, [R167+0x2800] ;  /* 0x00280000a72c783b */ /* 0x000fee0000000200 */
[C---:B------:R-:W-:Y:S08]  /*27c0*/  HMMA.16816.F32.BF16 R72, R68.reuse, R28, R72 ;  /* 0x0000001c4448723c */ /* 0x040ff00000041848 */
[----:B------:R-:W-:Y:S01]  /*27d0*/  HMMA.16816.F32.BF16 R68, R68, R30, R8 ;  /* 0x0000001e4444723c */ /* 0x000fe20000041808 */
[----:B------:R-:W-:Y:S04]  /*27e0*/  LDSM.16.M88.4 R8, [R165+0x2000] ;  /* 0x00200000a508783b */ /* 0x000fe80000000200 */
[----:B------:R-:W1:Y:S03]  /*27f0*/  LDSM.16.M88.4 R28, [R156+0x2000] ;  /* 0x002000009c1c783b */ /* 0x000e660000000200 */
[----:B------:R-:W-:Y:S01]  /*2800*/  HMMA.16816.F32.BF16 R32, R16, R58, R32 ;  /* 0x0000003a1020723c */ /* 0x000fe20000041820 */
[----:B------:R-:W-:Y:S07]  /*2810*/  LDSM.16.M88.4 R56, [R156+0x1800] ;  /* 0x001800009c38783b */ /* 0x000fee0000000200 */
[----:B--2---:R-:W-:Y:S08]  /*2820*/  HMMA.16816.F32.BF16 R24, R12, R92, R24 ;  /* 0x0000005c0c18723c */ /* 0x004ff00000041818 */
[----:B------:R-:W-:Y:S08]  /*2830*/  HMMA.16816.F32.BF16 R40, R52, R96, R40 ;  /* 0x000000603428723c */ /* 0x000ff00000041828 */
[----:B------:R-:W-:Y:S01]  /*2840*/  HMMA.16816.F32.BF16 R48, R64, R38, R48 ;  /* 0x000000264030723c */ /* 0x000fe20000041830 */
[----:B------:R-:W2:Y:S07]  /*2850*/  LDSM.16.M88.4 R36, [R163+0x6800] ;  /* 0x00680000a324783b */ /* 0x000eae0000000200 */
[C---:B---3--:R-:W-:Y:S08]  /*2860*/  HMMA.16816.F32.BF16 R80, R20.reuse, R88, R80 ;  /* 0x000000581450723c */ /* 0x048ff00000041850 */
[C---:B------:R-:W-:Y:S08]  /*2870*/  HMMA.16816.F32.BF16 R76, R20.reuse, R90, R76 ;  /* 0x0000005a144c723c */ /* 0x040ff0000004184c */
[C---:B----4-:R-:W-:Y:S08]  /*2880*/  HMMA.16816.F32.BF16 R72, R20.reuse, R84, R72 ;  /* 0x000000541448723c */ /* 0x050ff00000041848 */
[----:B------:R-:W-:Y:S01]  /*2890*/  HMMA.16816.F32.BF16 R68, R20, R86, R68 ;  /* 0x000000561444723c */ /* 0x000fe20000041844 */
[----:B------:R-:W3:Y:S07]  /*28a0*/  LDSM.16.M88.4 R20, [R169+0x7000] ;  /* 0x00700000a914783b */ /* 0x000eee0000000200 */
[----:B------:R-:W-:Y:S08]  /*28b0*/  HMMA.16816.F32.BF16 R32, R12, R94, R32 ;  /* 0x0000005e0c20723c */ /* 0x000ff00000041820 */
[----:B-1----:R-:W-:Y:S08]  /*28c0*/  HMMA.16816.F32.BF16 R24, R8, R28, R24 ;  /* 0x0000001c0818723c */ /* 0x002ff00000041818 */
[----:B------:R-:W-:Y:S08]  /*28d0*/  HMMA.16816.F32.BF16 R40, R16, R44, R40 ;  /* 0x0000002c1028723c */ /* 0x000ff00000041828 */
[----:B------:R-:W-:Y:S01]  /*28e0*/  HMMA.16816.F32.BF16 R96, R52, R98, R48 ;  /* 0x000000623460723c */ /* 0x000fe20000041830 */
[----:B------:R-:W-:Y:S07]  /*28f0*/  LDSM.16.M88.4 R48, [R156+0x2800] ;  /* 0x002800009c30783b */ /* 0x000fee0000000200 */
[----:B------:R-:W-:Y:S01]  /*2900*/  HMMA.16816.F32.BF16 R80, R64, R60, R80 ;  /* 0x0000003c4050723c */ /* 0x000fe20000041850 */
[----:B------:R-:W-:-:S02]  /*2910*/  FMUL.FTZ R24, R24, c[0x0][0x2ec] ;  /* 0x0000bb0018187a20 */ /* 0x000fc40000410000 */
[----:B------:R-:W-:Y:S02]  /*2920*/  FMUL.FTZ R25, R25, c[0x0][0x2ec] ;  /* 0x0000bb0019197a20 */ /* 0x000fe40000410000 */
[----:B------:R-:W-:Y:S02]  /*2930*/  FMUL.FTZ R45, R27, c[0x0][0x2ec] ;  /* 0x0000bb001b2d7a20 */ /* 0x000fe40000410000 */
[----:B------:R-:W1:Y:S01]  /*2940*/  MUFU.TANH R44, R25 ;  /* 0x00000019002c7308 */ /* 0x000e620000002400 */
[----:B------:R-:W-:Y:S07]  /*2950*/  HMMA.16816.F32.BF16 R76, R64, R62, R76 ;  /* 0x0000003e404c723c */ /* 0x000fee000004184c */
[----:B------:R-:W4:Y:S01]  /*2960*/  MUFU.TANH R45, R45 ;  /* 0x0000002d002d7308 */ /* 0x000f220000002400 */
[----:B------:R-:W-:Y:S01]  /*2970*/  HMMA.16816.F32.BF16 R32, R8, R30, R32 ;  /* 0x0000001e0820723c */ /* 0x000fe20000041820 */
[----:B------:R-:W1:Y:S07]  /*2980*/  LDSM.16.M88.4 R28, [R167+0x3000] ;  /* 0x00300000a71c783b */ /* 0x000e6e0000000200 */
[----:B--2---:R-:W-:Y:S01]  /*2990*/  HMMA.16816.F32.BF16 R40, R12, R36, R40 ;  /* 0x000000240c28723c */ /* 0x004fe20000041828 */
[----:B------:R2:W-:Y:S06]  /*29a0*/  MUFU.TANH R36, R24 ;  /* 0x0000001800247308 */ /* 0x0005ec0000002400 */
[----:B------:R-:W-:Y:S01]  /*29b0*/  FMUL.FTZ R37, R26, c[0x0][0x2ec] ;  /* 0x0000bb001a257a20 */ /* 0x000fe20000410000 */
[----:B------:R-:W-:Y:S05]  /*29c0*/  HMMA.16816.F32.BF16 R96, R16, R46, R96 ;  /* 0x0000002e1060723c */ /* 0x000fea0000041860 */
[----:B------:R-:W-:Y:S03]  /*29d0*/  MUFU.TANH R37, R37 ;  /* 0x0000002500257308 */ /* 0x000fe60000002400 */
[----:B---3--:R-:W-:Y:S01]  /*29e0*/  HMMA.16816.F32.BF16 R80, R52, R20, R80 ;  /* 0x000000143450723c */ /* 0x008fe20000041850 */
[----:B--2---:R-:W2:Y:S01]  /*29f0*/  LDSM.16.M88.4 R24, [R169+0x7800] ;  /* 0x00780000a918783b */ /* 0x004ea20000000200 */
[----:B------:R-:W-:-:S02]  /*2a00*/  FMUL.FTZ R32, R32, c[0x0][0x2ec] ;  /* 0x0000bb0020207a20 */ /* 0x000fc40000410000 */
[----:B------:R-:W-:Y:S02]  /*2a10*/  FMUL.FTZ R33, R33, c[0x0][0x2ec] ;  /* 0x0000bb0021217a20 */ /* 0x000fe40000410000 */
[----:B------:R-:W3:Y:S01]  /*2a20*/  MUFU.TANH R46, R32 ;  /* 0x00000020002e7308 */ /* 0x000ee20000002400 */
[----:B------:R-:W-:Y:S01]  /*2a30*/  FMUL.FTZ R47, R35, c[0x0][0x2ec] ;  /* 0x0000bb00232f7a20 */ /* 0x000fe20000410000 */
[----:B------:R-:W-:Y:S01]  /*2a40*/  HMMA.16816.F32.BF16 R76, R52, R22, R76 ;  /* 0x00000016344c723c */ /* 0x000fe2000004184c */
[----:B------:R-:W2:Y:S05]  /*2a50*/  LDSM.16.M88.4 R20, [R163+0x7000] ;  /* 0x00700000a314783b */ /* 0x000eaa0000000200 */
[----:B------:R-:W-:Y:S02]  /*2a60*/  MUFU.TANH R47, R47 ;  /* 0x0000002f002f7308 */ /* 0x000fe40000002400 */
[C---:B------:R-:W-:Y:S08]  /*2a70*/  HMMA.16816.F32.BF16 R72, R64.reuse, R56, R72 ;  /* 0x000000384048723c */ /* 0x040ff00000041848 */
[----:B------:R-:W-:Y:S08]  /*2a80*/  HMMA.16816.F32.BF16 R68, R64, R58, R68 ;  /* 0x0000003a4044723c */ /* 0x000ff00000041844 */
[----:B------:R-:W-:Y:S01]  /*2a90*/  HMMA.16816.F32.BF16 R96, R12, R38, R96 ;  /* 0x000000260c60723c */ /* 0x000fe20000041860 */
[----:B------:R2:W-:Y:S06]  /*2aa0*/  MUFU.TANH R38, R33 ;  /* 0x0000002100267308 */ /* 0x0005ec0000002400 */
[----:B------:R-:W-:Y:S01]  /*2ab0*/  FMUL.FTZ R39, R34, c[0x0][0x2ec] ;  /* 0x0000bb0022277a20 */ /* 0x000fe20000410000 */
[C---:B-1----:R-:W-:Y:S05]  /*2ac0*/  HMMA.16816.F32.BF16 R80, R16.reuse, R28, R80 ;  /* 0x0000001c1050723c */ /* 0x042fea0000041850 */
[----:B------:R-:W1:Y:S03]  /*2ad0*/  MUFU.TANH R39, R39 ;  /* 0x0000002700277308 */ /* 0x000e660000002400 */
[----:B------:R-:W-:Y:S01]  /*2ae0*/  HMMA.16816.F32.BF16 R76, R16, R30, R76 ;  /* 0x0000001e104c723c */ /* 0x000fe2000004184c */
[----:B--2---:R-:W2:Y:S04]  /*2af0*/  LDSM.16.M88.4 R32, [R167+0x3800] ;  /* 0x00380000a720783b */ /* 0x004ea80000000200 */
[----:B------:R-:W1:Y:S03]  /*2b00*/  LDSM.16.M88.4 R28, [R156+0x3000] ;  /* 0x003000009c1c783b */ /* 0x000e660000000200 */
[C---:B------:R-:W-:Y:S07]  /*2b10*/  HMMA.16816.F32.BF16 R72, R52.reuse, R24, R72 ;  /* 0x000000183448723c */ /* 0x040fee0000041848 */
[----:B------:R-:W-:Y:S01]  /*2b20*/  LOP3.LUT R25, R110, 0xffffffe0, RZ, 0xc0, !PT ;  /* 0xffffffe06e197812 */ /* 0x000fe200078ec0ff */
[----:B------:R-:W-:Y:S04]  /*2b30*/  HMMA.16816.F32.BF16 R68, R52, R26, R68 ;  /* 0x0000001a3444723c */ /* 0x000fe80000041844 */
[----:B------:R-:W-:-:S04]  /*2b40*/  IMAD.IADD R0, R100, 0x1, -R25 ;  /* 0x0000000164007824 */ /* 0x000fc800078e0a19 */
[----:B------:R-:W-:Y:S01]  /*2b50*/  HMMA.16816.F32.BF16 R80, R12, R20, R80 ;  /* 0x000000140c50723c */ /* 0x000fe20000041850 */
[----:B------:R-:W-:-:S04]  /*2b60*/  SHF.R.S32.HI R25, RZ, 0x1f, R0 ;  /* 0x0000001fff197819 */ /* 0x000fc80000011400 */
[----:B------:R-:W-:Y:S01]  /*2b70*/  LEA.HI R176, R25, R0, RZ, 0x2 ;  /* 0x0000000019b07211 */ /* 0x000fe200078f10ff */
[----:B------:R-:W-:Y:S01]  /*2b80*/  IMAD.IADD R0, R105, 0x1, R4 ;  /* 0x0000000169007824 */ /* 0x000fe200078e0204 */
[----:B------:R-:W-:Y:S01]  /*2b90*/  LDSM.16.M88.4 R24, [R156+0x3800] ;  /* 0x003800009c18783b */ /* 0x000fe20000000200 */
[----:B------:R-:W-:Y:S01]  /*2ba0*/  HMMA.16816.F32.BF16 R76, R12, R22, R76 ;  /* 0x000000160c4c723c */ /* 0x000fe2000004184c */
[----:B------:R-:W-:Y:S02]  /*2bb0*/  SHF.R.S32.HI R176, RZ, 0x2, R176 ;  /* 0x00000002ffb07819 */ /* 0x000fe400000114b0 */
[----:B------:R-:W3:Y:S01]  /*2bc0*/  LDSM.16.M88.4 R20, [R163+0x7800] ;  /* 0x00780000a314783b */ /* 0x000ee20000000200 */
[----:B------:R-:W-:-:S04]  /*2bd0*/  DEPBAR.LE SB0, 0x0 ;  /* 0x000080000000791a */ /* 0x000fc80000000000 */
[----:B------:R-:W-:Y:S08]  /*2be0*/  HMMA.16816.F32.BF16 R40, R8, R48, R40 ;  /* 0x000000300828723c */ /* 0x000ff00000041828 */
[C---:B--2---:R-:W-:Y:S07]  /*2bf0*/  HMMA.16816.F32.BF16 R72, R16.reuse, R32, R72 ;  /* 0x000000201048723c */ /* 0x044fee0000041848 */
[----:B------:R-:W-:Y:S01]  /*2c00*/  IMAD R33, R108, 0x10, R112 ;  /* 0x000000106c217824 */ /* 0x000fe200078e0270 */
[----:B------:R-:W-:Y:S04]  /*2c10*/  HMMA.16816.F32.BF16 R68, R16, R34, R68 ;  /* 0x000000221044723c */ /* 0x000fe80000041844 */
[----:B------:R-:W-:-:S04]  /*2c20*/  IADD3 R33, R33, 0x1, R176 ;  /* 0x0000000121217810 */ /* 0x000fc80007ffe0b0 */
[C---:B-1----:R-:W-:Y:S01]  /*2c30*/  HMMA.16816.F32.BF16 R80, R8.reuse, R28, R80 ;  /* 0x0000001c0850723c */ /* 0x042fe20000041850 */
[----:B------:R-:W-:Y:S01]  /*2c40*/  IADD3 R33, R6, R33, -R109 ;  /* 0x0000002106217210 */ /* 0x000fe20007ffe86d */
[----:B------:R-:W-:Y:S02]  /*2c50*/  FMUL.FTZ R48, R40, c[0x0][0x2ec] ;  /* 0x0000bb0028307a20 */ /* 0x000fe40000410000 */
[----:B------:R-:W-:Y:S01]  /*2c60*/  FMUL.FTZ R40, R41, c[0x0][0x2ec] ;  /* 0x0000bb0029287a20 */ /* 0x000fe20000410000 */
[----:B------:R-:W-:Y:S01]  /*2c70*/  IADD3 R49, R33, c[0x0][0x2e8], RZ ;  /* 0x0000ba0021317a10 */ /* 0x000fe20007ffe0ff */
[----:B------:R-:W-:Y:S02]  /*2c80*/  FMUL.FTZ R41, R42, c[0x0][0x2ec] ;  /* 0x0000bb002a297a20 */ /* 0x000fe40000410000 */
[----:B------:R-:W-:Y:S01]  /*2c90*/  HMMA.16816.F32.BF16 R96, R8, R50, R96 ;  /* 0x000000320860723c */ /* 0x000fe20000041860 */
[C---:B------:R-:W-:Y:S01]  /*2ca0*/  IADD3 R185, R49.reuse, 0x8, RZ ;  /* 0x0000000831b97810 */ /* 0x040fe20007ffe0ff */
[----:B------:R-:W1:Y:S01]  /*2cb0*/  MUFU.TANH R48, R48 ;  /* 0x0000003000307308 */ /* 0x000e620000002400 */
[-C--:B------:R-:W-:Y:S01]  /*2cc0*/  IMNMX R186, R49, R6.reuse, PT ;  /* 0x0000000631ba7217 */ /* 0x080fe20003800200 */
[----:B------:R-:W-:Y:S01]  /*2cd0*/  FMUL.FTZ R42, R43, c[0x0][0x2ec] ;  /* 0x0000bb002b2a7a20 */ /* 0x000fe20000410000 */
[----:B------:R-:W-:-:S03]  /*2ce0*/  IMNMX R185, R185, R6, PT ;  /* 0x00000006b9b97217 */ /* 0x000fc60003800200 */
[C---:B---3--:R-:W-:Y:S02]  /*2cf0*/  HMMA.16816.F32.BF16 R72, R12.reuse, R20, R72 ;  /* 0x000000140c48723c */ /* 0x048fe40000041848 */
[----:B------:R-:W2:Y:S06]  /*2d00*/  MUFU.TANH R41, R41 ;  /* 0x0000002900297308 */ /* 0x000eac0000002400 */
[----:B------:R-:W-:Y:S01]  /*2d10*/  HMMA.16816.F32.BF16 R68, R12, R22, R68 ;  /* 0x000000160c44723c */ /* 0x000fe20000041844 */
[----:B------:R-:W-:Y:S01]  /*2d20*/  FMUL.FTZ R82, R82, c[0x0][0x2ec] ;  /* 0x0000bb0052527a20 */ /* 0x000fe20000410000 */
[----:B------:R-:W3:Y:S01]  /*2d30*/  MUFU.TANH R40, R40 ;  /* 0x0000002800287308 */ /* 0x000ee20000002400 */
[----:B------:R-:W-:-:S02]  /*2d40*/  FMUL.FTZ R33, R81, c[0x0][0x2ec] ;  /* 0x0000bb0051217a20 */ /* 0x000fc40000410000 */
[----:B------:R-:W-:-:S03]  /*2d50*/  FMUL.FTZ R83, R83, c[0x0][0x2ec] ;  /* 0x0000bb0053537a20 */ /* 0x000fc60000410000 */
[C---:B------:R-:W-:Y:S01]  /*2d60*/  HMMA.16816.F32.BF16 R76, R8.reuse, R30, R76 ;  /* 0x0000001e084c723c */ /* 0x040fe2000004184c */
[----:B------:R-:W-:Y:S01]  /*2d70*/  FMUL.FTZ R28, R97, c[0x0][0x2ec] ;  /* 0x0000bb00611c7a20 */ /* 0x000fe20000410000 */
[----:B------:R-:W1:Y:S01]  /*2d80*/  MUFU.TANH R42, R42 ;  /* 0x0000002a002a7308 */ /* 0x000e620000002400 */
[----:B------:R-:W-:Y:S02]  /*2d90*/  FMUL.FTZ R43, R96, c[0x0][0x2ec] ;  /* 0x0000bb00602b7a20 */ /* 0x000fe40000410000 */
[----:B------:R-:W-:Y:S02]  /*2da0*/  FMUL.FTZ R29, R98, c[0x0][0x2ec] ;  /* 0x0000bb00621d7a20 */ /* 0x000fe40000410000 */
[----:B------:R-:W-:Y:S01]  /*2db0*/  IMAD.IADD R30, R3, 0x1, R188 ;  /* 0x00000001031e7824 */ /* 0x000fe200078e02bc */
[----:B------:R-:W-:Y:S01]  /*2dc0*/  HMMA.16816.F32.BF16 R72, R8, R24, R72 ;  /* 0x000000180848723c */ /* 0x000fe20000041848 */
[----:B------:R-:W-:Y:S01]  /*2dd0*/  FMUL.FTZ R31, R80, c[0x0][0x2ec] ;  /* 0x0000bb00501f7a20 */ /* 0x000fe20000410000 */
[----:B------:R-:W-:Y:S01]  /*2de0*/  MUFU.TANH R28, R28 ;  /* 0x0000001c001c7308 */ /* 0x000fe20000002400 */
[----:B------:R-:W-:Y:S01]  /*2df0*/  FMUL.FTZ R32, R99, c[0x0][0x2ec] ;  /* 0x0000bb0063207a20 */ /* 0x000fe20000410000 */
[----:B------:R-:W-:-:S02]  /*2e00*/  IADD3 R20, R30, 0x1, RZ ;  /* 0x000000011e147810 */ /* 0x000fc40007ffe0ff */
[C---:B------:R-:W-:Y:S02]  /*2e10*/  IADD3 R4, R30.reuse, 0x8, RZ ;  /* 0x000000081e047810 */ /* 0x040fe40007ffe0ff */
[----:B------:R-:W-:Y:S01]  /*2e20*/  HMMA.16816.F32.BF16 R68, R8, R26, R68 ;  /* 0x0000001a0844723c */ /* 0x000fe20000041844 */
[----:B------:R-:W-:Y:S01]  /*2e30*/  IADD3 R6, R30, 0x9, RZ ;  /* 0x000000091e067810 */ /* 0x000fe20007ffe0ff */
[----:B------:R-:W1:Y:S01]  /*2e40*/  MUFU.TANH R31, R31 ;  /* 0x0000001f001f7308 */ /* 0x000e620000002400 */
[CC--:B------:R-:W-:Y:S02]  /*2e50*/  ISETP.GE.AND P3, PT, R20.reuse, R186.reuse, PT ;  /* 0x000000ba1400720c */ /* 0x0c0fe40003f66270 */
[-C--:B------:R-:W-:Y:S02]  /*2e60*/  ISETP.GE.AND P0, PT, R20, R185.reuse, PT ;  /* 0x000000b91400720c */ /* 0x080fe40003f06270 */
[CC--:B------:R-:W-:Y:S01]  /*2e70*/  ISETP.GE.AND P1, PT, R4.reuse, R186.reuse, PT ;  /* 0x000000ba0400720c */ /* 0x0c0fe20003f26270 */
[----:B------:R-:W-:Y:S01]  /*2e80*/  FMUL.FTZ R24, R77, c[0x0][0x2ec] ;  /* 0x0000bb004d187a20 */ /* 0x000fe20000410000 */
[-C--:B------:R-:W-:Y:S01]  /*2e90*/  ISETP.GE.AND P4, PT, R4, R185.reuse, PT ;  /* 0x000000b90400720c */ /* 0x080fe20003f86270 */
[----:B------:R-:W-:Y:S01]  /*2ea0*/  FMUL.FTZ R34, R76, c[0x0][0x2ec] ;  /* 0x0000bb004c227a20 */ /* 0x000fe20000410000 */
[----:B------:R-:W-:Y:S01]  /*2eb0*/  IADD3 R4, R30, 0x10, RZ ;  /* 0x000000101e047810 */ /* 0x000fe20007ffe0ff */
[----:B------:R-:W1:Y:S01]  /*2ec0*/  MUFU.TANH R43, R43 ;  /* 0x0000002b002b7308 */ /* 0x000e620000002400 */
[-C--:B------:R-:W-:Y:S01]  /*2ed0*/  ISETP.GE.AND P2, PT, R6, R186.reuse, PT ;  /* 0x000000ba0600720c */ /* 0x080fe20003f46270 */
[----:B------:R-:W-:Y:S01]  /*2ee0*/  FMUL.FTZ R78, R78, c[0x0][0x2ec] ;  /* 0x0000bb004e4e7a20 */ /* 0x000fe20000410000 */
[-C--:B------:R-:W-:Y:S01]  /*2ef0*/  ISETP.GE.AND P5, PT, R6, R185.reuse, PT ;  /* 0x000000b90600720c */ /* 0x080fe20003fa6270 */
[----:B------:R-:W-:Y:S01]  /*2f00*/  FMUL.FTZ R79, R79, c[0x0][0x2ec] ;  /* 0x0000bb004f4f7a20 */ /* 0x000fe20000410000 */
[----:B------:R-:W-:Y:S01]  /*2f10*/  IADD3 R16, R30, 0x11, RZ ;  /* 0x000000111e107810 */ /* 0x000fe20007ffe0ff */
[----:B------:R-:W-:Y:S01]  /*2f20*/  FMUL.FTZ R72, R72, c[0x0][0x2ec] ;  /* 0x0000bb0048487a20 */ /* 0x000fe20000410000 */
[----:B------:R-:W-:Y:S01]  /*2f30*/  FSEL R19, R44, -INF , !P3 ;  /* 0xff8000002c137808 */ /* 0x000fe20005800000 */
[----:B------:R-:W1:Y:S01]  /*2f40*/  MUFU.TANH R29, R29 ;  /* 0x0000001d001d7308 */ /* 0x000e620000002400 */
[----:B----4-:R-:W-:Y:S01]  /*2f50*/  FSEL R6, R45, -INF , !P0 ;  /* 0xff8000002d067808 */ /* 0x010fe20004000000 */
[----:B------:R-:W-:Y:S01]  /*2f60*/  FMUL.FTZ R73, R73, c[0x0][0x2ec] ;  /* 0x0000bb0049497a20 */ /* 0x000fe20000410000 */
[-C--:B------:R-:W-:Y:S01]  /*2f70*/  ISETP.GE.AND P3, PT, R4, R186.reuse, PT ;  /* 0x000000ba0400720c */ /* 0x080fe20003f66270 */
[----:B------:R-:W-:Y:S01]  /*2f80*/  FMUL.FTZ R74, R74, c[0x0][0x2ec] ;  /* 0x0000bb004a4a7a20 */ /* 0x000fe20000410000 */
[-C--:B------:R-:W-:Y:S01]  /*2f90*/  ISETP.GE.AND P0, PT, R4, R185.reuse, PT ;  /* 0x000000b90400720c */ /* 0x080fe20003f06270 */
[----:B------:R-:W-:Y:S01]  /*2fa0*/  FMUL.FTZ R75, R75, c[0x0][0x2ec] ;  /* 0x0000bb004b4b7a20 */ /* 0x000fe20000410000 */
[----:B------:R-:W-:Y:S01]  /*2fb0*/  FSEL R21, R46, -INF , !P1 ;  /* 0xff8000002e157808 */ /* 0x000fe20004800000 */
[----:B------:R-:W4:Y:S01]  /*2fc0*/  MUFU.TANH R32, R32 ;  /* 0x0000002000207308 */ /* 0x000f220000002400 */
[----:B------:R-:W-:Y:S01]  /*2fd0*/  FSEL R4, R39, -INF , !P4 ;  /* 0xff80000027047808 */ /* 0x000fe20006000000 */
[----:B------:R-:W-:Y:S01]  /*2fe0*/  FMUL.FTZ R68, R68, c[0x0][0x2ec] ;  /* 0x0000bb0044447a20 */ /* 0x000fe20000410000 */
[----:B------:R-:W-:Y:S01]  /*2ff0*/  ISETP.GE.AND P1, PT, R16, R186, PT ;  /* 0x000000ba1000720c */ /* 0x000fe20003f26270 */
[----:B------:R-:W-:Y:S01]  /*3000*/  FMUL.FTZ R70, R70, c[0x0][0x2ec] ;  /* 0x0000bb0046467a20 */ /* 0x000fe20000410000 */
[----:B------:R-:W-:Y:S01]  /*3010*/  ISETP.GE.AND P4, PT, R16, R185, PT ;  /* 0x000000b91000720c */ /* 0x000fe20003f86270 */
[----:B------:R-:W-:Y:S01]  /*3020*/  FMUL.FTZ R69, R69, c[0x0][0x2ec] ;  /* 0x0000bb0045457a20 */ /* 0x000fe20000410000 */
[C---:B------:R-:W-:Y:S01]  /*3030*/  IADD3 R16, R30.reuse, 0x18, RZ ;  /* 0x000000181e107810 */ /* 0x040fe20007ffe0ff */
[----:B------:R-:W3:Y:S01]  /*3040*/  MUFU.TANH R20, R82 ;  /* 0x0000005200147308 */ /* 0x000ee20000002400 */
[----:B------:R-:W-:Y:S01]  /*3050*/  IADD3 R12, R30, 0x19, RZ ;  /* 0x000000191e0c7810 */ /* 0x000fe20007ffe0ff */
[----:B------:R-:W-:Y:S01]  /*3060*/  FMUL.FTZ R71, R71, c[0x0][0x2ec] ;  /* 0x0000bb0047477a20 */ /* 0x000fe20000410000 */
[----:B------:R-:W-:-:S02]  /*3070*/  FSEL R23, R38, -INF , !P2 ;  /* 0xff80000026177808 */ /* 0x000fc40005000000 */
[----:B------:R-:W-:Y:S02]  /*3080*/  FSEL R18, R47, -INF , !P5 ;  /* 0xff8000002f127808 */ /* 0x000fe40006800000 */
[CC--:B------:R-:W-:Y:S01]  /*3090*/  ISETP.GE.AND P2, PT, R16.reuse, R186.reuse, PT ;  /* 0x000000ba1000720c */ /* 0x0c0fe20003f46270 */
[----:B------:R-:W4:Y:S01]  /*30a0*/  MUFU.TANH R24, R24 ;  /* 0x0000001800187308 */ /* 0x000f220000002400 */
[-C--:B------:R-:W-:Y:S02]  /*30b0*/  ISETP.GE.AND P5, PT, R16, R185.reuse, PT ;  /* 0x000000b91000720c */ /* 0x080fe40003fa6270 */
[----:B-1----:R-:W-:Y:S02]  /*30c0*/  FSEL R17, R48, -INF , !P3 ;  /* 0xff80000030117808 */ /* 0x002fe40005800000 */
[----:B--2---:R-:W-:Y:S02]  /*30d0*/  FSEL R16, R41, -INF , !P0 ;  /* 0xff80000029107808 */ /* 0x004fe40004000000 */
[C---:B------:R-:W-:Y:S01]  /*30e0*/  ISETP.GE.AND P3, PT, R12.reuse, R186, PT ;  /* 0x000000ba0c00720c */ /* 0x040fe20003f66270 */
[----:B------:R-:W1:Y:S01]  /*30f0*/  MUFU.TANH R33, R33 ;  /* 0x0000002100217308 */ /* 0x000e620000002400 */
[----:B------:R-:W-:-:S02]  /*3100*/  ISETP.GE.AND P0, PT, R12, R185, PT ;  /* 0x000000b90c00720c */ /* 0x000fc40003f06270 */
[----:B------:R-:W-:Y:S02]  /*3110*/  IADD3 R12, R30, 0x20, RZ ;  /* 0x000000201e0c7810 */ /* 0x000fe40007ffe0ff */
[----:B---3--:R-:W-:Y:S02]  /*3120*/  FSEL R15, R40, -INF , !P1 ;  /* 0xff800000280f7808 */ /* 0x008fe40004800000 */
[----:B------:R-:W-:Y:S01]  /*3130*/  ISETP.GE.AND P1, PT, R12, R186, PT ;  /* 0x000000ba0c00720c */ /* 0x000fe20003f26270 */
[----:B------:R-:W2:Y:S01]  /*3140*/  MUFU.TANH R128, R83 ;  /* 0x0000005300807308 */ /* 0x000ea20000002400 */
[----:B------:R-:W-:Y:S02]  /*3150*/  IADD3 R10, R30, 0x29, RZ ;  /* 0x000000291e0a7810 */ /* 0x000fe40007ffe0ff */
[----:B------:R-:W-:Y:S02]  /*3160*/  FSEL R14, R42, -INF , !P4 ;  /* 0xff8000002a0e7808 */ /* 0x000fe40006000000 */
[----:B------:R-:W-:-:S02]  /*3170*/  ISETP.GE.AND P4, PT, R12, R185, PT ;  /* 0x000000b90c00720c */ /* 0x000fc40003f86270 */
[C---:B------:R-:W-:Y:S01]  /*3180*/  IADD3 R22, R30.reuse, 0x21, RZ ;  /* 0x000000211e167810 */ /* 0x040fe20007ffe0ff */
[----:B------:R-:W3:Y:S01]  /*3190*/  MUFU.TANH R34, R34 ;  /* 0x0000002200227308 */ /* 0x000ee20000002400 */
[----:B------:R-:W-:Y:S02]  /*31a0*/  IADD3 R11, R30, 0x28, RZ ;  /* 0x000000281e0b7810 */ /* 0x000fe40007ffe0ff */
[----:B------:R-:W-:Y:S02]  /*31b0*/  FSEL R35, R31, -INF , !P1 ;  /* 0xff8000001f237808 */ /* 0x000fe40004800000 */
[----:B------:R-:W-:Y:S02]  /*31c0*/  ISETP.GE.AND P1, PT, R10, R186, PT ;  /* 0x000000ba0a00720c */ /* 0x000fe40003f26270 */
[----:B------:R-:W-:Y:S01]  /*31d0*/  FSEL R9, R28, -INF , !P3 ;  /* 0xff8000001c097808 */ /* 0x000fe20005800000 */
[----:B------:R-:W1:Y:S01]  /*31e0*/  MUFU.TANH R130, R78 ;  /* 0x0000004e00827308 */ /* 0x000e620000002400 */
[----:B------:R-:W-:-:S02]  /*31f0*/  FSEL R13, R43, -INF , !P2 ;  /* 0xff8000002b0d7808 */ /* 0x000fc40005000000 */
[----:B------:R-:W-:Y:S02]  /*3200*/  FSEL R12, R29, -INF , !P5 ;  /* 0xff8000001d0c7808 */ /* 0x000fe40006800000 */
[----:B----4-:R-:W-:Y:S02]  /*3210*/  FSEL R8, R32, -INF , !P0 ;  /* 0xff80000020087808 */ /* 0x010fe40004000000 */
[----:B------:R-:W-:Y:S01]  /*3220*/  FSEL R28, R20, -INF , !P4 ;  /* 0xff800000141c7808 */ /* 0x000fe20006000000 */
[----:B------:R-:W4:Y:S01]  /*3230*/  MUFU.TANH R140, R79 ;  /* 0x0000004f008c7308 */ /* 0x000f220000002400 */
[CC--:B------:R-:W-:Y:S02]  /*3240*/  ISETP.GE.AND P2, PT, R22.reuse, R186.reuse, PT ;  /* 0x000000ba1600720c */ /* 0x0c0fe40003f46270 */
[----:B------:R-:W-:Y:S02]  /*3250*/  ISETP.GE.AND P5, PT, R22, R185, PT ;  /* 0x000000b91600720c */ /* 0x000fe40003fa6270 */
[----:B------:R-:W-:-:S02]  /*3260*/  ISETP.GE.AND P3, PT, R11, R186, PT ;  /* 0x000000ba0b00720c */ /* 0x000fc40003f66270 */
[-C--:B------:R-:W-:Y:S01]  /*3270*/  ISETP.GE.AND P0, PT, R11, R185.reuse, PT ;  /* 0x000000b90b00720c */ /* 0x080fe20003f06270 */
[----:B------:R-:W4:Y:S01]  /*3280*/  MUFU.TANH R139, R72 ;  /* 0x00000048008b7308 */ /* 0x000f220000002400 */
[----:B------:R-:W-:Y:S02]  /*3290*/  ISETP.GE.AND P4, PT, R10, R185, PT ;  /* 0x000000b90a00720c */ /* 0x000fe40003f86270 */
[C---:B------:R-:W-:Y:S02]  /*32a0*/  IADD3 R11, R30.reuse, 0x30, RZ ;  /* 0x000000301e0b7810 */ /* 0x040fe40007ffe0ff */
[----:B------:R-:W-:Y:S02]  /*32b0*/  IADD3 R10, R30, 0x31, RZ ;  /* 0x000000311e0a7810 */ /* 0x000fe40007ffe0ff */
[----:B------:R-:W-:Y:S01]  /*32c0*/  FSEL R29, R24, -INF , !P1 ;  /* 0xff800000181d7808 */ /* 0x000fe20004800000 */
[----:B------:R-:W-:Y:S01]  /*32d0*/  MUFU.TANH R137, R73 ;  /* 0x0000004900897308 */ /* 0x000fe20000002400 */
[----:B------:R-:W-:-:S02]  /*32e0*/  ISETP.GT.AND P1, PT, R101, 0x1, PT ;  /* 0x000000016500780c */ /* 0x000fc40003f24270 */
[----:B-1----:R-:W-:Y:S02]  /*32f0*/  FSEL R33, R33, -INF , !P2 ;  /* 0xff80000021217808 */ /* 0x002fe40005000000 */
[----:B--2---:R-:W-:Y:S02]  /*3300*/  FSEL R128, R128, -INF , !P5 ;  /* 0xff80000080807808 */ /* 0x004fe40006800000 */
[----:B---3--:R-:W-:Y:S01]  /*3310*/  FSEL R31, R34, -INF , !P3 ;  /* 0xff800000221f7808 */ /* 0x008fe20005800000 */
[----:B------:R-:W1:Y:S01]  /*3320*/  MUFU.TANH R136, R74 ;  /* 0x0000004a00887308 */ /* 0x000e620000002400 */
[----:B------:R-:W-:Y:S02]  /*3330*/  FSEL R130, R130, -INF , !P0 ;  /* 0xff80000082827808 */ /* 0x000fe40004000000 */
[C---:B------:R-:W-:Y:S02]  /*3340*/  ISETP.GE.AND P2, PT, R11.reuse, R186, PT ;  /* 0x000000ba0b00720c */ /* 0x040fe40003f46270 */
[----:B------:R-:W-:-:S02]  /*3350*/  ISETP.GE.AND P5, PT, R11, R185, PT ;  /* 0x000000b90b00720c */ /* 0x000fc40003fa6270 */
[C---:B------:R-:W-:Y:S01]  /*3360*/  ISETP.GE.AND P3, PT, R10.reuse, R186, PT ;  /* 0x000000ba0a00720c */ /* 0x040fe20003f66270 */
[----:B------:R-:W2:Y:S01]  /*3370*/  MUFU.TANH R134, R75 ;  /* 0x0000004b00867308 */ /* 0x000ea20000002400 */
[----:B------:R-:W-:Y:S02]  /*3380*/  ISETP.GE.AND P0, PT, R10, R185, PT ;  /* 0x000000b90a00720c */ /* 0x000fe40003f06270 */
[----:B------:R-:W-:Y:S02]  /*3390*/  IADD3 R10, R30, 0x38, RZ ;  /* 0x000000381e0a7810 */ /* 0x000fe40007ffe0ff */
[----:B----4-:R-:W-:Y:S02]  /*33a0*/  FSEL R140, R140, -INF , !P4 ;  /* 0xff8000008c8c7808 */ /* 0x010fe40006000000 */
[----:B------:R-:W-:Y:S01]  /*33b0*/  FSEL R139, R139, -INF , !P2 ;  /* 0xff8000008b8b7808 */ /* 0x000fe20005000000 */
[----:B------:R-:W3:Y:S01]  /*33c0*/  MUFU.TANH R135, R68 ;  /* 0x0000004400877308 */ /* 0x000ee20000002400 */
[----:B-1----:R-:W-:-:S02]  /*33d0*/  FSEL R136, R136, -INF , !P5 ;  /* 0xff80000088887808 */ /* 0x002fc40006800000 */
[----:B------:R-:W-:Y:S02]  /*33e0*/  FSEL R137, R137, -INF , !P3 ;  /* 0xff80000089897808 */ /* 0x000fe40005800000 */
[CC--:B------:R-:W-:Y:S02]  /*33f0*/  ISETP.GE.AND P4, PT, R10.reuse, R186.reuse, PT ;  /* 0x000000ba0a00720c */ /* 0x0c0fe40003f86270 */
[-C--:B------:R-:W-:Y:S01]  /*3400*/  ISETP.GE.AND P2, PT, R10, R185.reuse, PT ;  /* 0x000000b90a00720c */ /* 0x080fe20003f46270 */
[----:B------:R-:W1:Y:S01]  /*3410*/  MUFU.TANH R132, R70 ;  /* 0x0000004600847308 */ /* 0x000e620000002400 */
[----:B------:R-:W-:Y:S01]  /*3420*/  BAR.SYNC.DEFER_BLOCKING 0x0 ;  /* 0x0000000000007b1d */ /* 0x000fe20000010000 */
[C---:B------:R-:W-:Y:S02]  /*3430*/  ISETP.GE.AND P5, PT, R30.reuse, R186, PT ;  /* 0x000000ba1e00720c */ /* 0x040fe40003fa6270 */
[C---:B------:R-:W-:Y:S02]  /*3440*/  ISETP.GE.AND P3, PT, R30.reuse, R185, PT ;  /* 0x000000b91e00720c */ /* 0x040fe40003f66270 */
[----:B------:R-:W-:-:S02]  /*3450*/  IADD3 R30, R30, 0x39, RZ ;  /* 0x000000391e1e7810 */ /* 0x000fc40007ffe0ff */
[----:B------:R-:W4:Y:S01]  /*3460*/  MUFU.TANH R133, R69 ;  /* 0x0000004500857308 */ /* 0x000f220000002400 */
[----:B--2---:R-:W-:Y:S02]  /*3470*/  FSEL R134, R134, -INF , !P0 ;  /* 0xff80000086867808 */ /* 0x004fe40004000000 */
[----:B---3--:R-:W-:Y:S02]  /*3480*/  FSEL R135, R135, -INF , !P4 ;  /* 0xff80000087877808 */ /* 0x008fe40006000000 */
[----:B------:R-:W-:Y:S02]  /*3490*/  @!P1 LEA R182, P0, R184, c[0x0][0x168], 0x1 ;  /* 0x00005a00b8b69a11 */ /* 0x000fe400078008ff */
[----:B------:R-:W-:Y:S01]  /*34a0*/  ISETP.GE.AND P4, PT, R30, R186, PT ;  /* 0x000000ba1e00720c */ /* 0x000fe20003f86270 */
[----:B------:R-:W2:Y:S01]  /*34b0*/  MUFU.TANH R126, R71 ;  /* 0x00000047007e7308 */ /* 0x000ea20000002400 */
[----:B-1----:R-:W-:Y:S02]  /*34c0*/  FSEL R132, R132, -INF , !P2 ;  /* 0xff80000084847808 */ /* 0x002fe40005000000 */
[----:B------:R-:W-:-:S02]  /*34d0*/  ISETP.GE.AND P2, PT, R30, R185, PT ;  /* 0x000000b91e00720c */ /* 0x000fc40003f46270 */
[----:B------:R-:W-:Y:S02]  /*34e0*/  @!P1 LEA.HI.X R183, R184, c[0x0][0x16c], R103, 0x1, P0 ;  /* 0x00005b00b8b79a11 */ /* 0x000fe400000f0c67 */
[----:B------:R-:W-:Y:S02]  /*34f0*/  FSEL R36, R36, -INF , !P5 ;  /* 0xff80000024247808 */ /* 0x000fe40006800000 */
[----:B------:R-:W-:Y:S02]  /*3500*/  FSEL R37, R37, -INF , !P3 ;  /* 0xff80000025257808 */ /* 0x000fe40005800000 */
[----:B----4-:R-:W-:Y:S02]  /*3510*/  FSEL R133, R133, -INF , !P4 ;  /* 0xff80000085857808 */ /* 0x010fe40006000000 */
[----:B--2---:R-:W-:Y:S01]  /*3520*/  FSEL R126, R126, -INF , !P2 ;  /* 0xff8000007e7e7808 */ /* 0x004fe20005000000 */
        /* <DEDUP_REMOVED lines=21> */
[C---:B------:R-:W-:Y:S01]  /*3680*/  IMAD R25, R102.reuse, R25, R20 ;  /* 0x0000001966197224 */ /* 0x040fe200078e0214 */
[----:B------:R-:W-:Y:S01]  /*3690*/  LOP3.LUT R20, RZ, c[0x0][0x2d0], RZ, 0x33, !PT ;  /* 0x0000b400ff147a12 */ /* 0x000fe200078e33ff */
        /* <DEDUP_REMOVED lines=36> */
.L_x_6618:
[----:B------:R-:W-:-:S04]  /*38e0*/  LEA R3, -R2, RZ, 0x6 ;  /* 0x000000ff02037211 */ /* 0x000fc800078e31ff */
[----:B------:R-:W-:Y:S02]  /*38f0*/  SHF.R.S32.HI R10, RZ, 0x1f, R3 ;  /* 0x0000001fff0a7819 */ /* 0x000fe40000011403 */
.L_x_6619:
        /* <DEDUP_REMOVED lines=25> */
.L_x_6617:
        /* <DEDUP_REMOVED lines=62> */
[--C-:B------:R-:W-:Y:S01]  /*3e70*/  FFMA.FTZ R119, R37, c[0x0][0x23c], -R129.reuse ;  /* 0x00008f0025777a23 */ /* 0x100fe20000010881 */
[----:B------:R-:W-:Y:S01]  /*3e80*/  LDSM.16.MT88.4 R20, [R161+0x8800] ;  /* 0x00880000a114783b */ /* 0x000fe20000004200 */
[----:B------:R-:W-:-:S02]  /*3e90*/  FFMA.FTZ R120, R6, c[0x0][0x23c], -R129 ;  /* 0x00008f0006787a23 */ /* 0x000fc40000010881 */
[--C-:B------:R-:W-:Y:S02]  /*3ea0*/  FFMA.FTZ R121, R4, c[0x0][0x23c], -R129.reuse ;  /* 0x00008f0004797a23 */ /* 0x100fe40000010881 */
[--C-:B------:R-:W-:Y:S01]  /*3eb0*/  FFMA.FTZ R112, R18, c[0x0][0x23c], -R129.reuse ;  /* 0x00008f0012707a23 */ /* 0x100fe20000010881 */
[----:B------:R-:W1:Y:S01]  /*3ec0*/  LDSM.16.MT88.4 R4, [R160+0xa000] ;  /* 0x00a00000a004783b */ /* 0x000e620000004200 */
[----:B------:R-:W2:Y:S01]  /*3ed0*/  MUFU.EX2 R115, R115 ;  /* 0x0000007300737308 */ /* 0x000ea20000000800 */
[--C-:B------:R-:W-:Y:S02]  /*3ee0*/  FFMA.FTZ R113, R17, c[0x0][0x23c], -R138.reuse ;  /* 0x00008f0011717a23 */ /* 0x100fe4000001088a */
[--C-:B------:R-:W-:Y:S02]  /*3ef0*/  FFMA.FTZ R110, R15, c[0x0][0x23c], -R138.reuse ;  /* 0x00008f000f6e7a23 */ /* 0x100fe4000001088a */
[----:B------:R-:W-:Y:S02]  /*3f00*/  FFMA.FTZ R109, R13, c[0x0][0x23c], -R138 ;  /* 0x00008f000d6d7a23 */ /* 0x000fe4000001088a */
[--C-:B------:R-:W-:Y:S01]  /*3f10*/  FFMA.FTZ R117, R16, c[0x0][0x23c], -R129.reuse ;  /* 0x00008f0010757a23 */ /* 0x100fe20000010881 */
[----:B------:R-:W-:Y:S01]  /*3f20*/  MUFU.EX2 R114, R114 ;  /* 0x0000007200727308 */ /* 0x000fe20000000800 */
[--C-:B------:R-:W-:Y:S01]  /*3f30*/  FFMA.FTZ R108, R14, c[0x0][0x23c], -R129.reuse ;  /* 0x00008f000e6c7a23 */ /* 0x100fe20000010881 */
[----:B------:R-:W5:Y:S01]  /*3f40*/  LDSM.16.MT88.4 R16, [R162+0x8800] ;  /* 0x00880000a210783b */ /* 0x000f620000004200 */
[----:B------:R-:W-:-:S02]  /*3f50*/  FFMA.FTZ R118, R12, c[0x0][0x23c], -R129 ;  /* 0x00008f000c767a23 */ /* 0x000fc40000010881 */
[--C-:B------:R-:W-:Y:S01]  /*3f60*/  FFMA.FTZ R0, R9, c[0x0][0x23c], -R138.reuse ;  /* 0x00008f0009007a23 */ /* 0x100fe2000001088a */
[----:B------:R-:W1:Y:S01]  /*3f70*/  LDSM.16.MT88.4 R12, [R160+0x8800] ;  /* 0x00880000a00c783b */ /* 0x000e620000004200 */
[----:B------:R-:W-:Y:S01]  /*3f80*/  FFMA.FTZ R105, R8, c[0x0][0x23c], -R129 ;  /* 0x00008f0008697a23 */ /* 0x000fe20000010881 */
[----:B------:R-:W3:Y:S01]  /*3f90*/  MUFU.EX2 R111, R111 ;  /* 0x0000006f006f7308 */ /* 0x000ee20000000800 */
[----:B--2---:R-:W-:Y:S01]  /*3fa0*/  F2FP.BF16.PACK_AB R64, R115, R116 ;  /* 0x000000747340723e */ /* 0x004fe200000010ff */
[----:B------:R-:W2:Y:S01]  /*3fb0*/  LDSM.16.MT88.4 R8, [R164+0xa800] ;  /* 0x00a80000a408783b */ /* 0x000ea20000004200 */
[--C-:B------:R-:W-:Y:S02]  /*3fc0*/  FFMA.FTZ R122, R35, c[0x0][0x23c], -R138.reuse ;  /* 0x00008f00237a7a23 */ /* 0x100fe4000001088a */
[--C-:B------:R-:W-:Y:S02]  /*3fd0*/  FFMA.FTZ R123, R33, c[0x0][0x23c], -R138.reuse ;  /* 0x00008f00217b7a23 */ /* 0x100fe4000001088a */
[----:B------:R-:W-:Y:S01]  /*3fe0*/  LDSM.16.MT88.4 R32, [R161+0xa800] ;  /* 0x00a80000a120783b */ /* 0x000fe20000004200 */
[----:B------:R-:W-:Y:S01]  /*3ff0*/  MUFU.EX2 R119, R119 ;  /* 0x0000007700777308 */ /* 0x000fe20000000800 */
[----:B------:R-:W-:-:S02]  /*4000*/  FFMA.FTZ R124, R31, c[0x0][0x23c], -R138 ;  /* 0x00008f001f7c7a23 */ /* 0x000fc4000001088a */
[--C-:B------:R-:W-:Y:S02]  /*4010*/  FFMA.FTZ R125, R29, c[0x0][0x23c], -R138.reuse ;  /* 0x00008f001d7d7a23 */ /* 0x100fe4000001088a */
[--C-:B------:R-:W-:Y:S02]  /*4020*/  FFMA.FTZ R127, R28, c[0x0][0x23c], -R129.reuse ;  /* 0x00008f001c7f7a23 */ /* 0x100fe40000010881 */
[--C-:B------:R-:W-:Y:S01]  /*4030*/  FFMA.FTZ R128, R128, c[0x0][0x23c], -R129.reuse ;  /* 0x00008f0080807a23 */ /* 0x100fe20000010881 */
[----:B------:R-:W4:Y:S01]  /*4040*/  MUFU.EX2 R120, R120 ;  /* 0x0000007800787308 */ /* 0x000f220000000800 */
[----:B---3--:R-:W-:Y:S01]  /*4050*/  F2FP.BF16.PACK_AB R66, R111, R114 ;  /* 0x000000726f42723e */ /* 0x008fe200000010ff */
[--C-:B------:R-:W-:Y:S01]  /*4060*/  FFMA.FTZ R130, R130, c[0x0][0x23c], -R129.reuse ;  /* 0x00008f0082827a23 */ /* 0x100fe20000010881 */
[----:B------:R-:W-:Y:S01]  /*4070*/  LDSM.16.MT88.4 R28, [R164+0x9000] ;  /* 0x00900000a41c783b */ /* 0x000fe20000004200 */
[----:B------:R-:W-:Y:S02]  /*4080*/  FFMA.FTZ R131, R140, c[0x0][0x23c], -R129 ;  /* 0x00008f008c837a23 */ /* 0x000fe40000010881 */
[----:B------:R-:W-:-:S02]  /*4090*/  FFMA.FTZ R139, R139, c[0x0][0x23c], -R138 ;  /* 0x00008f008b8b7a23 */ /* 0x000fc4000001088a */
[----:B------:R-:W-:Y:S01]  /*40a0*/  MUFU.EX2 R121, R121 ;  /* 0x0000007900797308 */ /* 0x000fe20000000800 */
[--C-:B------:R-:W-:Y:S02]  /*40b0*/  FFMA.FTZ R140, R137, c[0x0][0x23c], -R138.reuse ;  /* 0x00008f00898c7a23 */ /* 0x100fe4000001088a */
[--C-:B------:R-:W-:Y:S02]  /*40c0*/  FFMA.FTZ R135, R135, c[0x0][0x23c], -R138.reuse ;  /* 0x00008f0087877a23 */ /* 0x100fe4000001088a */
[----:B------:R-:W-:Y:S02]  /*40d0*/  FFMA.FTZ R138, R133, c[0x0][0x23c], -R138 ;  /* 0x00008f00858a7a23 */ /* 0x000fe4000001088a */
[--C-:B------:R-:W-:Y:S01]  /*40e0*/  FFMA.FTZ R133, R136, c[0x0][0x23c], -R129.reuse ;  /* 0x00008f0088857a23 */ /* 0x100fe20000010881 */
[----:B------:R-:W3:Y:S01]  /*40f0*/  MUFU.EX2 R112, R112 ;  /* 0x0000007000707308 */ /* 0x000ee20000000800 */
[----:B----4-:R-:W-:Y:S01]  /*4100*/  F2FP.BF16.PACK_AB R65, R120, R119 ;  /* 0x000000777841723e */ /* 0x010fe200000010ff */
[----:B------:R-:W-:-:S02]  /*4110*/  FFMA.FTZ R134, R134, c[0x0][0x23c], -R129 ;  /* 0x00008f0086867a23 */ /* 0x000fc40000010881 */
[--C-:B------:R-:W-:Y:S02]  /*4120*/  FFMA.FTZ R132, R132, c[0x0][0x23c], -R129.reuse ;  /* 0x00008f0084847a23 */ /* 0x100fe40000010881 */
[----:B------:R-:W-:Y:S02]  /*4130*/  FFMA.FTZ R193, R126, c[0x0][0x23c], -R129 ;  /* 0x00008f007ec17a23 */ /* 0x000fe40000010881 */
[----:B------:R-:W-:Y:S01]  /*4140*/  MUFU.EX2 R113, R113 ;  /* 0x0000007100717308 */ /* 0x000fe20000000800 */
[----:B------:R-:W-:Y:S02]  /*4150*/  FADD.FTZ R115, R116, R115 ;  /* 0x0000007374737221 */ /* 0x000fe40000010000 */
[----:B------:R-:W-:Y:S02]  /*4160*/  FADD.FTZ R120, R119, R120 ;  /* 0x0000007877787221 */ /* 0x000fe40000010000 */
[----:B------:R-:W-:Y:S01]  /*4170*/  FADD.FTZ R114, R114, R115 ;  /* 0x0000007372727221 */ /* 0x000fe20000010000 */
[----:B---3--:R-:W-:-:S02]  /*4180*/  F2FP.BF16.PACK_AB R67, R112, R121 ;  /* 0x000000797043723e */ /* 0x008fc400000010ff */
[----:B------:R-:W3:Y:S01]  /*4190*/  MUFU.EX2 R110, R110 ;  /* 0x0000006e006e7308 */ /* 0x000ee20000000800 */
[----:B------:R-:W-:Y:S02]  /*41a0*/  FADD.FTZ R121, R121, R120 ;  /* 0x0000007879797221 */ /* 0x000fe40000010000 */
        /* <DEDUP_REMOVED lines=57> */
[C---:B--2---:R-:W-:Y:S02]  /*4540*/  HMMA.16816.F32.BF16 R36, R4.reuse, R8, R36 ;  /* 0x000000080424723c */ /* 0x044fe40000041824 */
[----:B------:R-:W2:Y:S06]  /*4550*/  MUFU.EX2 R193, R193 ;  /* 0x000000c100c17308 */ /* 0x000eac0000000800 */
        /* <DEDUP_REMOVED lines=14> */
[C---:B-----5:R-:W-:Y:S08]  /*4640*/  HMMA.16816.F32.BF16 R60, R4.reuse, R12, R60 ;  /* 0x0000000c043c723c */ /* 0x060ff0000004183c */
[----:B------:R-:W-:Y:S01]  /*4650*/  HMMA.16816.F32.BF16 R64, R4, R14, R64 ;  /* 0x0000000e0440723c */ /* 0x000fe20000041840 */
[----:B------:R-:W3:Y:S06]  /*4660*/  LDSM.16.MT88.4 R12, [R162+0xb000] ;  /* 0x00b00000a20c783b */ /* 0x000eec0000004200 */
        /* <DEDUP_REMOVED lines=29> */
[----:B------:R-:W5:Y:S07]  /*4840*/  LDSM.16.MT88.4 R24, [R161+0x9800] ;  /* 0x00980000a118783b */ /* 0x000f6e0000004200 */
[C---:B------:R-:W-:Y:S08]  /*4850*/  HMMA.16816.F32.BF16 R72, R4.reuse, R20, R72 ;  /* 0x000000140448723c */ /* 0x040ff00000041848 */
[C---:B------:R-:W-:Y:S01]  /*4860*/  HMMA.16816.F32.BF16 R68, R4.reuse, R22, R68 ;  /* 0x000000160444723c */ /* 0x040fe20000041844 */
[----:B------:R-:W1:Y:S07]  /*4870*/  LDSM.16.MT88.4 R20, [R160+0x9800] ;  /* 0x00980000a014783b */ /* 0x000e6e0000004200 */
[C---:B------:R-:W-:Y:S08]  /*4880*/  HMMA.16816.F32.BF16 R60, R4.reuse, R32, R60 ;  /* 0x00000020043c723c */ /* 0x040ff0000004183c */
[----:B------:R-:W-:Y:S07]  /*4890*/  HMMA.16816.F32.BF16 R64, R4, R34, R64 ;  /* 0x000000220440723c */ /* 0x000fee0000041840 */
[----:B------:R-:W-:Y:S01]  /*48a0*/  F2FP.BF16.PACK_AB R4, R140, R139 ;  /* 0x0000008b8c04723e */ /* 0x000fe200000010ff */
[----:B------:R-:W-:Y:S01]  /*48b0*/  FADD.FTZ R139, R139, R124 ;  /* 0x0000007c8b8b7221 */ /* 0x000fe20000010000 */
[----:B----4-:R-:W-:Y:S01]  /*48c0*/  F2FP.BF16.PACK_AB R5, R134, R133 ;  /* 0x000000858605723e */ /* 0x010fe200000010ff */
[----:B------:R-:W-:Y:S01]  /*48d0*/  FADD.FTZ R133, R133, R130 ;  /* 0x0000008285857221 */ /* 0x000fe20000010000 */
[----:B------:R-:W-:Y:S01]  /*48e0*/  F2FP.BF16.PACK_AB R6, R138, R135 ;  /* 0x000000878a06723e */ /* 0x000fe200000010ff */
        /* <DEDUP_REMOVED lines=88> */
.L_x_6621:
[----:B------:R-:W-:-:S05]  /*4e70*/  IMAD.MOV.U32 R4, RZ, RZ, c[0x0][0x1a0] ;  /* 0x00006800ff047624 */ /* 0x000fca00078e00ff */
[----:B------:R-:W-:-:S04]  /*4e80*/  LEA R4, -R4, RZ, 0x6 ;  /* 0x000000ff04047211 */ /* 0x000fc800078e31ff */
[----:B------:R-:W-:Y:S02]  /*4e90*/  SHF.R.S32.HI R5, RZ, 0x1f, R4 ;  /* 0x0000001fff057819 */ /* 0x000fe40000011404 */
.L_x_6622:
        /* <DEDUP_REMOVED lines=20> */
[----:B------:R-:W-:Y:S01]  /*4fe0*/  ISETP.GE.AND P2, PT, R188, R186, PT ;  /* 0x000000babc00720c */ /* 0x000fe20003f46270 */
[----:B------:R2:W-:Y:S01]  /*4ff0*/  LDGSTS.E.BYPASS.LTC128B.128 [R177+0xa000], [R10.64+0x80] ;  /* 0x0a0000800ab17fae */ /* 0x0005e2000b901d46 */
[----:B------:R-:W-:Y:S01]  /*5000*/  ISETP.GE.AND P0, PT, R101, 0x3, PT ;  /* 0x000000036500780c */ /* 0x000fe20003f06270 */
[----:B------:R-:W-:Y:S02]  /*5010*/  IMAD.X R7, R5, 0x1, R0, P1 ;  /* 0x0000000105077824 */ /* 0x000fe400008e0600 */
        /* <DEDUP_REMOVED lines=8> */
[----:B------:R-:W-:Y:S04]  /*50a0*/  LDSM.16.M88.4 R136, [R168] ;  /* 0x00000000a888783b */ /* 0x000fe80000000200 */
[----:B------:R-:W-:Y:S04]  /*50b0*/  LDSM.16.M88.4 R124, [R167] ;  /* 0x00000000a77c783b */ /* 0x000fe80000000200 */
[----:B------:R-:W5:Y:S04]  /*50c0*/  LDSM.16.M88.4 R116, [R169+0x4800] ;  /* 0x00480000a974783b */ /* 0x000f680000000200 */
[----:B------:R-:W1:Y:S04]  /*50d0*/  LDSM.16.M88.4 R108, [R169+0x5000] ;  /* 0x00500000a96c783b */ /* 0x000e680000000200 */
[----:B------:R-:W-:Y:S04]  /*50e0*/  LDSM.16.M88.4 R24, [R166] ;  /* 0x00000000a618783b */ /* 0x000fe80000000200 */
[----:B------:R-:W1:Y:S04]  /*50f0*/  LDSM.16.M88.4 R148, [R163+0x4000] ;  /* 0x00400000a394783b */ /* 0x000e680000000200 */
[----:B------:R-:W1:Y:S04]  /*5100*/  LDSM.16.M88.4 R32, [R169+0x5800] ;  /* 0x00580000a920783b */ /* 0x000e680000000200 */
[----:B------:R-:W1:Y:S04]  /*5110*/  LDSM.16.M88.4 R20, [R159] ;  /* 0x000000009f14783b */ /* 0x000e680000000200 */
[----:B--2---:R-:W2:Y:S01]  /*5120*/  LDSM.16.M88.4 R8, [R158] ;  /* 0x000000009e08783b */ /* 0x004ea20000000200 */
[C---:B----4-:R-:W-:Y:S03]  /*5130*/  HMMA.16816.F32.BF16 R16, R128.reuse, R12, RZ ;  /* 0x0000000c8010723c */ /* 0x050fe600000418ff */
[----:B------:R-:W-:Y:S04]  /*5140*/  LDSM.16.M88.4 R140, [R165] ;  /* 0x00000000a58c783b */ /* 0x000fe80000000200 */
[----:B------:R-:W4:Y:S01]  /*5150*/  LDSM.16.M88.4 R120, [R156] ;  /* 0x000000009c78783b */ /* 0x000f220000000200 */
[C---:B------:R-:W-:Y:S03]  /*5160*/  HMMA.16816.F32.BF16 R12, R128.reuse, R14, RZ ;  /* 0x0000000e800c723c */ /* 0x040fe600000418ff */
[----:B------:R-:W2:Y:S04]  /*5170*/  LDSM.16.M88.4 R144, [R157] ;  /* 0x000000009d90783b */ /* 0x000ea80000000200 */
[----:B---3--:R-:W3:Y:S01]  /*5180*/  LDSM.16.M88.4 R4, [R163+0x4800] ;  /* 0x00480000a304783b */ /* 0x008ee20000000200 */
[----:B-----5:R-:W-:Y:S03]  /*5190*/  HMMA.16816.F32.BF16 R28, R128, R116, RZ ;  /* 0x00000074801c723c */ /* 0x020fe600000418ff */
[----:B------:R-:W5:Y:S04]  /*51a0*/  LDSM.16.M88.4 R104, [R163+0x5000] ;  /* 0x00500000a368783b */ /* 0x000f680000000200 */
[----:B------:R-:W0:Y:S01]  /*51b0*/  LDGDEPBAR ;  /* 0x00000000000079af */ /* 0x000e220000000000 */
[C---:B------:R-:W-:Y:S08]  /*51c0*/  HMMA.16816.F32.BF16 R16, R136.reuse, R124, R16 ;  /* 0x0000007c8810723c */ /* 0x040ff00000041810 */
[----:B------:R-:W-:Y:S01]  /*51d0*/  HMMA.16816.F32.BF16 R12, R136, R126, R12 ;  /* 0x0000007e880c723c */ /* 0x000fe2000004180c */
[----:B------:R-:W-:Y:S07]  /*51e0*/  LDSM.16.M88.4 R124, [R170+0x2000] ;  /* 0x00200000aa7c783b */ /* 0x000fee0000000200 */
[C---:B-1----:R-:W-:Y:S08]  /*51f0*/  HMMA.16816.F32.BF16 R112, R128.reuse, R108, RZ ;  /* 0x0000006c8070723c */ /* 0x042ff000000418ff */
[C---:B------:R-:W-:Y:S08]  /*5200*/  HMMA.16816.F32.BF16 R116, R128.reuse, R118, RZ ;  /* 0x000000768074723c */ /* 0x040ff000000418ff */
[----:B------:R-:W-:Y:S08]  /*5210*/  HMMA.16816.F32.BF16 R108, R128, R110, RZ ;  /* 0x0000006e806c723c */ /* 0x000ff000000418ff */
[C---:B------:R-:W-:Y:S08]  /*5220*/  HMMA.16816.F32.BF16 R16, R24.reuse, R148, R16 ;  /* 0x000000941810723c */ /* 0x040ff00000041810 */
[----:B------:R-:W-:Y:S01]  /*5230*/  HMMA.16816.F32.BF16 R12, R24, R150, R12 ;  /* 0x00000096180c723c */ /* 0x000fe2000004180c */
[----:B------:R-:W-:Y:S07]  /*5240*/  LDSM.16.M88.4 R148, [R155] ;  /* 0x000000009b94783b */ /* 0x000fee0000000200 */
[C---:B------:R-:W-:Y:S08]  /*5250*/  HMMA.16816.F32.BF16 R132, R128.reuse, R32, RZ ;  /* 0x000000208084723c */ /* 0x040ff000000418ff */
[----:B------:R-:W-:Y:S01]  /*5260*/  HMMA.16816.F32.BF16 R128, R128, R34, RZ ;  /* 0x000000228080723c */ /* 0x000fe200000418ff */
[----:B------:R-:W-:Y:S07]  /*5270*/  LDSM.16.M88.4 R32, [R163+0x5800] ;  /* 0x00580000a320783b */ /* 0x000fee0000000200 */
[C---:B------:R-:W-:Y:S08]  /*5280*/  HMMA.16816.F32.BF16 R28, R136.reuse, R20, R28 ;  /* 0x00000014881c723c */ /* 0x040ff0000004181c */
[C---:B------:R-:W-:Y:S01]  /*5290*/  HMMA.16816.F32.BF16 R116, R136.reuse, R22, R116 ;  /* 0x000000168874723c */ /* 0x040fe20000041874 */
[----:B------:R-:W-:Y:S07]  /*52a0*/  LDSM.16.M88.4 R20, [R156+0x800] ;  /* 0x000800009c14783b */ /* 0x000fee0000000200 */
[C---:B--2---:R-:W-:Y:S08]  /*52b0*/  HMMA.16816.F32.BF16 R112, R136.reuse, R8, R112 ;  /* 0x000000088870723c */ /* 0x044ff00000041870 */
[----:B------:R-:W-:Y:S01]  /*52c0*/  HMMA.16816.F32.BF16 R108, R136, R10, R108 ;  /* 0x0000000a886c723c */ /* 0x000fe2000004186c */
[----:B------:R-:W1:Y:S07]  /*52d0*/  LDSM.16.M88.4 R8, [R169+0x6000] ;  /* 0x00600000a908783b */ /* 0x000e6e0000000200 */
[C---:B----4-:R-:W-:Y:S08]  /*52e0*/  HMMA.16816.F32.BF16 R16, R140.reuse, R120, R16 ;  /* 0x000000788c10723c */ /* 0x050ff00000041810 */
[----:B------:R-:W-:Y:S01]  /*52f0*/  HMMA.16816.F32.BF16 R12, R140, R122, R12 ;  /* 0x0000007a8c0c723c */ /* 0x000fe2000004180c */
[----:B------:R-:W-:Y:S07]  /*5300*/  LDSM.16.M88.4 R120, [R169+0x7000] ;  /* 0x00700000a978783b */ /* 0x000fee0000000200 */
[C---:B------:R-:W-:Y:S08]  /*5310*/  HMMA.16816.F32.BF16 R132, R136.reuse, R144, R132 ;  /* 0x000000908884723c */ /* 0x040ff00000041884 */
[----:B------:R-:W-:Y:S01]  /*5320*/  HMMA.16816.F32.BF16 R128, R136, R146, R128 ;  /* 0x000000928880723c */ /* 0x000fe20000041880 */
[----:B------:R-:W-:Y:S04]  /*5330*/  LDSM.16.M88.4 R144, [R169+0x6800] ;  /* 0x00680000a990783b */ /* 0x000fe80000000200 */
[----:B------:R-:W-:Y:S03]  /*5340*/  LDSM.16.M88.4 R136, [R156+0x1800] ;  /* 0x001800009c88783b */ /* 0x000fe60000000200 */
[C---:B---3--:R-:W-:Y:S08]  /*5350*/  HMMA.16816.F32.BF16 R28, R24.reuse, R4, R28 ;  /* 0x00000004181c723c */ /* 0x048ff0000004181c */
[C---:B------:R-:W-:Y:S01]  /*5360*/  HMMA.16816.F32.BF16 R116, R24.reuse, R6, R116 ;  /* 0x000000061874723c */ /* 0x040fe20000041874 */
[----:B------:R-:W-:Y:S07]  /*5370*/  LDSM.16.M88.4 R4, [R156+0x1000] ;  /* 0x001000009c04783b */ /* 0x000fee0000000200 */
[C---:B-----5:R-:W-:Y:S08]  /*5380*/  HMMA.16816.F32.BF16 R112, R24.reuse, R104, R112 ;  /* 0x000000681870723c */ /* 0x060ff00000041870 */
[----:B------:R-:W-:Y:S01]  /*5390*/  HMMA.16816.F32.BF16 R108, R24, R106, R108 ;  /* 0x0000006a186c723c */ /* 0x000fe2000004186c */
[----:B------:R-:W2:Y:S07]  /*53a0*/  LDSM.16.M88.4 R104, [R168+0x2000] ;  /* 0x00200000a868783b */ /* 0x000eae0000000200 */
[C---:B-1----:R-:W-:Y:S08]  /*53b0*/  HMMA.16816.F32.BF16 R16, R124.reuse, R8, R16 ;  /* 0x000000087c10723c */ /* 0x042ff00000041810 */
[----:B------:R-:W-:Y:S01]  /*53c0*/  HMMA.16816.F32.BF16 R12, R124, R10, R12 ;  /* 0x0000000a7c0c723c */ /* 0x000fe2000004180c */
[----:B------:R-:W-:Y:S07]  /*53d0*/  LDSM.16.M88.4 R8, [R165+0x2000] ;  /* 0x00200000a508783b */ /* 0x000fee0000000200 */
[C---:B------:R-:W-:Y:S08]  /*53e0*/  HMMA.16816.F32.BF16 R132, R24.reuse, R32, R132 ;  /* 0x000000201884723c */ /* 0x040ff00000041884 */
[----:B------:R-:W-:Y:S01]  /*53f0*/  HMMA.16816.F32.BF16 R128, R24, R34, R128 ;  /* 0x000000221880723c */ /* 0x000fe20000041880 */
[----:B------:R-:W-:Y:S04]  /*5400*/  LDSM.16.M88.4 R24, [R166+0x2000] ;  /* 0x00200000a618783b */ /* 0x000fe80000000200 */
[----:B------:R-:W-:Y:S03]  /*5410*/  LDSM.16.M88.4 R32, [R154] ;  /* 0x000000009a20783b */ /* 0x000fe60000000200 */
[C---:B------:R-:W-:Y:S08]  /*5420*/  HMMA.16816.F32.BF16 R28, R140.reuse, R20, R28 ;  /* 0x000000148c1c723c */ /* 0x040ff0000004181c */
[----:B------:R-:W-:Y:S01]  /*5430*/  HMMA.16816.F32.BF16 R116, R140, R22, R116 ;  /* 0x000000168c74723c */ /* 0x000fe20000041874 */
[----:B------:R-:W1:Y:S07]  /*5440*/  LDSM.16.M88.4 R20, [R163+0x6000] ;  /* 0x00600000a314783b */ /* 0x000e6e0000000200 */
[C---:B--2---:R-:W-:Y:S08]  /*5450*/  HMMA.16816.F32.BF16 R16, R104.reuse, R148, R16 ;  /* 0x000000946810723c */ /* 0x044ff00000041810 */
[----:B------:R-:W-:Y:S08]  /*5460*/  HMMA.16816.F32.BF16 R12, R104, R150, R12 ;  /* 0x00000096680c723c */ /* 0x000ff0000004180c */
[C---:B------:R-:W-:Y:S08]  /*5470*/  HMMA.16816.F32.BF16 R112, R140.reuse, R4, R112 ;  /* 0x000000048c70723c */ /* 0x040ff00000041870 */
[----:B------:R-:W-:Y:S01]  /*5480*/  HMMA.16816.F32.BF16 R108, R140, R6, R108 ;  /* 0x000000068c6c723c */ /* 0x000fe2000004186c */
[----:B------:R-:W2:Y:S07]  /*5490*/  LDSM.16.M88.4 R4, [R156+0x2000] ;  /* 0x002000009c04783b */ /* 0x000eae0000000200 */
[C---:B------:R-:W-:Y:S08]  /*54a0*/  HMMA.16816.F32.BF16 R28, R124.reuse, R144, R28 ;  /* 0x000000907c1c723c */ /* 0x040ff0000004181c */
[----:B------:R-:W-:Y:S08]  /*54b0*/  HMMA.16816.F32.BF16 R116, R124, R146, R116 ;  /* 0x000000927c74723c */ /* 0x000ff00000041874 */
[C---:B-1----:R-:W-:Y:S08]  /*54c0*/  HMMA.16816.F32.BF16 R16, R24.reuse, R20, R16 ;  /* 0x000000141810723c */ /* 0x042ff00000041810 */
[----:B------:R-:W-:Y:S01]  /*54d0*/  HMMA.16816.F32.BF16 R12, R24, R22, R12 ;  /* 0x00000016180c723c */ /* 0x000fe2000004180c */
[----:B------:R-:W1:Y:S07]  /*54e0*/  LDSM.16.M88.4 R20, [R153] ;  /* 0x000000009914783b */ /* 0x000e6e0000000200 */
[----:B------:R-:W-:Y:S01]  /*54f0*/  HMMA.16816.F32.BF16 R148, R140, R136, R132 ;  /* 0x000000888c94723c */ /* 0x000fe20000041884 */
[----:B------:R-:W3:Y:S07]  /*5500*/  LDSM.16.M88.4 R132, [R163+0x6800] ;  /* 0x00680000a384783b */ /* 0x000eee0000000200 */
[----:B------:R-:W-:Y:S08]  /*5510*/  HMMA.16816.F32.BF16 R28, R104, R32, R28 ;  /* 0x00000020681c723c */ /* 0x000ff0000004181c */
[----:B------:R-:W-:Y:S01]  /*5520*/  HMMA.16816.F32.BF16 R144, R124, R120, R112 ;  /* 0x000000787c90723c */ /* 0x000fe20000041870 */
[----:B------:R-:W-:Y:S07]  /*5530*/  LDSM.16.M88.4 R112, [R156+0x2800] ;  /* 0x002800009c70783b */ /* 0x000fee0000000200 */
[----:B------:R-:W-:Y:S01]  /*5540*/  HMMA.16816.F32.BF16 R116, R104, R34, R116 ;  /* 0x000000226874723c */ /* 0x000fe20000041874 */
[----:B------:R-:W4:Y:S07]  /*5550*/  LDSM.16.M88.4 R32, [R169+0x7800] ;  /* 0x00780000a920783b */ /* 0x000f2e0000000200 */
[----:B------:R-:W-:Y:S08]  /*5560*/  HMMA.16816.F32.BF16 R108, R124, R122, R108 ;  /* 0x0000007a7c6c723c */ /* 0x000ff0000004186c */
[C---:B--2---:R-:W-:Y:S08]  /*5570*/  HMMA.16816.F32.BF16 R16, R8.reuse, R4, R16 ;  /* 0x000000040810723c */ /* 0x044ff00000041810 */
[----:B------:R-:W-:Y:S01]  /*5580*/  HMMA.16816.F32.BF16 R12, R8, R6, R12 ;  /* 0x00000006080c723c */ /* 0x000fe2000004180c */
[----:B------:R-:W2:Y:S07]  /*5590*/  LDSM.16.M88.4 R4, [R163+0x7000] ;  /* 0x00700000a304783b */ /* 0x000eae0000000200 */
[----:B------:R-:W-:Y:S08]  /*55a0*/  HMMA.16816.F32.BF16 R128, R140, R138, R128 ;  /* 0x0000008a8c80723c */ /* 0x000ff00000041880 */
[----:B-1----:R-:W-:Y:S01]  /*55b0*/  HMMA.16816.F32.BF16 R144, R104, R20, R144 ;  /* 0x000000146890723c */ /* 0x002fe20000041890 */
[----:B------:R-:W-:-:S02]  /*55c0*/  FMUL.FTZ R17, R17, c[0x0][0x2ec] ;  /* 0x0000bb0011117a20 */ /* 0x000fc40000410000 */
[----:B------:R-:W-:Y:S02]  /*55d0*/  FMUL.FTZ R0, R16, c[0x0][0x2ec] ;  /* 0x0000bb0010007a20 */ /* 0x000fe40000410000 */
[----:B------:R1:W-:Y:S01]  /*55e0*/  MUFU.TANH R120, R17 ;  /* 0x0000001100787308 */ /* 0x0003e20000002400 */
[----:B------:R-:W-:Y:S02]  /*55f0*/  FMUL.FTZ R121, R18, c[0x0][0x2ec] ;  /* 0x0000bb0012797a20 */ /* 0x000fe40000410000 */
[----:B------:R-:W-:Y:S01]  /*5600*/  HMMA.16816.F32.BF16 R108, R104, R22, R108 ;  /* 0x00000016686c723c */ /* 0x000fe2000004186c */
[----:B------:R-:W5:Y:S01]  /*5610*/  LDSM.16.M88.4 R20, [R152] ;  /* 0x000000009814783b */ /* 0x000f620000000200 */
[----:B------:R-:W-:Y:S02]  /*5620*/  FMUL.FTZ R12, R12, c[0x0][0x2ec] ;  /* 0x0000bb000c0c7a20 */ /* 0x000fe40000410000 */
[----:B------:R-:W-:Y:S01]  /*5630*/  FMUL.FTZ R13, R13, c[0x0][0x2ec] ;  /* 0x0000bb000d0d7a20 */ /* 0x000fe20000410000 */
[----:B------:R-:W1:Y:S01]  /*5640*/  MUFU.TANH R0, R0 ;  /* 0x0000000000007308 */ /* 0x000e620000002400 */
[----:B------:R-:W-:-:S02]  /*5650*/  FMUL.FTZ R14, R14, c[0x0][0x2ec] ;  /* 0x0000bb000e0e7a20 */ /* 0x000fc40000410000 */
[----:B---3--:R-:W-:Y:S01]  /*5660*/  HMMA.16816.F32.BF16 R28, R24, R132, R28 ;  /* 0x00000084181c723c */ /* 0x008fe2000004181c */
[----:B------:R-:W-:-:S04]  /*5670*/  FMUL.FTZ R15, R15, c[0x0][0x2ec] ;  /* 0x0000bb000f0f7a20 */ /* 0x000fc80000410000 */
[----:B------:R-:W-:Y:S03]  /*5680*/  MUFU.TANH R122, R12 ;  /* 0x0000000c007a7308 */ /* 0x000fe60000002400 */
[C---:B----4-:R-:W-:Y:S05]  /*5690*/  HMMA.16816.F32.BF16 R148, R124.reuse, R32, R148 ;  /* 0x000000207c94723c */ /* 0x050fea0000041894 */
[----:B------:R-:W-:Y:S03]  /*56a0*/  MUFU.TANH R121, R121 ;  /* 0x0000007900797308 */ /* 0x000fe60000002400 */
[----:B------:R-:W-:Y:S08]  /*56b0*/  HMMA.16816.F32.BF16 R128, R124, R34, R128 ;  /* 0x000000227c80723c */ /* 0x000ff00000041880 */
[C---:B------:R-:W-:Y:S08]  /*56c0*/  HMMA.16816.F32.BF16 R116, R24.reuse, R134, R116 ;  /* 0x000000861874723c */ /* 0x040ff00000041874 */
[C---:B--2---:R-:W-:Y:S08]  /*56d0*/  HMMA.16816.F32.BF16 R144, R24.reuse, R4, R144 ;  /* 0x000000041890723c */ /* 0x044ff00000041890 */
[----:B------:R-:W-:Y:S01]  /*56e0*/  HMMA.16816.F32.BF16 R108, R24, R6, R108 ;  /* 0x00000006186c723c */ /* 0x000fe2000004186c */
[----:B------:R-:W2:Y:S07]  /*56f0*/  LDSM.16.M88.4 R4, [R163+0x7800] ;  /* 0x00780000a304783b */ /* 0x000eae0000000200 */
[----:B------:R-:W-:Y:S01]  /*5700*/  HMMA.16816.F32.BF16 R28, R8, R112, R28 ;  /* 0x00000070081c723c */ /* 0x000fe2000004181c */
[----:B------:R-:W-:Y:S06]  /*5710*/  MUFU.TANH R112, R13 ;  /* 0x0000000d00707308 */ /* 0x000fec0000002400 */
[----:B------:R-:W-:Y:S01]  /*5720*/  FMUL.FTZ R113, R19, c[0x0][0x2ec] ;  /* 0x0000bb0013717a20 */ /* 0x000fe20000410000 */
[C---:B-----5:R-:W-:Y:S01]  /*5730*/  HMMA.16816.F32.BF16 R148, R104.reuse, R20, R148 ;  /* 0x000000146894723c */ /* 0x060fe20000041894 */
[----:B-1----:R-:W1:Y:S04]  /*5740*/  LDSM.16.M88.4 R16, [R156+0x3000] ;  /* 0x003000009c10783b */ /* 0x002e680000000200 */
[----:B------:R-:W3:Y:S03]  /*5750*/  MUFU.TANH R113, R113 ;  /* 0x0000007100717308 */ /* 0x000ee60000002400 */
[----:B------:R-:W-:Y:S08]  /*5760*/  HMMA.16816.F32.BF16 R128, R104, R22, R128 ;  /* 0x000000166880723c */ /* 0x000ff00000041880 */
[----:B------:R-:W-:Y:S01]  /*5770*/  HMMA.16816.F32.BF16 R116, R8, R114, R116 ;  /* 0x000000720874723c */ /* 0x000fe20000041874 */
[----:B------:R-:W4:Y:S01]  /*5780*/  MUFU.TANH R114, R14 ;  /* 0x0000000e00727308 */ /* 0x000f220000002400 */
[----:B------:R-:W-:-:S02]  /*5790*/  FMUL.FTZ R28, R28, c[0x0][0x2ec] ;  /* 0x0000bb001c1c7a20 */ /* 0x000fc40000410000 */
[----:B------:R-:W-:-:S05]  /*57a0*/  FMUL.FTZ R29, R29, c[0x0][0x2ec] ;  /* 0x0000bb001d1d7a20 */ /* 0x000fca0000410000 */
[----:B------:R5:W1:Y:S01]  /*57b0*/  MUFU.TANH R115, R15 ;  /* 0x0000000f00737308 */ /* 0x000a620000002400 */
[C---:B--2---:R-:W-:Y:S07]  /*57c0*/  HMMA.16816.F32.BF16 R148, R24.reuse, R4, R148 ;  /* 0x000000041894723c */ /* 0x044fee0000041894 */
[----:B------:R-:W-:Y:S01]  /*57d0*/  IADD3 R5, R188, 0x1, RZ ;  /* 0x00000001bc057810 */ /* 0x000fe20007ffe0ff */
[----:B------:R-:W-:Y:S01]  /*57e0*/  HMMA.16816.F32.BF16 R128, R24, R6, R128 ;  /* 0x000000061880723c */ /* 0x000fe20000041880 */
[----:B------:R-:W2:Y:S02]  /*57f0*/  MUFU.TANH R28, R28 ;  /* 0x0000001c001c7308 */ /* 0x000ea40000002400 */
[----:B------:R-:W-:-:S02]  /*5800*/  ISETP.GE.AND P1, PT, R5, R186, PT ;  /* 0x000000ba0500720c */ /* 0x000fc40003f26270 */
[----:B------:R-:W-:Y:S01]  /*5810*/  ISETP.GE.AND P3, PT, R5, R185, PT ;  /* 0x000000b90500720c */ /* 0x000fe20003f66270 */
[----:B------:R-:W-:Y:S01]  /*5820*/  FMUL.FTZ R32, R116, c[0x0][0x2ec] ;  /* 0x0000bb0074207a20 */ /* 0x000fe20000410000 */
[----:B-----5:R-:W5:Y:S01]  /*5830*/  LDSM.16.M88.4 R12, [R156+0x3800] ;  /* 0x003800009c0c783b */ /* 0x020f620000000200 */
[----:B-1----:R-:W-:Y:S01]  /*5840*/  HMMA.16816.F32.BF16 R144, R8, R16, R144 ;  /* 0x000000100890723c */ /* 0x002fe20000041890 */
[----:B------:R-:W-:Y:S01]  /*5850*/  IADD3 R5, R188, 0x8, RZ ;  /* 0x00000008bc057810 */ /* 0x000fe20007ffe0ff */
[----:B------:R-:W-:Y:S01]  /*5860*/  FMUL.FTZ R33, R117, c[0x0][0x2ec] ;  /* 0x0000bb0075217a20 */ /* 0x000fe20000410000 */
[----:B------:R-:W1:Y:S01]  /*5870*/  MUFU.TANH R29, R29 ;  /* 0x0000001d001d7308 */ /* 0x000e620000002400 */
[----:B------:R-:W-:Y:S01]  /*5880*/  FMUL.FTZ R21, R118, c[0x0][0x2ec] ;  /* 0x0000bb0076157a20 */ /* 0x000fe20000410000 */
[----:B------:R-:W-:Y:S01]  /*5890*/  ISETP.GE.AND P4, PT, R5, R186, PT ;  /* 0x000000ba0500720c */ /* 0x000fe20003f86270 */
[----:B------:R-:W-:-:S04]  /*58a0*/  DEPBAR.LE SB0, 0x0 ;  /* 0x000080000000791a */ /* 0x000fc80000000000 */
[----:B------:R-:W-:Y:S01]  /*58b0*/  HMMA.16816.F32.BF16 R108, R8, R18, R108 ;  /* 0x00000012086c723c */ /* 0x000fe2000004186c */
[----:B------:R-:W-:Y:S01]  /*58c0*/  FMUL.FTZ R16, R30, c[0x0][0x2ec] ;  /* 0x0000bb001e107a20 */ /* 0x000fe20000410000 */
[----:B------:R-:W1:Y:S01]  /*58d0*/  MUFU.TANH R32, R32 ;  /* 0x0000002000207308 */ /* 0x000e620000002400 */
[----:B------:R-:W-:Y:S01]  /*58e0*/  FMUL.FTZ R17, R31, c[0x0][0x2ec] ;  /* 0x0000bb001f117a20 */ /* 0x000fe20000410000 */
[----:B------:R-:W-:Y:S01]  /*58f0*/  ISETP.GE.AND P5, PT, R5, R185, PT ;  /* 0x000000b90500720c */ /* 0x000fe20003fa6270 */
[----:B------:R-:W-:Y:S01]  /*5900*/  FMUL.FTZ R31, R119, c[0x0][0x2ec] ;  /* 0x0000bb00771f7a20 */ /* 0x000fe20000410000 */
[----:B------:R-:W-:Y:S02]  /*5910*/  FSEL R5, R0, -INF , !P2 ;  /* 0xff80000000057808 */ /* 0x000fe40005000000 */
[----:B------:R-:W-:Y:S02]  /*5920*/  FSEL R0, R120, -INF , !P1 ;  /* 0xff80000078007808 */ /* 0x000fe40004800000 */
[----:B------:R-:W1:Y:S01]  /*5930*/  MUFU.TANH R33, R33 ;  /* 0x0000002100217308 */ /* 0x000e620000002400 */
[----:B---3--:R-:W-:-:S03]  /*5940*/  FSEL R113, R113, -INF , !P3 ;  /* 0xff80000071717808 */ /* 0x008fc60005800000 */
[----:B------:R-:W-:Y:S02]  /*5950*/  FMUL.FTZ R4, R145, c[0x0][0x2ec] ;  /* 0x0000bb0091047a20 */ /* 0x000fe40000410000 */
[----:B------:R-:W-:Y:S02]  /*5960*/  FMUL.FTZ R34, R144, c[0x0][0x2ec] ;  /* 0x0000bb0090227a20 */ /* 0x000fe40000410000 */
[----:B------:R-:W3:Y:S01]  /*5970*/  MUFU.TANH R16, R16 ;  /* 0x0000001000107308 */ /* 0x000ee20000002400 */
[----:B------:R-:W-:Y:S02]  /*5980*/  FMUL.FTZ R133, R147, c[0x0][0x2ec] ;  /* 0x0000bb0093857a20 */ /* 0x000fe40000410000 */
[----:B------:R-:W-:-:S03]  /*5990*/  FMUL.FTZ R7, R146, c[0x0][0x2ec] ;  /* 0x0000bb0092077a20 */ /* 0x000fc60000410000 */
[----:B------:R-:W-:Y:S02]  /*59a0*/  FMUL.FTZ R30, R108, c[0x0][0x2ec] ;  /* 0x0000bb006c1e7a20 */ /* 0x000fe40000410000 */
[----:B------:R-:W1:Y:S01]  /*59b0*/  MUFU.TANH R17, R17 ;  /* 0x0000001100117308 */ /* 0x000e620000002400 */
[----:B------:R-:W-:Y:S01]  /*59c0*/  FMUL.FTZ R6, R109, c[0x0][0x2ec] ;  /* 0x0000bb006d067a20 */ /* 0x000fe20000410000 */
[----:B-----5:R-:W-:Y:S01]  /*59d0*/  HMMA.16816.F32.BF16 R148, R8, R12, R148 ;  /* 0x0000000c0894723c */ /* 0x020fe20000041894 */
[----:B------:R-:W-:Y:S02]  /*59e0*/  FMUL.FTZ R101, R111, c[0x0][0x2ec] ;  /* 0x0000bb006f657a20 */ /* 0x000fe40000410000 */
[----:B------:R-:W-:-:S03]  /*59f0*/  FMUL.FTZ R110, R110, c[0x0][0x2ec] ;  /* 0x0000bb006e6e7a20 */ /* 0x000fc60000410000 */
[----:B------:R-:W5:Y:S01]  /*5a00*/  MUFU.TANH R21, R21 ;  /* 0x0000001500157308 */ /* 0x000f620000002400 */
[C---:B------:R-:W-:Y:S01]  /*5a10*/  IADD3 R12, R188.reuse, 0x9, RZ ;  /* 0x00000009bc0c7810 */ /* 0x040fe20007ffe0ff */
[----:B------:R-:W-:Y:S01]  /*5a20*/  HMMA.16816.F32.BF16 R128, R8, R14, R128 ;  /* 0x0000000e0880723c */ /* 0x000fe20000041880 */
[----:B------:R-:W-:Y:S02]  /*5a30*/  IADD3 R13, R188, 0x11, RZ ;  /* 0x00000011bc0d7810 */ /* 0x000fe40007ffe0ff */
[C---:B------:R-:W-:Y:S02]  /*5a40*/  ISETP.GE.AND P2, PT, R12.reuse, R186, PT ;  /* 0x000000ba0c00720c */ /* 0x040fe40003f46270 */
[-C--:B------:R-:W-:Y:S01]  /*5a50*/  ISETP.GE.AND P1, PT, R12, R185.reuse, PT ;  /* 0x000000b90c00720c */ /* 0x080fe20003f26270 */
[----:B------:R-:W1:Y:S01]  /*5a60*/  MUFU.TANH R31, R31 ;  /* 0x0000001f001f7308 */ /* 0x000e620000002400 */
[----:B------:R-:W-:Y:S02]  /*5a70*/  FSEL R10, R122, -INF , !P4 ;  /* 0xff8000007a0a7808 */ /* 0x000fe40006000000 */
[----:B------:R-:W-:-:S02]  /*5a80*/  ISETP.GE.AND P4, PT, R188, R185, PT ;  /* 0x000000b9bc00720c */ /* 0x000fc40003f86270 */
[----:B------:R-:W-:Y:S02]  /*5a90*/  IADD3 R9, R188, 0x10, RZ ;  /* 0x00000010bc097810 */ /* 0x000fe40007ffe0ff */
[----:B------:R-:W-:Y:S01]  /*5aa0*/  FSEL R112, R112, -INF , !P2 ;  /* 0xff80000070707808 */ /* 0x000fe20005000000 */
[----:B------:R-:W1:Y:S01]  /*5ab0*/  MUFU.TANH R4, R4 ;  /* 0x0000000400047308 */ /* 0x000e620000002400 */
[----:B------:R-:W-:Y:S01]  /*5ac0*/  FSEL R8, R121, -INF , !P4 ;  /* 0xff80000079087808 */ /* 0x000fe20006000000 */
[----:B------:R-:W-:Y:S01]  /*5ad0*/  FMUL.FTZ R124, R148, c[0x0][0x2ec] ;  /* 0x0000bb00947c7a20 */ /* 0x000fe20000410000 */
[-C--:B------:R-:W-:Y:S01]  /*5ae0*/  ISETP.GE.AND P2, PT, R9, R186.reuse, PT ;  /* 0x000000ba0900720c */ /* 0x080fe20003f46270 */
[----:B------:R-:W-:Y:S01]  /*5af0*/  FMUL.FTZ R122, R149, c[0x0][0x2ec] ;  /* 0x0000bb00957a7a20 */ /* 0x000fe20000410000 */
[-C--:B------:R-:W-:Y:S01]  /*5b00*/  ISETP.GE.AND P4, PT, R9, R185.reuse, PT ;  /* 0x000000b90900720c */ /* 0x080fe20003f86270 */
[----:B------:R-:W-:Y:S01]  /*5b10*/  FMUL.FTZ R121, R150, c[0x0][0x2ec] ;  /* 0x0000bb0096797a20 */ /* 0x000fe20000410000 */
[----:B------:R-:W-:Y:S01]  /*5b20*/  IADD3 R12, R188, 0x18, RZ ;  /* 0x00000018bc0c7810 */ /* 0x000fe20007ffe0ff */
[----:B------:R-:W3:Y:S01]  /*5b30*/  MUFU.TANH R34, R34 ;  /* 0x0000002200227308 */ /* 0x000ee20000002400 */
[----:B----4-:R-:W-:Y:S01]  /*5b40*/  FSEL R9, R114, -INF , !P5 ;  /* 0xff80000072097808 */ /* 0x010fe20006800000 */
[----:B------:R-:W-:Y:S01]  /*5b50*/  FMUL.FTZ R120, R128, c[0x0][0x2ec] ;  /* 0x0000bb0080787a20 */ /* 0x000fe20000410000 */
[-C--:B------:R-:W-:Y:S01]  /*5b60*/  ISETP.GE.AND P3, PT, R13, R186.reuse, PT ;  /* 0x000000ba0d00720c */ /* 0x080fe20003f66270 */
[----:B------:R-:W-:Y:S01]  /*5b70*/  FMUL.FTZ R118, R129, c[0x0][0x2ec] ;  /* 0x0000bb0081767a20 */ /* 0x000fe20000410000 */
[----:B------:R-:W-:Y:S01]  /*5b80*/  ISETP.GE.AND P5, PT, R13, R185, PT ;  /* 0x000000b90d00720c */ /* 0x000fe20003fa6270 */
[----:B------:R-:W-:Y:S01]  /*5b90*/  FMUL.FTZ R119, R151, c[0x0][0x2ec] ;  /* 0x0000bb0097777a20 */ /* 0x000fe20000410000 */
[----:B------:R-:W-:Y:S01]  /*5ba0*/  FSEL R13, R115, -INF , !P1 ;  /* 0xff800000730d7808 */ /* 0x000fe20004800000 */
[----:B------:R-:W4:Y:S01]  /*5bb0*/  MUFU.TANH R30, R30 ;  /* 0x0000001e001e7308 */ /* 0x000f220000002400 */
[----:B------:R-:W-:Y:S01]  /*5bc0*/  ISETP.GE.AND P1, PT, R12, R186, PT ;  /* 0x000000ba0c00720c */ /* 0x000fe20003f26270 */
[----:B------:R-:W-:Y:S01]  /*5bd0*/  FMUL.FTZ R117, R130, c[0x0][0x2ec] ;  /* 0x0000bb0082757a20 */ /* 0x000fe20000410000 */
[----:B------:R-:W-:Y:S01]  /*5be0*/  IADD3 R14, R188, 0x19, RZ ;  /* 0x00000019bc0e7810 */ /* 0x000fe20007ffe0ff */
[----:B------:R-:W-:Y:S01]  /*5bf0*/  FMUL.FTZ R115, R131, c[0x0][0x2ec] ;  /* 0x0000bb0083737a20 */ /* 0x000fe20000410000 */
[----:B--2---:R-:W-:-:S02]  /*5c00*/  FSEL R26, R28, -INF , !P2 ;  /* 0xff8000001c1a7808 */ /* 0x004fc40005000000 */
[----:B-1----:R-:W-:Y:S01]  /*5c10*/  FSEL R24, R29, -INF , !P3 ;  /* 0xff8000001d187808 */ /* 0x002fe20005800000 */
[----:B------:R-:W1:Y:S01]  /*5c20*/  MUFU.TANH R6, R6 ;  /* 0x0000000600067308 */ /* 0x000e620000002400 */
[-C--:B------:R-:W-:Y:S02]  /*5c30*/  ISETP.GE.AND P2, PT, R12, R185.reuse, PT ;  /* 0x000000b90c00720c */ /* 0x080fe40003f46270 */
[----:B------:R-:W-:Y:S02]  /*5c40*/  ISETP.GE.AND P3, PT, R14, R186, PT ;  /* 0x000000ba0e00720c */ /* 0x000fe40003f66270 */
[----:B------:R-:W-:Y:S02]  /*5c50*/  FSEL R22, R32, -INF , !P1 ;  /* 0xff80000020167808 */ /* 0x000fe40004800000 */
[----:B------:R-:W-:Y:S01]  /*5c60*/  IADD3 R12, R188, 0x20, RZ ;  /* 0x00000020bc0c7810 */ /* 0x000fe20007ffe0ff */
[----:B------:R-:W2:Y:S01]  /*5c70*/  MUFU.TANH R133, R133 ;  /* 0x0000008500857308 */ /* 0x000ea20000002400 */
[----:B------:R-:W-:-:S02]  /*5c80*/  ISETP.GE.AND P1, PT, R14, R185, PT ;  /* 0x000000b90e00720c */ /* 0x000fc40003f26270 */
[----:B------:R-:W-:Y:S02]  /*5c90*/  IADD3 R14, R188, 0x21, RZ ;  /* 0x00000021bc0e7810 */ /* 0x000fe40007ffe0ff */
[----:B------:R-:W-:Y:S02]  /*5ca0*/  FSEL R20, R33, -INF , !P3 ;  /* 0xff80000021147808 */ /* 0x000fe40005800000 */
[----:B---3--:R-:W-:Y:S01]  /*5cb0*/  FSEL R25, R16, -INF , !P4 ;  /* 0xff80000010197808 */ /* 0x008fe20006000000 */
[----:B------:R-:W3:Y:S01]  /*5cc0*/  MUFU.TANH R101, R101 ;  /* 0x0000006500657308 */ /* 0x000ee20000002400 */
[C---:B------:R-:W-:Y:S02]  /*5cd0*/  ISETP.GE.AND P3, PT, R12.reuse, R186, PT ;  /* 0x000000ba0c00720c */ /* 0x040fe40003f66270 */
[----:B------:R-:W-:Y:S02]  /*5ce0*/  ISETP.GE.AND P4, PT, R12, R185, PT ;  /* 0x000000b90c00720c */ /* 0x000fe40003f86270 */
[----:B------:R-:W-:-:S02]  /*5cf0*/  FSEL R23, R17, -INF , !P5 ;  /* 0xff80000011177808 */ /* 0x000fc40006800000 */
[----:B-----5:R-:W-:Y:S01]  /*5d00*/  FSEL R21, R21, -INF , !P2 ;  /* 0xff80000015157808 */ /* 0x020fe20005000000 */
[----:B------:R-:W5:Y:S01]  /*5d10*/  MUFU.TANH R7, R7 ;  /* 0x0000000700077308 */ /* 0x000f620000002400 */
[----:B------:R-:W-:Y:S02]  /*5d20*/  IADD3 R12, R188, 0x28, RZ ;  /* 0x00000028bc0c7810 */ /* 0x000fe40007ffe0ff */
[C---:B------:R-:W-:Y:S02]  /*5d30*/  ISETP.GE.AND P5, PT, R14.reuse, R186, PT ;  /* 0x000000ba0e00720c */ /* 0x040fe40003fa6270 */
[----:B------:R-:W-:Y:S02]  /*5d40*/  ISETP.GE.AND P2, PT, R14, R185, PT ;  /* 0x000000b90e00720c */ /* 0x000fe40003f46270 */
[----:B------:R-:W-:Y:S01]  /*5d50*/  IADD3 R14, R188, 0x29, RZ ;  /* 0x00000029bc0e7810 */ /* 0x000fe20007ffe0ff */
[----:B------:R-:W1:Y:S01]  /*5d60*/  MUFU.TANH R11, R110 ;  /* 0x0000006e000b7308 */ /* 0x000e620000002400 */
[----:B------:R-:W-:-:S02]  /*5d70*/  FSEL R31, R31, -INF , !P1 ;  /* 0xff8000001f1f7808 */ /* 0x000fc40004800000 */
[-C--:B------:R-:W-:Y:S02]  /*5d80*/  ISETP.GE.AND P1, PT, R12, R186.reuse, PT ;  /* 0x000000ba0c00720c */ /* 0x080fe40003f26270 */
[----:B------:R-:W-:Y:S02]  /*5d90*/  FSEL R32, R4, -INF , !P5 ;  /* 0xff80000004207808 */ /* 0x000fe40006800000 */
[----:B------:R-:W-:Y:S01]  /*5da0*/  ISETP.GE.AND P5, PT, R14, R186, PT ;  /* 0x000000ba0e00720c */ /* 0x000fe20003fa6270 */
[----:B------:R-:W2:Y:S01]  /*5db0*/  MUFU.TANH R124, R124 ;  /* 0x0000007c007c7308 */ /* 0x000ea20000002400 */
[----:B------:R-:W-:Y:S02]  /*5dc0*/  FSEL R34, R34, -INF , !P3 ;  /* 0xff80000022227808 */ /* 0x000fe40005800000 */
[----:B----4-:R-:W-:Y:S02]  /*5dd0*/  FSEL R30, R30, -INF , !P1 ;  /* 0xff8000001e1e7808 */ /* 0x010fe40004800000 */
[----:B------:R-:W-:-:S02]  /*5de0*/  ISETP.GE.AND P3, PT, R12, R185, PT ;  /* 0x000000b90c00720c */ /* 0x000fc40003f66270 */
[----:B------:R-:W-:Y:S01]  /*5df0*/  ISETP.GE.AND P1, PT, R14, R185, PT ;  /* 0x000000b90e00720c */ /* 0x000fe20003f26270 */
[----:B------:R-:W4:Y:S01]  /*5e00*/  MUFU.TANH R122, R122 ;  /* 0x0000007a007a7308 */ /* 0x000f220000002400 */
[----:B-1----:R-:W-:Y:S02]  /*5e10*/  FSEL R28, R6, -INF , !P5 ;  /* 0xff800000061c7808 */ /* 0x002fe40006800000 */
[C---:B------:R-:W-:Y:S02]  /*5e20*/  IADD3 R12, R188.reuse, 0x30, RZ ;  /* 0x00000030bc0c7810 */ /* 0x040fe40007ffe0ff */
[C---:B------:R-:W-:Y:S02]  /*5e30*/  IADD3 R6, R188.reuse, 0x31, RZ ;  /* 0x00000031bc067810 */ /* 0x040fe40007ffe0ff */
[----:B------:R-:W-:Y:S01]  /*5e40*/  IADD3 R4, R188, 0x38, RZ ;  /* 0x00000038bc047810 */ /* 0x000fe20007ffe0ff */
[----:B------:R-:W1:Y:S01]  /*5e50*/  MUFU.TANH R120, R120 ;  /* 0x0000007800787308 */ /* 0x000e620000002400 */
[----:B--2---:R-:W-:-:S02]  /*5e60*/  FSEL R133, R133, -INF , !P2 ;  /* 0xff80000085857808 */ /* 0x004fc40005000000 */
[----:B---3--:R-:W-:Y:S02]  /*5e70*/  FSEL R101, R101, -INF , !P1 ;  /* 0xff80000065657808 */ /* 0x008fe40004800000 */
[-C--:B------:R-:W-:Y:S02]  /*5e80*/  ISETP.GE.AND P5, PT, R12, R186.reuse, PT ;  /* 0x000000ba0c00720c */ /* 0x080fe40003fa6270 */
[-C--:B------:R-:W-:Y:S01]  /*5e90*/  ISETP.GE.AND P2, PT, R6, R186.reuse, PT ;  /* 0x000000ba0600720c */ /* 0x080fe20003f46270 */
[----:B------:R-:W2:Y:S01]  /*5ea0*/  MUFU.TANH R118, R118 ;  /* 0x0000007600767308 */ /* 0x000ea20000002400 */
[----:B------:R-:W-:Y:S02]  /*5eb0*/  ISETP.GE.AND P1, PT, R4, R186, PT ;  /* 0x000000ba0400720c */ /* 0x000fe40003f26270 */
[----:B------:R-:W-:Y:S02]  /*5ec0*/  IADD3 R188, R188, 0x39, RZ ;  /* 0x00000039bcbc7810 */ /* 0x000fe40007ffe0ff */
[----:B-----5:R-:W-:-:S02]  /*5ed0*/  FSEL R29, R7, -INF , !P4 ;  /* 0xff800000071d7808 */ /* 0x020fc40006000000 */
[----:B------:R-:W-:Y:S01]  /*5ee0*/  FSEL R131, R11, -INF , !P3 ;  /* 0xff8000000b837808 */ /* 0x000fe20005800000 */
[----:B------:R-:W3:Y:S01]  /*5ef0*/  MUFU.TANH R121, R121 ;  /* 0x0000007900797308 */ /* 0x000ee20000002400 */
[----:B------:R-:W-:Y:S02]  /*5f00*/  FSEL R124, R124, -INF , !P5 ;  /* 0xff8000007c7c7808 */ /* 0x000fe40006800000 */
[----:B----4-:R-:W-:Y:S02]  /*5f10*/  FSEL R122, R122, -INF , !P2 ;  /* 0xff8000007a7a7808 */ /* 0x010fe40005000000 */
[----:B-1----:R-:W-:Y:S02]  /*5f20*/  FSEL R120, R120, -INF , !P1 ;  /* 0xff80000078787808 */ /* 0x002fe40004800000 */
[-C--:B------:R-:W-:Y:S01]  /*5f30*/  ISETP.GE.AND P4, PT, R12, R185.reuse, PT ;  /* 0x000000b90c00720c */ /* 0x080fe20003f86270 */
[----:B------:R-:W1:Y:S01]  /*5f40*/  MUFU.TANH R119, R119 ;  /* 0x0000007700777308 */ /* 0x000e620000002400 */
[----:B------:R-:W-:Y:S01]  /*5f50*/  BAR.SYNC.DEFER_BLOCKING 0x0 ;  /* 0x0000000000007b1d */ /* 0x000fe20000010000 */
[----:B------:R-:W-:-:S02]  /*5f60*/  ISETP.GE.AND P3, PT, R6, R185, PT ;  /* 0x000000b90600720c */ /* 0x000fc40003f66270 */
[----:B------:R-:W-:Y:S02]  /*5f70*/  ISETP.GE.AND P5, PT, R188, R186, PT ;  /* 0x000000babc00720c */ /* 0x000fe40003fa6270 */
[-C--:B------:R-:W-:Y:S02]  /*5f80*/  ISETP.GE.AND P2, PT, R4, R185.reuse, PT ;  /* 0x000000b90400720c */ /* 0x080fe40003f46270 */
[----:B------:R-:W4:Y:S01]  /*5f90*/  MUFU.TANH R117, R117 ;  /* 0x0000007500757308 */ /* 0x000f220000002400 */
[----:B------:R-:W-:Y:S02]  /*5fa0*/  ISETP.GE.AND P1, PT, R188, R185, PT ;  /* 0x000000b9bc00720c */ /* 0x000fe40003f26270 */
[----:B--2---:R-:W-:Y:S02]  /*5fb0*/  FSEL R118, R118, -INF , !P5 ;  /* 0xff80000076767808 */ /* 0x004fe40006800000 */
[----:B---3--:R-:W-:-:S03]  /*5fc0*/  FSEL R121, R121, -INF , !P4 ;  /* 0xff80000079797808 */ /* 0x008fc60006000000 */
[----:B------:R-:W2:Y:S01]  /*5fd0*/  MUFU.TANH R115, R115 ;  /* 0x0000007300737308 */ /* 0x000ea20000002400 */
[----:B-1----:R-:W-:Y:S02]  /*5fe0*/  FSEL R119, R119, -INF , !P3 ;  /* 0xff80000077777808 */ /* 0x002fe40005800000 */
[----:B----4-:R-:W-:Y:S02]  /*5ff0*/  FSEL R117, R117, -INF , !P2 ;  /* 0xff80000075757808 */ /* 0x010fe40005000000 */
[----:B--2---:R-:W-:Y:S01]  /*6000*/  FSEL R115, R115, -INF , !P1 ;  /* 0xff80000073737808 */ /* 0x004fe20004800000 */
        /* <DEDUP_REMOVED lines=60> */
.L_x_6624:
[----:B------:R-:W-:-:S04]  /*63d0*/  LEA R183, -R2, RZ, 0x6 ;  /* 0x000000ff02b77211 */ /* 0x000fc800078e31ff */
[----:B------:R-:W-:Y:S02]  /*63e0*/  SHF.R.S32.HI R6, RZ, 0x1f, R183 ;  /* 0x0000001fff067819 */ /* 0x000fe400000114b7 */
.L_x_6625:
[----:B------:R-:W-:Y:S01]  /*63f0*/  IADD3 R183, P0, R184, R183, RZ ;  /* 0x000000b7b8b77210 */ /* 0x000fe20007f1e0ff */
[C---:B------:R-:W-:Y:S01]  /*6400*/  IMAD.SHL.U32 R7, R2.reuse, 0x20, RZ ;  /* 0x0000002002077824 */ /* 0x040fe200078e00ff */
[----:B------:R-:W-:Y:S02]  /*6410*/  SHF.L.U64.HI R4, R2, R187, c[0x0][0x19c] ;  /* 0x0000670002047619 */ /* 0x000fe400000102bb */
[----:B------:R-:W-:Y:S01]  /*6420*/  LEA R182, P1, R183, c[0x0][0x168], 0x1 ;  /* 0x00005a00b7b67a11 */ /* 0x000fe200078208ff */
[----:B------:R-:W-:-:S03]  /*6430*/  IMAD.X R6, R103, 0x1, R6, P0 ;  /* 0x0000000167067824 */ /* 0x000fc600000e0606 */
        /* <DEDUP_REMOVED lines=19> */
.L_x_6623:
[----:B------:R-:W-:Y:S01]  /*6570*/  FMNMX.FTZ R11, R100, R5, !PT ;  /* 0x00000005640b7209 */ /* 0x000fe20007810000 */
[----:B-1----:R-:W-:Y:S01]  /*6580*/  LDSM.16.MT88.4 R16, [R162+0x8000] ;  /* 0x00800000a210783b */ /* 0x002fe20000004200 */
        /* <DEDUP_REMOVED lines=46> */
[----:B------:R-:W-:-:S02]  /*6870*/  FFMA.FTZ R108, R0, c[0x0][0x23c], -R123 ;  /* 0x00008f00006c7a23 */ /* 0x000fc4000001087b */
[--C-:B------:R-:W-:Y:S02]  /*6880*/  FFMA.FTZ R107, R10, c[0x0][0x23c], -R123.reuse ;  /* 0x00008f000a6b7a23 */ /* 0x100fe4000001087b */
[--C-:B------:R-:W-:Y:S02]  /*6890*/  FFMA.FTZ R105, R8, c[0x0][0x23c], -R116.reuse ;  /* 0x00008f0008697a23 */ /* 0x100fe40000010874 */
[----:B------:R-:W-:Y:S01]  /*68a0*/  FFMA.FTZ R0, R9, c[0x0][0x23c], -R116 ;  /* 0x00008f0009007a23 */ /* 0x000fe20000010874 */
[----:B------:R-:W-:Y:S01]  /*68b0*/  MUFU.EX2 R108, R108 ;  /* 0x0000006c006c7308 */ /* 0x000fe20000000800 */
[----:B------:R-:W1:Y:S01]  /*68c0*/  LDSM.16.MT88.4 R8, [R164+0x8000] ;  /* 0x00800000a408783b */ /* 0x000e620000004200 */
[--C-:B------:R-:W-:Y:S01]  /*68d0*/  FFMA.FTZ R109, R5, c[0x0][0x23c], -R123.reuse ;  /* 0x00008f00056d7a23 */ /* 0x100fe2000001087b */
[----:B------:R-:W-:Y:S01]  /*68e0*/  FSEL R5, R111, RZ, P1 ;  /* 0x000000ff6f057208 */ /* 0x000fe20000800000 */
[----:B------:R-:W-:Y:S02]  /*68f0*/  FADD.FTZ R6, R3, -R6 ;  /* 0x8000000603067221 */ /* 0x000fe40000010000 */
[----:B------:R-:W-:-:S02]  /*6900*/  FFMA.FTZ R106, R112, c[0x0][0x23c], -R123 ;  /* 0x00008f00706a7a23 */ /* 0x000fc4000001087b */
[----:B------:R-:W-:Y:S01]  /*6910*/  FADD.FTZ R4, R100, -R5 ;  /* 0x8000000564047221 */ /* 0x000fe20000010000 */
[----:B------:R-:W2:Y:S01]  /*6920*/  MUFU.EX2 R109, R109 ;  /* 0x0000006d006d7308 */ /* 0x000ea20000000800 */
[--C-:B------:R-:W-:Y:S02]  /*6930*/  FFMA.FTZ R104, R113, c[0x0][0x23c], -R116.reuse ;  /* 0x00008f0071687a23 */ /* 0x100fe40000010874 */
[----:B------:R-:W-:Y:S02]  /*6940*/  FFMA.FTZ R113, R13, c[0x0][0x23c], -R116 ;  /* 0x00008f000d717a23 */ /* 0x000fe40000010874 */
[----:B------:R-:W-:Y:S01]  /*6950*/  FMUL.FTZ R114, R4, c[0x0][0x23c] ;  /* 0x00008f0004727a20 */ /* 0x000fe20000410000 */
[----:B------:R-:W3:Y:S01]  /*6960*/  LDSM.16.MT88.4 R12, [R161+0x8000] ;  /* 0x00800000a10c783b */ /* 0x000ee20000004200 */
[----:B------:R-:W-:Y:S01]  /*6970*/  FMUL.FTZ R112, R6, c[0x0][0x23c] ;  /* 0x00008f0006707a20 */ /* 0x000fe20000410000 */
        /* <DEDUP_REMOVED lines=8> */
[--C-:B------:R-:W-:Y:S01]  /*6a00*/  FFMA.FTZ R130, R23, c[0x0][0x23c], -R116.reuse ;  /* 0x00008f0017827a23 */ /* 0x100fe20000010874 */
[----:B------:R-:W-:Y:S01]  /*6a10*/  LDSM.16.MT88.4 R24, [R164+0x8800] ;  /* 0x00880000a418783b */ /* 0x000fe20000004200 */
[----:B------:R-:W-:-:S02]  /*6a20*/  FFMA.FTZ R129, R21, c[0x0][0x23c], -R116 ;  /* 0x00008f0015817a23 */ /* 0x000fc40000010874 */
[----:B------:R-:W-:Y:S01]  /*6a30*/  MUFU.EX2 R105, R105 ;  /* 0x0000006900697308 */ /* 0x000fe20000000800 */
[--C-:B------:R-:W-:Y:S01]  /*6a40*/  FFMA.FTZ R132, R31, c[0x0][0x23c], -R116.reuse ;  /* 0x00008f001f847a23 */ /* 0x100fe20000010874 */
[----:B------:R-:W-:Y:S01]  /*6a50*/  LDSM.16.MT88.4 R20, [R161+0x8800] ;  /* 0x00880000a114783b */ /* 0x000fe20000004200 */
[--C-:B------:R-:W-:Y:S02]  /*6a60*/  FFMA.FTZ R134, R34, c[0x0][0x23c], -R123.reuse ;  /* 0x00008f0022867a23 */ /* 0x100fe4000001087b */
[----:B------:R-:W-:Y:S02]  /*6a70*/  FFMA.FTZ R135, R32, c[0x0][0x23c], -R123 ;  /* 0x00008f0020877a23 */ /* 0x000fe4000001087b */
[----:B------:R-:W-:Y:S01]  /*6a80*/  LDSM.16.MT88.4 R32, [R161+0xa800] ;  /* 0x00a80000a120783b */ /* 0x000fe20000004200 */
[----:B------:R-:W2:Y:S01]  /*6a90*/  MUFU.EX2 R104, R104 ;  /* 0x0000006800687308 */ /* 0x000ea20000000800 */
[----:B----4-:R-:W-:Y:S01]  /*6aa0*/  F2FP.BF16.PACK_AB R6, R106, R107 ;  /* 0x0000006b6a06723e */ /* 0x010fe200000010ff */
[----:B------:R-:W-:-:S02]  /*6ab0*/  FFMA.FTZ R140, R101, c[0x0][0x23c], -R116 ;  /* 0x00008f00658c7a23 */ /* 0x000fc40000010874 */
[--C-:B------:R-:W-:Y:S01]  /*6ac0*/  FFMA.FTZ R136, R30, c[0x0][0x23c], -R123.reuse ;  /* 0x00008f001e887a23 */ /* 0x100fe2000001087b */
[----:B------:R-:W-:Y:S01]  /*6ad0*/  LDSM.16.MT88.4 R100, [R161+0xb000] ;  /* 0x00b00000a164783b */ /* 0x000fe20000004200 */
[--C-:B------:R-:W-:Y:S02]  /*6ae0*/  FFMA.FTZ R137, R28, c[0x0][0x23c], -R123.reuse ;  /* 0x00008f001c897a23 */ /* 0x100fe4000001087b */
[----:B------:R-:W-:Y:S01]  /*6af0*/  MUFU.EX2 R0, R0 ;  /* 0x0000000000007308 */ /* 0x000fe20000000800 */
[--C-:B------:R-:W-:Y:S02]  /*6b00*/  FFMA.FTZ R138, R29, c[0x0][0x23c], -R116.reuse ;  /* 0x00008f001d8a7a23 */ /* 0x100fe40000010874 */
[--C-:B------:R-:W-:Y:S01]  /*6b10*/  FFMA.FTZ R133, R133, c[0x0][0x23c], -R116.reuse ;  /* 0x00008f0085857a23 */ /* 0x100fe20000010874 */
[----:B------:R-:W-:Y:S01]  /*6b20*/  LDSM.16.MT88.4 R28, [R164+0x9000] ;  /* 0x00900000a41c783b */ /* 0x000fe20000004200 */
[----:B------:R-:W-:Y:S02]  /*6b30*/  FFMA.FTZ R131, R131, c[0x0][0x23c], -R116 ;  /* 0x00008f0083837a23 */ /* 0x000fe40000010874 */
[--C-:B------:R-:W-:Y:S01]  /*6b40*/  FFMA.FTZ R124, R124, c[0x0][0x23c], -R123.reuse ;  /* 0x00008f007c7c7a23 */ /* 0x100fe2000001087b */
[----:B------:R-:W4:Y:S01]  /*6b50*/  MUFU.EX2 R113, R113 ;  /* 0x0000007100717308 */ /* 0x000f220000000800 */
[----:B--2---:R-:W-:Y:S01]  /*6b60*/  F2FP.BF16.PACK_AB R5, R104, R105 ;  /* 0x000000696805723e */ /* 0x004fe200000010ff */
[----:B------:R-:W-:-:S02]  /*6b70*/  FFMA.FTZ R139, R122, c[0x0][0x23c], -R123 ;  /* 0x00008f007a8b7a23 */ /* 0x000fc4000001087b */
[--C-:B------:R-:W-:Y:S02]  /*6b80*/  FFMA.FTZ R120, R120, c[0x0][0x23c], -R123.reuse ;  /* 0x00008f0078787a23 */ /* 0x100fe4000001087b */
[----:B------:R-:W-:Y:S02]  /*6b90*/  FFMA.FTZ R123, R118, c[0x0][0x23c], -R123 ;  /* 0x00008f00767b7a23 */ /* 0x000fe4000001087b */
[----:B------:R-:W2:Y:S01]  /*6ba0*/  MUFU.EX2 R114, R114 ;  /* 0x0000007200727308 */ /* 0x000ea20000000800 */
[--C-:B------:R-:W-:Y:S02]  /*6bb0*/  FFMA.FTZ R118, R121, c[0x0][0x23c], -R116.reuse ;  /* 0x00008f0079767a23 */ /* 0x100fe40000010874 */
[--C-:B------:R-:W-:Y:S02]  /*6bc0*/  FFMA.FTZ R119, R119, c[0x0][0x23c], -R116.reuse ;  /* 0x00008f0077777a23 */ /* 0x100fe40000010874 */
[----:B------:R-:W-:-:S03]  /*6bd0*/  FFMA.FTZ R117, R117, c[0x0][0x23c], -R116 ;  /* 0x00008f0075757a23 */ /* 0x000fc60000010874 */
[----:B------:R-:W5:Y:S01]  /*6be0*/  MUFU.EX2 R112, R112 ;  /* 0x0000007000707308 */ /* 0x000f620000000800 */
[----:B----4-:R-:W-:Y:S01]  /*6bf0*/  F2FP.BF16.PACK_AB R7, R113, R0 ;  /* 0x000000007107723e */ /* 0x010fe200000010ff */
[----:B--2---:R-:W-:-:S06]  /*6c00*/  FMUL.FTZ R96, R96, R114 ;  /* 0x0000007260607220 */ /* 0x004fcc0000410000 */
[----:B------:R-:W-:Y:S01]  /*6c10*/  MUFU.EX2 R3, R3 ;  /* 0x0000000300037308 */ /* 0x000fe20000000800 */
[-C--:B------:R-:W-:Y:S02]  /*6c20*/  FMUL.FTZ R97, R97, R114.reuse ;  /* 0x0000007261617220 */ /* 0x080fe40000410000 */
[-C--:B------:R-:W-:Y:S02]  /*6c30*/  FMUL.FTZ R92, R92, R114.reuse ;  /* 0x000000725c5c7220 */ /* 0x080fe40000410000 */
[----:B------:R-:W-:Y:S02]  /*6c40*/  FMUL.FTZ R93, R93, R114 ;  /* 0x000000725d5d7220 */ /* 0x000fe40000410000 */
[-C--:B-----5:R-:W-:Y:S01]  /*6c50*/  FMUL.FTZ R98, R98, R112.reuse ;  /* 0x0000007062627220 */ /* 0x0a0fe20000410000 */
        /* <DEDUP_REMOVED lines=17> */
[C---:B---3--:R-:W-:Y:S01]  /*6d70*/  HMMA.16816.F32.BF16 R80, R4.reuse, R12, R80 ;  /* 0x0000000c0450723c */ /* 0x048fe20000041850 */
[-C--:B------:R-:W-:Y:S02]  /*6d80*/  FMUL.FTZ R88, R88, R114.reuse ;  /* 0x0000007258587220 */ /* 0x080fe40000410000 */
[----:B------:R-:W-:Y:S01]  /*6d90*/  FMUL.FTZ R89, R89, R114 ;  /* 0x0000007259597220 */ /* 0x000fe20000410000 */
[----:B------:R-:W-:Y:S01]  /*6da0*/  MUFU.EX2 R127, R127 ;  /* 0x0000007f007f7308 */ /* 0x000fe20000000800 */
[-C--:B------:R-:W-:Y:S02]  /*6db0*/  FMUL.FTZ R90, R90, R112.reuse ;  /* 0x000000705a5a7220 */ /* 0x080fe40000410000 */
[----:B------:R-:W-:Y:S01]  /*6dc0*/  FMUL.FTZ R91, R91, R112 ;  /* 0x000000705b5b7220 */ /* 0x000fe20000410000 */
[----:B------:R-:W-:Y:S01]  /*6dd0*/  HMMA.16816.F32.BF16 R76, R4, R14, R76 ;  /* 0x0000000e044c723c */ /* 0x000fe2000004184c */
[-C--:B------:R-:W-:Y:S01]  /*6de0*/  FMUL.FTZ R84, R84, R114.reuse ;  /* 0x0000007254547220 */ /* 0x080fe20000410000 */
[----:B------:R-:W3:Y:S01]  /*6df0*/  LDSM.16.MT88.4 R12, [R162+0xa000] ;  /* 0x00a00000a20c783b */ /* 0x000ee20000004200 */
        /* <DEDUP_REMOVED lines=70> */
[----:B------:R-:W-:-:S03]  /*7260*/  FFMA.FTZ R109, R195, R114, R109 ;  /* 0x00000072c36d7223 */ /* 0x000fc6000001006d */
[----:B------:R-:W-:Y:S01]  /*7270*/  MUFU.EX2 R124, R124 ;  /* 0x0000007c007c7308 */ /* 0x000fe20000000800 */
[----:B------:R-:W-:-:S03]  /*7280*/  FADD.FTZ R108, R108, R109 ;  /* 0x0000006d6c6c7221 */ /* 0x000fc60000010000 */
[----:B------:R-:W-:Y:S01]  /*7290*/  HMMA.16816.F32.BF16 R64, R4, R14, R64 ;  /* 0x0000000e0440723c */ /* 0x000fe20000041840 */
[----:B------:R-:W3:Y:S01]  /*72a0*/  LDSM.16.MT88.4 R12, [R164+0xa800] ;  /* 0x00a80000a40c783b */ /* 0x000ee20000004200 */
[----:B------:R-:W-:Y:S02]  /*72b0*/  FADD.FTZ R107, R107, R108 ;  /* 0x0000006c6b6b7221 */ /* 0x000fe40000010000 */
[----:B------:R-:W1:Y:S02]  /*72c0*/  MUFU.EX2 R139, R139 ;  /* 0x0000008b008b7308 */ /* 0x000e640000000800 */
[----:B------:R-:W-:Y:S01]  /*72d0*/  FADD.FTZ R106, R106, R107 ;  /* 0x0000006b6a6a7221 */ /* 0x000fe20000010000 */
[----:B--2---:R-:W-:Y:S02]  /*72e0*/  F2FP.BF16.PACK_AB R4, R126, R3 ;  /* 0x000000037e04723e */ /* 0x004fe400000010ff */
[----:B----4-:R-:W-:Y:S01]  /*72f0*/  F2FP.BF16.PACK_AB R5, R130, R127 ;  /* 0x0000007f8205723e */ /* 0x010fe200000010ff */
[----:B------:R-:W-:Y:S01]  /*7300*/  FADD.FTZ R3, R3, R106 ;  /* 0x0000006a03037221 */ /* 0x000fe20000010000 */
[----:B------:R-:W-:Y:S01]  /*7310*/  F2FP.BF16.PACK_AB R6, R128, R125 ;  /* 0x0000007d8006723e */ /* 0x000fe200000010ff */
[----:B------:R-:W-:Y:S01]  /*7320*/  MUFU.EX2 R120, R120 ;  /* 0x0000007800787308 */ /* 0x000fe20000000800 */
[----:B------:R-:W-:Y:S01]  /*7330*/  F2FP.BF16.PACK_AB R7, R132, R129 ;  /* 0x000000818407723e */ /* 0x000fe200000010ff */
[----:B------:R-:W-:-:S04]  /*7340*/  FADD.FTZ R126, R126, R3 ;  /* 0x000000037e7e7221 */ /* 0x000fc80000010000 */
[----:B------:R-:W-:Y:S02]  /*7350*/  FADD.FTZ R3, R125, R126 ;  /* 0x0000007e7d037221 */ /* 0x000fe40000010000 */
[----:B-----5:R-:W-:Y:S01]  /*7360*/  HMMA.16816.F32.BF16 R72, R4, R16, R72 ;  /* 0x000000100448723c */ /* 0x020fe20000041848 */
[----:B------:R-:W-:Y:S01]  /*7370*/  MUFU.EX2 R123, R123 ;  /* 0x0000007b007b7308 */ /* 0x000fe20000000800 */
[----:B------:R-:W-:-:S06]  /*7380*/  FADD.FTZ R3, R128, R3 ;  /* 0x0000000380037221 */ /* 0x000fcc0000010000 */
[C---:B------:R-:W-:Y:S01]  /*7390*/  HMMA.16816.F32.BF16 R68, R4.reuse, R18, R68 ;  /* 0x000000120444723c */ /* 0x040fe20000041844 */
[----:B------:R-:W2:Y:S01]  /*73a0*/  LDSM.16.MT88.4 R16, [R160+0xa800] ;  /* 0x00a80000a010783b */ /* 0x000ea20000004200 */
        /* <DEDUP_REMOVED lines=30> */
[----:B-----5:R-:W-:Y:S01]  /*7590*/  HMMA.16816.F32.BF16 R80, R4, R20, R80 ;  /* 0x000000140450723c */ /* 0x020fe20000041850 */
[----:B------:R-:W-:-:S07]  /*75a0*/  FADD.FTZ R137, R137, R136 ;  /* 0x0000008889897221 */ /* 0x000fce0000010000 */
        /* <DEDUP_REMOVED lines=24> */
[----:B------:R-:W-:Y:S01]  /*7730*/  F2FP.BF16.PACK_AB R4, R139, R124 ;  /* 0x0000007c8b04723e */ /* 0x000fe200000010ff */
[----:B------:R-:W-:Y:S01]  /*7740*/  FADD.FTZ R124, R124, R137 ;  /* 0x000000897c7c7221 */ /* 0x000fe20000010000 */
[----:B------:R-:W-:-:S02]  /*7750*/  F2FP.BF16.PACK_AB R5, R119, R118 ;  /* 0x000000767705723e */ /* 0x000fc400000010ff */
[----:B------:R-:W-:Y:S01]  /*7760*/  F2FP.BF16.PACK_AB R6, R123, R120 ;  /* 0x000000787b06723e */ /* 0x000fe200000010ff */
[----:B------:R-:W-:Y:S01]  /*7770*/  FADD.FTZ R139, R139, R124 ;  /* 0x0000007c8b8b7221 */ /* 0x000fe20000010000 */
[----:B---3--:R-:W-:-:S03]  /*7780*/  F2FP.BF16.PACK_AB R7, R101, R100 ;  /* 0x000000646507723e */ /* 0x008fc600000010ff */
[----:B------:R-:W-:-:S04]  /*7790*/  FADD.FTZ R120, R120, R139 ;  /* 0x0000008b78787221 */ /* 0x000fc80000010000 */
[----:B-----5:R-:W-:Y:S01]  /*77a0*/  HMMA.16816.F32.BF16 R72, R4, R20, R72 ;  /* 0x000000140448723c */ /* 0x020fe20000041848 */
[----:B------:R-:W-:-:S06]  /*77b0*/  FADD.FTZ R195, R123, R120 ;  /* 0x000000787bc37221 */ /* 0x000fcc0000010000 */
[----:B------:R-:W-:Y:S01]  /*77c0*/  FFMA.FTZ R21, R193, R112, R105 ;  /* 0x00000070c1157223 */ /* 0x000fe20000010069 */
[----:B--2---:R-:W-:Y:S03]  /*77d0*/  HMMA.16816.F32.BF16 R96, R4, R16, R96 ;  /* 0x000000100460723c */ /* 0x004fe60000041860 */
        /* <DEDUP_REMOVED lines=9> */
[----:B------:R-:W3:Y:S07]  /*7870*/  LDSM.16.MT88.4 R12, [R160+0xb800] ;  /* 0x00b80000a00c783b */ /* 0x000eee0000004200 */
[C---:B----4-:R-:W-:Y:S07]  /*7880*/  HMMA.16816.F32.BF16 R44, R4.reuse, R8, R44 ;  /* 0x00000008042c723c */ /* 0x050fee000004182c */
        /* <DEDUP_REMOVED lines=8> */
[----:B------:R-:W-:-:S04]  /*7910*/  FADD.FTZ R3, R140, R3 ;  /* 0x000000038c037221 */ /* 0x000fc80000010000 */
[----:B------:R-:W-:Y:S01]  /*7920*/  FADD.FTZ R118, R118, R3 ;  /* 0x0000000376767221 */ /* 0x000fe20000010000 */
[----:B------:R-:W-:Y:S01]  /*7930*/  HMMA.16816.F32.BF16 R76, R4, R26, R76 ;  /* 0x0000001a044c723c */ /* 0x000fe2000004184c */
[----:B------:R-:W-:Y:S02]  /*7940*/  MOV R3, R110 ;  /* 0x0000006e00037202 */ /* 0x000fe40000000f00 */
[----:B------:R-:W-:-:S04]  /*7950*/  FADD.FTZ R119, R119, R118 ;  /* 0x0000007677777221 */ /* 0x000fc80000010000 */
[----:B------:R-:W-:Y:S01]  /*7960*/  FADD.FTZ R100, R100, R119 ;  /* 0x0000007764647221 */ /* 0x000fe20000010000 */
[----:B------:R-:W-:Y:S03]  /*7970*/  HMMA.16816.F32.BF16 R68, R4, R22, R68 ;  /* 0x000000160444723c */ /* 0x000fe60000041844 */
[----:B------:R-:W-:Y:S01]  /*7980*/  FADD.FTZ R193, R101, R100 ;  /* 0x0000006465c17221 */ /* 0x000fe20000010000 */
[----:B------:R-:W-:-:S04]  /*7990*/  MOV R100, R111 ;  /* 0x0000006f00647202 */ /* 0x000fc80000000f00 */
[C---:B------:R-:W-:Y:S08]  /*79a0*/  HMMA.16816.F32.BF16 R48, R4.reuse, R10, R48 ;  /* 0x0000000a0430723c */ /* 0x040ff00000041830 */
[C---:B--2---:R-:W-:Y:S08]  /*79b0*/  HMMA.16816.F32.BF16 R52, R4.reuse, R16, R52 ;  /* 0x000000100434723c */ /* 0x044ff00000041834 */
[C---:B------:R-:W-:Y:S08]  /*79c0*/  HMMA.16816.F32.BF16 R56, R4.reuse, R18, R56 ;  /* 0x000000120438723c */ /* 0x040ff00000041838 */
[C---:B---3--:R-:W-:Y:S08]  /*79d0*/  HMMA.16816.F32.BF16 R60, R4.reuse, R12, R60 ;  /* 0x0000000c043c723c */ /* 0x048ff0000004183c */
[----:B------:R-:W-:Y:S08]  /*79e0*/  HMMA.16816.F32.BF16 R64, R4, R14, R64 ;  /* 0x0000000e0440723c */ /* 0x000ff00000041840 */
.L_x_6620:
        /* <DEDUP_REMOVED lines=14> */
.L_x_6630:
        /* <DEDUP_REMOVED lines=64> */
.L_x_6627:
[C---:B------:R-:W-:Y:S04]  /*7ed0*/  LEA R172, P0, R6.reuse, R172, 0x1 ;  /* 0x000000ac06ac7211 */ /* 0x040fe800078008ff */
        /* <DEDUP_REMOVED lines=8> */
[----:B------:R1:W-:Y:S01]  /*7f60*/  LDGSTS.E.BYPASS.LTC128B.128 [R177+0xa000], [R172.64+0x80] ;  /* 0x0a000080acb17fae */ /* 0x0003e2000b901d46 */
[-C--:B------:R-:W-:Y:S02]  /*7f70*/  IADD3.X R3, R101, R186.reuse, RZ, P0, !PT ;  /* 0x000000ba65037210 */ /* 0x080fe400007fe4ff */
[----:B------:R-:W-:Y:S04]  /*7f80*/  IADD3 R196, P0, R2, R187, RZ ;  /* 0x000000bb02c47210 */ /* 0x000fe80007f1e0ff */
[----:B------:R2:W-:Y:S01]  /*7f90*/  LDGSTS.E.BYPASS.LTC128B.128 [R177+0x8800], [R100.64] ;  /* 0x0880000064b17fae */ /* 0x0005e2000b901d46 */
[----:B------:R-:W-:Y:S02]  /*7fa0*/  IADD3.X R197, R3, R186, RZ, P0, !PT ;  /* 0x000000ba03c57210 */ /* 0x000fe400007fe4ff */
[----:B------:R-:W-:Y:S04]  /*7fb0*/  ISETP.GE.AND P0, PT, R175, 0x2, PT ;  /* 0x00000002af00780c */ /* 0x000fe80003f06270 */
[----:B------:R2:W-:Y:S07]  /*7fc0*/  LDGSTS.E.BYPASS.LTC128B.128 [R177+0xa800], [R100.64+0x80] ;  /* 0x0a80008064b17fae */ /* 0x0005ee000b901d46 */
[----:B------:R1:W-:Y:S07]  /*7fd0*/  LDGSTS.E.BYPASS.LTC128B.128 [R177+0x9000], [R2.64] ;  /* 0x0900000002b17fae */ /* 0x0003ee000b901d46 */
[----:B------:R1:W-:Y:S07]  /*7fe0*/  LDGSTS.E.BYPASS.LTC128B.128 [R177+0xb000], [R2.64+0x80] ;  /* 0x0b00008002b17fae */ /* 0x0003ee000b901d46 */
[----:B------:R3:W-:Y:S07]  /*7ff0*/  LDGSTS.E.BYPASS.LTC128B.128 [R177+0x9800], [R196.64] ;  /* 0x09800000c4b17fae */ /* 0x0007ee000b901d46 */
[----:B------:R3:W-:Y:S07]  /*8000*/  LDGSTS.E.BYPASS.LTC128B.128 [R177+0xb800], [R196.64+0x80] ;  /* 0x0b800080c4b17fae */ /* 0x0007ee000b901d46 */
[----:B------:R-:W-:Y:S07]  /*8010*/  LDSM.16.M88.4 R104, [R170] ;  /* 0x00000000aa68783b */ /* 0x000fee0000000200 */
[----:B------:R-:W4:Y:S07]  /*8020*/  LDSM.16.M88.4 R108, [R169+0x4000] ;  /* 0x00400000a96c783b */ /* 0x000f2e0000000200 */
        /* <DEDUP_REMOVED lines=13> */
[C---:B-1----:R-:W-:Y:S02]  /*8100*/  HMMA.16816.F32.BF16 R20, R104.reuse, R116, RZ ;  /* 0x000000746814723c */ /* 0x042fe400000418ff */
[----:B------:R-:W-:Y:S06]  /*8110*/  LDSM.16.M88.4 R144, [R166] ;  /* 0x00000000a690783b */ /* 0x000fec0000000200 */
[C---:B------:R-:W-:Y:S01]  /*8120*/  HMMA.16816.F32.BF16 R24, R104.reuse, R118, RZ ;  /* 0x000000766818723c */ /* 0x040fe200000418ff */
[----:B------:R-:W1:Y:S07]  /*8130*/  LDSM.16.M88.4 R148, [R163+0x4000] ;  /* 0x00400000a394783b */ /* 0x000e6e0000000200 */
[C---:B------:R-:W-:Y:S01]  /*8140*/  HMMA.16816.F32.BF16 R28, R104.reuse, R120, RZ ;  /* 0x00000078681c723c */ /* 0x040fe200000418ff */
[----:B------:R-:W-:Y:S07]  /*8150*/  LDSM.16.M88.4 R108, [R163+0x5000] ;  /* 0x00500000a36c783b */ /* 0x000fee0000000200 */
[----:B------:R-:W-:Y:S01]  /*8160*/  HMMA.16816.F32.BF16 R32, R104, R122, RZ ;  /* 0x0000007a6820723c */ /* 0x000fe200000418ff */
[----:B------:R-:W1:Y:S07]  /*8170*/  LDSM.16.M88.4 R104, [R163+0x4800] ;  /* 0x00480000a368783b */ /* 0x000e6e0000000200 */
[C---:B----4-:R-:W-:Y:S01]  /*8180*/  HMMA.16816.F32.BF16 R4, R124.reuse, R128, R4 ;  /* 0x000000807c04723c */ /* 0x050fe20000041804 */
[----:B------:R-:W4:Y:S07]  /*8190*/  LDSM.16.M88.4 R112, [R163+0x5800] ;  /* 0x00580000a370783b */ /* 0x000f2e0000000200 */
[C---:B------:R-:W-:Y:S01]  /*81a0*/  HMMA.16816.F32.BF16 R8, R124.reuse, R130, R8 ;  /* 0x000000827c08723c */ /* 0x040fe20000041808 */
[----:B------:R-:W-:Y:S07]  /*81b0*/  LDSM.16.M88.4 R116, [R165] ;  /* 0x00000000a574783b */ /* 0x000fee0000000200 */
[C---:B--2---:R-:W-:Y:S01]  /*81c0*/  HMMA.16816.F32.BF16 R12, R124.reuse, R132, R12 ;  /* 0x000000847c0c723c */ /* 0x044fe2000004180c */
[----:B------:R-:W2:Y:S07]  /*81d0*/  LDSM.16.M88.4 R120, [R156] ;  /* 0x000000009c78783b */ /* 0x000eae0000000200 */
[C---:B------:R-:W-:Y:S01]  /*81e0*/  HMMA.16816.F32.BF16 R16, R124.reuse, R134, R16 ;  /* 0x000000867c10723c */ /* 0x040fe20000041810 */
[----:B------:R-:W-:Y:S07]  /*81f0*/  LDSM.16.M88.4 R128, [R156+0x1000] ;  /* 0x001000009c80783b */ /* 0x000fee0000000200 */
[C---:B-----5:R-:W-:Y:S01]  /*8200*/  HMMA.16816.F32.BF16 R20, R124.reuse, R136, R20 ;  /* 0x000000887c14723c */ /* 0x060fe20000041814 */
[----:B------:R-:W-:Y:S07]  /*8210*/  LDSM.16.M88.4 R132, [R156+0x1800] ;  /* 0x001800009c84783b */ /* 0x000fee0000000200 */
[C---:B------:R-:W-:Y:S01]  /*8220*/  HMMA.16816.F32.BF16 R24, R124.reuse, R138, R24 ;  /* 0x0000008a7c18723c */ /* 0x040fe20000041818 */
[----:B------:R-:W-:Y:S07]  /*8230*/  LDSM.16.M88.4 R136, [R170+0x2000] ;  /* 0x00200000aa88783b */ /* 0x000fee0000000200 */
[C---:B------:R-:W-:Y:S08]  /*8240*/  HMMA.16816.F32.BF16 R28, R124.reuse, R140, R28 ;  /* 0x0000008c7c1c723c */ /* 0x040ff0000004181c */
[----:B------:R-:W-:Y:S01]  /*8250*/  HMMA.16816.F32.BF16 R32, R124, R142, R32 ;  /* 0x0000008e7c20723c */ /* 0x000fe20000041820 */
[----:B------:R-:W5:Y:S07]  /*8260*/  LDSM.16.M88.4 R124, [R156+0x800] ;  /* 0x000800009c7c783b */ /* 0x000f6e0000000200 */
[C---:B-1----:R-:W-:Y:S01]  /*8270*/  HMMA.16816.F32.BF16 R4, R144.reuse, R148, R4 ;  /* 0x000000949004723c */ /* 0x042fe20000041804 */
[----:B------:R-:W1:Y:S07]  /*8280*/  LDSM.16.M88.4 R140, [R169+0x6000] ;  /* 0x00600000a98c783b */ /* 0x000e6e0000000200 */
[C---:B------:R-:W-:Y:S01]  /*8290*/  HMMA.16816.F32.BF16 R8, R144.reuse, R150, R8 ;  /* 0x000000969008723c */ /* 0x040fe20000041808 */
[----:B------:R-:W-:Y:S07]  /*82a0*/  LDSM.16.M88.4 R148, [R155] ;  /* 0x000000009b94783b */ /* 0x000fee0000000200 */
[C---:B------:R-:W-:Y:S08]  /*82b0*/  HMMA.16816.F32.BF16 R12, R144.reuse, R104, R12 ;  /* 0x00000068900c723c */ /* 0x040ff0000004180c */
        /* <DEDUP_REMOVED lines=8> */
[C---:B--2---:R-:W-:Y:S01]  /*8340*/  HMMA.16816.F32.BF16 R4, R116.reuse, R120, R4 ;  /* 0x000000787404723c */ /* 0x044fe20000041804 */
[----:B------:R-:W2:Y:S07]  /*8350*/  LDSM.16.M88.4 R144, [R168+0x2000] ;  /* 0x00200000a890783b */ /* 0x000eae0000000200 */
[C---:B------:R-:W-:Y:S01]  /*8360*/  HMMA.16816.F32.BF16 R8, R116.reuse, R122, R8 ;  /* 0x0000007a7408723c */ /* 0x040fe20000041808 */
[----:B------:R-:W-:Y:S07]  /*8370*/  LDSM.16.M88.4 R120, [R153] ;  /* 0x000000009978783b */ /* 0x000fee0000000200 */
[C---:B-----5:R-:W-:Y:S08]  /*8380*/  HMMA.16816.F32.BF16 R12, R116.reuse, R124, R12 ;  /* 0x0000007c740c723c */ /* 0x060ff0000004180c */
[C---:B------:R-:W-:Y:S01]  /*8390*/  HMMA.16816.F32.BF16 R16, R116.reuse, R126, R16 ;  /* 0x0000007e7410723c */ /* 0x040fe20000041810 */
[----:B------:R-:W-:Y:S07]  /*83a0*/  LDSM.16.M88.4 R124, [R152] ;  /* 0x00000000987c783b */ /* 0x000fee0000000200 */
[C---:B------:R-:W-:Y:S08]  /*83b0*/  HMMA.16816.F32.BF16 R20, R116.reuse, R128, R20 ;  /* 0x000000807414723c */ /* 0x040ff00000041814 */
[C---:B------:R-:W-:Y:S01]  /*83c0*/  HMMA.16816.F32.BF16 R24, R116.reuse, R130, R24 ;  /* 0x000000827418723c */ /* 0x040fe20000041818 */
[----:B------:R-:W-:Y:S07]  /*83d0*/  LDSM.16.M88.4 R128, [R166+0x2000] ;  /* 0x00200000a680783b */ /* 0x000fee0000000200 */
[C---:B------:R-:W-:Y:S08]  /*83e0*/  HMMA.16816.F32.BF16 R28, R116.reuse, R132, R28 ;  /* 0x00000084741c723c */ /* 0x040ff0000004181c */
[----:B------:R-:W-:Y:S01]  /*83f0*/  HMMA.16816.F32.BF16 R32, R116, R134, R32 ;  /* 0x000000867420723c */ /* 0x000fe20000041820 */
[----:B------:R-:W5:Y:S07]  /*8400*/  LDSM.16.M88.4 R116, [R154] ;  /* 0x000000009a74783b */ /* 0x000f6e0000000200 */
[----:B------:R-:W2:Y:S01]  /*8410*/  LDSM.16.M88.4 R132, [R163+0x6000] ;  /* 0x00600000a384783b */ /* 0x000ea20000000200 */
        /* <DEDUP_REMOVED lines=12> */
[----:B------:R-:W1:Y:S01]  /*84e0*/  LDSM.16.M88.4 R136, [R165+0x2000] ;  /* 0x00200000a588783b */ /* 0x000e620000000200 */
[C---:B--2---:R-:W-:Y:S08]  /*84f0*/  HMMA.16816.F32.BF16 R4, R144.reuse, R148, R4 ;  /* 0x000000949004723c */ /* 0x044ff00000041804 */
        /* <DEDUP_REMOVED lines=9> */
[C---:B-1----:R-:W-:Y:S08]  /*8590*/  HMMA.16816.F32.BF16 R12, R128.reuse, R104, R12 ;  /* 0x00000068800c723c */ /* 0x042ff0000004180c */
[C---:B------:R-:W-:Y:S01]  /*85a0*/  HMMA.16816.F32.BF16 R16, R128.reuse, R106, R16 ;  /* 0x0000006a8010723c */ /* 0x040fe20000041810 */
[----:B------:R-:W1:Y:S07]  /*85b0*/  LDSM.16.M88.4 R104, [R156+0x2800] ;  /* 0x002800009c68783b */ /* 0x000e6e0000000200 */
[C---:B------:R-:W-:Y:S08]  /*85c0*/  HMMA.16816.F32.BF16 R20, R128.reuse, R108, R20 ;  /* 0x0000006c8014723c */ /* 0x040ff00000041814 */
[C---:B------:R-:W-:Y:S01]  /*85d0*/  HMMA.16816.F32.BF16 R24, R128.reuse, R110, R24 ;  /* 0x0000006e8018723c */ /* 0x040fe20000041818 */
[----:B------:R-:W2:Y:S07]  /*85e0*/  LDSM.16.M88.4 R108, [R156+0x3000] ;  /* 0x003000009c6c783b */ /* 0x000eae0000000200 */
[C---:B----4-:R-:W-:Y:S08]  /*85f0*/  HMMA.16816.F32.BF16 R28, R128.reuse, R112, R28 ;  /* 0x00000070801c723c */ /* 0x050ff0000004181c */
[----:B------:R-:W-:Y:S08]  /*8600*/  HMMA.16816.F32.BF16 R32, R128, R114, R32 ;  /* 0x000000728020723c */ /* 0x000ff00000041820 */
[C---:B------:R-:W-:Y:S08]  /*8610*/  HMMA.16816.F32.BF16 R4, R136.reuse, R140, R4 ;  /* 0x0000008c8804723c */ /* 0x040ff00000041804 */
[C---:B------:R-:W-:Y:S08]  /*8620*/  HMMA.16816.F32.BF16 R8, R136.reuse, R142, R8 ;  /* 0x0000008e8808723c */ /* 0x040ff00000041808 */
[C---:B-1----:R-:W-:Y:S08]  /*8630*/  HMMA.16816.F32.BF16 R12, R136.reuse, R104, R12 ;  /* 0x00000068880c723c */ /* 0x042ff0000004180c */
[C---:B------:R-:W-:Y:S01]  /*8640*/  HMMA.16816.F32.BF16 R16, R136.reuse, R106, R16 ;  /* 0x0000006a8810723c */ /* 0x040fe20000041810 */
[----:B------:R-:W1:Y:S01]  /*8650*/  LDSM.16.M88.4 R104, [R156+0x3800] ;  /* 0x003800009c68783b */ /* 0x000e620000000200 */
[----:B------:R-:W-:Y:S04]  /*8660*/  DEPBAR.LE SB0, 0x0 ;  /* 0x000080000000791a */ /* 0x000fe80000000000 */
[----:B------:R-:W-:Y:S02]  /*8670*/  FMUL.FTZ R220, R4, c[0x0][0x2ec] ;  /* 0x0000bb0004dc7a20 */ /* 0x000fe40000410000 */
[C---:B--2---:R-:W-:Y:S04]  /*8680*/  HMMA.16816.F32.BF16 R20, R136.reuse, R108, R20 ;  /* 0x0000006c8814723c */ /* 0x044fe80000041814 */
[----:B------:R-:W2:Y:S01]  /*8690*/  MUFU.TANH R220, R220 ;  /* 0x000000dc00dc7308 */ /* 0x000ea20000002400 */
[----:B------:R-:W-:Y:S01]  /*86a0*/  BAR.SYNC.DEFER_BLOCKING 0x0 ;  /* 0x0000000000007b1d */ /* 0x000fe20000010000 */
[----:B------:R-:W-:Y:S02]  /*86b0*/  FMUL.FTZ R218, R5, c[0x0][0x2ec] ;  /* 0x0000bb0005da7a20 */ /* 0x000fe40000410000 */
[C---:B------:R-:W-:Y:S04]  /*86c0*/  HMMA.16816.F32.BF16 R24, R136.reuse, R110, R24 ;  /* 0x0000006e8818723c */ /* 0x040fe80000041818 */
[----:B------:R-:W-:Y:S02]  /*86d0*/  FMUL.FTZ R219, R6, c[0x0][0x2ec] ;  /* 0x0000bb0006db7a20 */ /* 0x000fe40000410000 */
[----:B------:R-:W4:Y:S01]  /*86e0*/  MUFU.TANH R218, R218 ;  /* 0x000000da00da7308 */ /* 0x000f220000002400 */
[----:B------:R-:W-:Y:S02]  /*86f0*/  FMUL.FTZ R217, R7, c[0x0][0x2ec] ;  /* 0x0000bb0007d97a20 */ /* 0x000fe40000410000 */
[----:B------:R-:W-:Y:S03]  /*8700*/  FMUL.FTZ R216, R8, c[0x0][0x2ec] ;  /* 0x0000bb0008d87a20 */ /* 0x000fe60000410000 */
[----:B------:R-:W-:Y:S02]  /*8710*/  FMUL.FTZ R222, R9, c[0x0][0x2ec] ;  /* 0x0000bb0009de7a20 */ /* 0x000fe40000410000 */
[----:B------:R-:W-:Y:S02]  /*8720*/  FMUL.FTZ R223, R10, c[0x0][0x2ec] ;  /* 0x0000bb000adf7a20 */ /* 0x000fe40000410000 */
[----:B------:R-:W2:Y:S01]  /*8730*/  MUFU.TANH R219, R219 ;  /* 0x000000db00db7308 */ /* 0x000ea20000002400 */
        /* <DEDUP_REMOVED lines=23> */
[----:B---3--:R-:W-:Y:S02]  /*88b0*/  FMUL.FTZ R196, R28, c[0x0][0x2ec] ;  /* 0x0000bb001cc47a20 */ /* 0x008fe40000410000 */
[----:B------:R-:W-:Y:S02]  /*88c0*/  FMUL.FTZ R198, R29, c[0x0][0x2ec] ;  /* 0x0000bb001dc67a20 */ /* 0x000fe40000410000 */
[----:B------:R-:W-:Y:S02]  /*88d0*/  FMUL.FTZ R199, R30, c[0x0][0x2ec] ;  /* 0x0000bb001ec77a20 */ /* 0x000fe40000410000 */
[----:B------:R-:W-:Y:S01]  /*88e0*/  FMUL.FTZ R197, R31, c[0x0][0x2ec] ;  /* 0x0000bb001fc57a20 */ /* 0x000fe20000410000 */
[----:B------:R-:W3:Y:S01]  /*88f0*/  MUFU.TANH R221, R221 ;  /* 0x000000dd00dd7308 */ /* 0x000ee20000002400 */
        /* <DEDUP_REMOVED lines=29> */
[----:B--234-:R-:W-:Y:S02]  /*8ad0*/  MOV R6, R189 ;  /* 0x000000bd00067202 */ /* 0x01cfe40000000f00 */
[----:B------:R-:W-:Y:S01]  /*8ae0*/  MOV R3, R188 ;  /* 0x000000bc00037202 */ /* 0x000fe20000000f00 */
        /* <DEDUP_REMOVED lines=61> */
.L_x_6629:
        /* <DEDUP_REMOVED lines=20> */
.L_x_6628:
        /* <DEDUP_REMOVED lines=207> */
[----:B------:R-:W-:Y:S01]  /*9cf0*/  FFMA.FTZ R127, R0, R193, R127 ;  /* 0x000000c1007f7223 */ /* 0x000fe2000001007f */
[----:B------:R-:W-:Y:S01]  /*9d00*/  IADD3 R0, R175, -0x1, RZ ;  /* 0xffffffffaf007810 */ /* 0x000fe20007ffe0ff */
[----:B------:R-:W-:Y:S01]  /*9d10*/  FADD.FTZ R130, R130, R131 ;  /* 0x0000008382827221 */ /* 0x000fe20000010000 */
[C---:B------:R-:W-:Y:S04]  /*9d20*/  HMMA.16816.F32.BF16 R60, R96.reuse, R76, R60 ;  /* 0x0000004c603c723c */ /* 0x040fe8000004183c */
[----:B-1----:R-:W-:Y:S01]  /*9d30*/  F2FP.BF16.PACK_AB R70, R136, R137 ;  /* 0x000000898846723e */ /* 0x002fe200000010ff */
[----:B------:R-:W-:Y:S01]  /*9d40*/  MUFU.EX2 R143, R143 ;  /* 0x0000008f008f7308 */ /* 0x000fe20000000800 */
[----:B---3--:R-:W-:Y:S01]  /*9d50*/  F2FP.BF16.PACK_AB R71, R139, R138 ;  /* 0x0000008a8b47723e */ /* 0x008fe200000010ff */
[----:B------:R-:W-:Y:S01]  /*9d60*/  FADD.FTZ R126, R126, R127 ;  /* 0x0000007f7e7e7221 */ /* 0x000fe20000010000 */
[----:B------:R-:W-:Y:S01]  /*9d70*/  HMMA.16816.F32.BF16 R64, R96, R78, R64 ;  /* 0x0000004e6040723c */ /* 0x000fe20000041840 */
[----:B------:R-:W-:Y:S03]  /*9d80*/  LDSM.16.MT88.4 R76, [R162+0xa800] ;  /* 0x00a80000a24c783b */ /* 0x000fe60000004200 */
[----:B------:R-:W-:Y:S01]  /*9d90*/  MOV R175, R0 ;  /* 0x0000000000af7202 */ /* 0x000fe20000000f00 */
[----:B------:R-:W-:Y:S01]  /*9da0*/  FADD.FTZ R129, R129, R130 ;  /* 0x0000008281817221 */ /* 0x000fe20000010000 */
[----:B------:R-:W-:Y:S01]  /*9db0*/  MOV R0, R3 ;  /* 0x0000000300007202 */ /* 0x000fe20000000f00 */
[----:B------:R-:W-:Y:S01]  /*9dc0*/  MUFU.EX2 R144, R144 ;  /* 0x0000009000907308 */ /* 0x000fe20000000800 */
[C---:B-----5:R-:W-:Y:S05]  /*9dd0*/  HMMA.16816.F32.BF16 R4, R68.reuse, R72, R4 ;  /* 0x000000484404723c */ /* 0x060fea0000041804 */
[----:B------:R-:W-:Y:S03]  /*9de0*/  FADD.FTZ R129, R128, R129 ;  /* 0x0000008180817221 */ /* 0x000fe60000010000 */
[C---:B------:R-:W-:Y:S01]  /*9df0*/  HMMA.16816.F32.BF16 R8, R68.reuse, R74, R8 ;  /* 0x0000004a4408723c */ /* 0x040fe20000041808 */
[----:B------:R-:W1:Y:S01]  /*9e00*/  LDSM.16.MT88.4 R72, [R164+0xa800] ;  /* 0x00a80000a448783b */ /* 0x000e620000004200 */
[----:B------:R-:W-:Y:S02]  /*9e10*/  MUFU.EX2 R145, R145 ;  /* 0x0000009100917308 */ /* 0x000fe40000000800 */
[----:B------:R-:W-:Y:S04]  /*9e20*/  FADD.FTZ R132, R132, R129 ;  /* 0x0000008184847221 */ /* 0x000fe80000010000 */
[C---:B------:R-:W-:Y:S04]  /*9e30*/  HMMA.16816.F32.BF16 R12, R68.reuse, R80, R12 ;  /* 0x00000050440c723c */ /* 0x040fe8000004180c */
[----:B------:R-:W-:Y:S01]  /*9e40*/  MUFU.EX2 R146, R146 ;  /* 0x0000009200927308 */ /* 0x000fe20000000800 */
[----:B------:R-:W-:Y:S03]  /*9e50*/  FADD.FTZ R132, R133, R132 ;  /* 0x0000008485847221 */ /* 0x000fe60000010000 */
[C---:B------:R-:W-:Y:S01]  /*9e60*/  HMMA.16816.F32.BF16 R16, R68.reuse, R82, R16 ;  /* 0x000000524410723c */ /* 0x040fe20000041810 */
[----:B------:R-:W2:Y:S03]  /*9e70*/  LDSM.16.MT88.4 R80, [R161+0xa800] ;  /* 0x00a80000a150783b */ /* 0x000ea60000004200 */
[----:B------:R-:W-:Y:S02]  /*9e80*/  FADD.FTZ R137, R137, R132 ;  /* 0x0000008489897221 */ /* 0x000fe40000010000 */
[----:B------:R-:W-:Y:S02]  /*9e90*/  MUFU.EX2 R147, R147 ;  /* 0x0000009300937308 */ /* 0x000fe40000000800 */
[C---:B------:R-:W-:Y:S04]  /*9ea0*/  HMMA.16816.F32.BF16 R20, R68.reuse, R84, R20 ;  /* 0x000000544414723c */ /* 0x040fe80000041814 */
[----:B------:R-:W-:Y:S04]  /*9eb0*/  FADD.FTZ R137, R136, R137 ;  /* 0x0000008988897221 */ /* 0x000fe80000010000 */
[C---:B------:R-:W-:Y:S01]  /*9ec0*/  HMMA.16816.F32.BF16 R24, R68.reuse, R86, R24 ;  /* 0x000000564418723c */ /* 0x040fe20000041818 */
[----:B------:R-:W3:Y:S01]  /*9ed0*/  LDSM.16.MT88.4 R84, [R160+0xa800] ;  /* 0x00a80000a054783b */ /* 0x000ee20000004200 */
        /* <DEDUP_REMOVED lines=11> */
[----:B------:R-:W-:Y:S04]  /*9f90*/  MUFU.EX2 R194, R194 ;  /* 0x000000c200c27308 */ /* 0x000fe80000000800 */
[C---:B------:R-:W-:Y:S01]  /*9fa0*/  HMMA.16816.F32.BF16 R48, R68.reuse, R78, R48 ;  /* 0x0000004e4430723c */ /* 0x040fe20000041830 */
[----:B------:R-:W5:Y:S05]  /*9fb0*/  LDSM.16.MT88.4 R76, [R161+0x9000] ;  /* 0x00900000a14c783b */ /* 0x000f6a0000004200 */
[----:B------:R4:W1:Y:S02]  /*9fc0*/  MUFU.EX2 R197, R105 ;  /* 0x0000006900c57308 */ /* 0x0008640000000800 */
[C---:B--2---:R-:W-:Y:S08]  /*9fd0*/  HMMA.16816.F32.BF16 R52, R68.reuse, R80, R52 ;  /* 0x000000504434723c */ /* 0x044ff00000041834 */
[C---:B------:R-:W-:Y:S01]  /*9fe0*/  HMMA.16816.F32.BF16 R56, R68.reuse, R82, R56 ;  /* 0x000000524438723c */ /* 0x040fe20000041838 */
[----:B------:R-:W2:Y:S01]  /*9ff0*/  LDSM.16.MT88.4 R80, [R160+0x9000] ;  /* 0x00900000a050783b */ /* 0x000ea20000004200 */
[----:B------:R-:W-:Y:S06]  /*a000*/  MUFU.EX2 R102, R102 ;  /* 0x0000006600667308 */ /* 0x000fec0000000800 */
[C---:B---3--:R-:W-:Y:S04]  /*a010*/  HMMA.16816.F32.BF16 R60, R68.reuse, R84, R60 ;  /* 0x00000054443c723c */ /* 0x048fe8000004183c */
[----:B------:R3:W3:Y:S01]  /*a020*/  MUFU.EX2 R101, R104 ;  /* 0x0000006800657308 */ /* 0x0006e20000000800 */
[----:B----4-:R-:W-:Y:S03]  /*a030*/  F2FP.BF16.PACK_AB R105, R151, R150 ;  /* 0x000000969769723e */ /* 0x010fe600000010ff */
[----:B------:R-:W-:Y:S01]  /*a040*/  HMMA.16816.F32.BF16 R64, R68, R86, R64 ;  /* 0x000000564440723c */ /* 0x000fe20000041840 */
[----:B------:R-:W-:Y:S03]  /*a050*/  LDSM.16.MT88.4 R84, [R162+0xb000] ;  /* 0x00b00000a254783b */ /* 0x000fe60000004200 */
[----:B-1----:R-:W-:Y:S03]  /*a060*/  F2FP.BF16.PACK_AB R106, R197, R194 ;  /* 0x000000c2c56a723e */ /* 0x002fe600000010ff */
[----:B------:R-:W-:Y:S01]  /*a070*/  F2FP.BF16.PACK_AB R68, R141, R140 ;  /* 0x0000008c8d44723e */ /* 0x000fe200000010ff */
[----:B------:R-:W-:Y:S01]  /*a080*/  FADD.FTZ R140, R140, R137 ;  /* 0x000000898c8c7221 */ /* 0x000fe20000010000 */
[----:B------:R-:W-:Y:S03]  /*a090*/  F2FP.BF16.PACK_AB R69, R143, R142 ;  /* 0x0000008e8f45723e */ /* 0x000fe600000010ff */
[----:B------:R-:W-:Y:S01]  /*a0a0*/  F2FP.BF16.PACK_AB R70, R145, R144 ;  /* 0x000000909146723e */ /* 0x000fe200000010ff */
[----:B------:R-:W-:Y:S01]  /*a0b0*/  FADD.FTZ R141, R141, R140 ;  /* 0x0000008c8d8d7221 */ /* 0x000fe20000010000 */
[----:B------:R-:W-:Y:S03]  /*a0c0*/  F2FP.BF16.PACK_AB R71, R147, R146 ;  /* 0x000000929347723e */ /* 0x000fe600000010ff */
[----:B------:R-:W-:Y:S01]  /*a0d0*/  FADD.FTZ R144, R144, R141 ;  /* 0x0000008d90907221 */ /* 0x000fe20000010000 */
[----:B---3--:R-:W-:Y:S03]  /*a0e0*/  F2FP.BF16.PACK_AB R104, R149, R148 ;  /* 0x000000949568723e */ /* 0x008fe600000010ff */
        /* <DEDUP_REMOVED lines=10> */
[C---:B-----5:R-:W-:Y:S04]  /*a190*/  HMMA.16816.F32.BF16 R20, R68.reuse, R76, R20 ;  /* 0x0000004c4414723c */ /* 0x060fe80000041814 */
[----:B------:R-:W-:Y:S04]  /*a1a0*/  FADD.FTZ R195, R197, R194 ;  /* 0x000000c2c5c37221 */ /* 0x000fe80000010000 */
        /* <DEDUP_REMOVED lines=38> */
[C---:B--2---:R-:W-:Y:S04]  /*a410*/  HMMA.16816.F32.BF16 R52, R104.reuse, R4, R52 ;  /* 0x000000046834723c */ /* 0x044fe80000041834 */
[----:B------:R-:W-:Y:S04]  /*a420*/  FADD.FTZ R150, R150, R147 ;  /* 0x0000009396967221 */ /* 0x000fe80000010000 */
[C---:B------:R-:W-:Y:S04]  /*a430*/  HMMA.16816.F32.BF16 R56, R104.reuse, R6, R56 ;  /* 0x000000066838723c */ /* 0x040fe80000041838 */
[----:B------:R-:W-:Y:S04]  /*a440*/  FADD.FTZ R151, R151, R150 ;  /* 0x0000009697977221 */ /* 0x000fe80000010000 */
[C---:B---3--:R-:W-:Y:S04]  /*a450*/  HMMA.16816.F32.BF16 R60, R104.reuse, R8, R60 ;  /* 0x00000008683c723c */ /* 0x048fe8000004183c */
[----:B------:R-:W-:Y:S04]  /*a460*/  FADD.FTZ R102, R102, R151 ;  /* 0x0000009766667221 */ /* 0x000fe80000010000 */
[----:B------:R-:W-:Y:S04]  /*a470*/  HMMA.16816.F32.BF16 R64, R104, R10, R64 ;  /* 0x0000000a6840723c */ /* 0x000fe80000041840 */
[----:B------:R-:W-:Y:S04]  /*a480*/  FADD.FTZ R193, R101, R102 ;  /* 0x0000006665c17221 */ /* 0x000fe80000010000 */
[----:B------:R-:W-:-:S05]  /*a490*/  @P0 BRA `(.L_x_6630) ;  /* 0xffffd63000000947 */ /* 0x000fca000383ffff */
.L_x_6626:
        /* <DEDUP_REMOVED lines=171> */
[----:B------:R-:W-:Y:S04]  /*af50*/  STS [R11+0x2000], R36 ;  /* 0x002000240b007388 */ /* 0x000fe80000000800 */
[----:B------:R1:W-:Y:S04]  /*af60*/  STS [R11+0x2400], R38 ;  /* 0x002400260b007388 */ /* 0x0003e80000000800 */
[----:B------:R-:W-:Y:S04]  /*af70*/  STS [R13+0x2000], R40 ;  /* 0x002000280d007388 */ /* 0x000fe80000000800 */
[----:B------:R-:W-:Y:S04]  /*af80*/  STS [R13+0x2400], R42 ;  /* 0x0024002a0d007388 */ /* 0x000fe80000000800 */
        /* <DEDUP_REMOVED lines=8> */
[----:B------:R1:W-:Y:S01]  /*b010*/  STS [R19+0x2000], R56 ;  /* 0x0020003813007388 */ /* 0x0003e20000000800 */
[----:B---3--:R-:W-:-:S03]  /*b020*/  @P2 IMAD.WIDE.U32 R44, R174, c[0x0][0x1e8], RZ ;  /* 0x00007a00ae2c2a25 */ /* 0x008fc600078e00ff */
[----:B------:R1:W-:Y:S01]  /*b030*/  STS [R19+0x2400], R58 ;  /* 0x0024003a13007388 */ /* 0x0003e20000000800 */
[----:B--2---:R-:W-:Y:S01]  /*b040*/  @!P2 SHF.R.S32.HI R9, RZ, 0x1f, R5 ;  /* 0x0000001fff09a819 */ /* 0x004fe20000011405 */
[----:B------:R-:W-:Y:S02]  /*b050*/  @P2 IMAD R10, R174, c[0x0][0x1ec], R45 ;  /* 0x00007b00ae0a2a24 */ /* 0x000fe400078e022d */
[----:B------:R1:W-:Y:S01]  /*b060*/  STS [R21+0x2000], R60 ;  /* 0x0020003c15007388 */ /* 0x0003e20000000800 */
[----:B------:R-:W-:Y:S01]  /*b070*/  @!P1 IMAD R174, R5, c[0x0][0x214], RZ ;  /* 0x0000850005ae9a24 */ /* 0x000fe200078e02ff */
[----:B------:R-:W-:Y:S01]  /*b080*/  LOP3.LUT P1, RZ, R7, 0x3, RZ, 0xc0, !PT ;  /* 0x0000000307ff7812 */ /* 0x000fe2000782c0ff */
[----:B------:R-:W-:Y:S01]  /*b090*/  @!P2 IMAD R46, R9, c[0x0][0x1e0], RZ ;  /* 0x00007800092eaa24 */ /* 0x000fe200078e02ff */
[----:B------:R1:W-:Y:S01]  /*b0a0*/  STS [R21+0x2400], R62 ;  /* 0x0024003e15007388 */ /* 0x0003e20000000800 */
[----:B------:R-:W-:Y:S01]  /*b0b0*/  SHF.R.S32.HI R9, RZ, 0x1f, R8 ;  /* 0x0000001fff097819 */ /* 0x000fe20000011408 */
[----:B----4-:R-:W-:Y:S01]  /*b0c0*/  @!P2 IMAD.WIDE.U32 R48, R5, c[0x0][0x1e0], RZ ;  /* 0x000078000530aa25 */ /* 0x010fe200078e00ff */
[----:B------:R-:W-:Y:S01]  /*b0d0*/  MOV R7, 0x7f800000 ;  /* 0x7f80000000077802 */ /* 0x000fe20000000f00 */
[----:B------:R1:W-:Y:S01]  /*b0e0*/  STS [R41+0x2000], R64 ;  /* 0x0020004029007388 */ /* 0x0003e20000000800 */
[----:B------:R-:W-:Y:S01]  /*b0f0*/  LEA.HI R9, R9, R8, RZ, 0x2 ;  /* 0x0000000809097211 */ /* 0x000fe200078f10ff */
[----:B------:R-:W-:Y:S01]  /*b100*/  @!P2 IMAD R46, R5, c[0x0][0x1e4], R46 ;  /* 0x00007900052eaa24 */ /* 0x000fe200078e022e */
[----:B------:R-:W-:Y:S01]  /*b110*/  @!P2 MOV R44, R48 ;  /* 0x00000030002ca202 */ /* 0x000fe20000000f00 */
[----:B------:R1:W-:Y:S01]  /*b120*/  STS [R41+0x2400], R67 ;  /* 0x0024004329007388 */ /* 0x0003e20000000800 */
[----:B------:R-:W-:Y:S01]  /*b130*/  LOP3.LUT R9, R9, 0xffffffc, RZ, 0xc0, !PT ;  /* 0x0ffffffc09097812 */ /* 0x000fe200078ec0ff */
[----:B------:R-:W-:Y:S01]  /*b140*/  @P0 FFMA.FTZ R7, R3, c[0x0][0x238], R2 ;  /* 0x00008e0003070a23 */ /* 0x000fe20000010002 */
[----:B------:R-:W-:Y:S01]  /*b150*/  @!P2 IADD3 R10, R49, R46, RZ ;  /* 0x0000002e310aa210 */ /* 0x000fe20007ffe0ff */
[----:B------:R-:W-:Y:S01]  /*b160*/  BAR.SYNC.DEFER_BLOCKING 0x0 ;  /* 0x0000000000007b1d */ /* 0x000fe20000010000 */
[----:B------:R-:W-:-:S04]  /*b170*/  IADD3 R9, R8, -R9, RZ ;  /* 0x8000000908097210 */ /* 0x000fc80007ffe0ff */
[----:B------:R-:W-:Y:S01]  /*b180*/  LEA R176, R9, R176, 0x4 ;  /* 0x000000b009b07211 */ /* 0x000fe200078e20ff */
[----:B------:R-:W2:Y:S04]  /*b190*/  S2R R6, SR_CTAID.Z ;  /* 0x0000000000067919 */ /* 0x000ea80000002700 */
[----:B------:R1:W3:Y:S04]  /*b1a0*/  LDS.128 R36, [R177] ;  /* 0x00000000b1247984 */ /* 0x0002e80000000c00 */
[----:B------:R1:W4:Y:S01]  /*b1b0*/  LDS.128 R32, [R177+0x800] ;  /* 0x00080000b1207984 */ /* 0x0003220000000c00 */
[----:B--2---:R-:W-:-:S03]  /*b1c0*/  @!P4 IMAD R5, R5, c[0x0][0x1c0], R6 ;  /* 0x000070000505ca24 */ /* 0x004fc600078e0206 */
[----:B------:R1:W2:Y:S01]  /*b1d0*/  LDS.128 R28, [R177+0x1000] ;  /* 0x00100000b11c7984 */ /* 0x0002a20000000c00 */
        /* <DEDUP_REMOVED lines=20> */
.L_x_6632:
[----:B------:R-:W-:Y:S05]  /*b320*/  BSYNC B0 ;  /* 0x0000000000007941 */ /* 0x000fea0003800000 */
.L_x_6631:
[----:B----4-:R-:W4:Y:S01]  /*b330*/  S2R R5, SR_CTAID.X ;  /* 0x0000000000057919 */ /* 0x010f220000002500 */
[----:B------:R-:W-:Y:S01]  /*b340*/  SHF.R.S32.HI R179, RZ, 0x1f, R178 ;  /* 0x0000001fffb37819 */ /* 0x000fe200000114b2 */
[----:B------:R-:W-:Y:S01]  /*b350*/  BSSY B0, `(.L_x_6633) ;  /* 0x000001d000007945 */ /* 0x000fe20003800000 */
[----:B------:R-:W-:Y:S01]  /*b360*/  SHF.R.S32.HI R4, RZ, 0x1f, R6 ;  /* 0x0000001fff047819 */ /* 0x000fe20000011406 */
[----:B------:R-:W5:Y:S01]  /*b370*/  S2R R3, SR_TID.X ;  /* 0x0000000000037919 */ /* 0x000f620000002100 */
[----:B----4-:R-:W-:Y:S01]  /*b380*/  IMAD.SHL.U32 R5, R5, 0x40, RZ ;  /* 0x0000004005057824 */ /* 0x010fe200078e00ff */
        /* <DEDUP_REMOVED lines=23> */
[----:B---3--:R3:W-:Y:S04]  /*b500*/  STG.E.128 [R10.64], R36 ;  /* 0x000000240a007986 */ /* 0x0087e8000c101d06 */
[----:B-1----:R3:W-:Y:S02]  /*b510*/  STG.E.128 [R10.64+0x80], R20 ;  /* 0x000080140a007986 */ /* 0x0027e4000c101d06 */
.L_x_6634:
[----:B------:R-:W-:Y:S05]  /*b520*/  BSYNC B0 ;  /* 0x0000000000007941 */ /* 0x000fea0003800000 */
.L_x_6633:
[----:B------:R-:W-:Y:S01]  /*b530*/  IADD3 R4, R0, 0x10, RZ ;  /* 0x0000001000047810 */ /* 0x000fe20007ffe0ff */
[----:B------:R-:W-:Y:S03]  /*b540*/  BSSY B0, `(.L_x_6635) ;  /* 0x000000f000007945 */ /* 0x000fe60003800000 */
[----:B------:R-:W-:-:S13]  /*b550*/  ISETP.GE.AND P0, PT, R4, R171, PT ;  /* 0x000000ab0400720c */ /* 0x000fda0003f06270 */
[----:B------:R-:W-:Y:S05]  /*b560*/  @P0 BRA `(.L_x_6636) ;  /* 0x000000c000000947 */ /* 0x000fea0003800000 */
[----:B------:R-:W-:Y:S01]  /*b570*/  IADD3 R4, P0, R0, 0x10, RZ ;  /* 0x0000001000047810 */ /* 0x000fe20007f1e0ff */
[----:B---3--:R-:W-:Y:S01]  /*b580*/  IMAD.MOV.U32 R10, RZ, RZ, R6 ;  /* 0x000000ffff0a7224 */ /* 0x008fe200078e0006 */
        /* <DEDUP_REMOVED lines=8> */
[----:B------:R3:W-:Y:S04]  /*b610*/  STG.E.128 [R4.64], R32 ;  /* 0x0000002004007986 */ /* 0x0007e8000c101d06 */
[----:B-1----:R3:W-:Y:S02]  /*b620*/  STG.E.128 [R4.64+0x80], R16 ;  /* 0x0000801004007986 */ /* 0x0027e4000c101d06 */
.L_x_6636:
[----:B------:R-:W-:Y:S05]  /*b630*/  BSYNC B0 ;  /* 0x0000000000007941 */ /* 0x000fea0003800000 */
.L_x_6635:
[----:B---3--:R-:W-:Y:S01]  /*b640*/  IADD3 R4, R0, 0x20, RZ ;  /* 0x0000002000047810 */ /* 0x008fe20007ffe0ff */
        /* <DEDUP_REMOVED lines=15> */
.L_x_6638:
[----:B------:R-:W-:Y:S05]  /*b740*/  BSYNC B0 ;  /* 0x0000000000007941 */ /* 0x000fea0003800000 */
.L_x_6637:
[----:B--2---:R-:W-:-:S04]  /*b750*/  IADD3 R4, R0, 0x30, RZ ;  /* 0x0000003000047810 */ /* 0x004fc80007ffe0ff */
        /* <DEDUP_REMOVED lines=12> */
[----:B-1----:R-:W-:Y:S04]  /*b820*/  STG.E.128 [R2.64], R24 ;  /* 0x0000001802007986 */ /* 0x002fe8000c101d06 */
[----:B------:R-:W-:Y:S01]  /*b830*/  STG.E.128 [R2.64+0x80], R40 ;  /* 0x0000802802007986 */ /* 0x000fe2000c101d06 */
[----:B------:R-:W-:Y:S05]  /*b840*/  EXIT ;  /* 0x000000000000794d */ /* 0x000fea0003800000 */
.L_x_6639:
        /* <DEDUP_REMOVED lines=11> */
.L_x_8383:


//--------------------- .text._ZN5flash24flash_fwd_splitkv_kernelI23Flash_fwd_kernel_traitsILi128ELi64ELi64ELi4ELb0ELb0EN7cutlass10bfloat16_tE19Flash_kernel_traitsILi128ELi64ELi64ELi4ES3_EELb1ELb0ELb1ELb0ELb0ELb0ELb0ELb0EEEvNS_16Flash_fwd_paramsE --------------------------
	.section	.text._ZN5flash24flash_fwd_splitkv_kernelI23Flash_fwd_kernel_traitsILi128ELi64ELi64ELi4ELb0ELb0EN7cutlass10bfloat16_tE19Flash_kernel_traitsILi128ELi64ELi64ELi4ES3_EELb1ELb0ELb1ELb0ELb0ELb0ELb0ELb0EEEvNS_16Flash_fwd_paramsE,"ax",@progbits
	.sectioninfo	@"SHI_REGISTERS=194"
	.align	128
        .global         _ZN5flash24flash_fwd_splitkv_kernelI23Flash_fwd_kernel_traitsILi128ELi64ELi64ELi4ELb0ELb0EN7cutlass10bfloat16_tE19Flash_kernel_traitsILi128ELi64ELi64ELi4ES3_EELb1ELb0ELb1ELb0ELb0ELb0ELb0ELb0EEEvNS_16Flash_fwd_paramsE
        .type           _ZN5flash24flash_fwd_splitkv_kernelI23Flash_fwd_kernel_traitsILi128ELi64ELi64ELi4ELb0ELb0EN7cutlass10bfloat16_tE19Flash_kernel_traitsILi128ELi64ELi64ELi4ES3_EELb1ELb0ELb1ELb0ELb0ELb0ELb0ELb0EEEvNS_16Flash_fwd_paramsE,@function
        .size           _ZN5flash24flash_fwd_splitkv_kernelI23Flash_fwd_kernel_traitsILi128ELi64ELi64ELi4ELb0ELb0EN7cutlass10bfloat16_tE19Flash_kernel_traitsILi128ELi64ELi64ELi4ES3_EELb1ELb0ELb1ELb0ELb0ELb0ELb0ELb0EEEvNS_16Flash_fwd_paramsE,(.L_x_8384 - _ZN5flash24flash_fwd_splitkv_kernelI23Flash_fwd_kernel_traitsILi128ELi64ELi64ELi4ELb0ELb0EN7cutlass10bfloat16_tE19Flash_kernel_traitsILi128ELi64ELi64ELi4ES3_EELb1ELb0ELb1ELb0ELb0ELb0ELb0ELb0EEEvNS_16Flash_fwd_paramsE)
        .other          _ZN5flash24flash_fwd_splitkv_kernelI23Flash_fwd_kernel_traitsILi128ELi64ELi64ELi4ELb0ELb0EN7cutlass10bfloat16_tE19Flash_kernel_traitsILi128ELi64ELi64ELi4ES3_EELb1ELb0ELb1ELb0ELb0ELb0ELb0ELb0EEEvNS_16Flash_fwd_paramsE,@"STO_CUDA_ENTRY STV_DEFAULT"
_ZN5flash24flash_fwd_splitkv_kernelI23Flash_fwd_kernel_traitsILi128ELi64ELi64ELi4ELb0ELb0EN7cutlass10bfloat16_tE19Flash_kernel_traitsILi128ELi64ELi64ELi4ES3_EELb1ELb0ELb1ELb0ELb0ELb0ELb0ELb0EEEvNS_16Flash_fwd_paramsE:
.text._ZN5flash24flash_fwd_splitkv_kernelI23Flash_fwd_kernel_traitsILi128ELi64ELi64ELi4ELb0ELb0EN7cutlass10bfloat16_tE19Flash_kernel_traitsILi128ELi64ELi64ELi4ES3_EELb1ELb0ELb1ELb0ELb0ELb0ELb0ELb0EEEvNS_16Flash_fwd_paramsE:
        /* <DEDUP_REMOVED lines=33> */
.L_x_6640:
[----:B-1-34-:R-:W-:Y:S02]  /*0210*/  MOV R2, c[0x0][0x218] ;  /* 0x0000860000027a02 */ /* 0x01afe40000000f00 */
.L_x_6641:
        /* <DEDUP_REMOVED lines=14> */
[----:B------:R-:W2:Y:S01]  /*0300*/  S2R R8, SR_TID.X ;  /* 0x0000000000087919 */ /* 0x000ea20000002100 */
[----:B-1----:R-:W-:Y:S02]  /*0310*/  IADD3 R7, R90, 0x3f, RZ ;  /* 0x0000003f5a077810 */ /* 0x002fe40007ffe0ff */
        /* <DEDUP_REMOVED lines=15> */
[----:B--2---:R-:W-:Y:S01]  /*0410*/  SHF.R.S32.HI R3, RZ, 0x1f, R8 ;  /* 0x0000001fff037819 */ /* 0x004fe20000011408 */
        /* <DEDUP_REMOVED lines=16> */
[----:B------:R-:W-:Y:S01]  /*0520*/  @P0 IMAD.MOV.U32 R6, RZ, RZ, R4 ;  /* 0x000000ffff060224 */ /* 0x000fe200078e0004 */
[----:B------:R-:W-:Y:S01]  /*0530*/  @!P0 MOV R6, R12 ;  /* 0x0000000c00068202 */ /* 0x000fe20000000f00 */
[----:B------:R-:W-:Y:S02]  /*0540*/  @!P0 IMAD R4, R18, c[0x0][0x1e4], R9 ;  /* 0x0000790012048a24 */ /* 0x000fe400078e0209 */
[----:B------:R-:W-:-:S04]  /*0550*/  IMAD.WIDE.U32 R10, R16, c[0x0][0x1e8], R2 ;  /* 0x00007a00100a7a25 */ /* 0x000fc800078e0002 */
[----:B------:R-:W-:Y:S02]  /*0560*/  @P0 IMAD R5, R166, c[0x0][0x1ec], R5 ;  /* 0x00007b00a6050a24 */ /* 0x000fe400078e0205 */
[----:B------:R-:W-:Y:S01]  /*0570*/  @!P0 IMAD.IADD R5, R13, 0x1, R4 ;  /* 0x000000010d058824 */ /* 0x000fe200078e0204 */
[----:B------:R-:W-:Y:S01]  /*0580*/  IADD3 R6, P0, R6, R10, RZ ;  /* 0x0000000a06067210 */ /* 0x000fe20007f1e0ff */
[----:B------:R-:W-:Y:S02]  /*0590*/  IMAD R4, R16, c[0x0][0x1ec], R7 ;  /* 0x00007b0010047a24 */ /* 0x000fe400078e0207 */
[----:B------:R-:W-:-:S03]  /*05a0*/  IMAD R15, R15, c[0x0][0x1f0], RZ ;  /* 0x00007c000f0f7a24 */ /* 0x000fc600078e02ff */
[----:B------:R-:W-:Y:S01]  /*05b0*/  IADD3.X R7, R5, R11, R4, P0, !PT ;  /* 0x0000000b05077210 */ /* 0x000fe200007fe404 */
[----:B------:R-:W-:Y:S01]  /*05c0*/  IMAD R5, R18, c[0x0][0x1c0], R22 ;  /* 0x0000700012057a24 */ /* 0x000fe200078e0216 */
[----:B------:R-:W-:Y:S01]  /*05d0*/  ISETP.GE.AND P0, PT, R0, R165, PT ;  /* 0x000000a50000720c */ /* 0x000fe20003f06270 */
[C---:B------:R-:W-:Y:S02]  /*05e0*/  IMAD R15, R22.reuse, c[0x0][0x1f4], R15 ;  /* 0x00007d00160f7a24 */ /* 0x040fe400078e020f */
[----:B------:R-:W-:Y:S01]  /*05f0*/  IMAD.WIDE.U32 R22, R22, c[0x0][0x1f0], R6 ;  /* 0x00007c0016167a25 */ /* 0x000fe200078e0006 */
[----:B------:R-:W-:-:S03]  /*0600*/  IADD3 R7, R2, 0x40, RZ ;  /* 0x0000004002077810 */ /* 0x000fc60007ffe0ff */
[----:B------:R-:W-:Y:S01]  /*0610*/  IMAD R16, R5, c[0x0][0x214], R16 ;  /* 0x0000850005107a24 */ /* 0x000fe200078e0210 */
[----:B------:R-:W-:Y:S01]  /*0620*/  SHF.R.S32.HI R5, RZ, 0x1f, R0 ;  /* 0x0000001fff057819 */ /* 0x000fe20000011400 */
        /* <DEDUP_REMOVED lines=13> */
.L_x_6644:
[----:B------:R-:W-:Y:S05]  /*0700*/  BSYNC B0 ;  /* 0x0000000000007941 */ /* 0x000fea0003800000 */
.L_x_6643:
        /* <DEDUP_REMOVED lines=18> */
.L_x_6646:
[----:B------:R-:W-:Y:S05]  /*0830*/  BSYNC B0 ;  /* 0x0000000000007941 */ /* 0x000fea0003800000 */
.L_x_6645:
        /* <DEDUP_REMOVED lines=18> */
.L_x_6648:
[----:B------:R-:W-:Y:S05]  /*0960*/  BSYNC B0 ;  /* 0x0000000000007941 */ /* 0x000fea0003800000 */
.L_x_6647:
        /* <DEDUP_REMOVED lines=17> */
.L_x_6650:
[----:B------:R-:W-:Y:S05]  /*0a80*/  BSYNC B0 ;  /* 0x0000000000007941 */ /* 0x000fea0003800000 */
.L_x_6649:
        /* <DEDUP_REMOVED lines=19> */
.L_x_6642:
[----:B--2---:R-:W-:Y:S01]  /*0bc0*/  ISETP.NE.U32.AND P2, PT, RZ, c[0x0][0x2c0], PT ;  /* 0x0000b000ff007a0c */ /* 0x004fe20003f45070 */
        /* <DEDUP_REMOVED lines=64> */
[----:B------:R-:W-:Y:S02]  /*0fd0*/  IADD3 R4, -R5, RZ, RZ ;  /* 0x000000ff05047210 */ /* 0x000fe40007ffe1ff */
[----:B------:R-:W-:-:S03]  /*0fe0*/  ISETP.GE.AND P1, PT, R3, RZ, PT ;  /* 0x000000ff0300720c */ /* 0x000fc60003f26270 */
[----:B------:R-:W-:-:S04]  /*0ff0*/  IMAD R7, R4, c[0x0][0x2d0], R7 ;  /* 0x0000b40004077a24 */ /* 0x000fc800078e0207 */
[----:B------:R-:W-:Y:S02]  /*1000*/  @P2 IADD3 R0, R0, 0x1, RZ ;  /* 0x0000000100002810 */ /* 0x000fe40007ffe0ff */
[----:B------:R-:W-:Y:S02]  /*1010*/  ISETP.NE.AND P2, PT, RZ, c[0x0][0x1c8], PT ;  /* 0x00007200ff007a0c */ /* 0x000fe40003f45270 */
[----:B------:R-:W-:Y:S02]  /*1020*/  SHF.R.S32.HI R5, RZ, 0x1f, R7 ;  /* 0x0000001fff057819 */ /* 0x000fe40000011407 */
[----:B------:R-:W-:-:S03]  /*1030*/  @!P1 IMAD.MOV R0, RZ, RZ, -R0 ;  /* 0x000000ffff009224 */ /* 0x000fc600078e0a00 */
[----:B------:R-:W-:-:S06]  /*1040*/  IMAD R4, R5, c[0x0][0x198], RZ ;  /* 0x0000660005047a24 */ /* 0x000fcc00078e02ff */
        /* <DEDUP_REMOVED lines=10> */
[----:B------:R-:W-:Y:S01]  /*10f0*/  IMAD R3, R7, c[0x0][0x19c], R4 ;  /* 0x0000670007037a24 */ /* 0x000fe200078e0204 */
        /* <DEDUP_REMOVED lines=8> */
.L_x_6651:
        /* <DEDUP_REMOVED lines=15> */
.L_x_6653:
[----:B------:R-:W-:-:S04]  /*1270*/  IABS R5, c[0x0][0x1c8] ;  /* 0x0000720000057a13 */ /* 0x000fc80000000000 */
[----:B------:R-:W1:Y:S08]  /*1280*/  I2F.RP R11, R5 ;  /* 0x00000005000b7306 */ /* 0x000e700000209400 */
[----:B-1----:R-:W1:Y:S02]  /*1290*/  MUFU.RCP R12, R11 ;  /* 0x0000000b000c7308 */ /* 0x002e640000001000 */
[----:B-1----:R-:W-:Y:S01]  /*12a0*/  IADD3 R12, R12, 0xffffffe, RZ ;  /* 0x0ffffffe0c0c7810 */ /* 0x002fe20007ffe0ff */
[----:B------:R-:W-:-:S05]  /*12b0*/  @P4 IMAD.IADD R11, R3, 0x1, R10 ;  /* 0x00000001030b4824 */ /* 0x000fca00078e020a */
[----:B------:R-:W1:Y:S01]  /*12c0*/  F2I.FTZ.U32.TRUNC.NTZ R13, R12 ;  /* 0x0000000c000d7305 */ /* 0x000e62000021f000 */
[----:B------:R-:W-:-:S04]  /*12d0*/  @P4 IMAD.WIDE.U32 R24, R11, c[0x0][0x1a0], RZ ;  /* 0x000068000b184a25 */ /* 0x000fc800078e00ff */
[----:B------:R-:W-:Y:S02]  /*12e0*/  @P4 IMAD R11, R11, c[0x0][0x1a4], R25 ;  /* 0x000069000b0b4a24 */ /* 0x000fe400078e0219 */
[----:B-1----:R-:W-:Y:S01]  /*12f0*/  IMAD.MOV R0, RZ, RZ, -R13 ;  /* 0x000000ffff007224 */ /* 0x002fe200078e0a0d */
[----:B------:R-:W-:-:S03]  /*1300*/  MOV R12, RZ ;  /* 0x000000ff000c7202 */ /* 0x000fc60000000f00 */
[----:B------:R-:W-:Y:S01]  /*1310*/  IMAD R4, R0, R5, RZ ;  /* 0x0000000500047224 */ /* 0x000fe200078e02ff */
[----:B------:R-:W-:-:S03]  /*1320*/  IABS R0, R22 ;  /* 0x0000001600007213 */ /* 0x000fc60000000000 */
[----:B------:R-:W-:Y:S01]  /*1330*/  IMAD.HI.U32 R4, R13, R4, R12 ;  /* 0x000000040d047227 */ /* 0x000fe200078e000c */
[----:B------:R-:W-:-:S03]  /*1340*/  MOV R13, R9 ;  /* 0x00000009000d7202 */ /* 0x000fc60000000f00 */
[----:B------:R-:W-:Y:S02]  /*1350*/  IMAD.MOV.U32 R7, RZ, RZ, R0 ;  /* 0x000000ffff077224 */ /* 0x000fe400078e0000 */
[----:B------:R-:W-:Y:S02]  /*1360*/  IMAD.MOV.U32 R12, RZ, RZ, R6 ;  /* 0x000000ffff0c7224 */ /* 0x000fe400078e0006 */
        /* <DEDUP_REMOVED lines=35> */
.L_x_6652:
[----:B------:R-:W-:Y:S01]  /*15a0*/  ISETP.NE.AND P1, PT, R166, -0x1, PT ;  /* 0xffffffffa600780c */ /* 0x000fe20003f25270 */
[----:B------:R-:W-:Y:S01]  /*15b0*/  BSSY B0, `(.L_x_6654) ;  /* 0x000005e000007945 */ /* 0x000fe20003800000 */
[----:B------:R-:W-:Y:S02]  /*15c0*/  SHF.R.S32.HI R3, RZ, 0x1f, R8 ;  /* 0x0000001fff037819 */ /* 0x000fe40000011408 */
[----:B------:R-:W-:Y:S02]  /*15d0*/  IADD3 R156, -R16, R165, RZ ;  /* 0x000000a5109c7210 */ /* 0x000fe40007ffe1ff */
[CC--:B------:R-:W-:Y:S02]  /*15e0*/  LEA.HI R20, R3.reuse, R8.reuse, RZ, 0x3 ;  /* 0x0000000803147211 */ /* 0x0c0fe400078f18ff */
[----:B------:R-:W-:Y:S02]  /*15f0*/  LEA.HI R14, R3, R8, RZ, 0x4 ;  /* 0x00000008030e7211 */ /* 0x000fe400078f20ff */
[----:B------:R-:W-:-:S02]  /*1600*/  LOP3.LUT R15, R20, 0xfffffff8, RZ, 0xc0, !PT ;  /* 0xfffffff8140f7812 */ /* 0x000fc400078ec0ff */
[----:B------:R-:W-:Y:S01]  /*1610*/  SHF.R.S32.HI R20, RZ, 0x3, R20 ;  /* 0x00000003ff147819 */ /* 0x000fe20000011414 */
[----:B------:R-:W-:Y:S01]  /*1620*/  @!P1 IMAD.WIDE.U32 R30, R18, c[0x0][0x178], RZ ;  /* 0x00005e00121e9a25 */ /* 0x000fe200078e00ff */
[----:B------:R-:W-:Y:S02]  /*1630*/  @!P1 SHF.R.S32.HI R17, RZ, 0x1f, R18 ;  /* 0x0000001fff119819 */ /* 0x000fe40000011412 */
[----:B------:R-:W-:Y:S01]  /*1640*/  SHF.R.S32.HI R21, RZ, 0x1f, R20 ;  /* 0x0000001fff157819 */ /* 0x000fe20000011414 */
[----:B------:R-:W-:Y:S01]  /*1650*/  IMAD.IADD R4, R8, 0x1, -R15 ;  /* 0x0000000108047824 */ /* 0x000fe200078e0a0f */
[----:B------:R-:W-:Y:S01]  /*1660*/  LOP3.LUT R15, R14, 0xfffffff0, RZ, 0xc0, !PT ;  /* 0xfffffff00e0f7812 */ /* 0x000fe200078ec0ff */
[----:B------:R-:W-:Y:S01]  /*1670*/  @!P1 IMAD R17, R17, c[0x0][0x178], RZ ;  /* 0x00005e0011119a24 */ /* 0x000fe200078e02ff */
[----:B------:R-:W-:Y:S01]  /*1680*/  SHF.R.S32.HI R23, RZ, 0x1f, R22 ;  /* 0x0000001fff177819 */ /* 0x000fe20000011416 */
[----:B------:R-:W-:Y:S01]  /*1690*/  @P1 IMAD.WIDE.U32 R28, R166, c[0x0][0x190], RZ ;  /* 0x00006400a61c1a25 */ /* 0x000fe200078e00ff */
[----:B------:R-:W-:-:S02]  /*16a0*/  SHF.L.U32 R168, R4, 0x3, RZ ;  /* 0x0000000304a87819 */ /* 0x000fc400000006ff */
[----:B------:R-:W-:Y:S01]  /*16b0*/  IADD3 R15, -R15, R8, RZ ;  /* 0x000000080f0f7210 */ /* 0x000fe20007ffe1ff */
[----:B-----5:R-:W-:Y:S01]  /*16c0*/  @!P1 IMAD R2, R18, c[0x0][0x17c], R17 ;  /* 0x00005f0012029a24 */ /* 0x020fe200078e0211 */
[C---:B------:R-:W-:Y:S01]  /*16d0*/  IADD3 R24, P2, R168.reuse, R24, RZ ;  /* 0x00000018a8187210 */ /* 0x040fe20007f5e0ff */
[----:B------:R-:W-:Y:S01]  /*16e0*/  @!P1 IMAD.MOV.U32 R28, RZ, RZ, R30 ;  /* 0x000000ffff1c9224 */ /* 0x000fe200078e001e */
[----:B------:R-:W-:Y:S01]  /*16f0*/  IADD3 R26, P3, R168, R26, RZ ;  /* 0x0000001aa81a7210 */ /* 0x000fe20007f7e0ff */
[----:B------:R-:W-:Y:S01]  /*1700*/  @P1 IMAD R13, R166, c[0x0][0x194], R29 ;  /* 0x00006500a60d1a24 */ /* 0x000fe200078e021d */
[----:B------:R-:W-:Y:S01]  /*1710*/  SHF.R.S32.HI R12, RZ, 0x1f, R15 ;  /* 0x0000001fff0c7819 */ /* 0x000fe2000001140f */
[----:B------:R-:W-:Y:S01]  /*1720*/  @!P1 IMAD.IADD R13, R31, 0x1, R2 ;  /* 0x000000011f0d9824 */ /* 0x000fe200078e0202 */
[--C-:B------:R-:W-:Y:S01]  /*1730*/  SHF.R.S32.HI R2, RZ, 0x1f, R168.reuse ;  /* 0x0000001fff027819 */ /* 0x100fe200000114a8 */
[----:B------:R-:W-:Y:S01]  /*1740*/  IMAD.SHL.U32 R19, R20, 0x40, RZ ;  /* 0x0000004014137824 */ /* 0x000fe200078e00ff */
[----:B------:R-:W-:Y:S01]  /*1750*/  IADD3 R28, P1, R168, R28, RZ ;  /* 0x0000001ca81c7210 */ /* 0x000fe20007f3e0ff */
[----:B------:R-:W-:Y:S01]  /*1760*/  IMAD R31, R23, c[0x0][0x1a8], RZ ;  /* 0x00006a00171f7a24 */ /* 0x000fe200078e02ff */
[----:B------:R-:W-:Y:S01]  /*1770*/  LEA.HI R12, R12, R15, RZ, 0x3 ;  /* 0x0000000f0c0c7211 */ /* 0x000fe200078f18ff */
[C---:B------:R-:W-:Y:S01]  /*1780*/  IMAD.X R25, R2.reuse, 0x1, R11, P2 ;  /* 0x0000000102197824 */ /* 0x040fe200010e060b */
[----:B------:R-:W-:Y:S01]  /*1790*/  LOP3.LUT R19, R19, 0x1c0, RZ, 0xc0, !PT ;  /* 0x000001c013137812 */ /* 0x000fe200078ec0ff */
[----:B------:R-:W-:Y:S01]  /*17a0*/  IMAD.X R27, R2, 0x1, R9, P3 ;  /* 0x00000001021b7824 */ /* 0x000fe200018e0609 */
[----:B------:R-:W-:Y:S01]  /*17b0*/  IADD3 R157, R168, 0x40, RZ ;  /* 0x00000040a89d7810 */ /* 0x000fe20007ffe0ff */
[----:B------:R-:W-:Y:S01]  /*17c0*/  IMAD.X R29, R2, 0x1, R13, P1 ;  /* 0x00000001021d7824 */ /* 0x000fe200008e060d */
[----:B------:R-:W-:Y:S01]  /*17d0*/  LEA.HI R2, R3, R8, RZ, 0x6 ;  /* 0x0000000803027211 */ /* 0x000fe200078f30ff */
[----:B------:R-:W-:Y:S01]  /*17e0*/  IMAD R9, R6, c[0x0][0x1b8], RZ ;  /* 0x00006e0006097a24 */ /* 0x000fe200078e02ff */
[----:B------:R-:W-:Y:S01]  /*17f0*/  LOP3.LUT R17, R19, 0x38, R168, 0xf8, !PT ;  /* 0x0000003813117812 */ /* 0x000fe200078ef8a8 */
[----:B------:R-:W-:Y:S01]  /*1800*/  IMAD.WIDE.U32 R24, R0, c[0x0][0x1b8], R24 ;  /* 0x00006e0000187a25 */ /* 0x000fe200078e0018 */
[----:B------:R-:W-:-:S02]  /*1810*/  SHF.R.U32.HI R10, RZ, 0x3, R19 ;  /* 0x00000003ff0a7819 */ /* 0x000fc40000011613 */
[----:B------:R-:W-:Y:S01]  /*1820*/  IADD3 R7, P1, R20, R7, RZ ;  /* 0x0000000714077210 */ /* 0x000fe20007f3e0ff */
[----:B------:R-:W-:Y:S01]  /*1830*/  IMAD.SHL.U32 R13, R2, 0x8, RZ ;  /* 0x00000008020d7824 */ /* 0x000fe200078e00ff */
[----:B------:R-:W-:Y:S01]  /*1840*/  LOP3.LUT R10, R17, R10, RZ, 0x3c, !PT ;  /* 0x0000000a110a7212 */ /* 0x000fe200078e3cff */
[----:B------:R-:W-:Y:S01]  /*1850*/  IMAD R9, R0, c[0x0][0x1bc], R9 ;  /* 0x00006f0000097a24 */ /* 0x000fe200078e0209 */
[----:B------:R-:W-:Y:S01]  /*1860*/  LOP3.LUT R0, R12, 0xfffffff8, RZ, 0xc0, !PT ;  /* 0xfffffff80c007812 */ /* 0x000fe200078ec0ff */
[----:B------:R-:W-:Y:S01]  /*1870*/  IMAD.X R5, R21, 0x1, R5, P1 ;  /* 0x0000000115057824 */ /* 0x000fe200008e0605 */
[----:B------:R-:W-:Y:S01]  /*1880*/  LOP3.LUT R164, R10, 0xfffffe00, R13, 0xf8, !PT ;  /* 0xfffffe000aa47812 */ /* 0x000fe200078ef80d */
[----:B------:R-:W-:Y:S01]  /*1890*/  IMAD.IADD R25, R25, 0x1, R9 ;  /* 0x0000000119197824 */ /* 0x000fe200078e0209 */
[----:B------:R-:W-:Y:S01]  /*18a0*/  IADD3 R10, R15, -R0, RZ ;  /* 0x800000000f0a7210 */ /* 0x000fe20007ffe0ff */
[----:B------:R-:W-:Y:S01]  /*18b0*/  IMAD R0, R5, c[0x0][0x1a0], RZ ;  /* 0x0000680005007a24 */ /* 0x000fe200078e02ff */
[----:B------:R-:W-:Y:S01]  /*18c0*/  LEA.HI R3, R3, R8, RZ, 0x5 ;  /* 0x0000000803037211 */ /* 0x000fe200078f28ff */
[----:B------:R-:W-:Y:S01]  /*18d0*/  IMAD R11, R21, c[0x0][0x198], RZ ;  /* 0x00006600150b7a24 */ /* 0x000fe200078e02ff */
[----:B------:R-:W-:Y:S01]  /*18e0*/  R2P PR, R10, 0x6 ;  /* 0x000000060a007804 */ /* 0x000fe20000000000 */
[C---:B------:R-:W-:Y:S01]  /*18f0*/  IMAD.WIDE.U32 R128, R20.reuse, c[0x0][0x198], R26 ;  /* 0x0000660014807a25 */ /* 0x040fe200078e001a */
[----:B------:R-:W-:-:S02]  /*1900*/  ISETP.GE.AND P3, PT, R20, R156, PT ;  /* 0x0000009c1400720c */ /* 0x000fc40003f66270 */
[----:B------:R-:W-:Y:S01]  /*1910*/  LOP3.LUT R15, R3, 0xffffffe0, RZ, 0xc0, !PT ;  /* 0xffffffe0030f7812 */ /* 0x000fe200078ec0ff */
[C---:B------:R-:W-:Y:S01]  /*1920*/  IMAD R9, R7.reuse, c[0x0][0x1a4], R0 ;  /* 0x0000690007097a24 */ /* 0x040fe200078e0200 */
[----:B------:R-:W-:Y:S01]  /*1930*/  SHF.R.S32.HI R160, RZ, 0x5, R3 ;  /* 0x00000005ffa07819 */ /* 0x000fe20000011403 */
[----:B------:R-:W-:-:S04]  /*1940*/  IMAD.WIDE.U32 R26, R7, c[0x0][0x1a0], R24 ;  /* 0x00006800071a7a25 */ /* 0x000fc800078e0018 */
[----:B------:R-:W-:Y:S02]  /*1950*/  IMAD.MOV.U32 R7, RZ, RZ, 0x10 ;  /* 0x00000010ff077424 */ /* 0x000fe400078e00ff */
[----:B------:R-:W-:Y:S02]  /*1960*/  IMAD.MOV.U32 R5, RZ, RZ, 0x20 ;  /* 0x00000020ff057424 */ /* 0x000fe400078e00ff */
[C---:B------:R-:W-:Y:S01]  /*1970*/  IMAD R31, R22.reuse, c[0x0][0x1ac], R31 ;  /* 0x00006b00161f7a24 */ /* 0x040fe200078e021f */
[----:B------:R-:W-:Y:S01]  /*1980*/  SEL R3, R7, 0xfffffff0, !P1 ;  /* 0xfffffff007037807 */ /* 0x000fe20004800000 */
[----:B------:R-:W-:Y:S01]  /*1990*/  IMAD.WIDE.U32 R28, R22, c[0x0][0x1a8], R28 ;  /* 0x00006a00161c7a25 */ /* 0x000fe200078e001c */
[----:B------:R-:W-:-:S03]  /*19a0*/  SEL R2, R5, 0xffffffe0, !P2 ;  /* 0xffffffe005027807 */ /* 0x000fc60005000000 */
[----:B------:R-:W-:Y:S01]  /*19b0*/  IMAD R11, R20, c[0x0][0x19c], R11 ;  /* 0x00006700140b7a24 */ /* 0x000fe200078e020b */
[----:B------:R-:W-:Y:S01]  /*19c0*/  IADD3 R31, R29, R31, RZ ;  /* 0x0000001f1d1f7210 */ /* 0x000fe20007ffe0ff */
[----:B------:R-:W-:-:S04]  /*19d0*/  IMAD.WIDE R32, R33, 0x40, R20 ;  /* 0x0000004021207825 */ /* 0x000fc800078e0214 */
[----:B------:R-:W-:Y:S02]  /*19e0*/  IMAD.IADD R103, R129, 0x1, R11 ;  /* 0x0000000181677824 */ /* 0x000fe400078e020b */
        /* <DEDUP_REMOVED lines=26> */
.L_x_6655:
[----:B------:R-:W-:Y:S05]  /*1b90*/  BSYNC B0 ;  /* 0x0000000000007941 */ /* 0x000fea0003800000 */
.L_x_6654:
        /* <DEDUP_REMOVED lines=29> */
.L_x_6657:
[----:B------:R-:W-:Y:S05]  /*1d70*/  BSYNC B0 ;  /* 0x0000000000007941 */ /* 0x000fea0003800000 */
.L_x_6656:
        /* <DEDUP_REMOVED lines=29> */
.L_x_6659:
[----:B------:R-:W-:Y:S05]  /*1f50*/  BSYNC B0 ;  /* 0x0000000000007941 */ /* 0x000fea0003800000 */
.L_x_6658:
        /* <DEDUP_REMOVED lines=28> */
.L_x_6661:
[----:B------:R-:W-:Y:S05]  /*2120*/  BSYNC B0 ;  /* 0x0000000000007941 */ /* 0x000fea0003800000 */
.L_x_6660:
        /* <DEDUP_REMOVED lines=23> */
.L_x_6663:
[----:B------:R-:W-:Y:S05]  /*22a0*/  BSYNC B0 ;  /* 0x0000000000007941 */ /* 0x000fea0003800000 */
.L_x_6662:
        /* <DEDUP_REMOVED lines=25> */
.L_x_6665:
[----:B------:R-:W-:Y:S05]  /*2440*/  BSYNC B0 ;  /* 0x0000000000007941 */ /* 0x000fea0003800000 */
.L_x_6664:
[----:B------:R-:W-:Y:S01]  /*2450*/  ISETP.GE.AND P1, PT, R11, R6, PT ;  /* 0x000000060b00720c */ /* 0x000fe20003f26270 */
[----:B------:R-:W-:-:S12]  /*2460*/  BSSY B0, `(.L_x_6666) ;  /* 0x0000016000007945 */ /* 0x000fd80003800000 */
[----:B------:R-:W-:Y:S05]  /*2470*/  @P1 BRA `(.L_x_6667) ;  /* 0x0000014000001947 */ /* 0x000fea0003800000 */
[----:B------:R-:W-:Y:S01]  /*2480*/  ISETP.GE.AND P2, PT, R168, c[0x0][0x220], PT ;  /* 0x00008800a8007a0c */ /* 0x000fe20003f46270 */
[----:B------:R-:W-:Y:S01]  /*2490*/  IMAD.MOV.U32 R0, RZ, RZ, c[0x0][0x19c] ;  /* 0x00006700ff007624 */ /* 0x000fe200078e00ff */
[C---:B------:R-:W-:Y:S02]  /*24a0*/  LEA R17, P3, R88.reuse, R128, 0x5 ;  /* 0x0000008058117211 */ /* 0x040fe400078628ff */
        /* <DEDUP_REMOVED lines=17> */
.L_x_6667:
[----:B------:R-:W-:Y:S05]  /*25c0*/  BSYNC B0 ;  /* 0x0000000000007941 */ /* 0x000fea0003800000 */
.L_x_6666:
        /* <DEDUP_REMOVED lines=8> */
[----:B--2---:R-:W-:-:S05]  /*2650*/  IMAD.WIDE.U32 R30, R88, 0x30, R128 ;  /* 0x00000030581e7825 */ /* 0x004fca00078e0080 */
[----:B------:R-:W-:-:S03]  /*2660*/  IADD3 R0, R31, UR4, RZ ;  /* 0x000000041f007c10 */ /* 0x000fc6000fffe0ff */
        /* <DEDUP_REMOVED lines=15> */
.L_x_6669:
[----:B------:R-:W-:Y:S05]  /*2760*/  BSYNC B0 ;  /* 0x0000000000007941 */ /* 0x000fea0003800000 */
.L_x_6668:
        /* <DEDUP_REMOVED lines=26> */
[----:B------:R-:W-:Y:S01]  /*2910*/  LEA.HI R161, R18, R15, RZ, 0x2 ;  /* 0x0000000f12a17211 */ /* 0x000fe200078f10ff */
[----:B------:R-:W-:Y:S01]  /*2920*/  BSSY B0, `(.L_x_6670) ;  /* 0x0000030000007945 */ /* 0x000fe20003800000 */
[----:B------:R-:W2:Y:S01]  /*2930*/  MUFU.RCP R15, c[0x0][0x238] ;  /* 0x00008e00000f7b08 */ /* 0x000ea20000001000 */
[----:B------:R-:W-:-:S02]  /*2940*/  LOP3.LUT R19, R19, 0x1c0, RZ, 0xc0, !PT ;  /* 0x000001c013137812 */ /* 0x000fc400078ec0ff */
[----:B------:R-:W-:Y:S02]  /*2950*/  LOP3.LUT R17, R10, 0x8, R17, 0xf8, !PT ;  /* 0x000000080a117812 */ /* 0x000fe400078ef811 */
[----:B------:R-:W-:Y:S02]  /*2960*/  SHF.R.U32.HI R10, RZ, 0x3, R10 ;  /* 0x00000003ff0a7819 */ /* 0x000fe4000001160a */
[----:B------:R-:W-:Y:S02]  /*2970*/  SHF.R.S32.HI R21, RZ, 0x1f, R160 ;  /* 0x0000001fff157819 */ /* 0x000fe400000114a0 */
[----:B------:R-:W-:Y:S01]  /*2980*/  LOP3.LUT R4, R17, R10, RZ, 0x3c, !PT ;  /* 0x0000000a11047212 */ /* 0x000fe200078e3cff */
[----:B------:R-:W-:Y:S01]  /*2990*/  IMAD.SHL.U32 R17, R12, 0x40, RZ ;  /* 0x000000400c117824 */ /* 0x000fe200078e00ff */
[----:B------:R3:W-:Y:S01]  /*29a0*/  @P2 STS.128 [R164+0x8000], RZ ;  /* 0x008000ffa4002388 */ /* 0x0007e20000000c00 */
[----:B------:R-:W-:Y:S02]  /*29b0*/  SHF.R.S32.HI R161, RZ, 0x2, R161 ;  /* 0x00000002ffa17819 */ /* 0x000fe400000114a1 */
[----:B------:R-:W-:Y:S01]  /*29c0*/  LOP3.LUT R14, R19, 0x8, R14, 0xf8, !PT ;  /* 0x00000008130e7812 */ /* 0x000fe200078ef80e */
[----:B------:R3:W-:Y:S01]  /*29d0*/  @P2 STS.128 [R164+0xa000], RZ ;  /* 0x00a000ffa4002388 */ /* 0x0007e20000000c00 */
[----:B------:R-:W-:-:S02]  /*29e0*/  LOP3.LUT R17, R17, 0xfffffe00, RZ, 0xc0, !PT ;  /* 0xfffffe0011117812 */ /* 0x000fc400078ec0ff */
[----:B------:R-:W-:Y:S02]  /*29f0*/  SHF.R.U32.HI R19, RZ, 0x3, R19 ;  /* 0x00000003ff137819 */ /* 0x000fe40000011613 */
[----:B------:R-:W-:Y:S01]  /*2a00*/  LEA.HI R21, R21, R160, RZ, 0x2 ;  /* 0x000000a015157211 */ /* 0x000fe200078f10ff */
[----:B------:R-:W-:Y:S01]  /*2a10*/  IMAD R155, R160, 0x400, R17 ;  /* 0x00000400a09b7824 */ /* 0x000fe200078e0211 */
[----:B------:R-:W-:Y:S02]  /*2a20*/  IADD3 R16, R16, 0x1, R161 ;  /* 0x0000000110107810 */ /* 0x000fe40007ffe0a1 */
[----:B------:R-:W-:Y:S01]  /*2a30*/  LOP3.LUT R19, R14, R19, RZ, 0x3c, !PT ;  /* 0x000000130e137212 */ /* 0x000fe200078e3cff */
[----:B------:R-:W-:Y:S01]  /*2a40*/  IMAD.IADD R155, R4, 0x1, R155 ;  /* 0x00000001049b7824 */ /* 0x000fe200078e029b */
[----:B------:R-:W-:Y:S02]  /*2a50*/  LOP3.LUT R21, R21, 0xfffffffc, RZ, 0xc0, !PT ;  /* 0xfffffffc15157812 */ /* 0x000fe400078ec0ff */
[----:B------:R-:W-:Y:S01]  /*2a60*/  LEA R180, P1, R26, c[0x0][0x170], 0x1 ;  /* 0x00005c001ab47a11 */ /* 0x000fe200078208ff */
[----:B------:R-:W-:Y:S01]  /*2a70*/  IMAD R154, R154, 0x200, R19 ;  /* 0x000002009a9a7824 */ /* 0x000fe200078e0213 */
[----:B------:R-:W-:Y:S01]  /*2a80*/  IADD3 R91, R90, R16, -R165 ;  /* 0x000000105a5b7210 */ /* 0x000fe20007ffe8a5 */
[----:B------:R-:W-:Y:S01]  /*2a90*/  IMAD.IADD R160, R160, 0x1, -R21 ;  /* 0x00000001a0a07824 */ /* 0x000fe200078e0a15 */
        /* <DEDUP_REMOVED lines=19> */
[----:B--2---:R-:W-:-:S05]  /*2bd0*/  MOV R178, R180 ;  /* 0x000000b400b27202 */ /* 0x004fca0000000f00 */
[----:B------:R-:W-:Y:S01]  /*2be0*/  @!PT LDS RZ, [RZ] ;  /* 0x00000000fffff984 */ /* 0x000fe20000000800 */
[----:B------:R-:W-:Y:S01]  /*2bf0*/  @!PT LDS RZ, [RZ] ;  /* 0x00000000fffff984 */ /* 0x000fe20000000800 */
[----:B------:R-:W-:Y:S01]  /*2c00*/  @!PT LDS RZ, [RZ] ;  /* 0x00000000fffff984 */ /* 0x000fe20000000800 */
[----:B------:R2:W-:Y:S02]  /*2c10*/  LDGSTS.E.BYPASS.LTC128B.128 [R164+0xa000], [R178.64+0x80] ;  /* 0x0a000080b2a47fae */ /* 0x0005e4000b901d48 */
.L_x_6671:
[----:B---3--:R-:W-:Y:S05]  /*2c20*/  BSYNC B0 ;  /* 0x0000000000007941 */ /* 0x008fea0003800000 */
.L_x_6670:
        /* <DEDUP_REMOVED lines=25> */
.L_x_6673:
[----:B------:R-:W-:Y:S05]  /*2dc0*/  BSYNC B0 ;  /* 0x0000000000007941 */ /* 0x000fea0003800000 */
.L_x_6672:
        /* <DEDUP_REMOVED lines=25> */
.L_x_6675:
[----:B------:R-:W-:Y:S05]  /*2f60*/  BSYNC B0 ;  /* 0x0000000000007941 */ /* 0x000fea0003800000 */
.L_x_6674:
        /* <DEDUP_REMOVED lines=8> */
[----:B------:R1:W-:Y:S01]  /*2ff0*/  @P2 STS.128 [R164+0x9800], RZ ;  /* 0x009800ffa4002388 */ /* 0x0003e20000000c00 */
[----:B--2---:R-:W-:-:S03]  /*3000*/  @!P2 MOV R178, R180 ;  /* 0x000000b400b2a202 */ /* 0x004fc60000000f00 */
        /* <DEDUP_REMOVED lines=18> */
.L_x_6677:
[----:B------:R-:W-:Y:S05]  /*3130*/  BSYNC B0 ;  /* 0x0000000000007941 */ /* 0x000fea0003800000 */
.L_x_6676:
[----:B------:R-:W-:Y:S01]  /*3140*/  IMAD.SHL.U32 R154, R154, 0x2, RZ ;  /* 0x000000029a9a7824 */ /* 0x000fe200078e00ff */
[----:B----4-:R-:W-:Y:S01]  /*3150*/  LDSM.16.M88.4 R12, [R155] ;  /* 0x000000009b0c783b */ /* 0x010fe20000000200 */
[--C-:B------:R-:W-:Y:S01]  /*3160*/  IMAD R153, R3, 0x2, R155.reuse ;  /* 0x0000000203997824 */ /* 0x100fe200078e029b */
[----:B------:R-:W-:Y:S01]  /*3170*/  IADD3 R129, R91, 0x8, RZ ;  /* 0x000000085b817810 */ /* 0x000fe20007ffe0ff */
[--C-:B------:R-:W-:Y:S01]  /*3180*/  IMAD R92, R7, 0x2, R154.reuse ;  /* 0x00000002075c7824 */ /* 0x100fe200078e029a */
[----:B------:R-:W4:Y:S01]  /*3190*/  LDSM.16.M88.4 R48, [R154+0x4800] ;  /* 0x004800009a30783b */ /* 0x000f220000000200 */
[----:B------:R-:W-:Y:S01]  /*31a0*/  IMAD R151, R2, 0x2, R155 ;  /* 0x0000000202977824 */ /* 0x000fe200078e029b */
[----:B------:R-:W-:Y:S01]  /*31b0*/  IADD3 R6, R154, 0x4000, RZ ;  /* 0x000040009a067810 */ /* 0x000fe20007ffe0ff */
[----:B------:R-:W-:Y:S01]  /*31c0*/  IMAD R147, R5, 0x2, R154 ;  /* 0x0000000205937824 */ /* 0x000fe200078e029a */
[----:B------:R-:W5:Y:S01]  /*31d0*/  LDSM.16.M88.4 R40, [R154+0x5000] ;  /* 0x005000009a28783b */ /* 0x000f620000000200 */
[----:B------:R-:W-:Y:S01]  /*31e0*/  IMAD R150, R2, 0x2, R153 ;  /* 0x0000000202967824 */ /* 0x000fe200078e0299 */
[-C--:B------:R-:W-:Y:S01]  /*31f0*/  IMNMX R130, R91, R90.reuse, PT ;  /* 0x0000005a5b827217 */ /* 0x080fe20003800200 */
[----:B------:R-:W-:Y:S01]  /*3200*/  IMAD R152, R7, 0x2, R6 ;  /* 0x0000000207987824 */ /* 0x000fe200078e0206 */
[----:B------:R-:W1:Y:S01]  /*3210*/  LDSM.16.M88.4 R20, [R154+0x4000] ;  /* 0x004000009a14783b */ /* 0x000e620000000200 */
[----:B------:R-:W-:Y:S01]  /*3220*/  IMAD.IADD R6, R25, 0x1, R162 ;  /* 0x0000000119067824 */ /* 0x000fe200078e02a2 */
[----:B------:R-:W-:Y:S01]  /*3230*/  IMNMX R129, R129, R90, PT ;  /* 0x0000005a81817217 */ /* 0x000fe20003800200 */
[----:B------:R-:W-:Y:S01]  /*3240*/  IMAD R149, R5, 0x2, R152 ;  /* 0x0000000205957824 */ /* 0x000fe200078e0298 */
[----:B------:R-:W2:Y:S02]  /*3250*/  LDSM.16.M88.4 R80, [R154+0x5800] ;  /* 0x005800009a50783b */ /* 0x000ea40000000200 */
[----:B------:R-:W-:-:S02]  /*3260*/  IADD3 R7, R6, 0x1, RZ ;  /* 0x0000000106077810 */ /* 0x000fc40007ffe0ff */
[----:B-1----:R-:W-:Y:S02]  /*3270*/  LDSM.16.M88.4 R36, [R153] ;  /* 0x000000009924783b */ /* 0x002fe40000000200 */
[----:B------:R-:W1:Y:S01]  /*3280*/  I2F R5, R7 ;  /* 0x0000000700057306 */ /* 0x000e620000201400 */
[C---:B------:R-:W-:Y:S01]  /*3290*/  ISETP.GE.AND P5, PT, R7.reuse, R130, PT ;  /* 0x000000820700720c */ /* 0x040fe20003fa6270 */
[----:B------:R-:W3:Y:S01]  /*32a0*/  LDSM.16.M88.4 R64, [R92+0x4800] ;  /* 0x004800005c40783b */ /* 0x000ee20000000200 */
[----:B------:R-:W-:-:S03]  /*32b0*/  ISETP.GE.AND P1, PT, R7, R129, PT ;  /* 0x000000810700720c */ /* 0x000fc60003f26270 */
[----:B------:R-:W1:Y:S04]  /*32c0*/  LDSM.16.M88.4 R16, [R92+0x5000] ;  /* 0x005000005c10783b */ /* 0x000e680000000200 */
[----:B------:R-:W1:Y:S04]  /*32d0*/  LDSM.16.M88.4 R68, [R92+0x4000] ;  /* 0x004000005c44783b */ /* 0x000e680000000200 */
[----:B------:R-:W1:Y:S04]  /*32e0*/  LDSM.16.M88.4 R60, [R92+0x5800] ;  /* 0x005800005c3c783b */ /* 0x000e680000000200 */
[----:B------:R-:W-:Y:S01]  /*32f0*/  LDSM.16.M88.4 R72, [R151] ;  /* 0x000000009748783b */ /* 0x000fe20000000200 */
[C---:B----4-:R-:W-:Y:S03]  /*3300*/  HMMA.16816.F32.BF16 R52, R12.reuse, R48, RZ ;  /* 0x000000300c34723c */ /* 0x050fe600000418ff */
[----:B--2---:R-:W2:Y:S04]  /*3310*/  LDSM.16.M88.4 R8, [R147+0x4800] ;  /* 0x004800009308783b */ /* 0x004ea80000000200 */
[----:B------:R-:W4:Y:S01]  /*3320*/  LDSM.16.M88.4 R56, [R147+0x4000] ;  /* 0x004000009338783b */ /* 0x000f220000000200 */
[C---:B------:R-:W-:Y:S03]  /*3330*/  HMMA.16816.F32.BF16 R48, R12.reuse, R50, RZ ;  /* 0x000000320c30723c */ /* 0x040fe600000418ff */
[----:B------:R-:W1:Y:S04]  /*3340*/  LDSM.16.M88.4 R32, [R147+0x5000] ;  /* 0x005000009320783b */ /* 0x000e680000000200 */
[----:B------:R-:W-:Y:S01]  /*3350*/  LDSM.16.M88.4 R84, [R155+0x2000] ;  /* 0x002000009b54783b */ /* 0x000fe20000000200 */
[C---:B-----5:R-:W-:Y:S03]  /*3360*/  HMMA.16816.F32.BF16 R44, R12.reuse, R40, RZ ;  /* 0x000000280c2c723c */ /* 0x060fe600000418ff */
[----:B------:R-:W0:Y:S05]  /*3370*/  LDGDEPBAR ;  /* 0x00000000000079af */ /* 0x000e2a0000000000 */
        /* <DEDUP_REMOVED lines=8> */
[----:B------:R-:W-:Y:S07]  /*3400*/  LDSM.16.M88.4 R64, [R149] ;  /* 0x000000009540783b */ /* 0x000fee0000000200 */
[C---:B-1----:R-:W-:Y:S08]  /*3410*/  HMMA.16816.F32.BF16 R44, R36.reuse, R16, R44 ;  /* 0x00000010242c723c */ /* 0x042ff0000004182c */
[C---:B------:R-:W-:Y:S01]  /*3420*/  HMMA.16816.F32.BF16 R40, R36.reuse, R18, R40 ;  /* 0x000000122428723c */ /* 0x040fe20000041828 */
[----:B------:R-:W1:Y:S07]  /*3430*/  LDSM.16.M88.4 R16, [R147+0x5800] ;  /* 0x005800009310783b */ /* 0x000e6e0000000200 */
[C---:B------:R-:W-:Y:S08]  /*3440*/  HMMA.16816.F32.BF16 R28, R36.reuse, R68, R28 ;  /* 0x00000044241c723c */ /* 0x040ff0000004181c */
[C---:B------:R-:W-:Y:S01]  /*3450*/  HMMA.16816.F32.BF16 R20, R36.reuse, R70, R20 ;  /* 0x000000462414723c */ /* 0x040fe20000041814 */
[----:B------:R-:W-:Y:S07]  /*3460*/  LDSM.16.M88.4 R68, [R153+0x2000] ;  /* 0x002000009944783b */ /* 0x000fee0000000200 */
[C---:B------:R-:W-:Y:S08]  /*3470*/  HMMA.16816.F32.BF16 R76, R36.reuse, R60, R76 ;  /* 0x0000003c244c723c */ /* 0x040ff0000004184c */
[----:B------:R-:W-:Y:S01]  /*3480*/  HMMA.16816.F32.BF16 R12, R36, R62, R12 ;  /* 0x0000003e240c723c */ /* 0x000fe2000004180c */
[----:B------:R-:W3:Y:S04]  /*3490*/  LDSM.16.M88.4 R36, [R150] ;  /* 0x000000009624783b */ /* 0x000ee80000000200 */
[----:B------:R-:W-:Y:S03]  /*34a0*/  LDSM.16.M88.4 R60, [R149+0x1000] ;  /* 0x00100000953c783b */ /* 0x000fe60000000200 */
[C---:B--2---:R-:W-:Y:S08]  /*34b0*/  HMMA.16816.F32.BF16 R52, R72.reuse, R8, R52 ;  /* 0x000000084834723c */ /* 0x044ff00000041834 */
[C---:B------:R-:W-:Y:S01]  /*34c0*/  HMMA.16816.F32.BF16 R48, R72.reuse, R10, R48 ;  /* 0x0000000a4830723c */ /* 0x040fe20000041830 */
[----:B------:R-:W2:Y:S07]  /*34d0*/  LDSM.16.M88.4 R8, [R149+0x800] ;  /* 0x000800009508783b */ /* 0x000eae0000000200 */
[C---:B----4-:R-:W-:Y:S08]  /*34e0*/  HMMA.16816.F32.BF16 R28, R72.reuse, R56, R28 ;  /* 0x00000038481c723c */ /* 0x050ff0000004181c */
[C---:B------:R-:W-:Y:S01]  /*34f0*/  HMMA.16816.F32.BF16 R20, R72.reuse, R58, R20 ;  /* 0x0000003a4814723c */ /* 0x040fe20000041814 */
[----:B------:R-:W-:Y:S07]  /*3500*/  LDSM.16.M88.4 R56, [R149+0x1800] ;  /* 0x001800009538783b */ /* 0x000fee0000000200 */
[C---:B------:R-:W-:Y:S08]  /*3510*/  HMMA.16816.F32.BF16 R44, R72.reuse, R32, R44 ;  /* 0x00000020482c723c */ /* 0x040ff0000004182c */
[C---:B------:R-:W-:Y:S01]  /*3520*/  HMMA.16816.F32.BF16 R40, R72.reuse, R34, R40 ;  /* 0x000000224828723c */ /* 0x040fe20000041828 */
[----:B------:R-:W4:Y:S07]  /*3530*/  LDSM.16.M88.4 R32, [R154+0x6000] ;  /* 0x006000009a20783b */ /* 0x000f2e0000000200 */
[C---:B-1----:R-:W-:Y:S08]  /*3540*/  HMMA.16816.F32.BF16 R76, R72.reuse, R16, R76 ;  /* 0x00000010484c723c */ /* 0x042ff0000004184c */
[----:B------:R-:W-:Y:S01]  /*3550*/  HMMA.16816.F32.BF16 R72, R72, R18, R12 ;  /* 0x000000124848723c */ /* 0x000fe2000004180c */
[----:B------:R-:W1:Y:S04]  /*3560*/  LDSM.16.M88.4 R12, [R154+0x6800] ;  /* 0x006800009a0c783b */ /* 0x000e680000000200 */
[----:B------:R-:W-:Y:S03]  /*3570*/  LDSM.16.M88.4 R16, [R154+0x7000] ;  /* 0x007000009a10783b */ /* 0x000fe60000000200 */
[C---:B---3--:R-:W-:Y:S08]  /*3580*/  HMMA.16816.F32.BF16 R28, R36.reuse, R64, R28 ;  /* 0x00000040241c723c */ /* 0x048ff0000004181c */
[C---:B------:R-:W-:Y:S01]  /*3590*/  HMMA.16816.F32.BF16 R20, R36.reuse, R66, R20 ;  /* 0x000000422414723c */ /* 0x040fe20000041814 */
[----:B------:R-:W-:Y:S07]  /*35a0*/  LDSM.16.M88.4 R64, [R92+0x6800] ;  /* 0x006800005c40783b */ /* 0x000fee0000000200 */
        /* <DEDUP_REMOVED lines=14> */
[----:B------:R-:W-:Y:S01]  /*3690*/  HMMA.16816.F32.BF16 R48, R84, R14, R48 ;  /* 0x0000000e5430723c */ /* 0x000fe20000041830 */
[----:B------:R-:W1:Y:S07]  /*36a0*/  LDSM.16.M88.4 R12, [R151+0x2000] ;  /* 0x00200000970c783b */ /* 0x000e6e0000000200 */
[C---:B--2---:R-:W-:Y:S08]  /*36b0*/  HMMA.16816.F32.BF16 R28, R68.reuse, R8, R28 ;  /* 0x00000008441c723c */ /* 0x044ff0000004181c */
[----:B------:R-:W-:Y:S01]  /*36c0*/  HMMA.16816.F32.BF16 R20, R68, R10, R20 ;  /* 0x0000000a4414723c */ /* 0x000fe20000041814 */
[----:B------:R-:W-:Y:S07]  /*36d0*/  LDSM.16.M88.4 R8, [R150+0x2000] ;  /* 0x002000009608783b */ /* 0x000fee0000000200 */
[C---:B------:R-:W-:Y:S08]  /*36e0*/  HMMA.16816.F32.BF16 R44, R84.reuse, R16, R44 ;  /* 0x00000010542c723c */ /* 0x040ff0000004182c */
[----:B------:R-:W-:Y:S01]  /*36f0*/  HMMA.16816.F32.BF16 R40, R84, R18, R40 ;  /* 0x000000125428723c */ /* 0x000fe20000041828 */
[----:B------:R-:W2:Y:S07]  /*3700*/  LDSM.16.M88.4 R16, [R149+0x2000] ;  /* 0x002000009510783b */ /* 0x000eae0000000200 */
[----:B------:R-:W-:Y:S08]  /*3710*/  HMMA.16816.F32.BF16 R52, R68, R64, R52 ;  /* 0x000000404434723c */ /* 0x000ff00000041834 */
[C---:B-1----:R-:W-:Y:S08]  /*3720*/  HMMA.16816.F32.BF16 R28, R12.reuse, R36, R28 ;  /* 0x000000240c1c723c */ /* 0x042ff0000004181c */
[----:B------:R-:W-:Y:S01]  /*3730*/  HMMA.16816.F32.BF16 R36, R12, R38, R20 ;  /* 0x000000260c24723c */ /* 0x000fe20000041814 */
[----:B------:R-:W1:Y:S07]  /*3740*/  LDSM.16.M88.4 R20, [R147+0x7000] ;  /* 0x007000009314783b */ /* 0x000e6e0000000200 */
[C---:B------:R-:W-:Y:S08]  /*3750*/  HMMA.16816.F32.BF16 R44, R68.reuse, R60, R44 ;  /* 0x0000003c442c723c */ /* 0x040ff0000004182c */
[----:B------:R-:W-:Y:S01]  /*3760*/  HMMA.16816.F32.BF16 R40, R68, R62, R40 ;  /* 0x0000003e4428723c */ /* 0x000fe20000041828 */
[----:B------:R-:W3:Y:S07]  /*3770*/  LDSM.16.M88.4 R60, [R149+0x2800] ;  /* 0x00280000953c783b */ /* 0x000eee0000000200 */
[C---:B------:R-:W-:Y:S08]  /*3780*/  HMMA.16816.F32.BF16 R76, R84.reuse, R80, R76 ;  /* 0x00000050544c723c */ /* 0x040ff0000004184c */
[----:B------:R-:W-:Y:S08]  /*3790*/  HMMA.16816.F32.BF16 R72, R84, R82, R72 ;  /* 0x000000525448723c */ /* 0x000ff00000041848 */
[----:B--2---:R-:W-:Y:S08]  /*37a0*/  HMMA.16816.F32.BF16 R28, R8, R16, R28 ;  /* 0x00000010081c723c */ /* 0x004ff0000004181c */
[----:B------:R-:W-:Y:S08]  /*37b0*/  HMMA.16816.F32.BF16 R48, R68, R66, R48 ;  /* 0x000000424430723c */ /* 0x000ff00000041830 */
[----:B------:R-:W-:Y:S07]  /*37c0*/  HMMA.16816.F32.BF16 R52, R12, R32, R52 ;  /* 0x000000200c34723c */ /* 0x000fee0000041834 */
[----:B------:R-:W-:Y:S01]  /*37d0*/  IADD3 R32, R6, 0x8, RZ ;  /* 0x0000000806207810 */ /* 0x000fe20007ffe0ff */
[----:B------:R-:W-:Y:S01]  /*37e0*/  HMMA.16816.F32.BF16 R36, R8, R18, R36 ;  /* 0x000000120824723c */ /* 0x000fe20000041824 */
[----:B------:R-:W2:Y:S01]  /*37f0*/  LDSM.16.M88.4 R16, [R147+0x7800] ;  /* 0x007800009310783b */ /* 0x000ea20000000200 */
[-C--:B------:R-:W-:Y:S01]  /*3800*/  FFMA.FTZ R29, R0, R5.reuse, R29 ;  /* 0x00000005001d7223 */ /* 0x080fe2000001001d */
[----:B------:R-:W-:Y:S01]  /*3810*/  ISETP.GE.AND P4, PT, R32, R130, PT ;  /* 0x000000822000720c */ /* 0x000fe20003f86270 */
[----:B------:R-:W-:Y:S01]  /*3820*/  FFMA.FTZ R31, R0, R5, R31 ;  /* 0x00000005001f7223 */ /* 0x000fe2000001001f */
[----:B------:R-:W-:-:S03]  /*3830*/  ISETP.GE.AND P2, PT, R32, R129, PT ;  /* 0x000000812000720c */ /* 0x000fc60003f46270 */
[----:B------:R-:W-:Y:S01]  /*3840*/  HMMA.16816.F32.BF16 R76, R68, R56, R76 ;  /* 0x00000038444c723c */ /* 0x000fe2000004184c */
[----:B------:R-:W-:-:S06]  /*3850*/  FSEL R31, R31, -INF , !P1 ;  /* 0xff8000001f1f7808 */ /* 0x000fcc0004800000 */
[----:B------:R-:W-:Y:S01]  /*3860*/  FSEL R57, R29, -INF , !P5 ;  /* 0xff8000001d397808 */ /* 0x000fe20006800000 */
[----:B------:R-:W-:Y:S01]  /*3870*/  HMMA.16816.F32.BF16 R72, R68, R58, R72 ;  /* 0x0000003a4448723c */ /* 0x000fe20000041848 */
[----:B------:R4:W5:Y:S01]  /*3880*/  I2F R59, R32 ;  /* 0x00000020003b7306 */ /* 0x0009620000201400 */
[----:B------:R-:W-:-:S04]  /*3890*/  IADD3 R56, R6, 0x9, RZ ;  /* 0x0000000906387810 */ /* 0x000fc80007ffe0ff */
[C---:B------:R-:W-:Y:S02]  /*38a0*/  ISETP.GE.AND P6, PT, R56.reuse, R130, PT ;  /* 0x000000823800720c */ /* 0x040fe40003fc6270 */
[----:B-1----:R-:W-:Y:S01]  /*38b0*/  HMMA.16816.F32.BF16 R44, R12, R20, R44 ;  /* 0x000000140c2c723c */ /* 0x002fe2000004182c */
[----:B------:R1:W1:Y:S01]  /*38c0*/  I2F R7, R56 ;  /* 0x0000003800077306 */ /* 0x0002620000201400 */
[----:B------:R-:W-:-:S05]  /*38d0*/  ISETP.GE.AND P3, PT, R56, R129, PT ;  /* 0x000000813800720c */ /* 0x000fca0003f66270 */
[----:B------:R-:W-:Y:S01]  /*38e0*/  IADD3 R20, R6, 0x10, RZ ;  /* 0x0000001006147810 */ /* 0x000fe20007ffe0ff */
[----:B------:R-:W-:Y:S01]  /*38f0*/  HMMA.16816.F32.BF16 R48, R12, R34, R48 ;  /* 0x000000220c30723c */ /* 0x000fe20000041830 */
[----:B----4-:R-:W4:Y:S01]  /*3900*/  LDSM.16.M88.4 R32, [R149+0x3000] ;  /* 0x003000009520783b */ /* 0x010f220000000200 */
[----:B-----5:R-:W-:Y:S01]  /*3910*/  FFMA.FTZ R36, R0, R59, R36 ;  /* 0x0000003b00247223 */ /* 0x020fe20000010024 */
[C---:B------:R-:W-:Y:S01]  /*3920*/  ISETP.GE.AND P5, PT, R20.reuse, R130, PT ;  /* 0x000000821400720c */ /* 0x040fe20003fa6270 */
[----:B------:R5:W2:Y:S01]  /*3930*/  I2F R5, R20 ;  /* 0x0000001400057306 */ /* 0x000aa20000201400 */
[----:B------:R-:W-:Y:S01]  /*3940*/  ISETP.GE.AND P1, PT, R20, R129, PT ;  /* 0x000000811400720c */ /* 0x000fe20003f26270 */
[----:B------:R-:W-:Y:S01]  /*3950*/  FFMA.FTZ R38, R0, R59, R38 ;  /* 0x0000003b00267223 */ /* 0x000fe20000010026 */
[----:B------:R-:W-:Y:S01]  /*3960*/  FSEL R59, R36, -INF , !P4 ;  /* 0xff800000243b7808 */ /* 0x000fe20006000000 */
[----:B---3--:R-:W-:Y:S01]  /*3970*/  HMMA.16816.F32.BF16 R52, R8, R60, R52 ;  /* 0x0000003c0834723c */ /* 0x008fe20000041834 */
[----:B-1----:R-:W-:Y:S01]  /*3980*/  IADD3 R56, R6, 0x11, RZ ;  /* 0x0000001106387810 */ /* 0x002fe20007ffe0ff */
[----:B------:R-:W-:-:S03]  /*3990*/  FFMA.FTZ R39, R0, R7, R39 ;  /* 0x0000000700277223 */ /* 0x000fc60000010027 */
[----:B------:R-:W1:Y:S01]  /*39a0*/  I2F R36, R56 ;  /* 0x0000003800247306 */ /* 0x000e620000201400 */
[----:B------:R-:W-:Y:S01]  /*39b0*/  ISETP.GE.AND P4, PT, R56, R130, PT ;  /* 0x000000823800720c */ /* 0x000fe20003f86270 */
[----:B------:R-:W-:Y:S01]  /*39c0*/  FFMA.FTZ R61, R0, R7, R37 ;  /* 0x00000007003d7223 */ /* 0x000fe20000010025 */
[----:B------:R-:W-:Y:S01]  /*39d0*/  HMMA.16816.F32.BF16 R40, R12, R22, R40 ;  /* 0x000000160c28723c */ /* 0x000fe20000041828 */
[----:B------:R-:W-:Y:S02]  /*39e0*/  FSEL R37, R38, -INF , !P2 ;  /* 0xff80000026257808 */ /* 0x000fe40005000000 */
[----:B------:R-:W-:Y:S01]  /*39f0*/  IADD3 R38, R6, 0x18, RZ ;  /* 0x0000001806267810 */ /* 0x000fe20007ffe0ff */
[----:B-----5:R-:W3:Y:S01]  /*3a00*/  LDSM.16.M88.4 R20, [R149+0x3800] ;  /* 0x003800009514783b */ /* 0x020ee20000000200 */
[----:B------:R-:W-:Y:S01]  /*3a10*/  FSEL R61, R61, -INF , !P6 ;  /* 0xff8000003d3d7808 */ /* 0x000fe20007000000 */
[----:B------:R-:W-:-:S04]  /*3a20*/  DEPBAR.LE SB0, 0x0 ;  /* 0x000080000000791a */ /* 0x000fc80000000000 */
[----:B--2---:R-:W-:Y:S01]  /*3a30*/  HMMA.16816.F32.BF16 R76, R12, R16, R76 ;  /* 0x000000100c4c723c */ /* 0x004fe2000004184c */
[----:B------:R2:W-:Y:S01]  /*3a40*/  I2F R29, R38 ;  /* 0x00000026001d7306 */ /* 0x0005e20000201400 */
[----:B------:R-:W-:Y:S02]  /*3a50*/  FSEL R39, R39, -INF , !P3 ;  /* 0xff80000027277808 */ /* 0x000fe40005800000 */
[----:B------:R-:W-:Y:S02]  /*3a60*/  ISETP.GE.AND P6, PT, R38, R130, PT ;  /* 0x000000822600720c */ /* 0x000fe40003fc6270 */
[-C--:B------:R-:W-:Y:S01]  /*3a70*/  FFMA.FTZ R7, R0, R5.reuse, R52 ;  /* 0x0000000500077223 */ /* 0x080fe20000010034 */
[----:B------:R-:W-:Y:S01]  /*3a80*/  IADD3 R52, R6, 0x19, RZ ;  /* 0x0000001906347810 */ /* 0x000fe20007ffe0ff */
[----:B------:R-:W-:Y:S01]  /*3a90*/  HMMA.16816.F32.BF16 R48, R8, R62, R48 ;  /* 0x0000003e0830723c */ /* 0x000fe20000041830 */
[----:B------:R-:W-:Y:S01]  /*3aa0*/  FFMA.FTZ R54, R0, R5, R54 ;  /* 0x0000000500367223 */ /* 0x000fe20000010036 */
[-C--:B------:R-:W-:Y:S01]  /*3ab0*/  ISETP.GE.AND P3, PT, R38, R129.reuse, PT ;  /* 0x000000812600720c */ /* 0x080fe20003f66270 */
[----:B------:R-:W5:Y:S01]  /*3ac0*/  I2F R16, R52 ;  /* 0x0000003400107306 */ /* 0x000f620000201400 */
[----:B------:R-:W-:Y:S01]  /*3ad0*/  FSEL R5, R7, -INF , !P5 ;  /* 0xff80000007057808 */ /* 0x000fe20006800000 */
[-C--:B-1----:R-:W-:Y:S01]  /*3ae0*/  FFMA.FTZ R7, R0, R36.reuse, R53 ;  /* 0x0000002400077223 */ /* 0x082fe20000010035 */
[----:B------:R-:W-:Y:S01]  /*3af0*/  ISETP.GE.AND P2, PT, R56, R129, PT ;  /* 0x000000813800720c */ /* 0x000fe20003f46270 */
[----:B------:R-:W-:Y:S01]  /*3b00*/  FFMA.FTZ R17, R0, R36, R55 ;  /* 0x0000002400117223 */ /* 0x000fe20000010037 */
[----:B------:R-:W-:Y:S01]  /*3b10*/  HMMA.16816.F32.BF16 R72, R12, R18, R72 ;  /* 0x000000120c48723c */ /* 0x000fe20000041848 */
[----:B--2---:R-:W-:-:S02]  /*3b20*/  IADD3 R38, R6, 0x20, RZ ;  /* 0x0000002006267810 */ /* 0x004fc40007ffe0ff */
[C---:B------:R-:W-:Y:S02]  /*3b30*/  IADD3 R36, R6.reuse, 0x21, RZ ;  /* 0x0000002106247810 */ /* 0x040fe40007ffe0ff */
[----:B------:R-:W-:Y:S02]  /*3b40*/  FSEL R7, R7, -INF , !P4 ;  /* 0xff80000007077808 */ /* 0x000fe40006000000 */
[----:B------:R-:W-:Y:S01]  /*3b50*/  IADD3 R12, R6, 0x29, RZ ;  /* 0x00000029060c7810 */ /* 0x000fe20007ffe0ff */
[----:B----4-:R-:W-:Y:S01]  /*3b60*/  HMMA.16816.F32.BF16 R44, R8, R32, R44 ;  /* 0x00000020082c723c */ /* 0x010fe2000004182c */
[----:B------:R-:W1:Y:S01]  /*3b70*/  I2F R33, R38 ;  /* 0x0000002600217306 */ /* 0x000e620000201400 */
[----:B------:R-:W-:Y:S02]  /*3b80*/  FSEL R17, R17, -INF , !P2 ;  /* 0xff80000011117808 */ /* 0x000fe40005000000 */
[C---:B------:R-:W-:Y:S02]  /*3b90*/  ISETP.GE.AND P4, PT, R38.reuse, R130, PT ;  /* 0x000000822600720c */ /* 0x040fe40003f86270 */
[----:B------:R-:W-:-:S02]  /*3ba0*/  ISETP.GE.AND P2, PT, R38, R129, PT ;  /* 0x000000812600720c */ /* 0x000fc40003f46270 */
[C---:B------:R-:W-:Y:S01]  /*3bb0*/  HMMA.16816.F32.BF16 R40, R8.reuse, R34, R40 ;  /* 0x000000220828723c */ /* 0x040fe20000041828 */
[----:B------:R-:W2:Y:S01]  /*3bc0*/  I2F R32, R36 ;  /* 0x0000002400207306 */ /* 0x000ea20000201400 */
[-C--:B-----5:R-:W-:Y:S01]  /*3bd0*/  FFMA.FTZ R49, R0, R16.reuse, R49 ;  /* 0x0000001000317223 */ /* 0x0a0fe20000010031 */
[----:B------:R-:W-:Y:S01]  /*3be0*/  FSEL R53, R54, -INF , !P1 ;  /* 0xff80000036357808 */ /* 0x000fe20004800000 */
[----:B------:R-:W-:Y:S01]  /*3bf0*/  FFMA.FTZ R51, R0, R16, R51 ;  /* 0x0000001000337223 */ /* 0x000fe20000010033 */
[----:B------:R-:W-:Y:S01]  /*3c00*/  IADD3 R16, R6, 0x30, RZ ;  /* 0x0000003006107810 */ /* 0x000fe20007ffe0ff */
[-C--:B------:R-:W-:Y:S01]  /*3c10*/  FFMA.FTZ R48, R0, R29.reuse, R48 ;  /* 0x0000001d00307223 */ /* 0x080fe20000010030 */
[----:B------:R-:W-:Y:S01]  /*3c20*/  IADD3 R34, R6, 0x28, RZ ;  /* 0x0000002806227810 */ /* 0x000fe20007ffe0ff */
[----:B---3--:R-:W-:Y:S01]  /*3c30*/  HMMA.16816.F32.BF16 R76, R8, R20, R76 ;  /* 0x00000014084c723c */ /* 0x008fe2000004184c */
[----:B------:R-:W-:Y:S01]  /*3c40*/  I2F R19, R16 ;  /* 0x0000001000137306 */ /* 0x000fe20000201400 */
[----:B------:R-:W-:Y:S01]  /*3c50*/  FFMA.FTZ R29, R0, R29, R50 ;  /* 0x0000001d001d7223 */ /* 0x000fe20000010032 */
[----:B------:R-:W-:-:S02]  /*3c60*/  FSEL R55, R48, -INF , !P6 ;  /* 0xff80000030377808 */ /* 0x000fc40007000000 */
[-C--:B------:R-:W-:Y:S02]  /*3c70*/  ISETP.GE.AND P6, PT, R36, R130.reuse, PT ;  /* 0x000000822400720c */ /* 0x080fe40003fc6270 */
[----:B------:R-:W-:Y:S01]  /*3c80*/  FSEL R29, R29, -INF , !P3 ;  /* 0xff8000001d1d7808 */ /* 0x000fe20005800000 */
[----:B------:R-:W-:Y:S01]  /*3c90*/  HMMA.16816.F32.BF16 R72, R8, R22, R72 ;  /* 0x000000160848723c */ /* 0x000fe20000041848 */
[----:B------:R-:W3:Y:S01]  /*3ca0*/  I2F R15, R34 ;  /* 0x00000022000f7306 */ /* 0x000ee20000201400 */
[----:B-1----:R-:W-:Y:S01]  /*3cb0*/  FFMA.FTZ R44, R0, R33, R44 ;  /* 0x00000021002c7223 */ /* 0x002fe2000001002c */
[----:B------:R-:W-:Y:S01]  /*3cc0*/  ISETP.GE.AND P3, PT, R36, R129, PT ;  /* 0x000000812400720c */ /* 0x000fe20003f66270 */
[----:B------:R-:W-:Y:S01]  /*3cd0*/  FFMA.FTZ R46, R0, R33, R46 ;  /* 0x00000021002e7223 */ /* 0x000fe2000001002e */
[----:B------:R-:W-:Y:S01]  /*3ce0*/  ISETP.GE.AND P5, PT, R52, R130, PT ;  /* 0x000000823400720c */ /* 0x000fe20003fa6270 */
[-C--:B--2---:R-:W-:Y:S01]  /*3cf0*/  FFMA.FTZ R45, R0, R32.reuse, R45 ;  /* 0x00000020002d7223 */ /* 0x084fe2000001002d */
[----:B------:R-:W-:Y:S01]  /*3d00*/  IADD3 R8, R6, 0x38, RZ ;  /* 0x0000003806087810 */ /* 0x000fe20007ffe0ff */
[----:B------:R-:W-:Y:S01]  /*3d10*/  FFMA.FTZ R47, R0, R32, R47 ;  /* 0x00000020002f7223 */ /* 0x000fe2000001002f */
[----:B------:R-:W1:Y:S01]  /*3d20*/  I2F R14, R12 ;  /* 0x0000000c000e7306 */ /* 0x000e620000201400 */
[----:B------:R-:W-:-:S02]  /*3d30*/  FSEL R117, R44, -INF , !P4 ;  /* 0xff8000002c757808 */ /* 0x000fc40006000000 */
[----:B------:R-:W-:Y:S02]  /*3d40*/  FSEL R127, R46, -INF , !P2 ;  /* 0xff8000002e7f7808 */ /* 0x000fe40005000000 */
[----:B------:R-:W-:Y:S02]  /*3d50*/  FSEL R133, R45, -INF , !P6 ;  /* 0xff8000002d857808 */ /* 0x000fe40007000000 */
[----:B------:R-:W-:Y:S01]  /*3d60*/  FSEL R123, R47, -INF , !P3 ;  /* 0xff8000002f7b7808 */ /* 0x000fe20005800000 */
[----:B------:R-:W2:Y:S01]  /*3d70*/  I2F R11, R8 ;  /* 0x00000008000b7306 */ /* 0x000ea20000201400 */
[-C--:B---3--:R-:W-:Y:S01]  /*3d80*/  FFMA.FTZ R40, R0, R15.reuse, R40 ;  /* 0x0000000f00287223 */ /* 0x088fe20000010028 */
[-C--:B------:R-:W-:Y:S01]  /*3d90*/  ISETP.GE.AND P4, PT, R12, R130.reuse, PT ;  /* 0x000000820c00720c */ /* 0x080fe20003f86270 */
[----:B------:R-:W-:Y:S01]  /*3da0*/  FFMA.FTZ R42, R0, R15, R42 ;  /* 0x0000000f002a7223 */ /* 0x000fe2000001002a */
[----:B------:R-:W-:Y:S01]  /*3db0*/  IADD3 R15, R6, 0x31, RZ ;  /* 0x00000031060f7810 */ /* 0x000fe20007ffe0ff */
[----:B------:R-:W-:Y:S01]  /*3dc0*/  FFMA.FTZ R76, R0, R19, R76 ;  /* 0x00000013004c7223 */ /* 0x000fe2000001004c */
[----:B------:R-:W-:Y:S01]  /*3dd0*/  ISETP.GE.AND P2, PT, R12, R129, PT ;  /* 0x000000810c00720c */ /* 0x000fe20003f46270 */
[----:B------:R-:W-:Y:S01]  /*3de0*/  FFMA.FTZ R78, R0, R19, R78 ;  /* 0x00000013004e7223 */ /* 0x000fe2000001004e */
[C---:B------:R-:W-:Y:S01]  /*3df0*/  ISETP.GE.AND P6, PT, R16.reuse, R130, PT ;  /* 0x000000821000720c */ /* 0x040fe20003fc6270 */
[----:B------:R-:W3:Y:S01]  /*3e00*/  I2F R12, R15 ;  /* 0x0000000f000c7306 */ /* 0x000ee20000201400 */
[----:B------:R-:W-:Y:S01]  /*3e10*/  ISETP.GE.AND P3, PT, R16, R129, PT ;  /* 0x000000811000720c */ /* 0x000fe20003f66270 */
[-C--:B-1----:R-:W-:Y:S01]  /*3e20*/  FFMA.FTZ R41, R0, R14.reuse, R41 ;  /* 0x0000000e00297223 */ /* 0x082fe20000010029 */
[----:B------:R-:W-:Y:S01]  /*3e30*/  IADD3 R10, R6, 0x39, RZ ;  /* 0x00000039060a7810 */ /* 0x000fe20007ffe0ff */
[----:B------:R-:W-:Y:S01]  /*3e40*/  FFMA.FTZ R43, R0, R14, R43 ;  /* 0x0000000e002b7223 */ /* 0x000fe2000001002b */
[----:B------:R-:W-:-:S02]  /*3e50*/  FSEL R121, R76, -INF , !P6 ;  /* 0xff8000004c797808 */ /* 0x000fc40007000000 */
[----:B------:R-:W-:Y:S01]  /*3e60*/  FSEL R115, R78, -INF , !P3 ;  /* 0xff8000004e737808 */ /* 0x000fe20005800000 */
[----:B------:R-:W1:Y:S01]  /*3e70*/  I2F R9, R6 ;  /* 0x0000000600097306 */ /* 0x000e620000201400 */
[-C--:B------:R-:W-:Y:S01]  /*3e80*/  ISETP.GE.AND P6, PT, R6, R130.reuse, PT ;  /* 0x000000820600720c */ /* 0x080fe20003fc6270 */
[----:B--2---:R-:W-:Y:S01]  /*3e90*/  FFMA.FTZ R72, R0, R11, R72 ;  /* 0x0000000b00487223 */ /* 0x004fe20000010048 */
[----:B------:R-:W-:Y:S01]  /*3ea0*/  ISETP.GE.AND P3, PT, R6, R129, PT ;  /* 0x000000810600720c */ /* 0x000fe20003f66270 */
[----:B------:R-:W-:Y:S01]  /*3eb0*/  FFMA.FTZ R74, R0, R11, R74 ;  /* 0x0000000b004a7223 */ /* 0x000fe2000001004a */
[----:B------:R-:W-:Y:S02]  /*3ec0*/  FSEL R135, R41, -INF , !P4 ;  /* 0xff80000029877808 */ /* 0x000fe40006000000 */
[----:B------:R-:W-:Y:S01]  /*3ed0*/  ISETP.GE.AND P4, PT, R8, R130, PT ;  /* 0x000000820800720c */ /* 0x000fe20003f86270 */
[----:B------:R-:W2:Y:S01]  /*3ee0*/  I2F R6, R10 ;  /* 0x0000000a00067306 */ /* 0x000ea20000201400 */
[----:B------:R-:W-:Y:S01]  /*3ef0*/  ISETP.GE.AND P1, PT, R52, R129, PT ;  /* 0x000000813400720c */ /* 0x000fe20003f26270 */
[-C--:B---3--:R-:W-:Y:S01]  /*3f00*/  FFMA.FTZ R77, R0, R12.reuse, R77 ;  /* 0x0000000c004d7223 */ /* 0x088fe2000001004d */
[----:B------:R-:W-:Y:S01]  /*3f10*/  FSEL R119, R72, -INF , !P4 ;  /* 0xff80000048777808 */ /* 0x000fe20006000000 */
[----:B------:R-:W-:Y:S01]  /*3f20*/  FFMA.FTZ R79, R0, R12, R79 ;  /* 0x0000000c004f7223 */ /* 0x000fe2000001004f */
[----:B------:R-:W-:-:S02]  /*3f30*/  FSEL R13, R49, -INF , !P5 ;  /* 0xff800000310d7808 */ /* 0x000fc40006800000 */
[----:B------:R-:W-:Y:S01]  /*3f40*/  FSEL R69, R51, -INF , !P1 ;  /* 0xff80000033457808 */ /* 0x000fe20004800000 */
[----:B-1----:R-:W-:Y:S01]  /*3f50*/  FFMA.FTZ R30, R0, R9, R30 ;  /* 0x00000009001e7223 */ /* 0x002fe2000001001e */
[----:B------:R-:W-:Y:S01]  /*3f60*/  BAR.SYNC.DEFER_BLOCKING 0x0 ;  /* 0x0000000000007b1d */ /* 0x000fe20000010000 */
[----:B------:R-:W-:Y:S02]  /*3f70*/  ISETP.GE.AND P4, PT, R102, 0x2, PT ;  /* 0x000000026600780c */ /* 0x000fe40003f86270 */
[C---:B------:R-:W-:Y:S02]  /*3f80*/  ISETP.GE.AND P5, PT, R34.reuse, R130, PT ;  /* 0x000000822200720c */ /* 0x040fe40003fa6270 */
[----:B------:R-:W-:Y:S02]  /*3f90*/  ISETP.GE.AND P1, PT, R34, R129, PT ;  /* 0x000000812200720c */ /* 0x000fe40003f26270 */
[----:B------:R-:W-:Y:S01]  /*3fa0*/  FSEL R111, R40, -INF , !P5 ;  /* 0xff800000286f7808 */ /* 0x000fe20006800000 */
[-C--:B--2---:R-:W-:Y:S01]  /*3fb0*/  FFMA.FTZ R73, R0, R6.reuse, R73 ;  /* 0x0000000600497223 */ /* 0x084fe20000010049 */
[----:B------:R-:W-:Y:S01]  /*3fc0*/  FSEL R125, R42, -INF , !P1 ;  /* 0xff8000002a7d7808 */ /* 0x000fe20004800000 */
[----:B------:R-:W-:Y:S01]  /*3fd0*/  FFMA.FTZ R75, R0, R6, R75 ;  /* 0x00000006004b7223 */ /* 0x000fe2000001004b */
[----:B------:R-:W-:-:S02]  /*3fe0*/  ISETP.GE.AND P5, PT, R15, R130, PT ;  /* 0x000000820f00720c */ /* 0x000fc40003fa6270 */
[-C--:B------:R-:W-:Y:S02]  /*3ff0*/  ISETP.GE.AND P1, PT, R15, R129.reuse, PT ;  /* 0x000000810f00720c */ /* 0x080fe40003f26270 */
[----:B------:R-:W-:Y:S02]  /*4000*/  FSEL R131, R43, -INF , !P2 ;  /* 0xff8000002b837808 */ /* 0x000fe40005000000 */
[----:B------:R-:W-:Y:S01]  /*4010*/  ISETP.GE.AND P2, PT, R8, R129, PT ;  /* 0x000000810800720c */ /* 0x000fe20003f46270 */
[----:B------:R-:W-:Y:S01]  /*4020*/  FFMA.FTZ R8, R0, R9, R28 ;  /* 0x0000000900087223 */ /* 0x000fe2000001001c */
        /* <DEDUP_REMOVED lines=68> */
.L_x_6679:
[----:B------:R-:W-:-:S04]  /*4470*/  LEA R15, -R88, RZ, 0x6 ;  /* 0x000000ff580f7211 */ /* 0x000fc800078e31ff */
[----:B------:R-:W-:Y:S02]  /*4480*/  SHF.R.S32.HI R14, RZ, 0x1f, R15 ;  /* 0x0000001fff0e7819 */ /* 0x000fe4000001140f */
.L_x_6680:
        /* <DEDUP_REMOVED lines=28> */
[CC--:B------:R-:W-:Y:S01]  /*4650*/  @!P3 IADD3 R16, P5, R11.reuse, R128.reuse, RZ ;  /* 0x000000800b10b210 */ /* 0x0c0fe20007fbe0ff */
[----:B------:R-:W-:Y:S01]  /*4660*/  @!PT LDS RZ, [RZ] ;  /* 0x00000000fffff984 */ /* 0x000fe20000000800 */
[----:B------:R-:W-:Y:S01]  /*4670*/  @!PT LDS RZ, [RZ] ;  /* 0x00000000fffff984 */ /* 0x000fe20000000800 */
[----:B------:R-:W-:Y:S01]  /*4680*/  @!PT LDS RZ, [RZ] ;  /* 0x00000000fffff984 */ /* 0x000fe20000000800 */
[----:B------:R1:W-:Y:S01]  /*4690*/  @!P2 LDGSTS.E.BYPASS.LTC128B.128 [R164+0x6000], [R22.64+0x80] ;  /* 0x0600008016a4afae */ /* 0x0003e2000b901d48 */
[----:B------:R-:W-:Y:S02]  /*46a0*/  @!P2 LEA.HI.X R21, R10, c[0x0][0x16c], R9, 0x1, P1 ;  /* 0x00005b000a15aa11 */ /* 0x000fe400008f0c09 */
[-C--:B------:R-:W-:Y:S01]  /*46b0*/  @!P2 IADD3 R9, P1, R11, R128.reuse, RZ ;  /* 0x000000800b09a210 */ /* 0x080fe20007f3e0ff */
[--C-:B------:R-:W-:Y:S01]  /*46c0*/  @!P3 IMAD.X R19, R12, 0x1, R103.reuse, P5 ;  /* 0x000000010c13b824 */ /* 0x100fe200028e0667 */
[----:B------:R-:W-:Y:S01]  /*46d0*/  IADD3 R11, P5, R159, R11, RZ ;  /* 0x0000000b9f0b7210 */ /* 0x000fe20007fbe0ff */
[----:B------:R1:W-:Y:S01]  /*46e0*/  @P3 STS.128 [R164+0x4800], RZ ;  /* 0x004800ffa4003388 */ /* 0x0003e20000000c00 */
[----:B------:R-:W-:Y:S01]  /*46f0*/  @!P3 LEA R18, P6, R16, c[0x0][0x168], 0x1 ;  /* 0x00005a001012ba11 */ /* 0x000fe200078c08ff */
[----:B------:R-:W-:Y:S01]  /*4700*/  @!P2 IMAD.X R10, R12, 0x1, R103, P1 ;  /* 0x000000010c0aa824 */ /* 0x000fe200008e0667 */
[----:B------:R-:W-:Y:S01]  /*4710*/  @!P2 LEA R40, P1, R9, c[0x0][0x168], 0x1 ;  /* 0x00005a000928aa11 */ /* 0x000fe200078208ff */
[----:B------:R-:W-:Y:S01]  /*4720*/  IMAD.X R12, R158, 0x1, R12, P5 ;  /* 0x000000019e0c7824 */ /* 0x000fe200028e060c */
[----:B------:R-:W-:Y:S01]  /*4730*/  @!P3 LEA.HI.X R19, R16, c[0x0][0x16c], R19, 0x1, P6 ;  /* 0x00005b001013ba11 */ /* 0x000fe200030f0c13 */
[----:B------:R-:W-:Y:S01]  /*4740*/  @!PT LDS RZ, [RZ] ;  /* 0x00000000fffff984 */ /* 0x000fe20000000800 */
[----:B------:R-:W-:Y:S01]  /*4750*/  @!PT LDS RZ, [RZ] ;  /* 0x00000000fffff984 */ /* 0x000fe20000000800 */
[----:B------:R-:W-:Y:S01]  /*4760*/  @!PT LDS RZ, [RZ] ;  /* 0x00000000fffff984 */ /* 0x000fe20000000800 */
[----:B------:R1:W-:Y:S01]  /*4770*/  @!P3 LDGSTS.E.BYPASS.LTC128B.128 [R164+0x4800], [R32.64] ;  /* 0x0480000020a4bfae */ /* 0x0003e2000b901d48 */
[----:B------:R-:W-:-:S02]  /*4780*/  @!P3 IADD3 R16, P5, R11, R128, RZ ;  /* 0x000000800b10b210 */ /* 0x000fc40007fbe0ff */
[----:B------:R-:W-:Y:S01]  /*4790*/  @!P2 LEA.HI.X R41, R9, c[0x0][0x16c], R10, 0x1, P1 ;  /* 0x00005b000929aa11 */ /* 0x000fe200008f0c0a */
[----:B------:R1:W-:Y:S01]  /*47a0*/  @P2 STS.128 [R164+0x6800], RZ ;  /* 0x006800ffa4002388 */ /* 0x0003e20000000c00 */
[----:B------:R-:W-:Y:S01]  /*47b0*/  @!P3 LEA R42, P1, R16, c[0x0][0x168], 0x1 ;  /* 0x00005a00102aba11 */ /* 0x000fe200078208ff */
[----:B------:R-:W-:Y:S02]  /*47c0*/  @!P3 IMAD.X R9, R12, 0x1, R103, P5 ;  /* 0x000000010c09b824 */ /* 0x000fe400028e0667 */
[----:B------:R-:W-:Y:S01]  /*47d0*/  @!PT LDS RZ, [RZ] ;  /* 0x00000000fffff984 */ /* 0x000fe20000000800 */
[----:B------:R-:W-:Y:S01]  /*47e0*/  @!PT LDS RZ, [RZ] ;  /* 0x00000000fffff984 */ /* 0x000fe20000000800 */
[----:B------:R-:W-:Y:S01]  /*47f0*/  @!PT LDS RZ, [RZ] ;  /* 0x00000000fffff984 */ /* 0x000fe20000000800 */
[----:B------:R1:W-:Y:S03]  /*4800*/  @!P2 LDGSTS.E.BYPASS.LTC128B.128 [R164+0x6800], [R20.64+0x80] ;  /* 0x0680008014a4afae */ /* 0x0003e6000b901d48 */
[----:B------:R-:W-:Y:S01]  /*4810*/  @!P3 LEA.HI.X R43, R16, c[0x0][0x16c], R9, 0x1, P1 ;  /* 0x00005b00102bba11 */ /* 0x000fe200008f0c09 */
        /* <DEDUP_REMOVED lines=25> */
.L_x_6682:
[----:B------:R-:W-:Y:S05]  /*49b0*/  BSYNC B0 ;  /* 0x0000000000007941 */ /* 0x000fea0003800000 */
.L_x_6681:
[----:B------:R-:W0:Y:S01]  /*49c0*/  LDGDEPBAR ;  /* 0x00000000000079af */ /* 0x000e220000000000 */
[----:B------:R-:W-:-:S04]  /*49d0*/  IADD3 R128, P1, R15, R128, RZ ;  /* 0x000000800f807210 */ /* 0x000fc80007f3e0ff */
[----:B------:R-:W-:Y:S02]  /*49e0*/  IADD3.X R103, R14, R103, RZ, P1, !PT ;  /* 0x000000670e677210 */ /* 0x000fe40000ffe4ff */
.L_x_6678:
        /* <DEDUP_REMOVED lines=31> */
[----:B------:R-:W2:Y:S03]  /*4be0*/  SHFL.BFLY PT, R10, R11, 0x2, 0x1f ;  /* 0x0c401f000b0a7f89 */ /* 0x000ea600000e0000 */
[-C--:B------:R-:W-:Y:S01]  /*4bf0*/  LEA R145, R2, R148.reuse, 0x1 ;  /* 0x0000009402917211 */ /* 0x080fe200078e08ff */
[----:B------:R-:W3:Y:S01]  /*4c00*/  SHFL.BFLY PT, R9, R12, 0x2, 0x1f ;  /* 0x0c401f000c097f89 */ /* 0x000ee200000e0000 */
[----:B------:R-:W-:-:S03]  /*4c10*/  LEA R146, R3, R148, 0x1 ;  /* 0x0000009403927211 */ /* 0x000fc600078e08ff */
[----:B------:R-:W-:Y:S01]  /*4c20*/  LDSM.16.MT88.4 R48, [R145+0x8000] ;  /* 0x008000009130783b */ /* 0x000fe20000004200 */
[----:B------:R-:W-:-:S03]  /*4c30*/  LEA R144, R2, R146, 0x1 ;  /* 0x0000009202907211 */ /* 0x000fc600078e08ff */
[----:B------:R-:W-:Y:S04]  /*4c40*/  LDSM.16.MT88.4 R92, [R148+0x8000] ;  /* 0x00800000945c783b */ /* 0x000fe80000004200 */
[----:B-1----:R-:W-:Y:S04]  /*4c50*/  LDSM.16.MT88.4 R40, [R146+0x8000] ;  /* 0x008000009228783b */ /* 0x002fe80000004200 */
[----:B------:R-:W-:Y:S01]  /*4c60*/  LDSM.16.MT88.4 R64, [R148+0xa000] ;  /* 0x00a000009440783b */ /* 0x000fe20000004200 */
[----:B--2---:R-:W-:-:S03]  /*4c70*/  FMNMX.FTZ R10, R11, R10, !PT ;  /* 0x0000000a0b0a7209 */ /* 0x004fc60007810000 */
[----:B------:R-:W-:Y:S01]  /*4c80*/  LDSM.16.MT88.4 R72, [R146+0xa000] ;  /* 0x00a000009248783b */ /* 0x000fe20000004200 */
[----:B---3--:R-:W-:-:S03]  /*4c90*/  FMNMX.FTZ R9, R12, R9, !PT ;  /* 0x000000090c097209 */ /* 0x008fc60007810000 */
        /* <DEDUP_REMOVED lines=14> */
[----:B------:R-:W-:Y:S01]  /*4d80*/  LEA R176, P1, R128, c[0x0][0x168], 0x1 ;  /* 0x00005a0080b07a11 */ /* 0x000fe200078208ff */
[----:B------:R-:W1:Y:S01]  /*4d90*/  LDSM.16.MT88.4 R56, [R144+0x8000] ;  /* 0x008000009038783b */ /* 0x000e620000004200 */
[--C-:B------:R-:W-:Y:S01]  /*4da0*/  FFMA.FTZ R108, R8, c[0x0][0x23c], -R124.reuse ;  /* 0x00008f00086c7a23 */ /* 0x100fe2000001087c */
[----:B------:R-:W-:Y:S01]  /*4db0*/  MUFU.EX2 R107, R107 ;  /* 0x0000006b006b7308 */ /* 0x000fe20000000800 */
[----:B------:R-:W-:Y:S01]  /*4dc0*/  FFMA.FTZ R33, R61, c[0x0][0x23c], -R124 ;  /* 0x00008f003d217a23 */ /* 0x000fe2000001087c */
[----:B------:R-:W-:Y:S01]  /*4dd0*/  LDSM.16.MT88.4 R8, [R145+0x8800] ;  /* 0x008800009108783b */ /* 0x000fe20000004200 */
[--C-:B------:R-:W-:Y:S01]  /*4de0*/  FFMA.FTZ R106, R6, c[0x0][0x23c], -R112.reuse ;  /* 0x00008f00066a7a23 */ /* 0x100fe20000010870 */
[----:B------:R-:W-:Y:S01]  /*4df0*/  LEA.HI.X R175, R128, c[0x0][0x16c], R103, 0x1, P1 ;  /* 0x00005b0080af7a11 */ /* 0x000fe200008f0c67 */
[----:B------:R-:W-:-:S02]  /*4e00*/  FFMA.FTZ R105, R31, c[0x0][0x23c], -R112 ;  /* 0x00008f001f697a23 */ /* 0x000fc40000010870 */
[--C-:B------:R-:W-:Y:S01]  /*4e10*/  FFMA.FTZ R35, R37, c[0x0][0x23c], -R112.reuse ;  /* 0x00008f0025237a23 */ /* 0x100fe20000010870 */
[----:B------:R-:W2:Y:S01]  /*4e20*/  MUFU.EX2 R108, R108 ;  /* 0x0000006c006c7308 */ /* 0x000ea20000000800 */
[----:B------:R-:W-:Y:S02]  /*4e30*/  FFMA.FTZ R30, R39, c[0x0][0x23c], -R112 ;  /* 0x00008f00271e7a23 */ /* 0x000fe40000010870 */
[--C-:B------:R-:W-:Y:S02]  /*4e40*/  FFMA.FTZ R34, R5, c[0x0][0x23c], -R124.reuse ;  /* 0x00008f0005227a23 */ /* 0x100fe4000001087c */
[--C-:B------:R-:W-:Y:S02]  /*4e50*/  FFMA.FTZ R31, R7, c[0x0][0x23c], -R124.reuse ;  /* 0x00008f00071f7a23 */ /* 0x100fe4000001087c */
[----:B------:R-:W3:Y:S01]  /*4e60*/  LDSM.16.MT88.4 R4, [R144+0xa000] ;  /* 0x00a000009004783b */ /* 0x000ee20000004200 */
[----:B------:R-:W-:Y:S01]  /*4e70*/  MUFU.EX2 R104, R104 ;  /* 0x0000006800687308 */ /* 0x000fe20000000800 */
[----:B------:R-:W-:-:S02]  /*4e80*/  FFMA.FTZ R25, R13, c[0x0][0x23c], -R124 ;  /* 0x00008f000d197a23 */ /* 0x000fc4000001087c */
[----:B------:R-:W4:Y:S01]  /*4e90*/  LDSM.16.MT88.4 R12, [R144+0x8800] ;  /* 0x00880000900c783b */ /* 0x000f220000004200 */
[----:B------:R-:W-:Y:S02]  /*4ea0*/  FFMA.FTZ R28, R55, c[0x0][0x23c], -R124 ;  /* 0x00008f00371c7a23 */ /* 0x000fe4000001087c */
[--C-:B------:R-:W-:Y:S02]  /*4eb0*/  FFMA.FTZ R32, R53, c[0x0][0x23c], -R112.reuse ;  /* 0x00008f0035207a23 */ /* 0x100fe40000010870 */
[----:B------:R-:W5:Y:S01]  /*4ec0*/  MUFU.EX2 R33, R33 ;  /* 0x0000002100217308 */ /* 0x000f620000000800 */
[----:B--2---:R-:W-:Y:S01]  /*4ed0*/  F2FP.BF16.PACK_AB R80, R107, R108 ;  /* 0x0000006c6b50723e */ /* 0x004fe200000010ff */
[--C-:B------:R-:W-:Y:S02]  /*4ee0*/  FFMA.FTZ R3, R17, c[0x0][0x23c], -R112.reuse ;  /* 0x00008f0011037a23 */ /* 0x100fe40000010870 */
[--C-:B------:R-:W-:Y:S01]  /*4ef0*/  FFMA.FTZ R29, R29, c[0x0][0x23c], -R112.reuse ;  /* 0x00008f001d1d7a23 */ /* 0x100fe20000010870 */
[----:B------:R-:W2:Y:S01]  /*4f00*/  LDSM.16.MT88.4 R16, [R146+0x8800] ;  /* 0x008800009210783b */ /* 0x000ea20000004200 */
[----:B------:R-:W-:-:S02]  /*4f10*/  FFMA.FTZ R2, R69, c[0x0][0x23c], -R112 ;  /* 0x00008f0045027a23 */ /* 0x000fc40000010870 */
[----:B------:R-:W-:Y:S01]  /*4f20*/  MUFU.EX2 R106, R106 ;  /* 0x0000006a006a7308 */ /* 0x000fe20000000800 */
[----:B------:R-:W-:Y:S02]  /*4f30*/  FFMA.FTZ R122, R125, c[0x0][0x23c], -R112 ;  /* 0x00008f007d7a7a23 */ /* 0x000fe40000010870 */
[--C-:B------:R-:W-:Y:S02]  /*4f40*/  FFMA.FTZ R117, R117, c[0x0][0x23c], -R124.reuse ;  /* 0x00008f0075757a23 */ /* 0x100fe4000001087c */
[--C-:B------:R-:W-:Y:S02]  /*4f50*/  FFMA.FTZ R114, R133, c[0x0][0x23c], -R124.reuse ;  /* 0x00008f0085727a23 */ /* 0x100fe4000001087c */
[--C-:B------:R-:W-:Y:S01]  /*4f60*/  FFMA.FTZ R111, R111, c[0x0][0x23c], -R124.reuse ;  /* 0x00008f006f6f7a23 */ /* 0x100fe2000001087c */
[----:B------:R-:W1:Y:S01]  /*4f70*/  MUFU.EX2 R105, R105 ;  /* 0x0000006900697308 */ /* 0x000e620000000800 */
        /* <DEDUP_REMOVED lines=10> */
[----:B-1----:R-:W-:Y:S01]  /*5020*/  F2FP.BF16.PACK_AB R81, R105, R106 ;  /* 0x0000006a6951723e */ /* 0x002fe200000010ff */
        /* <DEDUP_REMOVED lines=8> */
[----:B-----5:R-:W-:Y:S01]  /*50b0*/  F2FP.BF16.PACK_AB R83, R30, R35 ;  /* 0x000000231e53723e */ /* 0x020fe200000010ff */
        /* <DEDUP_REMOVED lines=33> */
[C---:B---3--:R-:W-:Y:S02]  /*52d0*/  HMMA.16816.F32.BF16 R84, R80.reuse, R4, RZ ;  /* 0x000000045054723c */ /* 0x048fe400000418ff */
        /* <DEDUP_REMOVED lines=9> */
[----:B------:R-:W-:Y:S01]  /*5370*/  F2FP.BF16.PACK_AB R7, R2, R29 ;  /* 0x0000001d0207723e */ /* 0x000fe200000010ff */
[----:B------:R-:W-:Y:S01]  /*5380*/  MUFU.EX2 R119, R119 ;  /* 0x0000007700777308 */ /* 0x000fe20000000800 */
[----:B------:R-:W-:-:S04]  /*5390*/  FADD.FTZ R32, R3, R32 ;  /* 0x0000002003207221 */ /* 0x000fc80000010000 */
[----:B------:R-:W-:Y:S01]  /*53a0*/  FADD.FTZ R29, R29, R32 ;  /* 0x000000201d1d7221 */ /* 0x000fe20000010000 */
[----:B------:R-:W-:Y:S02]  /*53b0*/  HMMA.16816.F32.BF16 R44, R4, R8, R44 ;  /* 0x00000008042c723c */ /* 0x000fe4000004182c */
[----:B------:R-:W-:Y:S01]  /*53c0*/  MUFU.EX2 R178, R178 ;  /* 0x000000b200b27308 */ /* 0x000fe20000000800 */
        /* <DEDUP_REMOVED lines=23> */
[C---:B------:R-:W-:Y:S01]  /*5540*/  HMMA.16816.F32.BF16 R92, R4.reuse, R22, R92 ;  /* 0x00000016045c723c */ /* 0x040fe2000004185c */
[----:B------:R-:W-:Y:S07]  /*5550*/  LDSM.16.MT88.4 R20, [R146+0x9800] ;  /* 0x009800009214783b */ /* 0x000fee0000004200 */
[C---:B---3--:R-:W-:Y:S08]  /*5560*/  HMMA.16816.F32.BF16 R84, R4.reuse, R8, R84 ;  /* 0x000000080454723c */ /* 0x048ff00000041854 */
        /* <DEDUP_REMOVED lines=9> */
[----:B-----5:R-:W-:Y:S02]  /*5600*/  HMMA.16816.F32.BF16 R36, R4, R12, R36 ;  /* 0x0000000c0424723c */ /* 0x020fe40000041824 */
[----:B------:R-:W-:-:S06]  /*5610*/  FADD.FTZ R122, R125, R122 ;  /* 0x0000007a7d7a7221 */ /* 0x000fcc0000010000 */
        /* <DEDUP_REMOVED lines=21> */
[----:B------:R-:W-:Y:S01]  /*5770*/  HMMA.16816.F32.BF16 R88, R4, R18, R88 ;  /* 0x000000120458723c */ /* 0x000fe20000041858 */
[----:B------:R-:W1:Y:S06]  /*5780*/  LDSM.16.MT88.4 R16, [R145+0x9800] ;  /* 0x009800009110783b */ /* 0x000e6c0000004200 */
[----:B------:R-:W-:-:S02]  /*5790*/  F2FP.BF16.PACK_AB R4, R120, R121 ;  /* 0x000000797804723e */ /* 0x000fc400000010ff */
[----:B----4-:R-:W-:Y:S01]  /*57a0*/  F2FP.BF16.PACK_AB R5, R118, R115 ;  /* 0x000000737605723e */ /* 0x010fe200000010ff */
[----:B------:R-:W-:Y:S01]  /*57b0*/  FADD.FTZ R115, R115, R122 ;  /* 0x0000007a73737221 */ /* 0x000fe20000010000 */
[----:B------:R-:W-:Y:S02]  /*57c0*/  F2FP.BF16.PACK_AB R6, R178, R119 ;  /* 0x00000077b206723e */ /* 0x000fe400000010ff */
[----:B--2---:R-:W-:Y:S01]  /*57d0*/  F2FP.BF16.PACK_AB R7, R177, R110 ;  /* 0x0000006eb107723e */ /* 0x004fe200000010ff */
[----:B------:R-:W-:-:S04]  /*57e0*/  FADD.FTZ R115, R118, R115 ;  /* 0x0000007376737221 */ /* 0x000fc80000010000 */
[----:B------:R-:W-:Y:S02]  /*57f0*/  FADD.FTZ R110, R110, R115 ;  /* 0x000000736e6e7221 */ /* 0x000fe40000010000 */
[----:B---3--:R-:W-:Y:S02]  /*5800*/  HMMA.16816.F32.BF16 R96, R4, R8, R96 ;  /* 0x000000080460723c */ /* 0x008fe40000041860 */
[----:B------:R-:W-:-:S06]  /*5810*/  FADD.FTZ R177, R177, R110 ;  /* 0x0000006eb1b17221 */ /* 0x000fcc0000010000 */
        /* <DEDUP_REMOVED lines=12> */
[C---:B---3--:R-:W-:Y:S07]  /*58e0*/  HMMA.16816.F32.BF16 R76, R4.reuse, R12, R76 ;  /* 0x0000000c044c723c */ /* 0x048fee000004184c */
        /* <DEDUP_REMOVED lines=13> */
[----:B--2---:R-:W-:Y:S03]  /*59c0*/  HMMA.16816.F32.BF16 R84, R4, R8, R84 ;  /* 0x000000080454723c */ /* 0x004fe60000041854 */
[----:B------:R-:W-:-:S05]  /*59d0*/  FADD.FTZ R178, R178, R119 ;  /* 0x00000077b2b27221 */ /* 0x000fca0000010000 */
        /* <DEDUP_REMOVED lines=65> */
.L_x_6684:
[----:B------:R-:W-:-:S05]  /*5df0*/  IMAD.MOV.U32 R3, RZ, RZ, c[0x0][0x1a0] ;  /* 0x00006800ff037624 */ /* 0x000fca00078e00ff */
[----:B------:R-:W-:-:S04]  /*5e00*/  LEA R3, -R3, RZ, 0x6 ;  /* 0x000000ff03037211 */ /* 0x000fc800078e31ff */
[----:B------:R-:W-:Y:S02]  /*5e10*/  SHF.R.S32.HI R6, RZ, 0x1f, R3 ;  /* 0x0000001fff067819 */ /* 0x000fe40000011403 */
.L_x_6685:
[----:B------:R-:W-:Y:S02]  /*5e20*/  ISETP.GE.AND P1, PT, R157, c[0x0][0x220], PT ;  /* 0x000088009d007a0c */ /* 0x000fe40003f26270 */
[----:B------:R-:W-:Y:S02]  /*5e30*/  ISETP.GE.AND P2, PT, R168, c[0x0][0x220], PT ;  /* 0x00008800a8007a0c */ /* 0x000fe40003f46270 */
[----:B------:R-:W-:Y:S02]  /*5e40*/  IADD3 R7, P3, R170, R3, RZ ;  /* 0x00000003aa077210 */ /* 0x000fe40007f7e0ff */
[----:B------:R-:W-:-:S03]  /*5e50*/  LEA R2, P5, R3, R180, 0x1 ;  /* 0x000000b403027211 */ /* 0x000fc600078a08ff */
[----:B------:R-:W-:-:S04]  /*5e60*/  IMAD.X R4, R167, 0x1, R6, P3 ;  /* 0x00000001a7047824 */ /* 0x000fc800018e0606 */
[-C--:B------:R-:W-:Y:S02]  /*5e70*/  @!P1 IADD3 R8, P4, R3, R26.reuse, RZ ;  /* 0x0000001a03089210 */ /* 0x080fe40007f9e0ff */
[----:B------:R-:W-:Y:S01]  /*5e80*/  @!P1 IADD3 R9, P3, R7, R26, RZ ;  /* 0x0000001a07099210 */ /* 0x000fe20007f7e0ff */
[----:B------:R-:W-:Y:S01]  /*5e90*/  @P2 STS.128 [R164+0x8000], RZ ;  /* 0x008000ffa4002388 */ /* 0x000fe20000000c00 */
[----:B------:R-:W-:Y:S01]  /*5ea0*/  LEA.HI.X R3, R3, R179, R6, 0x1, P5 ;  /* 0x000000b303037211 */ /* 0x000fe200028f0c06 */
[--C-:B------:R-:W-:Y:S01]  /*5eb0*/  @!P1 IMAD.X R5, R6, 0x1, R24.reuse, P4 ;  /* 0x0000000106059824 */ /* 0x100fe200020e0618 */
[----:B------:R-:W-:Y:S01]  /*5ec0*/  @!P1 LEA R12, P4, R8, c[0x0][0x170], 0x1 ;  /* 0x00005c00080c9a11 */ /* 0x000fe200078808ff */
[----:B------:R-:W-:Y:S01]  /*5ed0*/  @!P1 IMAD.X R6, R4, 0x1, R24, P3 ;  /* 0x0000000104069824 */ /* 0x000fe200018e0618 */
[----:B------:R-:W-:Y:S01]  /*5ee0*/  @!P2 LEA R10, P5, R7, R180, 0x1 ;  /* 0x000000b4070aa211 */ /* 0x000fe200078a08ff */
[----:B------:R-:W-:Y:S01]  /*5ef0*/  @!PT LDS RZ, [RZ] ;  /* 0x00000000fffff984 */ /* 0x000fe20000000800 */
[----:B------:R-:W-:Y:S01]  /*5f00*/  @!PT LDS RZ, [RZ] ;  /* 0x00000000fffff984 */ /* 0x000fe20000000800 */
[----:B------:R-:W-:Y:S01]  /*5f10*/  @!PT LDS RZ, [RZ] ;  /* 0x00000000fffff984 */ /* 0x000fe20000000800 */
[----:B------:R1:W-:Y:S01]  /*5f20*/  @!P2 LDGSTS.E.BYPASS.LTC128B.128 [R164+0x8000], [R2.64] ;  /* 0x0800000002a4afae */ /* 0x0003e2000b901d48 */
[----:B------:R-:W-:-:S02]  /*5f30*/  @!P1 LEA.HI.X R13, R8, c[0x0][0x174], R5, 0x1, P4 ;  /* 0x00005d00080d9a11 */ /* 0x000fc400020f0c05 */
        /* <DEDUP_REMOVED lines=27> */
[----:B------:R-:W-:Y:S01]  /*60f0*/  @!P2 LEA.HI.X R23, R7, R179, R4, 0x1, P4 ;  /* 0x000000b30717a211 */ /* 0x000fe200020f0c04 */
[----:B------:R-:W-:Y:S01]  /*6100*/  @P1 STS.128 [R164+0xa800], RZ ;  /* 0x00a800ffa4001388 */ /* 0x000fe20000000c00 */
[----:B------:R-:W-:Y:S01]  /*6110*/  @!P1 LEA R4, P3, R26, c[0x0][0x170], 0x1 ;  /* 0x00005c001a049a11 */ /* 0x000fe200078608ff */
[----:B------:R-:W-:-:S02]  /*6120*/  IMAD.MOV.U32 R179, RZ, RZ, R3 ;  /* 0x000000ffffb37224 */ /* 0x000fc400078e0003 */
[----:B------:R-:W-:Y:S01]  /*6130*/  @!PT LDS RZ, [RZ] ;  /* 0x00000000fffff984 */ /* 0x000fe20000000800 */
[----:B------:R-:W-:Y:S01]  /*6140*/  @!PT LDS RZ, [RZ] ;  /* 0x00000000fffff984 */ /* 0x000fe20000000800 */
[----:B------:R-:W-:Y:S01]  /*6150*/  @!PT LDS RZ, [RZ] ;  /* 0x00000000fffff984 */ /* 0x000fe20000000800 */
[----:B------:R3:W-:Y:S01]  /*6160*/  @!P1 LDGSTS.E.BYPASS.LTC128B.128 [R164+0xa800], [R8.64+0x80] ;  /* 0x0a80008008a49fae */ /* 0x0007e2000b901d48 */
[----:B------:R-:W-:Y:S02]  /*6170*/  @!P1 LEA.HI.X R5, R26, c[0x0][0x174], R5, 0x1, P3 ;  /* 0x00005d001a059a11 */ /* 0x000fe400018f0c05 */
        /* <DEDUP_REMOVED lines=31> */
[----:B------:R-:W0:Y:S01]  /*6370*/  LDGDEPBAR ;  /* 0x00000000000079af */ /* 0x000e220000000000 */
[C---:B-1----:R-:W-:Y:S08]  /*6380*/  HMMA.16816.F32.BF16 R28, R120.reuse, R24, RZ ;  /* 0x00000018781c723c */ /* 0x042ff000000418ff */
[C---:B----4-:R-:W-:Y:S08]  /*6390*/  HMMA.16816.F32.BF16 R20, R120.reuse, R16, RZ ;  /* 0x000000107814723c */ /* 0x050ff000000418ff */
[C---:B--2---:R-:W-:Y:S08]  /*63a0*/  HMMA.16816.F32.BF16 R12, R120.reuse, R8, RZ ;  /* 0x00000008780c723c */ /* 0x044ff000000418ff */
[C---:B------:R-:W-:Y:S08]  /*63b0*/  HMMA.16816.F32.BF16 R24, R120.reuse, R26, RZ ;  /* 0x0000001a7818723c */ /* 0x040ff000000418ff */
[C---:B------:R-:W-:Y:S08]  /*63c0*/  HMMA.16816.F32.BF16 R16, R120.reuse, R18, RZ ;  /* 0x000000127810723c */ /* 0x040ff000000418ff */
[C---:B------:R-:W-:Y:S08]  /*63d0*/  HMMA.16816.F32.BF16 R8, R120.reuse, R10, RZ ;  /* 0x0000000a7808723c */ /* 0x040ff000000418ff */
[C---:B-----5:R-:W-:Y:S08]  /*63e0*/  HMMA.16816.F32.BF16 R4, R120.reuse, R124, RZ ;  /* 0x0000007c7804723c */ /* 0x060ff000000418ff */
        /* <DEDUP_REMOVED lines=78> */
[----:B------:R-:W2:Y:S01]  /*68d0*/  LDSM.16.M88.4 R32, [R149+0x3800] ;  /* 0x003800009520783b */ /* 0x000ea20000000200 */
[----:B------:R-:W-:-:S04]  /*68e0*/  DEPBAR.LE SB0, 0x0 ;  /* 0x000080000000791a */ /* 0x000fc80000000000 */
[C---:B-1----:R-:W-:Y:S07]  /*68f0*/  HMMA.16816.F32.BF16 R12, R116.reuse, R104, R12 ;  /* 0x00000068740c723c */ /* 0x042fee000004180c */
[----:B------:R-:W-:Y:S01]  /*6900*/  IMAD R104, R163, 0x40, R162 ;  /* 0x00000040a3687824 */ /* 0x000fe200078e02a2 */
[----:B------:R-:W-:Y:S04]  /*6910*/  HMMA.16816.F32.BF16 R24, R116, R114, R24 ;  /* 0x000000727418723c */ /* 0x000fe80000041818 */
[----:B------:R-:W-:-:S02]  /*6920*/  IADD3 R105, R104, 0x1, RZ ;  /* 0x0000000168697810 */ /* 0x000fc40007ffe0ff */
[----:B------:R-:W-:Y:S02]  /*6930*/  IADD3 R102, R104, 0x10, RZ ;  /* 0x0000001068667810 */ /* 0x000fe40007ffe0ff */
[----:B------:R-:W-:Y:S01]  /*6940*/  HMMA.16816.F32.BF16 R28, R116, R112, R28 ;  /* 0x00000070741c723c */ /* 0x000fe2000004181c */
[----:B------:R-:W-:Y:S01]  /*6950*/  BAR.SYNC.DEFER_BLOCKING 0x0 ;  /* 0x0000000000007b1d */ /* 0x000fe20000010000 */
[C---:B------:R-:W-:Y:S02]  /*6960*/  ISETP.GE.AND P6, PT, R105.reuse, R130, PT ;  /* 0x000000826900720c */ /* 0x040fe40003fc6270 */
[----:B------:R-:W-:-:S04]  /*6970*/  ISETP.GE.AND P4, PT, R105, R129, PT ;  /* 0x000000816900720c */ /* 0x000fc80003f86270 */
[C---:B------:R-:W-:Y:S01]  /*6980*/  HMMA.16816.F32.BF16 R8, R116.reuse, R106, R8 ;  /* 0x0000006a7408723c */ /* 0x040fe20000041808 */
[----:B------:R-:W1:Y:S06]  /*6990*/  I2F R107, R105 ;  /* 0x00000069006b7306 */ /* 0x000e6c0000201400 */
[----:B------:R-:W-:Y:S01]  /*69a0*/  IADD3 R106, R104, 0x8, RZ ;  /* 0x00000008686a7810 */ /* 0x000fe20007ffe0ff */
[----:B------:R-:W-:Y:S03]  /*69b0*/  HMMA.16816.F32.BF16 R16, R116, R110, R16 ;  /* 0x0000006e7410723c */ /* 0x000fe60000041810 */
[----:B------:R-:W-:-:S04]  /*69c0*/  ISETP.GE.AND P5, PT, R106, R130, PT ;  /* 0x000000826a00720c */ /* 0x000fc80003fa6270 */
[----:B------:R-:W-:Y:S01]  /*69d0*/  IADD3 R110, R104, 0x9, RZ ;  /* 0x00000009686e7810 */ /* 0x000fe20007ffe0ff */
[----:B------:R-:W-:Y:S01]  /*69e0*/  HMMA.16816.F32.BF16 R20, R116, R108, R20 ;  /* 0x0000006c7414723c */ /* 0x000fe20000041814 */
[----:B------:R-:W3:Y:S01]  /*69f0*/  I2F R109, R106 ;  /* 0x0000006a006d7306 */ /* 0x000ee20000201400 */
[CC--:B-1----:R-:W-:Y:S02]  /*6a00*/  FFMA.FTZ R29, R0.reuse, R107.reuse, R29 ;  /* 0x0000006b001d7223 */ /* 0x0c2fe4000001001d */
[----:B------:R-:W-:-:S03]  /*6a10*/  FFMA.FTZ R136, R0, R107, R31 ;  /* 0x0000006b00887223 */ /* 0x000fc6000001001f */
[----:B------:R-:W-:Y:S01]  /*6a20*/  FSEL R31, R29, -INF , !P6 ;  /* 0xff8000001d1f7808 */ /* 0x000fe20007000000 */
[C---:B--2---:R-:W-:Y:S01]  /*6a30*/  HMMA.16816.F32.BF16 R4, R116.reuse, R32, R4 ;  /* 0x000000207404723c */ /* 0x044fe20000041804 */
[----:B------:R-:W1:Y:S01]  /*6a40*/  I2F R108, R110 ;  /* 0x0000006e006c7306 */ /* 0x000e620000201400 */
[----:B------:R-:W-:Y:S02]  /*6a50*/  ISETP.GE.AND P6, PT, R106, R129, PT ;  /* 0x000000816a00720c */ /* 0x000fe40003fc6270 */
[----:B------:R-:W-:Y:S02]  /*6a60*/  FSEL R136, R136, -INF , !P4 ;  /* 0xff80000088887808 */ /* 0x000fe40006000000 */
[----:B------:R-:W-:Y:S02]  /*6a70*/  ISETP.GE.AND P4, PT, R110, R130, PT ;  /* 0x000000826e00720c */ /* 0x000fe40003f86270 */
[----:B------:R-:W-:Y:S01]  /*6a80*/  IADD3 R32, R104, 0x11, RZ ;  /* 0x0000001168207810 */ /* 0x000fe20007ffe0ff */
[----:B------:R-:W2:Y:S01]  /*6a90*/  I2F R33, R102 ;  /* 0x0000006600217306 */ /* 0x000ea20000201400 */
[CC--:B---3--:R-:W-:Y:S01]  /*6aa0*/  FFMA.FTZ R138, R0.reuse, R109.reuse, R26 ;  /* 0x0000006d008a7223 */ /* 0x0c8fe2000001001a */
[----:B------:R-:W-:Y:S01]  /*6ab0*/  HMMA.16816.F32.BF16 R120, R116, R34, R120 ;  /* 0x000000227478723c */ /* 0x000fe20000041878 */
[----:B------:R-:W-:-:S03]  /*6ac0*/  FFMA.FTZ R24, R0, R109, R24 ;  /* 0x0000006d00187223 */ /* 0x000fc60000010018 */
[----:B------:R-:W-:Y:S02]  /*6ad0*/  FSEL R138, R138, -INF , !P6 ;  /* 0xff8000008a8a7808 */ /* 0x000fe40007000000 */
[----:B------:R-:W3:Y:S01]  /*6ae0*/  I2F R26, R32 ;  /* 0x00000020001a7306 */ /* 0x000ee20000201400 */
[-C--:B-1----:R-:W-:Y:S01]  /*6af0*/  FFMA.FTZ R131, R0, R108.reuse, R25 ;  /* 0x0000006c00837223 */ /* 0x082fe20000010019 */
[----:B------:R-:W-:Y:S01]  /*6b00*/  IADD3 R25, R104, 0x18, RZ ;  /* 0x0000001868197810 */ /* 0x000fe20007ffe0ff */
[----:B------:R-:W-:Y:S01]  /*6b10*/  FFMA.FTZ R114, R0, R108, R27 ;  /* 0x0000006c00727223 */ /* 0x000fe2000001001b */
[----:B------:R-:W-:Y:S02]  /*6b20*/  FSEL R29, R24, -INF , !P5 ;  /* 0xff800000181d7808 */ /* 0x000fe40006800000 */
[----:B------:R-:W-:Y:S02]  /*6b30*/  IADD3 R24, R104, 0x19, RZ ;  /* 0x0000001968187810 */ /* 0x000fe40007ffe0ff */
[----:B------:R-:W1:Y:S01]  /*6b40*/  I2F R27, R25 ;  /* 0x00000019001b7306 */ /* 0x000e620000201400 */
[----:B--2---:R-:W-:Y:S01]  /*6b50*/  FFMA.FTZ R134, R0, R33, R22 ;  /* 0x0000002100867223 */ /* 0x004fe20000010016 */
[----:B------:R-:W-:Y:S01]  /*6b60*/  ISETP.GE.AND P5, PT, R110, R129, PT ;  /* 0x000000816e00720c */ /* 0x000fe20003fa6270 */
[----:B------:R-:W-:Y:S01]  /*6b70*/  FFMA.FTZ R20, R0, R33, R20 ;  /* 0x0000002100147223 */ /* 0x000fe20000010014 */
[----:B------:R-:W-:-:S02]  /*6b80*/  ISETP.GE.AND P6, PT, R102, R130, PT ;  /* 0x000000826600720c */ /* 0x000fc40003fc6270 */
[----:B------:R-:W-:Y:S02]  /*6b90*/  FSEL R131, R131, -INF , !P4 ;  /* 0xff80000083837808 */ /* 0x000fe40006000000 */
[----:B------:R-:W2:Y:S01]  /*6ba0*/  I2F R22, R24 ;  /* 0x0000001800167306 */ /* 0x000ea20000201400 */
[----:B------:R-:W-:Y:S01]  /*6bb0*/  FSEL R114, R114, -INF , !P5 ;  /* 0xff80000072727808 */ /* 0x000fe20006800000 */
[-C--:B---3--:R-:W-:Y:S01]  /*6bc0*/  FFMA.FTZ R21, R0, R26.reuse, R21 ;  /* 0x0000001a00157223 */ /* 0x088fe20000010015 */
[----:B------:R-:W-:Y:S01]  /*6bd0*/  ISETP.GE.AND P4, PT, R102, R129, PT ;  /* 0x000000816600720c */ /* 0x000fe20003f86270 */
[----:B------:R-:W-:Y:S01]  /*6be0*/  FFMA.FTZ R23, R0, R26, R23 ;  /* 0x0000001a00177223 */ /* 0x000fe20000010017 */
[----:B------:R-:W-:Y:S02]  /*6bf0*/  ISETP.GE.AND P5, PT, R32, R130, PT ;  /* 0x000000822000720c */ /* 0x000fe40003fa6270 */
[----:B------:R-:W-:Y:S02]  /*6c00*/  FSEL R115, R20, -INF , !P6 ;  /* 0xff80000014737808 */ /* 0x000fe40007000000 */
[----:B------:R-:W-:-:S02]  /*6c10*/  IADD3 R20, R104, 0x20, RZ ;  /* 0x0000002068147810 */ /* 0x000fc40007ffe0ff */
[----:B------:R-:W-:Y:S02]  /*6c20*/  FSEL R134, R134, -INF , !P4 ;  /* 0xff80000086867808 */ /* 0x000fe40006000000 */
[----:B------:R-:W-:Y:S01]  /*6c30*/  FSEL R113, R21, -INF , !P5 ;  /* 0xff80000015717808 */ /* 0x000fe20006800000 */
[----:B-1----:R-:W-:Y:S01]  /*6c40*/  FFMA.FTZ R21, R0, R27, R16 ;  /* 0x0000001b00157223 */ /* 0x002fe20000010010 */
[----:B------:R-:W-:Y:S01]  /*6c50*/  ISETP.GE.AND P6, PT, R32, R129, PT ;  /* 0x000000812000720c */ /* 0x000fe20003fc6270 */
[C---:B------:R-:W-:Y:S01]  /*6c60*/  FFMA.FTZ R27, R0.reuse, R27, R18 ;  /* 0x0000001b001b7223 */ /* 0x040fe20000010012 */
[C---:B------:R-:W-:Y:S01]  /*6c70*/  ISETP.GE.AND P4, PT, R25.reuse, R130, PT ;  /* 0x000000821900720c */ /* 0x040fe20003f86270 */
[CC--:B--2---:R-:W-:Y:S01]  /*6c80*/  FFMA.FTZ R17, R0.reuse, R22.reuse, R17 ;  /* 0x0000001600117223 */ /* 0x0c4fe20000010011 */
[----:B------:R-:W-:Y:S01]  /*6c90*/  ISETP.GE.AND P5, PT, R25, R129, PT ;  /* 0x000000811900720c */ /* 0x000fe20003fa6270 */
[----:B------:R-:W-:Y:S01]  /*6ca0*/  FFMA.FTZ R18, R0, R22, R19 ;  /* 0x0000001600127223 */ /* 0x000fe20000010013 */
[----:B------:R-:W1:Y:S01]  /*6cb0*/  I2F R25, R20 ;  /* 0x0000001400197306 */ /* 0x000e620000201400 */
[----:B------:R-:W-:-:S02]  /*6cc0*/  IADD3 R16, R104, 0x21, RZ ;  /* 0x0000002168107810 */ /* 0x000fc40007ffe0ff */
[----:B------:R-:W-:Y:S02]  /*6cd0*/  FSEL R132, R23, -INF , !P6 ;  /* 0xff80000017847808 */ /* 0x000fe40007000000 */
[----:B------:R-:W-:Y:S02]  /*6ce0*/  FSEL R23, R21, -INF , !P4 ;  /* 0xff80000015177808 */ /* 0x000fe40006000000 */
[C---:B------:R-:W-:Y:S02]  /*6cf0*/  ISETP.GE.AND P6, PT, R24.reuse, R130, PT ;  /* 0x000000821800720c */ /* 0x040fe40003fc6270 */
[----:B------:R-:W-:Y:S02]  /*6d00*/  ISETP.GE.AND P4, PT, R24, R129, PT ;  /* 0x000000811800720c */ /* 0x000fe40003f86270 */
[----:B------:R-:W2:Y:S01]  /*6d10*/  I2F R24, R16 ;  /* 0x0000001000187306 */ /* 0x000ea20000201400 */
[----:B------:R-:W-:Y:S02]  /*6d20*/  IADD3 R19, R104, 0x28, RZ ;  /* 0x0000002868137810 */ /* 0x000fe40007ffe0ff */
[----:B------:R-:W-:-:S02]  /*6d30*/  FSEL R21, R17, -INF , !P6 ;  /* 0xff80000011157808 */ /* 0x000fc40007000000 */
[----:B------:R-:W-:Y:S01]  /*6d40*/  FSEL R22, R27, -INF , !P5 ;  /* 0xff8000001b167808 */ /* 0x000fe20006800000 */
[----:B-1----:R-:W-:Y:S01]  /*6d50*/  FFMA.FTZ R12, R0, R25, R12 ;  /* 0x00000019000c7223 */ /* 0x002fe2000001000c */
[C---:B------:R-:W-:Y:S01]  /*6d60*/  ISETP.GE.AND P5, PT, R20.reuse, R130, PT ;  /* 0x000000821400720c */ /* 0x040fe20003fa6270 */
[----:B------:R-:W1:Y:S01]  /*6d70*/  I2F R17, R19 ;  /* 0x0000001300117306 */ /* 0x000e620000201400 */
[----:B------:R-:W-:Y:S01]  /*6d80*/  ISETP.GE.AND P6, PT, R20, R129, PT ;  /* 0x000000811400720c */ /* 0x000fe20003fc6270 */
[----:B------:R-:W-:Y:S01]  /*6d90*/  FFMA.FTZ R26, R0, R25, R14 ;  /* 0x00000019001a7223 */ /* 0x000fe2000001000e */
[----:B------:R-:W-:Y:S02]  /*6da0*/  FSEL R20, R18, -INF , !P4 ;  /* 0xff80000012147808 */ /* 0x000fe40006000000 */
[----:B------:R-:W-:Y:S02]  /*6db0*/  IADD3 R18, R104, 0x29, RZ ;  /* 0x0000002968127810 */ /* 0x000fe40007ffe0ff */
[----:B------:R-:W-:Y:S01]  /*6dc0*/  FSEL R125, R12, -INF , !P5 ;  /* 0xff8000000c7d7808 */ /* 0x000fe20006800000 */
[----:B--2---:R-:W-:Y:S01]  /*6dd0*/  FFMA.FTZ R13, R0, R24, R13 ;  /* 0x00000018000d7223 */ /* 0x004fe2000001000d */
[----:B------:R-:W-:Y:S01]  /*6de0*/  ISETP.GE.AND P4, PT, R16, R130, PT ;  /* 0x000000821000720c */ /* 0x000fe20003f86270 */
[----:B------:R-:W-:Y:S01]  /*6df0*/  FFMA.FTZ R24, R0, R24, R15 ;  /* 0x0000001800187223 */ /* 0x000fe2000001000f */
[----:B------:R-:W-:-:S02]  /*6e00*/  ISETP.GE.AND P5, PT, R16, R129, PT ;  /* 0x000000811000720c */ /* 0x000fc40003fa6270 */
[----:B------:R-:W2:Y:S01]  /*6e10*/  I2F R16, R18 ;  /* 0x0000001200107306 */ /* 0x000ea20000201400 */
[----:B------:R-:W-:Y:S02]  /*6e20*/  IADD3 R14, R104, 0x30, RZ ;  /* 0x00000030680e7810 */ /* 0x000fe40007ffe0ff */
[----:B------:R-:W-:Y:S01]  /*6e30*/  FSEL R26, R26, -INF , !P6 ;  /* 0xff8000001a1a7808 */ /* 0x000fe20007000000 */
[CC--:B-1----:R-:W-:Y:S01]  /*6e40*/  FFMA.FTZ R8, R0.reuse, R17.reuse, R8 ;  /* 0x0000001100087223 */ /* 0x0c2fe20000010008 */
[----:B------:R-:W-:Y:S01]  /*6e50*/  ISETP.GE.AND P6, PT, R19, R130, PT ;  /* 0x000000821300720c */ /* 0x000fe20003fc6270 */
[----:B------:R-:W-:Y:S01]  /*6e60*/  FFMA.FTZ R10, R0, R17, R10 ;  /* 0x00000011000a7223 */ /* 0x000fe2000001000a */
[----:B------:R-:W-:Y:S02]  /*6e70*/  FSEL R25, R13, -INF , !P4 ;  /* 0xff8000000d197808 */ /* 0x000fe40006000000 */
[----:B------:R-:W1:Y:S01]  /*6e80*/  I2F R13, R14 ;  /* 0x0000000e000d7306 */ /* 0x000e620000201400 */
[----:B------:R-:W-:-:S02]  /*6e90*/  IADD3 R12, R104, 0x31, RZ ;  /* 0x00000031680c7810 */ /* 0x000fc40007ffe0ff */
[----:B------:R-:W-:Y:S02]  /*6ea0*/  FSEL R27, R8, -INF , !P6 ;  /* 0xff800000081b7808 */ /* 0x000fe40007000000 */
[----:B------:R-:W-:Y:S01]  /*6eb0*/  FSEL R24, R24, -INF , !P5 ;  /* 0xff80000018187808 */ /* 0x000fe20006800000 */
[----:B--2---:R-:W-:Y:S02]  /*6ec0*/  FFMA.FTZ R127, R0, R16, R9 ;  /* 0x00000010007f7223 */ /* 0x004fe40000010009 */
[----:B------:R-:W2:Y:S01]  /*6ed0*/  I2F R8, R12 ;  /* 0x0000000c00087306 */ /* 0x000ea20000201400 */
[----:B------:R-:W-:Y:S01]  /*6ee0*/  ISETP.GE.AND P5, PT, R18, R130, PT ;  /* 0x000000821200720c */ /* 0x000fe20003fa6270 */
[----:B------:R-:W-:Y:S01]  /*6ef0*/  FFMA.FTZ R126, R0, R16, R11 ;  /* 0x00000010007e7223 */ /* 0x000fe2000001000b */
[----:B------:R-:W-:Y:S02]  /*6f00*/  IADD3 R9, R104, 0x38, RZ ;  /* 0x0000003868097810 */ /* 0x000fe40007ffe0ff */
[----:B------:R-:W-:-:S02]  /*6f10*/  FSEL R127, R127, -INF , !P5 ;  /* 0xff8000007f7f7808 */ /* 0x000fc40006800000 */
[----:B------:R-:W-:Y:S01]  /*6f20*/  ISETP.GE.AND P5, PT, R14, R129, PT ;  /* 0x000000810e00720c */ /* 0x000fe20003fa6270 */
[C---:B-1----:R-:W-:Y:S01]  /*6f30*/  FFMA.FTZ R6, R0.reuse, R13, R6 ;  /* 0x0000000d00067223 */ /* 0x042fe20000010006 */
[----:B------:R-:W1:Y:S01]  /*6f40*/  I2F R11, R9 ;  /* 0x00000009000b7306 */ /* 0x000e620000201400 */
[----:B------:R-:W-:Y:S01]  /*6f50*/  ISETP.GE.AND P4, PT, R19, R129, PT ;  /* 0x000000811300720c */ /* 0x000fe20003f86270 */
[----:B------:R-:W-:Y:S01]  /*6f60*/  FFMA.FTZ R4, R0, R13, R4 ;  /* 0x0000000d00047223 */ /* 0x000fe20000010004 */
[----:B------:R-:W-:Y:S02]  /*6f70*/  ISETP.GE.AND P6, PT, R18, R129, PT ;  /* 0x000000811200720c */ /* 0x000fe40003fc6270 */
[----:B------:R-:W-:Y:S01]  /*6f80*/  FSEL R107, R6, -INF , !P5 ;  /* 0xff800000066b7808 */ /* 0x000fe20006800000 */
[-C--:B--2---:R-:W-:Y:S01]  /*6f90*/  FFMA.FTZ R108, R0, R8.reuse, R5 ;  /* 0x00000008006c7223 */ /* 0x084fe20000010005 */
[----:B------:R-:W-:Y:S01]  /*6fa0*/  IADD3 R6, R104, 0x39, RZ ;  /* 0x0000003968067810 */ /* 0x000fe20007ffe0ff */
[----:B------:R-:W2:Y:S01]  /*6fb0*/  I2F R5, R104 ;  /* 0x0000006800057306 */ /* 0x000ea20000201400 */
[----:B------:R-:W-:Y:S01]  /*6fc0*/  FFMA.FTZ R106, R0, R8, R7 ;  /* 0x00000008006a7223 */ /* 0x000fe20000010007 */
[----:B------:R-:W-:-:S02]  /*6fd0*/  FSEL R124, R10, -INF , !P4 ;  /* 0xff8000000a7c7808 */ /* 0x000fc40006000000 */
[-C--:B------:R-:W-:Y:S02]  /*6fe0*/  ISETP.GE.AND P4, PT, R14, R130.reuse, PT ;  /* 0x000000820e00720c */ /* 0x080fe40003f86270 */
[----:B------:R-:W-:Y:S01]  /*6ff0*/  FSEL R126, R126, -INF , !P6 ;  /* 0xff8000007e7e7808 */ /* 0x000fe20007000000 */
[-C--:B-1----:R-:W-:Y:S01]  /*7000*/  FFMA.FTZ R109, R0, R11.reuse, R120 ;  /* 0x0000000b006d7223 */ /* 0x082fe20000010078 */
[----:B------:R-:W1:Y:S01]  /*7010*/  I2F R7, R6 ;  /* 0x0000000600077306 */ /* 0x000e620000201400 */
[----:B------:R-:W-:Y:S01]  /*7020*/  FSEL R110, R4, -INF , !P4 ;  /* 0xff800000046e7808 */ /* 0x000fe20006000000 */
[----:B------:R-:W-:Y:S01]  /*7030*/  FFMA.FTZ R122, R0, R11, R122 ;  /* 0x0000000b007a7223 */ /* 0x000fe2000001007a */
[CC--:B------:R-:W-:Y:S02]  /*7040*/  ISETP.GE.AND P6, PT, R12.reuse, R130.reuse, PT ;  /* 0x000000820c00720c */ /* 0x0c0fe40003fc6270 */
[----:B------:R-:W-:Y:S02]  /*7050*/  ISETP.GE.AND P4, PT, R12, R129, PT ;  /* 0x000000810c00720c */ /* 0x000fe40003f86270 */
[----:B------:R-:W-:Y:S01]  /*7060*/  ISETP.GE.AND P5, PT, R9, R130, PT ;  /* 0x000000820900720c */ /* 0x000fe20003fa6270 */
[-C--:B--2---:R-:W-:Y:S01]  /*7070*/  FFMA.FTZ R4, R0, R5.reuse, R28 ;  /* 0x0000000500047223 */ /* 0x084fe2000001001c */
[----:B------:R-:W-:Y:S01]  /*7080*/  FSEL R108, R108, -INF , !P6 ;  /* 0xff8000006c6c7808 */ /* 0x000fe20007000000 */
[----:B------:R-:W-:Y:S01]  /*7090*/  FFMA.FTZ R30, R0, R5, R30 ;  /* 0x00000005001e7223 */ /* 0x000fe2000001001e */
[----:B------:R-:W-:-:S02]  /*70a0*/  FSEL R106, R106, -INF , !P4 ;  /* 0xff8000006a6a7808 */ /* 0x000fc40006000000 */
[----:B------:R-:W-:Y:S02]  /*70b0*/  ISETP.GE.AND P6, PT, R9, R129, PT ;  /* 0x000000810900720c */ /* 0x000fe40003fc6270 */
[----:B------:R-:W-:Y:S01]  /*70c0*/  ISETP.GE.AND P4, PT, R104, R130, PT ;  /* 0x000000826800720c */ /* 0x000fe20003f86270 */
[CC--:B-1----:R-:W-:Y:S01]  /*70d0*/  FFMA.FTZ R111, R0.reuse, R7.reuse, R121 ;  /* 0x00000007006f7223 */ /* 0x0c2fe20000010079 */
[----:B------:R-:W-:Y:S01]  /*70e0*/  FSEL R109, R109, -INF , !P5 ;  /* 0xff8000006d6d7808 */ /* 0x000fe20006800000 */
[----:B------:R-:W-:Y:S01]  /*70f0*/  FFMA.FTZ R105, R0, R7, R123 ;  /* 0x0000000700697223 */ /* 0x000fe2000001007b */
[----:B------:R-:W-:Y:S02]  /*7100*/  ISETP.GE.AND P5, PT, R104, R129, PT ;  /* 0x000000816800720c */ /* 0x000fe40003fa6270 */
[----:B------:R-:W-:Y:S02]  /*7110*/  FSEL R104, R122, -INF , !P6 ;  /* 0xff8000007a687808 */ /* 0x000fe40007000000 */
[----:B------:R-:W-:-:S02]  /*7120*/  FSEL R4, R4, -INF , !P4 ;  /* 0xff80000004047808 */ /* 0x000fc40006000000 */
        /* <DEDUP_REMOVED lines=16> */
[----:B-1----:R-:W-:-:S04]  /*7230*/  IMAD.MOV R8, RZ, RZ, -R9 ;  /* 0x000000ffff087224 */ /* 0x002fc800078e0a09 */
[----:B------:R-:W-:Y:S02]  /*7240*/  IMAD R5, R8, R3, RZ ;  /* 0x0000000308057224 */ /* 0x000fe400078e02ff */
[----:B------:R-:W-:-:S04]  /*7250*/  IMAD.MOV.U32 R8, RZ, RZ, RZ ;  /* 0x000000ffff087224 */ /* 0x000fc800078e00ff */
[----:B------:R-:W-:Y:S01]  /*7260*/  IMAD.HI.U32 R5, R9, R5, R8 ;  /* 0x0000000509057227 */ /* 0x000fe200078e0008 */
[----:B------:R-:W-:Y:S02]  /*7270*/  IABS R8, R7 ;  /* 0x0000000700087213 */ /* 0x000fe40000000000 */
[----:B------:R-:W-:-:S03]  /*7280*/  LOP3.LUT R7, R7, c[0x0][0x2d0], RZ, 0x3c, !PT ;  /* 0x0000b40007077a12 */ /* 0x000fc600078e3cff */
        /* <DEDUP_REMOVED lines=31> */
[----:B------:R-:W-:-:S05]  /*7480*/  IMAD R6, R3, R6, -0x40 ;  /* 0xffffffc003067424 */ /* 0x000fca00078e0206 */
[----:B------:R-:W-:-:S05]  /*7490*/  SHF.R.S32.HI R3, RZ, 0x1f, R6 ;  /* 0x0000001fff037819 */ /* 0x000fca0000011406 */
[----:B------:R-:W-:-:S04]  /*74a0*/  IMAD R3, R3, c[0x0][0x198], RZ ;  /* 0x0000660003037a24 */ /* 0x000fc800078e02ff */
[----:B------:R-:W-:Y:S01]  /*74b0*/  IMAD R3, R6, c[0x0][0x19c], R3 ;  /* 0x0000670006037a24 */ /* 0x000fe200078e0203 */
[----:B--2---:R-:W-:Y:S01]  /*74c0*/  IADD3 R7, -R8, R7, RZ ;  /* 0x0000000708077210 */ /* 0x004fe20007ffe1ff */
[----:B------:R-:W-:-:S03]  /*74d0*/  IMAD.WIDE.U32 R8, R6, c[0x0][0x198], RZ ;  /* 0x0000660006087a25 */ /* 0x000fc600078e00ff */
[----:B------:R-:W-:Y:S01]  /*74e0*/  SHF.R.S32.HI R5, RZ, 0x1f, R7 ;  /* 0x0000001fff057819 */ /* 0x000fe20000011407 */
[----:B------:R-:W-:-:S04]  /*74f0*/  IMAD.IADD R9, R9, 0x1, R3 ;  /* 0x0000000109097824 */ /* 0x000fc800078e0203 */
[----:B------:R-:W-:Y:S02]  /*7500*/  IMAD R6, R5, c[0x0][0x180], RZ ;  /* 0x0000600005067a24 */ /* 0x000fe400078e02ff */
[----:B------:R-:W-:-:S04]  /*7510*/  IMAD.WIDE.U32 R10, R7, c[0x0][0x180], R8 ;  /* 0x00006000070a7a25 */ /* 0x000fc800078e0008 */
[----:B------:R-:W-:Y:S01]  /*7520*/  IMAD R6, R7, c[0x0][0x184], R6 ;  /* 0x0000610007067a24 */ /* 0x000fe200078e0206 */
[----:B------:R-:W-:-:S03]  /*7530*/  MOV R5, R10 ;  /* 0x0000000a00057202 */ /* 0x000fc60000000f00 */
[----:B------:R-:W-:Y:S01]  /*7540*/  IMAD.IADD R8, R11, 0x1, R6 ;  /* 0x000000010b087824 */ /* 0x000fe200078e0206 */
[----:B------:R-:W-:Y:S05]  /*7550*/  BRA `(.L_x_6688) ;  /* 0x0000003000007947 */ /* 0x000fea0003800000 */
.L_x_6687:
[----:B------:R-:W-:-:S05]  /*7560*/  IMAD.MOV.U32 R5, RZ, RZ, c[0x0][0x198] ;  /* 0x00006600ff057624 */ /* 0x000fca00078e00ff */
[----:B------:R-:W-:-:S04]  /*7570*/  LEA R5, -R5, RZ, 0x6 ;  /* 0x000000ff05057211 */ /* 0x000fc800078e31ff */
[----:B------:R-:W-:Y:S02]  /*7580*/  SHF.R.S32.HI R8, RZ, 0x1f, R5 ;  /* 0x0000001fff087819 */ /* 0x000fe40000011405 */
.L_x_6688:
[-C--:B------:R-:W-:Y:S01]  /*7590*/  @!P1 IADD3 R6, P3, R128, R5.reuse, RZ ;  /* 0x0000000580069210 */ /* 0x080fe20007f7e0ff */
[----:B------:R1:W-:Y:S01]  /*75a0*/  @P2 STS.128 [R164+0x4000], RZ ;  /* 0x004000ffa4002388 */ /* 0x0003e20000000c00 */
[----:B------:R-:W-:Y:S01]  /*75b0*/  @!P2 LEA R116, P4, R5, R176, 0x1 ;  /* 0x000000b00574a211 */ /* 0x000fe200078808ff */
[----:B------:R-:W-:Y:S01]  /*75c0*/  BSSY B0, `(.L_x_6689) ;  /* 0x0000045000007945 */ /* 0x000fe20003800000 */
[----:B------:R-:W-:Y:S01]  /*75d0*/  @!P2 IADD3 R7, P5, R159, R5, RZ ;  /* 0x000000059f07a210 */ /* 0x000fe20007fbe0ff */
[--C-:B------:R-:W-:Y:S01]  /*75e0*/  @!P1 IMAD.X R3, R103, 0x1, R8.reuse, P3 ;  /* 0x0000000167039824 */ /* 0x100fe200018e0608 */
[----:B------:R-:W-:Y:S02]  /*75f0*/  @!P1 LEA R34, P3, R6, c[0x0][0x168], 0x1 ;  /* 0x00005a0006229a11 */ /* 0x000fe400078608ff */
[--C-:B------:R-:W-:Y:S01]  /*7600*/  @!P2 LEA.HI.X R117, R5, R175, R8.reuse, 0x1, P4 ;  /* 0x000000af0575a211 */ /* 0x100fe200020f0c08 */
[----:B------:R-:W-:Y:S01]  /*7610*/  @!P2 IMAD.X R10, R158, 0x1, R8, P5 ;  /* 0x000000019e0aa824 */ /* 0x000fe200028e0608 */
[----:B------:R-:W-:-:S02]  /*7620*/  @!P1 LEA.HI.X R35, R6, c[0x0][0x16c], R3, 0x1, P3 ;  /* 0x00005b0006239a11 */ /* 0x000fc400018f0c03 */
[-CC-:B------:R-:W-:Y:S01]  /*7630*/  IADD3 R3, P4, P3, R159, R5.reuse, R159.reuse ;  /* 0x000000059f037210 */ /* 0x180fe20007b9e09f */
[----:B------:R-:W-:Y:S01]  /*7640*/  @!PT LDS RZ, [RZ] ;  /* 0x00000000fffff984 */ /* 0x000fe20000000800 */
[----:B------:R-:W-:Y:S01]  /*7650*/  @!PT LDS RZ, [RZ] ;  /* 0x00000000fffff984 */ /* 0x000fe20000000800 */
[----:B------:R-:W-:Y:S01]  /*7660*/  @!PT LDS RZ, [RZ] ;  /* 0x00000000fffff984 */ /* 0x000fe20000000800 */
[----:B------:R1:W-:Y:S01]  /*7670*/  @!P2 LDGSTS.E.BYPASS.LTC128B.128 [R164+0x4000], [R116.64] ;  /* 0x0400000074a4afae */ /* 0x0003e2000b901d48 */
[----:B------:R-:W-:Y:S02]  /*7680*/  @!P1 IADD3 R12, P6, P5, R128, R5, R159 ;  /* 0x00000005800c9210 */ /* 0x000fe40007dde09f */
[-CC-:B------:R-:W-:Y:S01]  /*7690*/  IADD3.X R6, R158, R8.reuse, R158.reuse, P4, P3 ;  /* 0x000000089e067210 */ /* 0x180fe200027e649e */
[----:B------:R1:W-:Y:S01]  /*76a0*/  @P1 STS.128 [R164+0x6000], RZ ;  /* 0x006000ffa4001388 */ /* 0x0003e20000000c00 */
[----:B------:R-:W-:Y:S02]  /*76b0*/  @!P1 IADD3 R14, P3, R128, R3, RZ ;  /* 0x00000003800e9210 */ /* 0x000fe40007f7e0ff */
[----:B------:R-:W-:Y:S01]  /*76c0*/  @!P1 IADD3.X R9, R103, R8, R158, P6, P5 ;  /* 0x0000000867099210 */ /* 0x000fe200037ea49e */
[----:B------:R-:W-:Y:S01]  /*76d0*/  @!PT LDS RZ, [RZ] ;  /* 0x00000000fffff984 */ /* 0x000fe20000000800 */
[----:B------:R-:W-:Y:S01]  /*76e0*/  @!PT LDS RZ, [RZ] ;  /* 0x00000000fffff984 */ /* 0x000fe20000000800 */
[----:B------:R-:W-:Y:S01]  /*76f0*/  @!PT LDS RZ, [RZ] ;  /* 0x00000000fffff984 */ /* 0x000fe20000000800 */
[----:B------:R1:W-:Y:S01]  /*7700*/  @!P1 LDGSTS.E.BYPASS.LTC128B.128 [R164+0x6000], [R34.64+0x80] ;  /* 0x0600008022a49fae */ /* 0x0003e2000b901d48 */
[----:B------:R-:W-:Y:S01]  /*7710*/  @!P2 LEA R32, P5, R7, R176, 0x1 ;  /* 0x000000b00720a211 */ /* 0x000fe200078a08ff */
[----:B------:R-:W-:Y:S01]  /*7720*/  @!P1 IMAD.X R11, R103, 0x1, R6, P3 ;  /* 0x00000001670b9824 */ /* 0x000fe200018e0606 */
[----:B------:R-:W-:Y:S01]  /*7730*/  @!P1 LEA R18, P4, R12, c[0x0][0x168], 0x1 ;  /* 0x00005a000c129a11 */ /* 0x000fe200078808ff */
[----:B------:R1:W-:Y:S01]  /*7740*/  @P2 STS.128 [R164+0x4800], RZ ;  /* 0x004800ffa4002388 */ /* 0x0003e20000000c00 */
[----:B------:R-:W-:-:S02]  /*7750*/  @!P1 LEA R16, P3, R14, c[0x0][0x168], 0x1 ;  /* 0x00005a000e109a11 */ /* 0x000fc400078608ff */
[----:B------:R-:W-:Y:S02]  /*7760*/  @!P2 LEA.HI.X R33, R7, R175, R10, 0x1, P5 ;  /* 0x000000af0721a211 */ /* 0x000fe400028f0c0a */
[----:B------:R-:W-:Y:S02]  /*7770*/  @!P1 LEA.HI.X R19, R12, c[0x0][0x16c], R9, 0x1, P4 ;  /* 0x00005b000c139a11 */ /* 0x000fe400020f0c09 */
[----:B------:R-:W-:Y:S01]  /*7780*/  @!P1 LEA.HI.X R17, R14, c[0x0][0x16c], R11, 0x1, P3 ;  /* 0x00005b000e119a11 */ /* 0x000fe200018f0c0b */
[----:B------:R-:W-:Y:S01]  /*7790*/  @!PT LDS RZ, [RZ] ;  /* 0x00000000fffff984 */ /* 0x000fe20000000800 */
[----:B------:R-:W-:Y:S01]  /*77a0*/  @!PT LDS RZ, [RZ] ;  /* 0x00000000fffff984 */ /* 0x000fe20000000800 */
[----:B------:R-:W-:Y:S01]  /*77b0*/  @!PT LDS RZ, [RZ] ;  /* 0x00000000fffff984 */ /* 0x000fe20000000800 */
[----:B------:R1:W-:Y:S01]  /*77c0*/  @!P2 LDGSTS.E.BYPASS.LTC128B.128 [R164+0x4800], [R32.64] ;  /* 0x0480000020a4afae */ /* 0x0003e2000b901d48 */
[----:B------:R-:W-:Y:S02]  /*77d0*/  @!P2 LEA R10, P4, R3, R176, 0x1 ;  /* 0x000000b0030aa211 */ /* 0x000fe400078808ff */
[----:B------:R-:W-:Y:S01]  /*77e0*/  IADD3 R7, P3, R159, R3, RZ ;  /* 0x000000039f077210 */ /* 0x000fe20007f7e0ff */
[----:B------:R1:W-:Y:S01]  /*77f0*/  @P1 STS.128 [R164+0x6800], RZ ;  /* 0x006800ffa4001388 */ /* 0x0003e20000000c00 */
[----:B------:R-:W-:-:S03]  /*7800*/  @!P2 LEA.HI.X R11, R3, R175, R6, 0x1, P4 ;  /* 0x000000af030ba211 */ /* 0x000fc600020f0c06 */
[----:B------:R-:W-:Y:S01]  /*7810*/  IMAD.X R6, R158, 0x1, R6, P3 ;  /* 0x000000019e067824 */ /* 0x000fe200018e0606 */
[C---:B------:R-:W-:Y:S01]  /*7820*/  @!P2 LEA R12, P3, R7.reuse, R176, 0x1 ;  /* 0x000000b0070ca211 */ /* 0x040fe200078608ff */
[----:B------:R-:W-:Y:S01]  /*7830*/  @!PT LDS RZ, [RZ] ;  /* 0x00000000fffff984 */ /* 0x000fe20000000800 */
[----:B------:R-:W-:Y:S01]  /*7840*/  @!PT LDS RZ, [RZ] ;  /* 0x00000000fffff984 */ /* 0x000fe20000000800 */
[----:B------:R-:W-:Y:S01]  /*7850*/  @!PT LDS RZ, [RZ] ;  /* 0x00000000fffff984 */ /* 0x000fe20000000800 */
[----:B------:R1:W-:Y:S03]  /*7860*/  @!P1 LDGSTS.E.BYPASS.LTC128B.128 [R164+0x6800], [R18.64+0x80] ;  /* 0x0680008012a49fae */ /* 0x0003e6000b901d48 */
[----:B------:R-:W-:Y:S01]  /*7870*/  @!P2 LEA.HI.X R13, R7, R175, R6, 0x1, P3 ;  /* 0x000000af070da211 */ /* 0x000fe200018f0c06 */
        /* <DEDUP_REMOVED lines=25> */
.L_x_6690:
[----:B------:R-:W-:Y:S05]  /*7a10*/  BSYNC B0 ;  /* 0x0000000000007941 */ /* 0x000fea0003800000 */
.L_x_6689:
[----:B------:R-:W0:Y:S01]  /*7a20*/  LDGDEPBAR ;  /* 0x00000000000079af */ /* 0x000e220000000000 */
[----:B------:R-:W-:-:S04]  /*7a30*/  LEA R176, P1, R5, R176, 0x1 ;  /* 0x000000b005b07211 */ /* 0x000fc800078208ff */
[----:B------:R-:W-:Y:S02]  /*7a40*/  LEA.HI.X R175, R5, R175, R8, 0x1, P1 ;  /* 0x000000af05af7211 */ /* 0x000fe400008f0c08 */
.L_x_6686:
        /* <DEDUP_REMOVED lines=40> */
[----:B------:R-:W3:Y:S01]  /*7cd0*/  LDSM.16.MT88.4 R8, [R145+0x8000] ;  /* 0x008000009108783b */ /* 0x000ee20000004200 */
        /* <DEDUP_REMOVED lines=17> */
[--C-:B------:R-:W-:Y:S02]  /*7df0*/  FFMA.FTZ R29, R131, c[0x0][0x23c], -R112.reuse ;  /* 0x00008f00831d7a23 */ /* 0x100fe40000010870 */
        /* <DEDUP_REMOVED lines=18> */
[----:B------:R-:W-:Y:S01]  /*7f20*/  LDSM.16.MT88.4 R20, [R148+0xa800] ;  /* 0x00a800009414783b */ /* 0x000fe20000004200 */
[--C-:B------:R-:W-:Y:S02]  /*7f30*/  FFMA.FTZ R120, R125, c[0x0][0x23c], -R112.reuse ;  /* 0x00008f007d787a23 */ /* 0x100fe40000010870 */
[--C-:B------:R-:W-:Y:S02]  /*7f40*/  FFMA.FTZ R122, R127, c[0x0][0x23c], -R112.reuse ;  /* 0x00008f007f7a7a23 */ /* 0x100fe40000010870 */
[----:B------:R-:W1:Y:S01]  /*7f50*/  MUFU.EX2 R3, R3 ;  /* 0x0000000300037308 */ /* 0x000e620000000800 */
[----:B--2---:R-:W-:Y:S01]  /*7f60*/  F2FP.BF16.PACK_AB R6, R29, R30 ;  /* 0x0000001e1d06723e */ /* 0x004fe200000010ff */
[----:B------:R-:W-:-:S02]  /*7f70*/  FFMA.FTZ R123, R25, c[0x0][0x23c], -R112 ;  /* 0x00008f00197b7a23 */ /* 0x000fc40000010870 */
[----:B------:R-:W-:Y:S02]  /*7f80*/  FFMA.FTZ R121, R27, c[0x0][0x23c], -R112 ;  /* 0x00008f001b797a23 */ /* 0x000fe40000010870 */
[--C-:B------:R-:W-:Y:S02]  /*7f90*/  FFMA.FTZ R127, R26, c[0x0][0x23c], -R103.reuse ;  /* 0x00008f001a7f7a23 */ /* 0x100fe40000010867 */
[----:B------:R-:W-:Y:S01]  /*7fa0*/  MUFU.EX2 R2, R2 ;  /* 0x0000000200027308 */ /* 0x000fe20000000800 */
[--C-:B------:R-:W-:Y:S02]  /*7fb0*/  FFMA.FTZ R128, R24, c[0x0][0x23c], -R103.reuse ;  /* 0x00008f0018807a23 */ /* 0x100fe40000010867 */
[--C-:B------:R-:W-:Y:S01]  /*7fc0*/  FFMA.FTZ R124, R124, c[0x0][0x23c], -R103.reuse ;  /* 0x00008f007c7c7a23 */ /* 0x100fe20000010867 */
[----:B------:R-:W-:Y:S01]  /*7fd0*/  LDSM.16.MT88.4 R24, [R145+0x9000] ;  /* 0x009000009118783b */ /* 0x000fe20000004200 */
[--C-:B------:R-:W-:Y:S02]  /*7fe0*/  FFMA.FTZ R125, R126, c[0x0][0x23c], -R103.reuse ;  /* 0x00008f007e7d7a23 */ /* 0x100fe40000010867 */
[--C-:B------:R-:W-:Y:S01]  /*7ff0*/  FFMA.FTZ R107, R107, c[0x0][0x23c], -R103.reuse ;  /* 0x00008f006b6b7a23 */ /* 0x100fe20000010867 */
[----:B------:R-:W2:Y:S01]  /*8000*/  MUFU.EX2 R35, R35 ;  /* 0x0000002300237308 */ /* 0x000ea20000000800 */
[----:B-1----:R-:W-:Y:S01]  /*8010*/  F2FP.BF16.PACK_AB R5, R3, R28 ;  /* 0x0000001c0305723e */ /* 0x002fe200000010ff */
[----:B------:R-:W-:-:S02]  /*8020*/  FFMA.FTZ R106, R106, c[0x0][0x23c], -R103 ;  /* 0x00008f006a6a7a23 */ /* 0x000fc40000010867 */
[--C-:B------:R-:W-:Y:S02]  /*8030*/  FFMA.FTZ R104, R104, c[0x0][0x23c], -R103.reuse ;  /* 0x00008f0068687a23 */ /* 0x100fe40000010867 */
[----:B------:R-:W-:Y:S02]  /*8040*/  FFMA.FTZ R103, R105, c[0x0][0x23c], -R103 ;  /* 0x00008f0069677a23 */ /* 0x000fe40000010867 */
[----:B------:R-:W1:Y:S08]  /*8050*/  MUFU.EX2 R101, R101 ;  /* 0x0000006500657308 */ /* 0x000e700000000800 */
[----:B------:R-:W4:Y:S01]  /*8060*/  MUFU.EX2 R34, R34 ;  /* 0x0000002200227308 */ /* 0x000f220000000800 */
[----:B--2---:R-:W-:Y:S01]  /*8070*/  F2FP.BF16.PACK_AB R7, R35, R2 ;  /* 0x000000022307723e */ /* 0x004fe200000010ff */
[----:B-1----:R-:W-:-:S06]  /*8080*/  FMUL.FTZ R36, R36, R101 ;  /* 0x0000006524247220 */ /* 0x002fcc0000410000 */
[----:B------:R-:W1:Y:S01]  /*8090*/  MUFU.EX2 R100, R100 ;  /* 0x0000006400647308 */ /* 0x000e620000000800 */
[-C--:B------:R-:W-:Y:S02]  /*80a0*/  FMUL.FTZ R37, R37, R101.reuse ;  /* 0x0000006525257220 */ /* 0x080fe40000410000 */
[-C--:B------:R-:W-:Y:S02]  /*80b0*/  FMUL.FTZ R40, R40, R101.reuse ;  /* 0x0000006528287220 */ /* 0x080fe40000410000 */
[----:B------:R-:W-:Y:S02]  /*80c0*/  FMUL.FTZ R41, R41, R101 ;  /* 0x0000006529297220 */ /* 0x000fe40000410000 */
[-C--:B----4-:R-:W-:Y:S01]  /*80d0*/  FMUL.FTZ R38, R38, R34.reuse ;  /* 0x0000002226267220 */ /* 0x090fe20000410000 */
[----:B------:R-:W2:Y:S01]  /*80e0*/  MUFU.EX2 R115, R115 ;  /* 0x0000007300737308 */ /* 0x000ea20000000800 */
[-C--:B------:R-:W-:Y:S02]  /*80f0*/  FMUL.FTZ R39, R39, R34.reuse ;  /* 0x0000002227277220 */ /* 0x080fe40000410000 */
[----:B------:R-:W-:-:S02]  /*8100*/  FMUL.FTZ R42, R42, R34 ;  /* 0x000000222a2a7220 */ /* 0x000fc40000410000 */
[-C--:B------:R-:W-:Y:S02]  /*8110*/  FMUL.FTZ R43, R43, R34.reuse ;  /* 0x000000222b2b7220 */ /* 0x080fe40000410000 */
[-C--:B------:R-:W-:Y:S01]  /*8120*/  FMUL.FTZ R44, R44, R101.reuse ;  /* 0x000000652c2c7220 */ /* 0x080fe20000410000 */
[C---:B------:R-:W-:Y:S01]  /*8130*/  HMMA.16816.F32.BF16 R36, R4.reuse, R12, R36 ;  /* 0x0000000c0424723c */ /* 0x040fe20000041824 */
[-C--:B------:R-:W-:Y:S01]  /*8140*/  FMUL.FTZ R45, R45, R101.reuse ;  /* 0x000000652d2d7220 */ /* 0x080fe20000410000 */
[----:B------:R-:W4:Y:S01]  /*8150*/  MUFU.EX2 R113, R113 ;  /* 0x0000007100717308 */ /* 0x000f220000000800 */
[-C--:B------:R-:W-:Y:S02]  /*8160*/  FMUL.FTZ R46, R46, R34.reuse ;  /* 0x000000222e2e7220 */ /* 0x080fe40000410000 */
[-C--:B------:R-:W-:Y:S02]  /*8170*/  FMUL.FTZ R47, R47, R34.reuse ;  /* 0x000000222f2f7220 */ /* 0x080fe40000410000 */
[-C--:B------:R-:W-:Y:S01]  /*8180*/  FMUL.FTZ R48, R48, R101.reuse ;  /* 0x0000006530307220 */ /* 0x080fe20000410000 */
[----:B------:R-:W-:Y:S01]  /*8190*/  HMMA.16816.F32.BF16 R40, R4, R14, R40 ;  /* 0x0000000e0428723c */ /* 0x000fe20000041828 */
[----:B------:R-:W5:Y:S01]  /*81a0*/  LDSM.16.MT88.4 R12, [R148+0xa000] ;  /* 0x00a00000940c783b */ /* 0x000f620000004200 */
[----:B------:R-:W-:Y:S01]  /*81b0*/  FMUL.FTZ R49, R49, R101 ;  /* 0x0000006531317220 */ /* 0x000fe20000410000 */
[----:B------:R-:W-:Y:S01]  /*81c0*/  MUFU.EX2 R114, R114 ;  /* 0x0000007200727308 */ /* 0x000fe20000000800 */
[----:B------:R-:W-:-:S02]  /*81d0*/  FMUL.FTZ R50, R50, R34 ;  /* 0x0000002232327220 */ /* 0x000fc40000410000 */
[-C--:B------:R-:W-:Y:S02]  /*81e0*/  FMUL.FTZ R51, R51, R34.reuse ;  /* 0x0000002233337220 */ /* 0x080fe40000410000 */
        /* <DEDUP_REMOVED lines=10> */
[----:B------:R-:W1:Y:S01]  /*8290*/  MUFU.EX2 R117, R117 ;  /* 0x0000007500757308 */ /* 0x000e620000000800 */
[-C--:B------:R-:W-:Y:S02]  /*82a0*/  FMUL.FTZ R66, R66, R34.reuse ;  /* 0x0000002242427220 */ /* 0x080fe40000410000 */
[-C--:B------:R-:W-:Y:S02]  /*82b0*/  FMUL.FTZ R67, R67, R34.reuse ;  /* 0x0000002243437220 */ /* 0x080fe40000410000 */
[-C--:B------:R-:W-:Y:S02]  /*82c0*/  FMUL.FTZ R96, R96, R101.reuse ;  /* 0x0000006560607220 */ /* 0x080fe40000410000 */
[----:B------:R-:W-:Y:S01]  /*82d0*/  FMUL.FTZ R97, R97, R101 ;  /* 0x0000006561617220 */ /* 0x000fe20000410000 */
[----:B------:R-:W-:Y:S01]  /*82e0*/  MUFU.EX2 R118, R118 ;  /* 0x0000007600767308 */ /* 0x000fe20000000800 */
[----:B------:R-:W-:-:S02]  /*82f0*/  FMUL.FTZ R98, R98, R34 ;  /* 0x0000002262627220 */ /* 0x000fc40000410000 */
[-C--:B------:R-:W-:Y:S02]  /*8300*/  FMUL.FTZ R99, R99, R34.reuse ;  /* 0x0000002263637220 */ /* 0x080fe40000410000 */
[-C--:B------:R-:W-:Y:S02]  /*8310*/  FMUL.FTZ R92, R92, R101.reuse ;  /* 0x000000655c5c7220 */ /* 0x080fe40000410000 */
[-C--:B------:R-:W-:Y:S01]  /*8320*/  FMUL.FTZ R93, R93, R101.reuse ;  /* 0x000000655d5d7220 */ /* 0x080fe20000410000 */
[----:B------:R-:W1:Y:S01]  /*8330*/  MUFU.EX2 R119, R119 ;  /* 0x0000007700777308 */ /* 0x000e620000000800 */
[-C--:B------:R-:W-:Y:S01]  /*8340*/  FMUL.FTZ R94, R94, R34.reuse ;  /* 0x000000225e5e7220 */ /* 0x080fe20000410000 */
[----:B------:R-:W-:Y:S01]  /*8350*/  HMMA.16816.F32.BF16 R96, R4, R16, R96 ;  /* 0x000000100460723c */ /* 0x000fe20000041860 */
[----:B------:R-:W-:Y:S02]  /*8360*/  FMUL.FTZ R95, R95, R34 ;  /* 0x000000225f5f7220 */ /* 0x000fe40000410000 */
[----:B------:R-:W-:-:S02]  /*8370*/  FMUL.FTZ R68, R68, R101 ;  /* 0x0000006544447220 */ /* 0x000fc40000410000 */
[-C--:B------:R-:W-:Y:S01]  /*8380*/  FMUL.FTZ R69, R69, R101.reuse ;  /* 0x0000006545457220 */ /* 0x080fe20000410000 */
[----:B------:R-:W-:Y:S01]  /*8390*/  MUFU.EX2 R120, R120 ;  /* 0x0000007800787308 */ /* 0x000fe20000000800 */
[-C--:B------:R-:W-:Y:S01]  /*83a0*/  FMUL.FTZ R70, R70, R34.reuse ;  /* 0x0000002246467220 */ /* 0x080fe20000410000 */
[C---:B-----5:R-:W-:Y:S01]  /*83b0*/  HMMA.16816.F32.BF16 R60, R4.reuse, R12, R60 ;  /* 0x0000000c043c723c */ /* 0x060fe2000004183c */
[-C--:B------:R-:W-:Y:S02]  /*83c0*/  FMUL.FTZ R71, R71, R34.reuse ;  /* 0x0000002247477220 */ /* 0x080fe40000410000 */
[-C--:B------:R-:W-:Y:S02]  /*83d0*/  FMUL.FTZ R72, R72, R101.reuse ;  /* 0x0000006548487220 */ /* 0x080fe40000410000 */
[----:B------:R-:W-:Y:S01]  /*83e0*/  FMUL.FTZ R73, R73, R101 ;  /* 0x0000006549497220 */ /* 0x000fe20000410000 */
[----:B------:R-:W5:Y:S01]  /*83f0*/  MUFU.EX2 R123, R123 ;  /* 0x0000007b007b7308 */ /* 0x000f620000000800 */
[-C--:B------:R-:W-:Y:S01]  /*8400*/  FMUL.FTZ R74, R74, R34.reuse ;  /* 0x000000224a4a7220 */ /* 0x080fe20000410000 */
[----:B------:R-:W-:Y:S01]  /*8410*/  HMMA.16816.F32.BF16 R64, R4, R14, R64 ;  /* 0x0000000e0440723c */ /* 0x000fe20000041840 */
[----:B------:R-:W1:Y:S01]  /*8420*/  LDSM.16.MT88.4 R12, [R145+0xa000] ;  /* 0x00a00000910c783b */ /* 0x000e620000004200 */
[----:B------:R-:W-:-:S02]  /*8430*/  FMUL.FTZ R75, R75, R34 ;  /* 0x000000224b4b7220 */ /* 0x000fc40000410000 */
[-C--:B------:R-:W-:Y:S02]  /*8440*/  FMUL.FTZ R76, R76, R101.reuse ;  /* 0x000000654c4c7220 */ /* 0x080fe40000410000 */
[-C--:B------:R-:W-:Y:S01]  /*8450*/  FMUL.FTZ R77, R77, R101.reuse ;  /* 0x000000654d4d7220 */ /* 0x080fe20000410000 */
[----:B------:R-:W-:Y:S01]  /*8460*/  MUFU.EX2 R121, R121 ;  /* 0x0000007900797308 */ /* 0x000fe20000000800 */
[C---:B------:R-:W-:Y:S01]  /*8470*/  HMMA.16816.F32.BF16 R92, R4.reuse, R18, R92 ;  /* 0x00000012045c723c */ /* 0x040fe2000004185c */
[----:B------:R-:W2:Y:S01]  /*8480*/  LDSM.16.MT88.4 R16, [R144+0x8000] ;  /* 0x008000009010783b */ /* 0x000ea20000004200 */
        /* <DEDUP_REMOVED lines=17> */
[----:B------:R-:W2:Y:S01]  /*85a0*/  MUFU.EX2 R128, R128 ;  /* 0x0000008000807308 */ /* 0x000ea20000000800 */
        /* <DEDUP_REMOVED lines=10> */
[----:B------:R-:W1:Y:S01]  /*8650*/  LDSM.16.MT88.4 R12, [R146+0x8800] ;  /* 0x00880000920c783b */ /* 0x000e620000004200 */
[-C--:B------:R-:W-:Y:S01]  /*8660*/  FMUL.FTZ R81, R81, R101.reuse ;  /* 0x0000006551517220 */ /* 0x080fe20000410000 */
[----:B------:R-:W1:Y:S01]  /*8670*/  MUFU.EX2 R125, R125 ;  /* 0x0000007d007d7308 */ /* 0x000e620000000800 */
[-C--:B------:R-:W-:Y:S02]  /*8680*/  FMUL.FTZ R82, R82, R34.reuse ;  /* 0x0000002252527220 */ /* 0x080fe40000410000 */
[-C--:B------:R-:W-:Y:S02]  /*8690*/  FMUL.FTZ R83, R83, R34.reuse ;  /* 0x0000002253537220 */ /* 0x080fe40000410000 */
[----:B--2---:R-:W-:Y:S01]  /*86a0*/  HMMA.16816.F32.BF16 R52, R4, R16, R52 ;  /* 0x000000100434723c */ /* 0x004fe20000041834 */
[----:B------:R-:W-:Y:S01]  /*86b0*/  FFMA.FTZ R102, R178, R101, R102 ;  /* 0x00000065b2667223 */ /* 0x000fe20000010066 */
[----:B------:R-:W-:Y:S01]  /*86c0*/  MOV R101, R33 ;  /* 0x0000002100657202 */ /* 0x000fe20000000f00 */
[----:B------:R-:W-:Y:S01]  /*86d0*/  MUFU.EX2 R107, R107 ;  /* 0x0000006b006b7308 */ /* 0x000fe20000000800 */
[----:B------:R-:W-:-:S02]  /*86e0*/  FFMA.FTZ R28, R177, R34, R28 ;  /* 0x00000022b11c7223 */ /* 0x000fc4000001001c */
[----:B------:R-:W-:Y:S02]  /*86f0*/  FADD.FTZ R31, R31, R102 ;  /* 0x000000661f1f7221 */ /* 0x000fe40000010000 */
[C---:B------:R-:W-:Y:S01]  /*8700*/  HMMA.16816.F32.BF16 R56, R4.reuse, R18, R56 ;  /* 0x000000120438723c */ /* 0x040fe20000041838 */
[----:B------:R-:W2:Y:S01]  /*8710*/  LDSM.16.MT88.4 R16, [R148+0x8800] ;  /* 0x008800009410783b */ /* 0x000ea20000004200 */
[----:B------:R-:W-:Y:S01]  /*8720*/  FADD.FTZ R3, R3, R28 ;  /* 0x0000001c03037221 */ /* 0x000fe20000010000 */
[----:B------:R-:W-:Y:S01]  /*8730*/  MUFU.EX2 R106, R106 ;  /* 0x0000006a006a7308 */ /* 0x000fe20000000800 */
[----:B------:R-:W-:Y:S02]  /*8740*/  FADD.FTZ R30, R30, R31 ;  /* 0x0000001f1e1e7221 */ /* 0x000fe40000010000 */
[----:B------:R-:W-:Y:S02]  /*8750*/  FADD.FTZ R2, R2, R3 ;  /* 0x0000000302027221 */ /* 0x000fe40000010000 */
[----:B---3--:R-:W-:Y:S01]  /*8760*/  HMMA.16816.F32.BF16 R84, R4, R8, R84 ;  /* 0x000000080454723c */ /* 0x008fe20000041854 */
[----:B------:R-:W-:-:S02]  /*8770*/  FADD.FTZ R29, R29, R30 ;  /* 0x0000001e1d1d7221 */ /* 0x000fc40000010000 */
[----:B------:R-:W-:Y:S01]  /*8780*/  MUFU.EX2 R104, R104 ;  /* 0x0000006800687308 */ /* 0x000fe20000000800 */
[----:B------:R-:W-:Y:S02]  /*8790*/  FADD.FTZ R35, R35, R2 ;  /* 0x0000000223237221 */ /* 0x000fe40000010000 */
[----:B------:R-:W-:Y:S02]  /*87a0*/  FADD.FTZ R2, R100, R29 ;  /* 0x0000001d64027221 */ /* 0x000fe40000010000 */
[----:B------:R-:W-:Y:S01]  /*87b0*/  HMMA.16816.F32.BF16 R80, R4, R10, R80 ;  /* 0x0000000a0450723c */ /* 0x000fe20000041850 */
[----:B------:R-:W3:Y:S01]  /*87c0*/  LDSM.16.MT88.4 R8, [R145+0x8800] ;  /* 0x008800009108783b */ /* 0x000ee20000004200 */
[----:B------:R-:W-:-:S04]  /*87d0*/  FADD.FTZ R2, R115, R2 ;  /* 0x0000000273027221 */ /* 0x000fc80000010000 */
[----:B----4-:R-:W-:Y:S01]  /*87e0*/  FADD.FTZ R3, R113, R2 ;  /* 0x0000000271037221 */ /* 0x010fe20000010000 */
[----:B------:R-:W-:Y:S02]  /*87f0*/  F2FP.BF16.PACK_AB R4, R115, R100 ;  /* 0x000000647304723e */ /* 0x000fe400000010ff */
[----:B------:R-:W-:Y:S01]  /*8800*/  F2FP.BF16.PACK_AB R5, R117, R116 ;  /* 0x000000747505723e */ /* 0x000fe200000010ff */
[----:B------:R-:W-:Y:S01]  /*8810*/  FADD.FTZ R116, R116, R35 ;  /* 0x0000002374747221 */ /* 0x000fe20000010000 */
[C---:B------:R-:W-:Y:S01]  /*8820*/  F2FP.BF16.PACK_AB R6, R114.reuse, R113 ;  /* 0x000000717206723e */ /* 0x040fe200000010ff */
[----:B------:R-:W-:Y:S01]  /*8830*/  FADD.FTZ R3, R114, R3 ;  /* 0x0000000372037221 */ /* 0x000fe20000010000 */
[----:B------:R-:W-:Y:S01]  /*8840*/  F2FP.BF16.PACK_AB R7, R119, R118 ;  /* 0x000000767707723e */ /* 0x000fe200000010ff */
[----:B------:R-:W-:Y:S01]  /*8850*/  FADD.FTZ R117, R117, R116 ;  /* 0x0000007475757221 */ /* 0x000fe20000010000 */
[----:B------:R-:W-:-:S03]  /*8860*/  MOV R100, R32 ;  /* 0x0000002000647202 */ /* 0x000fc60000000f00 */
[----:B------:R-:W-:Y:S02]  /*8870*/  FADD.FTZ R2, R118, R117 ;  /* 0x0000007576027221 */ /* 0x000fe40000010000 */
[----:B-1----:R-:W-:Y:S02]  /*8880*/  HMMA.16816.F32.BF16 R36, R4, R12, R36 ;  /* 0x0000000c0424723c */ /* 0x002fe40000041824 */
[----:B------:R-:W-:-:S06]  /*8890*/  FADD.FTZ R2, R119, R2 ;  /* 0x0000000277027221 */ /* 0x000fcc0000010000 */
        /* <DEDUP_REMOVED lines=56> */
[----:B----4-:R-:W-:Y:S01]  /*8c20*/  HMMA.16816.F32.BF16 R84, R4, R20, R84 ;  /* 0x000000140454723c */ /* 0x010fe20000041854 */
[----:B------:R-:W-:-:S04]  /*8c30*/  FFMA.FTZ R27, R111, c[0x0][0x23c], -R112 ;  /* 0x00008f006f1b7a23 */ /* 0x000fc80000010870 */
[----:B------:R-:W4:Y:S03]  /*8c40*/  MUFU.EX2 R25, R25 ;  /* 0x0000001900197308 */ /* 0x000f260000000800 */
[C---:B---3--:R-:W-:Y:S05]  /*8c50*/  HMMA.16816.F32.BF16 R68, R4.reuse, R8, R68 ;  /* 0x000000080444723c */ /* 0x048fea0000041844 */
[----:B------:R-:W-:Y:S03]  /*8c60*/  MUFU.EX2 R26, R26 ;  /* 0x0000001a001a7308 */ /* 0x000fe60000000800 */
[C---:B------:R-:W-:Y:S01]  /*8c70*/  HMMA.16816.F32.BF16 R72, R4.reuse, R10, R72 ;  /* 0x0000000a0448723c */ /* 0x040fe20000041848 */
[----:B------:R-:W3:Y:S04]  /*8c80*/  LDSM.16.MT88.4 R8, [R145+0x9800] ;  /* 0x009800009108783b */ /* 0x000ee80000004200 */
[----:B------:R-:W5:Y:S03]  /*8c90*/  MUFU.EX2 R27, R27 ;  /* 0x0000001b001b7308 */ /* 0x000f660000000800 */
[----:B------:R-:W-:Y:S05]  /*8ca0*/  HMMA.16816.F32.BF16 R80, R4, R22, R80 ;  /* 0x000000160450723c */ /* 0x000fea0000041850 */
[----:B------:R-:W1:Y:S02]  /*8cb0*/  MUFU.EX2 R21, R103 ;  /* 0x0000006700157308 */ /* 0x000e640000000800 */
[----:B----4-:R-:W-:Y:S01]  /*8cc0*/  F2FP.BF16.PACK_AB R4, R25, R24 ;  /* 0x000000181904723e */ /* 0x010fe200000010ff */
[----:B------:R-:W-:Y:S01]  /*8cd0*/  FADD.FTZ R24, R24, R3 ;  /* 0x0000000318187221 */ /* 0x000fe20000010000 */
[----:B------:R-:W-:Y:S01]  /*8ce0*/  F2FP.BF16.PACK_AB R5, R106, R107 ;  /* 0x0000006b6a05723e */ /* 0x000fe200000010ff */
[----:B------:R-:W-:-:S02]  /*8cf0*/  FADD.FTZ R107, R107, R2 ;  /* 0x000000026b6b7221 */ /* 0x000fc40000010000 */
[----:B------:R-:W-:Y:S01]  /*8d00*/  FADD.FTZ R25, R25, R24 ;  /* 0x0000001819197221 */ /* 0x000fe20000010000 */
[----:B-----5:R-:W-:Y:S01]  /*8d10*/  F2FP.BF16.PACK_AB R6, R27, R26 ;  /* 0x0000001a1b06723e */ /* 0x020fe200000010ff */
[----:B------:R-:W-:Y:S02]  /*8d20*/  FADD.FTZ R107, R106, R107 ;  /* 0x0000006b6a6b7221 */ /* 0x000fe40000010000 */
[----:B------:R-:W-:-:S04]  /*8d30*/  FADD.FTZ R26, R26, R25 ;  /* 0x000000191a1a7221 */ /* 0x000fc80000010000 */
[----:B------:R-:W-:Y:S01]  /*8d40*/  FADD.FTZ R178, R27, R26 ;  /* 0x0000001a1bb27221 */ /* 0x000fe20000010000 */
[----:B-1----:R-:W-:Y:S01]  /*8d50*/  F2FP.BF16.PACK_AB R7, R21, R104 ;  /* 0x000000681507723e */ /* 0x002fe200000010ff */
[----:B------:R-:W-:-:S04]  /*8d60*/  FADD.FTZ R104, R104, R107 ;  /* 0x0000006b68687221 */ /* 0x000fc80000010000 */
[----:B------:R-:W-:Y:S02]  /*8d70*/  FADD.FTZ R177, R21, R104 ;  /* 0x0000006815b17221 */ /* 0x000fe40000010000 */
        /* <DEDUP_REMOVED lines=20> */
[----:B------:R-:W-:Y:S08]  /*8ec0*/  HMMA.16816.F32.BF16 R80, R4, R18, R80 ;  /* 0x000000120450723c */ /* 0x000ff00000041850 */
.L_x_6683:
        /* <DEDUP_REMOVED lines=12> */
.L_x_6695:
        /* <DEDUP_REMOVED lines=65> */
.L_x_6692:
        /* <DEDUP_REMOVED lines=71> */
[----:B------:R-:W-:Y:S04]  /*9810*/  LDSM.16.M88.4 R124, [R153] ;  /* 0x00000000997c783b */ /* 0x000fe80000000200 */
[----:B------:R-:W2:Y:S04]  /*9820*/  LDSM.16.M88.4 R128, [R152] ;  /* 0x000000009880783b */ /* 0x000ea80000000200 */
[----:B------:R-:W1:Y:S04]  /*9830*/  LDSM.16.M88.4 R132, [R152+0x800] ;  /* 0x000800009884783b */ /* 0x000e680000000200 */
[----:B------:R-:W1:Y:S04]  /*9840*/  LDSM.16.M88.4 R136, [R152+0x1000] ;  /* 0x001000009888783b */ /* 0x000e680000000200 */
[----:B------:R-:W1:Y:S01]  /*9850*/  LDSM.16.M88.4 R140, [R152+0x1800] ;  /* 0x00180000988c783b */ /* 0x000e620000000200 */
        /* <DEDUP_REMOVED lines=9> */
[C---:B-1----:R-:W-:Y:S08]  /*98f0*/  HMMA.16816.F32.BF16 R28, R104.reuse, R120, RZ ;  /* 0x00000078681c723c */ /* 0x042ff000000418ff */
[----:B------:R-:W-:Y:S01]  /*9900*/  HMMA.16816.F32.BF16 R32, R104, R122, RZ ;  /* 0x0000007a6820723c */ /* 0x000fe200000418ff */
[----:B------:R-:W1:Y:S04]  /*9910*/  LDSM.16.M88.4 R104, [R151] ;  /* 0x000000009768783b */ /* 0x000e680000000200 */
[----:B------:R-:W3:Y:S03]  /*9920*/  LDSM.16.M88.4 R120, [R147+0x5800] ;  /* 0x005800009378783b */ /* 0x000ee60000000200 */
[C---:B--2---:R-:W-:Y:S08]  /*9930*/  HMMA.16816.F32.BF16 R4, R124.reuse, R128, R4 ;  /* 0x000000807c04723c */ /* 0x044ff00000041804 */
        /* <DEDUP_REMOVED lines=148> */
.L_x_6694:
        /* <DEDUP_REMOVED lines=63> */
.L_x_6693:
[----:B-1----:R-:W-:Y:S04]  /*a670*/  IADD3 R117, R163, -0x1, RZ ;  /* 0xffffffffa3757810 */ /* 0x002fe80007ffe0ff */
        /* <DEDUP_REMOVED lines=29> */
[CC--:B------:R-:W-:Y:S02]  /*a850*/  FFMA.FTZ R7, R0.reuse, R110.reuse, R7 ;  /* 0x0000006e00077223 */ /* 0x0c0fe40000010007 */
[----:B------:R-:W-:Y:S01]  /*a860*/  FFMA.FTZ R5, R0, R110, R5 ;  /* 0x0000006e00057223 */ /* 0x000fe20000010005 */
[----:B------:R-:W-:Y:S01]  /*a870*/  FMNMX.FTZ R110, R6, R103, !PT ;  /* 0x00000067066e7209 */ /* 0x000fe20007810000 */
[CC--:B------:R-:W-:Y:S02]  /*a880*/  FFMA.FTZ R10, R0.reuse, R113.reuse, R10 ;  /* 0x00000071000a7223 */ /* 0x0c0fe4000001000a */
        /* <DEDUP_REMOVED lines=8> */
[-C--:B------:R-:W-:Y:S01]  /*a910*/  FFMA.FTZ R16, R0, R107.reuse, R16 ;  /* 0x0000006b00107223 */ /* 0x080fe20000010010 */
[----:B------:R-:W-:Y:S01]  /*a920*/  IADD3 R111, R2, 0x38, RZ ;  /* 0x00000038026f7810 */ /* 0x000fe20007ffe0ff */
[C---:B------:R-:W-:Y:S01]  /*a930*/  FFMA.FTZ R18, R0.reuse, R107, R18 ;  /* 0x0000006b00127223 */ /* 0x040fe20000010012 */
[----:B------:R-:W-:Y:S01]  /*a940*/  FMNMX.FTZ R113, R11, R112, !PT ;  /* 0x000000700b717209 */ /* 0x000fe20007810000 */
[----:B------:R-:W-:Y:S01]  /*a950*/  FFMA.FTZ R9, R0, R104, R9 ;  /* 0x0000006800097223 */ /* 0x000fe20000010009 */
[----:B------:R-:W-:Y:S01]  /*a960*/  FMNMX.FTZ R110, R8, R115, !PT ;  /* 0x00000073086e7209 */ /* 0x000fe20007810000 */
[----:B------:R1:W2:Y:S01]  /*a970*/  I2F R107, R111 ;  /* 0x0000006f006b7306 */ /* 0x0002a20000201400 */
[-C--:B------:R-:W-:Y:S01]  /*a980*/  FFMA.FTZ R15, R0, R108.reuse, R15 ;  /* 0x0000006c000f7223 */ /* 0x080fe2000001000f */
[----:B------:R-:W-:Y:S01]  /*a990*/  IADD3 R104, R2, 0x31, RZ ;  /* 0x0000003102687810 */ /* 0x000fe20007ffe0ff */
        /* <DEDUP_REMOVED lines=8> */
[----:B------:R-:W3:Y:S01]  /*aa20*/  I2F R104, R104 ;  /* 0x0000006800687306 */ /* 0x000ee20000201400 */
[----:B------:R-:W-:Y:S01]  /*aa30*/  FMNMX.FTZ R108, R18, R115, !PT ;  /* 0x00000073126c7209 */ /* 0x000fe20007810000 */
[C---:B------:R-:W-:Y:S01]  /*aa40*/  FFMA.FTZ R23, R0.reuse, R102, R23 ;  /* 0x0000006600177223 */ /* 0x040fe20000010017 */
[----:B------:R-:W-:Y:S01]  /*aa50*/  FMNMX.FTZ R113, R13, R106, !PT ;  /* 0x0000006a0d717209 */ /* 0x000fe20007810000 */
[----:B------:R-:W-:Y:S01]  /*aa60*/  FFMA.FTZ R20, R0, R109, R20 ;  /* 0x0000006d00147223 */ /* 0x000fe20000010014 */
[----:B------:R-:W-:Y:S01]  /*aa70*/  IADD3 R2, R2, 0x39, RZ ;  /* 0x0000003902027810 */ /* 0x000fe20007ffe0ff */
[C---:B------:R-:W-:Y:S01]  /*aa80*/  FFMA.FTZ R26, R0.reuse, R105, R26 ;  /* 0x00000069001a7223 */ /* 0x040fe2000001001a */
[----:B------:R-:W-:Y:S01]  /*aa90*/  FMNMX.FTZ R115, R19, R108, !PT ;  /* 0x0000006c13737209 */ /* 0x000fe20007810000 */
[----:B------:R-:W-:Y:S01]  /*aaa0*/  FFMA.FTZ R21, R0, R102, R21 ;  /* 0x0000006600157223 */ /* 0x000fe20000010015 */
[----:B------:R-:W-:Y:S01]  /*aab0*/  FMNMX.FTZ R106, R16, R113, !PT ;  /* 0x00000071106a7209 */ /* 0x000fe20007810000 */
[----:B------:R-:W-:Y:S01]  /*aac0*/  FFMA.FTZ R27, R0, R100, R27 ;  /* 0x00000064001b7223 */ /* 0x000fe2000001001b */
[----:B------:R-:W4:Y:S01]  /*aad0*/  I2F R2, R2 ;  /* 0x0000000200027306 */ /* 0x000f220000201400 */
[----:B------:R-:W-:Y:S01]  /*aae0*/  FMNMX.FTZ R108, R22, R115, !PT ;  /* 0x00000073166c7209 */ /* 0x000fe20007810000 */
[C---:B------:R-:W-:Y:S01]  /*aaf0*/  FFMA.FTZ R24, R0.reuse, R105, R24 ;  /* 0x0000006900187223 */ /* 0x040fe20000010018 */
[----:B------:R-:W-:Y:S01]  /*ab00*/  FMNMX.FTZ R109, R17, R106, !PT ;  /* 0x0000006a116d7209 */ /* 0x000fe20007810000 */
[C---:B------:R-:W-:Y:S01]  /*ab10*/  FFMA.FTZ R25, R0.reuse, R100, R25 ;  /* 0x0000006400197223 */ /* 0x040fe20000010019 */
[----:B-1----:R-:W-:Y:S01]  /*ab20*/  FMNMX.FTZ R111, R23, R108, !PT ;  /* 0x0000006c176f7209 */ /* 0x002fe20007810000 */
[----:B------:R-:W-:Y:S01]  /*ab30*/  FFMA.FTZ R28, R0, R101, R28 ;  /* 0x00000065001c7223 */ /* 0x000fe2000001001c */
[----:B------:R-:W-:Y:S01]  /*ab40*/  FMNMX.FTZ R102, R20, R109, !PT ;  /* 0x0000006d14667209 */ /* 0x000fe20007810000 */
[----:B--2---:R-:W-:Y:S01]  /*ab50*/  FFMA.FTZ R34, R0, R107, R34 ;  /* 0x0000006b00227223 */ /* 0x004fe20000010022 */
[----:B------:R-:W-:Y:S01]  /*ab60*/  FMNMX.FTZ R106, R26, R111, !PT ;  /* 0x0000006f1a6a7209 */ /* 0x000fe20007810000 */
[C---:B------:R-:W-:Y:S01]  /*ab70*/  FFMA.FTZ R32, R0.reuse, R107, R32 ;  /* 0x0000006b00207223 */ /* 0x040fe20000010020 */
[----:B------:R-:W-:Y:S01]  /*ab80*/  FMNMX.FTZ R105, R21, R102, !PT ;  /* 0x0000006615697209 */ /* 0x000fe20007810000 */
[----:B------:R-:W-:Y:S01]  /*ab90*/  LDSM.16.MT88.4 R112, [R145+0x8000] ;  /* 0x008000009170783b */ /* 0x000fe20000004200 */
[----:B------:R-:W-:Y:S01]  /*aba0*/  FMNMX.FTZ R109, R27, R106, !PT ;  /* 0x0000006a1b6d7209 */ /* 0x000fe20007810000 */
[-C--:B---3--:R-:W-:Y:S01]  /*abb0*/  FFMA.FTZ R31, R0, R104.reuse, R31 ;  /* 0x00000068001f7223 */ /* 0x088fe2000001001f */
[----:B------:R-:W-:Y:S01]  /*abc0*/  FMNMX.FTZ R100, R24, R105, !PT ;  /* 0x0000006918647209 */ /* 0x000fe20007810000 */
[----:B------:R-:W-:Y:S01]  /*abd0*/  FFMA.FTZ R29, R0, R104, R29 ;  /* 0x00000068001d7223 */ /* 0x000fe2000001001d */
[----:B------:R-:W-:Y:S02]  /*abe0*/  FMNMX.FTZ R102, R30, R109, !PT ;  /* 0x0000006d1e667209 */ /* 0x000fe40007810000 */
[----:B------:R-:W-:Y:S01]  /*abf0*/  FMNMX.FTZ R105, R25, R100, !PT ;  /* 0x0000006419697209 */ /* 0x000fe20007810000 */
[----:B------:R-:W-:Y:S01]  /*ac00*/  LDSM.16.MT88.4 R108, [R146+0x8000] ;  /* 0x00800000926c783b */ /* 0x000fe20000004200 */
[----:B------:R-:W-:Y:S02]  /*ac10*/  FMNMX.FTZ R101, R31, R102, !PT ;  /* 0x000000661f657209 */ /* 0x000fe40007810000 */
[----:B------:R-:W-:Y:S01]  /*ac20*/  FMNMX.FTZ R102, R28, R105, !PT ;  /* 0x000000691c667209 */ /* 0x000fe20007810000 */
[-C--:B----4-:R-:W-:Y:S01]  /*ac30*/  FFMA.FTZ R35, R0, R2.reuse, R35 ;  /* 0x0000000200237223 */ /* 0x090fe20000010023 */
[----:B------:R-:W-:Y:S01]  /*ac40*/  FMNMX.FTZ R100, R34, R101, !PT ;  /* 0x0000006522647209 */ /* 0x000fe20007810000 */
[----:B------:R-:W-:Y:S01]  /*ac50*/  FFMA.FTZ R33, R0, R2, R33 ;  /* 0x0000000200217223 */ /* 0x000fe20000010021 */
        /* <DEDUP_REMOVED lines=23> */
[--C-:B------:R-:W-:Y:S01]  /*add0*/  FFMA.FTZ R116, R7, c[0x0][0x23c], -R124.reuse ;  /* 0x00008f0007747a23 */ /* 0x100fe2000001087c */
[----:B------:R-:W2:Y:S01]  /*ade0*/  MUFU.EX2 R2, R2 ;  /* 0x0000000200027308 */ /* 0x000ea20000000800 */
[----:B------:R-:W-:Y:S01]  /*adf0*/  FFMA.FTZ R103, R10, c[0x0][0x23c], -R124 ;  /* 0x00008f000a677a23 */ /* 0x000fe2000001087c */
[----:B------:R-:W-:Y:S01]  /*ae00*/  ISETP.GT.AND P1, PT, R163, 0x1, PT ;  /* 0x00000001a300780c */ /* 0x000fe20003f24270 */
[--C-:B------:R-:W-:Y:S01]  /*ae10*/  FFMA.FTZ R121, R4, c[0x0][0x23c], -R122.reuse ;  /* 0x00008f0004797a23 */ /* 0x100fe2000001087a */
[----:B------:R-:W-:Y:S01]  /*ae20*/  MOV R163, R117 ;  /* 0x0000007500a37202 */ /* 0x000fe20000000f00 */
[--C-:B------:R-:W-:Y:S02]  /*ae30*/  FFMA.FTZ R120, R5, c[0x0][0x23c], -R122.reuse ;  /* 0x00008f0005787a23 */ /* 0x100fe4000001087a */
[--C-:B------:R-:W-:Y:S02]  /*ae40*/  FFMA.FTZ R119, R8, c[0x0][0x23c], -R122.reuse ;  /* 0x00008f0008777a23 */ /* 0x100fe4000001087a */
[----:B------:R-:W-:Y:S01]  /*ae50*/  FFMA.FTZ R118, R9, c[0x0][0x23c], -R122 ;  /* 0x00008f0009767a23 */ /* 0x000fe2000001087a */
[----:B------:R-:W-:Y:S01]  /*ae60*/  MUFU.EX2 R123, R123 ;  /* 0x0000007b007b7308 */ /* 0x000fe20000000800 */
[----:B------:R-:W-:Y:S02]  /*ae70*/  FMUL.FTZ R3, R102, c[0x0][0x23c] ;  /* 0x00008f0066037a20 */ /* 0x000fe40000410000 */
[----:B------:R-:W-:Y:S02]  /*ae80*/  FFMA.FTZ R102, R11, c[0x0][0x23c], -R124 ;  /* 0x00008f000b667a23 */ /* 0x000fe4000001087c */
[--C-:B------:R-:W-:Y:S02]  /*ae90*/  FFMA.FTZ R131, R24, c[0x0][0x23c], -R122.reuse ;  /* 0x00008f0018837a23 */ /* 0x100fe4000001087a */
[--C-:B------:R-:W-:Y:S02]  /*aea0*/  FFMA.FTZ R132, R25, c[0x0][0x23c], -R122.reuse ;  /* 0x00008f0019847a23 */ /* 0x100fe4000001087a */
[--C-:B------:R-:W-:Y:S01]  /*aeb0*/  FFMA.FTZ R133, R29, c[0x0][0x23c], -R122.reuse ;  /* 0x00008f001d857a23 */ /* 0x100fe2000001087a */
[----:B------:R-:W3:Y:S01]  /*aec0*/  MUFU.EX2 R3, R3 ;  /* 0x0000000300037308 */ /* 0x000ee20000000800 */
[--C-:B------:R-:W-:Y:S02]  /*aed0*/  FFMA.FTZ R134, R32, c[0x0][0x23c], -R122.reuse ;  /* 0x00008f0020867a23 */ /* 0x100fe4000001087a */
[--C-:B------:R-:W-:Y:S02]  /*aee0*/  FFMA.FTZ R125, R12, c[0x0][0x23c], -R122.reuse ;  /* 0x00008f000c7d7a23 */ /* 0x100fe4000001087a */
[C---:B--2---:R-:W-:Y:S02]  /*aef0*/  FMUL.FTZ R6, R2.reuse, R98 ;  /* 0x0000006202067220 */ /* 0x044fe40000410000 */
[C---:B------:R-:W-:Y:S02]  /*af00*/  FMUL.FTZ R7, R2.reuse, R99 ;  /* 0x0000006302077220 */ /* 0x040fe40000410000 */
[C---:B------:R-:W-:Y:S01]  /*af10*/  FMUL.FTZ R10, R2.reuse, R94 ;  /* 0x0000005e020a7220 */ /* 0x040fe20000410000 */
[----:B------:R-:W2:Y:S01]  /*af20*/  MUFU.EX2 R116, R116 ;  /* 0x0000007400747308 */ /* 0x000ea20000000800 */
        /* <DEDUP_REMOVED lines=8> */
[C---:B---3--:R-:W-:Y:S02]  /*afb0*/  FMUL.FTZ R4, R3.reuse, R96 ;  /* 0x0000006003047220 */ /* 0x048fe40000410000 */
[C---:B------:R-:W-:Y:S02]  /*afc0*/  FMUL.FTZ R5, R3.reuse, R97 ;  /* 0x0000006103057220 */ /* 0x040fe40000410000 */
[C---:B------:R-:W-:Y:S01]  /*afd0*/  FMUL.FTZ R8, R3.reuse, R92 ;  /* 0x0000005c03087220 */ /* 0x040fe20000410000 */
[----:B------:R-:W3:Y:S01]  /*afe0*/  MUFU.EX2 R102, R102 ;  /* 0x0000006600667308 */ /* 0x000ee20000000800 */
[C---:B------:R-:W-:Y:S02]  /*aff0*/  FMUL.FTZ R9, R3.reuse, R93 ;  /* 0x0000005d03097220 */ /* 0x040fe40000410000 */
[----:B------:R-:W4:Y:S01]  /*b000*/  LDSM.16.MT88.4 R92, [R144+0x8000] ;  /* 0x00800000905c783b */ /* 0x000f220000004200 */
        /* <DEDUP_REMOVED lines=11> */
[----:B------:R-:W-:Y:S02]  /*b0c0*/  FMUL.FTZ R51, R2, R51 ;  /* 0x0000003302337220 */ /* 0x000fe40000410000 */
[C---:B------:R-:W-:Y:S01]  /*b0d0*/  FMUL.FTZ R48, R3.reuse, R48 ;  /* 0x0000003003307220 */ /* 0x040fe20000410000 */
[----:B---3--:R-:W-:Y:S01]  /*b0e0*/  F2FP.BF16.PACK_AB R99, R102, R103 ;  /* 0x000000676663723e */ /* 0x008fe200000010ff */
        /* <DEDUP_REMOVED lines=23> */
[----:B------:R-:W-:Y:S02]  /*b260*/  FMUL.FTZ R71, R2, R71 ;  /* 0x0000004702477220 */ /* 0x000fe40000410000 */
[C---:B------:R-:W-:Y:S01]  /*b270*/  FMUL.FTZ R68, R3.reuse, R68 ;  /* 0x0000004403447220 */ /* 0x040fe20000410000 */
[----:B---3--:R-:W-:Y:S01]  /*b280*/  F2FP.BF16.PACK_AB R98, R118, R119 ;  /* 0x000000777662723e */ /* 0x008fe200000010ff */
[C---:B------:R-:W-:Y:S02]  /*b290*/  FMUL.FTZ R69, R3.reuse, R69 ;  /* 0x0000004503457220 */ /* 0x040fe40000410000 */
[C---:B------:R-:W-:Y:S02]  /*b2a0*/  FMUL.FTZ R74, R2.reuse, R74 ;  /* 0x0000004a024a7220 */ /* 0x040fe40000410000 */
[C---:B------:R-:W-:Y:S01]  /*b2b0*/  FMUL.FTZ R75, R2.reuse, R75 ;  /* 0x0000004b024b7220 */ /* 0x040fe20000410000 */
[----:B------:R-:W-:Y:S01]  /*b2c0*/  MUFU.EX2 R133, R133 ;  /* 0x0000008500857308 */ /* 0x000fe20000000800 */
[C---:B-1----:R-:W-:Y:S05]  /*b2d0*/  HMMA.16816.F32.BF16 R4, R96.reuse, R104, R4 ;  /* 0x000000686004723c */ /* 0x042fea0000041804 */
[C---:B------:R-:W-:Y:S02]  /*b2e0*/  FMUL.FTZ R72, R3.reuse, R72 ;  /* 0x0000004803487220 */ /* 0x040fe40000410000 */
[----:B------:R-:W-:Y:S01]  /*b2f0*/  FMUL.FTZ R73, R3, R73 ;  /* 0x0000004903497220 */ /* 0x000fe20000410000 */
[C---:B------:R-:W-:Y:S01]  /*b300*/  HMMA.16816.F32.BF16 R8, R96.reuse, R106, R8 ;  /* 0x0000006a6008723c */ /* 0x040fe20000041808 */
[----:B------:R-:W1:Y:S01]  /*b310*/  LDSM.16.MT88.4 R104, [R148+0xa000] ;  /* 0x00a000009468783b */ /* 0x000e620000004200 */
[----:B------:R-:W-:Y:S02]  /*b320*/  MUFU.EX2 R134, R134 ;  /* 0x0000008600867308 */ /* 0x000fe40000000800 */
[--C-:B------:R-:W-:Y:S02]  /*b330*/  FFMA.FTZ R126, R13, c[0x0][0x23c], -R122.reuse ;  /* 0x00008f000d7e7a23 */ /* 0x100fe4000001087a */
[C---:B------:R-:W-:Y:S02]  /*b340*/  FMUL.FTZ R13, R3.reuse, R89 ;  /* 0x00000059030d7220 */ /* 0x040fe40000410000 */
[C---:B------:R-:W-:Y:S04]  /*b350*/  HMMA.16816.F32.BF16 R36, R96.reuse, R108, R36 ;  /* 0x0000006c6024723c */ /* 0x040fe80000041824 */
[C---:B------:R-:W-:Y:S01]  /*b360*/  FMUL.FTZ R78, R2.reuse, R78 ;  /* 0x0000004e024e7220 */ /* 0x040fe20000410000 */
[----:B------:R-:W2:Y:S01]  /*b370*/  MUFU.EX2 R126, R126 ;  /* 0x0000007e007e7308 */ /* 0x000ea20000000800 */
[----:B------:R-:W-:Y:S02]  /*b380*/  FMUL.FTZ R79, R2, R79 ;  /* 0x0000004f024f7220 */ /* 0x000fe40000410000 */
[C---:B------:R-:W-:Y:S01]  /*b390*/  HMMA.16816.F32.BF16 R40, R96.reuse, R110, R40 ;  /* 0x0000006e6028723c */ /* 0x040fe20000041828 */
[----:B------:R-:W3:Y:S03]  /*b3a0*/  LDSM.16.MT88.4 R108, [R146+0xa000] ;  /* 0x00a00000926c783b */ /* 0x000ee60000004200 */
[C---:B------:R-:W-:Y:S02]  /*b3b0*/  FMUL.FTZ R76, R3.reuse, R76 ;  /* 0x0000004c034c7220 */ /* 0x040fe40000410000 */
[----:B------:R-:W-:Y:S02]  /*b3c0*/  FMUL.FTZ R77, R3, R77 ;  /* 0x0000004d034d7220 */ /* 0x000fe40000410000 */
[C---:B------:R-:W-:Y:S04]  /*b3d0*/  HMMA.16816.F32.BF16 R44, R96.reuse, R112, R44 ;  /* 0x00000070602c723c */ /* 0x040fe8000004182c */
[--C-:B------:R-:W-:Y:S02]  /*b3e0*/  FFMA.FTZ R127, R16, c[0x0][0x23c], -R122.reuse ;  /* 0x00008f00107f7a23 */ /* 0x100fe4000001087a */
[----:B------:R-:W-:Y:S02]  /*b3f0*/  FFMA.FTZ R128, R17, c[0x0][0x23c], -R122 ;  /* 0x00008f0011807a23 */ /* 0x000fe4000001087a */
[C---:B------:R-:W-:Y:S02]  /*b400*/  HMMA.16816.F32.BF16 R48, R96.reuse, R114, R48 ;  /* 0x000000726030723c */ /* 0x040fe40000041830 */
[----:B------:R-:W-:Y:S02]  /*b410*/  MUFU.EX2 R127, R127 ;  /* 0x0000007f007f7308 */ /* 0x000fe40000000800 */
[--C-:B------:R-:W-:Y:S02]  /*b420*/  FFMA.FTZ R112, R14, c[0x0][0x23c], -R124.reuse ;  /* 0x00008f000e707a23 */ /* 0x100fe4000001087c */
[C---:B------:R-:W-:Y:S02]  /*b430*/  FMUL.FTZ R14, R2.reuse, R90 ;  /* 0x0000005a020e7220 */ /* 0x040fe40000410000 */
[C---:B----4-:R-:W-:Y:S04]  /*b440*/  HMMA.16816.F32.BF16 R52, R96.reuse, R92, R52 ;  /* 0x0000005c6034723c */ /* 0x050fe80000041834 */
[--C-:B------:R-:W-:Y:S01]  /*b450*/  FFMA.FTZ R113, R15, c[0x0][0x23c], -R124.reuse ;  /* 0x00008f000f717a23 */ /* 0x100fe2000001087c */
[----:B------:R-:W-:Y:S01]  /*b460*/  MUFU.EX2 R112, R112 ;  /* 0x0000007000707308 */ /* 0x000fe20000000800 */
[----:B------:R-:W-:Y:S02]  /*b470*/  FMUL.FTZ R15, R2, R91 ;  /* 0x0000005b020f7220 */ /* 0x000fe40000410000 */
[C---:B------:R-:W-:Y:S01]  /*b480*/  HMMA.16816.F32.BF16 R56, R96.reuse, R94, R56 ;  /* 0x0000005e6038723c */ /* 0x040fe20000041838 */
[----:B------:R-:W4:Y:S03]  /*b490*/  LDSM.16.MT88.4 R92, [R145+0xa000] ;  /* 0x00a00000915c783b */ /* 0x000f260000004200 */
[--C-:B------:R-:W-:Y:S02]  /*b4a0*/  FFMA.FTZ R114, R18, c[0x0][0x23c], -R124.reuse ;  /* 0x00008f0012727a23 */ /* 0x100fe4000001087c */
[----:B------:R-:W-:Y:S01]  /*b4b0*/  FFMA.FTZ R115, R19, c[0x0][0x23c], -R124 ;  /* 0x00008f0013737a23 */ /* 0x000fe2000001087c */
[----:B------:R-:W5:Y:S01]  /*b4c0*/  MUFU.EX2 R113, R113 ;  /* 0x0000007100717308 */ /* 0x000f620000000800 */
[C---:B-1----:R-:W-:Y:S01]  /*b4d0*/  HMMA.16816.F32.BF16 R60, R96.reuse, R104, R60 ;  /* 0x00000068603c723c */ /* 0x042fe2000004183c */
[----:B------:R-:W-:Y:S03]  /*b4e0*/  LDSM.16.MT88.4 R88, [R148+0x8800] ;  /* 0x008800009458783b */ /* 0x000fe60000004200 */
[C---:B------:R-:W-:Y:S02]  /*b4f0*/  FMUL.FTZ R18, R2.reuse, R86 ;  /* 0x0000005602127220 */ /* 0x040fe40000410000 */
[----:B------:R-:W-:Y:S02]  /*b500*/  FMUL.FTZ R19, R2, R87 ;  /* 0x0000005702137220 */ /* 0x000fe40000410000 */
[C---:B------:R-:W-:Y:S01]  /*b510*/  HMMA.16816.F32.BF16 R64, R96.reuse, R106, R64 ;  /* 0x0000006a6040723c */ /* 0x040fe20000041840 */
[----:B------:R-:W1:Y:S01]  /*b520*/  LDSM.16.MT88.4 R104, [R144+0xa000] ;  /* 0x00a000009068783b */ /* 0x000e620000004200 */
[----:B------:R-:W-:Y:S02]  /*b530*/  MUFU.EX2 R114, R114 ;  /* 0x0000007200727308 */ /* 0x000fe40000000800 */
[C---:B------:R-:W-:Y:S01]  /*b540*/  FMUL.FTZ R16, R3.reuse, R84 ;  /* 0x0000005403107220 */ /* 0x040fe20000410000 */
[----:B--2---:R-:W-:Y:S01]  /*b550*/  F2FP.BF16.PACK_AB R84, R126, R125 ;  /* 0x0000007d7e54723e */ /* 0x004fe200000010ff */
[----:B------:R-:W-:Y:S02]  /*b560*/  FMUL.FTZ R17, R3, R85 ;  /* 0x0000005503117220 */ /* 0x000fe40000410000 */
[C---:B---3--:R-:W-:Y:S04]  /*b570*/  HMMA.16816.F32.BF16 R68, R96.reuse, R108, R68 ;  /* 0x0000006c6044723c */ /* 0x048fe80000041844 */
[----:B------:R-:W2:Y:S01]  /*b580*/  MUFU.EX2 R115, R115 ;  /* 0x0000007300737308 */ /* 0x000ea20000000800 */
[C---:B------:R-:W-:Y:S01]  /*b590*/  FMUL.FTZ R82, R2.reuse, R82 ;  /* 0x0000005202527220 */ /* 0x040fe20000410000 */
[----:B-----5:R-:W-:Y:S02]  /*b5a0*/  F2FP.BF16.PACK_AB R85, R113, R112 ;  /* 0x000000707155723e */ /* 0x020fe400000010ff */
[C---:B------:R-:W-:Y:S01]  /*b5b0*/  HMMA.16816.F32.BF16 R72, R96.reuse, R110, R72 ;  /* 0x0000006e6048723c */ /* 0x040fe20000041848 */
[----:B------:R-:W-:Y:S03]  /*b5c0*/  LDSM.16.MT88.4 R108, [R145+0x8800] ;  /* 0x00880000916c783b */ /* 0x000fe60000004200 */
[----:B------:R-:W-:Y:S02]  /*b5d0*/  FMUL.FTZ R83, R2, R83 ;  /* 0x0000005302537220 */ /* 0x000fe40000410000 */
[----:B------:R-:W3:Y:S01]  /*b5e0*/  MUFU.EX2 R128, R128 ;  /* 0x0000008000807308 */ /* 0x000ee20000000800 */
[C---:B------:R-:W-:Y:S01]  /*b5f0*/  FMUL.FTZ R80, R3.reuse, R80 ;  /* 0x0000005003507220 */ /* 0x040fe20000410000 */
[C---:B----4-:R-:W-:Y:S04]  /*b600*/  HMMA.16816.F32.BF16 R76, R96.reuse, R92, R76 ;  /* 0x0000005c604c723c */ /* 0x050fe8000004184c */
[----:B------:R-:W-:Y:S02]  /*b610*/  FMUL.FTZ R81, R3, R81 ;  /* 0x0000005103517220 */ /* 0x000fe40000410000 */
[--C-:B------:R-:W-:Y:S02]  /*b620*/  FFMA.FTZ R129, R20, c[0x0][0x23c], -R122.reuse ;  /* 0x00008f0014817a23 */ /* 0x100fe4000001087a */
[----:B------:R-:W-:Y:S01]  /*b630*/  FFMA.FTZ R130, R21, c[0x0][0x23c], -R122 ;  /* 0x00008f0015827a23 */ /* 0x000fe2000001087a */
[C---:B------:R-:W-:Y:S01]  /*b640*/  HMMA.16816.F32.BF16 R12, R96.reuse, R94, R12 ;  /* 0x0000005e600c723c */ /* 0x040fe2000004180c */
[----:B------:R-:W4:Y:S02]  /*b650*/  LDSM.16.MT88.4 R92, [R146+0x8800] ;  /* 0x00880000925c783b */ /* 0x000f240000004200 */
[----:B------:R-:W-:Y:S01]  /*b660*/  MUFU.EX2 R129, R129 ;  /* 0x0000008100817308 */ /* 0x000fe20000000800 */
[----:B--2---:R-:W-:Y:S01]  /*b670*/  F2FP.BF16.PACK_AB R87, R115, R114 ;  /* 0x000000727357723e */ /* 0x004fe200000010ff */
[----:B------:R-:W-:Y:S02]  /*b680*/  FFMA.FTZ R123, R2, R177, R123 ;  /* 0x000000b1027b7223 */ /* 0x000fe4000001007b */
[----:B------:R-:W-:Y:S01]  /*b690*/  FFMA.FTZ R121, R3, R178, R121 ;  /* 0x000000b203797223 */ /* 0x000fe20000010079 */
[C---:B-1----:R-:W-:Y:S04]  /*b6a0*/  HMMA.16816.F32.BF16 R16, R96.reuse, R104, R16 ;  /* 0x000000686010723c */ /* 0x042fe80000041810 */
[----:B------:R-:W-:Y:S01]  /*b6b0*/  FADD.FTZ R116, R116, R123 ;  /* 0x0000007b74747221 */ /* 0x000fe20000010000 */
[----:B---3--:R-:W-:Y:S01]  /*b6c0*/  F2FP.BF16.PACK_AB R86, R128, R127 ;  /* 0x0000007f8056723e */ /* 0x008fe200000010ff */
[----:B------:R-:W1:Y:S01]  /*b6d0*/  MUFU.EX2 R130, R130 ;  /* 0x0000008200827308 */ /* 0x000e620000000800 */
[----:B------:R-:W-:Y:S01]  /*b6e0*/  FADD.FTZ R120, R120, R121 ;  /* 0x0000007978787221 */ /* 0x000fe20000010000 */
[----:B------:R-:W-:Y:S01]  /*b6f0*/  HMMA.16816.F32.BF16 R80, R96, R106, R80 ;  /* 0x0000006a6050723c */ /* 0x000fe20000041850 */
[----:B------:R-:W2:Y:S03]  /*b700*/  LDSM.16.MT88.4 R96, [R144+0x8800] ;  /* 0x008800009060783b */ /* 0x000ea60000004200 */
[----:B------:R-:W-:Y:S02]  /*b710*/  FADD.FTZ R103, R103, R116 ;  /* 0x0000007467677221 */ /* 0x000fe40000010000 */
[----:B------:R-:W-:Y:S02]  /*b720*/  FADD.FTZ R119, R119, R120 ;  /* 0x0000007877777221 */ /* 0x000fe40000010000 */
[C---:B------:R-:W-:Y:S01]  /*b730*/  HMMA.16816.F32.BF16 R4, R84.reuse, R88, R4 ;  /* 0x000000585404723c */ /* 0x040fe20000041804 */
[----:B------:R-:W-:Y:S04]  /*b740*/  LDSM.16.MT88.4 R104, [R145+0xa800] ;  /* 0x00a800009168783b */ /* 0x000fe80000004200 */
[----:B------:R-:W-:Y:S02]  /*b750*/  FADD.FTZ R103, R102, R103 ;  /* 0x0000006766677221 */ /* 0x000fe40000010000 */
[----:B------:R-:W-:Y:S01]  /*b760*/  FADD.FTZ R118, R118, R119 ;  /* 0x0000007776767221 */ /* 0x000fe20000010000 */
[C---:B------:R-:W-:Y:S01]  /*b770*/  HMMA.16816.F32.BF16 R8, R84.reuse, R90, R8 ;  /* 0x0000005a5408723c */ /* 0x040fe20000041808 */
[----:B------:R-:W3:Y:S03]  /*b780*/  LDSM.16.MT88.4 R88, [R148+0xa800] ;  /* 0x00a800009458783b */ /* 0x000ee60000004200 */
[----:B------:R-:W-:Y:S01]  /*b790*/  FADD.FTZ R112, R112, R103 ;  /* 0x0000006770707221 */ /* 0x000fe20000010000 */
[----:B------:R-:W-:Y:S01]  /*b7a0*/  MOV R103, R100 ;  /* 0x0000006400677202 */ /* 0x000fe20000000f00 */
[----:B------:R-:W-:Y:S01]  /*b7b0*/  FADD.FTZ R125, R125, R118 ;  /* 0x000000767d7d7221 */ /* 0x000fe20000010000 */
[----:B-1----:R-:W-:Y:S01]  /*b7c0*/  F2FP.BF16.PACK_AB R20, R130, R129 ;  /* 0x000000818214723e */ /* 0x002fe200000010ff */
[----:B------:R-:W-:Y:S01]  /*b7d0*/  FADD.FTZ R113, R113, R112 ;  /* 0x0000007071717221 */ /* 0x000fe20000010000 */
[C---:B----4-:R-:W-:Y:S03]  /*b7e0*/  HMMA.16816.F32.BF16 R36, R84.reuse, R92, R36 ;  /* 0x0000005c5424723c */ /* 0x050fe60000041824 */
[----:B------:R-:W-:Y:S02]  /*b7f0*/  FADD.FTZ R126, R126, R125 ;  /* 0x0000007d7e7e7221 */ /* 0x000fe40000010000 */
[----:B------:R-:W-:Y:S02]  /*b800*/  FADD.FTZ R114, R114, R113 ;  /* 0x0000007172727221 */ /* 0x000fe40000010000 */
[----:B------:R-:W-:Y:S01]  /*b810*/  FADD.FTZ R127, R127, R126 ;  /* 0x0000007e7f7f7221 */ /* 0x000fe20000010000 */
[C---:B------:R-:W-:Y:S01]  /*b820*/  HMMA.16816.F32.BF16 R40, R84.reuse, R94, R40 ;  /* 0x0000005e5428723c */ /* 0x040fe20000041828 */
[----:B------:R-:W1:Y:S03]  /*b830*/  LDSM.16.MT88.4 R92, [R146+0xa800] ;  /* 0x00a80000925c783b */ /* 0x000e660000004200 */
[----:B------:R-:W-:Y:S02]  /*b840*/  FADD.FTZ R115, R115, R114 ;  /* 0x0000007273737221 */ /* 0x000fe40000010000 */
[----:B------:R-:W-:Y:S02]  /*b850*/  FADD.FTZ R128, R128, R127 ;  /* 0x0000007f80807221 */ /* 0x000fe40000010000 */
[C---:B------:R-:W-:Y:S04]  /*b860*/  HMMA.16816.F32.BF16 R44, R84.reuse, R108, R44 ;  /* 0x0000006c542c723c */ /* 0x040fe8000004182c */
[----:B------:R-:W-:Y:S03]  /*b870*/  FADD.FTZ R129, R129, R128 ;  /* 0x0000008081817221 */ /* 0x000fe60000010000 */
[--C-:B------:R-:W-:Y:S01]  /*b880*/  FFMA.FTZ R108, R22, c[0x0][0x23c], -R124.reuse ;  /* 0x00008f00166c7a23 */ /* 0x100fe2000001087c */
[C---:B------:R-:W-:Y:S04]  /*b890*/  HMMA.16816.F32.BF16 R48, R84.reuse, R110, R48 ;  /* 0x0000006e5430723c */ /* 0x040fe80000041830 */
[--C-:B------:R-:W-:Y:S01]  /*b8a0*/  FFMA.FTZ R109, R23, c[0x0][0x23c], -R124.reuse ;  /* 0x00008f00176d7a23 */ /* 0x100fe2000001087c */
[----:B------:R-:W-:Y:S01]  /*b8b0*/  MUFU.EX2 R108, R108 ;  /* 0x0000006c006c7308 */ /* 0x000fe20000000800 */
[----:B------:R-:W-:Y:S02]  /*b8c0*/  FADD.FTZ R130, R130, R129 ;  /* 0x0000008182827221 */ /* 0x000fe40000010000 */
[C---:B--2---:R-:W-:Y:S04]  /*b8d0*/  HMMA.16816.F32.BF16 R52, R84.reuse, R96, R52 ;  /* 0x000000605434723c */ /* 0x044fe80000041834 */
[--C-:B------:R-:W-:Y:S02]  /*b8e0*/  FFMA.FTZ R110, R26, c[0x0][0x23c], -R124.reuse ;  /* 0x00008f001a6e7a23 */ /* 0x100fe4000001087c */
[----:B------:R-:W-:Y:S01]  /*b8f0*/  FFMA.FTZ R111, R27, c[0x0][0x23c], -R124 ;  /* 0x00008f001b6f7a23 */ /* 0x000fe2000001087c */
[----:B------:R-:W2:Y:S01]  /*b900*/  MUFU.EX2 R109, R109 ;  /* 0x0000006d006d7308 */ /* 0x000ea20000000800 */
[C---:B------:R-:W-:Y:S01]  /*b910*/  HMMA.16816.F32.BF16 R56, R84.reuse, R98, R56 ;  /* 0x000000625438723c */ /* 0x040fe20000041838 */
[----:B------:R-:W-:Y:S03]  /*b920*/  LDSM.16.MT88.4 R24, [R146+0x9000] ;  /* 0x009000009218783b */ /* 0x000fe60000004200 */
[----:B------:R-:W-:Y:S04]  /*b930*/  FADD.FTZ R3, R131, R130 ;  /* 0x0000008283037221 */ /* 0x000fe80000010000 */
[C---:B---3--:R-:W-:Y:S01]  /*b940*/  HMMA.16816.F32.BF16 R60, R84.reuse, R88, R60 ;  /* 0x00000058543c723c */ /* 0x048fe2000004183c */
[----:B------:R-:W-:Y:S01]  /*b950*/  LDSM.16.MT88.4 R96, [R145+0x9000] ;  /* 0x009000009160783b */ /* 0x000fe20000004200 */
[----:B------:R-:W-:Y:S06]  /*b960*/  MUFU.EX2 R110, R110 ;  /* 0x0000006e006e7308 */ /* 0x000fec0000000800 */
[C---:B------:R-:W-:Y:S01]  /*b970*/  HMMA.16816.F32.BF16 R64, R84.reuse, R90, R64 ;  /* 0x0000005a5440723c */ /* 0x040fe20000041840 */
[----:B------:R-:W3:Y:S03]  /*b980*/  LDSM.16.MT88.4 R88, [R144+0xa800] ;  /* 0x00a800009058783b */ /* 0x000ee60000004200 */
[----:B------:R-:W4:Y:S01]  /*b990*/  MUFU.EX2 R111, R111 ;  /* 0x0000006f006f7308 */ /* 0x000f220000000800 */
[C---:B--2---:R-:W-:Y:S03]  /*b9a0*/  F2FP.BF16.PACK_AB R21, R109.reuse, R108 ;  /* 0x0000006c6d15723e */ /* 0x044fe600000010ff */
[C---:B-1----:R-:W-:Y:S04]  /*b9b0*/  HMMA.16816.F32.BF16 R68, R84.reuse, R92, R68 ;  /* 0x0000005c5444723c */ /* 0x042fe80000041844 */
[----:B------:R-:W-:Y:S04]  /*b9c0*/  FADD.FTZ R108, R108, R115 ;  /* 0x000000736c6c7221 */ /* 0x000fe80000010000 */
[C---:B------:R-:W-:Y:S01]  /*b9d0*/  HMMA.16816.F32.BF16 R72, R84.reuse, R94, R72 ;  /* 0x0000005e5448723c */ /* 0x040fe20000041848 */
[----:B------:R-:W1:Y:S03]  /*b9e0*/  LDSM.16.MT88.4 R92, [R148+0x9000] ;  /* 0x00900000945c783b */ /* 0x000e660000004200 */
[----:B------:R-:W-:Y:S04]  /*b9f0*/  FADD.FTZ R109, R109, R108 ;  /* 0x0000006c6d6d7221 */ /* 0x000fe80000010000 */
[C---:B------:R-:W-:Y:S01]  /*ba00*/  HMMA.16816.F32.BF16 R76, R84.reuse, R104, R76 ;  /* 0x00000068544c723c */ /* 0x040fe2000004184c */
[----:B------:R-:W2:Y:S03]  /*ba10*/  MUFU.EX2 R104, R132 ;  /* 0x0000008400687308 */ /* 0x000ea60000000800 */
[C---:B----4-:R-:W-:Y:S01]  /*ba20*/  F2FP.BF16.PACK_AB R23, R111.reuse, R110 ;  /* 0x0000006e6f17723e */ /* 0x050fe200000010ff */
[----:B------:R-:W-:Y:S02]  /*ba30*/  FADD.FTZ R110, R110, R109 ;  /* 0x0000006d6e6e7221 */ /* 0x000fe40000010000 */
[----:B------:R-:W-:Y:S01]  /*ba40*/  FFMA.FTZ R105, R30, c[0x0][0x23c], -R124 ;  /* 0x00008f001e697a23 */ /* 0x000fe2000001087c */
[C---:B------:R-:W-:Y:S04]  /*ba50*/  HMMA.16816.F32.BF16 R12, R84.reuse, R106, R12 ;  /* 0x0000006a540c723c */ /* 0x040fe8000004180c */
[----:B------:R-:W-:Y:S01]  /*ba60*/  FADD.FTZ R110, R111, R110 ;  /* 0x0000006e6f6e7221 */ /* 0x000fe20000010000 */
[----:B------:R-:W-:Y:S02]  /*ba70*/  MUFU.EX2 R105, R105 ;  /* 0x0000006900697308 */ /* 0x000fe40000000800 */
[--C-:B------:R-:W-:Y:S01]  /*ba80*/  FFMA.FTZ R106, R31, c[0x0][0x23c], -R124.reuse ;  /* 0x00008f001f6a7a23 */ /* 0x100fe2000001087c */
[C---:B---3--:R-:W-:Y:S04]  /*ba90*/  HMMA.16816.F32.BF16 R16, R84.reuse, R88, R16 ;  /* 0x000000585410723c */ /* 0x048fe80000041810 */
[--C-:B------:R-:W-:Y:S02]  /*baa0*/  FFMA.FTZ R107, R34, c[0x0][0x23c], -R124.reuse ;  /* 0x00008f00226b7a23 */ /* 0x100fe4000001087c */
[----:B------:R-:W-:Y:S01]  /*bab0*/  FFMA.FTZ R124, R35, c[0x0][0x23c], -R124 ;  /* 0x00008f00237c7a23 */ /* 0x000fe2000001087c */
[----:B------:R-:W3:Y:S01]  /*bac0*/  MUFU.EX2 R106, R106 ;  /* 0x0000006a006a7308 */ /* 0x000ee20000000800 */
[----:B------:R-:W-:Y:S01]  /*bad0*/  HMMA.16816.F32.BF16 R80, R84, R90, R80 ;  /* 0x0000005a5450723c */ /* 0x000fe20000041850 */
[----:B------:R-:W4:Y:S03]  /*bae0*/  LDSM.16.MT88.4 R84, [R144+0x9000] ;  /* 0x009000009054783b */ /* 0x000f260000004200 */
[----:B--2---:R-:W-:Y:S01]  /*baf0*/  F2FP.BF16.PACK_AB R22, R104, R131 ;  /* 0x000000836816723e */ /* 0x004fe200000010ff */
[--C-:B------:R-:W-:Y:S02]  /*bb00*/  FFMA.FTZ R132, R28, c[0x0][0x23c], -R122.reuse ;  /* 0x00008f001c847a23 */ /* 0x100fe4000001087a */
[----:B------:R-:W-:Y:S02]  /*bb10*/  FFMA.FTZ R122, R33, c[0x0][0x23c], -R122 ;  /* 0x00008f00217a7a23 */ /* 0x000fe4000001087a */
[----:B------:R-:W-:Y:S01]  /*bb20*/  MUFU.EX2 R107, R107 ;  /* 0x0000006b006b7308 */ /* 0x000fe20000000800 */
[----:B------:R-:W2:Y:S01]  /*bb30*/  LDSM.16.MT88.4 R88, [R148+0xb000] ;  /* 0x00b000009458783b */ /* 0x000ea20000004200 */
[C---:B-1----:R-:W-:Y:S05]  /*bb40*/  HMMA.16816.F32.BF16 R4, R20.reuse, R92, R4 ;  /* 0x0000005c1404723c */ /* 0x042fea0000041804 */
[----:B------:R-:W-:Y:S02]  /*bb50*/  FADD.FTZ R3, R104, R3 ;  /* 0x0000000368037221 */ /* 0x000fe40000010000 */
[----:B------:R-:W-:Y:S01]  /*bb60*/  LDSM.16.MT88.4 R28, [R146+0x9800] ;  /* 0x00980000921c783b */ /* 0x000fe20000004200 */
[----:B------:R-:W1:Y:S01]  /*bb70*/  MUFU.EX2 R124, R124 ;  /* 0x0000007c007c7308 */ /* 0x000e620000000800 */
[C---:B------:R-:W-:Y:S06]  /*bb80*/  HMMA.16816.F32.BF16 R8, R20.reuse, R94, R8 ;  /* 0x0000005e1408723c */ /* 0x040fec0000041808 */
[----:B------:R-:W-:Y:S02]  /*bb90*/  LDSM.16.MT88.4 R92, [R145+0xb000] ;  /* 0x00b00000915c783b */ /* 0x000fe40000004200 */
[C---:B------:R-:W-:Y:S01]  /*bba0*/  HMMA.16816.F32.BF16 R36, R20.reuse, R24, R36 ;  /* 0x000000181424723c */ /* 0x040fe20000041824 */
[----:B------:R-:W5:Y:S05]  /*bbb0*/  MUFU.EX2 R132, R132 ;  /* 0x0000008400847308 */ /* 0x000f6a0000000800 */
[----:B------:R-:W-:Y:S02]  /*bbc0*/  LDSM.16.MT88.4 R32, [R145+0x9800] ;  /* 0x009800009120783b */ /* 0x000fe40000004200 */
[C---:B------:R-:W-:Y:S03]  /*bbd0*/  HMMA.16816.F32.BF16 R40, R20.reuse, R26, R40 ;  /* 0x0000001a1428723c */ /* 0x040fe60000041828 */
[----:B------:R-:W1:Y:S03]  /*bbe0*/  MUFU.EX2 R135, R122 ;  /* 0x0000007a00877308 */ /* 0x000e660000000800 */
[----:B------:R-:W1:Y:S02]  /*bbf0*/  LDSM.16.MT88.4 R24, [R146+0xb000] ;  /* 0x00b000009218783b */ /* 0x000e640000004200 */
[C---:B------:R-:W-:Y:S08]  /*bc00*/  HMMA.16816.F32.BF16 R44, R20.reuse, R96, R44 ;  /* 0x00000060142c723c */ /* 0x040ff0000004182c */
[C---:B------:R-:W-:Y:S08]  /*bc10*/  HMMA.16816.F32.BF16 R48, R20.reuse, R98, R48 ;  /* 0x000000621430723c */ /* 0x040ff00000041830 */
        /* <DEDUP_REMOVED lines=9> */
[C---:B------:R-:W-:Y:S08]  /*bcb0*/  HMMA.16816.F32.BF16 R76, R20.reuse, R92, R76 ;  /* 0x0000005c144c723c */ /* 0x040ff0000004184c */
[C---:B------:R-:W-:Y:S08]  /*bcc0*/  HMMA.16816.F32.BF16 R12, R20.reuse, R94, R12 ;  /* 0x0000005e140c723c */ /* 0x040ff0000004180c */
[C---:B----4-:R-:W-:Y:S08]  /*bcd0*/  HMMA.16816.F32.BF16 R16, R20.reuse, R84, R16 ;  /* 0x000000541410723c */ /* 0x050ff00000041810 */
[----:B------:R-:W-:Y:S01]  /*bce0*/  HMMA.16816.F32.BF16 R80, R20, R86, R80 ;  /* 0x000000561450723c */ /* 0x000fe20000041850 */
[----:B------:R-:W2:Y:S06]  /*bcf0*/  LDSM.16.MT88.4 R84, [R144+0x9800] ;  /* 0x009800009054783b */ /* 0x000eac0000004200 */
[----:B---3--:R-:W-:Y:S01]  /*bd00*/  F2FP.BF16.PACK_AB R21, R106, R105 ;  /* 0x000000696a15723e */ /* 0x008fe200000010ff */
[----:B------:R-:W-:Y:S01]  /*bd10*/  FADD.FTZ R105, R105, R110 ;  /* 0x0000006e69697221 */ /* 0x000fe20000010000 */
[----:B------:R-:W-:Y:S03]  /*bd20*/  F2FP.BF16.PACK_AB R23, R124, R107 ;  /* 0x0000006b7c17723e */ /* 0x000fe600000010ff */
[----:B-----5:R-:W-:Y:S01]  /*bd30*/  F2FP.BF16.PACK_AB R20, R133, R132 ;  /* 0x000000848514723e */ /* 0x020fe200000010ff */
[----:B------:R-:W-:Y:S01]  /*bd40*/  FADD.FTZ R132, R132, R3 ;  /* 0x0000000384847221 */ /* 0x000fe20000010000 */
[----:B------:R-:W-:Y:S01]  /*bd50*/  F2FP.BF16.PACK_AB R22, R135, R134 ;  /* 0x000000868716723e */ /* 0x000fe200000010ff */
[----:B------:R-:W-:Y:S01]  /*bd60*/  FADD.FTZ R106, R106, R105 ;  /* 0x000000696a6a7221 */ /* 0x000fe20000010000 */
[----:B------:R-:W-:Y:S01]  /*bd70*/  MOV R3, R101 ;  /* 0x0000006500037202 */ /* 0x000fe20000000f00 */
        /* <DEDUP_REMOVED lines=9> */
[C---:B------:R-:W-:Y:S01]  /*be10*/  HMMA.16816.F32.BF16 R36, R20.reuse, R28, R36 ;  /* 0x0000001c1424723c */ /* 0x040fe20000041824 */
[----:B------:R-:W4:Y:S07]  /*be20*/  LDSM.16.MT88.4 R24, [R144+0xb800] ;  /* 0x00b800009018783b */ /* 0x000f2e0000004200 */
[C---:B------:R-:W-:Y:S08]  /*be30*/  HMMA.16816.F32.BF16 R40, R20.reuse, R30, R40 ;  /* 0x0000001e1428723c */ /* 0x040ff00000041828 */
[C---:B------:R-:W-:Y:S08]  /*be40*/  HMMA.16816.F32.BF16 R44, R20.reuse, R32, R44 ;  /* 0x00000020142c723c */ /* 0x040ff0000004182c */
[C---:B------:R-:W-:Y:S08]  /*be50*/  HMMA.16816.F32.BF16 R48, R20.reuse, R34, R48 ;  /* 0x000000221430723c */ /* 0x040ff00000041830 */
[C---:B--2---:R-:W-:Y:S08]  /*be60*/  HMMA.16816.F32.BF16 R52, R20.reuse, R84, R52 ;  /* 0x000000541434723c */ /* 0x044ff00000041834 */
[C---:B------:R-:W-:Y:S08]  /*be70*/  HMMA.16816.F32.BF16 R56, R20.reuse, R86, R56 ;  /* 0x000000561438723c */ /* 0x040ff00000041838 */
[C---:B------:R-:W-:Y:S08]  /*be80*/  HMMA.16816.F32.BF16 R60, R20.reuse, R88, R60 ;  /* 0x00000058143c723c */ /* 0x040ff0000004183c */
[C---:B------:R-:W-:Y:S08]  /*be90*/  HMMA.16816.F32.BF16 R64, R20.reuse, R90, R64 ;  /* 0x0000005a1440723c */ /* 0x040ff00000041840 */
[C---:B-1----:R-:W-:Y:S08]  /*bea0*/  HMMA.16816.F32.BF16 R68, R20.reuse, R4, R68 ;  /* 0x000000041444723c */ /* 0x042ff00000041844 */
[C---:B------:R-:W-:Y:S08]  /*beb0*/  HMMA.16816.F32.BF16 R72, R20.reuse, R6, R72 ;  /* 0x000000061448723c */ /* 0x040ff00000041848 */
[C---:B---3--:R-:W-:Y:S08]  /*bec0*/  HMMA.16816.F32.BF16 R76, R20.reuse, R8, R76 ;  /* 0x00000008144c723c */ /* 0x048ff0000004184c */
[C---:B------:R-:W-:Y:S08]  /*bed0*/  HMMA.16816.F32.BF16 R88, R20.reuse, R10, R12 ;  /* 0x0000000a1458723c */ /* 0x040ff0000004180c */
[C---:B----4-:R-:W-:Y:S08]  /*bee0*/  HMMA.16816.F32.BF16 R84, R20.reuse, R24, R16 ;  /* 0x000000181454723c */ /* 0x050ff00000041810 */
[----:B------:R-:W-:Y:S01]  /*bef0*/  HMMA.16816.F32.BF16 R80, R20, R26, R80 ;  /* 0x0000001a1450723c */ /* 0x000fe20000041850 */
[----:B------:R-:W-:-:S07]  /*bf00*/  @P1 BRA `(.L_x_6695) ;  /* 0xffffd08000001947 */ /* 0x000fce000383ffff */
.L_x_6691:
        /* <DEDUP_REMOVED lines=193> */
.L_x_6696:
[----:B------:R-:W1:Y:S04]  /*cb20*/  S2R R40, SR_CTAID.Z ;  /* 0x0000000000287919 */ /* 0x000e680000002700 */
[----:B------:R-:W1:Y:S02]  /*cb30*/  S2R R5, SR_CTAID.Y ;  /* 0x0000000000057919 */ /* 0x000e640000002600 */
[----:B-1----:R-:W-:-:S04]  /*cb40*/  IMAD R7, R5, c[0x0][0x1c0], R40 ;  /* 0x0000700005077a24 */ /* 0x002fc800078e0228 */
[----:B------:R-:W-:Y:S02]  /*cb50*/  IMAD R7, R7, c[0x0][0x214], RZ ;  /* 0x0000850007077a24 */ /* 0x000fe400078e02ff */
.L_x_6697:
        /* <DEDUP_REMOVED lines=36> */
.L_x_6699:
[----:B------:R-:W-:Y:S05]  /*cda0*/  BSYNC B0 ;  /* 0x0000000000007941 */ /* 0x000fea0003800000 */
.L_x_6698:
[----:B------:R-:W5:Y:S01]  /*cdb0*/  S2R R2, SR_CTAID.X ;  /* 0x0000000000027919 */ /* 0x000f620000002500 */
[----:B------:R-:W-:Y:S01]  /*cdc0*/  SHF.R.S32.HI R169, RZ, 0x1f, R168 ;  /* 0x0000001fffa97819 */ /* 0x000fe200000114a8 */
[----:B------:R-:W-:Y:S01]  /*cdd0*/  BSSY B0, `(.L_x_6700) ;  /* 0x0000022000007945 */ /* 0x000fe20003800000 */
[----:B------:R-:W-:Y:S01]  /*cde0*/  LEA.HI R4, R3, R4, RZ, 0x3 ;  /* 0x0000000403047211 */ /* 0x000fe200078f18ff */
[----:B----4-:R-:W4:Y:S01]  /*cdf0*/  S2R R0, SR_TID.X ;  /* 0x0000000000007919 */ /* 0x010f220000002100 */
[----:B------:R-:W-:-:S05]  /*ce00*/  SHF.R.S32.HI R3, RZ, 0x1f, R40 ;  /* 0x0000001fff037819 */ /* 0x000fca0000011428 */
[----:B------:R-:W-:-:S04]  /*ce10*/  IMAD R3, R3, c[0x0][0x1f0], RZ ;  /* 0x00007c0003037a24 */ /* 0x000fc800078e02ff */
[----:B------:R-:W-:Y:S02]  /*ce20*/  IMAD R3, R40, c[0x0][0x1f4], R3 ;  /* 0x00007d0028037a24 */ /* 0x000fe400078e0203 */
[----:B-----5:R-:W-:-:S04]  /*ce30*/  IMAD.SHL.U32 R2, R2, 0x40, RZ ;  /* 0x0000004002027824 */ /* 0x020fc800078e00ff */
[----:B------:R-:W-:Y:S01]  /*ce40*/  IMAD.WIDE.U32 R42, R2, c[0x0][0x1e8], R168 ;  /* 0x00007a00022a7a25 */ /* 0x000fe200078e00a8 */
[----:B------:R-:W-:-:S04]  /*ce50*/  SHF.R.S32.HI R7, RZ, 0x1f, R2 ;  /* 0x0000001fff077819 */ /* 0x000fc80000011402 */
[----:B------:R-:W-:Y:S01]  /*ce60*/  IADD3 R42, P0, R5, R42, RZ ;  /* 0x0000002a052a7210 */ /* 0x000fe20007f1e0ff */
[----:B------:R-:W-:Y:S01]  /*ce70*/  IMAD R7, R7, c[0x0][0x1e8], RZ ;  /* 0x00007a0007077a24 */ /* 0x000fe200078e02ff */
[----:B----4-:R-:W-:-:S03]  /*ce80*/  SHF.R.S32.HI R5, RZ, 0x1f, R0 ;  /* 0x0000001fff057819 */ /* 0x010fc60000011400 */
[----:B------:R-:W-:Y:S01]  /*ce90*/  IMAD R7, R2, c[0x0][0x1ec], R7 ;  /* 0x00007b0002077a24 */ /* 0x000fe200078e0207 */
[----:B------:R-:W-:Y:S01]  /*cea0*/  LEA.HI R5, R5, R0, RZ, 0x3 ;  /* 0x0000000005057211 */ /* 0x000fe200078f18ff */
[----:B------:R-:W-:-:S03]  /*ceb0*/  IMAD.IADD R2, R165, 0x1, -R2 ;  /* 0x00000001a5027824 */ /* 0x000fc600078e0a02 */
[----:B------:R-:W-:Y:S02]  /*cec0*/  IADD3.X R43, R166, R43, R7, P0, !PT ;  /* 0x0000002ba62b7210 */ /* 0x000fe400007fe407 */
[----:B------:R-:W-:Y:S02]  /*ced0*/  SHF.R.S32.HI R7, RZ, 0x3, R4 ;  /* 0x00000003ff077819 */ /* 0x000fe40000011404 */
[----:B------:R-:W-:Y:S01]  /*cee0*/  SHF.R.S32.HI R0, RZ, 0x3, R5 ;  /* 0x00000003ff007819 */ /* 0x000fe20000011405 */
[----:B------:R-:W-:Y:S01]  /*cef0*/  IMAD.WIDE.U32 R42, R40, c[0x0][0x1f0], R42 ;  /* 0x00007c00282a7a25 */ /* 0x000fe200078e002a */
[----:B------:R-:W-:Y:S02]  /*cf00*/  ISETP.GE.AND P0, PT, R7, R2, PT ;  /* 0x000000020700720c */ /* 0x000fe40003f06270 */
[----:B------:R-:W-:Y:S01]  /*cf10*/  SHF.R.S32.HI R0, RZ, 0x1f, R0 ;  /* 0x0000001fff007819 */ /* 0x000fe20000011400 */
        /* <DEDUP_REMOVED lines=13> */
.L_x_6701:
[----:B------:R-:W-:Y:S05]  /*cff0*/  BSYNC B0 ;  /* 0x0000000000007941 */ /* 0x000fea0003800000 */
.L_x_6700:
        /* <DEDUP_REMOVED lines=18> */
.L_x_6703:
[----:B------:R-:W-:Y:S05]  /*d120*/  BSYNC B0 ;  /* 0x0000000000007941 */ /* 0x000fea0003800000 */
.L_x_6702:
        /* <DEDUP_REMOVED lines=18> */
.L_x_6705:
[----:B------:R-:W-:Y:S05]  /*d250*/  BSYNC B0 ;  /* 0x0000000000007941 */ /* 0x000fea0003800000 */
.L_x_6704:
        /* <DEDUP_REMOVED lines=19> */
.L_x_6706:
        /* <DEDUP_REMOVED lines=15> */
.L_x_8384:


//--------------------- .text._ZN5flash24flash_fwd_splitkv_kernelI23Flash_fwd_kernel_traitsILi128ELi64ELi64ELi4ELb0ELb0EN7cutlass10bfloat16_tE19Flash_kernel_traitsILi128ELi64ELi64ELi4ES3_EELb1ELb0ELb1ELb0ELb0ELb1ELb0ELb0EEEvNS_16Flash_fwd_paramsE --------------------------
	.section	.text._ZN5flash24flash_fwd_splitkv_kernelI23Flash_fwd_kernel_traitsILi128ELi64ELi64ELi4ELb0ELb0EN7cutlass10bfloat16_tE19Flash_kernel_traitsILi128ELi64ELi64ELi4ES3_EELb1ELb0ELb1ELb0ELb0ELb1ELb0ELb0EEEvNS_16Flash_fwd_paramsE,"ax",@progbits
	.sectioninfo	@"SHI_REGISTERS=200"
	.align	128
        .global         _ZN5flash24flash_fwd_splitkv_kernelI23Flash_fwd_kernel_traitsILi128ELi64ELi64ELi4ELb0ELb0EN7cutlass10bfloat16_tE19Flash_kernel_traitsILi128ELi64ELi64ELi4ES3_EELb1ELb0ELb1ELb0ELb0ELb1ELb0ELb0EEEvNS_16Flash_fwd_paramsE
        .type           _ZN5flash24flash_fwd_splitkv_kernelI23Flash_fwd_kernel_traitsILi128ELi64ELi64ELi4ELb0ELb0EN7cutlass10bfloat16_tE19Flash_kernel_traitsILi128ELi64ELi64ELi4ES3_EELb1ELb0ELb1ELb0ELb0ELb1ELb0ELb0EEEvNS_16Flash_fwd_paramsE,@function
        .size           _ZN5flash24flash_fwd_splitkv_kernelI23Flash_fwd_kernel_traitsILi128ELi64ELi64ELi4ELb0ELb0EN7cutlass10bfloat16_tE19Flash_kernel_traitsILi128ELi64ELi64ELi4ES3_EELb1ELb0ELb1ELb0ELb0ELb1ELb0ELb0EEEvNS_16Flash_fwd_paramsE,(.L_x_8385 - _ZN5flash24flash_fwd_splitkv_kernelI23Flash_fwd_kernel_traitsILi128ELi64ELi64ELi4ELb0ELb0EN7cutlass10bfloat16_tE19Flash_kernel_traitsILi128ELi64ELi64ELi4ES3_EELb1ELb0ELb1ELb0ELb0ELb1ELb0ELb0EEEvNS_16Flash_fwd_paramsE)
        .other          _ZN5flash24flash_fwd_splitkv_kernelI23Flash_fwd_kernel_traitsILi128ELi64ELi64ELi4ELb0ELb0EN7cutlass10bfloat16_tE19Flash_kernel_traitsILi128ELi64ELi64ELi4ES3_EELb1ELb0ELb1ELb0ELb0ELb1ELb0ELb0EEEvNS_16Flash_fwd_paramsE,@"STO_CUDA_ENTRY STV_DEFAULT"
_ZN5flash24flash_fwd_splitkv_kernelI23Flash_fwd_kernel_traitsILi128ELi64ELi64ELi4ELb0ELb0EN7cutlass10bfloat16_tE19Flash_kernel_traitsILi128ELi64ELi64ELi4ES3_EELb1ELb0ELb1ELb0ELb0ELb1ELb0ELb0EEEvNS_16Flash_fwd_paramsE:
.text._ZN5flash24flash_fwd_splitkv_kernelI23Flash_fwd_kernel_traitsILi128ELi64ELi64ELi4ELb0ELb0EN7cutlass10bfloat16_tE19Flash_kernel_traitsILi128ELi64ELi64ELi4ES3_EELb1ELb0ELb1ELb0ELb0ELb1ELb0ELb0EEEvNS_16Flash_fwd_paramsE:
        /* <DEDUP_REMOVED lines=33> */
.L_x_6707:
[----:B-1-34-:R-:W-:Y:S02]  /*0210*/  MOV R2, c[0x0][0x218] ;  /* 0x0000860000027a02 */ /* 0x01afe40000000f00 */
.L_x_6708:
        /* <DEDUP_REMOVED lines=78> */
.L_x_6711:
[----:B------:R-:W-:Y:S05]  /*0700*/  BSYNC B0 ;  /* 0x0000000000007941 */ /* 0x000fea0003800000 */
.L_x_6710:
        /* <DEDUP_REMOVED lines=18> */
.L_x_6713:
[----:B------:R-:W-:Y:S05]  /*0830*/  BSYNC B0 ;  /* 0x0000000000007941 */ /* 0x000fea0003800000 */
.L_x_6712:
        /* <DEDUP_REMOVED lines=18> */
.L_x_6715:
[----:B------:R-:W-:Y:S05]  /*0960*/  BSYNC B0 ;  /* 0x0000000000007941 */ /* 0x000fea0003800000 */
.L_x_6714:
        /* <DEDUP_REMOVED lines=17> */
.L_x_6717:
[----:B------:R-:W-:Y:S05]  /*0a80*/  BSYNC B0 ;  /* 0x0000000000007941 */ /* 0x000fea0003800000 */
.L_x_6716:
        /* <DEDUP_REMOVED lines=19> */
.L_x_6709:
        /* <DEDUP_REMOVED lines=92> */
.L_x_6718:
        /* <DEDUP_REMOVED lines=15> */
.L_x_6720:
        /* <DEDUP_REMOVED lines=51> */
.L_x_6719:
        /* <DEDUP_REMOVED lines=95> */
.L_x_6722:
[----:B------:R-:W-:Y:S05]  /*1b90*/  BSYNC B0 ;  /* 0x0000000000007941 */ /* 0x000fea0003800000 */
.L_x_6721:
        /* <DEDUP_REMOVED lines=29> */
.L_x_6724:
[----:B------:R-:W-:Y:S05]  /*1d70*/  BSYNC B0 ;  /* 0x0000000000007941 */ /* 0x000fea0003800000 */
.L_x_6723:
        /* <DEDUP_REMOVED lines=29> */
.L_x_6726:
[----:B------:R-:W-:Y:S05]  /*1f50*/  BSYNC B0 ;  /* 0x0000000000007941 */ /* 0x000fea0003800000 */
.L_x_6725:
        /* <DEDUP_REMOVED lines=28> */
.L_x_6728:
[----:B------:R-:W-:Y:S05]  /*2120*/  BSYNC B0 ;  /* 0x0000000000007941 */ /* 0x000fea0003800000 */
.L_x_6727:
        /* <DEDUP_REMOVED lines=23> */
.L_x_6730:
[----:B------:R-:W-:Y:S05]  /*22a0*/  BSYNC B0 ;  /* 0x0000000000007941 */ /* 0x000fea0003800000 */
.L_x_6729:
        /* <DEDUP_REMOVED lines=25> */
.L_x_6732:
[----:B------:R-:W-:Y:S05]  /*2440*/  BSYNC B0 ;  /* 0x0000000000007941 */ /* 0x000fea0003800000 */
.L_x_6731:
        /* <DEDUP_REMOVED lines=23> */
.L_x_6734:
[----:B------:R-:W-:Y:S05]  /*25c0*/  BSYNC B0 ;  /* 0x0000000000007941 */ /* 0x000fea0003800000 */
.L_x_6733:
        /* <DEDUP_REMOVED lines=25> */
.L_x_6736:
[----:B------:R-:W-:Y:S05]  /*2760*/  BSYNC B0 ;  /* 0x0000000000007941 */ /* 0x000fea0003800000 */
.L_x_6735:
        /* <DEDUP_REMOVED lines=75> */
.L_x_6738:
[----:B---3--:R-:W-:Y:S05]  /*2c20*/  BSYNC B0 ;  /* 0x0000000000007941 */ /* 0x008fea0003800000 */
.L_x_6737:
        /* <DEDUP_REMOVED lines=25> */
.L_x_6740:
[----:B------:R-:W-:Y:S05]  /*2dc0*/  BSYNC B0 ;  /* 0x0000000000007941 */ /* 0x000fea0003800000 */
.L_x_6739:
        /* <DEDUP_REMOVED lines=25> */
.L_x_6742:
[----:B------:R-:W-:Y:S05]  /*2f60*/  BSYNC B0 ;  /* 0x0000000000007941 */ /* 0x000fea0003800000 */
.L_x_6741:
        /* <DEDUP_REMOVED lines=28> */
.L_x_6744:
[----:B------:R-:W-:Y:S05]  /*3130*/  BSYNC B0 ;  /* 0x0000000000007941 */ /* 0x000fea0003800000 */
.L_x_6743:
        /* <DEDUP_REMOVED lines=9> */
[----:B------:R-:W-:Y:S01]  /*31d0*/  LDSM.16.M88.4 R28, [R145] ;  /* 0x00000000911c783b */ /* 0x000fe20000000200 */
[----:B------:R-:W-:Y:S01]  /*31e0*/  IMAD R142, R2, 0x2, R145 ;  /* 0x00000002028e7824 */ /* 0x000fe200078e0291 */
[-C--:B------:R-:W-:Y:S01]  /*31f0*/  IMNMX R129, R129, R98.reuse, PT ;  /* 0x0000006281817217 */ /* 0x080fe20003800200 */
[----:B------:R-:W-:Y:S01]  /*3200*/  IMAD R144, R7, 0x2, R6 ;  /* 0x0000000207907824 */ /* 0x000fe200078e0206 */
[----:B-1----:R-:W-:Y:S01]  /*3210*/  LDSM.16.M88.4 R36, [R100+0x4000] ;  /* 0x004000006424783b */ /* 0x002fe20000000200 */
[----:B------:R-:W-:Y:S01]  /*3220*/  IMAD.IADD R6, R25, 0x1, R154 ;  /* 0x0000000119067824 */ /* 0x000fe200078e029a */
[----:B------:R-:W-:Y:S01]  /*3230*/  IMNMX R130, R99, R98, PT ;  /* 0x0000006263827217 */ /* 0x000fe20003800200 */
[----:B------:R-:W-:Y:S01]  /*3240*/  IMAD R141, R5, 0x2, R144 ;  /* 0x00000002058d7824 */ /* 0x000fe200078e0290 */
[----:B------:R-:W1:Y:S01]  /*3250*/  LDSM.16.M88.4 R60, [R146+0x4800] ;  /* 0x00480000923c783b */ /* 0x000e620000000200 */
[----:B------:R-:W-:Y:S01]  /*3260*/  I2F R5, R6 ;  /* 0x0000000600057306 */ /* 0x000fe20000201400 */
[----:B------:R-:W-:-:S02]  /*3270*/  IADD3 R101, R6, 0x18, RZ ;  /* 0x0000001806657810 */ /* 0x000fc40007ffe0ff */
[----:B------:R-:W5:Y:S01]  /*3280*/  LDSM.16.M88.4 R20, [R146+0x5000] ;  /* 0x005000009214783b */ /* 0x000f620000000200 */
[C---:B------:R-:W-:Y:S02]  /*3290*/  IADD3 R108, R6.reuse, 0x28, RZ ;  /* 0x00000028066c7810 */ /* 0x040fe40007ffe0ff */
[C---:B------:R-:W-:Y:S01]  /*32a0*/  IADD3 R104, R6.reuse, 0x20, RZ ;  /* 0x0000002006687810 */ /* 0x040fe20007ffe0ff */
[----:B------:R-:W2:Y:S01]  /*32b0*/  LDSM.16.M88.4 R44, [R146+0x5800] ;  /* 0x00580000922c783b */ /* 0x000ea20000000200 */
[----:B------:R-:W-:Y:S01]  /*32c0*/  I2F R109, R108 ;  /* 0x0000006c006d7306 */ /* 0x000fe20000201400 */
[C---:B------:R-:W-:Y:S02]  /*32d0*/  IADD3 R110, R6.reuse, 0x29, RZ ;  /* 0x00000029066e7810 */ /* 0x040fe40007ffe0ff */
[----:B--2---:R-:W-:Y:S01]  /*32e0*/  LDSM.16.M88.4 R8, [R143] ;  /* 0x000000008f08783b */ /* 0x004fe20000000200 */
[C---:B------:R-:W-:Y:S02]  /*32f0*/  IADD3 R106, R6.reuse, 0x21, RZ ;  /* 0x00000021066a7810 */ /* 0x040fe40007ffe0ff */
[C---:B------:R-:W-:Y:S01]  /*3300*/  IADD3 R114, R6.reuse, 0x31, RZ ;  /* 0x0000003106727810 */ /* 0x040fe20007ffe0ff */
[----:B------:R-:W2:Y:S01]  /*3310*/  LDSM.16.M88.4 R88, [R139+0x4000] ;  /* 0x004000008b58783b */ /* 0x000ea20000000200 */
[----:B------:R-:W-:Y:S01]  /*3320*/  I2F R105, R104 ;  /* 0x0000006800697306 */ /* 0x000fe20000201400 */
[----:B------:R-:W-:-:S02]  /*3330*/  IADD3 R112, R6, 0x30, RZ ;  /* 0x0000003006707810 */ /* 0x000fc40007ffe0ff */
[----:B------:R-:W3:Y:S04]  /*3340*/  LDSM.16.M88.4 R32, [R100+0x4800] ;  /* 0x004800006420783b */ /* 0x000ee80000000200 */
[----:B------:R-:W2:Y:S01]  /*3350*/  LDSM.16.M88.4 R92, [R100+0x5000] ;  /* 0x00500000645c783b */ /* 0x000ea20000000200 */
[----:B------:R-:W-:Y:S01]  /*3360*/  I2F R111, R110 ;  /* 0x0000006e006f7306 */ /* 0x000fe20000201400 */
[C---:B----4-:R-:W-:Y:S02]  /*3370*/  HMMA.16816.F32.BF16 R40, R12.reuse, R68, RZ ;  /* 0x000000440c28723c */ /* 0x050fe400000418ff */
[----:B------:R-:W4:Y:S04]  /*3380*/  LDSM.16.M88.4 R84, [R100+0x5800] ;  /* 0x005800006454783b */ /* 0x000f280000000200 */
[----:B------:R-:W-:Y:S01]  /*3390*/  LDSM.16.M88.4 R52, [R142] ;  /* 0x000000008e34783b */ /* 0x000fe20000000200 */
[----:B------:R-:W-:Y:S01]  /*33a0*/  I2F R107, R106 ;  /* 0x0000006a006b7306 */ /* 0x000fe20000201400 */
[C---:B------:R-:W-:Y:S02]  /*33b0*/  HMMA.16816.F32.BF16 R68, R12.reuse, R70, RZ ;  /* 0x000000460c44723c */ /* 0x040fe400000418ff */
[----:B------:R-:W2:Y:S04]  /*33c0*/  LDSM.16.M88.4 R48, [R141] ;  /* 0x000000008d30783b */ /* 0x000ea80000000200 */
[----:B------:R-:W2:Y:S01]  /*33d0*/  LDSM.16.M88.4 R80, [R139+0x4800] ;  /* 0x004800008b50783b */ /* 0x000ea20000000200 */
[----:B------:R-:W-:Y:S01]  /*33e0*/  I2F R121, R114 ;  /* 0x0000007200797306 */ /* 0x000fe20000201400 */
[----:B-1----:R-:W-:Y:S02]  /*33f0*/  HMMA.16816.F32.BF16 R64, R12, R60, RZ ;  /* 0x0000003c0c40723c */ /* 0x002fe400000418ff */
[----:B------:R-:W1:Y:S04]  /*3400*/  LDSM.16.M88.4 R76, [R139+0x5000] ;  /* 0x005000008b4c783b */ /* 0x000e680000000200 */
[----:B------:R-:W1:Y:S01]  /*3410*/  LDSM.16.M88.4 R72, [R139+0x5800] ;  /* 0x005800008b48783b */ /* 0x000e620000000200 */
[----:B------:R-:W-:Y:S01]  /*3420*/  I2F R115, R112 ;  /* 0x0000007000737306 */ /* 0x000fe20000201400 */
[----:B------:R-:W-:Y:S02]  /*3430*/  HMMA.16816.F32.BF16 R40, R28, R36, R40 ;  /* 0x000000241c28723c */ /* 0x000fe40000041828 */
[----:B------:R-:W0:Y:S06]  /*3440*/  LDGDEPBAR ;  /* 0x00000000000079af */ /* 0x000e2c0000000000 */
[C---:B------:R-:W-:Y:S08]  /*3450*/  HMMA.16816.F32.BF16 R60, R12.reuse, R62, RZ ;  /* 0x0000003e0c3c723c */ /* 0x040ff000000418ff */
[C---:B-----5:R-:W-:Y:S08]  /*3460*/  HMMA.16816.F32.BF16 R56, R12.reuse, R20, RZ ;  /* 0x000000140c38723c */ /* 0x060ff000000418ff */
[----:B------:R-:W-:Y:S08]  /*3470*/  HMMA.16816.F32.BF16 R20, R12, R22, RZ ;  /* 0x000000160c14723c */ /* 0x000ff000000418ff */
[----:B------:R-:W-:Y:S01]  /*3480*/  HMMA.16816.F32.BF16 R68, R28, R38, R68 ;  /* 0x000000261c44723c */ /* 0x000fe20000041844 */
[----:B------:R-:W-:Y:S07]  /*3490*/  LDSM.16.M88.4 R36, [R147+0x2000] ;  /* 0x002000009324783b */ /* 0x000fee0000000200 */
[C---:B------:R-:W-:Y:S08]  /*34a0*/  HMMA.16816.F32.BF16 R16, R12.reuse, R44, RZ ;  /* 0x0000002c0c10723c */ /* 0x040ff000000418ff */
[----:B------:R-:W-:Y:S01]  /*34b0*/  HMMA.16816.F32.BF16 R12, R12, R46, RZ ;  /* 0x0000002e0c0c723c */ /* 0x000fe200000418ff */
[----:B------:R-:W-:Y:S07]  /*34c0*/  LDSM.16.M88.4 R44, [R141+0x800] ;  /* 0x000800008d2c783b */ /* 0x000fee0000000200 */
[----:B--2---:R-:W-:Y:S07]  /*34d0*/  HMMA.16816.F32.BF16 R40, R8, R88, R40 ;  /* 0x000000580828723c */ /* 0x004fee0000041828 */
[----:B------:R-:W-:Y:S01]  /*34e0*/  IADD3 R88, R6, 0x1, RZ ;  /* 0x0000000106587810 */ /* 0x000fe20007ffe0ff */
[----:B---3--:R-:W-:Y:S03]  /*34f0*/  HMMA.16816.F32.BF16 R64, R28, R32, R64 ;  /* 0x000000201c40723c */ /* 0x008fe60000041840 */
[----:B------:R-:W-:Y:S01]  /*3500*/  I2F R7, R88 ;  /* 0x0000005800077306 */ /* 0x000fe20000201400 */
[----:B------:R-:W-:-:S02]  /*3510*/  ISETP.GE.AND P5, PT, R88, R130, PT ;  /* 0x000000825800720c */ /* 0x000fc40003fa6270 */
[-C--:B------:R-:W-:Y:S02]  /*3520*/  ISETP.GE.AND P1, PT, R88, R129.reuse, PT ;  /* 0x000000815800720c */ /* 0x080fe40003f26270 */
[C---:B------:R-:W-:Y:S01]  /*3530*/  HMMA.16816.F32.BF16 R60, R28.reuse, R34, R60 ;  /* 0x000000221c3c723c */ /* 0x040fe2000004183c */
[----:B------:R-:W2:Y:S07]  /*3540*/  LDSM.16.M88.4 R32, [R146+0x6000] ;  /* 0x006000009220783b */ /* 0x000eae0000000200 */
[C---:B------:R-:W-:Y:S07]  /*3550*/  HMMA.16816.F32.BF16 R56, R28.reuse, R92, R56 ;  /* 0x0000005c1c38723c */ /* 0x040fee0000041838 */
[----:B------:R-:W-:Y:S01]  /*3560*/  IADD3 R92, R6, 0x9, RZ ;  /* 0x00000009065c7810 */ /* 0x000fe20007ffe0ff */
[----:B------:R-:W-:Y:S01]  /*3570*/  HMMA.16816.F32.BF16 R20, R28, R94, R20 ;  /* 0x0000005e1c14723c */ /* 0x000fe20000041814 */
[----:B------:R-:W-:Y:S02]  /*3580*/  I2F R95, R101 ;  /* 0x00000065005f7306 */ /* 0x000fe40000201400 */
[----:B------:R-:W-:-:S02]  /*3590*/  ISETP.GE.AND P3, PT, R92, R129, PT ;  /* 0x000000815c00720c */ /* 0x000fc40003f66270 */
[-C--:B------:R-:W-:Y:S02]  /*35a0*/  ISETP.GE.AND P6, PT, R92, R130.reuse, PT ;  /* 0x000000825c00720c */ /* 0x080fe40003fc6270 */
[C---:B------:R-:W-:Y:S01]  /*35b0*/  IADD3 R94, R6.reuse, 0x11, RZ ;  /* 0x00000011065e7810 */ /* 0x040fe20007ffe0ff */
[----:B------:R-:W-:Y:S01]  /*35c0*/  HMMA.16816.F32.BF16 R68, R8, R90, R68 ;  /* 0x0000005a0844723c */ /* 0x000fe20000041844 */
[----:B------:R-:W-:Y:S06]  /*35d0*/  I2F R91, R92 ;  /* 0x0000005c005b7306 */ /* 0x000fec0000201400 */
[----:B------:R-:W-:Y:S01]  /*35e0*/  IADD3 R90, R6, 0x8, RZ ;  /* 0x00000008065a7810 */ /* 0x000fe20007ffe0ff */
[----:B----4-:R-:W-:Y:S01]  /*35f0*/  HMMA.16816.F32.BF16 R16, R28, R84, R16 ;  /* 0x000000541c10723c */ /* 0x010fe20000041810 */
[----:B------:R-:W-:Y:S02]  /*3600*/  I2F R93, R94 ;  /* 0x0000005e005d7306 */ /* 0x000fe40000201400 */
[----:B------:R-:W-:-:S02]  /*3610*/  ISETP.GE.AND P4, PT, R90, R130, PT ;  /* 0x000000825a00720c */ /* 0x000fc40003f86270 */
[----:B------:R-:W-:-:S03]  /*3620*/  ISETP.GE.AND P2, PT, R90, R129, PT ;  /* 0x000000815a00720c */ /* 0x000fc60003f46270 */
[----:B------:R-:W-:Y:S01]  /*3630*/  HMMA.16816.F32.BF16 R12, R28, R86, R12 ;  /* 0x000000561c0c723c */ /* 0x000fe2000004180c */
[----:B------:R-:W-:Y:S01]  /*3640*/  LDSM.16.M88.4 R28, [R141+0x1000] ;  /* 0x001000008d1c783b */ /* 0x000fe20000000200 */
[----:B------:R-:W-:Y:S06]  /*3650*/  I2F R89, R90 ;  /* 0x0000005a00597306 */ /* 0x000fec0000201400 */
[----:B------:R-:W-:Y:S08]  /*3660*/  HMMA.16816.F32.BF16 R40, R52, R48, R40 ;  /* 0x000000303428723c */ /* 0x000ff00000041828 */
[C---:B------:R-:W-:Y:S08]  /*3670*/  HMMA.16816.F32.BF16 R64, R8.reuse, R80, R64 ;  /* 0x000000500840723c */ /* 0x040ff00000041840 */
[C---:B------:R-:W-:Y:S08]  /*3680*/  HMMA.16816.F32.BF16 R60, R8.reuse, R82, R60 ;  /* 0x00000052083c723c */ /* 0x040ff0000004183c */
[C---:B-1----:R-:W-:Y:S08]  /*3690*/  HMMA.16816.F32.BF16 R56, R8.reuse, R76, R56 ;  /* 0x0000004c0838723c */ /* 0x042ff00000041838 */
[----:B------:R-:W-:Y:S01]  /*36a0*/  HMMA.16816.F32.BF16 R80, R8, R78, R20 ;  /* 0x0000004e0850723c */ /* 0x000fe20000041814 */
[----:B------:R-:W-:Y:S04]  /*36b0*/  LDSM.16.M88.4 R20, [R145+0x2000] ;  /* 0x002000009114783b */ /* 0x000fe80000000200 */
[----:B------:R-:W1:Y:S03]  /*36c0*/  LDSM.16.M88.4 R76, [R100+0x6000] ;  /* 0x00600000644c783b */ /* 0x000e660000000200 */
[----:B------:R-:W-:Y:S01]  /*36d0*/  HMMA.16816.F32.BF16 R68, R52, R50, R68 ;  /* 0x000000323444723c */ /* 0x000fe20000041844 */
[----:B------:R-:W-:Y:S07]  /*36e0*/  LDSM.16.M88.4 R48, [R139+0x6000] ;  /* 0x006000008b30783b */ /* 0x000fee0000000200 */
[C---:B------:R-:W-:Y:S08]  /*36f0*/  HMMA.16816.F32.BF16 R16, R8.reuse, R72, R16 ;  /* 0x000000480810723c */ /* 0x040ff00000041810 */
[----:B------:R-:W-:Y:S01]  /*3700*/  HMMA.16816.F32.BF16 R12, R8, R74, R12 ;  /* 0x0000004a080c723c */ /* 0x000fe2000004180c */
[----:B------:R-:W3:Y:S04]  /*3710*/  LDSM.16.M88.4 R8, [R141+0x1800] ;  /* 0x001800008d08783b */ /* 0x000ee80000000200 */
[----:B------:R-:W-:Y:S03]  /*3720*/  LDSM.16.M88.4 R72, [R146+0x6800] ;  /* 0x006800009248783b */ /* 0x000fe60000000200 */
[----:B--2---:R-:W-:Y:S08]  /*3730*/  HMMA.16816.F32.BF16 R40, R36, R32, R40 ;  /* 0x000000202428723c */ /* 0x004ff00000041828 */
[C---:B------:R-:W-:Y:S08]  /*3740*/  HMMA.16816.F32.BF16 R64, R52.reuse, R44, R64 ;  /* 0x0000002c3440723c */ /* 0x040ff00000041840 */
[----:B------:R-:W-:Y:S01]  /*3750*/  HMMA.16816.F32.BF16 R60, R52, R46, R60 ;  /* 0x0000002e343c723c */ /* 0x000fe2000004183c */
[----:B------:R-:W2:Y:S07]  /*3760*/  LDSM.16.M88.4 R44, [R143+0x2000] ;  /* 0x002000008f2c783b */ /* 0x000eae0000000200 */
[----:B------:R-:W-:Y:S01]  /*3770*/  HMMA.16816.F32.BF16 R68, R36, R34, R68 ;  /* 0x000000222444723c */ /* 0x000fe20000041844 */
[----:B------:R-:W-:Y:S07]  /*3780*/  LDSM.16.M88.4 R32, [R141+0x2000] ;  /* 0x002000008d20783b */ /* 0x000fee0000000200 */
[----:B-1----:R-:W-:Y:S07]  /*3790*/  HMMA.16816.F32.BF16 R40, R20, R76, R40 ;  /* 0x0000004c1428723c */ /* 0x002fee0000041828 */
[C---:B------:R-:W-:Y:S01]  /*37a0*/  IADD3 R76, R6.reuse, 0x10, RZ ;  /* 0x00000010064c7810 */ /* 0x040fe20007ffe0ff */
[C---:B------:R-:W-:Y:S03]  /*37b0*/  HMMA.16816.F32.BF16 R56, R52.reuse, R28, R56 ;  /* 0x0000001c3438723c */ /* 0x040fe60000041838 */
[----:B------:R-:W-:Y:S05]  /*37c0*/  I2F R77, R76 ;  /* 0x0000004c004d7306 */ /* 0x000fea0000201400 */
[C---:B------:R-:W-:Y:S01]  /*37d0*/  HMMA.16816.F32.BF16 R80, R52.reuse, R30, R80 ;  /* 0x0000001e3450723c */ /* 0x040fe20000041850 */
[----:B------:R-:W1:Y:S07]  /*37e0*/  LDSM.16.M88.4 R28, [R142+0x2000] ;  /* 0x002000008e1c783b */ /* 0x000e6e0000000200 */
[----:B---3--:R-:W-:Y:S01]  /*37f0*/  HMMA.16816.F32.BF16 R84, R52, R8, R16 ;  /* 0x000000083454723c */ /* 0x008fe20000041810 */
[----:B------:R-:W3:Y:S07]  /*3800*/  LDSM.16.M88.4 R16, [R100+0x6800] ;  /* 0x006800006410783b */ /* 0x000eee0000000200 */
[----:B------:R-:W-:Y:S07]  /*3810*/  HMMA.16816.F32.BF16 R68, R20, R78, R68 ;  /* 0x0000004e1444723c */ /* 0x000fee0000041844 */
[----:B------:R-:W-:Y:S01]  /*3820*/  IADD3 R78, R6, 0x19, RZ ;  /* 0x00000019064e7810 */ /* 0x000fe20007ffe0ff */
[----:B--2---:R-:W-:Y:S03]  /*3830*/  HMMA.16816.F32.BF16 R40, R44, R48, R40 ;  /* 0x000000302c28723c */ /* 0x004fe60000041828 */
[----:B------:R-:W-:Y:S05]  /*3840*/  I2F R79, R78 ;  /* 0x0000004e004f7306 */ /* 0x000fea0000201400 */
[C---:B------:R-:W-:Y:S08]  /*3850*/  HMMA.16816.F32.BF16 R64, R36.reuse, R72, R64 ;  /* 0x000000482440723c */ /* 0x040ff00000041840 */
[----:B------:R-:W-:Y:S01]  /*3860*/  HMMA.16816.F32.BF16 R72, R36, R74, R60 ;  /* 0x0000004a2448723c */ /* 0x000fe2000004183c */
[----:B------:R-:W2:Y:S07]  /*3870*/  LDSM.16.M88.4 R60, [R139+0x6800] ;  /* 0x006800008b3c783b */ /* 0x000eae0000000200 */
[----:B------:R-:W-:Y:S01]  /*3880*/  HMMA.16816.F32.BF16 R68, R44, R50, R68 ;  /* 0x000000322c44723c */ /* 0x000fe20000041844 */
[----:B------:R-:W4:Y:S07]  /*3890*/  LDSM.16.M88.4 R48, [R146+0x7000] ;  /* 0x007000009230783b */ /* 0x000f2e0000000200 */
[----:B-1----:R-:W-:Y:S08]  /*38a0*/  HMMA.16816.F32.BF16 R40, R28, R32, R40 ;  /* 0x000000201c28723c */ /* 0x002ff00000041828 */
[C---:B---3--:R-:W-:Y:S08]  /*38b0*/  HMMA.16816.F32.BF16 R64, R20.reuse, R16, R64 ;  /* 0x000000101440723c */ /* 0x048ff00000041840 */
[----:B------:R-:W-:Y:S01]  /*38c0*/  HMMA.16816.F32.BF16 R72, R20, R18, R72 ;  /* 0x000000121448723c */ /* 0x000fe20000041848 */
[----:B------:R-:W-:Y:S07]  /*38d0*/  LDSM.16.M88.4 R16, [R100+0x7000] ;  /* 0x007000006410783b */ /* 0x000fee0000000200 */
[----:B------:R-:W-:Y:S01]  /*38e0*/  HMMA.16816.F32.BF16 R12, R52, R10, R12 ;  /* 0x0000000a340c723c */ /* 0x000fe2000004180c */
[----:B------:R-:W1:Y:S01]  /*38f0*/  LDSM.16.M88.4 R8, [R141+0x2800] ;  /* 0x002800008d08783b */ /* 0x000e620000000200 */
[----:B------:R-:W-:-:S04]  /*3900*/  FMUL.FTZ R40, R40, c[0x0][0x2ec] ;  /* 0x0000bb0028287a20 */ /* 0x000fc80000410000 */
[----:B------:R3:W-:Y:S01]  /*3910*/  MUFU.TANH R116, R40 ;  /* 0x0000002800747308 */ /* 0x0007e20000002400 */
[C---:B------:R-:W-:Y:S01]  /*3920*/  IADD3 R52, R6.reuse, 0x38, RZ ;  /* 0x0000003806347810 */ /* 0x040fe20007ffe0ff */
[----:B--2---:R-:W-:Y:S01]  /*3930*/  HMMA.16816.F32.BF16 R64, R44, R60, R64 ;  /* 0x0000003c2c40723c */ /* 0x004fe20000041840 */
[----:B------:R-:W-:-:S05]  /*3940*/  IADD3 R54, R6, 0x39, RZ ;  /* 0x0000003906367810 */ /* 0x000fca0007ffe0ff */
[----:B------:R-:W-:Y:S01]  /*3950*/  I2F R53, R52 ;  /* 0x0000003400357306 */ /* 0x000fe20000201400 */
[----:B------:R-:W-:Y:S01]  /*3960*/  FMUL.FTZ R60, R41, c[0x0][0x2ec] ;  /* 0x0000bb00293c7a20 */ /* 0x000fe20000410000 */
[C---:B----4-:R-:W-:Y:S06]  /*3970*/  HMMA.16816.F32.BF16 R56, R36.reuse, R48, R56 ;  /* 0x000000302438723c */ /* 0x050fec0000041838 */
[----:B------:R-:W-:Y:S01]  /*3980*/  MUFU.TANH R60, R60 ;  /* 0x0000003c003c7308 */ /* 0x000fe20000002400 */
[----:B------:R-:W-:Y:S01]  /*3990*/  FMUL.FTZ R48, R42, c[0x0][0x2ec] ;  /* 0x0000bb002a307a20 */ /* 0x000fe20000410000 */
[----:B------:R-:W-:Y:S01]  /*39a0*/  HMMA.16816.F32.BF16 R80, R36, R50, R80 ;  /* 0x000000322450723c */ /* 0x000fe20000041850 */
[----:B------:R-:W-:-:S02]  /*39b0*/  FMUL.FTZ R49, R43, c[0x0][0x2ec] ;  /* 0x0000bb002b317a20 */ /* 0x000fc40000410000 */
[----:B---3--:R-:W2:Y:S03]  /*39c0*/  LDSM.16.M88.4 R40, [R146+0x7800] ;  /* 0x007800009228783b */ /* 0x008ea60000000200 */
[----:B------:R-:W-:Y:S02]  /*39d0*/  I2F R55, R54 ;  /* 0x0000003600377306 */ /* 0x000fe40000201400 */
[----:B------:R-:W-:Y:S06]  /*39e0*/  HMMA.16816.F32.BF16 R72, R44, R62, R72 ;  /* 0x0000003e2c48723c */ /* 0x000fec0000041848 */
[----:B------:R-:W-:Y:S02]  /*39f0*/  MUFU.TANH R49, R49 ;  /* 0x0000003100317308 */ /* 0x000fe40000002400 */
[C---:B------:R-:W-:Y:S01]  /*3a00*/  HMMA.16816.F32.BF16 R68, R28.reuse, R34, R68 ;  /* 0x000000221c44723c */ /* 0x040fe20000041844 */
[----:B------:R-:W3:Y:S05]  /*3a10*/  LDSM.16.M88.4 R32, [R139+0x7000] ;  /* 0x007000008b20783b */ /* 0x000eea0000000200 */
[----:B------:R-:W-:Y:S02]  /*3a20*/  MUFU.TANH R48, R48 ;  /* 0x0000003000307308 */ /* 0x000fe40000002400 */
[----:B-1----:R-:W-:Y:S08]  /*3a30*/  HMMA.16816.F32.BF16 R64, R28, R8, R64 ;  /* 0x000000081c40723c */ /* 0x002ff00000041840 */
[C---:B------:R-:W-:Y:S08]  /*3a40*/  HMMA.16816.F32.BF16 R56, R20.reuse, R16, R56 ;  /* 0x000000101438723c */ /* 0x040ff00000041838 */
[----:B------:R-:W-:Y:S01]  /*3a50*/  HMMA.16816.F32.BF16 R80, R20, R18, R80 ;  /* 0x000000121450723c */ /* 0x000fe20000041850 */
[----:B------:R-:W-:Y:S01]  /*3a60*/  LDSM.16.M88.4 R16, [R141+0x3000] ;  /* 0x003000008d10783b */ /* 0x000fe20000000200 */
[----:B------:R-:W-:-:S02]  /*3a70*/  FMUL.FTZ R62, R71, c[0x0][0x2ec] ;  /* 0x0000bb00473e7a20 */ /* 0x000fc40000410000 */
[----:B------:R-:W-:Y:S02]  /*3a80*/  FMUL.FTZ R50, R68, c[0x0][0x2ec] ;  /* 0x0000bb0044327a20 */ /* 0x000fe40000410000 */
[----:B------:R-:W-:Y:S02]  /*3a90*/  FMUL.FTZ R51, R69, c[0x0][0x2ec] ;  /* 0x0000bb0045337a20 */ /* 0x000fe40000410000 */
[----:B------:R-:W-:Y:S01]  /*3aa0*/  HMMA.16816.F32.BF16 R72, R28, R10, R72 ;  /* 0x0000000a1c48723c */ /* 0x000fe20000041848 */
[----:B------:R-:W1:Y:S01]  /*3ab0*/  LDSM.16.M88.4 R8, [R100+0x7800] ;  /* 0x007800006408783b */ /* 0x000e620000000200 */
[----:B------:R-:W4:Y:S01]  /*3ac0*/  MUFU.TANH R62, R62 ;  /* 0x0000003e003e7308 */ /* 0x000f220000002400 */
[----:B------:R-:W-:Y:S02]  /*3ad0*/  FMUL.FTZ R63, R64, c[0x0][0x2ec] ;  /* 0x0000bb00403f7a20 */ /* 0x000fe40000410000 */
[----:B------:R-:W-:Y:S02]  /*3ae0*/  FMUL.FTZ R64, R65, c[0x0][0x2ec] ;  /* 0x0000bb0041407a20 */ /* 0x000fe40000410000 */
[----:B------:R-:W-:Y:S01]  /*3af0*/  FMUL.FTZ R61, R70, c[0x0][0x2ec] ;  /* 0x0000bb00463d7a20 */ /* 0x000fe20000410000 */
[C---:B--2---:R-:W-:Y:S02]  /*3b00*/  HMMA.16816.F32.BF16 R84, R36.reuse, R40, R84 ;  /* 0x000000282454723c */ /* 0x044fe40000041854 */
[----:B------:R-:W-:Y:S05]  /*3b10*/  MUFU.TANH R50, R50 ;  /* 0x0000003200327308 */ /* 0x000fea0000002400 */
[----:B------:R-:W-:Y:S01]  /*3b20*/  FMUL.FTZ R40, R66, c[0x0][0x2ec] ;  /* 0x0000bb0042287a20 */ /* 0x000fe20000410000 */
[----:B------:R-:W-:Y:S01]  /*3b30*/  HMMA.16816.F32.BF16 R36, R36, R42, R12 ;  /* 0x0000002a2424723c */ /* 0x000fe2000004180c */
[----:B------:R-:W-:Y:S01]  /*3b40*/  LDSM.16.M88.4 R12, [R141+0x3800] ;  /* 0x003800008d0c783b */ /* 0x000fe20000000200 */
[----:B------:R-:W-:Y:S01]  /*3b50*/  MUFU.TANH R64, R64 ;  /* 0x0000004000407308 */ /* 0x000fe20000002400 */
[----:B------:R-:W-:-:S04]  /*3b60*/  FMUL.FTZ R41, R67, c[0x0][0x2ec] ;  /* 0x0000bb0043297a20 */ /* 0x000fc80000410000 */
[----:B----4-:R-:W-:Y:S01]  /*3b70*/  FFMA.FTZ R43, R0, R91, R62 ;  /* 0x0000005b002b7223 */ /* 0x010fe2000001003e */
[C---:B---3--:R-:W-:Y:S01]  /*3b80*/  HMMA.16816.F32.BF16 R56, R44.reuse, R32, R56 ;  /* 0x000000202c38723c */ /* 0x048fe20000041838 */
[----:B------:R-:W-:Y:S01]  /*3b90*/  FMUL.FTZ R65, R72, c[0x0][0x2ec] ;  /* 0x0000bb0048417a20 */ /* 0x000fe20000410000 */
[----:B------:R-:W2:Y:S01]  /*3ba0*/  MUFU.TANH R40, R40 ;  /* 0x0000002800287308 */ /* 0x000ea20000002400 */
[----:B------:R-:W-:Y:S01]  /*3bb0*/  FMUL.FTZ R42, R75, c[0x0][0x2ec] ;  /* 0x0000bb004b2a7a20 */ /* 0x000fe20000410000 */
[----:B------:R-:W-:Y:S02]  /*3bc0*/  FSEL R43, R43, -INF , !P3 ;  /* 0xff8000002b2b7808 */ /* 0x000fe40005800000 */
[----:B------:R-:W-:Y:S02]  /*3bd0*/  ISETP.GE.AND P3, PT, R101, R129, PT ;  /* 0x000000816500720c */ /* 0x000fe40003f66270 */
[----:B------:R-:W-:Y:S01]  /*3be0*/  HMMA.16816.F32.BF16 R80, R44, R34, R80 ;  /* 0x000000222c50723c */ /* 0x000fe20000041850 */
[----:B------:R-:W3:Y:S01]  /*3bf0*/  LDSM.16.M88.4 R32, [R139+0x7800] ;  /* 0x007800008b20783b */ /* 0x000ee20000000200 */
[----:B------:R-:W4:Y:S01]  /*3c00*/  MUFU.TANH R51, R51 ;  /* 0x0000003300337308 */ /* 0x000f220000002400 */
[----:B------:R-:W-:-:S05]  /*3c10*/  DEPBAR.LE SB0, 0x0 ;  /* 0x000080000000791a */ /* 0x000fca0000000000 */
[C---:B-1----:R-:W-:Y:S02]  /*3c20*/  HMMA.16816.F32.BF16 R36, R20.reuse, R10, R36 ;  /* 0x0000000a1424723c */ /* 0x042fe40000041824 */
[----:B------:R-:W1:Y:S05]  /*3c30*/  MUFU.TANH R61, R61 ;  /* 0x0000003d003d7308 */ /* 0x000e6a0000002400 */
[C---:B--2---:R-:W-:Y:S01]  /*3c40*/  FFMA.FTZ R11, R0.reuse, R77, R40 ;  /* 0x0000004d000b7223 */ /* 0x044fe20000010028 */
[----:B------:R-:W-:Y:S02]  /*3c50*/  HMMA.16816.F32.BF16 R84, R20, R8, R84 ;  /* 0x000000081454723c */ /* 0x000fe40000041854 */
[----:B------:R-:W2:Y:S01]  /*3c60*/  MUFU.TANH R63, R63 ;  /* 0x0000003f003f7308 */ /* 0x000ea20000002400 */
[----:B----4-:R-:W-:-:S04]  /*3c70*/  FFMA.FTZ R51, R0, R91, R51 ;  /* 0x0000005b00337223 */ /* 0x010fc80000010033 */
[----:B------:R-:W-:Y:S01]  /*3c80*/  FMUL.FTZ R8, R74, c[0x0][0x2ec] ;  /* 0x0000bb004a087a20 */ /* 0x000fe20000410000 */
[C---:B------:R-:W-:Y:S02]  /*3c90*/  HMMA.16816.F32.BF16 R80, R28.reuse, R18, R80 ;  /* 0x000000121c50723c */ /* 0x040fe40000041850 */
[----:B------:R-:W4:Y:S01]  /*3ca0*/  MUFU.TANH R65, R65 ;  /* 0x0000004100417308 */ /* 0x000f220000002400 */
[C---:B------:R-:W-:Y:S02]  /*3cb0*/  FFMA.FTZ R23, R0.reuse, R7, R60 ;  /* 0x0000000700177223 */ /* 0x040fe4000001003c */
[C---:B-1----:R-:W-:Y:S02]  /*3cc0*/  FFMA.FTZ R21, R0.reuse, R89, R61 ;  /* 0x0000005900157223 */ /* 0x042fe4000001003d */
[C---:B------:R-:W-:Y:S01]  /*3cd0*/  FFMA.FTZ R19, R0.reuse, R7, R49 ;  /* 0x0000000700137223 */ /* 0x040fe20000010031 */
[----:B------:R-:W-:Y:S02]  /*3ce0*/  HMMA.16816.F32.BF16 R56, R28, R16, R56 ;  /* 0x000000101c38723c */ /* 0x000fe40000041838 */
[----:B------:R-:W1:Y:S01]  /*3cf0*/  MUFU.TANH R8, R8 ;  /* 0x0000000800087308 */ /* 0x000e620000002400 */
[----:B------:R-:W-:Y:S01]  /*3d00*/  FFMA.FTZ R7, R0, R93, R64 ;  /* 0x0000005d00077223 */ /* 0x000fe20000010040 */
[----:B------:R-:W-:-:S02]  /*3d10*/  FSEL R23, R23, -INF , !P5 ;  /* 0xff80000017177808 */ /* 0x000fc40006800000 */
[----:B------:R-:W-:Y:S01]  /*3d20*/  FSEL R19, R19, -INF , !P1 ;  /* 0xff80000013137808 */ /* 0x000fe20004800000 */
[----:B------:R-:W-:Y:S01]  /*3d30*/  FMUL.FTZ R16, R73, c[0x0][0x2ec] ;  /* 0x0000bb0049107a20 */ /* 0x000fe20000410000 */
[C---:B---3--:R-:W-:Y:S02]  /*3d40*/  HMMA.16816.F32.BF16 R36, R44.reuse, R34, R36 ;  /* 0x000000222c24723c */ /* 0x048fe40000041824 */
[----:B------:R-:W3:Y:S01]  /*3d50*/  MUFU.TANH R41, R41 ;  /* 0x0000002900297308 */ /* 0x000ee20000002400 */
[----:B--2---:R-:W-:Y:S01]  /*3d60*/  FFMA.FTZ R17, R0, R77, R63 ;  /* 0x0000004d00117223 */ /* 0x004fe2000001003f */
[-C--:B------:R-:W-:Y:S01]  /*3d70*/  ISETP.GE.AND P5, PT, R76, R130.reuse, PT ;  /* 0x000000824c00720c */ /* 0x080fe20003fa6270 */
[----:B----4-:R-:W-:Y:S01]  /*3d80*/  FFMA.FTZ R65, R0, R95, R65 ;  /* 0x0000005f00417223 */ /* 0x010fe20000010041 */
[----:B------:R-:W-:Y:S02]  /*3d90*/  ISETP.GE.AND P1, PT, R76, R129, PT ;  /* 0x000000814c00720c */ /* 0x000fe40003f26270 */
[----:B------:R-:W-:Y:S01]  /*3da0*/  FSEL R35, R51, -INF , !P6 ;  /* 0xff80000033237808 */ /* 0x000fe20007000000 */
[----:B------:R-:W-:Y:S01]  /*3db0*/  HMMA.16816.F32.BF16 R84, R44, R32, R84 ;  /* 0x000000202c54723c */ /* 0x000fe20000041854 */
[----:B------:R-:W-:Y:S01]  /*3dc0*/  FMUL.FTZ R80, R80, c[0x0][0x2ec] ;  /* 0x0000bb0050507a20 */ /* 0x000fe20000410000 */
[----:B------:R-:W-:Y:S01]  /*3dd0*/  MUFU.TANH R16, R16 ;  /* 0x0000001000107308 */ /* 0x000fe20000002400 */
[----:B------:R-:W-:Y:S01]  /*3de0*/  FMUL.FTZ R22, R81, c[0x0][0x2ec] ;  /* 0x0000bb0051167a20 */ /* 0x000fe20000410000 */
[-C--:B------:R-:W-:Y:S01]  /*3df0*/  ISETP.GE.AND P6, PT, R101, R130.reuse, PT ;  /* 0x000000826500720c */ /* 0x080fe20003fc6270 */
[C---:B-1----:R-:W-:Y:S01]  /*3e00*/  FFMA.FTZ R8, R0.reuse, R95, R8 ;  /* 0x0000005f00087223 */ /* 0x042fe20000010008 */
[----:B------:R-:W-:Y:S01]  /*3e10*/  FSEL R21, R21, -INF , !P2 ;  /* 0xff80000015157808 */ /* 0x000fe20005000000 */
[----:B------:R-:W-:Y:S01]  /*3e20*/  FFMA.FTZ R33, R0, R89, R50 ;  /* 0x0000005900217223 */ /* 0x000fe20000010032 */
[----:B------:R-:W-:Y:S01]  /*3e30*/  FSEL R17, R17, -INF , !P5 ;  /* 0xff80000011117808 */ /* 0x000fe20006800000 */
[----:B------:R-:W-:Y:S01]  /*3e40*/  FMUL.FTZ R18, R56, c[0x0][0x2ec] ;  /* 0x0000bb0038127a20 */ /* 0x000fe20000410000 */
[----:B------:R-:W1:Y:S01]  /*3e50*/  MUFU.TANH R22, R22 ;  /* 0x0000001600167308 */ /* 0x000e620000002400 */
[----:B------:R-:W-:Y:S01]  /*3e60*/  FMUL.FTZ R58, R58, c[0x0][0x2ec] ;  /* 0x0000bb003a3a7a20 */ /* 0x000fe20000410000 */
[----:B------:R-:W-:Y:S01]  /*3e70*/  FSEL R33, R33, -INF , !P4 ;  /* 0xff80000021217808 */ /* 0x000fe20006000000 */
[----:B------:R-:W-:Y:S01]  /*3e80*/  FMUL.FTZ R20, R59, c[0x0][0x2ec] ;  /* 0x0000bb003b147a20 */ /* 0x000fe20000410000 */
[-C--:B------:R-:W-:Y:S01]  /*3e90*/  ISETP.GE.AND P4, PT, R94, R130.reuse, PT ;  /* 0x000000825e00720c */ /* 0x080fe20003f86270 */
[----:B------:R-:W-:Y:S01]  /*3ea0*/  FMUL.FTZ R57, R57, c[0x0][0x2ec] ;  /* 0x0000bb0039397a20 */ /* 0x000fe20000410000 */
[----:B------:R-:W-:Y:S01]  /*3eb0*/  HMMA.16816.F32.BF16 R36, R28, R14, R36 ;  /* 0x0000000e1c24723c */ /* 0x000fe20000041824 */
[----:B------:R-:W-:Y:S01]  /*3ec0*/  FMUL.FTZ R34, R82, c[0x0][0x2ec] ;  /* 0x0000bb0052227a20 */ /* 0x000fe20000410000 */
[----:B------:R-:W2:Y:S01]  /*3ed0*/  MUFU.TANH R18, R18 ;  /* 0x0000001200127308 */ /* 0x000ea20000002400 */
[----:B------:R-:W-:Y:S01]  /*3ee0*/  FMUL.FTZ R40, R83, c[0x0][0x2ec] ;  /* 0x0000bb0053287a20 */ /* 0x000fe20000410000 */
[----:B------:R-:W-:Y:S01]  /*3ef0*/  FSEL R7, R7, -INF , !P4 ;  /* 0xff80000007077808 */ /* 0x000fe20006000000 */
[----:B---3--:R-:W-:Y:S01]  /*3f00*/  FFMA.FTZ R9, R0, R93, R41 ;  /* 0x0000005d00097223 */ /* 0x008fe20000010029 */
[----:B------:R-:W-:-:S02]  /*3f10*/  ISETP.GE.AND P4, PT, R104, R130, PT ;  /* 0x000000826800720c */ /* 0x000fc40003f86270 */
[----:B------:R-:W-:Y:S01]  /*3f20*/  HMMA.16816.F32.BF16 R84, R28, R12, R84 ;  /* 0x0000000c1c54723c */ /* 0x000fe20000041854 */
[----:B------:R-:W-:Y:S01]  /*3f30*/  FSEL R11, R11, -INF , !P1 ;  /* 0xff8000000b0b7808 */ /* 0x000fe20004800000 */
[----:B------:R-:W3:Y:S01]  /*3f40*/  MUFU.TANH R12, R80 ;  /* 0x00000050000c7308 */ /* 0x000ee20000002400 */
[----:B-1----:R-:W-:Y:S01]  /*3f50*/  FFMA.FTZ R22, R0, R111, R22 ;  /* 0x0000006f00167223 */ /* 0x002fe20000010016 */
[----:B------:R-:W-:Y:S02]  /*3f60*/  ISETP.GE.AND P2, PT, R94, R129, PT ;  /* 0x000000815e00720c */ /* 0x000fe40003f46270 */
[----:B------:R-:W-:Y:S01]  /*3f70*/  ISETP.GE.AND P5, PT, R78, R130, PT ;  /* 0x000000824e00720c */ /* 0x000fe20003fa6270 */
[----:B------:R-:W-:Y:S01]  /*3f80*/  FFMA.FTZ R13, R0, R79, R16 ;  /* 0x0000004f000d7223 */ /* 0x000fe20000010010 */
[----:B------:R-:W-:Y:S02]  /*3f90*/  FSEL R29, R8, -INF , !P3 ;  /* 0xff800000081d7808 */ /* 0x000fe40005800000 */
[----:B------:R-:W1:Y:S01]  /*3fa0*/  MUFU.TANH R10, R58 ;  /* 0x0000003a000a7308 */ /* 0x000e620000002400 */
[----:B--2---:R-:W-:Y:S01]  /*3fb0*/  FFMA.FTZ R18, R0, R105, R18 ;  /* 0x0000006900127223 */ /* 0x004fe20000010012 */
[----:B------:R-:W-:-:S02]  /*3fc0*/  ISETP.GE.AND P1, PT, R78, R129, PT ;  /* 0x000000814e00720c */ /* 0x000fc40003f26270 */
[----:B------:R-:W-:Y:S02]  /*3fd0*/  FSEL R15, R65, -INF , !P6 ;  /* 0xff800000410f7808 */ /* 0x000fe40007000000 */
[----:B------:R-:W-:Y:S01]  /*3fe0*/  FMUL.FTZ R36, R36, c[0x0][0x2ec] ;  /* 0x0000bb0024247a20 */ /* 0x000fe20000410000 */
[----:B------:R-:W-:Y:S01]  /*3ff0*/  FSEL R167, R18, -INF , !P4 ;  /* 0xff80000012a77808 */ /* 0x000fe20006000000 */
[----:B---3--:R-:W-:Y:S01]  /*4000*/  FFMA.FTZ R163, R0, R109, R12 ;  /* 0x0000006d00a37223 */ /* 0x008fe2000001000c */
[----:B------:R-:W2:Y:S01]  /*4010*/  MUFU.TANH R42, R42 ;  /* 0x0000002a002a7308 */ /* 0x000ea20000002400 */
[----:B------:R-:W-:Y:S01]  /*4020*/  FMUL.FTZ R16, R37, c[0x0][0x2ec] ;  /* 0x0000bb0025107a20 */ /* 0x000fe20000410000 */
[-C--:B------:R-:W-:Y:S01]  /*4030*/  ISETP.GE.AND P4, PT, R110, R130.reuse, PT ;  /* 0x000000826e00720c */ /* 0x080fe20003f86270 */
[----:B------:R-:W-:Y:S01]  /*4040*/  FMUL.FTZ R38, R38, c[0x0][0x2ec] ;  /* 0x0000bb0026267a20 */ /* 0x000fe20000410000 */
[-C--:B------:R-:W-:Y:S01]  /*4050*/  ISETP.GE.AND P6, PT, R106, R130.reuse, PT ;  /* 0x000000826a00720c */ /* 0x080fe20003fc6270 */
[----:B------:R-:W-:Y:S01]  /*4060*/  FMUL.FTZ R14, R87, c[0x0][0x2ec] ;  /* 0x0000bb00570e7a20 */ /* 0x000fe20000410000 */
[----:B------:R-:W-:Y:S01]  /*4070*/  FSEL R135, R22, -INF , !P4 ;  /* 0xff80000016877808 */ /* 0x000fe20006000000 */
[----:B------:R-:W-:Y:S01]  /*4080*/  FMUL.FTZ R85, R85, c[0x0][0x2ec] ;  /* 0x0000bb0055557a20 */ /* 0x000fe20000410000 */
[----:B------:R-:W3:Y:S01]  /*4090*/  MUFU.TANH R12, R36 ;  /* 0x00000024000c7308 */ /* 0x000ee20000002400 */
[----:B------:R-:W-:Y:S01]  /*40a0*/  FMUL.FTZ R84, R84, c[0x0][0x2ec] ;  /* 0x0000bb0054547a20 */ /* 0x000fe20000410000 */
[----:B------:R-:W-:Y:S01]  /*40b0*/  ISETP.GE.AND P4, PT, R52, R130, PT ;  /* 0x000000823400720c */ /* 0x000fe20003f86270 */
[----:B------:R-:W-:Y:S01]  /*40c0*/  FMUL.FTZ R86, R86, c[0x0][0x2ec] ;  /* 0x0000bb0056567a20 */ /* 0x000fe20000410000 */
[----:B------:R-:W-:Y:S01]  /*40d0*/  ISETP.GE.AND P3, PT, R106, R129, PT ;  /* 0x000000816a00720c */ /* 0x000fe20003f66270 */
[C---:B-1----:R-:W-:Y:S01]  /*40e0*/  FFMA.FTZ R133, R0.reuse, R105, R10 ;  /* 0x0000006900857223 */ /* 0x042fe2000001000a */
[----:B------:R-:W-:Y:S01]  /*40f0*/  FSEL R9, R9, -INF , !P2 ;  /* 0xff80000009097808 */ /* 0x000fe20005000000 */
[----:B------:R-:W-:Y:S01]  /*4100*/  FMUL.FTZ R39, R39, c[0x0][0x2ec] ;  /* 0x0000bb0027277a20 */ /* 0x000fe20000410000 */
[----:B------:R-:W1:Y:S01]  /*4110*/  MUFU.TANH R32, R57 ;  /* 0x0000003900207308 */ /* 0x000e620000002400 */
[----:B--2---:R-:W-:Y:S01]  /*4120*/  FFMA.FTZ R42, R0, R79, R42 ;  /* 0x0000004f002a7223 */ /* 0x004fe2000001002a */
[----:B------:R-:W-:-:S02]  /*4130*/  FSEL R13, R13, -INF , !P5 ;  /* 0xff8000000d0d7808 */ /* 0x000fc40006800000 */
[----:B------:R-:W-:Y:S02]  /*4140*/  ISETP.GE.AND P2, PT, R104, R129, PT ;  /* 0x000000816800720c */ /* 0x000fe40003f46270 */
[----:B------:R-:W-:Y:S02]  /*4150*/  FSEL R45, R42, -INF , !P1 ;  /* 0xff8000002a2d7808 */ /* 0x000fe40004800000 */
        /* <DEDUP_REMOVED lines=8> */
[----:B------:R-:W-:Y:S02]  /*41e0*/  ISETP.GE.AND P2, PT, R110, R129, PT ;  /* 0x000000816e00720c */ /* 0x000fe40003f46270 */
[----:B------:R-:W-:Y:S02]  /*41f0*/  FSEL R113, R32, -INF , !P6 ;  /* 0xff80000020717808 */ /* 0x000fe40007000000 */
[----:B------:R-:W1:Y:S01]  /*4200*/  MUFU.TANH R14, R14 ;  /* 0x0000000e000e7308 */ /* 0x000e620000002400 */
[----:B--2---:R-:W-:Y:S01]  /*4210*/  FFMA.FTZ R20, R0, R107, R20 ;  /* 0x0000006b00147223 */ /* 0x004fe20000010014 */
[----:B------:R-:W-:-:S02]  /*4220*/  ISETP.GE.AND P6, PT, R112, R130, PT ;  /* 0x000000827000720c */ /* 0x000fc40003fc6270 */
        /* <DEDUP_REMOVED lines=8> */
[----:B------:R-:W-:Y:S02]  /*42b0*/  FSEL R121, R12, -INF , !P4 ;  /* 0xff8000000c797808 */ /* 0x000fe40006000000 */
[----:B------:R-:W-:Y:S02]  /*42c0*/  ISETP.GE.AND P4, PT, R102, 0x2, PT ;  /* 0x000000026600780c */ /* 0x000fe40003f86270 */
[----:B------:R-:W-:Y:S02]  /*42d0*/  ISETP.GE.AND P5, PT, R54, R130, PT ;  /* 0x000000823600720c */ /* 0x000fe40003fa6270 */
        /* <DEDUP_REMOVED lines=8> */
[----:B------:R-:W3:Y:S01]  /*4360*/  MUFU.TANH R16, R16 ;  /* 0x0000001000107308 */ /* 0x000ee20000002400 */
[----:B-1----:R-:W-:Y:S01]  /*4370*/  FFMA.FTZ R10, R0, R115, R10 ;  /* 0x00000073000a7223 */ /* 0x002fe2000001000a */
[----:B------:R-:W-:Y:S02]  /*4380*/  ISETP.GE.AND P6, PT, R6, R130, PT ;  /* 0x000000820600720c */ /* 0x000fe40003fc6270 */
[----:B------:R-:W-:Y:S02]  /*4390*/  FSEL R115, R14, -INF , !P1 ;  /* 0xff8000000e737808 */ /* 0x000fe40004800000 */
[----:B------:R-:W-:Y:S02]  /*43a0*/  FSEL R117, R10, -INF , !P3 ;  /* 0xff8000000a757808 */ /* 0x000fe40005800000 */
[----:B------:R-:W1:Y:S01]  /*43b0*/  MUFU.TANH R38, R38 ;  /* 0x0000002600267308 */ /* 0x000e620000002400 */
[----:B--2---:R-:W-:Y:S01]  /*43c0*/  FFMA.FTZ R40, R0, R111, R40 ;  /* 0x0000006f00287223 */ /* 0x004fe20000010028 */
[----:B------:R-:W-:Y:S01]  /*43d0*/  ISETP.GE.AND P3, PT, R6, R129, PT ;  /* 0x000000810600720c */ /* 0x000fe20003f66270 */
[----:B------:R-:W-:Y:S01]  /*43e0*/  FFMA.FTZ R6, R0, R5, R116 ;  /* 0x0000000500067223 */ /* 0x000fe20000010074 */
[----:B------:R-:W-:Y:S01]  /*43f0*/  ISETP.GE.AND P1, PT, R54, R129, PT ;  /* 0x000000813600720c */ /* 0x000fe20003f26270 */
[----:B------:R-:W-:Y:S01]  /*4400*/  FFMA.FTZ R5, R0, R5, R48 ;  /* 0x0000000500057223 */ /* 0x000fe20000010030 */
[----:B------:R-:W-:-:S02]  /*4410*/  FSEL R127, R40, -INF , !P2 ;  /* 0xff800000287f7808 */ /* 0x000fc40005000000 */
[----:B------:R-:W2:Y:S01]  /*4420*/  MUFU.TANH R39, R39 ;  /* 0x0000002700277308 */ /* 0x000ea20000002400 */
[----:B---3--:R-:W-:Y:S01]  /*4430*/  FFMA.FTZ R16, R0, R55, R16 ;  /* 0x0000003700107223 */ /* 0x008fe20000010010 */
[----:B------:R-:W-:Y:S02]  /*4440*/  ISETP.GE.AND P2, PT, R52, R129, PT ;  /* 0x000000813400720c */ /* 0x000fe40003f46270 */
[----:B------:R-:W-:Y:S02]  /*4450*/  FSEL R6, R6, -INF , !P6 ;  /* 0xff80000006067808 */ /* 0x000fe40007000000 */
[----:B------:R-:W-:Y:S01]  /*4460*/  FSEL R5, R5, -INF , !P3 ;  /* 0xff80000005057808 */ /* 0x000fe20005800000 */
[----:B-1----:R-:W-:Y:S01]  /*4470*/  FFMA.FTZ R38, R0, R53, R38 ;  /* 0x0000003500267223 */ /* 0x002fe20000010026 */
[----:B------:R-:W-:-:S04]  /*4480*/  FSEL R120, R16, -INF , !P5 ;  /* 0xff80000010787808 */ /* 0x000fc80006800000 */
        /* <DEDUP_REMOVED lines=62> */
.L_x_6746:
[----:B------:R-:W-:-:S04]  /*4870*/  LEA R37, -R96, RZ, 0x6 ;  /* 0x000000ff60257211 */ /* 0x000fc800078e31ff */
[----:B------:R-:W-:Y:S02]  /*4880*/  SHF.R.S32.HI R12, RZ, 0x1f, R37 ;  /* 0x0000001fff0c7819 */ /* 0x000fe40000011425 */
.L_x_6747:
        /* <DEDUP_REMOVED lines=47> */
[----:B------:R-:W-:Y:S01]  /*4b80*/  @!P3 IADD3 R14, P5, R31, R128, RZ ;  /* 0x000000801f0eb210 */ /* 0x000fe20007fbe0ff */
[----:B------:R1:W-:Y:S01]  /*4b90*/  @P2 STS.128 [R156+0x6800], RZ ;  /* 0x006800ff9c002388 */ /* 0x0003e20000000c00 */
[----:B------:R-:W-:Y:S02]  /*4ba0*/  @!P2 LEA.HI.X R53, R8, c[0x0][0x16c], R25, 0x1, P1 ;  /* 0x00005b000835aa11 */ /* 0x000fe400008f0c19 */
[----:B------:R-:W-:Y:S01]  /*4bb0*/  @!P3 LEA R54, P1, R14, c[0x0][0x168], 0x1 ;  /* 0x00005a000e36ba11 */ /* 0x000fe200078208ff */
[----:B------:R-:W-:Y:S01]  /*4bc0*/  @!P3 IMAD.X R25, R10, 0x1, R103, P5 ;  /* 0x000000010a19b824 */ /* 0x000fe200028e0667 */
[----:B------:R-:W-:Y:S01]  /*4bd0*/  @!PT LDS RZ, [RZ] ;  /* 0x00000000fffff984 */ /* 0x000fe20000000800 */
[----:B------:R-:W-:Y:S01]  /*4be0*/  @!PT LDS RZ, [RZ] ;  /* 0x00000000fffff984 */ /* 0x000fe20000000800 */
[----:B------:R-:W-:Y:S01]  /*4bf0*/  @!PT LDS RZ, [RZ] ;  /* 0x00000000fffff984 */ /* 0x000fe20000000800 */
[----:B------:R1:W-:Y:S04]  /*4c00*/  @!P2 LDGSTS.E.BYPASS.LTC128B.128 [R156+0x6800], [R38.64+0x80] ;  /* 0x06800080269cafae */ /* 0x0003e8000b901d48 */
        /* <DEDUP_REMOVED lines=26> */
.L_x_6749:
[----:B------:R-:W-:Y:S05]  /*4db0*/  BSYNC B0 ;  /* 0x0000000000007941 */ /* 0x000fea0003800000 */
.L_x_6748:
[----:B------:R-:W0:Y:S01]  /*4dc0*/  LDGDEPBAR ;  /* 0x00000000000079af */ /* 0x000e220000000000 */
[----:B------:R-:W-:-:S04]  /*4dd0*/  IADD3 R128, P1, R37, R128, RZ ;  /* 0x0000008025807210 */ /* 0x000fc80007f3e0ff */
[----:B------:R-:W-:Y:S02]  /*4de0*/  IADD3.X R103, R12, R103, RZ, P1, !PT ;  /* 0x000000670c677210 */ /* 0x000fe40000ffe4ff */
.L_x_6745:
        /* <DEDUP_REMOVED lines=38> */
[----:B------:R-:W-:Y:S04]  /*5050*/  LDSM.16.MT88.4 R84, [R138+0x8000] ;  /* 0x008000008a54783b */ /* 0x000fe80000004200 */
[----:B------:R-:W-:Y:S01]  /*5060*/  LDSM.16.MT88.4 R68, [R136+0x8000] ;  /* 0x008000008844783b */ /* 0x000fe20000004200 */
[----:B--2---:R-:W-:-:S03]  /*5070*/  FMNMX.FTZ R8, R31, R8, !PT ;  /* 0x000000081f087209 */ /* 0x004fc60007810000 */
[----:B-1----:R-:W-:Y:S01]  /*5080*/  LDSM.16.MT88.4 R48, [R138+0xa000] ;  /* 0x00a000008a30783b */ /* 0x002fe20000004200 */
[----:B---3--:R-:W-:-:S03]  /*5090*/  FMNMX.FTZ R25, R10, R25, !PT ;  /* 0x000000190a197209 */ /* 0x008fc60007810000 */
        /* <DEDUP_REMOVED lines=22> */
[----:B------:R-:W1:Y:S01]  /*5200*/  LDSM.16.MT88.4 R40, [R140+0xa000] ;  /* 0x00a000008c28783b */ /* 0x000e620000004200 */
[----:B------:R-:W-:Y:S02]  /*5210*/  FFMA.FTZ R31, R7, c[0x0][0x23c], -R122 ;  /* 0x00008f00071f7a23 */ /* 0x000fe4000001087a */
[--C-:B------:R-:W-:Y:S01]  /*5220*/  FFMA.FTZ R32, R11, c[0x0][0x23c], -R112.reuse ;  /* 0x00008f000b207a23 */ /* 0x100fe20000010870 */
[----:B------:R-:W2:Y:S01]  /*5230*/  LDSM.16.MT88.4 R4, [R136+0xa000] ;  /* 0x00a000008804783b */ /* 0x000ea20000004200 */
[----:B------:R-:W-:Y:S02]  /*5240*/  FFMA.FTZ R3, R9, c[0x0][0x23c], -R112 ;  /* 0x00008f0009037a23 */ /* 0x000fe40000010870 */
[----:B------:R-:W3:Y:S01]  /*5250*/  MUFU.EX2 R107, R107 ;  /* 0x0000006b006b7308 */ /* 0x000ee20000000800 */
[----:B------:R-:W4:Y:S01]  /*5260*/  LDSM.16.MT88.4 R8, [R137+0x8800] ;  /* 0x008800008908783b */ /* 0x000f220000004200 */
[----:B------:R-:W-:-:S02]  /*5270*/  FFMA.FTZ R34, R17, c[0x0][0x23c], -R122 ;  /* 0x00008f0011227a23 */ /* 0x000fc4000001087a */
[--C-:B------:R-:W-:Y:S01]  /*5280*/  FFMA.FTZ R28, R15, c[0x0][0x23c], -R122.reuse ;  /* 0x00008f000f1c7a23 */ /* 0x100fe2000001087a */
[----:B------:R-:W5:Y:S01]  /*5290*/  LDSM.16.MT88.4 R16, [R138+0x8800] ;  /* 0x008800008a10783b */ /* 0x000f620000004200 */
[----:B------:R-:W-:Y:S02]  /*52a0*/  FFMA.FTZ R25, R13, c[0x0][0x23c], -R122 ;  /* 0x00008f000d197a23 */ /* 0x000fe4000001087a */
[----:B------:R-:W3:Y:S01]  /*52b0*/  MUFU.EX2 R33, R33 ;  /* 0x0000002100217308 */ /* 0x000ee20000000800 */
[--C-:B------:R-:W-:Y:S01]  /*52c0*/  FFMA.FTZ R29, R29, c[0x0][0x23c], -R112.reuse ;  /* 0x00008f001d1d7a23 */ /* 0x100fe20000010870 */
[----:B------:R-:W1:Y:S01]  /*52d0*/  LDSM.16.MT88.4 R12, [R136+0x8800] ;  /* 0x00880000880c783b */ /* 0x000e620000004200 */
[----:B------:R-:W-:Y:S02]  /*52e0*/  FFMA.FTZ R2, R45, c[0x0][0x23c], -R112 ;  /* 0x00008f002d027a23 */ /* 0x000fe40000010870 */
[--C-:B------:R-:W-:Y:S01]  /*52f0*/  FFMA.FTZ R114, R167, c[0x0][0x23c], -R122.reuse ;  /* 0x00008f00a7727a23 */ /* 0x100fe2000001087a */
[----:B------:R-:W1:Y:S01]  /*5300*/  LDSM.16.MT88.4 R20, [R140+0x8800] ;  /* 0x008800008c14783b */ /* 0x000e620000004200 */
[--C-:B------:R-:W-:Y:S01]  /*5310*/  FFMA.FTZ R113, R113, c[0x0][0x23c], -R122.reuse ;  /* 0x00008f0071717a23 */ /* 0x100fe2000001087a */
[----:B------:R-:W-:Y:S01]  /*5320*/  MUFU.EX2 R106, R106 ;  /* 0x0000006a006a7308 */ /* 0x000fe20000000800 */
[----:B---3--:R-:W-:Y:S01]  /*5330*/  F2FP.BF16.PACK_AB R64, R107, R108 ;  /* 0x0000006c6b40723e */ /* 0x008fe200000010ff */
[--C-:B------:R-:W-:Y:S01]  /*5340*/  FFMA.FTZ R111, R163, c[0x0][0x23c], -R122.reuse ;  /* 0x00008f00a36f7a23 */ /* 0x100fe2000001087a */
[----:B------:R-:W-:Y:S01]  /*5350*/  LEA.HI.X R167, R128, c[0x0][0x16c], R103, 0x1, P1 ;  /* 0x00005b0080a77a11 */ /* 0x000fe200008f0c67 */
[----:B------:R-:W-:-:S02]  /*5360*/  FFMA.FTZ R116, R135, c[0x0][0x23c], -R122 ;  /* 0x00008f0087747a23 */ /* 0x000fc4000001087a */
[--C-:B------:R-:W-:Y:S02]  /*5370*/  FFMA.FTZ R124, R133, c[0x0][0x23c], -R112.reuse ;  /* 0x00008f00857c7a23 */ /* 0x100fe40000010870 */
[----:B------:R-:W3:Y:S01]  /*5380*/  MUFU.EX2 R105, R105 ;  /* 0x0000006900697308 */ /* 0x000ee20000000800 */
[----:B------:R-:W-:Y:S01]  /*5390*/  F2FP.BF16.PACK_AB R66, R33, R104 ;  /* 0x000000682142723e */ /* 0x000fe200000010ff */
        /* <DEDUP_REMOVED lines=8> */
[----:B------:R-:W1:Y:S01]  /*5420*/  MUFU.EX2 R30, R30 ;  /* 0x0000001e001e7308 */ /* 0x000e620000000800 */
[----:B---3--:R-:W-:Y:S01]  /*5430*/  F2FP.BF16.PACK_AB R65, R105, R106 ;  /* 0x0000006a6941723e */ /* 0x008fe200000010ff */
[--C-:B------:R-:W-:Y:S02]  /*5440*/  FFMA.FTZ R117, R117, c[0x0][0x23c], -R112.reuse ;  /* 0x00008f0075757a23 */ /* 0x100fe40000010870 */
[--C-:B------:R-:W-:Y:S02]  /*5450*/  FFMA.FTZ R120, R115, c[0x0][0x23c], -R112.reuse ;  /* 0x00008f0073787a23 */ /* 0x100fe40000010870 */
[----:B------:R-:W-:-:S02]  /*5460*/  FFMA.FTZ R110, R110, c[0x0][0x23c], -R112 ;  /* 0x00008f006e6e7a23 */ /* 0x000fc40000010870 */
[----:B------:R-:W-:Y:S01]  /*5470*/  MUFU.EX2 R34, R34 ;  /* 0x0000002200227308 */ /* 0x000fe20000000800 */
[----:B------:R-:W-:Y:S02]  /*5480*/  FFMA.FTZ R169, R109, c[0x0][0x23c], -R112 ;  /* 0x00008f006da97a23 */ /* 0x000fe40000010870 */
[----:B------:R-:W-:Y:S02]  /*5490*/  FADD.FTZ R107, R108, R107 ;  /* 0x0000006b6c6b7221 */ /* 0x000fe40000010000 */
[----:B------:R-:W-:Y:S02]  /*54a0*/  FADD.FTZ R106, R106, R105 ;  /* 0x000000696a6a7221 */ /* 0x000fe40000010000 */
[----:B------:R-:W-:Y:S01]  /*54b0*/  FADD.FTZ R104, R104, R107 ;  /* 0x0000006b68687221 */ /* 0x000fe20000010000 */
[----:B-1----:R-:W-:Y:S01]  /*54c0*/  F2FP.BF16.PACK_AB R67, R30, R35 ;  /* 0x000000231e43723e */ /* 0x002fe200000010ff */
[----:B------:R-:W1:Y:S01]  /*54d0*/  MUFU.EX2 R31, R31 ;  /* 0x0000001f001f7308 */ /* 0x000e620000000800 */
[----:B------:R-:W-:-:S02]  /*54e0*/  FADD.FTZ R35, R35, R106 ;  /* 0x0000006a23237221 */ /* 0x000fc40000010000 */
        /* <DEDUP_REMOVED lines=30> */
[C---:B--2---:R-:W-:Y:S02]  /*56d0*/  HMMA.16816.F32.BF16 R60, R64.reuse, R4, RZ ;  /* 0x00000004403c723c */ /* 0x044fe400000418ff */
[----:B------:R-:W-:Y:S05]  /*56e0*/  MUFU.EX2 R125, R125 ;  /* 0x0000007d007d7308 */ /* 0x000fea0000000800 */
[----:B-1----:R-:W-:Y:S01]  /*56f0*/  F2FP.BF16.PACK_AB R4, R31, R34 ;  /* 0x000000221f04723e */ /* 0x002fe200000010ff */
        /* <DEDUP_REMOVED lines=15> */
[----:B------:R-:W-:-:S02]  /*57f0*/  FADD.FTZ R29, R2, R29 ;  /* 0x0000001d021d7221 */ /* 0x000fc40000010000 */
[----:B------:R-:W-:-:S03]  /*5800*/  FADD.FTZ R2, R114, R25 ;  /* 0x0000001972027221 */ /* 0x000fc60000010000 */
[----:B------:R-:W-:Y:S01]  /*5810*/  HMMA.16816.F32.BF16 R76, R4, R10, R76 ;  /* 0x0000000a044c723c */ /* 0x000fe2000004184c */
[----:B------:R-:W2:Y:S01]  /*5820*/  LDSM.16.MT88.4 R8, [R138+0xa800] ;  /* 0x00a800008a08783b */ /* 0x000ea20000004200 */
[----:B------:R-:W-:Y:S01]  /*5830*/  MUFU.EX2 R117, R117 ;  /* 0x0000007500757308 */ /* 0x000fe20000000800 */
[----:B------:R-:W-:-:S05]  /*5840*/  FADD.FTZ R2, R113, R2 ;  /* 0x0000000271027221 */ /* 0x000fca0000010000 */
[C---:B-----5:R-:W-:Y:S02]  /*5850*/  HMMA.16816.F32.BF16 R88, R4.reuse, R16, R88 ;  /* 0x000000100458723c */ /* 0x060fe40000041858 */
        /* <DEDUP_REMOVED lines=18> */
[C---:B------:R-:W-:Y:S01]  /*5980*/  HMMA.16816.F32.BF16 R92, R4.reuse, R22, R92 ;  /* 0x00000016045c723c */ /* 0x040fe2000004185c */
[----:B------:R-:W-:Y:S07]  /*5990*/  LDSM.16.MT88.4 R20, [R138+0x9800] ;  /* 0x009800008a14783b */ /* 0x000fee0000004200 */
[C---:B--2---:R-:W-:Y:S08]  /*59a0*/  HMMA.16816.F32.BF16 R60, R4.reuse, R8, R60 ;  /* 0x00000008043c723c */ /* 0x044ff0000004183c */
[----:B------:R-:W-:Y:S01]  /*59b0*/  HMMA.16816.F32.BF16 R64, R4, R10, R64 ;  /* 0x0000000a0440723c */ /* 0x000fe20000041840 */
[----:B------:R-:W2:Y:S06]  /*59c0*/  LDSM.16.MT88.4 R8, [R137+0x9000] ;  /* 0x009000008908783b */ /* 0x000eac0000004200 */
        /* <DEDUP_REMOVED lines=130> */
.L_x_6751:
[----:B------:R-:W-:-:S05]  /*61f0*/  IMAD.MOV.U32 R3, RZ, RZ, c[0x0][0x1a0] ;  /* 0x00006800ff037624 */ /* 0x000fca00078e00ff */
[----:B------:R-:W-:-:S04]  /*6200*/  LEA R3, -R3, RZ, 0x6 ;  /* 0x000000ff03037211 */ /* 0x000fc800078e31ff */
[----:B------:R-:W-:Y:S02]  /*6210*/  SHF.R.S32.HI R6, RZ, 0x1f, R3 ;  /* 0x0000001fff067819 */ /* 0x000fe40000011403 */
.L_x_6752:
        /* <DEDUP_REMOVED lines=173> */
[C---:B-1----:R-:W-:Y:S08]  /*6cf0*/  HMMA.16816.F32.BF16 R28, R116.reuse, R112, R28 ;  /* 0x00000070741c723c */ /* 0x042ff0000004181c */
[C---:B------:R-:W-:Y:S08]  /*6d00*/  HMMA.16816.F32.BF16 R24, R116.reuse, R114, R24 ;  /* 0x000000727418723c */ /* 0x040ff00000041818 */
[C---:B------:R-:W-:Y:S08]  /*6d10*/  HMMA.16816.F32.BF16 R20, R116.reuse, R108, R20 ;  /* 0x0000006c7414723c */ /* 0x040ff00000041814 */
[----:B------:R-:W-:Y:S01]  /*6d20*/  HMMA.16816.F32.BF16 R12, R116, R104, R12 ;  /* 0x00000068740c723c */ /* 0x000fe2000004180c */
[----:B------:R-:W-:-:S02]  /*6d30*/  FMUL.FTZ R29, R29, c[0x0][0x2ec] ;  /* 0x0000bb001d1d7a20 */ /* 0x000fc40000410000 */
[----:B------:R-:W-:-:S04]  /*6d40*/  FMUL.FTZ R31, R31, c[0x0][0x2ec] ;  /* 0x0000bb001f1f7a20 */ /* 0x000fc80000410000 */
[----:B------:R-:W-:Y:S01]  /*6d50*/  IMAD R104, R155, 0x40, R154 ;  /* 0x000000409b687824 */ /* 0x000fe200078e029a */
[C---:B------:R-:W-:Y:S01]  /*6d60*/  HMMA.16816.F32.BF16 R16, R116.reuse, R110, R16 ;  /* 0x0000006e7410723c */ /* 0x040fe20000041810 */
[----:B------:R-:W-:Y:S01]  /*6d70*/  FMUL.FTZ R112, R24, c[0x0][0x2ec] ;  /* 0x0000bb0018707a20 */ /* 0x000fe20000410000 */
[----:B------:R-:W-:Y:S01]  /*6d80*/  MUFU.TANH R29, R29 ;  /* 0x0000001d001d7308 */ /* 0x000fe20000002400 */
[----:B------:R-:W-:Y:S01]  /*6d90*/  FMUL.FTZ R26, R26, c[0x0][0x2ec] ;  /* 0x0000bb001a1a7a20 */ /* 0x000fe20000410000 */
[C---:B------:R-:W-:Y:S01]  /*6da0*/  IADD3 R108, R104.reuse, 0x8, RZ ;  /* 0x00000008686c7810 */ /* 0x040fe20007ffe0ff */
[----:B------:R-:W-:Y:S01]  /*6db0*/  FMUL.FTZ R24, R27, c[0x0][0x2ec] ;  /* 0x0000bb001b187a20 */ /* 0x000fe20000410000 */
[C---:B------:R-:W-:Y:S01]  /*6dc0*/  IADD3 R113, R104.reuse, 0x11, RZ ;  /* 0x0000001168717810 */ /* 0x040fe20007ffe0ff */
[----:B------:R-:W-:Y:S01]  /*6dd0*/  FMUL.FTZ R25, R25, c[0x0][0x2ec] ;  /* 0x0000bb0019197a20 */ /* 0x000fe20000410000 */
[----:B------:R-:W-:Y:S01]  /*6de0*/  HMMA.16816.F32.BF16 R8, R116, R106, R8 ;  /* 0x0000006a7408723c */ /* 0x000fe20000041808 */
[----:B------:R-:W-:Y:S01]  /*6df0*/  IADD3 R110, R104, 0x9, RZ ;  /* 0x00000009686e7810 */ /* 0x000fe20007ffe0ff */
[----:B------:R-:W-:Y:S01]  /*6e00*/  MUFU.TANH R31, R31 ;  /* 0x0000001f001f7308 */ /* 0x000fe20000002400 */
[----:B------:R-:W-:Y:S01]  /*6e10*/  FMUL.FTZ R20, R20, c[0x0][0x2ec] ;  /* 0x0000bb0014147a20 */ /* 0x000fe20000410000 */
[----:B------:R-:W-:Y:S01]  /*6e20*/  ISETP.GE.AND P5, PT, R108, R130, PT ;  /* 0x000000826c00720c */ /* 0x000fe20003fa6270 */
[----:B------:R-:W-:-:S02]  /*6e30*/  FMUL.FTZ R27, R21, c[0x0][0x2ec] ;  /* 0x0000bb00151b7a20 */ /* 0x000fc40000410000 */
[----:B------:R-:W-:Y:S01]  /*6e40*/  IADD3 R106, R104, 0x1, RZ ;  /* 0x00000001686a7810 */ /* 0x000fe20007ffe0ff */
[C---:B--2---:R-:W-:Y:S01]  /*6e50*/  HMMA.16816.F32.BF16 R4, R116.reuse, R32, R4 ;  /* 0x000000207404723c */ /* 0x044fe20000041804 */
[----:B------:R-:W-:Y:S01]  /*6e60*/  FMUL.FTZ R22, R22, c[0x0][0x2ec] ;  /* 0x0000bb0016167a20 */ /* 0x000fe20000410000 */
[----:B------:R-:W-:Y:S01]  /*6e70*/  I2F R33, R108 ;  /* 0x0000006c00217306 */ /* 0x000fe20000201400 */
[----:B------:R-:W-:Y:S01]  /*6e80*/  FMUL.FTZ R12, R12, c[0x0][0x2ec] ;  /* 0x0000bb000c0c7a20 */ /* 0x000fe20000410000 */
[----:B------:R-:W-:Y:S01]  /*6e90*/  ISETP.GE.AND P6, PT, R106, R130, PT ;  /* 0x000000826a00720c */ /* 0x000fe20003fc6270 */
[----:B------:R-:W-:Y:S01]  /*6ea0*/  FMUL.FTZ R14, R14, c[0x0][0x2ec] ;  /* 0x0000bb000e0e7a20 */ /* 0x000fe20000410000 */
[----:B------:R-:W-:Y:S01]  /*6eb0*/  ISETP.GE.AND P4, PT, R106, R129, PT ;  /* 0x000000816a00720c */ /* 0x000fe20003f86270 */
[----:B------:R-:W-:Y:S01]  /*6ec0*/  FMUL.FTZ R32, R28, c[0x0][0x2ec] ;  /* 0x0000bb001c207a20 */ /* 0x000fe20000410000 */
[----:B------:R-:W-:Y:S01]  /*6ed0*/  HMMA.16816.F32.BF16 R120, R116, R34, R120 ;  /* 0x000000227478723c */ /* 0x000fe20000041878 */
[----:B------:R-:W-:Y:S01]  /*6ee0*/  FMUL.FTZ R28, R30, c[0x0][0x2ec] ;  /* 0x0000bb001e1c7a20 */ /* 0x000fe20000410000 */
[----:B------:R-:W-:Y:S01]  /*6ef0*/  I2F R107, R106 ;  /* 0x0000006a006b7306 */ /* 0x000fe20000201400 */
[----:B------:R-:W-:-:S02]  /*6f00*/  FMUL.FTZ R17, R17, c[0x0][0x2ec] ;  /* 0x0000bb0011117a20 */ /* 0x000fc40000410000 */
[----:B------:R-:W-:Y:S02]  /*6f10*/  FMUL.FTZ R23, R23, c[0x0][0x2ec] ;  /* 0x0000bb0017177a20 */ /* 0x000fe40000410000 */
[----:B------:R-:W-:Y:S01]  /*6f20*/  IADD3 R34, R104, 0x10, RZ ;  /* 0x0000001068227810 */ /* 0x000fe20007ffe0ff */
[----:B------:R-:W-:Y:S02]  /*6f30*/  FMUL.FTZ R16, R16, c[0x0][0x2ec] ;  /* 0x0000bb0010107a20 */ /* 0x000fe40000410000 */
[----:B------:R-:W-:Y:S01]  /*6f40*/  MUFU.TANH R112, R112 ;  /* 0x0000007000707308 */ /* 0x000fe20000002400 */
        /* <DEDUP_REMOVED lines=9> */
[----:B------:R-:W-:Y:S01]  /*6fe0*/  I2F R109, R110 ;  /* 0x0000006e006d7306 */ /* 0x000fe20000201400 */
[----:B------:R-:W-:-:S02]  /*6ff0*/  FMUL.FTZ R7, R7, c[0x0][0x2ec] ;  /* 0x0000bb0007077a20 */ /* 0x000fc40000410000 */
[----:B------:R-:W-:Y:S02]  /*7000*/  FMUL.FTZ R120, R120, c[0x0][0x2ec] ;  /* 0x0000bb0078787a20 */ /* 0x000fe40000410000 */
[----:B------:R-:W-:Y:S02]  /*7010*/  FMUL.FTZ R123, R123, c[0x0][0x2ec] ;  /* 0x0000bb007b7b7a20 */ /* 0x000fe40000410000 */
[----:B------:R-:W-:Y:S01]  /*7020*/  FMUL.FTZ R121, R121, c[0x0][0x2ec] ;  /* 0x0000bb0079797a20 */ /* 0x000fe20000410000 */
[----:B------:R1:W-:Y:S08]  /*7030*/  MUFU.TANH R30, R25 ;  /* 0x00000019001e7308 */ /* 0x0003f00000002400 */
[----:B------:R-:W-:Y:S08]  /*7040*/  MUFU.TANH R24, R24 ;  /* 0x0000001800187308 */ /* 0x000ff00000002400 */
[----:B------:R-:W-:Y:S01]  /*7050*/  I2F R35, R34 ;  /* 0x0000002200237306 */ /* 0x000fe20000201400 */
[----:B-1----:R-:W-:-:S07]  /*7060*/  FMUL.FTZ R25, R19, c[0x0][0x2ec] ;  /* 0x0000bb0013197a20 */ /* 0x002fce0000410000 */
[----:B------:R-:W1:Y:S08]  /*7070*/  MUFU.TANH R20, R20 ;  /* 0x0000001400147308 */ /* 0x000e700000002400 */
[----:B------:R-:W-:Y:S08]  /*7080*/  MUFU.TANH R117, R12 ;  /* 0x0000000c00757308 */ /* 0x000ff00000002400 */
[----:B------:R-:W-:Y:S01]  /*7090*/  MUFU.TANH R27, R27 ;  /* 0x0000001b001b7308 */ /* 0x000fe20000002400 */
[----:B-1----:R-:W-:-:S07]  /*70a0*/  FFMA.FTZ R20, R0, R35, R20 ;  /* 0x0000002300147223 */ /* 0x002fce0000010014 */
[----:B------:R-:W1:Y:S08]  /*70b0*/  MUFU.TANH R22, R22 ;  /* 0x0000001600167308 */ /* 0x000e700000002400 */
[----:B------:R2:W-:Y:S08]  /*70c0*/  MUFU.TANH R127, R14 ;  /* 0x0000000e007f7308 */ /* 0x0005f00000002400 */
[----:B------:R-:W3:Y:S01]  /*70d0*/  I2F R12, R113 ;  /* 0x00000071000c7306 */ /* 0x000ee20000201400 */
[----:B-1----:R-:W-:-:S07]  /*70e0*/  FFMA.FTZ R22, R0, R35, R22 ;  /* 0x0000002300167223 */ /* 0x002fce0000010016 */
[----:B------:R1:W-:Y:S01]  /*70f0*/  MUFU.TANH R21, R17 ;  /* 0x0000001100157308 */ /* 0x0003e20000002400 */
[----:B--2---:R-:W-:-:S07]  /*7100*/  IADD3 R14, R104, 0x18, RZ ;  /* 0x00000018680e7810 */ /* 0x004fce0007ffe0ff */
[----:B------:R-:W2:Y:S01]  /*7110*/  MUFU.TANH R23, R23 ;  /* 0x0000001700177308 */ /* 0x000ea20000002400 */
[----:B---3--:R-:W-:Y:S02]  /*7120*/  FFMA.FTZ R27, R0, R12, R27 ;  /* 0x0000000c001b7223 */ /* 0x008fe4000001001b */
[----:B-1----:R-:W-:-:S05]  /*7130*/  FMUL.FTZ R17, R15, c[0x0][0x2ec] ;  /* 0x0000bb000f117a20 */ /* 0x002fca0000410000 */
[----:B------:R-:W-:Y:S01]  /*7140*/  MUFU.TANH R119, R16 ;  /* 0x0000001000777308 */ /* 0x000fe20000002400 */
[----:B------:R-:W-:Y:S02]  /*7150*/  FMUL.FTZ R15, R9, c[0x0][0x2ec] ;  /* 0x0000bb00090f7a20 */ /* 0x000fe40000410000 */
[C---:B------:R-:W-:Y:S02]  /*7160*/  FFMA.FTZ R9, R0.reuse, R107, R29 ;  /* 0x0000006b00097223 */ /* 0x040fe4000001001d */
[----:B--2---:R-:W-:-:S03]  /*7170*/  FFMA.FTZ R23, R0, R12, R23 ;  /* 0x0000000c00177223 */ /* 0x004fc60000010017 */
[----:B------:R1:W-:Y:S01]  /*7180*/  MUFU.TANH R19, R13 ;  /* 0x0000000d00137308 */ /* 0x0003e20000002400 */
[----:B------:R-:W-:Y:S02]  /*7190*/  FSEL R9, R9, -INF , !P6 ;  /* 0xff80000009097808 */ /* 0x000fe40007000000 */
[----:B------:R-:W-:-:S05]  /*71a0*/  ISETP.GE.AND P6, PT, R108, R129, PT ;  /* 0x000000816c00720c */ /* 0x000fca0003fc6270 */
[----:B------:R2:W-:Y:S08]  /*71b0*/  MUFU.TANH R125, R10 ;  /* 0x0000000a007d7308 */ /* 0x0005f00000002400 */
[----:B------:R-:W3:Y:S01]  /*71c0*/  I2F R102, R14 ;  /* 0x0000000e00667306 */ /* 0x000ee20000201400 */
[----:B-1----:R-:W-:-:S05]  /*71d0*/  FFMA.FTZ R13, R0, R33, R112 ;  /* 0x00000021000d7223 */ /* 0x002fca0000010070 */
[----:B------:R-:W-:Y:S01]  /*71e0*/  FSEL R13, R13, -INF , !P5 ;  /* 0xff8000000d0d7808 */ /* 0x000fe20006800000 */
[----:B--2---:R-:W-:Y:S01]  /*71f0*/  FFMA.FTZ R10, R0, R107, R31 ;  /* 0x0000006b000a7223 */ /* 0x004fe2000001001f */
[----:B------:R1:W-:Y:S01]  /*7200*/  MUFU.TANH R111, R8 ;  /* 0x00000008006f7308 */ /* 0x0003e20000002400 */
[----:B------:R-:W-:Y:S02]  /*7210*/  ISETP.GE.AND P5, PT, R110, R129, PT ;  /* 0x000000816e00720c */ /* 0x000fe40003fa6270 */
[----:B------:R-:W-:Y:S02]  /*7220*/  IADD3 R31, R104, 0x20, RZ ;  /* 0x00000020681f7810 */ /* 0x000fe40007ffe0ff */
[----:B------:R-:W-:Y:S02]  /*7230*/  FSEL R10, R10, -INF , !P4 ;  /* 0xff8000000a0a7808 */ /* 0x000fe40006000000 */
[----:B------:R-:W-:Y:S01]  /*7240*/  ISETP.GE.AND P4, PT, R110, R130, PT ;  /* 0x000000826e00720c */ /* 0x000fe20003f86270 */
[----:B------:R2:W4:Y:S01]  /*7250*/  MUFU.TANH R133, R18 ;  /* 0x0000001200857308 */ /* 0x0005220000002400 */
[----:B---3--:R-:W-:-:S02]  /*7260*/  FFMA.FTZ R119, R0, R102, R119 ;  /* 0x0000006600777223 */ /* 0x008fc40000010077 */
[----:B-1----:R-:W-:-:S05]  /*7270*/  FFMA.FTZ R8, R0, R33, R26 ;  /* 0x0000002100087223 */ /* 0x002fca000001001a */
[----:B------:R1:W-:Y:S01]  /*7280*/  MUFU.TANH R131, R11 ;  /* 0x0000000b00837308 */ /* 0x0003e20000002400 */
[C---:B------:R-:W-:Y:S02]  /*7290*/  IADD3 R26, R104.reuse, 0x21, RZ ;  /* 0x00000021681a7810 */ /* 0x040fe40007ffe0ff */
[----:B------:R-:W-:Y:S02]  /*72a0*/  IADD3 R33, R104, 0x28, RZ ;  /* 0x0000002868217810 */ /* 0x000fe40007ffe0ff */
[----:B------:R-:W-:Y:S02]  /*72b0*/  FSEL R8, R8, -INF , !P6 ;  /* 0xff80000008087808 */ /* 0x000fe40007000000 */
[----:B--2---:R-:W-:Y:S01]  /*72c0*/  IADD3 R18, R104, 0x19, RZ ;  /* 0x0000001968127810 */ /* 0x004fe20007ffe0ff */
[----:B------:R2:W-:Y:S01]  /*72d0*/  MUFU.TANH R29, R4 ;  /* 0x00000004001d7308 */ /* 0x0005e20000002400 */
[----:B------:R-:W-:-:S04]  /*72e0*/  ISETP.GE.AND P6, PT, R34, R130, PT ;  /* 0x000000822200720c */ /* 0x000fc80003fc6270 */
[----:B------:R-:W-:Y:S02]  /*72f0*/  FSEL R115, R20, -INF , !P6 ;  /* 0xff80000014737808 */ /* 0x000fe40007000000 */
[----:B------:R-:W-:Y:S01]  /*7300*/  ISETP.GE.AND P6, PT, R113, R129, PT ;  /* 0x000000817100720c */ /* 0x000fe20003fc6270 */
[----:B-1----:R-:W-:Y:S01]  /*7310*/  FFMA.FTZ R11, R0, R109, R30 ;  /* 0x0000006d000b7223 */ /* 0x002fe2000001001e */
[----:B------:R-:W1:Y:S02]  /*7320*/  I2F R16, R18 ;  /* 0x0000001200107306 */ /* 0x000e640000201400 */
[----:B------:R-:W-:Y:S02]  /*7330*/  FSEL R118, R23, -INF , !P6 ;  /* 0xff80000017767808 */ /* 0x000fe40007000000 */
[----:B------:R-:W-:Y:S02]  /*7340*/  FSEL R11, R11, -INF , !P4 ;  /* 0xff8000000b0b7808 */ /* 0x000fe40006000000 */
[----:B------:R-:W-:Y:S01]  /*7350*/  ISETP.GE.AND P4, PT, R34, R129, PT ;  /* 0x000000812200720c */ /* 0x000fe20003f86270 */
[----:B--2---:R-:W-:Y:S01]  /*7360*/  FFMA.FTZ R4, R0, R109, R24 ;  /* 0x0000006d00047223 */ /* 0x004fe20000010018 */
[----:B------:R-:W2:Y:S01]  /*7370*/  MUFU.TANH R25, R25 ;  /* 0x0000001900197308 */ /* 0x000ea20000002400 */
[----:B------:R-:W-:-:S02]  /*7380*/  ISETP.GE.AND P6, PT, R18, R130, PT ;  /* 0x000000821200720c */ /* 0x000fc40003fc6270 */
[----:B------:R-:W-:Y:S01]  /*7390*/  FSEL R116, R22, -INF , !P4 ;  /* 0xff80000016747808 */ /* 0x000fe20006000000 */
[----:B----4-:R-:W-:Y:S01]  /*73a0*/  FFMA.FTZ R22, R0, R102, R133 ;  /* 0x0000006600167223 */ /* 0x010fe20000010085 */
[----:B------:R-:W-:Y:S02]  /*73b0*/  FSEL R4, R4, -INF , !P5 ;  /* 0xff80000004047808 */ /* 0x000fe40006800000 */
[-C--:B------:R-:W-:Y:S01]  /*73c0*/  ISETP.GE.AND P5, PT, R113, R130.reuse, PT ;  /* 0x000000827100720c */ /* 0x080fe20003fa6270 */
[----:B------:R-:W3:Y:S01]  /*73d0*/  I2F R30, R31 ;  /* 0x0000001f001e7306 */ /* 0x000ee20000201400 */
[----:B------:R-:W-:Y:S01]  /*73e0*/  ISETP.GE.AND P4, PT, R14, R130, PT ;  /* 0x000000820e00720c */ /* 0x000fe20003f86270 */
[----:B-1----:R-:W-:Y:S01]  /*73f0*/  FFMA.FTZ R21, R0, R16, R21 ;  /* 0x0000001000157223 */ /* 0x002fe20000010015 */
[----:B------:R-:W-:Y:S02]  /*7400*/  FSEL R113, R27, -INF , !P5 ;  /* 0xff8000001b717808 */ /* 0x000fe40006800000 */
[----:B------:R-:W-:-:S02]  /*7410*/  ISETP.GE.AND P5, PT, R14, R129, PT ;  /* 0x000000810e00720c */ /* 0x000fc40003fa6270 */
[----:B------:R-:W-:Y:S01]  /*7420*/  IADD3 R14, R104, 0x29, RZ ;  /* 0x00000029680e7810 */ /* 0x000fe20007ffe0ff */
[----:B------:R-:W1:Y:S01]  /*7430*/  I2F R24, R26 ;  /* 0x0000001a00187306 */ /* 0x000e620000201400 */
[----:B------:R-:W-:Y:S01]  /*7440*/  FSEL R23, R119, -INF , !P4 ;  /* 0xff80000077177808 */ /* 0x000fe20006000000 */
[----:B--2---:R-:W-:Y:S01]  /*7450*/  FFMA.FTZ R20, R0, R16, R25 ;  /* 0x0000001000147223 */ /* 0x004fe20000010019 */
[----:B------:R-:W-:Y:S02]  /*7460*/  ISETP.GE.AND P4, PT, R18, R129, PT ;  /* 0x000000811200720c */ /* 0x000fe40003f86270 */
[----:B------:R-:W-:Y:S02]  /*7470*/  IADD3 R18, R104, 0x30, RZ ;  /* 0x0000003068127810 */ /* 0x000fe40007ffe0ff */
[----:B------:R-:W-:Y:S01]  /*7480*/  FSEL R22, R22, -INF , !P5 ;  /* 0xff80000016167808 */ /* 0x000fe20006800000 */
[----:B------:R-:W2:Y:S01]  /*7490*/  MUFU.TANH R17, R17 ;  /* 0x0000001100117308 */ /* 0x000ea20000002400 */
[C---:B---3--:R-:W-:Y:S01]  /*74a0*/  FFMA.FTZ R117, R0.reuse, R30, R117 ;  /* 0x0000001e00757223 */ /* 0x048fe20000010075 */
[----:B------:R-:W-:Y:S01]  /*74b0*/  ISETP.GE.AND P5, PT, R31, R130, PT ;  /* 0x000000821f00720c */ /* 0x000fe20003fa6270 */
[----:B------:R-:W-:Y:S01]  /*74c0*/  FFMA.FTZ R124, R0, R30, R127 ;  /* 0x0000001e007c7223 */ /* 0x000fe2000001007f */
[----:B------:R-:W-:-:S02]  /*74d0*/  FSEL R21, R21, -INF , !P6 ;  /* 0xff80000015157808 */ /* 0x000fc40007000000 */
[-C--:B------:R-:W-:Y:S02]  /*74e0*/  ISETP.GE.AND P6, PT, R31, R129.reuse, PT ;  /* 0x000000811f00720c */ /* 0x080fe40003fc6270 */
[----:B------:R-:W3:Y:S01]  /*74f0*/  I2F R34, R33 ;  /* 0x0000002100227306 */ /* 0x000ee20000201400 */
[----:B------:R-:W-:Y:S01]  /*7500*/  FSEL R20, R20, -INF , !P4 ;  /* 0xff80000014147808 */ /* 0x000fe20006000000 */
[----:B-1----:R-:W-:Y:S01]  /*7510*/  FFMA.FTZ R27, R0, R24, R19 ;  /* 0x00000018001b7223 */ /* 0x002fe20000010013 */
[C---:B------:R-:W-:Y:S02]  /*7520*/  ISETP.GE.AND P4, PT, R26.reuse, R130, PT ;  /* 0x000000821a00720c */ /* 0x040fe40003f86270 */
[----:B------:R-:W-:Y:S02]  /*7530*/  FSEL R127, R117, -INF , !P5 ;  /* 0xff800000757f7808 */ /* 0x000fe40006800000 */
[----:B------:R-:W-:Y:S01]  /*7540*/  ISETP.GE.AND P5, PT, R26, R129, PT ;  /* 0x000000811a00720c */ /* 0x000fe20003fa6270 */
[----:B------:R-:W-:Y:S01]  /*7550*/  MUFU.TANH R15, R15 ;  /* 0x0000000f000f7308 */ /* 0x000fe20000002400 */
[----:B------:R-:W-:Y:S01]  /*7560*/  FSEL R124, R124, -INF , !P6 ;  /* 0xff8000007c7c7808 */ /* 0x000fe20007000000 */
[----:B--2---:R-:W-:Y:S01]  /*7570*/  FFMA.FTZ R26, R0, R24, R17 ;  /* 0x00000018001a7223 */ /* 0x004fe20000010011 */
[----:B------:R-:W-:-:S02]  /*7580*/  ISETP.GE.AND P6, PT, R33, R130, PT ;  /* 0x000000822100720c */ /* 0x000fc40003fc6270 */
[----:B------:R-:W-:Y:S02]  /*7590*/  FSEL R27, R27, -INF , !P4 ;  /* 0xff8000001b1b7808 */ /* 0x000fe40006000000 */
[----:B------:R-:W-:Y:S01]  /*75a0*/  IADD3 R30, R104, 0x38, RZ ;  /* 0x00000038681e7810 */ /* 0x000fe20007ffe0ff */
[----:B------:R-:W1:Y:S01]  /*75b0*/  I2F R12, R14 ;  /* 0x0000000e000c7306 */ /* 0x000e620000201400 */
[CC--:B---3--:R-:W-:Y:S01]  /*75c0*/  FFMA.FTZ R111, R0.reuse, R34.reuse, R111 ;  /* 0x00000022006f7223 */ /* 0x0c8fe2000001006f */
[----:B------:R-:W-:Y:S01]  /*75d0*/  ISETP.GE.AND P4, PT, R33, R129, PT ;  /* 0x000000812100720c */ /* 0x000fe20003f86270 */
[----:B------:R-:W-:Y:S01]  /*75e0*/  FFMA.FTZ R24, R0, R34, R125 ;  /* 0x0000002200187223 */ /* 0x000fe2000001007d */
[----:B------:R-:W-:Y:S02]  /*75f0*/  FSEL R26, R26, -INF , !P5 ;  /* 0xff8000001a1a7808 */ /* 0x000fe40006800000 */
[----:B------:R-:W-:Y:S02]  /*7600*/  FSEL R125, R111, -INF , !P6 ;  /* 0xff8000006f7d7808 */ /* 0x000fe40007000000 */
[----:B------:R-:W2:Y:S01]  /*7610*/  I2F R102, R18 ;  /* 0x0000001200667306 */ /* 0x000ea20000201400 */
[----:B------:R-:W-:-:S02]  /*7620*/  ISETP.GE.AND P5, PT, R14, R130, PT ;  /* 0x000000820e00720c */ /* 0x000fc40003fa6270 */
[----:B------:R-:W-:Y:S02]  /*7630*/  ISETP.GE.AND P6, PT, R14, R129, PT ;  /* 0x000000810e00720c */ /* 0x000fe40003fc6270 */
[----:B------:R-:W-:Y:S02]  /*7640*/  FSEL R24, R24, -INF , !P4 ;  /* 0xff80000018187808 */ /* 0x000fe40006000000 */
[----:B------:R-:W-:Y:S01]  /*7650*/  ISETP.GE.AND P4, PT, R18, R130, PT ;  /* 0x000000821200720c */ /* 0x000fe20003f86270 */
[----:B------:R3:W4:Y:S01]  /*7660*/  MUFU.TANH R35, R6 ;  /* 0x0000000600237308 */ /* 0x0007220000002400 */
[CC--:B-1----:R-:W-:Y:S02]  /*7670*/  FFMA.FTZ R15, R0.reuse, R12.reuse, R15 ;  /* 0x0000000c000f7223 */ /* 0x0c2fe4000001000f */
[----:B------:R-:W-:Y:S02]  /*7680*/  FFMA.FTZ R131, R0, R12, R131 ;  /* 0x0000000c00837223 */ /* 0x000fe40000010083 */
[----:B------:R-:W-:Y:S01]  /*7690*/  FMUL.FTZ R12, R122, c[0x0][0x2ec] ;  /* 0x0000bb007a0c7a20 */ /* 0x000fe20000410000 */
[----:B------:R-:W-:-:S02]  /*76a0*/  FSEL R25, R15, -INF , !P5 ;  /* 0xff8000000f197808 */ /* 0x000fc40006800000 */
[----:B------:R-:W-:Y:S01]  /*76b0*/  MUFU.TANH R5, R5 ;  /* 0x0000000500057308 */ /* 0x000fe20000002400 */
[----:B--2---:R-:W-:Y:S01]  /*76c0*/  FFMA.FTZ R29, R0, R102, R29 ;  /* 0x00000066001d7223 */ /* 0x004fe2000001001d */
[----:B------:R-:W-:-:S04]  /*76d0*/  ISETP.GE.AND P5, PT, R18, R129, PT ;  /* 0x000000811200720c */ /* 0x000fc80003fa6270 */
[----:B------:R-:W-:Y:S02]  /*76e0*/  FSEL R111, R29, -INF , !P4 ;  /* 0xff8000001d6f7808 */ /* 0x000fe40006000000 */
[----:B---3--:R-:W-:Y:S01]  /*76f0*/  IADD3 R6, R104, 0x31, RZ ;  /* 0x0000003168067810 */ /* 0x008fe20007ffe0ff */
[----:B------:R1:W-:Y:S01]  /*7700*/  MUFU.TANH R16, R7 ;  /* 0x0000000700107308 */ /* 0x0003e20000002400 */
[----:B----4-:R-:W-:Y:S02]  /*7710*/  FFMA.FTZ R35, R0, R102, R35 ;  /* 0x0000006600237223 */ /* 0x010fe40000010023 */
[----:B------:R-:W-:-:S03]  /*7720*/  ISETP.GE.AND P4, PT, R6, R129, PT ;  /* 0x000000810600720c */ /* 0x000fc60003f86270 */
[----:B------:R-:W-:Y:S02]  /*7730*/  FSEL R108, R35, -INF , !P5 ;  /* 0xff800000236c7808 */ /* 0x000fe40006800000 */
[----:B------:R-:W2:Y:S01]  /*7740*/  I2F R31, R6 ;  /* 0x00000006001f7306 */ /* 0x000ea20000201400 */
[----:B------:R-:W-:-:S07]  /*7750*/  ISETP.GE.AND P5, PT, R30, R130, PT ;  /* 0x000000821e00720c */ /* 0x000fce0003fa6270 */
[----:B------:R-:W-:Y:S01]  /*7760*/  I2F R19, R30 ;  /* 0x0000001e00137306 */ /* 0x000fe20000201400 */
[----:B-1----:R-:W-:-:S07]  /*7770*/  IADD3 R7, R104, 0x39, RZ ;  /* 0x0000003968077810 */ /* 0x002fce0007ffe0ff */
[----:B------:R1:W3:Y:S01]  /*7780*/  MUFU.TANH R14, R120 ;  /* 0x00000078000e7308 */ /* 0x0002e20000002400 */
[CC--:B--2---:R-:W-:Y:S02]  /*7790*/  FFMA.FTZ R5, R0.reuse, R31.reuse, R5 ;  /* 0x0000001f00057223 */ /* 0x0c4fe40000010005 */
[----:B------:R-:W-:-:S05]  /*77a0*/  FFMA.FTZ R16, R0, R31, R16 ;  /* 0x0000001f00107223 */ /* 0x000fca0000010010 */
[----:B------:R-:W-:Y:S01]  /*77b0*/  I2F R105, R104 ;  /* 0x0000006800697306 */ /* 0x000fe20000201400 */
[----:B------:R-:W-:Y:S02]  /*77c0*/  FSEL R106, R16, -INF , !P4 ;  /* 0xff800000106a7808 */ /* 0x000fe40006000000 */
[----:B------:R-:W-:-:S05]  /*77d0*/  ISETP.GE.AND P4, PT, R104, R130, PT ;  /* 0x000000826800720c */ /* 0x000fca0003f86270 */
[----:B------:R-:W2:Y:S01]  /*77e0*/  MUFU.TANH R32, R32 ;  /* 0x0000002000207308 */ /* 0x000ea20000002400 */
[----:B-1----:R-:W-:Y:S01]  /*77f0*/  FSEL R120, R131, -INF , !P6 ;  /* 0xff80000083787808 */ /* 0x002fe20007000000 */
[----:B---3--:R-:W-:Y:S01]  /*7800*/  FFMA.FTZ R14, R0, R19, R14 ;  /* 0x00000013000e7223 */ /* 0x008fe2000001000e */
[----:B------:R-:W-:Y:S01]  /*7810*/  BAR.SYNC.DEFER_BLOCKING 0x0 ;  /* 0x0000000000007b1d */ /* 0x000fe20000010000 */
[----:B------:R-:W-:-:S03]  /*7820*/  ISETP.GE.AND P6, PT, R6, R130, PT ;  /* 0x000000820600720c */ /* 0x000fc60003fc6270 */
[----:B------:R-:W-:Y:S02]  /*7830*/  FSEL R109, R14, -INF , !P5 ;  /* 0xff8000000e6d7808 */ /* 0x000fe40006800000 */
[----:B------:R-:W1:Y:S01]  /*7840*/  MUFU.TANH R12, R12 ;  /* 0x0000000c000c7308 */ /* 0x000e620000002400 */
[----:B------:R-:W-:Y:S02]  /*7850*/  FSEL R107, R5, -INF , !P6 ;  /* 0xff800000056b7808 */ /* 0x000fe40007000000 */
[-C--:B------:R-:W-:Y:S02]  /*7860*/  ISETP.GE.AND P6, PT, R30, R129.reuse, PT ;  /* 0x000000811e00720c */ /* 0x080fe40003fc6270 */
[----:B------:R-:W-:Y:S01]  /*7870*/  ISETP.GE.AND P5, PT, R104, R129, PT ;  /* 0x000000816800720c */ /* 0x000fe20003fa6270 */
[----:B--2---:R-:W-:Y:S02]  /*7880*/  FFMA.FTZ R5, R0, R105, R32 ;  /* 0x0000006900057223 */ /* 0x004fe40000010020 */
[----:B------:R-:W2:Y:S03]  /*7890*/  MUFU.TANH R28, R28 ;  /* 0x0000001c001c7308 */ /* 0x000ea60000002400 */
[----:B------:R-:W-:-:S02]  /*78a0*/  FSEL R5, R5, -INF , !P4 ;  /* 0xff80000005057808 */ /* 0x000fc40006000000 */
[----:B------:R-:W-:-:S03]  /*78b0*/  ISETP.GE.AND P4, PT, R7, R129, PT ;  /* 0x000000810700720c */ /* 0x000fc60003f86270 */
[----:B------:R-:W-:Y:S01]  /*78c0*/  I2F R17, R7 ;  /* 0x0000000700117306 */ /* 0x000fe20000201400 */
[----:B-1----:R-:W-:-:S05]  /*78d0*/  FFMA.FTZ R12, R0, R19, R12 ;  /* 0x00000013000c7223 */ /* 0x002fca000001000c */
        /* <DEDUP_REMOVED lines=67> */
[----:B------:R-:W-:Y:S01]  /*7d10*/  IMAD R6, R7, c[0x0][0x184], R6 ;  /* 0x0000610007067a24 */ /* 0x000fe200078e0206 */
[----:B------:R-:W-:-:S03]  /*7d20*/  MOV R7, R14 ;  /* 0x0000000e00077202 */ /* 0x000fc60000000f00 */
[----:B------:R-:W-:Y:S01]  /*7d30*/  IMAD.IADD R12, R15, 0x1, R6 ;  /* 0x000000010f0c7824 */ /* 0x000fe200078e0206 */
[----:B------:R-:W-:Y:S05]  /*7d40*/  BRA `(.L_x_6755) ;  /* 0x0000003000007947 */ /* 0x000fea0003800000 */
.L_x_6754:
[----:B------:R-:W-:-:S05]  /*7d50*/  IMAD.MOV.U32 R7, RZ, RZ, c[0x0][0x198] ;  /* 0x00006600ff077624 */ /* 0x000fca00078e00ff */
[----:B------:R-:W-:-:S04]  /*7d60*/  LEA R7, -R7, RZ, 0x6 ;  /* 0x000000ff07077211 */ /* 0x000fc800078e31ff */
[----:B------:R-:W-:Y:S02]  /*7d70*/  SHF.R.S32.HI R12, RZ, 0x1f, R7 ;  /* 0x0000001fff0c7819 */ /* 0x000fe40000011407 */
.L_x_6755:
        /* <DEDUP_REMOVED lines=72> */
.L_x_6757:
[----:B------:R-:W-:Y:S05]  /*8200*/  BSYNC B0 ;  /* 0x0000000000007941 */ /* 0x000fea0003800000 */
.L_x_6756:
[----:B------:R-:W0:Y:S01]  /*8210*/  LDGDEPBAR ;  /* 0x00000000000079af */ /* 0x000e220000000000 */
[----:B------:R-:W-:-:S04]  /*8220*/  LEA R168, P1, R7, R168, 0x1 ;  /* 0x000000a807a87211 */ /* 0x000fc800078208ff */
[----:B------:R-:W-:Y:S02]  /*8230*/  LEA.HI.X R167, R7, R167, R12, 0x1, P1 ;  /* 0x000000a707a77211 */ /* 0x000fe400008f0c0c */
.L_x_6753:
        /* <DEDUP_REMOVED lines=39> */
[----:B-1----:R-:W-:-:S04]  /*84b0*/  FMNMX.FTZ R33, R6, R33, !PT ;  /* 0x0000002106217209 */ /* 0x002fc80007810000 */
[C---:B------:R-:W-:Y:S01]  /*84c0*/  FSETP.NEU.FTZ.AND P2, PT, R33.reuse, -INF , PT ;  /* 0xff8000002100780b */ /* 0x040fe20003f5d000 */
[----:B------:R-:W-:Y:S01]  /*84d0*/  FMUL.FTZ R112, R33, c[0x0][0x23c] ;  /* 0x00008f0021707a20 */ /* 0x000fe20000410000 */
[----:B---3--:R-:W-:Y:S02]  /*84e0*/  FMNMX.FTZ R32, R3, R32, !PT ;  /* 0x0000002003207209 */ /* 0x008fe40007810000 */
[----:B------:R-:W-:Y:S02]  /*84f0*/  FSEL R6, R33, RZ, P2 ;  /* 0x000000ff21067208 */ /* 0x000fe40001000000 */
[----:B------:R-:W-:Y:S01]  /*8500*/  FSEL R112, R112, RZ, P2 ;  /* 0x000000ff70707208 */ /* 0x000fe20001000000 */
[C---:B------:R-:W-:Y:S01]  /*8510*/  FMUL.FTZ R103, R32.reuse, c[0x0][0x23c] ;  /* 0x00008f0020677a20 */ /* 0x040fe20000410000 */
[----:B------:R-:W-:-:S03]  /*8520*/  FSETP.NEU.FTZ.AND P1, PT, R32, -INF , PT ;  /* 0xff8000002000780b */ /* 0x000fc60003f3d000 */
[--C-:B------:R-:W-:Y:S01]  /*8530*/  FFMA.FTZ R30, R13, c[0x0][0x23c], -R112.reuse ;  /* 0x00008f000d1e7a23 */ /* 0x100fe20000010870 */
[----:B------:R-:W-:Y:S01]  /*8540*/  FSEL R7, R32, RZ, P1 ;  /* 0x000000ff20077208 */ /* 0x000fe20000800000 */
[----:B--2---:R-:W1:Y:S01]  /*8550*/  LDSM.16.MT88.4 R12, [R138+0x8000] ;  /* 0x008000008a0c783b */ /* 0x004e620000004200 */
[----:B------:R-:W-:Y:S01]  /*8560*/  FSEL R103, R103, RZ, P1 ;  /* 0x000000ff67677208 */ /* 0x000fe20000800000 */
[----:B------:R-:W-:Y:S02]  /*8570*/  FFMA.FTZ R102, R5, c[0x0][0x23c], -R112 ;  /* 0x00008f0005667a23 */ /* 0x000fe40000010870 */
[----:B------:R-:W-:Y:S01]  /*8580*/  FADD.FTZ R5, R101, -R6 ;  /* 0x8000000665057221 */ /* 0x000fe20000010000 */
[----:B------:R-:W-:Y:S01]  /*8590*/  MUFU.EX2 R30, R30 ;  /* 0x0000001e001e7308 */ /* 0x000fe20000000800 */
[----:B------:R-:W-:Y:S02]  /*85a0*/  FADD.FTZ R7, R100, -R7 ;  /* 0x8000000764077221 */ /* 0x000fe40000010000 */
[----:B------:R-:W-:-:S02]  /*85b0*/  FFMA.FTZ R28, R2, c[0x0][0x23c], -R103 ;  /* 0x00008f00021c7a23 */ /* 0x000fc40000010867 */
[--C-:B------:R-:W-:Y:S02]  /*85c0*/  FFMA.FTZ R31, R9, c[0x0][0x23c], -R112.reuse ;  /* 0x00008f00091f7a23 */ /* 0x100fe40000010870 */
[----:B------:R-:W-:Y:S01]  /*85d0*/  FFMA.FTZ R29, R11, c[0x0][0x23c], -R112 ;  /* 0x00008f000b1d7a23 */ /* 0x000fe20000010870 */
[----:B------:R-:W-:Y:S01]  /*85e0*/  MUFU.EX2 R102, R102 ;  /* 0x0000006600667308 */ /* 0x000fe20000000800 */
[--C-:B------:R-:W-:Y:S02]  /*85f0*/  FFMA.FTZ R3, R10, c[0x0][0x23c], -R103.reuse ;  /* 0x00008f000a037a23 */ /* 0x100fe40000010867 */
[--C-:B------:R-:W-:Y:S02]  /*8600*/  FFMA.FTZ R2, R8, c[0x0][0x23c], -R103.reuse ;  /* 0x00008f0008027a23 */ /* 0x100fe40000010867 */
[----:B------:R-:W-:Y:S01]  /*8610*/  FFMA.FTZ R35, R4, c[0x0][0x23c], -R103 ;  /* 0x00008f0004237a23 */ /* 0x000fe20000010867 */
[----:B------:R-:W2:Y:S01]  /*8620*/  LDSM.16.MT88.4 R8, [R137+0x8000] ;  /* 0x008000008908783b */ /* 0x000ea20000004200 */
[----:B------:R-:W-:Y:S01]  /*8630*/  FMUL.FTZ R101, R5, c[0x0][0x23c] ;  /* 0x00008f0005657a20 */ /* 0x000fe20000410000 */
[----:B------:R-:W3:Y:S01]  /*8640*/  MUFU.EX2 R31, R31 ;  /* 0x0000001f001f7308 */ /* 0x000ee20000000800 */
[----:B------:R-:W-:-:S02]  /*8650*/  FMUL.FTZ R34, R7, c[0x0][0x23c] ;  /* 0x00008f0007227a20 */ /* 0x000fc40000410000 */
[--C-:B------:R-:W-:Y:S02]  /*8660*/  FFMA.FTZ R100, R115, c[0x0][0x23c], -R112.reuse ;  /* 0x00008f0073647a23 */ /* 0x100fe40000010870 */
[--C-:B------:R-:W-:Y:S02]  /*8670*/  FFMA.FTZ R115, R113, c[0x0][0x23c], -R112.reuse ;  /* 0x00008f0071737a23 */ /* 0x100fe40000010870 */
[--C-:B------:R-:W-:Y:S01]  /*8680*/  FFMA.FTZ R117, R118, c[0x0][0x23c], -R103.reuse ;  /* 0x00008f0076757a23 */ /* 0x100fe20000010867 */
[----:B------:R-:W4:Y:S01]  /*8690*/  MUFU.EX2 R29, R29 ;  /* 0x0000001d001d7308 */ /* 0x000f220000000800 */
[--C-:B------:R-:W-:Y:S02]  /*86a0*/  FFMA.FTZ R113, R23, c[0x0][0x23c], -R112.reuse ;  /* 0x00008f0017717a23 */ /* 0x100fe40000010870 */
[----:B------:R-:W-:Y:S02]  /*86b0*/  FFMA.FTZ R114, R21, c[0x0][0x23c], -R112 ;  /* 0x00008f0015727a23 */ /* 0x000fe40000010870 */
[----:B------:R-:W-:-:S02]  /*86c0*/  FFMA.FTZ R116, R116, c[0x0][0x23c], -R103 ;  /* 0x00008f0074747a23 */ /* 0x000fc40000010867 */
[--C-:B------:R-:W-:Y:S01]  /*86d0*/  FFMA.FTZ R118, R22, c[0x0][0x23c], -R103.reuse ;  /* 0x00008f0016767a23 */ /* 0x100fe20000010867 */
[----:B------:R-:W-:Y:S01]  /*86e0*/  MUFU.EX2 R28, R28 ;  /* 0x0000001c001c7308 */ /* 0x000fe20000000800 */
[----:B---3--:R-:W-:Y:S01]  /*86f0*/  F2FP.BF16.PACK_AB R4, R31, R102 ;  /* 0x000000661f04723e */ /* 0x008fe200000010ff */
[--C-:B------:R-:W-:Y:S02]  /*8700*/  FFMA.FTZ R119, R20, c[0x0][0x23c], -R103.reuse ;  /* 0x00008f0014777a23 */ /* 0x100fe40000010867 */
[----:B------:R-:W-:Y:S01]  /*8710*/  LDSM.16.MT88.4 R20, [R140+0xa800] ;  /* 0x00a800008c14783b */ /* 0x000fe20000004200 */
[--C-:B------:R-:W-:Y:S02]  /*8720*/  FFMA.FTZ R121, R127, c[0x0][0x23c], -R112.reuse ;  /* 0x00008f007f797a23 */ /* 0x100fe40000010870 */
[----:B------:R-:W-:Y:S01]  /*8730*/  FFMA.FTZ R122, R125, c[0x0][0x23c], -R112 ;  /* 0x00008f007d7a7a23 */ /* 0x000fe20000010870 */
[----:B------:R-:W3:Y:S01]  /*8740*/  MUFU.EX2 R3, R3 ;  /* 0x0000000300037308 */ /* 0x000ee20000000800 */
[----:B----4-:R-:W-:Y:S01]  /*8750*/  F2FP.BF16.PACK_AB R6, R29, R30 ;  /* 0x0000001e1d06723e */ /* 0x010fe200000010ff */
[----:B------:R-:W-:-:S02]  /*8760*/  FFMA.FTZ R127, R124, c[0x0][0x23c], -R103 ;  /* 0x00008f007c7f7a23 */ /* 0x000fc40000010867 */
[--C-:B------:R-:W-:Y:S02]  /*8770*/  FFMA.FTZ R126, R27, c[0x0][0x23c], -R112.reuse ;  /* 0x00008f001b7e7a23 */ /* 0x100fe40000010870 */
[----:B------:R-:W-:Y:S02]  /*8780*/  FFMA.FTZ R123, R25, c[0x0][0x23c], -R112 ;  /* 0x00008f00197b7a23 */ /* 0x000fe40000010870 */
[----:B------:R-:W-:Y:S01]  /*8790*/  MUFU.EX2 R2, R2 ;  /* 0x0000000200027308 */ /* 0x000fe20000000800 */
[--C-:B------:R-:W-:Y:S02]  /*87a0*/  FFMA.FTZ R128, R26, c[0x0][0x23c], -R103.reuse ;  /* 0x00008f001a807a23 */ /* 0x100fe40000010867 */
[--C-:B------:R-:W-:Y:S02]  /*87b0*/  FFMA.FTZ R124, R24, c[0x0][0x23c], -R103.reuse ;  /* 0x00008f00187c7a23 */ /* 0x100fe40000010867 */
[--C-:B------:R-:W-:Y:S01]  /*87c0*/  FFMA.FTZ R125, R120, c[0x0][0x23c], -R103.reuse ;  /* 0x00008f00787d7a23 */ /* 0x100fe20000010867 */
[----:B------:R-:W-:Y:S01]  /*87d0*/  LDSM.16.MT88.4 R24, [R137+0x9000] ;  /* 0x009000008918783b */ /* 0x000fe20000004200 */
[--C-:B------:R-:W-:Y:S01]  /*87e0*/  FFMA.FTZ R106, R106, c[0x0][0x23c], -R103.reuse ;  /* 0x00008f006a6a7a23 */ /* 0x100fe20000010867 */
[----:B------:R-:W4:Y:S01]  /*87f0*/  MUFU.EX2 R35, R35 ;  /* 0x0000002300237308 */ /* 0x000f220000000800 */
[----:B---3--:R-:W-:Y:S01]  /*8800*/  F2FP.BF16.PACK_AB R5, R3, R28 ;  /* 0x0000001c0305723e */ /* 0x008fe200000010ff */
[----:B------:R-:W-:-:S06]  /*8810*/  FFMA.FTZ R104, R104, c[0x0][0x23c], -R103 ;  /* 0x00008f0068687a23 */ /* 0x000fcc0000010867 */
[----:B------:R-:W3:Y:S08]  /*8820*/  MUFU.EX2 R101, R101 ;  /* 0x0000006500657308 */ /* 0x000ef00000000800 */
[----:B------:R-:W5:Y:S01]  /*8830*/  MUFU.EX2 R34, R34 ;  /* 0x0000002200227308 */ /* 0x000f620000000800 */
[----:B----4-:R-:W-:Y:S01]  /*8840*/  F2FP.BF16.PACK_AB R7, R35, R2 ;  /* 0x000000022307723e */ /* 0x010fe200000010ff */
[----:B---3--:R-:W-:-:S06]  /*8850*/  FMUL.FTZ R88, R88, R101 ;  /* 0x0000006558587220 */ /* 0x008fcc0000410000 */
[----:B------:R-:W3:Y:S01]  /*8860*/  MUFU.EX2 R100, R100 ;  /* 0x0000006400647308 */ /* 0x000ee20000000800 */
[-C--:B------:R-:W-:Y:S02]  /*8870*/  FMUL.FTZ R89, R89, R101.reuse ;  /* 0x0000006559597220 */ /* 0x080fe40000410000 */
[-C--:B------:R-:W-:Y:S02]  /*8880*/  FMUL.FTZ R84, R84, R101.reuse ;  /* 0x0000006554547220 */ /* 0x080fe40000410000 */
[----:B------:R-:W-:Y:S02]  /*8890*/  FMUL.FTZ R85, R85, R101 ;  /* 0x0000006555557220 */ /* 0x000fe40000410000 */
[-C--:B-----5:R-:W-:Y:S01]  /*88a0*/  FMUL.FTZ R90, R90, R34.reuse ;  /* 0x000000225a5a7220 */ /* 0x0a0fe20000410000 */
[----:B------:R-:W4:Y:S01]  /*88b0*/  MUFU.EX2 R115, R115 ;  /* 0x0000007300737308 */ /* 0x000f220000000800 */
        /* <DEDUP_REMOVED lines=26> */
[----:B------:R-:W5:Y:S01]  /*8a60*/  MUFU.EX2 R117, R117 ;  /* 0x0000007500757308 */ /* 0x000f620000000800 */
        /* <DEDUP_REMOVED lines=9> */
[----:B------:R-:W2:Y:S01]  /*8b00*/  MUFU.EX2 R119, R119 ;  /* 0x0000007700777308 */ /* 0x000ea20000000800 */
[-C--:B------:R-:W-:Y:S01]  /*8b10*/  FMUL.FTZ R94, R94, R34.reuse ;  /* 0x000000225e5e7220 */ /* 0x080fe20000410000 */
[----:B------:R-:W-:Y:S01]  /*8b20*/  HMMA.16816.F32.BF16 R96, R4, R16, R96 ;  /* 0x000000100460723c */ /* 0x000fe20000041860 */
[----:B------:R-:W-:Y:S02]  /*8b30*/  FMUL.FTZ R95, R95, R34 ;  /* 0x000000225f5f7220 */ /* 0x000fe40000410000 */
[----:B------:R-:W-:-:S02]  /*8b40*/  FMUL.FTZ R44, R44, R101 ;  /* 0x000000652c2c7220 */ /* 0x000fc40000410000 */
[-C--:B------:R-:W-:Y:S01]  /*8b50*/  FMUL.FTZ R45, R45, R101.reuse ;  /* 0x000000652d2d7220 */ /* 0x080fe20000410000 */
[----:B------:R-:W2:Y:S01]  /*8b60*/  MUFU.EX2 R121, R121 ;  /* 0x0000007900797308 */ /* 0x000ea20000000800 */
[-C--:B------:R-:W-:Y:S01]  /*8b70*/  FMUL.FTZ R46, R46, R34.reuse ;  /* 0x000000222e2e7220 */ /* 0x080fe20000410000 */
[C---:B-1----:R-:W-:Y:S01]  /*8b80*/  HMMA.16816.F32.BF16 R36, R4.reuse, R12, R36 ;  /* 0x0000000c0424723c */ /* 0x042fe20000041824 */
[-C--:B------:R-:W-:Y:S02]  /*8b90*/  FMUL.FTZ R47, R47, R34.reuse ;  /* 0x000000222f2f7220 */ /* 0x080fe40000410000 */
[-C--:B------:R-:W-:Y:S02]  /*8ba0*/  FMUL.FTZ R48, R48, R101.reuse ;  /* 0x0000006530307220 */ /* 0x080fe40000410000 */
[----:B------:R-:W-:Y:S01]  /*8bb0*/  FMUL.FTZ R49, R49, R101 ;  /* 0x0000006531317220 */ /* 0x000fe20000410000 */
[----:B------:R-:W1:Y:S01]  /*8bc0*/  MUFU.EX2 R126, R126 ;  /* 0x0000007e007e7308 */ /* 0x000e620000000800 */
        /* <DEDUP_REMOVED lines=8> */
[----:B------:R-:W3:Y:S01]  /*8c50*/  LDSM.16.MT88.4 R16, [R136+0x8000] ;  /* 0x008000008810783b */ /* 0x000ee20000004200 */
[-C--:B------:R-:W-:Y:S02]  /*8c60*/  FMUL.FTZ R54, R54, R34.reuse ;  /* 0x0000002236367220 */ /* 0x080fe40000410000 */
[----:B------:R-:W-:Y:S02]  /*8c70*/  FMUL.FTZ R55, R55, R34 ;  /* 0x0000002237377220 */ /* 0x000fe40000410000 */
[-C--:B------:R-:W-:Y:S01]  /*8c80*/  FMUL.FTZ R56, R56, R101.reuse ;  /* 0x0000006538387220 */ /* 0x080fe20000410000 */
[----:B------:R-:W-:Y:S01]  /*8c90*/  MUFU.EX2 R123, R123 ;  /* 0x0000007b007b7308 */ /* 0x000fe20000000800 */
[----:B--2---:R-:W-:Y:S01]  /*8ca0*/  HMMA.16816.F32.BF16 R44, R4, R8, R44 ;  /* 0x00000008042c723c */ /* 0x004fe2000004182c */
[----:B------:R-:W-:-:S02]  /*8cb0*/  FMUL.FTZ R57, R57, R101 ;  /* 0x0000006539397220 */ /* 0x000fc40000410000 */
[-C--:B------:R-:W-:Y:S02]  /*8cc0*/  FMUL.FTZ R58, R58, R34.reuse ;  /* 0x000000223a3a7220 */ /* 0x080fe40000410000 */
[-C--:B------:R-:W-:Y:S02]  /*8cd0*/  FMUL.FTZ R59, R59, R34.reuse ;  /* 0x000000223b3b7220 */ /* 0x080fe40000410000 */
[-C--:B------:R-:W-:Y:S01]  /*8ce0*/  FMUL.FTZ R72, R72, R101.reuse ;  /* 0x0000006548487220 */ /* 0x080fe20000410000 */
[----:B------:R-:W-:Y:S01]  /*8cf0*/  HMMA.16816.F32.BF16 R48, R4, R10, R48 ;  /* 0x0000000a0430723c */ /* 0x000fe20000041830 */
[----:B------:R-:W2:Y:S01]  /*8d00*/  LDSM.16.MT88.4 R8, [R136+0xa000] ;  /* 0x00a000008808783b */ /* 0x000ea20000004200 */
        /* <DEDUP_REMOVED lines=22> */
[----:B---3--:R-:W-:Y:S01]  /*8e70*/  HMMA.16816.F32.BF16 R72, R4, R16, R72 ;  /* 0x000000100448723c */ /* 0x008fe20000041848 */
[----:B------:R-:W-:Y:S01]  /*8e80*/  FFMA.FTZ R102, R170, R101, R102 ;  /* 0x00000065aa667223 */ /* 0x000fe20000010066 */
[----:B------:R-:W-:Y:S01]  /*8e90*/  MOV R101, R33 ;  /* 0x0000002100657202 */ /* 0x000fe20000000f00 */
[----:B------:R-:W-:Y:S01]  /*8ea0*/  MUFU.EX2 R106, R106 ;  /* 0x0000006a006a7308 */ /* 0x000fe20000000800 */
[----:B------:R-:W-:-:S02]  /*8eb0*/  FFMA.FTZ R28, R169, R34, R28 ;  /* 0x00000022a91c7223 */ /* 0x000fc4000001001c */
[----:B------:R-:W-:Y:S02]  /*8ec0*/  FADD.FTZ R31, R31, R102 ;  /* 0x000000661f1f7221 */ /* 0x000fe40000010000 */
[C---:B------:R-:W-:Y:S01]  /*8ed0*/  HMMA.16816.F32.BF16 R68, R4.reuse, R18, R68 ;  /* 0x000000120444723c */ /* 0x040fe20000041844 */
[----:B------:R-:W3:Y:S01]  /*8ee0*/  LDSM.16.MT88.4 R16, [R140+0x8800] ;  /* 0x008800008c10783b */ /* 0x000ee20000004200 */
[----:B------:R-:W-:Y:S01]  /*8ef0*/  FADD.FTZ R3, R3, R28 ;  /* 0x0000001c03037221 */ /* 0x000fe20000010000 */
[----:B------:R-:W-:Y:S01]  /*8f00*/  MUFU.EX2 R104, R104 ;  /* 0x0000006800687308 */ /* 0x000fe20000000800 */
[----:B------:R-:W-:Y:S02]  /*8f10*/  FADD.FTZ R30, R30, R31 ;  /* 0x0000001f1e1e7221 */ /* 0x000fe40000010000 */
[----:B------:R-:W-:Y:S02]  /*8f20*/  FADD.FTZ R2, R2, R3 ;  /* 0x0000000302027221 */ /* 0x000fe40000010000 */
[----:B--2---:R-:W-:Y:S01]  /*8f30*/  HMMA.16816.F32.BF16 R60, R4, R8, R60 ;  /* 0x00000008043c723c */ /* 0x004fe2000004183c */
[----:B------:R-:W-:-:S02]  /*8f40*/  FADD.FTZ R29, R29, R30 ;  /* 0x0000001e1d1d7221 */ /* 0x000fc40000010000 */
[----:B------:R-:W-:Y:S02]  /*8f50*/  FADD.FTZ R35, R35, R2 ;  /* 0x0000000223237221 */ /* 0x000fe40000010000 */
[----:B------:R-:W-:-:S03]  /*8f60*/  FADD.FTZ R2, R100, R29 ;  /* 0x0000001d64027221 */ /* 0x000fc60000010000 */
[----:B------:R-:W-:Y:S01]  /*8f70*/  HMMA.16816.F32.BF16 R64, R4, R10, R64 ;  /* 0x0000000a0440723c */ /* 0x000fe20000041840 */
[----:B------:R-:W2:Y:S01]  /*8f80*/  LDSM.16.MT88.4 R8, [R137+0x8800] ;  /* 0x008800008908783b */ /* 0x000ea20000004200 */
[----:B----4-:R-:W-:-:S05]  /*8f90*/  FADD.FTZ R2, R115, R2 ;  /* 0x0000000273027221 */ /* 0x010fca0000010000 */
[----:B------:R-:W-:Y:S02]  /*8fa0*/  F2FP.BF16.PACK_AB R4, R115, R100 ;  /* 0x000000647304723e */ /* 0x000fe400000010ff */
[----:B-----5:R-:W-:Y:S01]  /*8fb0*/  F2FP.BF16.PACK_AB R5, R117, R116 ;  /* 0x000000747505723e */ /* 0x020fe200000010ff */
[----:B------:R-:W-:Y:S01]  /*8fc0*/  FADD.FTZ R116, R116, R35 ;  /* 0x0000002374747221 */ /* 0x000fe20000010000 */
[C---:B------:R-:W-:Y:S01]  /*8fd0*/  F2FP.BF16.PACK_AB R6, R114.reuse, R113 ;  /* 0x000000717206723e */ /* 0x040fe200000010ff */
[----:B------:R-:W-:Y:S01]  /*8fe0*/  FADD.FTZ R113, R113, R2 ;  /* 0x0000000271717221 */ /* 0x000fe20000010000 */
[----:B------:R-:W-:Y:S01]  /*8ff0*/  F2FP.BF16.PACK_AB R7, R119, R118 ;  /* 0x000000767707723e */ /* 0x000fe200000010ff */
[----:B------:R-:W-:Y:S01]  /*9000*/  FADD.FTZ R117, R117, R116 ;  /* 0x0000007475757221 */ /* 0x000fe20000010000 */
[----:B------:R-:W-:Y:S01]  /*9010*/  MOV R100, R32 ;  /* 0x0000002000647202 */ /* 0x000fe20000000f00 */
[----:B------:R-:W-:Y:S02]  /*9020*/  FADD.FTZ R114, R114, R113 ;  /* 0x0000007172727221 */ /* 0x000fe40000010000 */
[----:B------:R-:W-:-:S02]  /*9030*/  FADD.FTZ R2, R118, R117 ;  /* 0x0000007576027221 */ /* 0x000fc40000010000 */
[----:B-1----:R-:W-:Y:S01]  /*9040*/  HMMA.16816.F32.BF16 R88, R4, R12, R88 ;  /* 0x0000000c0458723c */ /* 0x002fe20000041858 */
[----:B------:R-:W-:Y:S02]  /*9050*/  FADD.FTZ R3, R121, R114 ;  /* 0x0000007279037221 */ /* 0x000fe40000010000 */
[----:B------:R-:W-:Y:S02]  /*9060*/  FADD.FTZ R2, R119, R2 ;  /* 0x0000000277027221 */ /* 0x000fe40000010000 */
[----:B------:R-:W-:-:S03]  /*9070*/  FADD.FTZ R3, R126, R3 ;  /* 0x000000037e037221 */ /* 0x000fc60000010000 */
        /* <DEDUP_REMOVED lines=9> */
[C---:B-1----:R-:W-:Y:S08]  /*9110*/  HMMA.16816.F32.BF16 R44, R4.reuse, R12, R44 ;  /* 0x0000000c042c723c */ /* 0x042ff0000004182c */
[C---:B------:R-:W-:Y:S01]  /*9120*/  HMMA.16816.F32.BF16 R48, R4.reuse, R14, R48 ;  /* 0x0000000e0430723c */ /* 0x040fe20000041830 */
[----:B------:R-:W1:Y:S07]  /*9130*/  LDSM.16.MT88.4 R12, [R136+0xa800] ;  /* 0x00a80000880c783b */ /* 0x000e6e0000004200 */
[C---:B---3--:R-:W-:Y:S08]  /*9140*/  HMMA.16816.F32.BF16 R72, R4.reuse, R16, R72 ;  /* 0x000000100448723c */ /* 0x048ff00000041848 */
[C---:B------:R-:W-:Y:S01]  /*9150*/  HMMA.16816.F32.BF16 R68, R4.reuse, R18, R68 ;  /* 0x000000120444723c */ /* 0x040fe20000041844 */
[----:B------:R-:W3:Y:S07]  /*9160*/  LDSM.16.MT88.4 R16, [R136+0x9000] ;  /* 0x009000008810783b */ /* 0x000eee0000004200 */
[C---:B------:R-:W-:Y:S01]  /*9170*/  HMMA.16816.F32.BF16 R40, R4.reuse, R22, R40 ;  /* 0x000000160428723c */ /* 0x040fe20000041828 */
[----:B------:R-:W4:Y:S07]  /*9180*/  LDSM.16.MT88.4 R20, [R138+0x9000] ;  /* 0x009000008a14783b */ /* 0x000f2e0000004200 */
        /* <DEDUP_REMOVED lines=12> */
[C---:B---3--:R-:W-:Y:S08]  /*9250*/  HMMA.16816.F32.BF16 R72, R4.reuse, R16, R72 ;  /* 0x000000100448723c */ /* 0x048ff00000041848 */
[C---:B------:R-:W-:Y:S01]  /*9260*/  HMMA.16816.F32.BF16 R68, R4.reuse, R18, R68 ;  /* 0x000000120444723c */ /* 0x040fe20000041844 */
[----:B------:R-:W3:Y:S07]  /*9270*/  LDSM.16.MT88.4 R16, [R137+0xb000] ;  /* 0x00b000008910783b */ /* 0x000eee0000004200 */
        /* <DEDUP_REMOVED lines=15> */
[----:B------:R-:W-:-:S02]  /*9370*/  FFMA.FTZ R24, R111, c[0x0][0x23c], -R112 ;  /* 0x00008f006f187a23 */ /* 0x000fc40000010870 */
[--C-:B------:R-:W-:Y:S02]  /*9380*/  FFMA.FTZ R107, R108, c[0x0][0x23c], -R103.reuse ;  /* 0x00008f006c6b7a23 */ /* 0x100fe40000010867 */
[----:B------:R-:W-:Y:S01]  /*9390*/  FFMA.FTZ R103, R105, c[0x0][0x23c], -R103 ;  /* 0x00008f0069677a23 */ /* 0x000fe20000010867 */
[----:B------:R-:W-:Y:S01]  /*93a0*/  MUFU.EX2 R25, R25 ;  /* 0x0000001900197308 */ /* 0x000fe20000000800 */
[--C-:B------:R-:W-:Y:S01]  /*93b0*/  FFMA.FTZ R26, R109, c[0x0][0x23c], -R112.reuse ;  /* 0x00008f006d1a7a23 */ /* 0x100fe20000010870 */
[----:B----4-:R-:W-:Y:S01]  /*93c0*/  HMMA.16816.F32.BF16 R60, R4, R20, R60 ;  /* 0x00000014043c723c */ /* 0x010fe2000004183c */
[----:B------:R-:W-:-:S05]  /*93d0*/  FFMA.FTZ R27, R110, c[0x0][0x23c], -R112 ;  /* 0x00008f006e1b7a23 */ /* 0x000fca0000010870 */
[----:B------:R-:W4:Y:S02]  /*93e0*/  MUFU.EX2 R24, R24 ;  /* 0x0000001800187308 */ /* 0x000f240000000800 */
[C---:B--2---:R-:W-:Y:S06]  /*93f0*/  HMMA.16816.F32.BF16 R44, R4.reuse, R8, R44 ;  /* 0x00000008042c723c */ /* 0x044fec000004182c */
[----:B------:R-:W-:Y:S02]  /*9400*/  MUFU.EX2 R26, R26 ;  /* 0x0000001a001a7308 */ /* 0x000fe40000000800 */
[C---:B------:R-:W-:Y:S01]  /*9410*/  HMMA.16816.F32.BF16 R48, R4.reuse, R10, R48 ;  /* 0x0000000a0430723c */ /* 0x040fe20000041830 */
[----:B------:R-:W2:Y:S05]  /*9420*/  LDSM.16.MT88.4 R8, [R137+0x9800] ;  /* 0x009800008908783b */ /* 0x000eaa0000004200 */
[----:B------:R-:W5:Y:S02]  /*9430*/  MUFU.EX2 R27, R27 ;  /* 0x0000001b001b7308 */ /* 0x000f640000000800 */
[----:B------:R-:W-:Y:S06]  /*9440*/  HMMA.16816.F32.BF16 R64, R4, R22, R64 ;  /* 0x000000160440723c */ /* 0x000fec0000041840 */
        /* <DEDUP_REMOVED lines=8> */
[----:B-1----:R-:W-:Y:S02]  /*94d0*/  F2FP.BF16.PACK_AB R5, R106, R107 ;  /* 0x0000006b6a05723e */ /* 0x002fe400000010ff */
[----:B----4-:R-:W-:-:S07]  /*94e0*/  F2FP.BF16.PACK_AB R7, R21, R104 ;  /* 0x000000681507723e */ /* 0x010fce00000010ff */
        /* <DEDUP_REMOVED lines=26> */
[----:B---3--:R-:W-:Y:S03]  /*9690*/  HMMA.16816.F32.BF16 R60, R4, R16, R60 ;  /* 0x00000010043c723c */ /* 0x008fe6000004183c */
[----:B------:R-:W-:-:S05]  /*96a0*/  FADD.FTZ R169, R21, R104 ;  /* 0x0000006815a97221 */ /* 0x000fca0000010000 */
[----:B------:R-:W-:Y:S08]  /*96b0*/  HMMA.16816.F32.BF16 R64, R4, R18, R64 ;  /* 0x000000120440723c */ /* 0x000ff00000041840 */
.L_x_6750:
        /* <DEDUP_REMOVED lines=12> */
.L_x_6762:
        /* <DEDUP_REMOVED lines=65> */
.L_x_6759:
[----:B------:R-:W-:Y:S02]  /*9b90*/  ISETP.GE.AND P4, PT, R160, c[0x0][0x220], PT ;  /* 0x00008800a0007a0c */ /* 0x000fe40003f86270 */
[----:B------:R-:W-:Y:S02]  /*9ba0*/  LEA R106, P2, R103, R172, 0x1 ;  /* 0x000000ac676a7211 */ /* 0x000fe400078408ff */
[----:B------:R-:W-:Y:S02]  /*9bb0*/  ISETP.GE.AND P3, PT, R149, c[0x0][0x220], PT ;  /* 0x0000880095007a0c */ /* 0x000fe40003f66270 */
[----:B------:R-:W-:Y:S02]  /*9bc0*/  LEA.HI.X R107, R103, R171, R2, 0x1, P2 ;  /* 0x000000ab676b7211 */ /* 0x000fe400010f0c02 */
[C---:B------:R-:W-:Y:S04]  /*9bd0*/  IADD3 R101, P1, R162.reuse, R103, RZ ;  /* 0x00000067a2657210 */ /* 0x040fe80007f3e0ff */
[----:B------:R-:W-:Y:S01]  /*9be0*/  IADD3.X R100, R159, R2, RZ, P1, !PT ;  /* 0x000000029f647210 */ /* 0x000fe20000ffe4ff */
[----:B------:R-:W-:Y:S01]  /*9bf0*/  @P4 STS.128 [R156+0x8000], RZ ;  /* 0x008000ff9c004388 */ /* 0x000fe20000000c00 */
[CC--:B------:R-:W-:Y:S02]  /*9c00*/  @!P4 LEA R176, P5, R101.reuse, R172.reuse, 0x1 ;  /* 0x000000ac65b0c211 */ /* 0x0c0fe400078a08ff */
[C---:B------:R-:W-:Y:S02]  /*9c10*/  IADD3 R103, P2, R162.reuse, R101, RZ ;  /* 0x00000065a2677210 */ /* 0x040fe40007f5e0ff */
        /* <DEDUP_REMOVED lines=9> */
[----:B------:R-:W-:Y:S02]  /*9cb0*/  IADD3.X R100, R159, R100, RZ, P2, !PT ;  /* 0x000000649f647210 */ /* 0x000fe400017fe4ff */
[C---:B------:R-:W-:Y:S02]  /*9cc0*/  @!P3 LEA R102, P2, R103.reuse, R172, 0x1 ;  /* 0x000000ac6766b211 */ /* 0x040fe400078408ff */
[C-C-:B------:R-:W-:Y:S02]  /*9cd0*/  @!P4 LEA.HI.X R181, R103.reuse, R171, R100.reuse, 0x1, P6 ;  /* 0x000000ab67b5c211 */ /* 0x140fe400030f0c64 */
[----:B------:R-:W-:Y:S01]  /*9ce0*/  @!PT LDS RZ, [RZ] ;  /* 0x00000000fffff984 */ /* 0x000fe20000000800 */
[----:B------:R-:W-:Y:S01]  /*9cf0*/  @!PT LDS RZ, [RZ] ;  /* 0x00000000fffff984 */ /* 0x000fe20000000800 */
[----:B------:R-:W-:Y:S01]  /*9d00*/  @!PT LDS RZ, [RZ] ;  /* 0x00000000fffff984 */ /* 0x000fe20000000800 */
[----:B------:R1:W-:Y:S01]  /*9d10*/  @!P3 LDGSTS.E.BYPASS.LTC128B.128 [R156+0xa000], [R106.64+0x80] ;  /* 0x0a0000806a9cbfae */ /* 0x0003e2000b901d48 */
[----:B------:R-:W-:Y:S02]  /*9d20*/  IADD3 R101, P1, R162, R103, RZ ;  /* 0x00000067a2657210 */ /* 0x000fe40007f3e0ff */
[-C--:B------:R-:W-:Y:S02]  /*9d30*/  @!P3 LEA.HI.X R103, R103, R171.reuse, R100, 0x1, P2 ;  /* 0x000000ab6767b211 */ /* 0x080fe400010f0c64 */
[----:B------:R-:W-:Y:S02]  /*9d40*/  IADD3.X R2, R159, R100, RZ, P1, !PT ;  /* 0x000000649f027210 */ /* 0x000fe40000ffe4ff */
[----:B------:R-:W-:Y:S01]  /*9d50*/  @P4 STS.128 [R156+0x8800], RZ ;  /* 0x008800ff9c004388 */ /* 0x000fe20000000c00 */
[CC--:B------:R-:W-:Y:S02]  /*9d60*/  @!P4 LEA R178, P5, R101.reuse, R172.reuse, 0x1 ;  /* 0x000000ac65b2c211 */ /* 0x0c0fe400078a08ff */
        /* <DEDUP_REMOVED lines=39> */
[----:B------:R-:W-:Y:S01]  /*9fe0*/  LDSM.16.M88.4 R128, [R145] ;  /* 0x000000009180783b */ /* 0x000fe20000000200 */
[C---:B-1----:R-:W-:Y:S06]  /*9ff0*/  HMMA.16816.F32.BF16 R4, R108.reuse, R112, RZ ;  /* 0x000000706c04723c */ /* 0x042fec00000418ff */
[----:B------:R-:W1:Y:S02]  /*a000*/  LDSM.16.M88.4 R132, [R144] ;  /* 0x000000009084783b */ /* 0x000e640000000200 */
[C---:B------:R-:W-:Y:S05]  /*a010*/  HMMA.16816.F32.BF16 R8, R108.reuse, R114, RZ ;  /* 0x000000726c08723c */ /* 0x040fea00000418ff */
[----:B------:R-:W-:Y:S03]  /*a020*/  LDSM.16.M88.4 R112, [R144+0x1000] ;  /* 0x001000009070783b */ /* 0x000fe60000000200 */
[C---:B--2---:R-:W-:Y:S04]  /*a030*/  HMMA.16816.F32.BF16 R12, R108.reuse, R116, RZ ;  /* 0x000000746c0c723c */ /* 0x044fe800000418ff */
[----:B-----5:R-:W-:Y:S04]  /*a040*/  LDSM.16.M88.4 R100, [R141+0x1800] ;  /* 0x001800008d64783b */ /* 0x020fe80000000200 */
[C---:B------:R-:W-:Y:S03]  /*a050*/  HMMA.16816.F32.BF16 R16, R108.reuse, R118, RZ ;  /* 0x000000766c10723c */ /* 0x040fe600000418ff */
[----:B------:R-:W-:Y:S05]  /*a060*/  LDSM.16.M88.4 R116, [R144+0x1800] ;  /* 0x001800009074783b */ /* 0x000fea0000000200 */
[C---:B------:R-:W-:Y:S08]  /*a070*/  HMMA.16816.F32.BF16 R20, R108.reuse, R120, RZ ;  /* 0x000000786c14723c */ /* 0x040ff000000418ff */
[C---:B------:R-:W-:Y:S01]  /*a080*/  HMMA.16816.F32.BF16 R24, R108.reuse, R122, RZ ;  /* 0x0000007a6c18723c */ /* 0x040fe200000418ff */
[----:B------:R-:W-:Y:S07]  /*a090*/  LDSM.16.M88.4 R120, [R143] ;  /* 0x000000008f78783b */ /* 0x000fee0000000200 */
[C---:B---3--:R-:W-:Y:S08]  /*a0a0*/  HMMA.16816.F32.BF16 R28, R108.reuse, R124, RZ ;  /* 0x0000007c6c1c723c */ /* 0x048ff000000418ff */
[----:B------:R-:W-:Y:S01]  /*a0b0*/  HMMA.16816.F32.BF16 R32, R108, R126, RZ ;  /* 0x0000007e6c20723c */ /* 0x000fe200000418ff */
[----:B------:R-:W2:Y:S07]  /*a0c0*/  LDSM.16.M88.4 R108, [R144+0x800] ;  /* 0x00080000906c783b */ /* 0x000eae0000000200 */
[C---:B-1----:R-:W-:Y:S01]  /*a0d0*/  HMMA.16816.F32.BF16 R4, R128.reuse, R132, R4 ;  /* 0x000000848004723c */ /* 0x042fe20000041804 */
[----:B------:R-:W1:Y:S07]  /*a0e0*/  LDSM.16.M88.4 R124, [R139+0x4000] ;  /* 0x004000008b7c783b */ /* 0x000e6e0000000200 */
[C---:B------:R-:W-:Y:S08]  /*a0f0*/  HMMA.16816.F32.BF16 R8, R128.reuse, R134, R8 ;  /* 0x000000868008723c */ /* 0x040ff00000041808 */
        /* <DEDUP_REMOVED lines=8> */
[----:B------:R-:W5:Y:S07]  /*a180*/  LDSM.16.M88.4 R116, [R139+0x5800] ;  /* 0x005800008b74783b */ /* 0x000f6e0000000200 */
[C---:B-1----:R-:W-:Y:S01]  /*a190*/  HMMA.16816.F32.BF16 R4, R120.reuse, R124, R4 ;  /* 0x0000007c7804723c */ /* 0x042fe20000041804 */
[----:B------:R-:W-:Y:S07]  /*a1a0*/  LDSM.16.M88.4 R128, [R141] ;  /* 0x000000008d80783b */ /* 0x000fee0000000200 */
        /* <DEDUP_REMOVED lines=11> */
[C---:B-1----:R-:W-:Y:S01]  /*a260*/  HMMA.16816.F32.BF16 R4, R124.reuse, R128, R4 ;  /* 0x000000807c04723c */ /* 0x042fe20000041804 */
[----:B------:R-:W1:Y:S07]  /*a270*/  LDSM.16.M88.4 R120, [R146+0x6000] ;  /* 0x006000009278783b */ /* 0x000e6e0000000200 */
[C---:B------:R-:W-:Y:S08]  /*a280*/  HMMA.16816.F32.BF16 R8, R124.reuse, R130, R8 ;  /* 0x000000827c08723c */ /* 0x040ff00000041808 */
[C---:B--2---:R-:W-:Y:S08]  /*a290*/  HMMA.16816.F32.BF16 R12, R124.reuse, R108, R12 ;  /* 0x0000006c7c0c723c */ /* 0x044ff0000004180c */
[C---:B------:R-:W-:Y:S01]  /*a2a0*/  HMMA.16816.F32.BF16 R16, R124.reuse, R110, R16 ;  /* 0x0000006e7c10723c */ /* 0x040fe20000041810 */
[----:B------:R-:W-:Y:S07]  /*a2b0*/  LDSM.16.M88.4 R108, [R146+0x7000] ;  /* 0x00700000926c783b */ /* 0x000fee0000000200 */
[C---:B---3--:R-:W-:Y:S08]  /*a2c0*/  HMMA.16816.F32.BF16 R20, R124.reuse, R112, R20 ;  /* 0x000000707c14723c */ /* 0x048ff00000041814 */
[C---:B------:R-:W-:Y:S01]  /*a2d0*/  HMMA.16816.F32.BF16 R24, R124.reuse, R114, R24 ;  /* 0x000000727c18723c */ /* 0x040fe20000041818 */
[----:B------:R-:W-:Y:S07]  /*a2e0*/  LDSM.16.M88.4 R112, [R146+0x7800] ;  /* 0x007800009270783b */ /* 0x000fee0000000200 */
[C---:B------:R-:W-:Y:S08]  /*a2f0*/  HMMA.16816.F32.BF16 R28, R124.reuse, R100, R28 ;  /* 0x000000647c1c723c */ /* 0x040ff0000004181c */
[----:B------:R-:W-:Y:S01]  /*a300*/  HMMA.16816.F32.BF16 R32, R124, R102, R32 ;  /* 0x000000667c20723c */ /* 0x000fe20000041820 */
[----:B------:R-:W2:Y:S07]  /*a310*/  LDSM.16.M88.4 R100, [R146+0x6800] ;  /* 0x006800009264783b */ /* 0x000eae0000000200 */
[C---:B-1----:R-:W-:Y:S01]  /*a320*/  HMMA.16816.F32.BF16 R4, R116.reuse, R120, R4 ;  /* 0x000000787404723c */ /* 0x042fe20000041804 */
[----:B------:R-:W-:Y:S07]  /*a330*/  LDSM.16.M88.4 R124, [R144+0x2000] ;  /* 0x00200000907c783b */ /* 0x000fee0000000200 */
        /* <DEDUP_REMOVED lines=11> */
[----:B------:R-:W-:Y:S01]  /*a3f0*/  LDSM.16.M88.4 R116, [R143+0x2000] ;  /* 0x002000008f74783b */ /* 0x000fe20000000200 */
        /* <DEDUP_REMOVED lines=23> */
[----:B------:R-:W-:Y:S08]  /*a570*/  HMMA.16816.F32.BF16 R32, R116, R114, R32 ;  /* 0x000000727420723c */ /* 0x000ff00000041820 */
[C---:B-1----:R-:W-:Y:S08]  /*a580*/  HMMA.16816.F32.BF16 R4, R120.reuse, R124, R4 ;  /* 0x0000007c7804723c */ /* 0x042ff00000041804 */
[C---:B------:R-:W-:Y:S08]  /*a590*/  HMMA.16816.F32.BF16 R8, R120.reuse, R126, R8 ;  /* 0x0000007e7808723c */ /* 0x040ff00000041808 */
[C---:B--2---:R-:W-:Y:S08]  /*a5a0*/  HMMA.16816.F32.BF16 R12, R120.reuse, R100, R12 ;  /* 0x00000064780c723c */ /* 0x044ff0000004180c */
[C---:B------:R-:W-:Y:S01]  /*a5b0*/  HMMA.16816.F32.BF16 R16, R120.reuse, R102, R16 ;  /* 0x000000667810723c */ /* 0x040fe20000041810 */
[----:B------:R-:W1:Y:S01]  /*a5c0*/  LDSM.16.M88.4 R100, [R141+0x3800] ;  /* 0x003800008d64783b */ /* 0x000e620000000200 */
[----:B------:R-:W-:Y:S04]  /*a5d0*/  DEPBAR.LE SB0, 0x0 ;  /* 0x000080000000791a */ /* 0x000fe80000000000 */
[----:B----4-:R-:W-:Y:S02]  /*a5e0*/  FMUL.FTZ R181, R4, c[0x0][0x2ec] ;  /* 0x0000bb0004b57a20 */ /* 0x010fe40000410000 */
[C---:B---3--:R-:W-:Y:S04]  /*a5f0*/  HMMA.16816.F32.BF16 R20, R120.reuse, R108, R20 ;  /* 0x0000006c7814723c */ /* 0x048fe80000041814 */
[----:B------:R-:W2:Y:S01]  /*a600*/  MUFU.TANH R181, R181 ;  /* 0x000000b500b57308 */ /* 0x000ea20000002400 */
[----:B------:R-:W-:Y:S01]  /*a610*/  BAR.SYNC.DEFER_BLOCKING 0x0 ;  /* 0x0000000000007b1d */ /* 0x000fe20000010000 */
[----:B------:R-:W-:Y:S02]  /*a620*/  FMUL.FTZ R183, R5, c[0x0][0x2ec] ;  /* 0x0000bb0005b77a20 */ /* 0x000fe40000410000 */
[----:B------:R-:W-:Y:S01]  /*a630*/  FMUL.FTZ R105, R13, c[0x0][0x2ec] ;  /* 0x0000bb000d697a20 */ /* 0x000fe20000410000 */
[C---:B------:R-:W-:Y:S03]  /*a640*/  HMMA.16816.F32.BF16 R24, R120.reuse, R110, R24 ;  /* 0x0000006e7818723c */ /* 0x040fe60000041818 */
[----:B------:R-:W-:Y:S02]  /*a650*/  FMUL.FTZ R171, R15, c[0x0][0x2ec] ;  /* 0x0000bb000fab7a20 */ /* 0x000fe40000410000 */
[----:B------:R3:W4:Y:S01]  /*a660*/  MUFU.TANH R131, R105 ;  /* 0x0000006900837308 */ /* 0x0007220000002400 */
[----:B------:R-:W-:Y:S02]  /*a670*/  FMUL.FTZ R2, R14, c[0x0][0x2ec] ;  /* 0x0000bb000e027a20 */ /* 0x000fe40000410000 */
[----:B------:R-:W-:Y:S04]  /*a680*/  FMUL.FTZ R172, R17, c[0x0][0x2ec] ;  /* 0x0000bb0011ac7a20 */ /* 0x000fe80000410000 */
[----:B------:R-:W-:Y:S02]  /*a690*/  FMUL.FTZ R185, R6, c[0x0][0x2ec] ;  /* 0x0000bb0006b97a20 */ /* 0x000fe40000410000 */
[----:B------:R-:W-:Y:S01]  /*a6a0*/  FMUL.FTZ R187, R7, c[0x0][0x2ec] ;  /* 0x0000bb0007bb7a20 */ /* 0x000fe20000410000 */
[----:B------:R5:W2:Y:S01]  /*a6b0*/  MUFU.TANH R130, R171 ;  /* 0x000000ab00827308 */ /* 0x000aa20000002400 */
[----:B------:R-:W-:Y:S02]  /*a6c0*/  FMUL.FTZ R189, R8, c[0x0][0x2ec] ;  /* 0x0000bb0008bd7a20 */ /* 0x000fe40000410000 */
[----:B------:R-:W-:Y:S02]  /*a6d0*/  FMUL.FTZ R191, R9, c[0x0][0x2ec] ;  /* 0x0000bb0009bf7a20 */ /* 0x000fe40000410000 */
[----:B------:R-:W-:Y:S02]  /*a6e0*/  FMUL.FTZ R193, R10, c[0x0][0x2ec] ;  /* 0x0000bb000ac17a20 */ /* 0x000fe40000410000 */
[----:B------:R-:W-:Y:S01]  /*a6f0*/  FMUL.FTZ R195, R11, c[0x0][0x2ec] ;  /* 0x0000bb000bc37a20 */ /* 0x000fe20000410000 */
[C---:B-1----:R-:W-:Y:S02]  /*a700*/  HMMA.16816.F32.BF16 R28, R120.reuse, R100, R28 ;  /* 0x00000064781c723c */ /* 0x042fe4000004181c */
[----:B------:R1:W1:Y:S01]  /*a710*/  MUFU.TANH R124, R2 ;  /* 0x00000002007c7308 */ /* 0x0002620000002400 */
[----:B------:R-:W-:Y:S02]  /*a720*/  FMUL.FTZ R177, R12, c[0x0][0x2ec] ;  /* 0x0000bb000cb17a20 */ /* 0x000fe40000410000 */
[----:B---3--:R-:W-:Y:S02]  /*a730*/  FMUL.FTZ R105, R18, c[0x0][0x2ec] ;  /* 0x0000bb0012697a20 */ /* 0x008fe40000410000 */
[----:B------:R-:W-:Y:S01]  /*a740*/  FMUL.FTZ R101, R26, c[0x0][0x2ec] ;  /* 0x0000bb001a657a20 */ /* 0x000fe20000410000 */
[----:B------:R-:W-:Y:S04]  /*a750*/  HMMA.16816.F32.BF16 R32, R120, R102, R32 ;  /* 0x000000667820723c */ /* 0x000fe80000041820 */
[----:B------:R3:W2:Y:S01]  /*a760*/  MUFU.TANH R126, R105 ;  /* 0x00000069007e7308 */ /* 0x0006a20000002400 */
[----:B------:R-:W-:Y:S02]  /*a770*/  FMUL.FTZ R173, R16, c[0x0][0x2ec] ;  /* 0x0000bb0010ad7a20 */ /* 0x000fe40000410000 */
[----:B------:R-:W-:Y:S02]  /*a780*/  FMUL.FTZ R179, R20, c[0x0][0x2ec] ;  /* 0x0000bb0014b37a20 */ /* 0x000fe40000410000 */
[----:B-----5:R-:W-:Y:S03]  /*a790*/  FMUL.FTZ R171, R23, c[0x0][0x2ec] ;  /* 0x0000bb0017ab7a20 */ /* 0x020fe60000410000 */
        /* <DEDUP_REMOVED lines=22> */
[----:B------:R-:W3:Y:S01]  /*a900*/  MUFU.TANH R183, R183 ;  /* 0x000000b700b77308 */ /* 0x000ee20000002400 */
[----:B-----5:R-:W-:Y:S09]  /*a910*/  MOV R172, R106 ;  /* 0x0000006a00ac7202 */ /* 0x020ff20000000f00 */
[----:B------:R-:W2:Y:S01]  /*a920*/  MUFU.TANH R185, R185 ;  /* 0x000000b900b97308 */ /* 0x000ea20000002400 */
[----:B-1----:R-:W-:Y:S09]  /*a930*/  MOV R171, R107 ;  /* 0x0000006b00ab7202 */ /* 0x002ff20000000f00 */
        /* <DEDUP_REMOVED lines=10> */
[----:B------:R1:W1:Y:S10]  /*a9e0*/  MUFU.TANH R110, R100 ;  /* 0x00000064006e7308 */ /* 0x0002740000002400 */
[----:B------:R1:W1:Y:S10]  /*a9f0*/  MUFU.TANH R111, R2 ;  /* 0x00000002006f7308 */ /* 0x0002740000002400 */
[----:B------:R-:W1:Y:S10]  /*aa00*/  MUFU.TANH R197, R197 ;  /* 0x000000c500c57308 */ /* 0x000e740000002400 */
[----:B------:R-:W1:Y:S10]  /*aa10*/  MUFU.TANH R101, R101 ;  /* 0x0000006500657308 */ /* 0x000e740000002400 */
[----:B------:R-:W1:Y:S10]  /*aa20*/  MUFU.TANH R105, R105 ;  /* 0x0000006900697308 */ /* 0x000e740000002400 */
[----:B------:R-:W1:Y:S10]  /*aa30*/  MUFU.TANH R103, R103 ;  /* 0x0000006700677308 */ /* 0x000e740000002400 */
[----:B------:R-:W1:Y:S01]  /*aa40*/  MUFU.TANH R102, R102 ;  /* 0x0000006600667308 */ /* 0x000e620000002400 */
[----:B------:R-:W-:-:S05]  /*aa50*/  @!P1 BRA `(.L_x_6760) ;  /* 0x000007f000009947 */ /* 0x000fca0003800000 */
[----:B-1234-:R-:W-:Y:S02]  /*aa60*/  MOV R2, UR5 ;  /* 0x0000000500027c02 */ /* 0x01efe40008000f00 */
[----:B------:R-:W-:Y:S01]  /*aa70*/  MOV R4, UR4 ;  /* 0x0000000400047c02 */ /* 0x000fe20008000f00 */
[----:B------:R-:W-:-:S05]  /*aa80*/  @!P0 BRA `(.L_x_6761) ;  /* 0x000003d000008947 */ /* 0x000fca0003800000 */
        /* <DEDUP_REMOVED lines=61> */
.L_x_6761:
        /* <DEDUP_REMOVED lines=63> */
.L_x_6760:
[----:B--234-:R-:W-:Y:S01]  /*b250*/  IADD3 R117, R155, -0x1, RZ ;  /* 0xffffffff9b757810 */ /* 0x01cfe20007ffe0ff */
[----:B------:R-:W-:Y:S03]  /*b260*/  LDSM.16.MT88.4 R28, [R137+0x8000] ;  /* 0x00800000891c783b */ /* 0x000fe60000004200 */
[----:B-1----:R-:W-:Y:S04]  /*b270*/  LEA R2, R117, R154, 0x6 ;  /* 0x0000009a75027211 */ /* 0x002fe800078e30ff */
        /* <DEDUP_REMOVED lines=15> */
[----:B------:R-:W-:Y:S07]  /*b370*/  IADD3 R107, R2, 0x38, RZ ;  /* 0x00000038026b7810 */ /* 0x000fee0007ffe0ff */
        /* <DEDUP_REMOVED lines=34> */
[----:B------:R-:W1:Y:S01]  /*b5a0*/  I2F R4, R4 ;  /* 0x0000000400047306 */ /* 0x000e620000201400 */
[----:B------:R-:W-:Y:S01]  /*b5b0*/  FMNMX.FTZ R6, R191, R6, !PT ;  /* 0x00000006bf067209 */ /* 0x000fe20007810000 */
[----:B------:R-:W-:Y:S01]  /*b5c0*/  FFMA.FTZ R173, R0, R17, R173 ;  /* 0x0000001100ad7223 */ /* 0x000fe200000100ad */
[----:B------:R-:W-:Y:S01]  /*b5d0*/  FMNMX.FTZ R19, R130, R19, !PT ;  /* 0x0000001382137209 */ /* 0x000fe20007810000 */
[CC--:B------:R-:W-:Y:S01]  /*b5e0*/  FFMA.FTZ R128, R0.reuse, R5.reuse, R128 ;  /* 0x0000000500807223 */ /* 0x0c0fe20000010080 */
[----:B------:R-:W-:Y:S01]  /*b5f0*/  FMNMX.FTZ R6, R177, R6, !PT ;  /* 0x00000006b1067209 */ /* 0x000fe20007810000 */
[----:B------:R-:W-:Y:S01]  /*b600*/  FFMA.FTZ R133, R0, R5, R133 ;  /* 0x0000000500857223 */ /* 0x000fe20000010085 */
        /* <DEDUP_REMOVED lines=9> */
[C---:B------:R-:W-:Y:S01]  /*b6a0*/  FFMA.FTZ R175, R0.reuse, R13, R175 ;  /* 0x0000000d00af7223 */ /* 0x040fe200000100af */
        /* <DEDUP_REMOVED lines=8> */
[C---:B------:R-:W-:Y:S01]  /*b730*/  FFMA.FTZ R115, R0.reuse, R7, R115 ;  /* 0x0000000700737223 */ /* 0x040fe20000010073 */
[----:B------:R-:W-:Y:S01]  /*b740*/  FMNMX.FTZ R6, R175, R6, !PT ;  /* 0x00000006af067209 */ /* 0x000fe20007810000 */
[----:B------:R-:W-:Y:S01]  /*b750*/  FFMA.FTZ R111, R0, R9, R111 ;  /* 0x00000009006f7223 */ /* 0x000fe2000001006f */
[----:B------:R-:W-:Y:S01]  /*b760*/  FMNMX.FTZ R19, R112, R19, !PT ;  /* 0x0000001370137209 */ /* 0x000fe20007810000 */
[C---:B-1----:R-:W-:Y:S01]  /*b770*/  FFMA.FTZ R106, R0.reuse, R4, R197 ;  /* 0x00000004006a7223 */ /* 0x042fe200000100c5 */
[----:B------:R-:W-:Y:S01]  /*b780*/  FMNMX.FTZ R6, R135, R6, !PT ;  /* 0x0000000687067209 */ /* 0x000fe20007810000 */
[----:B------:R-:W-:Y:S01]  /*b790*/  FFMA.FTZ R109, R0, R4, R109 ;  /* 0x00000004006d7223 */ /* 0x000fe2000001006d */
[----:B------:R-:W-:Y:S01]  /*b7a0*/  FMNMX.FTZ R19, R110, R19, !PT ;  /* 0x000000136e137209 */ /* 0x000fe20007810000 */
[----:B------:R-:W-:Y:S01]  /*b7b0*/  FFMA.FTZ R107, R0, R107, R101 ;  /* 0x0000006b006b7223 */ /* 0x000fe20000010065 */
[----:B------:R-:W-:Y:S01]  /*b7c0*/  FMNMX.FTZ R6, R115, R6, !PT ;  /* 0x0000000673067209 */ /* 0x000fe20007810000 */
[----:B------:R-:W-:Y:S01]  /*b7d0*/  LDSM.16.MT88.4 R12, [R140+0x8000] ;  /* 0x008000008c0c783b */ /* 0x000fe20000004200 */
[----:B------:R-:W-:Y:S02]  /*b7e0*/  FMNMX.FTZ R19, R108, R19, !PT ;  /* 0x000000136c137209 */ /* 0x000fe40007810000 */
[----:B------:R-:W-:Y:S02]  /*b7f0*/  FMNMX.FTZ R6, R111, R6, !PT ;  /* 0x000000066f067209 */ /* 0x000fe40007810000 */
[----:B------:R-:W-:Y:S01]  /*b800*/  FMNMX.FTZ R2, R106, R19, !PT ;  /* 0x000000136a027209 */ /* 0x000fe20007810000 */
[CC--:B--2---:R-:W-:Y:S02]  /*b810*/  FFMA.FTZ R102, R0.reuse, R5.reuse, R102 ;  /* 0x0000000500667223 */ /* 0x0c4fe40000010066 */
[----:B------:R-:W-:Y:S01]  /*b820*/  FFMA.FTZ R105, R0, R5, R105 ;  /* 0x0000000500697223 */ /* 0x000fe20000010069 */
[----:B------:R-:W-:Y:S01]  /*b830*/  FMNMX.FTZ R9, R103, R2, !PT ;  /* 0x0000000267097209 */ /* 0x000fe20007810000 */
[----:B------:R-:W-:Y:S01]  /*b840*/  LDSM.16.MT88.4 R20, [R138+0x8000] ;  /* 0x008000008a14783b */ /* 0x000fe20000004200 */
        /* <DEDUP_REMOVED lines=18> */
[C---:B------:R-:W-:Y:S02]  /*b970*/  FADD.FTZ R3, -R101.reuse, R104 ;  /* 0x0000006865037221 */ /* 0x040fe40000010100 */
[----:B------:R-:W-:Y:S02]  /*b980*/  FMUL.FTZ R104, R101, c[0x0][0x23c] ;  /* 0x00008f0065687a20 */ /* 0x000fe40000410000 */
[--C-:B------:R-:W-:Y:S01]  /*b990*/  FFMA.FTZ R125, R185, c[0x0][0x23c], -R113.reuse ;  /* 0x00008f00b97d7a23 */ /* 0x100fe20000010871 */
[----:B------:R-:W1:Y:S01]  /*b9a0*/  MUFU.EX2 R2, R2 ;  /* 0x0000000200027308 */ /* 0x000e620000000800 */
[--C-:B------:R-:W-:Y:S01]  /*b9b0*/  FFMA.FTZ R118, R187, c[0x0][0x23c], -R113.reuse ;  /* 0x00008f00bb767a23 */ /* 0x100fe20000010871 */
[----:B------:R-:W-:Y:S01]  /*b9c0*/  FSEL R104, R104, RZ, P1 ;  /* 0x000000ff68687208 */ /* 0x000fe20000800000 */
[--C-:B------:R-:W-:Y:S01]  /*b9d0*/  FFMA.FTZ R119, R193, c[0x0][0x23c], -R113.reuse ;  /* 0x00008f00c1777a23 */ /* 0x100fe20000010871 */
[----:B------:R-:W-:Y:S01]  /*b9e0*/  ISETP.GT.AND P1, PT, R155, 0x1, PT ;  /* 0x000000019b00780c */ /* 0x000fe20003f24270 */
[--C-:B------:R-:W-:Y:S01]  /*b9f0*/  FFMA.FTZ R116, R195, c[0x0][0x23c], -R113.reuse ;  /* 0x00008f00c3747a23 */ /* 0x100fe20000010871 */
[----:B------:R-:W-:Y:S01]  /*ba00*/  MOV R155, R117 ;  /* 0x00000075009b7202 */ /* 0x000fe20000000f00 */
[--C-:B------:R-:W-:Y:S02]  /*ba10*/  FFMA.FTZ R123, R181, c[0x0][0x23c], -R104.reuse ;  /* 0x00008f00b57b7a23 */ /* 0x100fe40000010868 */
[--C-:B------:R-:W-:Y:S01]  /*ba20*/  FFMA.FTZ R122, R183, c[0x0][0x23c], -R104.reuse ;  /* 0x00008f00b77a7a23 */ /* 0x100fe20000010868 */
[----:B------:R-:W-:Y:S01]  /*ba30*/  MUFU.EX2 R125, R125 ;  /* 0x0000007d007d7308 */ /* 0x000fe20000000800 */
[--C-:B------:R-:W-:Y:S02]  /*ba40*/  FFMA.FTZ R121, R189, c[0x0][0x23c], -R104.reuse ;  /* 0x00008f00bd797a23 */ /* 0x100fe40000010868 */
[--C-:B------:R-:W-:Y:S02]  /*ba50*/  FFMA.FTZ R120, R191, c[0x0][0x23c], -R104.reuse ;  /* 0x00008f00bf787a23 */ /* 0x100fe40000010868 */
[----:B------:R-:W-:Y:S02]  /*ba60*/  FMUL.FTZ R4, R3, c[0x0][0x23c] ;  /* 0x00008f0003047a20 */ /* 0x000fe40000410000 */
[--C-:B------:R-:W-:Y:S02]  /*ba70*/  FFMA.FTZ R134, R112, c[0x0][0x23c], -R113.reuse ;  /* 0x00008f0070867a23 */ /* 0x100fe40000010871 */
[--C-:B------:R-:W-:Y:S01]  /*ba80*/  FFMA.FTZ R176, R115, c[0x0][0x23c], -R104.reuse ;  /* 0x00008f0073b07a23 */ /* 0x100fe20000010868 */
[----:B------:R-:W2:Y:S01]  /*ba90*/  MUFU.EX2 R3, R4 ;  /* 0x0000000400037308 */ /* 0x000ea20000000800 */
        /* <DEDUP_REMOVED lines=27> */
[----:B------:R-:W-:Y:S01]  /*bc50*/  FMUL.FTZ R33, R3, R69 ;  /* 0x0000004503217220 */ /* 0x000fe20000410000 */
[----:B------:R-:W-:Y:S01]  /*bc60*/  LDSM.16.MT88.4 R76, [R136+0xa000] ;  /* 0x00a00000884c783b */ /* 0x000fe20000004200 */
[--C-:B------:R-:W-:Y:S02]  /*bc70*/  FFMA.FTZ R181, R109, c[0x0][0x23c], -R104.reuse ;  /* 0x00008f006db57a23 */ /* 0x100fe40000010868 */
[C---:B------:R-:W-:Y:S02]  /*bc80*/  FMUL.FTZ R38, R2.reuse, R38 ;  /* 0x0000002602267220 */ /* 0x040fe40000410000 */
[----:B------:R-:W-:Y:S01]  /*bc90*/  FMUL.FTZ R39, R2, R39 ;  /* 0x0000002702277220 */ /* 0x000fe20000410000 */
[----:B------:R-:W1:Y:S01]  /*bca0*/  MUFU.EX2 R122, R122 ;  /* 0x0000007a007a7308 */ /* 0x000e620000000800 */
[C---:B------:R-:W-:Y:S01]  /*bcb0*/  FMUL.FTZ R36, R3.reuse, R36 ;  /* 0x0000002403247220 */ /* 0x040fe20000410000 */
        /* <DEDUP_REMOVED lines=11> */
[C---:B------:R-:W-:Y:S02]  /*bd70*/  FMUL.FTZ R44, R3.reuse, R44 ;  /* 0x0000002c032c7220 */ /* 0x040fe40000410000 */
[----:B------:R-:W2:Y:S01]  /*bd80*/  MUFU.EX2 R120, R120 ;  /* 0x0000007800787308 */ /* 0x000ea20000000800 */
[C---:B------:R-:W-:Y:S02]  /*bd90*/  FMUL.FTZ R45, R3.reuse, R45 ;  /* 0x0000002d032d7220 */ /* 0x040fe40000410000 */
[----:B------:R-:W-:Y:S01]  /*bda0*/  FMUL.FTZ R50, R2, R50 ;  /* 0x0000003202327220 */ /* 0x000fe20000410000 */
[----:B-1----:R-:W-:Y:S01]  /*bdb0*/  F2FP.BF16.PACK_AB R96, R122, R123 ;  /* 0x0000007b7a60723e */ /* 0x002fe200000010ff */
        /* <DEDUP_REMOVED lines=12> */
[----:B--2---:R-:W-:Y:S01]  /*be80*/  F2FP.BF16.PACK_AB R98, R120, R121 ;  /* 0x000000797862723e */ /* 0x004fe200000010ff */
[--C-:B------:R-:W-:Y:S02]  /*be90*/  FFMA.FTZ R130, R173, c[0x0][0x23c], -R104.reuse ;  /* 0x00008f00ad827a23 */ /* 0x100fe40000010868 */
[--C-:B------:R-:W-:Y:S02]  /*bea0*/  FFMA.FTZ R173, R114, c[0x0][0x23c], -R113.reuse ;  /* 0x00008f0072ad7a23 */ /* 0x100fe40000010871 */
        /* <DEDUP_REMOVED lines=13> */
[C---:B------:R-:W-:Y:S02]  /*bf80*/  FMUL.FTZ R61, R3.reuse, R61 ;  /* 0x0000003d033d7220 */ /* 0x040fe40000410000 */
[C---:B------:R-:W-:Y:S02]  /*bf90*/  FMUL.FTZ R66, R2.reuse, R66 ;  /* 0x0000004202427220 */ /* 0x040fe40000410000 */
[C---:B------:R-:W-:Y:S02]  /*bfa0*/  HMMA.16816.F32.BF16 R12, R96.reuse, R20, R12 ;  /* 0x00000014600c723c */ /* 0x040fe4000004180c */
[----:B------:R-:W2:Y:S01]  /*bfb0*/  MUFU.EX2 R127, R127 ;  /* 0x0000007f007f7308 */ /* 0x000ea20000000800 */
[C---:B------:R-:W-:Y:S02]  /*bfc0*/  FMUL.FTZ R67, R2.reuse, R67 ;  /* 0x0000004302437220 */ /* 0x040fe40000410000 */
[C---:B------:R-:W-:Y:S02]  /*bfd0*/  FMUL.FTZ R64, R3.reuse, R64 ;  /* 0x0000004003407220 */ /* 0x040fe40000410000 */
[C---:B------:R-:W-:Y:S01]  /*bfe0*/  FMUL.FTZ R20, R3.reuse, R80 ;  /* 0x0000005003147220 */ /* 0x040fe20000410000 */
[C---:B------:R-:W-:Y:S04]  /*bff0*/  HMMA.16816.F32.BF16 R16, R96.reuse, R22, R16 ;  /* 0x000000166010723c */ /* 0x040fe80000041810 */
[C---:B------:R-:W-:Y:S01]  /*c000*/  FMUL.FTZ R21, R3.reuse, R81 ;  /* 0x0000005103157220 */ /* 0x040fe20000410000 */
[----:B------:R-:W-:Y:S01]  /*c010*/  MUFU.EX2 R126, R126 ;  /* 0x0000007e007e7308 */ /* 0x000fe20000000800 */
[----:B------:R-:W-:Y:S02]  /*c020*/  FMUL.FTZ R65, R3, R65 ;  /* 0x0000004103417220 */ /* 0x000fe40000410000 */
[C---:B------:R-:W-:Y:S04]  /*c030*/  FMUL.FTZ R22, R2.reuse, R82 ;  /* 0x0000005202167220 */ /* 0x040fe80000410000 */
[----:B------:R-:W-:Y:S02]  /*c040*/  FMUL.FTZ R23, R2, R83 ;  /* 0x0000005302177220 */ /* 0x000fe40000410000 */
[----:B------:R-:W3:Y:S01]  /*c050*/  LDSM.16.MT88.4 R80, [R140+0xa000] ;  /* 0x00a000008c50783b */ /* 0x000ee20000004200 */
[--C-:B------:R-:W-:Y:S01]  /*c060*/  FFMA.FTZ R132, R132, c[0x0][0x23c], -R113.reuse ;  /* 0x00008f0084847a23 */ /* 0x100fe20000010871 */
[----:B------:R-:W4:Y:S01]  /*c070*/  MUFU.EX2 R129, R129 ;  /* 0x0000008100817308 */ /* 0x000f220000000800 */
[--C-:B------:R-:W-:Y:S02]  /*c080*/  FFMA.FTZ R103, R103, c[0x0][0x23c], -R113.reuse ;  /* 0x00008f0067677a23 */ /* 0x100fe40000010871 */
[C---:B------:R-:W-:Y:S03]  /*c090*/  HMMA.16816.F32.BF16 R20, R96.reuse, R28, R20 ;  /* 0x0000001c6014723c */ /* 0x040fe60000041814 */
[C---:B------:R-:W-:Y:S02]  /*c0a0*/  FMUL.FTZ R54, R2.reuse, R54 ;  /* 0x0000003602367220 */ /* 0x040fe40000410000 */
        /* <DEDUP_REMOVED lines=9> */
[----:B------:R-:W5:Y:S01]  /*c140*/  LDSM.16.MT88.4 R72, [R138+0xa000] ;  /* 0x00a000008a48783b */ /* 0x000f620000004200 */
[C---:B------:R-:W-:Y:S02]  /*c150*/  FMUL.FTZ R53, R3.reuse, R53 ;  /* 0x0000003503357220 */ /* 0x040fe40000410000 */
[C---:B------:R-:W-:Y:S02]  /*c160*/  FMUL.FTZ R58, R2.reuse, R58 ;  /* 0x0000003a023a7220 */ /* 0x040fe40000410000 */
[C---:B-1----:R-:W-:Y:S02]  /*c170*/  HMMA.16816.F32.BF16 R28, R96.reuse, R88, R28 ;  /* 0x00000058601c723c */ /* 0x042fe4000004181c */
[----:B------:R-:W-:Y:S01]  /*c180*/  MUFU.EX2 R130, R130 ;  /* 0x0000008200827308 */ /* 0x000fe20000000800 */
[----:B------:R-:W-:Y:S02]  /*c190*/  FMUL.FTZ R59, R2, R59 ;  /* 0x0000003b023b7220 */ /* 0x000fe40000410000 */
[C---:B------:R-:W-:Y:S02]  /*c1a0*/  FMUL.FTZ R56, R3.reuse, R56 ;  /* 0x0000003803387220 */ /* 0x040fe40000410000 */
[----:B------:R-:W-:Y:S01]  /*c1b0*/  FMUL.FTZ R57, R3, R57 ;  /* 0x0000003903397220 */ /* 0x000fe20000410000 */
[C---:B------:R-:W-:Y:S04]  /*c1c0*/  HMMA.16816.F32.BF16 R32, R96.reuse, R90, R32 ;  /* 0x0000005a6020723c */ /* 0x040fe80000041820 */
[--C-:B------:R-:W-:Y:S01]  /*c1d0*/  FFMA.FTZ R174, R179, c[0x0][0x23c], -R104.reuse ;  /* 0x00008f00b3ae7a23 */ /* 0x100fe20000010868 */
[----:B------:R-:W-:Y:S01]  /*c1e0*/  MUFU.EX2 R178, R178 ;  /* 0x000000b200b27308 */ /* 0x000fe20000000800 */
[--C-:B------:R-:W-:Y:S02]  /*c1f0*/  FFMA.FTZ R179, R106, c[0x0][0x23c], -R113.reuse ;  /* 0x00008f006ab37a23 */ /* 0x100fe40000010871 */
[C---:B---3--:R-:W-:Y:S04]  /*c200*/  HMMA.16816.F32.BF16 R36, R96.reuse, R80, R36 ;  /* 0x000000506024723c */ /* 0x048fe80000041824 */
[----:B------:R-:W-:Y:S02]  /*c210*/  FFMA.FTZ R113, R102, c[0x0][0x23c], -R113 ;  /* 0x00008f0066717a23 */ /* 0x000fe40000010871 */
[--C-:B------:R-:W-:Y:S01]  /*c220*/  FFMA.FTZ R175, R175, c[0x0][0x23c], -R104.reuse ;  /* 0x00008f00afaf7a23 */ /* 0x100fe20000010868 */
[----:B------:R-:W-:Y:S01]  /*c230*/  MUFU.EX2 R174, R174 ;  /* 0x000000ae00ae7308 */ /* 0x000fe20000000800 */
[C---:B------:R-:W-:Y:S01]  /*c240*/  HMMA.16816.F32.BF16 R40, R96.reuse, R82, R40 ;  /* 0x000000526028723c */ /* 0x040fe20000041828 */
[----:B------:R-:W-:Y:S03]  /*c250*/  LDSM.16.MT88.4 R80, [R138+0x8800] ;  /* 0x008800008a50783b */ /* 0x000fe60000004200 */
[--C-:B------:R-:W-:Y:S02]  /*c260*/  FFMA.FTZ R135, R135, c[0x0][0x23c], -R104.reuse ;  /* 0x00008f0087877a23 */ /* 0x100fe40000010868 */
[--C-:B------:R-:W-:Y:S02]  /*c270*/  FFMA.FTZ R182, R107, c[0x0][0x23c], -R104.reuse ;  /* 0x00008f006bb67a23 */ /* 0x100fe40000010868 */
[--C-:B------:R-:W-:Y:S01]  /*c280*/  FFMA.FTZ R131, R131, c[0x0][0x23c], -R104.reuse ;  /* 0x00008f0083837a23 */ /* 0x100fe20000010868 */
[----:B------:R1:W-:Y:S01]  /*c290*/  MUFU.EX2 R102, R113 ;  /* 0x0000007100667308 */ /* 0x0003e20000000800 */
[C---:B-----5:R-:W-:Y:S03]  /*c2a0*/  HMMA.16816.F32.BF16 R44, R96.reuse, R72, R44 ;  /* 0x00000048602c723c */ /* 0x060fe6000004182c */
[--C-:B------:R-:W-:Y:S02]  /*c2b0*/  FFMA.FTZ R133, R133, c[0x0][0x23c], -R104.reuse ;  /* 0x00008f0085857a23 */ /* 0x100fe40000010868 */
[----:B------:R-:W-:Y:S02]  /*c2c0*/  FFMA.FTZ R104, R105, c[0x0][0x23c], -R104 ;  /* 0x00008f0069687a23 */ /* 0x000fe40000010868 */
[----:B------:R-:W-:Y:S01]  /*c2d0*/  FFMA.FTZ R125, R2, R169, R125 ;  /* 0x000000a9027d7223 */ /* 0x000fe2000001007d */
[C---:B------:R-:W-:Y:S01]  /*c2e0*/  HMMA.16816.F32.BF16 R48, R96.reuse, R74, R48 ;  /* 0x0000004a6030723c */ /* 0x040fe20000041830 */
[----:B------:R-:W3:Y:S01]  /*c2f0*/  LDSM.16.MT88.4 R72, [R140+0x8800] ;  /* 0x008800008c48783b */ /* 0x000ee20000004200 */
[----:B------:R-:W-:Y:S02]  /*c300*/  MUFU.EX2 R175, R175 ;  /* 0x000000af00af7308 */ /* 0x000fe40000000800 */
[----:B------:R-:W-:Y:S02]  /*c310*/  FFMA.FTZ R123, R3, R170, R123 ;  /* 0x000000aa037b7223 */ /* 0x000fe4000001007b */
[----:B------:R-:W-:Y:S02]  /*c320*/  FADD.FTZ R118, R118, R125 ;  /* 0x0000007d76767221 */ /* 0x000fe40000010000 */
[C---:B------:R-:W-:Y:S04]  /*c330*/  HMMA.16816.F32.BF16 R52, R96.reuse, R68, R52 ;  /* 0x000000446034723c */ /* 0x040fe80000041834 */
[----:B------:R-:W5:Y:S01]  /*c340*/  MUFU.EX2 R131, R131 ;  /* 0x0000008300837308 */ /* 0x000f620000000800 */
[----:B------:R-:W-:Y:S01]  /*c350*/  FADD.FTZ R122, R122, R123 ;  /* 0x0000007b7a7a7221 */ /* 0x000fe20000010000 */
[----:B-1----:R-:W-:Y:S01]  /*c360*/  LDSM.16.MT88.4 R112, [R140+0xb800] ;  /* 0x00b800008c70783b */ /* 0x002fe20000004200 */
[----:B--2---:R-:W-:Y:S01]  /*c370*/  F2FP.BF16.PACK_AB R69, R127, R124 ;  /* 0x0000007c7f45723e */ /* 0x004fe200000010ff */
[C---:B------:R-:W-:Y:S04]  /*c380*/  HMMA.16816.F32.BF16 R56, R96.reuse, R70, R56 ;  /* 0x000000466038723c */ /* 0x040fe80000041838 */
[----:B------:R-:W-:Y:S02]  /*c390*/  FADD.FTZ R119, R119, R118 ;  /* 0x0000007677777221 */ /* 0x000fe40000010000 */
[----:B------:R-:W1:Y:S01]  /*c3a0*/  MUFU.EX2 R133, R133 ;  /* 0x0000008500857308 */ /* 0x000e620000000800 */
[----:B----4-:R-:W-:Y:S01]  /*c3b0*/  F2FP.BF16.PACK_AB R71, R129, R126 ;  /* 0x0000007e8147723e */ /* 0x010fe200000010ff */
[C---:B------:R-:W-:Y:S04]  /*c3c0*/  HMMA.16816.F32.BF16 R60, R96.reuse, R76, R60 ;  /* 0x0000004c603c723c */ /* 0x040fe8000004183c */
[----:B------:R-:W-:Y:S02]  /*c3d0*/  FADD.FTZ R3, R121, R122 ;  /* 0x0000007a79037221 */ /* 0x000fe40000010000 */
[----:B------:R-:W-:Y:S02]  /*c3e0*/  FADD.FTZ R119, R116, R119 ;  /* 0x0000007774777221 */ /* 0x000fe40000010000 */
[----:B------:R-:W-:Y:S01]  /*c3f0*/  HMMA.16816.F32.BF16 R64, R96, R78, R64 ;  /* 0x0000004e6040723c */ /* 0x000fe20000041840 */
[----:B------:R-:W2:Y:S01]  /*c400*/  LDSM.16.MT88.4 R76, [R136+0x8800] ;  /* 0x00880000884c783b */ /* 0x000ea20000004200 */
[----:B------:R-:W-:Y:S02]  /*c410*/  MUFU.EX2 R135, R135 ;  /* 0x0000008700877308 */ /* 0x000fe40000000800 */
[----:B-----5:R-:W-:Y:S01]  /*c420*/  F2FP.BF16.PACK_AB R68, R131, R128 ;  /* 0x000000808344723e */ /* 0x020fe200000010ff */
[----:B------:R-:W-:Y:S02]  /*c430*/  FADD.FTZ R3, R120, R3 ;  /* 0x0000000378037221 */ /* 0x000fe40000010000 */
[----:B------:R-:W-:Y:S02]  /*c440*/  FADD.FTZ R124, R124, R119 ;  /* 0x000000777c7c7221 */ /* 0x000fe40000010000 */
[----:B------:R-:W-:Y:S03]  /*c450*/  FADD.FTZ R128, R128, R3 ;  /* 0x0000000380807221 */ /* 0x000fe60000010000 */
[----:B------:R-:W4:Y:S01]  /*c460*/  MUFU.EX2 R179, R179 ;  /* 0x000000b300b37308 */ /* 0x000f220000000800 */
[----:B------:R-:W-:Y:S01]  /*c470*/  FADD.FTZ R127, R127, R124 ;  /* 0x0000007c7f7f7221 */ /* 0x000fe20000010000 */
[----:B-1----:R-:W-:Y:S01]  /*c480*/  F2FP.BF16.PACK_AB R70, R133, R130 ;  /* 0x000000828546723e */ /* 0x002fe200000010ff */
[----:B------:R-:W-:Y:S02]  /*c490*/  FADD.FTZ R131, R131, R128 ;  /* 0x0000008083837221 */ /* 0x000fe40000010000 */
[----:B------:R-:W-:Y:S02]  /*c4a0*/  FADD.FTZ R126, R126, R127 ;  /* 0x0000007f7e7e7221 */ /* 0x000fe40000010000 */
[----:B------:R-:W-:Y:S02]  /*c4b0*/  FADD.FTZ R130, R130, R131 ;  /* 0x0000008382827221 */ /* 0x000fe40000010000 */
[C---:B---3--:R-:W-:Y:S01]  /*c4c0*/  HMMA.16816.F32.BF16 R4, R68.reuse, R72, R4 ;  /* 0x000000484404723c */ /* 0x048fe20000041804 */
[----:B------:R-:W1:Y:S04]  /*c4d0*/  MUFU.EX2 R103, R103 ;  /* 0x0000006700677308 */ /* 0x000e680000000800 */
[----:B------:R-:W-:Y:S02]  /*c4e0*/  FADD.FTZ R129, R129, R126 ;  /* 0x0000007e81817221 */ /* 0x000fe40000010000 */
[----:B------:R-:W-:Y:S01]  /*c4f0*/  FADD.FTZ R133, R133, R130 ;  /* 0x0000008285857221 */ /* 0x000fe20000010000 */
[C---:B------:R-:W-:Y:S01]  /*c500*/  HMMA.16816.F32.BF16 R8, R68.reuse, R74, R8 ;  /* 0x0000004a4408723c */ /* 0x040fe20000041808 */
[----:B------:R-:W3:Y:S02]  /*c510*/  LDSM.16.MT88.4 R72, [R140+0xa800] ;  /* 0x00a800008c48783b */ /* 0x000ee40000004200 */
[----:B------:R-:W-:Y:S01]  /*c520*/  MUFU.EX2 R180, R180 ;  /* 0x000000b400b47308 */ /* 0x000fe20000000800 */
[----:B------:R-:W-:Y:S01]  /*c530*/  FADD.FTZ R2, R174, R133 ;  /* 0x00000085ae027221 */ /* 0x000fe20000010000 */
[----:B----4-:R-:W-:Y:S03]  /*c540*/  F2FP.BF16.PACK_AB R105, R179, R178 ;  /* 0x000000b2b369723e */ /* 0x010fe600000010ff */
[C---:B------:R-:W-:Y:S04]  /*c550*/  HMMA.16816.F32.BF16 R12, R68.reuse, R80, R12 ;  /* 0x00000050440c723c */ /* 0x040fe8000004180c */
[----:B------:R-:W-:Y:S01]  /*c560*/  FADD.FTZ R2, R175, R2 ;  /* 0x00000002af027221 */ /* 0x000fe20000010000 */
[----:B------:R-:W4:Y:S03]  /*c570*/  MUFU.EX2 R181, R181 ;  /* 0x000000b500b57308 */ /* 0x000f260000000800 */
[C---:B------:R-:W-:Y:S01]  /*c580*/  HMMA.16816.F32.BF16 R16, R68.reuse, R82, R16 ;  /* 0x000000524410723c */ /* 0x040fe20000041810 */
[----:B------:R-:W5:Y:S03]  /*c590*/  LDSM.16.MT88.4 R80, [R138+0xa800] ;  /* 0x00a800008a50783b */ /* 0x000f660000004200 */
[----:B-1----:R-:W-:Y:S01]  /*c5a0*/  F2FP.BF16.PACK_AB R107, R102, R103 ;  /* 0x00000067666b723e */ /* 0x002fe200000010ff */
[----:B------:R-:W-:Y:S02]  /*c5b0*/  FADD.FTZ R3, R135, R2 ;  /* 0x0000000287037221 */ /* 0x000fe40000010000 */
[----:B------:R-:W-:Y:S01]  /*c5c0*/  MUFU.EX2 R182, R182 ;  /* 0x000000b600b67308 */ /* 0x000fe20000000800 */
[C---:B------:R-:W-:Y:S04]  /*c5d0*/  HMMA.16816.F32.BF16 R20, R68.reuse, R84, R20 ;  /* 0x000000544414723c */ /* 0x040fe80000041814 */
[----:B------:R-:W-:Y:S04]  /*c5e0*/  FADD.FTZ R3, R176, R3 ;  /* 0x00000003b0037221 */ /* 0x000fe80000010000 */
[C---:B------:R-:W-:Y:S01]  /*c5f0*/  HMMA.16816.F32.BF16 R24, R68.reuse, R86, R24 ;  /* 0x000000564418723c */ /* 0x040fe20000041818 */
[----:B------:R-:W1:Y:S01]  /*c600*/  LDSM.16.MT88.4 R84, [R137+0xa800] ;  /* 0x00a800008954783b */ /* 0x000e620000004200 */
[----:B------:R4:W4:Y:S06]  /*c610*/  MUFU.EX2 R183, R104 ;  /* 0x0000006800b77308 */ /* 0x00092c0000000800 */
[C---:B--2---:R-:W-:Y:S08]  /*c620*/  HMMA.16816.F32.BF16 R28, R68.reuse, R76, R28 ;  /* 0x0000004c441c723c */ /* 0x044ff0000004181c */
[C---:B------:R-:W-:Y:S01]  /*c630*/  HMMA.16816.F32.BF16 R32, R68.reuse, R78, R32 ;  /* 0x0000004e4420723c */ /* 0x040fe20000041820 */
[----:B------:R-:W-:Y:S07]  /*c640*/  LDSM.16.MT88.4 R76, [R140+0x9000] ;  /* 0x009000008c4c783b */ /* 0x000fee0000004200 */
[C---:B---3--:R-:W-:Y:S04]  /*c650*/  HMMA.16816.F32.BF16 R36, R68.reuse, R72, R36 ;  /* 0x000000484424723c */ /* 0x048fe80000041824 */
[----:B----4-:R-:W-:Y:S01]  /*c660*/  F2FP.BF16.PACK_AB R104, R181, R180 ;  /* 0x000000b4b568723e */ /* 0x010fe200000010ff */
[----:B------:R-:W-:Y:S01]  /*c670*/  FADD.FTZ R180, R180, R3 ;  /* 0x00000003b4b47221 */ /* 0x000fe20000010000 */
[----:B------:R-:W-:Y:S02]  /*c680*/  F2FP.BF16.PACK_AB R106, R183, R182 ;  /* 0x000000b6b76a723e */ /* 0x000fe400000010ff */
[C---:B------:R-:W-:Y:S01]  /*c690*/  HMMA.16816.F32.BF16 R40, R68.reuse, R74, R40 ;  /* 0x0000004a4428723c */ /* 0x040fe20000041828 */
[----:B------:R-:W2:Y:S03]  /*c6a0*/  LDSM.16.MT88.4 R72, [R136+0xa800] ;  /* 0x00a800008848783b */ /* 0x000ea60000004200 */
[----:B------:R-:W-:Y:S01]  /*c6b0*/  MOV R3, R100 ;  /* 0x0000006400037202 */ /* 0x000fe20000000f00 */
[----:B------:R-:W-:Y:S03]  /*c6c0*/  FADD.FTZ R181, R181, R180 ;  /* 0x000000b4b5b57221 */ /* 0x000fe60000010000 */
[C---:B-----5:R-:W-:Y:S04]  /*c6d0*/  HMMA.16816.F32.BF16 R44, R68.reuse, R80, R44 ;  /* 0x00000050442c723c */ /* 0x060fe8000004182c */
[----:B------:R-:W-:Y:S04]  /*c6e0*/  FADD.FTZ R170, R182, R181 ;  /* 0x000000b5b6aa7221 */ /* 0x000fe80000010000 */
[C---:B------:R-:W-:Y:S01]  /*c6f0*/  HMMA.16816.F32.BF16 R48, R68.reuse, R82, R48 ;  /* 0x000000524430723c */ /* 0x040fe20000041830 */
[----:B------:R-:W3:Y:S03]  /*c700*/  LDSM.16.MT88.4 R80, [R138+0x9000] ;  /* 0x009000008a50783b */ /* 0x000ee60000004200 */
[----:B------:R-:W-:Y:S04]  /*c710*/  FADD.FTZ R170, R183, R170 ;  /* 0x000000aab7aa7221 */ /* 0x000fe80000010000 */
        /* <DEDUP_REMOVED lines=17> */
[----:B------:R-:W4:Y:S03]  /*c830*/  LDSM.16.MT88.4 R76, [R140+0xb000] ;  /* 0x00b000008c4c783b */ /* 0x000f260000004200 */
[----:B------:R-:W-:Y:S04]  /*c840*/  FADD.FTZ R178, R179, R178 ;  /* 0x000000b2b3b27221 */ /* 0x000fe80000010000 */
[C---:B---3--:R-:W-:Y:S04]  /*c850*/  HMMA.16816.F32.BF16 R12, R68.reuse, R80, R12 ;  /* 0x00000050440c723c */ /* 0x048fe8000004180c */
        /* <DEDUP_REMOVED lines=14> */
[C---:B------:R-:W-:Y:S08]  /*c940*/  HMMA.16816.F32.BF16 R48, R68.reuse, R82, R48 ;  /* 0x000000524430723c */ /* 0x040ff00000041830 */
[C---:B-1----:R-:W-:Y:S08]  /*c950*/  HMMA.16816.F32.BF16 R52, R68.reuse, R84, R52 ;  /* 0x000000544434723c */ /* 0x042ff00000041834 */
[C---:B------:R-:W-:Y:S08]  /*c960*/  HMMA.16816.F32.BF16 R56, R68.reuse, R86, R56 ;  /* 0x000000564438723c */ /* 0x040ff00000041838 */
[C---:B--2---:R-:W-:Y:S08]  /*c970*/  HMMA.16816.F32.BF16 R60, R68.reuse, R72, R60 ;  /* 0x00000048443c723c */ /* 0x044ff0000004183c */
[----:B------:R-:W-:Y:S01]  /*c980*/  HMMA.16816.F32.BF16 R64, R68, R74, R64 ;  /* 0x0000004a4440723c */ /* 0x000fe20000041840 */
[----:B------:R-:W1:Y:S07]  /*c990*/  LDSM.16.MT88.4 R68, [R136+0x9800] ;  /* 0x009800008844783b */ /* 0x000e6e0000004200 */
[C---:B------:R-:W-:Y:S01]  /*c9a0*/  HMMA.16816.F32.BF16 R96, R104.reuse, R92, R4 ;  /* 0x0000005c6860723c */ /* 0x040fe20000041804 */
[----:B------:R-:W2:Y:S07]  /*c9b0*/  LDSM.16.MT88.4 R4, [R138+0xb800] ;  /* 0x00b800008a04783b */ /* 0x000eae0000004200 */
[C---:B------:R-:W-:Y:S01]  /*c9c0*/  HMMA.16816.F32.BF16 R92, R104.reuse, R94, R8 ;  /* 0x0000005e685c723c */ /* 0x040fe20000041808 */
[----:B------:R-:W3:Y:S07]  /*c9d0*/  LDSM.16.MT88.4 R8, [R137+0xb800] ;  /* 0x00b800008908783b */ /* 0x000eee0000004200 */
[C---:B----4-:R-:W-:Y:S01]  /*c9e0*/  HMMA.16816.F32.BF16 R88, R104.reuse, R76, R12 ;  /* 0x0000004c6858723c */ /* 0x050fe2000004180c */
[----:B------:R-:W4:Y:S07]  /*c9f0*/  LDSM.16.MT88.4 R12, [R136+0xb800] ;  /* 0x00b80000880c783b */ /* 0x000f2e0000004200 */
[C---:B------:R-:W-:Y:S08]  /*ca00*/  HMMA.16816.F32.BF16 R84, R104.reuse, R78, R16 ;  /* 0x0000004e6854723c */ /* 0x040ff00000041810 */
[C---:B------:R-:W-:Y:S08]  /*ca10*/  HMMA.16816.F32.BF16 R80, R104.reuse, R108, R20 ;  /* 0x0000006c6850723c */ /* 0x040ff00000041814 */
[C---:B------:R-:W-:Y:S08]  /*ca20*/  HMMA.16816.F32.BF16 R76, R104.reuse, R110, R24 ;  /* 0x0000006e684c723c */ /* 0x040ff00000041818 */
[C---:B-1----:R-:W-:Y:S08]  /*ca30*/  HMMA.16816.F32.BF16 R72, R104.reuse, R68, R28 ;  /* 0x000000446848723c */ /* 0x042ff0000004181c */
[C---:B------:R-:W-:Y:S08]  /*ca40*/  HMMA.16816.F32.BF16 R68, R104.reuse, R70, R32 ;  /* 0x000000466844723c */ /* 0x040ff00000041820 */
[C---:B------:R-:W-:Y:S08]  /*ca50*/  HMMA.16816.F32.BF16 R36, R104.reuse, R112, R36 ;  /* 0x000000706824723c */ /* 0x040ff00000041824 */
[C---:B------:R-:W-:Y:S08]  /*ca60*/  HMMA.16816.F32.BF16 R40, R104.reuse, R114, R40 ;  /* 0x000000726828723c */ /* 0x040ff00000041828 */
[C---:B--2---:R-:W-:Y:S08]  /*ca70*/  HMMA.16816.F32.BF16 R44, R104.reuse, R4, R44 ;  /* 0x00000004682c723c */ /* 0x044ff0000004182c */
[C---:B------:R-:W-:Y:S08]  /*ca80*/  HMMA.16816.F32.BF16 R48, R104.reuse, R6, R48 ;  /* 0x000000066830723c */ /* 0x040ff00000041830 */
[C---:B---3--:R-:W-:Y:S08]  /*ca90*/  HMMA.16816.F32.BF16 R52, R104.reuse, R8, R52 ;  /* 0x000000086834723c */ /* 0x048ff00000041834 */
[C---:B------:R-:W-:Y:S08]  /*caa0*/  HMMA.16816.F32.BF16 R56, R104.reuse, R10, R56 ;  /* 0x0000000a6838723c */ /* 0x040ff00000041838 */
[C---:B----4-:R-:W-:Y:S08]  /*cab0*/  HMMA.16816.F32.BF16 R60, R104.reuse, R12, R60 ;  /* 0x0000000c683c723c */ /* 0x050ff0000004183c */
[----:B------:R-:W-:Y:S07]  /*cac0*/  HMMA.16816.F32.BF16 R64, R104, R14, R64 ;  /* 0x0000000e6840723c */ /* 0x000fee0000041840 */
[----:B------:R-:W-:Y:S01]  /*cad0*/  MOV R104, R101 ;  /* 0x0000006500687202 */ /* 0x000fe20000000f00 */
[----:B------:R-:W-:-:S05]  /*cae0*/  @P1 BRA `(.L_x_6762) ;  /* 0xffffcc9000001947 */ /* 0x000fca000383ffff */
.L_x_6758:
        /* <DEDUP_REMOVED lines=188> */
[----:B---3--:R-:W2:Y:S01]  /*d6b0*/  S2R R40, SR_CTAID.Z ;  /* 0x0000000000287919 */ /* 0x008ea20000002700 */
[----:B-1----:R-:W-:-:S05]  /*d6c0*/  IMAD R7, R5, c[0x0][0x214], RZ ;  /* 0x0000850005077a24 */ /* 0x002fca00078e02ff */
[----:B------:R-:W-:-:S05]  /*d6d0*/  SEL R7, R7, R158, !P0 ;  /* 0x0000009e07077207 */ /* 0x000fca0004000000 */
[----:B--2---:R-:W-:Y:S01]  /*d6e0*/  IMAD R7, R40, c[0x0][0x234], R7 ;  /* 0x00008d0028077a24 */ /* 0x004fe200078e0207 */
[----:B------:R-:W-:Y:S05]  /*d6f0*/  BRA `(.L_x_6764) ;  /* 0x0000004000007947 */ /* 0x000fea0003800000 */
.L_x_6763:
[----:B---3--:R-:W1:Y:S04]  /*d700*/  S2R R40, SR_CTAID.Z ;  /* 0x0000000000287919 */ /* 0x008e680000002700 */
[----:B------:R-:W1:Y:S02]  /*d710*/  S2R R5, SR_CTAID.Y ;  /* 0x0000000000057919 */ /* 0x000e640000002600 */
[----:B-1----:R-:W-:-:S04]  /*d720*/  IMAD R7, R5, c[0x0][0x1c0], R40 ;  /* 0x0000700005077a24 */ /* 0x002fc800078e0228 */
[----:B------:R-:W-:Y:S02]  /*d730*/  IMAD R7, R7, c[0x0][0x214], RZ ;  /* 0x0000850007077a24 */ /* 0x000fe400078e02ff */
.L_x_6764:
        /* <DEDUP_REMOVED lines=36> */
.L_x_6766:
[----:B------:R-:W-:Y:S05]  /*d980*/  BSYNC B0 ;  /* 0x0000000000007941 */ /* 0x000fea0003800000 */
.L_x_6765:
        /* <DEDUP_REMOVED lines=36> */
.L_x_6768:
[----:B------:R-:W-:Y:S05]  /*dbd0*/  BSYNC B0 ;  /* 0x0000000000007941 */ /* 0x000fea0003800000 */
.L_x_6767:
        /* <DEDUP_REMOVED lines=18> */
.L_x_6770:
[----:B------:R-:W-:Y:S05]  /*dd00*/  BSYNC B0 ;  /* 0x0000000000007941 */ /* 0x000fea0003800000 */
.L_x_6769:
        /* <DEDUP_REMOVED lines=18> */
.L_x_6772:
[----:B------:R-:W-:Y:S05]  /*de30*/  BSYNC B0 ;  /* 0x0000000000007941 */ /* 0x000fea0003800000 */
.L_x_6771:
        /* <DEDUP_REMOVED lines=19> */
.L_x_6773:
        /* <DEDUP_REMOVED lines=9> */
.L_x_8385:


//--------------------- .text._ZN5flash24flash_fwd_splitkv_kernelI23Flash_fwd_kernel_traitsILi128ELi64ELi64ELi4ELb0ELb0EN7cutlass10bfloat16_tE19Flash_kernel_traitsILi128ELi64ELi64ELi4ES3_EELb1ELb0ELb0ELb0ELb1ELb0ELb0ELb1EEEvNS_16Flash_fwd_paramsE --------------------------
	.section	.text._ZN5flash24flash_fwd_splitkv_kernelI23Flash_fwd_kernel_traitsILi128ELi64ELi64ELi4ELb0ELb0EN7cutlass10bfloat16_tE19Flash_kernel_traitsILi128ELi64ELi64ELi4ES3_EELb1ELb0ELb0ELb0ELb1ELb0ELb0ELb1EEEvNS_16Flash_fwd_paramsE,"ax",@progbits
	.sectioninfo	@"SHI_REGISTERS=178"
	.align	128
        .global         _ZN5flash24flash_fwd_splitkv_kernelI23Flash_fwd_kernel_traitsILi128ELi64ELi64ELi4ELb0ELb0EN7cutlass10bfloat16_tE19Flash_kernel_traitsILi128ELi64ELi64ELi4ES3_EELb1ELb0ELb0ELb0ELb1ELb0ELb0ELb1EEEvNS_16Flash_fwd_paramsE
        .type           _ZN5flash24flash_fwd_splitkv_kernelI23Flash_fwd_kernel_traitsILi128ELi64ELi64ELi4ELb0ELb0EN7cutlass10bfloat16_tE19Flash_kernel_traitsILi128ELi64ELi64ELi4ES3_EELb1ELb0ELb0ELb0ELb1ELb0ELb0ELb1EEEvNS_16Flash_fwd_paramsE,@function
        .size           _ZN5flash24flash_fwd_splitkv_kernelI23Flash_fwd_kernel_traitsILi128ELi64ELi64ELi4ELb0ELb0EN7cutlass10bfloat16_tE19Flash_kernel_traitsILi128ELi64ELi64ELi4ES3_EELb1ELb0ELb0ELb0ELb1ELb0ELb0ELb1EEEvNS_16Flash_fwd_paramsE,(.L_x_8386 - _ZN5flash24flash_fwd_splitkv_kernelI23Flash_fwd_kernel_traitsILi128ELi64ELi64ELi4ELb0ELb0EN7cutlass10bfloat16_tE19Flash_kernel_traitsILi128ELi64ELi64ELi4ES3_EELb1ELb0ELb0ELb0ELb1ELb0ELb0ELb1EEEvNS_16Flash_fwd_paramsE)
        .other          _ZN5flash24flash_fwd_splitkv_kernelI23Flash_fwd_kernel_traitsILi128ELi64ELi64ELi4ELb0ELb0EN7cutlass10bfloat16_tE19Flash_kernel_traitsILi128ELi64ELi64ELi4ES3_EELb1ELb0ELb0ELb0ELb1ELb0ELb0ELb1EEEvNS_16Flash_fwd_paramsE,@"STO_CUDA_ENTRY STV_DEFAULT"
_ZN5flash24flash_fwd_splitkv_kernelI23Flash_fwd_kernel_traitsILi128ELi64ELi64ELi4ELb0ELb0EN7cutlass10bfloat16_tE19Flash_kernel_traitsILi128ELi64ELi64ELi4ES3_EELb1ELb0ELb0ELb0ELb1ELb0ELb0ELb1EEEvNS_16Flash_fwd_paramsE:
.text._ZN5flash24flash_fwd_splitkv_kernelI23Flash_fwd_kernel_traitsILi128ELi64ELi64ELi4ELb0ELb0EN7cutlass10bfloat16_tE19Flash_kernel_traitsILi128ELi64ELi64ELi4ES3_EELb1ELb0ELb0ELb0ELb1ELb0ELb0ELb1EEEvNS_16Flash_fwd_paramsE:
[----:B------:R-:W-:Y:S02]  /*0000*/  MOV R1, c[0x0][0x28] ;  /* 0x00000a0000017a02 */ /* 0x000fe40000000f00 */
[----:B------:R-:W1:Y:S01]  /*0010*/  S2R R0, SR_CTAID.Y ;  /* 0x0000000000007919 */ /* 0x000e620000002600 */
[----:B------:R-:W-:Y:S01]  /*0020*/  ISETP.NE.U32.AND P1, PT, RZ, c[0x0][0x240], PT ;  /* 0x00009000ff007a0c */ /* 0x000fe20003f25070 */
[----:B------:R-:W-:Y:S01]  /*0030*/  IMAD.MOV.U32 R3, RZ, RZ, 0x4 ;  /* 0x00000004ff037424 */ /* 0x000fe200078e00ff */
[----:B------:R-:W-:Y:S01]  /*0040*/  ISETP.NE.U32.AND P5, PT, RZ, c[0x0][0x250], PT ;  /* 0x00009400ff007a0c */ /* 0x000fe20003fa5070 */
[----:B------:R-:W-:Y:S01]  /*0050*/  IMAD.MOV.U32 R160, RZ, RZ, -0x1 ;  /* 0xffffffffffa07424 */ /* 0x000fe200078e00ff */
[----:B------:R-:W-:Y:S01]  /*0060*/  ISETP.NE.AND.EX P1, PT, RZ, c[0x0][0x244], PT, P1 ;  /* 0x00009100ff007a0c */ /* 0x000fe20003f25310 */
[----:B------:R-:W-:Y:S01]  /*0070*/  ULDC.64 UR6, c[0x0][0x118] ;  /* 0x0000460000067ab9 */ /* 0x000fe20000000a00 */
[----:B------:R-:W-:Y:S01]  /*0080*/  ISETP.NE.AND.EX P5, PT, RZ, c[0x0][0x254], PT, P5 ;  /* 0x00009500ff007a0c */ /* 0x000fe20003fa5350 */
[----:B------:R-:W-:Y:S01]  /*0090*/  IMAD.MOV.U32 R8, RZ, RZ, RZ ;  /* 0x000000ffff087224 */ /* 0x000fe200078e00ff */
[----:B------:R-:W2:Y:S01]  /*00a0*/  LDC.U8 R2, c[0x0][0x312] ;  /* 0x0000c480ff027b82 */ /* 0x000ea20000000000 */
[----:B------:R-:W-:Y:S01]  /*00b0*/  ISETP.EQ.U32.AND P0, PT, RZ, c[0x0][0x248], PT ;  /* 0x00009200ff007a0c */ /* 0x000fe20003f02070 */
[----:B-1----:R-:W-:-:S04]  /*00c0*/  IMAD.WIDE R4, R0, R3, c[0x0][0x240] ;  /* 0x0000900000047625 */ /* 0x002fc800078e0203 */
[----:B------:R-:W-:-:S03]  /*00d0*/  IMAD.WIDE R144, R0, R3, c[0x0][0x250] ;  /* 0x0000940000907625 */ /* 0x000fc600078e0203 */
[----:B------:R-:W3:Y:S04]  /*00e0*/  @P1 LDG.E R160, [R4.64] ;  /* 0x0000000604a01981 */ /* 0x000ee8000c1e1900 */
[----:B------:R-:W3:Y:S01]  /*00f0*/  @P1 LDG.E R159, [R4.64+0x4] ;  /* 0x00000406049f1981 */ /* 0x000ee2000c1e1900 */
[----:B--2---:R-:W-:-:S03]  /*0100*/  ISETP.NE.AND P2, PT, R2, RZ, PT ;  /* 0x000000ff0200720c */ /* 0x004fc60003f45270 */
[----:B------:R1:W5:Y:S01]  /*0110*/  @P5 LDG.E R8, [R144.64] ;  /* 0x0000000690085981 */ /* 0x000362000c1e1900 */
[----:B------:R-:W-:Y:S01]  /*0120*/  ISETP.EQ.OR.EX P0, PT, RZ, c[0x0][0x24c], !P2, P0 ;  /* 0x00009300ff007a0c */ /* 0x000fe20005702700 */
[----:B------:R-:W-:Y:S02]  /*0130*/  IMAD.MOV.U32 R19, RZ, RZ, -0x1 ;  /* 0xffffffffff137424 */ /* 0x000fe400078e00ff */
[----:B------:R-:W-:Y:S01]  /*0140*/  IMAD.WIDE R10, R0, R3, c[0x0][0x248] ;  /* 0x00009200000a7625 */ /* 0x000fe200078e0203 */
[----:B------:R-:W2:Y:S04]  /*0150*/  S2R R23, SR_CTAID.X ;  /* 0x0000000000177919 */ /* 0x000ea80000002500 */
[----:B------:R-:W4:Y:S04]  /*0160*/  S2R R140, SR_CTAID.Z ;  /* 0x00000000008c7919 */ /* 0x000f280000002700 */
[----:B------:R-:W1:Y:S04]  /*0170*/  S2R R64, SR_TID.X ;  /* 0x0000000000407919 */ /* 0x000e680000002100 */
[----:B------:R1:W5:Y:S01]  /*0180*/  @!P0 LDG.E R19, [R10.64] ;  /* 0x000000060a138981 */ /* 0x000362000c1e1900 */
[----:B------:R-:W-:-:S04]  /*0190*/  ISETP.NE.U32.AND P0, PT, RZ, c[0x0][0x248], PT ;  /* 0x00009200ff007a0c */ /* 0x000fc80003f05070 */
[----:B------:R-:W-:Y:S02]  /*01a0*/  ISETP.NE.AND.EX P0, PT, RZ, c[0x0][0x24c], PT, P0 ;  /* 0x00009300ff007a0c */ /* 0x000fe40003f05300 */
[----:B------:R-:W-:-:S04]  /*01b0*/  MOV R13, R0 ;  /* 0x00000000000d7202 */ /* 0x000fc80000000f00 */
[--C-:B------:R-:W-:Y:S01]  /*01c0*/  SHF.R.S32.HI R6, RZ, 0x1f, R13.reuse ;  /* 0x0000001fff067819 */ /* 0x100fe2000001140d */
[----:B------:R-:W-:Y:S02]  /*01d0*/  IMAD.MOV.U32 R9, RZ, RZ, R13 ;  /* 0x000000ffff097224 */ /* 0x000fe400078e000d */
[----:B---3--:R-:W-:Y:S01]  /*01e0*/  @P1 IMAD.IADD R159, R159, 0x1, -R160 ;  /* 0x000000019f9f1824 */ /* 0x008fe200078e0aa0 */
[----:B------:R-:W-:-:S03]  /*01f0*/  @!P1 MOV R159, c[0x0][0x214] ;  /* 0x00008500009f9a02 */ /* 0x000fc60000000f00 */
[----:B------:R-:W-:Y:S05]  /*0200*/  @!P0 BRA `(.L_x_6774) ;  /* 0x0000004000008947 */ /* 0x000fea0003800000 */
[----:B-12-4-:R-:W2:Y:S02]  /*0210*/  @P2 LDG.E R2, [R10.64+0x4] ;  /* 0x000004060a022981 */ /* 0x016ea4000c1e1900 */
[----:B--2--5:R-:W-:-:S06]  /*0220*/  @P2 IADD3 R5, R2, -R19, RZ ;  /* 0x8000001302052210 */ /* 0x024fcc0007ffe0ff */
[----:B------:R1:W5:Y:S01]  /*0230*/  @!P2 LDG.E R5, [R10.64] ;  /* 0x000000060a05a981 */ /* 0x000362000c1e1900 */
[----:B------:R-:W-:Y:S05]  /*0240*/  BRA `(.L_x_6775) ;  /* 0x0000001000007947 */ /* 0x000fea0003800000 */
.L_x_6774:
[----:B-12-4-:R-:W-:Y:S02]  /*0250*/  MOV R5, c[0x0][0x218] ;  /* 0x0000860000057a02 */ /* 0x016fe40000000f00 */
.L_x_6775:
        /* <DEDUP_REMOVED lines=38> */
[----:B------:R-:W-:Y:S01]  /*04c0*/  IADD3 R4, -R3, R64, RZ ;  /* 0x0000004003047210 */ /* 0x000fe20007ffe1ff */
[----:B------:R-:W-:Y:S01]  /*04d0*/  IMAD R3, R0, c[0x0][0x1e8], RZ ;  /* 0x00007a0000037a24 */ /* 0x000fe200078e02ff */
[----:B------:R-:W-:Y:S01]  /*04e0*/  SHF.R.S32.HI R2, RZ, 0x3, R2 ;  /* 0x00000003ff027819 */ /* 0x000fe20000011402 */
[----:B------:R-:W-:Y:S01]  /*04f0*/  @!P0 IMAD R6, R6, c[0x0][0x1e0], RZ ;  /* 0x0000780006068a24 */ /* 0x000fe200078e02ff */
[----:B------:R-:W-:Y:S01]  /*0500*/  SHF.L.U32 R4, R4, 0x3, RZ ;  /* 0x0000000304047819 */ /* 0x000fe200000006ff */
[----:B------:R-:W-:Y:S01]  /*0510*/  @!P0 IMAD.WIDE.U32 R10, R13, c[0x0][0x1e0], RZ ;  /* 0x000078000d0a8a25 */ /* 0x000fe200078e00ff */
[----:B------:R-:W-:Y:S02]  /*0520*/  SHF.R.S32.HI R0, RZ, 0x1f, R140 ;  /* 0x0000001fff007819 */ /* 0x000fe4000001148c */
[----:B------:R-:W-:Y:S01]  /*0530*/  SHF.R.S32.HI R5, RZ, 0x1f, R4 ;  /* 0x0000001fff057819 */ /* 0x000fe20000011404 */
[----:B------:R-:W-:Y:S01]  /*0540*/  @P0 IMAD.WIDE.U32 R8, R160, c[0x0][0x1e8], RZ ;  /* 0x00007a00a0080a25 */ /* 0x000fe200078e00ff */
[----:B------:R-:W-:-:S03]  /*0550*/  @!P0 MOV R8, R10 ;  /* 0x0000000a00088202 */ /* 0x000fc60000000f00 */
[----:B------:R-:W-:Y:S02]  /*0560*/  @!P0 IMAD R6, R13, c[0x0][0x1e4], R6 ;  /* 0x000079000d068a24 */ /* 0x000fe400078e0206 */
[----:B------:R-:W-:-:S04]  /*0570*/  IMAD.WIDE.U32 R4, R66, c[0x0][0x1e8], R4 ;  /* 0x00007a0042047a25 */ /* 0x000fc800078e0004 */
[----:B------:R-:W-:Y:S02]  /*0580*/  @P0 IMAD R160, R160, c[0x0][0x1ec], R9 ;  /* 0x00007b00a0a00a24 */ /* 0x000fe400078e0209 */
        /* <DEDUP_REMOVED lines=10> */
[----:B------:R-:W-:Y:S02]  /*0630*/  IMAD R3, R3, c[0x0][0x214], R66 ;  /* 0x0000850003037a24 */ /* 0x000fe400078e0242 */
        /* <DEDUP_REMOVED lines=11> */
.L_x_6778:
[----:B------:R-:W-:Y:S05]  /*06f0*/  BSYNC B0 ;  /* 0x0000000000007941 */ /* 0x000fea0003800000 */
.L_x_6777:
        /* <DEDUP_REMOVED lines=16> */
.L_x_6780:
[----:B------:R-:W-:Y:S05]  /*0800*/  BSYNC B0 ;  /* 0x0000000000007941 */ /* 0x000fea0003800000 */
.L_x_6779:
        /* <DEDUP_REMOVED lines=16> */
.L_x_6782:
[----:B------:R-:W-:Y:S05]  /*0910*/  BSYNC B0 ;  /* 0x0000000000007941 */ /* 0x000fea0003800000 */
.L_x_6781:
        /* <DEDUP_REMOVED lines=15> */
.L_x_6784:
[----:B------:R-:W-:Y:S05]  /*0a10*/  BSYNC B0 ;  /* 0x0000000000007941 */ /* 0x000fea0003800000 */
.L_x_6783:
[----:B------:R-:W-:-:S04]  /*0a20*/  LOP3.LUT P4, RZ, R64, 0x7, RZ, 0xc0, !PT ;  /* 0x0000000740ff7812 */ /* 0x000fc8000788c0ff */
[-C--:B------:R-:W-:Y:S02]  /*0a30*/  ISETP.GE.OR P3, PT, R2, R159.reuse, P4 ;  /* 0x0000009f0200720c */ /* 0x080fe40002766670 */
[-C--:B------:R-:W-:Y:S02]  /*0a40*/  ISETP.GE.OR P2, PT, R8, R159.reuse, P4 ;  /* 0x0000009f0800720c */ /* 0x080fe40002746670 */
[-C--:B------:R-:W-:Y:S02]  /*0a50*/  ISETP.GE.OR P1, PT, R6, R159.reuse, P4 ;  /* 0x0000009f0600720c */ /* 0x080fe40002726670 */
[C---:B------:R-:W-:Y:S02]  /*0a60*/  IADD3 R2, P0, R3.reuse, R2, RZ ;  /* 0x0000000203027210 */ /* 0x040fe40007f1e0ff */
[----:B------:R-:W-:Y:S02]  /*0a70*/  ISETP.GE.OR P4, PT, R10, R159, P4 ;  /* 0x0000009f0a00720c */ /* 0x000fe40002786670 */
[----:B------:R-:W-:-:S02]  /*0a80*/  LEA.HI.X.SX32 R3, R3, R4, 0x1, P0 ;  /* 0x0000000403037211 */ /* 0x000fc400000f0eff */
[----:B------:R-:W-:-:S04]  /*0a90*/  LEA R4, P0, R2, c[0x0][0x200], 0x2 ;  /* 0x0000800002047a11 */ /* 0x000fc800078010ff */
[----:B------:R-:W-:Y:S01]  /*0aa0*/  LEA.HI.X R5, R2, c[0x0][0x204], R3, 0x2, P0 ;  /* 0x0000810002057a11 */ /* 0x000fe200000f1403 */
[----:B------:R-:W-:Y:S02]  /*0ab0*/  @!P3 IMAD.MOV.U32 R3, RZ, RZ, 0x7f800000 ;  /* 0x7f800000ff03b424 */ /* 0x000fe400078e00ff */
[----:B------:R-:W-:Y:S02]  /*0ac0*/  @!P2 IMAD.MOV.U32 R2, RZ, RZ, 0x7f800000 ;  /* 0x7f800000ff02a424 */ /* 0x000fe400078e00ff */
[----:B------:R-:W-:Y:S01]  /*0ad0*/  @!P1 IMAD.MOV.U32 R0, RZ, RZ, 0x7f800000 ;  /* 0x7f800000ff009424 */ /* 0x000fe200078e00ff */
[----:B------:R2:W-:Y:S04]  /*0ae0*/  @!P3 STG.E [R4.64], R3 ;  /* 0x000000030400b986 */ /* 0x0005e8000c101906 */
[----:B------:R2:W-:Y:S04]  /*0af0*/  @!P2 STG.E [R4.64+0x40], R2 ;  /* 0x000040020400a986 */ /* 0x0005e8000c101906 */
[----:B------:R2:W-:Y:S01]  /*0b00*/  @!P1 STG.E [R4.64+0x80], R0 ;  /* 0x0000800004009986 */ /* 0x0005e2000c101906 */
[----:B------:R-:W-:Y:S05]  /*0b10*/  @P4 EXIT ;  /* 0x000000000000494d */ /* 0x000fea0003800000 */
[----:B--2---:R-:W-:-:S05]  /*0b20*/  MOV R3, 0x7f800000 ;  /* 0x7f80000000037802 */ /* 0x004fca0000000f00 */
[----:B------:R-:W-:Y:S01]  /*0b30*/  STG.E [R4.64+0xc0], R3 ;  /* 0x0000c00304007986 */ /* 0x000fe2000c101906 */
[----:B------:R-:W-:Y:S05]  /*0b40*/  EXIT ;  /* 0x000000000000794d */ /* 0x000fea0003800000 */
.L_x_6776:
[----:B------:R-:W-:Y:S02]  /*0b50*/  ISETP.NE.U32.AND P0, PT, RZ, c[0x0][0x2b8], PT ;  /* 0x0000ae00ff007a0c */ /* 0x000fe40003f05070 */
        /* <DEDUP_REMOVED lines=49> */
[----:B---3--:R-:W-:Y:S01]  /*0e70*/  IADD3 R4, RZ, -R11, RZ ;  /* 0x8000000bff047210 */ /* 0x008fe20007ffe0ff */
        /* <DEDUP_REMOVED lines=15> */
[----:B-1----:R-:W-:-:S05]  /*0f70*/  IMAD R15, R2, c[0x0][0x2d0], R7 ;  /* 0x0000b400020f7a24 */ /* 0x002fca00078e0207 */
        /* <DEDUP_REMOVED lines=8> */
[----:B-----5:R-:W-:-:S04]  /*1000*/  IMAD.WIDE.U32 R12, R0, c[0x0][0x180], RZ ;  /* 0x00006000000c7a25 */ /* 0x020fc800078e00ff */
[C---:B------:R-:W-:Y:S02]  /*1010*/  IMAD R11, R19.reuse, c[0x0][0x180], RZ ;  /* 0x00006000130b7a24 */ /* 0x040fe400078e02ff */
[----:B------:R-:W-:Y:S02]  /*1020*/  IMAD R19, R19, c[0x0][0x188], RZ ;  /* 0x0000620013137a24 */ /* 0x000fe400078e02ff */
[C---:B------:R-:W-:Y:S02]  /*1030*/  IMAD R2, R0.reuse, c[0x0][0x184], R11 ;  /* 0x0000610000027a24 */ /* 0x040fe400078e020b */
[----:B------:R-:W-:-:S04]  /*1040*/  IMAD.WIDE.U32 R16, R0, c[0x0][0x188], RZ ;  /* 0x0000620000107a25 */ /* 0x000fc800078e00ff */
[----:B------:R-:W-:Y:S01]  /*1050*/  IMAD.IADD R13, R13, 0x1, R2 ;  /* 0x000000010d0d7824 */ /* 0x000fe200078e0202 */
[----:B------:R-:W-:Y:S01]  /*1060*/  SHF.R.S32.HI R2, RZ, 0x1f, R4 ;  /* 0x0000001fff027819 */ /* 0x000fe20000011404 */
[----:B------:R-:W-:Y:S01]  /*1070*/  IMAD R19, R0, c[0x0][0x18c], R19 ;  /* 0x0000630000137a24 */ /* 0x000fe200078e0213 */
[----:B------:R-:W-:Y:S01]  /*1080*/  MOV R0, R16 ;  /* 0x0000001000007202 */ /* 0x000fe20000000f00 */
[----:B------:R-:W-:-:S04]  /*1090*/  IMAD.WIDE.U32 R10, R15, c[0x0][0x198], R12 ;  /* 0x000066000f0a7a25 */ /* 0x000fc800078e000c */
[----:B------:R-:W-:Y:S01]  /*10a0*/  IMAD.MOV.U32 R12, RZ, RZ, R10 ;  /* 0x000000ffff0c7224 */ /* 0x000fe200078e000a */
[----:B------:R-:W-:Y:S01]  /*10b0*/  IADD3 R13, R11, R8, RZ ;  /* 0x000000080b0d7210 */ /* 0x000fe20007ffe0ff */
[----:B------:R-:W-:Y:S02]  /*10c0*/  IMAD R11, R2, c[0x0][0x1b0], RZ ;  /* 0x00006c00020b7a24 */ /* 0x000fe400078e02ff */
[----:B------:R-:W-:Y:S02]  /*10d0*/  IMAD.IADD R19, R17, 0x1, R19 ;  /* 0x0000000111137824 */ /* 0x000fe400078e0213 */
[C---:B------:R-:W-:Y:S02]  /*10e0*/  IMAD R11, R4.reuse, c[0x0][0x1b4], R11 ;  /* 0x00006d00040b7a24 */ /* 0x040fe400078e020b */
[----:B------:R-:W-:-:S05]  /*10f0*/  IMAD.WIDE.U32 R136, R4, c[0x0][0x1b0], R12 ;  /* 0x00006c0004887a25 */ /* 0x000fca00078e000c */
[----:B------:R-:W-:Y:S01]  /*1100*/  IADD3 R11, R137, R11, RZ ;  /* 0x0000000b890b7210 */ /* 0x000fe20007ffe0ff */
[----:B------:R-:W-:Y:S05]  /*1110*/  BRA `(.L_x_6786) ;  /* 0x0000046000007947 */ /* 0x000fea0003800000 */
.L_x_6785:
        /* <DEDUP_REMOVED lines=16> */
.L_x_6787:
[----:B------:R-:W-:Y:S02]  /*1220*/  IABS R4, c[0x0][0x1c8] ;  /* 0x0000720000047a13 */ /* 0x000fe40000000000 */
[----:B------:R-:W-:Y:S02]  /*1230*/  LEA R7, R102, 0xffffffc0, 0x6 ;  /* 0xffffffc066077811 */ /* 0x000fe400078e30ff */
[----:B------:R-:W1:Y:S01]  /*1240*/  I2F.RP R5, R4 ;  /* 0x0000000400057306 */ /* 0x000e620000209400 */
[----:B------:R-:W-:Y:S02]  /*1250*/  @P4 IADD3 R19, R8, R19, RZ ;  /* 0x0000001308134210 */ /* 0x000fe40007ffe0ff */
[----:B------:R-:W-:-:S05]  /*1260*/  IMAD.WIDE.U32 R10, R7, c[0x0][0x198], R10 ;  /* 0x00006600070a7a25 */ /* 0x000fca00078e000a */
[----:B------:R-:W-:Y:S01]  /*1270*/  MOV R136, R10 ;  /* 0x0000000a00887202 */ /* 0x000fe20000000f00 */
        /* <DEDUP_REMOVED lines=9> */
[----:B------:R-:W-:-:S04]  /*1310*/  IMAD.HI.U32 R0, R15, R2, RZ ;  /* 0x000000020f007227 */ /* 0x000fc800078e00ff */
[----:B------:R-:W-:Y:S01]  /*1320*/  @P4 IMAD.WIDE.U32 R14, R19, c[0x0][0x1a0], RZ ;  /* 0x00006800130e4a25 */ /* 0x000fe200078e00ff */
[----:B------:R-:W-:-:S03]  /*1330*/  IADD3 R5, -R0, RZ, RZ ;  /* 0x000000ff00057210 */ /* 0x000fc60007ffe1ff */
[----:B------:R-:W-:Y:S02]  /*1340*/  @P4 IMAD R19, R19, c[0x0][0x1a4], R15 ;  /* 0x0000690013134a24 */ /* 0x000fe400078e020f */
[----:B------:R-:W-:Y:S01]  /*1350*/  IMAD R5, R4, R5, R2 ;  /* 0x0000000504057224 */ /* 0x000fe200078e0202 */
[----:B------:R-:W-:Y:S01]  /*1360*/  LOP3.LUT R2, R140, c[0x0][0x1c8], RZ, 0x3c, !PT ;  /* 0x000072008c027a12 */ /* 0x000fe200078e3cff */
[----:B------:R-:W-:-:S03]  /*1370*/  IMAD.MOV.U32 R15, RZ, RZ, R7 ;  /* 0x000000ffff0f7224 */ /* 0x000fc600078e0007 */
[----:B------:R-:W-:Y:S02]  /*1380*/  ISETP.GT.U32.AND P0, PT, R4, R5, PT ;  /* 0x000000050400720c */ /* 0x000fe40003f04070 */
[----:B------:R-:W-:-:S11]  /*1390*/  ISETP.GE.AND P1, PT, R2, RZ, PT ;  /* 0x000000ff0200720c */ /* 0x000fd60003f26270 */
[----:B------:R-:W-:Y:S01]  /*13a0*/  @!P0 IMAD.IADD R5, R5, 0x1, -R4 ;  /* 0x0000000105058824 */ /* 0x000fe200078e0a04 */
[----:B------:R-:W-:Y:S02]  /*13b0*/  @!P0 IADD3 R0, R0, 0x1, RZ ;  /* 0x0000000100008810 */ /* 0x000fe40007ffe0ff */
[----:B------:R-:W-:Y:S02]  /*13c0*/  ISETP.NE.AND P0, PT, RZ, c[0x0][0x1c8], PT ;  /* 0x00007200ff007a0c */ /* 0x000fe40003f05270 */
[----:B------:R-:W-:Y:S02]  /*13d0*/  ISETP.GE.U32.AND P2, PT, R5, R4, PT ;  /* 0x000000040500720c */ /* 0x000fe40003f46070 */
[----:B------:R-:W-:-:S11]  /*13e0*/  SHF.R.S32.HI R5, RZ, 0x1f, R7 ;  /* 0x0000001fff057819 */ /* 0x000fd60000011407 */
[----:B------:R-:W-:-:S04]  /*13f0*/  @P2 IADD3 R0, R0, 0x1, RZ ;  /* 0x0000000100002810 */ /* 0x000fc80007ffe0ff */
[----:B------:R-:W-:Y:S01]  /*1400*/  MOV R4, R0 ;  /* 0x0000000000047202 */ /* 0x000fe20000000f00 */
[----:B------:R-:W-:-:S04]  /*1410*/  IMAD R0, R5, c[0x0][0x198], RZ ;  /* 0x0000660005007a24 */ /* 0x000fc800078e02ff */
[----:B------:R-:W-:Y:S01]  /*1420*/  @!P1 IMAD.MOV R4, RZ, RZ, -R4 ;  /* 0x000000ffff049224 */ /* 0x000fe200078e0a04 */
[----:B------:R-:W-:Y:S01]  /*1430*/  @!P0 LOP3.LUT R4, RZ, c[0x0][0x1c8], RZ, 0x33, !PT ;  /* 0x00007200ff048a12 */ /* 0x000fe200078e33ff */
[----:B------:R-:W-:-:S03]  /*1440*/  IMAD R0, R7, c[0x0][0x19c], R0 ;  /* 0x0000670007007a24 */ /* 0x000fc600078e0200 */
[----:B------:R-:W-:Y:S01]  /*1450*/  SHF.R.S32.HI R2, RZ, 0x1f, R4 ;  /* 0x0000001fff027819 */ /* 0x000fe20000011404 */
[----:B------:R-:W-:Y:S02]  /*1460*/  IMAD.IADD R137, R11, 0x1, R0 ;  /* 0x000000010b897824 */ /* 0x000fe400078e0200 */
[----:B------:R-:W-:Y:S02]  /*1470*/  @P4 IMAD.MOV.U32 R0, RZ, RZ, R14 ;  /* 0x000000ffff004224 */ /* 0x000fe400078e000e */
[----:B------:R-:W-:Y:S02]  /*1480*/  IMAD R11, R2, c[0x0][0x1b0], RZ ;  /* 0x00006c00020b7a24 */ /* 0x000fe400078e02ff */
[----:B------:R-:W-:-:S04]  /*1490*/  IMAD.WIDE.U32 R136, R4, c[0x0][0x1b0], R136 ;  /* 0x00006c0004887a25 */ /* 0x000fc800078e0088 */
        /* <DEDUP_REMOVED lines=14> */
.L_x_6786:
[----:B------:R1:W5:Y:S01]  /*1580*/  @P5 LDG.E R122, [R144.64] ;  /* 0x00000006907a5981 */ /* 0x000362000c1e1900 */
[----:B------:R-:W-:Y:S01]  /*1590*/  ISETP.NE.AND P0, PT, R160, -0x1, PT ;  /* 0xffffffffa000780c */ /* 0x000fe20003f05270 */
[----:B------:R-:W-:Y:S01]  /*15a0*/  IMAD.MOV.U32 R17, RZ, RZ, 0x2 ;  /* 0x00000002ff117424 */ /* 0x000fe200078e00ff */
[----:B------:R-:W-:Y:S01]  /*15b0*/  SHF.R.S32.HI R73, RZ, 0x1f, R64 ;  /* 0x0000001fff497819 */ /* 0x000fe20000011440 */
[----:B------:R-:W-:Y:S01]  /*15c0*/  IMAD.MOV.U32 R80, RZ, RZ, c[0x0][0x230] ;  /* 0x00008c00ff507624 */ /* 0x000fe200078e00ff */
[----:B------:R-:W-:Y:S01]  /*15d0*/  MOV R27, c[0x0][0x230] ;  /* 0x00008c00001b7a02 */ /* 0x000fe20000000f00 */
[----:B------:R-:W-:Y:S01]  /*15e0*/  IMAD.MOV.U32 R26, RZ, RZ, RZ ;  /* 0x000000ffff1a7224 */ /* 0x000fe200078e00ff */
[----:B------:R-:W-:Y:S01]  /*15f0*/  LEA.HI R65, R73, R64, RZ, 0x3 ;  /* 0x0000004049417211 */ /* 0x000fe200078f18ff */
[----:B------:R-:W-:Y:S01]  /*1600*/  IMAD.MOV.U32 R53, RZ, RZ, 0x10 ;  /* 0x00000010ff357424 */ /* 0x000fe200078e00ff */
[----:B------:R-:W-:Y:S01]  /*1610*/  SHF.R.S32.HI R85, RZ, 0x1f, R74 ;  /* 0x0000001fff557819 */ /* 0x000fe2000001144a */
[----:B------:R-:W-:Y:S01]  /*1620*/  IMAD.HI.U32 R80, R17, R80, R26 ;  /* 0x0000005011507227 */ /* 0x000fe200078e001a */
[----:B------:R-:W-:-:S02]  /*1630*/  SHF.R.S32.HI R138, RZ, 0x3, R65 ;  /* 0x00000003ff8a7819 */ /* 0x000fc40000011441 */
[----:B------:R-:W-:Y:S01]  /*1640*/  LOP3.LUT R65, R65, 0xfffffff8, RZ, 0xc0, !PT ;  /* 0xfffffff841417812 */ /* 0x000fe200078ec0ff */
[----:B------:R-:W-:Y:S01]  /*1650*/  @!P0 IMAD R8, R6, c[0x0][0x178], RZ ;  /* 0x00005e0006088a24 */ /* 0x000fe200078e02ff */
[----:B------:R-:W-:Y:S01]  /*1660*/  SHF.R.S32.HI R139, RZ, 0x1f, R138 ;  /* 0x0000001fff8b7819 */ /* 0x000fe2000001148a */
[C---:B------:R-:W-:Y:S01]  /*1670*/  @P0 IMAD.WIDE.U32 R20, R160.reuse, c[0x0][0x190], RZ ;  /* 0x00006400a0140a25 */ /* 0x040fe200078e00ff */
[----:B------:R-:W-:Y:S02]  /*1680*/  LEA.HI R85, R85, R74, RZ, 0x6 ;  /* 0x0000004a55557211 */ /* 0x000fe400078f30ff */
[----:B------:R-:W-:Y:S01]  /*1690*/  SHF.R.S32.HI R81, RZ, 0x1, R80 ;  /* 0x00000001ff517819 */ /* 0x000fe20000011450 */
[C---:B------:R-:W-:Y:S01]  /*16a0*/  @!P0 IMAD.WIDE.U32 R24, R9.reuse, c[0x0][0x178], RZ ;  /* 0x00005e0009188a25 */ /* 0x040fe200078e00ff */
[----:B------:R-:W-:Y:S02]  /*16b0*/  SHF.R.S32.HI R85, RZ, 0x6, R85 ;  /* 0x00000006ff557819 */ /* 0x000fe40000011455 */
[----:B------:R-:W-:Y:S01]  /*16c0*/  MOV R148, c[0x0][0x198] ;  /* 0x0000660000947a02 */ /* 0x000fe20000000f00 */
[----:B------:R-:W-:Y:S01]  /*16d0*/  @!P0 IMAD R8, R9, c[0x0][0x17c], R8 ;  /* 0x00005f0009088a24 */ /* 0x000fe200078e0208 */
[----:B------:R-:W-:Y:S01]  /*16e0*/  IMNMX R85, RZ, R85, !PT ;  /* 0x00000055ff557217 */ /* 0x000fe20007800200 */
[----:B-----5:R-:W-:Y:S01]  /*16f0*/  @P0 IMAD R13, R160, c[0x0][0x194], R21 ;  /* 0x00006500a00d0a24 */ /* 0x020fe200078e0215 */
[----:B------:R-:W-:Y:S01]  /*1700*/  SHF.L.U64.HI R72, R148, R3, c[0x0][0x19c] ;  /* 0x0000670094487619 */ /* 0x000fe20000010203 */
[----:B------:R-:W-:Y:S01]  /*1710*/  IMAD.IADD R65, R64, 0x1, -R65 ;  /* 0x0000000140417824 */ /* 0x000fe200078e0a41 */
[----:B------:R-:W-:Y:S01]  /*1720*/  @!P0 IADD3 R13, R25, R8, RZ ;  /* 0x00000008190d8210 */ /* 0x000fe20007ffe0ff */
[----:B------:R-:W-:Y:S01]  /*1730*/  IMAD.SHL.U32 R135, R138, 0x40, RZ ;  /* 0x000000408a877824 */ /* 0x000fe200078e00ff */
[-C--:B------:R-:W-:Y:S01]  /*1740*/  LEA.HI R8, R73, R64.reuse, RZ, 0x6 ;  /* 0x0000004049087211 */ /* 0x080fe200078f30ff */
[----:B------:R-:W-:Y:S01]  /*1750*/  IMAD.SHL.U32 R16, R65, 0x8, RZ ;  /* 0x0000000841107824 */ /* 0x000fe200078e00ff */
[----:B------:R-:W-:Y:S01]  /*1760*/  LEA.HI R73, R73, R64, RZ, 0x4 ;  /* 0x0000004049497211 */ /* 0x000fe200078f20ff */
[----:B------:R-:W-:Y:S01]  /*1770*/  @!P0 IMAD.MOV.U32 R20, RZ, RZ, R24 ;  /* 0x000000ffff148224 */ /* 0x000fe200078e0018 */
[----:B------:R-:W-:Y:S01]  /*1780*/  LOP3.LUT R135, R135, 0x1c0, RZ, 0xc0, !PT ;  /* 0x000001c087877812 */ /* 0x000fe200078ec0ff */
[----:B------:R-:W-:Y:S01]  /*1790*/  IMAD.WIDE R22, R23, 0x40, R138 ;  /* 0x0000004017167825 */ /* 0x000fe200078e028a */
[----:B------:R-:W-:-:S02]  /*17a0*/  LOP3.LUT R21, R73, 0xfffffff0, RZ, 0xc0, !PT ;  /* 0xfffffff049157812 */ /* 0x000fc400078ec0ff */
[--C-:B------:R-:W-:Y:S01]  /*17b0*/  SHF.R.S32.HI R17, RZ, 0x1f, R16.reuse ;  /* 0x0000001fff117819 */ /* 0x100fe20000011410 */
[----:B------:R-:W-:Y:S01]  /*17c0*/  IMAD.SHL.U32 R77, R65, 0x4, RZ ;  /* 0x00000004414d7824 */ /* 0x000fe200078e00ff */
[----:B------:R-:W-:Y:S01]  /*17d0*/  IADD3 R18, P0, R16, R0, RZ ;  /* 0x0000000010127210 */ /* 0x000fe20007f1e0ff */
[----:B------:R-:W-:Y:S01]  /*17e0*/  IMAD.IADD R70, R64, 0x1, -R21 ;  /* 0x0000000140467824 */ /* 0x000fe200078e0a15 */
[----:B------:R-:W-:Y:S01]  /*17f0*/  LOP3.LUT R10, R135, 0x38, R16, 0xf8, !PT ;  /* 0x00000038870a7812 */ /* 0x000fe200078ef810 */
[----:B------:R-:W-:Y:S01]  /*1800*/  IMAD R0, R23, c[0x0][0x190], RZ ;  /* 0x0000640017007a24 */ /* 0x000fe200078e02ff */
[----:B------:R-:W-:Y:S01]  /*1810*/  IADD3.X R19, R17, R19, RZ, P0, !PT ;  /* 0x0000001311137210 */ /* 0x000fe200007fe4ff */
[----:B------:R-:W-:Y:S01]  /*1820*/  IMAD R78, R138, R81, R77 ;  /* 0x000000518a4e7224 */ /* 0x000fe200078e024d */
[----:B------:R-:W-:Y:S01]  /*1830*/  SHF.R.S32.HI R67, RZ, 0x1f, R70 ;  /* 0x0000001fff437819 */ /* 0x000fe20000011446 */
[----:B------:R-:W-:Y:S01]  /*1840*/  IMAD R0, R22, c[0x0][0x194], R0 ;  /* 0x0000650016007a24 */ /* 0x000fe200078e0200 */
[----:B------:R-:W-:Y:S01]  /*1850*/  IADD3 R104, P0, R138, R15, RZ ;  /* 0x0000000f8a687210 */ /* 0x000fe20007f1e0ff */
[----:B------:R-:W-:Y:S01]  /*1860*/  IMAD.WIDE.U32 R18, R4, c[0x0][0x1b8], R18 ;  /* 0x00006e0004127a25 */ /* 0x000fe200078e0012 */
[----:B------:R-:W-:-:S02]  /*1870*/  LEA.HI R67, R67, R70, RZ, 0x3 ;  /* 0x0000004643437211 */ /* 0x000fc400078f18ff */
[----:B------:R-:W-:Y:S01]  /*1880*/  SHF.R.U32.HI R135, RZ, 0x3, R135 ;  /* 0x00000003ff877819 */ /* 0x000fe20000011687 */
[----:B------:R-:W-:Y:S01]  /*1890*/  IMAD.X R5, R139, 0x1, R5, P0 ;  /* 0x000000018b057824 */ /* 0x000fe200000e0605 */
[----:B------:R-:W-:Y:S01]  /*18a0*/  LOP3.LUT R15, R67, 0xfffffff8, RZ, 0xc0, !PT ;  /* 0xfffffff8430f7812 */ /* 0x000fe200078ec0ff */
[----:B------:R-:W-:Y:S01]  /*18b0*/  IMAD.MOV.U32 R91, RZ, RZ, 0x20 ;  /* 0x00000020ff5b7424 */ /* 0x000fe200078e00ff */
[C---:B------:R-:W-:Y:S01]  /*18c0*/  IADD3 R20, P1, R16.reuse, R20, RZ ;  /* 0x0000001410147210 */ /* 0x040fe20007f3e0ff */
[----:B------:R-:W-:Y:S01]  /*18d0*/  IMAD R5, R5, c[0x0][0x1a0], RZ ;  /* 0x0000680005057a24 */ /* 0x000fe200078e02ff */
[----:B------:R-:W-:Y:S01]  /*18e0*/  IADD3 R136, P0, R16, R136, RZ ;  /* 0x0000008810887210 */ /* 0x000fe20007f1e0ff */
[----:B------:R-:W-:Y:S01]  /*18f0*/  IMAD.IADD R70, R70, 0x1, -R15 ;  /* 0x0000000146467824 */ /* 0x000fe200078e0a0f */
[----:B------:R-:W-:Y:S01]  /*1900*/  LOP3.LUT R135, R10, R135, RZ, 0x3c, !PT ;  /* 0x000000870a877212 */ /* 0x000fe200078e3cff */
[C---:B------:R-:W-:Y:S01]  /*1910*/  IMAD.X R21, R17.reuse, 0x1, R13, P1 ;  /* 0x0000000111157824 */ /* 0x040fe200008e060d */
[----:B------:R-:W-:Y:S01]  /*1920*/  SHF.L.U32 R8, R8, 0x3, RZ ;  /* 0x0000000308087819 */ /* 0x000fe200000006ff */
[----:B------:R-:W-:Y:S01]  /*1930*/  IMAD R13, R2, c[0x0][0x1b8], RZ ;  /* 0x00006e00020d7a24 */ /* 0x000fe200078e02ff */
[----:B------:R-:W-:Y:S01]  /*1940*/  R2P PR, R70, 0x6 ;  /* 0x0000000646007804 */ /* 0x000fe20000000000 */
[----:B------:R-:W-:Y:S01]  /*1950*/  IMAD.X R137, R17, 0x1, R11, P0 ;  /* 0x0000000111897824 */ /* 0x000fe200000e060b */
[----:B------:R-:W-:Y:S01]  /*1960*/  LOP3.LUT R135, R135, 0xfffffe00, R8, 0xf8, !PT ;  /* 0xfffffe0087877812 */ /* 0x000fe200078ef808 */
[----:B------:R-:W-:Y:S01]  /*1970*/  IMAD R13, R4, c[0x0][0x1bc], R13 ;  /* 0x00006f00040d7a24 */ /* 0x000fe200078e020d */
[----:B------:R-:W-:Y:S01]  /*1980*/  SHF.R.S32.HI R8, RZ, 0x1f, R140 ;  /* 0x0000001fff087819 */ /* 0x000fe2000001148c */
[----:B------:R-:W-:Y:S01]  /*1990*/  IMAD.WIDE.U32 R20, R22, c[0x0][0x190], R20 ;  /* 0x0000640016147a25 */ /* 0x000fe200078e0014 */
[----:B------:R-:W-:-:S02]  /*19a0*/  ISETP.GT.AND P0, PT, R102, R85, PT ;  /* 0x000000556600720c */ /* 0x000fc40003f04270 */
[----:B------:R-:W-:Y:S01]  /*19b0*/  IADD3 R19, R19, R13, RZ ;  /* 0x0000000d13137210 */ /* 0x000fe20007ffe0ff */
[----:B------:R-:W-:Y:S01]  /*19c0*/  IMAD R143, R8, c[0x0][0x1a8], RZ ;  /* 0x00006a00088f7a24 */ /* 0x000fe200078e02ff */
[----:B------:R-:W-:Y:S01]  /*19d0*/  IADD3 R77, R77, R78, RZ ;  /* 0x0000004e4d4d7210 */ /* 0x000fe20007ffe0ff */
[----:B------:R-:W-:Y:S01]  /*19e0*/  IMAD.IADD R21, R21, 0x1, R0 ;  /* 0x0000000115157824 */ /* 0x000fe200078e0200 */
[----:B------:R-:W-:Y:S01]  /*19f0*/  SHF.L.U32 R71, R148, 0x4, RZ ;  /* 0x0000000494477819 */ /* 0x000fe200000006ff */
[----:B------:R-:W-:Y:S01]  /*1a00*/  IMAD R101, R104, c[0x0][0x1a4], R5 ;  /* 0x0000690068657a24 */ /* 0x000fe200078e0205 */
[----:B------:R-:W-:Y:S01]  /*1a10*/  SHF.R.S32.HI R76, RZ, 0x1f, R78 ;  /* 0x0000001fff4c7819 */ /* 0x000fe2000001144e */
[----:B------:R-:W-:Y:S01]  /*1a20*/  IMAD R5, R139, c[0x0][0x198], RZ ;  /* 0x000066008b057a24 */ /* 0x000fe200078e02ff */
[----:B------:R-:W-:Y:S01]  /*1a30*/  SHF.R.S32.HI R75, RZ, 0x1f, R77 ;  /* 0x0000001fff4b7819 */ /* 0x000fe2000001144d */
[C---:B------:R-:W-:Y:S01]  /*1a40*/  IMAD R143, R140.reuse, c[0x0][0x1ac], R143 ;  /* 0x00006b008c8f7a24 */ /* 0x040fe200078e028f */
[----:B------:R-:W-:Y:S01]  /*1a50*/  SEL R53, R53, 0xfffffff0, !P1 ;  /* 0xfffffff035357807 */ /* 0x000fe20004800000 */
[----:B------:R-:W-:Y:S01]  /*1a60*/  IMAD.WIDE.U32 R140, R140, c[0x0][0x1a8], R20 ;  /* 0x00006a008c8c7a25 */ /* 0x000fe200078e0014 */
[----:B------:R-:W-:-:S03]  /*1a70*/  SEL R51, R91, 0xffffffe0, !P2 ;  /* 0xffffffe05b337807 */ /* 0x000fc60005000000 */
[----:B------:R-:W-:Y:S01]  /*1a80*/  IMAD.MOV.U32 R0, RZ, RZ, c[0x0][0x1a0] ;  /* 0x00006800ff007624 */ /* 0x000fe200078e00ff */
[----:B------:R-:W-:Y:S01]  /*1a90*/  IADD3 R143, R141, R143, RZ ;  /* 0x0000008f8d8f7210 */ /* 0x000fe20007ffe0ff */
[----:B------:R-:W-:-:S03]  /*1aa0*/  IMAD.WIDE.U32 R104, R104, c[0x0][0x1a0], R18 ;  /* 0x0000680068687a25 */ /* 0x000fc600078e0012 */
[----:B------:R-:W-:Y:S01]  /*1ab0*/  SHF.L.U64.HI R69, R0, R3, c[0x0][0x1a4] ;  /* 0x0000690000457619 */ /* 0x000fe20000010203 */
[C---:B------:R-:W-:Y:S02]  /*1ac0*/  IMAD R5, R138.reuse, c[0x0][0x19c], R5 ;  /* 0x000067008a057a24 */ /* 0x040fe400078e0205 */
[----:B------:R-:W-:-:S04]  /*1ad0*/  IMAD.WIDE.U32 R136, R138, c[0x0][0x198], R136 ;  /* 0x000066008a887a25 */ /* 0x000fc800078e0088 */
[----:B------:R-:W-:Y:S02]  /*1ae0*/  IMAD.SHL.U32 R68, R0, 0x10, RZ ;  /* 0x0000001000447824 */ /* 0x000fe400078e00ff */
[----:B------:R-:W-:Y:S02]  /*1af0*/  IMAD.SHL.U32 R79, R81, 0x10, RZ ;  /* 0x00000010514f7824 */ /* 0x000fe400078e00ff */
[----:B------:R-:W-:Y:S02]  /*1b00*/  IMAD.IADD R50, R137, 0x1, R5 ;  /* 0x0000000189327824 */ /* 0x000fe400078e0205 */
[----:B------:R-:W-:Y:S01]  /*1b10*/  IMAD.IADD R101, R105, 0x1, R101 ;  /* 0x0000000169657824 */ /* 0x000fe200078e0265 */
[----:B------:R-:W-:Y:S01]  /*1b20*/  @!P5 MOV R122, RZ ;  /* 0x000000ff007ad202 */ /* 0x000fe20000000f00 */
[----:B------:R-:W-:Y:S05]  /*1b30*/  @!P0 BRA `(.L_x_6788) ;  /* 0x00005b7000008947 */ /* 0x000fea0003800000 */
[----:B-1----:R-:W-:Y:S01]  /*1b40*/  SHF.R.S32.HI R5, RZ, 0x1f, R7 ;  /* 0x0000001fff057819 */ /* 0x002fe20000011407 */
[C---:B------:R-:W-:Y:S01]  /*1b50*/  IMAD R8, R6.reuse, c[0x0][0x280], RZ ;  /* 0x0000a00006087a24 */ /* 0x040fe200078e02ff */
[--C-:B------:R-:W-:Y:S01]  /*1b60*/  SHF.R.S32.HI R11, RZ, 0x1f, R74.reuse ;  /* 0x0000001fff0b7819 */ /* 0x100fe2000001144a */
[----:B------:R-:W-:Y:S01]  /*1b70*/  IMAD R6, R6, c[0x0][0x278], RZ ;  /* 0x00009e0006067a24 */ /* 0x000fe200078e02ff */
[----:B------:R-:W-:Y:S01]  /*1b80*/  IADD3 R10, P1, P0, R7, R138, -R74 ;  /* 0x0000008a070a7210 */ /* 0x000fe2000783e84a */
[C---:B------:R-:W-:Y:S01]  /*1b90*/  IMAD R8, R9.reuse, c[0x0][0x284], R8 ;  /* 0x0000a10009087a24 */ /* 0x040fe200078e0208 */
[C---:B------:R-:W-:Y:S01]  /*1ba0*/  LEA R112, P2, R136.reuse, c[0x0][0x168], 0x1 ;  /* 0x00005a0088707a11 */ /* 0x040fe200078408ff */
[----:B------:R-:W-:Y:S01]  /*1bb0*/  IMAD.WIDE.U32 R14, R9, c[0x0][0x280], R16 ;  /* 0x0000a000090e7a25 */ /* 0x000fe200078e0010 */
[----:B------:R-:W-:Y:S01]  /*1bc0*/  IADD3.X R5, R5, R139, ~R11, P1, P0 ;  /* 0x0000008b05057210 */ /* 0x000fe20000fe0c0b */
[----:B------:R-:W-:Y:S01]  /*1bd0*/  UMOV UR8, 0x60 ;  /* 0x0000006000087882 */ /* 0x000fe20000000000 */
[----:B------:R-:W-:Y:S01]  /*1be0*/  IADD3 R134, R79, 0x40, RZ ;  /* 0x000000404f867810 */ /* 0x000fe20007ffe0ff */
[C---:B------:R-:W-:Y:S01]  /*1bf0*/  IMAD.WIDE.U32 R12, R9.reuse, c[0x0][0x278], R16 ;  /* 0x00009e00090c7a25 */ /* 0x040fe200078e0010 */
[----:B------:R-:W-:Y:S01]  /*1c00*/  ULDC.64 UR4, c[0x0][0x1a0] ;  /* 0x0000680000047ab9 */ /* 0x000fe20000000a00 */
[----:B------:R-:W-:Y:S01]  /*1c10*/  MOV R146, c[0x0][0x290] ;  /* 0x0000a40000927a02 */ /* 0x000fe20000000f00 */
[----:B------:R-:W-:Y:S01]  /*1c20*/  UIMAD UR9, UR8, UR5, URZ ;  /* 0x00000005080972a4 */ /* 0x000fe2000f8e023f */
[----:B------:R-:W-:Y:S01]  /*1c30*/  IMAD R6, R9, c[0x0][0x27c], R6 ;  /* 0x00009f0009067a24 */ /* 0x000fe200078e0206 */
[----:B------:R-:W-:Y:S01]  /*1c40*/  LEA.HI.X R111, R136, c[0x0][0x16c], R50, 0x1, P2 ;  /* 0x00005b00886f7a11 */ /* 0x000fe200010f0c32 */
[----:B------:R-:W-:Y:S01]  /*1c50*/  IMAD R9, R5, c[0x0][0x290], RZ ;  /* 0x0000a40005097a24 */ /* 0x000fe200078e02ff */
[----:B------:R-:W-:Y:S01]  /*1c60*/  ULDC UR5, c[0x0][0x294] ;  /* 0x0000a50000057ab9 */ /* 0x000fe20000000800 */
[----:B------:R-:W-:Y:S01]  /*1c70*/  IMAD.IADD R15, R15, 0x1, R8 ;  /* 0x000000010f0f7824 */ /* 0x000fe200078e0208 */
[----:B------:R-:W-:Y:S01]  /*1c80*/  UIMAD UR5, UR8, UR5, URZ ;  /* 0x00000005080572a4 */ /* 0x000fe2000f8e023f */
[----:B------:R-:W-:Y:S01]  /*1c90*/  IMAD R5, R5, c[0x0][0x288], RZ ;  /* 0x0000a20005057a24 */ /* 0x000fe200078e02ff */
[----:B------:R-:W-:Y:S01]  /*1ca0*/  SHF.L.U64.HI R100, R146, R3, c[0x0][0x294] ;  /* 0x0000a50092647619 */ /* 0x000fe20000010203 */
[----:B------:R-:W-:Y:S01]  /*1cb0*/  IMAD.IADD R13, R13, 0x1, R6 ;  /* 0x000000010d0d7824 */ /* 0x000fe200078e0206 */
[----:B------:R-:W-:Y:S01]  /*1cc0*/  UIMAD.WIDE.U32 UR10, UR8, UR4, URZ ;  /* 0x00000004080a72a5 */ /* 0x000fe2000f8e003f */
[----:B------:R-:W-:Y:S01]  /*1cd0*/  IMAD R9, R10, c[0x0][0x294], R9 ;  /* 0x0000a5000a097a24 */ /* 0x000fe200078e0209 */
[----:B------:R-:W-:Y:S01]  /*1ce0*/  IADD3 R84, R138, 0x10, RZ ;  /* 0x000000108a547810 */ /* 0x000fe20007ffe0ff */
[----:B------:R-:W-:Y:S01]  /*1cf0*/  IMAD.WIDE.U32 R14, R10, c[0x0][0x290], R14 ;  /* 0x0000a4000a0e7a25 */ /* 0x000fe200078e000e */
[C---:B------:R-:W-:Y:S01]  /*1d00*/  IADD3 R83, R138.reuse, 0x20, RZ ;  /* 0x000000208a537810 */ /* 0x040fe20007ffe0ff */
[----:B------:R-:W-:Y:S01]  /*1d10*/  ULDC UR4, c[0x0][0x230] ;  /* 0x00008c0000047ab9 */ /* 0x000fe20000000800 */
[----:B------:R-:W-:Y:S01]  /*1d20*/  IADD3 R82, R138, 0x30, RZ ;  /* 0x000000308a527810 */ /* 0x000fe20007ffe0ff */
[C---:B------:R-:W-:Y:S01]  /*1d30*/  IMAD R5, R10.reuse, c[0x0][0x28c], R5 ;  /* 0x0000a3000a057a24 */ /* 0x040fe200078e0205 */
[----:B------:R-:W-:Y:S01]  /*1d40*/  SHF.R.S32.HI R130, RZ, 0x1f, R79 ;  /* 0x0000001fff827819 */ /* 0x000fe2000001144f */
[----:B------:R-:W-:Y:S01]  /*1d50*/  IMAD.WIDE.U32 R10, R10, c[0x0][0x288], R12 ;  /* 0x0000a2000a0a7a25 */ /* 0x000fe200078e000c */
[----:B------:R-:W-:Y:S01]  /*1d60*/  IADD3 R12, R16, 0x40, RZ ;  /* 0x00000040100c7810 */ /* 0x000fe20007ffe0ff */
[----:B------:R-:W-:Y:S01]  /*1d70*/  UIADD3 UR9, UR11, UR9, URZ ;  /* 0x000000090b097290 */ /* 0x000fe2000fffe03f */
[----:B------:R-:W-:Y:S01]  /*1d80*/  SHF.R.S32.HI R127, RZ, 0x1f, R134 ;  /* 0x0000001fff7f7819 */ /* 0x000fe20000011486 */
[----:B------:R-:W-:Y:S01]  /*1d90*/  IMAD.IADD R9, R15, 0x1, R9 ;  /* 0x000000010f097824 */ /* 0x000fe200078e0209 */
[----:B------:R-:W-:Y:S01]  /*1da0*/  MOV R6, R10 ;  /* 0x0000000a00067202 */ /* 0x000fe20000000f00 */
[----:B------:R-:W-:Y:S01]  /*1db0*/  IMAD.IADD R122, R122, 0x1, R7 ;  /* 0x000000017a7a7824 */ /* 0x000fe200078e0207 */
[----:B------:R-:W-:Y:S01]  /*1dc0*/  ULDC.U8 UR8, c[0x0][0x313] ;  /* 0x0000c4c000087ab9 */ /* 0x000fe20000000000 */
[----:B------:R-:W-:-:S02]  /*1dd0*/  IMAD.MOV.U32 R8, RZ, RZ, R14 ;  /* 0x000000ffff087224 */ /* 0x000fc400078e000e */
[C---:B------:R-:W-:Y:S02]  /*1de0*/  IMAD R117, R2.reuse, c[0x0][0x2a0], RZ ;  /* 0x0000a80002757a24 */ /* 0x040fe400078e02ff */
[----:B------:R-:W-:Y:S02]  /*1df0*/  IMAD R119, R2, c[0x0][0x298], RZ ;  /* 0x0000a60002777a24 */ /* 0x000fe400078e02ff */
[----:B------:R-:W-:Y:S02]  /*1e00*/  IMAD.IADD R7, R11, 0x1, R5 ;  /* 0x000000010b077824 */ /* 0x000fe400078e0205 */
        /* <DEDUP_REMOVED lines=11> */
[----:B------:R-:W-:Y:S01]  /*1ec0*/  IADD3 R94, P4, P0, R71, 0x40, R71 ;  /* 0x00000040475e7810 */ /* 0x000fe2000789e047 */
[----:B------:R-:W-:Y:S01]  /*1ed0*/  IMAD.MOV.U32 R89, RZ, RZ, 0x5 ;  /* 0x00000005ff597424 */ /* 0x000fe200078e00ff */
[----:B------:R-:W-:Y:S01]  /*1ee0*/  SHF.R.S32.HI R55, RZ, 0x1f, R122 ;  /* 0x0000001fff377819 */ /* 0x000fe2000001147a */
[----:B------:R-:W-:Y:S01]  /*1ef0*/  IMAD.SHL.U32 R88, R90, 0x10, RZ ;  /* 0x000000105a587824 */ /* 0x000fe200078e00ff */
[----:B------:R-:W-:Y:S01]  /*1f00*/  IADD3.X R95, R72, RZ, R72, P4, P0 ;  /* 0x000000ff485f7210 */ /* 0x000fe200027e0448 */
[----:B------:R-:W-:Y:S01]  /*1f10*/  IMAD R2, R91, c[0x0][0x1a4], RZ ;  /* 0x000069005b027a24 */ /* 0x000fe200078e02ff */
[-C--:B------:R-:W-:Y:S01]  /*1f20*/  IADD3 R54, P5, R78, R122.reuse, RZ ;  /* 0x0000007a4e367210 */ /* 0x080fe20007fbe0ff */
[----:B------:R-:W-:Y:S01]  /*1f30*/  IMAD.WIDE.U32 R108, R0, 0x20, RZ ;  /* 0x00000020006c7825 */ /* 0x000fe200078e00ff */
[----:B------:R-:W-:-:S02]  /*1f40*/  IADD3 R122, P4, R77, R122, RZ ;  /* 0x0000007a4d7a7210 */ /* 0x000fc40007f9e0ff */
[----:B------:R-:W-:Y:S01]  /*1f50*/  LEA.HI.X R117, R8, c[0x0][0x274], R117, 0x1, P1 ;  /* 0x00009d0008757a11 */ /* 0x000fe200008f0c75 */
[----:B------:R-:W-:Y:S01]  /*1f60*/  IMAD.IADD R132, R79, 0x1, R134 ;  /* 0x000000014f847824 */ /* 0x000fe200078e0286 */
[----:B------:R-:W-:Y:S01]  /*1f70*/  LEA R114, P1, R104, c[0x0][0x170], 0x1 ;  /* 0x00005c0068727a11 */ /* 0x000fe200078208ff */
[--C-:B------:R-:W-:Y:S01]  /*1f80*/  IMAD.X R123, R75, 0x1, R55.reuse, P4 ;  /* 0x000000014b7b7824 */ /* 0x100fe200020e0637 */
[----:B------:R-:W-:Y:S01]  /*1f90*/  SHF.L.U64.HI R87, R90, R3, c[0x0][0x28c] ;  /* 0x0000a3005a577619 */ /* 0x000fe20000010203 */
[----:B------:R-:W-:Y:S01]  /*1fa0*/  IMAD.X R55, R76, 0x1, R55, P5 ;  /* 0x000000014c377824 */ /* 0x000fe200028e0637 */
[----:B------:R-:W-:Y:S01]  /*1fb0*/  LEA.HI.X R115, R104, c[0x0][0x174], R101, 0x1, P1 ;  /* 0x00005d0068737a11 */ /* 0x000fe200008f0c65 */
[----:B------:R-:W-:Y:S01]  /*1fc0*/  IMAD.SHL.U32 R107, R146, 0x20, RZ ;  /* 0x00000020926b7824 */ /* 0x000fe200078e00ff */
[C---:B------:R-:W-:Y:S01]  /*1fd0*/  SHF.L.U64.HI R123, R122.reuse, 0x1, R123 ;  /* 0x000000017a7b7819 */ /* 0x040fe2000001027b */
[----:B------:R-:W-:Y:S01]  /*1fe0*/  IMAD.SHL.U32 R122, R122, 0x2, RZ ;  /* 0x000000027a7a7824 */ /* 0x000fe200078e00ff */
[----:B------:R-:W-:Y:S01]  /*1ff0*/  IADD3 R93, P2, P1, R88, 0x40, R88 ;  /* 0x00000040585d7810 */ /* 0x000fe2000795e058 */
[----:B------:R-:W-:Y:S01]  /*2000*/  IMAD.SHL.U32 R103, R146, 0x10, RZ ;  /* 0x0000001092677824 */ /* 0x000fe200078e00ff */
[C---:B------:R-:W-:Y:S01]  /*2010*/  SHF.L.U64.HI R55, R54.reuse, 0x1, R55 ;  /* 0x0000000136377819 */ /* 0x040fe20000010237 */
[----:B------:R-:W-:Y:S01]  /*2020*/  IMAD.IADD R2, R109, 0x1, R2 ;  /* 0x000000016d027824 */ /* 0x000fe200078e0202 */
[----:B------:R-:W-:Y:S01]  /*2030*/  IADD3 R99, P0, R71, R94, RZ ;  /* 0x0000005e47637210 */ /* 0x000fe20007f1e0ff */
[----:B------:R-:W-:Y:S01]  /*2040*/  IMAD R91, R91, c[0x0][0x19c], RZ ;  /* 0x000067005b5b7a24 */ /* 0x000fe200078e02ff */
[----:B------:R-:W-:Y:S01]  /*2050*/  SHF.L.U32 R54, R54, 0x1, RZ ;  /* 0x0000000136367819 */ /* 0x000fe200000006ff */
[----:B------:R-:W-:Y:S01]  /*2060*/  IMAD.WIDE.U32 R148, R148, 0x20, RZ ;  /* 0x0000002094947825 */ /* 0x000fe200078e00ff */
[----:B------:R-:W-:-:S02]  /*2070*/  SHF.L.U64.HI R106, R146, R89, c[0x0][0x294] ;  /* 0x0000a500926a7619 */ /* 0x000fc40000010259 */
[--C-:B------:R-:W-:Y:S01]  /*2080*/  IADD3.X R92, R87, RZ, R87.reuse, P2, P1 ;  /* 0x000000ff575c7210 */ /* 0x100fe200017e2457 */
[C---:B------:R-:W-:Y:S01]  /*2090*/  IMAD.SHL.U32 R133, R81.reuse, 0x20, RZ ;  /* 0x0000002051857824 */ /* 0x040fe200078e00ff */
[----:B------:R-:W-:Y:S01]  /*20a0*/  IADD3.X R98, R72, R95, RZ, P0, !PT ;  /* 0x0000005f48627210 */ /* 0x000fe200007fe4ff */
[----:B------:R-:W-:Y:S01]  /*20b0*/  IMAD R131, R81, 0x30, RZ ;  /* 0x0000003051837824 */ /* 0x000fe200078e02ff */
[----:B------:R-:W-:Y:S01]  /*20c0*/  IADD3 R97, P5, R93, R88, RZ ;  /* 0x000000585d617210 */ /* 0x000fe20007fbe0ff */
[----:B------:R-:W-:Y:S01]  /*20d0*/  IMAD.WIDE.U32 R146, R146, 0x60, RZ ;  /* 0x0000006092927825 */ /* 0x000fe200078e00ff */
[----:B------:R-:W-:Y:S02]  /*20e0*/  IADD3 R120, P4, R122, c[0x0][0x2b0], RZ ;  /* 0x0000ac007a787a10 */ /* 0x000fe40007f9e0ff */
[----:B------:R-:W-:Y:S01]  /*20f0*/  IADD3 R10, P1, R54, c[0x0][0x2b0], RZ ;  /* 0x0000ac00360a7a10 */ /* 0x000fe20007f3e0ff */
[----:B------:R-:W-:Y:S01]  /*2100*/  IMAD.IADD R129, R79, 0x1, R132 ;  /* 0x000000014f817824 */ /* 0x000fe200078e0284 */
[----:B------:R-:W-:Y:S01]  /*2110*/  IADD3 R122, P2, R122, c[0x0][0x2a8], RZ ;  /* 0x0000aa007a7a7a10 */ /* 0x000fe20007f5e0ff */
[----:B------:R-:W-:Y:S01]  /*2120*/  IMAD.MOV.U32 R86, RZ, RZ, c[0x0][0x290] ;  /* 0x0000a400ff567624 */ /* 0x000fe200078e00ff */
[----:B------:R-:W-:Y:S01]  /*2130*/  IADD3 R54, P0, R54, c[0x0][0x2a8], RZ ;  /* 0x0000aa0036367a10 */ /* 0x000fe20007f1e0ff */
[----:B------:R-:W-:Y:S01]  /*2140*/  IMAD.SHL.U32 R109, R108, 0x2, RZ ;  /* 0x000000026c6d7824 */ /* 0x000fe200078e00ff */
[C---:B------:R-:W-:Y:S01]  /*2150*/  SHF.L.U64.HI R89, R90.reuse, R89, c[0x0][0x28c] ;  /* 0x0000a3005a597619 */ /* 0x040fe20000010259 */
[----:B------:R-:W-:Y:S01]  /*2160*/  IMAD.MOV.U32 R11, RZ, RZ, R102 ;  /* 0x000000ffff0b7224 */ /* 0x000fe200078e0066 */
[----:B------:R-:W-:Y:S01]  /*2170*/  SHF.L.U64.HI R106, R107, 0x1, R106 ;  /* 0x000000016b6a7819 */ /* 0x000fe2000001026a */
[----:B------:R-:W-:Y:S01]  /*2180*/  IMAD.SHL.U32 R90, R90, 0x20, RZ ;  /* 0x000000205a5a7824 */ /* 0x000fe200078e00ff */
[----:B------:R-:W-:Y:S01]  /*2190*/  SHF.L.U64.HI R100, R103, 0x1, R100 ;  /* 0x0000000167647819 */ /* 0x000fe20000010264 */
[----:B------:R-:W-:Y:S01]  /*21a0*/  IMAD.SHL.U32 R107, R107, 0x2, RZ ;  /* 0x000000026b6b7824 */ /* 0x000fe200078e00ff */
[----:B------:R-:W-:Y:S01]  /*21b0*/  IADD3.X R121, R123, c[0x0][0x2b4], RZ, P4, !PT ;  /* 0x0000ad007b797a10 */ /* 0x000fe200027fe4ff */
[----:B------:R-:W-:Y:S01]  /*21c0*/  IMAD.SHL.U32 R103, R103, 0x2, RZ ;  /* 0x0000000267677824 */ /* 0x000fe200078e00ff */
[----:B------:R-:W-:Y:S01]  /*21d0*/  IADD3.X R9, R55, c[0x0][0x2b4], RZ, P1, !PT ;  /* 0x0000ad0037097a10 */ /* 0x000fe20000ffe4ff */
[----:B------:R-:W-:Y:S01]  /*21e0*/  IMAD.X R96, R92, 0x1, R87, P5 ;  /* 0x000000015c607824 */ /* 0x000fe200028e0657 */
[----:B------:R-:W-:Y:S01]  /*21f0*/  SHF.L.U64.HI R108, R108, 0x1, R2 ;  /* 0x000000016c6c7819 */ /* 0x000fe20000010202 */
[----:B------:R-:W-:Y:S01]  /*2200*/  IMAD.U32 R86, R86, -0x40, RZ ;  /* 0xffffffc056567824 */ /* 0x000fe200078e00ff */
[----:B------:R-:W-:-:S02]  /*2210*/  IADD3 R91, R149, R91, RZ ;  /* 0x0000005b955b7210 */ /* 0x000fc40007ffe0ff */
[----:B------:R-:W-:Y:S02]  /*2220*/  SHF.R.S32.HI R128, RZ, 0x1f, R133 ;  /* 0x0000001fff807819 */ /* 0x000fe40000011485 */
[----:B------:R-:W-:Y:S02]  /*2230*/  SHF.R.S32.HI R126, RZ, 0x1f, R131 ;  /* 0x0000001fff7e7819 */ /* 0x000fe40000011483 */
[----:B------:R-:W-:Y:S02]  /*2240*/  SHF.R.S32.HI R125, RZ, 0x1f, R132 ;  /* 0x0000001fff7d7819 */ /* 0x000fe40000011484 */
[----:B------:R-:W-:Y:S02]  /*2250*/  IADD3 R110, R147, UR5, RZ ;  /* 0x00000005936e7c10 */ /* 0x000fe4000fffe0ff */
[----:B------:R-:W-:Y:S02]  /*2260*/  SHF.R.S32.HI R124, RZ, 0x1f, R129 ;  /* 0x0000001fff7c7819 */ /* 0x000fe40000011481 */
[----:B------:R-:W-:-:S02]  /*2270*/  IADD3.X R123, R123, c[0x0][0x2ac], RZ, P2, !PT ;  /* 0x0000ab007b7b7a10 */ /* 0x000fc400017fe4ff */
[----:B------:R-:W-:Y:S02]  /*2280*/  IADD3.X R55, R55, c[0x0][0x2ac], RZ, P0, !PT ;  /* 0x0000ab0037377a10 */ /* 0x000fe400007fe4ff */
.L_x_6826:
[----:B------:R-:W-:Y:S01]  /*2290*/  IMAD.SHL.U32 R14, R11, 0x40, RZ ;  /* 0x000000400b0e7824 */ /* 0x000fe200078e00ff */
[----:B------:R-:W-:Y:S04]  /*22a0*/  ISETP.NE.AND P6, PT, RZ, UR4, PT ;  /* 0x00000004ff007c0c */ /* 0x000fe8000bfc5270 */
[----:B------:R-:W-:Y:S05]  /*22b0*/  IADD3 R13, R14, -0x40, RZ ;  /* 0xffffffc00e0d7810 */ /* 0x000fea0007ffe0ff */
[--C-:B------:R-:W-:Y:S02]  /*22c0*/  IMAD.IADD R15, R52, 0x1, -R13.reuse ;  /* 0x00000001340f7824 */ /* 0x100fe400078e0a0d */
[----:B------:R-:W-:Y:S03]  /*22d0*/  IMAD.IADD R3, R74, 0x1, -R13 ;  /* 0x000000014a037824 */ /* 0x000fe600078e0a0d */
[-C--:B------:R-:W-:Y:S02]  /*22e0*/  ISETP.GE.AND P1, PT, R138, R15.reuse, PT ;  /* 0x0000000f8a00720c */ /* 0x080fe40003f26270 */
[----:B------:R-:W-:Y:S02]  /*22f0*/  ISETP.GE.AND P5, PT, R84, R15, PT ;  /* 0x0000000f5400720c */ /* 0x000fe40003fa6270 */
[-C--:B------:R-:W-:Y:S02]  /*2300*/  ISETP.GE.AND P1, PT, R138, R3.reuse, !P1 ;  /* 0x000000038a00720c */ /* 0x080fe40004f26270 */
[----:B------:R-:W-:Y:S02]  /*2310*/  ISETP.GE.AND P5, PT, R84, R3, !P5 ;  /* 0x000000035400720c */ /* 0x000fe40006fa6270 */
[CC--:B------:R-:W-:Y:S02]  /*2320*/  ISETP.GE.AND P4, PT, R83.reuse, R15.reuse, PT ;  /* 0x0000000f5300720c */ /* 0x0c0fe40003f86270 */
[C---:B------:R-:W-:Y:S02]  /*2330*/  ISETP.GE.AND P2, PT, R82.reuse, R15, PT ;  /* 0x0000000f5200720c */ /* 0x040fe40003f46270 */
[-C--:B------:R-:W-:Y:S02]  /*2340*/  ISETP.GE.AND P4, PT, R83, R3.reuse, !P4 ;  /* 0x000000035300720c */ /* 0x080fe40006786270 */
[----:B------:R-:W-:Y:S03]  /*2350*/  ISETP.GE.AND P2, PT, R82, R3, !P2 ;  /* 0x000000035200720c */ /* 0x000fe60005746270 */
[----:B---3--:R-:W2:Y:S02]  /*2360*/  @P1 LDG.E.128 R24, [R116.64] ;  /* 0x0000000674181981 */ /* 0x008ea4000c1e1d00 */
[----:B------:R-:W-:Y:S05]  /*2370*/  @P5 IADD3 R18, P0, R116, R103, RZ ;  /* 0x0000006774125210 */ /* 0x000fea0007f1e0ff */
[C---:B------:R-:W-:Y:S01]  /*2380*/  @P5 IMAD.X R19, R117.reuse, 0x1, R100, P0 ;  /* 0x0000000175135824 */ /* 0x040fe200000e0664 */
[C---:B------:R-:W-:Y:S04]  /*2390*/  @P5 LEA R28, P0, R68.reuse, R114, 0x1 ;  /* 0x00000072441c5211 */ /* 0x040fe800078008ff */
[----:B------:R-:W-:Y:S02]  /*23a0*/  @P5 LEA.HI.X R29, R68, R115, R69, 0x1, P0 ;  /* 0x00000073441d5211 */ /* 0x000fe400000f0c45 */
[----:B------:R-:W-:Y:S05]  /*23b0*/  @P4 IADD3 R30, P0, R116, R107, RZ ;  /* 0x0000006b741e4210 */ /* 0x000fea0007f1e0ff */
[----:B------:R-:W-:Y:S01]  /*23c0*/  @P4 IMAD.X R31, R117, 0x1, R106, P0 ;  /* 0x00000001751f4824 */ /* 0x000fe200000e066a */
[----:B------:R-:W-:Y:S05]  /*23d0*/  @P4 IADD3 R32, P0, R114, R109, RZ ;  /* 0x0000006d72204210 */ /* 0x000fea0007f1e0ff */
[----:B------:R-:W-:Y:S01]  /*23e0*/  @P4 IMAD.X R33, R115, 0x1, R108, P0 ;  /* 0x0000000173214824 */ /* 0x000fe200000e066c */
[----:B------:R-:W-:Y:S05]  /*23f0*/  @P2 IADD3 R2, P0, R116, R146, RZ ;  /* 0x0000009274022210 */ /* 0x000fea0007f1e0ff */
[----:B------:R-:W-:Y:S01]  /*2400*/  @P2 IMAD.X R3, R117, 0x1, R110, P0 ;  /* 0x0000000175032824 */ /* 0x000fe200000e066e */
[----:B--2---:R1:W-:Y:S04]  /*2410*/  @P1 STG.E.128 [R114.64], R24 ;  /* 0x0000001872001986 */ /* 0x0043e8000c101d06 */
[----:B------:R-:W2:Y:S04]  /*2420*/  @P1 LDG.E.128 R20, [R116.64+0x80] ;  /* 0x0000800674141981 */ /* 0x000ea8000c1e1d00 */
[----:B--2---:R2:W-:Y:S04]  /*2430*/  @P1 STG.E.128 [R114.64+0x80], R20 ;  /* 0x0000801472001986 */ /* 0x0045e8000c101d06 */
[----:B------:R-:W3:Y:S04]  /*2440*/  @P5 LDG.E.128 R4, [R18.64] ;  /* 0x0000000612045981 */ /* 0x000ee8000c1e1d00 */
[----:B---3--:R3:W-:Y:S04]  /*2450*/  @P5 STG.E.128 [R28.64], R4 ;  /* 0x000000041c005986 */ /* 0x0087e8000c101d06 */
[----:B-1--4-:R1:W4:Y:S02]  /*2460*/  @P5 LDG.E.128 R24, [R18.64+0x80] ;  /* 0x0000800612185981 */ /* 0x012324000c1e1d00 */
[----:B-1----:R-:W-:Y:S04]  /*2470*/  @P2 IADD3 R18, P0, R114, UR10, RZ ;  /* 0x0000000a72122c10 */ /* 0x002fe8000ff1e0ff */
[----:B------:R-:W-:Y:S02]  /*2480*/  @P2 IADD3.X R19, R115, UR9, RZ, P0, !PT ;  /* 0x0000000973132c10 */ /* 0x000fe400087fe4ff */
[C---:B------:R-:W-:Y:S04]  /*2490*/  LEA R116, P0, R86.reuse, R116, 0x1 ;  /* 0x0000007456747211 */ /* 0x040fe800078008ff */
[----:B------:R-:W-:Y:S01]  /*24a0*/  LEA.HI.X.SX32 R117, R86, R117, 0x1, P0 ;  /* 0x0000007556757211 */ /* 0x000fe200000f0eff */
[----:B----4-:R1:W-:Y:S04]  /*24b0*/  @P5 STG.E.128 [R28.64+0x80], R24 ;  /* 0x000080181c005986 */ /* 0x0103e8000c101d06 */
[----:B--2---:R-:W2:Y:S04]  /*24c0*/  @P4 LDG.E.128 R20, [R30.64] ;  /* 0x000000061e144981 */ /* 0x004ea8000c1e1d00 */
[----:B--2---:R2:W-:Y:S04]  /*24d0*/  @P4 STG.E.128 [R32.64], R20 ;  /* 0x0000001420004986 */ /* 0x0045e8000c101d06 */
[----:B---3--:R-:W3:Y:S04]  /*24e0*/  @P4 LDG.E.128 R4, [R30.64+0x80] ;  /* 0x000080061e044981 */ /* 0x008ee8000c1e1d00 */
[----:B---3--:R3:W-:Y:S04]  /*24f0*/  @P4 STG.E.128 [R32.64+0x80], R4 ;  /* 0x0000800420004986 */ /* 0x0087e8000c101d06 */
[----:B-1----:R-:W4:Y:S04]  /*2500*/  @P2 LDG.E.128 R24, [R2.64] ;  /* 0x0000000602182981 */ /* 0x002f28000c1e1d00 */
[----:B----4-:R3:W-:Y:S04]  /*2510*/  @P2 STG.E.128 [R18.64], R24 ;  /* 0x0000001812002986 */ /* 0x0107e8000c101d06 */
[----:B--2---:R-:W2:Y:S04]  /*2520*/  @P2 LDG.E.128 R20, [R2.64+0x80] ;  /* 0x0000800602142981 */ /* 0x004ea8000c1e1d00 */
[----:B--2---:R3:W-:Y:S01]  /*2530*/  @P2 STG.E.128 [R18.64+0x80], R20 ;  /* 0x0000801412002986 */ /* 0x0047e2000c101d06 */
[----:B------:R-:W-:-:S05]  /*2540*/  @!P6 BRA `(.L_x_6789) ;  /* 0x000049700000e947 */ /* 0x000fca0003800000 */
[----:B------:R-:W-:Y:S11]  /*2550*/  ISETP.NE.AND P0, PT, RZ, UR8, PT ;  /* 0x00000008ff007c0c */ /* 0x000ff6000bf05270 */
[----:B------:R-:W-:Y:S02]  /*2560*/  @!UPT UIADD3 URZ, URZ, URZ, URZ ;  /* 0x0000003f3f3ff290 */ /* 0x000fe4000fffe03f */
[----:B------:R-:W-:-:S05]  /*2570*/  @!P0 BRA `(.L_x_6790) ;  /* 0x00001aa000008947 */ /* 0x000fca0003800000 */
[----:B------:R-:W-:Y:S01]  /*2580*/  BSSY B0, `(.L_x_6791) ;  /* 0x000005f000007945 */ /* 0x000fe20003800000 */
[----:B------:R-:W-:-:S05]  /*2590*/  @!P1 BRA `(.L_x_6792) ;  /* 0x000005d000009947 */ /* 0x000fca0003800000 */
[----:B------:R-:W-:Y:S01]  /*25a0*/  ISETP.GE.AND P0, PT, R16, UR4, PT ;  /* 0x0000000410007c0c */ /* 0x000fe2000bf06270 */
[----:B---3--:R-:W2:Y:S01]  /*25b0*/  LDG.E.128 R24, [R118.64] ;  /* 0x0000000676187981 */ /* 0x008ea2000c1e1d00 */
[----:B------:R-:W-:Y:S02]  /*25c0*/  ISETP.GE.AND P1, PT, R12, UR4, PT ;  /* 0x000000040c007c0c */ /* 0x000fe4000bf26270 */
[----:B------:R-:W-:Y:S09]  /*25d0*/  MOV R113, R111 ;  /* 0x0000006f00717202 */ /* 0x000ff20000000f00 */
[-C--:B------:R-:W-:Y:S01]  /*25e0*/  @!P0 MOV R8, R10.reuse ;  /* 0x0000000a00088202 */ /* 0x080fe20000000f00 */
[----:B------:R-:W3:Y:S06]  /*25f0*/  @!P0 LDG.E.64 R32, [R54.64] ;  /* 0x0000000636208981 */ /* 0x000eec000c1e1b00 */
[----:B------:R1:W4:Y:S02]  /*2600*/  @!P0 LDG.E.64 R18, [R8.64] ;  /* 0x0000000608128981 */ /* 0x000324000c1e1b00 */
[----:B-1----:R-:W-:Y:S01]  /*2610*/  @!P1 MOV R8, R10 ;  /* 0x0000000a00089202 */ /* 0x002fe20000000f00 */
[C---:B--2---:R-:W-:Y:S01]  /*2620*/  @!P0 IMAD.U32 R21, R24.reuse, 0x10000, RZ ;  /* 0x0001000018158824 */ /* 0x044fe200078e00ff */
[----:B------:R-:W-:Y:S02]  /*2630*/  @!P0 LOP3.LUT R29, R24, 0xffff0000, RZ, 0xc0, !PT ;  /* 0xffff0000181d8812 */ /* 0x000fe400078ec0ff */
[C---:B---3--:R-:W-:Y:S02]  /*2640*/  @!P0 SHF.L.U32 R30, R32.reuse, 0x10, RZ ;  /* 0x00000010201e8819 */ /* 0x048fe400000006ff */
[----:B------:R-:W-:Y:S02]  /*2650*/  @!P0 LOP3.LUT R32, R32, 0xffff0000, RZ, 0xc0, !PT ;  /* 0xffff000020208812 */ /* 0x000fe400078ec0ff */
[----:B------:R-:W-:Y:S01]  /*2660*/  @!P0 SHF.L.U32 R31, R33, 0x10, RZ ;  /* 0x00000010211f8819 */ /* 0x000fe200000006ff */
[C---:B----4-:R-:W-:Y:S01]  /*2670*/  @!P0 IMAD.U32 R22, R18.reuse, 0x10000, RZ ;  /* 0x0001000012168824 */ /* 0x050fe200078e00ff */
[----:B------:R-:W-:Y:S01]  /*2680*/  @!P0 LOP3.LUT R20, R18, 0xffff0000, RZ, 0xc0, !PT ;  /* 0xffff000012148812 */ /* 0x000fe200078ec0ff */
[C---:B------:R-:W-:Y:S01]  /*2690*/  @!P0 IMAD.U32 R15, R19.reuse, 0x10000, RZ ;  /* 0x00010000130f8824 */ /* 0x040fe200078e00ff */
[----:B------:R-:W-:Y:S01]  /*26a0*/  @!P0 LOP3.LUT R19, R19, 0xffff0000, RZ, 0xc0, !PT ;  /* 0xffff000013138812 */ /* 0x000fe200078ec0ff */
[-C--:B------:R-:W-:Y:S01]  /*26b0*/  @!P0 FMUL.FTZ R37, R29, R22.reuse ;  /* 0x000000161d258220 */ /* 0x080fe20000410000 */
[----:B------:R-:W-:Y:S01]  /*26c0*/  @!P0 SHF.L.U32 R18, R27, 0x10, RZ ;  /* 0x000000101b128819 */ /* 0x000fe200000006ff */
[----:B------:R-:W-:Y:S01]  /*26d0*/  @!P0 FMUL.FTZ R0, R21, R22 ;  /* 0x0000001615008220 */ /* 0x000fe20000410000 */
[----:B------:R-:W-:Y:S01]  /*26e0*/  @!P0 LOP3.LUT R35, R33, 0xffff0000, RZ, 0xc0, !PT ;  /* 0xffff000021238812 */ /* 0x000fe200078ec0ff */
[-C--:B------:R-:W-:Y:S01]  /*26f0*/  @!P0 FFMA.FTZ R37, R21, R30.reuse, -R37 ;  /* 0x0000001e15258223 */ /* 0x080fe20000010825 */
[----:B------:R-:W-:Y:S01]  /*2700*/  @!P0 SHF.L.U32 R21, R25, 0x10, RZ ;  /* 0x0000001019158819 */ /* 0x000fe200000006ff */
[C---:B------:R-:W-:Y:S01]  /*2710*/  @!P0 IMAD.U32 R22, R26.reuse, 0x10000, RZ ;  /* 0x000100001a168824 */ /* 0x040fe200078e00ff */
[----:B------:R-:W-:Y:S01]  /*2720*/  @!P0 LOP3.LUT R33, R27, 0xffff0000, RZ, 0xc0, !PT ;  /* 0xffff00001b218812 */ /* 0x000fe200078ec0ff */
[----:B------:R-:W-:Y:S01]  /*2730*/  @!P0 FFMA.FTZ R0, R29, R30, R0 ;  /* 0x0000001e1d008223 */ /* 0x000fe20000010000 */
[----:B------:R-:W-:Y:S01]  /*2740*/  @!P0 LOP3.LUT R29, R25, 0xffff0000, RZ, 0xc0, !PT ;  /* 0xffff0000191d8812 */ /* 0x000fe200078ec0ff */
[-C--:B------:R-:W-:Y:S01]  /*2750*/  @!P0 FMUL.FTZ R2, R21, R20.reuse ;  /* 0x0000001415028220 */ /* 0x080fe20000410000 */
[----:B------:R-:W-:Y:S01]  /*2760*/  @!P0 LOP3.LUT R30, R26, 0xffff0000, RZ, 0xc0, !PT ;  /* 0xffff00001a1e8812 */ /* 0x000fe200078ec0ff */
[----:B------:R-:W-:Y:S01]  /*2770*/  @!P0 FMUL.FTZ R3, R22, R15 ;  /* 0x0000000f16038220 */ /* 0x000fe20000410000 */
[----:B------:R-:W-:Y:S01]  /*2780*/  @!P0 F2FP.BF16.PACK_AB R37, R0, R37 ;  /* 0x000000250025823e */ /* 0x000fe200000010ff */
[----:B------:R-:W-:Y:S02]  /*2790*/  @!P0 FMUL.FTZ R39, R29, R20 ;  /* 0x000000141d278220 */ /* 0x000fe40000410000 */
[-C--:B------:R-:W-:Y:S02]  /*27a0*/  @!P0 FMUL.FTZ R36, R33, R19.reuse ;  /* 0x0000001321248220 */ /* 0x080fe40000410000 */
[----:B------:R-:W-:Y:S02]  /*27b0*/  @!P0 FMUL.FTZ R4, R18, R19 ;  /* 0x0000001312048220 */ /* 0x000fe40000410000 */
[-C--:B------:R-:W-:Y:S02]  /*27c0*/  @!P0 FFMA.FTZ R2, R29, R32.reuse, R2 ;  /* 0x000000201d028223 */ /* 0x080fe40000010002 */
[C---:B------:R-:W-:Y:S02]  /*27d0*/  @!P0 FMUL.FTZ R34, R30.reuse, R15 ;  /* 0x0000000f1e228220 */ /* 0x040fe40000410000 */
[----:B------:R-:W-:Y:S02]  /*27e0*/  @!P0 FFMA.FTZ R3, R30, R31, R3 ;  /* 0x0000001f1e038223 */ /* 0x000fe40000010003 */
[----:B------:R-:W-:Y:S02]  /*27f0*/  @!P0 FFMA.FTZ R39, R21, R32, -R39 ;  /* 0x0000002015278223 */ /* 0x000fe40000010827 */
[-C--:B------:R-:W-:Y:S02]  /*2800*/  @!P0 FFMA.FTZ R36, R18, R35.reuse, -R36 ;  /* 0x0000002312248223 */ /* 0x080fe40000010824 */
        /* <DEDUP_REMOVED lines=9> */
[----:B------:R1:W-:Y:S08]  /*28a0*/  STG.E.128 [R112.64], R24 ;  /* 0x0000001870007986 */ /* 0x0003f0000c101d06 */
[----:B------:R-:W2:Y:S06]  /*28b0*/  @!P1 LDG.E.64 R18, [R8.64+0x40] ;  /* 0x0000400608129981 */ /* 0x000eac000c1e1b00 */
[----:B------:R-:W3:Y:S08]  /*28c0*/  LDG.E.128 R20, [R118.64+0x80] ;  /* 0x0000800676147981 */ /* 0x000ef0000c1e1d00 */
[----:B------:R-:W4:Y:S01]  /*28d0*/  @!P1 LDG.E.64 R32, [R54.64+0x40] ;  /* 0x0000400636209981 */ /* 0x000f22000c1e1b00 */
[C---:B--2---:R-:W-:Y:S02]  /*28e0*/  @!P1 SHF.L.U32 R15, R18.reuse, 0x10, RZ ;  /* 0x00000010120f9819 */ /* 0x044fe400000006ff */
[----:B-1----:R-:W-:Y:S01]  /*28f0*/  @!P1 LOP3.LUT R24, R18, 0xffff0000, RZ, 0xc0, !PT ;  /* 0xffff000012189812 */ /* 0x002fe200078ec0ff */
[----:B---3--:R-:W-:Y:S01]  /*2900*/  @!P1 IMAD.U32 R26, R22, 0x10000, RZ ;  /* 0x00010000161a9824 */ /* 0x008fe200078e00ff */
[C---:B------:R-:W-:Y:S02]  /*2910*/  @!P1 LOP3.LUT R30, R20.reuse, 0xffff0000, RZ, 0xc0, !PT ;  /* 0xffff0000141e9812 */ /* 0x040fe400078ec0ff */
[----:B------:R-:W-:Y:S02]  /*2920*/  @!P1 SHF.L.U32 R28, R20, 0x10, RZ ;  /* 0x00000010141c9819 */ /* 0x000fe400000006ff */
[----:B------:R-:W-:Y:S01]  /*2930*/  @!P1 SHF.L.U32 R25, R21, 0x10, RZ ;  /* 0x0000001015199819 */ /* 0x000fe200000006ff */
[-C--:B------:R-:W-:Y:S01]  /*2940*/  @!P1 FMUL.FTZ R34, R30, R15.reuse ;  /* 0x0000000f1e229220 */ /* 0x080fe20000410000 */
[----:B------:R-:W-:Y:S01]  /*2950*/  @!P1 SHF.L.U32 R18, R23, 0x10, RZ ;  /* 0x0000001017129819 */ /* 0x000fe200000006ff */
[----:B----4-:R-:W-:Y:S01]  /*2960*/  @!P1 IMAD.U32 R29, R32, 0x10000, RZ ;  /* 0x00010000201d9824 */ /* 0x010fe200078e00ff */
[----:B------:R-:W-:Y:S01]  /*2970*/  @!P1 LOP3.LUT R35, R33, 0xffff0000, RZ, 0xc0, !PT ;  /* 0xffff000021239812 */ /* 0x000fe200078ec0ff */
[C---:B------:R-:W-:Y:S01]  /*2980*/  @!P1 FMUL.FTZ R5, R28.reuse, R15 ;  /* 0x0000000f1c059220 */ /* 0x040fe20000410000 */
[----:B------:R-:W-:Y:S01]  /*2990*/  @!P1 SHF.L.U32 R15, R19, 0x10, RZ ;  /* 0x00000010130f9819 */ /* 0x000fe200000006ff */
[-C--:B------:R-:W-:Y:S01]  /*29a0*/  @!P1 FFMA.FTZ R34, R28, R29.reuse, -R34 ;  /* 0x0000001d1c229223 */ /* 0x080fe20000010822 */
[----:B------:R-:W-:Y:S01]  /*29b0*/  @!P1 LOP3.LUT R32, R32, 0xffff0000, RZ, 0xc0, !PT ;  /* 0xffff000020209812 */ /* 0x000fe200078ec0ff */
[----:B------:R-:W-:Y:S01]  /*29c0*/  @!P1 FFMA.FTZ R5, R30, R29, R5 ;  /* 0x0000001d1e059223 */ /* 0x000fe20000010005 */
[----:B------:R-:W-:Y:S01]  /*29d0*/  @!P1 LOP3.LUT R29, R21, 0xffff0000, RZ, 0xc0, !PT ;  /* 0xffff0000151d9812 */ /* 0x000fe200078ec0ff */
[----:B------:R-:W-:Y:S01]  /*29e0*/  @!P1 IMAD.U32 R31, R33, 0x10000, RZ ;  /* 0x00010000211f9824 */ /* 0x000fe200078e00ff */
[----:B------:R-:W-:Y:S01]  /*29f0*/  @!P1 LOP3.LUT R30, R22, 0xffff0000, RZ, 0xc0, !PT ;  /* 0xffff0000161e9812 */ /* 0x000fe200078ec0ff */
[-C--:B------:R-:W-:Y:S01]  /*2a00*/  @!P1 FMUL.FTZ R6, R25, R24.reuse ;  /* 0x0000001819069220 */ /* 0x080fe20000410000 */
[----:B------:R-:W-:Y:S01]  /*2a10*/  @!P1 LOP3.LUT R33, R23, 0xffff0000, RZ, 0xc0, !PT ;  /* 0xffff000017219812 */ /* 0x000fe200078ec0ff */
[-C--:B------:R-:W-:Y:S01]  /*2a20*/  @!P1 FMUL.FTZ R7, R26, R15.reuse ;  /* 0x0000000f1a079220 */ /* 0x080fe20000410000 */
[----:B------:R-:W-:Y:S01]  /*2a30*/  @!P1 LOP3.LUT R19, R19, 0xffff0000, RZ, 0xc0, !PT ;  /* 0xffff000013139812 */ /* 0x000fe200078ec0ff */
[----:B------:R-:W-:Y:S01]  /*2a40*/  @!P1 FMUL.FTZ R37, R29, R24 ;  /* 0x000000181d259220 */ /* 0x000fe20000410000 */
[----:B------:R-:W-:Y:S01]  /*2a50*/  @!P1 F2FP.BF16.PACK_AB R34, R5, R34 ;  /* 0x000000220522923e */ /* 0x000fe200000010ff */
[----:B------:R-:W-:Y:S02]  /*2a60*/  @!P1 FMUL.FTZ R36, R30, R15 ;  /* 0x0000000f1e249220 */ /* 0x000fe40000410000 */
[-C--:B------:R-:W-:Y:S01]  /*2a70*/  @!P1 FMUL.FTZ R38, R33, R19.reuse ;  /* 0x0000001321269220 */ /* 0x080fe20000410000 */
        /* <DEDUP_REMOVED lines=15> */
.L_x_6792:
[----:B------:R-:W-:Y:S05]  /*2b70*/  BSYNC B0 ;  /* 0x0000000000007941 */ /* 0x000fea0003800000 */
.L_x_6791:
[----:B------:R-:W-:Y:S01]  /*2b80*/  BSSY B0, `(.L_x_6793) ;  /* 0x0000066000007945 */ /* 0x000fe20003800000 */
[----:B------:R-:W-:-:S05]  /*2b90*/  @!P5 BRA `(.L_x_6794) ;  /* 0x000006400000d947 */ /* 0x000fca0003800000 */
[----:B------:R-:W-:Y:S01]  /*2ba0*/  ISETP.GE.AND P0, PT, R16, UR4, PT ;  /* 0x0000000410007c0c */ /* 0x000fe2000bf06270 */
[C---:B------:R-:W-:Y:S01]  /*2bb0*/  IMAD.SHL.U32 R41, R79.reuse, 0x2, RZ ;  /* 0x000000024f297824 */ /* 0x040fe200078e00ff */
[----:B------:R-:W-:Y:S02]  /*2bc0*/  SHF.L.U64.HI R36, R79, 0x1, R130 ;  /* 0x000000014f247819 */ /* 0x000fe40000010282 */
[C---:B------:R-:W-:Y:S02]  /*2bd0*/  LEA R44, P6, R88.reuse, R118, 0x1 ;  /* 0x00000076582c7211 */ /* 0x040fe400078c08ff */
[C---:B------:R-:W-:Y:S02]  /*2be0*/  IADD3 R28, P1, R41.reuse, R10, RZ ;  /* 0x0000000a291c7210 */ /* 0x040fe40007f3e0ff */
[----:B------:R-:W-:Y:S02]  /*2bf0*/  LEA.HI.X R45, R88, R119, R87, 0x1, P6 ;  /* 0x00000077582d7211 */ /* 0x000fe400030f0c57 */
[----:B------:R-:W-:Y:S01]  /*2c00*/  IADD3 R38, P5, R41, R54, RZ ;  /* 0x0000003629267210 */ /* 0x000fe20007fbe0ff */
[----:B------:R-:W-:Y:S01]  /*2c10*/  IMAD.X R29, R36, 0x1, R9, P1 ;  /* 0x00000001241d7824 */ /* 0x000fe200008e0609 */
[----:B------:R-:W-:Y:S01]  /*2c20*/  ISETP.GE.AND P1, PT, R12, UR4, PT ;  /* 0x000000040c007c0c */ /* 0x000fe2000bf26270 */
[----:B---3--:R-:W2:Y:S01]  /*2c30*/  LDG.E.128 R24, [R44.64] ;  /* 0x000000062c187981 */ /* 0x008ea2000c1e1d00 */
[----:B------:R-:W-:Y:S02]  /*2c40*/  IADD3.X R39, R36, R55, RZ, P5, !PT ;  /* 0x0000003724277210 */ /* 0x000fe40002ffe4ff */
[----:B------:R-:W-:Y:S05]  /*2c50*/  LEA R40, P5, R71, R112, 0x1 ;  /* 0x0000007047287211 */ /* 0x000fea00078a08ff */
[----:B------:R-:W3:Y:S06]  /*2c60*/  @!P0 LDG.E.64 R18, [R28.64] ;  /* 0x000000061c128981 */ /* 0x000eec000c1e1b00 */
[----:B------:R-:W4:Y:S02]  /*2c70*/  @!P0 LDG.E.64 R34, [R38.64] ;  /* 0x0000000626228981 */ /* 0x000f24000c1e1b00 */
[----:B----4-:R-:W-:Y:S01]  /*2c80*/  @!P0 IMAD.U32 R32, R34, 0x10000, RZ ;  /* 0x0001000022208824 */ /* 0x010fe200078e00ff */
[----:B--2---:R-:W-:Y:S01]  /*2c90*/  @!P0 LOP3.LUT R31, R24, 0xffff0000, RZ, 0xc0, !PT ;  /* 0xffff0000181f8812 */ /* 0x004fe200078ec0ff */
[----:B------:R-:W-:Y:S01]  /*2ca0*/  @!P0 IMAD.U32 R33, R35, 0x10000, RZ ;  /* 0x0001000023218824 */ /* 0x000fe200078e00ff */
[----:B-1-3--:R-:W-:Y:S02]  /*2cb0*/  @!P0 SHF.L.U32 R22, R18, 0x10, RZ ;  /* 0x0000001012168819 */ /* 0x00afe400000006ff */
[----:B------:R-:W-:Y:S02]  /*2cc0*/  @!P0 SHF.L.U32 R21, R24, 0x10, RZ ;  /* 0x0000001018158819 */ /* 0x000fe400000006ff */
[----:B------:R-:W-:Y:S01]  /*2cd0*/  @!P0 LOP3.LUT R20, R18, 0xffff0000, RZ, 0xc0, !PT ;  /* 0xffff000012148812 */ /* 0x000fe200078ec0ff */
[-C--:B------:R-:W-:Y:S01]  /*2ce0*/  @!P0 FMUL.FTZ R41, R31, R22.reuse ;  /* 0x000000161f298220 */ /* 0x080fe20000410000 */
[----:B------:R-:W-:Y:S01]  /*2cf0*/  @!P0 LOP3.LUT R34, R34, 0xffff0000, RZ, 0xc0, !PT ;  /* 0xffff000022228812 */ /* 0x000fe200078ec0ff */
[C---:B------:R-:W-:Y:S01]  /*2d00*/  @!P0 FMUL.FTZ R0, R21.reuse, R22 ;  /* 0x0000001615008220 */ /* 0x040fe20000410000 */
[----:B------:R-:W-:Y:S01]  /*2d10*/  @!P0 SHF.L.U32 R22, R26, 0x10, RZ ;  /* 0x000000101a168819 */ /* 0x000fe200000006ff */
[-C--:B------:R-:W-:Y:S01]  /*2d20*/  @!P0 FFMA.FTZ R41, R21, R32.reuse, -R41 ;  /* 0x0000002015298223 */ /* 0x080fe20000010829 */
[----:B------:R-:W-:Y:S01]  /*2d30*/  @!P0 SHF.L.U32 R15, R19, 0x10, RZ ;  /* 0x00000010130f8819 */ /* 0x000fe200000006ff */
[----:B------:R-:W-:Y:S01]  /*2d40*/  @!P0 IMAD.U32 R21, R25, 0x10000, RZ ;  /* 0x0001000019158824 */ /* 0x000fe200078e00ff */
[----:B------:R-:W-:Y:S01]  /*2d50*/  @!P0 LOP3.LUT R19, R19, 0xffff0000, RZ, 0xc0, !PT ;  /* 0xffff000013138812 */ /* 0x000fe200078ec0ff */
[----:B------:R-:W-:Y:S01]  /*2d60*/  @!P0 FFMA.FTZ R0, R31, R32, R0 ;  /* 0x000000201f008223 */ /* 0x000fe20000010000 */
[----:B------:R-:W-:Y:S01]  /*2d70*/  @!P0 LOP3.LUT R37, R35, 0xffff0000, RZ, 0xc0, !PT ;  /* 0xffff000023258812 */ /* 0x000fe200078ec0ff */
[C---:B------:R-:W-:Y:S01]  /*2d80*/  @!P0 IMAD.U32 R18, R27.reuse, 0x10000, RZ ;  /* 0x000100001b128824 */ /* 0x040fe200078e00ff */
[----:B------:R-:W-:Y:S01]  /*2d90*/  @!P0 LOP3.LUT R35, R27, 0xffff0000, RZ, 0xc0, !PT ;  /* 0xffff00001b238812 */ /* 0x000fe200078ec0ff */
[-C--:B------:R-:W-:Y:S01]  /*2da0*/  @!P0 FMUL.FTZ R2, R21, R20.reuse ;  /* 0x0000001415028220 */ /* 0x080fe20000410000 */
[----:B------:R-:W-:Y:S01]  /*2db0*/  @!P0 LOP3.LUT R31, R25, 0xffff0000, RZ, 0xc0, !PT ;  /* 0xffff0000191f8812 */ /* 0x000fe200078ec0ff */
[----:B------:R-:W-:Y:S01]  /*2dc0*/  @!P0 FMUL.FTZ R3, R22, R15 ;  /* 0x0000000f16038220 */ /* 0x000fe20000410000 */
[----:B------:R-:W-:Y:S01]  /*2dd0*/  @!P0 LOP3.LUT R32, R26, 0xffff0000, RZ, 0xc0, !PT ;  /* 0xffff00001a208812 */ /* 0x000fe200078ec0ff */
[----:B------:R-:W-:Y:S01]  /*2de0*/  @!P0 FMUL.FTZ R47, R35, R19 ;  /* 0x00000013232f8220 */ /* 0x000fe20000410000 */
[----:B------:R-:W-:Y:S01]  /*2df0*/  @!P0 F2FP.BF16.PACK_AB R42, R0, R41 ;  /* 0x00000029002a823e */ /* 0x000fe200000010ff */
[----:B------:R-:W-:Y:S01]  /*2e00*/  @!P0 FMUL.FTZ R43, R31, R20 ;  /* 0x000000141f2b8220 */ /* 0x000fe20000410000 */
[----:B------:R-:W-:Y:S01]  /*2e10*/  LEA.HI.X R41, R71, R111, R72, 0x1, P5 ;  /* 0x0000006f47297211 */ /* 0x000fe200028f0c48 */
[----:B------:R-:W-:Y:S01]  /*2e20*/  @!P0 FMUL.FTZ R4, R18, R19 ;  /* 0x0000001312048220 */ /* 0x000fe20000410000 */
[----:B------:R-:W-:Y:S01]  /*2e30*/  @!P0 MOV R24, R42 ;  /* 0x0000002a00188202 */ /* 0x000fe20000000f00 */
[-C--:B------:R-:W-:Y:S02]  /*2e40*/  @!P0 FFMA.FTZ R2, R31, R34.reuse, R2 ;  /* 0x000000221f028223 */ /* 0x080fe40000010002 */
[C---:B------:R-:W-:Y:S02]  /*2e50*/  @!P0 FMUL.FTZ R36, R32.reuse, R15 ;  /* 0x0000000f20248220 */ /* 0x040fe40000410000 */
[----:B------:R-:W-:Y:S02]  /*2e60*/  @!P0 FFMA.FTZ R3, R32, R33, R3 ;  /* 0x0000002120038223 */ /* 0x000fe40000010003 */
[----:B------:R-:W-:Y:S02]  /*2e70*/  @!P0 FFMA.FTZ R43, R21, R34, -R43 ;  /* 0x00000022152b8223 */ /* 0x000fe4000001082b */
[-C--:B------:R-:W-:Y:S02]  /*2e80*/  @!P0 FFMA.FTZ R47, R18, R37.reuse, -R47 ;  /* 0x00000025122f8223 */ /* 0x080fe4000001082f */
        /* <DEDUP_REMOVED lines=8> */
[----:B------:R1:W-:Y:S08]  /*2f10*/  STG.E.128 [R40.64], R24 ;  /* 0x0000001828007986 */ /* 0x0003f0000c101d06 */
[----:B------:R-:W1:Y:S08]  /*2f20*/  LDG.E.128 R20, [R44.64+0x80] ;  /* 0x000080062c147981 */ /* 0x000e70000c1e1d00 */
[----:B------:R-:W2:Y:S06]  /*2f30*/  @!P1 LDG.E.64 R18, [R28.64+0x40] ;  /* 0x000040061c129981 */ /* 0x000eac000c1e1b00 */
[----:B------:R-:W3:Y:S01]  /*2f40*/  @!P1 LDG.E.64 R34, [R38.64+0x40] ;  /* 0x0000400626229981 */ /* 0x000ee2000c1e1b00 */
[----:B-1----:R-:W-:Y:S01]  /*2f50*/  @!P1 IMAD.U32 R25, R21, 0x10000, RZ ;  /* 0x0001000015199824 */ /* 0x002fe200078e00ff */
[C---:B------:R-:W-:Y:S02]  /*2f60*/  @!P1 LOP3.LUT R32, R20.reuse, 0xffff0000, RZ, 0xc0, !PT ;  /* 0xffff000014209812 */ /* 0x040fe400078ec0ff */
[----:B------:R-:W-:Y:S02]  /*2f70*/  @!P1 SHF.L.U32 R30, R20, 0x10, RZ ;  /* 0x00000010141e9819 */ /* 0x000fe400000006ff */
[----:B------:R-:W-:Y:S01]  /*2f80*/  @!P1 SHF.L.U32 R26, R22, 0x10, RZ ;  /* 0x00000010161a9819 */ /* 0x000fe200000006ff */
[C---:B--2---:R-:W-:Y:S01]  /*2f90*/  @!P1 IMAD.U32 R15, R18.reuse, 0x10000, RZ ;  /* 0x00010000120f9824 */ /* 0x044fe200078e00ff */
[----:B------:R-:W-:Y:S01]  /*2fa0*/  @!P1 LOP3.LUT R24, R18, 0xffff0000, RZ, 0xc0, !PT ;  /* 0xffff000012189812 */ /* 0x000fe200078ec0ff */
[----:B------:R-:W-:Y:S02]  /*2fb0*/  @!P1 IMAD.U32 R18, R23, 0x10000, RZ ;  /* 0x0001000017129824 */ /* 0x000fe400078e00ff */
[-C--:B------:R-:W-:Y:S02]  /*2fc0*/  @!P1 FMUL.FTZ R36, R32, R15.reuse ;  /* 0x0000000f20249220 */ /* 0x080fe40000410000 */
[----:B------:R-:W-:Y:S01]  /*2fd0*/  @!P1 FMUL.FTZ R5, R30, R15 ;  /* 0x0000000f1e059220 */ /* 0x000fe20000410000 */
[----:B---3--:R-:W-:Y:S01]  /*2fe0*/  @!P1 SHF.L.U32 R31, R34, 0x10, RZ ;  /* 0x00000010221f9819 */ /* 0x008fe200000006ff */
[----:B------:R-:W-:Y:S01]  /*2ff0*/  @!P1 IMAD.U32 R33, R35, 0x10000, RZ ;  /* 0x0001000023219824 */ /* 0x000fe200078e00ff */
[----:B------:R-:W-:Y:S01]  /*3000*/  @!P1 SHF.L.U32 R15, R19, 0x10, RZ ;  /* 0x00000010130f9819 */ /* 0x000fe200000006ff */
[-C--:B------:R-:W-:Y:S01]  /*3010*/  @!P1 FMUL.FTZ R6, R25, R24.reuse ;  /* 0x0000001819069220 */ /* 0x080fe20000410000 */
[----:B------:R-:W-:Y:S01]  /*3020*/  @!P1 LOP3.LUT R37, R35, 0xffff0000, RZ, 0xc0, !PT ;  /* 0xffff000023259812 */ /* 0x000fe200078ec0ff */
[-C--:B------:R-:W-:Y:S01]  /*3030*/  @!P1 FFMA.FTZ R36, R30, R31.reuse, -R36 ;  /* 0x0000001f1e249223 */ /* 0x080fe20000010824 */
[----:B------:R-:W-:Y:S01]  /*3040*/  @!P1 LOP3.LUT R35, R23, 0xffff0000, RZ, 0xc0, !PT ;  /* 0xffff000017239812 */ /* 0x000fe200078ec0ff */
[----:B------:R-:W-:Y:S01]  /*3050*/  @!P1 FFMA.FTZ R5, R32, R31, R5 ;  /* 0x0000001f20059223 */ /* 0x000fe20000010005 */
[----:B------:R-:W-:Y:S01]  /*3060*/  @!P1 LOP3.LUT R31, R21, 0xffff0000, RZ, 0xc0, !PT ;  /* 0xffff0000151f9812 */ /* 0x000fe200078ec0ff */
[----:B------:R-:W-:Y:S01]  /*3070*/  @!P1 FMUL.FTZ R7, R26, R15 ;  /* 0x0000000f1a079220 */ /* 0x000fe20000410000 */
[----:B------:R-:W-:Y:S02]  /*3080*/  @!P1 LOP3.LUT R34, R34, 0xffff0000, RZ, 0xc0, !PT ;  /* 0xffff000022229812 */ /* 0x000fe400078ec0ff */
[----:B------:R-:W-:Y:S01]  /*3090*/  @!P1 LOP3.LUT R19, R19, 0xffff0000, RZ, 0xc0, !PT ;  /* 0xffff000013139812 */ /* 0x000fe200078ec0ff */
[C---:B------:R-:W-:Y:S01]  /*30a0*/  @!P1 FMUL.FTZ R43, R31.reuse, R24 ;  /* 0x000000181f2b9220 */ /* 0x040fe20000410000 */
[----:B------:R-:W-:Y:S01]  /*30b0*/  @!P1 LOP3.LUT R32, R22, 0xffff0000, RZ, 0xc0, !PT ;  /* 0xffff000016209812 */ /* 0x000fe200078ec0ff */
[----:B------:R-:W-:Y:S01]  /*30c0*/  @!P1 FFMA.FTZ R6, R31, R34, R6 ;  /* 0x000000221f069223 */ /* 0x000fe20000010006 */
[----:B------:R-:W-:Y:S01]  /*30d0*/  @!P1 F2FP.BF16.PACK_AB R36, R5, R36 ;  /* 0x000000240524923e */ /* 0x000fe200000010ff */
[-C--:B------:R-:W-:Y:S02]  /*30e0*/  @!P1 FMUL.FTZ R44, R35, R19.reuse ;  /* 0x00000013232c9220 */ /* 0x080fe40000410000 */
[----:B------:R-:W-:Y:S01]  /*30f0*/  @!P1 FMUL.FTZ R8, R18, R19 ;  /* 0x0000001312089220 */ /* 0x000fe20000410000 */
[----:B------:R-:W-:Y:S01]  /*3100*/  @!P1 MOV R20, R36 ;  /* 0x0000002400149202 */ /* 0x000fe20000000f00 */
        /* <DEDUP_REMOVED lines=12> */
[----:B------:R1:W-:Y:S02]  /*31d0*/  STG.E.128 [R40.64+0x80], R20 ;  /* 0x0000801428007986 */ /* 0x0003e4000c101d06 */
.L_x_6794:
[----:B------:R-:W-:Y:S05]  /*31e0*/  BSYNC B0 ;  /* 0x0000000000007941 */ /* 0x000fea0003800000 */
.L_x_6793:
[----:B------:R-:W-:Y:S01]  /*31f0*/  BSSY B0, `(.L_x_6795) ;  /* 0x000006a000007945 */ /* 0x000fe20003800000 */
[----:B------:R-:W-:-:S05]  /*3200*/  @!P4 BRA `(.L_x_6796) ;  /* 0x000006800000c947 */ /* 0x000fca0003800000 */
[----:B------:R-:W-:Y:S01]  /*3210*/  ISETP.GE.AND P0, PT, R16, UR4, PT ;  /* 0x0000000410007c0c */ /* 0x000fe2000bf06270 */
[C---:B-1----:R-:W-:Y:S01]  /*3220*/  IMAD.SHL.U32 R41, R133.reuse, 0x2, RZ ;  /* 0x0000000285297824 */ /* 0x042fe200078e00ff */
[C---:B------:R-:W-:Y:S02]  /*3230*/  LEA R42, P5, R90.reuse, R118, 0x1 ;  /* 0x000000765a2a7211 */ /* 0x040fe400078a08ff */
[----:B------:R-:W-:Y:S02]  /*3240*/  SHF.L.U64.HI R36, R133, 0x1, R128 ;  /* 0x0000000185247819 */ /* 0x000fe40000010280 */
[C---:B------:R-:W-:Y:S02]  /*3250*/  IADD3 R28, P1, R41.reuse, R10, RZ ;  /* 0x0000000a291c7210 */ /* 0x040fe40007f3e0ff */
[----:B------:R-:W-:Y:S02]  /*3260*/  IADD3 R38, P4, R41, R54, RZ ;  /* 0x0000003629267210 */ /* 0x000fe40007f9e0ff */
[----:B------:R-:W-:Y:S02]  /*3270*/  LEA.HI.X R43, R90, R119, R89, 0x1, P5 ;  /* 0x000000775a2b7211 */ /* 0x000fe400028f0c59 */
[C---:B------:R-:W-:Y:S01]  /*3280*/  IADD3.X R29, R36.reuse, R9, RZ, P1, !PT ;  /* 0x00000009241d7210 */ /* 0x040fe20000ffe4ff */
[----:B------:R-:W-:Y:S01]  /*3290*/  IMAD.X R39, R36, 0x1, R55, P4 ;  /* 0x0000000124277824 */ /* 0x000fe200020e0637 */
[----:B------:R-:W-:Y:S01]  /*32a0*/  LEA R44, P5, R148, R112, 0x1 ;  /* 0x00000070942c7211 */ /* 0x000fe200078a08ff */
[----:B---3--:R-:W2:Y:S01]  /*32b0*/  LDG.E.128 R24, [R42.64] ;  /* 0x000000062a187981 */ /* 0x008ea2000c1e1d00 */
[----:B------:R-:W-:Y:S02]  /*32c0*/  ISETP.GE.AND P1, PT, R12, UR4, PT ;  /* 0x000000040c007c0c */ /* 0x000fe4000bf26270 */
[----:B------:R-:W-:Y:S05]  /*32d0*/  LEA.HI.X R45, R148, R111, R91, 0x1, P5 ;  /* 0x0000006f942d7211 */ /* 0x000fea00028f0c5b */
[----:B------:R-:W3:Y:S06]  /*32e0*/  @!P0 LDG.E.64 R18, [R28.64] ;  /* 0x000000061c128981 */ /* 0x000eec000c1e1b00 */
[----:B------:R-:W4:Y:S01]  /*32f0*/  @!P0 LDG.E.64 R34, [R38.64] ;  /* 0x0000000626228981 */ /* 0x000f22000c1e1b00 */
[C---:B--2---:R-:W-:Y:S01]  /*3300*/  @!P0 IMAD.U32 R21, R24.reuse, 0x10000, RZ ;  /* 0x0001000018158824 */ /* 0x044fe200078e00ff */
[----:B------:R-:W-:Y:S01]  /*3310*/  @!P0 LOP3.LUT R31, R24, 0xffff0000, RZ, 0xc0, !PT ;  /* 0xffff0000181f8812 */ /* 0x000fe200078ec0ff */
[C---:B---3--:R-:W-:Y:S01]  /*3320*/  @!P0 IMAD.U32 R15, R19.reuse, 0x10000, RZ ;  /* 0x00010000130f8824 */ /* 0x048fe200078e00ff */
[C---:B------:R-:W-:Y:S02]  /*3330*/  @!P0 SHF.L.U32 R22, R18.reuse, 0x10, RZ ;  /* 0x0000001012168819 */ /* 0x040fe400000006ff */
[----:B------:R-:W-:Y:S02]  /*3340*/  @!P0 LOP3.LUT R20, R18, 0xffff0000, RZ, 0xc0, !PT ;  /* 0xffff000012148812 */ /* 0x000fe400078ec0ff */
[----:B------:R-:W-:Y:S01]  /*3350*/  @!P0 LOP3.LUT R19, R19, 0xffff0000, RZ, 0xc0, !PT ;  /* 0xffff000013138812 */ /* 0x000fe200078ec0ff */
[C---:B----4-:R-:W-:Y:S01]  /*3360*/  @!P0 IMAD.U32 R32, R34.reuse, 0x10000, RZ ;  /* 0x0001000022208824 */ /* 0x050fe200078e00ff */
[----:B------:R-:W-:Y:S01]  /*3370*/  @!P0 LOP3.LUT R34, R34, 0xffff0000, RZ, 0xc0, !PT ;  /* 0xffff000022228812 */ /* 0x000fe200078ec0ff */
[-C--:B------:R-:W-:Y:S01]  /*3380*/  @!P0 FMUL.FTZ R41, R31, R22.reuse ;  /* 0x000000161f298220 */ /* 0x080fe20000410000 */
[----:B------:R-:W-:Y:S01]  /*3390*/  @!P0 SHF.L.U32 R18, R27, 0x10, RZ ;  /* 0x000000101b128819 */ /* 0x000fe200000006ff */
[----:B------:R-:W-:Y:S01]  /*33a0*/  @!P0 FMUL.FTZ R0, R21, R22 ;  /* 0x0000001615008220 */ /* 0x000fe20000410000 */
[----:B------:R-:W-:Y:S01]  /*33b0*/  @!P0 LOP3.LUT R37, R35, 0xffff0000, RZ, 0xc0, !PT ;  /* 0xffff000023258812 */ /* 0x000fe200078ec0ff */
[-C--:B------:R-:W-:Y:S01]  /*33c0*/  @!P0 FFMA.FTZ R41, R21, R32.reuse, -R41 ;  /* 0x0000002015298223 */ /* 0x080fe20000010829 */
[----:B------:R-:W-:Y:S01]  /*33d0*/  @!P0 SHF.L.U32 R21, R25, 0x10, RZ ;  /* 0x0000001019158819 */ /* 0x000fe200000006ff */
[----:B------:R-:W-:Y:S01]  /*33e0*/  @!P0 FFMA.FTZ R0, R31, R32, R0 ;  /* 0x000000201f008223 */ /* 0x000fe20000010000 */
[C---:B------:R-:W-:Y:S01]  /*33f0*/  @!P0 LOP3.LUT R32, R26.reuse, 0xffff0000, RZ, 0xc0, !PT ;  /* 0xffff00001a208812 */ /* 0x040fe200078ec0ff */
[----:B------:R-:W-:Y:S01]  /*3400*/  @!P0 IMAD.U32 R22, R26, 0x10000, RZ ;  /* 0x000100001a168824 */ /* 0x000fe200078e00ff */
[----:B------:R-:W-:Y:S01]  /*3410*/  @!P0 LOP3.LUT R31, R25, 0xffff0000, RZ, 0xc0, !PT ;  /* 0xffff0000191f8812 */ /* 0x000fe200078ec0ff */
[----:B------:R-:W-:Y:S01]  /*3420*/  @!P0 IMAD.U32 R33, R35, 0x10000, RZ ;  /* 0x0001000023218824 */ /* 0x000fe200078e00ff */
[----:B------:R-:W-:Y:S01]  /*3430*/  @!P0 LOP3.LUT R35, R27, 0xffff0000, RZ, 0xc0, !PT ;  /* 0xffff00001b238812 */ /* 0x000fe200078ec0ff */
[-C--:B------:R-:W-:Y:S01]  /*3440*/  @!P0 FMUL.FTZ R2, R21, R20.reuse ;  /* 0x0000001415028220 */ /* 0x080fe20000410000 */
[----:B------:R-:W-:Y:S01]  /*3450*/  @!P0 F2FP.BF16.PACK_AB R41, R0, R41 ;  /* 0x000000290029823e */ /* 0x000fe200000010ff */
[-C--:B------:R-:W-:Y:S02]  /*3460*/  @!P0 FMUL.FTZ R3, R22, R15.reuse ;  /* 0x0000000f16038220 */ /* 0x080fe40000410000 */
[----:B------:R-:W-:Y:S02]  /*3470*/  @!P0 FMUL.FTZ R36, R32, R15 ;  /* 0x0000000f20248220 */ /* 0x000fe40000410000 */
[----:B------:R-:W-:Y:S02]  /*3480*/  @!P0 FMUL.FTZ R43, R31, R20 ;  /* 0x000000141f2b8220 */ /* 0x000fe40000410000 */
[-C--:B------:R-:W-:Y:S02]  /*3490*/  @!P0 FMUL.FTZ R40, R35, R19.reuse ;  /* 0x0000001323288220 */ /* 0x080fe40000410000 */
[----:B------:R-:W-:Y:S02]  /*34a0*/  @!P0 FMUL.FTZ R4, R18, R19 ;  /* 0x0000001312048220 */ /* 0x000fe40000410000 */
[-C--:B------:R-:W-:Y:S02]  /*34b0*/  @!P0 FFMA.FTZ R2, R31, R34.reuse, R2 ;  /* 0x000000221f028223 */ /* 0x080fe40000010002 */
[-C--:B------:R-:W-:Y:S02]  /*34c0*/  @!P0 FFMA.FTZ R3, R32, R33.reuse, R3 ;  /* 0x0000002120038223 */ /* 0x080fe40000010003 */
[----:B------:R-:W-:Y:S02]  /*34d0*/  @!P0 FFMA.FTZ R36, R22, R33, -R36 ;  /* 0x0000002116248223 */ /* 0x000fe40000010824 */
[----:B------:R-:W-:Y:S02]  /*34e0*/  @!P0 FFMA.FTZ R43, R21, R34, -R43 ;  /* 0x00000022152b8223 */ /* 0x000fe4000001082b */
[-C--:B------:R-:W-:Y:S01]  /*34f0*/  @!P0 FFMA.FTZ R40, R18, R37.reuse, -R40 ;  /* 0x0000002512288223 */ /* 0x080fe20000010828 */
[----:B------:R-:W-:Y:S01]  /*3500*/  @!P0 F2FP.BF16.PACK_AB R36, R3, R36 ;  /* 0x000000240324823e */ /* 0x000fe200000010ff */
[----:B------:R-:W-:Y:S01]  /*3510*/  @!P0 FFMA.FTZ R4, R35, R37, R4 ;  /* 0x0000002523048223 */ /* 0x000fe20000010004 */
[----:B------:R-:W-:Y:S01]  /*3520*/  @!P0 F2FP.BF16.PACK_AB R42, R2, R43 ;  /* 0x0000002b022a823e */ /* 0x000fe200000010ff */
[----:B------:R-:W-:Y:S02]  /*3530*/  @!P0 IMAD.MOV.U32 R24, RZ, RZ, R41 ;  /* 0x000000ffff188224 */ /* 0x000fe400078e0029 */
[----:B------:R-:W-:Y:S01]  /*3540*/  @!P0 IMAD.MOV.U32 R26, RZ, RZ, R36 ;  /* 0x000000ffff1a8224 */ /* 0x000fe200078e0024 */
[----:B------:R-:W-:Y:S02]  /*3550*/  @!P0 F2FP.BF16.PACK_AB R43, R4, R40 ;  /* 0x00000028042b823e */ /* 0x000fe400000010ff */
[C---:B------:R-:W-:Y:S02]  /*3560*/  LEA R40, P4, R93.reuse, R118, 0x1 ;  /* 0x000000765d287211 */ /* 0x040fe400078808ff */
[----:B------:R-:W-:Y:S02]  /*3570*/  @!P0 MOV R25, R42 ;  /* 0x0000002a00198202 */ /* 0x000fe40000000f00 */
[----:B------:R-:W-:Y:S02]  /*3580*/  LEA.HI.X R41, R93, R119, R92, 0x1, P4 ;  /* 0x000000775d297211 */ /* 0x000fe400020f0c5c */
[----:B------:R-:W-:Y:S05]  /*3590*/  @!P0 MOV R27, R43 ;  /* 0x0000002b001b8202 */ /* 0x000fea0000000f00 */
[----:B------:R1:W-:Y:S08]  /*35a0*/  STG.E.128 [R44.64], R24 ;  /* 0x000000182c007986 */ /* 0x0003f0000c101d06 */
[----:B------:R-:W2:Y:S06]  /*35b0*/  @!P1 LDG.E.64 R18, [R28.64+0x40] ;  /* 0x000040061c129981 */ /* 0x000eac000c1e1b00 */
[----:B------:R-:W3:Y:S08]  /*35c0*/  LDG.E.128 R20, [R40.64] ;  /* 0x0000000628147981 */ /* 0x000ef0000c1e1d00 */
[----:B------:R-:W4:Y:S01]  /*35d0*/  @!P1 LDG.E.64 R34, [R38.64+0x40] ;  /* 0x0000400626229981 */ /* 0x000f22000c1e1b00 */
[C---:B-1----:R-:W-:Y:S04]  /*35e0*/  LEA R44, P0, R94.reuse, R112, 0x1 ;  /* 0x000000705e2c7211 */ /* 0x042fe800078008ff */
[----:B------:R-:W-:Y:S02]  /*35f0*/  LEA.HI.X R45, R94, R111, R95, 0x1, P0 ;  /* 0x0000006f5e2d7211 */ /* 0x000fe400000f0c5f */
[C---:B--2---:R-:W-:Y:S02]  /*3600*/  @!P1 SHF.L.U32 R15, R18.reuse, 0x10, RZ ;  /* 0x00000010120f9819 */ /* 0x044fe400000006ff */
[----:B------:R-:W-:Y:S01]  /*3610*/  @!P1 LOP3.LUT R24, R18, 0xffff0000, RZ, 0xc0, !PT ;  /* 0xffff000012189812 */ /* 0x000fe200078ec0ff */
[C---:B---3--:R-:W-:Y:S01]  /*3620*/  @!P1 IMAD.U32 R30, R20.reuse, 0x10000, RZ ;  /* 0x00010000141e9824 */ /* 0x048fe200078e00ff */
[----:B------:R-:W-:Y:S01]  /*3630*/  @!P1 LOP3.LUT R32, R20, 0xffff0000, RZ, 0xc0, !PT ;  /* 0xffff000014209812 */ /* 0x000fe200078ec0ff */
[----:B------:R-:W-:Y:S01]  /*3640*/  @!P1 IMAD.U32 R26, R22, 0x10000, RZ ;  /* 0x00010000161a9824 */ /* 0x000fe200078e00ff */
[----:B------:R-:W-:Y:S01]  /*3650*/  @!P1 SHF.L.U32 R25, R21, 0x10, RZ ;  /* 0x0000001015199819 */ /* 0x000fe200000006ff */
[-C--:B------:R-:W-:Y:S01]  /*3660*/  @!P1 FMUL.FTZ R5, R30, R15.reuse ;  /* 0x0000000f1e059220 */ /* 0x080fe20000410000 */
[----:B------:R-:W-:Y:S01]  /*3670*/  @!P1 SHF.L.U32 R18, R23, 0x10, RZ ;  /* 0x0000001017129819 */ /* 0x000fe200000006ff */
[----:B------:R-:W-:Y:S02]  /*3680*/  @!P1 FMUL.FTZ R36, R32, R15 ;  /* 0x0000000f20249220 */ /* 0x000fe40000410000 */
[----:B----4-:R-:W-:Y:S01]  /*3690*/  @!P1 IMAD.U32 R31, R34, 0x10000, RZ ;  /* 0x00010000221f9824 */ /* 0x010fe200078e00ff */
[----:B------:R-:W-:Y:S01]  /*36a0*/  @!P1 SHF.L.U32 R33, R35, 0x10, RZ ;  /* 0x0000001023219819 */ /* 0x000fe200000006ff */
[----:B------:R-:W-:Y:S01]  /*36b0*/  @!P1 IMAD.U32 R15, R19, 0x10000, RZ ;  /* 0x00010000130f9824 */ /* 0x000fe200078e00ff */
[----:B------:R-:W-:Y:S01]  /*36c0*/  @!P1 LOP3.LUT R37, R35, 0xffff0000, RZ, 0xc0, !PT ;  /* 0xffff000023259812 */ /* 0x000fe200078ec0ff */
[-C--:B------:R-:W-:Y:S01]  /*36d0*/  @!P1 FFMA.FTZ R5, R32, R31.reuse, R5 ;  /* 0x0000001f20059223 */ /* 0x080fe20000010005 */
[----:B------:R-:W-:Y:S01]  /*36e0*/  @!P1 LOP3.LUT R32, R22, 0xffff0000, RZ, 0xc0, !PT ;  /* 0xffff000016209812 */ /* 0x000fe200078ec0ff */
[----:B------:R-:W-:Y:S01]  /*36f0*/  @!P1 FFMA.FTZ R36, R30, R31, -R36 ;  /* 0x0000001f1e249223 */ /* 0x000fe20000010824 */
[----:B------:R-:W-:Y:S01]  /*3700*/  @!P1 LOP3.LUT R31, R21, 0xffff0000, RZ, 0xc0, !PT ;  /* 0xffff0000151f9812 */ /* 0x000fe200078ec0ff */
[-C--:B------:R-:W-:Y:S01]  /*3710*/  @!P1 FMUL.FTZ R6, R25, R24.reuse ;  /* 0x0000001819069220 */ /* 0x080fe20000410000 */
[----:B------:R-:W-:Y:S01]  /*3720*/  @!P1 LOP3.LUT R35, R23, 0xffff0000, RZ, 0xc0, !PT ;  /* 0xffff000017239812 */ /* 0x000fe200078ec0ff */
[-C--:B------:R-:W-:Y:S01]  /*3730*/  @!P1 FMUL.FTZ R7, R26, R15.reuse ;  /* 0x0000000f1a079220 */ /* 0x080fe20000410000 */
[----:B------:R-:W-:Y:S01]  /*3740*/  @!P1 LOP3.LUT R34, R34, 0xffff0000, RZ, 0xc0, !PT ;  /* 0xffff000022229812 */ /* 0x000fe200078ec0ff */
[----:B------:R-:W-:Y:S01]  /*3750*/  @!P1 FMUL.FTZ R40, R32, R15 ;  /* 0x0000000f20289220 */ /* 0x000fe20000410000 */
[----:B------:R-:W-:Y:S01]  /*3760*/  @!P1 LOP3.LUT R19, R19, 0xffff0000, RZ, 0xc0, !PT ;  /* 0xffff000013139812 */ /* 0x000fe200078ec0ff */
[----:B------:R-:W-:Y:S01]  /*3770*/  @!P1 FMUL.FTZ R41, R31, R24 ;  /* 0x000000181f299220 */ /* 0x000fe20000410000 */
[----:B------:R-:W-:Y:S01]  /*3780*/  @!P1 F2FP.BF16.PACK_AB R36, R5, R36 ;  /* 0x000000240524923e */ /* 0x000fe200000010ff */
[-C--:B------:R-:W-:Y:S02]  /*3790*/  @!P1 FFMA.FTZ R6, R31, R34.reuse, R6 ;  /* 0x000000221f069223 */ /* 0x080fe40000010006 */
[-C--:B------:R-:W-:Y:S02]  /*37a0*/  @!P1 FMUL.FTZ R42, R35, R19.reuse ;  /* 0x00000013232a9220 */ /* 0x080fe40000410000 */
[----:B------:R-:W-:Y:S02]  /*37b0*/  @!P1 FMUL.FTZ R8, R18, R19 ;  /* 0x0000001312089220 */ /* 0x000fe40000410000 */
        /* <DEDUP_REMOVED lines=12> */
[----:B------:R1:W-:Y:S02]  /*3880*/  STG.E.128 [R44.64], R20 ;  /* 0x000000142c007986 */ /* 0x0003e4000c101d06 */
.L_x_6796:
[----:B------:R-:W-:Y:S05]  /*3890*/  BSYNC B0 ;  /* 0x0000000000007941 */ /* 0x000fea0003800000 */
.L_x_6795:
[----:B------:R-:W-:Y:S01]  /*38a0*/  BSSY B0, `(.L_x_6797) ;  /* 0x000006e000007945 */ /* 0x000fe20003800000 */
[----:B------:R-:W-:-:S05]  /*38b0*/  @!P2 BRA `(.L_x_6798) ;  /* 0x000006c00000a947 */ /* 0x000fca0003800000 */
[----:B------:R-:W-:Y:S01]  /*38c0*/  IMAD.SHL.U32 R43, R131, 0x2, RZ ;  /* 0x00000002832b7824 */ /* 0x000fe200078e00ff */
[----:B-1----:R-:W-:Y:S01]  /*38d0*/  MOV R41, 0x60 ;  /* 0x0000006000297802 */ /* 0x002fe20000000f00 */
[----:B------:R-:W-:Y:S01]  /*38e0*/  IMAD.MOV.U32 R113, RZ, RZ, R111 ;  /* 0x000000ffff717224 */ /* 0x000fe200078e006f */
[----:B------:R-:W-:Y:S02]  /*38f0*/  ISETP.GE.AND P0, PT, R16, UR4, PT ;  /* 0x0000000410007c0c */ /* 0x000fe4000bf06270 */
[----:B------:R-:W-:Y:S01]  /*3900*/  IADD3 R28, P1, R43, R10, RZ ;  /* 0x0000000a2b1c7210 */ /* 0x000fe20007f3e0ff */
[----:B------:R-:W-:Y:S01]  /*3910*/  IMAD.WIDE.U32 R44, R41, c[0x0][0x288], R118 ;  /* 0x0000a200292c7a25 */ /* 0x000fe200078e0076 */
[----:B------:R-:W-:Y:S02]  /*3920*/  IADD3 R38, P2, R43, R54, RZ ;  /* 0x000000362b267210 */ /* 0x000fe40007f5e0ff */
[----:B------:R-:W-:Y:S01]  /*3930*/  SHF.L.U64.HI R40, R131, 0x1, R126 ;  /* 0x0000000183287819 */ /* 0x000fe2000001027e */
[C---:B------:R-:W-:Y:S02]  /*3940*/  IMAD R36, R41.reuse, c[0x0][0x28c], RZ ;  /* 0x0000a30029247a24 */ /* 0x040fe400078e02ff */
[----:B------:R-:W-:Y:S01]  /*3950*/  IMAD.WIDE.U32 R46, R41, c[0x0][0x198], R112 ;  /* 0x00006600292e7a25 */ /* 0x000fe200078e0070 */
[C---:B------:R-:W-:Y:S02]  /*3960*/  IADD3.X R29, R40.reuse, R9, RZ, P1, !PT ;  /* 0x00000009281d7210 */ /* 0x040fe40000ffe4ff */
[----:B------:R-:W-:Y:S01]  /*3970*/  IADD3 R45, R45, R36, RZ ;  /* 0x000000242d2d7210 */ /* 0x000fe20007ffe0ff */
[----:B------:R-:W-:Y:S01]  /*3980*/  IMAD.X R39, R40, 0x1, R55, P2 ;  /* 0x0000000128277824 */ /* 0x000fe200010e0637 */
[----:B------:R-:W-:Y:S01]  /*3990*/  ISETP.GE.AND P1, PT, R12, UR4, PT ;  /* 0x000000040c007c0c */ /* 0x000fe2000bf26270 */
[----:B------:R-:W-:Y:S01]  /*39a0*/  IMAD R41, R41, c[0x0][0x19c], RZ ;  /* 0x0000670029297a24 */ /* 0x000fe200078e02ff */
[----:B---3--:R-:W2:Y:S04]  /*39b0*/  @!P0 LDG.E.64 R18, [R28.64] ;  /* 0x000000061c128981 */ /* 0x008ea8000c1e1b00 */
[----:B------:R-:W-:Y:S02]  /*39c0*/  IADD3 R47, R47, R41, RZ ;  /* 0x000000292f2f7210 */ /* 0x000fe40007ffe0ff */
[----:B------:R1:W3:Y:S08]  /*39d0*/  LDG.E.128 R24, [R44.64] ;  /* 0x000000062c187981 */ /* 0x0002f0000c1e1d00 */
[----:B------:R-:W4:Y:S01]  /*39e0*/  @!P0 LDG.E.64 R34, [R38.64] ;  /* 0x0000000626228981 */ /* 0x000f22000c1e1b00 */
[----:B-1----:R-:W-:Y:S01]  /*39f0*/  LEA R44, P2, R97, R118, 0x1 ;  /* 0x00000076612c7211 */ /* 0x002fe200078408ff */
[C---:B--2---:R-:W-:Y:S01]  /*3a00*/  @!P0 IMAD.U32 R15, R19.reuse, 0x10000, RZ ;  /* 0x00010000130f8824 */ /* 0x044fe200078e00ff */
[C---:B------:R-:W-:Y:S02]  /*3a10*/  @!P0 SHF.L.U32 R22, R18.reuse, 0x10, RZ ;  /* 0x0000001012168819 */ /* 0x040fe400000006ff */
[----:B------:R-:W-:Y:S02]  /*3a20*/  @!P0 LOP3.LUT R20, R18, 0xffff0000, RZ, 0xc0, !PT ;  /* 0xffff000012148812 */ /* 0x000fe400078ec0ff */
[----:B------:R-:W-:Y:S01]  /*3a30*/  @!P0 LOP3.LUT R19, R19, 0xffff0000, RZ, 0xc0, !PT ;  /* 0xffff000013138812 */ /* 0x000fe200078ec0ff */
[C---:B---3--:R-:W-:Y:S01]  /*3a40*/  @!P0 IMAD.U32 R21, R24.reuse, 0x10000, RZ ;  /* 0x0001000018158824 */ /* 0x048fe200078e00ff */
[----:B------:R-:W-:Y:S02]  /*3a50*/  @!P0 LOP3.LUT R31, R24, 0xffff0000, RZ, 0xc0, !PT ;  /* 0xffff0000181f8812 */ /* 0x000fe400078ec0ff */
[----:B------:R-:W-:Y:S01]  /*3a60*/  @!P0 SHF.L.U32 R18, R27, 0x10, RZ ;  /* 0x000000101b128819 */ /* 0x000fe200000006ff */
[-C--:B------:R-:W-:Y:S02]  /*3a70*/  @!P0 FMUL.FTZ R0, R21, R22.reuse ;  /* 0x0000001615008220 */ /* 0x080fe40000410000 */
[----:B------:R-:W-:Y:S02]  /*3a80*/  @!P0 FMUL.FTZ R43, R31, R22 ;  /* 0x000000161f2b8220 */ /* 0x000fe40000410000 */
[C---:B----4-:R-:W-:Y:S01]  /*3a90*/  @!P0 IMAD.U32 R32, R34.reuse, 0x10000, RZ ;  /* 0x0001000022208824 */ /* 0x050fe200078e00ff */
[----:B------:R-:W-:Y:S01]  /*3aa0*/  @!P0 LOP3.LUT R34, R34, 0xffff0000, RZ, 0xc0, !PT ;  /* 0xffff000022228812 */ /* 0x000fe200078ec0ff */
[C---:B------:R-:W-:Y:S01]  /*3ab0*/  @!P0 IMAD.U32 R22, R26.reuse, 0x10000, RZ ;  /* 0x000100001a168824 */ /* 0x040fe200078e00ff */
[----:B------:R-:W-:Y:S01]  /*3ac0*/  @!P0 SHF.L.U32 R33, R35, 0x10, RZ ;  /* 0x0000001023218819 */ /* 0x000fe200000006ff */
[-C--:B------:R-:W-:Y:S01]  /*3ad0*/  @!P0 FFMA.FTZ R43, R21, R32.reuse, -R43 ;  /* 0x00000020152b8223 */ /* 0x080fe2000001082b */
[----:B------:R-:W-:Y:S01]  /*3ae0*/  @!P0 SHF.L.U32 R21, R25, 0x10, RZ ;  /* 0x0000001019158819 */ /* 0x000fe200000006ff */
[----:B------:R-:W-:Y:S01]  /*3af0*/  @!P0 FFMA.FTZ R0, R31, R32, R0 ;  /* 0x000000201f008223 */ /* 0x000fe20000010000 */
        /* <DEDUP_REMOVED lines=9> */
[----:B------:R-:W-:Y:S02]  /*3b90*/  @!P0 FMUL.FTZ R40, R35, R19 ;  /* 0x0000001323288220 */ /* 0x000fe40000410000 */
[C---:B------:R-:W-:Y:S02]  /*3ba0*/  @!P0 FMUL.FTZ R45, R31.reuse, R20 ;  /* 0x000000141f2d8220 */ /* 0x040fe40000410000 */
        /* <DEDUP_REMOVED lines=8> */
[----:B------:R-:W-:Y:S01]  /*3c30*/  @!P0 IMAD.MOV.U32 R24, RZ, RZ, R43 ;  /* 0x000000ffff188224 */ /* 0x000fe200078e002b */
[----:B------:R-:W-:Y:S01]  /*3c40*/  LEA.HI.X R45, R97, R119, R96, 0x1, P2 ;  /* 0x00000077612d7211 */ /* 0x000fe200010f0c60 */
[----:B------:R-:W-:Y:S01]  /*3c50*/  @!P0 IMAD.MOV.U32 R26, RZ, RZ, R36 ;  /* 0x000000ffff1a8224 */ /* 0x000fe200078e0024 */
[----:B------:R-:W-:Y:S02]  /*3c60*/  @!P0 F2FP.BF16.PACK_AB R41, R4, R40 ;  /* 0x000000280429823e */ /* 0x000fe400000010ff */
[----:B------:R-:W-:Y:S02]  /*3c70*/  @!P0 MOV R25, R42 ;  /* 0x0000002a00198202 */ /* 0x000fe40000000f00 */
[----:B------:R-:W-:Y:S05]  /*3c80*/  @!P0 MOV R27, R41 ;  /* 0x00000029001b8202 */ /* 0x000fea0000000f00 */
[----:B------:R1:W-:Y:S08]  /*3c90*/  STG.E.128 [R46.64], R24 ;  /* 0x000000182e007986 */ /* 0x0003f0000c101d06 */
[----:B------:R-:W2:Y:S06]  /*3ca0*/  @!P1 LDG.E.64 R18, [R28.64+0x40] ;  /* 0x000040061c129981 */ /* 0x000eac000c1e1b00 */
[----:B------:R3:W4:Y:S08]  /*3cb0*/  LDG.E.128 R20, [R44.64] ;  /* 0x000000062c147981 */ /* 0x000730000c1e1d00 */
[----:B------:R-:W5:Y:S01]  /*3cc0*/  @!P1 LDG.E.64 R34, [R38.64+0x40] ;  /* 0x0000400626229981 */ /* 0x000f62000c1e1b00 */
[C---:B---3--:R-:W-:Y:S04]  /*3cd0*/  LEA R44, P0, R99.reuse, R112, 0x1 ;  /* 0x00000070632c7211 */ /* 0x048fe800078008ff */
[----:B------:R-:W-:Y:S02]  /*3ce0*/  LEA.HI.X R45, R99, R111, R98, 0x1, P0 ;  /* 0x0000006f632d7211 */ /* 0x000fe400000f0c62 */
[C---:B--2---:R-:W-:Y:S02]  /*3cf0*/  @!P1 SHF.L.U32 R15, R18.reuse, 0x10, RZ ;  /* 0x00000010120f9819 */ /* 0x044fe400000006ff */
[----:B-1----:R-:W-:Y:S01]  /*3d00*/  @!P1 LOP3.LUT R24, R18, 0xffff0000, RZ, 0xc0, !PT ;  /* 0xffff000012189812 */ /* 0x002fe200078ec0ff */
[C---:B----4-:R-:W-:Y:S01]  /*3d10*/  @!P1 IMAD.U32 R30, R20.reuse, 0x10000, RZ ;  /* 0x00010000141e9824 */ /* 0x050fe200078e00ff */
[----:B------:R-:W-:Y:S01]  /*3d20*/  @!P1 LOP3.LUT R32, R20, 0xffff0000, RZ, 0xc0, !PT ;  /* 0xffff000014209812 */ /* 0x000fe200078ec0ff */
[----:B------:R-:W-:Y:S01]  /*3d30*/  @!P1 IMAD.U32 R26, R22, 0x10000, RZ ;  /* 0x00010000161a9824 */ /* 0x000fe200078e00ff */
[----:B------:R-:W-:Y:S01]  /*3d40*/  @!P1 SHF.L.U32 R25, R21, 0x10, RZ ;  /* 0x0000001015199819 */ /* 0x000fe200000006ff */
[-C--:B------:R-:W-:Y:S01]  /*3d50*/  @!P1 FMUL.FTZ R5, R30, R15.reuse ;  /* 0x0000000f1e059220 */ /* 0x080fe20000410000 */
[----:B------:R-:W-:Y:S01]  /*3d60*/  @!P1 SHF.L.U32 R18, R23, 0x10, RZ ;  /* 0x0000001017129819 */ /* 0x000fe200000006ff */
[----:B------:R-:W-:Y:S02]  /*3d70*/  @!P1 FMUL.FTZ R36, R32, R15 ;  /* 0x0000000f20249220 */ /* 0x000fe40000410000 */
[----:B-----5:R-:W-:Y:S01]  /*3d80*/  @!P1 IMAD.U32 R31, R34, 0x10000, RZ ;  /* 0x00010000221f9824 */ /* 0x020fe200078e00ff */
[----:B------:R-:W-:Y:S01]  /*3d90*/  @!P1 SHF.L.U32 R33, R35, 0x10, RZ ;  /* 0x0000001023219819 */ /* 0x000fe200000006ff */
[----:B------:R-:W-:Y:S01]  /*3da0*/  @!P1 IMAD.U32 R15, R19, 0x10000, RZ ;  /* 0x00010000130f9824 */ /* 0x000fe200078e00ff */
[----:B------:R-:W-:Y:S01]  /*3db0*/  @!P1 LOP3.LUT R37, R35, 0xffff0000, RZ, 0xc0, !PT ;  /* 0xffff000023259812 */ /* 0x000fe200078ec0ff */
[-C--:B------:R-:W-:Y:S01]  /*3dc0*/  @!P1 FFMA.FTZ R36, R30, R31.reuse, -R36 ;  /* 0x0000001f1e249223 */ /* 0x080fe20000010824 */
[----:B------:R-:W-:Y:S01]  /*3dd0*/  @!P1 LOP3.LUT R35, R23, 0xffff0000, RZ, 0xc0, !PT ;  /* 0xffff000017239812 */ /* 0x000fe200078ec0ff */
        /* <DEDUP_REMOVED lines=10> */
[----:B------:R-:W-:Y:S02]  /*3e80*/  @!P1 FFMA.FTZ R6, R31, R34, R6 ;  /* 0x000000221f069223 */ /* 0x000fe40000010006 */
[-C--:B------:R-:W-:Y:S01]  /*3e90*/  @!P1 FMUL.FTZ R42, R35, R19.reuse ;  /* 0x00000013232a9220 */ /* 0x080fe20000410000 */
[----:B------:R-:W-:Y:S01]  /*3ea0*/  @!P1 MOV R20, R36 ;  /* 0x0000002400149202 */ /* 0x000fe20000000f00 */
[----:B------:R-:W-:Y:S02]  /*3eb0*/  @!P1 FMUL.FTZ R8, R18, R19 ;  /* 0x0000001312089220 */ /* 0x000fe40000410000 */
        /* <DEDUP_REMOVED lines=12> */
.L_x_6798:
[----:B------:R-:W-:Y:S05]  /*3f80*/  BSYNC B0 ;  /* 0x0000000000007941 */ /* 0x000fea0003800000 */
.L_x_6797:
        /* <DEDUP_REMOVED lines=9> */
.L_x_6790:
[----:B------:R-:W-:Y:S01]  /*4020*/  BSSY B1, `(.L_x_6800) ;  /* 0x00000ae000017945 */ /* 0x000fe20003800000 */
[----:B------:R-:W-:-:S05]  /*4030*/  @!P1 BRA `(.L_x_6801) ;  /* 0x00000ac000009947 */ /* 0x000fca0003800000 */
        /* <DEDUP_REMOVED lines=22> */
[C---:B---3--:R-:W-:Y:S04]  /*41a0*/  LEA R18, P0, R113.reuse, R118, 0x1 ;  /* 0x0000007671127211 */ /* 0x048fe800078008ff */
        /* <DEDUP_REMOVED lines=44> */
[----:B------:R-:W-:Y:S01]  /*4470*/  FMUL.FTZ R5, R27, R24 ;  /* 0x000000181b057220 */ /* 0x000fe20000410000 */
[----:B------:R-:W-:Y:S01]  /*4480*/  F2FP.BF16.PACK_AB R60, R2, R0 ;  /* 0x00000000023c723e */ /* 0x000fe200000010ff */
[----:B------:R-:W-:Y:S02]  /*4490*/  FFMA.FTZ R3, R38, R39, R3 ;  /* 0x0000002726037223 */ /* 0x000fe40000010003 */
        /* <DEDUP_REMOVED lines=13> */
.L_x_6803:
[----:B------:R-:W-:Y:S05]  /*4570*/  BSYNC B0 ;  /* 0x0000000000007941 */ /* 0x000fea0003800000 */
.L_x_6802:
[----:B------:R-:W-:Y:S01]  /*4580*/  IMAD.MOV.U32 R113, RZ, RZ, R111 ;  /* 0x000000ffff717224 */ /* 0x000fe200078e006f */
[----:B------:R-:W-:Y:S01]  /*4590*/  ISETP.GE.AND P0, PT, R12, UR4, PT ;  /* 0x000000040c007c0c */ /* 0x000fe2000bf06270 */
[----:B------:R-:W-:Y:S01]  /*45a0*/  BSSY B0, `(.L_x_6804) ;  /* 0x0000054000007945 */ /* 0x000fe20003800000 */
[----:B------:R-:W-:Y:S02]  /*45b0*/  IADD3 R152, P1, R118, 0x80, RZ ;  /* 0x0000008076987810 */ /* 0x000fe40007f3e0ff */
[----:B-----5:R2:W-:Y:S03]  /*45c0*/  STG.E.128 [R112.64], R60 ;  /* 0x0000003c70007986 */ /* 0x0205e6000c101d06 */
[----:B------:R-:W-:Y:S01]  /*45d0*/  IMAD.X R153, RZ, RZ, R119, P1 ;  /* 0x000000ffff997224 */ /* 0x000fe200008e0677 */
[----:B------:R2:W5:Y:S05]  /*45e0*/  LDG.E.128 R44, [R118.64+0x80] ;  /* 0x00008006762c7981 */ /* 0x00056a000c1e1d00 */
[----:B------:R-:W-:-:S05]  /*45f0*/  @P0 BRA `(.L_x_6805) ;  /* 0x000004e000000947 */ /* 0x000fca0003800000 */
[----:B------:R-:W-:Y:S01]  /*4600*/  MOV R151, RZ ;  /* 0x000000ff00977202 */ /* 0x000fe20000000f00 */
[----:B------:R-:W-:Y:S01]  /*4610*/  ULEA.HI UR5, UR4, UR4, URZ, 0x1 ;  /* 0x0000000404057291 */ /* 0x000fe2000f8f083f */
[C---:B-----5:R-:W-:Y:S01]  /*4620*/  SHF.L.U32 R35, R44.reuse, 0x10, RZ ;  /* 0x000000102c237819 */ /* 0x060fe200000006ff */
[----:B--2---:R-:W-:Y:S01]  /*4630*/  IMAD.MOV.U32 R61, RZ, RZ, RZ ;  /* 0x000000ffff3d7224 */ /* 0x004fe200078e00ff */
[----:B------:R-:W-:Y:S01]  /*4640*/  LOP3.LUT R37, R44, 0xffff0000, RZ, 0xc0, !PT ;  /* 0xffff00002c257812 */ /* 0x000fe200078ec0ff */
[C---:B------:R-:W-:Y:S01]  /*4650*/  IMAD.U32 R38, R45.reuse, 0x10000, RZ ;  /* 0x000100002d267824 */ /* 0x040fe200078e00ff */
[----:B------:R-:W-:Y:S01]  /*4660*/  LOP3.LUT R41, R45, 0xffff0000, RZ, 0xc0, !PT ;  /* 0xffff00002d297812 */ /* 0x000fe200078ec0ff */
[----:B------:R-:W-:Y:S01]  /*4670*/  USHF.R.S32.HI UR5, URZ, 0x1, UR5 ;  /* 0x000000013f057899 */ /* 0x000fe20008011405 */
[C---:B------:R-:W-:Y:S02]  /*4680*/  SHF.L.U32 R42, R46.reuse, 0x10, RZ ;  /* 0x000000102e2a7819 */ /* 0x040fe400000006ff */
[----:B------:R-:W-:Y:S01]  /*4690*/  LOP3.LUT R45, R46, 0xffff0000, RZ, 0xc0, !PT ;  /* 0xffff00002e2d7812 */ /* 0x000fe200078ec0ff */
[C---:B------:R-:W-:Y:S01]  /*46a0*/  IMAD.U32 R46, R47.reuse, 0x10000, RZ ;  /* 0x000100002f2e7824 */ /* 0x040fe200078e00ff */
[----:B------:R-:W-:Y:S02]  /*46b0*/  LOP3.LUT R49, R47, 0xffff0000, RZ, 0xc0, !PT ;  /* 0xffff00002f317812 */ /* 0x000fe400078ec0ff */
[----:B------:R-:W-:Y:S02]  /*46c0*/  ISETP.GE.AND P1, PT, R12, UR5, PT ;  /* 0x000000050c007c0c */ /* 0x000fe4000bf26270 */
[----:B------:R-:W-:Y:S11]  /*46d0*/  MOV R150, UR5 ;  /* 0x0000000500967c02 */ /* 0x000ff60008000f00 */
[----:B------:R-:W-:Y:S02]  /*46e0*/  @P1 IMAD R61, RZ, RZ, -UR5 ;  /* 0x80000005ff3d1e24 */ /* 0x000fe4000f8e02ff */
[----:B------:R-:W-:Y:S02]  /*46f0*/  @P1 IMAD R150, RZ, RZ, -UR5 ;  /* 0x80000005ff961e24 */ /* 0x000fe4000f8e02ff */
[----:B------:R-:W-:Y:S01]  /*4700*/  @P1 IMAD R151, RZ, RZ, -UR5 ;  /* 0x80000005ff971e24 */ /* 0x000fe2000f8e02ff */
[C---:B------:R-:W-:Y:S04]  /*4710*/  LEA R62, P0, R61.reuse, R120, 0x1 ;  /* 0x000000783d3e7211 */ /* 0x040fe800078008ff */
[----:B------:R-:W-:Y:S02]  /*4720*/  LEA.HI.X.SX32 R63, R61, R121, 0x1, P0 ;  /* 0x000000793d3f7211 */ /* 0x000fe400000f0eff */
[C---:B---3--:R-:W-:Y:S04]  /*4730*/  LEA R18, P0, R150.reuse, R152, 0x1 ;  /* 0x0000009896127211 */ /* 0x048fe800078008ff */
[----:B------:R-:W-:Y:S01]  /*4740*/  LEA.HI.X.SX32 R19, R150, R153, 0x1, P0 ;  /* 0x0000009996137211 */ /* 0x000fe200000f0eff */
[----:B------:R-:W2:Y:S01]  /*4750*/  LDG.E.128 R60, [R62.64+0x80] ;  /* 0x000080063e3c7981 */ /* 0x000ea2000c1e1d00 */
[C---:B------:R-:W-:Y:S04]  /*4760*/  LEA R56, P0, R151.reuse, R122, 0x1 ;  /* 0x0000007a97387211 */ /* 0x040fe800078008ff */
[----:B------:R-:W-:Y:S03]  /*4770*/  LEA.HI.X.SX32 R57, R151, R123, 0x1, P0 ;  /* 0x0000007b97397211 */ /* 0x000fe600000f0eff */
[----:B------:R3:W4:Y:S08]  /*4780*/  LDG.E.128 R20, [R18.64] ;  /* 0x0000000612147981 */ /* 0x000730000c1e1d00 */
[----:B------:R-:W4:Y:S01]  /*4790*/  LDG.E.128 R56, [R56.64+0x80] ;  /* 0x0000800638387981 */ /* 0x000f22000c1e1d00 */
        /* <DEDUP_REMOVED lines=52> */
.L_x_6805:
[----:B------:R-:W-:Y:S05]  /*4ae0*/  BSYNC B0 ;  /* 0x0000000000007941 */ /* 0x000fea0003800000 */
.L_x_6804:
[----:B-----5:R4:W-:Y:S02]  /*4af0*/  STG.E.128 [R112.64+0x80], R44 ;  /* 0x0000802c70007986 */ /* 0x0209e4000c101d06 */
.L_x_6801:
[----:B------:R-:W-:Y:S05]  /*4b00*/  BSYNC B1 ;  /* 0x0000000000017941 */ /* 0x000fea0003800000 */
.L_x_6800:
[----:B------:R-:W-:Y:S01]  /*4b10*/  BSSY B1, `(.L_x_6806) ;  /* 0x00000b8000017945 */ /* 0x000fe20003800000 */
[----:B------:R-:W-:-:S05]  /*4b20*/  @!P5 BRA `(.L_x_6807) ;  /* 0x00000b600000d947 */ /* 0x000fca0003800000 */
[C---:B------:R-:W-:Y:S01]  /*4b30*/  LEA R156, P0, R88.reuse, R118, 0x1 ;  /* 0x00000076589c7211 */ /* 0x040fe200078008ff */
[----:B------:R-:W-:Y:S03]  /*4b40*/  BSSY B0, `(.L_x_6808) ;  /* 0x0000057000007945 */ /* 0x000fe60003800000 */
[----:B------:R-:W-:Y:S02]  /*4b50*/  LEA.HI.X R157, R88, R119, R87, 0x1, P0 ;  /* 0x00000077589d7211 */ /* 0x000fe400000f0c57 */
[----:B------:R-:W-:Y:S03]  /*4b60*/  ISETP.GE.AND P0, PT, R16, UR4, PT ;  /* 0x0000000410007c0c */ /* 0x000fe6000bf06270 */
[----:B--2---:R2:W5:Y:S10]  /*4b70*/  LDG.E.128 R60, [R156.64] ;  /* 0x000000069c3c7981 */ /* 0x004574000c1e1d00 */
[----:B------:R-:W-:-:S05]  /*4b80*/  @P0 BRA `(.L_x_6809) ;  /* 0x0000052000000947 */ /* 0x000fca0003800000 */
[----:B-----5:R-:W-:Y:S01]  /*4b90*/  LOP3.LUT R37, R60, 0xffff0000, RZ, 0xc0, !PT ;  /* 0xffff00003c257812 */ /* 0x020fe200078ec0ff */
[----:B------:R-:W-:Y:S01]  /*4ba0*/  ULEA.HI UR5, UR4, UR4, URZ, 0x1 ;  /* 0x0000000404057291 */ /* 0x000fe2000f8f083f */
[----:B------:R-:W-:Y:S01]  /*4bb0*/  LOP3.LUT R41, R61, 0xffff0000, RZ, 0xc0, !PT ;  /* 0xffff00003d297812 */ /* 0x000fe200078ec0ff */
[----:B------:R-:W-:Y:S01]  /*4bc0*/  IMAD.MOV.U32 R150, RZ, RZ, RZ ;  /* 0x000000ffff967224 */ /* 0x000fe200078e00ff */
[C---:B------:R-:W-:Y:S01]  /*4bd0*/  SHF.L.U32 R42, R62.reuse, 0x10, RZ ;  /* 0x000000103e2a7819 */ /* 0x040fe200000006ff */
[----:B------:R-:W-:Y:S01]  /*4be0*/  USHF.R.S32.HI UR5, URZ, 0x1, UR5 ;  /* 0x000000013f057899 */ /* 0x000fe20008011405 */
[----:B----4-:R-:W-:Y:S01]  /*4bf0*/  LOP3.LUT R45, R62, 0xffff0000, RZ, 0xc0, !PT ;  /* 0xffff00003e2d7812 */ /* 0x010fe200078ec0ff */
[----:B------:R-:W-:Y:S01]  /*4c00*/  IMAD.U32 R35, R60, 0x10000, RZ ;  /* 0x000100003c237824 */ /* 0x000fe200078e00ff */
[----:B------:R-:W-:Y:S01]  /*4c10*/  LOP3.LUT R49, R63, 0xffff0000, RZ, 0xc0, !PT ;  /* 0xffff00003f317812 */ /* 0x000fe200078ec0ff */
[----:B------:R-:W-:Y:S02]  /*4c20*/  IMAD.U32 R38, R61, 0x10000, RZ ;  /* 0x000100003d267824 */ /* 0x000fe400078e00ff */
[----:B------:R-:W-:Y:S01]  /*4c30*/  ISETP.GE.AND P1, PT, R16, UR5, PT ;  /* 0x0000000510007c0c */ /* 0x000fe2000bf26270 */
[----:B------:R-:W-:Y:S01]  /*4c40*/  IMAD.U32 R46, R63, 0x10000, RZ ;  /* 0x000100003f2e7824 */ /* 0x000fe200078e00ff */
        /* <DEDUP_REMOVED lines=8> */
[C---:B---3--:R-:W-:Y:S02]  /*4cd0*/  LEA R18, P0, R113.reuse, R156, 0x1 ;  /* 0x0000009c71127211 */ /* 0x048fe400078008ff */
        /* <DEDUP_REMOVED lines=61> */
.L_x_6809:
[----:B------:R-:W-:Y:S05]  /*50b0*/  BSYNC B0 ;  /* 0x0000000000007941 */ /* 0x000fea0003800000 */
.L_x_6808:
[C---:B------:R-:W-:Y:S01]  /*50c0*/  LEA R150, P0, R71.reuse, R112, 0x1 ;  /* 0x0000007047967211 */ /* 0x040fe200078008ff */
[----:B------:R-:W-:Y:S01]  /*50d0*/  BSSY B0, `(.L_x_6810) ;  /* 0x000005a000007945 */ /* 0x000fe20003800000 */
[----:B------:R-:W-:Y:S02]  /*50e0*/  IADD3 R152, P1, R156, 0x80, RZ ;  /* 0x000000809c987810 */ /* 0x000fe40007f3e0ff */
[----:B------:R-:W-:Y:S02]  /*50f0*/  LEA.HI.X R151, R71, R111, R72, 0x1, P0 ;  /* 0x0000006f47977211 */ /* 0x000fe400000f0c48 */
[----:B------:R-:W-:Y:S01]  /*5100*/  ISETP.GE.AND P0, PT, R12, UR4, PT ;  /* 0x000000040c007c0c */ /* 0x000fe2000bf06270 */
[----:B------:R-:W-:Y:S02]  /*5110*/  IMAD.X R153, RZ, RZ, R157, P1 ;  /* 0x000000ffff997224 */ /* 0x000fe400008e069d */
[----:B-----5:R1:W-:Y:S04]  /*5120*/  STG.E.128 [R150.64], R60 ;  /* 0x0000003c96007986 */ /* 0x0203e8000c101d06 */
[----:B----4-:R1:W5:Y:S06]  /*5130*/  LDG.E.128 R44, [R156.64+0x80] ;  /* 0x000080069c2c7981 */ /* 0x01036c000c1e1d00 */
[----:B------:R-:W-:-:S05]  /*5140*/  @P0 BRA `(.L_x_6811) ;  /* 0x0000052000000947 */ /* 0x000fca0003800000 */
[----:B-----5:R-:W-:Y:S01]  /*5150*/  LOP3.LUT R37, R44, 0xffff0000, RZ, 0xc0, !PT ;  /* 0xffff00002c257812 */ /* 0x020fe200078ec0ff */
[----:B------:R-:W-:Y:S01]  /*5160*/  ULEA.HI UR5, UR4, UR4, URZ, 0x1 ;  /* 0x0000000404057291 */ /* 0x000fe2000f8f083f */
[----:B------:R-:W-:Y:S01]  /*5170*/  LOP3.LUT R41, R45, 0xffff0000, RZ, 0xc0, !PT ;  /* 0xffff00002d297812 */ /* 0x000fe200078ec0ff */
[----:B-1----:R-:W-:Y:S01]  /*5180*/  IMAD.MOV.U32 R60, RZ, RZ, RZ ;  /* 0x000000ffff3c7224 */ /* 0x002fe200078e00ff */
        /* <DEDUP_REMOVED lines=15> */
[C---:B---3--:R-:W-:Y:S01]  /*5280*/  LEA R18, P0, R113.reuse, R152, 0x1 ;  /* 0x0000009871127211 */ /* 0x048fe200078008ff */
[----:B------:R-:W-:Y:S01]  /*5290*/  IMAD.MOV.U32 R152, RZ, RZ, RZ ;  /* 0x000000ffff987224 */ /* 0x000fe200078e00ff */
[----:B------:R-:W-:Y:S02]  /*52a0*/  @P1 IADD3 R152, RZ, -UR5, RZ ;  /* 0x80000005ff981c10 */ /* 0x000fe4000fffe0ff */
[----:B------:R-:W-:Y:S01]  /*52b0*/  LEA.HI.X.SX32 R19, R113, R153, 0x1, P0 ;  /* 0x0000009971137211 */ /* 0x000fe200000f0eff */
[----:B------:R-:W3:Y:S01]  /*52c0*/  LDG.E.128 R60, [R62.64] ;  /* 0x000000063e3c7981 */ /* 0x000ee2000c1e1d00 */
[----:B------:R-:W-:Y:S04]  /*52d0*/  IADD3 R113, P0, R134, R152, RZ ;  /* 0x0000009886717210 */ /* 0x000fe80007f1e0ff */
[----:B------:R-:W-:Y:S02]  /*52e0*/  LEA.HI.X.SX32 R152, R152, R127, 0x1, P0 ;  /* 0x0000007f98987211 */ /* 0x000fe400000f0eff */
[C---:B------:R-:W-:Y:S01]  /*52f0*/  LEA R56, P0, R113.reuse, R122, 0x1 ;  /* 0x0000007a71387211 */ /* 0x040fe200078008ff */
[----:B------:R1:W4:Y:S03]  /*5300*/  LDG.E.128 R20, [R18.64] ;  /* 0x0000000612147981 */ /* 0x000326000c1e1d00 */
[----:B------:R-:W-:Y:S06]  /*5310*/  LEA.HI.X R57, R113, R123, R152, 0x1, P0 ;  /* 0x0000007b71397211 */ /* 0x000fec00000f0c98 */
[----:B--2---:R-:W2:Y:S01]  /*5320*/  LDG.E.128 R56, [R56.64] ;  /* 0x0000000638387981 */ /* 0x004ea2000c1e1d00 */
[C---:B---3--:R-:W-:Y:S01]  /*5330*/  IMAD.U32 R32, R60.reuse, 0x10000, RZ ;  /* 0x000100003c207824 */ /* 0x048fe200078e00ff */
[----:B------:R-:W-:Y:S01]  /*5340*/  LOP3.LUT R28, R60, 0xffff0000, RZ, 0xc0, !PT ;  /* 0xffff00003c1c7812 */ /* 0x000fe200078ec0ff */
[----:B------:R-:W-:Y:S01]  /*5350*/  IMAD.U32 R24, R62, 0x10000, RZ ;  /* 0x000100003e187824 */ /* 0x000fe200078e00ff */
[C---:B------:R-:W-:Y:S01]  /*5360*/  SHF.L.U32 R26, R61.reuse, 0x10, RZ ;  /* 0x000000103d1a7819 */ /* 0x040fe200000006ff */
[----:B------:R-:W-:Y:S01]  /*5370*/  @!P1 FADD.FTZ R32, -R32, -RZ ;  /* 0x800000ff20209221 */ /* 0x000fe20000010100 */
[----:B------:R-:W-:Y:S01]  /*5380*/  LOP3.LUT R25, R61, 0xffff0000, RZ, 0xc0, !PT ;  /* 0xffff00003d197812 */ /* 0x000fe200078ec0ff */
[----:B------:R-:W-:Y:S01]  /*5390*/  @!P1 FADD.FTZ R28, -R28, -RZ ;  /* 0x800000ff1c1c9221 */ /* 0x000fe20000010100 */
[----:B-1----:R-:W-:Y:S01]  /*53a0*/  LOP3.LUT R19, R62, 0xffff0000, RZ, 0xc0, !PT ;  /* 0xffff00003e137812 */ /* 0x002fe200078ec0ff */
[C---:B----4-:R-:W-:Y:S01]  /*53b0*/  IMAD.U32 R33, R20.reuse, 0x10000, RZ ;  /* 0x0001000014217824 */ /* 0x050fe200078e00ff */
        /* <DEDUP_REMOVED lines=8> */
[C---:B--2---:R-:W-:Y:S01]  /*5440*/  LOP3.LUT R36, R56.reuse, 0xffff0000, RZ, 0xc0, !PT ;  /* 0xffff000038247812 */ /* 0x044fe200078ec0ff */
        /* <DEDUP_REMOVED lines=34> */
.L_x_6811:
[----:B------:R-:W-:Y:S05]  /*5670*/  BSYNC B0 ;  /* 0x0000000000007941 */ /* 0x000fea0003800000 */
.L_x_6810:
[----:B-----5:R4:W-:Y:S02]  /*5680*/  STG.E.128 [R150.64+0x80], R44 ;  /* 0x0000802c96007986 */ /* 0x0209e4000c101d06 */
.L_x_6807:
[----:B------:R-:W-:Y:S05]  /*5690*/  BSYNC B1 ;  /* 0x0000000000017941 */ /* 0x000fea0003800000 */
.L_x_6806:
[----:B------:R-:W-:Y:S01]  /*56a0*/  BSSY B1, `(.L_x_6812) ;  /* 0x00000ba000017945 */ /* 0x000fe20003800000 */
[----:B------:R-:W-:-:S05]  /*56b0*/  @!P4 BRA `(.L_x_6813) ;  /* 0x00000b800000c947 */ /* 0x000fca0003800000 */
[C---:B-12---:R-:W-:Y:S01]  /*56c0*/  LEA R156, P0, R90.reuse, R118, 0x1 ;  /* 0x000000765a9c7211 */ /* 0x046fe200078008ff */
[----:B------:R-:W-:Y:S03]  /*56d0*/  BSSY B0, `(.L_x_6814) ;  /* 0x0000057000007945 */ /* 0x000fe60003800000 */
[----:B------:R-:W-:Y:S02]  /*56e0*/  LEA.HI.X R157, R90, R119, R89, 0x1, P0 ;  /* 0x000000775a9d7211 */ /* 0x000fe400000f0c59 */
[----:B------:R-:W-:Y:S03]  /*56f0*/  ISETP.GE.AND P0, PT, R16, UR4, PT ;  /* 0x0000000410007c0c */ /* 0x000fe6000bf06270 */
[----:B------:R1:W5:Y:S10]  /*5700*/  LDG.E.128 R60, [R156.64] ;  /* 0x000000069c3c7981 */ /* 0x000374000c1e1d00 */
[----:B------:R-:W-:-:S05]  /*5710*/  @P0 BRA `(.L_x_6815) ;  /* 0x0000052000000947 */ /* 0x000fca0003800000 */
[----:B-----5:R-:W-:Y:S01]  /*5720*/  LOP3.LUT R37, R60, 0xffff0000, RZ, 0xc0, !PT ;  /* 0xffff00003c257812 */ /* 0x020fe200078ec0ff */
[----:B------:R-:W-:Y:S01]  /*5730*/  ULEA.HI UR5, UR4, UR4, URZ, 0x1 ;  /* 0x0000000404057291 */ /* 0x000fe2000f8f083f */
[----:B------:R-:W-:Y:S01]  /*5740*/  LOP3.LUT R41, R61, 0xffff0000, RZ, 0xc0, !PT ;  /* 0xffff00003d297812 */ /* 0x000fe200078ec0ff */
[----:B----4-:R-:W-:Y:S01]  /*5750*/  IMAD.MOV.U32 R150, RZ, RZ, RZ ;  /* 0x000000ffff967224 */ /* 0x010fe200078e00ff */
[C---:B------:R-:W-:Y:S01]  /*5760*/  SHF.L.U32 R42, R62.reuse, 0x10, RZ ;  /* 0x000000103e2a7819 */ /* 0x040fe200000006ff */
[----:B------:R-:W-:Y:S01]  /*5770*/  USHF.R.S32.HI UR5, URZ, 0x1, UR5 ;  /* 0x000000013f057899 */ /* 0x000fe20008011405 */
[----:B------:R-:W-:Y:S01]  /*5780*/  LOP3.LUT R45, R62, 0xffff0000, RZ, 0xc0, !PT ;  /* 0xffff00003e2d7812 */ /* 0x000fe200078ec0ff */
        /* <DEDUP_REMOVED lines=16> */
[----:B------:R-:W2:Y:S01]  /*5890*/  LDG.E.128 R152, [R152.64] ;  /* 0x0000000698987981 */ /* 0x000ea2000c1e1d00 */
[----:B------:R-:W-:Y:S04]  /*58a0*/  IADD3 R113, P0, R133, R150, RZ ;  /* 0x0000009685717210 */ /* 0x000fe80007f1e0ff */
[----:B------:R-:W-:Y:S02]  /*58b0*/  LEA.HI.X.SX32 R150, R150, R128, 0x1, P0 ;  /* 0x0000008096967211 */ /* 0x000fe400000f0eff */
[C---:B------:R-:W-:Y:S01]  /*58c0*/  LEA R56, P0, R113.reuse, R122, 0x1 ;  /* 0x0000007a71387211 */ /* 0x040fe200078008ff */
[----:B------:R3:W4:Y:S03]  /*58d0*/  LDG.E.128 R20, [R18.64] ;  /* 0x0000000612147981 */ /* 0x000726000c1e1d00 */
[----:B------:R-:W-:Y:S06]  /*58e0*/  LEA.HI.X R57, R113, R123, R150, 0x1, P0 ;  /* 0x0000007b71397211 */ /* 0x000fec00000f0c96 */
[----:B------:R-:W4:Y:S01]  /*58f0*/  LDG.E.128 R56, [R56.64] ;  /* 0x0000000638387981 */ /* 0x000f22000c1e1d00 */
[C---:B--2---:R-:W-:Y:S01]  /*5900*/  IMAD.U32 R32, R152.reuse, 0x10000, RZ ;  /* 0x0001000098207824 */ /* 0x044fe200078e00ff */
[----:B------:R-:W-:Y:S01]  /*5910*/  LOP3.LUT R28, R152, 0xffff0000, RZ, 0xc0, !PT ;  /* 0xffff0000981c7812 */ /* 0x000fe200078ec0ff */
[----:B------:R-:W-:Y:S01]  /*5920*/  IMAD.U32 R24, R154, 0x10000, RZ ;  /* 0x000100009a187824 */ /* 0x000fe200078e00ff */
[C---:B------:R-:W-:Y:S01]  /*5930*/  SHF.L.U32 R26, R153.reuse, 0x10, RZ ;  /* 0x00000010991a7819 */ /* 0x040fe200000006ff */
[----:B------:R-:W-:Y:S01]  /*5940*/  @!P1 FADD.FTZ R32, -R32, -RZ ;  /* 0x800000ff20209221 */ /* 0x000fe20000010100 */
[----:B------:R-:W-:Y:S01]  /*5950*/  LOP3.LUT R25, R153, 0xffff0000, RZ, 0xc0, !PT ;  /* 0xffff000099197812 */ /* 0x000fe200078ec0ff */
[----:B------:R-:W-:Y:S01]  /*5960*/  @!P1 FADD.FTZ R28, -R28, -RZ ;  /* 0x800000ff1c1c9221 */ /* 0x000fe20000010100 */
[----:B---3--:R-:W-:Y:S01]  /*5970*/  LOP3.LUT R19, R154, 0xffff0000, RZ, 0xc0, !PT ;  /* 0xffff00009a137812 */ /* 0x008fe200078ec0ff */
        /* <DEDUP_REMOVED lines=44> */
.L_x_6815:
[----:B------:R-:W-:Y:S05]  /*5c40*/  BSYNC B0 ;  /* 0x0000000000007941 */ /* 0x000fea0003800000 */
.L_x_6814:
[C---:B------:R-:W-:Y:S01]  /*5c50*/  LEA R2, P1, R148.reuse, R112, 0x1 ;  /* 0x0000007094027211 */ /* 0x040fe200078208ff */
[----:B------:R-:W-:Y:S01]  /*5c60*/  BSSY B0, `(.L_x_6816) ;  /* 0x000005a000007945 */ /* 0x000fe20003800000 */
[C---:B----4-:R-:W-:Y:S02]  /*5c70*/  LEA R150, P0, R93.reuse, R118, 0x1 ;  /* 0x000000765d967211 */ /* 0x050fe400078008ff */
[----:B------:R-:W-:Y:S02]  /*5c80*/  LEA.HI.X R3, R148, R111, R91, 0x1, P1 ;  /* 0x0000006f94037211 */ /* 0x000fe400008f0c5b */
[----:B------:R-:W-:Y:S02]  /*5c90*/  LEA.HI.X R151, R93, R119, R92, 0x1, P0 ;  /* 0x000000775d977211 */ /* 0x000fe400000f0c5c */
[----:B------:R-:W-:Y:S01]  /*5ca0*/  ISETP.GE.AND P0, PT, R12, UR4, PT ;  /* 0x000000040c007c0c */ /* 0x000fe2000bf06270 */
[----:B-----5:R2:W-:Y:S04]  /*5cb0*/  STG.E.128 [R2.64], R60 ;  /* 0x0000003c02007986 */ /* 0x0205e8000c101d06 */
[----:B------:R2:W5:Y:S08]  /*5cc0*/  LDG.E.128 R44, [R150.64] ;  /* 0x00000006962c7981 */ /* 0x000570000c1e1d00 */
[----:B------:R-:W-:-:S05]  /*5cd0*/  @P0 BRA `(.L_x_6817) ;  /* 0x0000052000000947 */ /* 0x000fca0003800000 */
[----:B-----5:R-:W-:Y:S01]  /*5ce0*/  LOP3.LUT R37, R44, 0xffff0000, RZ, 0xc0, !PT ;  /* 0xffff00002c257812 */ /* 0x020fe200078ec0ff */
[----:B------:R-:W-:Y:S01]  /*5cf0*/  ULEA.HI UR5, UR4, UR4, URZ, 0x1 ;  /* 0x0000000404057291 */ /* 0x000fe2000f8f083f */
[----:B------:R-:W-:Y:S01]  /*5d00*/  LOP3.LUT R41, R45, 0xffff0000, RZ, 0xc0, !PT ;  /* 0xffff00002d297812 */ /* 0x000fe200078ec0ff */
[----:B--2---:R-:W-:Y:S01]  /*5d10*/  IMAD.MOV.U32 R60, RZ, RZ, RZ ;  /* 0x000000ffff3c7224 */ /* 0x004fe200078e00ff */
        /* <DEDUP_REMOVED lines=78> */
.L_x_6817:
[----:B------:R-:W-:Y:S05]  /*6200*/  BSYNC B0 ;  /* 0x0000000000007941 */ /* 0x000fea0003800000 */
.L_x_6816:
[C---:B--2---:R-:W-:Y:S04]  /*6210*/  LEA R2, P0, R94.reuse, R112, 0x1 ;  /* 0x000000705e027211 */ /* 0x044fe800078008ff */
[----:B------:R-:W-:Y:S05]  /*6220*/  LEA.HI.X R3, R94, R111, R95, 0x1, P0 ;  /* 0x0000006f5e037211 */ /* 0x000fea00000f0c5f */
[----:B-----5:R2:W-:Y:S04]  /*6230*/  STG.E.128 [R2.64], R44 ;  /* 0x0000002c02007986 */ /* 0x0205e8000c101d06 */
.L_x_6813:
[----:B------:R-:W-:Y:S05]  /*6240*/  BSYNC B1 ;  /* 0x0000000000017941 */ /* 0x000fea0003800000 */
.L_x_6812:
[----:B------:R-:W-:Y:S01]  /*6250*/  BSSY B1, `(.L_x_6818) ;  /* 0x00000be000017945 */ /* 0x000fe20003800000 */
[----:B------:R-:W-:-:S05]  /*6260*/  @!P2 BRA `(.L_x_6819) ;  /* 0x00000bc00000a947 */ /* 0x000fca0003800000 */
[----:B-1--4-:R-:W-:Y:S01]  /*6270*/  MOV R151, 0x60 ;  /* 0x0000006000977802 */ /* 0x012fe20000000f00 */
[----:B------:R-:W-:Y:S01]  /*6280*/  BSSY B0, `(.L_x_6820) ;  /* 0x0000059000007945 */ /* 0x000fe20003800000 */
[----:B------:R-:W-:Y:S03]  /*6290*/  ISETP.GE.AND P0, PT, R16, UR4, PT ;  /* 0x0000000410007c0c */ /* 0x000fe6000bf06270 */
[C---:B--2---:R-:W-:Y:S04]  /*62a0*/  IMAD.WIDE.U32 R156, R151.reuse, c[0x0][0x288], R118 ;  /* 0x0000a200979c7a25 */ /* 0x044fe800078e0076 */
[----:B------:R-:W-:Y:S05]  /*62b0*/  IMAD R0, R151, c[0x0][0x28c], RZ ;  /* 0x0000a30097007a24 */ /* 0x000fea00078e02ff */
[----:B------:R-:W-:Y:S05]  /*62c0*/  IADD3 R157, R157, R0, RZ ;  /* 0x000000009d9d7210 */ /* 0x000fea0007ffe0ff */
[----:B------:R1:W5:Y:S01]  /*62d0*/  LDG.E.128 R60, [R156.64] ;  /* 0x000000069c3c7981 */ /* 0x000362000c1e1d00 */
[----:B------:R-:W-:-:S05]  /*62e0*/  @P0 BRA `(.L_x_6821) ;  /* 0x0000052000000947 */ /* 0x000fca0003800000 */
[----:B-----5:R-:W-:Y:S01]  /*62f0*/  LOP3.LUT R37, R60, 0xffff0000, RZ, 0xc0, !PT ;  /* 0xffff00003c257812 */ /* 0x020fe200078ec0ff */
[----:B------:R-:W-:Y:S01]  /*6300*/  ULEA.HI UR5, UR4, UR4, URZ, 0x1 ;  /* 0x0000000404057291 */ /* 0x000fe2000f8f083f */
[----:B------:R-:W-:Y:S01]  /*6310*/  LOP3.LUT R41, R61, 0xffff0000, RZ, 0xc0, !PT ;  /* 0xffff00003d297812 */ /* 0x000fe200078ec0ff */
[----:B------:R-:W-:Y:S01]  /*6320*/  IMAD.MOV.U32 R150, RZ, RZ, RZ ;  /* 0x000000ffff967224 */ /* 0x000fe200078e00ff */
        /* <DEDUP_REMOVED lines=78> */
.L_x_6821:
[----:B------:R-:W-:Y:S05]  /*6810*/  BSYNC B0 ;  /* 0x0000000000007941 */ /* 0x000fea0003800000 */
.L_x_6820:
[----:B------:R-:W-:Y:S01]  /*6820*/  IMAD.MOV.U32 R113, RZ, RZ, R111 ;  /* 0x000000ffff717224 */ /* 0x000fe200078e006f */
[----:B------:R-:W-:Y:S01]  /*6830*/  LEA R150, P0, R97, R118, 0x1 ;  /* 0x0000007661967211 */ /* 0x000fe200078008ff */
[C---:B------:R-:W-:Y:S01]  /*6840*/  IMAD R0, R151.reuse, c[0x0][0x19c], RZ ;  /* 0x0000670097007a24 */ /* 0x040fe200078e02ff */
[----:B------:R-:W-:Y:S01]  /*6850*/  BSSY B0, `(.L_x_6822) ;  /* 0x000005a000007945 */ /* 0x000fe20003800000 */
[----:B------:R-:W-:Y:S01]  /*6860*/  IMAD.WIDE.U32 R2, R151, c[0x0][0x198], R112 ;  /* 0x0000660097027a25 */ /* 0x000fe200078e0070 */
[----:B------:R-:W-:Y:S02]  /*6870*/  LEA.HI.X R151, R97, R119, R96, 0x1, P0 ;  /* 0x0000007761977211 */ /* 0x000fe400000f0c60 */
[----:B------:R-:W-:Y:S02]  /*6880*/  ISETP.GE.AND P0, PT, R12, UR4, PT ;  /* 0x000000040c007c0c */ /* 0x000fe4000bf06270 */
[----:B------:R-:W-:Y:S05]  /*6890*/  IADD3 R3, R3, R0, RZ ;  /* 0x0000000003037210 */ /* 0x000fea0007ffe0ff */
[----:B-----5:R2:W-:Y:S04]  /*68a0*/  STG.E.128 [R2.64], R60 ;  /* 0x0000003c02007986 */ /* 0x0205e8000c101d06 */
[----:B------:R2:W5:Y:S02]  /*68b0*/  LDG.E.128 R44, [R150.64] ;  /* 0x00000006962c7981 */ /* 0x000564000c1e1d00 */
        /* <DEDUP_REMOVED lines=83> */
.L_x_6823:
[----:B------:R-:W-:Y:S05]  /*6df0*/  BSYNC B0 ;  /* 0x0000000000007941 */ /* 0x000fea0003800000 */
.L_x_6822:
[C---:B--2---:R-:W-:Y:S04]  /*6e00*/  LEA R2, P0, R99.reuse, R112, 0x1 ;  /* 0x0000007063027211 */ /* 0x044fe800078008ff */
[----:B------:R-:W-:Y:S05]  /*6e10*/  LEA.HI.X R3, R99, R111, R98, 0x1, P0 ;  /* 0x0000006f63037211 */ /* 0x000fea00000f0c62 */
[----:B-----5:R2:W-:Y:S04]  /*6e20*/  STG.E.128 [R2.64], R44 ;  /* 0x0000002c02007986 */ /* 0x0205e8000c101d06 */
.L_x_6819:
[----:B------:R-:W-:Y:S05]  /*6e30*/  BSYNC B1 ;  /* 0x0000000000017941 */ /* 0x000fea0003800000 */
.L_x_6818:
[----:B--2---:R-:W-:Y:S01]  /*6e40*/  IMAD.MOV.U32 R3, RZ, RZ, c[0x0][0x230] ;  /* 0x00008c00ff037624 */ /* 0x004fe200078e00ff */
[----:B------:R-:W-:Y:S03]  /*6e50*/  ULDC UR4, c[0x0][0x230] ;  /* 0x00008c0000047ab9 */ /* 0x000fe60000000800 */
[----:B------:R-:W-:Y:S05]  /*6e60*/  IMAD.U32 R3, R3, -0x20, RZ ;  /* 0xffffffe003037824 */ /* 0x000fea00078e00ff */
[C---:B------:R-:W-:Y:S02]  /*6e70*/  LEA R122, P1, R3.reuse, R122, 0x1 ;  /* 0x0000007a037a7211 */ /* 0x040fe400078208ff */
[C---:B------:R-:W-:Y:S02]  /*6e80*/  LEA R120, P0, R3.reuse, R120, 0x1 ;  /* 0x0000007803787211 */ /* 0x040fe400078008ff */
[C---:B------:R-:W-:Y:S02]  /*6e90*/  LEA.HI.X.SX32 R123, R3.reuse, R123, 0x1, P1 ;  /* 0x0000007b037b7211 */ /* 0x040fe400008f0eff */
[----:B------:R-:W-:Y:S01]  /*6ea0*/  LEA.HI.X.SX32 R121, R3, R121, 0x1, P0 ;  /* 0x0000007903797211 */ /* 0x000fe200000f0eff */
[----:B------:R-:W-:-:S05]  /*6eb0*/  BRA `(.L_x_6799) ;  /* 0x0000022000007947 */ /* 0x000fca0003800000 */
.L_x_6789:
[----:B---3--:R-:W2:Y:S01]  /*6ec0*/  @P1 LDG.E.128 R4, [R118.64] ;  /* 0x0000000676041981 */ /* 0x008ea2000c1e1d00 */
[----:B------:R-:W-:Y:S01]  /*6ed0*/  @P1 IMAD.MOV.U32 R113, RZ, RZ, R111 ;  /* 0x000000ffff711224 */ /* 0x000fe200078e006f */
[C---:B------:R-:W-:Y:S01]  /*6ee0*/  @P5 LEA R18, P0, R88.reuse, R118, 0x1 ;  /* 0x0000007658125211 */ /* 0x040fe200078008ff */
[----:B------:R-:W-:Y:S01]  /*6ef0*/  @P2 IMAD.MOV.U32 R3, RZ, RZ, 0x60 ;  /* 0x00000060ff032424 */ /* 0x000fe200078e00ff */
[----:B------:R-:W-:Y:S02]  /*6f00*/  UMOV UR4, URZ ;  /* 0x0000003f00047c82 */ /* 0x000fe40008000000 */
[----:B------:R-:W-:Y:S01]  /*6f10*/  @P5 LEA.HI.X R19, R88, R119, R87, 0x1, P0 ;  /* 0x0000007758135211 */ /* 0x000fe200000f0c57 */
[----:B------:R-:W-:Y:S01]  /*6f20*/  @P2 IMAD R0, R3, c[0x0][0x28c], RZ ;  /* 0x0000a30003002a24 */ /* 0x000fe200078e02ff */
[C---:B------:R-:W-:Y:S04]  /*6f30*/  @P5 LEA R36, P0, R71.reuse, R112, 0x1 ;  /* 0x0000007047245211 */ /* 0x040fe800078008ff */
[----:B------:R-:W-:Y:S02]  /*6f40*/  @P5 LEA.HI.X R37, R71, R111, R72, 0x1, P0 ;  /* 0x0000006f47255211 */ /* 0x000fe400000f0c48 */
[C---:B------:R-:W-:Y:S04]  /*6f50*/  @P4 LEA R34, P0, R90.reuse, R118, 0x1 ;  /* 0x000000765a224211 */ /* 0x040fe800078008ff */
[----:B------:R-:W-:Y:S02]  /*6f60*/  @P4 LEA.HI.X R35, R90, R119, R89, 0x1, P0 ;  /* 0x000000775a234211 */ /* 0x000fe400000f0c59 */
[C---:B------:R-:W-:Y:S04]  /*6f70*/  @P4 LEA R32, P0, R148.reuse, R112, 0x1 ;  /* 0x0000007094204211 */ /* 0x040fe800078008ff */
[----:B------:R-:W-:Y:S01]  /*6f80*/  @P4 LEA.HI.X R33, R148, R111, R91, 0x1, P0 ;  /* 0x0000006f94214211 */ /* 0x000fe200000f0c5b */
[----:B--2---:R-:W-:Y:S04]  /*6f90*/  @P1 STG.E.128 [R112.64], R4 ;  /* 0x0000000470001986 */ /* 0x004fe8000c101d06 */
[----:B------:R-:W2:Y:S04]  /*6fa0*/  @P1 LDG.E.128 R24, [R118.64+0x80] ;  /* 0x0000800676181981 */ /* 0x000ea8000c1e1d00 */
[----:B--2---:R1:W-:Y:S04]  /*6fb0*/  @P1 STG.E.128 [R112.64+0x80], R24 ;  /* 0x0000801870001986 */ /* 0x0043e8000c101d06 */
[----:B------:R-:W2:Y:S01]  /*6fc0*/  @P5 LDG.E.128 R28, [R18.64] ;  /* 0x00000006121c5981 */ /* 0x000ea2000c1e1d00 */
[----:B-1----:R-:W-:Y:S03]  /*6fd0*/  @P2 IMAD.MOV.U32 R113, RZ, RZ, R111 ;  /* 0x000000ffff712224 */ /* 0x002fe600078e006f */
[----:B--2---:R1:W-:Y:S04]  /*6fe0*/  @P5 STG.E.128 [R36.64], R28 ;  /* 0x0000001c24005986 */ /* 0x0043e8000c101d06 */
[----:B------:R2:W3:Y:S02]  /*6ff0*/  @P5 LDG.E.128 R20, [R18.64+0x80] ;  /* 0x0000800612145981 */ /* 0x0004e4000c1e1d00 */
[C---:B--2---:R-:W-:Y:S04]  /*7000*/  @P2 IMAD.WIDE.U32 R18, R3.reuse, c[0x0][0x288], R118 ;  /* 0x0000a20003122a25 */ /* 0x044fe800078e0076 */
[----:B-1----:R-:W-:Y:S01]  /*7010*/  @P2 IMAD.WIDE.U32 R28, R3, c[0x0][0x198], R112 ;  /* 0x00006600031c2a25 */ /* 0x002fe200078e0070 */
[----:B------:R-:W-:Y:S03]  /*7020*/  @P2 IADD3 R19, R19, R0, RZ ;  /* 0x0000000013132210 */ /* 0x000fe60007ffe0ff */
[----:B------:R-:W-:Y:S05]  /*7030*/  @P2 IMAD R3, R3, c[0x0][0x19c], RZ ;  /* 0x0000670003032a24 */ /* 0x000fea00078e02ff */
[----:B------:R-:W-:Y:S01]  /*7040*/  @P2 IADD3 R29, R29, R3, RZ ;  /* 0x000000031d1d2210 */ /* 0x000fe20007ffe0ff */
[----:B---3--:R1:W-:Y:S04]  /*7050*/  @P5 STG.E.128 [R36.64+0x80], R20 ;  /* 0x0000801424005986 */ /* 0x0083e8000c101d06 */
[----:B------:R-:W2:Y:S04]  /*7060*/  @P4 LDG.E.128 R4, [R34.64] ;  /* 0x0000000622044981 */ /* 0x000ea8000c1e1d00 */
[----:B--2---:R2:W-:Y:S04]  /*7070*/  @P4 STG.E.128 [R32.64], R4 ;  /* 0x0000000420004986 */ /* 0x0045e8000c101d06 */
[----:B------:R-:W3:Y:S04]  /*7080*/  @P4 LDG.E.128 R24, [R34.64+0x80] ;  /* 0x0000800622184981 */ /* 0x000ee8000c1e1d00 */
[----:B---3--:R3:W-:Y:S04]  /*7090*/  @P4 STG.E.128 [R32.64+0x80], R24 ;  /* 0x0000801820004986 */ /* 0x0087e8000c101d06 */
[----:B-1----:R-:W4:Y:S04]  /*70a0*/  @P2 LDG.E.128 R20, [R18.64] ;  /* 0x0000000612142981 */ /* 0x002f28000c1e1d00 */
[----:B----4-:R3:W-:Y:S04]  /*70b0*/  @P2 STG.E.128 [R28.64], R20 ;  /* 0x000000141c002986 */ /* 0x0107e8000c101d06 */
[----:B--2---:R-:W2:Y:S04]  /*70c0*/  @P2 LDG.E.128 R4, [R18.64+0x80] ;  /* 0x0000800612042981 */ /* 0x004ea8000c1e1d00 */
[----:B--2---:R3:W-:Y:S02]  /*70d0*/  @P2 STG.E.128 [R28.64+0x80], R4 ;  /* 0x000080041c002986 */ /* 0x0047e4000c101d06 */
.L_x_6799:
[----:B------:R-:W-:Y:S04]  /*70e0*/  IMAD.MOV.U32 R0, RZ, RZ, c[0x0][0x288] ;  /* 0x0000a200ff007624 */ /* 0x000fe800078e00ff */
[----:B------:R-:W-:Y:S05]  /*70f0*/  IMAD.U32 R3, R0, -0x40, RZ ;  /* 0xffffffc000037824 */ /* 0x000fea00078e00ff */
[C---:B-1----:R-:W-:Y:S04]  /*7100*/  LEA R118, P0, R3.reuse, R118, 0x1 ;  /* 0x0000007603767211 */ /* 0x042fe800078008ff */
[----:B------:R-:W-:Y:S01]  /*7110*/  LEA.HI.X.SX32 R119, R3, R119, 0x1, P0 ;  /* 0x0000007703777211 */ /* 0x000fe200000f0eff */
[----:B------:R-:W-:-:S05]  /*7120*/  @!P3 BRA `(.L_x_6824) ;  /* 0x000004b00000b947 */ /* 0x000fca0003800000 */
[----:B------:R-:W-:Y:S04]  /*7130*/  IADD3 R0, R11, -0x1, RZ ;  /* 0xffffffff0b007810 */ /* 0x000fe80007ffe0ff */
[----:B------:R-:W-:Y:S11]  /*7140*/  ISETP.GT.AND P0, PT, R0, R85, PT ;  /* 0x000000550000720c */ /* 0x000ff60003f04270 */
[----:B------:R-:W-:Y:S02]  /*7150*/  @!UPT UIADD3 URZ, URZ, URZ, URZ ;  /* 0x0000003f3f3ff290 */ /* 0x000fe4000fffe03f */
[----:B------:R-:W-:-:S05]  /*7160*/  @!P0 BRA `(.L_x_6825) ;  /* 0x0000050000008947 */ /* 0x000fca0003800000 */
[----:B---3--:R-:W-:Y:S01]  /*7170*/  IMAD.MOV.U32 R20, RZ, RZ, RZ ;  /* 0x000000ffff147224 */ /* 0x008fe200078e00ff */
        /* <DEDUP_REMOVED lines=63> */
[----:B----4-:R-:W-:Y:S01]  /*7570*/  LEA R112, P0, R20, R112, 0x1 ;  /* 0x0000007014707211 */ /* 0x010fe200078008ff */
[----:B------:R-:W-:Y:S03]  /*7580*/  IMAD R7, R0, c[0x0][0x19c], R7 ;  /* 0x0000670000077a24 */ /* 0x000fe600078e0207 */
[----:B------:R-:W-:Y:S01]  /*7590*/  IADD3 R6, R23, R5, RZ ;  /* 0x0000000517067210 */ /* 0x000fe20007ffe0ff */
[----:B------:R-:W-:Y:S03]  /*75a0*/  IMAD.IADD R8, R21, 0x1, R7 ;  /* 0x0000000115087824 */ /* 0x000fe600078e0207 */
[----:B------:R-:W-:Y:S02]  /*75b0*/  LEA.HI.X R115, R22, R115, R6, 0x1, P1 ;  /* 0x0000007316737211 */ /* 0x000fe400008f0c06 */
[----:B------:R-:W-:Y:S01]  /*75c0*/  LEA.HI.X R111, R20, R111, R8, 0x1, P0 ;  /* 0x0000006f146f7211 */ /* 0x000fe200000f0c08 */
[----:B------:R-:W-:-:S05]  /*75d0*/  BRA `(.L_x_6825) ;  /* 0x0000009000007947 */ /* 0x000fca0003800000 */
.L_x_6824:
[----:B----4-:R-:W-:Y:S01]  /*75e0*/  MOV R113, R111 ;  /* 0x0000006f00717202 */ /* 0x010fe20000000f00 */
[----:B------:R-:W-:Y:S02]  /*75f0*/  IMAD.MOV.U32 R2, RZ, RZ, c[0x0][0x1a0] ;  /* 0x00006800ff027624 */ /* 0x000fe400078e00ff */
[----:B------:R-:W-:Y:S03]  /*7600*/  IMAD.MOV.U32 R0, RZ, RZ, c[0x0][0x198] ;  /* 0x00006600ff007624 */ /* 0x000fe600078e00ff */
[----:B------:R-:W-:Y:S01]  /*7610*/  LEA R3, -R2, RZ, 0x6 ;  /* 0x000000ff02037211 */ /* 0x000fe200078e31ff */
[----:B---3--:R-:W-:Y:S03]  /*7620*/  IMAD.U32 R5, R0, -0x40, RZ ;  /* 0xffffffc000057824 */ /* 0x008fe600078e00ff */
[----:B------:R-:W-:Y:S02]  /*7630*/  LEA R114, P1, R3, R114, 0x1 ;  /* 0x0000007203727211 */ /* 0x000fe400078208ff */
[----:B------:R-:W-:Y:S02]  /*7640*/  LEA R112, P0, R5, R112, 0x1 ;  /* 0x0000007005707211 */ /* 0x000fe400078008ff */
[----:B------:R-:W-:Y:S02]  /*7650*/  LEA.HI.X.SX32 R115, R3, R115, 0x1, P1 ;  /* 0x0000007303737211 */ /* 0x000fe400008f0eff */
[----:B------:R-:W-:Y:S02]  /*7660*/  LEA.HI.X.SX32 R111, R5, R113, 0x1, P0 ;  /* 0x00000071056f7211 */ /* 0x000fe400000f0eff */
.L_x_6825:
[----:B------:R-:W-:Y:S04]  /*7670*/  IADD3 R11, R11, -0x1, RZ ;  /* 0xffffffff0b0b7810 */ /* 0x000fe80007ffe0ff */
[----:B------:R-:W-:Y:S11]  /*7680*/  ISETP.GT.AND P0, PT, R11, R85, PT ;  /* 0x000000550b00720c */ /* 0x000ff60003f04270 */
[----:B------:R-:W-:Y:S02]  /*7690*/  @!UPT UIADD3 URZ, URZ, URZ, URZ ;  /* 0x0000003f3f3ff290 */ /* 0x000fe4000fffe03f */
[----:B------:R-:W-:-:S05]  /*76a0*/  @P0 BRA `(.L_x_6826) ;  /* 0xffffabe000000947 */ /* 0x000fca000383ffff */
.L_x_6788:
[----:B-1----:R-:W-:Y:S01]  /*76b0*/  BAR.SYNC.DEFER_BLOCKING 0x0 ;  /* 0x0000000000007b1d */ /* 0x002fe20000010000 */
[----:B------:R-:W-:Y:S01]  /*76c0*/  ISETP.NE.AND P0, PT, RZ, c[0x0][0x230], PT ;  /* 0x00008c00ff007a0c */ /* 0x000fe20003f05270 */
[----:B------:R-:W-:Y:S01]  /*76d0*/  IMAD.MOV.U32 R3, RZ, RZ, c[0x0][0x190] ;  /* 0x00006400ff037624 */ /* 0x000fe200078e00ff */
[----:B------:R-:W-:Y:S01]  /*76e0*/  SHF.L.U32 R161, R135, 0x1, RZ ;  /* 0x0000000187a17819 */ /* 0x000fe200000006ff */
[----:B------:R-:W-:Y:S02]  /*76f0*/  IMAD.MOV.U32 R0, RZ, RZ, 0x4 ;  /* 0x00000004ff007424 */ /* 0x000fe400078e00ff */
[----:B------:R-:W-:Y:S01]  /*7700*/  BSSY B2, `(.L_x_6827) ;  /* 0x00004c6000027945 */ /* 0x000fe20003800000 */
[C---:B------:R-:W-:Y:S02]  /*7710*/  IMAD.SHL.U32 R9, R3.reuse, 0x10, RZ ;  /* 0x0000001003097824 */ /* 0x040fe400078e00ff */
[----:B---3--:R-:W-:-:S05]  /*7720*/  SHF.L.U64.HI R5, R3, R0, c[0x0][0x194] ;  /* 0x0000650003057619 */ /* 0x008fca0000010200 */
[----:B------:R-:W-:Y:S05]  /*7730*/  @!P0 BRA `(.L_x_6828) ;  /* 0x000049c000008947 */ /* 0x000fea0003800000 */
[----:B------:R-:W-:Y:S01]  /*7740*/  ISETP.NE.U32.AND P0, PT, RZ, c[0x0][0x250], PT ;  /* 0x00009400ff007a0c */ /* 0x000fe20003f05070 */
[----:B------:R-:W-:-:S03]  /*7750*/  IMAD.MOV.U32 R7, RZ, RZ, RZ ;  /* 0x000000ffff077224 */ /* 0x000fc600078e00ff */
[----:B------:R-:W-:-:S13]  /*7760*/  ISETP.NE.AND.EX P0, PT, RZ, c[0x0][0x254], PT, P0 ;  /* 0x00009500ff007a0c */ /* 0x000fda0003f05300 */
[----:B------:R-:W2:Y:S01]  /*7770*/  @P0 LDG.E R7, [R144.64] ;  /* 0x0000000690070981 */ /* 0x000ea2000c1e1900 */
[-C--:B------:R-:W-:Y:S01]  /*7780*/  IADD3 R4, P1, R9, R140.reuse, RZ ;  /* 0x0000008c09047210 */ /* 0x080fe20007f3e0ff */
[----:B------:R-:W-:Y:S01]  /*7790*/  IMAD.MOV.U32 R2, RZ, RZ, c[0x0][0x194] ;  /* 0x00006500ff027624 */ /* 0x000fe200078e00ff */
[----:B------:R-:W-:Y:S01]  /*77a0*/  LEA R0, P0, R3, R140, 0x5 ;  /* 0x0000008c03007211 */ /* 0x000fe200078028ff */
[----:B------:R-:W-:Y:S01]  /*77b0*/  ULDC.U8 UR4, c[0x0][0x313] ;  /* 0x0000c4c000047ab9 */ /* 0x000fe20000000000 */
[----:B------:R-:W-:Y:S01]  /*77c0*/  LEA R30, P2, R140, c[0x0][0x160], 0x1 ;  /* 0x000058008c1e7a11 */ /* 0x000fe200078408ff */
[--C-:B------:R-:W-:Y:S01]  /*77d0*/  IMAD.X R9, R5, 0x1, R143.reuse, P1 ;  /* 0x0000000105097824 */ /* 0x100fe200008e068f */
[C---:B------:R-:W-:Y:S01]  /*77e0*/  LEA.HI.X R5, R3.reuse, R143, R2, 0x5, P0 ;  /* 0x0000008f03057211 */ /* 0x040fe200000f2c02 */
[----:B------:R-:W-:Y:S01]  /*77f0*/  IMAD.MOV.U32 R142, RZ, RZ, R140 ;  /* 0x000000ffff8e7224 */ /* 0x000fe200078e008c */
[----:B------:R-:W-:Y:S02]  /*7800*/  LEA R24, P0, R4, c[0x0][0x160], 0x1 ;  /* 0x0000580004187a11 */ /* 0x000fe400078008ff */
[--C-:B------:R-:W-:Y:S01]  /*7810*/  LEA.HI.X R31, R140, c[0x0][0x164], R143.reuse, 0x1, P2 ;  /* 0x000059008c1f7a11 */ /* 0x100fe200010f0c8f */
[----:B------:R-:W-:Y:S01]  /*7820*/  IMAD.WIDE.U32 R142, R3, 0x30, R142 ;  /* 0x00000030038e7825 */ /* 0x000fe200078e008e */
[----:B------:R-:W-:-:S02]  /*7830*/  LEA.HI.X R25, R4, c[0x0][0x164], R9, 0x1, P0 ;  /* 0x0000590004197a11 */ /* 0x000fc400000f0c09 */
[----:B------:R-:W-:Y:S01]  /*7840*/  ISETP.NE.AND P0, PT, RZ, UR4, PT ;  /* 0x00000004ff007c0c */ /* 0x000fe2000bf05270 */
[----:B------:R-:W-:Y:S01]  /*7850*/  IMAD.IADD R3, R159, 0x1, -R66 ;  /* 0x000000019f037824 */ /* 0x000fe200078e0a42 */
[----:B------:R-:W-:Y:S02]  /*7860*/  LEA R28, P4, R0, c[0x0][0x160], 0x1 ;  /* 0x00005800001c7a11 */ /* 0x000fe400078808ff */
[----:B------:R-:W-:Y:S02]  /*7870*/  LEA R26, P2, R142, c[0x0][0x160], 0x1 ;  /* 0x000058008e1a7a11 */ /* 0x000fe400078408ff */
[----:B------:R-:W-:Y:S02]  /*7880*/  ISETP.GE.AND P1, PT, R138, R3, PT ;  /* 0x000000038a00720c */ /* 0x000fe40003f26270 */
[----:B------:R-:W-:Y:S02]  /*7890*/  LEA.HI.X R29, R0, c[0x0][0x164], R5, 0x1, P4 ;  /* 0x00005900001d7a11 */ /* 0x000fe400020f0c05 */
[----:B------:R-:W-:-:S02]  /*78a0*/  ISETP.GT.AND P1, PT, R64, -0x8, !P1 ;  /* 0xfffffff84000780c */ /* 0x000fc40004f24270 */
[----:B--2---:R-:W-:Y:S01]  /*78b0*/  IADD3 R6, R7, R74, R66 ;  /* 0x0000004a07067210 */ /* 0x004fe20007ffe042 */
[----:B------:R-:W-:-:S04]  /*78c0*/  IMAD R7, R2, 0x30, RZ ;  /* 0x0000003002077824 */ /* 0x000fc800078e02ff */
[----:B------:R-:W-:Y:S02]  /*78d0*/  IMAD R6, R81, R6, RZ ;  /* 0x0000000651067224 */ /* 0x000fe400078e02ff */
[----:B------:R-:W-:-:S03]  /*78e0*/  IMAD.IADD R4, R143, 0x1, R7 ;  /* 0x000000018f047824 */ /* 0x000fc600078e0207 */
[-C--:B------:R-:W-:Y:S02]  /*78f0*/  IADD3 R8, P6, R78, R6.reuse, RZ ;  /* 0x000000064e087210 */ /* 0x080fe40007fde0ff */
[----:B------:R-:W-:Y:S02]  /*7900*/  IADD3 R2, P5, R77, R6, RZ ;  /* 0x000000064d027210 */ /* 0x000fe40007fbe0ff */
[----:B------:R-:W-:Y:S02]  /*7910*/  SHF.R.S32.HI R6, RZ, 0x1f, R6 ;  /* 0x0000001fff067819 */ /* 0x000fe40000011406 */
[----:B------:R-:W-:-:S03]  /*7920*/  LEA.HI.X R27, R142, c[0x0][0x164], R4, 0x1, P2 ;  /* 0x000059008e1b7a11 */ /* 0x000fc600010f0c04 */
[--C-:B------:R-:W-:Y:S02]  /*7930*/  IMAD.X R9, R76, 0x1, R6.reuse, P6 ;  /* 0x000000014c097824 */ /* 0x100fe400030e0606 */
[----:B------:R-:W-:Y:S01]  /*7940*/  IMAD.X R18, R75, 0x1, R6, P5 ;  /* 0x000000014b127824 */ /* 0x000fe200028e0606 */
[----:B------:R-:W-:Y:S05]  /*7950*/  @!P0 BRA `(.L_x_6829) ;  /* 0x000019c000008947 */ /* 0x000fea0003800000 */
[----:B------:R-:W-:Y:S01]  /*7960*/  BSSY B1, `(.L_x_6830) ;  /* 0x0000062000017945 */ /* 0x000fe20003800000 */
[----:B------:R-:W-:Y:S05]  /*7970*/  @!P1 BRA `(.L_x_6831) ;  /* 0x0000060000009947 */ /* 0x000fea0003800000 */
[----:B------:R1:W5:Y:S01]  /*7980*/  LDG.E.128 R20, [R30.64] ;  /* 0x000000061e147981 */ /* 0x000362000c1e1d00 */
        /* <DEDUP_REMOVED lines=8> */
[----:B------:R-:W-:Y:S05]  /*7a10*/  @P2 BRA `(.L_x_6833) ;  /* 0x0000026000002947 */ /* 0x000fea0003800000 */
[----:B------:R-:W2:Y:S04]  /*7a20*/  LDG.E.64 R4, [R36.64] ;  /* 0x0000000624047981 */ /* 0x000ea8000c1e1b00 */
[----:B------:R-:W3:Y:S01]  /*7a30*/  LDG.E.64 R6, [R34.64] ;  /* 0x0000000622067981 */ /* 0x000ee2000c1e1b00 */
[C---:B-----5:R-:W-:Y:S01]  /*7a40*/  LOP3.LUT R0, R21.reuse, 0xffff0000, RZ, 0xc0, !PT ;  /* 0xffff000015007812 */ /* 0x060fe200078ec0ff */
[----:B------:R-:W-:Y:S01]  /*7a50*/  IMAD.U32 R14, R22, 0x10000, RZ ;  /* 0x00010000160e7824 */ /* 0x000fe200078e00ff */
[----:B------:R-:W-:-:S02]  /*7a60*/  SHF.L.U32 R2, R21, 0x10, RZ ;  /* 0x0000001015027819 */ /* 0x000fc400000006ff */
[C---:B------:R-:W-:Y:S02]  /*7a70*/  LOP3.LUT R12, R23.reuse, 0xffff0000, RZ, 0xc0, !PT ;  /* 0xffff0000170c7812 */ /* 0x040fe400078ec0ff */
[C---:B------:R-:W-:Y:S02]  /*7a80*/  SHF.L.U32 R10, R20.reuse, 0x10, RZ ;  /* 0x00000010140a7819 */ /* 0x040fe400000006ff */
[----:B------:R-:W-:Y:S02]  /*7a90*/  SHF.L.U32 R13, R23, 0x10, RZ ;  /* 0x00000010170d7819 */ /* 0x000fe400000006ff */
[----:B------:R-:W-:Y:S02]  /*7aa0*/  LOP3.LUT R20, R20, 0xffff0000, RZ, 0xc0, !PT ;  /* 0xffff000014147812 */ /* 0x000fe400078ec0ff */
[----:B------:R-:W-:Y:S02]  /*7ab0*/  LOP3.LUT R22, R22, 0xffff0000, RZ, 0xc0, !PT ;  /* 0xffff000016167812 */ /* 0x000fe400078ec0ff */
[----:B--2---:R-:W-:-:S02]  /*7ac0*/  LOP3.LUT R11, R4, 0xffff0000, RZ, 0xc0, !PT ;  /* 0xffff0000040b7812 */ /* 0x004fc400078ec0ff */
[C---:B------:R-:W-:Y:S01]  /*7ad0*/  LOP3.LUT R18, R5.reuse, 0xffff0000, RZ, 0xc0, !PT ;  /* 0xffff000005127812 */ /* 0x040fe200078ec0ff */
[----:B------:R-:W-:Y:S01]  /*7ae0*/  IMAD.U32 R5, R5, 0x10000, RZ ;  /* 0x0001000005057824 */ /* 0x000fe200078e00ff */
[----:B---3--:R-:W-:Y:S01]  /*7af0*/  LOP3.LUT R21, R6, 0xffff0000, RZ, 0xc0, !PT ;  /* 0xffff000006157812 */ /* 0x008fe200078ec0ff */
[-C--:B------:R-:W-:Y:S01]  /*7b00*/  FMUL.FTZ R15, R0, R11.reuse ;  /* 0x0000000b000f7220 */ /* 0x080fe20000410000 */
[C---:B------:R-:W-:Y:S01]  /*7b10*/  LOP3.LUT R19, R7.reuse, 0xffff0000, RZ, 0xc0, !PT ;  /* 0xffff000007137812 */ /* 0x040fe200078ec0ff */
[----:B------:R-:W-:Y:S01]  /*7b20*/  FMUL.FTZ R11, R2, R11 ;  /* 0x0000000b020b7220 */ /* 0x000fe20000410000 */
[----:B------:R-:W-:Y:S01]  /*7b30*/  SHF.L.U32 R7, R7, 0x10, RZ ;  /* 0x0000001007077819 */ /* 0x000fe200000006ff */
[----:B------:R-:W-:Y:S02]  /*7b40*/  FMUL.FTZ R32, R12, R18 ;  /* 0x000000120c207220 */ /* 0x000fe40000410000 */
[-C--:B------:R-:W-:Y:S01]  /*7b50*/  FFMA.FTZ R0, R0, R21.reuse, R11 ;  /* 0x0000001500007223 */ /* 0x080fe2000001000b */
[----:B------:R-:W-:Y:S01]  /*7b60*/  SHF.L.U32 R11, R4, 0x10, RZ ;  /* 0x00000010040b7819 */ /* 0x000fe200000006ff */
[----:B------:R-:W-:-:S02]  /*7b70*/  FFMA.FTZ R15, R2, R21, -R15 ;  /* 0x00000015020f7223 */ /* 0x000fc4000001080f */
[C---:B------:R-:W-:Y:S02]  /*7b80*/  FMUL.FTZ R18, R13.reuse, R18 ;  /* 0x000000120d127220 */ /* 0x040fe40000410000 */
[----:B------:R-:W-:Y:S01]  /*7b90*/  FFMA.FTZ R32, R13, R19, -R32 ;  /* 0x000000130d207223 */ /* 0x000fe20000010820 */
[----:B------:R-:W-:Y:S01]  /*7ba0*/  SHF.L.U32 R13, R6, 0x10, RZ ;  /* 0x00000010060d7819 */ /* 0x000fe200000006ff */
[----:B------:R-:W-:Y:S01]  /*7bb0*/  FMUL.FTZ R2, R20, R11 ;  /* 0x0000000b14027220 */ /* 0x000fe20000410000 */
[----:B------:R-:W-:Y:S01]  /*7bc0*/  F2FP.BF16.PACK_AB R21, R0, R15 ;  /* 0x0000000f0015723e */ /* 0x000fe200000010ff */
[----:B------:R-:W-:Y:S02]  /*7bd0*/  FMUL.FTZ R4, R22, R5 ;  /* 0x0000000516047220 */ /* 0x000fe40000410000 */
[----:B------:R-:W-:Y:S02]  /*7be0*/  FMUL.FTZ R11, R10, R11 ;  /* 0x0000000b0a0b7220 */ /* 0x000fe40000410000 */
[----:B------:R-:W-:-:S02]  /*7bf0*/  FMUL.FTZ R5, R14, R5 ;  /* 0x000000050e057220 */ /* 0x000fc40000410000 */
[----:B------:R-:W-:Y:S02]  /*7c00*/  FFMA.FTZ R19, R12, R19, R18 ;  /* 0x000000130c137223 */ /* 0x000fe40000010012 */
[-C--:B------:R-:W-:Y:S02]  /*7c10*/  FFMA.FTZ R2, R10, R13.reuse, -R2 ;  /* 0x0000000d0a027223 */ /* 0x080fe40000010802 */
[----:B------:R-:W-:Y:S01]  /*7c20*/  FFMA.FTZ R11, R20, R13, R11 ;  /* 0x0000000d140b7223 */ /* 0x000fe2000001000b */
[----:B------:R-:W-:Y:S01]  /*7c30*/  F2FP.BF16.PACK_AB R23, R19, R32 ;  /* 0x000000201317723e */ /* 0x000fe200000010ff */
[-C--:B------:R-:W-:Y:S02]  /*7c40*/  FFMA.FTZ R4, R14, R7.reuse, -R4 ;  /* 0x000000070e047223 */ /* 0x080fe40000010804 */
[----:B------:R-:W-:Y:S01]  /*7c50*/  FFMA.FTZ R5, R22, R7, R5 ;  /* 0x0000000716057223 */ /* 0x000fe20000010005 */
[----:B------:R-:W-:-:S04]  /*7c60*/  F2FP.BF16.PACK_AB R20, R11, R2 ;  /* 0x000000020b14723e */ /* 0x000fc800000010ff */
[----:B------:R-:W-:Y:S02]  /*7c70*/  F2FP.BF16.PACK_AB R22, R5, R4 ;  /* 0x000000040516723e */ /* 0x000fe400000010ff */
.L_x_6833:
[----:B------:R-:W-:Y:S05]  /*7c80*/  BSYNC B0 ;  /* 0x0000000000007941 */ /* 0x000fea0003800000 */
.L_x_6832:
[----:B------:R2:W5:Y:S01]  /*7c90*/  LDG.E.128 R12, [R30.64+0x80] ;  /* 0x000080061e0c7981 */ /* 0x000562000c1e1d00 */
[----:B------:R-:W-:Y:S01]  /*7ca0*/  IADD3 R0, R16, 0x40, RZ ;  /* 0x0000004010007810 */ /* 0x000fe20007ffe0ff */
[----:B------:R-:W-:Y:S02]  /*7cb0*/  BSSY B0, `(.L_x_6834) ;  /* 0x000002b000007945 */ /* 0x000fe40003800000 */
[----:B-----5:R2:W-:Y:S01]  /*7cc0*/  STS.128 [R161], R20 ;  /* 0x00000014a1007388 */ /* 0x0205e20000000c00 */
[----:B------:R-:W-:-:S13]  /*7cd0*/  ISETP.GE.AND P0, PT, R0, c[0x0][0x230], PT ;  /* 0x00008c0000007a0c */ /* 0x000fda0003f06270 */
[----:B------:R-:W-:Y:S05]  /*7ce0*/  @P0 BRA `(.L_x_6835) ;  /* 0x0000027000000947 */ /* 0x000fea0003800000 */
[----:B------:R-:W3:Y:S04]  /*7cf0*/  LDG.E.64 R4, [R36.64+0x40] ;  /* 0x0000400624047981 */ /* 0x000ee8000c1e1b00 */
[----:B------:R-:W5:Y:S01]  /*7d00*/  LDG.E.64 R6, [R34.64+0x40] ;  /* 0x0000400622067981 */ /* 0x000f62000c1e1b00 */
[C---:B------:R-:W-:Y:S02]  /*7d10*/  SHF.L.U32 R2, R13.reuse, 0x10, RZ ;  /* 0x000000100d027819 */ /* 0x040fe400000006ff */
[----:B------:R-:W-:Y:S02]  /*7d20*/  LOP3.LUT R0, R13, 0xffff0000, RZ, 0xc0, !PT ;  /* 0xffff00000d007812 */ /* 0x000fe400078ec0ff */
[C---:B------:R-:W-:Y:S02]  /*7d30*/  SHF.L.U32 R10, R12.reuse, 0x10, RZ ;  /* 0x000000100c0a7819 */ /* 0x040fe400000006ff */
[----:B------:R-:W-:-:S02]  /*7d40*/  LOP3.LUT R18, R12, 0xffff0000, RZ, 0xc0, !PT ;  /* 0xffff00000c127812 */ /* 0x000fc400078ec0ff */
[C---:B------:R-:W-:Y:S02]  /*7d50*/  SHF.L.U32 R13, R15.reuse, 0x10, RZ ;  /* 0x000000100f0d7819 */ /* 0x040fe400000006ff */
[----:B------:R-:W-:Y:S01]  /*7d60*/  LOP3.LUT R12, R15, 0xffff0000, RZ, 0xc0, !PT ;  /* 0xffff00000f0c7812 */ /* 0x000fe200078ec0ff */
[C---:B------:R-:W-:Y:S01]  /*7d70*/  IMAD.U32 R15, R14.reuse, 0x10000, RZ ;  /* 0x000100000e0f7824 */ /* 0x040fe200078e00ff */
[----:B--2---:R-:W-:Y:S02]  /*7d80*/  LOP3.LUT R22, R14, 0xffff0000, RZ, 0xc0, !PT ;  /* 0xffff00000e167812 */ /* 0x004fe400078ec0ff */
[----:B---3--:R-:W-:Y:S02]  /*7d90*/  LOP3.LUT R11, R4, 0xffff0000, RZ, 0xc0, !PT ;  /* 0xffff0000040b7812 */ /* 0x008fe400078ec0ff */
[----:B------:R-:W-:Y:S02]  /*7da0*/  LOP3.LUT R14, R5, 0xffff0000, RZ, 0xc0, !PT ;  /* 0xffff0000050e7812 */ /* 0x000fe400078ec0ff */
[----:B-----5:R-:W-:Y:S01]  /*7db0*/  LOP3.LUT R20, R7, 0xffff0000, RZ, 0xc0, !PT ;  /* 0xffff000007147812 */ /* 0x020fe200078ec0ff */
[-C--:B------:R-:W-:Y:S01]  /*7dc0*/  FMUL.FTZ R19, R0, R11.reuse ;  /* 0x0000000b00137220 */ /* 0x080fe20000410000 */
[----:B------:R-:W-:Y:S01]  /*7dd0*/  LOP3.LUT R21, R6, 0xffff0000, RZ, 0xc0, !PT ;  /* 0xffff000006157812 */ /* 0x000fe200078ec0ff */
[----:B------:R-:W-:Y:S01]  /*7de0*/  FMUL.FTZ R23, R2, R11 ;  /* 0x0000000b02177220 */ /* 0x000fe20000410000 */
[----:B------:R-:W-:Y:S01]  /*7df0*/  SHF.L.U32 R5, R5, 0x10, RZ ;  /* 0x0000001005057819 */ /* 0x000fe200000006ff */
[-C--:B------:R-:W-:Y:S01]  /*7e00*/  FMUL.FTZ R11, R12, R14.reuse ;  /* 0x0000000e0c0b7220 */ /* 0x080fe20000410000 */
[----:B------:R-:W-:Y:S01]  /*7e10*/  SHF.L.U32 R7, R7, 0x10, RZ ;  /* 0x0000001007077819 */ /* 0x000fe200000006ff */
[----:B-1----:R-:W-:-:S02]  /*7e20*/  FMUL.FTZ R31, R13, R14 ;  /* 0x0000000e0d1f7220 */ /* 0x002fc40000410000 */
[----:B------:R-:W-:Y:S01]  /*7e30*/  FFMA.FTZ R11, R13, R20, -R11 ;  /* 0x000000140d0b7223 */ /* 0x000fe2000001080b */
[----:B------:R-:W-:Y:S01]  /*7e40*/  SHF.L.U32 R13, R4, 0x10, RZ ;  /* 0x00000010040d7819 */ /* 0x000fe200000006ff */
[-C--:B------:R-:W-:Y:S02]  /*7e50*/  FFMA.FTZ R19, R2, R21.reuse, -R19 ;  /* 0x0000001502137223 */ /* 0x080fe40000010813 */
[----:B------:R-:W-:Y:S02]  /*7e60*/  FFMA.FTZ R0, R0, R21, R23 ;  /* 0x0000001500007223 */ /* 0x000fe40000010017 */
[----:B------:R-:W-:Y:S02]  /*7e70*/  FMUL.FTZ R2, R18, R13 ;  /* 0x0000000d12027220 */ /* 0x000fe40000410000 */
[----:B------:R-:W-:Y:S01]  /*7e80*/  IMAD.U32 R21, R6, 0x10000, RZ ;  /* 0x0001000006157824 */ /* 0x000fe200078e00ff */
[----:B------:R-:W-:Y:S01]  /*7e90*/  F2FP.BF16.PACK_AB R0, R0, R19 ;  /* 0x000000130000723e */ /* 0x000fe200000010ff */
[----:B------:R-:W-:-:S02]  /*7ea0*/  FMUL.FTZ R13, R10, R13 ;  /* 0x0000000d0a0d7220 */ /* 0x000fc40000410000 */
[-C--:B------:R-:W-:Y:S02]  /*7eb0*/  FMUL.FTZ R4, R22, R5.reuse ;  /* 0x0000000516047220 */ /* 0x080fe40000410000 */
[C---:B------:R-:W-:Y:S02]  /*7ec0*/  FMUL.FTZ R5, R15.reuse, R5 ;  /* 0x000000050f057220 */ /* 0x040fe40000410000 */
[----:B------:R-:W-:Y:S02]  /*7ed0*/  FFMA.FTZ R12, R12, R20, R31 ;  /* 0x000000140c0c7223 */ /* 0x000fe4000001001f */
[-C--:B------:R-:W-:Y:S02]  /*7ee0*/  FFMA.FTZ R2, R10, R21.reuse, -R2 ;  /* 0x000000150a027223 */ /* 0x080fe40000010802 */
[----:B------:R-:W-:Y:S02]  /*7ef0*/  FFMA.FTZ R13, R18, R21, R13 ;  /* 0x00000015120d7223 */ /* 0x000fe4000001000d */
[----:B------:R-:W-:Y:S01]  /*7f00*/  FFMA.FTZ R4, R15, R7, -R4 ;  /* 0x000000070f047223 */ /* 0x000fe20000010804 */
[----:B------:R-:W-:Y:S01]  /*7f10*/  F2FP.BF16.PACK_AB R15, R12, R11 ;  /* 0x0000000b0c0f723e */ /* 0x000fe200000010ff */
[----:B------:R-:W-:Y:S01]  /*7f20*/  FFMA.FTZ R5, R22, R7, R5 ;  /* 0x0000000716057223 */ /* 0x000fe20000010005 */
[----:B------:R-:W-:-:S02]  /*7f30*/  F2FP.BF16.PACK_AB R12, R13, R2 ;  /* 0x000000020d0c723e */ /* 0x000fc400000010ff */
[----:B------:R-:W-:Y:S02]  /*7f40*/  MOV R13, R0 ;  /* 0x00000000000d7202 */ /* 0x000fe40000000f00 */
[----:B------:R-:W-:Y:S02]  /*7f50*/  F2FP.BF16.PACK_AB R14, R5, R4 ;  /* 0x00000004050e723e */ /* 0x000fe400000010ff */
.L_x_6835:
[----:B------:R-:W-:Y:S05]  /*7f60*/  BSYNC B0 ;  /* 0x0000000000007941 */ /* 0x000fea0003800000 */
.L_x_6834:
[----:B------:R3:W-:Y:S02]  /*7f70*/  STS.128 [R161+0x2000], R12 ;  /* 0x0020000ca1007388 */ /* 0x0007e40000000c00 */
.L_x_6831:
[----:B------:R-:W-:Y:S05]  /*7f80*/  BSYNC B1 ;  /* 0x0000000000017941 */ /* 0x000fea0003800000 */
.L_x_6830:
[----:B------:R-:W-:Y:S01]  /*7f90*/  IADD3 R0, R138, 0x10, RZ ;  /* 0x000000108a007810 */ /* 0x000fe20007ffe0ff */
[----:B------:R-:W-:Y:S03]  /*7fa0*/  BSSY B1, `(.L_x_6836) ;  /* 0x0000067000017945 */ /* 0x000fe60003800000 */
[----:B------:R-:W-:-:S04]  /*7fb0*/  ISETP.GE.AND P0, PT, R0, R3, PT ;  /* 0x000000030000720c */ /* 0x000fc80003f06270 */
[----:B------:R-:W-:-:S13]  /*7fc0*/  ISETP.LT.OR P0, PT, R64, -0x87, P0 ;  /* 0xffffff794000780c */ /* 0x000fda0000701670 */
[----:B------:R-:W-:Y:S05]  /*7fd0*/  @P0 BRA `(.L_x_6837) ;  /* 0x0000063000000947 */ /* 0x000fea0003800000 */
[----:B---3--:R3:W5:Y:S01]  /*7fe0*/  LDG.E.128 R12, [R24.64] ;  /* 0x00000006180c7981 */ /* 0x008762000c1e1d00 */
[C---:B------:R-:W-:Y:S01]  /*7ff0*/  IADD3 R2, P0, R79.reuse, R8, RZ ;  /* 0x000000084f027210 */ /* 0x040fe20007f1e0ff */
[----:B------:R-:W-:Y:S03]  /*8000*/  BSSY B0, `(.L_x_6838) ;  /* 0x0000031000007945 */ /* 0x000fe60003800000 */
[----:B------:R-:W-:Y:S01]  /*8010*/  LEA.HI.X.SX32 R79, R79, R9, 0x1, P0 ;  /* 0x000000094f4f7211 */ /* 0x000fe200000f0eff */
[----:B------:R-:W-:Y:S01]  /*8020*/  IMAD.SHL.U32 R36, R2, 0x2, RZ ;  /* 0x0000000202247824 */ /* 0x000fe200078e00ff */
[----:B------:R-:W-:Y:S02]  /*8030*/  ISETP.GE.AND P0, PT, R16, c[0x0][0x230], PT ;  /* 0x00008c0010007a0c */ /* 0x000fe40003f06270 */
[----:B------:R-:W-:Y:S02]  /*8040*/  SHF.L.U64.HI R2, R2, 0x1, R79 ;  /* 0x0000000102027819 */ /* 0x000fe4000001024f */
[----:B------:R-:W-:-:S02]  /*8050*/  IADD3 R34, P2, R36, c[0x0][0x2a8], RZ ;  /* 0x0000aa0024227a10 */ /* 0x000fc40007f5e0ff */
[----:B------:R-:W-:Y:S02]  /*8060*/  IADD3 R36, P1, R36, c[0x0][0x2b0], RZ ;  /* 0x0000ac0024247a10 */ /* 0x000fe40007f3e0ff */
[C---:B------:R-:W-:Y:S02]  /*8070*/  IADD3.X R35, R2.reuse, c[0x0][0x2ac], RZ, P2, !PT ;  /* 0x0000ab0002237a10 */ /* 0x040fe400017fe4ff */
[----:B------:R-:W-:-:S03]  /*8080*/  IADD3.X R37, R2, c[0x0][0x2b4], RZ, P1, !PT ;  /* 0x0000ad0002257a10 */ /* 0x000fc60000ffe4ff */
[----:B------:R-:W-:Y:S05]  /*8090*/  @P0 BRA `(.L_x_6839) ;  /* 0x0000027000000947 */ /* 0x000fea0003800000 */
[----:B--2---:R-:W2:Y:S04]  /*80a0*/  LDG.E.64 R4, [R36.64] ;  /* 0x0000000624047981 */ /* 0x004ea8000c1e1b00 */
[----:B---3--:R-:W3:Y:S01]  /*80b0*/  LDG.E.64 R6, [R34.64] ;  /* 0x0000000622067981 */ /* 0x008ee2000c1e1b00 */
[C---:B-----5:R-:W-:Y:S02]  /*80c0*/  SHF.L.U32 R10, R13.reuse, 0x10, RZ ;  /* 0x000000100d0a7819 */ /* 0x060fe400000006ff */
[----:B------:R-:W-:Y:S02]  /*80d0*/  LOP3.LUT R2, R13, 0xffff0000, RZ, 0xc0, !PT ;  /* 0xffff00000d027812 */ /* 0x000fe400078ec0ff */
[C---:B------:R-:W-:Y:S02]  /*80e0*/  SHF.L.U32 R11, R12.reuse, 0x10, RZ ;  /* 0x000000100c0b7819 */ /* 0x040fe400000006ff */
[----:B------:R-:W-:-:S02]  /*80f0*/  LOP3.LUT R19, R12, 0xffff0000, RZ, 0xc0, !PT ;  /* 0xffff00000c137812 */ /* 0x000fc400078ec0ff */
[C---:B------:R-:W-:Y:S02]  /*8100*/  SHF.L.U32 R18, R15.reuse, 0x10, RZ ;  /* 0x000000100f127819 */ /* 0x040fe400000006ff */
[----:B------:R-:W-:Y:S01]  /*8110*/  LOP3.LUT R12, R15, 0xffff0000, RZ, 0xc0, !PT ;  /* 0xffff00000f0c7812 */ /* 0x000fe200078ec0ff */
[C---:B------:R-:W-:Y:S01]  /*8120*/  IMAD.U32 R15, R14.reuse, 0x10000, RZ ;  /* 0x000100000e0f7824 */ /* 0x040fe200078e00ff */
[----:B------:R-:W-:Y:S02]  /*8130*/  LOP3.LUT R14, R14, 0xffff0000, RZ, 0xc0, !PT ;  /* 0xffff00000e0e7812 */ /* 0x000fe400078ec0ff */
[----:B--2---:R-:W-:Y:S02]  /*8140*/  LOP3.LUT R13, R4, 0xffff0000, RZ, 0xc0, !PT ;  /* 0xffff0000040d7812 */ /* 0x004fe400078ec0ff */
[C---:B------:R-:W-:Y:S02]  /*8150*/  LOP3.LUT R23, R5.reuse, 0xffff0000, RZ, 0xc0, !PT ;  /* 0xffff000005177812 */ /* 0x040fe400078ec0ff */
[----:B---3--:R-:W-:Y:S01]  /*8160*/  LOP3.LUT R33, R6, 0xffff0000, RZ, 0xc0, !PT ;  /* 0xffff000006217812 */ /* 0x008fe200078ec0ff */
[-C--:B------:R-:W-:Y:S01]  /*8170*/  FMUL.FTZ R21, R2, R13.reuse ;  /* 0x0000000d02157220 */ /* 0x080fe20000410000 */
[----:B------:R-:W-:Y:S01]  /*8180*/  SHF.L.U32 R4, R4, 0x10, RZ ;  /* 0x0000001004047819 */ /* 0x000fe200000006ff */
[C---:B------:R-:W-:Y:S01]  /*8190*/  FMUL.FTZ R20, R10.reuse, R13 ;  /* 0x0000000d0a147220 */ /* 0x040fe20000410000 */
[----:B------:R-:W-:Y:S01]  /*81a0*/  SHF.L.U32 R5, R5, 0x10, RZ ;  /* 0x0000001005057819 */ /* 0x000fe200000006ff */
[-C--:B------:R-:W-:Y:S01]  /*81b0*/  FFMA.FTZ R21, R10, R33.reuse, -R21 ;  /* 0x000000210a157223 */ /* 0x080fe20000010815 */
[C---:B-1----:R-:W-:Y:S01]  /*81c0*/  LOP3.LUT R31, R7.reuse, 0xffff0000, RZ, 0xc0, !PT ;  /* 0xffff0000071f7812 */ /* 0x042fe200078ec0ff */
[----:B------:R-:W-:Y:S01]  /*81d0*/  FFMA.FTZ R20, R2, R33, R20 ;  /* 0x0000002102147223 */ /* 0x000fe20000010014 */
[----:B------:R-:W-:Y:S01]  /*81e0*/  SHF.L.U32 R7, R7, 0x10, RZ ;  /* 0x0000001007077819 */ /* 0x000fe200000006ff */
[----:B------:R-:W-:-:S02]  /*81f0*/  FMUL.FTZ R13, R12, R23 ;  /* 0x000000170c0d7220 */ /* 0x000fc40000410000 */
[-C--:B------:R-:W-:Y:S01]  /*8200*/  FMUL.FTZ R2, R19, R4.reuse ;  /* 0x0000000413027220 */ /* 0x080fe20000410000 */
[----:B------:R-:W-:Y:S01]  /*8210*/  F2FP.BF16.PACK_AB R20, R20, R21 ;  /* 0x000000151414723e */ /* 0x000fe200000010ff */
[----:B------:R-:W-:Y:S02]  /*8220*/  FMUL.FTZ R10, R11, R4 ;  /* 0x000000040b0a7220 */ /* 0x000fe40000410000 */
[----:B------:R-:W-:Y:S02]  /*8230*/  FMUL.FTZ R23, R18, R23 ;  /* 0x0000001712177220 */ /* 0x000fe40000410000 */
[-C--:B------:R-:W-:Y:S02]  /*8240*/  FMUL.FTZ R4, R14, R5.reuse ;  /* 0x000000050e047220 */ /* 0x080fe40000410000 */
[----:B------:R-:W-:Y:S02]  /*8250*/  IMAD.U32 R6, R6, 0x10000, RZ ;  /* 0x0001000006067824 */ /* 0x000fe400078e00ff */
[----:B------:R-:W-:-:S02]  /*8260*/  FMUL.FTZ R5, R15, R5 ;  /* 0x000000050f057220 */ /* 0x000fc40000410000 */
[-C--:B------:R-:W-:Y:S02]  /*8270*/  FFMA.FTZ R13, R18, R31.reuse, -R13 ;  /* 0x0000001f120d7223 */ /* 0x080fe4000001080d */
        /* <DEDUP_REMOVED lines=9> */
.L_x_6839:
[----:B------:R-:W-:Y:S05]  /*8310*/  BSYNC B0 ;  /* 0x0000000000007941 */ /* 0x000fea0003800000 */
.L_x_6838:
[----:B--2---:R2:W5:Y:S01]  /*8320*/  LDG.E.128 R20, [R24.64+0x80] ;  /* 0x0000800618147981 */ /* 0x004562000c1e1d00 */
[----:B------:R-:W-:Y:S01]  /*8330*/  IADD3 R2, R16, 0x40, RZ ;  /* 0x0000004010027810 */ /* 0x000fe20007ffe0ff */
[----:B------:R-:W-:Y:S02]  /*8340*/  BSSY B0, `(.L_x_6840) ;  /* 0x000002b000007945 */ /* 0x000fe40003800000 */
[----:B-----5:R2:W-:Y:S01]  /*8350*/  STS.128 [R161+0x800], R12 ;  /* 0x0008000ca1007388 */ /* 0x0205e20000000c00 */
[----:B------:R-:W-:-:S13]  /*8360*/  ISETP.GE.AND P0, PT, R2, c[0x0][0x230], PT ;  /* 0x00008c0002007a0c */ /* 0x000fda0003f06270 */
[----:B------:R-:W-:Y:S05]  /*8370*/  @P0 BRA `(.L_x_6841) ;  /* 0x0000027000000947 */ /* 0x000fea0003800000 */
[----:B------:R-:W5:Y:S04]  /*8380*/  LDG.E.64 R4, [R36.64+0x40] ;  /* 0x0000400624047981 */ /* 0x000f68000c1e1b00 */
[----:B--2---:R-:W2:Y:S01]  /*8390*/  LDG.E.64 R6, [R34.64+0x40] ;  /* 0x0000400622067981 */ /* 0x004ea2000c1e1b00 */
[C---:B------:R-:W-:Y:S01]  /*83a0*/  SHF.L.U32 R10, R21.reuse, 0x10, RZ ;  /* 0x00000010150a7819 */ /* 0x040fe200000006ff */
[----:B------:R-:W-:Y:S01]  /*83b0*/  IMAD.U32 R15, R22, 0x10000, RZ ;  /* 0x00010000160f7824 */ /* 0x000fe200078e00ff */
[----:B------:R-:W-:Y:S02]  /*83c0*/  LOP3.LUT R2, R21, 0xffff0000, RZ, 0xc0, !PT ;  /* 0xffff000015027812 */ /* 0x000fe400078ec0ff */
[C---:B------:R-:W-:Y:S02]  /*83d0*/  LOP3.LUT R12, R23.reuse, 0xffff0000, RZ, 0xc0, !PT ;  /* 0xffff0000170c7812 */ /* 0x040fe400078ec0ff */
[----:B------:R-:W-:-:S02]  /*83e0*/  SHF.L.U32 R14, R23, 0x10, RZ ;  /* 0x00000010170e7819 */ /* 0x000fc400000006ff */
[C---:B------:R-:W-:Y:S02]  /*83f0*/  SHF.L.U32 R11, R20.reuse, 0x10, RZ ;  /* 0x00000010140b7819 */ /* 0x040fe400000006ff */
[----:B------:R-:W-:Y:S02]  /*8400*/  LOP3.LUT R20, R20, 0xffff0000, RZ, 0xc0, !PT ;  /* 0xffff000014147812 */ /* 0x000fe400078ec0ff */
[----:B------:R-:W-:Y:S02]  /*8410*/  LOP3.LUT R22, R22, 0xffff0000, RZ, 0xc0, !PT ;  /* 0xffff000016167812 */ /* 0x000fe400078ec0ff */
[----:B-----5:R-:W-:Y:S02]  /*8420*/  LOP3.LUT R13, R4, 0xffff0000, RZ, 0xc0, !PT ;  /* 0xffff0000040d7812 */ /* 0x020fe400078ec0ff */
[----:B------:R-:W-:Y:S02]  /*8430*/  LOP3.LUT R21, R5, 0xffff0000, RZ, 0xc0, !PT ;  /* 0xffff000005157812 */ /* 0x000fe400078ec0ff */
[----:B--23--:R-:W-:Y:S01]  /*8440*/  LOP3.LUT R25, R6, 0xffff0000, RZ, 0xc0, !PT ;  /* 0xffff000006197812 */ /* 0x00cfe200078ec0ff */
[-C--:B------:R-:W-:Y:S01]  /*8450*/  FMUL.FTZ R19, R2, R13.reuse ;  /* 0x0000000d02137220 */ /* 0x080fe20000410000 */
[----:B------:R-:W-:Y:S01]  /*8460*/  LOP3.LUT R23, R7, 0xffff0000, RZ, 0xc0, !PT ;  /* 0xffff000007177812 */ /* 0x000fe200078ec0ff */
        /* <DEDUP_REMOVED lines=10> */
[----:B------:R-:W-:Y:S02]  /*8510*/  IMAD.U32 R6, R6, 0x10000, RZ ;  /* 0x0001000006067824 */ /* 0x000fe400078e00ff */
[----:B------:R-:W-:Y:S02]  /*8520*/  FMUL.FTZ R4, R22, R5 ;  /* 0x0000000516047220 */ /* 0x000fe40000410000 */
[----:B------:R-:W-:-:S02]  /*8530*/  FFMA.FTZ R19, R10, R25, -R19 ;  /* 0x000000190a137223 */ /* 0x000fc40000010813 */
[----:B------:R-:W-:Y:S02]  /*8540*/  FMUL.FTZ R5, R15, R5 ;  /* 0x000000050f057220 */ /* 0x000fe40000410000 */
[-C--:B------:R-:W-:Y:S01]  /*8550*/  FFMA.FTZ R2, R11, R6.reuse, -R2 ;  /* 0x000000060b027223 */ /* 0x080fe20000010802 */
[----:B------:R-:W-:Y:S01]  /*8560*/  F2FP.BF16.PACK_AB R18, R18, R19 ;  /* 0x000000131212723e */ /* 0x000fe200000010ff */
[----:B------:R-:W-:Y:S02]  /*8570*/  FFMA.FTZ R21, R20, R6, R21 ;  /* 0x0000000614157223 */ /* 0x000fe40000010015 */
[----:B------:R-:W-:Y:S02]  /*8580*/  FFMA.FTZ R13, R14, R23, -R13 ;  /* 0x000000170e0d7223 */ /* 0x000fe4000001080d */
[-C--:B------:R-:W-:Y:S01]  /*8590*/  FFMA.FTZ R4, R15, R7.reuse, -R4 ;  /* 0x000000070f047223 */ /* 0x080fe20000010804 */
[----:B------:R-:W-:Y:S01]  /*85a0*/  F2FP.BF16.PACK_AB R20, R21, R2 ;  /* 0x000000021514723e */ /* 0x000fe200000010ff */
[----:B------:R-:W-:Y:S01]  /*85b0*/  FFMA.FTZ R5, R22, R7, R5 ;  /* 0x0000000716057223 */ /* 0x000fe20000010005 */
[----:B------:R-:W-:-:S02]  /*85c0*/  F2FP.BF16.PACK_AB R23, R12, R13 ;  /* 0x0000000d0c17723e */ /* 0x000fc400000010ff */
[----:B------:R-:W-:Y:S02]  /*85d0*/  MOV R21, R18 ;  /* 0x0000001200157202 */ /* 0x000fe40000000f00 */
[----:B------:R-:W-:Y:S02]  /*85e0*/  F2FP.BF16.PACK_AB R22, R5, R4 ;  /* 0x000000040516723e */ /* 0x000fe400000010ff */
.L_x_6841:
[----:B------:R-:W-:Y:S05]  /*85f0*/  BSYNC B0 ;  /* 0x0000000000007941 */ /* 0x000fea0003800000 */
.L_x_6840:
[----:B------:R1:W-:Y:S02]  /*8600*/  STS.128 [R161+0x2800], R20 ;  /* 0x00280014a1007388 */ /* 0x0003e40000000c00 */
.L_x_6837:
[----:B------:R-:W-:Y:S05]  /*8610*/  BSYNC B1 ;  /* 0x0000000000017941 */ /* 0x000fea0003800000 */
.L_x_6836:
[----:B--23--:R-:W-:Y:S01]  /*8620*/  IADD3 R24, R138, 0x20, RZ ;  /* 0x000000208a187810 */ /* 0x00cfe20007ffe0ff */
[----:B------:R-:W-:Y:S03]  /*8630*/  BSSY B1, `(.L_x_6842) ;  /* 0x0000067000017945 */ /* 0x000fe60003800000 */
[----:B------:R-:W-:-:S04]  /*8640*/  ISETP.GE.AND P0, PT, R24, R3, PT ;  /* 0x000000031800720c */ /* 0x000fc80003f06270 */
[----:B------:R-:W-:-:S13]  /*8650*/  ISETP.LT.OR P0, PT, R64, -0x107, P0 ;  /* 0xfffffef94000780c */ /* 0x000fda0000701670 */
[----:B------:R-:W-:Y:S05]  /*8660*/  @P0 BRA `(.L_x_6843) ;  /* 0x0000063000000947 */ /* 0x000fea0003800000 */
[----:B------:R2:W5:Y:S01]  /*8670*/  LDG.E.128 R12, [R28.64] ;  /* 0x000000061c0c7981 */ /* 0x000562000c1e1d00 */
[----:B------:R-:W-:Y:S01]  /*8680*/  IMAD.SHL.U32 R2, R81, 0x20, RZ ;  /* 0x0000002051027824 */ /* 0x000fe200078e00ff */
[----:B------:R-:W-:Y:S04]  /*8690*/  BSSY B0, `(.L_x_6844) ;  /* 0x0000032000007945 */ /* 0x000fe80003800000 */
[----:B------:R-:W-:-:S04]  /*86a0*/  IADD3 R5, P0, R2, R8, RZ ;  /* 0x0000000802057210 */ /* 0x000fc80007f1e0ff */
[----:B------:R-:W-:Y:S01]  /*86b0*/  LEA.HI.X.SX32 R2, R2, R9, 0x1, P0 ;  /* 0x0000000902027211 */ /* 0x000fe200000f0eff */
[C---:B------:R-:W-:Y:S01]  /*86c0*/  IMAD.SHL.U32 R34, R5.reuse, 0x2, RZ ;  /* 0x0000000205227824 */ /* 0x040fe200078e00ff */
[----:B------:R-:W-:Y:S02]  /*86d0*/  ISETP.GE.AND P0, PT, R16, c[0x0][0x230], PT ;  /* 0x00008c0010007a0c */ /* 0x000fe40003f06270 */
[----:B------:R-:W-:Y:S02]  /*86e0*/  SHF.L.U64.HI R2, R5, 0x1, R2 ;  /* 0x0000000105027819 */ /* 0x000fe40000010202 */
[C---:B------:R-:W-:Y:S02]  /*86f0*/  IADD3 R32, P2, R34.reuse, c[0x0][0x2a8], RZ ;  /* 0x0000aa0022207a10 */ /* 0x040fe40007f5e0ff */
[----:B------:R-:W-:Y:S02]  /*8700*/  IADD3 R34, P1, R34, c[0x0][0x2b0], RZ ;  /* 0x0000ac0022227a10 */ /* 0x000fe40007f3e0ff */
[----:B------:R-:W-:-:S02]  /*8710*/  IADD3.X R33, R2, c[0x0][0x2ac], RZ, P2, !PT ;  /* 0x0000ab0002217a10 */ /* 0x000fc400017fe4ff */
[----:B------:R-:W-:-:S03]  /*8720*/  IADD3.X R35, R2, c[0x0][0x2b4], RZ, P1, !PT ;  /* 0x0000ad0002237a10 */ /* 0x000fc60000ffe4ff */
[----:B------:R-:W-:Y:S05]  /*8730*/  @P0 BRA `(.L_x_6845) ;  /* 0x0000027000000947 */ /* 0x000fea0003800000 */
[----:B--2---:R-:W2:Y:S04]  /*8740*/  LDG.E.64 R4, [R34.64] ;  /* 0x0000000622047981 */ /* 0x004ea8000c1e1b00 */
[----:B------:R-:W3:Y:S01]  /*8750*/  LDG.E.64 R6, [R32.64] ;  /* 0x0000000620067981 */ /* 0x000ee2000c1e1b00 */
        /* <DEDUP_REMOVED lines=9> */
[C---:B-1----:R-:W-:Y:S02]  /*87f0*/  LOP3.LUT R23, R5.reuse, 0xffff0000, RZ, 0xc0, !PT ;  /* 0xffff000005177812 */ /* 0x042fe400078ec0ff */
[----:B---3--:R-:W-:Y:S01]  /*8800*/  LOP3.LUT R31, R6, 0xffff0000, RZ, 0xc0, !PT ;  /* 0xffff0000061f7812 */ /* 0x008fe200078ec0ff */
[-C--:B------:R-:W-:Y:S01]  /*8810*/  FMUL.FTZ R21, R2, R13.reuse ;  /* 0x0000000d02157220 */ /* 0x080fe20000410000 */
[----:B------:R-:W-:Y:S01]  /*8820*/  SHF.L.U32 R4, R4, 0x10, RZ ;  /* 0x0000001004047819 */ /* 0x000fe200000006ff */
[C---:B------:R-:W-:Y:S01]  /*8830*/  FMUL.FTZ R20, R10.reuse, R13 ;  /* 0x0000000d0a147220 */ /* 0x040fe20000410000 */
[----:B------:R-:W-:Y:S01]  /*8840*/  SHF.L.U32 R5, R5, 0x10, RZ ;  /* 0x0000001005057819 */ /* 0x000fe200000006ff */
[-C--:B------:R-:W-:Y:S01]  /*8850*/  FFMA.FTZ R21, R10, R31.reuse, -R21 ;  /* 0x0000001f0a157223 */ /* 0x080fe20000010815 */
[C---:B------:R-:W-:Y:S01]  /*8860*/  LOP3.LUT R25, R7.reuse, 0xffff0000, RZ, 0xc0, !PT ;  /* 0xffff000007197812 */ /* 0x040fe200078ec0ff */
        /* <DEDUP_REMOVED lines=20> */
.L_x_6845:
[----:B--2---:R-:W-:Y:S05]  /*89b0*/  BSYNC B0 ;  /* 0x0000000000007941 */ /* 0x004fea0003800000 */
.L_x_6844:
[----:B-1----:R-:W5:Y:S01]  /*89c0*/  LDG.E.128 R28, [R28.64+0x80] ;  /* 0x000080061c1c7981 */ /* 0x002f62000c1e1d00 */
[----:B------:R-:W-:Y:S01]  /*89d0*/  IADD3 R2, R16, 0x40, RZ ;  /* 0x0000004010027810 */ /* 0x000fe20007ffe0ff */
[----:B------:R-:W-:Y:S02]  /*89e0*/  BSSY B0, `(.L_x_6846) ;  /* 0x000002a000007945 */ /* 0x000fe40003800000 */
[----:B-----5:R1:W-:Y:S01]  /*89f0*/  STS.128 [R161+0x1000], R12 ;  /* 0x0010000ca1007388 */ /* 0x0203e20000000c00 */
[----:B------:R-:W-:-:S13]  /*8a00*/  ISETP.GE.AND P0, PT, R2, c[0x0][0x230], PT ;  /* 0x00008c0002007a0c */ /* 0x000fda0003f06270 */
[----:B------:R-:W-:Y:S05]  /*8a10*/  @P0 BRA `(.L_x_6847) ;  /* 0x0000026000000947 */ /* 0x000fea0003800000 */
[----:B------:R-:W2:Y:S04]  /*8a20*/  LDG.E.64 R4, [R34.64+0x40] ;  /* 0x0000400622047981 */ /* 0x000ea8000c1e1b00 */
[----:B------:R-:W3:Y:S01]  /*8a30*/  LDG.E.64 R6, [R32.64+0x40] ;  /* 0x0000400620067981 */ /* 0x000ee2000c1e1b00 */
[C---:B------:R-:W-:Y:S01]  /*8a40*/  SHF.L.U32 R10, R29.reuse, 0x10, RZ ;  /* 0x000000101d0a7819 */ /* 0x040fe200000006ff */
[----:B-1----:R-:W-:Y:S01]  /*8a50*/  IMAD.U32 R15, R30, 0x10000, RZ ;  /* 0x000100001e0f7824 */ /* 0x002fe200078e00ff */
        /* <DEDUP_REMOVED lines=34> */
.L_x_6847:
[----:B------:R-:W-:Y:S05]  /*8c80*/  BSYNC B0 ;  /* 0x0000000000007941 */ /* 0x000fea0003800000 */
.L_x_6846:
[----:B------:R2:W-:Y:S02]  /*8c90*/  STS.128 [R161+0x3000], R28 ;  /* 0x0030001ca1007388 */ /* 0x0005e40000000c00 */
.L_x_6843:
[----:B------:R-:W-:Y:S05]  /*8ca0*/  BSYNC B1 ;  /* 0x0000000000017941 */ /* 0x000fea0003800000 */
.L_x_6842:
[----:B--2---:R-:W-:-:S04]  /*8cb0*/  IADD3 R28, R138, 0x30, RZ ;  /* 0x000000308a1c7810 */ /* 0x004fc80007ffe0ff */
[----:B------:R-:W-:-:S04]  /*8cc0*/  ISETP.GE.AND P0, PT, R28, R3, PT ;  /* 0x000000031c00720c */ /* 0x000fc80003f06270 */
[----:B------:R-:W-:-:S13]  /*8cd0*/  ISETP.LT.OR P0, PT, R64, -0x187, P0 ;  /* 0xfffffe794000780c */ /* 0x000fda0000701670 */
[----:B------:R-:W-:Y:S05]  /*8ce0*/  @P0 BRA `(.L_x_6848) ;  /* 0x0000367000000947 */ /* 0x000fea0003800000 */
[----:B-1----:R1:W5:Y:S01]  /*8cf0*/  LDG.E.128 R12, [R26.64] ;  /* 0x000000061a0c7981 */ /* 0x002362000c1e1d00 */
[----:B------:R-:W-:Y:S01]  /*8d00*/  IMAD R81, R81, 0x30, RZ ;  /* 0x0000003051517824 */ /* 0x000fe200078e02ff */
[----:B------:R-:W-:Y:S04]  /*8d10*/  BSSY B0, `(.L_x_6849) ;  /* 0x0000031000007945 */ /* 0x000fe80003800000 */
[----:B------:R-:W-:-:S04]  /*8d20*/  IADD3 R2, P0, R81, R8, RZ ;  /* 0x0000000851027210 */ /* 0x000fc80007f1e0ff */
[----:B------:R-:W-:Y:S01]  /*8d30*/  LEA.HI.X.SX32 R9, R81, R9, 0x1, P0 ;  /* 0x0000000951097211 */ /* 0x000fe200000f0eff */
[----:B------:R-:W-:Y:S01]  /*8d40*/  IMAD.SHL.U32 R30, R2, 0x2, RZ ;  /* 0x00000002021e7824 */ /* 0x000fe200078e00ff */
[----:B------:R-:W-:Y:S02]  /*8d50*/  ISETP.GE.AND P0, PT, R16, c[0x0][0x230], PT ;  /* 0x00008c0010007a0c */ /* 0x000fe40003f06270 */
[----:B------:R-:W-:Y:S02]  /*8d60*/  SHF.L.U64.HI R2, R2, 0x1, R9 ;  /* 0x0000000102027819 */ /* 0x000fe40000010209 */
[C---:B------:R-:W-:Y:S02]  /*8d70*/  IADD3 R22, P2, R30.reuse, c[0x0][0x2a8], RZ ;  /* 0x0000aa001e167a10 */ /* 0x040fe40007f5e0ff */
[----:B------:R-:W-:Y:S02]  /*8d80*/  IADD3 R30, P1, R30, c[0x0][0x2b0], RZ ;  /* 0x0000ac001e1e7a10 */ /* 0x000fe40007f3e0ff */
[----:B------:R-:W-:-:S02]  /*8d90*/  IADD3.X R23, R2, c[0x0][0x2ac], RZ, P2, !PT ;  /* 0x0000ab0002177a10 */ /* 0x000fc400017fe4ff */
[----:B------:R-:W-:-:S03]  /*8da0*/  IADD3.X R31, R2, c[0x0][0x2b4], RZ, P1, !PT ;  /* 0x0000ad00021f7a10 */ /* 0x000fc60000ffe4ff */
[----:B------:R-:W-:Y:S05]  /*8db0*/  @P0 BRA `(.L_x_6850) ;  /* 0x0000026000000947 */ /* 0x000fea0003800000 */
[----:B-1----:R-:W2:Y:S04]  /*8dc0*/  LDG.E.64 R2, [R30.64] ;  /* 0x000000061e027981 */ /* 0x002ea8000c1e1b00 */
[----:B------:R-:W3:Y:S01]  /*8dd0*/  LDG.E.64 R4, [R22.64] ;  /* 0x0000000616047981 */ /* 0x000ee2000c1e1b00 */
[C---:B-----5:R-:W-:Y:S02]  /*8de0*/  LOP3.LUT R6, R13.reuse, 0xffff0000, RZ, 0xc0, !PT ;  /* 0xffff00000d067812 */ /* 0x060fe400078ec0ff */
[----:B------:R-:W-:Y:S02]  /*8df0*/  SHF.L.U32 R7, R13, 0x10, RZ ;  /* 0x000000100d077819 */ /* 0x000fe400000006ff */
[C---:B------:R-:W-:Y:S02]  /*8e00*/  SHF.L.U32 R8, R12.reuse, 0x10, RZ ;  /* 0x000000100c087819 */ /* 0x040fe400000006ff */
[----:B------:R-:W-:Y:S01]  /*8e10*/  LOP3.LUT R13, R12, 0xffff0000, RZ, 0xc0, !PT ;  /* 0xffff00000c0d7812 */ /* 0x000fe200078ec0ff */
[C---:B------:R-:W-:Y:S01]  /*8e20*/  IMAD.U32 R12, R14.reuse, 0x10000, RZ ;  /* 0x000100000e0c7824 */ /* 0x040fe200078e00ff */
[----:B------:R-:W-:-:S02]  /*8e30*/  LOP3.LUT R20, R14, 0xffff0000, RZ, 0xc0, !PT ;  /* 0xffff00000e147812 */ /* 0x000fc400078ec0ff */
[C---:B------:R-:W-:Y:S02]  /*8e40*/  SHF.L.U32 R11, R15.reuse, 0x10, RZ ;  /* 0x000000100f0b7819 */ /* 0x040fe400000006ff */
[----:B------:R-:W-:Y:S02]  /*8e50*/  LOP3.LUT R10, R15, 0xffff0000, RZ, 0xc0, !PT ;  /* 0xffff00000f0a7812 */ /* 0x000fe400078ec0ff */
[C---:B--2---:R-:W-:Y:S02]  /*8e60*/  LOP3.LUT R9, R2.reuse, 0xffff0000, RZ, 0xc0, !PT ;  /* 0xffff000002097812 */ /* 0x044fe400078ec0ff */
[----:B------:R-:W-:Y:S02]  /*8e70*/  SHF.L.U32 R2, R2, 0x10, RZ ;  /* 0x0000001002027819 */ /* 0x000fe400000006ff */
[----:B---3--:R-:W-:Y:S01]  /*8e80*/  LOP3.LUT R19, R4, 0xffff0000, RZ, 0xc0, !PT ;  /* 0xffff000004137812 */ /* 0x008fe200078ec0ff */
[-C--:B------:R-:W-:Y:S01]  /*8e90*/  FMUL.FTZ R14, R6, R9.reuse ;  /* 0x00000009060e7220 */ /* 0x080fe20000410000 */
[----:B------:R-:W-:Y:S01]  /*8ea0*/  LOP3.LUT R15, R3, 0xffff0000, RZ, 0xc0, !PT ;  /* 0xffff0000030f7812 */ /* 0x000fe200078ec0ff */
[----:B------:R-:W-:Y:S01]  /*8eb0*/  FMUL.FTZ R21, R7, R9 ;  /* 0x0000000907157220 */ /* 0x000fe20000410000 */
[----:B------:R-:W-:Y:S01]  /*8ec0*/  LOP3.LUT R18, R5, 0xffff0000, RZ, 0xc0, !PT ;  /* 0xffff000005127812 */ /* 0x000fe200078ec0ff */
[----:B------:R-:W-:Y:S01]  /*8ed0*/  IMAD.U32 R3, R3, 0x10000, RZ ;  /* 0x0001000003037824 */ /* 0x000fe200078e00ff */
[----:B------:R-:W-:Y:S01]  /*8ee0*/  SHF.L.U32 R4, R4, 0x10, RZ ;  /* 0x0000001004047819 */ /* 0x000fe200000006ff */
[-C--:B------:R-:W-:Y:S01]  /*8ef0*/  FFMA.FTZ R14, R7, R19.reuse, -R14 ;  /* 0x00000013070e7223 */ /* 0x080fe2000001080e */
[----:B------:R-:W-:Y:S01]  /*8f00*/  SHF.L.U32 R7, R5, 0x10, RZ ;  /* 0x0000001005077819 */ /* 0x000fe200000006ff */
[----:B------:R-:W-:-:S02]  /*8f10*/  FFMA.FTZ R21, R6, R19, R21 ;  /* 0x0000001306157223 */ /* 0x000fc40000010015 */
[-C--:B------:R-:W-:Y:S02]  /*8f20*/  FMUL.FTZ R5, R13, R2.reuse ;  /* 0x000000020d057220 */ /* 0x080fe40000410000 */
[----:B------:R-:W-:Y:S02]  /*8f30*/  FMUL.FTZ R6, R8, R2 ;  /* 0x0000000208067220 */ /* 0x000fe40000410000 */
[----:B------:R-:W-:Y:S02]  /*8f40*/  FMUL.FTZ R9, R10, R15 ;  /* 0x0000000f0a097220 */ /* 0x000fe40000410000 */
[----:B------:R-:W-:Y:S02]  /*8f50*/  FMUL.FTZ R2, R20, R3 ;  /* 0x0000000314027220 */ /* 0x000fe40000410000 */
[----:B------:R-:W-:Y:S02]  /*8f60*/  FMUL.FTZ R15, R11, R15 ;  /* 0x0000000f0b0f7220 */ /* 0x000fe40000410000 */
[----:B------:R-:W-:-:S02]  /*8f70*/  FMUL.FTZ R3, R12, R3 ;  /* 0x000000030c037220 */ /* 0x000fc40000410000 */
[-C--:B------:R-:W-:Y:S02]  /*8f80*/  FFMA.FTZ R9, R11, R18.reuse, -R9 ;  /* 0x000000120b097223 */ /* 0x080fe40000010809 */
[----:B------:R-:W-:Y:S02]  /*8f90*/  FFMA.FTZ R10, R10, R18, R15 ;  /* 0x000000120a0a7223 */ /* 0x000fe4000001000f */
[-C--:B------:R-:W-:Y:S02]  /*8fa0*/  FFMA.FTZ R5, R8, R4.reuse, -R5 ;  /* 0x0000000408057223 */ /* 0x080fe40000010805 */
[----:B------:R-:W-:Y:S01]  /*8fb0*/  FFMA.FTZ R6, R13, R4, R6 ;  /* 0x000000040d067223 */ /* 0x000fe20000010006 */
[----:B------:R-:W-:Y:S01]  /*8fc0*/  F2FP.BF16.PACK_AB R13, R21, R14 ;  /* 0x0000000e150d723e */ /* 0x000fe200000010ff */
[----:B------:R-:W-:Y:S01]  /*8fd0*/  FFMA.FTZ R2, R12, R7, -R2 ;  /* 0x000000070c027223 */ /* 0x000fe20000010802 */
[----:B------:R-:W-:Y:S01]  /*8fe0*/  F2FP.BF16.PACK_AB R15, R10, R9 ;  /* 0x000000090a0f723e */ /* 0x000fe200000010ff */
[----:B------:R-:W-:Y:S01]  /*8ff0*/  FFMA.FTZ R3, R20, R7, R3 ;  /* 0x0000000714037223 */ /* 0x000fe20000010003 */
[----:B------:R-:W-:-:S04]  /*9000*/  F2FP.BF16.PACK_AB R12, R6, R5 ;  /* 0x00000005060c723e */ /* 0x000fc800000010ff */
[----:B------:R-:W-:Y:S02]  /*9010*/  F2FP.BF16.PACK_AB R14, R3, R2 ;  /* 0x00000002030e723e */ /* 0x000fe400000010ff */
.L_x_6850:
[----:B-1----:R-:W-:Y:S05]  /*9020*/  BSYNC B0 ;  /* 0x0000000000007941 */ /* 0x002fea0003800000 */
.L_x_6849:
[----:B------:R1:W5:Y:S01]  /*9030*/  LDG.E.128 R8, [R26.64+0x80] ;  /* 0x000080061a087981 */ /* 0x000362000c1e1d00 */
        /* <DEDUP_REMOVED lines=10> */
[C---:B------:R-:W-:Y:S02]  /*90e0*/  SHF.L.U32 R9, R8.reuse, 0x10, RZ ;  /* 0x0000001008097819 */ /* 0x040fe400000006ff */
[----:B------:R-:W-:-:S02]  /*90f0*/  LOP3.LUT R14, R8, 0xffff0000, RZ, 0xc0, !PT ;  /* 0xffff0000080e7812 */ /* 0x000fc400078ec0ff */
[----:B------:R-:W-:Y:S02]  /*9100*/  LOP3.LUT R18, R10, 0xffff0000, RZ, 0xc0, !PT ;  /* 0xffff00000a127812 */ /* 0x000fe400078ec0ff */
        /* <DEDUP_REMOVED lines=30> */
.L_x_6852:
[----:B------:R-:W-:Y:S05]  /*92f0*/  BSYNC B0 ;  /* 0x0000000000007941 */ /* 0x000fea0003800000 */
.L_x_6851:
[----:B------:R2:W-:Y:S01]  /*9300*/  STS.128 [R161+0x3800], R8 ;  /* 0x00380008a1007388 */ /* 0x0005e20000000c00 */
[----:B------:R-:W-:Y:S05]  /*9310*/  BRA `(.L_x_6848) ;  /* 0x0000304000007947 */ /* 0x000fea0003800000 */
.L_x_6829:
[----:B------:R-:W-:Y:S01]  /*9320*/  BSSY B1, `(.L_x_6853) ;  /* 0x00000b0000017945 */ /* 0x000fe20003800000 */
[----:B------:R-:W-:Y:S05]  /*9330*/  @!P1 BRA `(.L_x_6854) ;  /* 0x00000ae000009947 */ /* 0x000fea0003800000 */
        /* <DEDUP_REMOVED lines=16> */
[----:B------:R-:W2:Y:S01]  /*9440*/  LDG.E.128 R8, [R10.64] ;  /* 0x000000060a087981 */ /* 0x000ea2000c1e1d00 */
[----:B------:R-:W-:Y:S02]  /*9450*/  LEA.HI.X R13, R13, c[0x0][0x2b4], R0, 0x1, P0 ;  /* 0x0000ad000d0d7a11 */ /* 0x000fe400000f0c00 */
[----:B------:R-:W-:-:S04]  /*9460*/  IADD3 R19, P0, R21, R2, RZ ;  /* 0x0000000215137210 */ /* 0x000fc80007f1e0ff */
[----:B------:R-:W3:Y:S01]  /*9470*/  LDG.E.128 R12, [R12.64] ;  /* 0x000000060c0c7981 */ /* 0x000ee2000c1e1d00 */
        /* <DEDUP_REMOVED lines=12> */
[C---:B--2---:R-:W-:Y:S01]  /*9540*/  IMAD.U32 R7, R9.reuse, 0x10000, RZ ;  /* 0x0001000009077824 */ /* 0x044fe200078e00ff */
[----:B------:R-:W-:Y:S01]  /*9550*/  LOP3.LUT R37, R9, 0xffff0000, RZ, 0xc0, !PT ;  /* 0xffff000009257812 */ /* 0x000fe200078ec0ff */
[C---:B------:R-:W-:Y:S01]  /*9560*/  IMAD.U32 R9, R11.reuse, 0x10000, RZ ;  /* 0x000100000b097824 */ /* 0x040fe200078e00ff */
[----:B------:R-:W-:-:S02]  /*9570*/  LOP3.LUT R38, R11, 0xffff0000, RZ, 0xc0, !PT ;  /* 0xffff00000b267812 */ /* 0x000fc400078ec0ff */
[----:B------:R-:W-:Y:S02]  /*9580*/  SHF.L.U32 R34, R8, 0x10, RZ ;  /* 0x0000001008227819 */ /* 0x000fe400000006ff */
[C---:B---3--:R-:W-:Y:S02]  /*9590*/  SHF.L.U32 R39, R12.reuse, 0x10, RZ ;  /* 0x000000100c277819 */ /* 0x048fe400000006ff */
[----:B------:R-:W-:Y:S01]  /*95a0*/  LOP3.LUT R11, R12, 0xffff0000, RZ, 0xc0, !PT ;  /* 0xffff00000c0b7812 */ /* 0x000fe200078ec0ff */
[C---:B------:R-:W-:Y:S01]  /*95b0*/  IMAD.U32 R12, R13.reuse, 0x10000, RZ ;  /* 0x000100000d0c7824 */ /* 0x040fe200078e00ff */
[----:B------:R-:W-:Y:S01]  /*95c0*/  LOP3.LUT R40, R13, 0xffff0000, RZ, 0xc0, !PT ;  /* 0xffff00000d287812 */ /* 0x000fe200078ec0ff */
[----:B------:R-:W-:Y:S01]  /*95d0*/  @!P1 FADD.FTZ R39, -R39, -RZ ;  /* 0x800000ff27279221 */ /* 0x000fe20000010100 */
[----:B------:R-:W-:Y:S01]  /*95e0*/  SHF.L.U32 R41, R14, 0x10, RZ ;  /* 0x000000100e297819 */ /* 0x000fe200000006ff */
[----:B------:R-:W-:Y:S01]  /*95f0*/  @!P1 FADD.FTZ R12, -R12, -RZ ;  /* 0x800000ff0c0c9221 */ /* 0x000fe20000010100 */
        /* <DEDUP_REMOVED lines=15> */
[C---:B------:R-:W-:Y:S01]  /*96f0*/  LOP3.LUT R8, R20.reuse, 0xffff0000, RZ, 0xc0, !PT ;  /* 0xffff000014087812 */ /* 0x040fe200078ec0ff */
[----:B------:R-:W-:Y:S01]  /*9700*/  FMUL.FTZ R14, R9, R14 ;  /* 0x0000000e090e7220 */ /* 0x000fe20000410000 */
[----:B------:R-:W-:Y:S01]  /*9710*/  SHF.L.U32 R9, R20, 0x10, RZ ;  /* 0x0000001014097819 */ /* 0x000fe200000006ff */
[----:B------:R-:W-:Y:S01]  /*9720*/  FMUL.FTZ R37, R37, R40 ;  /* 0x0000002825257220 */ /* 0x000fe20000410000 */
[----:B------:R-:W-:Y:S01]  /*9730*/  SHF.L.U32 R20, R22, 0x10, RZ ;  /* 0x0000001016147819 */ /* 0x000fe200000006ff */
        /* <DEDUP_REMOVED lines=21> */
.L_x_6856:
[----:B------:R-:W-:Y:S05]  /*9890*/  BSYNC B0 ;  /* 0x0000000000007941 */ /* 0x000fea0003800000 */
.L_x_6855:
[----:B------:R2:W5:Y:S01]  /*98a0*/  LDG.E.128 R20, [R30.64+0x80] ;  /* 0x000080061e147981 */ /* 0x000562000c1e1d00 */
[----:B------:R-:W-:Y:S01]  /*98b0*/  IADD3 R0, R16, 0x40, RZ ;  /* 0x0000004010007810 */ /* 0x000fe20007ffe0ff */
[----:B------:R-:W-:Y:S02]  /*98c0*/  BSSY B0, `(.L_x_6857) ;  /* 0x0000054000007945 */ /* 0x000fe40003800000 */
[----:B-----5:R2:W-:Y:S01]  /*98d0*/  STS.128 [R161], R4 ;  /* 0x00000004a1007388 */ /* 0x0205e20000000c00 */
[----:B------:R-:W-:-:S13]  /*98e0*/  ISETP.GE.AND P0, PT, R0, c[0x0][0x230], PT ;  /* 0x00008c0000007a0c */ /* 0x000fda0003f06270 */
[----:B------:R-:W-:Y:S05]  /*98f0*/  @P0 BRA `(.L_x_6858) ;  /* 0x0000050000000947 */ /* 0x000fea0003800000 */
[----:B------:R-:W-:Y:S01]  /*9900*/  ISETP.GE.AND P1, PT, R0, R81, PT ;  /* 0x000000510000720c */ /* 0x000fe20003f26270 */
[----:B--2---:R-:W-:Y:S02]  /*9910*/  IMAD.MOV.U32 R5, RZ, RZ, R81 ;  /* 0x000000ffff057224 */ /* 0x004fe400078e0051 */
        /* <DEDUP_REMOVED lines=10> */
[----:B------:R-:W2:Y:S01]  /*99c0*/  LDG.E.128 R4, [R4.64+0x80] ;  /* 0x0000800604047981 */ /* 0x000ea2000c1e1d00 */
[----:B------:R-:W-:Y:S02]  /*99d0*/  LEA.HI.X R9, R0, c[0x0][0x2b4], R9, 0x1, P0 ;  /* 0x0000ad0000097a11 */ /* 0x000fe400000f0c09 */
[----:B------:R-:W-:-:S04]  /*99e0*/  IADD3 R0, P0, R13, R2, RZ ;  /* 0x000000020d007210 */ /* 0x000fc80007f1e0ff */
[----:B------:R-:W3:Y:S01]  /*99f0*/  LDG.E.128 R8, [R8.64+0x80] ;  /* 0x0000800608087981 */ /* 0x000ee2000c1e1d00 */
[----:B------:R-:W-:Y:S02]  /*9a00*/  LEA.HI.X.SX32 R13, R13, R18, 0x1, P0 ;  /* 0x000000120d0d7211 */ /* 0x000fe400000f0eff */
[----:B------:R-:W-:-:S04]  /*9a10*/  LEA R12, P0, R0, c[0x0][0x2a8], 0x1 ;  /* 0x0000aa00000c7a11 */ /* 0x000fc800078008ff */
[----:B------:R-:W-:-:S06]  /*9a20*/  LEA.HI.X R13, R0, c[0x0][0x2ac], R13, 0x1, P0 ;  /* 0x0000ab00000d7a11 */ /* 0x000fcc00000f0c0d */
[----:B------:R-:W5:Y:S01]  /*9a30*/  LDG.E.128 R12, [R12.64+0x80] ;  /* 0x000080060c0c7981 */ /* 0x000f62000c1e1d00 */
[C---:B-1----:R-:W-:Y:S01]  /*9a40*/  IMAD.U32 R30, R20.reuse, 0x10000, RZ ;  /* 0x00010000141e7824 */ /* 0x042fe200078e00ff */
        /* <DEDUP_REMOVED lines=30> */
[----:B-----5:R-:W-:Y:S01]  /*9c30*/  SHF.L.U32 R10, R15, 0x10, RZ ;  /* 0x000000100f0a7819 */ /* 0x020fe200000006ff */
        /* <DEDUP_REMOVED lines=28> */
.L_x_6858:
[----:B------:R-:W-:Y:S05]  /*9e00*/  BSYNC B0 ;  /* 0x0000000000007941 */ /* 0x000fea0003800000 */
.L_x_6857:
[----:B------:R3:W-:Y:S02]  /*9e10*/  STS.128 [R161+0x2000], R20 ;  /* 0x00200014a1007388 */ /* 0x0007e40000000c00 */
.L_x_6854:
[----:B------:R-:W-:Y:S05]  /*9e20*/  BSYNC B1 ;  /* 0x0000000000017941 */ /* 0x000fea0003800000 */
.L_x_6853:
[----:B------:R-:W-:Y:S01]  /*9e30*/  IADD3 R0, R138, 0x10, RZ ;  /* 0x000000108a007810 */ /* 0x000fe20007ffe0ff */
[----:B------:R-:W-:Y:S03]  /*9e40*/  BSSY B1, `(.L_x_6859) ;  /* 0x00000b6000017945 */ /* 0x000fe60003800000 */
[----:B------:R-:W-:-:S04]  /*9e50*/  ISETP.GE.AND P0, PT, R0, R3, PT ;  /* 0x000000030000720c */ /* 0x000fc80003f06270 */
[----:B------:R-:W-:-:S13]  /*9e60*/  ISETP.LT.OR P0, PT, R64, -0x87, P0 ;  /* 0xffffff794000780c */ /* 0x000fda0000701670 */
[----:B------:R-:W-:Y:S05]  /*9e70*/  @P0 BRA `(.L_x_6860) ;  /* 0x00000b2000000947 */ /* 0x000fea0003800000 */
[----:B---3--:R3:W5:Y:S01]  /*9e80*/  LDG.E.128 R20, [R24.64] ;  /* 0x0000000618147981 */ /* 0x008762000c1e1d00 */
[----:B------:R-:W-:Y:S01]  /*9e90*/  ISETP.GE.AND P0, PT, R16, c[0x0][0x230], PT ;  /* 0x00008c0010007a0c */ /* 0x000fe20003f06270 */
[----:B------:R-:W-:-:S12]  /*9ea0*/  BSSY B0, `(.L_x_6861) ;  /* 0x0000054000007945 */ /* 0x000fd80003800000 */
[----:B------:R-:W-:Y:S05]  /*9eb0*/  @P0 BRA `(.L_x_6862) ;  /* 0x0000052000000947 */ /* 0x000fea0003800000 */
[----:B------:R-:W-:Y:S01]  /*9ec0*/  ISETP.GE.AND P0, PT, R16, R81, PT ;  /* 0x000000511000720c */ /* 0x000fe20003f06270 */
[----:B--2---:R-:W-:Y:S01]  /*9ed0*/  IMAD.MOV.U32 R5, RZ, RZ, R81 ;  /* 0x000000ffff057224 */ /* 0x004fe200078e0051 */
        /* <DEDUP_REMOVED lines=24> */
[----:B-1----:R-:W-:Y:S01]  /*a060*/  SHF.L.U32 R31, R22, 0x10, RZ ;  /* 0x00000010161f7819 */ /* 0x002fe200000006ff */
        /* <DEDUP_REMOVED lines=55> */
.L_x_6862:
[----:B------:R-:W-:Y:S05]  /*a3e0*/  BSYNC B0 ;  /* 0x0000000000007941 */ /* 0x000fea0003800000 */
.L_x_6861:
[----:B--2---:R2:W5:Y:S01]  /*a3f0*/  LDG.E.128 R4, [R24.64+0x80] ;  /* 0x0000800618047981 */ /* 0x004562000c1e1d00 */
[----:B------:R-:W-:Y:S01]  /*a400*/  IADD3 R8, R16, 0x40, RZ ;  /* 0x0000004010087810 */ /* 0x000fe20007ffe0ff */
[----:B------:R-:W-:Y:S02]  /*a410*/  BSSY B0, `(.L_x_6863) ;  /* 0x0000057000007945 */ /* 0x000fe40003800000 */
[----:B-----5:R2:W-:Y:S01]  /*a420*/  STS.128 [R161+0x800], R20 ;  /* 0x00080014a1007388 */ /* 0x0205e20000000c00 */
[----:B------:R-:W-:-:S13]  /*a430*/  ISETP.GE.AND P0, PT, R8, c[0x0][0x230], PT ;  /* 0x00008c0008007a0c */ /* 0x000fda0003f06270 */
[----:B------:R-:W-:Y:S05]  /*a440*/  @P0 BRA `(.L_x_6864) ;  /* 0x0000053000000947 */ /* 0x000fea0003800000 */
[----:B------:R-:W-:Y:S01]  /*a450*/  ISETP.GE.AND P0, PT, R8, R81, PT ;  /* 0x000000510800720c */ /* 0x000fe20003f06270 */
[----:B------:R-:W-:Y:S01]  /*a460*/  IMAD.MOV.U32 R9, RZ, RZ, R81 ;  /* 0x000000ffff097224 */ /* 0x000fe200078e0051 */
[----:B------:R-:W-:Y:S01]  /*a470*/  IADD3 R79, R79, 0x40, RZ ;  /* 0x000000404f4f7810 */ /* 0x000fe20007ffe0ff */
[----:B------:R-:W-:Y:S02]  /*a480*/  IMAD.MOV.U32 R13, RZ, RZ, RZ ;  /* 0x000000ffff0d7224 */ /* 0x000fe400078e00ff */
[----:B------:R-:W-:Y:S01]  /*a490*/  IMAD.MOV.U32 R19, RZ, RZ, RZ ;  /* 0x000000ffff137224 */ /* 0x000fe200078e00ff */
[----:B--2---:R-:W-:-:S04]  /*a4a0*/  IADD3 R22, P1, R79, R2, RZ ;  /* 0x000000024f167210 */ /* 0x004fc80007f3e0ff */
        /* <DEDUP_REMOVED lines=12> */
[----:B------:R-:W5:Y:S01]  /*a570*/  LDG.E.128 R12, [R14.64] ;  /* 0x000000060e0c7981 */ /* 0x000f62000c1e1d00 */
[----:B------:R-:W-:Y:S02]  /*a580*/  LEA.HI.X.SX32 R19, R19, R20, 0x1, P1 ;  /* 0x0000001413137211 */ /* 0x000fe400008f0eff */
[----:B------:R-:W-:-:S04]  /*a590*/  LEA R20, P1, R22, c[0x0][0x2a8], 0x1 ;  /* 0x0000aa0016147a11 */ /* 0x000fc800078208ff */
[----:B------:R-:W-:-:S06]  /*a5a0*/  LEA.HI.X R21, R22, c[0x0][0x2ac], R19, 0x1, P1 ;  /* 0x0000ab0016157a11 */ /* 0x000fcc00008f0c13 */
[----:B---3--:R-:W3:Y:S01]  /*a5b0*/  LDG.E.128 R20, [R20.64] ;  /* 0x0000000614147981 */ /* 0x008ee2000c1e1d00 */
[C---:B------:R-:W-:Y:S01]  /*a5c0*/  IMAD.U32 R24, R4.reuse, 0x10000, RZ ;  /* 0x0001000004187824 */ /* 0x040fe200078e00ff */
[----:B------:R-:W-:Y:S01]  /*a5d0*/  LOP3.LUT R19, R4, 0xffff0000, RZ, 0xc0, !PT ;  /* 0xffff000004137812 */ /* 0x000fe200078ec0ff */
[C---:B-1----:R-:W-:Y:S01]  /*a5e0*/  IMAD.U32 R30, R5.reuse, 0x10000, RZ ;  /* 0x00010000051e7824 */ /* 0x042fe200078e00ff */
[----:B------:R-:W-:Y:S01]  /*a5f0*/  LOP3.LUT R4, R5, 0xffff0000, RZ, 0xc0, !PT ;  /* 0xffff000005047812 */ /* 0x000fe200078ec0ff */
[C---:B------:R-:W-:Y:S01]  /*a600*/  IMAD.U32 R32, R7.reuse, 0x10000, RZ ;  /* 0x0001000007207824 */ /* 0x040fe200078e00ff */
[----:B------:R-:W-:Y:S02]  /*a610*/  LOP3.LUT R5, R7, 0xffff0000, RZ, 0xc0, !PT ;  /* 0xffff000007057812 */ /* 0x000fe400078ec0ff */
[C---:B------:R-:W-:Y:S02]  /*a620*/  SHF.L.U32 R25, R6.reuse, 0x10, RZ ;  /* 0x0000001006197819 */ /* 0x040fe400000006ff */
[----:B------:R-:W-:-:S02]  /*a630*/  LOP3.LUT R6, R6, 0xffff0000, RZ, 0xc0, !PT ;  /* 0xffff000006067812 */ /* 0x000fc400078ec0ff */
[C---:B--2---:R-:W-:Y:S01]  /*a640*/  SHF.L.U32 R7, R9.reuse, 0x10, RZ ;  /* 0x0000001009077819 */ /* 0x044fe200000006ff */
[----:B------:R-:W-:Y:S01]  /*a650*/  IMAD.U32 R31, R8, 0x10000, RZ ;  /* 0x00010000081f7824 */ /* 0x000fe200078e00ff */
[----:B------:R-:W-:Y:S01]  /*a660*/  LOP3.LUT R34, R9, 0xffff0000, RZ, 0xc0, !PT ;  /* 0xffff000009227812 */ /* 0x000fe200078ec0ff */
[C---:B------:R-:W-:Y:S01]  /*a670*/  IMAD.U32 R9, R11.reuse, 0x10000, RZ ;  /* 0x000100000b097824 */ /* 0x040fe200078e00ff */
[----:B------:R-:W-:Y:S01]  /*a680*/  LOP3.LUT R35, R11, 0xffff0000, RZ, 0xc0, !PT ;  /* 0xffff00000b237812 */ /* 0x000fe200078ec0ff */
[----:B------:R-:W-:Y:S01]  /*a690*/  IMAD.U32 R33, R10, 0x10000, RZ ;  /* 0x000100000a217824 */ /* 0x000fe200078e00ff */
[----:B------:R-:W-:Y:S01]  /*a6a0*/  LOP3.LUT R8, R8, 0xffff0000, RZ, 0xc0, !PT ;  /* 0xffff000008087812 */ /* 0x000fe200078ec0ff */
[----:B-----5:R-:W-:Y:S01]  /*a6b0*/  IMAD.U32 R38, R14, 0x10000, RZ ;  /* 0x000100000e267824 */ /* 0x020fe200078e00ff */
        /* <DEDUP_REMOVED lines=15> */
[----:B------:R-:W-:Y:S01]  /*a7b0*/  FMUL.FTZ R8, R8, R11 ;  /* 0x0000000b08087220 */ /* 0x000fe20000410000 */
[----:B------:R-:W-:Y:S01]  /*a7c0*/  LOP3.LUT R11, R20, 0xffff0000, RZ, 0xc0, !PT ;  /* 0xffff0000140b7812 */ /* 0x000fe200078ec0ff */
[----:B------:R-:W-:Y:S02]  /*a7d0*/  FMUL.FTZ R7, R7, R12 ;  /* 0x0000000c07077220 */ /* 0x000fe40000410000 */
[----:B------:R-:W-:Y:S02]  /*a7e0*/  @!P0 FADD.FTZ R38, -R38, -RZ ;  /* 0x800000ff26268221 */ /* 0x000fe40000010100 */
[----:B------:R-:W-:Y:S02]  /*a7f0*/  @!P0 FADD.FTZ R40, -R40, -RZ ;  /* 0x800000ff28288221 */ /* 0x000fe40000010100 */
        /* <DEDUP_REMOVED lines=24> */
.L_x_6864:
[----:B------:R-:W-:Y:S05]  /*a980*/  BSYNC B0 ;  /* 0x0000000000007941 */ /* 0x000fea0003800000 */
.L_x_6863:
[----:B------:R1:W-:Y:S02]  /*a990*/  STS.128 [R161+0x2800], R4 ;  /* 0x00280004a1007388 */ /* 0x0003e40000000c00 */
.L_x_6860:
[----:B------:R-:W-:Y:S05]  /*a9a0*/  BSYNC B1 ;  /* 0x0000000000017941 */ /* 0x000fea0003800000 */
.L_x_6859:
[----:B--23--:R-:W-:Y:S01]  /*a9b0*/  IADD3 R24, R138, 0x20, RZ ;  /* 0x000000208a187810 */ /* 0x00cfe20007ffe0ff */
[----:B------:R-:W-:Y:S03]  /*a9c0*/  BSSY B1, `(.L_x_6865) ;  /* 0x00000b8000017945 */ /* 0x000fe60003800000 */
[----:B------:R-:W-:-:S04]  /*a9d0*/  ISETP.GE.AND P0, PT, R24, R3, PT ;  /* 0x000000031800720c */ /* 0x000fc80003f06270 */
[----:B------:R-:W-:-:S13]  /*a9e0*/  ISETP.LT.OR P0, PT, R64, -0x107, P0 ;  /* 0xfffffef94000780c */ /* 0x000fda0000701670 */
[----:B------:R-:W-:Y:S05]  /*a9f0*/  @P0 BRA `(.L_x_6866) ;  /* 0x00000b4000000947 */ /* 0x000fea0003800000 */
[----:B-1----:R1:W5:Y:S01]  /*aa00*/  LDG.E.128 R4, [R28.64] ;  /* 0x000000061c047981 */ /* 0x002362000c1e1d00 */
        /* <DEDUP_REMOVED lines=10> */
[----:B------:R-:W-:Y:S02]  /*aab0*/  @P0 IMAD.MOV R12, RZ, RZ, -R81 ;  /* 0x000000ffff0c0224 */ /* 0x000fe400078e0a51 */
[----:B------:R-:W-:Y:S01]  /*aac0*/  IMAD.WIDE R8, R9, 0x2, R28 ;  /* 0x0000000209087825 */ /* 0x000fe200078e021c */
[----:B------:R-:W-:-:S03]  /*aad0*/  IADD3 R20, P1, R19, R2, RZ ;  /* 0x0000000213147210 */ /* 0x000fc60007f3e0ff */
[----:B------:R-:W-:Y:S01]  /*aae0*/  @P0 IMAD.MOV R21, RZ, RZ, -R81 ;  /* 0x000000ffff150224 */ /* 0x000fe200078e0a51 */
[----:B------:R-:W-:Y:S01]  /*aaf0*/  LEA.HI.X.SX32 R19, R19, R18, 0x1, P1 ;  /* 0x0000001213137211 */ /* 0x000fe200008f0eff */
[----:B------:R-:W2:Y:S01]  /*ab00*/  LDG.E.128 R8, [R8.64] ;  /* 0x0000000608087981 */ /* 0x000ea2000c1e1d00 */
[----:B------:R-:W-:-:S04]  /*ab10*/  IADD3 R13, P1, R12, R20, RZ ;  /* 0x000000140c0d7210 */ /* 0x000fc80007f3e0ff */
[----:B------:R-:W-:Y:S02]  /*ab20*/  LEA.HI.X.SX32 R12, R12, R19, 0x1, P1 ;  /* 0x000000130c0c7211 */ /* 0x000fe400008f0eff */
[----:B------:R-:W-:-:S04]  /*ab30*/  LEA R14, P1, R13, c[0x0][0x2b0], 0x1 ;  /* 0x0000ac000d0e7a11 */ /* 0x000fc800078208ff */
[----:B------:R-:W-:Y:S02]  /*ab40*/  LEA.HI.X R15, R13, c[0x0][0x2b4], R12, 0x1, P1 ;  /* 0x0000ad000d0f7a11 */ /* 0x000fe400008f0c0c */
[----:B------:R-:W-:-:S04]  /*ab50*/  IADD3 R20, P1, R21, R20, RZ ;  /* 0x0000001415147210 */ /* 0x000fc80007f3e0ff */
[----:B------:R-:W3:Y:S01]  /*ab60*/  LDG.E.128 R12, [R14.64] ;  /* 0x000000060e0c7981 */ /* 0x000ee2000c1e1d00 */
[----:B------:R-:W-:Y:S02]  /*ab70*/  LEA.HI.X.SX32 R19, R21, R19, 0x1, P1 ;  /* 0x0000001315137211 */ /* 0x000fe400008f0eff */
[----:B------:R-:W-:-:S04]  /*ab80*/  LEA R22, P1, R20, c[0x0][0x2a8], 0x1 ;  /* 0x0000aa0014167a11 */ /* 0x000fc800078208ff */
[----:B------:R-:W-:-:S06]  /*ab90*/  LEA.HI.X R23, R20, c[0x0][0x2ac], R19, 0x1, P1 ;  /* 0x0000ab0014177a11 */ /* 0x000fcc00008f0c13 */
[----:B----4-:R-:W4:Y:S01]  /*aba0*/  LDG.E.128 R20, [R22.64] ;  /* 0x0000000616147981 */ /* 0x010f22000c1e1d00 */
[C---:B-----5:R-:W-:Y:S01]  /*abb0*/  IMAD.U32 R25, R4.reuse, 0x10000, RZ ;  /* 0x0001000004197824 */ /* 0x060fe200078e00ff */
[----:B------:R-:W-:Y:S01]  /*abc0*/  LOP3.LUT R19, R4, 0xffff0000, RZ, 0xc0, !PT ;  /* 0xffff000004137812 */ /* 0x000fe200078ec0ff */
[----:B------:R-:W-:Y:S01]  /*abd0*/  IMAD.U32 R33, R7, 0x10000, RZ ;  /* 0x0001000007217824 */ /* 0x000fe200078e00ff */
[C---:B------:R-:W-:Y:S02]  /*abe0*/  LOP3.LUT R4, R5.reuse, 0xffff0000, RZ, 0xc0, !PT ;  /* 0xffff000005047812 */ /* 0x040fe400078ec0ff */
[----:B------:R-:W-:Y:S02]  /*abf0*/  SHF.L.U32 R31, R5, 0x10, RZ ;  /* 0x00000010051f7819 */ /* 0x000fe400000006ff */
[----:B------:R-:W-:Y:S01]  /*ac00*/  LOP3.LUT R5, R7, 0xffff0000, RZ, 0xc0, !PT ;  /* 0xffff000007057812 */ /* 0x000fe200078ec0ff */
[C---:B------:R-:W-:Y:S01]  /*ac10*/  IMAD.U32 R30, R6.reuse, 0x10000, RZ ;  /* 0x00010000061e7824 */ /* 0x040fe200078e00ff */
[----:B------:R-:W-:Y:S01]  /*ac20*/  LOP3.LUT R6, R6, 0xffff0000, RZ, 0xc0, !PT ;  /* 0xffff000006067812 */ /* 0x000fe200078ec0ff */
[C---:B--2---:R-:W-:Y:S01]  /*ac30*/  IMAD.U32 R7, R9.reuse, 0x10000, RZ ;  /* 0x0001000009077824 */ /* 0x044fe200078e00ff */
[----:B------:R-:W-:-:S02]  /*ac40*/  LOP3.LUT R35, R9, 0xffff0000, RZ, 0xc0, !PT ;  /* 0xffff000009237812 */ /* 0x000fc400078ec0ff */
[C---:B------:R-:W-:Y:S02]  /*ac50*/  SHF.L.U32 R9, R11.reuse, 0x10, RZ ;  /* 0x000000100b097819 */ /* 0x040fe400000006ff */
[----:B------:R-:W-:Y:S01]  /*ac60*/  LOP3.LUT R36, R11, 0xffff0000, RZ, 0xc0, !PT ;  /* 0xffff00000b247812 */ /* 0x000fe200078ec0ff */
[C---:B------:R-:W-:Y:S01]  /*ac70*/  IMAD.U32 R34, R10.reuse, 0x10000, RZ ;  /* 0x000100000a227824 */ /* 0x040fe200078e00ff */
[----:B------:R-:W-:Y:S02]  /*ac80*/  LOP3.LUT R10, R10, 0xffff0000, RZ, 0xc0, !PT ;  /* 0xffff00000a0a7812 */ /* 0x000fe400078ec0ff */
[----:B------:R-:W-:Y:S01]  /*ac90*/  SHF.L.U32 R32, R8, 0x10, RZ ;  /* 0x0000001008207819 */ /* 0x000fe200000006ff */
        /* <DEDUP_REMOVED lines=8> */
[----:B------:R-:W-:Y:S01]  /*ad20*/  @!P0 FADD.FTZ R12, -R12, -RZ ;  /* 0x800000ff0c0c8221 */ /* 0x000fe20000010100 */
[----:B------:R-:W-:Y:S01]  /*ad30*/  LOP3.LUT R8, R8, 0xffff0000, RZ, 0xc0, !PT ;  /* 0xffff000008087812 */ /* 0x000fe200078ec0ff */
[----:B------:R-:W-:Y:S02]  /*ad40*/  @!P0 FADD.FTZ R13, -R13, -RZ ;  /* 0x800000ff0d0d8221 */ /* 0x000fe40000010100 */
[----:B------:R-:W-:-:S02]  /*ad50*/  @!P0 FADD.FTZ R14, -R14, -RZ ;  /* 0x800000ff0e0e8221 */ /* 0x000fc40000010100 */
[----:B------:R-:W-:Y:S02]  /*ad60*/  @!P0 FADD.FTZ R15, -R15, -RZ ;  /* 0x800000ff0f0f8221 */ /* 0x000fe40000010100 */
[----:B------:R-:W-:Y:S02]  /*ad70*/  @!P0 FADD.FTZ R11, -R11, -RZ ;  /* 0x800000ff0b0b8221 */ /* 0x000fe40000010100 */
[----:B------:R-:W-:Y:S02]  /*ad80*/  @!P0 FADD.FTZ R38, -R38, -RZ ;  /* 0x800000ff26268221 */ /* 0x000fe40000010100 */
[----:B------:R-:W-:Y:S02]  /*ad90*/  @!P0 FADD.FTZ R37, -R37, -RZ ;  /* 0x800000ff25258221 */ /* 0x000fe40000010100 */
[----:B------:R-:W-:Y:S01]  /*ada0*/  FMUL.FTZ R12, R7, R12 ;  /* 0x0000000c070c7220 */ /* 0x000fe20000410000 */
[----:B----4-:R-:W-:Y:S01]  /*adb0*/  SHF.L.U32 R7, R21, 0x10, RZ ;  /* 0x0000001015077819 */ /* 0x010fe200000006ff */
[----:B------:R-:W-:-:S02]  /*adc0*/  @!P0 FADD.FTZ R39, -R39, -RZ ;  /* 0x800000ff27278221 */ /* 0x000fc40000010100 */
[----:B------:R-:W-:Y:S02]  /*add0*/  FMUL.FTZ R13, R10, R13 ;  /* 0x0000000d0a0d7220 */ /* 0x000fe40000410000 */
        /* <DEDUP_REMOVED lines=25> */
.L_x_6868:
[----:B------:R-:W-:Y:S05]  /*af70*/  BSYNC B0 ;  /* 0x0000000000007941 */ /* 0x000fea0003800000 */
.L_x_6867:
[----:B------:R2:W5:Y:S01]  /*af80*/  LDG.E.128 R20, [R28.64+0x80] ;  /* 0x000080061c147981 */ /* 0x000562000c1e1d00 */
[----:B------:R-:W-:Y:S01]  /*af90*/  IADD3 R8, R16, 0x40, RZ ;  /* 0x0000004010087810 */ /* 0x000fe20007ffe0ff */
[----:B------:R-:W-:Y:S02]  /*afa0*/  BSSY B0, `(.L_x_6869) ;  /* 0x0000058000007945 */ /* 0x000fe40003800000 */
[----:B-----5:R2:W-:Y:S01]  /*afb0*/  STS.128 [R161+0x1000], R4 ;  /* 0x00100004a1007388 */ /* 0x0205e20000000c00 */
[----:B------:R-:W-:-:S13]  /*afc0*/  ISETP.GE.AND P0, PT, R8, c[0x0][0x230], PT ;  /* 0x00008c0008007a0c */ /* 0x000fda0003f06270 */
[----:B------:R-:W-:Y:S05]  /*afd0*/  @P0 BRA `(.L_x_6870) ;  /* 0x0000054000000947 */ /* 0x000fea0003800000 */
[----:B------:R-:W-:Y:S01]  /*afe0*/  ISETP.GE.AND P0, PT, R8, R81, PT ;  /* 0x000000510800720c */ /* 0x000fe20003f06270 */
[----:B--2---:R-:W-:Y:S02]  /*aff0*/  IMAD.MOV.U32 R5, RZ, RZ, R81 ;  /* 0x000000ffff057224 */ /* 0x004fe400078e0051 */
        /* <DEDUP_REMOVED lines=13> */
[----:B------:R-:W2:Y:S03]  /*b0d0*/  LDG.E.128 R4, [R4.64+0x80] ;  /* 0x0000800604047981 */ /* 0x000ea6000c1e1d00 */
[----:B------:R-:W-:Y:S02]  /*b0e0*/  LEA.HI.X R11, R8, c[0x0][0x2b4], R9, 0x1, P1 ;  /* 0x0000ad00080b7a11 */ /* 0x000fe400008f0c09 */
[----:B------:R-:W-:-:S04]  /*b0f0*/  IADD3 R13, P1, R14, R13, RZ ;  /* 0x0000000d0e0d7210 */ /* 0x000fc80007f3e0ff */
[----:B------:R-:W3:Y:S01]  /*b100*/  LDG.E.128 R8, [R10.64] ;  /* 0x000000060a087981 */ /* 0x000ee2000c1e1d00 */
[----:B------:R-:W-:Y:S02]  /*b110*/  LEA.HI.X.SX32 R12, R14, R12, 0x1, P1 ;  /* 0x0000000c0e0c7211 */ /* 0x000fe400008f0eff */
[----:B------:R-:W-:-:S04]  /*b120*/  LEA R14, P1, R13, c[0x0][0x2a8], 0x1 ;  /* 0x0000aa000d0e7a11 */ /* 0x000fc800078208ff */
[----:B------:R-:W-:-:S06]  /*b130*/  LEA.HI.X R15, R13, c[0x0][0x2ac], R12, 0x1, P1 ;  /* 0x0000ab000d0f7a11 */ /* 0x000fcc00008f0c0c */
[----:B------:R-:W5:Y:S01]  /*b140*/  LDG.E.128 R12, [R14.64] ;  /* 0x000000060e0c7981 */ /* 0x000f62000c1e1d00 */
[C---:B------:R-:W-:Y:S01]  /*b150*/  LOP3.LUT R19, R21.reuse, 0xffff0000, RZ, 0xc0, !PT ;  /* 0xffff000015137812 */ /* 0x040fe200078ec0ff */
[----:B-1----:R-:W-:Y:S01]  /*b160*/  IMAD.U32 R29, R21, 0x10000, RZ ;  /* 0x00010000151d7824 */ /* 0x002fe200078e00ff */
        /* <DEDUP_REMOVED lines=8> */
[----:B------:R-:W-:Y:S01]  /*b1f0*/  IMAD.U32 R32, R6, 0x10000, RZ ;  /* 0x0001000006207824 */ /* 0x000fe200078e00ff */
[----:B------:R-:W-:-:S02]  /*b200*/  SHF.L.U32 R4, R5, 0x10, RZ ;  /* 0x0000001005047819 */ /* 0x000fc400000006ff */
[----:B------:R-:W-:Y:S01]  /*b210*/  LOP3.LUT R33, R5, 0xffff0000, RZ, 0xc0, !PT ;  /* 0xffff000005217812 */ /* 0x000fe200078ec0ff */
[C---:B------:R-:W-:Y:S01]  /*b220*/  IMAD.U32 R5, R7.reuse, 0x10000, RZ ;  /* 0x0001000007057824 */ /* 0x040fe200078e00ff */
[----:B------:R-:W-:Y:S01]  /*b230*/  LOP3.LUT R34, R7, 0xffff0000, RZ, 0xc0, !PT ;  /* 0xffff000007227812 */ /* 0x000fe200078ec0ff */
[C---:B---3--:R-:W-:Y:S01]  /*b240*/  IMAD.U32 R7, R9.reuse, 0x10000, RZ ;  /* 0x0001000009077824 */ /* 0x048fe200078e00ff */
        /* <DEDUP_REMOVED lines=15> */
[C---:B-----5:R-:W-:Y:S01]  /*b340*/  IMAD.U32 R5, R13.reuse, 0x10000, RZ ;  /* 0x000100000d057824 */ /* 0x060fe200078e00ff */
        /* <DEDUP_REMOVED lines=29> */
.L_x_6870:
[----:B------:R-:W-:Y:S05]  /*b520*/  BSYNC B0 ;  /* 0x0000000000007941 */ /* 0x000fea0003800000 */
.L_x_6869:
[----:B------:R3:W-:Y:S02]  /*b530*/  STS.128 [R161+0x3000], R20 ;  /* 0x00300014a1007388 */ /* 0x0007e40000000c00 */
.L_x_6866:
[----:B------:R-:W-:Y:S05]  /*b540*/  BSYNC B1 ;  /* 0x0000000000017941 */ /* 0x000fea0003800000 */
.L_x_6865:
[----:B-12---:R-:W-:-:S04]  /*b550*/  IADD3 R28, R138, 0x30, RZ ;  /* 0x000000308a1c7810 */ /* 0x006fc80007ffe0ff */
        /* <DEDUP_REMOVED lines=20> */
[----:B------:R-:W2:Y:S03]  /*b6a0*/  LDG.E.128 R4, [R4.64] ;  /* 0x0000000604047981 */ /* 0x000ea6000c1e1d00 */
        /* <DEDUP_REMOVED lines=17> */
[C---:B--2---:R-:W-:Y:S01]  /*b7c0*/  IMAD.U32 R23, R4.reuse, 0x10000, RZ ;  /* 0x0001000004177824 */ /* 0x044fe200078e00ff */
[----:B------:R-:W-:-:S02]  /*b7d0*/  LOP3.LUT R22, R4, 0xffff0000, RZ, 0xc0, !PT ;  /* 0xffff000004167812 */ /* 0x000fc400078ec0ff */
[C---:B------:R-:W-:Y:S02]  /*b7e0*/  SHF.L.U32 R4, R5.reuse, 0x10, RZ ;  /* 0x0000001005047819 */ /* 0x040fe400000006ff */
[----:B------:R-:W-:Y:S02]  /*b7f0*/  LOP3.LUT R33, R5, 0xffff0000, RZ, 0xc0, !PT ;  /* 0xffff000005217812 */ /* 0x000fe400078ec0ff */
[C---:B------:R-:W-:Y:S02]  /*b800*/  SHF.L.U32 R5, R7.reuse, 0x10, RZ ;  /* 0x0000001007057819 */ /* 0x040fe400000006ff */
[----:B------:R-:W-:Y:S01]  /*b810*/  LOP3.LUT R36, R7, 0xffff0000, RZ, 0xc0, !PT ;  /* 0xffff000007247812 */ /* 0x000fe200078ec0ff */
[----:B------:R-:W-:Y:S02]  /*b820*/  IMAD.U32 R32, R6, 0x10000, RZ ;  /* 0x0001000006207824 */ /* 0x000fe400078e00ff */
[C---:B---3--:R-:W-:Y:S01]  /*b830*/  IMAD.U32 R34, R8.reuse, 0x10000, RZ ;  /* 0x0001000008227824 */ /* 0x048fe200078e00ff */
        /* <DEDUP_REMOVED lines=44> */
.L_x_6872:
[----:B------:R-:W-:Y:S05]  /*bb00*/  BSYNC B0 ;  /* 0x0000000000007941 */ /* 0x000fea0003800000 */
.L_x_6871:
[----:B------:R2:W5:Y:S01]  /*bb10*/  LDG.E.128 R4, [R26.64+0x80] ;  /* 0x000080061a047981 */ /* 0x000562000c1e1d00 */
[----:B------:R-:W-:Y:S01]  /*bb20*/  IADD3 R16, R16, 0x40, RZ ;  /* 0x0000004010107810 */ /* 0x000fe20007ffe0ff */
[----:B------:R-:W-:Y:S02]  /*bb30*/  BSSY B0, `(.L_x_6873) ;  /* 0x000005a000007945 */ /* 0x000fe40003800000 */
[----:B-----5:R2:W-:Y:S01]  /*bb40*/  STS.128 [R161+0x1800], R20 ;  /* 0x00180014a1007388 */ /* 0x0205e20000000c00 */
[----:B------:R-:W-:-:S13]  /*bb50*/  ISETP.GE.AND P0, PT, R16, c[0x0][0x230], PT ;  /* 0x00008c0010007a0c */ /* 0x000fda0003f06270 */
        /* <DEDUP_REMOVED lines=10> */
[----:B------:R-:W-:Y:S02]  /*bc00*/  IADD3 R2, P1, R13, R2, RZ ;  /* 0x000000020d027210 */ /* 0x000fe40007f3e0ff */
[----:B------:R-:W-:Y:S01]  /*bc10*/  @P0 SHF.R.S32.HI R80, RZ, 0x1, R80 ;  /* 0x00000001ff500819 */ /* 0x000fe20000011450 */
[----:B------:R-:W-:Y:S01]  /*bc20*/  IMAD.WIDE R10, R11, 0x2, R26 ;  /* 0x000000020b0a7825 */ /* 0x000fe200078e021a */
[----:B------:R-:W-:Y:S02]  /*bc30*/  LEA.HI.X.SX32 R18, R13, R18, 0x1, P1 ;  /* 0x000000120d127211 */ /* 0x000fe400008f0eff */
[----:B------:R-:W-:-:S04]  /*bc40*/  IADD3 R3, P1, R9, R2, RZ ;  /* 0x0000000209037210 */ /* 0x000fc80007f3e0ff */
[----:B------:R-:W-:Y:S02]  /*bc50*/  LEA.HI.X.SX32 R12, R9, R18, 0x1, P1 ;  /* 0x00000012090c7211 */ /* 0x000fe400008f0eff */
[C---:B------:R-:W-:Y:S01]  /*bc60*/  LEA R14, P1, R3.reuse, c[0x0][0x2b0], 0x1 ;  /* 0x0000ac00030e7a11 */ /* 0x040fe200078208ff */
[----:B------:R-:W3:Y:S03]  /*bc70*/  LDG.E.128 R8, [R10.64+0x80] ;  /* 0x000080060a087981 */ /* 0x000ee6000c1e1d00 */
[----:B------:R-:W-:Y:S02]  /*bc80*/  LEA.HI.X R15, R3, c[0x0][0x2b4], R12, 0x1, P1 ;  /* 0x0000ad00030f7a11 */ /* 0x000fe400008f0c0c */
[----:B------:R-:W-:Y:S01]  /*bc90*/  MOV R3, RZ ;  /* 0x000000ff00037202 */ /* 0x000fe20000000f00 */
[----:B------:R-:W-:-:S03]  /*bca0*/  @P0 IMAD.MOV R3, RZ, RZ, -R80 ;  /* 0x000000ffff030224 */ /* 0x000fc600078e0a50 */
[----:B------:R-:W5:Y:S02]  /*bcb0*/  LDG.E.128 R12, [R14.64] ;  /* 0x000000060e0c7981 */ /* 0x000f64000c1e1d00 */
[----:B------:R-:W-:-:S04]  /*bcc0*/  IADD3 R2, P1, R3, R2, RZ ;  /* 0x0000000203027210 */ /* 0x000fc80007f3e0ff */
[----:B------:R-:W-:Y:S02]  /*bcd0*/  LEA.HI.X.SX32 R3, R3, R18, 0x1, P1 ;  /* 0x0000001203037211 */ /* 0x000fe400008f0eff */
[----:B------:R-:W-:-:S04]  /*bce0*/  LEA R16, P1, R2, c[0x0][0x2a8], 0x1 ;  /* 0x0000aa0002107a11 */ /* 0x000fc800078208ff */
[----:B------:R-:W-:-:S06]  /*bcf0*/  LEA.HI.X R17, R2, c[0x0][0x2ac], R3, 0x1, P1 ;  /* 0x0000ab0002117a11 */ /* 0x000fcc00008f0c03 */
[----:B--2---:R-:W2:Y:S01]  /*bd00*/  LDG.E.128 R16, [R16.64] ;  /* 0x0000000610107981 */ /* 0x004ea2000c1e1d00 */
[C---:B------:R-:W-:Y:S01]  /*bd10*/  LOP3.LUT R2, R5.reuse, 0xffff0000, RZ, 0xc0, !PT ;  /* 0xffff000005027812 */ /* 0x040fe200078ec0ff */
[----:B------:R-:W-:Y:S01]  /*bd20*/  IMAD.U32 R21, R6, 0x10000, RZ ;  /* 0x0001000006157824 */ /* 0x000fe200078e00ff */
[----:B------:R-:W-:Y:S01]  /*bd30*/  SHF.L.U32 R22, R5, 0x10, RZ ;  /* 0x0000001005167819 */ /* 0x000fe200000006ff */
[----:B------:R-:W-:Y:S01]  /*bd40*/  IMAD.U32 R20, R4, 0x10000, RZ ;  /* 0x0001000004147824 */ /* 0x000fe200078e00ff */
[----:B------:R-:W-:Y:S01]  /*bd50*/  LOP3.LUT R5, R6, 0xffff0000, RZ, 0xc0, !PT ;  /* 0xffff000006057812 */ /* 0x000fe200078ec0ff */
[C---:B------:R-:W-:Y:S01]  /*bd60*/  IMAD.U32 R25, R7.reuse, 0x10000, RZ ;  /* 0x0001000007197824 */ /* 0x040fe200078e00ff */
[----:B------:R-:W-:Y:S02]  /*bd70*/  LOP3.LUT R3, R4, 0xffff0000, RZ, 0xc0, !PT ;  /* 0xffff000004037812 */ /* 0x000fe400078ec0ff */
[----:B------:R-:W-:Y:S01]  /*bd80*/  LOP3.LUT R4, R7, 0xffff0000, RZ, 0xc0, !PT ;  /* 0xffff000007047812 */ /* 0x000fe200078ec0ff */
[C---:B---3--:R-:W-:Y:S01]  /*bd90*/  IMAD.U32 R6, R9.reuse, 0x10000, RZ ;  /* 0x0001000009067824 */ /* 0x048fe200078e00ff */
[----:B-1----:R-:W-:Y:S01]  /*bda0*/  LOP3.LUT R27, R9, 0xffff0000, RZ, 0xc0, !PT ;  /* 0xffff0000091b7812 */ /* 0x002fe200078ec0ff */
[C---:B------:R-:W-:Y:S01]  /*bdb0*/  IMAD.U32 R26, R10.reuse, 0x10000, RZ ;  /* 0x000100000a1a7824 */ /* 0x040fe200078e00ff */
[----:B------:R-:W-:-:S02]  /*bdc0*/  LOP3.LUT R9, R10, 0xffff0000, RZ, 0xc0, !PT ;  /* 0xffff00000a097812 */ /* 0x000fc400078ec0ff */
[C---:B------:R-:W-:Y:S02]  /*bdd0*/  SHF.L.U32 R23, R8.reuse, 0x10, RZ ;  /* 0x0000001008177819 */ /* 0x040fe400000006ff */
[----:B------:R-:W-:Y:S01]  /*bde0*/  LOP3.LUT R7, R8, 0xffff0000, RZ, 0xc0, !PT ;  /* 0xffff000008077812 */ /* 0x000fe200078ec0ff */
[C---:B-----5:R-:W-:Y:S01]  /*bdf0*/  IMAD.U32 R30, R12.reuse, 0x10000, RZ ;  /* 0x000100000c1e7824 */ /* 0x060fe200078e00ff */
        /* <DEDUP_REMOVED lines=16> */
[----:B------:R-:W-:Y:S01]  /*bf00*/  @!P0 FADD.FTZ R14, -R14, -RZ ;  /* 0x800000ff0e0e8221 */ /* 0x000fe20000010100 */
[----:B--2---:R-:W-:Y:S01]  /*bf10*/  LOP3.LUT R7, R16, 0xffff0000, RZ, 0xc0, !PT ;  /* 0xffff000010077812 */ /* 0x004fe200078ec0ff */
[----:B------:R-:W-:Y:S02]  /*bf20*/  @!P0 FADD.FTZ R13, -R13, -RZ ;  /* 0x800000ff0d0d8221 */ /* 0x000fe40000010100 */
        /* <DEDUP_REMOVED lines=26> */
.L_x_6874:
[----:B------:R-:W-:Y:S05]  /*c0d0*/  BSYNC B0 ;  /* 0x0000000000007941 */ /* 0x000fea0003800000 */
.L_x_6873:
[----:B------:R3:W-:Y:S01]  /*c0e0*/  STS.128 [R161+0x3800], R4 ;  /* 0x00380004a1007388 */ /* 0x0007e20000000c00 */
[----:B------:R-:W-:Y:S05]  /*c0f0*/  BRA `(.L_x_6848) ;  /* 0x0000026000007947 */ /* 0x000fea0003800000 */
.L_x_6828:
[----:B------:R-:W-:Y:S01]  /*c100*/  IMAD.IADD R7, R159, 0x1, -R66 ;  /* 0x000000019f077824 */ /* 0x000fe200078e0a42 */
[----:B------:R-:W-:-:S02]  /*c110*/  IADD3 R0, R138, 0x10, RZ ;  /* 0x000000108a007810 */ /* 0x000fc40007ffe0ff */
[----:B------:R-:W-:Y:S02]  /*c120*/  IADD3 R28, R138, 0x30, RZ ;  /* 0x000000308a1c7810 */ /* 0x000fe40007ffe0ff */
[-C--:B------:R-:W-:Y:S02]  /*c130*/  ISETP.GE.AND P5, PT, R0, R7.reuse, PT ;  /* 0x000000070000720c */ /* 0x080fe40003fa6270 */
[CC--:B------:R-:W-:Y:S02]  /*c140*/  ISETP.GE.AND P6, PT, R138.reuse, R7.reuse, PT ;  /* 0x000000078a00720c */ /* 0x0c0fe40003fc6270 */
[----:B------:R-:W-:Y:S02]  /*c150*/  IADD3 R24, R138, 0x20, RZ ;  /* 0x000000208a187810 */ /* 0x000fe40007ffe0ff */
[-C--:B------:R-:W-:Y:S02]  /*c160*/  ISETP.GE.AND P2, PT, R28, R7.reuse, PT ;  /* 0x000000071c00720c */ /* 0x080fe40003f46270 */
[----:B------:R-:W-:-:S05]  /*c170*/  ISETP.GE.AND P4, PT, R24, R7, PT ;  /* 0x000000071800720c */ /* 0x000fca0003f86270 */
[----:B------:R-:W-:Y:S02]  /*c180*/  @!P5 IADD3 R9, P1, R9, R140, RZ ;  /* 0x0000008c0909d210 */ /* 0x000fe40007f3e0ff */
[----:B------:R-:W-:-:S03]  /*c190*/  @!P6 LEA R10, P0, R140, c[0x0][0x160], 0x1 ;  /* 0x000058008c0aea11 */ /* 0x000fc600078008ff */
[--C-:B------:R-:W-:Y:S01]  /*c1a0*/  @!P5 IMAD.X R6, R5, 0x1, R143.reuse, P1 ;  /* 0x000000010506d824 */ /* 0x100fe200008e068f */
[--C-:B------:R-:W-:Y:S01]  /*c1b0*/  @!P6 LEA.HI.X R11, R140, c[0x0][0x164], R143.reuse, 0x1, P0 ;  /* 0x000059008c0bea11 */ /* 0x100fe200000f0c8f */
[----:B------:R-:W-:Y:S01]  /*c1c0*/  @!P2 IMAD.MOV.U32 R12, RZ, RZ, R140 ;  /* 0x000000ffff0ca224 */ /* 0x000fe200078e008c */
[----:B------:R-:W-:Y:S01]  /*c1d0*/  @!P5 LEA R8, P1, R9, c[0x0][0x160], 0x1 ;  /* 0x000058000908da11 */ /* 0x000fe200078208ff */
[----:B------:R-:W-:Y:S01]  /*c1e0*/  @!P2 IMAD.MOV.U32 R13, RZ, RZ, R143 ;  /* 0x000000ffff0da224 */ /* 0x000fe200078e008f */
[----:B------:R-:W-:Y:S01]  /*c1f0*/  @!P4 LEA R2, P0, R3, R140, 0x5 ;  /* 0x0000008c0302c211 */ /* 0x000fe200078028ff */
[----:B------:R-:W-:Y:S01]  /*c200*/  @!P2 IMAD.MOV.U32 R4, RZ, RZ, c[0x0][0x194] ;  /* 0x00006500ff04a624 */ /* 0x000fe200078e00ff */
[----:B------:R-:W-:Y:S01]  /*c210*/  @!P5 LEA.HI.X R9, R9, c[0x0][0x164], R6, 0x1, P1 ;  /* 0x000059000909da11 */ /* 0x000fe200008f0c06 */
[----:B------:R-:W-:Y:S01]  /*c220*/  @!P4 IMAD.MOV.U32 R142, RZ, RZ, c[0x0][0x194] ;  /* 0x00006500ff8ec624 */ /* 0x000fe200078e00ff */
[----:B------:R-:W-:Y:S01]  /*c230*/  @!P4 LEA R6, P1, R2, c[0x0][0x160], 0x1 ;  /* 0x000058000206ca11 */ /* 0x000fe200078208ff */
[C---:B------:R-:W-:Y:S01]  /*c240*/  @!P2 IMAD.WIDE.U32 R12, R3.reuse, 0x30, R12 ;  /* 0x00000030030ca825 */ /* 0x040fe200078e000c */
[----:B------:R-:W-:Y:S01]  /*c250*/  @!PT LDS RZ, [RZ] ;  /* 0x00000000fffff984 */ /* 0x000fe20000000800 */
[----:B------:R-:W-:Y:S01]  /*c260*/  @!PT LDS RZ, [RZ] ;  /* 0x00000000fffff984 */ /* 0x000fe20000000800 */
[----:B------:R-:W-:Y:S01]  /*c270*/  @!PT LDS RZ, [RZ] ;  /* 0x00000000fffff984 */ /* 0x000fe20000000800 */
[----:B------:R1:W-:Y:S02]  /*c280*/  @!P6 LDGSTS.E.BYPASS.LTC128B.128 [R161], [R10.64] ;  /* 0x000000000aa1efae */ /* 0x0003e4000b901d46 */
[----:B------:R-:W-:Y:S01]  /*c290*/  @!P4 LEA.HI.X R3, R3, R143, R142, 0x5, P0 ;  /* 0x0000008f0303c211 */ /* 0x000fe200000f2c8e */
[----:B------:R-:W-:Y:S01]  /*c2a0*/  @!P2 IMAD R4, R4, 0x30, RZ ;  /* 0x000000300404a824 */ /* 0x000fe200078e02ff */
[----:B------:R1:W-:Y:S02]  /*c2b0*/  @!P6 LDGSTS.E.BYPASS.LTC128B.128 [R161+0x2000], [R10.64+0x80] ;  /* 0x020000800aa1efae */ /* 0x0003e4000b901d46 */
[----:B------:R-:W-:Y:S01]  /*c2c0*/  @!P4 LEA.HI.X R7, R2, c[0x0][0x164], R3, 0x1, P1 ;  /* 0x000059000207ca11 */ /* 0x000fe200008f0c03 */
[----:B------:R-:W-:Y:S01]  /*c2d0*/  @!P2 IMAD.IADD R5, R13, 0x1, R4 ;  /* 0x000000010d05a824 */ /* 0x000fe200078e0204 */
[C---:B------:R-:W-:Y:S01]  /*c2e0*/  @!P2 LEA R4, P0, R12.reuse, c[0x0][0x160], 0x1 ;  /* 0x000058000c04aa11 */ /* 0x040fe200078008ff */
[----:B------:R1:W-:Y:S03]  /*c2f0*/  @!P5 LDGSTS.E.BYPASS.LTC128B.128 [R161+0x800], [R8.64] ;  /* 0x0080000008a1dfae */ /* 0x0003e6000b901d46 */
[----:B------:R-:W-:Y:S01]  /*c300*/  @!P2 LEA.HI.X R5, R12, c[0x0][0x164], R5, 0x1, P0 ;  /* 0x000059000c05aa11 */ /* 0x000fe200000f0c05 */
[----:B------:R1:W-:Y:S04]  /*c310*/  @!P5 LDGSTS.E.BYPASS.LTC128B.128 [R161+0x2800], [R8.64+0x80] ;  /* 0x0280008008a1dfae */ /* 0x0003e8000b901d46 */
[----:B------:R1:W-:Y:S04]  /*c320*/  @!P4 LDGSTS.E.BYPASS.LTC128B.128 [R161+0x1000], [R6.64] ;  /* 0x0100000006a1cfae */ /* 0x0003e8000b901d46 */
[----:B------:R1:W-:Y:S04]  /*c330*/  @!P4 LDGSTS.E.BYPASS.LTC128B.128 [R161+0x3000], [R6.64+0x80] ;  /* 0x0300008006a1cfae */ /* 0x0003e8000b901d46 */
[----:B------:R1:W-:Y:S04]  /*c340*/  @!P2 LDGSTS.E.BYPASS.LTC128B.128 [R161+0x1800], [R4.64] ;  /* 0x0180000004a1afae */ /* 0x0003e8000b901d46 */
[----:B------:R1:W-:Y:S02]  /*c350*/  @!P2 LDGSTS.E.BYPASS.LTC128B.128 [R161+0x3800], [R4.64+0x80] ;  /* 0x0380008004a1afae */ /* 0x0003e4000b901d46 */
.L_x_6848:
[----:B------:R-:W-:Y:S05]  /*c360*/  BSYNC B2 ;  /* 0x0000000000027941 */ /* 0x000fea0003800000 */
.L_x_6827:
[----:B------:R-:W-:Y:S01]  /*c370*/  IADD3 R168, R102, -0x1, RZ ;  /* 0xffffffff66a87810 */ /* 0x000fe20007ffe0ff */
[----:B------:R-:W-:Y:S01]  /*c380*/  IMAD.SHL.U32 R157, R138, 0x8, RZ ;  /* 0x000000088a9d7824 */ /* 0x000fe200078e00ff */
[----:B------:R-:W-:Y:S01]  /*c390*/  LEA R164, P4, R136, c[0x0][0x168], 0x1 ;  /* 0x00005a0088a47a11 */ /* 0x000fe200078808ff */
[----:B------:R-:W-:Y:S01]  /*c3a0*/  IMAD.SHL.U32 R49, R67, 0x40, RZ ;  /* 0x0000004043317824 */ /* 0x000fe200078e00ff */
[----:B-1-3--:R-:W-:Y:S01]  /*c3b0*/  SHF.R.S32.HI R4, RZ, 0x4, R73 ;  /* 0x00000004ff047819 */ /* 0x00afe20000011449 */
[----:B------:R-:W-:Y:S01]  /*c3c0*/  IMAD.SHL.U32 R3, R168, 0x40, RZ ;  /* 0x00000040a8037824 */ /* 0x000fe200078e00ff */
[----:B------:R-:W-:-:S02]  /*c3d0*/  LEA.HI.X R165, R136, c[0x0][0x16c], R50, 0x1, P4 ;  /* 0x00005b0088a57a11 */ /* 0x000fc400020f0c32 */
[----:B------:R-:W-:Y:S01]  /*c3e0*/  LEA.HI R73, R73, R4, RZ, 0x1 ;  /* 0x0000000449497211 */ /* 0x000fe200078f08ff */
[----:B------:R-:W-:Y:S01]  /*c3f0*/  IMAD.IADD R5, R52, 0x1, -R3 ;  /* 0x0000000134057824 */ /* 0x000fe200078e0a03 */
[----:B------:R-:W-:Y:S02]  /*c400*/  LOP3.LUT R49, R49, 0xfffffe00, RZ, 0xc0, !PT ;  /* 0xfffffe0031317812 */ /* 0x000fe400078ec0ff */
[----:B------:R-:W-:Y:S02]  /*c410*/  LOP3.LUT R73, R73, 0xfffffffe, RZ, 0xc0, !PT ;  /* 0xfffffffe49497812 */ /* 0x000fe400078ec0ff */
[-C--:B------:R-:W-:Y:S02]  /*c420*/  ISETP.GE.AND P1, PT, R0, R5.reuse, PT ;  /* 0x000000050000720c */ /* 0x080fe40003f26270 */
[-C--:B------:R-:W-:Y:S02]  /*c430*/  ISETP.GE.AND P0, PT, R24, R5.reuse, PT ;  /* 0x000000051800720c */ /* 0x080fe40003f06270 */
[----:B------:R-:W-:-:S02]  /*c440*/  ISETP.GE.AND P6, PT, R28, R5, PT ;  /* 0x000000051c00720c */ /* 0x000fc40003fc6270 */
[-C--:B------:R-:W-:Y:S02]  /*c450*/  ISETP.GE.AND P4, PT, R0, R5.reuse, PT ;  /* 0x000000050000720c */ /* 0x080fe40003f86270 */
[----:B------:R-:W-:-:S05]  /*c460*/  ISETP.GE.AND P2, PT, R138, R5, PT ;  /* 0x000000058a00720c */ /* 0x000fca0003f46270 */
[CC--:B------:R-:W-:Y:S02]  /*c470*/  @!P1 LEA R6, P5, R71.reuse, R164.reuse, 0x1 ;  /* 0x000000a447069211 */ /* 0x0c0fe400078a08ff */
[----:B------:R-:W-:Y:S02]  /*c480*/  @!P0 IMAD.MOV.U32 R0, RZ, RZ, c[0x0][0x198] ;  /* 0x00006600ff008624 */ /* 0x000fe400078e00ff */
[-C--:B------:R-:W-:Y:S01]  /*c490*/  @!P1 LEA.HI.X R7, R71, R165.reuse, R72, 0x1, P5 ;  /* 0x000000a547079211 */ /* 0x080fe200028f0c48 */
[----:B------:R-:W-:Y:S02]  /*c4a0*/  @!P0 IMAD.MOV.U32 R2, RZ, RZ, c[0x0][0x19c] ;  /* 0x00006700ff028624 */ /* 0x000fe400078e00ff */
[C---:B--2---:R-:W-:Y:S01]  /*c4b0*/  @!P0 LEA R8, P5, R0.reuse, R164, 0x6 ;  /* 0x000000a400088211 */ /* 0x044fe200078a30ff */
[----:B------:R-:W-:Y:S01]  /*c4c0*/  @!P6 IMAD.MOV.U32 R10, RZ, RZ, c[0x0][0x198] ;  /* 0x00006600ff0ae624 */ /* 0x000fe200078e00ff */
[----:B------:R-:W-:Y:S01]  /*c4d0*/  @!PT LDS RZ, [RZ] ;  /* 0x00000000fffff984 */ /* 0x000fe20000000800 */
[----:B------:R-:W-:Y:S01]  /*c4e0*/  @!PT LDS RZ, [RZ] ;  /* 0x00000000fffff984 */ /* 0x000fe20000000800 */
[----:B------:R-:W-:Y:S01]  /*c4f0*/  @!PT LDS RZ, [RZ] ;  /* 0x00000000fffff984 */ /* 0x000fe20000000800 */
[----:B------:R1:W-:Y:S02]  /*c500*/  @!P2 LDGSTS.E.BYPASS.LTC128B.128 [R161+0x4000], [R164.64] ;  /* 0x04000000a4a1afae */ /* 0x0003e4000b901d46 */
[----:B------:R-:W-:Y:S01]  /*c510*/  @!P0 LEA.HI.X R9, R0, R165, R2, 0x6, P5 ;  /* 0x000000a500098211 */ /* 0x000fe200028f3402 */
[----:B------:R-:W-:Y:S01]  /*c520*/  @!P6 IMAD.MOV.U32 R0, RZ, RZ, c[0x0][0x19c] ;  /* 0x00006700ff00e624 */ /* 0x000fe200078e00ff */
[----:B------:R1:W-:Y:S01]  /*c530*/  @!P2 LDGSTS.E.BYPASS.LTC128B.128 [R161+0x6000], [R164.64+0x80] ;  /* 0x06000080a4a1afae */ /* 0x0003e2000b901d46 */
[----:B------:R-:W-:Y:S01]  /*c540*/  @!P6 IMAD.WIDE.U32 R10, R10, 0x60, R164 ;  /* 0x000000600a0ae825 */ /* 0x000fe200078e00a4 */
[----:B------:R-:W-:-:S02]  /*c550*/  ISETP.GE.AND P2, PT, R24, R5, PT ;  /* 0x000000051800720c */ /* 0x000fc40003f46270 */
[----:B------:R2:W-:Y:S01]  /*c560*/  @!P1 LDGSTS.E.BYPASS.LTC128B.128 [R161+0x4800], [R6.64] ;  /* 0x0480000006a19fae */ /* 0x0005e2000b901d46 */
[----:B------:R-:W-:Y:S01]  /*c570*/  @!P6 IMAD R0, R0, 0x60, RZ ;  /* 0x000000600000e824 */ /* 0x000fe200078e02ff */
[-C--:B------:R-:W-:Y:S01]  /*c580*/  ISETP.GE.AND P5, PT, R138, R5.reuse, PT ;  /* 0x000000058a00720c */ /* 0x080fe20003fa6270 */
[----:B------:R-:W-:Y:S01]  /*c590*/  @!P6 IMAD.MOV.U32 R16, RZ, RZ, R10 ;  /* 0x000000ffff10e224 */ /* 0x000fe200078e000a */
[----:B------:R2:W-:Y:S01]  /*c5a0*/  @!P1 LDGSTS.E.BYPASS.LTC128B.128 [R161+0x6800], [R6.64+0x80] ;  /* 0x0680008006a19fae */ /* 0x0005e2000b901d46 */
[----:B------:R-:W-:Y:S01]  /*c5b0*/  @!P6 IMAD.IADD R17, R11, 0x1, R0 ;  /* 0x000000010b11e824 */ /* 0x000fe200078e0200 */
[----:B------:R-:W-:Y:S01]  /*c5c0*/  ISETP.GE.AND P1, PT, R28, R5, PT ;  /* 0x000000051c00720c */ /* 0x000fe20003f26270 */
[----:B------:R-:W-:Y:S01]  /*c5d0*/  IMAD.IADD R2, R4, 0x1, -R73 ;  /* 0x0000000104027824 */ /* 0x000fe200078e0a49 */
[----:B------:R3:W-:Y:S01]  /*c5e0*/  @!P0 LDGSTS.E.BYPASS.LTC128B.128 [R161+0x5000], [R8.64] ;  /* 0x0500000008a18fae */ /* 0x0007e2000b901d46 */
[----:B------:R-:W-:Y:S01]  /*c5f0*/  IMAD.SHL.U32 R4, R65, 0x40, RZ ;  /* 0x0000004041047824 */ /* 0x000fe200078e00ff */
[----:B------:R-:W-:Y:S01]  /*c600*/  SHF.R.S32.HI R11, RZ, 0x1f, R64 ;  /* 0x0000001fff0b7819 */ /* 0x000fe20000011440 */
[----:B------:R-:W-:Y:S01]  /*c610*/  @!P2 IMAD.MOV.U32 R0, RZ, RZ, c[0x0][0x1a0] ;  /* 0x00006800ff00a624 */ /* 0x000fe200078e00ff */
[----:B------:R3:W-:Y:S01]  /*c620*/  @!P0 LDGSTS.E.BYPASS.LTC128B.128 [R161+0x7000], [R8.64+0x80] ;  /* 0x0700008008a18fae */ /* 0x0007e2000b901d46 */
[C---:B------:R-:W-:Y:S01]  /*c630*/  LEA R167, P0, R104.reuse, c[0x0][0x170], 0x1 ;  /* 0x00005c0068a77a11 */ /* 0x040fe200078008ff */
[----:B------:R-:W-:Y:S01]  /*c640*/  @!P2 IMAD.MOV.U32 R13, RZ, RZ, c[0x0][0x1a4] ;  /* 0x00006900ff0da624 */ /* 0x000fe200078e00ff */
[----:B------:R-:W-:Y:S01]  /*c650*/  LEA.HI R48, R11, R64, RZ, 0x5 ;  /* 0x000000400b307211 */ /* 0x000fe200078f28ff */
[----:B------:R5:W-:Y:S01]  /*c660*/  @!P6 LDGSTS.E.BYPASS.LTC128B.128 [R161+0x5800], [R16.64] ;  /* 0x0580000010a1efae */ /* 0x000be2000b901d46 */
[----:B------:R-:W-:Y:S01]  /*c670*/  LEA.HI.X R166, R104, c[0x0][0x174], R101, 0x1, P0 ;  /* 0x00005d0068a67a11 */ /* 0x000fe200000f0c65 */
[----:B------:R-:W-:Y:S01]  /*c680*/  @!P5 IMAD.MOV.U32 R10, RZ, RZ, R167 ;  /* 0x000000ffff0ad224 */ /* 0x000fe200078e00a7 */
[----:B------:R-:W-:Y:S01]  /*c690*/  SHF.R.S32.HI R54, RZ, 0x5, R48 ;  /* 0x00000005ff367819 */ /* 0x000fe20000011430 */
[----:B------:R5:W-:Y:S01]  /*c6a0*/  @!P6 LDGSTS.E.BYPASS.LTC128B.128 [R161+0x7800], [R16.64+0x80] ;  /* 0x0780008010a1efae */ /* 0x000be2000b901d46 */
[----:B------:R-:W-:-:S02]  /*c6b0*/  @!P1 IMAD.MOV.U32 R14, RZ, RZ, c[0x0][0x1a0] ;  /* 0x00006800ff0e9624 */ /* 0x000fc400078e00ff */
[--C-:B------:R-:W-:Y:S01]  /*c6c0*/  @!P5 IMAD.MOV.U32 R11, RZ, RZ, R166.reuse ;  /* 0x000000ffff0bd224 */ /* 0x100fe200078e00a6 */
[----:B------:R-:W0:Y:S01]  /*c6d0*/  LDGDEPBAR ;  /* 0x00000000000079af */ /* 0x000e220000000000 */
[----:B--2---:R-:W-:Y:S01]  /*c6e0*/  LOP3.LUT R6, R4, 0x1c0, RZ, 0xc0, !PT ;  /* 0x000001c004067812 */ /* 0x004fe200078ec0ff */
[----:B------:R-:W-:Y:S01]  /*c6f0*/  @!P1 IMAD.MOV.U32 R7, RZ, RZ, R166 ;  /* 0x000000ffff079224 */ /* 0x000fe200078e00a6 */
[----:B------:R-:W-:Y:S02]  /*c700*/  @!P4 LEA R4, P0, R68, R167, 0x1 ;  /* 0x000000a74404c211 */ /* 0x000fe400078008ff */
[----:B------:R-:W-:Y:S02]  /*c710*/  LOP3.LUT R157, R6, 0x8, R157, 0xf8, !PT ;  /* 0x00000008069d7812 */ /* 0x000fe400078ef89d */
[----:B------:R-:W-:Y:S01]  /*c720*/  SHF.R.U32.HI R6, RZ, 0x3, R6 ;  /* 0x00000003ff067819 */ /* 0x000fe20000011606 */
[----:B---3--:R-:W-:Y:S01]  /*c730*/  @!P1 IMAD.MOV.U32 R8, RZ, RZ, c[0x0][0x1a4] ;  /* 0x00006900ff089624 */ /* 0x008fe200078e00ff */
[----:B------:R-:W-:-:S02]  /*c740*/  @!P4 LEA.HI.X R5, R68, R166, R69, 0x1, P0 ;  /* 0x000000a64405c211 */ /* 0x000fc400000f0c45 */
[----:B------:R-:W-:Y:S01]  /*c750*/  LOP3.LUT R157, R157, R6, RZ, 0x3c, !PT ;  /* 0x000000069d9d7212 */ /* 0x000fe200078e3cff */
[----:B------:R-:W-:Y:S01]  /*c760*/  @!P1 IMAD.MOV.U32 R6, RZ, RZ, R167 ;  /* 0x000000ffff069224 */ /* 0x000fe200078e00a7 */
[----:B------:R-:W-:Y:S01]  /*c770*/  @!P2 LEA R12, P0, R0, R167, 0x6 ;  /* 0x000000a7000ca211 */ /* 0x000fe200078030ff */
[----:B------:R-:W-:Y:S02]  /*c780*/  @!P1 IMAD R8, R8, 0x60, RZ ;  /* 0x0000006008089824 */ /* 0x000fe400078e02ff */
[----:B------:R-:W-:Y:S01]  /*c790*/  @!P1 IMAD.WIDE.U32 R14, R14, 0x60, R6 ;  /* 0x000000600e0e9825 */ /* 0x000fe200078e0006 */
[----:B------:R-:W-:-:S04]  /*c7a0*/  DEPBAR.LE SB0, 0x0 ;  /* 0x000080000000791a */ /* 0x000fc80000000000 */
[----:B------:R-:W-:Y:S01]  /*c7b0*/  BAR.SYNC.DEFER_BLOCKING 0x0 ;  /* 0x0000000000007b1d */ /* 0x000fe20000010000 */
[----:B------:R-:W-:Y:S01]  /*c7c0*/  IMAD.SHL.U32 R7, R70, 0x40, RZ ;  /* 0x0000004046077824 */ /* 0x000fe200078e00ff */
[----:B------:R-:W-:Y:S01]  /*c7d0*/  @!P2 LEA.HI.X R13, R0, R166, R13, 0x6, P0 ;  /* 0x000000a6000da211 */ /* 0x000fe200000f340d */
[C---:B------:R-:W-:Y:S02]  /*c7e0*/  IMAD R157, R2.reuse, 0x200, R157 ;  /* 0x00000200029d7824 */ /* 0x040fe400078e029d */
[----:B------:R-:W-:Y:S01]  /*c7f0*/  IMAD.SHL.U32 R2, R2, 0x8, RZ ;  /* 0x0000000802027824 */ /* 0x000fe200078e00ff */
[----:B------:R-:W-:Y:S01]  /*c800*/  LOP3.LUT R7, R7, 0x1c0, RZ, 0xc0, !PT ;  /* 0x000001c007077812 */ /* 0x000fe200078ec0ff */
[----:B------:R-:W-:Y:S02]  /*c810*/  @!P1 IMAD.IADD R9, R15, 0x1, R8 ;  /* 0x000000010f099824 */ /* 0x000fe400078e0208 */
[----:B------:R-:W-:Y:S01]  /*c820*/  @!P1 IMAD.MOV.U32 R8, RZ, RZ, R14 ;  /* 0x000000ffff089224 */ /* 0x000fe200078e000e */
[----:B------:R-:W-:Y:S01]  /*c830*/  LOP3.LUT R2, R7, 0x8, R2, 0xf8, !PT ;  /* 0x0000000807027812 */ /* 0x000fe200078ef802 */
[----:B------:R-:W-:Y:S01]  /*c840*/  IMAD.SHL.U32 R157, R157, 0x2, RZ ;  /* 0x000000029d9d7824 */ /* 0x000fe200078e00ff */
[----:B------:R-:W-:-:S04]  /*c850*/  SHF.R.U32.HI R7, RZ, 0x3, R7 ;  /* 0x00000003ff077819 */ /* 0x000fc80000011607 */
[----:B------:R-:W-:Y:S01]  /*c860*/  LOP3.LUT R2, R2, R7, RZ, 0x3c, !PT ;  /* 0x0000000702027212 */ /* 0x000fe200078e3cff */
[----:B------:R-:W-:Y:S01]  /*c870*/  IMAD R7, R54, 0x400, R49 ;  /* 0x0000040036077824 */ /* 0x000fe200078e0231 */
[C---:B------:R-:W-:Y:S02]  /*c880*/  IADD3 R0, R157.reuse, 0x4000, RZ ;  /* 0x000040009d007810 */ /* 0x040fe40007ffe0ff */
[----:B------:R-:W-:Y:S01]  /*c890*/  IADD3 R155, R157, 0x4020, RZ ;  /* 0x000040209d9b7810 */ /* 0x000fe20007ffe0ff */
[----:B------:R-:W-:Y:S01]  /*c8a0*/  IMAD.IADD R158, R2, 0x1, R7 ;  /* 0x00000001029e7824 */ /* 0x000fe200078e0207 */
[----:B------:R-:W-:Y:S03]  /*c8b0*/  @P5 STS.128 [R161+0x8000], RZ ;  /* 0x008000ffa1005388 */ /* 0x000fe60000000c00 */
[----:B------:R-:W-:Y:S01]  /*c8c0*/  IMAD.SHL.U32 R158, R158, 0x2, RZ ;  /* 0x000000029e9e7824 */ /* 0x000fe200078e00ff */
[----:B------:R-:W-:Y:S03]  /*c8d0*/  @P5 STS.128 [R161+0xa000], RZ ;  /* 0x00a000ffa1005388 */ /* 0x000fe60000000c00 */
[----:B------:R-:W-:-:S02]  /*c8e0*/  IMAD R156, R53, 0x2, R158 ;  /* 0x00000002359c7824 */ /* 0x000fc400078e029e */
[C---:B------:R-:W-:Y:S01]  /*c8f0*/  IMAD R154, R51.reuse, 0x2, R158 ;  /* 0x00000002339a7824 */ /* 0x040fe200078e029e */
[----:B------:R-:W-:Y:S01]  /*c900*/  @!PT LDS RZ, [RZ] ;  /* 0x00000000fffff984 */ /* 0x000fe20000000800 */
[----:B------:R-:W-:Y:S01]  /*c910*/  @!PT LDS RZ, [RZ] ;  /* 0x00000000fffff984 */ /* 0x000fe20000000800 */
[----:B------:R-:W-:Y:S01]  /*c920*/  @!PT LDS RZ, [RZ] ;  /* 0x00000000fffff984 */ /* 0x000fe20000000800 */
[----:B------:R2:W-:Y:S01]  /*c930*/  @!P5 LDGSTS.E.BYPASS.LTC128B.128 [R161+0x8000], [R10.64] ;  /* 0x080000000aa1dfae */ /* 0x0005e2000b901d46 */
[----:B------:R-:W-:-:S03]  /*c940*/  IMAD R153, R51, 0x2, R156 ;  /* 0x0000000233997824 */ /* 0x000fc600078e029c */
        /* <DEDUP_REMOVED lines=22> */
[----:B------:R-:W-:-:S03]  /*cab0*/  R2P PR, R65, 0x6 ;  /* 0x0000000641007804 */ /* 0x000fc60000000000 */
[----:B------:R-:W-:Y:S04]  /*cac0*/  LDSM.16.M88.4 R24, [R158] ;  /* 0x000000009e18783b */ /* 0x000fe80000000200 */
[----:B---3--:R-:W2:Y:S04]  /*cad0*/  LDSM.16.M88.4 R4, [R157+0x4000] ;  /* 0x004000009d04783b */ /* 0x008ea80000000200 */
[----:B------:R-:W3:Y:S02]  /*cae0*/  LDSM.16.M88.4 R40, [R157+0x4800] ;  /* 0x004800009d28783b */ /* 0x000ee40000000200 */
[----:B------:R-:W-:Y:S01]  /*caf0*/  @P1 IADD3 R155, R0, -0x20, RZ ;  /* 0xffffffe0009b1810 */ /* 0x000fe20007ffe0ff */
[----:B------:R-:W-:Y:S01]  /*cb00*/  IMAD.MOV.U32 R0, RZ, RZ, 0x40 ;  /* 0x00000040ff007424 */ /* 0x000fe200078e00ff */
[----:B------:R-:W1:Y:S02]  /*cb10*/  LDSM.16.M88.4 R32, [R157+0x5000] ;  /* 0x005000009d20783b */ /* 0x000e640000000200 */
[----:B------:R-:W-:-:S02]  /*cb20*/  IADD3 R147, R155, 0x800, RZ ;  /* 0x000008009b937810 */ /* 0x000fc40007ffe0ff */
[----:B----4-:R-:W4:Y:S01]  /*cb30*/  LDSM.16.M88.4 R12, [R157+0x5800] ;  /* 0x005800009d0c783b */ /* 0x010f220000000200 */
[----:B------:R-:W-:Y:S02]  /*cb40*/  SEL R0, R0, 0xffffffc0, !P2 ;  /* 0xffffffc000007807 */ /* 0x000fe40005000000 */
[C---:B------:R-:W-:Y:S01]  /*cb50*/  IADD3 R146, R155.reuse, 0x1000, RZ ;  /* 0x000010009b927810 */ /* 0x040fe20007ffe0ff */
[----:B------:R-:W-:Y:S01]  /*cb60*/  LDSM.16.M88.4 R72, [R156] ;  /* 0x000000009c48783b */ /* 0x000fe20000000200 */
[----:B------:R-:W-:Y:S01]  /*cb70*/  IADD3 R145, R155, 0x1800, RZ ;  /* 0x000018009b917810 */ /* 0x000fe20007ffe0ff */
[----:B------:R-:W-:Y:S01]  /*cb80*/  IMAD.IADD R151, R157, 0x1, R0 ;  /* 0x000000019d977824 */ /* 0x000fe200078e0200 */
[C---:B------:R-:W-:Y:S01]  /*cb90*/  IADD3 R143, R155.reuse, 0x2000, RZ ;  /* 0x000020009b8f7810 */ /* 0x040fe20007ffe0ff */
[----:B------:R-:W1:Y:S01]  /*cba0*/  LDSM.16.M88.4 R76, [R155] ;  /* 0x000000009b4c783b */ /* 0x000e620000000200 */
[----:B------:R-:W-:Y:S01]  /*cbb0*/  IMAD.IADD R144, R0, 0x1, R155 ;  /* 0x0000000100907824 */ /* 0x000fe200078e029b */
[----:B------:R-:W-:-:S02]  /*cbc0*/  IADD3 R142, R155, 0x2800, RZ ;  /* 0x000028009b8e7810 */ /* 0x000fc40007ffe0ff */
[----:B------:R-:W1:Y:S01]  /*cbd0*/  LDSM.16.M88.4 R68, [R155+0x800] ;  /* 0x000800009b44783b */ /* 0x000e620000000200 */
[C---:B------:R-:W-:Y:S02]  /*cbe0*/  IADD3 R141, R155.reuse, 0x3000, RZ ;  /* 0x000030009b8d7810 */ /* 0x040fe40007ffe0ff */
[----:B------:R-:W-:Y:S01]  /*cbf0*/  IADD3 R140, R155, 0x3800, RZ ;  /* 0x000038009b8c7810 */ /* 0x000fe20007ffe0ff */
[----:B------:R-:W4:Y:S04]  /*cc00*/  LDSM.16.M88.4 R60, [R155+0x1000] ;  /* 0x001000009b3c783b */ /* 0x000f280000000200 */
[----:B------:R-:W4:Y:S04]  /*cc10*/  LDSM.16.M88.4 R56, [R155+0x1800] ;  /* 0x001800009b38783b */ /* 0x000f280000000200 */
[----:B------:R-:W-:Y:S01]  /*cc20*/  LDSM.16.M88.4 R20, [R154] ;  /* 0x000000009a14783b */ /* 0x000fe20000000200 */
[C---:B--2---:R-:W-:Y:S03]  /*cc30*/  HMMA.16816.F32.BF16 R8, R24.reuse, R4, RZ ;  /* 0x000000041808723c */ /* 0x044fe600000418ff */
[----:B-----5:R-:W2:Y:S04]  /*cc40*/  LDSM.16.M88.4 R16, [R151+0x4000] ;  /* 0x004000009710783b */ /* 0x020ea80000000200 */
[----:B------:R-:W-:Y:S01]  /*cc50*/  LDSM.16.M88.4 R88, [R151+0x5000] ;  /* 0x005000009758783b */ /* 0x000fe20000000200 */
[C---:B------:R-:W-:Y:S03]  /*cc60*/  HMMA.16816.F32.BF16 R4, R24.reuse, R6, RZ ;  /* 0x000000061804723c */ /* 0x040fe600000418ff */
[----:B------:R-:W-:Y:S04]  /*cc70*/  LDSM.16.M88.4 R84, [R151+0x5800] ;  /* 0x005800009754783b */ /* 0x000fe80000000200 */
[----:B------:R-:W-:Y:S01]  /*cc80*/  LDSM.16.M88.4 R80, [R153] ;  /* 0x000000009950783b */ /* 0x000fe20000000200 */
[C---:B---3--:R-:W-:Y:S03]  /*cc90*/  HMMA.16816.F32.BF16 R44, R24.reuse, R40, RZ ;  /* 0x00000028182c723c */ /* 0x048fe600000418ff */
[----:B------:R-:W0:Y:S05]  /*cca0*/  LDGDEPBAR ;  /* 0x00000000000079af */ /* 0x000e2a0000000000 */
[C---:B-1----:R-:W-:Y:S08]  /*ccb0*/  HMMA.16816.F32.BF16 R36, R24.reuse, R32, RZ ;  /* 0x000000201824723c */ /* 0x042ff000000418ff */
[C---:B------:R-:W-:Y:S08]  /*ccc0*/  HMMA.16816.F32.BF16 R40, R24.reuse, R42, RZ ;  /* 0x0000002a1828723c */ /* 0x040ff000000418ff */
[C---:B------:R-:W-:Y:S08]  /*ccd0*/  HMMA.16816.F32.BF16 R32, R24.reuse, R34, RZ ;  /* 0x000000221820723c */ /* 0x040ff000000418ff */
[C---:B----4-:R-:W-:Y:S08]  /*cce0*/  HMMA.16816.F32.BF16 R28, R24.reuse, R12, RZ ;  /* 0x0000000c181c723c */ /* 0x050ff000000418ff */
[----:B------:R-:W-:Y:S01]  /*ccf0*/  HMMA.16816.F32.BF16 R24, R24, R14, RZ ;  /* 0x0000000e1818723c */ /* 0x000fe200000418ff */
[----:B------:R-:W1:Y:S07]  /*cd00*/  LDSM.16.M88.4 R12, [R151+0x4800] ;  /* 0x00480000970c783b */ /* 0x000e6e0000000200 */
[C---:B------:R-:W-:Y:S08]  /*cd10*/  HMMA.16816.F32.BF16 R8, R72.reuse, R76, R8 ;  /* 0x0000004c4808723c */ /* 0x040ff00000041808 */
[C---:B------:R-:W-:Y:S01]  /*cd20*/  HMMA.16816.F32.BF16 R4, R72.reuse, R78, R4 ;  /* 0x0000004e4804723c */ /* 0x040fe20000041804 */
[----:B------:R-:W3:Y:S07]  /*cd30*/  LDSM.16.M88.4 R76, [R144] ;  /* 0x00000000904c783b */ /* 0x000eee0000000200 */
[C---:B------:R-:W-:Y:S08]  /*cd40*/  HMMA.16816.F32.BF16 R44, R72.reuse, R68, R44 ;  /* 0x00000044482c723c */ /* 0x040ff0000004182c */
        /* <DEDUP_REMOVED lines=8> */
[C---:B--2---:R-:W-:Y:S08]  /*cdd0*/  HMMA.16816.F32.BF16 R8, R20.reuse, R16, R8 ;  /* 0x000000101408723c */ /* 0x044ff00000041808 */
[C---:B------:R-:W-:Y:S01]  /*cde0*/  HMMA.16816.F32.BF16 R4, R20.reuse, R18, R4 ;  /* 0x000000121404723c */ /* 0x040fe20000041804 */
[----:B------:R-:W2:Y:S07]  /*cdf0*/  LDSM.16.M88.4 R16, [R144+0x1800] ;  /* 0x001800009010783b */ /* 0x000eae0000000200 */
[C---:B-1----:R-:W-:Y:S01]  /*ce00*/  HMMA.16816.F32.BF16 R72, R20.reuse, R12, R44 ;  /* 0x0000000c1448723c */ /* 0x042fe2000004182c */
[----:B------:R-:W1:Y:S07]  /*ce10*/  LDSM.16.M88.4 R44, [R157+0x6000] ;  /* 0x006000009d2c783b */ /* 0x000e6e0000000200 */
[C---:B------:R-:W-:Y:S01]  /*ce20*/  HMMA.16816.F32.BF16 R40, R20.reuse, R14, R40 ;  /* 0x0000000e1428723c */ /* 0x040fe20000041828 */
[----:B------:R-:W-:Y:S07]  /*ce30*/  LDSM.16.M88.4 R12, [R157+0x7000] ;  /* 0x007000009d0c783b */ /* 0x000fee0000000200 */
[C---:B------:R-:W-:Y:S08]  /*ce40*/  HMMA.16816.F32.BF16 R36, R20.reuse, R88, R36 ;  /* 0x000000581424723c */ /* 0x040ff00000041824 */
[C---:B------:R-:W-:Y:S01]  /*ce50*/  HMMA.16816.F32.BF16 R32, R20.reuse, R90, R32 ;  /* 0x0000005a1420723c */ /* 0x040fe20000041820 */
[----:B------:R-:W-:Y:S07]  /*ce60*/  LDSM.16.M88.4 R88, [R157+0x7800] ;  /* 0x007800009d58783b */ /* 0x000fee0000000200 */
[C---:B------:R-:W-:Y:S08]  /*ce70*/  HMMA.16816.F32.BF16 R28, R20.reuse, R84, R28 ;  /* 0x00000054141c723c */ /* 0x040ff0000004181c */
[----:B------:R-:W-:Y:S01]  /*ce80*/  HMMA.16816.F32.BF16 R24, R20, R86, R24 ;  /* 0x000000561418723c */ /* 0x000fe20000041818 */
[----:B------:R-:W1:Y:S07]  /*ce90*/  LDSM.16.M88.4 R20, [R157+0x6800] ;  /* 0x006800009d14783b */ /* 0x000e6e0000000200 */
[C---:B---3--:R-:W-:Y:S08]  /*cea0*/  HMMA.16816.F32.BF16 R8, R80.reuse, R76, R8 ;  /* 0x0000004c5008723c */ /* 0x048ff00000041808 */
[C---:B------:R-:W-:Y:S01]  /*ceb0*/  HMMA.16816.F32.BF16 R84, R80.reuse, R78, R4 ;  /* 0x0000004e5054723c */ /* 0x040fe20000041804 */
[----:B------:R-:W-:Y:S04]  /*cec0*/  LDSM.16.M88.4 R76, [R156+0x2000] ;  /* 0x002000009c4c783b */ /* 0x000fe80000000200 */
[----:B------:R-:W3:Y:S03]  /*ced0*/  LDSM.16.M88.4 R4, [R155+0x2000] ;  /* 0x002000009b04783b */ /* 0x000ee60000000200 */
[C---:B----4-:R-:W-:Y:S08]  /*cee0*/  HMMA.16816.F32.BF16 R72, R80.reuse, R60, R72 ;  /* 0x0000003c5048723c */ /* 0x050ff00000041848 */
[C---:B------:R-:W-:Y:S01]  /*cef0*/  HMMA.16816.F32.BF16 R40, R80.reuse, R62, R40 ;  /* 0x0000003e5028723c */ /* 0x040fe20000041828 */
[----:B------:R-:W-:Y:S07]  /*cf00*/  LDSM.16.M88.4 R60, [R151+0x7000] ;  /* 0x00700000973c783b */ /* 0x000fee0000000200 */
[C---:B-----5:R-:W-:Y:S08]  /*cf10*/  HMMA.16816.F32.BF16 R36, R80.reuse, R56, R36 ;  /* 0x000000385024723c */ /* 0x060ff00000041824 */
[C---:B------:R-:W-:Y:S01]  /*cf20*/  HMMA.16816.F32.BF16 R32, R80.reuse, R58, R32 ;  /* 0x0000003a5020723c */ /* 0x040fe20000041820 */
[----:B------:R-:W-:Y:S07]  /*cf30*/  LDSM.16.M88.4 R56, [R151+0x6000] ;  /* 0x006000009738783b */ /* 0x000fee0000000200 */
[C---:B--2---:R-:W-:Y:S08]  /*cf40*/  HMMA.16816.F32.BF16 R28, R80.reuse, R16, R28 ;  /* 0x00000010501c723c */ /* 0x044ff0000004181c */
[----:B------:R-:W-:Y:S01]  /*cf50*/  HMMA.16816.F32.BF16 R24, R80, R18, R24 ;  /* 0x000000125018723c */ /* 0x000fe20000041818 */
        /* <DEDUP_REMOVED lines=9> */
[----:B------:R-:W4:Y:S07]  /*cff0*/  LDSM.16.M88.4 R12, [R155+0x3800] ;  /* 0x003800009b0c783b */ /* 0x000f2e0000000200 */
[C---:B---3--:R-:W-:Y:S08]  /*d000*/  HMMA.16816.F32.BF16 R8, R76.reuse, R4, R8 ;  /* 0x000000044c08723c */ /* 0x048ff00000041808 */
[----:B------:R-:W-:Y:S01]  /*d010*/  HMMA.16816.F32.BF16 R84, R76, R6, R84 ;  /* 0x000000064c54723c */ /* 0x000fe20000041854 */
[----:B------:R-:W3:Y:S07]  /*d020*/  LDSM.16.M88.4 R4, [R154+0x2000] ;  /* 0x002000009a04783b */ /* 0x000eee0000000200 */
[C---:B------:R-:W-:Y:S08]  /*d030*/  HMMA.16816.F32.BF16 R28, R68.reuse, R88, R28 ;  /* 0x00000058441c723c */ /* 0x040ff0000004181c */
[----:B------:R-:W-:Y:S08]  /*d040*/  HMMA.16816.F32.BF16 R24, R68, R90, R24 ;  /* 0x0000005a4418723c */ /* 0x000ff00000041818 */
[C---:B--2---:R-:W-:Y:S08]  /*d050*/  HMMA.16816.F32.BF16 R72, R76.reuse, R16, R72 ;  /* 0x000000104c48723c */ /* 0x044ff00000041848 */
[C---:B------:R-:W-:Y:S01]  /*d060*/  HMMA.16816.F32.BF16 R40, R76.reuse, R18, R40 ;  /* 0x000000124c28723c */ /* 0x040fe20000041828 */
[----:B------:R-:W2:Y:S07]  /*d070*/  LDSM.16.M88.4 R16, [R151+0x7800] ;  /* 0x007800009710783b */ /* 0x000eae0000000200 */
[C---:B-1----:R-:W-:Y:S08]  /*d080*/  HMMA.16816.F32.BF16 R36, R76.reuse, R44, R36 ;  /* 0x0000002c4c24723c */ /* 0x042ff00000041824 */
[C---:B------:R-:W-:Y:S01]  /*d090*/  HMMA.16816.F32.BF16 R68, R76.reuse, R46, R32 ;  /* 0x0000002e4c44723c */ /* 0x040fe20000041820 */
[----:B------:R-:W-:Y:S04]  /*d0a0*/  LDSM.16.M88.4 R32, [R153+0x2000] ;  /* 0x002000009920783b */ /* 0x000fe80000000200 */
[----:B------:R-:W1:Y:S03]  /*d0b0*/  LDSM.16.M88.4 R44, [R144+0x2000] ;  /* 0x00200000902c783b */ /* 0x000e660000000200 */
[C---:B----4-:R-:W-:Y:S08]  /*d0c0*/  HMMA.16816.F32.BF16 R28, R76.reuse, R12, R28 ;  /* 0x0000000c4c1c723c */ /* 0x050ff0000004181c */
[----:B------:R-:W-:Y:S01]  /*d0d0*/  HMMA.16816.F32.BF16 R24, R76, R14, R24 ;  /* 0x0000000e4c18723c */ /* 0x000fe20000041818 */
[----:B------:R-:W4:Y:S07]  /*d0e0*/  LDSM.16.M88.4 R12, [R144+0x2800] ;  /* 0x00280000900c783b */ /* 0x000f2e0000000200 */
[C---:B---3--:R-:W-:Y:S07]  /*d0f0*/  HMMA.16816.F32.BF16 R72, R4.reuse, R20, R72 ;  /* 0x000000140448723c */ /* 0x048fee0000041848 */
[----:B------:R-:W-:Y:S01]  /*d100*/  LOP3.LUT R21, R48, 0xffffffe0, RZ, 0xc0, !PT ;  /* 0xffffffe030157812 */ /* 0x000fe200078ec0ff */
[----:B------:R-:W-:Y:S04]  /*d110*/  HMMA.16816.F32.BF16 R8, R4, R56, R8 ;  /* 0x000000380408723c */ /* 0x000fe80000041808 */
[----:B------:R-:W-:-:S04]  /*d120*/  IMAD.IADD R0, R64, 0x1, -R21 ;  /* 0x0000000140007824 */ /* 0x000fc800078e0a15 */
[----:B------:R-:W-:Y:S01]  /*d130*/  HMMA.16816.F32.BF16 R84, R4, R58, R84 ;  /* 0x0000003a0454723c */ /* 0x000fe20000041854 */
[----:B------:R-:W-:-:S04]  /*d140*/  SHF.R.S32.HI R169, RZ, 0x1f, R0 ;  /* 0x0000001fffa97819 */ /* 0x000fc80000011400 */
[----:B------:R-:W-:Y:S01]  /*d150*/  LEA.HI R169, R169, R0, RZ, 0x2 ;  /* 0x00000000a9a97211 */ /* 0x000fe200078f10ff */
[----:B------:R-:W-:Y:S02]  /*d160*/  IMAD R0, R54, 0x10, R66 ;  /* 0x0000001036007824 */ /* 0x000fe400078e0242 */
[----:B------:R-:W-:Y:S01]  /*d170*/  HMMA.16816.F32.BF16 R40, R4, R22, R40 ;  /* 0x000000160428723c */ /* 0x000fe20000041828 */
[----:B------:R-:W3:Y:S01]  /*d180*/  LDSM.16.M88.4 R20, [R144+0x3000] ;  /* 0x003000009014783b */ /* 0x000ee20000000200 */
[----:B------:R-:W-:-:S04]  /*d190*/  SHF.R.S32.HI R169, RZ, 0x2, R169 ;  /* 0x00000002ffa97819 */ /* 0x000fc800000114a9 */
[----:B------:R-:W-:Y:S02]  /*d1a0*/  IADD3 R0, R0, 0x1, R169 ;  /* 0x0000000100007810 */ /* 0x000fe40007ffe0a9 */
[C---:B------:R-:W-:Y:S08]  /*d1b0*/  HMMA.16816.F32.BF16 R36, R4.reuse, R60, R36 ;  /* 0x0000003c0424723c */ /* 0x040ff00000041824 */
[C---:B------:R-:W-:Y:S08]  /*d1c0*/  HMMA.16816.F32.BF16 R68, R4.reuse, R62, R68 ;  /* 0x0000003e0444723c */ /* 0x040ff00000041844 */
[C---:B--2---:R-:W-:Y:S08]  /*d1d0*/  HMMA.16816.F32.BF16 R28, R4.reuse, R16, R28 ;  /* 0x00000010041c723c */ /* 0x044ff0000004181c */
[----:B------:R-:W-:Y:S01]  /*d1e0*/  HMMA.16816.F32.BF16 R24, R4, R18, R24 ;  /* 0x000000120418723c */ /* 0x000fe20000041818 */
[----:B------:R-:W2:Y:S01]  /*d1f0*/  LDSM.16.M88.4 R4, [R144+0x3800] ;  /* 0x003800009004783b */ /* 0x000ea20000000200 */
[----:B------:R-:W-:-:S06]  /*d200*/  DEPBAR.LE SB0, 0x0 ;  /* 0x000080000000791a */ /* 0x000fcc0000000000 */
[C---:B-1----:R-:W-:Y:S07]  /*d210*/  HMMA.16816.F32.BF16 R8, R32.reuse, R44, R8 ;  /* 0x0000002c2008723c */ /* 0x042fee0000041808 */
[----:B------:R-:W-:Y:S01]  /*d220*/  IADD3 R45, R52, R0, -R159 ;  /* 0x00000000342d7210 */ /* 0x000fe20007ffe89f */
[----:B------:R-:W-:Y:S01]  /*d230*/  IMAD.SHL.U32 R0, R64, 0x2, RZ ;  /* 0x0000000240007824 */ /* 0x000fe200078e00ff */
[----:B------:R-:W-:Y:S02]  /*d240*/  HMMA.16816.F32.BF16 R84, R32, R46, R84 ;  /* 0x0000002e2054723c */ /* 0x000fe40000041854 */
[----:B------:R-:W-:-:S02]  /*d250*/  IADD3 R45, R45, c[0x0][0x2e8], RZ ;  /* 0x0000ba002d2d7a10 */ /* 0x000fc40007ffe0ff */
[----:B------:R-:W-:Y:S02]  /*d260*/  LOP3.LUT R0, R0, 0x6, RZ, 0xc0, !PT ;  /* 0x0000000600007812 */ /* 0x000fe400078ec0ff */
[----:B------:R-:W-:Y:S02]  /*d270*/  IADD3 R103, R45, 0x8, RZ ;  /* 0x000000082d677810 */ /* 0x000fe40007ffe0ff */
[----:B----4-:R-:W-:Y:S01]  /*d280*/  HMMA.16816.F32.BF16 R72, R32, R12, R72 ;  /* 0x0000000c2048723c */ /* 0x010fe20000041848 */
[----:B------:R-:W-:Y:S01]  /*d290*/  IMAD.IADD R17, R3, 0x1, R0 ;  /* 0x0000000103117824 */ /* 0x000fe200078e0200 */
[----:B------:R-:W-:Y:S02]  /*d2a0*/  LOP3.LUT R0, R2, R49, RZ, 0xfc, !PT ;  /* 0x0000003102007212 */ /* 0x000fe400078efcff */
[-C--:B------:R-:W-:Y:S02]  /*d2b0*/  IMNMX R2, R45, R52.reuse, PT ;  /* 0x000000342d027217 */ /* 0x080fe40003800200 */
[----:B------:R-:W-:-:S02]  /*d2c0*/  IMNMX R103, R103, R52, PT ;  /* 0x0000003467677217 */ /* 0x000fc40003800200 */
[C---:B------:R-:W-:Y:S01]  /*d2d0*/  HMMA.16816.F32.BF16 R40, R32.reuse, R14, R40 ;  /* 0x0000000e2028723c */ /* 0x040fe20000041828 */
[C---:B------:R-:W-:Y:S02]  /*d2e0*/  IADD3 R16, R17.reuse, 0x1, RZ ;  /* 0x0000000111107810 */ /* 0x040fe40007ffe0ff */
[C---:B------:R-:W-:Y:S02]  /*d2f0*/  IADD3 R12, R17.reuse, 0x9, RZ ;  /* 0x00000009110c7810 */ /* 0x040fe40007ffe0ff */
[----:B------:R-:W-:Y:S02]  /*d300*/  IADD3 R13, R17, 0x8, RZ ;  /* 0x00000008110d7810 */ /* 0x000fe40007ffe0ff */
[-C--:B------:R-:W-:Y:S01]  /*d310*/  ISETP.GE.AND P1, PT, R16, R2.reuse, PT ;  /* 0x000000021000720c */ /* 0x080fe20003f26270 */
[----:B---3--:R-:W-:Y:S01]  /*d320*/  HMMA.16816.F32.BF16 R36, R32, R20, R36 ;  /* 0x000000142024723c */ /* 0x008fe20000041824 */
[C---:B------:R-:W-:Y:S02]  /*d330*/  ISETP.GE.AND P5, PT, R12.reuse, R2, PT ;  /* 0x000000020c00720c */ /* 0x040fe40003fa6270 */
[----:B------:R-:W-:-:S02]  /*d340*/  ISETP.GE.AND P2, PT, R12, R103, PT ;  /* 0x000000670c00720c */ /* 0x000fc40003f46270 */
[----:B------:R-:W-:Y:S02]  /*d350*/  IADD3 R12, R17, 0x10, RZ ;  /* 0x00000010110c7810 */ /* 0x000fe40007ffe0ff */
[CC--:B------:R-:W-:Y:S01]  /*d360*/  ISETP.GE.AND P0, PT, R13.reuse, R2.reuse, PT ;  /* 0x000000020d00720c */ /* 0x0c0fe20003f06270 */
[C---:B------:R-:W-:Y:S01]  /*d370*/  HMMA.16816.F32.BF16 R68, R32.reuse, R22, R68 ;  /* 0x000000162044723c */ /* 0x040fe20000041844 */
[----:B------:R-:W-:Y:S02]  /*d380*/  ISETP.GE.AND P4, PT, R13, R103, PT ;  /* 0x000000670d00720c */ /* 0x000fe40003f86270 */
[----:B------:R-:W-:Y:S02]  /*d390*/  IADD3 R13, R17, 0x11, RZ ;  /* 0x00000011110d7810 */ /* 0x000fe40007ffe0ff */
[----:B------:R-:W-:Y:S02]  /*d3a0*/  FSEL R46, R9, -INF , !P1 ;  /* 0xff800000092e7808 */ /* 0x000fe40004800000 */
[----:B------:R-:W-:Y:S01]  /*d3b0*/  ISETP.GE.AND P1, PT, R12, R2, PT ;  /* 0x000000020c00720c */ /* 0x000fe20003f26270 */
[----:B--2---:R-:W-:Y:S01]  /*d3c0*/  HMMA.16816.F32.BF16 R28, R32, R4, R28 ;  /* 0x00000004201c723c */ /* 0x004fe2000004181c */
[----:B------:R-:W-:-:S02]  /*d3d0*/  IADD3 R9, R17, 0x18, RZ ;  /* 0x0000001811097810 */ /* 0x000fc40007ffe0ff */
[----:B------:R-:W-:Y:S02]  /*d3e0*/  FSEL R84, R84, -INF , !P0 ;  /* 0xff80000054547808 */ /* 0x000fe40004000000 */
[----:B------:R-:W-:Y:S02]  /*d3f0*/  FSEL R86, R86, -INF , !P4 ;  /* 0xff80000056567808 */ /* 0x000fe40006000000 */
[----:B------:R-:W-:Y:S01]  /*d400*/  ISETP.GE.AND P0, PT, R12, R103, PT ;  /* 0x000000670c00720c */ /* 0x000fe20003f06270 */
[----:B------:R-:W-:Y:S01]  /*d410*/  HMMA.16816.F32.BF16 R24, R32, R6, R24 ;  /* 0x000000062018723c */ /* 0x000fe20000041818 */
[----:B------:R-:W-:Y:S02]  /*d420*/  ISETP.GE.AND P4, PT, R13, R2, PT ;  /* 0x000000020d00720c */ /* 0x000fe40003f86270 */
[----:B------:R-:W-:Y:S02]  /*d430*/  FSEL R44, R85, -INF , !P5 ;  /* 0xff800000552c7808 */ /* 0x000fe40006800000 */
[----:B------:R-:W-:-:S02]  /*d440*/  FSEL R48, R87, -INF , !P2 ;  /* 0xff80000057307808 */ /* 0x000fc40005000000 */
[----:B------:R-:W-:Y:S02]  /*d450*/  IADD3 R12, R17, 0x19, RZ ;  /* 0x00000019110c7810 */ /* 0x000fe40007ffe0ff */
[----:B------:R-:W-:Y:S01]  /*d460*/  FSEL R18, R72, -INF , !P1 ;  /* 0xff80000048127808 */ /* 0x000fe20004800000 */
[----:B------:R-:W-:Y:S01]  /*d470*/  BAR.SYNC.DEFER_BLOCKING 0x0 ;  /* 0x0000000000007b1d */ /* 0x000fe20000010000 */
[-C--:B------:R-:W-:Y:S02]  /*d480*/  ISETP.GE.AND P5, PT, R13, R103.reuse, PT ;  /* 0x000000670d00720c */ /* 0x080fe40003fa6270 */
[C---:B------:R-:W-:Y:S02]  /*d490*/  ISETP.GE.AND P2, PT, R9.reuse, R2, PT ;  /* 0x000000020900720c */ /* 0x040fe40003f46270 */
[-C--:B------:R-:W-:Y:S02]  /*d4a0*/  ISETP.GE.AND P1, PT, R9, R103.reuse, PT ;  /* 0x000000670900720c */ /* 0x080fe40003f26270 */
        /* <DEDUP_REMOVED lines=8> */
[C---:B------:R-:W-:Y:S02]  /*d530*/  ISETP.GE.AND P5, PT, R9.reuse, R2, PT ;  /* 0x000000020900720c */ /* 0x040fe40003fa6270 */
[----:B------:R-:W-:Y:S02]  /*d540*/  ISETP.GE.AND P2, PT, R9, R103, PT ;  /* 0x000000670900720c */ /* 0x000fe40003f46270 */
[C---:B------:R-:W-:Y:S02]  /*d550*/  IADD3 R13, R17.reuse, 0x21, RZ ;  /* 0x00000021110d7810 */ /* 0x040fe40007ffe0ff */
[----:B------:R-:W-:Y:S02]  /*d560*/  IADD3 R9, R17, 0x28, RZ ;  /* 0x0000002811097810 */ /* 0x000fe40007ffe0ff */
[----:B------:R-:W-:-:S02]  /*d570*/  FSEL R14, R41, -INF , !P0 ;  /* 0xff800000290e7808 */ /* 0x000fc40004000000 */
[----:B------:R-:W-:Y:S02]  /*d580*/  FSEL R72, R43, -INF , !P4 ;  /* 0xff8000002b487808 */ /* 0x000fe40006000000 */
[----:B------:R-:W-:Y:S02]  /*d590*/  ISETP.GE.AND P0, PT, R13, R103, PT ;  /* 0x000000670d00720c */ /* 0x000fe40003f06270 */
[-C--:B------:R-:W-:Y:S02]  /*d5a0*/  ISETP.GE.AND P4, PT, R9, R2.reuse, PT ;  /* 0x000000020900720c */ /* 0x080fe40003f86270 */
[----:B------:R-:W-:Y:S02]  /*d5b0*/  IADD3 R4, R17, 0x30, RZ ;  /* 0x0000003011047810 */ /* 0x000fe40007ffe0ff */
[----:B------:R-:W-:Y:S02]  /*d5c0*/  FSEL R64, R42, -INF , !P1 ;  /* 0xff8000002a407808 */ /* 0x000fe40004800000 */
[----:B------:R-:W-:-:S02]  /*d5d0*/  ISETP.GE.AND P1, PT, R13, R2, PT ;  /* 0x000000020d00720c */ /* 0x000fc40003f26270 */
[----:B------:R-:W-:Y:S02]  /*d5e0*/  FSEL R130, R39, -INF , !P0 ;  /* 0xff80000027827808 */ /* 0x000fe40004000000 */
[----:B------:R-:W-:Y:S02]  /*d5f0*/  FSEL R114, R68, -INF , !P4 ;  /* 0xff80000044727808 */ /* 0x000fe40006000000 */
[----:B------:R-:W-:Y:S02]  /*d600*/  IADD3 R5, R17, 0x29, RZ ;  /* 0x0000002911057810 */ /* 0x000fe40007ffe0ff */
[C---:B------:R-:W-:Y:S02]  /*d610*/  ISETP.GE.AND P0, PT, R4.reuse, R2, PT ;  /* 0x000000020400720c */ /* 0x040fe40003f06270 */
[----:B------:R-:W-:Y:S02]  /*d620*/  ISETP.GE.AND P4, PT, R4, R103, PT ;  /* 0x000000670400720c */ /* 0x000fe40003f86270 */
[----:B------:R-:W-:-:S02]  /*d630*/  FSEL R122, R38, -INF , !P2 ;  /* 0xff800000267a7808 */ /* 0x000fc40005000000 */
[----:B------:R-:W-:Y:S02]  /*d640*/  FSEL R108, R37, -INF , !P1 ;  /* 0xff800000256c7808 */ /* 0x000fe40004800000 */
[C---:B------:R-:W-:Y:S02]  /*d650*/  ISETP.GE.AND P2, PT, R5.reuse, R2, PT ;  /* 0x000000020500720c */ /* 0x040fe40003f46270 */
[----:B------:R-:W-:Y:S02]  /*d660*/  ISETP.GE.AND P1, PT, R5, R103, PT ;  /* 0x000000670500720c */ /* 0x000fe40003f26270 */
[----:B------:R-:W-:Y:S02]  /*d670*/  FSEL R126, R28, -INF , !P0 ;  /* 0xff8000001c7e7808 */ /* 0x000fe40004000000 */
[----:B------:R-:W-:Y:S02]  /*d680*/  FSEL R116, R30, -INF , !P4 ;  /* 0xff8000001e747808 */ /* 0x000fe40006000000 */
[----:B------:R-:W-:-:S02]  /*d690*/  IADD3 R4, R17, 0x31, RZ ;  /* 0x0000003111047810 */ /* 0x000fc40007ffe0ff */
[C---:B------:R-:W-:Y:S02]  /*d6a0*/  IADD3 R5, R17.reuse, 0x38, RZ ;  /* 0x0000003811057810 */ /* 0x040fe40007ffe0ff */
[C---:B------:R-:W-:Y:S02]  /*d6b0*/  ISETP.GE.AND P0, PT, R17.reuse, R2, PT ;  /* 0x000000021100720c */ /* 0x040fe40003f06270 */
[CC--:B------:R-:W-:Y:S02]  /*d6c0*/  ISETP.GE.AND P4, PT, R17.reuse, R103.reuse, PT ;  /* 0x000000671100720c */ /* 0x0c0fe40003f86270 */
[----:B------:R-:W-:Y:S02]  /*d6d0*/  IADD3 R17, R17, 0x39, RZ ;  /* 0x0000003911117810 */ /* 0x000fe40007ffe0ff */
[----:B------:R-:W-:Y:S02]  /*d6e0*/  FSEL R8, R8, -INF , !P0 ;  /* 0xff80000008087808 */ /* 0x000fe40004000000 */
[----:B------:R-:W-:-:S02]  /*d6f0*/  ISETP.GE.AND P0, PT, R17, R103, PT ;  /* 0x000000671100720c */ /* 0x000fc40003f06270 */
[----:B------:R-:W-:Y:S02]  /*d700*/  FSEL R132, R36, -INF , !P5 ;  /* 0xff80000024847808 */ /* 0x000fe40006800000 */
[----:B------:R-:W-:Y:S02]  /*d710*/  FSEL R110, R27, -INF , !P0 ;  /* 0xff8000001b6e7808 */ /* 0x000fe40004000000 */
[----:B------:R-:W-:Y:S02]  /*d720*/  ISETP.GE.AND P0, PT, R102, 0x2, PT ;  /* 0x000000026600780c */ /* 0x000fe40003f06270 */
[----:B------:R-:W-:Y:S02]  /*d730*/  ISETP.GE.AND P5, PT, R9, R103, PT ;  /* 0x000000670900720c */ /* 0x000fe40003fa6270 */
[----:B------:R-:W-:Y:S02]  /*d740*/  FSEL R134, R69, -INF , !P2 ;  /* 0xff80000045867808 */ /* 0x000fe40005000000 */
[----:B------:R-:W-:-:S02]  /*d750*/  FSEL R124, R70, -INF , !P5 ;  /* 0xff800000467c7808 */ /* 0x000fc40006800000 */
[CC--:B------:R-:W-:Y:S02]  /*d760*/  ISETP.GE.AND P5, PT, R4.reuse, R2.reuse, PT ;  /* 0x000000020400720c */ /* 0x0c0fe40003fa6270 */
[----:B------:R-:W-:Y:S02]  /*d770*/  ISETP.GE.AND P2, PT, R4, R103, PT ;  /* 0x000000670400720c */ /* 0x000fe40003f46270 */
[----:B------:R-:W-:Y:S02]  /*d780*/  FSEL R128, R71, -INF , !P1 ;  /* 0xff80000047807808 */ /* 0x000fe40004800000 */
[----:B------:R-:W-:Y:S02]  /*d790*/  FSEL R4, R11, -INF , !P6 ;  /* 0xff8000000b047808 */ /* 0x000fe40007000000 */
[----:B------:R-:W-:Y:S02]  /*d7a0*/  FSEL R118, R29, -INF , !P5 ;  /* 0xff8000001d767808 */ /* 0x000fe40006800000 */
[----:B------:R-:W-:-:S02]  /*d7b0*/  ISETP.GE.AND P6, PT, R5, R2, PT ;  /* 0x000000020500720c */ /* 0x000fc40003fc6270 */
[----:B------:R-:W-:Y:S02]  /*d7c0*/  ISETP.GE.AND P1, PT, R5, R103, PT ;  /* 0x000000670500720c */ /* 0x000fe40003f26270 */
        /* <DEDUP_REMOVED lines=62> */
[----:B------:R-:W-:Y:S02]  /*dbb0*/  IMAD R6, R7, c[0x0][0x184], R6 ;  /* 0x0000610007067a24 */ /* 0x000fe400078e0206 */
[----:B------:R-:W-:-:S03]  /*dbc0*/  IMAD.MOV.U32 R3, RZ, RZ, R22 ;  /* 0x000000ffff037224 */ /* 0x000fc600078e0016 */
[----:B------:R-:W-:Y:S01]  /*dbd0*/  IADD3 R6, R23, R6, RZ ;  /* 0x0000000617067210 */ /* 0x000fe20007ffe0ff */
[----:B------:R-:W-:Y:S05]  /*dbe0*/  BRA `(.L_x_6877) ;  /* 0x0000003000007947 */ /* 0x000fea0003800000 */
.L_x_6876:
[----:B------:R-:W-:-:S05]  /*dbf0*/  IMAD.MOV.U32 R3, RZ, RZ, c[0x0][0x198] ;  /* 0x00006600ff037624 */ /* 0x000fca00078e00ff */
[----:B------:R-:W-:-:S04]  /*dc00*/  LEA R3, -R3, RZ, 0x6 ;  /* 0x000000ff03037211 */ /* 0x000fc800078e31ff */
[----:B------:R-:W-:Y:S02]  /*dc10*/  SHF.R.S32.HI R6, RZ, 0x1f, R3 ;  /* 0x0000001fff067819 */ /* 0x000fe40000011403 */
.L_x_6877:
[----:B------:R-:W-:Y:S01]  /*dc20*/  ULDC.64 UR4, c[0x0][0x198] ;  /* 0x0000660000047ab9 */ /* 0x000fe20000000a00 */
[C---:B------:R-:W-:Y:S01]  /*dc30*/  LEA R164, P1, R3.reuse, R164, 0x1 ;  /* 0x000000a403a47211 */ /* 0x040fe200078208ff */
[----:B------:R-:W-:Y:S01]  /*dc40*/  USHF.L.U32 UR9, UR4, 0x5, URZ ;  /* 0x0000000504097899 */ /* 0x000fe2000800063f */
[C---:B------:R-:W-:Y:S01]  /*dc50*/  IADD3 R136, P2, R3.reuse, R136, RZ ;  /* 0x0000008803887210 */ /* 0x040fe20007f5e0ff */
[----:B------:R-:W-:Y:S01]  /*dc60*/  UMOV UR8, 0x5 ;  /* 0x0000000500087882 */ /* 0x000fe20000000000 */
[----:B------:R-:W-:Y:S01]  /*dc70*/  LEA.HI.X R165, R3, R165, R6, 0x1, P1 ;  /* 0x000000a503a57211 */ /* 0x000fe200008f0c06 */
[----:B------:R-:W-:Y:S02]  /*dc80*/  USHF.L.U64.HI UR5, UR4, UR8, UR5 ;  /* 0x0000000804057299 */ /* 0x000fe40008010205 */
[----:B------:R-:W-:Y:S01]  /*dc90*/  IADD3 R22, P1, R164, UR9, RZ ;  /* 0x00000009a4167c10 */ /* 0x000fe2000ff3e0ff */
[----:B------:R-:W-:Y:S01]  /*dca0*/  IMAD.X R3, R6, 0x1, R50, P2 ;  /* 0x0000000106037824 */ /* 0x000fe200010e0632 */
[----:B------:R-:W-:Y:S01]  /*dcb0*/  LEA R24, P2, R136, c[0x0][0x168], 0x1 ;  /* 0x00005a0088187a11 */ /* 0x000fe200078408ff */
[----:B------:R-:W-:Y:S01]  /*dcc0*/  @!PT LDS RZ, [RZ] ;  /* 0x00000000fffff984 */ /* 0x000fe20000000800 */
[----:B------:R-:W-:Y:S01]  /*dcd0*/  @!PT LDS RZ, [RZ] ;  /* 0x00000000fffff984 */ /* 0x000fe20000000800 */
[----:B------:R-:W-:Y:S01]  /*dce0*/  @!PT LDS RZ, [RZ] ;  /* 0x00000000fffff984 */ /* 0x000fe20000000800 */
[----:B------:R1:W-:Y:S01]  /*dcf0*/  LDGSTS.E.BYPASS.LTC128B.128 [R161+0x4000], [R164.64] ;  /* 0x04000000a4a17fae */ /* 0x0003e2000b901d46 */
[----:B------:R-:W-:-:S02]  /*dd00*/  IADD3.X R23, R165, UR5, RZ, P1, !PT ;  /* 0x00000005a5177c10 */ /* 0x000fc40008ffe4ff */
[----:B------:R-:W-:Y:S02]  /*dd10*/  IADD3 R6, P1, R22, UR9, RZ ;  /* 0x0000000916067c10 */ /* 0x000fe4000ff3e0ff */
[----:B------:R-:W-:Y:S02]  /*dd20*/  LEA.HI.X R25, R136, c[0x0][0x16c], R3, 0x1, P2 ;  /* 0x00005b0088197a11 */ /* 0x000fe400010f0c03 */
        /* <DEDUP_REMOVED lines=11> */
.L_x_6875:
        /* <DEDUP_REMOVED lines=23> */
[----:B------:R-:W-:Y:S02]  /*df50*/  SHF.L.U32 R152, R0, 0x1, RZ ;  /* 0x0000000100987819 */ /* 0x000fe400000006ff */
[----:B-1----:R-:W-:Y:S02]  /*df60*/  FMNMX.FTZ R6, R118, R5, !PT ;  /* 0x0000000576067209 */ /* 0x002fe40007810000 */
        /* <DEDUP_REMOVED lines=8> */
[----:B------:R-:W-:Y:S02]  /*dff0*/  LEA R150, R53, R152, 0x1 ;  /* 0x0000009835967211 */ /* 0x000fe400078e08ff */
[----:B------:R-:W-:Y:S01]  /*e000*/  FMNMX.FTZ R7, R112, R7, !PT ;  /* 0x0000000770077209 */ /* 0x000fe20007810000 */
[----:B------:R-:W1:Y:S01]  /*e010*/  SHFL.BFLY PT, R5, R22, 0x2, 0x1f ;  /* 0x0c401f0016057f89 */ /* 0x000e6200000e0000 */
[----:B------:R-:W-:-:S02]  /*e020*/  LEA R148, R51, R150, 0x1 ;  /* 0x0000009633947211 */ /* 0x000fc400078e08ff */
[----:B------:R-:W-:Y:S01]  /*e030*/  FMNMX.FTZ R7, R110, R7, !PT ;  /* 0x000000076e077209 */ /* 0x000fe20007810000 */
[----:B------:R-:W-:Y:S04]  /*e040*/  LDSM.16.MT88.4 R52, [R149+0x8000] ;  /* 0x008000009534783b */ /* 0x000fe80000004200 */
[----:B------:R-:W2:Y:S04]  /*e050*/  SHFL.BFLY PT, R6, R7, 0x2, 0x1f ;  /* 0x0c401f0007067f89 */ /* 0x000ea800000e0000 */
[----:B------:R-:W-:Y:S04]  /*e060*/  LDSM.16.MT88.4 R60, [R148+0x8000] ;  /* 0x00800000943c783b */ /* 0x000fe80000004200 */
[----:B------:R-:W-:Y:S01]  /*e070*/  LDSM.16.MT88.4 R92, [R150+0xa000] ;  /* 0x00a00000965c783b */ /* 0x000fe20000004200 */
        /* <DEDUP_REMOVED lines=14> */
[--C-:B------:R-:W-:Y:S02]  /*e160*/  FFMA.FTZ R33, R84, c[0x0][0x23c], -R125.reuse ;  /* 0x00008f0054217a23 */ /* 0x100fe4000001087d */
[----:B------:R-:W-:Y:S01]  /*e170*/  FFMA.FTZ R28, R44, c[0x0][0x23c], -R125 ;  /* 0x00008f002c1c7a23 */ /* 0x000fe2000001087d */
[----:B------:R-:W-:Y:S01]  /*e180*/  MUFU.EX2 R35, R35 ;  /* 0x0000002300237308 */ /* 0x000fe20000000800 */
[--C-:B------:R-:W-:Y:S01]  /*e190*/  FFMA.FTZ R109, R10, c[0x0][0x23c], -R117.reuse ;  /* 0x00008f000a6d7a23 */ /* 0x100fe20000010875 */
[----:B------:R-:W1:Y:S01]  /*e1a0*/  LDSM.16.MT88.4 R44, [R150+0x8000] ;  /* 0x00800000962c783b */ /* 0x000e620000004200 */
[----:B------:R-:W-:-:S02]  /*e1b0*/  FFMA.FTZ R106, R4, c[0x0][0x23c], -R117 ;  /* 0x00008f00046a7a23 */ /* 0x000fc40000010875 */
[--C-:B------:R-:W-:Y:S01]  /*e1c0*/  FFMA.FTZ R107, R86, c[0x0][0x23c], -R117.reuse ;  /* 0x00008f00566b7a23 */ /* 0x100fe20000010875 */
[----:B------:R-:W2:Y:S01]  /*e1d0*/  LDSM.16.MT88.4 R4, [R148+0xa000] ;  /* 0x00a000009404783b */ /* 0x000ea20000004200 */
[----:B------:R-:W-:Y:S01]  /*e1e0*/  FFMA.FTZ R30, R48, c[0x0][0x23c], -R117 ;  /* 0x00008f00301e7a23 */ /* 0x000fe20000010875 */
[----:B------:R-:W3:Y:S01]  /*e1f0*/  MUFU.EX2 R34, R34 ;  /* 0x0000002200227308 */ /* 0x000ee20000000800 */
[----:B------:R-:W-:Y:S01]  /*e200*/  FFMA.FTZ R0, R14, c[0x0][0x23c], -R125 ;  /* 0x00008f000e007a23 */ /* 0x000fe2000001087d */
[----:B------:R-:W-:Y:S01]  /*e210*/  LDSM.16.MT88.4 R8, [R148+0x8800] ;  /* 0x008800009408783b */ /* 0x000fe20000004200 */
[----:B------:R-:W-:Y:S02]  /*e220*/  FFMA.FTZ R25, R12, c[0x0][0x23c], -R117 ;  /* 0x00008f000c197a23 */ /* 0x000fe40000010875 */
[--C-:B------:R-:W-:Y:S01]  /*e230*/  FFMA.FTZ R31, R18, c[0x0][0x23c], -R125.reuse ;  /* 0x00008f00121f7a23 */ /* 0x100fe2000001087d */
[----:B------:R-:W4:Y:S01]  /*e240*/  LDSM.16.MT88.4 R12, [R149+0x8800] ;  /* 0x00880000950c783b */ /* 0x000f220000004200 */
[--C-:B------:R-:W-:Y:S01]  /*e250*/  FFMA.FTZ R26, R16, c[0x0][0x23c], -R125.reuse ;  /* 0x00008f00101a7a23 */ /* 0x100fe2000001087d */
[----:B------:R-:W-:Y:S01]  /*e260*/  MUFU.EX2 R33, R33 ;  /* 0x0000002100217308 */ /* 0x000fe20000000800 */
[----:B------:R-:W-:Y:S01]  /*e270*/  FFMA.FTZ R27, R20, c[0x0][0x23c], -R125 ;  /* 0x00008f00141b7a23 */ /* 0x000fe2000001087d */
[----:B------:R-:W5:Y:S01]  /*e280*/  LDSM.16.MT88.4 R16, [R150+0x8800] ;  /* 0x008800009610783b */ /* 0x000f620000004200 */
[----:B------:R-:W-:-:S02]  /*e290*/  FFMA.FTZ R32, R74, c[0x0][0x23c], -R117 ;  /* 0x00008f004a207a23 */ /* 0x000fc40000010875 */
[--C-:B------:R-:W-:Y:S01]  /*e2a0*/  FFMA.FTZ R29, R64, c[0x0][0x23c], -R117.reuse ;  /* 0x00008f00401d7a23 */ /* 0x100fe20000010875 */
[----:B------:R-:W1:Y:S01]  /*e2b0*/  LDSM.16.MT88.4 R20, [R152+0x8800] ;  /* 0x008800009814783b */ /* 0x000e620000004200 */
[----:B------:R-:W-:Y:S01]  /*e2c0*/  FFMA.FTZ R24, R72, c[0x0][0x23c], -R117 ;  /* 0x00008f0048187a23 */ /* 0x000fe20000010875 */
[----:B------:R-:W2:Y:S01]  /*e2d0*/  MUFU.EX2 R28, R28 ;  /* 0x0000001c001c7308 */ /* 0x000ea20000000800 */
[----:B---3--:R-:W-:Y:S01]  /*e2e0*/  F2FP.BF16.PACK_AB R84, R34, R35 ;  /* 0x000000232254723e */ /* 0x008fe200000010ff */
        /* <DEDUP_REMOVED lines=8> */
[----:B------:R-:W3:Y:S01]  /*e370*/  MUFU.EX2 R106, R106 ;  /* 0x0000006a006a7308 */ /* 0x000ee20000000800 */
[----:B--2---:R-:W-:Y:S01]  /*e380*/  F2FP.BF16.PACK_AB R86, R28, R33 ;  /* 0x000000211c56723e */ /* 0x004fe200000010ff */
        /* <DEDUP_REMOVED lines=8> */
[----:B------:R-:W2:Y:S01]  /*e410*/  MUFU.EX2 R30, R30 ;  /* 0x0000001e001e7308 */ /* 0x000ea20000000800 */
[----:B---3--:R-:W-:Y:S01]  /*e420*/  F2FP.BF16.PACK_AB R85, R106, R109 ;  /* 0x0000006d6a55723e */ /* 0x008fe200000010ff */
[----:B------:R-:W-:-:S02]  /*e430*/  FFMA.FTZ R112, R112, c[0x0][0x23c], -R117 ;  /* 0x00008f0070707a23 */ /* 0x000fc40000010875 */
[----:B------:R-:W-:Y:S02]  /*e440*/  FFMA.FTZ R173, R110, c[0x0][0x23c], -R117 ;  /* 0x00008f006ead7a23 */ /* 0x000fe40000010875 */
[----:B------:R-:W-:Y:S02]  /*e450*/  FADD.FTZ R34, R35, R34 ;  /* 0x0000002223227221 */ /* 0x000fe40000010000 */
[----:B------:R-:W-:Y:S01]  /*e460*/  MUFU.EX2 R31, R31 ;  /* 0x0000001f001f7308 */ /* 0x000fe20000000800 */
[----:B------:R-:W-:Y:S02]  /*e470*/  FADD.FTZ R106, R109, R106 ;  /* 0x0000006a6d6a7221 */ /* 0x000fe40000010000 */
[----:B------:R-:W-:-:S04]  /*e480*/  FADD.FTZ R33, R33, R34 ;  /* 0x0000002221217221 */ /* 0x000fc80000010000 */
[----:B------:R-:W-:Y:S01]  /*e490*/  FADD.FTZ R28, R28, R33 ;  /* 0x000000211c1c7221 */ /* 0x000fe20000010000 */
[----:B--2---:R-:W-:Y:S01]  /*e4a0*/  F2FP.BF16.PACK_AB R87, R30, R107 ;  /* 0x0000006b1e57723e */ /* 0x004fe200000010ff */
[----:B------:R-:W2:Y:S01]  /*e4b0*/  MUFU.EX2 R26, R26 ;  /* 0x0000001a001a7308 */ /* 0x000ea20000000800 */
        /* <DEDUP_REMOVED lines=12> */
[C---:B-1----:R-:W-:Y:S02]  /*e580*/  HMMA.16816.F32.BF16 R40, R84.reuse, R44, RZ ;  /* 0x0000002c5428723c */ /* 0x042fe400000418ff */
        /* <DEDUP_REMOVED lines=42> */
[----:B------:R-:W4:Y:S01]  /*e830*/  LDSM.16.MT88.4 R8, [R149+0xa800] ;  /* 0x00a800009508783b */ /* 0x000f220000004200 */
[----:B------:R-:W-:Y:S06]  /*e840*/  MUFU.EX2 R112, R112 ;  /* 0x0000007000707308 */ /* 0x000fec0000000800 */
[C---:B-----5:R-:W-:Y:S02]  /*e850*/  HMMA.16816.F32.BF16 R40, R4.reuse, R16, R40 ;  /* 0x000000100428723c */ /* 0x060fe40000041828 */
[----:B------:R-:W5:Y:S06]  /*e860*/  MUFU.EX2 R173, R173 ;  /* 0x000000ad00ad7308 */ /* 0x000f6c0000000800 */
[C---:B------:R-:W-:Y:S01]  /*e870*/  HMMA.16816.F32.BF16 R44, R4.reuse, R18, R44 ;  /* 0x00000012042c723c */ /* 0x040fe2000004182c */
[----:B------:R-:W2:Y:S07]  /*e880*/  LDSM.16.MT88.4 R16, [R152+0xa800] ;  /* 0x00a800009810783b */ /* 0x000eae0000004200 */
[C---:B------:R-:W-:Y:S08]  /*e890*/  HMMA.16816.F32.BF16 R96, R4.reuse, R20, R96 ;  /* 0x000000140460723c */ /* 0x040ff00000041860 */
[C---:B-1----:R-:W-:Y:S08]  /*e8a0*/  HMMA.16816.F32.BF16 R72, R4.reuse, R12, R72 ;  /* 0x0000000c0448723c */ /* 0x042ff00000041848 */
[C---:B------:R-:W-:Y:S01]  /*e8b0*/  HMMA.16816.F32.BF16 R92, R4.reuse, R14, R92 ;  /* 0x0000000e045c723c */ /* 0x040fe2000004185c */
[----:B------:R-:W1:Y:S07]  /*e8c0*/  LDSM.16.MT88.4 R12, [R148+0xa800] ;  /* 0x00a80000940c783b */ /* 0x000e6e0000004200 */
[C---:B----4-:R-:W-:Y:S08]  /*e8d0*/  HMMA.16816.F32.BF16 R76, R4.reuse, R8, R76 ;  /* 0x00000008044c723c */ /* 0x050ff0000004184c */
[C---:B------:R-:W-:Y:S01]  /*e8e0*/  HMMA.16816.F32.BF16 R80, R4.reuse, R10, R80 ;  /* 0x0000000a0450723c */ /* 0x040fe20000041850 */
[----:B------:R-:W4:Y:S07]  /*e8f0*/  LDSM.16.MT88.4 R8, [R152+0x9000] ;  /* 0x009000009808783b */ /* 0x000f2e0000004200 */
        /* <DEDUP_REMOVED lines=29> */
[C---:B------:R-:W-:Y:S08]  /*ead0*/  HMMA.16816.F32.BF16 R48, R4.reuse, R20, R48 ;  /* 0x000000140430723c */ /* 0x040ff00000041830 */
        /* <DEDUP_REMOVED lines=30> */
[C---:B----4-:R-:W-:Y:S08]  /*ecc0*/  HMMA.16816.F32.BF16 R40, R4.reuse, R8, R40 ;  /* 0x000000080428723c */ /* 0x050ff00000041828 */
[C---:B------:R-:W-:Y:S01]  /*ecd0*/  HMMA.16816.F32.BF16 R44, R4.reuse, R10, R44 ;  /* 0x0000000a042c723c */ /* 0x040fe2000004182c */
[----:B------:R-:W1:Y:S07]  /*ece0*/  LDSM.16.MT88.4 R8, [R152+0xb800] ;  /* 0x00b800009808783b */ /* 0x000e6e0000004200 */
        /* <DEDUP_REMOVED lines=77> */
.L_x_6879:
[----:B------:R-:W-:-:S05]  /*f1c0*/  IMAD.MOV.U32 R0, RZ, RZ, c[0x0][0x1a0] ;  /* 0x00006800ff007624 */ /* 0x000fca00078e00ff */
[----:B------:R-:W-:-:S04]  /*f1d0*/  LEA R0, -R0, RZ, 0x6 ;  /* 0x000000ff00007211 */ /* 0x000fc800078e31ff */
[----:B------:R-:W-:Y:S02]  /*f1e0*/  SHF.R.S32.HI R5, RZ, 0x1f, R0 ;  /* 0x0000001fff057819 */ /* 0x000fe40000011400 */
.L_x_6880:
[----:B------:R-:W-:Y:S01]  /*f1f0*/  ULDC.64 UR4, c[0x0][0x1a0] ;  /* 0x0000680000047ab9 */ /* 0x000fe20000000a00 */
[C---:B------:R-:W-:Y:S01]  /*f200*/  LEA R167, P0, R0.reuse, R167, 0x1 ;  /* 0x000000a700a77211 */ /* 0x040fe200078008ff */
[----:B------:R-:W-:Y:S01]  /*f210*/  USHF.L.U32 UR9, UR4, 0x5, URZ ;  /* 0x0000000504097899 */ /* 0x000fe2000800063f */
[C---:B------:R-:W-:Y:S01]  /*f220*/  IADD3 R104, P1, R0.reuse, R104, RZ ;  /* 0x0000006800687210 */ /* 0x040fe20007f3e0ff */
[----:B------:R-:W-:Y:S01]  /*f230*/  UMOV UR8, 0x5 ;  /* 0x0000000500087882 */ /* 0x000fe20000000000 */
[----:B------:R-:W-:Y:S01]  /*f240*/  LEA.HI.X R166, R0, R166, R5, 0x1, P0 ;  /* 0x000000a600a67211 */ /* 0x000fe200000f0c05 */
[----:B------:R-:W-:Y:S01]  /*f250*/  USHF.L.U64.HI UR5, UR4, UR8, UR5 ;  /* 0x0000000804057299 */ /* 0x000fe20008010205 */
[----:B------:R-:W-:Y:S01]  /*f260*/  IMAD.MOV.U32 R6, RZ, RZ, R167 ;  /* 0x000000ffff067224 */ /* 0x000fe200078e00a7 */
[----:B------:R-:W-:Y:S01]  /*f270*/  IADD3 R8, P0, R167, UR9, RZ ;  /* 0x00000009a7087c10 */ /* 0x000fe2000ff1e0ff */
[----:B------:R-:W-:Y:S01]  /*f280*/  IMAD.X R5, R5, 0x1, R101, P1 ;  /* 0x0000000105057824 */ /* 0x000fe200008e0665 */
[----:B------:R-:W-:Y:S01]  /*f290*/  LEA R4, P1, R104, c[0x0][0x170], 0x1 ;  /* 0x00005c0068047a11 */ /* 0x000fe200078208ff */
[----:B------:R-:W-:Y:S01]  /*f2a0*/  IMAD.MOV.U32 R7, RZ, RZ, R166 ;  /* 0x000000ffff077224 */ /* 0x000fe200078e00a6 */
[----:B------:R-:W-:Y:S01]  /*f2b0*/  IADD3.X R9, R166, UR5, RZ, P0, !PT ;  /* 0x00000005a6097c10 */ /* 0x000fe200087fe4ff */
[----:B------:R-:W1:Y:S01]  /*f2c0*/  S2R R0, SR_TID.X ;  /* 0x0000000000007919 */ /* 0x000e620000002100 */
[----:B------:R-:W-:-:S02]  /*f2d0*/  IADD3 R10, P0, R8, UR9, RZ ;  /* 0x00000009080a7c10 */ /* 0x000fc4000ff1e0ff */
[----:B------:R-:W-:Y:S01]  /*f2e0*/  LEA.HI.X R5, R104, c[0x0][0x174], R5, 0x1, P1 ;  /* 0x00005d0068057a11 */ /* 0x000fe200008f0c05 */
        /* <DEDUP_REMOVED lines=9> */
[----:B------:R-:W-:-:S03]  /*f380*/  ISETP.GE.AND P0, PT, R102, 0x3, PT ;  /* 0x000000036600780c */ /* 0x000fc60003f06270 */
[----:B------:R3:W-:Y:S04]  /*f390*/  LDGSTS.E.BYPASS.LTC128B.128 [R161+0xa800], [R8.64+0x80] ;  /* 0x0a80008008a17fae */ /* 0x0007e8000b901d46 */
[----:B------:R3:W-:Y:S04]  /*f3a0*/  LDGSTS.E.BYPASS.LTC128B.128 [R161+0x9000], [R10.64] ;  /* 0x090000000aa17fae */ /* 0x0007e8000b901d46 */
[----:B------:R3:W-:Y:S01]  /*f3b0*/  LDGSTS.E.BYPASS.LTC128B.128 [R161+0xb000], [R10.64+0x80] ;  /* 0x0b0000800aa17fae */ /* 0x0007e2000b901d46 */
[----:B-1----:R-:W-:-:S03]  /*f3c0*/  IMAD.SHL.U32 R0, R0, 0x2, RZ ;  /* 0x0000000200007824 */ /* 0x002fc600078e00ff */
[----:B------:R1:W-:Y:S02]  /*f3d0*/  LDGSTS.E.BYPASS.LTC128B.128 [R161+0x9800], [R16.64] ;  /* 0x0980000010a17fae */ /* 0x0003e4000b901d46 */
[----:B------:R-:W-:Y:S02]  /*f3e0*/  LOP3.LUT R101, R0, 0x6, RZ, 0xc0, !PT ;  /* 0x0000000600657812 */ /* 0x000fe400078ec0ff */
[----:B------:R1:W-:Y:S03]  /*f3f0*/  LDGSTS.E.BYPASS.LTC128B.128 [R161+0xb800], [R16.64+0x80] ;  /* 0x0b80008010a17fae */ /* 0x0003e6000b901d46 */
[----:B------:R-:W-:Y:S01]  /*f400*/  IMAD R101, R168, 0x40, R101 ;  /* 0x00000040a8657824 */ /* 0x000fe200078e0265 */
[----:B------:R-:W-:Y:S04]  /*f410*/  LDSM.16.M88.4 R112, [R158] ;  /* 0x000000009e70783b */ /* 0x000fe80000000200 */
[----:B------:R-:W4:Y:S01]  /*f420*/  LDSM.16.M88.4 R20, [R157+0x4000] ;  /* 0x004000009d14783b */ /* 0x000f220000000200 */
[----:B------:R-:W-:-:S02]  /*f430*/  IADD3 R0, R101, 0x1, RZ ;  /* 0x0000000165007810 */ /* 0x000fc40007ffe0ff */
[CC--:B------:R-:W-:Y:S01]  /*f440*/  ISETP.GE.AND P1, PT, R101.reuse, R2.reuse, PT ;  /* 0x000000026500720c */ /* 0x0c0fe20003f26270 */
[----:B------:R-:W1:Y:S01]  /*f450*/  LDSM.16.M88.4 R12, [R157+0x4800] ;  /* 0x004800009d0c783b */ /* 0x000e620000000200 */
[CC--:B------:R-:W-:Y:S02]  /*f460*/  ISETP.GE.AND P4, PT, R0.reuse, R2.reuse, PT ;  /* 0x000000020000720c */ /* 0x0c0fe40003f86270 */
[-C--:B------:R-:W-:Y:S01]  /*f470*/  ISETP.GE.AND P6, PT, R0, R103.reuse, PT ;  /* 0x000000670000720c */ /* 0x080fe20003fc6270 */
[----:B--2---:R-:W3:Y:S01]  /*f480*/  LDSM.16.M88.4 R4, [R157+0x5000] ;  /* 0x005000009d04783b */ /* 0x004ee20000000200 */
[C---:B------:R-:W-:Y:S02]  /*f490*/  IADD3 R0, R101.reuse, 0x8, RZ ;  /* 0x0000000865007810 */ /* 0x040fe40007ffe0ff */
[----:B------:R-:W-:Y:S01]  /*f4a0*/  ISETP.GE.AND P2, PT, R101, R103, PT ;  /* 0x000000676500720c */ /* 0x000fe20003f46270 */
[----:B------:R-:W2:Y:S01]  /*f4b0*/  LDSM.16.M88.4 R104, [R157+0x5800] ;  /* 0x005800009d68783b */ /* 0x000ea20000000200 */
[----:B------:R-:W-:-:S02]  /*f4c0*/  ISETP.GE.AND P5, PT, R0, R2, PT ;  /* 0x000000020000720c */ /* 0x000fc40003fa6270 */
[----:B------:R-:W-:Y:S01]  /*f4d0*/  IADD3 R102, R101, 0x9, RZ ;  /* 0x0000000965667810 */ /* 0x000fe20007ffe0ff */
[----:B------:R-:W-:Y:S04]  /*f4e0*/  LDSM.16.M88.4 R108, [R156] ;  /* 0x000000009c6c783b */ /* 0x000fe80000000200 */
[----:B------:R-:W5:Y:S04]  /*f4f0*/  LDSM.16.M88.4 R32, [R155] ;  /* 0x000000009b20783b */ /* 0x000f680000000200 */
[----:B------:R-:W2:Y:S04]  /*f500*/  LDSM.16.M88.4 R28, [R147] ;  /* 0x00000000931c783b */ /* 0x000ea80000000200 */
[----:B------:R-:W2:Y:S04]  /*f510*/  LDSM.16.M88.4 R120, [R145] ;  /* 0x000000009178783b */ /* 0x000ea80000000200 */
[----:B------:R-:W2:Y:S04]  /*f520*/  LDSM.16.M88.4 R128, [R146] ;  /* 0x000000009280783b */ /* 0x000ea80000000200 */
[----:B------:R-:W-:Y:S01]  /*f530*/  LDSM.16.M88.4 R124, [R151+0x5000] ;  /* 0x00500000977c783b */ /* 0x000fe20000000200 */
[C---:B----4-:R-:W-:Y:S03]  /*f540*/  HMMA.16816.F32.BF16 R24, R112.reuse, R20, RZ ;  /* 0x000000147018723c */ /* 0x050fe600000418ff */
[----:B------:R-:W0:Y:S05]  /*f550*/  LDGDEPBAR ;  /* 0x00000000000079af */ /* 0x000e2a0000000000 */
[C---:B-1----:R-:W-:Y:S08]  /*f560*/  HMMA.16816.F32.BF16 R16, R112.reuse, R12, RZ ;  /* 0x0000000c7010723c */ /* 0x042ff000000418ff */
[C---:B------:R-:W-:Y:S08]  /*f570*/  HMMA.16816.F32.BF16 R20, R112.reuse, R22, RZ ;  /* 0x000000167014723c */ /* 0x040ff000000418ff */
[C---:B------:R-:W-:Y:S08]  /*f580*/  HMMA.16816.F32.BF16 R12, R112.reuse, R14, RZ ;  /* 0x0000000e700c723c */ /* 0x040ff000000418ff */
[C---:B---3--:R-:W-:Y:S08]  /*f590*/  HMMA.16816.F32.BF16 R8, R112.reuse, R4, RZ ;  /* 0x000000047008723c */ /* 0x048ff000000418ff */
[C---:B------:R-:W-:Y:S08]  /*f5a0*/  HMMA.16816.F32.BF16 R4, R112.reuse, R6, RZ ;  /* 0x000000067004723c */ /* 0x040ff000000418ff */
[C---:B--2---:R-:W-:Y:S08]  /*f5b0*/  HMMA.16816.F32.BF16 R116, R112.reuse, R104, RZ ;  /* 0x000000687074723c */ /* 0x044ff000000418ff */
[----:B------:R-:W-:Y:S01]  /*f5c0*/  HMMA.16816.F32.BF16 R112, R112, R106, RZ ;  /* 0x0000006a7070723c */ /* 0x000fe200000418ff */
[----:B------:R-:W-:Y:S07]  /*f5d0*/  LDSM.16.M88.4 R104, [R154] ;  /* 0x000000009a68783b */ /* 0x000fee0000000200 */
[C---:B-----5:R-:W-:Y:S08]  /*f5e0*/  HMMA.16816.F32.BF16 R24, R108.reuse, R32, R24 ;  /* 0x000000206c18723c */ /* 0x060ff00000041818 */
[C---:B------:R-:W-:Y:S01]  /*f5f0*/  HMMA.16816.F32.BF16 R20, R108.reuse, R34, R20 ;  /* 0x000000226c14723c */ /* 0x040fe20000041814 */
        /* <DEDUP_REMOVED lines=8> */
[----:B------:R-:W-:Y:S01]  /*f680*/  HMMA.16816.F32.BF16 R4, R108, R130, R4 ;  /* 0x000000826c04723c */ /* 0x000fe20000041804 */
[----:B------:R-:W-:Y:S04]  /*f690*/  LDSM.16.M88.4 R108, [R153] ;  /* 0x00000000996c783b */ /* 0x000fe80000000200 */
        /* <DEDUP_REMOVED lines=13> */
[----:B------:R-:W4:Y:S03]  /*f770*/  LDSM.16.M88.4 R104, [R157+0x6000] ;  /* 0x006000009d68783b */ /* 0x000f260000000200 */
[C---:B-1----:R-:W-:Y:S08]  /*f780*/  HMMA.16816.F32.BF16 R24, R108.reuse, R32, R24 ;  /* 0x000000206c18723c */ /* 0x042ff00000041818 */
[C---:B------:R-:W-:Y:S01]  /*f790*/  HMMA.16816.F32.BF16 R20, R108.reuse, R34, R20 ;  /* 0x000000226c14723c */ /* 0x040fe20000041814 */
[----:B------:R-:W1:Y:S07]  /*f7a0*/  LDSM.16.M88.4 R32, [R157+0x6800] ;  /* 0x006800009d20783b */ /* 0x000e6e0000000200 */
[C---:B--2---:R-:W-:Y:S08]  /*f7b0*/  HMMA.16816.F32.BF16 R16, R108.reuse, R28, R16 ;  /* 0x0000001c6c10723c */ /* 0x044ff00000041810 */
[C---:B------:R-:W-:Y:S01]  /*f7c0*/  HMMA.16816.F32.BF16 R12, R108.reuse, R30, R12 ;  /* 0x0000001e6c0c723c */ /* 0x040fe2000004180c */
[----:B------:R-:W2:Y:S07]  /*f7d0*/  LDSM.16.M88.4 R28, [R157+0x7000] ;  /* 0x007000009d1c783b */ /* 0x000eae0000000200 */
[C---:B------:R-:W-:Y:S08]  /*f7e0*/  HMMA.16816.F32.BF16 R8, R108.reuse, R128, R8 ;  /* 0x000000806c08723c */ /* 0x040ff00000041808 */
[C---:B------:R-:W-:Y:S08]  /*f7f0*/  HMMA.16816.F32.BF16 R4, R108.reuse, R130, R4 ;  /* 0x000000826c04723c */ /* 0x040ff00000041804 */
[C---:B---3--:R-:W-:Y:S08]  /*f800*/  HMMA.16816.F32.BF16 R116, R108.reuse, R120, R116 ;  /* 0x000000786c74723c */ /* 0x048ff00000041874 */
[----:B------:R-:W-:Y:S01]  /*f810*/  HMMA.16816.F32.BF16 R112, R108, R122, R112 ;  /* 0x0000007a6c70723c */ /* 0x000fe20000041870 */
[----:B------:R-:W3:Y:S04]  /*f820*/  LDSM.16.M88.4 R120, [R157+0x7800] ;  /* 0x007800009d78783b */ /* 0x000ee80000000200 */
[----:B------:R-:W-:Y:S03]  /*f830*/  LDSM.16.M88.4 R108, [R156+0x2000] ;  /* 0x002000009c6c783b */ /* 0x000fe60000000200 */
[C---:B----4-:R-:W-:Y:S08]  /*f840*/  HMMA.16816.F32.BF16 R24, R124.reuse, R104, R24 ;  /* 0x000000687c18723c */ /* 0x050ff00000041818 */
[C---:B------:R-:W-:Y:S01]  /*f850*/  HMMA.16816.F32.BF16 R20, R124.reuse, R106, R20 ;  /* 0x0000006a7c14723c */ /* 0x040fe20000041814 */
[----:B------:R-:W4:Y:S07]  /*f860*/  LDSM.16.M88.4 R104, [R143] ;  /* 0x000000008f68783b */ /* 0x000f2e0000000200 */
[C---:B-1----:R-:W-:Y:S08]  /*f870*/  HMMA.16816.F32.BF16 R16, R124.reuse, R32, R16 ;  /* 0x000000207c10723c */ /* 0x042ff00000041810 */
[C---:B------:R-:W-:Y:S01]  /*f880*/  HMMA.16816.F32.BF16 R12, R124.reuse, R34, R12 ;  /* 0x000000227c0c723c */ /* 0x040fe2000004180c */
[----:B------:R-:W1:Y:S07]  /*f890*/  LDSM.16.M88.4 R32, [R142] ;  /* 0x000000008e20783b */ /* 0x000e6e0000000200 */
[C---:B--2---:R-:W-:Y:S08]  /*f8a0*/  HMMA.16816.F32.BF16 R8, R124.reuse, R28, R8 ;  /* 0x0000001c7c08723c */ /* 0x044ff00000041808 */
[C---:B------:R-:W-:Y:S01]  /*f8b0*/  HMMA.16816.F32.BF16 R4, R124.reuse, R30, R4 ;  /* 0x0000001e7c04723c */ /* 0x040fe20000041804 */
[----:B------:R-:W2:Y:S07]  /*f8c0*/  LDSM.16.M88.4 R28, [R141] ;  /* 0x000000008d1c783b */ /* 0x000eae0000000200 */
[C---:B---3--:R-:W-:Y:S08]  /*f8d0*/  HMMA.16816.F32.BF16 R116, R124.reuse, R120, R116 ;  /* 0x000000787c74723c */ /* 0x048ff00000041874 */
[----:B------:R-:W-:Y:S01]  /*f8e0*/  HMMA.16816.F32.BF16 R112, R124, R122, R112 ;  /* 0x0000007a7c70723c */ /* 0x000fe20000041870 */
[----:B------:R-:W3:Y:S07]  /*f8f0*/  LDSM.16.M88.4 R120, [R140] ;  /* 0x000000008c78783b */ /* 0x000eee0000000200 */
        /* <DEDUP_REMOVED lines=29> */
[C---:B--2---:R-:W-:Y:S08]  /*fad0*/  HMMA.16816.F32.BF16 R16, R32.reuse, R108, R16 ;  /* 0x0000006c2010723c */ /* 0x044ff00000041810 */
[----:B------:R-:W-:Y:S01]  /*fae0*/  HMMA.16816.F32.BF16 R12, R32, R110, R12 ;  /* 0x0000006e200c723c */ /* 0x000fe2000004180c */
[----:B------:R-:W-:Y:S02]  /*faf0*/  FSEL R128, R24, -INF , !P1 ;  /* 0xff80000018807808 */ /* 0x000fe40004800000 */
[----:B------:R-:W-:-:S02]  /*fb00*/  ISETP.GE.AND P1, PT, R0, R103, PT ;  /* 0x000000670000720c */ /* 0x000fc40003f26270 */
[----:B------:R-:W-:Y:S02]  /*fb10*/  FSEL R0, R26, -INF , !P2 ;  /* 0xff8000001a007808 */ /* 0x000fe40005000000 */
[----:B------:R-:W-:Y:S01]  /*fb20*/  FSEL R26, R25, -INF , !P4 ;  /* 0xff800000191a7808 */ /* 0x000fe20006000000 */
[C---:B---3--:R-:W-:Y:S01]  /*fb30*/  HMMA.16816.F32.BF16 R8, R32.reuse, R104, R8 ;  /* 0x000000682008723c */ /* 0x048fe20000041808 */
[C---:B------:R-:W-:Y:S02]  /*fb40*/  IADD3 R24, R101.reuse, 0x10, RZ ;  /* 0x0000001065187810 */ /* 0x040fe40007ffe0ff */
[----:B------:R-:W-:Y:S02]  /*fb50*/  IADD3 R25, R101, 0x11, RZ ;  /* 0x0000001165197810 */ /* 0x000fe40007ffe0ff */
[C---:B------:R-:W-:Y:S02]  /*fb60*/  ISETP.GE.AND P2, PT, R102.reuse, R2, PT ;  /* 0x000000026600720c */ /* 0x040fe40003f46270 */
[----:B------:R-:W-:Y:S01]  /*fb70*/  FSEL R111, R27, -INF , !P6 ;  /* 0xff8000001b6f7808 */ /* 0x000fe20007000000 */
[----:B------:R-:W-:Y:S01]  /*fb80*/  HMMA.16816.F32.BF16 R4, R32, R106, R4 ;  /* 0x0000006a2004723c */ /* 0x000fe20000041804 */
[----:B------:R-:W-:Y:S01]  /*fb90*/  BAR.SYNC.DEFER_BLOCKING 0x0 ;  /* 0x0000000000007b1d */ /* 0x000fe20000010000 */
[----:B------:R-:W-:-:S02]  /*fba0*/  ISETP.GE.AND P4, PT, R102, R103, PT ;  /* 0x000000676600720c */ /* 0x000fc40003f86270 */
[-C--:B------:R-:W-:Y:S02]  /*fbb0*/  ISETP.GE.AND P6, PT, R24, R2.reuse, PT ;  /* 0x000000021800720c */ /* 0x080fe40003fc6270 */
[----:B------:R-:W-:Y:S02]  /*fbc0*/  FSEL R130, R20, -INF , !P5 ;  /* 0xff80000014827808 */ /* 0x000fe40006800000 */
[----:B------:R-:W-:Y:S01]  /*fbd0*/  FSEL R131, R22, -INF , !P1 ;  /* 0xff80000016837808 */ /* 0x000fe20004800000 */
[----:B-1----:R-:W-:Y:S01]  /*fbe0*/  HMMA.16816.F32.BF16 R116, R32, R28, R116 ;  /* 0x0000001c2074723c */ /* 0x002fe20000041874 */
[----:B------:R-:W-:Y:S02]  /*fbf0*/  ISETP.GE.AND P1, PT, R25, R2, PT ;  /* 0x000000021900720c */ /* 0x000fe40003f26270 */
[----:B------:R-:W-:Y:S02]  /*fc00*/  IADD3 R20, R101, 0x18, RZ ;  /* 0x0000001865147810 */ /* 0x000fe40007ffe0ff */
[----:B------:R-:W-:-:S02]  /*fc10*/  ISETP.GE.AND P5, PT, R24, R103, PT ;  /* 0x000000671800720c */ /* 0x000fc40003fa6270 */
[----:B------:R-:W-:Y:S01]  /*fc20*/  FSEL R110, R21, -INF , !P2 ;  /* 0xff800000156e7808 */ /* 0x000fe20005000000 */
[----:B------:R-:W-:Y:S01]  /*fc30*/  HMMA.16816.F32.BF16 R112, R32, R30, R112 ;  /* 0x0000001e2070723c */ /* 0x000fe20000041870 */
[----:B------:R-:W-:Y:S02]  /*fc40*/  ISETP.GE.AND P2, PT, R25, R103, PT ;  /* 0x000000671900720c */ /* 0x000fe40003f46270 */
[----:B------:R-:W-:Y:S02]  /*fc50*/  FSEL R133, R23, -INF , !P4 ;  /* 0xff80000017857808 */ /* 0x000fe40006000000 */
[----:B------:R-:W-:Y:S02]  /*fc60*/  IADD3 R21, R101, 0x19, RZ ;  /* 0x0000001965157810 */ /* 0x000fe40007ffe0ff */
[----:B------:R-:W-:Y:S02]  /*fc70*/  FSEL R108, R16, -INF , !P6 ;  /* 0xff800000106c7808 */ /* 0x000fe40007000000 */
[----:B------:R-:W-:-:S02]  /*fc80*/  ISETP.GE.AND P4, PT, R20, R2, PT ;  /* 0x000000021400720c */ /* 0x000fc40003f86270 */
[----:B------:R-:W-:Y:S02]  /*fc90*/  ISETP.GE.AND P6, PT, R20, R103, PT ;  /* 0x000000671400720c */ /* 0x000fe40003fc6270 */
[----:B------:R-:W-:Y:S02]  /*fca0*/  FSEL R104, R17, -INF , !P1 ;  /* 0xff80000011687808 */ /* 0x000fe40004800000 */
[C---:B------:R-:W-:Y:S02]  /*fcb0*/  IADD3 R16, R101.reuse, 0x20, RZ ;  /* 0x0000002065107810 */ /* 0x040fe40007ffe0ff */
[----:B------:R-:W-:Y:S02]  /*fcc0*/  IADD3 R17, R101, 0x21, RZ ;  /* 0x0000002165117810 */ /* 0x000fe40007ffe0ff */
[----:B------:R-:W-:Y:S02]  /*fcd0*/  FSEL R109, R18, -INF , !P5 ;  /* 0xff800000126d7808 */ /* 0x000fe40006800000 */
[----:B------:R-:W-:-:S02]  /*fce0*/  ISETP.GE.AND P5, PT, R21, R2, PT ;  /* 0x000000021500720c */ /* 0x000fc40003fa6270 */
[----:B------:R-:W-:Y:S02]  /*fcf0*/  ISETP.GE.AND P1, PT, R21, R103, PT ;  /* 0x000000671500720c */ /* 0x000fe40003f26270 */
[----:B------:R-:W-:Y:S02]  /*fd00*/  FSEL R23, R19, -INF , !P2 ;  /* 0xff80000013177808 */ /* 0x000fe40005000000 */
[-C--:B------:R-:W-:Y:S02]  /*fd10*/  ISETP.GE.AND P2, PT, R16, R2.reuse, PT ;  /* 0x000000021000720c */ /* 0x080fe40003f46270 */
[----:B------:R-:W-:Y:S02]  /*fd20*/  FSEL R22, R12, -INF , !P4 ;  /* 0xff8000000c167808 */ /* 0x000fe40006000000 */
[----:B------:R-:W-:Y:S02]  /*fd30*/  FSEL R21, R14, -INF , !P6 ;  /* 0xff8000000e157808 */ /* 0x000fe40007000000 */
[----:B------:R-:W-:-:S02]  /*fd40*/  ISETP.GE.AND P6, PT, R17, R2, PT ;  /* 0x000000021100720c */ /* 0x000fc40003fc6270 */
[----:B------:R-:W-:Y:S02]  /*fd50*/  IADD3 R12, R101, 0x28, RZ ;  /* 0x00000028650c7810 */ /* 0x000fe40007ffe0ff */
[----:B------:R-:W-:Y:S02]  /*fd60*/  FSEL R20, R13, -INF , !P5 ;  /* 0xff8000000d147808 */ /* 0x000fe40006800000 */
[----:B------:R-:W-:Y:S02]  /*fd70*/  FSEL R129, R15, -INF , !P1 ;  /* 0xff8000000f817808 */ /* 0x000fe40004800000 */
[----:B------:R-:W-:Y:S02]  /*fd80*/  FSEL R122, R8, -INF , !P2 ;  /* 0xff800000087a7808 */ /* 0x000fe40005000000 */
[-C--:B------:R-:W-:Y:S02]  /*fd90*/  ISETP.GE.AND P4, PT, R16, R103.reuse, PT ;  /* 0x000000671000720c */ /* 0x080fe40003f86270 */
[----:B------:R-:W-:-:S02]  /*fda0*/  ISETP.GE.AND P5, PT, R17, R103, PT ;  /* 0x000000671100720c */ /* 0x000fc40003fa6270 */
[C---:B------:R-:W-:Y:S02]  /*fdb0*/  ISETP.GE.AND P1, PT, R12.reuse, R2, PT ;  /* 0x000000020c00720c */ /* 0x040fe40003f26270 */
[----:B------:R-:W-:Y:S02]  /*fdc0*/  ISETP.GE.AND P2, PT, R12, R103, PT ;  /* 0x000000670c00720c */ /* 0x000fe40003f46270 */
[----:B------:R-:W-:Y:S02]  /*fdd0*/  FSEL R120, R9, -INF , !P6 ;  /* 0xff80000009787808 */ /* 0x000fe40007000000 */
[C---:B------:R-:W-:Y:S02]  /*fde0*/  IADD3 R13, R101.reuse, 0x29, RZ ;  /* 0x00000029650d7810 */ /* 0x040fe40007ffe0ff */
        /* <DEDUP_REMOVED lines=8> */
[CC--:B------:R-:W-:Y:S02]  /*fe70*/  ISETP.GE.AND P5, PT, R8.reuse, R2.reuse, PT ;  /* 0x000000020800720c */ /* 0x0c0fe40003fa6270 */
[----:B------:R-:W-:Y:S02]  /*fe80*/  ISETP.GE.AND P1, PT, R8, R103, PT ;  /* 0x000000670800720c */ /* 0x000fe40003f26270 */
[----:B------:R-:W-:Y:S02]  /*fe90*/  IADD3 R4, R101, 0x38, RZ ;  /* 0x0000003865047810 */ /* 0x000fe40007ffe0ff */
[----:B------:R-:W-:Y:S02]  /*fea0*/  ISETP.GE.AND P2, PT, R9, R2, PT ;  /* 0x000000020900720c */ /* 0x000fe40003f46270 */
[----:B------:R-:W-:Y:S02]  /*feb0*/  IADD3 R101, R101, 0x39, RZ ;  /* 0x0000003965657810 */ /* 0x000fe40007ffe0ff */
[----:B------:R-:W-:-:S02]  /*fec0*/  FSEL R124, R5, -INF , !P4 ;  /* 0xff800000057c7808 */ /* 0x000fc40006000000 */
[----:B------:R-:W-:Y:S02]  /*fed0*/  FSEL R121, R7, -INF , !P6 ;  /* 0xff80000007797808 */ /* 0x000fe40007000000 */
[----:B------:R-:W-:Y:S02]  /*fee0*/  FSEL R116, R116, -INF , !P5 ;  /* 0xff80000074747808 */ /* 0x000fe40006800000 */
[----:B------:R-:W-:Y:S02]  /*fef0*/  FSEL R106, R117, -INF , !P2 ;  /* 0xff800000756a7808 */ /* 0x000fe40005000000 */
[----:B------:R-:W-:Y:S02]  /*ff00*/  FSEL R27, R118, -INF , !P1 ;  /* 0xff800000761b7808 */ /* 0x000fe40004800000 */
[----:B------:R-:W-:Y:S02]  /*ff10*/  ISETP.GE.AND P4, PT, R9, R103, PT ;  /* 0x000000670900720c */ /* 0x000fe40003f86270 */
[----:B------:R-:W-:-:S02]  /*ff20*/  ISETP.GE.AND P6, PT, R4, R2, PT ;  /* 0x000000020400720c */ /* 0x000fc40003fc6270 */
[C---:B------:R-:W-:Y:S02]  /*ff30*/  ISETP.GE.AND P5, PT, R101.reuse, R2, PT ;  /* 0x000000026500720c */ /* 0x040fe40003fa6270 */
        /* <DEDUP_REMOVED lines=67> */
.L_x_6882:
[----:B------:R-:W-:-:S05]  /*10370*/  IMAD.MOV.U32 R6, RZ, RZ, c[0x0][0x198] ;  /* 0x00006600ff067624 */ /* 0x000fca00078e00ff */
[----:B------:R-:W-:-:S04]  /*10380*/  LEA R6, -R6, RZ, 0x6 ;  /* 0x000000ff06067211 */ /* 0x000fc800078e31ff */
[----:B------:R-:W-:Y:S02]  /*10390*/  SHF.R.S32.HI R2, RZ, 0x1f, R6 ;  /* 0x0000001fff027819 */ /* 0x000fe40000011406 */
.L_x_6883:
[----:B------:R-:W-:Y:S01]  /*103a0*/  ULDC.64 UR4, c[0x0][0x198] ;  /* 0x0000660000047ab9 */ /* 0x000fe20000000a00 */
[C---:B------:R-:W-:Y:S01]  /*103b0*/  LEA R164, P0, R6.reuse, R164, 0x1 ;  /* 0x000000a406a47211 */ /* 0x040fe200078008ff */
[----:B------:R-:W-:Y:S02]  /*103c0*/  USHF.L.U32 UR9, UR4, 0x5, URZ ;  /* 0x0000000504097899 */ /* 0x000fe4000800063f */
[----:B------:R-:W-:Y:S01]  /*103d0*/  USHF.L.U64.HI UR5, UR4, UR8, UR5 ;  /* 0x0000000804057299 */ /* 0x000fe20008010205 */
[----:B------:R-:W-:-:S03]  /*103e0*/  LEA.HI.X R165, R6, R165, R2, 0x1, P0 ;  /* 0x000000a506a57211 */ /* 0x000fc600000f0c02 */
        /* <DEDUP_REMOVED lines=18> */
.L_x_6881:
        /* <DEDUP_REMOVED lines=47> */
[C---:B------:R-:W-:Y:S01]  /*10800*/  FSETP.NEU.FTZ.AND P0, PT, R33.reuse, -INF , PT ;  /* 0xff8000002100780b */ /* 0x040fe20003f1d000 */
[----:B------:R-:W-:Y:S02]  /*10810*/  FADD.FTZ R4, R100, -R5 ;  /* 0x8000000564047221 */ /* 0x000fe40000010000 */
[----:B------:R-:W-:Y:S01]  /*10820*/  FFMA.FTZ R31, R26, c[0x0][0x23c], -R105 ;  /* 0x00008f001a1f7a23 */ /* 0x000fe20000010869 */
[C---:B------:R-:W-:Y:S01]  /*10830*/  FSEL R6, R33.reuse, RZ, P0 ;  /* 0x000000ff21067208 */ /* 0x040fe20000000000 */
[----:B------:R-:W-:-:S02]  /*10840*/  FMUL.FTZ R26, R33, c[0x0][0x23c] ;  /* 0x00008f00211a7a20 */ /* 0x000fc40000410000 */
[--C-:B------:R-:W-:Y:S02]  /*10850*/  FFMA.FTZ R32, R128, c[0x0][0x23c], -R105.reuse ;  /* 0x00008f0080207a23 */ /* 0x100fe40000010869 */
[----:B------:R-:W-:Y:S01]  /*10860*/  FADD.FTZ R6, R3, -R6 ;  /* 0x8000000603067221 */ /* 0x000fe20000010000 */
[----:B------:R-:W-:Y:S01]  /*10870*/  FSEL R26, R26, RZ, P0 ;  /* 0x000000ff1a1a7208 */ /* 0x000fe20000000000 */
[--C-:B------:R-:W-:Y:S01]  /*10880*/  FFMA.FTZ R30, R130, c[0x0][0x23c], -R105.reuse ;  /* 0x00008f00821e7a23 */ /* 0x100fe20000010869 */
[----:B------:R-:W-:Y:S01]  /*10890*/  MUFU.EX2 R31, R31 ;  /* 0x0000001f001f7308 */ /* 0x000fe20000000800 */
[----:B------:R-:W-:Y:S02]  /*108a0*/  FFMA.FTZ R29, R110, c[0x0][0x23c], -R105 ;  /* 0x00008f006e1d7a23 */ /* 0x000fe40000010869 */
        /* <DEDUP_REMOVED lines=12> */
[--C-:B------:R-:W-:Y:S01]  /*10970*/  FFMA.FTZ R109, R109, c[0x0][0x23c], -R26.reuse ;  /* 0x00008f006d6d7a23 */ /* 0x100fe2000001081a */
[----:B------:R-:W2:Y:S01]  /*10980*/  MUFU.EX2 R29, R29 ;  /* 0x0000001d001d7308 */ /* 0x000ea20000000800 */
[----:B-1----:R-:W-:Y:S01]  /*10990*/  F2FP.BF16.PACK_AB R4, R31, R32 ;  /* 0x000000201f04723e */ /* 0x002fe200000010ff */
[--C-:B------:R-:W-:Y:S02]  /*109a0*/  FFMA.FTZ R110, R23, c[0x0][0x23c], -R26.reuse ;  /* 0x00008f00176e7a23 */ /* 0x100fe4000001081a */
[--C-:B------:R-:W-:Y:S02]  /*109b0*/  FFMA.FTZ R111, R21, c[0x0][0x23c], -R26.reuse ;  /* 0x00008f00156f7a23 */ /* 0x100fe4000001081a */
[----:B------:R-:W-:Y:S01]  /*109c0*/  FFMA.FTZ R114, R129, c[0x0][0x23c], -R26 ;  /* 0x00008f0081727a23 */ /* 0x000fe2000001081a */
[----:B------:R-:W-:Y:S01]  /*109d0*/  LDSM.16.MT88.4 R20, [R150+0x8800] ;  /* 0x008800009614783b */ /* 0x000fe20000004200 */
[----:B------:R-:W-:Y:S01]  /*109e0*/  MUFU.EX2 R28, R28 ;  /* 0x0000001c001c7308 */ /* 0x000fe20000000800 */
[----:B------:R-:W-:-:S02]  /*109f0*/  FFMA.FTZ R118, R120, c[0x0][0x23c], -R105 ;  /* 0x00008f0078767a23 */ /* 0x000fc40000010869 */
[--C-:B------:R-:W-:Y:S02]  /*10a00*/  FFMA.FTZ R113, R122, c[0x0][0x23c], -R105.reuse ;  /* 0x00008f007a717a23 */ /* 0x100fe40000010869 */
[--C-:B------:R-:W-:Y:S02]  /*10a10*/  FFMA.FTZ R120, R124, c[0x0][0x23c], -R105.reuse ;  /* 0x00008f007c787a23 */ /* 0x100fe40000010869 */
[----:B------:R-:W-:Y:S01]  /*10a20*/  FFMA.FTZ R115, R126, c[0x0][0x23c], -R105 ;  /* 0x00008f007e737a23 */ /* 0x000fe20000010869 */
[----:B------:R-:W1:Y:S01]  /*10a30*/  MUFU.EX2 R2, R2 ;  /* 0x0000000200027308 */ /* 0x000e620000000800 */
        /* <DEDUP_REMOVED lines=16> */
[----:B------:R-:W-:Y:S02]  /*10b40*/  FFMA.FTZ R123, R24, c[0x0][0x23c], -R26 ;  /* 0x00008f00187b7a23 */ /* 0x000fe4000001081a */
[----:B------:R-:W-:Y:S03]  /*10b50*/  LDSM.16.MT88.4 R24, [R149+0x9800] ;  /* 0x009800009518783b */ /* 0x000fe60000004200 */
        /* <DEDUP_REMOVED lines=46> */
[----:B------:R-:W5:Y:S01]  /*10e40*/  LDSM.16.MT88.4 R8, [R150+0xa000] ;  /* 0x00a000009608783b */ /* 0x000f620000004200 */
[----:B------:R-:W-:-:S02]  /*10e50*/  FMUL.FTZ R61, R61, R100 ;  /* 0x000000643d3d7220 */ /* 0x000fc40000410000 */
[-C--:B------:R-:W-:Y:S01]  /*10e60*/  FMUL.FTZ R62, R62, R3.reuse ;  /* 0x000000033e3e7220 */ /* 0x080fe20000410000 */
[----:B------:R-:W1:Y:S01]  /*10e70*/  MUFU.EX2 R114, R114 ;  /* 0x0000007200727308 */ /* 0x000e620000000800 */
[-C--:B------:R-:W-:Y:S02]  /*10e80*/  FMUL.FTZ R63, R63, R3.reuse ;  /* 0x000000033f3f7220 */ /* 0x080fe40000410000 */
[-C--:B------:R-:W-:Y:S02]  /*10e90*/  FMUL.FTZ R64, R64, R100.reuse ;  /* 0x0000006440407220 */ /* 0x080fe40000410000 */
[----:B------:R-:W-:Y:S01]  /*10ea0*/  FMUL.FTZ R65, R65, R100 ;  /* 0x0000006441417220 */ /* 0x000fe20000410000 */
[----:B--2---:R-:W-:Y:S01]  /*10eb0*/  HMMA.16816.F32.BF16 R56, R4, R16, R56 ;  /* 0x000000100438723c */ /* 0x004fe20000041838 */
[-C--:B------:R-:W-:Y:S01]  /*10ec0*/  FMUL.FTZ R66, R66, R3.reuse ;  /* 0x0000000342427220 */ /* 0x080fe20000410000 */
        /* <DEDUP_REMOVED lines=8> */
[----:B------:R-:W1:Y:S01]  /*10f50*/  MUFU.EX2 R118, R118 ;  /* 0x0000007600767308 */ /* 0x000e620000000800 */
[-C--:B------:R-:W-:Y:S02]  /*10f60*/  FMUL.FTZ R72, R72, R100.reuse ;  /* 0x0000006448487220 */ /* 0x080fe40000410000 */
[----:B------:R-:W-:Y:S01]  /*10f70*/  FMUL.FTZ R73, R73, R100 ;  /* 0x0000006449497220 */ /* 0x000fe20000410000 */
[----:B---3--:R-:W-:Y:S01]  /*10f80*/  HMMA.16816.F32.BF16 R64, R4, R12, R64 ;  /* 0x0000000c0440723c */ /* 0x008fe20000041840 */
[----:B------:R-:W-:-:S02]  /*10f90*/  FMUL.FTZ R74, R74, R3 ;  /* 0x000000034a4a7220 */ /* 0x000fc40000410000 */
[-C--:B------:R-:W-:Y:S01]  /*10fa0*/  FMUL.FTZ R75, R75, R3.reuse ;  /* 0x000000034b4b7220 */ /* 0x080fe20000410000 */
[----:B------:R-:W-:Y:S01]  /*10fb0*/  MUFU.EX2 R115, R115 ;  /* 0x0000007300737308 */ /* 0x000fe20000000800 */
[-C--:B------:R-:W-:Y:S02]  /*10fc0*/  FMUL.FTZ R92, R92, R100.reuse ;  /* 0x000000645c5c7220 */ /* 0x080fe40000410000 */
[-C--:B------:R-:W-:Y:S01]  /*10fd0*/  FMUL.FTZ R93, R93, R100.reuse ;  /* 0x000000645d5d7220 */ /* 0x080fe20000410000 */
[----:B------:R-:W-:Y:S01]  /*10fe0*/  HMMA.16816.F32.BF16 R68, R4, R14, R68 ;  /* 0x0000000e0444723c */ /* 0x000fe20000041844 */
[-C--:B------:R-:W-:Y:S01]  /*10ff0*/  FMUL.FTZ R94, R94, R3.reuse ;  /* 0x000000035e5e7220 */ /* 0x080fe20000410000 */
[----:B------:R-:W3:Y:S01]  /*11000*/  LDSM.16.MT88.4 R12, [R148+0xa000] ;  /* 0x00a00000940c783b */ /* 0x000ee20000004200 */
[----:B------:R-:W-:Y:S01]  /*11010*/  FMUL.FTZ R95, R95, R3 ;  /* 0x000000035f5f7220 */ /* 0x000fe20000410000 */
[----:B------:R-:W-:Y:S01]  /*11020*/  MUFU.EX2 R120, R120 ;  /* 0x0000007800787308 */ /* 0x000fe20000000800 */
[----:B------:R-:W-:-:S02]  /*11030*/  FMUL.FTZ R76, R76, R100 ;  /* 0x000000644c4c7220 */ /* 0x000fc40000410000 */
[-C--:B------:R-:W-:Y:S01]  /*11040*/  FMUL.FTZ R77, R77, R100.reuse ;  /* 0x000000644d4d7220 */ /* 0x080fe20000410000 */
[C---:B-----5:R-:W-:Y:S01]  /*11050*/  HMMA.16816.F32.BF16 R72, R4.reuse, R8, R72 ;  /* 0x000000080448723c */ /* 0x060fe20000041848 */
[-C--:B------:R-:W-:Y:S02]  /*11060*/  FMUL.FTZ R78, R78, R3.reuse ;  /* 0x000000034e4e7220 */ /* 0x080fe40000410000 */
[-C--:B------:R-:W-:Y:S01]  /*11070*/  FMUL.FTZ R79, R79, R3.reuse ;  /* 0x000000034f4f7220 */ /* 0x080fe20000410000 */
[----:B------:R-:W-:Y:S01]  /*11080*/  MUFU.EX2 R117, R117 ;  /* 0x0000007500757308 */ /* 0x000fe20000000800 */
[-C--:B------:R-:W-:Y:S02]  /*11090*/  FMUL.FTZ R80, R80, R100.reuse ;  /* 0x0000006450507220 */ /* 0x080fe40000410000 */
[----:B------:R-:W-:Y:S01]  /*110a0*/  FMUL.FTZ R81, R81, R100 ;  /* 0x0000006451517220 */ /* 0x000fe20000410000 */
[----:B------:R-:W-:Y:S01]  /*110b0*/  HMMA.16816.F32.BF16 R92, R4, R10, R92 ;  /* 0x0000000a045c723c */ /* 0x000fe2000004185c */
[----:B------:R-:W5:Y:S01]  /*110c0*/  LDSM.16.MT88.4 R8, [R152+0x8800] ;  /* 0x008800009808783b */ /* 0x000f620000004200 */
[----:B------:R-:W-:-:S02]  /*110d0*/  FMUL.FTZ R82, R82, R3 ;  /* 0x0000000352527220 */ /* 0x000fc40000410000 */
[-C--:B------:R-:W-:Y:S01]  /*110e0*/  FMUL.FTZ R83, R83, R3.reuse ;  /* 0x0000000353537220 */ /* 0x080fe20000410000 */
[----:B------:R-:W1:Y:S01]  /*110f0*/  MUFU.EX2 R122, R122 ;  /* 0x0000007a007a7308 */ /* 0x000e620000000800 */
[-C--:B------:R-:W-:Y:S02]  /*11100*/  FMUL.FTZ R88, R88, R100.reuse ;  /* 0x0000006458587220 */ /* 0x080fe40000410000 */
[-C--:B------:R-:W-:Y:S02]  /*11110*/  FMUL.FTZ R89, R89, R100.reuse ;  /* 0x0000006459597220 */ /* 0x080fe40000410000 */
[-C--:B------:R-:W-:Y:S01]  /*11120*/  FMUL.FTZ R90, R90, R3.reuse ;  /* 0x000000035a5a7220 */ /* 0x080fe20000410000 */
[----:B--2---:R-:W-:Y:S01]  /*11130*/  HMMA.16816.F32.BF16 R76, R4, R16, R76 ;  /* 0x00000010044c723c */ /* 0x004fe2000004184c */
        /* <DEDUP_REMOVED lines=8> */
[----:B------:R-:W1:Y:S01]  /*111c0*/  MUFU.EX2 R124, R124 ;  /* 0x0000007c007c7308 */ /* 0x000e620000000800 */
[----:B------:R-:W-:Y:S01]  /*111d0*/  FFMA.FTZ R32, R175, R100, R32 ;  /* 0x00000064af207223 */ /* 0x000fe20000010020 */
[----:B------:R-:W-:Y:S01]  /*111e0*/  MOV R100, R34 ;  /* 0x0000002200647202 */ /* 0x000fe20000000f00 */
[----:B------:R-:W-:Y:S02]  /*111f0*/  FFMA.FTZ R3, R173, R3, R28 ;  /* 0x00000003ad037223 */ /* 0x000fe4000001001c */
[----:B---3--:R-:W-:Y:S01]  /*11200*/  HMMA.16816.F32.BF16 R88, R4, R12, R88 ;  /* 0x0000000c0458723c */ /* 0x008fe20000041858 */
[----:B------:R-:W-:-:S02]  /*11210*/  FADD.FTZ R31, R31, R32 ;  /* 0x000000201f1f7221 */ /* 0x000fc40000010000 */
[----:B------:R-:W-:Y:S01]  /*11220*/  MUFU.EX2 R116, R116 ;  /* 0x0000007400747308 */ /* 0x000fe20000000800 */
[----:B------:R-:W-:Y:S02]  /*11230*/  FADD.FTZ R3, R2, R3 ;  /* 0x0000000302037221 */ /* 0x000fe40000010000 */
[----:B------:R-:W-:Y:S02]  /*11240*/  FADD.FTZ R30, R30, R31 ;  /* 0x0000001f1e1e7221 */ /* 0x000fe40000010000 */
[----:B------:R-:W-:Y:S01]  /*11250*/  HMMA.16816.F32.BF16 R84, R4, R14, R84 ;  /* 0x0000000e0454723c */ /* 0x000fe20000041854 */
[----:B------:R-:W3:Y:S01]  /*11260*/  LDSM.16.MT88.4 R12, [R149+0x8800] ;  /* 0x00880000950c783b */ /* 0x000ee20000004200 */
[----:B------:R-:W-:Y:S01]  /*11270*/  FADD.FTZ R2, R0, R3 ;  /* 0x0000000300027221 */ /* 0x000fe20000010000 */
[----:B------:R-:W2:Y:S01]  /*11280*/  MUFU.EX2 R121, R121 ;  /* 0x0000007900797308 */ /* 0x000ea20000000800 */
[----:B------:R-:W-:Y:S02]  /*11290*/  FADD.FTZ R0, R29, R30 ;  /* 0x0000001e1d007221 */ /* 0x000fe40000010000 */
[----:B------:R-:W-:Y:S01]  /*112a0*/  FADD.FTZ R2, R35, R2 ;  /* 0x0000000223027221 */ /* 0x000fe20000010000 */
[----:B-1----:R-:W-:Y:S01]  /*112b0*/  F2FP.BF16.PACK_AB R4, R104, R101 ;  /* 0x000000656804723e */ /* 0x002fe200000010ff */
[----:B------:R-:W-:Y:S01]  /*112c0*/  FADD.FTZ R101, R101, R0 ;  /* 0x0000000065657221 */ /* 0x000fe20000010000 */
[----:B----4-:R-:W-:Y:S01]  /*112d0*/  F2FP.BF16.PACK_AB R5, R110, R109 ;  /* 0x0000006d6e05723e */ /* 0x010fe200000010ff */
[----:B------:R-:W-:Y:S01]  /*112e0*/  FADD.FTZ R109, R109, R2 ;  /* 0x000000026d6d7221 */ /* 0x000fe20000010000 */
[----:B------:R-:W-:Y:S01]  /*112f0*/  F2FP.BF16.PACK_AB R6, R108, R107 ;  /* 0x0000006b6c06723e */ /* 0x000fe200000010ff */
[----:B------:R-:W-:Y:S01]  /*11300*/  MUFU.EX2 R106, R106 ;  /* 0x0000006a006a7308 */ /* 0x000fe20000000800 */
[----:B------:R-:W-:Y:S01]  /*11310*/  F2FP.BF16.PACK_AB R7, R114, R111 ;  /* 0x0000006f7207723e */ /* 0x000fe200000010ff */
[----:B------:R-:W-:-:S02]  /*11320*/  FADD.FTZ R104, R104, R101 ;  /* 0x0000006568687221 */ /* 0x000fc40000010000 */
[----:B------:R-:W-:Y:S02]  /*11330*/  FADD.FTZ R110, R110, R109 ;  /* 0x0000006d6e6e7221 */ /* 0x000fe40000010000 */
[----:B------:R-:W-:Y:S02]  /*11340*/  FADD.FTZ R107, R107, R104 ;  /* 0x000000686b6b7221 */ /* 0x000fe40000010000 */
[----:B-----5:R-:W-:Y:S01]  /*11350*/  HMMA.16816.F32.BF16 R96, R4, R8, R96 ;  /* 0x000000080460723c */ /* 0x020fe20000041860 */
[----:B------:R-:W-:Y:S01]  /*11360*/  MUFU.EX2 R105, R105 ;  /* 0x0000006900697308 */ /* 0x000fe20000000800 */
[----:B------:R-:W-:Y:S02]  /*11370*/  FADD.FTZ R111, R111, R110 ;  /* 0x0000006e6f6f7221 */ /* 0x000fe40000010000 */
[----:B------:R-:W-:Y:S02]  /*11380*/  FADD.FTZ R108, R108, R107 ;  /* 0x0000006b6c6c7221 */ /* 0x000fe40000010000 */
[----:B------:R-:W-:-:S02]  /*11390*/  FADD.FTZ R114, R114, R111 ;  /* 0x0000006f72727221 */ /* 0x000fc40000010000 */
[C---:B------:R-:W-:Y:S01]  /*113a0*/  HMMA.16816.F32.BF16 R36, R4.reuse, R10, R36 ;  /* 0x0000000a0424723c */ /* 0x040fe20000041824 */
[----:B------:R-:W1:Y:S01]  /*113b0*/  LDSM.16.MT88.4 R8, [R148+0x8800] ;  /* 0x008800009408783b */ /* 0x000e620000004200 */
[----:B------:R-:W-:Y:S06]  /*113c0*/  MUFU.EX2 R102, R102 ;  /* 0x0000006600667308 */ /* 0x000fec0000000800 */
[C---:B--2---:R-:W-:Y:S02]  /*113d0*/  HMMA.16816.F32.BF16 R64, R4.reuse, R16, R64 ;  /* 0x000000100440723c */ /* 0x044fe40000041840 */
[----:B------:R-:W2:Y:S06]  /*113e0*/  MUFU.EX2 R103, R103 ;  /* 0x0000006700677308 */ /* 0x000eac0000000800 */
[C---:B---3--:R-:W-:Y:S02]  /*113f0*/  HMMA.16816.F32.BF16 R48, R4.reuse, R12, R48 ;  /* 0x0000000c0430723c */ /* 0x048fe40000041830 */
[----:B------:R-:W-:Y:S06]  /*11400*/  MUFU.EX2 R112, R112 ;  /* 0x0000007000707308 */ /* 0x000fec0000000800 */
[C---:B------:R-:W-:Y:S01]  /*11410*/  HMMA.16816.F32.BF16 R52, R4.reuse, R14, R52 ;  /* 0x0000000e0434723c */ /* 0x040fe20000041834 */
[----:B------:R-:W3:Y:S01]  /*11420*/  LDSM.16.MT88.4 R12, [R150+0xa800] ;  /* 0x00a80000960c783b */ /* 0x000ee20000004200 */
[----:B------:R-:W4:Y:S06]  /*11430*/  MUFU.EX2 R123, R123 ;  /* 0x0000007b007b7308 */ /* 0x000f2c0000000800 */
[C---:B------:R-:W-:Y:S01]  /*11440*/  HMMA.16816.F32.BF16 R68, R4.reuse, R18, R68 ;  /* 0x000000120444723c */ /* 0x040fe20000041844 */
[----:B------:R-:W5:Y:S07]  /*11450*/  LDSM.16.MT88.4 R16, [R148+0xa800] ;  /* 0x00a800009410783b */ /* 0x000f6e0000004200 */
[C---:B------:R-:W-:Y:S08]  /*11460*/  HMMA.16816.F32.BF16 R40, R4.reuse, R20, R40 ;  /* 0x000000140428723c */ /* 0x040ff00000041828 */
[C---:B-1----:R-:W-:Y:S08]  /*11470*/  HMMA.16816.F32.BF16 R56, R4.reuse, R8, R56 ;  /* 0x000000080438723c */ /* 0x042ff00000041838 */
[C---:B------:R-:W-:Y:S01]  /*11480*/  HMMA.16816.F32.BF16 R60, R4.reuse, R10, R60 ;  /* 0x0000000a043c723c */ /* 0x040fe2000004183c */
[----:B------:R-:W1:Y:S07]  /*11490*/  LDSM.16.MT88.4 R8, [R149+0xa800] ;  /* 0x00a800009508783b */ /* 0x000e6e0000004200 */
[C---:B------:R-:W-:Y:S01]  /*114a0*/  HMMA.16816.F32.BF16 R44, R4.reuse, R22, R44 ;  /* 0x00000016042c723c */ /* 0x040fe2000004182c */
[----:B------:R-:W-:Y:S07]  /*114b0*/  LDSM.16.MT88.4 R20, [R149+0x9000] ;  /* 0x009000009514783b */ /* 0x000fee0000004200 */
        /* <DEDUP_REMOVED lines=22> */
[C---:B-----5:R-:W-:Y:S08]  /*11620*/  HMMA.16816.F32.BF16 R56, R4.reuse, R16, R56 ;  /* 0x000000100438723c */ /* 0x060ff00000041838 */
[C---:B-1----:R-:W-:Y:S08]  /*11630*/  HMMA.16816.F32.BF16 R40, R4.reuse, R8, R40 ;  /* 0x000000080428723c */ /* 0x042ff00000041828 */
[C---:B------:R-:W-:Y:S01]  /*11640*/  HMMA.16816.F32.BF16 R44, R4.reuse, R10, R44 ;  /* 0x0000000a042c723c */ /* 0x040fe2000004182c */
[----:B------:R-:W1:Y:S07]  /*11650*/  LDSM.16.MT88.4 R8, [R150+0xb000] ;  /* 0x00b000009608783b */ /* 0x000e6e0000004200 */
[C---:B------:R-:W-:Y:S01]  /*11660*/  HMMA.16816.F32.BF16 R60, R4.reuse, R18, R60 ;  /* 0x00000012043c723c */ /* 0x040fe2000004183c */
[----:B------:R-:W5:Y:S07]  /*11670*/  LDSM.16.MT88.4 R16, [R149+0xb000] ;  /* 0x00b000009510783b */ /* 0x000f6e0000004200 */
        /* <DEDUP_REMOVED lines=23> */
[----:B-1----:R-:W-:Y:S01]  /*117f0*/  HMMA.16816.F32.BF16 R40, R4, R8, R40 ;  /* 0x000000080428723c */ /* 0x002fe20000041828 */
        /* <DEDUP_REMOVED lines=9> */
[C---:B------:R-:W-:Y:S08]  /*11890*/  HMMA.16816.F32.BF16 R48, R4.reuse, R24, R48 ;  /* 0x000000180430723c */ /* 0x040ff00000041830 */
[C---:B-1----:R-:W-:Y:S07]  /*118a0*/  HMMA.16816.F32.BF16 R76, R4.reuse, R8, R76 ;  /* 0x00000008044c723c */ /* 0x042fee000004184c */
[----:B------:R-:W-:Y:S01]  /*118b0*/  FADD.FTZ R9, R119, R122 ;  /* 0x0000007a77097221 */ /* 0x000fe20000010000 */
[----:B------:R-:W-:Y:S03]  /*118c0*/  HMMA.16816.F32.BF16 R52, R4, R26, R52 ;  /* 0x0000001a0434723c */ /* 0x000fe60000041834 */
[----:B------:R-:W-:-:S04]  /*118d0*/  FADD.FTZ R9, R124, R9 ;  /* 0x000000097c097221 */ /* 0x000fc80000010000 */
[----:B------:R-:W-:Y:S01]  /*118e0*/  FADD.FTZ R102, R102, R9 ;  /* 0x0000000966667221 */ /* 0x000fe20000010000 */
[----:B------:R-:W-:Y:S03]  /*118f0*/  HMMA.16816.F32.BF16 R56, R4, R20, R56 ;  /* 0x000000140438723c */ /* 0x000fe60000041838 */
[----:B------:R-:W-:-:S04]  /*11900*/  FADD.FTZ R103, R103, R102 ;  /* 0x0000006667677221 */ /* 0x000fc80000010000 */
[----:B------:R-:W-:Y:S01]  /*11910*/  FADD.FTZ R112, R112, R103 ;  /* 0x0000006770707221 */ /* 0x000fe20000010000 */
[----:B------:R-:W-:Y:S03]  /*11920*/  HMMA.16816.F32.BF16 R60, R4, R22, R60 ;  /* 0x00000016043c723c */ /* 0x000fe6000004183c */
[----:B------:R-:W-:-:S05]  /*11930*/  FADD.FTZ R173, R123, R112 ;  /* 0x000000707bad7221 */ /* 0x000fca0000010000 */
[C---:B--2---:R-:W-:Y:S08]  /*11940*/  HMMA.16816.F32.BF16 R72, R4.reuse, R12, R72 ;  /* 0x0000000c0448723c */ /* 0x044ff00000041848 */
[C---:B------:R-:W-:Y:S08]  /*11950*/  HMMA.16816.F32.BF16 R92, R4.reuse, R14, R92 ;  /* 0x0000000e045c723c */ /* 0x040ff0000004185c */
[C---:B------:R-:W-:Y:S08]  /*11960*/  HMMA.16816.F32.BF16 R80, R4.reuse, R10, R80 ;  /* 0x0000000a0450723c */ /* 0x040ff00000041850 */
[C---:B---3--:R-:W-:Y:S08]  /*11970*/  HMMA.16816.F32.BF16 R88, R4.reuse, R16, R88 ;  /* 0x000000100458723c */ /* 0x048ff00000041858 */
[----:B------:R-:W-:Y:S08]  /*11980*/  HMMA.16816.F32.BF16 R84, R4, R18, R84 ;  /* 0x000000120454723c */ /* 0x000ff00000041854 */
.L_x_6878:
[----:B------:R-:W-:-:S13]  /*11990*/  ISETP.GE.AND P0, PT, R168, 0x1, PT ;  /* 0x00000001a800780c */ /* 0x000fda0003f06270 */
[----:B------:R-:W-:Y:S05]  /*119a0*/  @!P0 BRA `(.L_x_6884) ;  /* 0x000026f000008947 */ /* 0x000fea0003800000 */
[----:B------:R-:W-:Y:S01]  /*119b0*/  ULDC.64 UR4, c[0x0][0x1a0] ;  /* 0x0000680000047ab9 */ /* 0x000fe20000000a00 */
[----:B------:R-:W-:Y:S01]  /*119c0*/  IMAD.MOV.U32 R0, RZ, RZ, R3 ;  /* 0x000000ffff007224 */ /* 0x000fe200078e0003 */
[----:B------:R-:W-:Y:S01]  /*119d0*/  ULEA UR9, -UR4, URZ, 0x6 ;  /* 0x0000003f04097291 */ /* 0x000fe2000f8e313f */
[----:B------:R-:W-:Y:S01]  /*119e0*/  IMAD.MOV.U32 R101, RZ, RZ, R100 ;  /* 0x000000ffff657224 */ /* 0x000fe200078e0064 */
[----:B------:R-:W-:Y:S02]  /*119f0*/  UMOV UR8, 0x5 ;  /* 0x0000000500087882 */ /* 0x000fe40000000000 */
[----:B------:R-:W-:Y:S02]  /*11a00*/  USHF.R.S32.HI UR13, URZ, 0x1f, UR9 ;  /* 0x0000001f3f0d7899 */ /* 0x000fe40008011409 */
[----:B------:R-:W-:Y:S01]  /*11a10*/  USHF.L.U64.HI UR10, UR4, UR8, UR5 ;  /* 0x00000008040a7299 */ /* 0x000fe20008010205 */
[----:B------:R-:W-:Y:S01]  /*11a20*/  MOV R171, UR9 ;  /* 0x0000000900ab7c02 */ /* 0x000fe20008000f00 */
[----:B------:R-:W-:-:S02]  /*11a30*/  USHF.L.U32 UR11, UR4, 0x5, URZ ;  /* 0x00000005040b7899 */ /* 0x000fc4000800063f */
[----:B------:R-:W-:Y:S01]  /*11a40*/  MOV R170, UR13 ;  /* 0x0000000d00aa7c02 */ /* 0x000fe20008000f00 */
[----:B------:R-:W-:Y:S02]  /*11a50*/  ULDC.64 UR4, c[0x0][0x198] ;  /* 0x0000660000047ab9 */ /* 0x000fe40000000a00 */
[----:B------:R-:W-:Y:S02]  /*11a60*/  ULEA UR12, -UR4, URZ, 0x6 ;  /* 0x0000003f040c7291 */ /* 0x000fe4000f8e313f */
[----:B------:R-:W-:Y:S02]  /*11a70*/  USHF.L.U64.HI UR5, UR4, UR8, UR5 ;  /* 0x0000000804057299 */ /* 0x000fe40008010205 */
[----:B------:R-:W-:Y:S02]  /*11a80*/  USHF.L.U32 UR4, UR4, 0x5, URZ ;  /* 0x0000000504047899 */ /* 0x000fe4000800063f */
[----:B------:R-:W-:Y:S02]  /*11a90*/  USHF.R.S32.HI UR8, URZ, 0x1f, UR12 ;  /* 0x0000001f3f087899 */ /* 0x000fe4000801140c */
.L_x_6888:
        /* <DEDUP_REMOVED lines=64> */
.L_x_6885:
[C---:B------:R-:W-:Y:S04]  /*11ea0*/  LEA R167, P0, R6.reuse, R167, 0x1 ;  /* 0x000000a706a77211 */ /* 0x040fe800078008ff */
[----:B------:R-:W-:Y:S01]  /*11eb0*/  LEA.HI.X R166, R6, R166, R3, 0x1, P0 ;  /* 0x000000a606a67211 */ /* 0x000fe200000f0c03 */
[----:B------:R-:W-:Y:S01]  /*11ec0*/  IMAD.MOV.U32 R34, RZ, RZ, R167 ;  /* 0x000000ffff227224 */ /* 0x000fe200078e00a7 */
        /* <DEDUP_REMOVED lines=20> */
[----:B------:R-:W3:Y:S04]  /*12010*/  LDSM.16.M88.4 R108, [R157+0x4000] ;  /* 0x004000009d6c783b */ /* 0x000ee80000000200 */
[----:B------:R-:W4:Y:S04]  /*12020*/  LDSM.16.M88.4 R112, [R157+0x4800] ;  /* 0x004800009d70783b */ /* 0x000f280000000200 */
[----:B------:R-:W5:Y:S04]  /*12030*/  LDSM.16.M88.4 R116, [R157+0x5000] ;  /* 0x005000009d74783b */ /* 0x000f680000000200 */
[----:B------:R-:W0:Y:S04]  /*12040*/  LDGDEPBAR ;  /* 0x00000000000079af */ /* 0x000e280000000000 */
[----:B------:R-:W1:Y:S04]  /*12050*/  LDSM.16.M88.4 R120, [R157+0x5800] ;  /* 0x005800009d78783b */ /* 0x000e680000000200 */
[----:B------:R-:W-:Y:S04]  /*12060*/  LDSM.16.M88.4 R124, [R156] ;  /* 0x000000009c7c783b */ /* 0x000fe80000000200 */
[----:B------:R-:W1:Y:S04]  /*12070*/  LDSM.16.M88.4 R128, [R155] ;  /* 0x000000009b80783b */ /* 0x000e680000000200 */
[----:B------:R-:W1:Y:S04]  /*12080*/  LDSM.16.M88.4 R132, [R147] ;  /* 0x000000009384783b */ /* 0x000e680000000200 */
[----:B------:R-:W1:Y:S01]  /*12090*/  LDSM.16.M88.4 R136, [R146] ;  /* 0x000000009288783b */ /* 0x000e620000000200 */
[C---:B---3--:R-:W-:Y:S08]  /*120a0*/  HMMA.16816.F32.BF16 R4, R104.reuse, R108, RZ ;  /* 0x0000006c6804723c */ /* 0x048ff000000418ff */
[C---:B------:R-:W-:Y:S01]  /*120b0*/  HMMA.16816.F32.BF16 R8, R104.reuse, R110, RZ ;  /* 0x0000006e6808723c */ /* 0x040fe200000418ff */
[----:B------:R-:W3:Y:S07]  /*120c0*/  LDSM.16.M88.4 R108, [R145] ;  /* 0x00000000916c783b */ /* 0x000eee0000000200 */
        /* <DEDUP_REMOVED lines=9> */
[----:B------:R-:W4:Y:S03]  /*12160*/  LDSM.16.M88.4 R120, [R151+0x5000] ;  /* 0x005000009778783b */ /* 0x000f260000000200 */
[C---:B------:R-:W-:Y:S08]  /*12170*/  HMMA.16816.F32.BF16 R4, R124.reuse, R128, R4 ;  /* 0x000000807c04723c */ /* 0x040ff00000041804 */
[C---:B------:R-:W-:Y:S01]  /*12180*/  HMMA.16816.F32.BF16 R8, R124.reuse, R130, R8 ;  /* 0x000000827c08723c */ /* 0x040fe20000041808 */
[----:B------:R-:W5:Y:S07]  /*12190*/  LDSM.16.M88.4 R128, [R151+0x5800] ;  /* 0x005800009780783b */ /* 0x000f6e0000000200 */
[C---:B------:R-:W-:Y:S08]  /*121a0*/  HMMA.16816.F32.BF16 R12, R124.reuse, R132, R12 ;  /* 0x000000847c0c723c */ /* 0x040ff0000004180c */
[C---:B------:R-:W-:Y:S08]  /*121b0*/  HMMA.16816.F32.BF16 R16, R124.reuse, R134, R16 ;  /* 0x000000867c10723c */ /* 0x040ff00000041810 */
[C---:B------:R-:W-:Y:S08]  /*121c0*/  HMMA.16816.F32.BF16 R20, R124.reuse, R136, R20 ;  /* 0x000000887c14723c */ /* 0x040ff00000041814 */
[C---:B------:R-:W-:Y:S08]  /*121d0*/  HMMA.16816.F32.BF16 R24, R124.reuse, R138, R24 ;  /* 0x0000008a7c18723c */ /* 0x040ff00000041818 */
[C---:B---3--:R-:W-:Y:S08]  /*121e0*/  HMMA.16816.F32.BF16 R28, R124.reuse, R108, R28 ;  /* 0x0000006c7c1c723c */ /* 0x048ff0000004181c */
[----:B------:R-:W-:Y:S01]  /*121f0*/  HMMA.16816.F32.BF16 R32, R124, R110, R32 ;  /* 0x0000006e7c20723c */ /* 0x000fe20000041820 */
[----:B------:R-:W-:Y:S04]  /*12200*/  LDSM.16.M88.4 R108, [R153] ;  /* 0x00000000996c783b */ /* 0x000fe80000000200 */
[----:B------:R-:W3:Y:S03]  /*12210*/  LDSM.16.M88.4 R124, [R144] ;  /* 0x00000000907c783b */ /* 0x000ee60000000200 */
        /* <DEDUP_REMOVED lines=9> */
[C---:B-----5:R-:W-:Y:S08]  /*122b0*/  HMMA.16816.F32.BF16 R28, R104.reuse, R128, R28 ;  /* 0x00000080681c723c */ /* 0x060ff0000004181c */
[----:B------:R-:W-:Y:S01]  /*122c0*/  HMMA.16816.F32.BF16 R32, R104, R130, R32 ;  /* 0x000000826820723c */ /* 0x000fe20000041820 */
[----:B------:R-:W4:Y:S04]  /*122d0*/  LDSM.16.M88.4 R104, [R144+0x1800] ;  /* 0x001800009068783b */ /* 0x000f280000000200 */
[----:B------:R-:W5:Y:S03]  /*122e0*/  LDSM.16.M88.4 R128, [R157+0x6000] ;  /* 0x006000009d80783b */ /* 0x000f660000000200 */
[C---:B---3--:R-:W-:Y:S08]  /*122f0*/  HMMA.16816.F32.BF16 R4, R108.reuse, R124, R4 ;  /* 0x0000007c6c04723c */ /* 0x048ff00000041804 */
[C---:B------:R-:W-:Y:S01]  /*12300*/  HMMA.16816.F32.BF16 R8, R108.reuse, R126, R8 ;  /* 0x0000007e6c08723c */ /* 0x040fe20000041808 */
[----:B------:R-:W3:Y:S07]  /*12310*/  LDSM.16.M88.4 R124, [R157+0x6800] ;  /* 0x006800009d7c783b */ /* 0x000eee0000000200 */
[C---:B-1----:R-:W-:Y:S08]  /*12320*/  HMMA.16816.F32.BF16 R12, R108.reuse, R112, R12 ;  /* 0x000000706c0c723c */ /* 0x042ff0000004180c */
[C---:B------:R-:W-:Y:S01]  /*12330*/  HMMA.16816.F32.BF16 R16, R108.reuse, R114, R16 ;  /* 0x000000726c10723c */ /* 0x040fe20000041810 */
[----:B------:R-:W-:Y:S07]  /*12340*/  LDSM.16.M88.4 R112, [R156+0x2000] ;  /* 0x002000009c70783b */ /* 0x000fee0000000200 */
[C---:B------:R-:W-:Y:S08]  /*12350*/  HMMA.16816.F32.BF16 R20, R108.reuse, R116, R20 ;  /* 0x000000746c14723c */ /* 0x040ff00000041814 */
[C---:B------:R-:W-:Y:S01]  /*12360*/  HMMA.16816.F32.BF16 R24, R108.reuse, R118, R24 ;  /* 0x000000766c18723c */ /* 0x040fe20000041818 */
[----:B------:R-:W-:Y:S07]  /*12370*/  LDSM.16.M88.4 R116, [R143] ;  /* 0x000000008f74783b */ /* 0x000fee0000000200 */
[C---:B----4-:R-:W-:Y:S08]  /*12380*/  HMMA.16816.F32.BF16 R28, R108.reuse, R104, R28 ;  /* 0x000000686c1c723c */ /* 0x050ff0000004181c */
[----:B------:R-:W-:Y:S01]  /*12390*/  HMMA.16816.F32.BF16 R32, R108, R106, R32 ;  /* 0x0000006a6c20723c */ /* 0x000fe20000041820 */
[----:B------:R-:W1:Y:S04]  /*123a0*/  LDSM.16.M88.4 R104, [R157+0x7000] ;  /* 0x007000009d68783b */ /* 0x000e680000000200 */
[----:B------:R-:W4:Y:S03]  /*123b0*/  LDSM.16.M88.4 R108, [R157+0x7800] ;  /* 0x007800009d6c783b */ /* 0x000f260000000200 */
[C---:B-----5:R-:W-:Y:S08]  /*123c0*/  HMMA.16816.F32.BF16 R4, R120.reuse, R128, R4 ;  /* 0x000000807804723c */ /* 0x060ff00000041804 */
[C---:B------:R-:W-:Y:S01]  /*123d0*/  HMMA.16816.F32.BF16 R8, R120.reuse, R130, R8 ;  /* 0x000000827808723c */ /* 0x040fe20000041808 */
[----:B------:R-:W5:Y:S07]  /*123e0*/  LDSM.16.M88.4 R128, [R142] ;  /* 0x000000008e80783b */ /* 0x000f6e0000000200 */
[C---:B---3--:R-:W-:Y:S08]  /*123f0*/  HMMA.16816.F32.BF16 R12, R120.reuse, R124, R12 ;  /* 0x0000007c780c723c */ /* 0x048ff0000004180c */
[C---:B------:R-:W-:Y:S01]  /*12400*/  HMMA.16816.F32.BF16 R16, R120.reuse, R126, R16 ;  /* 0x0000007e7810723c */ /* 0x040fe20000041810 */
[----:B------:R-:W3:Y:S07]  /*12410*/  LDSM.16.M88.4 R124, [R141] ;  /* 0x000000008d7c783b */ /* 0x000eee0000000200 */
[C---:B-1----:R-:W-:Y:S08]  /*12420*/  HMMA.16816.F32.BF16 R20, R120.reuse, R104, R20 ;  /* 0x000000687814723c */ /* 0x042ff00000041814 */
[C---:B------:R-:W-:Y:S01]  /*12430*/  HMMA.16816.F32.BF16 R24, R120.reuse, R106, R24 ;  /* 0x0000006a7818723c */ /* 0x040fe20000041818 */
[----:B------:R-:W1:Y:S07]  /*12440*/  LDSM.16.M88.4 R104, [R140] ;  /* 0x000000008c68783b */ /* 0x000e6e0000000200 */
[C---:B----4-:R-:W-:Y:S08]  /*12450*/  HMMA.16816.F32.BF16 R28, R120.reuse, R108, R28 ;  /* 0x0000006c781c723c */ /* 0x050ff0000004181c */
[----:B------:R-:W-:Y:S01]  /*12460*/  HMMA.16816.F32.BF16 R32, R120, R110, R32 ;  /* 0x0000006e7820723c */ /* 0x000fe20000041820 */
[----:B------:R-:W-:Y:S04]  /*12470*/  LDSM.16.M88.4 R108, [R154+0x2000] ;  /* 0x002000009a6c783b */ /* 0x000fe80000000200 */
[----:B------:R-:W-:Y:S03]  /*12480*/  LDSM.16.M88.4 R120, [R151+0x6800] ;  /* 0x006800009778783b */ /* 0x000fe60000000200 */
[C---:B------:R-:W-:Y:S08]  /*12490*/  HMMA.16816.F32.BF16 R4, R112.reuse, R116, R4 ;  /* 0x000000747004723c */ /* 0x040ff00000041804 */
[C---:B------:R-:W-:Y:S01]  /*124a0*/  HMMA.16816.F32.BF16 R8, R112.reuse, R118, R8 ;  /* 0x000000767008723c */ /* 0x040fe20000041808 */
[----:B------:R-:W4:Y:S07]  /*124b0*/  LDSM.16.M88.4 R116, [R151+0x6000] ;  /* 0x006000009774783b */ /* 0x000f2e0000000200 */
[C---:B-----5:R-:W-:Y:S08]  /*124c0*/  HMMA.16816.F32.BF16 R12, R112.reuse, R128, R12 ;  /* 0x00000080700c723c */ /* 0x060ff0000004180c */
[C---:B------:R-:W-:Y:S01]  /*124d0*/  HMMA.16816.F32.BF16 R16, R112.reuse, R130, R16 ;  /* 0x000000827010723c */ /* 0x040fe20000041810 */
[----:B------:R-:W5:Y:S07]  /*124e0*/  LDSM.16.M88.4 R128, [R151+0x7000] ;  /* 0x007000009780783b */ /* 0x000f6e0000000200 */
[C---:B---3--:R-:W-:Y:S08]  /*124f0*/  HMMA.16816.F32.BF16 R20, R112.reuse, R124, R20 ;  /* 0x0000007c7014723c */ /* 0x048ff00000041814 */
[C---:B------:R-:W-:Y:S01]  /*12500*/  HMMA.16816.F32.BF16 R24, R112.reuse, R126, R24 ;  /* 0x0000007e7018723c */ /* 0x040fe20000041818 */
[----:B------:R-:W3:Y:S07]  /*12510*/  LDSM.16.M88.4 R124, [R151+0x7800] ;  /* 0x00780000977c783b */ /* 0x000eee0000000200 */
[C---:B-1----:R-:W-:Y:S08]  /*12520*/  HMMA.16816.F32.BF16 R28, R112.reuse, R104, R28 ;  /* 0x00000068701c723c */ /* 0x042ff0000004181c */
[----:B------:R-:W-:Y:S01]  /*12530*/  HMMA.16816.F32.BF16 R32, R112, R106, R32 ;  /* 0x0000006a7020723c */ /* 0x000fe20000041820 */
[----:B------:R-:W-:Y:S04]  /*12540*/  LDSM.16.M88.4 R104, [R153+0x2000] ;  /* 0x002000009968783b */ /* 0x000fe80000000200 */
[----:B------:R-:W1:Y:S03]  /*12550*/  LDSM.16.M88.4 R112, [R144+0x2000] ;  /* 0x002000009070783b */ /* 0x000e660000000200 */
[C---:B----4-:R-:W-:Y:S08]  /*12560*/  HMMA.16816.F32.BF16 R4, R108.reuse, R116, R4 ;  /* 0x000000746c04723c */ /* 0x050ff00000041804 */
[C---:B------:R-:W-:Y:S01]  /*12570*/  HMMA.16816.F32.BF16 R8, R108.reuse, R118, R8 ;  /* 0x000000766c08723c */ /* 0x040fe20000041808 */
[----:B------:R-:W4:Y:S07]  /*12580*/  LDSM.16.M88.4 R116, [R144+0x2800] ;  /* 0x002800009074783b */ /* 0x000f2e0000000200 */
[C---:B------:R-:W-:Y:S08]  /*12590*/  HMMA.16816.F32.BF16 R12, R108.reuse, R120, R12 ;  /* 0x000000786c0c723c */ /* 0x040ff0000004180c */
[C---:B------:R-:W-:Y:S01]  /*125a0*/  HMMA.16816.F32.BF16 R16, R108.reuse, R122, R16 ;  /* 0x0000007a6c10723c */ /* 0x040fe20000041810 */
[----:B------:R-:W2:Y:S07]  /*125b0*/  LDSM.16.M88.4 R120, [R144+0x3000] ;  /* 0x003000009078783b */ /* 0x000eae0000000200 */
[C---:B-----5:R-:W-:Y:S08]  /*125c0*/  HMMA.16816.F32.BF16 R20, R108.reuse, R128, R20 ;  /* 0x000000806c14723c */ /* 0x060ff00000041814 */
[C---:B------:R-:W-:Y:S01]  /*125d0*/  HMMA.16816.F32.BF16 R24, R108.reuse, R130, R24 ;  /* 0x000000826c18723c */ /* 0x040fe20000041818 */
[----:B------:R-:W5:Y:S01]  /*125e0*/  LDSM.16.M88.4 R128, [R144+0x3800] ;  /* 0x003800009080783b */ /* 0x000f620000000200 */
[----:B------:R-:W-:Y:S04]  /*125f0*/  DEPBAR.LE SB0, 0x0 ;  /* 0x000080000000791a */ /* 0x000fe80000000000 */
[----:B------:R-:W-:Y:S02]  /*12600*/  BAR.SYNC.DEFER_BLOCKING 0x0 ;  /* 0x0000000000007b1d */ /* 0x000fe40000010000 */
[C---:B---3--:R-:W-:Y:S08]  /*12610*/  HMMA.16816.F32.BF16 R28, R108.reuse, R124, R28 ;  /* 0x0000007c6c1c723c */ /* 0x048ff0000004181c */
[----:B------:R-:W-:Y:S08]  /*12620*/  HMMA.16816.F32.BF16 R32, R108, R126, R32 ;  /* 0x0000007e6c20723c */ /* 0x000ff00000041820 */
[C---:B-1----:R-:W-:Y:S08]  /*12630*/  HMMA.16816.F32.BF16 R4, R104.reuse, R112, R4 ;  /* 0x000000706804723c */ /* 0x042ff00000041804 */
[C---:B------:R-:W-:Y:S08]  /*12640*/  HMMA.16816.F32.BF16 R8, R104.reuse, R114, R8 ;  /* 0x000000726808723c */ /* 0x040ff00000041808 */
[C---:B----4-:R-:W-:Y:S08]  /*12650*/  HMMA.16816.F32.BF16 R12, R104.reuse, R116, R12 ;  /* 0x00000074680c723c */ /* 0x050ff0000004180c */
[C---:B------:R-:W-:Y:S08]  /*12660*/  HMMA.16816.F32.BF16 R16, R104.reuse, R118, R16 ;  /* 0x000000766810723c */ /* 0x040ff00000041810 */
[C---:B--2---:R-:W-:Y:S08]  /*12670*/  HMMA.16816.F32.BF16 R20, R104.reuse, R120, R20 ;  /* 0x000000786814723c */ /* 0x044ff00000041814 */
[C---:B------:R-:W-:Y:S08]  /*12680*/  HMMA.16816.F32.BF16 R24, R104.reuse, R122, R24 ;  /* 0x0000007a6818723c */ /* 0x040ff00000041818 */
[C---:B-----5:R-:W-:Y:S08]  /*12690*/  HMMA.16816.F32.BF16 R28, R104.reuse, R128, R28 ;  /* 0x00000080681c723c */ /* 0x060ff0000004181c */
        /* <DEDUP_REMOVED lines=66> */
.L_x_6887:
        /* <DEDUP_REMOVED lines=20> */
.L_x_6886:
        /* <DEDUP_REMOVED lines=330> */
.L_x_6884:
[----:B------:R-:W1:Y:S01]  /*140a0*/  SHFL.BFLY PT, R0, R173, 0x2, 0x1f ;  /* 0x0c401f00ad007f89 */ /* 0x000e6200000e0000 */
[----:B------:R-:W-:Y:S01]  /*140b0*/  MOV R5, 0x3f800000 ;  /* 0x3f80000000057802 */ /* 0x000fe20000000f00 */
[----:B------:R-:W-:Y:S01]  /*140c0*/  ULDC.U8 UR4, c[0x0][0x328] ;  /* 0x0000ca0000047ab9 */ /* 0x000fe20000000000 */
        /* <DEDUP_REMOVED lines=10> */
[----:B------:R-:W-:Y:S02]  /*14170*/  LEA.HI R8, R7, R0, RZ, 0x2 ;  /* 0x0000000007087211 */ /* 0x000fe400078f10ff */
[----:B------:R-:W-:Y:S02]  /*14180*/  FSETP.NE.FTZ.AND P3, PT, R2, RZ, PT ;  /* 0x000000ff0200720b */ /* 0x000fe40003f75000 */
[--C-:B------:R-:W-:Y:S02]  /*14190*/  SHF.R.S32.HI R10, RZ, 0x2, R8.reuse ;  /* 0x00000002ff0a7819 */ /* 0x100fe40000011408 */
[----:B------:R-:W-:Y:S02]  /*141a0*/  SHF.R.S32.HI R9, RZ, 0x1f, R8 ;  /* 0x0000001fff097819 */ /* 0x000fe40000011408 */
[----:B------:R-:W-:Y:S02]  /*141b0*/  FSETP.NE.FTZ.AND P4, PT, R4, RZ, PT ;  /* 0x000000ff0400720b */ /* 0x000fe40003f95000 */
[----:B------:R-:W-:-:S02]  /*141c0*/  LEA.HI R9, R9, R10, RZ, 0x3 ;  /* 0x0000000a09097211 */ /* 0x000fc400078f18ff */
[----:B------:R-:W-:Y:S02]  /*141d0*/  LOP3.LUT R11, R8, 0x3ffffffc, RZ, 0xc0, !PT ;  /* 0x3ffffffc080b7812 */ /* 0x000fe400078ec0ff */
[----:B------:R-:W-:Y:S01]  /*141e0*/  LOP3.LUT R9, R9, 0xfffffff8, RZ, 0xc0, !PT ;  /* 0xfffffff809097812 */ /* 0x000fe200078ec0ff */
[----:B------:R-:W1:Y:S01]  /*141f0*/  @P3 MUFU.RCP R6, R2 ;  /* 0x0000000200063308 */ /* 0x000e620000001000 */
[-C--:B------:R-:W-:Y:S02]  /*14200*/  IADD3 R11, -R11, R0.reuse, RZ ;  /* 0x000000000b0b7210 */ /* 0x080fe40007ffe1ff */
[----:B------:R-:W-:Y:S02]  /*14210*/  IADD3 R9, R10, -R9, RZ ;  /* 0x800000090a097210 */ /* 0x000fe40007ffe0ff */
[----:B------:R-:W-:Y:S02]  /*14220*/  LEA.HI R10, R7, R0, RZ, 0x5 ;  /* 0x00000000070a7211 */ /* 0x000fe400078f28ff */
[----:B------:R-:W-:Y:S01]  /*14230*/  SHF.L.U32 R12, R9, 0x6, RZ ;  /* 0x00000006090c7819 */ /* 0x000fe200000006ff */
[----:B------:R-:W2:Y:S01]  /*14240*/  @P4 MUFU.RCP R5, R4 ;  /* 0x0000000400054308 */ /* 0x000ea20000001000 */
[----:B------:R-:W-:-:S02]  /*14250*/  SHF.R.S32.HI R8, RZ, 0x5, R10 ;  /* 0x00000005ff087819 */ /* 0x000fc4000001140a */
[----:B------:R-:W-:Y:S02]  /*14260*/  LOP3.LUT R12, R12, 0x1c0, RZ, 0xc0, !PT ;  /* 0x000001c00c0c7812 */ /* 0x000fe400078ec0ff */
[----:B------:R-:W-:Y:S02]  /*14270*/  LOP3.LUT R13, R9, 0x1, RZ, 0xc0, !PT ;  /* 0x00000001090d7812 */ /* 0x000fe400078ec0ff */
[----:B------:R-:W-:Y:S01]  /*14280*/  LEA R11, R8, R11, 0x9 ;  /* 0x0000000b080b7211 */ /* 0x000fe200078e48ff */
[----:B-1----:R-:W-:Y:S01]  /*14290*/  FMUL.FTZ R99, R6, R99 ;  /* 0x0000006306637220 */ /* 0x002fe20000410000 */
[----:B------:R-:W-:Y:S01]  /*142a0*/  LEA.HI R12, R12, R12, RZ, 0x1d ;  /* 0x0000000c0c0c7211 */ /* 0x000fe200078fe8ff */
[C---:B------:R-:W-:Y:S01]  /*142b0*/  FMUL.FTZ R98, R6.reuse, R98 ;  /* 0x0000006206627220 */ /* 0x040fe20000410000 */
[----:B------:R-:W-:Y:S01]  /*142c0*/  ISETP.NE.U32.AND P0, PT, R13, 0x1, PT ;  /* 0x000000010d00780c */ /* 0x000fe20003f05070 */
[C---:B------:R-:W-:Y:S01]  /*142d0*/  FMUL.FTZ R39, R6.reuse, R39 ;  /* 0x0000002706277220 */ /* 0x040fe20000410000 */
[----:B------:R-:W-:Y:S01]  /*142e0*/  LEA R11, R11, R12, 0x1 ;  /* 0x0000000c0b0b7211 */ /* 0x000fe200078e08ff */
[C---:B------:R-:W-:Y:S01]  /*142f0*/  FMUL.FTZ R38, R6.reuse, R38 ;  /* 0x0000002606267220 */ /* 0x040fe20000410000 */
[----:B------:R-:W-:Y:S01]  /*14300*/  R2P PR, R9, 0x6 ;  /* 0x0000000609007804 */ /* 0x000fe20000000000 */
[C---:B--2---:R-:W-:Y:S01]  /*14310*/  FMUL.FTZ R96, R5.reuse, R96 ;  /* 0x0000006005607220 */ /* 0x044fe20000410000 */
[----:B------:R-:W-:Y:S01]  /*14320*/  MOV R9, 0x20 ;  /* 0x0000002000097802 */ /* 0x000fe20000000f00 */
[----:B------:R-:W-:Y:S01]  /*14330*/  FMUL.FTZ R97, R5, R97 ;  /* 0x0000006105617220 */ /* 0x000fe20000410000 */
[----:B------:R-:W-:Y:S01]  /*14340*/  SHF.L.U32 R11, R11, 0x1, RZ ;  /* 0x000000010b0b7819 */ /* 0x000fe200000006ff */
[----:B------:R-:W-:Y:S01]  /*14350*/  FMUL.FTZ R36, R5, R36 ;  /* 0x0000002405247220 */ /* 0x000fe20000410000 */
[----:B------:R-:W-:Y:S01]  /*14360*/  SEL R12, R9, 0xffffffe0, !P1 ;  /* 0xffffffe0090c7807 */ /* 0x000fe20004800000 */
[C---:B------:R-:W-:Y:S01]  /*14370*/  FMUL.FTZ R37, R5.reuse, R37 ;  /* 0x0000002505257220 */ /* 0x040fe20000410000 */
[----:B------:R-:W-:Y:S01]  /*14380*/  MOV R9, 0x40 ;  /* 0x0000004000097802 */ /* 0x000fe20000000f00 */
[----:B------:R-:W-:Y:S01]  /*14390*/  FMUL.FTZ R40, R5, R40 ;  /* 0x0000002805287220 */ /* 0x000fe20000410000 */
[----:B------:R-:W-:Y:S01]  /*143a0*/  IADD3 R13, R11, -0x10, RZ ;  /* 0xfffffff00b0d7810 */ /* 0x000fe20007ffe0ff */
[----:B------:R-:W-:Y:S01]  /*143b0*/  FMUL.FTZ R41, R5, R41 ;  /* 0x0000002905297220 */ /* 0x000fe20000410000 */
[----:B------:R-:W-:Y:S01]  /*143c0*/  @P0 IADD3 R13, R11, 0x10, RZ ;  /* 0x000000100b0d0810 */ /* 0x000fe20007ffe0ff */
[C---:B------:R-:W-:Y:S01]  /*143d0*/  FMUL.FTZ R43, R6.reuse, R43 ;  /* 0x0000002b062b7220 */ /* 0x040fe20000410000 */
[----:B------:R-:W-:Y:S01]  /*143e0*/  F2FP.BF16.PACK_AB R96, R97, R96 ;  /* 0x000000606160723e */ /* 0x000fe200000010ff */
[C---:B------:R-:W-:Y:S01]  /*143f0*/  FMUL.FTZ R42, R6.reuse, R42 ;  /* 0x0000002a062a7220 */ /* 0x040fe20000410000 */
[----:B------:R-:W-:Y:S01]  /*14400*/  F2FP.BF16.PACK_AB R98, R99, R98 ;  /* 0x000000626362723e */ /* 0x000fe200000010ff */
[----:B------:R-:W-:Y:S01]  /*14410*/  FMUL.FTZ R44, R5, R44 ;  /* 0x0000002c052c7220 */ /* 0x000fe20000410000 */
[----:B------:R-:W-:Y:S01]  /*14420*/  SEL R14, R9, 0xffffffc0, !P2 ;  /* 0xffffffc0090e7807 */ /* 0x000fe20005000000 */
[----:B------:R-:W-:Y:S01]  /*14430*/  FMUL.FTZ R45, R5, R45 ;  /* 0x0000002d052d7220 */ /* 0x000fe20000410000 */
[----:B------:R-:W-:Y:S01]  /*14440*/  F2FP.BF16.PACK_AB R36, R37, R36 ;  /* 0x000000242524723e */ /* 0x000fe200000010ff */
[C---:B------:R-:W-:Y:S01]  /*14450*/  FMUL.FTZ R47, R6.reuse, R47 ;  /* 0x0000002f062f7220 */ /* 0x040fe20000410000 */
[----:B------:R-:W-:Y:S01]  /*14460*/  F2FP.BF16.PACK_AB R38, R39, R38 ;  /* 0x000000262726723e */ /* 0x000fe200000010ff */
[C---:B------:R-:W-:Y:S01]  /*14470*/  FMUL.FTZ R46, R6.reuse, R46 ;  /* 0x0000002e062e7220 */ /* 0x040fe20000410000 */
[----:B------:R-:W-:Y:S01]  /*14480*/  F2FP.BF16.PACK_AB R40, R41, R40 ;  /* 0x000000282928723e */ /* 0x000fe200000010ff */
[----:B------:R-:W-:Y:S01]  /*14490*/  FMUL.FTZ R48, R5, R48 ;  /* 0x0000003005307220 */ /* 0x000fe20000410000 */
[----:B------:R-:W-:Y:S01]  /*144a0*/  F2FP.BF16.PACK_AB R42, R43, R42 ;  /* 0x0000002a2b2a723e */ /* 0x000fe200000010ff */
[----:B------:R-:W-:Y:S01]  /*144b0*/  FMUL.FTZ R49, R5, R49 ;  /* 0x0000003105317220 */ /* 0x000fe20000410000 */
[----:B------:R-:W-:Y:S01]  /*144c0*/  IADD3 R15, R11, R12, RZ ;  /* 0x0000000c0b0f7210 */ /* 0x000fe20007ffe0ff */
[C---:B------:R-:W-:Y:S01]  /*144d0*/  FMUL.FTZ R51, R6.reuse, R51 ;  /* 0x0000003306337220 */ /* 0x040fe20000410000 */
[----:B------:R-:W-:Y:S01]  /*144e0*/  F2FP.BF16.PACK_AB R44, R45, R44 ;  /* 0x0000002c2d2c723e */ /* 0x000fe200000010ff */
[----:B------:R-:W-:Y:S01]  /*144f0*/  FMUL.FTZ R50, R6, R50 ;  /* 0x0000003206327220 */ /* 0x000fe20000410000 */
[----:B------:R-:W-:Y:S01]  /*14500*/  F2FP.BF16.PACK_AB R46, R47, R46 ;  /* 0x0000002e2f2e723e */ /* 0x000fe200000010ff */
[C---:B------:R-:W-:Y:S01]  /*14510*/  FMUL.FTZ R52, R5.reuse, R52 ;  /* 0x0000003405347220 */ /* 0x040fe20000410000 */
        /* <DEDUP_REMOVED lines=34> */
[----:B------:R-:W-:Y:S01]  /*14740*/  IADD3 R23, R9, R14, RZ ;  /* 0x0000000e09177210 */ /* 0x000fe20007ffe0ff */
[C---:B------:R-:W-:Y:S01]  /*14750*/  FMUL.FTZ R71, R6.reuse, R71 ;  /* 0x0000004706477220 */ /* 0x040fe20000410000 */
[----:B------:R-:W-:Y:S01]  /*14760*/  STS [R15+0x400], R42 ;  /* 0x0004002a0f007388 */ /* 0x000fe20000000800 */
[C---:B------:R-:W-:Y:S01]  /*14770*/  FMUL.FTZ R70, R6.reuse, R70 ;  /* 0x0000004606467220 */ /* 0x040fe20000410000 */
[----:B------:R-:W-:Y:S01]  /*14780*/  F2FP.BF16.PACK_AB R64, R65, R64 ;  /* 0x000000404140723e */ /* 0x000fe200000010ff */
[----:B------:R-:W-:Y:S01]  /*14790*/  FMUL.FTZ R72, R5, R72 ;  /* 0x0000004805487220 */ /* 0x000fe20000410000 */
        /* <DEDUP_REMOVED lines=42> */
[----:B------:R-:W-:Y:S01]  /*14a40*/  STS [R11+0x2000], R64 ;  /* 0x002000400b007388 */ /* 0x000fe20000000800 */
[----:B------:R-:W-:Y:S01]  /*14a50*/  FMUL.FTZ R5, R5, R85 ;  /* 0x0000005505057220 */ /* 0x000fe20000410000 */
[----:B------:R-:W-:Y:S01]  /*14a60*/  F2FP.BF16.PACK_AB R88, R89, R88 ;  /* 0x000000585958723e */ /* 0x000fe200000010ff */
[----:B------:R-:W-:Y:S01]  /*14a70*/  FMUL.FTZ R6, R6, R86 ;  /* 0x0000005606067220 */ /* 0x000fe20000410000 */
[----:B------:R1:W-:Y:S01]  /*14a80*/  STS [R11+0x2400], R66 ;  /* 0x002400420b007388 */ /* 0x0003e20000000800 */
[----:B------:R-:W-:Y:S01]  /*14a90*/  F2FP.BF16.PACK_AB R90, R91, R90 ;  /* 0x0000005a5b5a723e */ /* 0x000fe200000010ff */
[----:B------:R2:W1:Y:S01]  /*14aa0*/  @P4 MUFU.LG2 R12, R4 ;  /* 0x00000004000c4308 */ /* 0x0004620000000c00 */
[----:B------:R-:W-:Y:S01]  /*14ab0*/  F2FP.BF16.PACK_AB R5, R5, R84 ;  /* 0x000000540505723e */ /* 0x000fe200000010ff */
[----:B------:R-:W-:Y:S01]  /*14ac0*/  STS [R13+0x2000], R68 ;  /* 0x002000440d007388 */ /* 0x000fe20000000800 */
[----:B------:R-:W-:-:S02]  /*14ad0*/  F2FP.BF16.PACK_AB R6, R87, R6 ;  /* 0x000000065706723e */ /* 0x000fc400000010ff */
[----:B------:R-:W-:Y:S01]  /*14ae0*/  ISETP.NE.AND P0, PT, RZ, UR4, PT ;  /* 0x00000004ff007c0c */ /* 0x000fe2000bf05270 */
[----:B------:R-:W-:Y:S02]  /*14af0*/  STS [R13+0x2400], R70 ;  /* 0x002400460d007388 */ /* 0x000fe40000000800 */
[----:B------:R-:W3:Y:S02]  /*14b00*/  @P3 MUFU.LG2 R2, R2 ;  /* 0x0000000200023308 */ /* 0x000ee40000000c00 */
[----:B------:R-:W-:Y:S04]  /*14b10*/  STS [R15+0x2000], R72 ;  /* 0x002000480f007388 */ /* 0x000fe80000000800 */
[----:B------:R-:W-:Y:S01]  /*14b20*/  STS [R15+0x2400], R74 ;  /* 0x0024004a0f007388 */ /* 0x000fe20000000800 */
[----:B--2---:R-:W-:-:S03]  /*14b30*/  MOV R4, 0x7f800000 ;  /* 0x7f80000000047802 */ /* 0x004fc60000000f00 */
[----:B------:R-:W-:Y:S04]  /*14b40*/  STS [R9+0x2000], R92 ;  /* 0x0020005c09007388 */ /* 0x000fe80000000800 */
[----:B------:R2:W-:Y:S01]  /*14b50*/  STS [R9+0x2400], R94 ;  /* 0x0024005e09007388 */ /* 0x0005e20000000800 */
[----:B-1----:R-:W-:Y:S02]  /*14b60*/  @P4 FMUL.FTZ R11, R12, 0.69314718246459960938 ;  /* 0x3f3172180c0b4820 */ /* 0x002fe40000410000 */
[----:B---3--:R-:W-:Y:S01]  /*14b70*/  @P3 FMUL.FTZ R12, R2, 0.69314718246459960938 ;  /* 0x3f317218020c3820 */ /* 0x008fe20000410000 */
[----:B------:R1:W-:Y:S01]  /*14b80*/  STS [R17+0x2000], R76 ;  /* 0x0020004c11007388 */ /* 0x0003e20000000800 */
[----:B------:R-:W-:-:S03]  /*14b90*/  @P4 FFMA.FTZ R4, R100, c[0x0][0x238], R11 ;  /* 0x00008e0064044a23 */ /* 0x000fc6000001000b */
[----:B------:R1:W-:Y:S04]  /*14ba0*/  STS [R17+0x2400], R78 ;  /* 0x0024004e11007388 */ /* 0x0003e80000000800 */
[----:B------:R1:W-:Y:S04]  /*14bb0*/  STS [R19+0x2000], R80 ;  /* 0x0020005013007388 */ /* 0x0003e80000000800 */
[----:B------:R1:W-:Y:S04]  /*14bc0*/  STS [R19+0x2400], R82 ;  /* 0x0024005213007388 */ /* 0x0003e80000000800 */
[----:B------:R1:W-:Y:S04]  /*14bd0*/  STS [R21+0x2000], R88 ;  /* 0x0020005815007388 */ /* 0x0003e80000000800 */
[----:B------:R1:W-:Y:S01]  /*14be0*/  STS [R21+0x2400], R90 ;  /* 0x0024005a15007388 */ /* 0x0003e20000000800 */
[----:B--2---:R-:W-:Y:S01]  /*14bf0*/  MOV R9, 0x7f800000 ;  /* 0x7f80000000097802 */ /* 0x004fe20000000f00 */
[----:B------:R-:W-:-:S02]  /*14c00*/  @P3 FFMA.FTZ R9, R3, c[0x0][0x238], R12 ;  /* 0x00008e0003093a23 */ /* 0x000fc4000001000c */
[----:B------:R1:W-:Y:S04]  /*14c10*/  STS [R23+0x2000], R5 ;  /* 0x0020000517007388 */ /* 0x0003e80000000800 */
[----:B------:R1:W-:Y:S01]  /*14c20*/  STS [R23+0x2400], R6 ;  /* 0x0024000617007388 */ /* 0x0003e20000000800 */
[----:B------:R-:W-:Y:S05]  /*14c30*/  @!P0 BRA `(.L_x_6889) ;  /* 0x0000007000008947 */ /* 0x000fea0003800000 */
[----:B------:R-:W2:Y:S01]  /*14c40*/  S2R R2, SR_CTAID.Y ;  /* 0x0000000000027919 */ /* 0x000ea20000002600 */
[----:B------:R-:W-:-:S03]  /*14c50*/  ISETP.NE.AND P0, PT, R160, -0x1, PT ;  /* 0xffffffffa000780c */ /* 0x000fc60003f05270 */
[----:B------:R-:W3:Y:S01]  /*14c60*/  S2R R3, SR_CTAID.Z ;  /* 0x0000000000037919 */ /* 0x000ee20000002700 */
[----:B-12---:R-:W-:-:S05]  /*14c70*/  IMAD R5, R2, c[0x0][0x214], RZ ;  /* 0x0000850002057a24 */ /* 0x006fca00078e02ff */
[----:B------:R-:W-:-:S05]  /*14c80*/  SEL R6, R5, R160, !P0 ;  /* 0x000000a005067207 */ /* 0x000fca0004000000 */
[----:B---3--:R-:W-:Y:S01]  /*14c90*/  IMAD R5, R3, c[0x0][0x234], R6 ;  /* 0x00008d0003057a24 */ /* 0x008fe200078e0206 */
[----:B------:R-:W-:Y:S05]  /*14ca0*/  BRA `(.L_x_6890) ;  /* 0x0000004000007947 */ /* 0x000fea0003800000 */
.L_x_6889:
[----:B------:R-:W2:Y:S04]  /*14cb0*/  S2R R3, SR_CTAID.Z ;  /* 0x0000000000037919 */ /* 0x000ea80000002700 */
[----:B------:R-:W2:Y:S02]  /*14cc0*/  S2R R2, SR_CTAID.Y ;  /* 0x0000000000027919 */ /* 0x000ea40000002600 */
[----:B-12---:R-:W-:-:S04]  /*14cd0*/  IMAD R5, R2, c[0x0][0x1c0], R3 ;  /* 0x0000700002057a24 */ /* 0x006fc800078e0203 */
[----:B------:R-:W-:Y:S02]  /*14ce0*/  IMAD R5, R5, c[0x0][0x214], RZ ;  /* 0x0000850005057a24 */ /* 0x000fe400078e02ff */
.L_x_6890:
        /* <DEDUP_REMOVED lines=13> */
[----:B------:R-:W-:-:S02]  /*14dc0*/  IMAD R160, R160, c[0x0][0x1ec], R47 ;  /* 0x00007b00a0a07a24 */ /* 0x000fc400078e022f */
[----:B------:R-:W-:Y:S01]  /*14dd0*/  IMAD R45, R2, c[0x0][0x1e4], R45 ;  /* 0x00007900022d7a24 */ /* 0x000fe200078e022d */
[----:B------:R-:W-:Y:S01]  /*14de0*/  SEL R2, R48, R46, !P0 ;  /* 0x0000002e30027207 */ /* 0x000fe20004000000 */
        /* <DEDUP_REMOVED lines=25> */
.L_x_6892:
[----:B------:R-:W-:Y:S05]  /*14f80*/  BSYNC B0 ;  /* 0x0000000000007941 */ /* 0x000fea0003800000 */
.L_x_6891:
[----:B------:R-:W5:Y:S01]  /*14f90*/  S2R R5, SR_CTAID.X ;  /* 0x0000000000057919 */ /* 0x000f620000002500 */
[----:B------:R-:W-:Y:S01]  /*14fa0*/  LEA.HI R7, R7, R0, RZ, 0x3 ;  /* 0x0000000007077211 */ /* 0x000fe200078f18ff */
[----:B------:R-:W-:Y:S02]  /*14fb0*/  BSSY B0, `(.L_x_6893) ;  /* 0x0000022000007945 */ /* 0x000fe40003800000 */
[----:B----4-:R-:W4:Y:S01]  /*14fc0*/  S2R R4, SR_TID.X ;  /* 0x0000000000047919 */ /* 0x010f220000002100 */
[----:B------:R-:W-:-:S05]  /*14fd0*/  LOP3.LUT R7, R7, 0xfffffff8, RZ, 0xc0, !PT ;  /* 0xfffffff807077812 */ /* 0x000fca00078ec0ff */
[----:B------:R-:W-:-:S04]  /*14fe0*/  IMAD.IADD R6, R0, 0x1, -R7 ;  /* 0x0000000100067824 */ /* 0x000fc800078e0a07 */
[----:B------:R-:W-:Y:S01]  /*14ff0*/  IMAD.SHL.U32 R8, R6, 0x8, RZ ;  /* 0x0000000806087824 */ /* 0x000fe200078e00ff */
[----:B------:R-:W-:-:S04]  /*15000*/  SHF.R.S32.HI R6, RZ, 0x1f, R3 ;  /* 0x0000001fff067819 */ /* 0x000fc80000011403 */
[----:B------:R-:W-:Y:S01]  /*15010*/  SHF.R.S32.HI R9, RZ, 0x1f, R8 ;  /* 0x0000001fff097819 */ /* 0x000fe20000011408 */
[----:B------:R-:W-:Y:S02]  /*15020*/  IMAD R6, R6, c[0x0][0x1f0], RZ ;  /* 0x00007c0006067a24 */ /* 0x000fe400078e02ff */
[----:B-----5:R-:W-:Y:S02]  /*15030*/  IMAD.SHL.U32 R0, R5, 0x40, RZ ;  /* 0x0000004005007824 */ /* 0x020fe400078e00ff */
[----:B------:R-:W-:Y:S01]  /*15040*/  IMAD R6, R3, c[0x0][0x1f4], R6 ;  /* 0x00007d0003067a24 */ /* 0x000fe200078e0206 */
[----:B----4-:R-:W-:Y:S01]  /*15050*/  SHF.R.S32.HI R5, RZ, 0x1f, R4 ;  /* 0x0000001fff057819 */ /* 0x010fe20000011404 */
[----:B------:R-:W-:Y:S01]  /*15060*/  IMAD.WIDE.U32 R8, R0, c[0x0][0x1e8], R8 ;  /* 0x00007a0000087a25 */ /* 0x000fe200078e0008 */
[----:B------:R-:W-:Y:S02]  /*15070*/  SHF.R.S32.HI R7, RZ, 0x1f, R0 ;  /* 0x0000001fff077819 */ /* 0x000fe40000011400 */
[----:B------:R-:W-:-:S02]  /*15080*/  LEA.HI R5, R5, R4, RZ, 0x3 ;  /* 0x0000000405057211 */ /* 0x000fc400078f18ff */
        /* <DEDUP_REMOVED lines=20> */
.L_x_6894:
[----:B------:R-:W-:Y:S05]  /*151d0*/  BSYNC B0 ;  /* 0x0000000000007941 */ /* 0x000fea0003800000 */
.L_x_6893:
[----:B------:R-:W-:Y:S01]  /*151e0*/  IADD3 R3, R5, 0x10, RZ ;  /* 0x0000001005037810 */ /* 0x000fe20007ffe0ff */
        /* <DEDUP_REMOVED lines=9> */
[----:B-12---:R-:W-:-:S03]  /*15280*/  LEA R20, P0, R10, c[0x0][0x1d0], 0x1 ;  /* 0x000074000a147a11 */ /* 0x006fc600078008ff */
[----:B------:R-:W-:-:S05]  /*15290*/  IMAD R3, R4, c[0x0][0x1ec], R3 ;  /* 0x00007b0004037a24 */ /* 0x000fca00078e0203 */
[----:B------:R-:W-:-:S04]  /*152a0*/  IADD3 R3, R3, R11, RZ ;  /* 0x0000000b03037210 */ /* 0x000fc80007ffe0ff */
[----:B------:R-:W-:-:S05]  /*152b0*/  LEA.HI.X R21, R10, c[0x0][0x1d4], R3, 0x1, P0 ;  /* 0x000075000a157a11 */ /* 0x000fca00000f0c03 */
[----:B---3--:R1:W-:Y:S04]  /*152c0*/  STG.E.128 [R20.64], R32 ;  /* 0x0000002014007986 */ /* 0x0083e8000c101d06 */
[----:B------:R1:W-:Y:S02]  /*152d0*/  STG.E.128 [R20.64+0x80], R16 ;  /* 0x0000801014007986 */ /* 0x0003e4000c101d06 */
.L_x_6896:
[----:B------:R-:W-:Y:S05]  /*152e0*/  BSYNC B0 ;  /* 0x0000000000007941 */ /* 0x000fea0003800000 */
.L_x_6895:
        /* <DEDUP_REMOVED lines=10> */
[----:B-1----:R-:W-:-:S03]  /*15390*/  LEA R16, P0, R10, c[0x0][0x1d0], 0x1 ;  /* 0x000074000a107a11 */ /* 0x002fc600078008ff */
[----:B------:R-:W-:-:S05]  /*153a0*/  IMAD R3, R4, c[0x0][0x1ec], R3 ;  /* 0x00007b0004037a24 */ /* 0x000fca00078e0203 */
[----:B------:R-:W-:-:S04]  /*153b0*/  IADD3 R3, R3, R11, RZ ;  /* 0x0000000b03037210 */ /* 0x000fc80007ffe0ff */
[----:B------:R-:W-:-:S05]  /*153c0*/  LEA.HI.X R17, R10, c[0x0][0x1d4], R3, 0x1, P0 ;  /* 0x000075000a117a11 */ /* 0x000fca00000f0c03 */
[----:B------:R1:W-:Y:S04]  /*153d0*/  STG.E.128 [R16.64], R28 ;  /* 0x0000001c10007986 */ /* 0x0003e8000c101d06 */
[----:B------:R1:W-:Y:S02]  /*153e0*/  STG.E.128 [R16.64+0x80], R12 ;  /* 0x0000800c10007986 */ /* 0x0003e4000c101d06 */
.L_x_6898:
[----:B------:R-:W-:Y:S05]  /*153f0*/  BSYNC B0 ;  /* 0x0000000000007941 */ /* 0x000fea0003800000 */
.L_x_6897:
[----:B------:R-:W-:-:S04]  /*15400*/  IADD3 R3, R5, 0x30, RZ ;  /* 0x0000003005037810 */ /* 0x000fc80007ffe0ff */
[----:B------:R-:W-:-:S13]  /*15410*/  ISETP.GE.AND P0, PT, R3, R0, PT ;  /* 0x000000000300720c */ /* 0x000fda0003f06270 */
[----:B------:R-:W-:Y:S05]  /*15420*/  @P0 EXIT ;  /* 0x000000000000094d */ /* 0x000fea0003800000 */
[----:B------:R-:W-:Y:S02]  /*15430*/  IADD3 R5, P0, R5, 0x30, RZ ;  /* 0x0000003005057810 */ /* 0x000fe40007f1e0ff */
[----:B------:R-:W-:-:S03]  /*15440*/  MOV R3, R7 ;  /* 0x0000000700037202 */ /* 0x000fc60000000f00 */
[----:B------:R-:W-:Y:S02]  /*15450*/  IMAD.X R0, RZ, RZ, R2, P0 ;  /* 0x000000ffff007224 */ /* 0x000fe400000e0602 */
[----:B------:R-:W-:Y:S02]  /*15460*/  IMAD.MOV.U32 R2, RZ, RZ, R8 ;  /* 0x000000ffff027224 */ /* 0x000fe400078e0008 */
[----:B------:R-:W-:Y:S02]  /*15470*/  IMAD R0, R0, c[0x0][0x1e8], RZ ;  /* 0x00007a0000007a24 */ /* 0x000fe400078e02ff */
[----:B------:R-:W-:-:S04]  /*15480*/  IMAD.WIDE.U32 R2, R5, c[0x0][0x1e8], R2 ;  /* 0x00007a0005027a25 */ /* 0x000fc800078e0002 */
[----:B------:R-:W-:Y:S01]  /*15490*/  IMAD R0, R5, c[0x0][0x1ec], R0 ;  /* 0x00007b0005007a24 */ /* 0x000fe200078e0200 */
[----:B------:R-:W-:-:S04]  /*154a0*/  LEA R4, P0, R2, c[0x0][0x1d0], 0x1 ;  /* 0x0000740002047a11 */ /* 0x000fc800078008ff */
[----:B------:R-:W-:-:S04]  /*154b0*/  IADD3 R0, R0, R3, RZ ;  /* 0x0000000300007210 */ /* 0x000fc80007ffe0ff */
[----:B------:R-:W-:-:S05]  /*154c0*/  LEA.HI.X R5, R2, c[0x0][0x1d4], R0, 0x1, P0 ;  /* 0x0000750002057a11 */ /* 0x000fca00000f0c00 */
[----:B-1----:R-:W-:Y:S04]  /*154d0*/  STG.E.128 [R4.64], R24 ;  /* 0x0000001804007986 */ /* 0x002fe8000c101d06 */
[----:B------:R-:W-:Y:S01]  /*154e0*/  STG.E.128 [R4.64+0x80], R40 ;  /* 0x0000802804007986 */ /* 0x000fe2000c101d06 */
[----:B------:R-:W-:Y:S05]  /*154f0*/  EXIT ;  /* 0x000000000000794d */ /* 0x000fea0003800000 */
.L_x_6899:
        /* <DEDUP_REMOVED lines=16> */
.L_x_8386:


//--------------------- .text._ZN5flash24flash_fwd_splitkv_kernelI23Flash_fwd_kernel_traitsILi128ELi64ELi64ELi4ELb0ELb0EN7cutlass10bfloat16_tE19Flash_kernel_traitsILi128ELi64ELi64ELi4ES3_EELb1ELb0ELb0ELb0ELb1ELb1ELb0ELb1EEEvNS_16Flash_fwd_paramsE --------------------------
	.section	.text._ZN5flash24flash_fwd_splitkv_kernelI23Flash_fwd_kernel_traitsILi128ELi64ELi64ELi4ELb0ELb0EN7cutlass10bfloat16_tE19Flash_kernel_traitsILi128ELi64ELi64ELi4ES3_EELb1ELb0ELb0ELb0ELb1ELb1ELb0ELb1EEEvNS_16Flash_fwd_paramsE,"ax",@progbits
	.sectioninfo	@"SHI_REGISTERS=192"
	.align	128
        .global         _ZN5flash24flash_fwd_splitkv_kernelI23Flash_fwd_kernel_traitsILi128ELi64ELi64ELi4ELb0ELb0EN7cutlass10bfloat16_tE19Flash_kernel_traitsILi128ELi64ELi64ELi4ES3_EELb1ELb0ELb0ELb0ELb1ELb1ELb0ELb1EEEvNS_16Flash_fwd_paramsE
        .type           _ZN5flash24flash_fwd_splitkv_kernelI23Flash_fwd_kernel_traitsILi128ELi64ELi64ELi4ELb0ELb0EN7cutlass10bfloat16_tE19Flash_kernel_traitsILi128ELi64ELi64ELi4ES3_EELb1ELb0ELb0ELb0ELb1ELb1ELb0ELb1EEEvNS_16Flash_fwd_paramsE,@function
        .size           _ZN5flash24flash_fwd_splitkv_kernelI23Flash_fwd_kernel_traitsILi128ELi64ELi64ELi4ELb0ELb0EN7cutlass10bfloat16_tE19Flash_kernel_traitsILi128ELi64ELi64ELi4ES3_EELb1ELb0ELb0ELb0ELb1ELb1ELb0ELb1EEEvNS_16Flash_fwd_paramsE,(.L_x_8387 - _ZN5flash24flash_fwd_splitkv_kernelI23Flash_fwd_kernel_traitsILi128ELi64ELi64ELi4ELb0ELb0EN7cutlass10bfloat16_tE19Flash_kernel_traitsILi128ELi64ELi64ELi4ES3_EELb1ELb0ELb0ELb0ELb1ELb1ELb0ELb1EEEvNS_16Flash_fwd_paramsE)
        .other          _ZN5flash24flash_fwd_splitkv_kernelI23Flash_fwd_kernel_traitsILi128ELi64ELi64ELi4ELb0ELb0EN7cutlass10bfloat16_tE19Flash_kernel_traitsILi128ELi64ELi64ELi4ES3_EELb1ELb0ELb0ELb0ELb1ELb1ELb0ELb1EEEvNS_16Flash_fwd_paramsE,@"STO_CUDA_ENTRY STV_DEFAULT"
_ZN5flash24flash_fwd_splitkv_kernelI23Flash_fwd_kernel_traitsILi128ELi64ELi64ELi4ELb0ELb0EN7cutlass10bfloat16_tE19Flash_kernel_traitsILi128ELi64ELi64ELi4ES3_EELb1ELb0ELb0ELb0ELb1ELb1ELb0ELb1EEEvNS_16Flash_fwd_paramsE:
.text._ZN5flash24flash_fwd_splitkv_kernelI23Flash_fwd_kernel_traitsILi128ELi64ELi64ELi4ELb0ELb0EN7cutlass10bfloat16_tE19Flash_kernel_traitsILi128ELi64ELi64ELi4ES3_EELb1ELb0ELb0ELb0ELb1ELb1ELb0ELb1EEEvNS_16Flash_fwd_paramsE:
        /* <DEDUP_REMOVED lines=37> */
.L_x_6900:
[----:B-12-4-:R-:W-:Y:S02]  /*0250*/  MOV R5, c[0x0][0x218] ;  /* 0x0000860000057a02 */ /* 0x016fe40000000f00 */
.L_x_6901:
        /* <DEDUP_REMOVED lines=73> */
.L_x_6904:
[----:B------:R-:W-:Y:S05]  /*06f0*/  BSYNC B0 ;  /* 0x0000000000007941 */ /* 0x000fea0003800000 */
.L_x_6903:
        /* <DEDUP_REMOVED lines=16> */
.L_x_6906:
[----:B------:R-:W-:Y:S05]  /*0800*/  BSYNC B0 ;  /* 0x0000000000007941 */ /* 0x000fea0003800000 */
.L_x_6905:
        /* <DEDUP_REMOVED lines=16> */
.L_x_6908:
[----:B------:R-:W-:Y:S05]  /*0910*/  BSYNC B0 ;  /* 0x0000000000007941 */ /* 0x000fea0003800000 */
.L_x_6907:
        /* <DEDUP_REMOVED lines=15> */
.L_x_6910:
[----:B------:R-:W-:Y:S05]  /*0a10*/  BSYNC B0 ;  /* 0x0000000000007941 */ /* 0x000fea0003800000 */
.L_x_6909:
        /* <DEDUP_REMOVED lines=19> */
.L_x_6902:
        /* <DEDUP_REMOVED lines=93> */
.L_x_6911:
        /* <DEDUP_REMOVED lines=16> */
.L_x_6913:
        /* <DEDUP_REMOVED lines=54> */
.L_x_6912:
        /* <DEDUP_REMOVED lines=209> */
.L_x_6952:
        /* <DEDUP_REMOVED lines=14> */
[C---:B------:R-:W-:Y:S05]  /*2370*/  @P5 IADD3 R18, P0, R116.reuse, R103, RZ ;  /* 0x0000006774125210 */ /* 0x040fea0007f1e0ff */
[----:B------:R-:W-:Y:S01]  /*2380*/  @P5 IMAD.X R19, R117, 0x1, R100, P0 ;  /* 0x0000000175135824 */ /* 0x000fe200000e0664 */
        /* <DEDUP_REMOVED lines=126> */
.L_x_6918:
[----:B------:R-:W-:Y:S05]  /*2b70*/  BSYNC B0 ;  /* 0x0000000000007941 */ /* 0x000fea0003800000 */
.L_x_6917:
        /* <DEDUP_REMOVED lines=102> */
.L_x_6920:
[----:B------:R-:W-:Y:S05]  /*31e0*/  BSYNC B0 ;  /* 0x0000000000007941 */ /* 0x000fea0003800000 */
.L_x_6919:
        /* <DEDUP_REMOVED lines=106> */
.L_x_6922:
[----:B------:R-:W-:Y:S05]  /*3890*/  BSYNC B0 ;  /* 0x0000000000007941 */ /* 0x000fea0003800000 */
.L_x_6921:
        /* <DEDUP_REMOVED lines=110> */
.L_x_6924:
[----:B------:R-:W-:Y:S05]  /*3f80*/  BSYNC B0 ;  /* 0x0000000000007941 */ /* 0x000fea0003800000 */
.L_x_6923:
        /* <DEDUP_REMOVED lines=9> */
.L_x_6916:
        /* <DEDUP_REMOVED lines=85> */
.L_x_6929:
[----:B------:R-:W-:Y:S05]  /*4570*/  BSYNC B0 ;  /* 0x0000000000007941 */ /* 0x000fea0003800000 */
.L_x_6928:
        /* <DEDUP_REMOVED lines=86> */
.L_x_6931:
[----:B------:R-:W-:Y:S05]  /*4ae0*/  BSYNC B0 ;  /* 0x0000000000007941 */ /* 0x000fea0003800000 */
.L_x_6930:
[----:B-----5:R4:W-:Y:S02]  /*4af0*/  STG.E.128 [R112.64+0x80], R44 ;  /* 0x0000802c70007986 */ /* 0x0209e4000c101d06 */
.L_x_6927:
[----:B------:R-:W-:Y:S05]  /*4b00*/  BSYNC B1 ;  /* 0x0000000000017941 */ /* 0x000fea0003800000 */
.L_x_6926:
        /* <DEDUP_REMOVED lines=90> */
.L_x_6935:
[----:B------:R-:W-:Y:S05]  /*50b0*/  BSYNC B0 ;  /* 0x0000000000007941 */ /* 0x000fea0003800000 */
.L_x_6934:
        /* <DEDUP_REMOVED lines=16> */
[----:B------:R-:W-:Y:S02]  /*51c0*/  IMAD.MOV.U32 R150, RZ, RZ, RZ ;  /* 0x000000ffff967224 */ /* 0x000fe400078e00ff */
[----:B------:R-:W-:Y:S02]  /*51d0*/  IMAD.U32 R35, R44, 0x10000, RZ ;  /* 0x000100002c237824 */ /* 0x000fe400078e00ff */
[----:B------:R-:W-:Y:S01]  /*51e0*/  ISETP.GE.AND P1, PT, R12, UR5, PT ;  /* 0x000000050c007c0c */ /* 0x000fe2000bf26270 */
[----:B------:R-:W-:Y:S01]  /*51f0*/  IMAD.U32 R38, R45, 0x10000, RZ ;  /* 0x000100002d267824 */ /* 0x000fe200078e00ff */
[----:B------:R-:W-:Y:S02]  /*5200*/  MOV R113, UR5 ;  /* 0x0000000500717c02 */ /* 0x000fe40008000f00 */
[----:B------:R-:W-:Y:S01]  /*5210*/  LOP3.LUT R45, R46, 0xffff0000, RZ, 0xc0, !PT ;  /* 0xffff00002e2d7812 */ /* 0x000fe200078ec0ff */
[----:B------:R-:W-:Y:S08]  /*5220*/  IMAD.U32 R46, R47, 0x10000, RZ ;  /* 0x000100002f2e7824 */ /* 0x000ff000078e00ff */
[----:B------:R-:W-:Y:S01]  /*5230*/  @P1 IADD3 R150, RZ, -UR5, RZ ;  /* 0x80000005ff961c10 */ /* 0x000fe2000fffe0ff */
[----:B------:R-:W-:Y:S02]  /*5240*/  @P1 IMAD R60, RZ, RZ, -UR5 ;  /* 0x80000005ff3c1e24 */ /* 0x000fe4000f8e02ff */
[----:B------:R-:W-:Y:S03]  /*5250*/  @P1 IMAD R113, RZ, RZ, -UR5 ;  /* 0x80000005ff711e24 */ /* 0x000fe6000f8e02ff */
[----:B------:R-:W-:Y:S04]  /*5260*/  IADD3 R61, P0, R134, R60, RZ ;  /* 0x0000003c863d7210 */ /* 0x000fe80007f1e0ff */
[----:B------:R-:W-:Y:S02]  /*5270*/  LEA.HI.X.SX32 R60, R60, R127, 0x1, P0 ;  /* 0x0000007f3c3c7211 */ /* 0x000fe400000f0eff */
[C---:B------:R-:W-:Y:S04]  /*5280*/  LEA R62, P0, R61.reuse, R120, 0x1 ;  /* 0x000000783d3e7211 */ /* 0x040fe800078008ff */
[----:B------:R-:W-:Y:S02]  /*5290*/  LEA.HI.X R63, R61, R121, R60, 0x1, P0 ;  /* 0x000000793d3f7211 */ /* 0x000fe400000f0c3c */
[C---:B---3--:R-:W-:Y:S04]  /*52a0*/  LEA R18, P0, R113.reuse, R158, 0x1 ;  /* 0x0000009e71127211 */ /* 0x048fe800078008ff */
        /* <DEDUP_REMOVED lines=60> */
.L_x_6937:
[----:B------:R-:W-:Y:S05]  /*5670*/  BSYNC B0 ;  /* 0x0000000000007941 */ /* 0x000fea0003800000 */
.L_x_6936:
[----:B-----5:R4:W-:Y:S02]  /*5680*/  STG.E.128 [R156.64+0x80], R44 ;  /* 0x0000802c9c007986 */ /* 0x0209e4000c101d06 */
.L_x_6933:
[----:B------:R-:W-:Y:S05]  /*5690*/  BSYNC B1 ;  /* 0x0000000000017941 */ /* 0x000fea0003800000 */
.L_x_6932:
        /* <DEDUP_REMOVED lines=90> */
.L_x_6941:
[----:B------:R-:W-:Y:S05]  /*5c40*/  BSYNC B0 ;  /* 0x0000000000007941 */ /* 0x000fea0003800000 */
.L_x_6940:
        /* <DEDUP_REMOVED lines=91> */
.L_x_6943:
[----:B------:R-:W-:Y:S05]  /*6200*/  BSYNC B0 ;  /* 0x0000000000007941 */ /* 0x000fea0003800000 */
.L_x_6942:
[C---:B--2---:R-:W-:Y:S04]  /*6210*/  LEA R2, P0, R94.reuse, R112, 0x1 ;  /* 0x000000705e027211 */ /* 0x044fe800078008ff */
[----:B------:R-:W-:Y:S05]  /*6220*/  LEA.HI.X R3, R94, R111, R95, 0x1, P0 ;  /* 0x0000006f5e037211 */ /* 0x000fea00000f0c5f */
[----:B-----5:R2:W-:Y:S04]  /*6230*/  STG.E.128 [R2.64], R44 ;  /* 0x0000002c02007986 */ /* 0x0205e8000c101d06 */
.L_x_6939:
[----:B------:R-:W-:Y:S05]  /*6240*/  BSYNC B1 ;  /* 0x0000000000017941 */ /* 0x000fea0003800000 */
.L_x_6938:
[----:B------:R-:W-:Y:S01]  /*6250*/  BSSY B1, `(.L_x_6944) ;  /* 0x00000be000017945 */ /* 0x000fe20003800000 */
[----:B------:R-:W-:-:S05]  /*6260*/  @!P2 BRA `(.L_x_6945) ;  /* 0x00000bc00000a947 */ /* 0x000fca0003800000 */
[----:B------:R-:W-:Y:S01]  /*6270*/  MOV R153, 0x60 ;  /* 0x0000006000997802 */ /* 0x000fe20000000f00 */
[----:B------:R-:W-:Y:S01]  /*6280*/  BSSY B0, `(.L_x_6946) ;  /* 0x0000059000007945 */ /* 0x000fe20003800000 */
[----:B------:R-:W-:Y:S03]  /*6290*/  ISETP.GE.AND P0, PT, R16, UR4, PT ;  /* 0x0000000410007c0c */ /* 0x000fe6000bf06270 */
[C---:B-12---:R-:W-:Y:S04]  /*62a0*/  IMAD.WIDE.U32 R160, R153.reuse, c[0x0][0x288], R118 ;  /* 0x0000a20099a07a25 */ /* 0x046fe800078e0076 */
        /* <DEDUP_REMOVED lines=86> */
.L_x_6947:
[----:B------:R-:W-:Y:S05]  /*6810*/  BSYNC B0 ;  /* 0x0000000000007941 */ /* 0x000fea0003800000 */
.L_x_6946:
[----:B----4-:R-:W-:Y:S01]  /*6820*/  IMAD.MOV.U32 R113, RZ, RZ, R111 ;  /* 0x000000ffff717224 */ /* 0x010fe200078e006f */
        /* <DEDUP_REMOVED lines=92> */
.L_x_6949:
[----:B------:R-:W-:Y:S05]  /*6df0*/  BSYNC B0 ;  /* 0x0000000000007941 */ /* 0x000fea0003800000 */
.L_x_6948:
[C---:B--2---:R-:W-:Y:S04]  /*6e00*/  LEA R2, P0, R99.reuse, R112, 0x1 ;  /* 0x0000007063027211 */ /* 0x044fe800078008ff */
[----:B------:R-:W-:Y:S05]  /*6e10*/  LEA.HI.X R3, R99, R111, R98, 0x1, P0 ;  /* 0x0000006f63037211 */ /* 0x000fea00000f0c62 */
[----:B-----5:R2:W-:Y:S04]  /*6e20*/  STG.E.128 [R2.64], R44 ;  /* 0x0000002c02007986 */ /* 0x0205e8000c101d06 */
.L_x_6945:
[----:B------:R-:W-:Y:S05]  /*6e30*/  BSYNC B1 ;  /* 0x0000000000017941 */ /* 0x000fea0003800000 */
.L_x_6944:
        /* <DEDUP_REMOVED lines=8> */
.L_x_6915:
        /* <DEDUP_REMOVED lines=34> */
.L_x_6925:
        /* <DEDUP_REMOVED lines=80> */
.L_x_6950:
        /* <DEDUP_REMOVED lines=9> */
.L_x_6951:
[----:B------:R-:W-:Y:S04]  /*7670*/  IADD3 R11, R11, -0x1, RZ ;  /* 0xffffffff0b0b7810 */ /* 0x000fe80007ffe0ff */
[----:B------:R-:W-:Y:S11]  /*7680*/  ISETP.GT.AND P0, PT, R11, R85, PT ;  /* 0x000000550b00720c */ /* 0x000ff60003f04270 */
[----:B------:R-:W-:Y:S02]  /*7690*/  @!UPT UIADD3 URZ, URZ, URZ, URZ ;  /* 0x0000003f3f3ff290 */ /* 0x000fe4000fffe03f */
[----:B------:R-:W-:-:S05]  /*76a0*/  @P0 BRA `(.L_x_6952) ;  /* 0xffffabe000000947 */ /* 0x000fca000383ffff */
.L_x_6914:
        /* <DEDUP_REMOVED lines=93> */
.L_x_6959:
[----:B------:R-:W-:Y:S05]  /*7c80*/  BSYNC B0 ;  /* 0x0000000000007941 */ /* 0x000fea0003800000 */
.L_x_6958:
        /* <DEDUP_REMOVED lines=45> */
.L_x_6961:
[----:B------:R-:W-:Y:S05]  /*7f60*/  BSYNC B0 ;  /* 0x0000000000007941 */ /* 0x000fea0003800000 */
.L_x_6960:
[----:B------:R3:W-:Y:S02]  /*7f70*/  STS.128 [R153+0x2000], R12 ;  /* 0x0020000c99007388 */ /* 0x0007e40000000c00 */
.L_x_6957:
[----:B------:R-:W-:Y:S05]  /*7f80*/  BSYNC B1 ;  /* 0x0000000000017941 */ /* 0x000fea0003800000 */
.L_x_6956:
        /* <DEDUP_REMOVED lines=56> */
.L_x_6965:
[----:B------:R-:W-:Y:S05]  /*8310*/  BSYNC B0 ;  /* 0x0000000000007941 */ /* 0x000fea0003800000 */
.L_x_6964:
        /* <DEDUP_REMOVED lines=45> */
.L_x_6967:
[----:B------:R-:W-:Y:S05]  /*85f0*/  BSYNC B0 ;  /* 0x0000000000007941 */ /* 0x000fea0003800000 */
.L_x_6966:
[----:B------:R1:W-:Y:S02]  /*8600*/  STS.128 [R153+0x2800], R20 ;  /* 0x0028001499007388 */ /* 0x0003e40000000c00 */
.L_x_6963:
[----:B------:R-:W-:Y:S05]  /*8610*/  BSYNC B1 ;  /* 0x0000000000017941 */ /* 0x000fea0003800000 */
.L_x_6962:
        /* <DEDUP_REMOVED lines=57> */
.L_x_6971:
[----:B--2---:R-:W-:Y:S05]  /*89b0*/  BSYNC B0 ;  /* 0x0000000000007941 */ /* 0x004fea0003800000 */
.L_x_6970:
        /* <DEDUP_REMOVED lines=44> */
.L_x_6973:
[----:B------:R-:W-:Y:S05]  /*8c80*/  BSYNC B0 ;  /* 0x0000000000007941 */ /* 0x000fea0003800000 */
.L_x_6972:
[----:B------:R2:W-:Y:S02]  /*8c90*/  STS.128 [R153+0x3000], R28 ;  /* 0x0030001c99007388 */ /* 0x0005e40000000c00 */
.L_x_6969:
[----:B------:R-:W-:Y:S05]  /*8ca0*/  BSYNC B1 ;  /* 0x0000000000017941 */ /* 0x000fea0003800000 */
.L_x_6968:
        /* <DEDUP_REMOVED lines=55> */
.L_x_6976:
[----:B-1----:R-:W-:Y:S05]  /*9020*/  BSYNC B0 ;  /* 0x0000000000007941 */ /* 0x002fea0003800000 */
.L_x_6975:
        /* <DEDUP_REMOVED lines=44> */
.L_x_6978:
[----:B------:R-:W-:Y:S05]  /*92f0*/  BSYNC B0 ;  /* 0x0000000000007941 */ /* 0x000fea0003800000 */
.L_x_6977:
[----:B------:R2:W-:Y:S01]  /*9300*/  STS.128 [R153+0x3800], R8 ;  /* 0x0038000899007388 */ /* 0x0005e20000000c00 */
[----:B------:R-:W-:Y:S05]  /*9310*/  BRA `(.L_x_6974) ;  /* 0x0000304000007947 */ /* 0x000fea0003800000 */
.L_x_6955:
        /* <DEDUP_REMOVED lines=87> */
.L_x_6982:
[----:B------:R-:W-:Y:S05]  /*9890*/  BSYNC B0 ;  /* 0x0000000000007941 */ /* 0x000fea0003800000 */
.L_x_6981:
        /* <DEDUP_REMOVED lines=86> */
.L_x_6984:
[----:B------:R-:W-:Y:S05]  /*9e00*/  BSYNC B0 ;  /* 0x0000000000007941 */ /* 0x000fea0003800000 */
.L_x_6983:
[----:B------:R3:W-:Y:S02]  /*9e10*/  STS.128 [R153+0x2000], R20 ;  /* 0x0020001499007388 */ /* 0x0007e40000000c00 */
.L_x_6980:
[----:B------:R-:W-:Y:S05]  /*9e20*/  BSYNC B1 ;  /* 0x0000000000017941 */ /* 0x000fea0003800000 */
.L_x_6979:
        /* <DEDUP_REMOVED lines=91> */
.L_x_6988:
[----:B------:R-:W-:Y:S05]  /*a3e0*/  BSYNC B0 ;  /* 0x0000000000007941 */ /* 0x000fea0003800000 */
.L_x_6987:
        /* <DEDUP_REMOVED lines=89> */
.L_x_6990:
[----:B------:R-:W-:Y:S05]  /*a980*/  BSYNC B0 ;  /* 0x0000000000007941 */ /* 0x000fea0003800000 */
.L_x_6989:
[----:B------:R1:W-:Y:S02]  /*a990*/  STS.128 [R153+0x2800], R4 ;  /* 0x0028000499007388 */ /* 0x0003e40000000c00 */
.L_x_6986:
[----:B------:R-:W-:Y:S05]  /*a9a0*/  BSYNC B1 ;  /* 0x0000000000017941 */ /* 0x000fea0003800000 */
.L_x_6985:
        /* <DEDUP_REMOVED lines=92> */
.L_x_6994:
[----:B------:R-:W-:Y:S05]  /*af70*/  BSYNC B0 ;  /* 0x0000000000007941 */ /* 0x000fea0003800000 */
.L_x_6993:
        /* <DEDUP_REMOVED lines=90> */
.L_x_6996:
[----:B------:R-:W-:Y:S05]  /*b520*/  BSYNC B0 ;  /* 0x0000000000007941 */ /* 0x000fea0003800000 */
.L_x_6995:
[----:B------:R3:W-:Y:S02]  /*b530*/  STS.128 [R153+0x3000], R20 ;  /* 0x0030001499007388 */ /* 0x0007e40000000c00 */
.L_x_6992:
[----:B------:R-:W-:Y:S05]  /*b540*/  BSYNC B1 ;  /* 0x0000000000017941 */ /* 0x000fea0003800000 */
.L_x_6991:
        /* <DEDUP_REMOVED lines=91> */
.L_x_6998:
[----:B------:R-:W-:Y:S05]  /*bb00*/  BSYNC B0 ;  /* 0x0000000000007941 */ /* 0x000fea0003800000 */
.L_x_6997:
        /* <DEDUP_REMOVED lines=92> */
.L_x_7000:
[----:B------:R-:W-:Y:S05]  /*c0d0*/  BSYNC B0 ;  /* 0x0000000000007941 */ /* 0x000fea0003800000 */
.L_x_6999:
[----:B------:R3:W-:Y:S01]  /*c0e0*/  STS.128 [R153+0x3800], R4 ;  /* 0x0038000499007388 */ /* 0x0007e20000000c00 */
[----:B------:R-:W-:Y:S05]  /*c0f0*/  BRA `(.L_x_6974) ;  /* 0x0000026000007947 */ /* 0x000fea0003800000 */
.L_x_6954:
        /* <DEDUP_REMOVED lines=38> */
.L_x_6974:
[----:B------:R-:W-:Y:S05]  /*c360*/  BSYNC B2 ;  /* 0x0000000000027941 */ /* 0x000fea0003800000 */
.L_x_6953:
[----:B------:R-:W-:Y:S01]  /*c370*/  IADD3 R160, R102, -0x1, RZ ;  /* 0xffffffff66a07810 */ /* 0x000fe20007ffe0ff */
[----:B------:R-:W-:Y:S01]  /*c380*/  IMAD.SHL.U32 R149, R136, 0x8, RZ ;  /* 0x0000000888957824 */ /* 0x000fe200078e00ff */
[----:B----4-:R-:W-:Y:S01]  /*c390*/  LEA R156, P4, R140, c[0x0][0x168], 0x1 ;  /* 0x00005a008c9c7a11 */ /* 0x010fe200078808ff */
        /* <DEDUP_REMOVED lines=41> */
[----:B------:R-:W-:-:S02]  /*c630*/  LEA R158, P0, R104, c[0x0][0x170], 0x1 ;  /* 0x00005c00689e7a11 */ /* 0x000fc400078008ff */
[----:B------:R-:W-:Y:S01]  /*c640*/  LOP3.LUT R4, R4, 0x1c0, RZ, 0xc0, !PT ;  /* 0x000001c004047812 */ /* 0x000fe200078ec0ff */
[----:B------:R4:W-:Y:S01]  /*c650*/  @!P6 LDGSTS.E.BYPASS.LTC128B.128 [R153+0x5800], [R14.64] ;  /* 0x058000000e99efae */ /* 0x0009e2000b901d46 */
[----:B------:R-:W-:Y:S02]  /*c660*/  LEA.HI R48, R11, R64, RZ, 0x5 ;  /* 0x000000400b307211 */ /* 0x000fe400078f28ff */
[----:B------:R-:W-:Y:S01]  /*c670*/  LOP3.LUT R149, R4, 0x8, R149, 0xf8, !PT ;  /* 0x0000000804957812 */ /* 0x000fe200078ef895 */
[----:B------:R4:W-:Y:S01]  /*c680*/  @!P6 LDGSTS.E.BYPASS.LTC128B.128 [R153+0x7800], [R14.64+0x80] ;  /* 0x078000800e99efae */ /* 0x0009e2000b901d46 */
[----:B------:R-:W-:Y:S01]  /*c690*/  SHF.R.U32.HI R4, RZ, 0x3, R4 ;  /* 0x00000003ff047819 */ /* 0x000fe20000011604 */
[----:B------:R-:W-:Y:S01]  /*c6a0*/  @!P1 IMAD.MOV.U32 R12, RZ, RZ, c[0x0][0x1a0] ;  /* 0x00006800ff0c9624 */ /* 0x000fe200078e00ff */
[----:B------:R-:W-:Y:S01]  /*c6b0*/  LEA.HI.X R159, R104, c[0x0][0x174], R101, 0x1, P0 ;  /* 0x00005d00689f7a11 */ /* 0x000fe200000f0c65 */
[----:B------:R-:W0:Y:S01]  /*c6c0*/  LDGDEPBAR ;  /* 0x00000000000079af */ /* 0x000e220000000000 */
[----:B------:R-:W-:Y:S01]  /*c6d0*/  LOP3.LUT R149, R149, R4, RZ, 0x3c, !PT ;  /* 0x0000000495957212 */ /* 0x000fe200078e3cff */
[----:B------:R-:W-:Y:S01]  /*c6e0*/  @!P1 IMAD.MOV.U32 R5, RZ, RZ, c[0x0][0x1a4] ;  /* 0x00006900ff059624 */ /* 0x000fe200078e00ff */
[----:B------:R-:W-:Y:S01]  /*c6f0*/  SHF.R.S32.HI R54, RZ, 0x5, R48 ;  /* 0x00000005ff367819 */ /* 0x000fe20000011430 */
[----:B------:R-:W-:-:S02]  /*c700*/  @!P2 IMAD.MOV.U32 R4, RZ, RZ, c[0x0][0x1a4] ;  /* 0x00006900ff04a624 */ /* 0x000fc400078e00ff */
[C---:B------:R-:W-:Y:S01]  /*c710*/  IMAD R149, R2.reuse, 0x200, R149 ;  /* 0x0000020002957824 */ /* 0x040fe200078e0295 */
[CC--:B--2---:R-:W-:Y:S01]  /*c720*/  @!P4 LEA R6, P0, R69.reuse, R158.reuse, 0x1 ;  /* 0x0000009e4506c211 */ /* 0x0c4fe200078008ff */
[----:B------:R-:W-:Y:S02]  /*c730*/  IMAD.SHL.U32 R2, R2, 0x8, RZ ;  /* 0x0000000802027824 */ /* 0x000fe400078e00ff */
[----:B------:R-:W-:Y:S01]  /*c740*/  @!P1 IMAD.WIDE.U32 R12, R12, 0x60, R158 ;  /* 0x000000600c0c9825 */ /* 0x000fe200078e009e */
[-C--:B------:R-:W-:Y:S02]  /*c750*/  @!P4 LEA.HI.X R7, R69, R159.reuse, R68, 0x1, P0 ;  /* 0x0000009f4507c211 */ /* 0x080fe400000f0c44 */
[----:B------:R-:W-:Y:S01]  /*c760*/  @!P2 LEA R16, P0, R0, R158, 0x6 ;  /* 0x0000009e0010a211 */ /* 0x000fe200078030ff */
[----:B------:R-:W-:Y:S02]  /*c770*/  @!P1 IMAD R5, R5, 0x60, RZ ;  /* 0x0000006005059824 */ /* 0x000fe400078e02ff */
[----:B---3--:R-:W-:Y:S01]  /*c780*/  IMAD.SHL.U32 R9, R70, 0x40, RZ ;  /* 0x0000004046097824 */ /* 0x008fe200078e00ff */
[----:B------:R-:W-:Y:S01]  /*c790*/  @!P2 LEA.HI.X R17, R0, R159, R4, 0x6, P0 ;  /* 0x0000009f0011a211 */ /* 0x000fe200000f3404 */
[----:B------:R-:W-:-:S02]  /*c7a0*/  @!P1 IMAD.IADD R5, R13, 0x1, R5 ;  /* 0x000000010d059824 */ /* 0x000fc400078e0205 */
[----:B------:R-:W-:Y:S01]  /*c7b0*/  @!P1 IMAD.MOV.U32 R4, RZ, RZ, R12 ;  /* 0x000000ffff049224 */ /* 0x000fe200078e000c */
[----:B------:R-:W-:Y:S01]  /*c7c0*/  LOP3.LUT R9, R9, 0x1c0, RZ, 0xc0, !PT ;  /* 0x000001c009097812 */ /* 0x000fe200078ec0ff */
[----:B------:R-:W-:Y:S01]  /*c7d0*/  IMAD.SHL.U32 R149, R149, 0x2, RZ ;  /* 0x0000000295957824 */ /* 0x000fe200078e00ff */
[----:B------:R-:W-:-:S04]  /*c7e0*/  DEPBAR.LE SB0, 0x0 ;  /* 0x000080000000791a */ /* 0x000fc80000000000 */
[----:B------:R-:W-:Y:S01]  /*c7f0*/  BAR.SYNC.DEFER_BLOCKING 0x0 ;  /* 0x0000000000007b1d */ /* 0x000fe20000010000 */
[----:B------:R-:W-:Y:S02]  /*c800*/  LOP3.LUT R2, R9, 0x8, R2, 0xf8, !PT ;  /* 0x0000000809027812 */ /* 0x000fe400078ef802 */
[----:B------:R-:W-:Y:S02]  /*c810*/  SHF.R.U32.HI R9, RZ, 0x3, R9 ;  /* 0x00000003ff097819 */ /* 0x000fe40000011609 */
[C---:B------:R-:W-:Y:S02]  /*c820*/  IADD3 R0, R149.reuse, 0x4000, RZ ;  /* 0x0000400095007810 */ /* 0x040fe40007ffe0ff */
[----:B------:R-:W-:Y:S01]  /*c830*/  LOP3.LUT R2, R2, R9, RZ, 0x3c, !PT ;  /* 0x0000000902027212 */ /* 0x000fe200078e3cff */
[C---:B------:R-:W-:Y:S01]  /*c840*/  IMAD R9, R54.reuse, 0x400, R49 ;  /* 0x0000040036097824 */ /* 0x040fe200078e0231 */
[----:B------:R-:W-:Y:S01]  /*c850*/  IADD3 R147, R149, 0x4020, RZ ;  /* 0x0000402095937810 */ /* 0x000fe20007ffe0ff */
[----:B------:R-:W-:-:S02]  /*c860*/  IMAD R54, R54, 0x10, R66 ;  /* 0x0000001036367824 */ /* 0x000fc400078e0242 */
[----:B------:R-:W-:-:S04]  /*c870*/  IMAD.IADD R150, R2, 0x1, R9 ;  /* 0x0000000102967824 */ /* 0x000fc800078e0209 */
[----:B------:R-:W-:-:S04]  /*c880*/  IMAD.SHL.U32 R150, R150, 0x2, RZ ;  /* 0x0000000296967824 */ /* 0x000fc800078e00ff */
[--C-:B------:R-:W-:Y:S02]  /*c890*/  IMAD R148, R53, 0x2, R150.reuse ;  /* 0x0000000235947824 */ /* 0x100fe400078e0296 */
[C---:B------:R-:W-:Y:S01]  /*c8a0*/  IMAD R146, R51.reuse, 0x2, R150 ;  /* 0x0000000233927824 */ /* 0x040fe200078e0296 */
[----:B------:R-:W-:Y:S01]  /*c8b0*/  @P5 STS.128 [R153+0x8000], RZ ;  /* 0x008000ff99005388 */ /* 0x000fe20000000c00 */
[----:B------:R-:W-:-:S03]  /*c8c0*/  IMAD R145, R51, 0x2, R148 ;  /* 0x0000000233917824 */ /* 0x000fc600078e0294 */
        /* <DEDUP_REMOVED lines=29> */
[----:B----4-:R-:W3:Y:S04]  /*caa0*/  LDSM.16.M88.4 R12, [R149+0x4000] ;  /* 0x00400000950c783b */ /* 0x010ee80000000200 */
[----:B------:R-:W-:Y:S02]  /*cab0*/  LDSM.16.M88.4 R36, [R148] ;  /* 0x000000009424783b */ /* 0x000fe40000000200 */
[----:B------:R-:W-:Y:S01]  /*cac0*/  @P1 IADD3 R147, R0, -0x20, RZ ;  /* 0xffffffe000931810 */ /* 0x000fe20007ffe0ff */
[----:B------:R-:W-:Y:S01]  /*cad0*/  IMAD.MOV.U32 R0, RZ, RZ, 0x40 ;  /* 0x00000040ff007424 */ /* 0x000fe200078e00ff */
[----:B------:R-:W4:Y:S02]  /*cae0*/  LDSM.16.M88.4 R32, [R149+0x4800] ;  /* 0x004800009520783b */ /* 0x000f240000000200 */
[----:B------:R-:W-:-:S02]  /*caf0*/  IADD3 R139, R147, 0x800, RZ ;  /* 0x00000800938b7810 */ /* 0x000fc40007ffe0ff */
[----:B------:R-:W-:Y:S01]  /*cb00*/  LDSM.16.M88.4 R68, [R149+0x5000] ;  /* 0x005000009544783b */ /* 0x000fe20000000200 */
[----:B------:R-:W-:Y:S02]  /*cb10*/  SEL R0, R0, 0xffffffc0, !P2 ;  /* 0xffffffc000007807 */ /* 0x000fe40005000000 */
[C---:B------:R-:W-:Y:S01]  /*cb20*/  IADD3 R138, R147.reuse, 0x1000, RZ ;  /* 0x00001000938a7810 */ /* 0x040fe20007ffe0ff */
[----:B------:R-:W-:Y:S01]  /*cb30*/  LDSM.16.M88.4 R28, [R149+0x5800] ;  /* 0x00580000951c783b */ /* 0x000fe20000000200 */
[----:B------:R-:W-:Y:S01]  /*cb40*/  IADD3 R137, R147, 0x1800, RZ ;  /* 0x0000180093897810 */ /* 0x000fe20007ffe0ff */
[----:B------:R-:W-:Y:S01]  /*cb50*/  IMAD.IADD R143, R149, 0x1, R0 ;  /* 0x00000001958f7824 */ /* 0x000fe200078e0200 */
[C---:B------:R-:W-:Y:S01]  /*cb60*/  IADD3 R135, R147.reuse, 0x2000, RZ ;  /* 0x0000200093877810 */ /* 0x040fe20007ffe0ff */
[----:B--2---:R-:W2:Y:S01]  /*cb70*/  LDSM.16.M88.4 R4, [R147] ;  /* 0x000000009304783b */ /* 0x004ea20000000200 */
[----:B------:R-:W-:Y:S01]  /*cb80*/  IMAD.IADD R136, R0, 0x1, R147 ;  /* 0x0000000100887824 */ /* 0x000fe200078e0293 */
[----:B------:R-:W-:-:S02]  /*cb90*/  IADD3 R134, R147, 0x2800, RZ ;  /* 0x0000280093867810 */ /* 0x000fc40007ffe0ff */
[----:B------:R-:W-:Y:S01]  /*cba0*/  LDSM.16.M88.4 R56, [R146] ;  /* 0x000000009238783b */ /* 0x000fe20000000200 */
[C---:B------:R-:W-:Y:S02]  /*cbb0*/  IADD3 R133, R147.reuse, 0x3000, RZ ;  /* 0x0000300093857810 */ /* 0x040fe40007ffe0ff */
[----:B------:R-:W-:Y:S01]  /*cbc0*/  IADD3 R132, R147, 0x3800, RZ ;  /* 0x0000380093847810 */ /* 0x000fe20007ffe0ff */
[----:B------:R-:W5:Y:S04]  /*cbd0*/  LDSM.16.M88.4 R88, [R143+0x4000] ;  /* 0x004000008f58783b */ /* 0x000f680000000200 */
[----:B------:R-:W1:Y:S04]  /*cbe0*/  LDSM.16.M88.4 R44, [R147+0x800] ;  /* 0x00080000932c783b */ /* 0x000e680000000200 */
[----:B------:R-:W1:Y:S01]  /*cbf0*/  LDSM.16.M88.4 R20, [R147+0x1000] ;  /* 0x001000009314783b */ /* 0x000e620000000200 */
[C---:B---3--:R-:W-:Y:S03]  /*cc00*/  HMMA.16816.F32.BF16 R16, R8.reuse, R12, RZ ;  /* 0x0000000c0810723c */ /* 0x048fe600000418ff */
[----:B------:R-:W-:Y:S04]  /*cc10*/  LDSM.16.M88.4 R84, [R145] ;  /* 0x000000009154783b */ /* 0x000fe80000000200 */
[----:B------:R-:W-:Y:S01]  /*cc20*/  LDSM.16.M88.4 R40, [R147+0x1800] ;  /* 0x001800009328783b */ /* 0x000fe20000000200 */
[C---:B------:R-:W-:Y:S03]  /*cc30*/  HMMA.16816.F32.BF16 R12, R8.reuse, R14, RZ ;  /* 0x0000000e080c723c */ /* 0x040fe600000418ff */
[----:B------:R-:W-:Y:S04]  /*cc40*/  LDSM.16.M88.4 R80, [R143+0x5000] ;  /* 0x005000008f50783b */ /* 0x000fe80000000200 */
[----:B------:R-:W-:Y:S01]  /*cc50*/  LDSM.16.M88.4 R76, [R143+0x5800] ;  /* 0x005800008f4c783b */ /* 0x000fe20000000200 */
[----:B----4-:R-:W-:Y:S03]  /*cc60*/  HMMA.16816.F32.BF16 R24, R8, R32, RZ ;  /* 0x000000200818723c */ /* 0x010fe600000418ff */
[----:B------:R-:W0:Y:S05]  /*cc70*/  LDGDEPBAR ;  /* 0x00000000000079af */ /* 0x000e2a0000000000 */
[----:B--2---:R-:W-:Y:S08]  /*cc80*/  HMMA.16816.F32.BF16 R16, R36, R4, R16 ;  /* 0x000000042410723c */ /* 0x004ff00000041810 */
[C---:B------:R-:W-:Y:S08]  /*cc90*/  HMMA.16816.F32.BF16 R72, R8.reuse, R68, RZ ;  /* 0x000000440848723c */ /* 0x040ff000000418ff */
[C---:B------:R-:W-:Y:S08]  /*cca0*/  HMMA.16816.F32.BF16 R32, R8.reuse, R34, RZ ;  /* 0x000000220820723c */ /* 0x040ff000000418ff */
[C---:B------:R-:W-:Y:S08]  /*ccb0*/  HMMA.16816.F32.BF16 R68, R8.reuse, R70, RZ ;  /* 0x000000460844723c */ /* 0x040ff000000418ff */
[C---:B------:R-:W-:Y:S08]  /*ccc0*/  HMMA.16816.F32.BF16 R60, R8.reuse, R28, RZ ;  /* 0x0000001c083c723c */ /* 0x040ff000000418ff */
[----:B------:R-:W-:Y:S01]  /*ccd0*/  HMMA.16816.F32.BF16 R8, R8, R30, RZ ;  /* 0x0000001e0808723c */ /* 0x000fe200000418ff */
[----:B------:R-:W2:Y:S07]  /*cce0*/  LDSM.16.M88.4 R28, [R136] ;  /* 0x00000000881c783b */ /* 0x000eae0000000200 */
[----:B------:R-:W-:Y:S01]  /*ccf0*/  HMMA.16816.F32.BF16 R12, R36, R6, R12 ;  /* 0x00000006240c723c */ /* 0x000fe2000004180c */
[----:B------:R-:W3:Y:S07]  /*cd00*/  LDSM.16.M88.4 R4, [R143+0x4800] ;  /* 0x004800008f04783b */ /* 0x000eee0000000200 */
[----:B-----5:R-:W-:Y:S08]  /*cd10*/  HMMA.16816.F32.BF16 R16, R56, R88, R16 ;  /* 0x000000583810723c */ /* 0x020ff00000041810 */
[C---:B-1----:R-:W-:Y:S08]  /*cd20*/  HMMA.16816.F32.BF16 R24, R36.reuse, R44, R24 ;  /* 0x0000002c2418723c */ /* 0x042ff00000041818 */
[C---:B------:R-:W-:Y:S01]  /*cd30*/  HMMA.16816.F32.BF16 R32, R36.reuse, R46, R32 ;  /* 0x0000002e2420723c */ /* 0x040fe20000041820 */
[----:B------:R-:W-:Y:S07]  /*cd40*/  LDSM.16.M88.4 R44, [R150+0x2000] ;  /* 0x00200000962c783b */ /* 0x000fee0000000200 */
[C---:B------:R-:W-:Y:S08]  /*cd50*/  HMMA.16816.F32.BF16 R72, R36.reuse, R20, R72 ;  /* 0x000000142448723c */ /* 0x040ff00000041848 */
[----:B------:R-:W-:Y:S01]  /*cd60*/  HMMA.16816.F32.BF16 R68, R36, R22, R68 ;  /* 0x000000162444723c */ /* 0x000fe20000041844 */
[----:B------:R-:W1:Y:S07]  /*cd70*/  LDSM.16.M88.4 R20, [R149+0x6000] ;  /* 0x006000009514783b */ /* 0x000e6e0000000200 */
[----:B------:R-:W-:Y:S01]  /*cd80*/  HMMA.16816.F32.BF16 R12, R56, R90, R12 ;  /* 0x0000005a380c723c */ /* 0x000fe2000004180c */
[----:B------:R-:W-:Y:S07]  /*cd90*/  LDSM.16.M88.4 R88, [R147+0x2800] ;  /* 0x002800009358783b */ /* 0x000fee0000000200 */
[----:B--2---:R-:W-:Y:S08]  /*cda0*/  HMMA.16816.F32.BF16 R16, R84, R28, R16 ;  /* 0x0000001c5410723c */ /* 0x004ff00000041810 */
[C---:B------:R-:W-:Y:S08]  /*cdb0*/  HMMA.16816.F32.BF16 R60, R36.reuse, R40, R60 ;  /* 0x00000028243c723c */ /* 0x040ff0000004183c */
[----:B------:R-:W-:Y:S01]  /*cdc0*/  HMMA.16816.F32.BF16 R8, R36, R42, R8 ;  /* 0x0000002a2408723c */ /* 0x000fe20000041808 */
[----:B------:R-:W-:Y:S04]  /*cdd0*/  LDSM.16.M88.4 R36, [R148+0x2000] ;  /* 0x002000009424783b */ /* 0x000fe80000000200 */
[----:B------:R-:W2:Y:S03]  /*cde0*/  LDSM.16.M88.4 R40, [R147+0x2000] ;  /* 0x002000009328783b */ /* 0x000ea60000000200 */
[C---:B---3--:R-:W-:Y:S08]  /*cdf0*/  HMMA.16816.F32.BF16 R24, R56.reuse, R4, R24 ;  /* 0x000000043818723c */ /* 0x048ff00000041818 */
[----:B------:R-:W-:Y:S01]  /*ce00*/  HMMA.16816.F32.BF16 R32, R56, R6, R32 ;  /* 0x000000063820723c */ /* 0x000fe20000041820 */
[----:B------:R-:W3:Y:S07]  /*ce10*/  LDSM.16.M88.4 R4, [R136+0x800] ;  /* 0x000800008804783b */ /* 0x000eee0000000200 */
[----:B------:R-:W-:Y:S01]  /*ce20*/  HMMA.16816.F32.BF16 R12, R84, R30, R12 ;  /* 0x0000001e540c723c */ /* 0x000fe2000004180c */
[----:B------:R-:W-:Y:S07]  /*ce30*/  LDSM.16.M88.4 R28, [R149+0x6800] ;  /* 0x00680000951c783b */ /* 0x000fee0000000200 */
[----:B-1----:R-:W-:Y:S08]  /*ce40*/  HMMA.16816.F32.BF16 R16, R44, R20, R16 ;  /* 0x000000142c10723c */ /* 0x002ff00000041810 */
        /* <DEDUP_REMOVED lines=10> */
[C---:B---3--:R-:W-:Y:S08]  /*cef0*/  HMMA.16816.F32.BF16 R24, R84.reuse, R4, R24 ;  /* 0x000000045418723c */ /* 0x048ff00000041818 */
[----:B------:R-:W-:Y:S01]  /*cf00*/  HMMA.16816.F32.BF16 R32, R84, R6, R32 ;  /* 0x000000065420723c */ /* 0x000fe20000041820 */
[----:B------:R-:W2:Y:S07]  /*cf10*/  LDSM.16.M88.4 R4, [R145+0x2000] ;  /* 0x002000009104783b */ /* 0x000eae0000000200 */
[----:B------:R-:W-:Y:S01]  /*cf20*/  HMMA.16816.F32.BF16 R12, R36, R42, R12 ;  /* 0x0000002a240c723c */ /* 0x000fe2000004180c */
[----:B------:R-:W3:Y:S07]  /*cf30*/  LDSM.16.M88.4 R40, [R149+0x7000] ;  /* 0x007000009528783b */ /* 0x000eee0000000200 */
[----:B-1----:R-:W-:Y:S08]  /*cf40*/  HMMA.16816.F32.BF16 R16, R8, R76, R16 ;  /* 0x0000004c0810723c */ /* 0x002ff00000041810 */
[----:B------:R-:W-:Y:S01]  /*cf50*/  HMMA.16816.F32.BF16 R92, R84, R80, R72 ;  /* 0x00000050545c723c */ /* 0x000fe20000041848 */
[----:B------:R-:W-:Y:S07]  /*cf60*/  LDSM.16.M88.4 R72, [R136+0x2800] ;  /* 0x002800008848783b */ /* 0x000fee0000000200 */
[----:B------:R-:W-:Y:S01]  /*cf70*/  HMMA.16816.F32.BF16 R12, R8, R78, R12 ;  /* 0x0000004e080c723c */ /* 0x000fe2000004180c */
[----:B------:R-:W1:Y:S07]  /*cf80*/  LDSM.16.M88.4 R76, [R136+0x1800] ;  /* 0x00180000884c783b */ /* 0x000e6e0000000200 */
[----:B------:R-:W-:Y:S01]  /*cf90*/  HMMA.16816.F32.BF16 R80, R84, R82, R68 ;  /* 0x000000525450723c */ /* 0x000fe20000041844 */
[----:B------:R-:W4:Y:S07]  /*cfa0*/  LDSM.16.M88.4 R68, [R147+0x3000] ;  /* 0x003000009344783b */ /* 0x000f2e0000000200 */
[C---:B--2---:R-:W-:Y:S08]  /*cfb0*/  HMMA.16816.F32.BF16 R16, R4.reuse, R20, R16 ;  /* 0x000000140410723c */ /* 0x044ff00000041810 */
[----:B------:R-:W-:Y:S01]  /*cfc0*/  HMMA.16816.F32.BF16 R12, R4, R22, R12 ;  /* 0x00000016040c723c */ /* 0x000fe2000004180c */
[----:B------:R-:W-:Y:S07]  /*cfd0*/  LDSM.16.M88.4 R20, [R143+0x7000] ;  /* 0x007000008f14783b */ /* 0x000fee0000000200 */
[C---:B---3--:R-:W-:Y:S08]  /*cfe0*/  HMMA.16816.F32.BF16 R92, R44.reuse, R40, R92 ;  /* 0x000000282c5c723c */ /* 0x048ff0000004185c */
[----:B------:R-:W-:Y:S01]  /*cff0*/  FMUL.FTZ R16, R16, c[0x0][0x2ec] ;  /* 0x0000bb0010107a20 */ /* 0x000fe20000410000 */
[----:B------:R-:W-:Y:S01]  /*d000*/  HMMA.16816.F32.BF16 R24, R44, R28, R24 ;  /* 0x0000001c2c18723c */ /* 0x000fe20000041818 */
[----:B------:R-:W-:-:S02]  /*d010*/  FMUL.FTZ R41, R17, c[0x0][0x2ec] ;  /* 0x0000bb0011297a20 */ /* 0x000fc40000410000 */
[----:B------:R2:W-:Y:S01]  /*d020*/  MUFU.TANH R55, R16 ;  /* 0x0000001000377308 */ /* 0x0005e20000002400 */
[----:B------:R-:W-:Y:S02]  /*d030*/  FMUL.FTZ R40, R18, c[0x0][0x2ec] ;  /* 0x0000bb0012287a20 */ /* 0x000fe40000410000 */
[----:B------:R-:W-:Y:S02]  /*d040*/  FMUL.FTZ R65, R19, c[0x0][0x2ec] ;  /* 0x0000bb0013417a20 */ /* 0x000fe40000410000 */
[----:B------:R-:W-:Y:S01]  /*d050*/  HMMA.16816.F32.BF16 R32, R44, R30, R32 ;  /* 0x0000001e2c20723c */ /* 0x000fe20000041820 */
[----:B------:R-:W-:Y:S01]  /*d060*/  FMUL.FTZ R12, R12, c[0x0][0x2ec] ;  /* 0x0000bb000c0c7a20 */ /* 0x000fe20000410000 */
[----:B------:R-:W-:Y:S01]  /*d070*/  LDSM.16.M88.4 R28, [R143+0x6800] ;  /* 0x006800008f1c783b */ /* 0x000fe20000000200 */
[----:B------:R-:W-:Y:S01]  /*d080*/  FMUL.FTZ R13, R13, c[0x0][0x2ec] ;  /* 0x0000bb000d0d7a20 */ /* 0x000fe20000410000 */
[----:B------:R-:W3:Y:S04]  /*d090*/  MUFU.TANH R41, R41 ;  /* 0x0000002900297308 */ /* 0x000ee80000002400 */
[C---:B-1----:R-:W-:Y:S01]  /*d0a0*/  HMMA.16816.F32.BF16 R56, R84.reuse, R78, R56 ;  /* 0x0000004e5438723c */ /* 0x042fe20000041838 */
[----:B--2---:R-:W1:Y:S03]  /*d0b0*/  LDSM.16.M88.4 R16, [R149+0x7800] ;  /* 0x007800009510783b */ /* 0x004e660000000200 */
[----:B------:R-:W-:Y:S04]  /*d0c0*/  MUFU.TANH R67, R12 ;  /* 0x0000000c00437308 */ /* 0x000fe80000002400 */
[----:B------:R-:W-:Y:S04]  /*d0d0*/  HMMA.16816.F32.BF16 R60, R84, R76, R60 ;  /* 0x0000004c543c723c */ /* 0x000fe8000004183c */
[----:B------:R-:W2:Y:S04]  /*d0e0*/  MUFU.TANH R65, R65 ;  /* 0x0000004100417308 */ /* 0x000ea80000002400 */
[----:B----4-:R-:W-:Y:S04]  /*d0f0*/  HMMA.16816.F32.BF16 R92, R36, R68, R92 ;  /* 0x00000044245c723c */ /* 0x010fe8000004185c */
[----:B------:R4:W-:Y:S04]  /*d100*/  MUFU.TANH R68, R13 ;  /* 0x0000000d00447308 */ /* 0x0009e80000002400 */
[----:B------:R-:W-:Y:S04]  /*d110*/  HMMA.16816.F32.BF16 R80, R44, R42, R80 ;  /* 0x0000002a2c50723c */ /* 0x000fe80000041850 */
[----:B------:R-:W-:Y:S03]  /*d120*/  MUFU.TANH R40, R40 ;  /* 0x0000002800287308 */ /* 0x000fe60000002400 */
[----:B------:R-:W-:Y:S01]  /*d130*/  FMUL.FTZ R42, R14, c[0x0][0x2ec] ;  /* 0x0000bb000e2a7a20 */ /* 0x000fe20000410000 */
[----:B------:R-:W-:Y:S01]  /*d140*/  HMMA.16816.F32.BF16 R24, R36, R88, R24 ;  /* 0x000000582418723c */ /* 0x000fe20000041818 */
[----:B------:R-:W-:-:S02]  /*d150*/  FMUL.FTZ R43, R15, c[0x0][0x2ec] ;  /* 0x0000bb000f2b7a20 */ /* 0x000fc40000410000 */
[----:B----4-:R-:W4:Y:S02]  /*d160*/  LDSM.16.M88.4 R12, [R147+0x3800] ;  /* 0x00380000930c783b */ /* 0x010f240000000200 */
[----:B------:R-:W5:Y:S03]  /*d170*/  MUFU.TANH R42, R42 ;  /* 0x0000002a002a7308 */ /* 0x000f660000002400 */
[----:B------:R-:W-:Y:S05]  /*d180*/  HMMA.16816.F32.BF16 R32, R36, R90, R32 ;  /* 0x0000005a2420723c */ /* 0x000fea0000041820 */
[----:B------:R-:W2:Y:S03]  /*d190*/  MUFU.TANH R43, R43 ;  /* 0x0000002b002b7308 */ /* 0x000ea60000002400 */
[C---:B-1----:R-:W-:Y:S08]  /*d1a0*/  HMMA.16816.F32.BF16 R56, R44.reuse, R18, R56 ;  /* 0x000000122c38723c */ /* 0x042ff00000041838 */
[----:B------:R-:W-:Y:S01]  /*d1b0*/  HMMA.16816.F32.BF16 R60, R44, R16, R60 ;  /* 0x000000102c3c723c */ /* 0x000fe2000004183c */
[----:B------:R-:W1:Y:S07]  /*d1c0*/  LDSM.16.M88.4 R16, [R143+0x7800] ;  /* 0x007800008f10783b */ /* 0x000e6e0000000200 */
[----:B------:R-:W-:Y:S08]  /*d1d0*/  HMMA.16816.F32.BF16 R80, R36, R70, R80 ;  /* 0x000000462450723c */ /* 0x000ff00000041850 */
[C---:B------:R-:W-:Y:S08]  /*d1e0*/  HMMA.16816.F32.BF16 R24, R8.reuse, R28, R24 ;  /* 0x0000001c0818723c */ /* 0x040ff00000041818 */
[----:B------:R-:W-:Y:S01]  /*d1f0*/  HMMA.16816.F32.BF16 R32, R8, R30, R32 ;  /* 0x0000001e0820723c */ /* 0x000fe20000041820 */
[----:B------:R-:W2:Y:S07]  /*d200*/  LDSM.16.M88.4 R28, [R136+0x3000] ;  /* 0x00300000881c783b */ /* 0x000eae0000000200 */
[C---:B----4-:R-:W-:Y:S08]  /*d210*/  HMMA.16816.F32.BF16 R56, R36.reuse, R14, R56 ;  /* 0x0000000e2438723c */ /* 0x050ff00000041838 */
[----:B------:R-:W-:Y:S01]  /*d220*/  HMMA.16816.F32.BF16 R60, R36, R12, R60 ;  /* 0x0000000c243c723c */ /* 0x000fe2000004183c */
[----:B------:R-:W4:Y:S01]  /*d230*/  LDSM.16.M88.4 R12, [R136+0x3800] ;  /* 0x00380000880c783b */ /* 0x000f220000000200 */
[----:B------:R-:W-:-:S06]  /*d240*/  DEPBAR.LE SB0, 0x0 ;  /* 0x000080000000791a */ /* 0x000fcc0000000000 */
[C---:B------:R-:W-:Y:S08]  /*d250*/  HMMA.16816.F32.BF16 R92, R8.reuse, R20, R92 ;  /* 0x00000014085c723c */ /* 0x040ff0000004185c */
[C---:B------:R-:W-:Y:S07]  /*d260*/  HMMA.16816.F32.BF16 R80, R8.reuse, R22, R80 ;  /* 0x000000160850723c */ /* 0x040fee0000041850 */
[----:B------:R-:W-:Y:S01]  /*d270*/  LOP3.LUT R23, R48, 0xffffffe0, RZ, 0xc0, !PT ;  /* 0xffffffe030177812 */ /* 0x000fe200078ec0ff */
[----:B-1----:R-:W-:Y:S04]  /*d280*/  HMMA.16816.F32.BF16 R56, R8, R18, R56 ;  /* 0x000000120838723c */ /* 0x002fe80000041838 */
[----:B------:R-:W-:-:S04]  /*d290*/  IMAD.IADD R0, R64, 0x1, -R23 ;  /* 0x0000000140007824 */ /* 0x000fc800078e0a17 */
[----:B------:R-:W-:Y:S01]  /*d2a0*/  HMMA.16816.F32.BF16 R24, R4, R72, R24 ;  /* 0x000000480418723c */ /* 0x000fe20000041818 */
[----:B------:R-:W-:-:S04]  /*d2b0*/  SHF.R.S32.HI R161, RZ, 0x1f, R0 ;  /* 0x0000001fffa17819 */ /* 0x000fc80000011400 */
[----:B------:R-:W-:Y:S02]  /*d2c0*/  LEA.HI R161, R161, R0, RZ, 0x2 ;  /* 0x00000000a1a17211 */ /* 0x000fe400078f10ff */
[----:B------:R-:W-:Y:S01]  /*d2d0*/  LOP3.LUT R0, R2, R49, RZ, 0xfc, !PT ;  /* 0x0000003102007212 */ /* 0x000fe200078efcff */
[----:B------:R-:W-:Y:S01]  /*d2e0*/  HMMA.16816.F32.BF16 R60, R8, R16, R60 ;  /* 0x00000010083c723c */ /* 0x000fe2000004183c */
[----:B------:R-:W-:-:S07]  /*d2f0*/  SHF.R.S32.HI R161, RZ, 0x2, R161 ;  /* 0x00000002ffa17819 */ /* 0x000fce00000114a1 */
[C---:B------:R-:W-:Y:S08]  /*d300*/  HMMA.16816.F32.BF16 R32, R4.reuse, R74, R32 ;  /* 0x0000004a0420723c */ /* 0x040ff00000041820 */
[----:B--2---:R-:W-:Y:S01]  /*d310*/  HMMA.16816.F32.BF16 R92, R4, R28, R92 ;  /* 0x0000001c045c723c */ /* 0x004fe2000004185c */
[----:B------:R-:W-:Y:S02]  /*d320*/  FMUL.FTZ R24, R24, c[0x0][0x2ec] ;  /* 0x0000bb0018187a20 */ /* 0x000fe40000410000 */
[----:B------:R-:W-:-:S02]  /*d330*/  FMUL.FTZ R21, R26, c[0x0][0x2ec] ;  /* 0x0000bb001a157a20 */ /* 0x000fc40000410000 */
[----:B------:R-:W-:Y:S02]  /*d340*/  FMUL.FTZ R20, R25, c[0x0][0x2ec] ;  /* 0x0000bb0019147a20 */ /* 0x000fe40000410000 */
[----:B------:R-:W-:Y:S01]  /*d350*/  IADD3 R29, R54, 0x1, R161 ;  /* 0x00000001361d7810 */ /* 0x000fe20007ffe0a1 */
[----:B------:R-:W-:Y:S01]  /*d360*/  IMAD.SHL.U32 R28, R64, 0x2, RZ ;  /* 0x00000002401c7824 */ /* 0x000fe200078e00ff */
[C---:B------:R-:W-:Y:S01]  /*d370*/  HMMA.16816.F32.BF16 R80, R4.reuse, R30, R80 ;  /* 0x0000001e0450723c */ /* 0x040fe20000041850 */
[----:B------:R-:W-:Y:S01]  /*d380*/  FMUL.FTZ R25, R27, c[0x0][0x2ec] ;  /* 0x0000bb001b197a20 */ /* 0x000fe20000410000 */
[----:B------:R-:W-:Y:S01]  /*d390*/  IADD3 R29, R52, R29, -R151 ;  /* 0x0000001d341d7210 */ /* 0x000fe20007ffe897 */
[----:B------:R-:W1:Y:S01]  /*d3a0*/  MUFU.TANH R24, R24 ;  /* 0x0000001800187308 */ /* 0x000e620000002400 */
[----:B------:R-:W-:Y:S02]  /*d3b0*/  LOP3.LUT R28, R28, 0x6, RZ, 0xc0, !PT ;  /* 0x000000061c1c7812 */ /* 0x000fe400078ec0ff */
[----:B------:R-:W-:Y:S01]  /*d3c0*/  IADD3 R29, R29, c[0x0][0x2e8], RZ ;  /* 0x0000ba001d1d7a10 */ /* 0x000fe20007ffe0ff */
[----:B------:R-:W-:Y:S01]  /*d3d0*/  FMUL.FTZ R26, R32, c[0x0][0x2ec] ;  /* 0x0000bb00201a7a20 */ /* 0x000fe20000410000 */
[C---:B----4-:R-:W-:Y:S01]  /*d3e0*/  HMMA.16816.F32.BF16 R56, R4.reuse, R14, R56 ;  /* 0x0000000e0438723c */ /* 0x050fe20000041838 */
[----:B------:R-:W-:Y:S01]  /*d3f0*/  IMAD.IADD R28, R3, 0x1, R28 ;  /* 0x00000001031c7824 */ /* 0x000fe200078e021c */
[----:B------:R-:W-:Y:S01]  /*d400*/  IADD3 R103, R29, 0x8, RZ ;  /* 0x000000081d677810 */ /* 0x000fe20007ffe0ff */
[----:B------:R-:W-:Y:S01]  /*d410*/  FMUL.FTZ R27, R33, c[0x0][0x2ec] ;  /* 0x0000bb00211b7a20 */ /* 0x000fe20000410000 */
[-C--:B------:R-:W-:Y:S01]  /*d420*/  IMNMX R2, R29, R52.reuse, PT ;  /* 0x000000341d027217 */ /* 0x080fe20003800200 */
[----:B------:R-:W-:Y:S01]  /*d430*/  FMUL.FTZ R22, R34, c[0x0][0x2ec] ;  /* 0x0000bb0022167a20 */ /* 0x000fe20000410000 */
[C---:B------:R-:W-:Y:S01]  /*d440*/  IADD3 R16, R28.reuse, 0x1, RZ ;  /* 0x000000011c107810 */ /* 0x040fe20007ffe0ff */
[----:B------:R-:W-:Y:S01]  /*d450*/  FMUL.FTZ R23, R35, c[0x0][0x2ec] ;  /* 0x0000bb0023177a20 */ /* 0x000fe20000410000 */
[----:B------:R-:W-:Y:S01]  /*d460*/  HMMA.16816.F32.BF16 R60, R4, R12, R60 ;  /* 0x0000000c043c723c */ /* 0x000fe2000004183c */
[----:B------:R-:W-:Y:S01]  /*d470*/  IMNMX R103, R103, R52, PT ;  /* 0x0000003467677217 */ /* 0x000fe20003800200 */
[----:B------:R-:W2:Y:S01]  /*d480*/  MUFU.TANH R21, R21 ;  /* 0x0000001500157308 */ /* 0x000ea20000002400 */
[----:B------:R-:W-:Y:S01]  /*d490*/  IADD3 R17, R28, 0x8, RZ ;  /* 0x000000081c117810 */ /* 0x000fe20007ffe0ff */
[----:B------:R-:W-:Y:S01]  /*d4a0*/  FMUL.FTZ R92, R92, c[0x0][0x2ec] ;  /* 0x0000bb005c5c7a20 */ /* 0x000fe20000410000 */
[CC--:B------:R-:W-:Y:S01]  /*d4b0*/  ISETP.GE.AND P5, PT, R16.reuse, R2.reuse, PT ;  /* 0x000000021000720c */ /* 0x0c0fe20003fa6270 */
[----:B------:R-:W-:Y:S01]  /*d4c0*/  FMUL.FTZ R93, R93, c[0x0][0x2ec] ;  /* 0x0000bb005d5d7a20 */ /* 0x000fe20000410000 */
[-C--:B------:R-:W-:Y:S01]  /*d4d0*/  ISETP.GE.AND P1, PT, R16, R103.reuse, PT ;  /* 0x000000671000720c */ /* 0x080fe20003f26270 */
[----:B------:R-:W-:Y:S01]  /*d4e0*/  FMUL.FTZ R95, R95, c[0x0][0x2ec] ;  /* 0x0000bb005f5f7a20 */ /* 0x000fe20000410000 */
[C---:B------:R-:W-:Y:S01]  /*d4f0*/  IADD3 R16, R28.reuse, 0x9, RZ ;  /* 0x000000091c107810 */ /* 0x040fe20007ffe0ff */
[----:B------:R-:W4:Y:S01]  /*d500*/  MUFU.TANH R20, R20 ;  /* 0x0000001400147308 */ /* 0x000f220000002400 */
[----:B------:R-:W-:Y:S01]  /*d510*/  IADD3 R8, R28, 0x10, RZ ;  /* 0x000000101c087810 */ /* 0x000fe20007ffe0ff */
[----:B------:R-:W-:Y:S01]  /*d520*/  FMUL.FTZ R81, R81, c[0x0][0x2ec] ;  /* 0x0000bb0051517a20 */ /* 0x000fe20000410000 */
[CC--:B------:R-:W-:Y:S01]  /*d530*/  ISETP.GE.AND P0, PT, R17.reuse, R2.reuse, PT ;  /* 0x000000021100720c */ /* 0x0c0fe20003f06270 */
[----:B------:R-:W-:Y:S01]  /*d540*/  FMUL.FTZ R94, R94, c[0x0][0x2ec] ;  /* 0x0000bb005e5e7a20 */ /* 0x000fe20000410000 */
[-C--:B------:R-:W-:Y:S01]  /*d550*/  ISETP.GE.AND P2, PT, R17, R103.reuse, PT ;  /* 0x000000671100720c */ /* 0x080fe20003f46270 */
[----:B------:R-:W-:Y:S01]  /*d560*/  FMUL.FTZ R56, R56, c[0x0][0x2ec] ;  /* 0x0000bb0038387a20 */ /* 0x000fe20000410000 */
[CC--:B------:R-:W-:Y:S01]  /*d570*/  ISETP.GE.AND P6, PT, R16.reuse, R2.reuse, PT ;  /* 0x000000021000720c */ /* 0x0c0fe20003fc6270 */
[----:B------:R-:W1:Y:S01]  /*d580*/  MUFU.TANH R25, R25 ;  /* 0x0000001900197308 */ /* 0x000e620000002400 */
[-C--:B------:R-:W-:Y:S01]  /*d590*/  ISETP.GE.AND P4, PT, R16, R103.reuse, PT ;  /* 0x000000671000720c */ /* 0x080fe20003f86270 */
[----:B------:R-:W-:Y:S01]  /*d5a0*/  FMUL.FTZ R80, R80, c[0x0][0x2ec] ;  /* 0x0000bb0050507a20 */ /* 0x000fe20000410000 */
[----:B------:R-:W-:Y:S01]  /*d5b0*/  IADD3 R9, R28, 0x11, RZ ;  /* 0x000000111c097810 */ /* 0x000fe20007ffe0ff */
[----:B------:R-:W-:Y:S01]  /*d5c0*/  FMUL.FTZ R82, R82, c[0x0][0x2ec] ;  /* 0x0000bb0052527a20 */ /* 0x000fe20000410000 */
[----:B---3--:R-:W-:Y:S01]  /*d5d0*/  FSEL R41, R41, -INF , !P5 ;  /* 0xff80000029297808 */ /* 0x008fe20006800000 */
[----:B------:R-:W-:Y:S01]  /*d5e0*/  FMUL.FTZ R60, R60, c[0x0][0x2ec] ;  /* 0x0000bb003c3c7a20 */ /* 0x000fe20000410000 */
[----:B------:R-:W-:Y:S01]  /*d5f0*/  FSEL R16, R65, -INF , !P1 ;  /* 0xff80000041107808 */ /* 0x000fe20004800000 */
[----:B------:R-:W3:Y:S01]  /*d600*/  MUFU.TANH R26, R26 ;  /* 0x0000001a001a7308 */ /* 0x000ee20000002400 */
[-C--:B------:R-:W-:Y:S01]  /*d610*/  ISETP.GE.AND P5, PT, R8, R2.reuse, PT ;  /* 0x000000020800720c */ /* 0x080fe20003fa6270 */
[----:B------:R-:W-:Y:S01]  /*d620*/  FMUL.FTZ R62, R62, c[0x0][0x2ec] ;  /* 0x0000bb003e3e7a20 */ /* 0x000fe20000410000 */
[-C--:B------:R-:W-:Y:S01]  /*d630*/  ISETP.GE.AND P1, PT, R8, R103.reuse, PT ;  /* 0x000000670800720c */ /* 0x080fe20003f26270 */
[----:B------:R-:W-:Y:S01]  /*d640*/  FMUL.FTZ R83, R83, c[0x0][0x2ec] ;  /* 0x0000bb0053537a20 */ /* 0x000fe20000410000 */
[----:B------:R-:W-:Y:S01]  /*d650*/  IADD3 R8, R28, 0x18, RZ ;  /* 0x000000181c087810 */ /* 0x000fe20007ffe0ff */
[----:B------:R-:W-:Y:S01]  /*d660*/  FMUL.FTZ R61, R61, c[0x0][0x2ec] ;  /* 0x0000bb003d3d7a20 */ /* 0x000fe20000410000 */
[----:B------:R-:W-:Y:S01]  /*d670*/  FSEL R67, R67, -INF , !P0 ;  /* 0xff80000043437808 */ /* 0x000fe20004000000 */
[----:B------:R-:W-:Y:S01]  /*d680*/  MUFU.TANH R27, R27 ;  /* 0x0000001b001b7308 */ /* 0x000fe20000002400 */
[----:B-----5:R-:W-:Y:S01]  /*d690*/  FSEL R42, R42, -INF , !P2 ;  /* 0xff8000002a2a7808 */ /* 0x020fe20005000000 */
[----:B------:R-:W-:Y:S01]  /*d6a0*/  FMUL.FTZ R63, R63, c[0x0][0x2ec] ;  /* 0x0000bb003f3f7a20 */ /* 0x000fe20000410000 */
[----:B------:R-:W-:Y:S01]  /*d6b0*/  ISETP.GE.AND P0, PT, R9, R2, PT ;  /* 0x000000020900720c */ /* 0x000fe20003f06270 */
[----:B------:R-:W-:Y:S01]  /*d6c0*/  FMUL.FTZ R57, R57, c[0x0][0x2ec] ;  /* 0x0000bb0039397a20 */ /* 0x000fe20000410000 */
[----:B------:R-:W-:Y:S01]  /*d6d0*/  ISETP.GE.AND P2, PT, R9, R103, PT ;  /* 0x000000670900720c */ /* 0x000fe20003f46270 */
[----:B------:R-:W-:Y:S01]  /*d6e0*/  FMUL.FTZ R58, R58, c[0x0][0x2ec] ;  /* 0x0000bb003a3a7a20 */ /* 0x000fe20000410000 */
[----:B------:R-:W-:Y:S01]  /*d6f0*/  IADD3 R9, R28, 0x19, RZ ;  /* 0x000000191c097810 */ /* 0x000fe20007ffe0ff */
[----:B------:R-:W5:Y:S01]  /*d700*/  MUFU.TANH R22, R22 ;  /* 0x0000001600167308 */ /* 0x000f620000002400 */
[----:B------:R-:W-:Y:S01]  /*d710*/  FSEL R17, R68, -INF , !P6 ;  /* 0xff80000044117808 */ /* 0x000fe20007000000 */
[----:B------:R-:W-:Y:S01]  /*d720*/  FMUL.FTZ R59, R59, c[0x0][0x2ec] ;  /* 0x0000bb003b3b7a20 */ /* 0x000fe20000410000 */
[----:B------:R-:W-:-:S02]  /*d730*/  FSEL R18, R43, -INF , !P4 ;  /* 0xff8000002b127808 */ /* 0x000fc40006000000 */
[CC--:B------:R-:W-:Y:S02]  /*d740*/  ISETP.GE.AND P6, PT, R8.reuse, R2.reuse, PT ;  /* 0x000000020800720c */ /* 0x0c0fe40003fc6270 */
[-C--:B------:R-:W-:Y:S01]  /*d750*/  ISETP.GE.AND P4, PT, R8, R103.reuse, PT ;  /* 0x000000670800720c */ /* 0x080fe20003f86270 */
[----:B------:R-:W3:Y:S01]  /*d760*/  MUFU.TANH R23, R23 ;  /* 0x0000001700177308 */ /* 0x000ee20000002400 */
[----:B------:R-:W-:Y:S02]  /*d770*/  IADD3 R8, R28, 0x20, RZ ;  /* 0x000000201c087810 */ /* 0x000fe40007ffe0ff */
[----:B-1----:R-:W-:Y:S02]  /*d780*/  FSEL R13, R24, -INF , !P5 ;  /* 0xff800000180d7808 */ /* 0x002fe40006800000 */
[----:B--2---:R-:W-:Y:S02]  /*d790*/  FSEL R12, R21, -INF , !P1 ;  /* 0xff800000150c7808 */ /* 0x004fe40004800000 */
[C---:B------:R-:W-:Y:S01]  /*d7a0*/  ISETP.GE.AND P5, PT, R9.reuse, R2, PT ;  /* 0x000000020900720c */ /* 0x040fe20003fa6270 */
[----:B------:R-:W1:Y:S01]  /*d7b0*/  MUFU.TANH R111, R92 ;  /* 0x0000005c006f7308 */ /* 0x000e620000002400 */
[----:B------:R-:W-:-:S02]  /*d7c0*/  ISETP.GE.AND P1, PT, R9, R103, PT ;  /* 0x000000670900720c */ /* 0x000fc40003f26270 */
[C---:B------:R-:W-:Y:S02]  /*d7d0*/  IADD3 R6, R28.reuse, 0x21, RZ ;  /* 0x000000211c067810 */ /* 0x040fe40007ffe0ff */
[----:B------:R-:W-:Y:S02]  /*d7e0*/  IADD3 R4, R28, 0x28, RZ ;  /* 0x000000281c047810 */ /* 0x000fe40007ffe0ff */
[----:B----4-:R-:W-:Y:S01]  /*d7f0*/  FSEL R11, R20, -INF , !P0 ;  /* 0xff800000140b7808 */ /* 0x010fe20004000000 */
[----:B------:R-:W2:Y:S01]  /*d800*/  MUFU.TANH R125, R93 ;  /* 0x0000005d007d7308 */ /* 0x000ea20000002400 */
[----:B------:R-:W-:Y:S02]  /*d810*/  FSEL R10, R25, -INF , !P2 ;  /* 0xff800000190a7808 */ /* 0x000fe40005000000 */
[C---:B------:R-:W-:Y:S02]  /*d820*/  ISETP.GE.AND P0, PT, R8.reuse, R2, PT ;  /* 0x000000020800720c */ /* 0x040fe40003f06270 */
[----:B------:R-:W-:-:S02]  /*d830*/  ISETP.GE.AND P2, PT, R8, R103, PT ;  /* 0x000000670800720c */ /* 0x000fc40003f46270 */
[----:B---3--:R-:W-:Y:S01]  /*d840*/  FSEL R5, R26, -INF , !P6 ;  /* 0xff8000001a057808 */ /* 0x008fe20007000000 */
[----:B------:R-:W3:Y:S01]  /*d850*/  MUFU.TANH R128, R95 ;  /* 0x0000005f00807308 */ /* 0x000ee20000002400 */
[----:B-----5:R-:W-:Y:S02]  /*d860*/  FSEL R24, R22, -INF , !P4 ;  /* 0xff80000016187808 */ /* 0x020fe40006000000 */
[----:B------:R-:W-:Y:S02]  /*d870*/  FSEL R9, R27, -INF , !P5 ;  /* 0xff8000001b097808 */ /* 0x000fe40006800000 */
[----:B------:R-:W-:Y:S02]  /*d880*/  FSEL R8, R23, -INF , !P1 ;  /* 0xff80000017087808 */ /* 0x000fe40004800000 */
[C---:B------:R-:W-:Y:S01]  /*d890*/  ISETP.GE.AND P6, PT, R6.reuse, R2, PT ;  /* 0x000000020600720c */ /* 0x040fe20003fc6270 */
[----:B------:R-:W4:Y:S01]  /*d8a0*/  MUFU.TANH R123, R81 ;  /* 0x00000051007b7308 */ /* 0x000f220000002400 */
[----:B------:R-:W-:-:S02]  /*d8b0*/  ISETP.GE.AND P4, PT, R6, R103, PT ;  /* 0x000000670600720c */ /* 0x000fc40003f86270 */
[C---:B------:R-:W-:Y:S02]  /*d8c0*/  ISETP.GE.AND P5, PT, R4.reuse, R2, PT ;  /* 0x000000020400720c */ /* 0x040fe40003fa6270 */
[----:B------:R-:W-:Y:S02]  /*d8d0*/  ISETP.GE.AND P1, PT, R4, R103, PT ;  /* 0x000000670400720c */ /* 0x000fe40003f26270 */
[C---:B------:R-:W-:Y:S01]  /*d8e0*/  IADD3 R6, R28.reuse, 0x29, RZ ;  /* 0x000000291c067810 */ /* 0x040fe20007ffe0ff */
[----:B------:R-:W5:Y:S01]  /*d8f0*/  MUFU.TANH R120, R56 ;  /* 0x0000003800787308 */ /* 0x000f620000002400 */
[----:B------:R-:W-:Y:S02]  /*d900*/  IADD3 R4, R28, 0x30, RZ ;  /* 0x000000301c047810 */ /* 0x000fe40007ffe0ff */
[----:B-1----:R-:W-:Y:S02]  /*d910*/  FSEL R111, R111, -INF , !P0 ;  /* 0xff8000006f6f7808 */ /* 0x002fe40004000000 */
[----:B--2---:R-:W-:-:S02]  /*d920*/  FSEL R125, R125, -INF , !P6 ;  /* 0xff8000007d7d7808 */ /* 0x004fc40007000000 */
[----:B---3--:R-:W-:Y:S01]  /*d930*/  FSEL R128, R128, -INF , !P4 ;  /* 0xff80000080807808 */ /* 0x008fe20006000000 */
[----:B------:R-:W1:Y:S01]  /*d940*/  MUFU.TANH R122, R94 ;  /* 0x0000005e007a7308 */ /* 0x000e620000002400 */
[-C--:B------:R-:W-:Y:S02]  /*d950*/  ISETP.GE.AND P0, PT, R6, R2.reuse, PT ;  /* 0x000000020600720c */ /* 0x080fe40003f06270 */
[C---:B------:R-:W-:Y:S02]  /*d960*/  ISETP.GE.AND P6, PT, R4.reuse, R2, PT ;  /* 0x000000020400720c */ /* 0x040fe40003fc6270 */
[----:B------:R-:W-:Y:S02]  /*d970*/  ISETP.GE.AND P4, PT, R4, R103, PT ;  /* 0x000000670400720c */ /* 0x000fe40003f86270 */
[----:B------:R-:W-:Y:S01]  /*d980*/  IADD3 R4, R28, 0x38, RZ ;  /* 0x000000381c047810 */ /* 0x000fe20007ffe0ff */
[----:B------:R-:W2:Y:S01]  /*d990*/  MUFU.TANH R113, R80 ;  /* 0x0000005000717308 */ /* 0x000ea20000002400 */
[----:B----4-:R-:W-:-:S02]  /*d9a0*/  FSEL R123, R123, -INF , !P0 ;  /* 0xff8000007b7b7808 */ /* 0x010fc40004000000 */
[----:B------:R-:W-:-:S04]  /*d9b0*/  ISETP.GE.AND P0, PT, R4, R2, PT ;  /* 0x000000020400720c */ /* 0x000fc80003f06270 */
[----:B-----5:R-:W-:Y:S01]  /*d9c0*/  FSEL R120, R120, -INF , !P0 ;  /* 0xff80000078787808 */ /* 0x020fe20004000000 */
[----:B------:R-:W3:Y:S01]  /*d9d0*/  MUFU.TANH R126, R82 ;  /* 0x00000052007e7308 */ /* 0x000ee20000002400 */
[----:B-1----:R-:W-:Y:S02]  /*d9e0*/  FSEL R122, R122, -INF , !P2 ;  /* 0xff8000007a7a7808 */ /* 0x002fe40005000000 */
[----:B------:R-:W-:Y:S02]  /*d9f0*/  ISETP.GE.AND P0, PT, R102, 0x2, PT ;  /* 0x000000026600780c */ /* 0x000fe40003f06270 */
[----:B------:R-:W-:Y:S02]  /*da00*/  ISETP.GE.AND P2, PT, R6, R103, PT ;  /* 0x000000670600720c */ /* 0x000fe40003f46270 */
[----:B------:R-:W-:Y:S01]  /*da10*/  IADD3 R6, R28, 0x31, RZ ;  /* 0x000000311c067810 */ /* 0x000fe20007ffe0ff */
[----:B------:R-:W1:Y:S01]  /*da20*/  MUFU.TANH R127, R60 ;  /* 0x0000003c007f7308 */ /* 0x000e620000002400 */
[----:B--2---:R-:W-:-:S02]  /*da30*/  FSEL R113, R113, -INF , !P5 ;  /* 0xff80000071717808 */ /* 0x004fc40006800000 */
[----:B------:R-:W-:-:S05]  /*da40*/  ISETP.GE.AND P5, PT, R6, R2, PT ;  /* 0x000000020600720c */ /* 0x000fca0003fa6270 */
[----:B------:R-:W2:Y:S01]  /*da50*/  MUFU.TANH R116, R62 ;  /* 0x0000003e00747308 */ /* 0x000ea20000002400 */
[----:B---3--:R-:W-:Y:S02]  /*da60*/  FSEL R126, R126, -INF , !P1 ;  /* 0xff8000007e7e7808 */ /* 0x008fe40004800000 */
[----:B------:R-:W-:-:S05]  /*da70*/  ISETP.GE.AND P1, PT, R6, R103, PT ;  /* 0x000000670600720c */ /* 0x000fca0003f26270 */
[----:B------:R-:W3:Y:S01]  /*da80*/  MUFU.TANH R118, R83 ;  /* 0x0000005300767308 */ /* 0x000ee20000002400 */
[----:B-1----:R-:W-:Y:S02]  /*da90*/  FSEL R127, R127, -INF , !P6 ;  /* 0xff8000007f7f7808 */ /* 0x002fe40007000000 */
[----:B------:R-:W-:-:S04]  /*daa0*/  ISETP.GE.AND P6, PT, R28, R2, PT ;  /* 0x000000021c00720c */ /* 0x000fc80003fc6270 */
[----:B------:R-:W-:Y:S01]  /*dab0*/  FSEL R55, R55, -INF , !P6 ;  /* 0xff80000037377808 */ /* 0x000fe20007000000 */
[----:B------:R-:W1:Y:S01]  /*dac0*/  MUFU.TANH R121, R61 ;  /* 0x0000003d00797308 */ /* 0x000e620000002400 */
[----:B--2---:R-:W-:Y:S01]  /*dad0*/  FSEL R116, R116, -INF , !P4 ;  /* 0xff80000074747808 */ /* 0x004fe20006000000 */
[----:B------:R-:W-:Y:S01]  /*dae0*/  BAR.SYNC.DEFER_BLOCKING 0x0 ;  /* 0x0000000000007b1d */ /* 0x000fe20000010000 */
[C---:B------:R-:W-:Y:S02]  /*daf0*/  ISETP.GE.AND P4, PT, R28.reuse, R103, PT ;  /* 0x000000671c00720c */ /* 0x040fe40003f86270 */
[----:B------:R-:W-:Y:S02]  /*db00*/  IADD3 R28, R28, 0x39, RZ ;  /* 0x000000391c1c7810 */ /* 0x000fe40007ffe0ff */
[----:B------:R-:W-:Y:S01]  /*db10*/  FSEL R40, R40, -INF , !P4 ;  /* 0xff80000028287808 */ /* 0x000fe20006000000 */
[----:B------:R-:W2:Y:S01]  /*db20*/  MUFU.TANH R115, R63 ;  /* 0x0000003f00737308 */ /* 0x000ea20000002400 */
[----:B---3--:R-:W-:-:S02]  /*db30*/  FSEL R118, R118, -INF , !P2 ;  /* 0xff80000076767808 */ /* 0x008fc40005000000 */
        /* <DEDUP_REMOVED lines=71> */
.L_x_7002:
[----:B------:R-:W-:-:S05]  /*dfb0*/  IMAD.MOV.U32 R3, RZ, RZ, c[0x0][0x198] ;  /* 0x00006600ff037624 */ /* 0x000fca00078e00ff */
[----:B------:R-:W-:-:S04]  /*dfc0*/  LEA R3, -R3, RZ, 0x6 ;  /* 0x000000ff03037211 */ /* 0x000fc800078e31ff */
[----:B------:R-:W-:Y:S02]  /*dfd0*/  SHF.R.S32.HI R4, RZ, 0x1f, R3 ;  /* 0x0000001fff047819 */ /* 0x000fe40000011403 */
.L_x_7003:
        /* <DEDUP_REMOVED lines=28> */
.L_x_7001:
        /* <DEDUP_REMOVED lines=25> */
[----:B------:R-:W-:Y:S01]  /*e330*/  FMNMX.FTZ R4, R116, R3, !PT ;  /* 0x0000000374047209 */ /* 0x000fe20007810000 */
[----:B------:R-:W-:Y:S01]  /*e340*/  LDSM.16.MT88.4 R92, [R144+0x8000] ;  /* 0x00800000905c783b */ /* 0x000fe20000004200 */
[----:B------:R-:W-:-:S02]  /*e350*/  FMNMX.FTZ R6, R120, R7, !PT ;  /* 0x0000000778067209 */ /* 0x000fc40007810000 */
[----:B------:R-:W-:Y:S01]  /*e360*/  FMNMX.FTZ R15, R115, R4, !PT ;  /* 0x00000004730f7209 */ /* 0x000fe20007810000 */
[----:B------:R-:W-:Y:S01]  /*e370*/  LDSM.16.MT88.4 R20, [R144+0x8800] ;  /* 0x008800009014783b */ /* 0x000fe20000004200 */
[----:B------:R-:W-:Y:S02]  /*e380*/  FMNMX.FTZ R6, R119, R6, !PT ;  /* 0x0000000677067209 */ /* 0x000fe40007810000 */
[----:B------:R-:W-:Y:S02]  /*e390*/  FMNMX.FTZ R15, R112, R15, !PT ;  /* 0x0000000f700f7209 */ /* 0x000fe40007810000 */
[-C--:B------:R-:W-:Y:S01]  /*e3a0*/  LEA R141, R51, R144.reuse, 0x1 ;  /* 0x00000090338d7211 */ /* 0x080fe200078e08ff */
[----:B------:R-:W1:Y:S01]  /*e3b0*/  SHFL.BFLY PT, R7, R6, 0x2, 0x1f ;  /* 0x0c401f0006077f89 */ /* 0x000e6200000e0000 */
[----:B------:R-:W-:Y:S02]  /*e3c0*/  FMNMX.FTZ R15, R110, R15, !PT ;  /* 0x0000000f6e0f7209 */ /* 0x000fe40007810000 */
[----:B------:R-:W-:Y:S01]  /*e3d0*/  LEA R142, R53, R144, 0x1 ;  /* 0x00000090358e7211 */ /* 0x000fe200078e08ff */
[----:B------:R-:W-:Y:S03]  /*e3e0*/  LDSM.16.MT88.4 R76, [R141+0x8000] ;  /* 0x008000008d4c783b */ /* 0x000fe60000004200 */
[----:B------:R-:W-:Y:S01]  /*e3f0*/  LEA R140, R51, R142, 0x1 ;  /* 0x0000008e338c7211 */ /* 0x000fe200078e08ff */
[----:B------:R-:W2:Y:S04]  /*e400*/  SHFL.BFLY PT, R4, R15, 0x2, 0x1f ;  /* 0x0c401f000f047f89 */ /* 0x000ea800000e0000 */
[----:B------:R-:W-:Y:S04]  /*e410*/  LDSM.16.MT88.4 R68, [R140+0x8000] ;  /* 0x008000008c44783b */ /* 0x000fe80000004200 */
[----:B------:R-:W-:Y:S04]  /*e420*/  LDSM.16.MT88.4 R84, [R142+0x8000] ;  /* 0x008000008e54783b */ /* 0x000fe80000004200 */
[----:B------:R-:W-:Y:S01]  /*e430*/  LDSM.16.MT88.4 R48, [R142+0xa000] ;  /* 0x00a000008e30783b */ /* 0x000fe20000004200 */
[----:B-1----:R-:W-:-:S03]  /*e440*/  FMNMX.FTZ R7, R6, R7, !PT ;  /* 0x0000000706077209 */ /* 0x002fc60007810000 */
[----:B------:R-:W-:Y:S04]  /*e450*/  LDSM.16.MT88.4 R56, [R141+0xa000] ;  /* 0x00a000008d38783b */ /* 0x000fe80000004200 */
        /* <DEDUP_REMOVED lines=16> */
[----:B------:R-:W-:-:S02]  /*e560*/  FFMA.FTZ R109, R40, c[0x0][0x23c], -R117 ;  /* 0x00008f00286d7a23 */ /* 0x000fc40000010875 */
[--C-:B------:R-:W-:Y:S02]  /*e570*/  FFMA.FTZ R106, R16, c[0x0][0x23c], -R117.reuse ;  /* 0x00008f00106a7a23 */ /* 0x100fe40000010875 */
[--C-:B------:R-:W-:Y:S02]  /*e580*/  FFMA.FTZ R107, R42, c[0x0][0x23c], -R117.reuse ;  /* 0x00008f002a6b7a23 */ /* 0x100fe40000010875 */
[--C-:B------:R-:W-:Y:S01]  /*e590*/  FFMA.FTZ R30, R18, c[0x0][0x23c], -R117.reuse ;  /* 0x00008f00121e7a23 */ /* 0x100fe20000010875 */
[----:B------:R-:W1:Y:S01]  /*e5a0*/  LDSM.16.MT88.4 R40, [R144+0xa000] ;  /* 0x00a000009028783b */ /* 0x000e620000004200 */
[--C-:B------:R-:W-:Y:S01]  /*e5b0*/  FFMA.FTZ R27, R5, c[0x0][0x23c], -R124.reuse ;  /* 0x00008f00051b7a23 */ /* 0x100fe2000001087c */
[----:B------:R-:W2:Y:S01]  /*e5c0*/  MUFU.EX2 R34, R34 ;  /* 0x0000002200227308 */ /* 0x000ea20000000800 */
[----:B------:R-:W-:Y:S01]  /*e5d0*/  FFMA.FTZ R31, R13, c[0x0][0x23c], -R124 ;  /* 0x00008f000d1f7a23 */ /* 0x000fe2000001087c */
[----:B------:R-:W3:Y:S01]  /*e5e0*/  LDSM.16.MT88.4 R4, [R140+0xa000] ;  /* 0x00a000008c04783b */ /* 0x000ee20000004200 */
[----:B------:R-:W-:-:S02]  /*e5f0*/  FFMA.FTZ R32, R12, c[0x0][0x23c], -R117 ;  /* 0x00008f000c207a23 */ /* 0x000fc40000010875 */
[--C-:B------:R-:W-:Y:S01]  /*e600*/  FFMA.FTZ R29, R24, c[0x0][0x23c], -R117.reuse ;  /* 0x00008f00181d7a23 */ /* 0x100fe20000010875 */
[----:B------:R-:W4:Y:S01]  /*e610*/  LDSM.16.MT88.4 R12, [R141+0x8800] ;  /* 0x008800008d0c783b */ /* 0x000f220000004200 */
[--C-:B------:R-:W-:Y:S01]  /*e620*/  FFMA.FTZ R26, R11, c[0x0][0x23c], -R124.reuse ;  /* 0x00008f000b1a7a23 */ /* 0x100fe2000001087c */
[----:B------:R-:W-:Y:S01]  /*e630*/  MUFU.EX2 R33, R33 ;  /* 0x0000002100217308 */ /* 0x000fe20000000800 */
[--C-:B------:R-:W-:Y:S01]  /*e640*/  FFMA.FTZ R0, R9, c[0x0][0x23c], -R124.reuse ;  /* 0x00008f0009007a23 */ /* 0x100fe2000001087c */
[----:B------:R-:W-:Y:S01]  /*e650*/  LDSM.16.MT88.4 R16, [R142+0x8800] ;  /* 0x008800008e10783b */ /* 0x000fe20000004200 */
[--C-:B------:R-:W-:Y:S02]  /*e660*/  FFMA.FTZ R25, R10, c[0x0][0x23c], -R117.reuse ;  /* 0x00008f000a197a23 */ /* 0x100fe40000010875 */
[----:B------:R-:W-:Y:S02]  /*e670*/  FFMA.FTZ R24, R8, c[0x0][0x23c], -R117 ;  /* 0x00008f0008187a23 */ /* 0x000fe40000010875 */
[----:B------:R-:W5:Y:S01]  /*e680*/  LDSM.16.MT88.4 R8, [R140+0x8800] ;  /* 0x008800008c08783b */ /* 0x000f620000004200 */
        /* <DEDUP_REMOVED lines=24> */
[----:B------:R-:W-:Y:S02]  /*e810*/  FADD.FTZ R34, R35, R34 ;  /* 0x0000002223227221 */ /* 0x000fe40000010000 */
        /* <DEDUP_REMOVED lines=134> */
[C---:B----4-:R-:W-:Y:S08]  /*f080*/  HMMA.16816.F32.BF16 R88, R4.reuse, R8, R88 ;  /* 0x000000080458723c */ /* 0x050ff00000041858 */
[C---:B------:R-:W-:Y:S01]  /*f090*/  HMMA.16816.F32.BF16 R84, R4.reuse, R10, R84 ;  /* 0x0000000a0454723c */ /* 0x040fe20000041854 */
[----:B------:R-:W2:Y:S07]  /*f0a0*/  LDSM.16.MT88.4 R8, [R144+0xb800] ;  /* 0x00b800009008783b */ /* 0x000eae0000004200 */
[C---:B------:R-:W-:Y:S01]  /*f0b0*/  HMMA.16816.F32.BF16 R76, R4.reuse, R14, R76 ;  /* 0x0000000e044c723c */ /* 0x040fe2000004184c */
[----:B------:R-:W3:Y:S07]  /*f0c0*/  LDSM.16.MT88.4 R12, [R141+0xb800] ;  /* 0x00b800008d0c783b */ /* 0x000eee0000004200 */
[C---:B------:R-:W-:Y:S08]  /*f0d0*/  HMMA.16816.F32.BF16 R72, R4.reuse, R20, R72 ;  /* 0x000000140448723c */ /* 0x040ff00000041848 */
[C---:B------:R-:W-:Y:S08]  /*f0e0*/  HMMA.16816.F32.BF16 R68, R4.reuse, R22, R68 ;  /* 0x000000160444723c */ /* 0x040ff00000041844 */
[C---:B-1----:R-:W-:Y:S08]  /*f0f0*/  HMMA.16816.F32.BF16 R44, R4.reuse, R16, R44 ;  /* 0x00000010042c723c */ /* 0x042ff0000004182c */
[C---:B------:R-:W-:Y:S08]  /*f100*/  HMMA.16816.F32.BF16 R48, R4.reuse, R18, R48 ;  /* 0x000000120430723c */ /* 0x040ff00000041830 */
[C---:B--2---:R-:W-:Y:S08]  /*f110*/  HMMA.16816.F32.BF16 R36, R4.reuse, R8, R36 ;  /* 0x000000080424723c */ /* 0x044ff00000041824 */
        /* <DEDUP_REMOVED lines=70> */
.L_x_7005:
[----:B------:R-:W-:-:S05]  /*f580*/  IMAD.MOV.U32 R5, RZ, RZ, c[0x0][0x1a0] ;  /* 0x00006800ff057624 */ /* 0x000fca00078e00ff */
[----:B------:R-:W-:-:S04]  /*f590*/  LEA R5, -R5, RZ, 0x6 ;  /* 0x000000ff05057211 */ /* 0x000fc800078e31ff */
[----:B------:R-:W-:Y:S02]  /*f5a0*/  SHF.R.S32.HI R0, RZ, 0x1f, R5 ;  /* 0x0000001fff007819 */ /* 0x000fe40000011405 */
.L_x_7006:
        /* <DEDUP_REMOVED lines=25> */
[----:B------:R3:W-:Y:S04]  /*f740*/  LDGSTS.E.BYPASS.LTC128B.128 [R153+0xb000], [R10.64+0x80] ;  /* 0x0b0000800a997fae */ /* 0x0007e8000b901d46 */
[----:B------:R4:W-:Y:S04]  /*f750*/  LDGSTS.E.BYPASS.LTC128B.128 [R153+0x9800], [R24.64] ;  /* 0x0980000018997fae */ /* 0x0009e8000b901d46 */
[----:B------:R4:W-:Y:S04]  /*f760*/  LDGSTS.E.BYPASS.LTC128B.128 [R153+0xb800], [R24.64+0x80] ;  /* 0x0b80008018997fae */ /* 0x0009e8000b901d46 */
[----:B------:R-:W-:Y:S04]  /*f770*/  LDSM.16.M88.4 R20, [R150] ;  /* 0x000000009614783b */ /* 0x000fe80000000200 */
[----:B------:R-:W3:Y:S04]  /*f780*/  LDSM.16.M88.4 R4, [R149+0x4000] ;  /* 0x004000009504783b */ /* 0x000ee80000000200 */
[----:B------:R-:W5:Y:S04]  /*f790*/  LDSM.16.M88.4 R104, [R149+0x4800] ;  /* 0x004800009568783b */ /* 0x000f680000000200 */
[----:B------:R-:W1:Y:S04]  /*f7a0*/  LDSM.16.M88.4 R28, [R149+0x5000] ;  /* 0x00500000951c783b */ /* 0x000e680000000200 */
[----:B------:R-:W4:Y:S04]  /*f7b0*/  LDSM.16.M88.4 R120, [R149+0x5800] ;  /* 0x005800009578783b */ /* 0x000f280000000200 */
[----:B------:R-:W-:Y:S04]  /*f7c0*/  LDSM.16.M88.4 R112, [R148] ;  /* 0x000000009470783b */ /* 0x000fe80000000200 */
[----:B------:R-:W4:Y:S04]  /*f7d0*/  LDSM.16.M88.4 R116, [R147] ;  /* 0x000000009374783b */ /* 0x000f280000000200 */
[----:B------:R-:W4:Y:S04]  /*f7e0*/  LDSM.16.M88.4 R16, [R139] ;  /* 0x000000008b10783b */ /* 0x000f280000000200 */
[----:B--2---:R-:W2:Y:S04]  /*f7f0*/  LDSM.16.M88.4 R12, [R138] ;  /* 0x000000008a0c783b */ /* 0x004ea80000000200 */
[----:B------:R-:W-:Y:S04]  /*f800*/  LDSM.16.M88.4 R128, [R143+0x5000] ;  /* 0x005000008f80783b */ /* 0x000fe80000000200 */
[----:B------:R-:W-:Y:S01]  /*f810*/  LDSM.16.M88.4 R124, [R143+0x5800] ;  /* 0x005800008f7c783b */ /* 0x000fe20000000200 */
[C---:B---3--:R-:W-:Y:S03]  /*f820*/  HMMA.16816.F32.BF16 R8, R20.reuse, R4, RZ ;  /* 0x000000041408723c */ /* 0x048fe600000418ff */
[----:B------:R-:W0:Y:S05]  /*f830*/  LDGDEPBAR ;  /* 0x00000000000079af */ /* 0x000e2a0000000000 */
[C---:B-----5:R-:W-:Y:S08]  /*f840*/  HMMA.16816.F32.BF16 R108, R20.reuse, R104, RZ ;  /* 0x00000068146c723c */ /* 0x060ff000000418ff */
[C---:B-1----:R-:W-:Y:S08]  /*f850*/  HMMA.16816.F32.BF16 R32, R20.reuse, R28, RZ ;  /* 0x0000001c1420723c */ /* 0x042ff000000418ff */
        /* <DEDUP_REMOVED lines=12> */
[C---:B--2---:R-:W-:Y:S08]  /*f920*/  HMMA.16816.F32.BF16 R32, R112.reuse, R12, R32 ;  /* 0x0000000c7020723c */ /* 0x044ff00000041820 */
[C---:B------:R-:W-:Y:S01]  /*f930*/  HMMA.16816.F32.BF16 R28, R112.reuse, R14, R28 ;  /* 0x0000000e701c723c */ /* 0x040fe2000004181c */
[----:B------:R-:W2:Y:S07]  /*f940*/  LDSM.16.M88.4 R12, [R143+0x4800] ;  /* 0x004800008f0c783b */ /* 0x000eae0000000200 */
[C---:B-1----:R-:W-:Y:S08]  /*f950*/  HMMA.16816.F32.BF16 R24, R112.reuse, R120, R24 ;  /* 0x000000787018723c */ /* 0x042ff00000041818 */
[----:B------:R-:W-:Y:S01]  /*f960*/  HMMA.16816.F32.BF16 R20, R112, R122, R20 ;  /* 0x0000007a7014723c */ /* 0x000fe20000041814 */
[----:B------:R-:W-:Y:S04]  /*f970*/  LDSM.16.M88.4 R112, [R145] ;  /* 0x000000009170783b */ /* 0x000fe80000000200 */
[----:B------:R-:W-:Y:S03]  /*f980*/  LDSM.16.M88.4 R120, [R136] ;  /* 0x000000008878783b */ /* 0x000fe60000000200 */
[C---:B---3--:R-:W-:Y:S08]  /*f990*/  HMMA.16816.F32.BF16 R32, R116.reuse, R128, R32 ;  /* 0x000000807420723c */ /* 0x048ff00000041820 */
[C---:B----4-:R-:W-:Y:S08]  /*f9a0*/  HMMA.16816.F32.BF16 R8, R116.reuse, R16, R8 ;  /* 0x000000107408723c */ /* 0x050ff00000041808 */
[C---:B------:R-:W-:Y:S01]  /*f9b0*/  HMMA.16816.F32.BF16 R4, R116.reuse, R18, R4 ;  /* 0x000000127404723c */ /* 0x040fe20000041804 */
[----:B------:R-:W1:Y:S07]  /*f9c0*/  LDSM.16.M88.4 R16, [R136+0x800] ;  /* 0x000800008810783b */ /* 0x000e6e0000000200 */
[C---:B--2---:R-:W-:Y:S08]  /*f9d0*/  HMMA.16816.F32.BF16 R108, R116.reuse, R12, R108 ;  /* 0x0000000c746c723c */ /* 0x044ff0000004186c */
[C---:B------:R-:W-:Y:S01]  /*f9e0*/  HMMA.16816.F32.BF16 R104, R116.reuse, R14, R104 ;  /* 0x0000000e7468723c */ /* 0x040fe20000041868 */
[----:B------:R-:W2:Y:S07]  /*f9f0*/  LDSM.16.M88.4 R12, [R136+0x1000] ;  /* 0x00100000880c783b */ /* 0x000eae0000000200 */
[C---:B------:R-:W-:Y:S08]  /*fa00*/  HMMA.16816.F32.BF16 R28, R116.reuse, R130, R28 ;  /* 0x00000082741c723c */ /* 0x040ff0000004181c */
[C---:B------:R-:W-:Y:S08]  /*fa10*/  HMMA.16816.F32.BF16 R24, R116.reuse, R124, R24 ;  /* 0x0000007c7418723c */ /* 0x040ff00000041818 */
        /* <DEDUP_REMOVED lines=24> */
[----:B------:R-:W3:Y:S07]  /*fba0*/  LDSM.16.M88.4 R116, [R133] ;  /* 0x000000008574783b */ /* 0x000eee0000000200 */
[C---:B----4-:R-:W-:Y:S08]  /*fbb0*/  HMMA.16816.F32.BF16 R24, R16.reuse, R112, R24 ;  /* 0x000000701018723c */ /* 0x050ff00000041818 */
[----:B------:R-:W-:Y:S01]  /*fbc0*/  HMMA.16816.F32.BF16 R20, R16, R114, R20 ;  /* 0x000000721014723c */ /* 0x000fe20000041814 */
[----:B------:R-:W4:Y:S04]  /*fbd0*/  LDSM.16.M88.4 R112, [R132] ;  /* 0x000000008470783b */ /* 0x000f280000000200 */
[----:B------:R-:W-:Y:S03]  /*fbe0*/  LDSM.16.M88.4 R16, [R146+0x2000] ;  /* 0x002000009210783b */ /* 0x000fe60000000200 */
[C---:B-1----:R-:W-:Y:S08]  /*fbf0*/  HMMA.16816.F32.BF16 R8, R124.reuse, R12, R8 ;  /* 0x0000000c7c08723c */ /* 0x042ff00000041808 */
[C---:B------:R-:W-:Y:S01]  /*fc00*/  HMMA.16816.F32.BF16 R4, R124.reuse, R14, R4 ;  /* 0x0000000e7c04723c */ /* 0x040fe20000041804 */
[----:B------:R-:W1:Y:S07]  /*fc10*/  LDSM.16.M88.4 R12, [R143+0x6000] ;  /* 0x006000008f0c783b */ /* 0x000e6e0000000200 */
[C---:B--2---:R-:W-:Y:S08]  /*fc20*/  HMMA.16816.F32.BF16 R108, R124.reuse, R120, R108 ;  /* 0x000000787c6c723c */ /* 0x044ff0000004186c */
[C---:B------:R-:W-:Y:S08]  /*fc30*/  HMMA.16816.F32.BF16 R104, R124.reuse, R122, R104 ;  /* 0x0000007a7c68723c */ /* 0x040ff00000041868 */
[C---:B---3--:R-:W-:Y:S08]  /*fc40*/  HMMA.16816.F32.BF16 R32, R124.reuse, R116, R32 ;  /* 0x000000747c20723c */ /* 0x048ff00000041820 */
[C---:B------:R-:W-:Y:S01]  /*fc50*/  HMMA.16816.F32.BF16 R28, R124.reuse, R118, R28 ;  /* 0x000000767c1c723c */ /* 0x040fe2000004181c */
[----:B------:R-:W2:Y:S07]  /*fc60*/  LDSM.16.M88.4 R116, [R143+0x6800] ;  /* 0x006800008f74783b */ /* 0x000eae0000000200 */
[C---:B----4-:R-:W-:Y:S08]  /*fc70*/  HMMA.16816.F32.BF16 R24, R124.reuse, R112, R24 ;  /* 0x000000707c18723c */ /* 0x050ff00000041818 */
[----:B------:R-:W-:Y:S01]  /*fc80*/  HMMA.16816.F32.BF16 R124, R124, R114, R20 ;  /* 0x000000727c7c723c */ /* 0x000fe20000041814 */
[----:B------:R-:W-:Y:S04]  /*fc90*/  LDSM.16.M88.4 R112, [R145+0x2000] ;  /* 0x002000009170783b */ /* 0x000fe80000000200 */
[----:B------:R-:W3:Y:S03]  /*fca0*/  LDSM.16.M88.4 R20, [R136+0x2000] ;  /* 0x002000008814783b */ /* 0x000ee60000000200 */
[C---:B-1----:R-:W-:Y:S08]  /*fcb0*/  HMMA.16816.F32.BF16 R8, R16.reuse, R12, R8 ;  /* 0x0000000c1008723c */ /* 0x042ff00000041808 */
[C---:B------:R-:W-:Y:S01]  /*fcc0*/  HMMA.16816.F32.BF16 R4, R16.reuse, R14, R4 ;  /* 0x0000000e1004723c */ /* 0x040fe20000041804 */
[----:B------:R-:W1:Y:S07]  /*fcd0*/  LDSM.16.M88.4 R12, [R136+0x2800] ;  /* 0x00280000880c783b */ /* 0x000e6e0000000200 */
[C---:B--2---:R-:W-:Y:S08]  /*fce0*/  HMMA.16816.F32.BF16 R108, R16.reuse, R116, R108 ;  /* 0x00000074106c723c */ /* 0x044ff0000004186c */
[----:B------:R-:W-:Y:S08]  /*fcf0*/  HMMA.16816.F32.BF16 R104, R16, R118, R104 ;  /* 0x000000761068723c */ /* 0x000ff00000041868 */
[C---:B---3--:R-:W-:Y:S08]  /*fd00*/  HMMA.16816.F32.BF16 R8, R112.reuse, R20, R8 ;  /* 0x000000147008723c */ /* 0x048ff00000041808 */
[C---:B------:R-:W-:Y:S01]  /*fd10*/  HMMA.16816.F32.BF16 R4, R112.reuse, R22, R4 ;  /* 0x000000167004723c */ /* 0x040fe20000041804 */
[----:B------:R-:W2:Y:S07]  /*fd20*/  LDSM.16.M88.4 R20, [R143+0x7000] ;  /* 0x007000008f14783b */ /* 0x000eae0000000200 */
[C---:B-1----:R-:W-:Y:S08]  /*fd30*/  HMMA.16816.F32.BF16 R108, R112.reuse, R12, R108 ;  /* 0x0000000c706c723c */ /* 0x042ff0000004186c */
[----:B------:R-:W-:Y:S01]  /*fd40*/  FMUL.FTZ R8, R8, c[0x0][0x2ec] ;  /* 0x0000bb0008087a20 */ /* 0x000fe20000410000 */
[----:B------:R-:W-:Y:S01]  /*fd50*/  HMMA.16816.F32.BF16 R104, R112, R14, R104 ;  /* 0x0000000e7068723c */ /* 0x000fe20000041868 */
[----:B------:R-:W-:-:S02]  /*fd60*/  FMUL.FTZ R116, R9, c[0x0][0x2ec] ;  /* 0x0000bb0009747a20 */ /* 0x000fc40000410000 */
[----:B------:R1:W3:Y:S01]  /*fd70*/  MUFU.TANH R101, R8 ;  /* 0x0000000800657308 */ /* 0x0002e20000002400 */
[----:B------:R-:W-:Y:S02]  /*fd80*/  FMUL.FTZ R117, R10, c[0x0][0x2ec] ;  /* 0x0000bb000a757a20 */ /* 0x000fe40000410000 */
[----:B------:R-:W-:Y:S02]  /*fd90*/  FMUL.FTZ R0, R11, c[0x0][0x2ec] ;  /* 0x0000bb000b007a20 */ /* 0x000fe40000410000 */
[----:B------:R-:W-:Y:S02]  /*fda0*/  FMUL.FTZ R4, R4, c[0x0][0x2ec] ;  /* 0x0000bb0004047a20 */ /* 0x000fe40000410000 */
[----:B------:R-:W-:Y:S01]  /*fdb0*/  FMUL.FTZ R5, R5, c[0x0][0x2ec] ;  /* 0x0000bb0005057a20 */ /* 0x000fe20000410000 */
[----:B------:R-:W-:Y:S04]  /*fdc0*/  MUFU.TANH R116, R116 ;  /* 0x0000007400747308 */ /* 0x000fe80000002400 */
[----:B------:R-:W-:-:S02]  /*fdd0*/  FMUL.FTZ R15, R108, c[0x0][0x2ec] ;  /* 0x0000bb006c0f7a20 */ /* 0x000fc40000410000 */
[----:B------:R-:W-:Y:S01]  /*fde0*/  FMUL.FTZ R14, R109, c[0x0][0x2ec] ;  /* 0x0000bb006d0e7a20 */ /* 0x000fe20000410000 */
[----:B-1----:R-:W1:Y:S01]  /*fdf0*/  LDSM.16.M88.4 R8, [R136+0x3000] ;  /* 0x003000008808783b */ /* 0x002e620000000200 */
[----:B------:R-:W-:Y:S01]  /*fe00*/  MUFU.TANH R12, R4 ;  /* 0x00000004000c7308 */ /* 0x000fe20000002400 */
[----:B--2---:R-:W-:Y:S04]  /*fe10*/  HMMA.16816.F32.BF16 R32, R16, R20, R32 ;  /* 0x000000141020723c */ /* 0x004fe80000041820 */
[----:B------:R-:W-:Y:S02]  /*fe20*/  FMUL.FTZ R108, R104, c[0x0][0x2ec] ;  /* 0x0000bb00686c7a20 */ /* 0x000fe40000410000 */
[----:B------:R-:W2:Y:S01]  /*fe30*/  S2R R104, SR_TID.X ;  /* 0x0000000000687919 */ /* 0x000ea20000002100 */
[----:B------:R4:W-:Y:S01]  /*fe40*/  MUFU.TANH R13, R5 ;  /* 0x00000005000d7308 */ /* 0x0009e20000002400 */
[----:B------:R-:W-:-:S02]  /*fe50*/  FMUL.FTZ R105, R105, c[0x0][0x2ec] ;  /* 0x0000bb0069697a20 */ /* 0x000fc40000410000 */
[----:B------:R-:W-:Y:S01]  /*fe60*/  FMUL.FTZ R20, R6, c[0x0][0x2ec] ;  /* 0x0000bb0006147a20 */ /* 0x000fe20000410000 */
[----:B------:R-:W-:Y:S01]  /*fe70*/  HMMA.16816.F32.BF16 R28, R16, R22, R28 ;  /* 0x00000016101c723c */ /* 0x000fe2000004181c */
[----:B------:R-:W-:Y:S02]  /*fe80*/  FMUL.FTZ R21, R7, c[0x0][0x2ec] ;  /* 0x0000bb0007157a20 */ /* 0x000fe40000410000 */
[----:B------:R-:W-:Y:S01]  /*fe90*/  FMUL.FTZ R106, R106, c[0x0][0x2ec] ;  /* 0x0000bb006a6a7a20 */ /* 0x000fe20000410000 */
[----:B------:R-:W5:Y:S01]  /*fea0*/  MUFU.TANH R117, R117 ;  /* 0x0000007500757308 */ /* 0x000f620000002400 */
[----:B------:R-:W-:Y:S02]  /*feb0*/  FMUL.FTZ R107, R107, c[0x0][0x2ec] ;  /* 0x0000bb006b6b7a20 */ /* 0x000fe40000410000 */
[----:B------:R-:W-:Y:S02]  /*fec0*/  FMUL.FTZ R22, R110, c[0x0][0x2ec] ;  /* 0x0000bb006e167a20 */ /* 0x000fe40000410000 */
[----:B------:R-:W-:Y:S01]  /*fed0*/  FMUL.FTZ R23, R111, c[0x0][0x2ec] ;  /* 0x0000bb006f177a20 */ /* 0x000fe20000410000 */
[----:B----4-:R-:W4:Y:S02]  /*fee0*/  LDSM.16.M88.4 R4, [R143+0x7800] ;  /* 0x007800008f04783b */ /* 0x010f240000000200 */
[----:B------:R-:W2:Y:S08]  /*fef0*/  MUFU.TANH R0, R0 ;  /* 0x0000000000007308 */ /* 0x000eb00000002400 */
[----:B------:R-:W2:Y:S01]  /*ff00*/  MUFU.TANH R20, R20 ;  /* 0x0000001400147308 */ /* 0x000ea20000002400 */
[C---:B-1----:R-:W-:Y:S07]  /*ff10*/  HMMA.16816.F32.BF16 R32, R112.reuse, R8, R32 ;  /* 0x000000087020723c */ /* 0x042fee0000041820 */
[----:B------:R-:W1:Y:S01]  /*ff20*/  MUFU.TANH R21, R21 ;  /* 0x0000001500157308 */ /* 0x000e620000002400 */
[----:B------:R-:W-:Y:S01]  /*ff30*/  HMMA.16816.F32.BF16 R28, R112, R10, R28 ;  /* 0x0000000a701c723c */ /* 0x000fe2000004181c */
[----:B------:R-:W1:Y:S06]  /*ff40*/  LDSM.16.M88.4 R8, [R136+0x3800] ;  /* 0x003800008808783b */ /* 0x000e6c0000000200 */
[----:B------:R-:W1:Y:S01]  /*ff50*/  MUFU.TANH R15, R15 ;  /* 0x0000000f000f7308 */ /* 0x000e620000002400 */
[----:B------:R-:W-:-:S07]  /*ff60*/  DEPBAR.LE SB0, 0x0 ;  /* 0x000080000000791a */ /* 0x000fce0000000000 */
[----:B------:R-:W1:Y:S01]  /*ff70*/  MUFU.TANH R22, R22 ;  /* 0x0000001600167308 */ /* 0x000e620000002400 */
[----:B------:R-:W-:Y:S01]  /*ff80*/  FMUL.FTZ R32, R32, c[0x0][0x2ec] ;  /* 0x0000bb0020207a20 */ /* 0x000fe20000410000 */
[----:B----4-:R-:W-:Y:S06]  /*ff90*/  HMMA.16816.F32.BF16 R24, R16, R4, R24 ;  /* 0x000000041018723c */ /* 0x010fec0000041818 */
[----:B------:R-:W4:Y:S01]  /*ffa0*/  MUFU.TANH R14, R14 ;  /* 0x0000000e000e7308 */ /* 0x000f220000002400 */
[----:B------:R-:W-:Y:S02]  /*ffb0*/  FMUL.FTZ R33, R33, c[0x0][0x2ec] ;  /* 0x0000bb0021217a20 */ /* 0x000fe40000410000 */
[----:B------:R-:W-:-:S02]  /*ffc0*/  FMUL.FTZ R34, R34, c[0x0][0x2ec] ;  /* 0x0000bb0022227a20 */ /* 0x000fc40000410000 */
[----:B------:R-:W-:Y:S01]  /*ffd0*/  FMUL.FTZ R35, R35, c[0x0][0x2ec] ;  /* 0x0000bb0023237a20 */ /* 0x000fe20000410000 */
[----:B------:R-:W-:Y:S01]  /*ffe0*/  HMMA.16816.F32.BF16 R124, R16, R6, R124 ;  /* 0x00000006107c723c */ /* 0x000fe2000004187c */
[----:B--2---:R-:W-:Y:S01]  /*fff0*/  IMAD.SHL.U32 R5, R104, 0x2, RZ ;  /* 0x0000000268057824 */ /* 0x004fe200078e00ff */
[----:B------:R-:W2:Y:S01]  /*10000*/  MUFU.TANH R23, R23 ;  /* 0x0000001700177308 */ /* 0x000ea20000002400 */
[----:B------:R-:W-:Y:S02]  /*10010*/  FMUL.FTZ R28, R28, c[0x0][0x2ec] ;  /* 0x0000bb001c1c7a20 */ /* 0x000fe40000410000 */
[----:B------:R-:W-:Y:S01]  /*10020*/  FMUL.FTZ R30, R30, c[0x0][0x2ec] ;  /* 0x0000bb001e1e7a20 */ /* 0x000fe20000410000 */
[----:B------:R-:W-:Y:S01]  /*10030*/  LOP3.LUT R5, R5, 0x6, RZ, 0xc0, !PT ;  /* 0x0000000605057812 */ /* 0x000fe200078ec0ff */
[----:B------:R-:W-:-:S03]  /*10040*/  FMUL.FTZ R31, R31, c[0x0][0x2ec] ;  /* 0x0000bb001f1f7a20 */ /* 0x000fc60000410000 */
[----:B------:R-:W2:Y:S01]  /*10050*/  MUFU.TANH R108, R108 ;  /* 0x0000006c006c7308 */ /* 0x000ea20000002400 */
[----:B------:R-:W-:-:S05]  /*10060*/  IMAD R4, R160, 0x40, R5 ;  /* 0x00000040a0047824 */ /* 0x000fca00078e0205 */
[C---:B------:R-:W-:Y:S01]  /*10070*/  IADD3 R5, R4.reuse, 0x1, RZ ;  /* 0x0000000104057810 */ /* 0x040fe20007ffe0ff */
[C---:B-1----:R-:W-:Y:S01]  /*10080*/  HMMA.16816.F32.BF16 R24, R112.reuse, R8, R24 ;  /* 0x000000087018723c */ /* 0x042fe20000041818 */
[CC--:B------:R-:W-:Y:S01]  /*10090*/  ISETP.GE.AND P5, PT, R4.reuse, R2.reuse, PT ;  /* 0x000000020400720c */ /* 0x0c0fe20003fa6270 */
[----:B------:R-:W-:Y:S01]  /*100a0*/  MUFU.TANH R105, R105 ;  /* 0x0000006900697308 */ /* 0x000fe20000002400 */
[C---:B------:R-:W-:Y:S02]  /*100b0*/  ISETP.GE.AND P4, PT, R5.reuse, R2, PT ;  /* 0x000000020500720c */ /* 0x040fe40003f86270 */
[-C--:B------:R-:W-:Y:S02]  /*100c0*/  ISETP.GE.AND P1, PT, R5, R103.reuse, PT ;  /* 0x000000670500720c */ /* 0x080fe40003f26270 */
[C---:B------:R-:W-:Y:S01]  /*100d0*/  IADD3 R5, R4.reuse, 0x8, RZ ;  /* 0x0000000804057810 */ /* 0x040fe20007ffe0ff */
[----:B------:R-:W-:Y:S01]  /*100e0*/  HMMA.16816.F32.BF16 R124, R112, R10, R124 ;  /* 0x0000000a707c723c */ /* 0x000fe2000004187c */
[C---:B------:R-:W-:Y:S01]  /*100f0*/  ISETP.GE.AND P2, PT, R4.reuse, R103, PT ;  /* 0x000000670400720c */ /* 0x040fe20003f46270 */
[----:B------:R-:W1:Y:S01]  /*10100*/  MUFU.TANH R106, R106 ;  /* 0x0000006a006a7308 */ /* 0x000e620000002400 */
[----:B------:R-:W-:Y:S01]  /*10110*/  IADD3 R7, R4, 0x9, RZ ;  /* 0x0000000904077810 */ /* 0x000fe20007ffe0ff */
[----:B------:R-:W-:Y:S01]  /*10120*/  FMUL.FTZ R8, R29, c[0x0][0x2ec] ;  /* 0x0000bb001d087a20 */ /* 0x000fe20000410000 */
[----:B---3--:R-:W-:-:S02]  /*10130*/  FSEL R101, R101, -INF , !P5 ;  /* 0xff80000065657808 */ /* 0x008fc40006800000 */
[CC--:B------:R-:W-:Y:S02]  /*10140*/  ISETP.GE.AND P6, PT, R5.reuse, R2.reuse, PT ;  /* 0x000000020500720c */ /* 0x0c0fe40003fc6270 */
[-C--:B------:R-:W-:Y:S01]  /*10150*/  ISETP.GE.AND P5, PT, R5, R103.reuse, PT ;  /* 0x000000670500720c */ /* 0x080fe20003fa6270 */
[----:B------:R-:W3:Y:S01]  /*10160*/  MUFU.TANH R123, R107 ;  /* 0x0000006b007b7308 */ /* 0x000ee20000002400 */
[----:B-----5:R-:W-:Y:S02]  /*10170*/  FSEL R5, R117, -INF , !P2 ;  /* 0xff80000075057808 */ /* 0x020fe40005000000 */
[----:B------:R-:W-:Y:S02]  /*10180*/  FSEL R6, R116, -INF , !P4 ;  /* 0xff80000074067808 */ /* 0x000fe40006000000 */
        /* <DEDUP_REMOVED lines=10> */
[C---:B------:R-:W-:Y:S01]  /*10230*/  ISETP.GE.AND P1, PT, R7.reuse, R2, PT ;  /* 0x000000020700720c */ /* 0x040fe20003f26270 */
[----:B------:R-:W-:Y:S01]  /*10240*/  MUFU.TANH R122, R33 ;  /* 0x00000021007a7308 */ /* 0x000fe20000002400 */
[----:B------:R-:W-:Y:S01]  /*10250*/  ISETP.GE.AND P6, PT, R7, R103, PT ;  /* 0x000000670700720c */ /* 0x000fe20003fc6270 */
[----:B------:R-:W-:Y:S01]  /*10260*/  FMUL.FTZ R102, R125, c[0x0][0x2ec] ;  /* 0x0000bb007d667a20 */ /* 0x000fe20000410000 */
[----:B------:R-:W-:Y:S01]  /*10270*/  IADD3 R7, R4, 0x11, RZ ;  /* 0x0000001104077810 */ /* 0x000fe20007ffe0ff */
[----:B------:R-:W-:Y:S01]  /*10280*/  FMUL.FTZ R26, R26, c[0x0][0x2ec] ;  /* 0x0000bb001a1a7a20 */ /* 0x000fe20000410000 */
[----:B------:R-:W-:-:S02]  /*10290*/  IADD3 R10, R4, 0x18, RZ ;  /* 0x00000018040a7810 */ /* 0x000fc40007ffe0ff */
[----:B------:R-:W-:Y:S01]  /*102a0*/  FSEL R11, R20, -INF , !P5 ;  /* 0xff800000140b7808 */ /* 0x000fe20006800000 */
[----:B------:R-:W1:Y:S01]  /*102b0*/  MUFU.TANH R121, R34 ;  /* 0x0000002200797308 */ /* 0x000e620000002400 */
[----:B------:R-:W-:Y:S02]  /*102c0*/  FSEL R0, R13, -INF , !P2 ;  /* 0xff8000000d007808 */ /* 0x000fe40005000000 */
[CC--:B------:R-:W-:Y:S02]  /*102d0*/  ISETP.GE.AND P5, PT, R7.reuse, R2.reuse, PT ;  /* 0x000000020700720c */ /* 0x0c0fe40003fa6270 */
[----:B------:R-:W-:Y:S02]  /*102e0*/  ISETP.GE.AND P2, PT, R7, R103, PT ;  /* 0x000000670700720c */ /* 0x000fe40003f46270 */
[----:B------:R-:W-:Y:S01]  /*102f0*/  FSEL R7, R21, -INF , !P4 ;  /* 0xff80000015077808 */ /* 0x000fe20006000000 */
[----:B------:R-:W1:Y:S01]  /*10300*/  MUFU.TANH R119, R35 ;  /* 0x0000002300777308 */ /* 0x000e620000002400 */
[----:B------:R-:W-:-:S02]  /*10310*/  ISETP.GE.AND P4, PT, R10, R2, PT ;  /* 0x000000020a00720c */ /* 0x000fc40003f86270 */
[----:B------:R-:W-:Y:S02]  /*10320*/  FSEL R112, R15, -INF , !P1 ;  /* 0xff8000000f707808 */ /* 0x000fe40004800000 */
[C---:B------:R-:W-:Y:S02]  /*10330*/  IADD3 R13, R4.reuse, 0x19, RZ ;  /* 0x00000019040d7810 */ /* 0x040fe40007ffe0ff */
[----:B------:R-:W-:Y:S01]  /*10340*/  IADD3 R15, R4, 0x20, RZ ;  /* 0x00000020040f7810 */ /* 0x000fe20007ffe0ff */
[----:B------:R-:W1:Y:S01]  /*10350*/  MUFU.TANH R120, R28 ;  /* 0x0000001c00787308 */ /* 0x000e620000002400 */
[----:B------:R-:W-:Y:S02]  /*10360*/  FSEL R111, R22, -INF , !P6 ;  /* 0xff800000166f7808 */ /* 0x000fe40007000000 */
[----:B----4-:R-:W-:Y:S02]  /*10370*/  FSEL R104, R14, -INF , !P5 ;  /* 0xff8000000e687808 */ /* 0x010fe40006800000 */
[----:B--2---:R-:W-:-:S02]  /*10380*/  FSEL R23, R23, -INF , !P2 ;  /* 0xff80000017177808 */ /* 0x004fc40005000000 */
[----:B------:R-:W-:Y:S01]  /*10390*/  FSEL R22, R108, -INF , !P4 ;  /* 0xff8000006c167808 */ /* 0x000fe20006000000 */
[----:B------:R-:W2:Y:S01]  /*103a0*/  MUFU.TANH R117, R30 ;  /* 0x0000001e00757308 */ /* 0x000ea20000002400 */
[-C--:B------:R-:W-:Y:S02]  /*103b0*/  ISETP.GE.AND P1, PT, R10, R103.reuse, PT ;  /* 0x000000670a00720c */ /* 0x080fe40003f26270 */
[CC--:B------:R-:W-:Y:S02]  /*103c0*/  ISETP.GE.AND P6, PT, R13.reuse, R2.reuse, PT ;  /* 0x000000020d00720c */ /* 0x0c0fe40003fc6270 */
[-C--:B------:R-:W-:Y:S02]  /*103d0*/  ISETP.GE.AND P5, PT, R13, R103.reuse, PT ;  /* 0x000000670d00720c */ /* 0x080fe40003fa6270 */
[C---:B------:R-:W-:Y:S01]  /*103e0*/  ISETP.GE.AND P2, PT, R15.reuse, R2, PT ;  /* 0x000000020f00720c */ /* 0x040fe20003f46270 */
[----:B------:R-:W4:Y:S01]  /*103f0*/  MUFU.TANH R115, R31 ;  /* 0x0000001f00737308 */ /* 0x000f220000002400 */
[----:B------:R-:W-:-:S02]  /*10400*/  ISETP.GE.AND P4, PT, R15, R103, PT ;  /* 0x000000670f00720c */ /* 0x000fc40003f86270 */
[C---:B------:R-:W-:Y:S02]  /*10410*/  IADD3 R15, R4.reuse, 0x21, RZ ;  /* 0x00000021040f7810 */ /* 0x040fe40007ffe0ff */
[----:B------:R-:W-:Y:S02]  /*10420*/  IADD3 R14, R4, 0x28, RZ ;  /* 0x00000028040e7810 */ /* 0x000fe40007ffe0ff */
[----:B-1----:R-:W-:Y:S01]  /*10430*/  FSEL R21, R106, -INF , !P1 ;  /* 0xff8000006a157808 */ /* 0x002fe20004800000 */
[----:B------:R1:W-:Y:S01]  /*10440*/  MUFU.TANH R110, R24 ;  /* 0x00000018006e7308 */ /* 0x0003e20000002400 */
[----:B------:R-:W-:Y:S02]  /*10450*/  FSEL R20, R105, -INF , !P6 ;  /* 0xff80000069147808 */ /* 0x000fe40007000000 */
[----:B---3--:R-:W-:Y:S02]  /*10460*/  FSEL R123, R123, -INF , !P5 ;  /* 0xff8000007b7b7808 */ /* 0x008fe40006800000 */
[----:B------:R-:W-:-:S02]  /*10470*/  ISETP.GE.AND P1, PT, R15, R2, PT ;  /* 0x000000020f00720c */ /* 0x000fc40003f26270 */
[-C--:B------:R-:W-:Y:S01]  /*10480*/  ISETP.GE.AND P6, PT, R15, R103.reuse, PT ;  /* 0x000000670f00720c */ /* 0x080fe20003fc6270 */
[----:B------:R3:W-:Y:S01]  /*10490*/  MUFU.TANH R10, R25 ;  /* 0x00000019000a7308 */ /* 0x0007e20000002400 */
[----:B------:R-:W-:Y:S02]  /*104a0*/  ISETP.GE.AND P5, PT, R14, R2, PT ;  /* 0x000000020e00720c */ /* 0x000fe40003fa6270 */
[----:B-----5:R-:W-:Y:S02]  /*104b0*/  FSEL R118, R118, -INF , !P2 ;  /* 0xff80000076767808 */ /* 0x020fe40005000000 */
[C---:B------:R-:W-:Y:S02]  /*104c0*/  IADD3 R16, R4.reuse, 0x29, RZ ;  /* 0x0000002904107810 */ /* 0x040fe40007ffe0ff */
[----:B------:R-:W-:Y:S01]  /*104d0*/  IADD3 R15, R4, 0x30, RZ ;  /* 0x00000030040f7810 */ /* 0x000fe20007ffe0ff */
[----:B-1----:R-:W-:Y:S01]  /*104e0*/  FMUL.FTZ R24, R127, c[0x0][0x2ec] ;  /* 0x0000bb007f187a20 */ /* 0x002fe20000410000 */
[----:B------:R-:W1:Y:S01]  /*104f0*/  MUFU.TANH R8, R8 ;  /* 0x0000000800087308 */ /* 0x000e620000002400 */
[----:B------:R-:W-:-:S02]  /*10500*/  ISETP.GE.AND P2, PT, R14, R103, PT ;  /* 0x000000670e00720c */ /* 0x000fc40003f46270 */
[----:B------:R-:W-:Y:S02]  /*10510*/  FSEL R121, R121, -INF , !P4 ;  /* 0xff80000079797808 */ /* 0x000fe40006000000 */
[----:B------:R-:W-:Y:S01]  /*10520*/  FSEL R122, R122, -INF , !P1 ;  /* 0xff8000007a7a7808 */ /* 0x000fe20004800000 */
[----:B---3--:R-:W-:Y:S02]  /*10530*/  FMUL.FTZ R25, R126, c[0x0][0x2ec] ;  /* 0x0000bb007e197a20 */ /* 0x008fe40000410000 */
[----:B------:R-:W3:Y:S01]  /*10540*/  MUFU.TANH R13, R124 ;  /* 0x0000007c000d7308 */ /* 0x000ee20000002400 */
[----:B------:R-:W-:Y:S02]  /*10550*/  FSEL R119, R119, -INF , !P6 ;  /* 0xff80000077777808 */ /* 0x000fe40007000000 */
[----:B------:R-:W-:Y:S02]  /*10560*/  FSEL R120, R120, -INF , !P5 ;  /* 0xff80000078787808 */ /* 0x000fe40006800000 */
[----:B------:R-:W-:-:S02]  /*10570*/  ISETP.GE.AND P4, PT, R16, R2, PT ;  /* 0x000000021000720c */ /* 0x000fc40003f86270 */
[-C--:B------:R-:W-:Y:S01]  /*10580*/  ISETP.GE.AND P1, PT, R16, R103.reuse, PT ;  /* 0x000000671000720c */ /* 0x080fe20003f26270 */
[----:B------:R-:W5:Y:S01]  /*10590*/  MUFU.TANH R102, R102 ;  /* 0x0000006600667308 */ /* 0x000f620000002400 */
[C---:B------:R-:W-:Y:S02]  /*105a0*/  ISETP.GE.AND P6, PT, R15.reuse, R2, PT ;  /* 0x000000020f00720c */ /* 0x040fe40003fc6270 */
[----:B------:R-:W-:Y:S02]  /*105b0*/  ISETP.GE.AND P5, PT, R15, R103, PT ;  /* 0x000000670f00720c */ /* 0x000fe40003fa6270 */
[C---:B------:R-:W-:Y:S02]  /*105c0*/  IADD3 R16, R4.reuse, 0x31, RZ ;  /* 0x0000003104107810 */ /* 0x040fe40007ffe0ff */
[----:B------:R-:W-:Y:S01]  /*105d0*/  IADD3 R15, R4, 0x38, RZ ;  /* 0x00000038040f7810 */ /* 0x000fe20007ffe0ff */
[----:B------:R-:W3:Y:S01]  /*105e0*/  MUFU.TANH R14, R26 ;  /* 0x0000001a000e7308 */ /* 0x000ee20000002400 */
[----:B--2---:R-:W-:-:S02]  /*105f0*/  FSEL R117, R117, -INF , !P2 ;  /* 0xff80000075757808 */ /* 0x004fc40005000000 */
[----:B----4-:R-:W-:Y:S02]  /*10600*/  FSEL R115, R115, -INF , !P1 ;  /* 0xff80000073737808 */ /* 0x010fe40004800000 */
[-C--:B------:R-:W-:Y:S02]  /*10610*/  ISETP.GE.AND P2, PT, R16, R2.reuse, PT ;  /* 0x000000021000720c */ /* 0x080fe40003f46270 */
[----:B------:R-:W-:Y:S01]  /*10620*/  ISETP.GE.AND P1, PT, R15, R2, PT ;  /* 0x000000020f00720c */ /* 0x000fe20003f26270 */
[----:B------:R-:W2:Y:S01]  /*10630*/  MUFU.TANH R27, R27 ;  /* 0x0000001b001b7308 */ /* 0x000ea20000002400 */
[----:B------:R-:W-:Y:S02]  /*10640*/  IADD3 R4, R4, 0x39, RZ ;  /* 0x0000003904047810 */ /* 0x000fe40007ffe0ff */
[----:B-1----:R-:W-:Y:S02]  /*10650*/  FSEL R116, R8, -INF , !P4 ;  /* 0xff80000008747808 */ /* 0x002fe40006000000 */
[----:B------:R-:W-:-:S02]  /*10660*/  FSEL R110, R110, -INF , !P6 ;  /* 0xff8000006e6e7808 */ /* 0x000fc40007000000 */
[----:B------:R-:W-:Y:S01]  /*10670*/  FSEL R108, R10, -INF , !P2 ;  /* 0xff8000000a6c7808 */ /* 0x000fe20005000000 */
[----:B------:R-:W1:Y:S01]  /*10680*/  MUFU.TANH R25, R25 ;  /* 0x0000001900197308 */ /* 0x000e620000002400 */
[----:B---3--:R-:W-:Y:S01]  /*10690*/  FSEL R106, R13, -INF , !P1 ;  /* 0xff8000000d6a7808 */ /* 0x008fe20004800000 */
[----:B------:R-:W-:Y:S01]  /*106a0*/  BAR.SYNC.DEFER_BLOCKING 0x0 ;  /* 0x0000000000007b1d */ /* 0x000fe20000010000 */
[-C--:B------:R-:W-:Y:S02]  /*106b0*/  ISETP.GE.AND P4, PT, R16, R103.reuse, PT ;  /* 0x000000671000720c */ /* 0x080fe40003f86270 */
[C---:B------:R-:W-:Y:S02]  /*106c0*/  ISETP.GE.AND P6, PT, R4.reuse, R2, PT ;  /* 0x000000020400720c */ /* 0x040fe40003fc6270 */
[-C--:B------:R-:W-:Y:S01]  /*106d0*/  ISETP.GE.AND P2, PT, R15, R103.reuse, PT ;  /* 0x000000670f00720c */ /* 0x080fe20003f46270 */
[----:B------:R-:W3:Y:S01]  /*106e0*/  MUFU.TANH R24, R24 ;  /* 0x0000001800187308 */ /* 0x000ee20000002400 */
[----:B------:R-:W-:-:S02]  /*106f0*/  ISETP.GE.AND P1, PT, R4, R103, PT ;  /* 0x000000670400720c */ /* 0x000fc40003f26270 */
[----:B-----5:R-:W-:Y:S02]  /*10700*/  FSEL R102, R102, -INF , !P6 ;  /* 0xff80000066667808 */ /* 0x020fe40007000000 */
[----:B------:R-:W-:Y:S02]  /*10710*/  FSEL R103, R14, -INF , !P5 ;  /* 0xff8000000e677808 */ /* 0x000fe40006800000 */
[----:B--2---:R-:W-:Y:S02]  /*10720*/  FSEL R27, R27, -INF , !P4 ;  /* 0xff8000001b1b7808 */ /* 0x004fe40006000000 */
[----:B-1----:R-:W-:Y:S02]  /*10730*/  FSEL R25, R25, -INF , !P2 ;  /* 0xff80000019197808 */ /* 0x002fe40005000000 */
[----:B---3--:R-:W-:Y:S01]  /*10740*/  FSEL R24, R24, -INF , !P1 ;  /* 0xff80000018187808 */ /* 0x008fe20004800000 */
        /* <DEDUP_REMOVED lines=59> */
[----:B------:R-:W-:Y:S05]  /*10b00*/  BRA `(.L_x_7009) ;  /* 0x0000003000007947 */ /* 0x000fea0003800000 */
.L_x_7008:
[----:B------:R-:W-:-:S05]  /*10b10*/  IMAD.MOV.U32 R14, RZ, RZ, c[0x0][0x198] ;  /* 0x00006600ff0e7624 */ /* 0x000fca00078e00ff */
[----:B------:R-:W-:-:S04]  /*10b20*/  LEA R14, -R14, RZ, 0x6 ;  /* 0x000000ff0e0e7211 */ /* 0x000fc800078e31ff */
[----:B------:R-:W-:Y:S02]  /*10b30*/  SHF.R.S32.HI R2, RZ, 0x1f, R14 ;  /* 0x0000001fff027819 */ /* 0x000fe4000001140e */
.L_x_7009:
        /* <DEDUP_REMOVED lines=23> */
.L_x_7007:
        /* <DEDUP_REMOVED lines=56> */
[----:B------:R-:W-:Y:S02]  /*11030*/  FFMA.FTZ R0, R11, c[0x0][0x23c], -R26 ;  /* 0x00008f000b007a23 */ /* 0x000fe4000001081a */
[----:B------:R-:W-:Y:S01]  /*11040*/  FADD.FTZ R4, R100, -R5 ;  /* 0x8000000564047221 */ /* 0x000fe20000010000 */
[----:B------:R-:W2:Y:S01]  /*11050*/  LDSM.16.MT88.4 R8, [R141+0x8000] ;  /* 0x008000008d08783b */ /* 0x000ea20000004200 */
[----:B------:R-:W-:Y:S01]  /*11060*/  FADD.FTZ R6, R3, -R6 ;  /* 0x8000000603067221 */ /* 0x000fe20000010000 */
[----:B------:R-:W-:Y:S01]  /*11070*/  MUFU.EX2 R31, R31 ;  /* 0x0000001f001f7308 */ /* 0x000fe20000000800 */
[----:B------:R-:W-:Y:S02]  /*11080*/  FFMA.FTZ R32, R101, c[0x0][0x23c], -R107 ;  /* 0x00008f0065207a23 */ /* 0x000fe4000001086b */
[----:B------:R-:W-:Y:S02]  /*11090*/  FFMA.FTZ R35, R7, c[0x0][0x23c], -R26 ;  /* 0x00008f0007237a23 */ /* 0x000fe4000001081a */
[----:B------:R-:W-:-:S02]  /*110a0*/  FMUL.FTZ R101, R4, c[0x0][0x23c] ;  /* 0x00008f0004657a20 */ /* 0x000fc40000410000 */
[----:B------:R-:W-:Y:S01]  /*110b0*/  FMUL.FTZ R3, R6, c[0x0][0x23c] ;  /* 0x00008f0006037a20 */ /* 0x000fe20000410000 */
[----:B------:R-:W3:Y:S01]  /*110c0*/  MUFU.EX2 R32, R32 ;  /* 0x0000002000207308 */ /* 0x000ee20000000800 */
[--C-:B------:R-:W-:Y:S02]  /*110d0*/  FFMA.FTZ R100, R112, c[0x0][0x23c], -R107.reuse ;  /* 0x00008f0070647a23 */ /* 0x100fe4000001086b */
[--C-:B------:R-:W-:Y:S02]  /*110e0*/  FFMA.FTZ R105, R104, c[0x0][0x23c], -R107.reuse ;  /* 0x00008f0068697a23 */ /* 0x100fe4000001086b */
[--C-:B------:R-:W-:Y:S02]  /*110f0*/  FFMA.FTZ R104, R22, c[0x0][0x23c], -R107.reuse ;  /* 0x00008f0016687a23 */ /* 0x100fe4000001086b */
[----:B------:R-:W-:Y:S01]  /*11100*/  FFMA.FTZ R109, R20, c[0x0][0x23c], -R107 ;  /* 0x00008f00146d7a23 */ /* 0x000fe2000001086b */
[----:B------:R-:W4:Y:S01]  /*11110*/  MUFU.EX2 R29, R29 ;  /* 0x0000001d001d7308 */ /* 0x000f220000000800 */
[----:B------:R-:W-:-:S02]  /*11120*/  FFMA.FTZ R111, R111, c[0x0][0x23c], -R26 ;  /* 0x00008f006f6f7a23 */ /* 0x000fc4000001081a */
[--C-:B------:R-:W-:Y:S02]  /*11130*/  FFMA.FTZ R112, R23, c[0x0][0x23c], -R26.reuse ;  /* 0x00008f0017707a23 */ /* 0x100fe4000001081a */
[--C-:B------:R-:W-:Y:S02]  /*11140*/  FFMA.FTZ R113, R21, c[0x0][0x23c], -R26.reuse ;  /* 0x00008f0015717a23 */ /* 0x100fe4000001081a */
[----:B------:R-:W-:Y:S01]  /*11150*/  FFMA.FTZ R114, R123, c[0x0][0x23c], -R26 ;  /* 0x00008f007b727a23 */ /* 0x000fe2000001081a */
[----:B------:R-:W-:Y:S01]  /*11160*/  MUFU.EX2 R28, R28 ;  /* 0x0000001c001c7308 */ /* 0x000fe20000000800 */
[----:B---3--:R-:W-:Y:S01]  /*11170*/  F2FP.BF16.PACK_AB R4, R31, R32 ;  /* 0x000000201f04723e */ /* 0x008fe200000010ff */
[----:B------:R-:W-:Y:S01]  /*11180*/  LDSM.16.MT88.4 R20, [R142+0x8800] ;  /* 0x008800008e14783b */ /* 0x000fe20000004200 */
[--C-:B------:R-:W-:Y:S02]  /*11190*/  FFMA.FTZ R123, R122, c[0x0][0x23c], -R107.reuse ;  /* 0x00008f007a7b7a23 */ /* 0x100fe4000001086b */
[----:B------:R-:W-:-:S02]  /*111a0*/  FFMA.FTZ R125, R116, c[0x0][0x23c], -R107 ;  /* 0x00008f00747d7a23 */ /* 0x000fc4000001086b */
[--C-:B------:R-:W-:Y:S01]  /*111b0*/  FFMA.FTZ R118, R118, c[0x0][0x23c], -R107.reuse ;  /* 0x00008f0076767a23 */ /* 0x100fe2000001086b */
[----:B------:R-:W3:Y:S01]  /*111c0*/  MUFU.EX2 R2, R2 ;  /* 0x0000000200027308 */ /* 0x000ee20000000800 */
[----:B----4-:R-:W-:Y:S01]  /*111d0*/  F2FP.BF16.PACK_AB R6, R29, R30 ;  /* 0x0000001e1d06723e */ /* 0x010fe200000010ff */
[----:B------:R-:W-:Y:S02]  /*111e0*/  FFMA.FTZ R120, R120, c[0x0][0x23c], -R107 ;  /* 0x00008f0078787a23 */ /* 0x000fe4000001086b */
[--C-:B------:R-:W-:Y:S02]  /*111f0*/  FFMA.FTZ R116, R121, c[0x0][0x23c], -R26.reuse ;  /* 0x00008f0079747a23 */ /* 0x100fe4000001081a */
[--C-:B------:R-:W-:Y:S02]  /*11200*/  FFMA.FTZ R119, R119, c[0x0][0x23c], -R26.reuse ;  /* 0x00008f0077777a23 */ /* 0x100fe4000001081a */
        /* <DEDUP_REMOVED lines=10> */
[----:B------:R-:W3:Y:S01]  /*112b0*/  MUFU.EX2 R101, R101 ;  /* 0x0000006500657308 */ /* 0x000ee20000000800 */
[--C-:B------:R-:W-:Y:S02]  /*112c0*/  FFMA.FTZ R103, R27, c[0x0][0x23c], -R26.reuse ;  /* 0x00008f001b677a23 */ /* 0x100fe4000001081a */
[--C-:B------:R-:W-:Y:S02]  /*112d0*/  FFMA.FTZ R108, R25, c[0x0][0x23c], -R26.reuse ;  /* 0x00008f00196c7a23 */ /* 0x100fe4000001081a */
[----:B------:R-:W-:Y:S02]  /*112e0*/  FFMA.FTZ R121, R24, c[0x0][0x23c], -R26 ;  /* 0x00008f0018797a23 */ /* 0x000fe4000001081a */
[----:B------:R-:W-:Y:S01]  /*112f0*/  LDSM.16.MT88.4 R24, [R141+0x9800] ;  /* 0x009800008d18783b */ /* 0x000fe20000004200 */
        /* <DEDUP_REMOVED lines=11> */
[----:B------:R-:W-:Y:S02]  /*113b0*/  FMUL.FTZ R95, R95, R3 ;  /* 0x000000035f5f7220 */ /* 0x000fe40000410000 */
[-C--:B------:R-:W-:Y:S01]  /*113c0*/  FMUL.FTZ R88, R88, R101.reuse ;  /* 0x0000006558587220 */ /* 0x080fe20000410000 */
[C---:B------:R-:W-:Y:S01]  /*113d0*/  HMMA.16816.F32.BF16 R96, R4.reuse, R16, R96 ;  /* 0x000000100460723c */ /* 0x040fe20000041860 */
[----:B------:R-:W-:Y:S01]  /*113e0*/  FMUL.FTZ R89, R89, R101 ;  /* 0x0000006559597220 */ /* 0x000fe20000410000 */
[----:B------:R-:W-:Y:S01]  /*113f0*/  MUFU.EX2 R104, R104 ;  /* 0x0000006800687308 */ /* 0x000fe20000000800 */
[-C--:B------:R-:W-:Y:S02]  /*11400*/  FMUL.FTZ R90, R90, R3.reuse ;  /* 0x000000035a5a7220 */ /* 0x080fe40000410000 */
[----:B------:R-:W-:Y:S02]  /*11410*/  FMUL.FTZ R91, R91, R3 ;  /* 0x000000035b5b7220 */ /* 0x000fe40000410000 */
[-C--:B------:R-:W-:Y:S01]  /*11420*/  FMUL.FTZ R84, R84, R101.reuse ;  /* 0x0000006554547220 */ /* 0x080fe20000410000 */
[----:B------:R-:W-:Y:S01]  /*11430*/  HMMA.16816.F32.BF16 R92, R4, R18, R92 ;  /* 0x00000012045c723c */ /* 0x000fe2000004185c */
[----:B------:R-:W-:Y:S01]  /*11440*/  FMUL.FTZ R85, R85, R101 ;  /* 0x0000006555557220 */ /* 0x000fe20000410000 */
[----:B------:R-:W4:Y:S01]  /*11450*/  LDSM.16.MT88.4 R16, [R140+0x8000] ;  /* 0x008000008c10783b */ /* 0x000f220000004200 */
        /* <DEDUP_REMOVED lines=11> */
[----:B------:R-:W-:Y:S01]  /*11510*/  FMUL.FTZ R77, R77, R101 ;  /* 0x000000654d4d7220 */ /* 0x000fe20000410000 */
[----:B------:R-:W1:Y:S01]  /*11520*/  LDSM.16.MT88.4 R12, [R144+0xa000] ;  /* 0x00a00000900c783b */ /* 0x000e620000004200 */
[-C--:B------:R-:W-:Y:S01]  /*11530*/  FMUL.FTZ R78, R78, R3.reuse ;  /* 0x000000034e4e7220 */ /* 0x080fe20000410000 */
[----:B------:R-:W5:Y:S01]  /*11540*/  MUFU.EX2 R112, R112 ;  /* 0x0000007000707308 */ /* 0x000f620000000800 */
[----:B------:R-:W-:-:S02]  /*11550*/  FMUL.FTZ R79, R79, R3 ;  /* 0x000000034f4f7220 */ /* 0x000fc40000410000 */
[-C--:B------:R-:W-:Y:S01]  /*11560*/  FMUL.FTZ R72, R72, R101.reuse ;  /* 0x0000006548487220 */ /* 0x080fe20000410000 */
[C---:B--2---:R-:W-:Y:S01]  /*11570*/  HMMA.16816.F32.BF16 R80, R4.reuse, R8, R80 ;  /* 0x000000080450723c */ /* 0x044fe20000041850 */
[----:B------:R-:W-:Y:S02]  /*11580*/  FMUL.FTZ R73, R73, R101 ;  /* 0x0000006549497220 */ /* 0x000fe40000410000 */
[-C--:B------:R-:W-:Y:S01]  /*11590*/  FMUL.FTZ R74, R74, R3.reuse ;  /* 0x000000034a4a7220 */ /* 0x080fe20000410000 */
[----:B------:R-:W-:Y:S01]  /*115a0*/  MUFU.EX2 R113, R113 ;  /* 0x0000007100717308 */ /* 0x000fe20000000800 */
[----:B------:R-:W-:Y:S02]  /*115b0*/  FMUL.FTZ R75, R75, R3 ;  /* 0x000000034b4b7220 */ /* 0x000fe40000410000 */
[-C--:B------:R-:W-:Y:S01]  /*115c0*/  FMUL.FTZ R68, R68, R101.reuse ;  /* 0x0000006544447220 */ /* 0x080fe20000410000 */
[----:B------:R-:W-:Y:S01]  /*115d0*/  HMMA.16816.F32.BF16 R76, R4, R10, R76 ;  /* 0x0000000a044c723c */ /* 0x000fe2000004184c */
[----:B------:R-:W2:Y:S01]  /*115e0*/  LDSM.16.MT88.4 R8, [R142+0xa000] ;  /* 0x00a000008e08783b */ /* 0x000ea20000004200 */
[----:B------:R-:W-:-:S02]  /*115f0*/  FMUL.FTZ R69, R69, R101 ;  /* 0x0000006545457220 */ /* 0x000fc40000410000 */
[-C--:B------:R-:W-:Y:S01]  /*11600*/  FMUL.FTZ R70, R70, R3.reuse ;  /* 0x0000000346467220 */ /* 0x080fe20000410000 */
[----:B------:R-:W1:Y:S01]  /*11610*/  MUFU.EX2 R114, R114 ;  /* 0x0000007200727308 */ /* 0x000e620000000800 */
[----:B------:R-:W-:Y:S02]  /*11620*/  FMUL.FTZ R71, R71, R3 ;  /* 0x0000000347477220 */ /* 0x000fe40000410000 */
[-C--:B------:R-:W-:Y:S02]  /*11630*/  FMUL.FTZ R36, R36, R101.reuse ;  /* 0x0000006524247220 */ /* 0x080fe40000410000 */
[----:B------:R-:W-:Y:S01]  /*11640*/  FMUL.FTZ R37, R37, R101 ;  /* 0x0000006525257220 */ /* 0x000fe20000410000 */
[----:B----4-:R-:W-:Y:S01]  /*11650*/  HMMA.16816.F32.BF16 R72, R4, R16, R72 ;  /* 0x000000100448723c */ /* 0x010fe20000041848 */
[-C--:B------:R-:W-:Y:S01]  /*11660*/  FMUL.FTZ R38, R38, R3.reuse ;  /* 0x0000000326267220 */ /* 0x080fe20000410000 */
[----:B------:R-:W-:Y:S01]  /*11670*/  MUFU.EX2 R118, R118 ;  /* 0x0000007600767308 */ /* 0x000fe20000000800 */
[----:B------:R-:W-:-:S02]  /*11680*/  FMUL.FTZ R39, R39, R3 ;  /* 0x0000000327277220 */ /* 0x000fc40000410000 */
[-C--:B------:R-:W-:Y:S02]  /*11690*/  FMUL.FTZ R40, R40, R101.reuse ;  /* 0x0000006528287220 */ /* 0x080fe40000410000 */
[----:B------:R-:W-:Y:S01]  /*116a0*/  FMUL.FTZ R41, R41, R101 ;  /* 0x0000006529297220 */ /* 0x000fe20000410000 */
[C---:B------:R-:W-:Y:S01]  /*116b0*/  HMMA.16816.F32.BF16 R68, R4.reuse, R18, R68 ;  /* 0x000000120444723c */ /* 0x040fe20000041844 */
[-C--:B------:R-:W-:Y:S01]  /*116c0*/  FMUL.FTZ R42, R42, R3.reuse ;  /* 0x000000032a2a7220 */ /* 0x080fe20000410000 */
[----:B------:R-:W4:Y:S01]  /*116d0*/  LDSM.16.MT88.4 R16, [R141+0xa000] ;  /* 0x00a000008d10783b */ /* 0x000f220000004200 */
[----:B------:R-:W-:Y:S01]  /*116e0*/  FMUL.FTZ R43, R43, R3 ;  /* 0x000000032b2b7220 */ /* 0x000fe20000410000 */
[----:B------:R-:W-:Y:S01]  /*116f0*/  MUFU.EX2 R123, R123 ;  /* 0x0000007b007b7308 */ /* 0x000fe20000000800 */
[-C--:B------:R-:W-:Y:S02]  /*11700*/  FMUL.FTZ R44, R44, R101.reuse ;  /* 0x000000652c2c7220 */ /* 0x080fe40000410000 */
[----:B------:R-:W-:Y:S01]  /*11710*/  FMUL.FTZ R45, R45, R101 ;  /* 0x000000652d2d7220 */ /* 0x000fe20000410000 */
[----:B-1----:R-:W-:Y:S01]  /*11720*/  HMMA.16816.F32.BF16 R36, R4, R12, R36 ;  /* 0x0000000c0424723c */ /* 0x002fe20000041824 */
[----:B------:R-:W-:-:S02]  /*11730*/  FMUL.FTZ R46, R46, R3 ;  /* 0x000000032e2e7220 */ /* 0x000fc40000410000 */
[----:B------:R-:W-:Y:S01]  /*11740*/  FMUL.FTZ R47, R47, R3 ;  /* 0x000000032f2f7220 */ /* 0x000fe20000410000 */
[----:B------:R-:W-:Y:S01]  /*11750*/  MUFU.EX2 R120, R120 ;  /* 0x0000007800787308 */ /* 0x000fe20000000800 */
[-C--:B------:R-:W-:Y:S02]  /*11760*/  FMUL.FTZ R48, R48, R101.reuse ;  /* 0x0000006530307220 */ /* 0x080fe40000410000 */
[----:B------:R-:W-:Y:S01]  /*11770*/  FMUL.FTZ R49, R49, R101 ;  /* 0x0000006531317220 */ /* 0x000fe20000410000 */
[----:B------:R-:W-:Y:S01]  /*11780*/  HMMA.16816.F32.BF16 R40, R4, R14, R40 ;  /* 0x0000000e0428723c */ /* 0x000fe20000041828 */
[-C--:B------:R-:W-:Y:S01]  /*11790*/  FMUL.FTZ R50, R50, R3.reuse ;  /* 0x0000000332327220 */ /* 0x080fe20000410000 */
[----:B------:R-:W1:Y:S01]  /*117a0*/  LDSM.16.MT88.4 R12, [R140+0xa000] ;  /* 0x00a000008c0c783b */ /* 0x000e620000004200 */
[----:B------:R-:W-:Y:S01]  /*117b0*/  FMUL.FTZ R51, R51, R3 ;  /* 0x0000000333337220 */ /* 0x000fe20000410000 */
[----:B------:R-:W-:Y:S01]  /*117c0*/  MUFU.EX2 R125, R125 ;  /* 0x0000007d007d7308 */ /* 0x000fe20000000800 */
[----:B------:R-:W-:-:S02]  /*117d0*/  FMUL.FTZ R52, R52, R101 ;  /* 0x0000006534347220 */ /* 0x000fc40000410000 */
[----:B------:R-:W-:Y:S01]  /*117e0*/  FMUL.FTZ R53, R53, R101 ;  /* 0x0000006535357220 */ /* 0x000fe20000410000 */
[C---:B--2---:R-:W-:Y:S01]  /*117f0*/  HMMA.16816.F32.BF16 R44, R4.reuse, R8, R44 ;  /* 0x00000008042c723c */ /* 0x044fe2000004182c */
[-C--:B------:R-:W-:Y:S02]  /*11800*/  FMUL.FTZ R54, R54, R3.reuse ;  /* 0x0000000336367220 */ /* 0x080fe40000410000 */
[----:B------:R-:W-:Y:S01]  /*11810*/  FMUL.FTZ R55, R55, R3 ;  /* 0x0000000337377220 */ /* 0x000fe20000410000 */
[----:B------:R-:W2:Y:S01]  /*11820*/  MUFU.EX2 R116, R116 ;  /* 0x0000007400747308 */ /* 0x000ea20000000800 */
[-C--:B------:R-:W-:Y:S02]  /*11830*/  FMUL.FTZ R56, R56, R101.reuse ;  /* 0x0000006538387220 */ /* 0x080fe40000410000 */
[----:B------:R-:W-:Y:S01]  /*11840*/  FMUL.FTZ R57, R57, R101 ;  /* 0x0000006539397220 */ /* 0x000fe20000410000 */
[----:B------:R-:W-:Y:S01]  /*11850*/  HMMA.16816.F32.BF16 R48, R4, R10, R48 ;  /* 0x0000000a0430723c */ /* 0x000fe20000041830 */
[----:B------:R-:W2:Y:S01]  /*11860*/  LDSM.16.MT88.4 R8, [R144+0x8800] ;  /* 0x008800009008783b */ /* 0x000ea20000004200 */
[----:B------:R-:W-:-:S02]  /*11870*/  FMUL.FTZ R58, R58, R3 ;  /* 0x000000033a3a7220 */ /* 0x000fc40000410000 */
[----:B------:R-:W-:Y:S01]  /*11880*/  FMUL.FTZ R59, R59, R3 ;  /* 0x000000033b3b7220 */ /* 0x000fe20000410000 */
[----:B------:R-:W1:Y:S01]  /*11890*/  MUFU.EX2 R119, R119 ;  /* 0x0000007700777308 */ /* 0x000e620000000800 */
[-C--:B------:R-:W-:Y:S02]  /*118a0*/  FMUL.FTZ R60, R60, R101.reuse ;  /* 0x000000653c3c7220 */ /* 0x080fe40000410000 */
[----:B------:R-:W-:Y:S02]  /*118b0*/  FMUL.FTZ R61, R61, R101 ;  /* 0x000000653d3d7220 */ /* 0x000fe40000410000 */
[-C--:B------:R-:W-:Y:S01]  /*118c0*/  FMUL.FTZ R62, R62, R3.reuse ;  /* 0x000000033e3e7220 */ /* 0x080fe20000410000 */
[----:B----4-:R-:W-:Y:S01]  /*118d0*/  HMMA.16816.F32.BF16 R52, R4, R16, R52 ;  /* 0x000000100434723c */ /* 0x010fe20000041834 */
[----:B------:R-:W-:Y:S01]  /*118e0*/  FMUL.FTZ R63, R63, R3 ;  /* 0x000000033f3f7220 */ /* 0x000fe20000410000 */
[----:B------:R-:W4:Y:S01]  /*118f0*/  MUFU.EX2 R117, R117 ;  /* 0x0000007500757308 */ /* 0x000f220000000800 */
[----:B------:R-:W-:-:S02]  /*11900*/  FMUL.FTZ R64, R64, R101 ;  /* 0x0000006540407220 */ /* 0x000fc40000410000 */
[----:B------:R-:W-:Y:S02]  /*11910*/  FMUL.FTZ R65, R65, R101 ;  /* 0x0000006541417220 */ /* 0x000fe40000410000 */
[-C--:B------:R-:W-:Y:S01]  /*11920*/  FMUL.FTZ R66, R66, R3.reuse ;  /* 0x0000000342427220 */ /* 0x080fe20000410000 */
[C---:B------:R-:W-:Y:S01]  /*11930*/  HMMA.16816.F32.BF16 R56, R4.reuse, R18, R56 ;  /* 0x000000120438723c */ /* 0x040fe20000041838 */
[----:B------:R-:W-:Y:S01]  /*11940*/  FMUL.FTZ R67, R67, R3 ;  /* 0x0000000343437220 */ /* 0x000fe20000410000 */
[----:B------:R-:W4:Y:S01]  /*11950*/  LDSM.16.MT88.4 R16, [R144+0xa800] ;  /* 0x00a800009010783b */ /* 0x000f220000004200 */
[----:B------:R-:W2:Y:S01]  /*11960*/  MUFU.EX2 R122, R122 ;  /* 0x0000007a007a7308 */ /* 0x000ea20000000800 */
[----:B------:R-:W-:Y:S02]  /*11970*/  FFMA.FTZ R32, R164, R101, R32 ;  /* 0x00000065a4207223 */ /* 0x000fe40000010020 */
[----:B------:R-:W-:Y:S02]  /*11980*/  FFMA.FTZ R3, R165, R3, R28 ;  /* 0x00000003a5037223 */ /* 0x000fe4000001001c */
[----:B-1----:R-:W-:Y:S01]  /*11990*/  HMMA.16816.F32.BF16 R60, R4, R12, R60 ;  /* 0x0000000c043c723c */ /* 0x002fe2000004183c */
[----:B------:R-:W-:-:S02]  /*119a0*/  FADD.FTZ R31, R31, R32 ;  /* 0x000000201f1f7221 */ /* 0x000fc40000010000 */
[----:B------:R-:W-:Y:S01]  /*119b0*/  MUFU.EX2 R110, R110 ;  /* 0x0000006e006e7308 */ /* 0x000fe20000000800 */
[----:B------:R-:W-:Y:S02]  /*119c0*/  FADD.FTZ R3, R2, R3 ;  /* 0x0000000302037221 */ /* 0x000fe40000010000 */
[----:B------:R-:W-:Y:S02]  /*119d0*/  FADD.FTZ R30, R30, R31 ;  /* 0x0000001f1e1e7221 */ /* 0x000fe40000010000 */
[----:B------:R-:W-:Y:S01]  /*119e0*/  HMMA.16816.F32.BF16 R64, R4, R14, R64 ;  /* 0x0000000e0440723c */ /* 0x000fe20000041840 */
[----:B------:R-:W1:Y:S01]  /*119f0*/  LDSM.16.MT88.4 R12, [R141+0x8800] ;  /* 0x008800008d0c783b */ /* 0x000e620000004200 */
[----:B------:R-:W-:Y:S01]  /*11a00*/  FADD.FTZ R0, R0, R3 ;  /* 0x0000000300007221 */ /* 0x000fe20000010000 */
[----:B------:R-:W1:Y:S01]  /*11a10*/  MUFU.EX2 R115, R115 ;  /* 0x0000007300737308 */ /* 0x000e620000000800 */
[----:B------:R-:W-:Y:S02]  /*11a20*/  FADD.FTZ R29, R29, R30 ;  /* 0x0000001e1d1d7221 */ /* 0x000fe40000010000 */
[----:B------:R-:W-:Y:S01]  /*11a30*/  FADD.FTZ R0, R35, R0 ;  /* 0x0000000023007221 */ /* 0x000fe20000010000 */
[----:B---3--:R-:W-:Y:S01]  /*11a40*/  F2FP.BF16.PACK_AB R4, R105, R100 ;  /* 0x000000646904723e */ /* 0x008fe200000010ff */
[----:B------:R-:W-:Y:S01]  /*11a50*/  FADD.FTZ R100, R100, R29 ;  /* 0x0000001d64647221 */ /* 0x000fe20000010000 */
[----:B-----5:R-:W-:Y:S01]  /*11a60*/  F2FP.BF16.PACK_AB R5, R112, R111 ;  /* 0x0000006f7005723e */ /* 0x020fe200000010ff */
[----:B------:R-:W-:Y:S01]  /*11a70*/  FADD.FTZ R111, R111, R0 ;  /* 0x000000006f6f7221 */ /* 0x000fe20000010000 */
[----:B------:R-:W-:Y:S01]  /*11a80*/  F2FP.BF16.PACK_AB R6, R109, R104 ;  /* 0x000000686d06723e */ /* 0x000fe200000010ff */
[----:B------:R-:W-:Y:S01]  /*11a90*/  MUFU.EX2 R106, R106 ;  /* 0x0000006a006a7308 */ /* 0x000fe20000000800 */
[----:B------:R-:W-:Y:S01]  /*11aa0*/  F2FP.BF16.PACK_AB R7, R114, R113 ;  /* 0x000000717207723e */ /* 0x000fe200000010ff */
[----:B------:R-:W-:Y:S01]  /*11ab0*/  FADD.FTZ R105, R105, R100 ;  /* 0x0000006469697221 */ /* 0x000fe20000010000 */
[----:B------:R-:W-:Y:S01]  /*11ac0*/  MOV R100, R34 ;  /* 0x0000002200647202 */ /* 0x000fe20000000f00 */
[----:B------:R-:W-:-:S02]  /*11ad0*/  FADD.FTZ R112, R112, R111 ;  /* 0x0000006f70707221 */ /* 0x000fc40000010000 */
[----:B------:R-:W-:Y:S02]  /*11ae0*/  FADD.FTZ R104, R104, R105 ;  /* 0x0000006968687221 */ /* 0x000fe40000010000 */
[C---:B--2---:R-:W-:Y:S01]  /*11af0*/  HMMA.16816.F32.BF16 R96, R4.reuse, R8, R96 ;  /* 0x000000080460723c */ /* 0x044fe20000041860 */
[----:B------:R-:W-:Y:S01]  /*11b00*/  MUFU.EX2 R107, R107 ;  /* 0x0000006b006b7308 */ /* 0x000fe20000000800 */
[----:B------:R-:W-:Y:S02]  /*11b10*/  FADD.FTZ R3, R113, R112 ;  /* 0x0000007071037221 */ /* 0x000fe40000010000 */
[----:B------:R-:W-:Y:S02]  /*11b20*/  FADD.FTZ R109, R109, R104 ;  /* 0x000000686d6d7221 */ /* 0x000fe40000010000 */
[----:B------:R-:W-:Y:S02]  /*11b30*/  FADD.FTZ R3, R114, R3 ;  /* 0x0000000372037221 */ /* 0x000fe40000010000 */
[----:B------:R-:W-:Y:S01]  /*11b40*/  HMMA.16816.F32.BF16 R92, R4, R10, R92 ;  /* 0x0000000a045c723c */ /* 0x000fe2000004185c */
[----:B------:R-:W2:Y:S01]  /*11b50*/  LDSM.16.MT88.4 R8, [R140+0x8800] ;  /* 0x008800008c08783b */ /* 0x000ea20000004200 */
[----:B------:R-:W-:Y:S01]  /*11b60*/  MUFU.EX2 R102, R102 ;  /* 0x0000006600667308 */ /* 0x000fe20000000800 */
[----:B------:R-:W-:-:S04]  /*11b70*/  FADD.FTZ R0, R116, R3 ;  /* 0x0000000374007221 */ /* 0x000fc80000010000 */
[----:B------:R-:W-:Y:S01]  /*11b80*/  FADD.FTZ R0, R119, R0 ;  /* 0x0000000077007221 */ /* 0x000fe20000010000 */
[----:B----4-:R-:W-:Y:S02]  /*11b90*/  HMMA.16816.F32.BF16 R36, R4, R16, R36 ;  /* 0x000000100424723c */ /* 0x010fe40000041824 */
[----:B------:R-:W3:Y:S01]  /*11ba0*/  MUFU.EX2 R103, R103 ;  /* 0x0000006700677308 */ /* 0x000ee20000000800 */
[----:B------:R-:W-:-:S04]  /*11bb0*/  FADD.FTZ R3, R117, R0 ;  /* 0x0000000075037221 */ /* 0x000fc80000010000 */
[----:B------:R-:W-:Y:S01]  /*11bc0*/  FADD.FTZ R3, R122, R3 ;  /* 0x000000037a037221 */ /* 0x000fe20000010000 */
[C---:B-1----:R-:W-:Y:S02]  /*11bd0*/  HMMA.16816.F32.BF16 R80, R4.reuse, R12, R80 ;  /* 0x0000000c0450723c */ /* 0x042fe40000041850 */
[----:B------:R-:W-:Y:S06]  /*11be0*/  MUFU.EX2 R108, R108 ;  /* 0x0000006c006c7308 */ /* 0x000fec0000000800 */
[C---:B------:R-:W-:Y:S01]  /*11bf0*/  HMMA.16816.F32.BF16 R76, R4.reuse, R14, R76 ;  /* 0x0000000e044c723c */ /* 0x040fe2000004184c */
[----:B------:R-:W1:Y:S01]  /*11c00*/  LDSM.16.MT88.4 R12, [R142+0xa800] ;  /* 0x00a800008e0c783b */ /* 0x000e620000004200 */
[----:B------:R-:W4:Y:S06]  /*11c10*/  MUFU.EX2 R121, R121 ;  /* 0x0000007900797308 */ /* 0x000f2c0000000800 */
[C---:B------:R-:W-:Y:S01]  /*11c20*/  HMMA.16816.F32.BF16 R40, R4.reuse, R18, R40 ;  /* 0x000000120428723c */ /* 0x040fe20000041828 */
[----:B------:R-:W5:Y:S07]  /*11c30*/  LDSM.16.MT88.4 R16, [R140+0xa800] ;  /* 0x00a800008c10783b */ /* 0x000f6e0000004200 */
        /* <DEDUP_REMOVED lines=22> */
[----:B-1----:R-:W-:Y:S01]  /*11da0*/  HMMA.16816.F32.BF16 R96, R4, R12, R96 ;  /* 0x0000000c0460723c */ /* 0x002fe20000041860 */
[----:B------:R-:W-:-:S07]  /*11db0*/  FADD.FTZ R125, R125, R120 ;  /* 0x000000787d7d7221 */ /* 0x000fce0000010000 */
[C---:B------:R-:W-:Y:S01]  /*11dc0*/  HMMA.16816.F32.BF16 R92, R4.reuse, R14, R92 ;  /* 0x0000000e045c723c */ /* 0x040fe2000004185c */
[----:B------:R-:W1:Y:S07]  /*11dd0*/  LDSM.16.MT88.4 R12, [R144+0xb000] ;  /* 0x00b00000900c783b */ /* 0x000e6e0000004200 */
[C---:B-----5:R-:W-:Y:S08]  /*11de0*/  HMMA.16816.F32.BF16 R72, R4.reuse, R16, R72 ;  /* 0x000000100448723c */ /* 0x060ff00000041848 */
[C---:B--2---:R-:W-:Y:S08]  /*11df0*/  HMMA.16816.F32.BF16 R88, R4.reuse, R8, R88 ;  /* 0x000000080458723c */ /* 0x044ff00000041858 */
[C---:B------:R-:W-:Y:S01]  /*11e00*/  HMMA.16816.F32.BF16 R84, R4.reuse, R10, R84 ;  /* 0x0000000a0454723c */ /* 0x040fe20000041854 */
[----:B------:R-:W2:Y:S07]  /*11e10*/  LDSM.16.MT88.4 R8, [R142+0xb000] ;  /* 0x00b000008e08783b */ /* 0x000eae0000004200 */
[C---:B------:R-:W-:Y:S01]  /*11e20*/  HMMA.16816.F32.BF16 R68, R4.reuse, R18, R68 ;  /* 0x000000120444723c */ /* 0x040fe20000041844 */
[----:B------:R-:W5:Y:S07]  /*11e30*/  LDSM.16.MT88.4 R16, [R141+0xb000] ;  /* 0x00b000008d10783b */ /* 0x000f6e0000004200 */
        /* <DEDUP_REMOVED lines=21> */
[----:B----4-:R-:W-:Y:S01]  /*11f90*/  F2FP.BF16.PACK_AB R7, R121, R108 ;  /* 0x0000006c7907723e */ /* 0x010fe200000010ff */
        /* <DEDUP_REMOVED lines=15> */
[C---:B------:R-:W-:Y:S08]  /*12090*/  HMMA.16816.F32.BF16 R80, R4.reuse, R24, R80 ;  /* 0x000000180450723c */ /* 0x040ff00000041850 */
[C---:B------:R-:W-:Y:S08]  /*120a0*/  HMMA.16816.F32.BF16 R76, R4.reuse, R26, R76 ;  /* 0x0000001a044c723c */ /* 0x040ff0000004184c */
[C---:B---3--:R-:W-:Y:S08]  /*120b0*/  HMMA.16816.F32.BF16 R72, R4.reuse, R20, R72 ;  /* 0x000000140448723c */ /* 0x048ff00000041848 */
[C---:B------:R-:W-:Y:S08]  /*120c0*/  HMMA.16816.F32.BF16 R68, R4.reuse, R22, R68 ;  /* 0x000000160444723c */ /* 0x040ff00000041844 */
[C---:B-1----:R-:W-:Y:S08]  /*120d0*/  HMMA.16816.F32.BF16 R44, R4.reuse, R12, R44 ;  /* 0x0000000c042c723c */ /* 0x042ff0000004182c */
[C---:B------:R-:W-:Y:S08]  /*120e0*/  HMMA.16816.F32.BF16 R48, R4.reuse, R14, R48 ;  /* 0x0000000e0430723c */ /* 0x040ff00000041830 */
[C---:B--2---:R-:W-:Y:S08]  /*120f0*/  HMMA.16816.F32.BF16 R52, R4.reuse, R8, R52 ;  /* 0x000000080434723c */ /* 0x044ff00000041834 */
[C---:B------:R-:W-:Y:S08]  /*12100*/  HMMA.16816.F32.BF16 R56, R4.reuse, R10, R56 ;  /* 0x0000000a0438723c */ /* 0x040ff00000041838 */
[C---:B----4-:R-:W-:Y:S08]  /*12110*/  HMMA.16816.F32.BF16 R60, R4.reuse, R16, R60 ;  /* 0x00000010043c723c */ /* 0x050ff0000004183c */
[----:B------:R-:W-:Y:S08]  /*12120*/  HMMA.16816.F32.BF16 R64, R4, R18, R64 ;  /* 0x000000120440723c */ /* 0x000ff00000041840 */
.L_x_7004:
        /* <DEDUP_REMOVED lines=17> */
.L_x_7014:
        /* <DEDUP_REMOVED lines=64> */
.L_x_7011:
        /* <DEDUP_REMOVED lines=31> */
[C---:B-----5:R-:W-:Y:S08]  /*12830*/  HMMA.16816.F32.BF16 R12, R104.reuse, R112, RZ ;  /* 0x00000070680c723c */ /* 0x060ff000000418ff */
[C---:B------:R-:W-:Y:S01]  /*12840*/  HMMA.16816.F32.BF16 R16, R104.reuse, R114, RZ ;  /* 0x000000726810723c */ /* 0x040fe200000418ff */
[----:B------:R-:W5:Y:S07]  /*12850*/  LDSM.16.M88.4 R112, [R138] ;  /* 0x000000008a70783b */ /* 0x000f6e0000000200 */
[C---:B-1----:R-:W-:Y:S08]  /*12860*/  HMMA.16816.F32.BF16 R20, R104.reuse, R116, RZ ;  /* 0x000000746814723c */ /* 0x042ff000000418ff */
[C---:B------:R-:W-:Y:S01]  /*12870*/  HMMA.16816.F32.BF16 R24, R104.reuse, R118, RZ ;  /* 0x000000766818723c */ /* 0x040fe200000418ff */
[----:B------:R-:W-:Y:S07]  /*12880*/  LDSM.16.M88.4 R116, [R146] ;  /* 0x000000009274783b */ /* 0x000fee0000000200 */
[C---:B------:R-:W-:Y:S08]  /*12890*/  HMMA.16816.F32.BF16 R28, R104.reuse, R120, RZ ;  /* 0x00000078681c723c */ /* 0x040ff000000418ff */
[----:B--2---:R-:W-:Y:S01]  /*128a0*/  HMMA.16816.F32.BF16 R32, R104, R122, RZ ;  /* 0x0000007a6820723c */ /* 0x004fe200000418ff */
[----:B------:R-:W1:Y:S07]  /*128b0*/  LDSM.16.M88.4 R104, [R137] ;  /* 0x000000008968783b */ /* 0x000e6e0000000200 */
[C---:B----4-:R-:W-:Y:S01]  /*128c0*/  HMMA.16816.F32.BF16 R4, R124.reuse, R128, R4 ;  /* 0x000000807c04723c */ /* 0x050fe20000041804 */
[----:B------:R-:W2:Y:S07]  /*128d0*/  LDSM.16.M88.4 R120, [R143+0x4000] ;  /* 0x004000008f78783b */ /* 0x000eae0000000200 */
[C---:B------:R-:W-:Y:S01]  /*128e0*/  HMMA.16816.F32.BF16 R8, R124.reuse, R130, R8 ;  /* 0x000000827c08723c */ /* 0x040fe20000041808 */
[----:B------:R-:W4:Y:S07]  /*128f0*/  LDSM.16.M88.4 R128, [R143+0x4800] ;  /* 0x004800008f80783b */ /* 0x000f2e0000000200 */
[C---:B------:R-:W-:Y:S08]  /*12900*/  HMMA.16816.F32.BF16 R12, R124.reuse, R108, R12 ;  /* 0x0000006c7c0c723c */ /* 0x040ff0000004180c */
[C---:B------:R-:W-:Y:S01]  /*12910*/  HMMA.16816.F32.BF16 R16, R124.reuse, R110, R16 ;  /* 0x0000006e7c10723c */ /* 0x040fe20000041810 */
[----:B------:R-:W-:Y:S07]  /*12920*/  LDSM.16.M88.4 R108, [R143+0x5800] ;  /* 0x005800008f6c783b */ /* 0x000fee0000000200 */
[C---:B-----5:R-:W-:Y:S08]  /*12930*/  HMMA.16816.F32.BF16 R20, R124.reuse, R112, R20 ;  /* 0x000000707c14723c */ /* 0x060ff00000041814 */
[C---:B------:R-:W-:Y:S01]  /*12940*/  HMMA.16816.F32.BF16 R24, R124.reuse, R114, R24 ;  /* 0x000000727c18723c */ /* 0x040fe20000041818 */
[----:B------:R-:W-:Y:S07]  /*12950*/  LDSM.16.M88.4 R112, [R145] ;  /* 0x000000009170783b */ /* 0x000fee0000000200 */
[C---:B-1----:R-:W-:Y:S08]  /*12960*/  HMMA.16816.F32.BF16 R28, R124.reuse, R104, R28 ;  /* 0x000000687c1c723c */ /* 0x042ff0000004181c */
[----:B------:R-:W-:Y:S01]  /*12970*/  HMMA.16816.F32.BF16 R32, R124, R106, R32 ;  /* 0x0000006a7c20723c */ /* 0x000fe20000041820 */
[----:B------:R-:W1:Y:S07]  /*12980*/  LDSM.16.M88.4 R104, [R143+0x5000] ;  /* 0x005000008f68783b */ /* 0x000e6e0000000200 */
[C---:B--2---:R-:W-:Y:S01]  /*12990*/  HMMA.16816.F32.BF16 R4, R116.reuse, R120, R4 ;  /* 0x000000787404723c */ /* 0x044fe20000041804 */
[----:B------:R-:W2:Y:S07]  /*129a0*/  LDSM.16.M88.4 R124, [R136] ;  /* 0x00000000887c783b */ /* 0x000eae0000000200 */
[C---:B------:R-:W-:Y:S01]  /*129b0*/  HMMA.16816.F32.BF16 R8, R116.reuse, R122, R8 ;  /* 0x0000007a7408723c */ /* 0x040fe20000041808 */
[----:B------:R-:W5:Y:S07]  /*129c0*/  LDSM.16.M88.4 R120, [R136+0x800] ;  /* 0x000800008878783b */ /* 0x000f6e0000000200 */
        /* <DEDUP_REMOVED lines=12> */
[----:B------:R-:W2:Y:S07]  /*12a90*/  LDSM.16.M88.4 R124, [R149+0x6800] ;  /* 0x00680000957c783b */ /* 0x000eae0000000200 */
[C---:B-----5:R-:W-:Y:S08]  /*12aa0*/  HMMA.16816.F32.BF16 R12, R112.reuse, R120, R12 ;  /* 0x00000078700c723c */ /* 0x060ff0000004180c */
[C---:B------:R-:W-:Y:S01]  /*12ab0*/  HMMA.16816.F32.BF16 R16, R112.reuse, R122, R16 ;  /* 0x0000007a7010723c */ /* 0x040fe20000041810 */
[----:B------:R-:W5:Y:S07]  /*12ac0*/  LDSM.16.M88.4 R120, [R149+0x7000] ;  /* 0x007000009578783b */ /* 0x000f6e0000000200 */
        /* <DEDUP_REMOVED lines=10> */
[C---:B------:R-:W-:Y:S08]  /*12b70*/  HMMA.16816.F32.BF16 R12, R108.reuse, R124, R12 ;  /* 0x0000007c6c0c723c */ /* 0x040ff0000004180c */
[C---:B------:R-:W-:Y:S01]  /*12b80*/  HMMA.16816.F32.BF16 R16, R108.reuse, R126, R16 ;  /* 0x0000007e6c10723c */ /* 0x040fe20000041810 */
[----:B------:R-:W1:Y:S07]  /*12b90*/  LDSM.16.M88.4 R124, [R133] ;  /* 0x00000000857c783b */ /* 0x000e6e0000000200 */
[C---:B-----5:R-:W-:Y:S08]  /*12ba0*/  HMMA.16816.F32.BF16 R20, R108.reuse, R120, R20 ;  /* 0x000000786c14723c */ /* 0x060ff00000041814 */
[C---:B------:R-:W-:Y:S01]  /*12bb0*/  HMMA.16816.F32.BF16 R24, R108.reuse, R122, R24 ;  /* 0x0000007a6c18723c */ /* 0x040fe20000041818 */
[----:B------:R-:W5:Y:S07]  /*12bc0*/  LDSM.16.M88.4 R120, [R132] ;  /* 0x000000008478783b */ /* 0x000f6e0000000200 */
        /* <DEDUP_REMOVED lines=13> */
[C---:B-----5:R-:W-:Y:S08]  /*12ca0*/  HMMA.16816.F32.BF16 R28, R104.reuse, R120, R28 ;  /* 0x00000078681c723c */ /* 0x060ff0000004181c */
[----:B------:R-:W-:Y:S01]  /*12cb0*/  HMMA.16816.F32.BF16 R32, R104, R122, R32 ;  /* 0x0000007a6820723c */ /* 0x000fe20000041820 */
[----:B------:R-:W5:Y:S07]  /*12cc0*/  LDSM.16.M88.4 R104, [R143+0x7800] ;  /* 0x007800008f68783b */ /* 0x000f6e0000000200 */
[----:B------:R-:W3:Y:S01]  /*12cd0*/  LDSM.16.M88.4 R120, [R145+0x2000] ;  /* 0x002000009178783b */ /* 0x000ee20000000200 */
[C---:B----4-:R-:W-:Y:S08]  /*12ce0*/  HMMA.16816.F32.BF16 R4, R108.reuse, R128, R4 ;  /* 0x000000806c04723c */ /* 0x050ff00000041804 */
[C---:B------:R-:W-:Y:S08]  /*12cf0*/  HMMA.16816.F32.BF16 R8, R108.reuse, R130, R8 ;  /* 0x000000826c08723c */ /* 0x040ff00000041808 */
[C---:B-1----:R-:W-:Y:S08]  /*12d00*/  HMMA.16816.F32.BF16 R12, R108.reuse, R112, R12 ;  /* 0x000000706c0c723c */ /* 0x042ff0000004180c */
[C---:B------:R-:W-:Y:S08]  /*12d10*/  HMMA.16816.F32.BF16 R16, R108.reuse, R114, R16 ;  /* 0x000000726c10723c */ /* 0x040ff00000041810 */
[C---:B--2---:R-:W-:Y:S08]  /*12d20*/  HMMA.16816.F32.BF16 R20, R108.reuse, R116, R20 ;  /* 0x000000746c14723c */ /* 0x044ff00000041814 */
[C---:B------:R-:W-:Y:S08]  /*12d30*/  HMMA.16816.F32.BF16 R24, R108.reuse, R118, R24 ;  /* 0x000000766c18723c */ /* 0x040ff00000041818 */
[C---:B-----5:R-:W-:Y:S08]  /*12d40*/  HMMA.16816.F32.BF16 R28, R108.reuse, R104, R28 ;  /* 0x000000686c1c723c */ /* 0x060ff0000004181c */
[----:B------:R-:W-:Y:S01]  /*12d50*/  HMMA.16816.F32.BF16 R32, R108, R106, R32 ;  /* 0x0000006a6c20723c */ /* 0x000fe20000041820 */
[----:B------:R-:W1:Y:S07]  /*12d60*/  LDSM.16.M88.4 R104, [R136+0x2800] ;  /* 0x002800008868783b */ /* 0x000e6e0000000200 */
[----:B------:R-:W2:Y:S01]  /*12d70*/  LDSM.16.M88.4 R108, [R136+0x3000] ;  /* 0x00300000886c783b */ /* 0x000ea20000000200 */
[C---:B---3--:R-:W-:Y:S08]  /*12d80*/  HMMA.16816.F32.BF16 R4, R120.reuse, R124, R4 ;  /* 0x0000007c7804723c */ /* 0x048ff00000041804 */
        /* <DEDUP_REMOVED lines=76> */
[----:B--234-:R-:W-:Y:S02]  /*13250*/  MOV R6, UR12 ;  /* 0x0000000c00067c02 */ /* 0x01cfe40008000f00 */
[----:B-1----:R-:W-:Y:S01]  /*13260*/  MOV R2, UR8 ;  /* 0x0000000800027c02 */ /* 0x002fe20008000f00 */
        /* <DEDUP_REMOVED lines=61> */
.L_x_7013:
        /* <DEDUP_REMOVED lines=20> */
.L_x_7012:
[----:B-1234-:R-:W-:Y:S01]  /*13780*/  FMNMX.FTZ R3, R186, R103, !PT ;  /* 0x00000067ba037209 */ /* 0x01efe20007810000 */
        /* <DEDUP_REMOVED lines=82> */
[----:B------:R-:W-:Y:S01]  /*13cb0*/  FMUL.FTZ R25, R2, R77 ;  /* 0x0000004d02197220 */ /* 0x000fe20000410000 */
[----:B------:R-:W2:Y:S01]  /*13cc0*/  MUFU.EX2 R122, R122 ;  /* 0x0000007a007a7308 */ /* 0x000ea20000000800 */
[----:B------:R-:W-:Y:S02]  /*13cd0*/  FMUL.FTZ R27, R0, R79 ;  /* 0x0000004f001b7220 */ /* 0x000fe40000410000 */
[----:B------:R-:W-:Y:S01]  /*13ce0*/  FMUL.FTZ R32, R2, R68 ;  /* 0x0000004402207220 */ /* 0x000fe20000410000 */
[----:B-1----:R-:W-:Y:S01]  /*13cf0*/  F2FP.BF16.PACK_AB R96, R126, R127 ;  /* 0x0000007f7e60723e */ /* 0x002fe200000010ff */
[----:B------:R-:W-:Y:S01]  /*13d00*/  LDSM.16.MT88.4 R84, [R141+0x8800] ;  /* 0x008800008d54783b */ /* 0x000fe20000004200 */
[----:B------:R-:W-:Y:S02]  /*13d10*/  FMUL.FTZ R33, R2, R69 ;  /* 0x0000004502217220 */ /* 0x000fe40000410000 */
[C---:B------:R-:W-:Y:S02]  /*13d20*/  FMUL.FTZ R34, R0.reuse, R70 ;  /* 0x0000004600227220 */ /* 0x040fe40000410000 */
[----:B------:R-:W-:Y:S01]  /*13d30*/  MUFU.EX2 R125, R125 ;  /* 0x0000007d007d7308 */ /* 0x000fe20000000800 */
[----:B------:R-:W-:Y:S02]  /*13d40*/  FMUL.FTZ R35, R0, R71 ;  /* 0x0000004700237220 */ /* 0x000fe40000410000 */
[----:B------:R-:W-:Y:S01]  /*13d50*/  LDSM.16.MT88.4 R68, [R141+0xa000] ;  /* 0x00a000008d44783b */ /* 0x000fe20000004200 */
[----:B------:R-:W-:Y:S02]  /*13d60*/  FMUL.FTZ R24, R2, R76 ;  /* 0x0000004c02187220 */ /* 0x000fe40000410000 */
[--C-:B------:R-:W-:Y:S02]  /*13d70*/  FFMA.FTZ R76, R166, c[0x0][0x23c], -R105.reuse ;  /* 0x00008f00a64c7a23 */ /* 0x100fe40000010869 */
[C---:B------:R-:W-:Y:S02]  /*13d80*/  FMUL.FTZ R36, R2.reuse, R36 ;  /* 0x0000002402247220 */ /* 0x040fe40000410000 */
[----:B------:R-:W1:Y:S01]  /*13d90*/  MUFU.EX2 R124, R124 ;  /* 0x0000007c007c7308 */ /* 0x000e620000000800 */
        /* <DEDUP_REMOVED lines=19> */
[----:B------:R1:W-:Y:S01]  /*13ed0*/  MUFU.EX2 R103, R76 ;  /* 0x0000004c00677308 */ /* 0x0003e20000000800 */
[--C-:B------:R-:W-:Y:S02]  /*13ee0*/  FFMA.FTZ R128, R180, c[0x0][0x23c], -R105.reuse ;  /* 0x00008f00b4807a23 */ /* 0x100fe40000010869 */
[--C-:B------:R-:W-:Y:S02]  /*13ef0*/  FFMA.FTZ R180, R110, c[0x0][0x23c], -R105.reuse ;  /* 0x00008f006eb47a23 */ /* 0x100fe40000010869 */
[----:B------:R-:W-:Y:S01]  /*13f00*/  LDSM.16.MT88.4 R108, [R140+0x9800] ;  /* 0x009800008c6c783b */ /* 0x000fe20000004200 */
[C---:B------:R-:W-:Y:S02]  /*13f10*/  FMUL.FTZ R60, R2.reuse, R60 ;  /* 0x0000003c023c7220 */ /* 0x040fe40000410000 */
[----:B------:R-:W-:Y:S02]  /*13f20*/  FMUL.FTZ R61, R2, R61 ;  /* 0x0000003d023d7220 */ /* 0x000fe40000410000 */
[C---:B------:R-:W-:Y:S01]  /*13f30*/  FMUL.FTZ R62, R0.reuse, R62 ;  /* 0x0000003e003e7220 */ /* 0x040fe20000410000 */
[----:B------:R-:W3:Y:S01]  /*13f40*/  MUFU.EX2 R128, R128 ;  /* 0x0000008000807308 */ /* 0x000ee20000000800 */
[----:B------:R-:W-:Y:S01]  /*13f50*/  FMUL.FTZ R63, R0, R63 ;  /* 0x0000003f003f7220 */ /* 0x000fe20000410000 */
[----:B--2---:R-:W-:Y:S01]  /*13f60*/  F2FP.BF16.PACK_AB R99, R120, R121 ;  /* 0x000000797863723e */ /* 0x004fe200000010ff */
[C---:B------:R-:W-:Y:S02]  /*13f70*/  FMUL.FTZ R64, R2.reuse, R64 ;  /* 0x0000004002407220 */ /* 0x040fe40000410000 */
[----:B------:R-:W-:Y:S02]  /*13f80*/  FMUL.FTZ R65, R2, R65 ;  /* 0x0000004102417220 */ /* 0x000fe40000410000 */
[C---:B------:R-:W-:Y:S02]  /*13f90*/  FMUL.FTZ R66, R0.reuse, R66 ;  /* 0x0000004200427220 */ /* 0x040fe40000410000 */
[C---:B------:R-:W-:Y:S01]  /*13fa0*/  HMMA.16816.F32.BF16 R4, R96.reuse, R12, R4 ;  /* 0x0000000c6004723c */ /* 0x040fe20000041804 */
[----:B------:R-:W-:Y:S01]  /*13fb0*/  MUFU.EX2 R180, R180 ;  /* 0x000000b400b47308 */ /* 0x000fe20000000800 */
[----:B-1----:R-:W-:Y:S03]  /*13fc0*/  LDSM.16.MT88.4 R76, [R140+0xa000] ;  /* 0x00a000008c4c783b */ /* 0x002fe60000004200 */
[----:B------:R-:W-:Y:S02]  /*13fd0*/  FMUL.FTZ R67, R0, R67 ;  /* 0x0000004300437220 */ /* 0x000fe40000410000 */
[C---:B------:R-:W-:Y:S01]  /*13fe0*/  FMUL.FTZ R12, R2.reuse, R88 ;  /* 0x00000058020c7220 */ /* 0x040fe20000410000 */
[C---:B------:R-:W-:Y:S03]  /*13ff0*/  HMMA.16816.F32.BF16 R8, R96.reuse, R14, R8 ;  /* 0x0000000e6008723c */ /* 0x040fe60000041808 */
[----:B------:R-:W-:Y:S01]  /*14000*/  MUFU.EX2 R182, R182 ;  /* 0x000000b600b67308 */ /* 0x000fe20000000800 */
[C---:B------:R-:W-:Y:S02]  /*14010*/  FMUL.FTZ R13, R2.reuse, R89 ;  /* 0x00000059020d7220 */ /* 0x040fe40000410000 */
[----:B------:R-:W-:Y:S02]  /*14020*/  FMUL.FTZ R52, R2, R52 ;  /* 0x0000003402347220 */ /* 0x000fe40000410000 */
[C---:B------:R-:W-:Y:S04]  /*14030*/  FMUL.FTZ R14, R0.reuse, R90 ;  /* 0x0000005a000e7220 */ /* 0x040fe80000410000 */
[----:B------:R-:W-:Y:S02]  /*14040*/  FMUL.FTZ R15, R0, R91 ;  /* 0x0000005b000f7220 */ /* 0x000fe40000410000 */
[----:B------:R-:W1:Y:S01]  /*14050*/  LDSM.16.MT88.4 R88, [R140+0x8000] ;  /* 0x008000008c58783b */ /* 0x000e620000004200 */
[----:B------:R-:W-:Y:S02]  /*14060*/  FMUL.FTZ R53, R2, R53 ;  /* 0x0000003502357220 */ /* 0x000fe40000410000 */
[C---:B------:R-:W-:Y:S02]  /*14070*/  FMUL.FTZ R54, R0.reuse, R54 ;  /* 0x0000003600367220 */ /* 0x040fe40000410000 */
[C---:B------:R-:W-:Y:S03]  /*14080*/  HMMA.16816.F32.BF16 R12, R96.reuse, R20, R12 ;  /* 0x00000014600c723c */ /* 0x040fe6000004180c */
[----:B------:R-:W-:Y:S02]  /*14090*/  FMUL.FTZ R55, R0, R55 ;  /* 0x0000003700377220 */ /* 0x000fe40000410000 */
[C---:B------:R-:W-:Y:S02]  /*140a0*/  FMUL.FTZ R56, R2.reuse, R56 ;  /* 0x0000003802387220 */ /* 0x040fe40000410000 */
[C---:B------:R-:W-:Y:S01]  /*140b0*/  FMUL.FTZ R20, R2.reuse, R80 ;  /* 0x0000005002147220 */ /* 0x040fe20000410000 */
[C---:B------:R-:W-:Y:S04]  /*140c0*/  HMMA.16816.F32.BF16 R16, R96.reuse, R22, R16 ;  /* 0x000000166010723c */ /* 0x040fe80000041810 */
[C---:B------:R-:W-:Y:S02]  /*140d0*/  FMUL.FTZ R21, R2.reuse, R81 ;  /* 0x0000005102157220 */ /* 0x040fe40000410000 */
[----:B------:R-:W-:Y:S02]  /*140e0*/  FMUL.FTZ R57, R2, R57 ;  /* 0x0000003902397220 */ /* 0x000fe40000410000 */
[C---:B------:R-:W-:Y:S04]  /*140f0*/  FMUL.FTZ R22, R0.reuse, R82 ;  /* 0x0000005200167220 */ /* 0x040fe80000410000 */
[C---:B------:R-:W-:Y:S02]  /*14100*/  FMUL.FTZ R23, R0.reuse, R83 ;  /* 0x0000005300177220 */ /* 0x040fe40000410000 */
[----:B------:R-:W2:Y:S01]  /*14110*/  LDSM.16.MT88.4 R80, [R144+0xa000] ;  /* 0x00a000009050783b */ /* 0x000ea20000004200 */
[C---:B------:R-:W-:Y:S02]  /*14120*/  FMUL.FTZ R58, R0.reuse, R58 ;  /* 0x0000003a003a7220 */ /* 0x040fe40000410000 */
[----:B------:R-:W-:Y:S02]  /*14130*/  FMUL.FTZ R59, R0, R59 ;  /* 0x0000003b003b7220 */ /* 0x000fe40000410000 */
[C---:B------:R-:W-:Y:S03]  /*14140*/  HMMA.16816.F32.BF16 R20, R96.reuse, R28, R20 ;  /* 0x0000001c6014723c */ /* 0x040fe60000041814 */
[--C-:B------:R-:W-:Y:S02]  /*14150*/  FFMA.FTZ R166, R169, c[0x0][0x23c], -R104.reuse ;  /* 0x00008f00a9a67a23 */ /* 0x100fe40000010868 */
[--C-:B------:R-:W-:Y:S02]  /*14160*/  FFMA.FTZ R167, R167, c[0x0][0x23c], -R104.reuse ;  /* 0x00008f00a7a77a23 */ /* 0x100fe40000010868 */
[C---:B------:R-:W-:Y:S01]  /*14170*/  FMUL.FTZ R28, R2.reuse, R72 ;  /* 0x00000048021c7220 */ /* 0x040fe20000410000 */
[C---:B------:R-:W-:Y:S01]  /*14180*/  HMMA.16816.F32.BF16 R24, R96.reuse, R30, R24 ;  /* 0x0000001e6018723c */ /* 0x040fe20000041818 */
[----:B------:R-:W-:Y:S03]  /*14190*/  MUFU.EX2 R166, R166 ;  /* 0x000000a600a67308 */ /* 0x000fe60000000800 */
[----:B------:R-:W-:Y:S02]  /*141a0*/  FMUL.FTZ R29, R2, R73 ;  /* 0x00000049021d7220 */ /* 0x000fe40000410000 */
[--C-:B------:R-:W-:Y:S02]  /*141b0*/  FFMA.FTZ R169, R170, c[0x0][0x23c], -R105.reuse ;  /* 0x00008f00aaa97a23 */ /* 0x100fe40000010869 */
[C---:B------:R-:W-:Y:S03]  /*141c0*/  FMUL.FTZ R30, R0.reuse, R74 ;  /* 0x0000004a001e7220 */ /* 0x040fe60000410000 */
[----:B------:R-:W4:Y:S01]  /*141d0*/  MUFU.EX2 R167, R167 ;  /* 0x000000a700a77308 */ /* 0x000f220000000800 */
[----:B------:R-:W-:Y:S02]  /*141e0*/  FMUL.FTZ R31, R0, R75 ;  /* 0x0000004b001f7220 */ /* 0x000fe40000410000 */
[----:B------:R-:W5:Y:S01]  /*141f0*/  LDSM.16.MT88.4 R72, [R142+0xa000] ;  /* 0x00a000008e48783b */ /* 0x000f620000004200 */
[--C-:B------:R-:W-:Y:S02]  /*14200*/  FFMA.FTZ R168, R168, c[0x0][0x23c], -R105.reuse ;  /* 0x00008f00a8a87a23 */ /* 0x100fe40000010869 */
[--C-:B------:R-:W-:Y:S02]  /*14210*/  FFMA.FTZ R170, R181, c[0x0][0x23c], -R104.reuse ;  /* 0x00008f00b5aa7a23 */ /* 0x100fe40000010868 */
[C---:B-1----:R-:W-:Y:S02]  /*14220*/  HMMA.16816.F32.BF16 R28, R96.reuse, R88, R28 ;  /* 0x00000058601c723c */ /* 0x042fe4000004181c */
[----:B------:R-:W-:Y:S01]  /*14230*/  MUFU.EX2 R169, R169 ;  /* 0x000000a900a97308 */ /* 0x000fe20000000800 */
[--C-:B------:R-:W-:Y:S02]  /*14240*/  FFMA.FTZ R171, R171, c[0x0][0x23c], -R104.reuse ;  /* 0x00008f00abab7a23 */ /* 0x100fe40000010868 */
[--C-:B------:R-:W-:Y:S02]  /*14250*/  FFMA.FTZ R176, R176, c[0x0][0x23c], -R105.reuse ;  /* 0x00008f00b0b07a23 */ /* 0x100fe40000010869 */
[--C-:B------:R-:W-:Y:S01]  /*14260*/  FFMA.FTZ R181, R178, c[0x0][0x23c], -R105.reuse ;  /* 0x00008f00b2b57a23 */ /* 0x100fe20000010869 */
[C---:B------:R-:W-:Y:S01]  /*14270*/  HMMA.16816.F32.BF16 R32, R96.reuse, R90, R32 ;  /* 0x0000005a6020723c */ /* 0x040fe20000041820 */
[----:B------:R-:W-:Y:S03]  /*14280*/  LDSM.16.MT88.4 R88, [R140+0x8800] ;  /* 0x008800008c58783b */ /* 0x000fe60000004200 */
[----:B------:R-:W1:Y:S01]  /*14290*/  MUFU.EX2 R168, R168 ;  /* 0x000000a800a87308 */ /* 0x000e620000000800 */
[--C-:B------:R-:W-:Y:S02]  /*142a0*/  FFMA.FTZ R178, R179, c[0x0][0x23c], -R104.reuse ;  /* 0x00008f00b3b27a23 */ /* 0x100fe40000010868 */
[--C-:B------:R-:W-:Y:S01]  /*142b0*/  FFMA.FTZ R179, R172, c[0x0][0x23c], -R105.reuse ;  /* 0x00008f00acb37a23 */ /* 0x100fe20000010869 */
[C---:B--2---:R-:W-:Y:S04]  /*142c0*/  HMMA.16816.F32.BF16 R36, R96.reuse, R80, R36 ;  /* 0x000000506024723c */ /* 0x044fe80000041824 */
[--C-:B------:R-:W-:Y:S02]  /*142d0*/  FFMA.FTZ R172, R175, c[0x0][0x23c], -R104.reuse ;  /* 0x00008f00afac7a23 */ /* 0x100fe40000010868 */
[--C-:B------:R-:W-:Y:S01]  /*142e0*/  FFMA.FTZ R175, R114, c[0x0][0x23c], -R105.reuse ;  /* 0x00008f0072af7a23 */ /* 0x100fe20000010869 */
[----:B------:R-:W-:Y:S01]  /*142f0*/  MUFU.EX2 R170, R170 ;  /* 0x000000aa00aa7308 */ /* 0x000fe20000000800 */
[C---:B------:R-:W-:Y:S01]  /*14300*/  HMMA.16816.F32.BF16 R40, R96.reuse, R82, R40 ;  /* 0x000000526028723c */ /* 0x040fe20000041828 */
[----:B------:R-:W-:Y:S03]  /*14310*/  LDSM.16.MT88.4 R80, [R142+0x8800] ;  /* 0x008800008e50783b */ /* 0x000fe60000004200 */
[--C-:B------:R-:W-:Y:S02]  /*14320*/  FFMA.FTZ R177, R177, c[0x0][0x23c], -R104.reuse ;  /* 0x00008f00b1b17a23 */ /* 0x100fe40000010868 */
[--C-:B------:R-:W-:Y:S02]  /*14330*/  FFMA.FTZ R174, R174, c[0x0][0x23c], -R105.reuse ;  /* 0x00008f00aeae7a23 */ /* 0x100fe40000010869 */
[--C-:B------:R-:W-:Y:S01]  /*14340*/  FFMA.FTZ R173, R173, c[0x0][0x23c], -R104.reuse ;  /* 0x00008f00adad7a23 */ /* 0x100fe20000010868 */
[----:B------:R-:W-:Y:S01]  /*14350*/  LDSM.16.MT88.4 R112, [R144+0xb800] ;  /* 0x00b800009070783b */ /* 0x000fe20000004200 */
[----:B------:R-:W2:Y:S01]  /*14360*/  MUFU.EX2 R171, R171 ;  /* 0x000000ab00ab7308 */ /* 0x000ea20000000800 */
[C---:B-----5:R-:W-:Y:S03]  /*14370*/  HMMA.16816.F32.BF16 R44, R96.reuse, R72, R44 ;  /* 0x00000048602c723c */ /* 0x060fe6000004182c */
[--C-:B------:R-:W-:Y:S02]  /*14380*/  FFMA.FTZ R131, R131, c[0x0][0x23c], -R104.reuse ;  /* 0x00008f0083837a23 */ /* 0x100fe40000010868 */
[--C-:B------:R-:W-:Y:S02]  /*14390*/  FFMA.FTZ R130, R130, c[0x0][0x23c], -R105.reuse ;  /* 0x00008f0082827a23 */ /* 0x100fe40000010869 */
[----:B------:R-:W-:Y:S01]  /*143a0*/  FFMA.FTZ R105, R129, c[0x0][0x23c], -R105 ;  /* 0x00008f0081697a23 */ /* 0x000fe20000010869 */
[C---:B------:R-:W-:Y:S01]  /*143b0*/  HMMA.16816.F32.BF16 R48, R96.reuse, R74, R48 ;  /* 0x0000004a6030723c */ /* 0x040fe20000041830 */
[----:B------:R-:W5:Y:S01]  /*143c0*/  LDSM.16.MT88.4 R72, [R144+0x8800] ;  /* 0x008800009048783b */ /* 0x000f620000004200 */
[----:B------:R-:W-:Y:S02]  /*143d0*/  MUFU.EX2 R176, R176 ;  /* 0x000000b000b07308 */ /* 0x000fe40000000800 */
[--C-:B------:R-:W-:Y:S02]  /*143e0*/  FFMA.FTZ R102, R102, c[0x0][0x23c], -R104.reuse ;  /* 0x00008f0066667a23 */ /* 0x100fe40000010868 */
[----:B------:R-:W-:Y:S02]  /*143f0*/  FFMA.FTZ R104, R101, c[0x0][0x23c], -R104 ;  /* 0x00008f0065687a23 */ /* 0x000fe40000010868 */
[C---:B------:R-:W-:Y:S04]  /*14400*/  HMMA.16816.F32.BF16 R52, R96.reuse, R68, R52 ;  /* 0x000000446034723c */ /* 0x040fe80000041834 */
[----:B------:R-:W-:Y:S01]  /*14410*/  MUFU.EX2 R181, R181 ;  /* 0x000000b500b57308 */ /* 0x000fe20000000800 */
[----:B------:R-:W-:Y:S02]  /*14420*/  FFMA.FTZ R127, R2, R164, R127 ;  /* 0x000000a4027f7223 */ /* 0x000fe4000001007f */
[----:B---3--:R-:W-:Y:S01]  /*14430*/  F2FP.BF16.PACK_AB R68, R103, R128 ;  /* 0x000000806744723e */ /* 0x008fe200000010ff */
[C---:B------:R-:W-:Y:S04]  /*14440*/  HMMA.16816.F32.BF16 R56, R96.reuse, R70, R56 ;  /* 0x000000466038723c */ /* 0x040fe80000041838 */
[----:B----4-:R-:W-:Y:S01]  /*14450*/  F2FP.BF16.PACK_AB R69, R167, R166 ;  /* 0x000000a6a745723e */ /* 0x010fe200000010ff */
[----:B------:R-:W-:Y:S01]  /*14460*/  FFMA.FTZ R123, R0, R165, R123 ;  /* 0x000000a5007b7223 */ /* 0x000fe2000001007b */
[----:B------:R-:W-:Y:S01]  /*14470*/  MUFU.EX2 R178, R178 ;  /* 0x000000b200b27308 */ /* 0x000fe20000000800 */
[----:B-1----:R-:W-:Y:S01]  /*14480*/  F2FP.BF16.PACK_AB R70, R168, R169 ;  /* 0x000000a9a846723e */ /* 0x002fe200000010ff */
[C---:B------:R-:W-:Y:S04]  /*14490*/  HMMA.16816.F32.BF16 R60, R96.reuse, R76, R60 ;  /* 0x0000004c603c723c */ /* 0x040fe8000004183c */
[----:B--2---:R-:W-:Y:S01]  /*144a0*/  F2FP.BF16.PACK_AB R71, R171, R170 ;  /* 0x000000aaab47723e */ /* 0x004fe200000010ff */
[----:B------:R-:W-:Y:S01]  /*144b0*/  FADD.FTZ R126, R126, R127 ;  /* 0x0000007f7e7e7221 */ /* 0x000fe20000010000 */
[----:B------:R-:W-:Y:S01]  /*144c0*/  IADD3 R0, R160, -0x1, RZ ;  /* 0xffffffffa0007810 */ /* 0x000fe20007ffe0ff */
[----:B------:R-:W-:Y:S01]  /*144d0*/  FADD.FTZ R122, R122, R123 ;  /* 0x0000007b7a7a7221 */ /* 0x000fe20000010000 */
[----:B------:R-:W-:Y:S01]  /*144e0*/  HMMA.16816.F32.BF16 R64, R96, R78, R64 ;  /* 0x0000004e6040723c */ /* 0x000fe20000041840 */
[----:B------:R-:W1:Y:S01]  /*144f0*/  LDSM.16.MT88.4 R76, [R144+0xa800] ;  /* 0x00a80000904c783b */ /* 0x000e620000004200 */
[----:B------:R-:W-:Y:S02]  /*14500*/  MUFU.EX2 R177, R177 ;  /* 0x000000b100b17308 */ /* 0x000fe40000000800 */
[----:B------:R-:W-:Y:S01]  /*14510*/  FADD.FTZ R125, R125, R126 ;  /* 0x0000007e7d7d7221 */ /* 0x000fe20000010000 */
[----:B------:R-:W-:Y:S02]  /*14520*/  MOV R160, R0 ;  /* 0x0000000000a07202 */ /* 0x000fe40000000f00 */
[----:B------:R-:W-:Y:S01]  /*14530*/  MOV R0, R3 ;  /* 0x0000000300007202 */ /* 0x000fe20000000f00 */
[----:B------:R-:W-:Y:S01]  /*14540*/  FADD.FTZ R125, R124, R125 ;  /* 0x0000007d7c7d7221 */ /* 0x000fe20000010000 */
[C---:B-----5:R-:W-:Y:S03]  /*14550*/  HMMA.16816.F32.BF16 R4, R68.reuse, R72, R4 ;  /* 0x000000484404723c */ /* 0x060fe60000041804 */
[----:B------:R-:W-:Y:S02]  /*14560*/  MUFU.EX2 R174, R174 ;  /* 0x000000ae00ae7308 */ /* 0x000fe40000000800 */
[----:B------:R-:W-:Y:S03]  /*14570*/  FADD.FTZ R128, R128, R125 ;  /* 0x0000007d80807221 */ /* 0x000fe60000010000 */
[C---:B------:R-:W-:Y:S01]  /*14580*/  HMMA.16816.F32.BF16 R8, R68.reuse, R74, R8 ;  /* 0x0000004a4408723c */ /* 0x040fe20000041808 */
[----:B------:R-:W2:Y:S03]  /*14590*/  LDSM.16.MT88.4 R72, [R142+0xa800] ;  /* 0x00a800008e48783b */ /* 0x000ea60000004200 */
[----:B------:R-:W-:Y:S01]  /*145a0*/  FADD.FTZ R128, R103, R128 ;  /* 0x0000008067807221 */ /* 0x000fe20000010000 */
[----:B------:R-:W-:Y:S01]  /*145b0*/  MUFU.EX2 R179, R179 ;  /* 0x000000b300b37308 */ /* 0x000fe20000000800 */
[----:B------:R-:W-:Y:S02]  /*145c0*/  MOV R103, R100 ;  /* 0x0000006400677202 */ /* 0x000fe40000000f00 */
[C---:B------:R-:W-:Y:S04]  /*145d0*/  HMMA.16816.F32.BF16 R12, R68.reuse, R80, R12 ;  /* 0x00000050440c723c */ /* 0x040fe8000004180c */
[----:B------:R-:W-:Y:S03]  /*145e0*/  FADD.FTZ R169, R169, R128 ;  /* 0x00000080a9a97221 */ /* 0x000fe60000010000 */
[----:B------:R-:W-:Y:S01]  /*145f0*/  MUFU.EX2 R172, R172 ;  /* 0x000000ac00ac7308 */ /* 0x000fe20000000800 */
[C---:B------:R-:W-:Y:S01]  /*14600*/  HMMA.16816.F32.BF16 R16, R68.reuse, R82, R16 ;  /* 0x000000524410723c */ /* 0x040fe20000041810 */
[----:B------:R-:W3:Y:S03]  /*14610*/  LDSM.16.MT88.4 R80, [R141+0xa800] ;  /* 0x00a800008d50783b */ /* 0x000ee60000004200 */
[----:B------:R-:W-:Y:S04]  /*14620*/  FADD.FTZ R169, R168, R169 ;  /* 0x000000a9a8a97221 */ /* 0x000fe80000010000 */
[C---:B------:R-:W-:Y:S01]  /*14630*/  HMMA.16816.F32.BF16 R20, R68.reuse, R84, R20 ;  /* 0x000000544414723c */ /* 0x040fe20000041814 */
[----:B------:R-:W-:Y:S07]  /*14640*/  MUFU.EX2 R173, R173 ;  /* 0x000000ad00ad7308 */ /* 0x000fee0000000800 */
[C---:B------:R-:W-:Y:S01]  /*14650*/  HMMA.16816.F32.BF16 R24, R68.reuse, R86, R24 ;  /* 0x000000564418723c */ /* 0x040fe20000041818 */
[----:B------:R-:W-:Y:S02]  /*14660*/  LDSM.16.MT88.4 R84, [R144+0x9000] ;  /* 0x009000009054783b */ /* 0x000fe40000004200 */
[----:B------:R-:W-:Y:S05]  /*14670*/  MUFU.EX2 R175, R175 ;  /* 0x000000af00af7308 */ /* 0x000fea0000000800 */
[C---:B------:R-:W-:Y:S05]  /*14680*/  HMMA.16816.F32.BF16 R28, R68.reuse, R88, R28 ;  /* 0x00000058441c723c */ /* 0x040fea000004181c */
[----:B------:R-:W4:Y:S03]  /*14690*/  MUFU.EX2 R131, R131 ;  /* 0x0000008300837308 */ /* 0x000f260000000800 */
[C---:B------:R-:W-:Y:S01]  /*146a0*/  HMMA.16816.F32.BF16 R32, R68.reuse, R90, R32 ;  /* 0x0000005a4420723c */ /* 0x040fe20000041820 */
[----:B------:R-:W-:Y:S06]  /*146b0*/  LDSM.16.MT88.4 R88, [R142+0x9000] ;  /* 0x009000008e58783b */ /* 0x000fec0000004200 */
[----:B------:R-:W-:Y:S01]  /*146c0*/  MUFU.EX2 R130, R130 ;  /* 0x0000008200827308 */ /* 0x000fe20000000800 */
[C---:B-1----:R-:W-:Y:S08]  /*146d0*/  HMMA.16816.F32.BF16 R36, R68.reuse, R76, R36 ;  /* 0x0000004c4424723c */ /* 0x042ff00000041824 */
[C---:B------:R-:W-:Y:S01]  /*146e0*/  HMMA.16816.F32.BF16 R40, R68.reuse, R78, R40 ;  /* 0x0000004e4428723c */ /* 0x040fe20000041828 */
[----:B------:R-:W1:Y:S01]  /*146f0*/  LDSM.16.MT88.4 R76, [R140+0xa800] ;  /* 0x00a800008c4c783b */ /* 0x000e620000004200 */
[----:B------:R4:W5:Y:S06]  /*14700*/  MUFU.EX2 R129, R105 ;  /* 0x0000006900817308 */ /* 0x00096c0000000800 */
[C---:B--2---:R-:W-:Y:S04]  /*14710*/  HMMA.16816.F32.BF16 R44, R68.reuse, R72, R44 ;  /* 0x00000048442c723c */ /* 0x044fe8000004182c */
[----:B------:R-:W-:Y:S04]  /*14720*/  MUFU.EX2 R102, R102 ;  /* 0x0000006600667308 */ /* 0x000fe80000000800 */
[C---:B------:R-:W-:Y:S01]  /*14730*/  HMMA.16816.F32.BF16 R48, R68.reuse, R74, R48 ;  /* 0x0000004a4430723c */ /* 0x040fe20000041830 */
[----:B------:R-:W2:Y:S05]  /*14740*/  LDSM.16.MT88.4 R72, [R141+0x9000] ;  /* 0x009000008d48783b */ /* 0x000eaa0000004200 */
[----:B------:R1:W1:Y:S02]  /*14750*/  MUFU.EX2 R101, R104 ;  /* 0x0000006800657308 */ /* 0x0002640000000800 */
[C---:B---3--:R-:W-:Y:S04]  /*14760*/  HMMA.16816.F32.BF16 R52, R68.reuse, R80, R52 ;  /* 0x000000504434723c */ /* 0x048fe80000041834 */
[----:B----4-:R-:W-:Y:S02]  /*14770*/  F2FP.BF16.PACK_AB R105, R131, R182 ;  /* 0x000000b68369723e */ /* 0x010fe400000010ff */
[----:B-----5:R-:W-:Y:S02]  /*14780*/  F2FP.BF16.PACK_AB R106, R129, R130 ;  /* 0x00000082816a723e */ /* 0x020fe400000010ff */
[C---:B------:R-:W-:Y:S01]  /*14790*/  HMMA.16816.F32.BF16 R56, R68.reuse, R82, R56 ;  /* 0x000000524438723c */ /* 0x040fe20000041838 */
[----:B------:R-:W3:Y:S07]  /*147a0*/  LDSM.16.MT88.4 R80, [R140+0x9000] ;  /* 0x009000008c50783b */ /* 0x000eee0000004200 */
[C---:B-1----:R-:W-:Y:S04]  /*147b0*/  HMMA.16816.F32.BF16 R60, R68.reuse, R76, R60 ;  /* 0x0000004c443c723c */ /* 0x042fe8000004183c */
[----:B------:R-:W-:Y:S02]  /*147c0*/  F2FP.BF16.PACK_AB R104, R180, R175 ;  /* 0x000000afb468723e */ /* 0x000fe400000010ff */
[----:B------:R-:W-:Y:S02]  /*147d0*/  F2FP.BF16.PACK_AB R107, R101, R102 ;  /* 0x00000066656b723e */ /* 0x000fe400000010ff */
[----:B------:R-:W-:Y:S01]  /*147e0*/  HMMA.16816.F32.BF16 R64, R68, R78, R64 ;  /* 0x0000004e4440723c */ /* 0x000fe20000041840 */
[----:B------:R-:W1:Y:S06]  /*147f0*/  LDSM.16.MT88.4 R76, [R144+0xb000] ;  /* 0x00b00000904c783b */ /* 0x000e6c0000004200 */
        /* <DEDUP_REMOVED lines=25> */
[----:B------:R-:W-:Y:S07]  /*14990*/  LDSM.16.MT88.4 R76, [R141+0x9800] ;  /* 0x009800008d4c783b */ /* 0x000fee0000004200 */
[C---:B----4-:R-:W-:Y:S08]  /*149a0*/  HMMA.16816.F32.BF16 R44, R68.reuse, R84, R44 ;  /* 0x00000054442c723c */ /* 0x050ff0000004182c */
        /* <DEDUP_REMOVED lines=39> */
.L_x_7010:
        /* <DEDUP_REMOVED lines=193> */
.L_x_7015:
[----:B------:R-:W2:Y:S04]  /*15830*/  S2R R3, SR_CTAID.Z ;  /* 0x0000000000037919 */ /* 0x000ea80000002700 */
[----:B------:R-:W2:Y:S02]  /*15840*/  S2R R2, SR_CTAID.Y ;  /* 0x0000000000027919 */ /* 0x000ea40000002600 */
[----:B-12---:R-:W-:-:S04]  /*15850*/  IMAD R5, R2, c[0x0][0x1c0], R3 ;  /* 0x0000700002057a24 */ /* 0x006fc800078e0203 */
[----:B------:R-:W-:Y:S02]  /*15860*/  IMAD R5, R5, c[0x0][0x214], RZ ;  /* 0x0000850005057a24 */ /* 0x000fe400078e02ff */
.L_x_7016:
        /* <DEDUP_REMOVED lines=41> */
.L_x_7018:
[----:B------:R-:W-:Y:S05]  /*15b00*/  BSYNC B0 ;  /* 0x0000000000007941 */ /* 0x000fea0003800000 */
.L_x_7017:
        /* <DEDUP_REMOVED lines=36> */
.L_x_7020:
[----:B------:R-:W-:Y:S05]  /*15d50*/  BSYNC B0 ;  /* 0x0000000000007941 */ /* 0x000fea0003800000 */
.L_x_7019:
        /* <DEDUP_REMOVED lines=16> */
.L_x_7022:
[----:B------:R-:W-:Y:S05]  /*15e60*/  BSYNC B0 ;  /* 0x0000000000007941 */ /* 0x000fea0003800000 */
.L_x_7021:
        /* <DEDUP_REMOVED lines=16> */
.L_x_7024:
[----:B------:R-:W-:Y:S05]  /*15f70*/  BSYNC B0 ;  /* 0x0000000000007941 */ /* 0x000fea0003800000 */
.L_x_7023:
        /* <DEDUP_REMOVED lines=16> */
.L_x_7025:
        /* <DEDUP_REMOVED lines=16> */
.L_x_8387:


//--------------------- .text._ZN5flash24flash_fwd_splitkv_kernelI23Flash_fwd_kernel_traitsILi128ELi64ELi64ELi4ELb0ELb0EN7cutlass10bfloat16_tE19Flash_kernel_traitsILi128ELi64ELi64ELi4ES3_EELb1ELb0ELb1ELb0ELb0ELb0ELb0ELb1EEEvNS_16Flash_fwd_paramsE --------------------------
	.section	.text._ZN5flash24flash_fwd_splitkv_kernelI23Flash_fwd_kernel_traitsILi128ELi64ELi64ELi4ELb0ELb0EN7cutlass10bfloat16_tE19Flash_kernel_traitsILi128ELi64ELi64ELi4ES3_EELb1ELb0ELb1ELb0ELb0ELb0ELb0ELb1EEEvNS_16Flash_fwd_paramsE,"ax",@progbits
	.sectioninfo	@"SHI_REGISTERS=200"
	.align	128
        .global         _ZN5flash24flash_fwd_splitkv_kernelI23Flash_fwd_kernel_traitsILi128ELi64ELi64ELi4ELb0ELb0EN7cutlass10bfloat16_tE19Flash_kernel_traitsILi128ELi64ELi64ELi4ES3_EELb1ELb0ELb1ELb0ELb0ELb0ELb0ELb1EEEvNS_16Flash_fwd_paramsE
        .type           _ZN5flash24flash_fwd_splitkv_kernelI23Flash_fwd_kernel_traitsILi128ELi64ELi64ELi4ELb0ELb0EN7cutlass10bfloat16_tE19Flash_kernel_traitsILi128ELi64ELi64ELi4ES3_EELb1ELb0ELb1ELb0ELb0ELb0ELb0ELb1EEEvNS_16Flash_fwd_paramsE,@function
        .size           _ZN5flash24flash_fwd_splitkv_kernelI23Flash_fwd_kernel_traitsILi128ELi64ELi64ELi4ELb0ELb0EN7cutlass10bfloat16_tE19Flash_kernel_traitsILi128ELi64ELi64ELi4ES3_EELb1ELb0ELb1ELb0ELb0ELb0ELb0ELb1EEEvNS_16Flash_fwd_paramsE,(.L_x_8388 - _ZN5flash24flash_fwd_splitkv_kernelI23Flash_fwd_kernel_traitsILi128ELi64ELi64ELi4ELb0ELb0EN7cutlass10bfloat16_tE19Flash_kernel_traitsILi128ELi64ELi64ELi4ES3_EELb1ELb0ELb1ELb0ELb0ELb0ELb0ELb1EEEvNS_16Flash_fwd_paramsE)
        .other          _ZN5flash24flash_fwd_splitkv_kernelI23Flash_fwd_kernel_traitsILi128ELi64ELi64ELi4ELb0ELb0EN7cutlass10bfloat16_tE19Flash_kernel_traitsILi128ELi64ELi64ELi4ES3_EELb1ELb0ELb1ELb0ELb0ELb0ELb0ELb1EEEvNS_16Flash_fwd_paramsE,@"STO_CUDA_ENTRY STV_DEFAULT"
_ZN5flash24flash_fwd_splitkv_kernelI23Flash_fwd_kernel_traitsILi128ELi64ELi64ELi4ELb0ELb0EN7cutlass10bfloat16_tE19Flash_kernel_traitsILi128ELi64ELi64ELi4ES3_EELb1ELb0ELb1ELb0ELb0ELb0ELb0ELb1EEEvNS_16Flash_fwd_paramsE:
.text._ZN5flash24flash_fwd_splitkv_kernelI23Flash_fwd_kernel_traitsILi128ELi64ELi64ELi4ELb0ELb0EN7cutlass10bfloat16_tE19Flash_kernel_traitsILi128ELi64ELi64ELi4ES3_EELb1ELb0ELb1ELb0ELb0ELb0ELb0ELb1EEEvNS_16Flash_fwd_paramsE:
        /* <DEDUP_REMOVED lines=36> */
.L_x_7026:
[----:B-1-34-:R-:W-:Y:S02]  /*0240*/  MOV R67, c[0x0][0x218] ;  /* 0x0000860000437a02 */ /* 0x01afe40000000f00 */
.L_x_7027:
        /* <DEDUP_REMOVED lines=47> */
[----:B------:R-:W-:Y:S01]  /*0540*/  @!P0 IMAD.WIDE.U32 R12, R7, c[0x0][0x1e0], RZ ;  /* 0x00007800070c8a25 */ /* 0x000fe200078e00ff */
[----:B------:R-:W-:-:S03]  /*0550*/  SHF.R.S32.HI R6, RZ, 0x1f, R0 ;  /* 0x0000001fff067819 */ /* 0x000fc60000011400 */
        /* <DEDUP_REMOVED lines=8> */
[----:B------:R-:W-:-:S03]  /*05e0*/  IMAD R15, R15, c[0x0][0x1f0], RZ ;  /* 0x00007c000f0f7a24 */ /* 0x000fc600078e02ff */
[----:B------:R-:W-:Y:S01]  /*05f0*/  IADD3.X R9, R5, R11, R4, P0, !PT ;  /* 0x0000000b05097210 */ /* 0x000fe200007fe404 */
[----:B------:R-:W-:Y:S01]  /*0600*/  IMAD R5, R7, c[0x0][0x1c0], R138 ;  /* 0x0000700007057a24 */ /* 0x000fe200078e028a */
[----:B------:R-:W-:Y:S01]  /*0610*/  ISETP.GE.AND P0, PT, R0, R155, PT ;  /* 0x0000009b0000720c */ /* 0x000fe20003f06270 */
[----:B------:R-:W-:Y:S01]  /*0620*/  IMAD R15, R138, c[0x0][0x1f4], R15 ;  /* 0x00007d008a0f7a24 */ /* 0x000fe200078e020f */
[----:B------:R-:W-:Y:S01]  /*0630*/  IADD3 R7, R2, 0x40, RZ ;  /* 0x0000004002077810 */ /* 0x000fe20007ffe0ff */
[----:B------:R-:W-:-:S04]  /*0640*/  IMAD.WIDE.U32 R138, R138, c[0x0][0x1f0], R8 ;  /* 0x00007c008a8a7a25 */ /* 0x000fc800078e0008 */
[----:B------:R-:W-:Y:S02]  /*0650*/  IMAD R5, R5, c[0x0][0x214], R56 ;  /* 0x0000850005057a24 */ /* 0x000fe400078e0238 */
        /* <DEDUP_REMOVED lines=13> */
.L_x_7030:
[----:B------:R-:W-:Y:S05]  /*0730*/  BSYNC B0 ;  /* 0x0000000000007941 */ /* 0x000fea0003800000 */
.L_x_7029:
        /* <DEDUP_REMOVED lines=18> */
.L_x_7032:
[----:B------:R-:W-:Y:S05]  /*0860*/  BSYNC B0 ;  /* 0x0000000000007941 */ /* 0x000fea0003800000 */
.L_x_7031:
        /* <DEDUP_REMOVED lines=18> */
.L_x_7034:
[----:B------:R-:W-:Y:S05]  /*0990*/  BSYNC B0 ;  /* 0x0000000000007941 */ /* 0x000fea0003800000 */
.L_x_7033:
        /* <DEDUP_REMOVED lines=17> */
.L_x_7036:
[----:B------:R-:W-:Y:S05]  /*0ab0*/  BSYNC B0 ;  /* 0x0000000000007941 */ /* 0x000fea0003800000 */
.L_x_7035:
        /* <DEDUP_REMOVED lines=19> */
.L_x_7028:
        /* <DEDUP_REMOVED lines=23> */
[----:B-----5:R-:W1:Y:S02]  /*0d60*/  F2I.FTZ.U32.TRUNC.NTZ R7, R6 ;  /* 0x0000000600077305 */ /* 0x020e64000021f000 */
        /* <DEDUP_REMOVED lines=17> */
[----:B------:R-:W-:-:S05]  /*0e80*/  @!P1 LOP3.LUT R7, RZ, c[0x0][0x2d0], RZ, 0x33, !PT ;  /* 0x0000b400ff079a12 */ /* 0x000fca00078e33ff */
[----:B------:R-:W-:-:S05]  /*0e90*/  IMAD.WIDE R12, R7, 0x4, R158 ;  /* 0x00000004070c7825 */ /* 0x000fca00078e029e */
[----:B------:R1:W2:Y:S01]  /*0ea0*/  LDG.E R0, [R12.64] ;  /* 0x000000060c007981 */ /* 0x0002a2000c1e1900 */
[----:B------:R-:W-:Y:S02]  /*0eb0*/  IABS R6, c[0x0][0x1c8] ;  /* 0x0000720000067a13 */ /* 0x000fe40000000000 */
[----:B------:R-:W-:Y:S02]  /*0ec0*/  IABS R5, R138 ;  /* 0x0000008a00057213 */ /* 0x000fe40000000000 */
[----:B------:R-:W3:Y:S01]  /*0ed0*/  I2F.RP R10, R6 ;  /* 0x00000006000a7306 */ /* 0x000ee20000209400 */
[----:B------:R-:W-:-:S07]  /*0ee0*/  IADD3 R7, -R7, RZ, RZ ;  /* 0x000000ff07077210 */ /* 0x000fce0007ffe1ff */
[----:B---3--:R-:W3:Y:S02]  /*0ef0*/  MUFU.RCP R8, R10 ;  /* 0x0000000a00087308 */ /* 0x008ee40000001000 */
[----:B---3--:R-:W-:-:S06]  /*0f00*/  IADD3 R8, R8, 0xffffffe, RZ ;  /* 0x0ffffffe08087810 */ /* 0x008fcc0007ffe0ff */
[----:B------:R-:W3:Y:S02]  /*0f10*/  F2I.FTZ.U32.TRUNC.NTZ R9, R8 ;  /* 0x0000000800097305 */ /* 0x000ee4000021f000 */
[----:B---3--:R-:W-:Y:S01]  /*0f20*/  IADD3 R2, RZ, -R9, RZ ;  /* 0x80000009ff027210 */ /* 0x008fe20007ffe0ff */
[----:B------:R-:W-:-:S04]  /*0f30*/  IMAD.MOV.U32 R8, RZ, RZ, RZ ;  /* 0x000000ffff087224 */ /* 0x000fc800078e00ff */
[----:B------:R-:W-:-:S04]  /*0f40*/  IMAD R4, R2, R6, RZ ;  /* 0x0000000602047224 */ /* 0x000fc800078e02ff */
[----:B------:R-:W-:-:S04]  /*0f50*/  IMAD.HI.U32 R4, R9, R4, R8 ;  /* 0x0000000409047227 */ /* 0x000fc800078e0008 */
[----:B------:R-:W-:Y:S02]  /*0f60*/  IMAD R9, R7, c[0x0][0x2d0], R120 ;  /* 0x0000b40007097a24 */ /* 0x000fe400078e0278 */
[----:B------:R-:W-:-:S03]  /*0f70*/  IMAD.HI.U32 R4, R4, R5, RZ ;  /* 0x0000000504047227 */ /* 0x000fc600078e00ff */
[----:B-1----:R-:W-:Y:S02]  /*0f80*/  SHF.R.S32.HI R13, RZ, 0x1f, R9 ;  /* 0x0000001fff0d7819 */ /* 0x002fe40000011409 */
[----:B------:R-:W-:-:S05]  /*0f90*/  IADD3 R2, -R4, RZ, RZ ;  /* 0x000000ff04027210 */ /* 0x000fca0007ffe1ff */
[----:B------:R-:W-:Y:S01]  /*0fa0*/  IMAD R5, R6, R2, R5 ;  /* 0x0000000206057224 */ /* 0x000fe200078e0205 */
[----:B------:R-:W-:-:S04]  /*0fb0*/  LOP3.LUT R2, R138, c[0x0][0x1c8], RZ, 0x3c, !PT ;  /* 0x000072008a027a12 */ /* 0x000fc800078e3cff */
[----:B------:R-:W-:-:S13]  /*0fc0*/  ISETP.GT.U32.AND P0, PT, R6, R5, PT ;  /* 0x000000050600720c */ /* 0x000fda0003f04070 */
[----:B------:R-:W-:Y:S01]  /*0fd0*/  @!P0 IMAD.IADD R5, R5, 0x1, -R6 ;  /* 0x0000000105058824 */ /* 0x000fe200078e0a06 */
[----:B------:R-:W-:Y:S02]  /*0fe0*/  @!P0 IADD3 R4, R4, 0x1, RZ ;  /* 0x0000000104048810 */ /* 0x000fe40007ffe0ff */
[----:B------:R-:W-:Y:S01]  /*0ff0*/  ISETP.GE.AND P0, PT, R2, RZ, PT ;  /* 0x000000ff0200720c */ /* 0x000fe20003f06270 */
[----:B------:R-:W-:Y:S01]  /*1000*/  IMAD R2, R13, c[0x0][0x198], RZ ;  /* 0x000066000d027a24 */ /* 0x000fe200078e02ff */
[----:B------:R-:W-:-:S13]  /*1010*/  ISETP.GE.U32.AND P1, PT, R5, R6, PT ;  /* 0x000000060500720c */ /* 0x000fda0003f26070 */
[----:B------:R-:W-:Y:S02]  /*1020*/  @P1 IADD3 R4, R4, 0x1, RZ ;  /* 0x0000000104041810 */ /* 0x000fe40007ffe0ff */
[----:B------:R-:W-:-:S03]  /*1030*/  ISETP.NE.AND P1, PT, RZ, c[0x0][0x1c8], PT ;  /* 0x00007200ff007a0c */ /* 0x000fc60003f25270 */
[----:B------:R-:W-:-:S10]  /*1040*/  @!P0 IMAD.MOV R4, RZ, RZ, -R4 ;  /* 0x000000ffff048224 */ /* 0x000fd400078e0a04 */
        /* <DEDUP_REMOVED lines=20> */
.L_x_7037:
        /* <DEDUP_REMOVED lines=16> */
.L_x_7039:
[----:B------:R-:W-:Y:S02]  /*1290*/  IABS R6, c[0x0][0x1c8] ;  /* 0x0000720000067a13 */ /* 0x000fe40000000000 */
[----:B------:R-:W-:Y:S02]  /*12a0*/  IABS R5, R138 ;  /* 0x0000008a00057213 */ /* 0x000fe40000000000 */
[----:B------:R-:W1:Y:S01]  /*12b0*/  I2F.RP R12, R6 ;  /* 0x00000006000c7306 */ /* 0x000e620000209400 */
[----:B------:R-:W-:Y:S02]  /*12c0*/  LEA R120, R104, 0xffffffc0, 0x6 ;  /* 0xffffffc068787811 */ /* 0x000fe400078e30ff */
[----:B------:R-:W-:Y:S02]  /*12d0*/  @P4 IADD3 R17, R0, R17, RZ ;  /* 0x0000001100114210 */ /* 0x000fe40007ffe0ff */
[----:B------:R-:W-:Y:S01]  /*12e0*/  SHF.R.S32.HI R13, RZ, 0x1f, R120 ;  /* 0x0000001fff0d7819 */ /* 0x000fe20000011478 */
[----:B------:R-:W-:-:S02]  /*12f0*/  IMAD.WIDE.U32 R8, R120, c[0x0][0x198], R8 ;  /* 0x0000660078087a25 */ /* 0x000fc400078e0008 */
[----:B-1----:R-:W1:Y:S02]  /*1300*/  MUFU.RCP R10, R12 ;  /* 0x0000000c000a7308 */ /* 0x002e640000001000 */
[----:B-1----:R-:W-:-:S06]  /*1310*/  IADD3 R10, R10, 0xffffffe, RZ ;  /* 0x0ffffffe0a0a7810 */ /* 0x002fcc0007ffe0ff */
[----:B------:R-:W1:Y:S02]  /*1320*/  F2I.FTZ.U32.TRUNC.NTZ R11, R10 ;  /* 0x0000000a000b7305 */ /* 0x000e64000021f000 */
[----:B-1----:R-:W-:Y:S01]  /*1330*/  IMAD.MOV R2, RZ, RZ, -R11 ;  /* 0x000000ffff027224 */ /* 0x002fe200078e0a0b */
[----:B------:R-:W-:-:S03]  /*1340*/  MOV R10, RZ ;  /* 0x000000ff000a7202 */ /* 0x000fc60000000f00 */
[----:B------:R-:W-:-:S04]  /*1350*/  IMAD R4, R2, R6, RZ ;  /* 0x0000000602047224 */ /* 0x000fc800078e02ff */
[----:B------:R-:W-:-:S04]  /*1360*/  IMAD.HI.U32 R4, R11, R4, R10 ;  /* 0x000000040b047227 */ /* 0x000fc800078e000a */
[----:B------:R-:W-:-:S04]  /*1370*/  @P4 IMAD.WIDE.U32 R10, R17, c[0x0][0x1a0], RZ ;  /* 0x00006800110a4a25 */ /* 0x000fc800078e00ff */
[----:B------:R-:W-:Y:S01]  /*1380*/  IMAD.HI.U32 R4, R4, R5, RZ ;  /* 0x0000000504047227 */ /* 0x000fe200078e00ff */
[----:B------:R-:W-:-:S03]  /*1390*/  @P4 MOV R16, R10 ;  /* 0x0000000a00104202 */ /* 0x000fc60000000f00 */
[----:B------:R-:W-:Y:S02]  /*13a0*/  IMAD.MOV R2, RZ, RZ, -R4 ;  /* 0x000000ffff027224 */ /* 0x000fe400078e0a04 */
[----:B------:R-:W-:Y:S02]  /*13b0*/  @P4 IMAD R17, R17, c[0x0][0x1a4], R11 ;  /* 0x0000690011114a24 */ /* 0x000fe400078e020b */
[----:B------:R-:W-:Y:S01]  /*13c0*/  IMAD R5, R6, R2, R5 ;  /* 0x0000000206057224 */ /* 0x000fe200078e0205 */
[----:B------:R-:W-:-:S04]  /*13d0*/  LOP3.LUT R2, R138, c[0x0][0x1c8], RZ, 0x3c, !PT ;  /* 0x000072008a027a12 */ /* 0x000fc800078e3cff */
[----:B------:R-:W-:Y:S02]  /*13e0*/  ISETP.GT.U32.AND P0, PT, R6, R5, PT ;  /* 0x000000050600720c */ /* 0x000fe40003f04070 */
[----:B------:R-:W-:-:S11]  /*13f0*/  ISETP.GE.AND P1, PT, R2, RZ, PT ;  /* 0x000000ff0200720c */ /* 0x000fd60003f26270 */
[-C--:B------:R-:W-:Y:S02]  /*1400*/  @!P0 IADD3 R5, R5, -R6.reuse, RZ ;  /* 0x8000000605058210 */ /* 0x080fe40007ffe0ff */
[----:B------:R-:W-:Y:S02]  /*1410*/  @!P0 IADD3 R4, R4, 0x1, RZ ;  /* 0x0000000104048810 */ /* 0x000fe40007ffe0ff */
[----:B------:R-:W-:Y:S01]  /*1420*/  ISETP.GE.U32.AND P2, PT, R5, R6, PT ;  /* 0x000000060500720c */ /* 0x000fe20003f46070 */
[----:B------:R-:W-:Y:S01]  /*1430*/  IMAD R5, R13, c[0x0][0x198], RZ ;  /* 0x000066000d057a24 */ /* 0x000fe200078e02ff */
[----:B------:R-:W-:-:S03]  /*1440*/  ISETP.NE.AND P0, PT, RZ, c[0x0][0x1c8], PT ;  /* 0x00007200ff007a0c */ /* 0x000fc60003f05270 */
[----:B------:R-:W-:-:S04]  /*1450*/  IMAD R5, R120, c[0x0][0x19c], R5 ;  /* 0x0000670078057a24 */ /* 0x000fc800078e0205 */
[----:B------:R-:W-:-:S04]  /*1460*/  IMAD.IADD R9, R9, 0x1, R5 ;  /* 0x0000000109097824 */ /* 0x000fc800078e0205 */
[----:B------:R-:W-:-:S05]  /*1470*/  @P2 IADD3 R4, R4, 0x1, RZ ;  /* 0x0000000104042810 */ /* 0x000fca0007ffe0ff */
[----:B------:R-:W-:Y:S01]  /*1480*/  @!P1 IMAD.MOV R4, RZ, RZ, -R4 ;  /* 0x000000ffff049224 */ /* 0x000fe200078e0a04 */
[----:B------:R-:W-:-:S04]  /*1490*/  @!P0 LOP3.LUT R4, RZ, c[0x0][0x1c8], RZ, 0x33, !PT ;  /* 0x00007200ff048a12 */ /* 0x000fc800078e33ff */
[----:B------:R-:W-:Y:S01]  /*14a0*/  SHF.R.S32.HI R2, RZ, 0x1f, R4 ;  /* 0x0000001fff027819 */ /* 0x000fe20000011404 */
[----:B------:R-:W-:-:S04]  /*14b0*/  IMAD.WIDE.U32 R8, R4, c[0x0][0x1b0], R8 ;  /* 0x00006c0004087a25 */ /* 0x000fc800078e0008 */
[----:B------:R-:W-:Y:S02]  /*14c0*/  IMAD R5, R2, c[0x0][0x1b0], RZ ;  /* 0x00006c0002057a24 */ /* 0x000fe400078e02ff */
[----:B------:R-:W-:Y:S02]  /*14d0*/  IMAD.MOV.U32 R6, RZ, RZ, R8 ;  /* 0x000000ffff067224 */ /* 0x000fe400078e0008 */
[----:B------:R-:W-:-:S05]  /*14e0*/  IMAD R5, R4, c[0x0][0x1b4], R5 ;  /* 0x00006d0004057a24 */ /* 0x000fca00078e0205 */
[----:B------:R-:W-:Y:S01]  /*14f0*/  IADD3 R5, R9, R5, RZ ;  /* 0x0000000509057210 */ /* 0x000fe20007ffe0ff */
[----:B------:R-:W-:Y:S01]  /*1500*/  IMAD.MOV.U32 R9, RZ, RZ, R120 ;  /* 0x000000ffff097224 */ /* 0x000fe200078e0078 */
        /* <DEDUP_REMOVED lines=11> */
.L_x_7038:
[----:B------:R1:W5:Y:S01]  /*15c0*/  @P5 LDG.E R11, [R146.64] ;  /* 0x00000006920b5981 */ /* 0x000362000c1e1900 */
[----:B------:R-:W-:Y:S01]  /*15d0*/  ISETP.NE.AND P0, PT, R156, -0x1, PT ;  /* 0xffffffff9c00780c */ /* 0x000fe20003f05270 */
[----:B------:R-:W-:Y:S01]  /*15e0*/  IMAD.MOV.U32 R21, RZ, RZ, 0x2 ;  /* 0x00000002ff157424 */ /* 0x000fe200078e00ff */
[----:B-----5:R-:W-:Y:S01]  /*15f0*/  SHF.R.S32.HI R7, RZ, 0x1f, R64 ;  /* 0x0000001fff077819 */ /* 0x020fe20000011440 */
[----:B------:R-:W-:Y:S01]  /*1600*/  IMAD.MOV.U32 R74, RZ, RZ, c[0x0][0x230] ;  /* 0x00008c00ff4a7624 */ /* 0x000fe200078e00ff */
[----:B------:R-:W-:Y:S01]  /*1610*/  SHF.R.S32.HI R78, RZ, 0x1f, R67 ;  /* 0x0000001fff4e7819 */ /* 0x000fe20000011443 */
[----:B------:R-:W-:Y:S01]  /*1620*/  IMAD.MOV.U32 R28, RZ, RZ, RZ ;  /* 0x000000ffff1c7224 */ /* 0x000fe200078e00ff */
[CC--:B------:R-:W-:Y:S01]  /*1630*/  LEA.HI R15, R7.reuse, R64.reuse, RZ, 0x3 ;  /* 0x00000040070f7211 */ /* 0x0c0fe200078f18ff */
[----:B------:R-:W-:Y:S01]  /*1640*/  IMAD.MOV.U32 R29, RZ, RZ, c[0x0][0x230] ;  /* 0x00008c00ff1d7624 */ /* 0x000fe200078e00ff */
[----:B------:R-:W-:Y:S01]  /*1650*/  LEA.HI R61, R7, R64, RZ, 0x4 ;  /* 0x00000040073d7211 */ /* 0x000fe200078f20ff */
[----:B------:R-:W-:Y:S01]  /*1660*/  IMAD.MOV.U32 R83, RZ, RZ, 0x20 ;  /* 0x00000020ff537424 */ /* 0x000fe200078e00ff */
[----:B------:R-:W-:Y:S01]  /*1670*/  SHF.R.S32.HI R136, RZ, 0x3, R15 ;  /* 0x00000003ff887819 */ /* 0x000fe2000001140f */
[----:B------:R-:W-:Y:S01]  /*1680*/  IMAD.HI.U32 R74, R21, R74, R28 ;  /* 0x0000004a154a7227 */ /* 0x000fe200078e001c */
[----:B------:R-:W-:-:S02]  /*1690*/  LOP3.LUT R15, R15, 0xfffffff8, RZ, 0xc0, !PT ;  /* 0xfffffff80f0f7812 */ /* 0x000fc400078ec0ff */
[----:B------:R-:W-:Y:S01]  /*16a0*/  SHF.L.U32 R23, R136, 0x6, RZ ;  /* 0x0000000688177819 */ /* 0x000fe200000006ff */
[----:B------:R-:W-:Y:S01]  /*16b0*/  @!P0 IMAD R8, R62, c[0x0][0x178], RZ ;  /* 0x00005e003e088a24 */ /* 0x000fe200078e02ff */
[----:B------:R-:W-:Y:S01]  /*16c0*/  SHF.R.S32.HI R137, RZ, 0x1f, R136 ;  /* 0x0000001fff897819 */ /* 0x000fe20000011488 */
[----:B------:R-:W-:Y:S01]  /*16d0*/  @P0 IMAD.WIDE.U32 R26, R156, c[0x0][0x190], RZ ;  /* 0x000064009c1a0a25 */ /* 0x000fe200078e00ff */
[----:B------:R-:W-:Y:S02]  /*16e0*/  LOP3.LUT R23, R23, 0x1c0, RZ, 0xc0, !PT ;  /* 0x000001c017177812 */ /* 0x000fe400078ec0ff */
[----:B------:R-:W-:Y:S01]  /*16f0*/  LEA.HI R10, R7, R64, RZ, 0x6 ;  /* 0x00000040070a7211 */ /* 0x000fe200078f30ff */
[C---:B------:R-:W-:Y:S01]  /*1700*/  @!P0 IMAD.WIDE.U32 R24, R63.reuse, c[0x0][0x178], RZ ;  /* 0x00005e003f188a25 */ /* 0x040fe200078e00ff */
[----:B------:R-:W-:Y:S02]  /*1710*/  LEA.HI R78, R78, R67, RZ, 0x6 ;  /* 0x000000434e4e7211 */ /* 0x000fe400078f30ff */
[----:B------:R-:W-:Y:S01]  /*1720*/  IADD3 R106, P1, R136, R9, RZ ;  /* 0x00000009886a7210 */ /* 0x000fe20007f3e0ff */
[----:B------:R-:W-:Y:S01]  /*1730*/  IMAD.IADD R58, R64, 0x1, -R15 ;  /* 0x00000001403a7824 */ /* 0x000fe200078e0a0f */
[----:B------:R-:W-:Y:S01]  /*1740*/  SHF.R.S32.HI R78, RZ, 0x6, R78 ;  /* 0x00000006ff4e7819 */ /* 0x000fe2000001144e */
[----:B------:R-:W-:Y:S01]  /*1750*/  @!P0 IMAD R8, R63, c[0x0][0x17c], R8 ;  /* 0x00005f003f088a24 */ /* 0x000fe200078e0208 */
[----:B------:R-:W-:Y:S01]  /*1760*/  SHF.R.S32.HI R73, RZ, 0x1, R74 ;  /* 0x00000001ff497819 */ /* 0x000fe2000001144a */
[----:B------:R-:W-:Y:S01]  /*1770*/  @P0 IMAD.MOV.U32 R0, RZ, RZ, R26 ;  /* 0x000000ffff000224 */ /* 0x000fe200078e001a */
[----:B------:R-:W-:Y:S01]  /*1780*/  IMNMX R78, RZ, R78, !PT ;  /* 0x0000004eff4e7217 */ /* 0x000fe20007800200 */
[----:B------:R-:W-:Y:S01]  /*1790*/  IMAD.SHL.U32 R102, R58, 0x8, RZ ;  /* 0x000000083a667824 */ /* 0x000fe200078e00ff */
[----:B------:R-:W-:Y:S01]  /*17a0*/  SHF.R.S32.HI R139, RZ, 0x1f, R138 ;  /* 0x0000001fff8b7819 */ /* 0x000fe2000001148a */
[----:B------:R-:W-:Y:S01]  /*17b0*/  @!P0 IMAD.MOV.U32 R0, RZ, RZ, R24 ;  /* 0x000000ffff008224 */ /* 0x000fe200078e0018 */
[----:B------:R-:W-:Y:S01]  /*17c0*/  LEA.HI R48, R7, R64, RZ, 0x5 ;  /* 0x0000004007307211 */ /* 0x000fe200078f28ff */
[----:B------:R-:W-:Y:S01]  /*17d0*/  @P0 IMAD R15, R156, c[0x0][0x194], R27 ;  /* 0x000065009c0f0a24 */ /* 0x000fe200078e021b */
[----:B------:R-:W-:Y:S01]  /*17e0*/  @!P0 IADD3 R15, R25, R8, RZ ;  /* 0x00000008190f8210 */ /* 0x000fe20007ffe0ff */
[----:B------:R-:W-:Y:S01]  /*17f0*/  IMAD.WIDE R18, R19, 0x40, R136 ;  /* 0x0000004013127825 */ /* 0x000fe200078e0288 */
[----:B------:R-:W-:-:S02]  /*1800*/  IADD3 R14, P0, R102, R0, RZ ;  /* 0x00000000660e7210 */ /* 0x000fc40007f1e0ff */
[--C-:B------:R-:W-:Y:S01]  /*1810*/  SHF.R.S32.HI R103, RZ, 0x1f, R102.reuse ;  /* 0x0000001fff677819 */ /* 0x100fe20000011466 */
[----:B------:R-:W-:Y:S01]  /*1820*/  IMAD R142, R19, c[0x0][0x190], RZ ;  /* 0x00006400138e7a24 */ /* 0x000fe200078e02ff */
[----:B------:R-:W-:Y:S01]  /*1830*/  LOP3.LUT R21, R23, 0x38, R102, 0xf8, !PT ;  /* 0x0000003817157812 */ /* 0x000fe200078ef866 */
[----:B------:R-:W-:Y:S01]  /*1840*/  IMAD.X R0, R137, 0x1, R13, P1 ;  /* 0x0000000189007824 */ /* 0x000fe200008e060d */
[----:B------:R-:W-:Y:S01]  /*1850*/  SHF.R.U32.HI R8, RZ, 0x3, R23 ;  /* 0x00000003ff087819 */ /* 0x000fe20000011617 */
[----:B------:R-:W-:Y:S01]  /*1860*/  IMAD.X R15, R103, 0x1, R15, P0 ;  /* 0x00000001670f7824 */ /* 0x000fe200000e060f */
[----:B------:R-:W-:Y:S01]  /*1870*/  IADD3 R16, P0, R102, R16, RZ ;  /* 0x0000001066107210 */ /* 0x000fe20007f1e0ff */
[C---:B------:R-:W-:Y:S01]  /*1880*/  IMAD R142, R18.reuse, c[0x0][0x194], R142 ;  /* 0x00006500128e7a24 */ /* 0x040fe200078e028e */
[----:B------:R-:W-:Y:S01]  /*1890*/  LOP3.LUT R19, R61, 0xfffffff0, RZ, 0xc0, !PT ;  /* 0xfffffff03d137812 */ /* 0x000fe200078ec0ff */
[----:B------:R-:W-:Y:S01]  /*18a0*/  IMAD.WIDE.U32 R14, R18, c[0x0][0x190], R14 ;  /* 0x00006400120e7a25 */ /* 0x000fe200078e000e */
[----:B------:R-:W-:-:S02]  /*18b0*/  IADD3 R100, R102, 0x40, RZ ;  /* 0x0000004066647810 */ /* 0x000fc40007ffe0ff */
[----:B------:R-:W-:Y:S01]  /*18c0*/  LOP3.LUT R8, R21, R8, RZ, 0x3c, !PT ;  /* 0x0000000815087212 */ /* 0x000fe200078e3cff */
[----:B------:R-:W-:Y:S01]  /*18d0*/  IMAD.SHL.U32 R21, R10, 0x8, RZ ;  /* 0x000000080a157824 */ /* 0x000fe200078e00ff */
[----:B------:R-:W-:Y:S01]  /*18e0*/  IADD3 R10, -R19, R64, RZ ;  /* 0x00000040130a7210 */ /* 0x000fe20007ffe1ff */
[----:B------:R-:W-:Y:S01]  /*18f0*/  IMAD.X R17, R103, 0x1, R17, P0 ;  /* 0x0000000167117824 */ /* 0x000fe200000e0611 */
[----:B------:R-:W-:Y:S01]  /*1900*/  ISETP.GE.AND P0, PT, R100, c[0x0][0x220], PT ;  /* 0x0000880064007a0c */ /* 0x000fe20003f06270 */
[----:B------:R-:W-:Y:S01]  /*1910*/  IMAD.SHL.U32 R70, R58, 0x4, RZ ;  /* 0x000000043a467824 */ /* 0x000fe200078e00ff */
[----:B------:R-:W-:Y:S01]  /*1920*/  SHF.R.S32.HI R9, RZ, 0x1f, R10 ;  /* 0x0000001fff097819 */ /* 0x000fe2000001140a */
[----:B------:R-:W-:Y:S01]  /*1930*/  IMAD.WIDE.U32 R12, R4, c[0x0][0x1b8], R16 ;  /* 0x00006e00040c7a25 */ /* 0x000fe200078e0010 */
[----:B------:R-:W-:Y:S02]  /*1940*/  SEL R66, RZ, 0xffffffff, P0 ;  /* 0xffffffffff427807 */ /* 0x000fe40000000000 */
[----:B------:R-:W-:Y:S01]  /*1950*/  IADD3 R140, P0, R102, R6, RZ ;  /* 0x00000006668c7210 */ /* 0x000fe20007f1e0ff */
[----:B------:R-:W-:Y:S01]  /*1960*/  IMAD R101, R0, c[0x0][0x1a0], RZ ;  /* 0x0000680000657a24 */ /* 0x000fe200078e02ff */
[----:B------:R-:W-:Y:S01]  /*1970*/  LEA.HI R60, R9, R10, RZ, 0x3 ;  /* 0x0000000a093c7211 */ /* 0x000fe200078f18ff */
[----:B------:R-:W-:Y:S01]  /*1980*/  IMAD R167, R137, c[0x0][0x198], RZ ;  /* 0x0000660089a77a24 */ /* 0x000fe200078e02ff */
[----:B------:R-:W-:Y:S01]  /*1990*/  LOP3.LUT R134, R8, 0xfffffe00, R21, 0xf8, !PT ;  /* 0xfffffe0008867812 */ /* 0x000fe200078ef815 */
[----:B------:R-:W-:Y:S01]  /*19a0*/  IMAD R21, R2, c[0x0][0x1b8], RZ ;  /* 0x00006e0002157a24 */ /* 0x000fe200078e02ff */
[----:B------:R-:W-:Y:S01]  /*19b0*/  LOP3.LUT R59, R60, 0xfffffff8, RZ, 0xc0, !PT ;  /* 0xfffffff83c3b7812 */ /* 0x000fe200078ec0ff */
[----:B------:R-:W-:Y:S01]  /*19c0*/  IMAD.X R141, R103, 0x1, R5, P0 ;  /* 0x00000001678d7824 */ /* 0x000fe200000e0605 */
[----:B------:R-:W-:Y:S01]  /*19d0*/  ISETP.GT.AND P0, PT, R104, R78, PT ;  /* 0x0000004e6800720c */ /* 0x000fe20003f04270 */
[----:B------:R-:W-:Y:S01]  /*19e0*/  IMAD R8, R4, c[0x0][0x1bc], R21 ;  /* 0x00006f0004087a24 */ /* 0x000fe200078e0215 */
[----:B------:R-:W-:Y:S01]  /*19f0*/  ISETP.GE.AND P1, PT, R102, c[0x0][0x220], PT ;  /* 0x0000880066007a0c */ /* 0x000fe20003f26270 */
[----:B------:R-:W-:Y:S01]  /*1a00*/  IMAD.IADD R59, R10, 0x1, -R59 ;  /* 0x000000010a3b7824 */ /* 0x000fe200078e0a3b */
[----:B------:R-:W-:Y:S01]  /*1a10*/  IADD3 R143, R15, R142, RZ ;  /* 0x0000008e0f8f7210 */ /* 0x000fe20007ffe0ff */
[----:B------:R-:W-:Y:S01]  /*1a20*/  IMAD R71, R136, R73, R70 ;  /* 0x0000004988477224 */ /* 0x000fe200078e0246 */
[----:B------:R-:W-:Y:S01]  /*1a30*/  SEL R9, RZ, 0x1, P1 ;  /* 0x00000001ff097807 */ /* 0x000fe20000800000 */
[----:B------:R-:W-:Y:S01]  /*1a40*/  IMAD.IADD R13, R13, 0x1, R8 ;  /* 0x000000010d0d7824 */ /* 0x000fe200078e0208 */
[----:B------:R-:W-:Y:S01]  /*1a50*/  R2P PR, R59, 0x6 ;  /* 0x000000063b007804 */ /* 0x000fe20000000000 */
[----:B------:R-:W-:Y:S01]  /*1a60*/  IMAD.MOV.U32 R142, RZ, RZ, R14 ;  /* 0x000000ffff8e7224 */ /* 0x000fe200078e000e */
[----:B------:R-:W-:Y:S01]  /*1a70*/  MOV R49, 0x10 ;  /* 0x0000001000317802 */ /* 0x000fe20000000f00 */
[----:B------:R-:W-:Y:S01]  /*1a80*/  IMAD R145, R139, c[0x0][0x1a8], RZ ;  /* 0x00006a008b917a24 */ /* 0x000fe200078e02ff */
[----:B------:R-:W-:Y:S01]  /*1a90*/  LOP3.LUT R65, R48, 0xffffffe0, RZ, 0xc0, !PT ;  /* 0xffffffe030417812 */ /* 0x000fe200078ec0ff */
[----:B------:R-:W-:Y:S01]  /*1aa0*/  IMAD.SHL.U32 R66, R66, 0x2, RZ ;  /* 0x0000000242427824 */ /* 0x000fe200078e00ff */
[----:B------:R-:W-:Y:S01]  /*1ab0*/  SHF.R.S32.HI R48, RZ, 0x5, R48 ;  /* 0x00000005ff307819 */ /* 0x000fe20000011430 */
[----:B------:R-:W-:Y:S01]  /*1ac0*/  IMAD R101, R106, c[0x0][0x1a4], R101 ;  /* 0x000069006a657a24 */ /* 0x000fe200078e0265 */
[----:B------:R-:W-:Y:S01]  /*1ad0*/  IADD3 R65, -R65, R64, RZ ;  /* 0x0000004041417210 */ /* 0x000fe20007ffe1ff */
[----:B------:R-:W-:Y:S01]  /*1ae0*/  IMAD.MOV.U32 R160, RZ, RZ, c[0x0][0x198] ;  /* 0x00006600ffa07624 */ /* 0x000fe200078e00ff */
[----:B------:R-:W-:Y:S01]  /*1af0*/  LOP3.LUT R66, R66, 0x2, R9, 0xe2, !PT ;  /* 0x0000000242427812 */ /* 0x000fe200078ee209 */
[----:B------:R-:W-:Y:S01]  /*1b00*/  IMAD.MOV.U32 R0, RZ, RZ, c[0x0][0x1a0] ;  /* 0x00006800ff007624 */ /* 0x000fe200078e00ff */
[----:B------:R-:W-:Y:S01]  /*1b10*/  SHF.R.S32.HI R69, RZ, 0x1f, R71 ;  /* 0x0000001fff457819 */ /* 0x000fe20000011447 */
[----:B------:R-:W-:Y:S01]  /*1b20*/  IMAD R167, R136, c[0x0][0x19c], R167 ;  /* 0x0000670088a77a24 */ /* 0x000fe200078e02a7 */
[-C--:B------:R-:W-:Y:S01]  /*1b30*/  SHF.L.U64.HI R151, R160, R3.reuse, c[0x0][0x19c] ;  /* 0x00006700a0977619 */ /* 0x080fe20000010203 */
[----:B------:R-:W-:Y:S01]  /*1b40*/  IMAD.IADD R70, R70, 0x1, R71 ;  /* 0x0000000146467824 */ /* 0x000fe200078e0247 */
[----:B------:R-:W-:Y:S01]  /*1b50*/  SHF.L.U32 R152, R160, 0x4, RZ ;  /* 0x00000004a0987819 */ /* 0x000fe200000006ff */
[----:B------:R-:W-:Y:S01]  /*1b60*/  IMAD.WIDE.U32 R140, R136, c[0x0][0x198], R140 ;  /* 0x00006600888c7a25 */ /* 0x000fe200078e008c */
[----:B------:R-:W-:-:S02]  /*1b70*/  SHF.L.U64.HI R153, R0, R3, c[0x0][0x1a4] ;  /* 0x0000690000997619 */ /* 0x000fc40000010203 */
[----:B------:R-:W-:Y:S01]  /*1b80*/  SHF.R.S32.HI R68, RZ, 0x1f, R70 ;  /* 0x0000001fff447819 */ /* 0x000fe20000011446 */
[----:B------:R-:W-:Y:S01]  /*1b90*/  IMAD.WIDE.U32 R106, R106, c[0x0][0x1a0], R12 ;  /* 0x000068006a6a7a25 */ /* 0x000fe200078e000c */
[----:B------:R-:W-:Y:S02]  /*1ba0*/  SEL R49, R49, 0xfffffff0, !P1 ;  /* 0xfffffff031317807 */ /* 0x000fe40004800000 */
[----:B------:R-:W-:Y:S01]  /*1bb0*/  IADD3 R167, R141, R167, RZ ;  /* 0x000000a78da77210 */ /* 0x000fe20007ffe0ff */
[C---:B------:R-:W-:Y:S01]  /*1bc0*/  IMAD R145, R138.reuse, c[0x0][0x1ac], R145 ;  /* 0x00006b008a917a24 */ /* 0x040fe200078e0291 */
[----:B------:R-:W-:Y:S01]  /*1bd0*/  SEL R47, R83, 0xffffffe0, !P2 ;  /* 0xffffffe0532f7807 */ /* 0x000fe20005000000 */
[----:B------:R-:W-:-:S04]  /*1be0*/  IMAD.WIDE.U32 R142, R138, c[0x0][0x1a8], R142 ;  /* 0x00006a008a8e7a25 */ /* 0x000fc800078e008e */
[----:B------:R-:W-:Y:S02]  /*1bf0*/  IMAD.SHL.U32 R154, R0, 0x10, RZ ;  /* 0x00000010009a7824 */ /* 0x000fe400078e00ff */
[----:B------:R-:W-:Y:S02]  /*1c00*/  IMAD.SHL.U32 R72, R73, 0x10, RZ ;  /* 0x0000001049487824 */ /* 0x000fe400078e00ff */
[----:B------:R-:W-:Y:S02]  /*1c10*/  IMAD.IADD R101, R107, 0x1, R101 ;  /* 0x000000016b657824 */ /* 0x000fe400078e0265 */
        /* <DEDUP_REMOVED lines=13> */
[----:B------:R-:W-:Y:S01]  /*1cf0*/  LEA.HI.X R111, R140, c[0x0][0x16c], R167, 0x1, P2 ;  /* 0x00005b008c6f7a11 */ /* 0x000fe200010f0ca7 */
[C---:B------:R-:W-:Y:S01]  /*1d00*/  IMAD.WIDE.U32 R12, R63.reuse, c[0x0][0x278], R102 ;  /* 0x00009e003f0c7a25 */ /* 0x040fe200078e0066 */
[----:B------:R-:W-:Y:S01]  /*1d10*/  IADD3 R133, R72, 0x40, RZ ;  /* 0x0000004048857810 */ /* 0x000fe20007ffe0ff */
[----:B------:R-:W-:Y:S01]  /*1d20*/  ULDC.64 UR4, c[0x0][0x1a0] ;  /* 0x0000680000047ab9 */ /* 0x000fe20000000a00 */
[----:B------:R-:W-:Y:S01]  /*1d30*/  MOV R81, 0x5 ;  /* 0x0000000500517802 */ /* 0x000fe20000000f00 */
[----:B------:R-:W-:Y:S01]  /*1d40*/  IMAD R6, R63, c[0x0][0x27c], R6 ;  /* 0x00009f003f067a24 */ /* 0x000fe200078e0206 */
[----:B------:R-:W-:Y:S01]  /*1d50*/  UIMAD UR9, UR8, UR5, URZ ;  /* 0x00000005080972a4 */ /* 0x000fe2000f8e023f */
[----:B------:R-:W-:Y:S01]  /*1d60*/  IMAD.IADD R15, R15, 0x1, R7 ;  /* 0x000000010f0f7824 */ /* 0x000fe200078e0207 */
[----:B------:R-:W-:Y:S01]  /*1d70*/  LOP3.LUT R130, R66, 0xffff, RZ, 0xc0, !PT ;  /* 0x0000ffff42827812 */ /* 0x000fe200078ec0ff */
[C---:B------:R-:W-:Y:S01]  /*1d80*/  IMAD R7, R5.reuse, c[0x0][0x290], RZ ;  /* 0x0000a40005077a24 */ /* 0x040fe200078e02ff */
[----:B------:R-:W-:Y:S01]  /*1d90*/  ULDC UR5, c[0x0][0x294] ;  /* 0x0000a50000057ab9 */ /* 0x000fe20000000800 */
[----:B------:R-:W-:Y:S01]  /*1da0*/  IMAD R5, R5, c[0x0][0x288], RZ ;  /* 0x0000a20005057a24 */ /* 0x000fe200078e02ff */
[----:B------:R-:W-:Y:S01]  /*1db0*/  UIMAD UR5, UR8, UR5, URZ ;  /* 0x00000005080572a4 */ /* 0x000fe2000f8e023f */
[----:B------:R-:W-:Y:S01]  /*1dc0*/  IMAD.IADD R13, R13, 0x1, R6 ;  /* 0x000000010d0d7824 */ /* 0x000fe200078e0206 */
[----:B------:R-:W-:Y:S01]  /*1dd0*/  UIMAD.WIDE.U32 UR10, UR8, UR4, URZ ;  /* 0x00000004080a72a5 */ /* 0x000fe2000f8e003f */
[----:B------:R-:W-:Y:S01]  /*1de0*/  IMAD R7, R8, c[0x0][0x294], R7 ;  /* 0x0000a50008077a24 */ /* 0x000fe200078e0207 */
[----:B------:R-:W-:Y:S01]  /*1df0*/  LOP3.LUT R132, R130, 0x1, RZ, 0xc0, !PT ;  /* 0x0000000182847812 */ /* 0x000fe200078ec0ff */
        /* <DEDUP_REMOVED lines=12> */
[----:B------:R-:W-:Y:S01]  /*1ec0*/  IMAD.MOV.U32 R6, RZ, RZ, R14 ;  /* 0x000000ffff067224 */ /* 0x000fe200078e000e */
[----:B------:R-:W-:Y:S01]  /*1ed0*/  ULDC.U8 UR8, c[0x0][0x313] ;  /* 0x0000c4c000087ab9 */ /* 0x000fe20000000000 */
[----:B------:R-:W-:-:S02]  /*1ee0*/  IMAD R115, R2, c[0x0][0x2a0], RZ ;  /* 0x0000a80002737a24 */ /* 0x000fc400078e02ff */
[----:B------:R-:W-:Y:S02]  /*1ef0*/  IMAD R117, R2, c[0x0][0x298], RZ ;  /* 0x0000a60002757a24 */ /* 0x000fe400078e02ff */
        /* <DEDUP_REMOVED lines=14> */
[----:B------:R-:W-:Y:S01]  /*1fe0*/  IMAD R2, R83, c[0x0][0x1a4], RZ ;  /* 0x0000690053027a24 */ /* 0x000fe200078e02ff */
[----:B------:R-:W-:Y:S01]  /*1ff0*/  IADD3 R50, P4, R71, R120, RZ ;  /* 0x0000007847327210 */ /* 0x000fe20007f9e0ff */
[----:B------:R-:W-:Y:S01]  /*2000*/  IMAD.SHL.U32 R80, R82, 0x10, RZ ;  /* 0x0000001052507824 */ /* 0x000fe200078e00ff */
[----:B------:R-:W-:Y:S01]  /*2010*/  LEA.HI.X R115, R6, c[0x0][0x274], R115, 0x1, P1 ;  /* 0x00009d0006737a11 */ /* 0x000fe200008f0c73 */
[----:B------:R-:W-:Y:S01]  /*2020*/  IMAD.WIDE.U32 R10, R0, 0x20, RZ ;  /* 0x00000020000a7825 */ /* 0x000fe200078e00ff */
[----:B------:R-:W-:-:S02]  /*2030*/  IADD3 R89, P0, R152, 0x40, RZ ;  /* 0x0000004098597810 */ /* 0x000fc40007f1e0ff */
[----:B------:R-:W-:Y:S01]  /*2040*/  IADD3 R120, P2, R70, R120, RZ ;  /* 0x0000007846787210 */ /* 0x000fe20007f5e0ff */
[----:B------:R-:W-:Y:S01]  /*2050*/  IMAD.X R51, R69, 0x1, R121, P4 ;  /* 0x0000000145337824 */ /* 0x000fe200020e0679 */
[----:B------:R-:W-:Y:S01]  /*2060*/  LEA R112, P1, R106, c[0x0][0x170], 0x1 ;  /* 0x00005c006a707a11 */ /* 0x000fe200078208ff */
[----:B------:R-:W-:Y:S01]  /*2070*/  IMAD.X R88, RZ, RZ, R151, P0 ;  /* 0x000000ffff587224 */ /* 0x000fe200000e0697 */
[----:B------:R-:W-:Y:S01]  /*2080*/  SHF.L.U64.HI R79, R82, R3, c[0x0][0x28c] ;  /* 0x0000a300524f7619 */ /* 0x000fe20000010203 */
[----:B------:R-:W-:Y:S01]  /*2090*/  IMAD.X R121, R68, 0x1, R121, P2 ;  /* 0x0000000144797824 */ /* 0x000fe200010e0679 */
[----:B------:R-:W-:Y:S01]  /*20a0*/  LEA.HI.X R113, R106, c[0x0][0x174], R101, 0x1, P1 ;  /* 0x00005d006a717a11 */ /* 0x000fe200008f0c65 */
[----:B------:R-:W-:Y:S01]  /*20b0*/  IMAD.MOV.U32 R148, RZ, RZ, c[0x0][0x290] ;  /* 0x0000a400ff947624 */ /* 0x000fe200078e00ff */
[----:B------:R-:W-:Y:S01]  /*20c0*/  IADD3 R91, P0, R152, R89, RZ ;  /* 0x00000059985b7210 */ /* 0x000fe20007f1e0ff */
[----:B------:R-:W-:Y:S01]  /*20d0*/  IMAD.IADD R129, R72, 0x1, R133 ;  /* 0x0000000148817824 */ /* 0x000fe200078e0285 */
[----:B------:R-:W-:Y:S01]  /*20e0*/  IADD3 R85, P1, R80, 0x40, RZ ;  /* 0x0000004050557810 */ /* 0x000fe20007f3e0ff */
[----:B------:R-:W-:Y:S01]  /*20f0*/  IMAD.SHL.U32 R108, R10, 0x2, RZ ;  /* 0x000000020a6c7824 */ /* 0x000fe200078e00ff */
[----:B------:R-:W-:Y:S01]  /*2100*/  IADD3.X R90, R151, R88, RZ, P0, !PT ;  /* 0x00000058975a7210 */ /* 0x000fe200007fe4ff */
[----:B------:R-:W-:Y:S01]  /*2110*/  IMAD.SHL.U32 R97, R148, 0x10, RZ ;  /* 0x0000001094617824 */ /* 0x000fe200078e00ff */
[C---:B------:R-:W-:Y:S01]  /*2120*/  SHF.L.U64.HI R51, R50.reuse, 0x1, R51 ;  /* 0x0000000132337819 */ /* 0x040fe20000010233 */
[----:B------:R-:W-:Y:S01]  /*2130*/  IMAD.SHL.U32 R50, R50, 0x2, RZ ;  /* 0x0000000232327824 */ /* 0x000fe200078e00ff */
[C---:B------:R-:W-:Y:S01]  /*2140*/  SHF.L.U64.HI R121, R120.reuse, 0x1, R121 ;  /* 0x0000000178797819 */ /* 0x040fe20000010279 */
[----:B------:R-:W-:Y:S01]  /*2150*/  IMAD.SHL.U32 R120, R120, 0x2, RZ ;  /* 0x0000000278787824 */ /* 0x000fe200078e00ff */
[----:B------:R-:W-:Y:S01]  /*2160*/  IADD3.X R84, RZ, R79, RZ, P1, !PT ;  /* 0x0000004fff547210 */ /* 0x000fe20000ffe4ff */
[----:B------:R-:W-:Y:S01]  /*2170*/  IMAD.SHL.U32 R135, R73, 0x20, RZ ;  /* 0x0000002049877824 */ /* 0x000fe200078e00ff */
[----:B------:R-:W-:Y:S01]  /*2180*/  IADD3 R87, P5, R85, R80, RZ ;  /* 0x0000005055577210 */ /* 0x000fe20007fbe0ff */
[----:B------:R-:W-:Y:S01]  /*2190*/  IMAD R131, R73, 0x30, RZ ;  /* 0x0000003049837824 */ /* 0x000fe200078e02ff */
[----:B------:R-:W-:Y:S01]  /*21a0*/  IADD3 R2, R11, R2, RZ ;  /* 0x000000020b027210 */ /* 0x000fe20007ffe0ff */
[----:B------:R-:W-:Y:S01]  /*21b0*/  IMAD.IADD R128, R72, 0x1, R129 ;  /* 0x0000000148807824 */ /* 0x000fe200078e0281 */
[----:B------:R-:W-:Y:S01]  /*21c0*/  IADD3 R95, P0, R152, R91, RZ ;  /* 0x0000005b985f7210 */ /* 0x000fe20007f1e0ff */
[----:B------:R-:W-:Y:S01]  /*21d0*/  IMAD.X R86, R84, 0x1, R79, P5 ;  /* 0x0000000154567824 */ /* 0x000fe200028e064f */
[----:B------:R-:W-:Y:S01]  /*21e0*/  SHF.L.U64.HI R105, R10, 0x1, R2 ;  /* 0x000000010a697819 */ /* 0x000fe20000010202 */
[----:B------:R-:W-:Y:S01]  /*21f0*/  IMAD R83, R83, c[0x0][0x19c], RZ ;  /* 0x0000670053537a24 */ /* 0x000fe200078e02ff */
[C---:B------:R-:W-:Y:S01]  /*2200*/  SHF.L.U64.HI R96, R148.reuse, R3, c[0x0][0x294] ;  /* 0x0000a50094607619 */ /* 0x040fe20000010203 */
[----:B------:R-:W-:Y:S01]  /*2210*/  IMAD.X R94, R151, 0x1, R90, P0 ;  /* 0x00000001975e7824 */ /* 0x000fe200000e065a */
[----:B------:R-:W-:Y:S01]  /*2220*/  SHF.L.U64.HI R98, R148, R81, c[0x0][0x294] ;  /* 0x0000a50094627619 */ /* 0x000fe20000010251 */
[----:B------:R-:W-:Y:S01]  /*2230*/  IMAD.WIDE.U32 R160, R160, 0x20, RZ ;  /* 0x00000020a0a07825 */ /* 0x000fe200078e00ff */
[----:B------:R-:W-:-:S02]  /*2240*/  SHF.L.U32 R99, R148, 0x5, RZ ;  /* 0x0000000594637819 */ /* 0x000fc400000006ff */
[----:B------:R-:W-:Y:S01]  /*2250*/  IADD3 R118, P4, R120, c[0x0][0x2b0], RZ ;  /* 0x0000ac0078767a10 */ /* 0x000fe20007f9e0ff */
[----:B------:R-:W-:Y:S01]  /*2260*/  IMAD.WIDE.U32 R148, R148, 0x60, RZ ;  /* 0x0000006094947825 */ /* 0x000fe200078e00ff */
[----:B------:R-:W-:Y:S02]  /*2270*/  IADD3 R10, P1, R50, c[0x0][0x2b0], RZ ;  /* 0x0000ac00320a7a10 */ /* 0x000fe40007f3e0ff */
[----:B------:R-:W-:Y:S01]  /*2280*/  IADD3 R93, P5, R87, R80, RZ ;  /* 0x00000050575d7210 */ /* 0x000fe20007fbe0ff */
[----:B------:R-:W-:Y:S01]  /*2290*/  IMAD.MOV.U32 R11, RZ, RZ, R104 ;  /* 0x000000ffff0b7224 */ /* 0x000fe200078e0068 */
[----:B------:R-:W-:Y:S01]  /*22a0*/  IADD3 R120, P2, R120, c[0x0][0x2a8], RZ ;  /* 0x0000aa0078787a10 */ /* 0x000fe20007f5e0ff */
[----:B------:R-:W-:Y:S01]  /*22b0*/  IMAD.IADD R83, R161, 0x1, R83 ;  /* 0x00000001a1537824 */ /* 0x000fe200078e0253 */
[----:B------:R-:W-:Y:S01]  /*22c0*/  IADD3 R50, P0, R50, c[0x0][0x2a8], RZ ;  /* 0x0000aa0032327a10 */ /* 0x000fe20007f1e0ff */
[----:B------:R-:W-:Y:S01]  /*22d0*/  IMAD.X R92, R86, 0x1, R79, P5 ;  /* 0x00000001565c7824 */ /* 0x000fe200028e064f */
[C---:B------:R-:W-:Y:S01]  /*22e0*/  SHF.L.U64.HI R81, R82.reuse, R81, c[0x0][0x28c] ;  /* 0x0000a30052517619 */ /* 0x040fe20000010251 */
[----:B------:R-:W-:Y:S01]  /*22f0*/  IMAD.SHL.U32 R82, R82, 0x20, RZ ;  /* 0x0000002052527824 */ /* 0x000fe200078e00ff */
[C---:B------:R-:W-:Y:S01]  /*2300*/  SHF.L.U64.HI R98, R99.reuse, 0x1, R98 ;  /* 0x0000000163627819 */ /* 0x040fe20000010262 */
[----:B------:R-:W-:Y:S01]  /*2310*/  IMAD.SHL.U32 R99, R99, 0x2, RZ ;  /* 0x0000000263637824 */ /* 0x000fe200078e00ff */
[C---:B------:R-:W-:Y:S01]  /*2320*/  SHF.L.U64.HI R96, R97.reuse, 0x1, R96 ;  /* 0x0000000161607819 */ /* 0x040fe20000010260 */
[----:B------:R-:W-:Y:S01]  /*2330*/  IMAD.SHL.U32 R97, R97, 0x2, RZ ;  /* 0x0000000261617824 */ /* 0x000fe200078e00ff */
[----:B------:R-:W-:-:S02]  /*2340*/  IADD3.X R119, R121, c[0x0][0x2b4], RZ, P4, !PT ;  /* 0x0000ad0079777a10 */ /* 0x000fc400027fe4ff */
[----:B------:R-:W-:Y:S02]  /*2350*/  IADD3.X R9, R51, c[0x0][0x2b4], RZ, P1, !PT ;  /* 0x0000ad0033097a10 */ /* 0x000fe40000ffe4ff */
[----:B------:R-:W-:Y:S02]  /*2360*/  SHF.R.S32.HI R126, RZ, 0x1f, R135 ;  /* 0x0000001fff7e7819 */ /* 0x000fe40000011487 */
[----:B------:R-:W-:Y:S02]  /*2370*/  SHF.R.S32.HI R124, RZ, 0x1f, R131 ;  /* 0x0000001fff7c7819 */ /* 0x000fe40000011483 */
[----:B------:R-:W-:Y:S02]  /*2380*/  SHF.R.S32.HI R123, RZ, 0x1f, R129 ;  /* 0x0000001fff7b7819 */ /* 0x000fe40000011481 */
[----:B------:R-:W-:Y:S02]  /*2390*/  IADD3 R109, R149, UR5, RZ ;  /* 0x00000005956d7c10 */ /* 0x000fe4000fffe0ff */
[----:B------:R-:W-:-:S02]  /*23a0*/  SHF.R.S32.HI R122, RZ, 0x1f, R128 ;  /* 0x0000001fff7a7819 */ /* 0x000fc40000011480 */
[----:B------:R-:W-:Y:S02]  /*23b0*/  IADD3.X R121, R121, c[0x0][0x2ac], RZ, P2, !PT ;  /* 0x0000ab0079797a10 */ /* 0x000fe400017fe4ff */
[----:B------:R-:W-:Y:S02]  /*23c0*/  IADD3.X R51, R51, c[0x0][0x2ac], RZ, P0, !PT ;  /* 0x0000ab0033337a10 */ /* 0x000fe400007fe4ff */
.L_x_7109:
        /* <DEDUP_REMOVED lines=15> */
.L_x_7042:
[----:B------:R-:W-:Y:S05]  /*24c0*/  BSYNC B0 ;  /* 0x0000000000007941 */ /* 0x000fea0003800000 */
.L_x_7041:
        /* <DEDUP_REMOVED lines=15> */
.L_x_7044:
[----:B------:R-:W-:Y:S05]  /*25c0*/  BSYNC B0 ;  /* 0x0000000000007941 */ /* 0x000fea0003800000 */
.L_x_7043:
        /* <DEDUP_REMOVED lines=15> */
.L_x_7046:
[----:B------:R-:W-:Y:S05]  /*26c0*/  BSYNC B0 ;  /* 0x0000000000007941 */ /* 0x000fea0003800000 */
.L_x_7045:
        /* <DEDUP_REMOVED lines=15> */
.L_x_7048:
[----:B------:R-:W-:Y:S05]  /*27c0*/  BSYNC B0 ;  /* 0x0000000000007941 */ /* 0x000fea0003800000 */
.L_x_7047:
        /* <DEDUP_REMOVED lines=62> */
.L_x_7054:
[----:B------:R-:W-:Y:S05]  /*2bb0*/  BSYNC B0 ;  /* 0x0000000000007941 */ /* 0x000fea0003800000 */
.L_x_7053:
        /* <DEDUP_REMOVED lines=50> */
.L_x_7052:
[----:B------:R-:W-:Y:S05]  /*2ee0*/  BSYNC B1 ;  /* 0x0000000000017941 */ /* 0x000fea0003800000 */
.L_x_7051:
        /* <DEDUP_REMOVED lines=60> */
.L_x_7058:
[----:B------:R-:W-:Y:S05]  /*32b0*/  BSYNC B0 ;  /* 0x0000000000007941 */ /* 0x000fea0003800000 */
.L_x_7057:
        /* <DEDUP_REMOVED lines=52> */
.L_x_7056:
[----:B------:R-:W-:Y:S05]  /*3600*/  BSYNC B1 ;  /* 0x0000000000017941 */ /* 0x000fea0003800000 */
.L_x_7055:
        /* <DEDUP_REMOVED lines=60> */
.L_x_7062:
[----:B------:R-:W-:Y:S05]  /*39d0*/  BSYNC B0 ;  /* 0x0000000000007941 */ /* 0x000fea0003800000 */
.L_x_7061:
        /* <DEDUP_REMOVED lines=52> */
.L_x_7060:
[----:B------:R-:W-:Y:S05]  /*3d20*/  BSYNC B1 ;  /* 0x0000000000017941 */ /* 0x000fea0003800000 */
.L_x_7059:
        /* <DEDUP_REMOVED lines=63> */
.L_x_7066:
[----:B------:R-:W-:Y:S05]  /*4120*/  BSYNC B0 ;  /* 0x0000000000007941 */ /* 0x000fea0003800000 */
.L_x_7065:
        /* <DEDUP_REMOVED lines=52> */
.L_x_7064:
[----:B------:R-:W-:Y:S05]  /*4470*/  BSYNC B1 ;  /* 0x0000000000017941 */ /* 0x000fea0003800000 */
.L_x_7063:
        /* <DEDUP_REMOVED lines=9> */
.L_x_7050:
        /* <DEDUP_REMOVED lines=89> */
.L_x_7073:
[----:B------:R-:W-:Y:S05]  /*4aa0*/  BSYNC B0 ;  /* 0x0000000000007941 */ /* 0x000fea0003800000 */
.L_x_7072:
[----:B-----5:R2:W-:Y:S02]  /*4ab0*/  STG.E.128 [R110.64], R36 ;  /* 0x000000246e007986 */ /* 0x0205e4000c101d06 */
.L_x_7071:
[----:B------:R-:W-:Y:S05]  /*4ac0*/  BSYNC B1 ;  /* 0x0000000000017941 */ /* 0x000fea0003800000 */
.L_x_7070:
        /* <DEDUP_REMOVED lines=87> */
.L_x_7075:
[----:B------:R-:W-:Y:S05]  /*5040*/  BSYNC B0 ;  /* 0x0000000000007941 */ /* 0x000fea0003800000 */
.L_x_7074:
[----:B-----5:R3:W-:Y:S02]  /*5050*/  STG.E.128 [R110.64+0x80], R36 ;  /* 0x000080246e007986 */ /* 0x0207e4000c101d06 */
.L_x_7069:
[----:B------:R-:W-:Y:S05]  /*5060*/  BSYNC B2 ;  /* 0x0000000000027941 */ /* 0x000fea0003800000 */
.L_x_7068:
        /* <DEDUP_REMOVED lines=94> */
.L_x_7081:
[----:B------:R-:W-:Y:S05]  /*5650*/  BSYNC B0 ;  /* 0x0000000000007941 */ /* 0x000fea0003800000 */
.L_x_7080:
[C---:B------:R-:W-:Y:S04]  /*5660*/  LEA R2, P0, R152.reuse, R110, 0x1 ;  /* 0x0000006e98027211 */ /* 0x040fe800078008ff */
[----:B------:R-:W-:Y:S05]  /*5670*/  LEA.HI.X R3, R152, R111, R151, 0x1, P0 ;  /* 0x0000006f98037211 */ /* 0x000fea00000f0c97 */
[----:B-----5:R3:W-:Y:S04]  /*5680*/  STG.E.128 [R2.64], R36 ;  /* 0x0000002402007986 */ /* 0x0207e8000c101d06 */
.L_x_7079:
[----:B------:R-:W-:Y:S05]  /*5690*/  BSYNC B1 ;  /* 0x0000000000017941 */ /* 0x000fea0003800000 */
.L_x_7078:
        /* <DEDUP_REMOVED lines=91> */
.L_x_7083:
[----:B------:R-:W-:Y:S05]  /*5c50*/  BSYNC B0 ;  /* 0x0000000000007941 */ /* 0x000fea0003800000 */
.L_x_7082:
[C---:B------:R-:W-:Y:S04]  /*5c60*/  LEA R2, P0, R89.reuse, R110, 0x1 ;  /* 0x0000006e59027211 */ /* 0x040fe800078008ff */
[----:B------:R-:W-:Y:S05]  /*5c70*/  LEA.HI.X R3, R89, R111, R88, 0x1, P0 ;  /* 0x0000006f59037211 */ /* 0x000fea00000f0c58 */
[----:B-----5:R3:W-:Y:S04]  /*5c80*/  STG.E.128 [R2.64], R36 ;  /* 0x0000002402007986 */ /* 0x0207e8000c101d06 */
.L_x_7077:
[----:B------:R-:W-:Y:S05]  /*5c90*/  BSYNC B2 ;  /* 0x0000000000027941 */ /* 0x000fea0003800000 */
.L_x_7076:
        /* <DEDUP_REMOVED lines=94> */
.L_x_7089:
[----:B------:R-:W-:Y:S05]  /*6280*/  BSYNC B0 ;  /* 0x0000000000007941 */ /* 0x000fea0003800000 */
.L_x_7088:
[C---:B------:R-:W-:Y:S04]  /*6290*/  LEA R2, P0, R160.reuse, R110, 0x1 ;  /* 0x0000006ea0027211 */ /* 0x040fe800078008ff */
[----:B------:R-:W-:Y:S05]  /*62a0*/  LEA.HI.X R3, R160, R111, R83, 0x1, P0 ;  /* 0x0000006fa0037211 */ /* 0x000fea00000f0c53 */
[----:B-----5:R3:W-:Y:S04]  /*62b0*/  STG.E.128 [R2.64], R36 ;  /* 0x0000002402007986 */ /* 0x0207e8000c101d06 */
.L_x_7087:
[----:B------:R-:W-:Y:S05]  /*62c0*/  BSYNC B1 ;  /* 0x0000000000017941 */ /* 0x000fea0003800000 */
.L_x_7086:
        /* <DEDUP_REMOVED lines=91> */
.L_x_7091:
[----:B------:R-:W-:Y:S05]  /*6880*/  BSYNC B0 ;  /* 0x0000000000007941 */ /* 0x000fea0003800000 */
.L_x_7090:
[C---:B------:R-:W-:Y:S04]  /*6890*/  LEA R2, P0, R91.reuse, R110, 0x1 ;  /* 0x0000006e5b027211 */ /* 0x040fe800078008ff */
[----:B------:R-:W-:Y:S05]  /*68a0*/  LEA.HI.X R3, R91, R111, R90, 0x1, P0 ;  /* 0x0000006f5b037211 */ /* 0x000fea00000f0c5a */
[----:B-----5:R3:W-:Y:S04]  /*68b0*/  STG.E.128 [R2.64], R36 ;  /* 0x0000002402007986 */ /* 0x0207e8000c101d06 */
.L_x_7085:
[----:B------:R-:W-:Y:S05]  /*68c0*/  BSYNC B2 ;  /* 0x0000000000027941 */ /* 0x000fea0003800000 */
.L_x_7084:
        /* <DEDUP_REMOVED lines=96> */
.L_x_7097:
[----:B------:R-:W-:Y:S05]  /*6ed0*/  BSYNC B0 ;  /* 0x0000000000007941 */ /* 0x000fea0003800000 */
.L_x_7096:
[C---:B------:R-:W-:Y:S02]  /*6ee0*/  IMAD R0, R157.reuse, c[0x0][0x19c], RZ ;  /* 0x000067009d007a24 */ /* 0x040fe400078e02ff */
[----:B------:R-:W-:Y:S05]  /*6ef0*/  IMAD.WIDE.U32 R2, R157, c[0x0][0x198], R110 ;  /* 0x000066009d027a25 */ /* 0x000fea00078e006e */
[----:B------:R-:W-:Y:S05]  /*6f00*/  IADD3 R3, R3, R0, RZ ;  /* 0x0000000003037210 */ /* 0x000fea0007ffe0ff */
[----:B-----5:R3:W-:Y:S02]  /*6f10*/  STG.E.128 [R2.64], R36 ;  /* 0x0000002402007986 */ /* 0x0207e4000c101d06 */
.L_x_7095:
[----:B------:R-:W-:Y:S05]  /*6f20*/  BSYNC B1 ;  /* 0x0000000000017941 */ /* 0x000fea0003800000 */
.L_x_7094:
        /* <DEDUP_REMOVED lines=91> */
.L_x_7099:
[----:B------:R-:W-:Y:S05]  /*74e0*/  BSYNC B0 ;  /* 0x0000000000007941 */ /* 0x000fea0003800000 */
.L_x_7098:
[C---:B------:R-:W-:Y:S04]  /*74f0*/  LEA R2, P0, R95.reuse, R110, 0x1 ;  /* 0x0000006e5f027211 */ /* 0x040fe800078008ff */
[----:B------:R-:W-:Y:S05]  /*7500*/  LEA.HI.X R3, R95, R111, R94, 0x1, P0 ;  /* 0x0000006f5f037211 */ /* 0x000fea00000f0c5e */
[----:B-----5:R3:W-:Y:S04]  /*7510*/  STG.E.128 [R2.64], R36 ;  /* 0x0000002402007986 */ /* 0x0207e8000c101d06 */
.L_x_7093:
[----:B------:R-:W-:Y:S05]  /*7520*/  BSYNC B2 ;  /* 0x0000000000027941 */ /* 0x000fea0003800000 */
.L_x_7092:
        /* <DEDUP_REMOVED lines=8> */
.L_x_7049:
        /* <DEDUP_REMOVED lines=8> */
.L_x_7101:
[----:B------:R-:W-:Y:S05]  /*7630*/  BSYNC B0 ;  /* 0x0000000000007941 */ /* 0x000fea0003800000 */
.L_x_7100:
        /* <DEDUP_REMOVED lines=16> */
.L_x_7103:
[----:B------:R-:W-:Y:S05]  /*7740*/  BSYNC B0 ;  /* 0x0000000000007941 */ /* 0x000fea0003800000 */
.L_x_7102:
        /* <DEDUP_REMOVED lines=16> */
.L_x_7105:
[----:B------:R-:W-:Y:S05]  /*7850*/  BSYNC B0 ;  /* 0x0000000000007941 */ /* 0x000fea0003800000 */
.L_x_7104:
        /* <DEDUP_REMOVED lines=20> */
.L_x_7106:
[----:B------:R-:W-:Y:S05]  /*79a0*/  BSYNC B0 ;  /* 0x0000000000007941 */ /* 0x000fea0003800000 */
.L_x_7067:
        /* <DEDUP_REMOVED lines=80> */
.L_x_7107:
        /* <DEDUP_REMOVED lines=8> */
.L_x_7108:
[----:B------:R-:W-:Y:S04]  /*7f30*/  IADD3 R11, R11, -0x1, RZ ;  /* 0xffffffff0b0b7810 */ /* 0x000fe80007ffe0ff */
[----:B------:R-:W-:Y:S11]  /*7f40*/  ISETP.GT.AND P0, PT, R11, R78, PT ;  /* 0x0000004e0b00720c */ /* 0x000ff60003f04270 */
[----:B------:R-:W-:Y:S02]  /*7f50*/  @!UPT UIADD3 URZ, URZ, URZ, URZ ;  /* 0x0000003f3f3ff290 */ /* 0x000fe4000fffe03f */
[----:B------:R-:W-:-:S05]  /*7f60*/  @P0 BRA `(.L_x_7109) ;  /* 0xffffa46000000947 */ /* 0x000fca000383ffff */
.L_x_7040:
        /* <DEDUP_REMOVED lines=26> */
[----:B------:R-:W-:-:S02]  /*8110*/  LEA R28, P4, R4, c[0x0][0x160], 0x1 ;  /* 0x00005800041c7a11 */ /* 0x000fc400078808ff */
[----:B------:R-:W-:Y:S01]  /*8120*/  LEA.HI.X R145, R3, R145, R2, 0x5, P2 ;  /* 0x0000009103917211 */ /* 0x000fe200010f2c02 */
[----:B------:R-:W-:Y:S01]  /*8130*/  IMAD.IADD R3, R155, 0x1, -R56 ;  /* 0x000000019b037824 */ /* 0x000fe200078e0a38 */
[----:B------:R-:W-:Y:S02]  /*8140*/  LEA.HI.X R25, R8, c[0x0][0x164], R5, 0x1, P1 ;  /* 0x0000590008197a11 */ /* 0x000fe400008f0c05 */
[----:B------:R-:W-:Y:S02]  /*8150*/  ISETP.NE.AND P1, PT, RZ, UR4, PT ;  /* 0x00000004ff007c0c */ /* 0x000fe4000bf25270 */
[----:B------:R-:W-:Y:S02]  /*8160*/  LEA.HI.X R29, R4, c[0x0][0x164], R7, 0x1, P4 ;  /* 0x00005900041d7a11 */ /* 0x000fe400020f0c07 */
[----:B------:R-:W-:Y:S02]  /*8170*/  LEA R26, P4, R0, c[0x0][0x160], 0x1 ;  /* 0x00005800001a7a11 */ /* 0x000fe400078808ff */
[----:B------:R-:W-:-:S02]  /*8180*/  ISETP.GE.AND P2, PT, R136, R3, PT ;  /* 0x000000038800720c */ /* 0x000fc40003f46270 */
[----:B------:R-:W-:Y:S02]  /*8190*/  LEA.HI.X R27, R0, c[0x0][0x164], R145, 0x1, P4 ;  /* 0x00005900001b7a11 */ /* 0x000fe400020f0c91 */
[----:B------:R-:W-:Y:S02]  /*81a0*/  ISETP.GT.AND P2, PT, R64, -0x8, !P2 ;  /* 0xfffffff84000780c */ /* 0x000fe40005744270 */
        /* <DEDUP_REMOVED lines=62> */
.L_x_7118:
[----:B------:R-:W-:Y:S05]  /*8590*/  BSYNC B0 ;  /* 0x0000000000007941 */ /* 0x000fea0003800000 */
.L_x_7117:
[----:B-----5:R3:W-:Y:S02]  /*85a0*/  STS.128 [R165], R8 ;  /* 0x00000008a5007388 */ /* 0x0207e40000000c00 */
.L_x_7116:
[----:B------:R-:W-:Y:S05]  /*85b0*/  BSYNC B1 ;  /* 0x0000000000017941 */ /* 0x000fea0003800000 */
.L_x_7115:
        /* <DEDUP_REMOVED lines=44> */
.L_x_7120:
[----:B------:R-:W-:Y:S05]  /*8880*/  BSYNC B0 ;  /* 0x0000000000007941 */ /* 0x000fea0003800000 */
.L_x_7119:
[----:B-----5:R1:W-:Y:S02]  /*8890*/  STS.128 [R165+0x2000], R8 ;  /* 0x00200008a5007388 */ /* 0x0203e40000000c00 */
.L_x_7114:
[----:B------:R-:W-:Y:S05]  /*88a0*/  BSYNC B2 ;  /* 0x0000000000027941 */ /* 0x000fea0003800000 */
.L_x_7113:
        /* <DEDUP_REMOVED lines=60> */
.L_x_7126:
[----:B------:R-:W-:Y:S05]  /*8c70*/  BSYNC B0 ;  /* 0x0000000000007941 */ /* 0x000fea0003800000 */
.L_x_7125:
[----:B-----5:R3:W-:Y:S02]  /*8c80*/  STS.128 [R165+0x800], R8 ;  /* 0x00080008a5007388 */ /* 0x0207e40000000c00 */
.L_x_7124:
[----:B------:R-:W-:Y:S05]  /*8c90*/  BSYNC B1 ;  /* 0x0000000000017941 */ /* 0x000fea0003800000 */
.L_x_7123:
        /* <DEDUP_REMOVED lines=44> */
.L_x_7128:
[----:B------:R-:W-:Y:S05]  /*8f60*/  BSYNC B0 ;  /* 0x0000000000007941 */ /* 0x000fea0003800000 */
.L_x_7127:
[----:B-----5:R1:W-:Y:S02]  /*8f70*/  STS.128 [R165+0x2800], R28 ;  /* 0x0028001ca5007388 */ /* 0x0203e40000000c00 */
.L_x_7122:
[----:B------:R-:W-:Y:S05]  /*8f80*/  BSYNC B2 ;  /* 0x0000000000027941 */ /* 0x000fea0003800000 */
.L_x_7121:
        /* <DEDUP_REMOVED lines=61> */
.L_x_7134:
[----:B------:R-:W-:Y:S05]  /*9360*/  BSYNC B0 ;  /* 0x0000000000007941 */ /* 0x000fea0003800000 */
.L_x_7133:
[----:B-----5:R3:W-:Y:S02]  /*9370*/  STS.128 [R165+0x1000], R8 ;  /* 0x00100008a5007388 */ /* 0x0207e40000000c00 */
.L_x_7132:
[----:B------:R-:W-:Y:S05]  /*9380*/  BSYNC B1 ;  /* 0x0000000000017941 */ /* 0x000fea0003800000 */
.L_x_7131:
        /* <DEDUP_REMOVED lines=45> */
.L_x_7136:
[----:B------:R-:W-:Y:S05]  /*9660*/  BSYNC B0 ;  /* 0x0000000000007941 */ /* 0x000fea0003800000 */
.L_x_7135:
[----:B-----5:R1:W-:Y:S02]  /*9670*/  STS.128 [R165+0x3000], R8 ;  /* 0x00300008a5007388 */ /* 0x0203e40000000c00 */
.L_x_7130:
[----:B------:R-:W-:Y:S05]  /*9680*/  BSYNC B2 ;  /* 0x0000000000027941 */ /* 0x000fea0003800000 */
.L_x_7129:
        /* <DEDUP_REMOVED lines=51> */
[----:B------:R-:W-:Y:S01]  /*99c0*/  FFMA.FTZ R0, R9, R6, -R0 ;  /* 0x0000000609007223 */ /* 0x000fe20000010800 */
[----:B------:R-:W-:Y:S01]  /*99d0*/  F2FP.BF16.PACK_AB R9, R17, R10 ;  /* 0x0000000a1109723e */ /* 0x000fe200000010ff */
[----:B------:R-:W-:Y:S01]  /*99e0*/  FFMA.FTZ R3, R14, R6, R3 ;  /* 0x000000060e037223 */ /* 0x000fe20000010003 */
[----:B------:R-:W-:Y:S01]  /*99f0*/  F2FP.BF16.PACK_AB R11, R16, R19 ;  /* 0x00000013100b723e */ /* 0x000fe200000010ff */
[-C--:B------:R-:W-:Y:S02]  /*9a00*/  FFMA.FTZ R4, R13, R7.reuse, -R4 ;  /* 0x000000070d047223 */ /* 0x080fe40000010804 */
[----:B------:R-:W-:Y:S01]  /*9a10*/  FFMA.FTZ R5, R18, R7, R5 ;  /* 0x0000000712057223 */ /* 0x000fe20000010005 */
[----:B------:R-:W-:-:S04]  /*9a20*/  F2FP.BF16.PACK_AB R8, R3, R0 ;  /* 0x000000000308723e */ /* 0x000fc800000010ff */
[----:B------:R-:W-:Y:S02]  /*9a30*/  F2FP.BF16.PACK_AB R10, R5, R4 ;  /* 0x00000004050a723e */ /* 0x000fe400000010ff */
.L_x_7141:
[----:B------:R-:W-:Y:S05]  /*9a40*/  BSYNC B0 ;  /* 0x0000000000007941 */ /* 0x000fea0003800000 */
.L_x_7140:
[----:B-----5:R3:W-:Y:S02]  /*9a50*/  STS.128 [R165+0x1800], R8 ;  /* 0x00180008a5007388 */ /* 0x0207e40000000c00 */
.L_x_7139:
[----:B------:R-:W-:Y:S05]  /*9a60*/  BSYNC B1 ;  /* 0x0000000000017941 */ /* 0x000fea0003800000 */
.L_x_7138:
        /* <DEDUP_REMOVED lines=11> */
[----:B------:R-:W-:Y:S02]  /*9b20*/  LOP3.LUT R10, R27, 0xffff0000, RZ, 0xc0, !PT ;  /* 0xffff00001b0a7812 */ /* 0x000fe400078ec0ff */
[----:B------:R-:W-:-:S02]  /*9b30*/  SHF.L.U32 R8, R24, 0x10, RZ ;  /* 0x0000001018087819 */ /* 0x000fc400000006ff */
[----:B------:R-:W-:Y:S02]  /*9b40*/  SHF.L.U32 R11, R27, 0x10, RZ ;  /* 0x000000101b0b7819 */ /* 0x000fe400000006ff */
        /* <DEDUP_REMOVED lines=10> */
[----:B------:R-:W-:Y:S01]  /*9bf0*/  FFMA.FTZ R14, R3, R17, -R14 ;  /* 0x00000011030e7223 */ /* 0x000fe2000001080e */
[----:B------:R-:W-:Y:S01]  /*9c00*/  SHF.L.U32 R3, R4, 0x10, RZ ;  /* 0x0000001004037819 */ /* 0x000fe200000006ff */
[----:B------:R-:W-:-:S02]  /*9c10*/  FMUL.FTZ R16, R10, R13 ;  /* 0x0000000d0a107220 */ /* 0x000fc40000410000 */
[C---:B------:R-:W-:Y:S02]  /*9c20*/  FMUL.FTZ R13, R11.reuse, R13 ;  /* 0x0000000d0b0d7220 */ /* 0x040fe40000410000 */
[----:B------:R-:W-:Y:S02]  /*9c30*/  FFMA.FTZ R9, R0, R17, R9 ;  /* 0x0000001100097223 */ /* 0x000fe40000010009 */
[----:B------:R-:W-:Y:S01]  /*9c40*/  FFMA.FTZ R16, R11, R15, -R16 ;  /* 0x0000000f0b107223 */ /* 0x000fe20000010810 */
[----:B------:R-:W-:Y:S01]  /*9c50*/  SHF.L.U32 R11, R6, 0x10, RZ ;  /* 0x00000010060b7819 */ /* 0x000fe200000006ff */
[-C--:B------:R-:W-:Y:S01]  /*9c60*/  FMUL.FTZ R0, R24, R3.reuse ;  /* 0x0000000318007220 */ /* 0x080fe20000410000 */
[----:B------:R-:W-:Y:S01]  /*9c70*/  F2FP.BF16.PACK_AB R25, R9, R14 ;  /* 0x0000000e0919723e */ /* 0x000fe200000010ff */
[----:B------:R-:W-:Y:S02]  /*9c80*/  FMUL.FTZ R4, R8, R3 ;  /* 0x0000000308047220 */ /* 0x000fe40000410000 */
[----:B------:R-:W-:-:S02]  /*9c90*/  FMUL.FTZ R3, R26, R5 ;  /* 0x000000051a037220 */ /* 0x000fc40000410000 */
[----:B------:R-:W-:Y:S02]  /*9ca0*/  FMUL.FTZ R5, R12, R5 ;  /* 0x000000050c057220 */ /* 0x000fe40000410000 */
[----:B------:R-:W-:Y:S02]  /*9cb0*/  FFMA.FTZ R0, R8, R11, -R0 ;  /* 0x0000000b08007223 */ /* 0x000fe40000010800 */
[----:B------:R-:W-:Y:S02]  /*9cc0*/  FFMA.FTZ R13, R10, R15, R13 ;  /* 0x0000000f0a0d7223 */ /* 0x000fe4000001000d */
[----:B------:R-:W-:Y:S02]  /*9cd0*/  FFMA.FTZ R11, R24, R11, R4 ;  /* 0x0000000b180b7223 */ /* 0x000fe40000010004 */
[-C--:B------:R-:W-:Y:S01]  /*9ce0*/  FFMA.FTZ R3, R12, R7.reuse, -R3 ;  /* 0x000000070c037223 */ /* 0x080fe20000010803 */
[----:B------:R-:W-:Y:S01]  /*9cf0*/  F2FP.BF16.PACK_AB R27, R13, R16 ;  /* 0x000000100d1b723e */ /* 0x000fe200000010ff */
[----:B------:R-:W-:Y:S01]  /*9d00*/  FFMA.FTZ R26, R26, R7, R5 ;  /* 0x000000071a1a7223 */ /* 0x000fe20000010005 */
[----:B------:R-:W-:-:S04]  /*9d10*/  F2FP.BF16.PACK_AB R24, R11, R0 ;  /* 0x000000000b18723e */ /* 0x000fc800000010ff */
[----:B------:R-:W-:Y:S02]  /*9d20*/  F2FP.BF16.PACK_AB R26, R26, R3 ;  /* 0x000000031a1a723e */ /* 0x000fe400000010ff */
.L_x_7143:
[----:B------:R-:W-:Y:S05]  /*9d30*/  BSYNC B0 ;  /* 0x0000000000007941 */ /* 0x000fea0003800000 */
.L_x_7142:
[----:B-----5:R2:W-:Y:S01]  /*9d40*/  STS.128 [R165+0x3800], R24 ;  /* 0x00380018a5007388 */ /* 0x0205e20000000c00 */
[----:B------:R-:W-:Y:S05]  /*9d50*/  BRA `(.L_x_7137) ;  /* 0x0000356000007947 */ /* 0x000fea0003800000 */
.L_x_7112:
        /* <DEDUP_REMOVED lines=90> */
.L_x_7149:
[----:B------:R-:W-:Y:S05]  /*a300*/  BSYNC B0 ;  /* 0x0000000000007941 */ /* 0x000fea0003800000 */
.L_x_7148:
[----:B-----5:R3:W-:Y:S02]  /*a310*/  STS.128 [R165], R16 ;  /* 0x00000010a5007388 */ /* 0x0207e40000000c00 */
.L_x_7147:
[----:B------:R-:W-:Y:S05]  /*a320*/  BSYNC B1 ;  /* 0x0000000000017941 */ /* 0x000fea0003800000 */
.L_x_7146:
        /* <DEDUP_REMOVED lines=86> */
.L_x_7151:
[----:B------:R-:W-:Y:S05]  /*a890*/  BSYNC B0 ;  /* 0x0000000000007941 */ /* 0x000fea0003800000 */
.L_x_7150:
[----:B-----5:R1:W-:Y:S02]  /*a8a0*/  STS.128 [R165+0x2000], R16 ;  /* 0x00200010a5007388 */ /* 0x0203e40000000c00 */
.L_x_7145:
[----:B------:R-:W-:Y:S05]  /*a8b0*/  BSYNC B2 ;  /* 0x0000000000027941 */ /* 0x000fea0003800000 */
.L_x_7144:
        /* <DEDUP_REMOVED lines=95> */
.L_x_7157:
[----:B------:R-:W-:Y:S05]  /*aeb0*/  BSYNC B0 ;  /* 0x0000000000007941 */ /* 0x000fea0003800000 */
.L_x_7156:
[----:B-----5:R3:W-:Y:S02]  /*aec0*/  STS.128 [R165+0x800], R16 ;  /* 0x00080010a5007388 */ /* 0x0207e40000000c00 */
.L_x_7155:
[----:B------:R-:W-:Y:S05]  /*aed0*/  BSYNC B1 ;  /* 0x0000000000017941 */ /* 0x000fea0003800000 */
.L_x_7154:
        /* <DEDUP_REMOVED lines=89> */
.L_x_7159:
[----:B------:R-:W-:Y:S05]  /*b470*/  BSYNC B0 ;  /* 0x0000000000007941 */ /* 0x000fea0003800000 */
.L_x_7158:
[----:B-----5:R1:W-:Y:S02]  /*b480*/  STS.128 [R165+0x2800], R4 ;  /* 0x00280004a5007388 */ /* 0x0203e40000000c00 */
.L_x_7153:
[----:B------:R-:W-:Y:S05]  /*b490*/  BSYNC B2 ;  /* 0x0000000000027941 */ /* 0x000fea0003800000 */
.L_x_7152:
        /* <DEDUP_REMOVED lines=97> */
.L_x_7165:
[----:B------:R-:W-:Y:S05]  /*bab0*/  BSYNC B0 ;  /* 0x0000000000007941 */ /* 0x000fea0003800000 */
.L_x_7164:
[----:B-----5:R3:W-:Y:S02]  /*bac0*/  STS.128 [R165+0x1000], R16 ;  /* 0x00100010a5007388 */ /* 0x0207e40000000c00 */
.L_x_7163:
[----:B------:R-:W-:Y:S05]  /*bad0*/  BSYNC B1 ;  /* 0x0000000000017941 */ /* 0x000fea0003800000 */
.L_x_7162:
        /* <DEDUP_REMOVED lines=90> */
.L_x_7167:
[----:B------:R-:W-:Y:S05]  /*c080*/  BSYNC B0 ;  /* 0x0000000000007941 */ /* 0x000fea0003800000 */
.L_x_7166:
[----:B-----5:R3:W-:Y:S02]  /*c090*/  STS.128 [R165+0x3000], R16 ;  /* 0x00300010a5007388 */ /* 0x0207e40000000c00 */
.L_x_7161:
[----:B------:R-:W-:Y:S05]  /*c0a0*/  BSYNC B2 ;  /* 0x0000000000027941 */ /* 0x000fea0003800000 */
.L_x_7160:
        /* <DEDUP_REMOVED lines=95> */
.L_x_7171:
[----:B------:R-:W-:Y:S05]  /*c6a0*/  BSYNC B0 ;  /* 0x0000000000007941 */ /* 0x000fea0003800000 */
.L_x_7170:
[----:B-----5:R3:W-:Y:S02]  /*c6b0*/  STS.128 [R165+0x1800], R16 ;  /* 0x00180010a5007388 */ /* 0x0207e40000000c00 */
.L_x_7169:
[----:B------:R-:W-:Y:S05]  /*c6c0*/  BSYNC B1 ;  /* 0x0000000000017941 */ /* 0x000fea0003800000 */
.L_x_7168:
        /* <DEDUP_REMOVED lines=95> */
.L_x_7173:
[----:B------:R-:W-:Y:S05]  /*ccc0*/  BSYNC B0 ;  /* 0x0000000000007941 */ /* 0x000fea0003800000 */
.L_x_7172:
[----:B-----5:R1:W-:Y:S01]  /*ccd0*/  STS.128 [R165+0x3800], R4 ;  /* 0x00380004a5007388 */ /* 0x0203e20000000c00 */
[----:B------:R-:W-:Y:S05]  /*cce0*/  BRA `(.L_x_7137) ;  /* 0x000005d000007947 */ /* 0x000fea0003800000 */
.L_x_7111:
        /* <DEDUP_REMOVED lines=20> */
.L_x_7175:
[----:B------:R-:W-:Y:S05]  /*ce30*/  BSYNC B0 ;  /* 0x0000000000007941 */ /* 0x000fea0003800000 */
.L_x_7174:
        /* <DEDUP_REMOVED lines=22> */
.L_x_7177:
[----:B------:R-:W-:Y:S05]  /*cfa0*/  BSYNC B0 ;  /* 0x0000000000007941 */ /* 0x000fea0003800000 */
.L_x_7176:
        /* <DEDUP_REMOVED lines=23> */
.L_x_7179:
[----:B------:R-:W-:Y:S05]  /*d120*/  BSYNC B0 ;  /* 0x0000000000007941 */ /* 0x000fea0003800000 */
.L_x_7178:
        /* <DEDUP_REMOVED lines=25> */
.L_x_7137:
[----:B------:R-:W-:Y:S05]  /*d2c0*/  BSYNC B3 ;  /* 0x0000000000037941 */ /* 0x000fea0003800000 */
.L_x_7110:
        /* <DEDUP_REMOVED lines=25> */
.L_x_7181:
[----:B------:R-:W-:Y:S05]  /*d460*/  BSYNC B0 ;  /* 0x0000000000007941 */ /* 0x000fea0003800000 */
.L_x_7180:
        /* <DEDUP_REMOVED lines=22> */
.L_x_7183:
[----:B------:R-:W-:Y:S05]  /*d5d0*/  BSYNC B0 ;  /* 0x0000000000007941 */ /* 0x000fea0003800000 */
.L_x_7182:
        /* <DEDUP_REMOVED lines=26> */
.L_x_7185:
[----:B------:R-:W-:Y:S05]  /*d780*/  BSYNC B0 ;  /* 0x0000000000007941 */ /* 0x000fea0003800000 */
.L_x_7184:
        /* <DEDUP_REMOVED lines=30> */
.L_x_7187:
[----:B------:R-:W-:Y:S05]  /*d970*/  BSYNC B0 ;  /* 0x0000000000007941 */ /* 0x000fea0003800000 */
.L_x_7186:
[----:B------:R-:W-:Y:S01]  /*d980*/  IMAD R62, R62, c[0x0][0x320], RZ ;  /* 0x0000c8003e3e7a24 */ /* 0x000fe200078e02ff */
[----:B------:R-:W0:Y:S01]  /*d990*/  LDGDEPBAR ;  /* 0x00000000000079af */ /* 0x000e220000000000 */
[----:B------:R-:W-:-:S04]  /*d9a0*/  IMAD.WIDE.U32 R138, R63, c[0x0][0x320], R138 ;  /* 0x0000c8003f8a7a25 */ /* 0x000fc800078e008a */
[----:B------:R-:W-:Y:S01]  /*d9b0*/  IMAD R62, R63, c[0x0][0x324], R62 ;  /* 0x0000c9003f3e7a24 */ /* 0x000fe200078e023e */
[----:B-1----:R-:W-:-:S03]  /*d9c0*/  LEA R6, P0, R138, c[0x0][0x318], 0x2 ;  /* 0x0000c6008a067a11 */ /* 0x002fc600078010ff */
[----:B------:R-:W-:-:S05]  /*d9d0*/  IMAD.IADD R62, R139, 0x1, R62 ;  /* 0x000000018b3e7824 */ /* 0x000fca00078e023e */
[----:B------:R-:W-:-:S06]  /*d9e0*/  LEA.HI.X R7, R138, c[0x0][0x31c], R62, 0x2, P0 ;  /* 0x0000c7008a077a11 */ /* 0x000fcc00000f143e */
[----:B------:R-:W2:Y:S01]  /*d9f0*/  LDG.E R7, [R6.64] ;  /* 0x0000000606077981 */ /* 0x000ea2000c1e1900 */
[----:B------:R-:W-:Y:S01]  /*da00*/  ISETP.GE.AND P1, PT, R136, R5, PT ;  /* 0x000000058800720c */ /* 0x000fe20003f26270 */
[----:B------:R-:W2:Y:S01]  /*da10*/  MUFU.RCP R0, c[0x0][0x238] ;  /* 0x00008e0000007b08 */ /* 0x000ea20000001000 */
[----:B------:R-:W-:Y:S01]  /*da20*/  SHF.R.S32.HI R4, RZ, 0x1f, R65 ;  /* 0x0000001fff047819 */ /* 0x000fe20000011441 */
[----:B------:R-:W-:-:S04]  /*da30*/  DEPBAR.LE SB0, 0x0 ;  /* 0x000080000000791a */ /* 0x000fc80000000000 */
[----:B------:R-:W-:Y:S01]  /*da40*/  BAR.SYNC.DEFER_BLOCKING 0x0 ;  /* 0x0000000000007b1d */ /* 0x000fe20000010000 */
[----:B------:R-:W-:Y:S01]  /*da50*/  IMAD.SHL.U32 R162, R64, 0x2, RZ ;  /* 0x0000000240a27824 */ /* 0x000fe200078e00ff */
[----:B------:R-:W-:Y:S02]  /*da60*/  LEA R170, P0, R106, c[0x0][0x170], 0x1 ;  /* 0x00005c006aaa7a11 */ /* 0x000fe400078008ff */
[----:B------:R-:W-:Y:S02]  /*da70*/  LEA.HI R161, R4, R65, RZ, 0x2 ;  /* 0x0000004104a17211 */ /* 0x000fe400078f10ff */
        /* <DEDUP_REMOVED lines=23> */
.L_x_7189:
[----:B-1----:R-:W-:Y:S05]  /*dbf0*/  BSYNC B0 ;  /* 0x0000000000007941 */ /* 0x002fea0003800000 */
.L_x_7188:
        /* <DEDUP_REMOVED lines=22> */
.L_x_7191:
[----:B------:R-:W-:Y:S05]  /*dd60*/  BSYNC B0 ;  /* 0x0000000000007941 */ /* 0x000fea0003800000 */
.L_x_7190:
        /* <DEDUP_REMOVED lines=26> */
.L_x_7193:
[----:B------:R-:W-:Y:S05]  /*df10*/  BSYNC B0 ;  /* 0x0000000000007941 */ /* 0x000fea0003800000 */
.L_x_7192:
        /* <DEDUP_REMOVED lines=28> */
.L_x_7195:
[----:B------:R-:W-:Y:S05]  /*e0e0*/  BSYNC B0 ;  /* 0x0000000000007941 */ /* 0x000fea0003800000 */
.L_x_7194:
        /* <DEDUP_REMOVED lines=9> */
[----:B------:R-:W0:Y:S01]  /*e180*/  LDGDEPBAR ;  /* 0x00000000000079af */ /* 0x000e220000000000 */
[----:B------:R-:W-:-:S02]  /*e190*/  LOP3.LUT R5, R4, 0x1c0, RZ, 0xc0, !PT ;  /* 0x000001c004057812 */ /* 0x000fc400078ec0ff */
[----:B------:R-:W-:Y:S01]  /*e1a0*/  LOP3.LUT R45, R45, 0xfffffe00, RZ, 0xc0, !PT ;  /* 0xfffffe002d2d7812 */ /* 0x000fe200078ec0ff */
[----:B------:R-:W-:Y:S01]  /*e1b0*/  IMAD.IADD R149, R2, 0x1, -R149 ;  /* 0x0000000102957824 */ /* 0x000fe200078e0a95 */
[----:B------:R-:W-:Y:S02]  /*e1c0*/  LOP3.LUT R136, R5, 0x8, R136, 0xf8, !PT ;  /* 0x0000000805887812 */ /* 0x000fe400078ef888 */
        /* <DEDUP_REMOVED lines=18> */
[----:B------:R-:W2:Y:S01]  /*e2f0*/  LDSM.16.M88.4 R20, [R150] ;  /* 0x000000009614783b */ /* 0x000ea20000000200 */
[----:B------:R-:W-:Y:S01]  /*e300*/  IMAD.MOV.U32 R2, RZ, RZ, 0x40 ;  /* 0x00000040ff027424 */ /* 0x000fe200078e00ff */
[----:B------:R-:W-:Y:S01]  /*e310*/  IADD3 R139, R147, 0x800, RZ ;  /* 0x00000800938b7810 */ /* 0x000fe20007ffe0ff */
[C---:B------:R-:W-:Y:S01]  /*e320*/  IMAD R146, R47.reuse, 0x2, R150 ;  /* 0x000000022f927824 */ /* 0x040fe200078e0296 */
[----:B------:R-:W-:Y:S01]  /*e330*/  LDSM.16.M88.4 R72, [R147] ;  /* 0x000000009348783b */ /* 0x000fe20000000200 */
[----:B------:R-:W-:Y:S01]  /*e340*/  IMAD R145, R47, 0x2, R148 ;  /* 0x000000022f917824 */ /* 0x000fe200078e0294 */
[----:B------:R-:W-:-:S02]  /*e350*/  SEL R2, R2, 0xffffffc0, !P2 ;  /* 0xffffffc002027807 */ /* 0x000fc40005000000 */
[----:B------:R-:W5:Y:S01]  /*e360*/  LDSM.16.M88.4 R68, [R148] ;  /* 0x000000009444783b */ /* 0x000f620000000200 */
[----:B------:R-:W-:Y:S02]  /*e370*/  IADD3 R138, R147, 0x1000, RZ ;  /* 0x00001000938a7810 */ /* 0x000fe40007ffe0ff */
[----:B------:R-:W-:Y:S01]  /*e380*/  IMAD.IADD R143, R149, 0x1, R2 ;  /* 0x00000001958f7824 */ /* 0x000fe200078e0202 */
[----:B------:R-:W1:Y:S01]  /*e390*/  LDSM.16.M88.4 R28, [R149+0x5000] ;  /* 0x00500000951c783b */ /* 0x000e620000000200 */
[----:B------:R-:W-:Y:S01]  /*e3a0*/  IMAD.IADD R136, R2, 0x1, R147 ;  /* 0x0000000102887824 */ /* 0x000fe200078e0293 */
[----:B------:R-:W-:Y:S01]  /*e3b0*/  IADD3 R137, R147, 0x1800, RZ ;  /* 0x0000180093897810 */ /* 0x000fe20007ffe0ff */
[----:B------:R-:W-:Y:S01]  /*e3c0*/  IMAD.IADD R2, R3, 0x1, R162 ;  /* 0x0000000103027824 */ /* 0x000fe200078e02a2 */
[----:B------:R-:W3:Y:S01]  /*e3d0*/  LDSM.16.M88.4 R8, [R149+0x5800] ;  /* 0x005800009508783b */ /* 0x000ee20000000200 */
[----:B------:R-:W-:Y:S02]  /*e3e0*/  IADD3 R135, R147, 0x2000, RZ ;  /* 0x0000200093877810 */ /* 0x000fe40007ffe0ff */
[----:B------:R-:W-:Y:S01]  /*e3f0*/  I2F R51, R2 ;  /* 0x0000000200337306 */ /* 0x000fe20000201400 */
[----:B------:R-:W4:Y:S01]  /*e400*/  LDSM.16.M88.4 R64, [R147+0x800] ;  /* 0x000800009340783b */ /* 0x000f220000000200 */
[----:B------:R-:W-:-:S02]  /*e410*/  IADD3 R58, R2, 0x11, RZ ;  /* 0x00000011023a7810 */ /* 0x000fc40007ffe0ff */
[C---:B------:R-:W-:Y:S01]  /*e420*/  IADD3 R134, R147.reuse, 0x2800, RZ ;  /* 0x0000280093867810 */ /* 0x040fe20007ffe0ff */
[----:B------:R-:W-:Y:S01]  /*e430*/  LDSM.16.M88.4 R12, [R143+0x4000] ;  /* 0x004000008f0c783b */ /* 0x000fe20000000200 */
[C---:B------:R-:W-:Y:S02]  /*e440*/  IADD3 R133, R147.reuse, 0x3000, RZ ;  /* 0x0000300093857810 */ /* 0x040fe40007ffe0ff */
[----:B------:R-:W-:Y:S01]  /*e450*/  I2F R56, R58 ;  /* 0x0000003a00387306 */ /* 0x000fe20000201400 */
[----:B------:R-:W1:Y:S01]  /*e460*/  LDSM.16.M88.4 R16, [R146] ;  /* 0x000000009210783b */ /* 0x000e620000000200 */
[----:B------:R-:W-:-:S03]  /*e470*/  IADD3 R132, R147, 0x3800, RZ ;  /* 0x0000380093847810 */ /* 0x000fc60007ffe0ff */
[----:B------:R-:W1:Y:S04]  /*e480*/  LDSM.16.M88.4 R60, [R147+0x1000] ;  /* 0x00100000933c783b */ /* 0x000e680000000200 */
[----:B------:R-:W3:Y:S01]  /*e490*/  LDSM.16.M88.4 R52, [R147+0x1800] ;  /* 0x001800009334783b */ /* 0x000ee20000000200 */
[C---:B--2---:R-:W-:Y:S03]  /*e4a0*/  HMMA.16816.F32.BF16 R4, R20.reuse, R80, RZ ;  /* 0x000000501404723c */ /* 0x044fe600000418ff */
[----:B------:R-:W-:Y:S04]  /*e4b0*/  LDSM.16.M88.4 R76, [R145] ;  /* 0x00000000914c783b */ /* 0x000fe80000000200 */
[----:B------:R-:W-:Y:S01]  /*e4c0*/  LDSM.16.M88.4 R88, [R143+0x5000] ;  /* 0x005000008f58783b */ /* 0x000fe20000000200 */
[C---:B------:R-:W-:Y:S03]  /*e4d0*/  HMMA.16816.F32.BF16 R80, R20.reuse, R82, RZ ;  /* 0x000000521450723c */ /* 0x040fe600000418ff */
[----:B------:R-:W-:Y:S05]  /*e4e0*/  LDSM.16.M88.4 R84, [R143+0x5800] ;  /* 0x005800008f54783b */ /* 0x000fea0000000200 */
[----:B------:R-:W-:Y:S08]  /*e4f0*/  HMMA.16816.F32.BF16 R40, R20, R36, RZ ;  /* 0x000000241428723c */ /* 0x000ff000000418ff */
[----:B-----5:R-:W-:Y:S08]  /*e500*/  HMMA.16816.F32.BF16 R4, R68, R72, R4 ;  /* 0x000000484404723c */ /* 0x020ff00000041804 */
[C---:B-1----:R-:W-:Y:S08]  /*e510*/  HMMA.16816.F32.BF16 R32, R20.reuse, R28, RZ ;  /* 0x0000001c1420723c */ /* 0x042ff000000418ff */
[C---:B------:R-:W-:Y:S08]  /*e520*/  HMMA.16816.F32.BF16 R36, R20.reuse, R38, RZ ;  /* 0x000000261424723c */ /* 0x040ff000000418ff */
[C---:B------:R-:W-:Y:S08]  /*e530*/  HMMA.16816.F32.BF16 R28, R20.reuse, R30, RZ ;  /* 0x0000001e141c723c */ /* 0x040ff000000418ff */
[C---:B---3--:R-:W-:Y:S08]  /*e540*/  HMMA.16816.F32.BF16 R24, R20.reuse, R8, RZ ;  /* 0x000000081418723c */ /* 0x048ff000000418ff */
[----:B------:R-:W-:Y:S01]  /*e550*/  HMMA.16816.F32.BF16 R20, R20, R10, RZ ;  /* 0x0000000a1414723c */ /* 0x000fe200000418ff */
[----:B------:R-:W1:Y:S07]  /*e560*/  LDSM.16.M88.4 R8, [R143+0x4800] ;  /* 0x004800008f08783b */ /* 0x000e6e0000000200 */
[C---:B------:R-:W-:Y:S01]  /*e570*/  HMMA.16816.F32.BF16 R80, R68.reuse, R74, R80 ;  /* 0x0000004a4450723c */ /* 0x040fe20000041850 */
[----:B------:R-:W2:Y:S07]  /*e580*/  LDSM.16.M88.4 R72, [R136] ;  /* 0x000000008848783b */ /* 0x000eae0000000200 */
[----:B----4-:R-:W-:Y:S08]  /*e590*/  HMMA.16816.F32.BF16 R40, R68, R64, R40 ;  /* 0x000000404428723c */ /* 0x010ff00000041828 */
[----:B------:R-:W-:Y:S08]  /*e5a0*/  HMMA.16816.F32.BF16 R4, R16, R12, R4 ;  /* 0x0000000c1004723c */ /* 0x000ff00000041804 */
[C---:B------:R-:W-:Y:S01]  /*e5b0*/  HMMA.16816.F32.BF16 R36, R68.reuse, R66, R36 ;  /* 0x000000424424723c */ /* 0x040fe20000041824 */
[----:B------:R-:W-:Y:S07]  /*e5c0*/  LDSM.16.M88.4 R64, [R150+0x2000] ;  /* 0x002000009640783b */ /* 0x000fee0000000200 */
[C---:B------:R-:W-:Y:S08]  /*e5d0*/  HMMA.16816.F32.BF16 R32, R68.reuse, R60, R32 ;  /* 0x0000003c4420723c */ /* 0x040ff00000041820 */
[C---:B------:R-:W-:Y:S01]  /*e5e0*/  HMMA.16816.F32.BF16 R28, R68.reuse, R62, R28 ;  /* 0x0000003e441c723c */ /* 0x040fe2000004181c */
[----:B------:R-:W3:Y:S07]  /*e5f0*/  LDSM.16.M88.4 R60, [R136+0x800] ;  /* 0x00080000883c783b */ /* 0x000eee0000000200 */
[C---:B------:R-:W-:Y:S08]  /*e600*/  HMMA.16816.F32.BF16 R24, R68.reuse, R52, R24 ;  /* 0x000000344418723c */ /* 0x040ff00000041818 */
[----:B------:R-:W-:Y:S01]  /*e610*/  HMMA.16816.F32.BF16 R20, R68, R54, R20 ;  /* 0x000000364414723c */ /* 0x000fe20000041814 */
[----:B------:R-:W-:Y:S04]  /*e620*/  LDSM.16.M88.4 R52, [R136+0x1000] ;  /* 0x001000008834783b */ /* 0x000fe80000000200 */
[----:B------:R-:W-:Y:S03]  /*e630*/  LDSM.16.M88.4 R68, [R136+0x1800] ;  /* 0x001800008844783b */ /* 0x000fe60000000200 */
[C---:B------:R-:W-:Y:S01]  /*e640*/  HMMA.16816.F32.BF16 R80, R16.reuse, R14, R80 ;  /* 0x0000000e1050723c */ /* 0x040fe20000041850 */
[----:B------:R-:W4:Y:S07]  /*e650*/  LDSM.16.M88.4 R12, [R149+0x6000] ;  /* 0x00600000950c783b */ /* 0x000f2e0000000200 */
[----:B-1----:R-:W-:Y:S08]  /*e660*/  HMMA.16816.F32.BF16 R40, R16, R8, R40 ;  /* 0x000000081028723c */ /* 0x002ff00000041828 */
[----:B--2---:R-:W-:Y:S08]  /*e670*/  HMMA.16816.F32.BF16 R4, R76, R72, R4 ;  /* 0x000000484c04723c */ /* 0x004ff00000041804 */
        /* <DEDUP_REMOVED lines=8> */
[C---:B------:R-:W-:Y:S01]  /*e700*/  HMMA.16816.F32.BF16 R84, R76.reuse, R74, R80 ;  /* 0x0000004a4c54723c */ /* 0x040fe20000041850 */
[----:B------:R-:W-:Y:S04]  /*e710*/  LDSM.16.M88.4 R72, [R147+0x2000] ;  /* 0x002000009348783b */ /* 0x000fe80000000200 */
[----:B------:R-:W2:Y:S03]  /*e720*/  LDSM.16.M88.4 R80, [R148+0x2000] ;  /* 0x002000009450783b */ /* 0x000ea60000000200 */
[----:B---3--:R-:W-:Y:S08]  /*e730*/  HMMA.16816.F32.BF16 R40, R76, R60, R40 ;  /* 0x0000003c4c28723c */ /* 0x008ff00000041828 */
[----:B----4-:R-:W-:Y:S08]  /*e740*/  HMMA.16816.F32.BF16 R4, R64, R12, R4 ;  /* 0x0000000c4004723c */ /* 0x010ff00000041804 */
        /* <DEDUP_REMOVED lines=17> */
[----:B------:R-:W1:Y:S07]  /*e860*/  LDSM.16.M88.4 R8, [R143+0x6800] ;  /* 0x006800008f08783b */ /* 0x000e6e0000000200 */
[C---:B------:R-:W-:Y:S08]  /*e870*/  HMMA.16816.F32.BF16 R24, R64.reuse, R88, R24 ;  /* 0x000000584018723c */ /* 0x040ff00000041818 */
[----:B------:R-:W-:Y:S01]  /*e880*/  HMMA.16816.F32.BF16 R20, R64, R90, R20 ;  /* 0x0000005a4014723c */ /* 0x000fe20000041814 */
[----:B------:R-:W2:Y:S07]  /*e890*/  LDSM.16.M88.4 R64, [R136+0x2000] ;  /* 0x002000008840783b */ /* 0x000eae0000000200 */
[C---:B------:R-:W-:Y:S08]  /*e8a0*/  HMMA.16816.F32.BF16 R84, R80.reuse, R74, R84 ;  /* 0x0000004a5054723c */ /* 0x040ff00000041854 */
[----:B---3--:R-:W-:Y:S08]  /*e8b0*/  HMMA.16816.F32.BF16 R40, R80, R60, R40 ;  /* 0x0000003c5028723c */ /* 0x008ff00000041828 */
[----:B----4-:R-:W-:Y:S08]  /*e8c0*/  HMMA.16816.F32.BF16 R4, R12, R68, R4 ;  /* 0x000000440c04723c */ /* 0x010ff00000041804 */
[C---:B------:R-:W-:Y:S01]  /*e8d0*/  HMMA.16816.F32.BF16 R36, R80.reuse, R62, R36 ;  /* 0x0000003e5024723c */ /* 0x040fe20000041824 */
[----:B------:R-:W3:Y:S07]  /*e8e0*/  LDSM.16.M88.4 R60, [R136+0x2800] ;  /* 0x00280000883c783b */ /* 0x000eee0000000200 */
[C---:B------:R-:W-:Y:S08]  /*e8f0*/  HMMA.16816.F32.BF16 R32, R80.reuse, R52, R32 ;  /* 0x000000345020723c */ /* 0x040ff00000041820 */
[----:B------:R-:W-:Y:S01]  /*e900*/  HMMA.16816.F32.BF16 R28, R80, R54, R28 ;  /* 0x00000036501c723c */ /* 0x000fe2000004181c */
[----:B------:R-:W4:Y:S07]  /*e910*/  LDSM.16.M88.4 R52, [R143+0x7000] ;  /* 0x007000008f34783b */ /* 0x000f2e0000000200 */
[C---:B------:R-:W-:Y:S08]  /*e920*/  HMMA.16816.F32.BF16 R84, R12.reuse, R70, R84 ;  /* 0x000000460c54723c */ /* 0x040ff00000041854 */
[----:B-1----:R-:W-:Y:S07]  /*e930*/  HMMA.16816.F32.BF16 R40, R12, R8, R40 ;  /* 0x000000080c28723c */ /* 0x002fee0000041828 */
[C---:B------:R-:W-:Y:S01]  /*e940*/  IADD3 R9, R2.reuse, 0x1, RZ ;  /* 0x0000000102097810 */ /* 0x040fe20007ffe0ff */
[----:B--2---:R-:W-:Y:S01]  /*e950*/  HMMA.16816.F32.BF16 R68, R16, R64, R4 ;  /* 0x000000401044723c */ /* 0x004fe20000041804 */
[----:B------:R-:W-:-:S02]  /*e960*/  IADD3 R8, R2, 0x8, RZ ;  /* 0x0000000802087810 */ /* 0x000fc40007ffe0ff */
[----:B------:R-:W1:Y:S04]  /*e970*/  I2F R46, R9 ;  /* 0x00000009002e7306 */ /* 0x000e680000201400 */
[----:B------:R-:W-:Y:S01]  /*e980*/  IADD3 R4, R48, 0x1, R161 ;  /* 0x0000000130047810 */ /* 0x000fe20007ffe0a1 */
[----:B------:R-:W-:Y:S01]  /*e990*/  HMMA.16816.F32.BF16 R36, R12, R10, R36 ;  /* 0x0000000a0c24723c */ /* 0x000fe20000041824 */
[----:B------:R-:W-:Y:S02]  /*e9a0*/  IADD3 R48, R2, 0x9, RZ ;  /* 0x0000000902307810 */ /* 0x000fe40007ffe0ff */
[----:B------:R-:W-:Y:S02]  /*e9b0*/  IADD3 R4, R57, R4, -R155 ;  /* 0x0000000439047210 */ /* 0x000fe40007ffe89b */
[----:B------:R-:W2:Y:S02]  /*e9c0*/  I2F R50, R48 ;  /* 0x0000003000327306 */ /* 0x000ea40000201400 */
[----:B------:R-:W-:Y:S01]  /*e9d0*/  IADD3 R4, R4, c[0x0][0x2e8], RZ ;  /* 0x0000ba0004047a10 */ /* 0x000fe20007ffe0ff */
[----:B------:R-:W-:Y:S03]  /*e9e0*/  HMMA.16816.F32.BF16 R84, R16, R66, R84 ;  /* 0x000000421054723c */ /* 0x000fe60000041854 */
[----:B------:R-:W-:-:S02]  /*e9f0*/  IADD3 R128, R4, 0x8, RZ ;  /* 0x0000000804807810 */ /* 0x000fc40007ffe0ff */
[-C--:B------:R-:W-:Y:S02]  /*ea00*/  IMNMX R105, R4, R57.reuse, PT ;  /* 0x0000003904697217 */ /* 0x080fe40003800200 */
[----:B------:R-:W-:Y:S01]  /*ea10*/  IMNMX R128, R128, R57, PT ;  /* 0x0000003980807217 */ /* 0x000fe20003800200 */
[----:B---3--:R-:W-:Y:S01]  /*ea20*/  HMMA.16816.F32.BF16 R40, R16, R60, R40 ;  /* 0x0000003c1028723c */ /* 0x008fe20000041828 */
[----:B------:R3:W5:Y:S01]  /*ea30*/  I2F R57, R8 ;  /* 0x0000000800397306 */ /* 0x0007620000201400 */
[CC--:B------:R-:W-:Y:S01]  /*ea40*/  ISETP.GE.AND P5, PT, R9.reuse, R105.reuse, PT ;  /* 0x000000690900720c */ /* 0x0c0fe20003fa6270 */
[----:B------:R-:W5:Y:S01]  /*ea50*/  LDSM.16.M88.4 R4, [R143+0x7800] ;  /* 0x007800008f04783b */ /* 0x000f620000000200 */
[----:B------:R-:W-:Y:S01]  /*ea60*/  ISETP.GE.AND P0, PT, R9, R128, PT ;  /* 0x000000800900720c */ /* 0x000fe20003f06270 */
[-C--:B-1----:R-:W-:Y:S01]  /*ea70*/  FFMA.FTZ R69, R0, R46.reuse, R69 ;  /* 0x0000002e00457223 */ /* 0x082fe20000010045 */
[----:B------:R-:W-:Y:S01]  /*ea80*/  ISETP.GE.AND P1, PT, R8, R105, PT ;  /* 0x000000690800720c */ /* 0x000fe20003f26270 */
[----:B------:R-:W-:Y:S01]  /*ea90*/  FFMA.FTZ R59, R0, R46, R71 ;  /* 0x0000002e003b7223 */ /* 0x000fe20000010047 */
[----:B------:R-:W-:Y:S01]  /*eaa0*/  ISETP.GE.AND P2, PT, R8, R128, PT ;  /* 0x000000800800720c */ /* 0x000fe20003f46270 */
[----:B----4-:R-:W-:Y:S01]  /*eab0*/  HMMA.16816.F32.BF16 R32, R12, R52, R32 ;  /* 0x000000340c20723c */ /* 0x010fe20000041820 */
[----:B------:R-:W-:-:S02]  /*eac0*/  FSEL R46, R69, -INF , !P5 ;  /* 0xff800000452e7808 */ /* 0x000fc40006800000 */
[----:B------:R-:W-:Y:S02]  /*ead0*/  FSEL R59, R59, -INF , !P0 ;  /* 0xff8000003b3b7808 */ /* 0x000fe40004000000 */
[-C--:B------:R-:W-:Y:S02]  /*eae0*/  ISETP.GE.AND P6, PT, R48, R105.reuse, PT ;  /* 0x000000693000720c */ /* 0x080fe40003fc6270 */
[----:B------:R-:W-:Y:S01]  /*eaf0*/  IADD3 R52, R2, 0x10, RZ ;  /* 0x0000001002347810 */ /* 0x000fe20007ffe0ff */
[----:B---3--:R-:W1:Y:S01]  /*eb00*/  LDSM.16.M88.4 R8, [R136+0x3000] ;  /* 0x003000008808783b */ /* 0x008e620000000200 */
[----:B------:R-:W-:Y:S01]  /*eb10*/  HMMA.16816.F32.BF16 R24, R80, R76, R24 ;  /* 0x0000004c5018723c */ /* 0x000fe20000041818 */
[----:B--2---:R-:W-:Y:S01]  /*eb20*/  FFMA.FTZ R85, R0, R50, R85 ;  /* 0x0000003200557223 */ /* 0x004fe20000010055 */
[----:B------:R-:W2:Y:S01]  /*eb30*/  I2F R53, R52 ;  /* 0x0000003400357306 */ /* 0x000ea20000201400 */
[----:B------:R-:W-:Y:S01]  /*eb40*/  ISETP.GE.AND P5, PT, R52, R105, PT ;  /* 0x000000693400720c */ /* 0x000fe20003fa6270 */
[----:B-----5:R-:W-:Y:S01]  /*eb50*/  FFMA.FTZ R61, R0, R57, R86 ;  /* 0x00000039003d7223 */ /* 0x020fe20000010056 */
[----:B------:R-:W-:-:S02]  /*eb60*/  ISETP.GE.AND P0, PT, R52, R128, PT ;  /* 0x000000803400720c */ /* 0x000fc40003f06270 */
[-C--:B------:R-:W-:Y:S01]  /*eb70*/  ISETP.GE.AND P4, PT, R48, R128.reuse, PT ;  /* 0x000000803000720c */ /* 0x080fe20003f86270 */
[----:B------:R-:W-:Y:S01]  /*eb80*/  HMMA.16816.F32.BF16 R36, R16, R62, R36 ;  /* 0x0000003e1024723c */ /* 0x000fe20000041824 */
[----:B------:R-:W-:Y:S01]  /*eb90*/  FFMA.FTZ R48, R0, R57, R84 ;  /* 0x0000003900307223 */ /* 0x000fe20000010054 */
[----:B------:R-:W-:Y:S02]  /*eba0*/  FSEL R61, R61, -INF , !P2 ;  /* 0xff8000003d3d7808 */ /* 0x000fe40005000000 */
[----:B------:R-:W-:Y:S02]  /*ebb0*/  ISETP.GE.AND P2, PT, R58, R128, PT ;  /* 0x000000803a00720c */ /* 0x000fe40003f46270 */
[----:B------:R-:W-:Y:S01]  /*ebc0*/  FSEL R48, R48, -INF , !P1 ;  /* 0xff80000030307808 */ /* 0x000fe20004800000 */
[C---:B------:R-:W-:Y:S01]  /*ebd0*/  FFMA.FTZ R63, R0.reuse, R50, R87 ;  /* 0x00000032003f7223 */ /* 0x040fe20000010057 */
[----:B------:R-:W-:Y:S01]  /*ebe0*/  HMMA.16816.F32.BF16 R20, R80, R78, R20 ;  /* 0x0000004e5014723c */ /* 0x000fe20000041814 */
[----:B------:R-:W-:Y:S01]  /*ebf0*/  FSEL R50, R85, -INF , !P6 ;  /* 0xff80000055327808 */ /* 0x000fe20007000000 */
[-C--:B--2---:R-:W-:Y:S01]  /*ec00*/  FFMA.FTZ R40, R0, R53.reuse, R40 ;  /* 0x0000003500287223 */ /* 0x084fe20000010028 */
[----:B------:R-:W-:Y:S01]  /*ec10*/  IADD3 R52, R2, 0x18, RZ ;  /* 0x0000001802347810 */ /* 0x000fe20007ffe0ff */
[----:B------:R-:W-:Y:S01]  /*ec20*/  FFMA.FTZ R42, R0, R53, R42 ;  /* 0x00000035002a7223 */ /* 0x000fe2000001002a */
[----:B------:R-:W-:-:S02]  /*ec30*/  FSEL R63, R63, -INF , !P4 ;  /* 0xff8000003f3f7808 */ /* 0x000fc40006000000 */
[----:B------:R2:W3:Y:S01]  /*ec40*/  I2F R65, R52 ;  /* 0x0000003400417306 */ /* 0x0004e20000201400 */
[C---:B------:R-:W-:Y:S01]  /*ec50*/  HMMA.16816.F32.BF16 R28, R12.reuse, R54, R28 ;  /* 0x000000360c1c723c */ /* 0x040fe2000004181c */
[CC--:B------:R-:W-:Y:S02]  /*ec60*/  ISETP.GE.AND P6, PT, R52.reuse, R105.reuse, PT ;  /* 0x000000693400720c */ /* 0x0c0fe40003fc6270 */
[----:B------:R-:W-:Y:S02]  /*ec70*/  ISETP.GE.AND P4, PT, R52, R128, PT ;  /* 0x000000803400720c */ /* 0x000fe40003f86270 */
[----:B------:R-:W-:Y:S01]  /*ec80*/  ISETP.GE.AND P1, PT, R58, R105, PT ;  /* 0x000000693a00720c */ /* 0x000fe20003f26270 */
[----:B------:R-:W-:Y:S01]  /*ec90*/  FFMA.FTZ R58, R0, R56, R41 ;  /* 0x00000038003a7223 */ /* 0x000fe20000010029 */
[----:B------:R-:W-:Y:S01]  /*eca0*/  IADD3 R60, R2, 0x19, RZ ;  /* 0x00000019023c7810 */ /* 0x000fe20007ffe0ff */
[----:B------:R-:W-:Y:S01]  /*ecb0*/  HMMA.16816.F32.BF16 R24, R12, R4, R24 ;  /* 0x000000040c18723c */ /* 0x000fe20000041818 */
[----:B------:R-:W-:-:S02]  /*ecc0*/  FSEL R57, R42, -INF , !P0 ;  /* 0xff8000002a397808 */ /* 0x000fc40004000000 */
[----:B------:R-:W4:Y:S01]  /*ecd0*/  I2F R4, R60 ;  /* 0x0000003c00047306 */ /* 0x000f220000201400 */
[----:B------:R-:W-:Y:S02]  /*ece0*/  IADD3 R42, R2, 0x21, RZ ;  /* 0x00000021022a7810 */ /* 0x000fe40007ffe0ff */
[----:B------:R-:W-:Y:S01]  /*ecf0*/  FSEL R40, R40, -INF , !P5 ;  /* 0xff80000028287808 */ /* 0x000fe20006800000 */
[----:B--2---:R-:W2:Y:S01]  /*ed00*/  LDSM.16.M88.4 R52, [R136+0x3800] ;  /* 0x003800008834783b */ /* 0x004ea20000000200 */
[----:B-1----:R-:W-:Y:S01]  /*ed10*/  HMMA.16816.F32.BF16 R32, R16, R8, R32 ;  /* 0x000000081020723c */ /* 0x002fe20000041820 */
[----:B------:R-:W-:Y:S01]  /*ed20*/  IADD3 R5, R2, 0x20, RZ ;  /* 0x0000002002057810 */ /* 0x000fe20007ffe0ff */
[----:B---3--:R-:W-:Y:S01]  /*ed30*/  FFMA.FTZ R36, R0, R65, R36 ;  /* 0x0000004100247223 */ /* 0x008fe20000010024 */
[----:B------:R-:W-:Y:S01]  /*ed40*/  ISETP.GE.AND P5, PT, R60, R105, PT ;  /* 0x000000693c00720c */ /* 0x000fe20003fa6270 */
[----:B------:R-:W-:Y:S01]  /*ed50*/  FFMA.FTZ R38, R0, R65, R38 ;  /* 0x0000004100267223 */ /* 0x000fe20000010026 */
[----:B------:R-:W1:Y:S01]  /*ed60*/  I2F R41, R5 ;  /* 0x0000000500297306 */ /* 0x000e620000201400 */
[----:B------:R-:W-:Y:S01]  /*ed70*/  ISETP.GE.AND P0, PT, R60, R128, PT ;  /* 0x000000803c00720c */ /* 0x000fe20003f06270 */
[----:B------:R-:W-:Y:S01]  /*ed80*/  FFMA.FTZ R9, R0, R56, R43 ;  /* 0x0000003800097223 */ /* 0x000fe2000001002b */
[----:B------:R-:W-:Y:S01]  /*ed90*/  HMMA.16816.F32.BF16 R20, R12, R6, R20 ;  /* 0x000000060c14723c */ /* 0x000fe20000041814 */
[----:B------:R-:W-:Y:S01]  /*eda0*/  FSEL R8, R58, -INF , !P1 ;  /* 0xff8000003a087808 */ /* 0x000fe20004800000 */
[----:B------:R-:W-:-:S04]  /*edb0*/  DEPBAR.LE SB0, 0x0 ;  /* 0x000080000000791a */ /* 0x000fc80000000000 */
[----:B------:R-:W3:Y:S01]  /*edc0*/  I2F R13, R42 ;  /* 0x0000002a000d7306 */ /* 0x000ee20000201400 */
[----:B------:R-:W-:Y:S01]  /*edd0*/  IADD3 R14, R2, 0x28, RZ ;  /* 0x00000028020e7810 */ /* 0x000fe20007ffe0ff */
[----:B------:R-:W-:Y:S01]  /*ede0*/  HMMA.16816.F32.BF16 R28, R16, R10, R28 ;  /* 0x0000000a101c723c */ /* 0x000fe2000004181c */
[----:B------:R-:W-:Y:S01]  /*edf0*/  FSEL R9, R9, -INF , !P2 ;  /* 0xff80000009097808 */ /* 0x000fe20005000000 */
[CC--:B----4-:R-:W-:Y:S01]  /*ee00*/  FFMA.FTZ R6, R0.reuse, R4.reuse, R37 ;  /* 0x0000000400067223 */ /* 0x0d0fe20000010025 */
[C---:B------:R-:W-:Y:S01]  /*ee10*/  ISETP.GE.AND P1, PT, R5.reuse, R105, PT ;  /* 0x000000690500720c */ /* 0x040fe20003f26270 */
[----:B------:R-:W-:Y:S01]  /*ee20*/  FFMA.FTZ R7, R0, R4, R39 ;  /* 0x0000000400077223 */ /* 0x000fe20000010027 */
[----:B------:R-:W-:Y:S01]  /*ee30*/  ISETP.GE.AND P2, PT, R5, R128, PT ;  /* 0x000000800500720c */ /* 0x000fe20003f46270 */
[----:B------:R-:W4:Y:S01]  /*ee40*/  I2F R11, R14 ;  /* 0x0000000e000b7306 */ /* 0x000f220000201400 */
[----:B------:R-:W-:Y:S01]  /*ee50*/  IADD3 R15, R2, 0x29, RZ ;  /* 0x00000029020f7810 */ /* 0x000fe20007ffe0ff */
[-C--:B-1----:R-:W-:Y:S01]  /*ee60*/  FFMA.FTZ R32, R0, R41.reuse, R32 ;  /* 0x0000002900207223 */ /* 0x082fe20000010020 */
[----:B------:R-:W-:Y:S01]  /*ee70*/  IADD3 R10, R2, 0x30, RZ ;  /* 0x00000030020a7810 */ /* 0x000fe20007ffe0ff */
[----:B------:R-:W-:Y:S01]  /*ee80*/  FFMA.FTZ R34, R0, R41, R34 ;  /* 0x0000002900227223 */ /* 0x000fe20000010022 */
[----:B------:R-:W-:-:S02]  /*ee90*/  FSEL R6, R6, -INF , !P5 ;  /* 0xff80000006067808 */ /* 0x000fc40006800000 */
[----:B------:R-:W-:Y:S01]  /*eea0*/  FSEL R122, R32, -INF , !P1 ;  /* 0xff800000207a7808 */ /* 0x000fe20004800000 */
[----:B------:R-:W1:Y:S01]  /*eeb0*/  I2F R4, R15 ;  /* 0x0000000f00047306 */ /* 0x000e620000201400 */
[----:B------:R-:W-:Y:S01]  /*eec0*/  FSEL R125, R34, -INF , !P2 ;  /* 0xff800000227d7808 */ /* 0x000fe20005000000 */
[C---:B---3--:R-:W-:Y:S01]  /*eed0*/  FFMA.FTZ R33, R0.reuse, R13, R33 ;  /* 0x0000000d00217223 */ /* 0x048fe20000010021 */
[C---:B------:R-:W-:Y:S01]  /*eee0*/  ISETP.GE.AND P1, PT, R15.reuse, R105, PT ;  /* 0x000000690f00720c */ /* 0x040fe20003f26270 */
[C---:B------:R-:W-:Y:S01]  /*eef0*/  FFMA.FTZ R35, R0.reuse, R13, R35 ;  /* 0x0000000d00237223 */ /* 0x040fe20000010023 */
[-C--:B------:R-:W-:Y:S02]  /*ef00*/  ISETP.GE.AND P2, PT, R15, R128.reuse, PT ;  /* 0x000000800f00720c */ /* 0x080fe40003f46270 */
[----:B------:R-:W-:Y:S01]  /*ef10*/  FSEL R7, R7, -INF , !P0 ;  /* 0xff80000007077808 */ /* 0x000fe20004000000 */
[----:B------:R-:W3:Y:S01]  /*ef20*/  I2F R13, R10 ;  /* 0x0000000a000d7306 */ /* 0x000ee20000201400 */
[----:B--2---:R-:W-:Y:S01]  /*ef30*/  HMMA.16816.F32.BF16 R24, R16, R52, R24 ;  /* 0x000000341018723c */ /* 0x004fe20000041818 */
[----:B----4-:R-:W-:Y:S01]  /*ef40*/  FFMA.FTZ R28, R0, R11, R28 ;  /* 0x0000000b001c7223 */ /* 0x010fe2000001001c */
[----:B------:R-:W-:Y:S01]  /*ef50*/  ISETP.GE.AND P5, PT, R14, R105, PT ;  /* 0x000000690e00720c */ /* 0x000fe20003fa6270 */
[----:B------:R-:W-:Y:S01]  /*ef60*/  FFMA.FTZ R30, R0, R11, R30 ;  /* 0x0000000b001e7223 */ /* 0x000fe2000001001e */
[----:B------:R-:W-:-:S02]  /*ef70*/  ISETP.GE.AND P0, PT, R14, R128, PT ;  /* 0x000000800e00720c */ /* 0x000fc40003f06270 */
[----:B------:R-:W-:Y:S01]  /*ef80*/  FSEL R12, R36, -INF , !P6 ;  /* 0xff800000240c7808 */ /* 0x000fe20007000000 */
[-C--:B-1----:R-:W-:Y:S01]  /*ef90*/  FFMA.FTZ R29, R0, R4.reuse, R29 ;  /* 0x00000004001d7223 */ /* 0x082fe2000001001d */
[----:B------:R-:W-:Y:S01]  /*efa0*/  HMMA.16816.F32.BF16 R20, R16, R54, R20 ;  /* 0x000000361014723c */ /* 0x000fe20000041814 */
[----:B------:R-:W-:Y:S01]  /*efb0*/  IADD3 R15, R2, 0x38, RZ ;  /* 0x00000038020f7810 */ /* 0x000fe20007ffe0ff */
[----:B------:R-:W-:Y:S01]  /*efc0*/  FFMA.FTZ R31, R0, R4, R31 ;  /* 0x00000004001f7223 */ /* 0x000fe2000001001f */
[----:B------:R-:W-:Y:S02]  /*efd0*/  FSEL R5, R38, -INF , !P4 ;  /* 0xff80000026057808 */ /* 0x000fe40006000000 */
[----:B------:R-:W1:Y:S01]  /*efe0*/  I2F R11, R15 ;  /* 0x0000000f000b7306 */ /* 0x000e620000201400 */
[----:B------:R-:W-:Y:S02]  /*eff0*/  IADD3 R14, R2, 0x31, RZ ;  /* 0x00000031020e7810 */ /* 0x000fe40007ffe0ff */
[----:B------:R-:W-:-:S02]  /*f000*/  ISETP.GE.AND P6, PT, R42, R105, PT ;  /* 0x000000692a00720c */ /* 0x000fc40003fc6270 */
[-C--:B------:R-:W-:Y:S02]  /*f010*/  ISETP.GE.AND P4, PT, R42, R128.reuse, PT ;  /* 0x000000802a00720c */ /* 0x080fe40003f86270 */
[----:B------:R-:W-:Y:S01]  /*f020*/  FSEL R126, R33, -INF , !P6 ;  /* 0xff800000217e7808 */ /* 0x000fe20007000000 */
[----:B------:R-:W2:Y:S01]  /*f030*/  I2F R16, R14 ;  /* 0x0000000e00107306 */ /* 0x000ea20000201400 */
[----:B------:R-:W-:Y:S02]  /*f040*/  FSEL R129, R35, -INF , !P4 ;  /* 0xff80000023817808 */ /* 0x000fe40006000000 */
[----:B------:R-:W-:Y:S01]  /*f050*/  ISETP.GE.AND P6, PT, R10, R105, PT ;  /* 0x000000690a00720c */ /* 0x000fe20003fc6270 */
[-C--:B---3--:R-:W-:Y:S01]  /*f060*/  FFMA.FTZ R24, R0, R13.reuse, R24 ;  /* 0x0000000d00187223 */ /* 0x088fe20000010018 */
[----:B------:R-:W-:Y:S01]  /*f070*/  ISETP.GE.AND P4, PT, R10, R128, PT ;  /* 0x000000800a00720c */ /* 0x000fe20003f86270 */
[----:B------:R-:W-:Y:S01]  /*f080*/  FFMA.FTZ R26, R0, R13, R26 ;  /* 0x0000000d001a7223 */ /* 0x000fe2000001001a */
[----:B------:R-:W-:-:S02]  /*f090*/  IADD3 R10, R2, 0x39, RZ ;  /* 0x00000039020a7810 */ /* 0x000fc40007ffe0ff */
[----:B------:R-:W-:Y:S02]  /*f0a0*/  FSEL R168, R29, -INF , !P1 ;  /* 0xff8000001da87808 */ /* 0x000fe40004800000 */
[----:B------:R-:W3:Y:S01]  /*f0b0*/  I2F R13, R10 ;  /* 0x0000000a000d7306 */ /* 0x000ee20000201400 */
[C---:B-1----:R-:W-:Y:S01]  /*f0c0*/  FFMA.FTZ R20, R0.reuse, R11, R20 ;  /* 0x0000000b00147223 */ /* 0x042fe20000010014 */
[----:B------:R-:W-:Y:S01]  /*f0d0*/  ISETP.GE.AND P1, PT, R15, R105, PT ;  /* 0x000000690f00720c */ /* 0x000fe20003f26270 */
[----:B------:R-:W-:Y:S01]  /*f0e0*/  FFMA.FTZ R22, R0, R11, R22 ;  /* 0x0000000b00167223 */ /* 0x000fe20000010016 */
[----:B------:R-:W-:Y:S01]  /*f0f0*/  FSEL R130, R28, -INF , !P5 ;  /* 0xff8000001c827808 */ /* 0x000fe20006800000 */
[-C--:B--2---:R-:W-:Y:S01]  /*f100*/  FFMA.FTZ R25, R0, R16.reuse, R25 ;  /* 0x0000001000197223 */ /* 0x084fe20000010019 */
[----:B------:R-:W-:Y:S01]  /*f110*/  FSEL R119, R20, -INF , !P1 ;  /* 0xff80000014777808 */ /* 0x000fe20004800000 */
[----:B------:R-:W-:Y:S01]  /*f120*/  FFMA.FTZ R27, R0, R16, R27 ;  /* 0x00000010001b7223 */ /* 0x000fe2000001001b */
[----:B------:R-:W-:-:S02]  /*f130*/  ISETP.GE.AND P1, PT, R104, 0x2, PT ;  /* 0x000000026800780c */ /* 0x000fc40003f26270 */
[----:B------:R-:W-:Y:S02]  /*f140*/  FSEL R131, R30, -INF , !P0 ;  /* 0xff8000001e837808 */ /* 0x000fe40004000000 */
[C---:B------:R-:W-:Y:S02]  /*f150*/  ISETP.GE.AND P5, PT, R14.reuse, R105, PT ;  /* 0x000000690e00720c */ /* 0x040fe40003fa6270 */
[----:B------:R-:W-:Y:S02]  /*f160*/  ISETP.GE.AND P0, PT, R14, R128, PT ;  /* 0x000000800e00720c */ /* 0x000fe40003f06270 */
[----:B------:R-:W-:Y:S01]  /*f170*/  FSEL R117, R24, -INF , !P6 ;  /* 0xff80000018757808 */ /* 0x000fe20007000000 */
[-C--:B---3--:R-:W-:Y:S01]  /*f180*/  FFMA.FTZ R21, R0, R13.reuse, R21 ;  /* 0x0000000d00157223 */ /* 0x088fe20000010015 */
[----:B------:R-:W-:Y:S01]  /*f190*/  FSEL R113, R26, -INF , !P4 ;  /* 0xff8000001a717808 */ /* 0x000fe20006000000 */
[----:B------:R-:W-:Y:S01]  /*f1a0*/  FFMA.FTZ R23, R0, R13, R23 ;  /* 0x0000000d00177223 */ /* 0x000fe20000010017 */
[----:B------:R-:W-:-:S02]  /*f1b0*/  FSEL R116, R25, -INF , !P5 ;  /* 0xff80000019747808 */ /* 0x000fc40006800000 */
[----:B------:R-:W-:Y:S01]  /*f1c0*/  FSEL R112, R27, -INF , !P0 ;  /* 0xff8000001b707808 */ /* 0x000fe20004000000 */
[----:B------:R-:W-:Y:S01]  /*f1d0*/  BAR.SYNC.DEFER_BLOCKING 0x0 ;  /* 0x0000000000007b1d */ /* 0x000fe20000010000 */
[C---:B------:R-:W-:Y:S02]  /*f1e0*/  ISETP.GE.AND P6, PT, R2.reuse, R105, PT ;  /* 0x000000690200720c */ /* 0x040fe40003fc6270 */
[-C--:B------:R-:W-:Y:S01]  /*f1f0*/  ISETP.GE.AND P4, PT, R2, R128.reuse, PT ;  /* 0x000000800200720c */ /* 0x080fe20003f86270 */
[----:B------:R-:W-:Y:S01]  /*f200*/  FFMA.FTZ R2, R0, R51, R68 ;  /* 0x0000003300027223 */ /* 0x000fe20000010044 */
[C---:B------:R-:W-:Y:S02]  /*f210*/  ISETP.GE.AND P5, PT, R10.reuse, R105, PT ;  /* 0x000000690a00720c */ /* 0x040fe40003fa6270 */
[----:B------:R-:W-:Y:S01]  /*f220*/  ISETP.GE.AND P0, PT, R10, R128, PT ;  /* 0x000000800a00720c */ /* 0x000fe20003f06270 */
[----:B------:R-:W-:Y:S01]  /*f230*/  FFMA.FTZ R10, R0, R51, R70 ;  /* 0x00000033000a7223 */ /* 0x000fe20000010046 */
[----:B------:R-:W-:-:S02]  /*f240*/  FSEL R127, R31, -INF , !P2 ;  /* 0xff8000001f7f7808 */ /* 0x000fc40005000000 */
        /* <DEDUP_REMOVED lines=67> */
.L_x_7197:
[----:B------:R-:W-:-:S05]  /*f680*/  IMAD.MOV.U32 R11, RZ, RZ, c[0x0][0x198] ;  /* 0x00006600ff0b7624 */ /* 0x000fca00078e00ff */
[----:B------:R-:W-:-:S04]  /*f690*/  LEA R11, -R11, RZ, 0x6 ;  /* 0x000000ff0b0b7211 */ /* 0x000fc800078e31ff */
[----:B------:R-:W-:Y:S02]  /*f6a0*/  SHF.R.S32.HI R14, RZ, 0x1f, R11 ;  /* 0x0000001fff0e7819 */ /* 0x000fe4000001140b */
.L_x_7198:
[C---:B------:R-:W-:Y:S02]  /*f6b0*/  LOP3.LUT P0, RZ, R164.reuse, 0x2, RZ, 0xc0, !PT ;  /* 0x00000002a4ff7812 */ /* 0x040fe4000780c0ff */
[----:B------:R-:W-:Y:S02]  /*f6c0*/  LOP3.LUT P6, RZ, R164, 0x1, RZ, 0xc0, !PT ;  /* 0x00000001a4ff7812 */ /* 0x000fe400078cc0ff */
[----:B------:R-:W-:-:S04]  /*f6d0*/  LEA R20, P5, R11, R160, 0x1 ;  /* 0x000000a00b147211 */ /* 0x000fc800078a08ff */
[----:B------:R-:W-:-:S05]  /*f6e0*/  LEA.HI.X R21, R11, R157, R14, 0x1, P5 ;  /* 0x0000009d0b157211 */ /* 0x000fca00028f0c0e */
[-C--:B------:R-:W-:Y:S02]  /*f6f0*/  @P0 IADD3 R16, P2, R11, R140.reuse, RZ ;  /* 0x0000008c0b100210 */ /* 0x080fe40007f5e0ff */
[----:B------:R-:W-:Y:S01]  /*f700*/  @!PT LDS RZ, [RZ] ;  /* 0x00000000fffff984 */ /* 0x000fe20000000800 */
[----:B------:R-:W-:Y:S01]  /*f710*/  @!PT LDS RZ, [RZ] ;  /* 0x00000000fffff984 */ /* 0x000fe20000000800 */
[----:B------:R-:W-:Y:S01]  /*f720*/  @!PT LDS RZ, [RZ] ;  /* 0x00000000fffff984 */ /* 0x000fe20000000800 */
[----:B------:R1:W-:Y:S02]  /*f730*/  @P6 LDGSTS.E.BYPASS.LTC128B.128 [R165+0x4000], [R20.64] ;  /* 0x0400000014a56fae */ /* 0x0003e4000b901d46 */
[----:B------:R-:W-:Y:S01]  /*f740*/  @P0 LEA R18, P4, R16, c[0x0][0x168], 0x1 ;  /* 0x00005a0010120a11 */ /* 0x000fe200078808ff */
        /* <DEDUP_REMOVED lines=23> */
[C---:B------:R-:W-:Y:S01]  /*f8c0*/  @P6 LEA R26, P5, R11.reuse, R160, 0x1 ;  /* 0x000000a00b1a6211 */ /* 0x040fe200078a08ff */
[----:B------:R-:W-:Y:S01]  /*f8d0*/  @P0 IMAD.X R14, R166, 0x1, R167, P2 ;  /* 0x00000001a60e0824 */ /* 0x000fe200010e06a7 */
[----:B------:R-:W-:Y:S01]  /*f8e0*/  IADD3 R13, P2, R152, R11, RZ ;  /* 0x0000000b980d7210 */ /* 0x000fe20007f5e0ff */
[----:B------:R1:W-:Y:S01]  /*f8f0*/  @!P6 STS.128 [R165+0x4800], RZ ;  /* 0x004800ffa500e388 */ /* 0x0003e20000000c00 */
[--C-:B------:R-:W-:Y:S02]  /*f900*/  @P6 LEA.HI.X R27, R11, R157, R166.reuse, 0x1, P5 ;  /* 0x0000009d0b1b6211 */ /* 0x100fe400028f0ca6 */
[----:B------:R-:W-:Y:S01]  /*f910*/  @P0 LEA R24, P4, R3, c[0x0][0x168], 0x1 ;  /* 0x00005a0003180a11 */ /* 0x000fe200078808ff */
[----:B------:R-:W-:Y:S01]  /*f920*/  IMAD.X R166, R151, 0x1, R166, P2 ;  /* 0x0000000197a67824 */ /* 0x000fe200010e06a6 */
[----:B------:R-:W-:Y:S01]  /*f930*/  @P0 IADD3 R140, P2, R13, R140, RZ ;  /* 0x0000008c0d8c0210 */ /* 0x000fe20007f5e0ff */
[----:B------:R-:W-:Y:S01]  /*f940*/  @!PT LDS RZ, [RZ] ;  /* 0x00000000fffff984 */ /* 0x000fe20000000800 */
[----:B------:R-:W-:Y:S01]  /*f950*/  @!PT LDS RZ, [RZ] ;  /* 0x00000000fffff984 */ /* 0x000fe20000000800 */
[----:B------:R-:W-:Y:S01]  /*f960*/  @!PT LDS RZ, [RZ] ;  /* 0x00000000fffff984 */ /* 0x000fe20000000800 */
[----:B------:R1:W-:Y:S01]  /*f970*/  @P0 LDGSTS.E.BYPASS.LTC128B.128 [R165+0x6800], [R22.64+0x80] ;  /* 0x0680008016a50fae */ /* 0x0003e2000b901d46 */
[----:B------:R-:W-:-:S02]  /*f980*/  @P0 LEA.HI.X R25, R3, c[0x0][0x16c], R14, 0x1, P4 ;  /* 0x00005b0003190a11 */ /* 0x000fc400020f0c0e */
        /* <DEDUP_REMOVED lines=29> */
.L_x_7196:
        /* <DEDUP_REMOVED lines=35> */
[C---:B------:R-:W-:Y:S01]  /*fd90*/  LEA R141, R47.reuse, R144, 0x1 ;  /* 0x000000902f8d7211 */ /* 0x040fe200078e08ff */
[----:B------:R-:W-:Y:S01]  /*fda0*/  LDSM.16.MT88.4 R72, [R142+0xa000] ;  /* 0x00a000008e48783b */ /* 0x000fe20000004200 */
[----:B------:R-:W-:-:S03]  /*fdb0*/  LEA R140, R47, R142, 0x1 ;  /* 0x0000008e2f8c7211 */ /* 0x000fc600078e08ff */
[----:B------:R-:W2:Y:S04]  /*fdc0*/  SHFL.BFLY PT, R14, R13, 0x2, 0x1f ;  /* 0x0c401f000d0e7f89 */ /* 0x000ea800000e0000 */
[----:B------:R-:W-:Y:S04]  /*fdd0*/  LDSM.16.MT88.4 R80, [R141+0xa000] ;  /* 0x00a000008d50783b */ /* 0x000fe80000004200 */
[----:B------:R-:W-:Y:S01]  /*fde0*/  LDSM.16.MT88.4 R20, [R140+0x8800] ;  /* 0x008800008c14783b */ /* 0x000fe20000004200 */
        /* <DEDUP_REMOVED lines=9> */
[--C-:B------:R-:W-:Y:S01]  /*fe80*/  FFMA.FTZ R109, R2, c[0x0][0x23c], -R121.reuse ;  /* 0x00008f00026d7a23 */ /* 0x100fe20000010879 */
[----:B--2---:R-:W-:Y:S01]  /*fe90*/  FMNMX.FTZ R2, R14, R11, !PT ;  /* 0x0000000b0e027209 */ /* 0x004fe20007810000 */
[--C-:B------:R-:W-:Y:S02]  /*fea0*/  FFMA.FTZ R31, R40, c[0x0][0x23c], -R121.reuse ;  /* 0x00008f00281f7a23 */ /* 0x100fe40000010879 */
[----:B------:R-:W1:Y:S01]  /*feb0*/  LDSM.16.MT88.4 R40, [R142+0x8000] ;  /* 0x008000008e28783b */ /* 0x000e620000004200 */
[C---:B------:R-:W-:Y:S01]  /*fec0*/  FSETP.NEU.FTZ.AND P0, PT, R2.reuse, -INF , PT ;  /* 0xff8000000200780b */ /* 0x040fe20003f1d000 */
[----:B------:R-:W-:Y:S01]  /*fed0*/  FMUL.FTZ R120, R2, c[0x0][0x23c] ;  /* 0x00008f0002787a20 */ /* 0x000fe20000410000 */
[----:B------:R-:W-:Y:S01]  /*fee0*/  MUFU.EX2 R109, R109 ;  /* 0x0000006d006d7308 */ /* 0x000fe20000000800 */
[--C-:B------:R-:W-:Y:S02]  /*fef0*/  FFMA.FTZ R108, R46, c[0x0][0x23c], -R121.reuse ;  /* 0x00008f002e6c7a23 */ /* 0x100fe40000010879 */
[--C-:B------:R-:W-:Y:S01]  /*ff00*/  FFMA.FTZ R35, R48, c[0x0][0x23c], -R121.reuse ;  /* 0x00008f0030237a23 */ /* 0x100fe20000010879 */
[----:B------:R-:W-:Y:S01]  /*ff10*/  FSEL R120, R120, RZ, P0 ;  /* 0x000000ff78787208 */ /* 0x000fe20000000000 */
[----:B------:R-:W-:-:S02]  /*ff20*/  FFMA.FTZ R30, R50, c[0x0][0x23c], -R121 ;  /* 0x00008f00321e7a23 */ /* 0x000fc40000010879 */
[----:B------:R-:W-:Y:S01]  /*ff30*/  FFMA.FTZ R28, R8, c[0x0][0x23c], -R121 ;  /* 0x00008f00081c7a23 */ /* 0x000fe20000010879 */
[----:B------:R-:W2:Y:S01]  /*ff40*/  MUFU.EX2 R108, R108 ;  /* 0x0000006c006c7308 */ /* 0x000ea20000000800 */
[--C-:B------:R-:W-:Y:S01]  /*ff50*/  FFMA.FTZ R111, R10, c[0x0][0x23c], -R120.reuse ;  /* 0x00008f000a6f7a23 */ /* 0x100fe20000010878 */
[----:B------:R-:W3:Y:S01]  /*ff60*/  LDSM.16.MT88.4 R48, [R141+0x8000] ;  /* 0x008000008d30783b */ /* 0x000ee20000004200 */
[--C-:B------:R-:W-:Y:S02]  /*ff70*/  FFMA.FTZ R110, R59, c[0x0][0x23c], -R120.reuse ;  /* 0x00008f003b6e7a23 */ /* 0x100fe40000010878 */
[--C-:B------:R-:W-:Y:S02]  /*ff80*/  FFMA.FTZ R34, R61, c[0x0][0x23c], -R120.reuse ;  /* 0x00008f003d227a23 */ /* 0x100fe40000010878 */
[--C-:B------:R-:W-:Y:S01]  /*ff90*/  FFMA.FTZ R33, R63, c[0x0][0x23c], -R120.reuse ;  /* 0x00008f003f217a23 */ /* 0x100fe20000010878 */
[----:B------:R-:W-:Y:S01]  /*ffa0*/  MUFU.EX2 R35, R35 ;  /* 0x0000002300237308 */ /* 0x000fe20000000800 */
[----:B------:R-:W-:-:S02]  /*ffb0*/  FFMA.FTZ R27, R9, c[0x0][0x23c], -R120 ;  /* 0x00008f00091b7a23 */ /* 0x000fc40000010878 */
[----:B------:R-:W-:Y:S01]  /*ffc0*/  LDSM.16.MT88.4 R8, [R142+0x8800] ;  /* 0x008800008e08783b */ /* 0x000fe20000004200 */
[--C-:B------:R-:W-:Y:S02]  /*ffd0*/  FFMA.FTZ R29, R12, c[0x0][0x23c], -R121.reuse ;  /* 0x00008f000c1d7a23 */ /* 0x100fe40000010879 */
[----:B------:R-:W-:Y:S01]  /*ffe0*/  FFMA.FTZ R24, R6, c[0x0][0x23c], -R121 ;  /* 0x00008f0006187a23 */ /* 0x000fe20000010879 */
[----:B------:R-:W-:Y:S01]  /*fff0*/  LDSM.16.MT88.4 R12, [R144+0x8800] ;  /* 0x00880000900c783b */ /* 0x000fe20000004200 */
[----:B------:R-:W4:Y:S01]  /*10000*/  MUFU.EX2 R30, R30 ;  /* 0x0000001e001e7308 */ /* 0x000f220000000800 */
[----:B--2---:R-:W-:Y:S01]  /*10010*/  F2FP.BF16.PACK_AB R84, R108, R109 ;  /* 0x0000006d6c54723e */ /* 0x004fe200000010ff */
[--C-:B------:R-:W-:Y:S02]  /*10020*/  FFMA.FTZ R32, R57, c[0x0][0x23c], -R120.reuse ;  /* 0x00008f0039207a23 */ /* 0x100fe40000010878 */
[--C-:B------:R-:W-:Y:S01]  /*10030*/  FFMA.FTZ R26, R5, c[0x0][0x23c], -R120.reuse ;  /* 0x00008f00051a7a23 */ /* 0x100fe20000010878 */
[----:B------:R-:W2:Y:S01]  /*10040*/  LDSM.16.MT88.4 R56, [R140+0x8000] ;  /* 0x008000008c38783b */ /* 0x000ea20000004200 */
[----:B------:R-:W-:-:S02]  /*10050*/  FFMA.FTZ R25, R7, c[0x0][0x23c], -R120 ;  /* 0x00008f0007197a23 */ /* 0x000fc40000010878 */
[----:B------:R-:W-:Y:S01]  /*10060*/  MUFU.EX2 R111, R111 ;  /* 0x0000006f006f7308 */ /* 0x000fe20000000800 */
        /* <DEDUP_REMOVED lines=14> */
[----:B------:R-:W4:Y:S01]  /*10150*/  MUFU.EX2 R33, R33 ;  /* 0x0000002100217308 */ /* 0x000f220000000800 */
[----:B-----5:R-:W-:Y:S01]  /*10160*/  F2FP.BF16.PACK_AB R85, R110, R111 ;  /* 0x0000006f6e55723e */ /* 0x020fe200000010ff */
[----:B------:R-:W-:-:S02]  /*10170*/  FADD.FTZ R108, R109, R108 ;  /* 0x0000006c6d6c7221 */ /* 0x000fc40000010000 */
[----:B------:R-:W-:Y:S02]  /*10180*/  FADD.FTZ R111, R111, R110 ;  /* 0x0000006e6f6f7221 */ /* 0x000fe40000010000 */
[----:B------:R-:W-:Y:S02]  /*10190*/  FADD.FTZ R35, R35, R108 ;  /* 0x0000006c23237221 */ /* 0x000fe40000010000 */
[----:B------:R-:W-:Y:S02]  /*101a0*/  MUFU.EX2 R31, R31 ;  /* 0x0000001f001f7308 */ /* 0x000fe40000000800 */
[----:B------:R-:W-:Y:S01]  /*101b0*/  FADD.FTZ R30, R30, R35 ;  /* 0x000000231e1e7221 */ /* 0x000fe20000010000 */
[----:B----4-:R-:W-:-:S05]  /*101c0*/  F2FP.BF16.PACK_AB R87, R33, R34 ;  /* 0x000000222157723e */ /* 0x010fca00000010ff */
[----:B------:R-:W4:Y:S01]  /*101d0*/  MUFU.EX2 R28, R28 ;  /* 0x0000001c001c7308 */ /* 0x000f220000000800 */
[----:B------:R-:W-:-:S04]  /*101e0*/  FADD.FTZ R34, R34, R111 ;  /* 0x0000006f22227221 */ /* 0x000fc80000010000 */
[----:B------:R-:W-:Y:S01]  /*101f0*/  FADD.FTZ R33, R33, R34 ;  /* 0x0000002221217221 */ /* 0x000fe20000010000 */
[C---:B-1----:R-:W-:Y:S02]  /*10200*/  HMMA.16816.F32.BF16 R36, R84.reuse, R40, RZ ;  /* 0x000000285424723c */ /* 0x042fe400000418ff */
[----:B------:R-:W-:Y:S06]  /*10210*/  MUFU.EX2 R29, R29 ;  /* 0x0000001d001d7308 */ /* 0x000fec0000000800 */
[----:B------:R-:W-:Y:S02]  /*10220*/  HMMA.16816.F32.BF16 R40, R84, R42, RZ ;  /* 0x0000002a5428723c */ /* 0x000fe400000418ff */
[----:B------:R-:W1:Y:S01]  /*10230*/  MUFU.EX2 R24, R24 ;  /* 0x0000001800187308 */ /* 0x000e620000000800 */
[----:B----4-:R-:W-:Y:S01]  /*10240*/  F2FP.BF16.PACK_AB R4, R28, R31 ;  /* 0x0000001f1c04723e */ /* 0x010fe200000010ff */
[----:B------:R-:W-:-:S04]  /*10250*/  FADD.FTZ R31, R31, R30 ;  /* 0x0000001e1f1f7221 */ /* 0x000fc80000010000 */
[C---:B------:R-:W-:Y:S01]  /*10260*/  HMMA.16816.F32.BF16 R96, R84.reuse, R92, RZ ;  /* 0x0000005c5460723c */ /* 0x040fe200000418ff */
[----:B------:R-:W-:Y:S01]  /*10270*/  FADD.FTZ R28, R28, R31 ;  /* 0x0000001f1c1c7221 */ /* 0x000fe20000010000 */
[----:B------:R-:W-:Y:S06]  /*10280*/  MUFU.EX2 R32, R32 ;  /* 0x0000002000207308 */ /* 0x000fec0000000800 */
[----:B------:R-:W-:Y:S02]  /*10290*/  HMMA.16816.F32.BF16 R92, R84, R94, RZ ;  /* 0x0000005e545c723c */ /* 0x000fe400000418ff */
[----:B------:R-:W4:Y:S01]  /*102a0*/  MUFU.EX2 R27, R27 ;  /* 0x0000001b001b7308 */ /* 0x000f220000000800 */
[----:B-1----:R-:W-:Y:S01]  /*102b0*/  F2FP.BF16.PACK_AB R6, R24, R29 ;  /* 0x0000001d1806723e */ /* 0x002fe200000010ff */
[----:B------:R-:W-:-:S04]  /*102c0*/  FADD.FTZ R29, R29, R28 ;  /* 0x0000001c1d1d7221 */ /* 0x000fc80000010000 */
[C---:B------:R-:W-:Y:S01]  /*102d0*/  HMMA.16816.F32.BF16 R60, R84.reuse, R64, RZ ;  /* 0x00000040543c723c */ /* 0x040fe200000418ff */
[----:B------:R-:W-:Y:S01]  /*102e0*/  FADD.FTZ R29, R24, R29 ;  /* 0x0000001d181d7221 */ /* 0x000fe20000010000 */
[----:B------:R-:W-:Y:S06]  /*102f0*/  MUFU.EX2 R26, R26 ;  /* 0x0000001a001a7308 */ /* 0x000fec0000000800 */
[----:B------:R-:W-:Y:S02]  /*10300*/  HMMA.16816.F32.BF16 R64, R84, R66, RZ ;  /* 0x000000425440723c */ /* 0x000fe400000418ff */
[----:B------:R-:W1:Y:S01]  /*10310*/  MUFU.EX2 R25, R25 ;  /* 0x0000001900197308 */ /* 0x000e620000000800 */
[----:B----4-:R-:W-:Y:S01]  /*10320*/  F2FP.BF16.PACK_AB R5, R27, R32 ;  /* 0x000000201b05723e */ /* 0x010fe200000010ff */
[----:B------:R-:W-:-:S04]  /*10330*/  FADD.FTZ R32, R32, R33 ;  /* 0x0000002120207221 */ /* 0x000fc80000010000 */
[C---:B---3--:R-:W-:Y:S01]  /*10340*/  HMMA.16816.F32.BF16 R44, R84.reuse, R48, RZ ;  /* 0x00000030542c723c */ /* 0x048fe200000418ff */
[----:B------:R-:W-:Y:S01]  /*10350*/  FADD.FTZ R27, R27, R32 ;  /* 0x000000201b1b7221 */ /* 0x000fe20000010000 */
[----:B------:R-:W-:Y:S06]  /*10360*/  MUFU.EX2 R124, R124 ;  /* 0x0000007c007c7308 */ /* 0x000fec0000000800 */
[----:B------:R-:W-:Y:S01]  /*10370*/  HMMA.16816.F32.BF16 R48, R84, R50, RZ ;  /* 0x000000325430723c */ /* 0x000fe200000418ff */
[----:B-1----:R-:W-:Y:S01]  /*10380*/  F2FP.BF16.PACK_AB R7, R25, R26 ;  /* 0x0000001a1907723e */ /* 0x002fe200000010ff */
[----:B------:R-:W1:Y:S01]  /*10390*/  MUFU.EX2 R123, R123 ;  /* 0x0000007b007b7308 */ /* 0x000e620000000800 */
        /* <DEDUP_REMOVED lines=9> */
[C---:B------:R-:W-:Y:S02]  /*10430*/  HMMA.16816.F32.BF16 R96, R4.reuse, R12, R96 ;  /* 0x0000000c0460723c */ /* 0x040fe40000041860 */
[----:B------:R-:W-:Y:S06]  /*10440*/  MUFU.EX2 R116, R116 ;  /* 0x0000007400747308 */ /* 0x000fec0000000800 */
[----:B------:R-:W-:Y:S01]  /*10450*/  HMMA.16816.F32.BF16 R92, R4, R14, R92 ;  /* 0x0000000e045c723c */ /* 0x000fe2000004185c */
[----:B------:R-:W3:Y:S01]  /*10460*/  LDSM.16.MT88.4 R12, [R140+0xa000] ;  /* 0x00a000008c0c783b */ /* 0x000ee20000004200 */
[----:B------:R-:W-:Y:S06]  /*10470*/  MUFU.EX2 R119, R119 ;  /* 0x0000007700777308 */ /* 0x000fec0000000800 */
[C---:B------:R-:W-:Y:S02]  /*10480*/  HMMA.16816.F32.BF16 R68, R84.reuse, R72, RZ ;  /* 0x000000485444723c */ /* 0x040fe400000418ff */
[----:B------:R-:W-:Y:S06]  /*10490*/  MUFU.EX2 R118, R118 ;  /* 0x0000007600767308 */ /* 0x000fec0000000800 */
[C---:B------:R-:W-:Y:S02]  /*104a0*/  HMMA.16816.F32.BF16 R76, R84.reuse, R80, RZ ;  /* 0x00000050544c723c */ /* 0x040fe400000418ff */
[----:B------:R-:W-:Y:S06]  /*104b0*/  MUFU.EX2 R113, R113 ;  /* 0x0000007100717308 */ /* 0x000fec0000000800 */
[----:B------:R-:W-:Y:S02]  /*104c0*/  HMMA.16816.F32.BF16 R56, R84, R58, RZ ;  /* 0x0000003a5438723c */ /* 0x000fe400000418ff */
[----:B------:R-:W-:Y:S06]  /*104d0*/  MUFU.EX2 R112, R112 ;  /* 0x0000007000707308 */ /* 0x000fec0000000800 */
[C---:B--2---:R-:W-:Y:S02]  /*104e0*/  HMMA.16816.F32.BF16 R60, R4.reuse, R8, R60 ;  /* 0x00000008043c723c */ /* 0x044fe4000004183c */
[----:B------:R-:W-:Y:S06]  /*104f0*/  MUFU.EX2 R115, R115 ;  /* 0x0000007300737308 */ /* 0x000fec0000000800 */
[----:B------:R-:W-:Y:S01]  /*10500*/  HMMA.16816.F32.BF16 R64, R4, R10, R64 ;  /* 0x0000000a0440723c */ /* 0x000fe20000041840 */
[----:B------:R-:W2:Y:S07]  /*10510*/  LDSM.16.MT88.4 R8, [R140+0xa800] ;  /* 0x00a800008c08783b */ /* 0x000eae0000004200 */
[C---:B------:R-:W-:Y:S08]  /*10520*/  HMMA.16816.F32.BF16 R72, R84.reuse, R74, RZ ;  /* 0x0000004a5448723c */ /* 0x040ff000000418ff */
[C---:B------:R-:W-:Y:S08]  /*10530*/  HMMA.16816.F32.BF16 R80, R84.reuse, R82, RZ ;  /* 0x000000525450723c */ /* 0x040ff000000418ff */
[C---:B---3--:R-:W-:Y:S08]  /*10540*/  HMMA.16816.F32.BF16 R88, R84.reuse, R12, RZ ;  /* 0x0000000c5458723c */ /* 0x048ff000000418ff */
[----:B------:R-:W-:Y:S01]  /*10550*/  HMMA.16816.F32.BF16 R84, R84, R14, RZ ;  /* 0x0000000e5454723c */ /* 0x000fe200000418ff */
[----:B------:R-:W3:Y:S07]  /*10560*/  LDSM.16.MT88.4 R12, [R141+0xa800] ;  /* 0x00a800008d0c783b */ /* 0x000eee0000004200 */
[C---:B------:R-:W-:Y:S08]  /*10570*/  HMMA.16816.F32.BF16 R44, R4.reuse, R16, R44 ;  /* 0x00000010042c723c */ /* 0x040ff0000004182c */
[C---:B------:R-:W-:Y:S01]  /*10580*/  HMMA.16816.F32.BF16 R48, R4.reuse, R18, R48 ;  /* 0x000000120430723c */ /* 0x040fe20000041830 */
[----:B------:R-:W4:Y:S07]  /*10590*/  LDSM.16.MT88.4 R16, [R142+0xa800] ;  /* 0x00a800008e10783b */ /* 0x000f2e0000004200 */
[C---:B--2---:R-:W-:Y:S08]  /*105a0*/  HMMA.16816.F32.BF16 R88, R4.reuse, R8, R88 ;  /* 0x000000080458723c */ /* 0x044ff00000041858 */
[C---:B------:R-:W-:Y:S01]  /*105b0*/  HMMA.16816.F32.BF16 R84, R4.reuse, R10, R84 ;  /* 0x0000000a0454723c */ /* 0x040fe20000041854 */
[----:B------:R-:W2:Y:S07]  /*105c0*/  LDSM.16.MT88.4 R8, [R144+0x9000] ;  /* 0x009000009008783b */ /* 0x000eae0000004200 */
[C---:B------:R-:W-:Y:S07]  /*105d0*/  HMMA.16816.F32.BF16 R52, R4.reuse, R20, R52 ;  /* 0x000000140434723c */ /* 0x040fee0000041834 */
[----:B------:R-:W-:Y:S01]  /*105e0*/  FFMA.FTZ R21, R168, c[0x0][0x23c], -R121 ;  /* 0x00008f00a8157a23 */ /* 0x000fe20000010879 */
[----:B------:R-:W-:Y:S01]  /*105f0*/  HMMA.16816.F32.BF16 R56, R4, R22, R56 ;  /* 0x000000160438723c */ /* 0x000fe20000041838 */
[----:B------:R-:W-:-:S02]  /*10600*/  FFMA.FTZ R20, R127, c[0x0][0x23c], -R120 ;  /* 0x00008f007f147a23 */ /* 0x000fc40000010878 */
[--C-:B------:R-:W-:Y:S02]  /*10610*/  FFMA.FTZ R168, R114, c[0x0][0x23c], -R120.reuse ;  /* 0x00008f0072a87a23 */ /* 0x100fe40000010878 */
[----:B------:R-:W-:Y:S02]  /*10620*/  MUFU.EX2 R21, R21 ;  /* 0x0000001500157308 */ /* 0x000fe40000000800 */
[--C-:B------:R-:W-:Y:S01]  /*10630*/  FFMA.FTZ R22, R129, c[0x0][0x23c], -R120.reuse ;  /* 0x00008f0081167a23 */ /* 0x100fe20000010878 */
[----:B---3--:R-:W-:Y:S01]  /*10640*/  HMMA.16816.F32.BF16 R76, R4, R12, R76 ;  /* 0x0000000c044c723c */ /* 0x008fe2000004184c */
[----:B------:R-:W-:-:S04]  /*10650*/  FFMA.FTZ R23, R131, c[0x0][0x23c], -R120 ;  /* 0x00008f0083177a23 */ /* 0x000fc80000010878 */
[----:B------:R-:W3:Y:S03]  /*10660*/  MUFU.EX2 R22, R22 ;  /* 0x0000001600167308 */ /* 0x000ee60000000800 */
[C---:B----4-:R-:W-:Y:S05]  /*10670*/  HMMA.16816.F32.BF16 R68, R4.reuse, R16, R68 ;  /* 0x000000100444723c */ /* 0x050fea0000041844 */
[----:B------:R-:W-:Y:S03]  /*10680*/  MUFU.EX2 R23, R23 ;  /* 0x0000001700177308 */ /* 0x000fe60000000800 */
[C---:B------:R-:W-:Y:S01]  /*10690*/  HMMA.16816.F32.BF16 R72, R4.reuse, R18, R72 ;  /* 0x000000120448723c */ /* 0x040fe20000041848 */
[----:B------:R-:W4:Y:S04]  /*106a0*/  LDSM.16.MT88.4 R16, [R140+0x9000] ;  /* 0x009000008c10783b */ /* 0x000f280000004200 */
[----:B------:R-:W5:Y:S03]  /*106b0*/  MUFU.EX2 R20, R20 ;  /* 0x0000001400147308 */ /* 0x000f660000000800 */
[----:B------:R-:W-:Y:S01]  /*106c0*/  HMMA.16816.F32.BF16 R80, R4, R14, R80 ;  /* 0x0000000e0450723c */ /* 0x000fe20000041850 */
[----:B------:R-:W4:Y:S04]  /*106d0*/  LDSM.16.MT88.4 R12, [R142+0x9000] ;  /* 0x009000008e0c783b */ /* 0x000f280000004200 */
[----:B------:R-:W4:Y:S02]  /*106e0*/  MUFU.EX2 R168, R168 ;  /* 0x000000a800a87308 */ /* 0x000f240000000800 */
[----:B-1----:R-:W-:Y:S01]  /*106f0*/  F2FP.BF16.PACK_AB R4, R123, R124 ;  /* 0x0000007c7b04723e */ /* 0x002fe200000010ff */
        /* <DEDUP_REMOVED lines=15> */
[C---:B------:R-:W-:Y:S08]  /*107f0*/  HMMA.16816.F32.BF16 R36, R4.reuse, R12, R36 ;  /* 0x0000000c0424723c */ /* 0x040ff00000041824 */
        /* <DEDUP_REMOVED lines=116> */
.L_x_7200:
[----:B------:R-:W-:-:S05]  /*10f40*/  IMAD.MOV.U32 R5, RZ, RZ, c[0x0][0x1a0] ;  /* 0x00006800ff057624 */ /* 0x000fca00078e00ff */
[----:B------:R-:W-:-:S04]  /*10f50*/  LEA R5, -R5, RZ, 0x6 ;  /* 0x000000ff05057211 */ /* 0x000fc800078e31ff */
[----:B------:R-:W-:Y:S02]  /*10f60*/  SHF.R.S32.HI R6, RZ, 0x1f, R5 ;  /* 0x0000001fff067819 */ /* 0x000fe40000011405 */
.L_x_7201:
        /* <DEDUP_REMOVED lines=52> */
[----:B------:R-:W-:-:S02]  /*112b0*/  IMAD R101, R163, 0x40, R162 ;  /* 0x00000040a3657824 */ /* 0x000fc400078e02a2 */
[----:B------:R-:W-:Y:S01]  /*112c0*/  @!P2 STS.128 [R165+0xa800], RZ ;  /* 0x00a800ffa500a388 */ /* 0x000fe20000000c00 */
[----:B------:R-:W-:Y:S02]  /*112d0*/  IMAD.MOV.U32 R171, RZ, RZ, R131 ;  /* 0x000000ffffab7224 */ /* 0x000fe400078e0083 */
[C---:B------:R-:W-:Y:S01]  /*112e0*/  IADD3 R106, R101.reuse, 0x1, RZ ;  /* 0x00000001656a7810 */ /* 0x040fe20007ffe0ff */
[----:B------:R-:W-:Y:S01]  /*112f0*/  @!PT LDS RZ, [RZ] ;  /* 0x00000000fffff984 */ /* 0x000fe20000000800 */
[----:B------:R-:W-:Y:S01]  /*11300*/  @!PT LDS RZ, [RZ] ;  /* 0x00000000fffff984 */ /* 0x000fe20000000800 */
[----:B------:R-:W-:Y:S01]  /*11310*/  @!PT LDS RZ, [RZ] ;  /* 0x00000000fffff984 */ /* 0x000fe20000000800 */
[----:B------:R2:W-:Y:S01]  /*11320*/  @P0 LDGSTS.E.BYPASS.LTC128B.128 [R165+0x9000], [R14.64] ;  /* 0x090000000ea50fae */ /* 0x0005e2000b901d46 */
[----:B------:R-:W-:Y:S02]  /*11330*/  IADD3 R107, R101, 0x8, RZ ;  /* 0x00000008656b7810 */ /* 0x000fe40007ffe0ff */
[CC--:B------:R-:W-:Y:S01]  /*11340*/  ISETP.GE.AND P6, PT, R106.reuse, R105.reuse, PT ;  /* 0x000000696a00720c */ /* 0x0c0fe20003fc6270 */
[----:B------:R-:W-:Y:S01]  /*11350*/  @!P0 STS.128 [R165+0x9000], RZ ;  /* 0x009000ffa5008388 */ /* 0x000fe20000000c00 */
[C---:B------:R-:W-:Y:S02]  /*11360*/  ISETP.GE.AND P5, PT, R107.reuse, R105, PT ;  /* 0x000000696b00720c */ /* 0x040fe40003fa6270 */
[-C--:B------:R-:W-:Y:S01]  /*11370*/  ISETP.GE.AND P4, PT, R106, R128.reuse, PT ;  /* 0x000000806a00720c */ /* 0x080fe20003f86270 */
[----:B------:R-:W-:Y:S01]  /*11380*/  @!PT LDS RZ, [RZ] ;  /* 0x00000000fffff984 */ /* 0x000fe20000000800 */
[----:B------:R-:W-:Y:S01]  /*11390*/  @!PT LDS RZ, [RZ] ;  /* 0x00000000fffff984 */ /* 0x000fe20000000800 */
[----:B------:R-:W-:Y:S01]  /*113a0*/  @!PT LDS RZ, [RZ] ;  /* 0x00000000fffff984 */ /* 0x000fe20000000800 */
[----:B------:R4:W-:Y:S01]  /*113b0*/  @P2 LDGSTS.E.BYPASS.LTC128B.128 [R165+0xb000], [R16.64+0x80] ;  /* 0x0b00008010a52fae */ /* 0x0009e2000b901d46 */
[----:B------:R-:W-:-:S03]  /*113c0*/  ISETP.GE.AND P1, PT, R107, R128, PT ;  /* 0x000000806b00720c */ /* 0x000fc60003f26270 */
[----:B------:R-:W-:Y:S04]  /*113d0*/  @!P2 STS.128 [R165+0xb000], RZ ;  /* 0x00b000ffa500a388 */ /* 0x000fe80000000c00 */
[----:B------:R-:W-:Y:S01]  /*113e0*/  @!PT LDS RZ, [RZ] ;  /* 0x00000000fffff984 */ /* 0x000fe20000000800 */
[----:B------:R-:W-:Y:S01]  /*113f0*/  @!PT LDS RZ, [RZ] ;  /* 0x00000000fffff984 */ /* 0x000fe20000000800 */
[----:B------:R-:W-:Y:S01]  /*11400*/  @!PT LDS RZ, [RZ] ;  /* 0x00000000fffff984 */ /* 0x000fe20000000800 */
[----:B------:R4:W-:Y:S04]  /*11410*/  @P0 LDGSTS.E.BYPASS.LTC128B.128 [R165+0x9800], [R18.64] ;  /* 0x0980000012a50fae */ /* 0x0009e8000b901d46 */
[----:B------:R-:W-:Y:S01]  /*11420*/  @!P0 STS.128 [R165+0x9800], RZ ;  /* 0x009800ffa5008388 */ /* 0x000fe20000000c00 */
[----:B------:R-:W-:Y:S02]  /*11430*/  ISETP.GE.AND P0, PT, R104, 0x3, PT ;  /* 0x000000036800780c */ /* 0x000fe40003f06270 */
[----:B------:R-:W-:Y:S01]  /*11440*/  IADD3 R104, R101, 0x18, RZ ;  /* 0x0000001865687810 */ /* 0x000fe20007ffe0ff */
        /* <DEDUP_REMOVED lines=101> */
[----:B------:R-:W4:Y:S01]  /*11aa0*/  LDSM.16.M88.4 R112, [R136+0x3000] ;  /* 0x003000008870783b */ /* 0x000f220000000200 */
[----:B------:R-:W-:-:S04]  /*11ab0*/  DEPBAR.LE SB0, 0x0 ;  /* 0x000080000000791a */ /* 0x000fc80000000000 */
[C---:B-1----:R-:W-:Y:S08]  /*11ac0*/  HMMA.16816.F32.BF16 R32, R124.reuse, R120, R32 ;  /* 0x000000787c20723c */ /* 0x042ff00000041820 */
[C---:B------:R-:W-:Y:S08]  /*11ad0*/  HMMA.16816.F32.BF16 R28, R124.reuse, R122, R28 ;  /* 0x0000007a7c1c723c */ /* 0x040ff0000004181c */
[C---:B---3--:R-:W-:Y:S08]  /*11ae0*/  HMMA.16816.F32.BF16 R24, R124.reuse, R116, R24 ;  /* 0x000000747c18723c */ /* 0x048ff00000041818 */
[C---:B------:R-:W-:Y:S08]  /*11af0*/  HMMA.16816.F32.BF16 R20, R124.reuse, R118, R20 ;  /* 0x000000767c14723c */ /* 0x040ff00000041814 */
[C---:B--2---:R-:W-:Y:S01]  /*11b00*/  HMMA.16816.F32.BF16 R8, R124.reuse, R108, R8 ;  /* 0x0000006c7c08723c */ /* 0x044fe20000041808 */
[----:B------:R-:W1:Y:S07]  /*11b10*/  I2F R108, R106 ;  /* 0x0000006a006c7306 */ /* 0x000e6e0000201400 */
[C---:B----4-:R-:W-:Y:S01]  /*11b20*/  HMMA.16816.F32.BF16 R16, R124.reuse, R112, R16 ;  /* 0x000000707c10723c */ /* 0x050fe20000041810 */
[----:B------:R-:W2:Y:S06]  /*11b30*/  I2F R113, R107 ;  /* 0x0000006b00717306 */ /* 0x000eac0000201400 */
[----:B------:R-:W-:Y:S01]  /*11b40*/  IADD3 R112, R101, 0x9, RZ ;  /* 0x0000000965707810 */ /* 0x000fe20007ffe0ff */
[----:B------:R-:W-:Y:S01]  /*11b50*/  HMMA.16816.F32.BF16 R4, R124, R110, R4 ;  /* 0x0000006e7c04723c */ /* 0x000fe20000041804 */
[----:B-1----:R-:W-:-:S02]  /*11b60*/  FFMA.FTZ R33, R0, R108, R33 ;  /* 0x0000006c00217223 */ /* 0x002fc40000010021 */
[----:B------:R-:W1:Y:S01]  /*11b70*/  I2F R109, R112 ;  /* 0x00000070006d7306 */ /* 0x000e620000201400 */
[C---:B------:R-:W-:Y:S01]  /*11b80*/  FFMA.FTZ R35, R0.reuse, R108, R35 ;  /* 0x0000006c00237223 */ /* 0x040fe20000010023 */
[C---:B------:R-:W-:Y:S02]  /*11b90*/  IADD3 R108, R101.reuse, 0x11, RZ ;  /* 0x00000011656c7810 */ /* 0x040fe40007ffe0ff */
[----:B------:R-:W-:Y:S01]  /*11ba0*/  IADD3 R110, R101, 0x10, RZ ;  /* 0x00000010656e7810 */ /* 0x000fe20007ffe0ff */
[----:B------:R-:W-:Y:S01]  /*11bb0*/  HMMA.16816.F32.BF16 R12, R124, R114, R12 ;  /* 0x000000727c0c723c */ /* 0x000fe2000004180c */
[CC--:B--2---:R-:W-:Y:S01]  /*11bc0*/  FFMA.FTZ R28, R0.reuse, R113.reuse, R28 ;  /* 0x00000071001c7223 */ /* 0x0c4fe2000001001c */
[----:B------:R-:W-:Y:S01]  /*11bd0*/  FSEL R107, R33, -INF , !P6 ;  /* 0xff800000216b7808 */ /* 0x000fe20007000000 */
[----:B------:R-:W2:Y:S01]  /*11be0*/  I2F R111, R110 ;  /* 0x0000006e006f7306 */ /* 0x000ea20000201400 */
[----:B------:R-:W-:Y:S01]  /*11bf0*/  FFMA.FTZ R30, R0, R113, R30 ;  /* 0x00000071001e7223 */ /* 0x000fe2000001001e */
[----:B------:R-:W-:Y:S01]  /*11c00*/  BAR.SYNC.DEFER_BLOCKING 0x0 ;  /* 0x0000000000007b1d */ /* 0x000fe20000010000 */
[----:B------:R-:W-:-:S02]  /*11c10*/  FSEL R113, R28, -INF , !P5 ;  /* 0xff8000001c717808 */ /* 0x000fc40006800000 */
[----:B------:R-:W-:Y:S02]  /*11c20*/  ISETP.GE.AND P6, PT, R112, R105, PT ;  /* 0x000000697000720c */ /* 0x000fe40003fc6270 */
[----:B------:R-:W-:Y:S01]  /*11c30*/  FSEL R33, R35, -INF , !P4 ;  /* 0xff80000023217808 */ /* 0x000fe20006000000 */
[----:B------:R-:W3:Y:S01]  /*11c40*/  I2F R106, R108 ;  /* 0x0000006c006a7306 */ /* 0x000ee20000201400 */
[-C--:B-1----:R-:W-:Y:S01]  /*11c50*/  FFMA.FTZ R29, R0, R109.reuse, R29 ;  /* 0x0000006d001d7223 */ /* 0x082fe2000001001d */
[----:B------:R-:W-:Y:S01]  /*11c60*/  ISETP.GE.AND P4, PT, R112, R128, PT ;  /* 0x000000807000720c */ /* 0x000fe20003f86270 */
[----:B------:R-:W-:Y:S01]  /*11c70*/  FFMA.FTZ R28, R0, R109, R31 ;  /* 0x0000006d001c7223 */ /* 0x000fe2000001001f */
[----:B------:R-:W-:Y:S02]  /*11c80*/  FSEL R35, R30, -INF , !P1 ;  /* 0xff8000001e237808 */ /* 0x000fe40004800000 */
[----:B------:R-:W-:Y:S02]  /*11c90*/  IADD3 R30, R101, 0x19, RZ ;  /* 0x00000019651e7810 */ /* 0x000fe40007ffe0ff */
[----:B------:R-:W1:Y:S01]  /*11ca0*/  I2F R109, R104 ;  /* 0x00000068006d7306 */ /* 0x000e620000201400 */
[----:B------:R-:W-:Y:S01]  /*11cb0*/  FSEL R31, R29, -INF , !P6 ;  /* 0xff8000001d1f7808 */ /* 0x000fe20007000000 */
[-C--:B--2---:R-:W-:Y:S01]  /*11cc0*/  FFMA.FTZ R129, R0, R111.reuse, R26 ;  /* 0x0000006f00817223 */ /* 0x084fe2000001001a */
[----:B------:R-:W-:Y:S01]  /*11cd0*/  FSEL R29, R28, -INF , !P4 ;  /* 0xff8000001c1d7808 */ /* 0x000fe20006000000 */
[----:B------:R-:W-:Y:S01]  /*11ce0*/  FFMA.FTZ R24, R0, R111, R24 ;  /* 0x0000006f00187223 */ /* 0x000fe20000010018 */
[----:B------:R-:W-:-:S02]  /*11cf0*/  IADD3 R26, R101, 0x20, RZ ;  /* 0x00000020651a7810 */ /* 0x000fc40007ffe0ff */
[-C--:B------:R-:W-:Y:S01]  /*11d00*/  ISETP.GE.AND P5, PT, R110, R105.reuse, PT ;  /* 0x000000696e00720c */ /* 0x080fe20003fa6270 */
[----:B------:R-:W2:Y:S01]  /*11d10*/  I2F R28, R30 ;  /* 0x0000001e001c7306 */ /* 0x000ea20000201400 */
[CC--:B---3--:R-:W-:Y:S01]  /*11d20*/  FFMA.FTZ R193, R0.reuse, R106.reuse, R25 ;  /* 0x0000006a00c17223 */ /* 0x0c8fe20000010019 */
[C---:B------:R-:W-:Y:S01]  /*11d30*/  IADD3 R25, R101.reuse, 0x21, RZ ;  /* 0x0000002165197810 */ /* 0x040fe20007ffe0ff */
[----:B------:R-:W-:Y:S01]  /*11d40*/  FFMA.FTZ R191, R0, R106, R27 ;  /* 0x0000006a00bf7223 */ /* 0x000fe2000001001b */
[----:B------:R-:W-:Y:S02]  /*11d50*/  FSEL R127, R24, -INF , !P5 ;  /* 0xff800000187f7808 */ /* 0x000fe40006800000 */
[----:B------:R-:W-:Y:S02]  /*11d60*/  ISETP.GE.AND P5, PT, R104, R105, PT ;  /* 0x000000696800720c */ /* 0x000fe40003fa6270 */
[----:B------:R-:W3:Y:S01]  /*11d70*/  I2F R27, R26 ;  /* 0x0000001a001b7306 */ /* 0x000ee20000201400 */
[CC--:B-1----:R-:W-:Y:S01]  /*11d80*/  FFMA.FTZ R167, R0.reuse, R109.reuse, R22 ;  /* 0x0000006d00a77223 */ /* 0x0c2fe20000010016 */
[----:B------:R-:W-:Y:S01]  /*11d90*/  IADD3 R22, R101, 0x28, RZ ;  /* 0x0000002865167810 */ /* 0x000fe20007ffe0ff */
[----:B------:R-:W-:Y:S01]  /*11da0*/  FFMA.FTZ R20, R0, R109, R20 ;  /* 0x0000006d00147223 */ /* 0x000fe20000010014 */
[----:B------:R-:W-:-:S02]  /*11db0*/  ISETP.GE.AND P4, PT, R108, R128, PT ;  /* 0x000000806c00720c */ /* 0x000fc40003f86270 */
[----:B------:R-:W-:Y:S02]  /*11dc0*/  ISETP.GE.AND P1, PT, R110, R128, PT ;  /* 0x000000806e00720c */ /* 0x000fe40003f26270 */
[----:B------:R-:W1:Y:S01]  /*11dd0*/  I2F R24, R25 ;  /* 0x0000001900187306 */ /* 0x000e620000201400 */
[CC--:B--2---:R-:W-:Y:S01]  /*11de0*/  FFMA.FTZ R197, R0.reuse, R28.reuse, R21 ;  /* 0x0000001c00c57223 */ /* 0x0c4fe20000010015 */
[C---:B------:R-:W-:Y:S01]  /*11df0*/  IADD3 R21, R101.reuse, 0x29, RZ ;  /* 0x0000002965157810 */ /* 0x040fe20007ffe0ff */
[----:B------:R-:W-:Y:S01]  /*11e00*/  FFMA.FTZ R189, R0, R28, R23 ;  /* 0x0000001c00bd7223 */ /* 0x000fe20000010017 */
[----:B------:R-:W-:Y:S02]  /*11e10*/  FSEL R195, R20, -INF , !P5 ;  /* 0xff80000014c37808 */ /* 0x000fe40006800000 */
[----:B------:R-:W-:Y:S02]  /*11e20*/  ISETP.GE.AND P5, PT, R26, R105, PT ;  /* 0x000000691a00720c */ /* 0x000fe40003fa6270 */
[----:B------:R-:W2:Y:S01]  /*11e30*/  I2F R23, R22 ;  /* 0x0000001600177306 */ /* 0x000ea20000201400 */
[CC--:B---3--:R-:W-:Y:S01]  /*11e40*/  FFMA.FTZ R181, R0.reuse, R27.reuse, R18 ;  /* 0x0000001b00b57223 */ /* 0x0c8fe20000010012 */
[----:B------:R-:W-:Y:S01]  /*11e50*/  IADD3 R18, R101, 0x30, RZ ;  /* 0x0000003065127810 */ /* 0x000fe20007ffe0ff */
[----:B------:R-:W-:Y:S01]  /*11e60*/  FFMA.FTZ R16, R0, R27, R16 ;  /* 0x0000001b00107223 */ /* 0x000fe20000010010 */
[----:B------:R-:W-:-:S02]  /*11e70*/  FSEL R191, R191, -INF , !P4 ;  /* 0xff800000bfbf7808 */ /* 0x000fc40006000000 */
[----:B------:R-:W-:Y:S02]  /*11e80*/  ISETP.GE.AND P4, PT, R30, R128, PT ;  /* 0x000000801e00720c */ /* 0x000fe40003f86270 */
[----:B------:R-:W3:Y:S01]  /*11e90*/  I2F R20, R21 ;  /* 0x0000001500147306 */ /* 0x000ee20000201400 */
[-C--:B-1----:R-:W-:Y:S01]  /*11ea0*/  FFMA.FTZ R183, R0, R24.reuse, R17 ;  /* 0x0000001800b77223 */ /* 0x082fe20000010011 */
[----:B------:R-:W-:Y:S01]  /*11eb0*/  FSEL R179, R16, -INF , !P5 ;  /* 0xff80000010b37808 */ /* 0x000fe20006800000 */
[----:B------:R-:W-:Y:S01]  /*11ec0*/  FFMA.FTZ R19, R0, R24, R19 ;  /* 0x0000001800137223 */ /* 0x000fe20000010013 */
[----:B------:R-:W-:Y:S02]  /*11ed0*/  ISETP.GE.AND P5, PT, R22, R105, PT ;  /* 0x000000691600720c */ /* 0x000fe40003fa6270 */
[----:B------:R-:W-:Y:S02]  /*11ee0*/  FSEL R189, R189, -INF , !P4 ;  /* 0xff800000bdbd7808 */ /* 0x000fe40006000000 */
[----:B------:R-:W1:Y:S01]  /*11ef0*/  I2F R17, R18 ;  /* 0x0000001200117306 */ /* 0x000e620000201400 */
[CC--:B--2---:R-:W-:Y:S01]  /*11f00*/  FFMA.FTZ R185, R0.reuse, R23.reuse, R12 ;  /* 0x0000001700b97223 */ /* 0x0c4fe2000001000c */
[----:B------:R-:W-:Y:S01]  /*11f10*/  IADD3 R12, R101, 0x38, RZ ;  /* 0x00000038650c7810 */ /* 0x000fe20007ffe0ff */
[----:B------:R-:W-:Y:S01]  /*11f20*/  FFMA.FTZ R177, R0, R23, R14 ;  /* 0x0000001700b17223 */ /* 0x000fe2000001000e */
[----:B------:R-:W-:-:S02]  /*11f30*/  ISETP.GE.AND P4, PT, R25, R128, PT ;  /* 0x000000801900720c */ /* 0x000fc40003f86270 */
[----:B------:R-:W-:Y:S01]  /*11f40*/  FSEL R185, R185, -INF , !P5 ;  /* 0xff800000b9b97808 */ /* 0x000fe20006800000 */
[CC--:B---3--:R-:W-:Y:S01]  /*11f50*/  FFMA.FTZ R187, R0.reuse, R20.reuse, R13 ;  /* 0x0000001400bb7223 */ /* 0x0c8fe2000001000d */
[----:B------:R-:W-:Y:S01]  /*11f60*/  FSEL R129, R129, -INF , !P1 ;  /* 0xff80000081817808 */ /* 0x000fe20004800000 */
[----:B------:R-:W2:Y:S01]  /*11f70*/  I2F R13, R12 ;  /* 0x0000000c000d7306 */ /* 0x000ea20000201400 */
[----:B------:R-:W-:Y:S01]  /*11f80*/  IADD3 R16, R101, 0x31, RZ ;  /* 0x0000003165107810 */ /* 0x000fe20007ffe0ff */
[----:B------:R-:W-:Y:S01]  /*11f90*/  FFMA.FTZ R15, R0, R20, R15 ;  /* 0x00000014000f7223 */ /* 0x000fe2000001000f */
[-C--:B------:R-:W-:Y:S02]  /*11fa0*/  ISETP.GE.AND P5, PT, R18, R105.reuse, PT ;  /* 0x000000691200720c */ /* 0x080fe40003fa6270 */
[----:B------:R-:W-:Y:S01]  /*11fb0*/  ISETP.GE.AND P6, PT, R108, R105, PT ;  /* 0x000000696c00720c */ /* 0x000fe20003fc6270 */
[-C--:B-1----:R-:W-:Y:S01]  /*11fc0*/  FFMA.FTZ R8, R0, R17.reuse, R8 ;  /* 0x0000001100087223 */ /* 0x082fe20000010008 */
[-C--:B------:R-:W-:Y:S01]  /*11fd0*/  ISETP.GE.AND P1, PT, R104, R128.reuse, PT ;  /* 0x000000806800720c */ /* 0x080fe20003f26270 */
[----:B------:R-:W1:Y:S01]  /*11fe0*/  I2F R14, R16 ;  /* 0x00000010000e7306 */ /* 0x000e620000201400 */
[----:B------:R-:W-:Y:S01]  /*11ff0*/  FSEL R175, R19, -INF , !P4 ;  /* 0xff80000013af7808 */ /* 0x000fe20006000000 */
[----:B------:R-:W-:Y:S01]  /*12000*/  FFMA.FTZ R10, R0, R17, R10 ;  /* 0x00000011000a7223 */ /* 0x000fe2000001000a */
[----:B------:R-:W-:-:S02]  /*12010*/  ISETP.GE.AND P4, PT, R21, R128, PT ;  /* 0x000000801500720c */ /* 0x000fc40003f86270 */
[----:B------:R-:W-:Y:S02]  /*12020*/  FSEL R121, R8, -INF , !P5 ;  /* 0xff80000008797808 */ /* 0x000fe40006800000 */
[----:B------:R-:W-:Y:S01]  /*12030*/  FSEL R193, R193, -INF , !P6 ;  /* 0xff800000c1c17808 */ /* 0x000fe20007000000 */
[CC--:B--2---:R-:W-:Y:S01]  /*12040*/  FFMA.FTZ R123, R0.reuse, R13.reuse, R4 ;  /* 0x0000000d007b7223 */ /* 0x0c4fe20000010004 */
[----:B------:R-:W-:Y:S01]  /*12050*/  FSEL R167, R167, -INF , !P1 ;  /* 0xff800000a7a77808 */ /* 0x000fe20004800000 */
[----:B------:R-:W-:Y:S01]  /*12060*/  FFMA.FTZ R6, R0, R13, R6 ;  /* 0x0000000d00067223 */ /* 0x000fe20000010006 */
[----:B------:R-:W-:Y:S02]  /*12070*/  IADD3 R8, R101, 0x39, RZ ;  /* 0x0000003965087810 */ /* 0x000fe40007ffe0ff */
[----:B------:R-:W-:Y:S02]  /*12080*/  ISETP.GE.AND P6, PT, R30, R105, PT ;  /* 0x000000691e00720c */ /* 0x000fe40003fc6270 */
[----:B------:R-:W-:Y:S01]  /*12090*/  ISETP.GE.AND P1, PT, R26, R128, PT ;  /* 0x000000801a00720c */ /* 0x000fe20003f26270 */
[----:B------:R-:W2:Y:S01]  /*120a0*/  I2F R4, R8 ;  /* 0x0000000800047306 */ /* 0x000ea20000201400 */
[----:B------:R-:W-:Y:S01]  /*120b0*/  FSEL R173, R15, -INF , !P4 ;  /* 0xff8000000fad7808 */ /* 0x000fe20006000000 */
[CC--:B-1----:R-:W-:Y:S01]  /*120c0*/  FFMA.FTZ R9, R0.reuse, R14.reuse, R9 ;  /* 0x0000000e00097223 */ /* 0x0c2fe20000010009 */
[----:B------:R-:W-:Y:S01]  /*120d0*/  FSEL R197, R197, -INF , !P6 ;  /* 0xff800000c5c57808 */ /* 0x000fe20007000000 */
[----:B------:R-:W-:Y:S01]  /*120e0*/  FFMA.FTZ R11, R0, R14, R11 ;  /* 0x0000000e000b7223 */ /* 0x000fe2000001000b */
[----:B------:R-:W-:-:S02]  /*120f0*/  FSEL R181, R181, -INF , !P1 ;  /* 0xff800000b5b57808 */ /* 0x000fc40004800000 */
[-C--:B------:R-:W-:Y:S01]  /*12100*/  ISETP.GE.AND P6, PT, R25, R105.reuse, PT ;  /* 0x000000691900720c */ /* 0x080fe20003fc6270 */
[----:B------:R-:W1:Y:S01]  /*12110*/  I2F R15, R101 ;  /* 0x00000065000f7306 */ /* 0x000e620000201400 */
[----:B------:R-:W-:Y:S02]  /*12120*/  ISETP.GE.AND P1, PT, R22, R128, PT ;  /* 0x000000801600720c */ /* 0x000fe40003f26270 */
[----:B------:R-:W-:Y:S02]  /*12130*/  FSEL R183, R183, -INF , !P6 ;  /* 0xff800000b7b77808 */ /* 0x000fe40007000000 */
[----:B------:R-:W-:Y:S02]  /*12140*/  FSEL R177, R177, -INF , !P1 ;  /* 0xff800000b1b17808 */ /* 0x000fe40004800000 */
[----:B------:R-:W-:Y:S01]  /*12150*/  ISETP.GE.AND P6, PT, R21, R105, PT ;  /* 0x000000691500720c */ /* 0x000fe20003fc6270 */
[----:B--2---:R-:W-:Y:S01]  /*12160*/  FFMA.FTZ R125, R0, R4, R5 ;  /* 0x00000004007d7223 */ /* 0x004fe20000010005 */
[----:B------:R-:W-:Y:S01]  /*12170*/  ISETP.GE.AND P1, PT, R18, R128, PT ;  /* 0x000000801200720c */ /* 0x000fe20003f26270 */
[----:B------:R-:W-:Y:S01]  /*12180*/  FFMA.FTZ R7, R0, R4, R7 ;  /* 0x0000000400077223 */ /* 0x000fe20000010007 */
[----:B------:R-:W-:-:S02]  /*12190*/  FSEL R187, R187, -INF , !P6 ;  /* 0xff800000bbbb7808 */ /* 0x000fc40007000000 */
[----:B------:R-:W-:Y:S02]  /*121a0*/  FSEL R120, R10, -INF , !P1 ;  /* 0xff8000000a787808 */ /* 0x000fe40004800000 */
[----:B------:R-:W-:Y:S01]  /*121b0*/  ISETP.GE.AND P6, PT, R16, R105, PT ;  /* 0x000000691000720c */ /* 0x000fe20003fc6270 */
[-C--:B-1----:R-:W-:Y:S01]  /*121c0*/  FFMA.FTZ R32, R0, R15.reuse, R32 ;  /* 0x0000000f00207223 */ /* 0x082fe20000010020 */
[-C--:B------:R-:W-:Y:S01]  /*121d0*/  ISETP.GE.AND P4, PT, R16, R128.reuse, PT ;  /* 0x000000801000720c */ /* 0x080fe20003f86270 */
[----:B------:R-:W-:Y:S01]  /*121e0*/  FFMA.FTZ R34, R0, R15, R34 ;  /* 0x0000000f00227223 */ /* 0x000fe20000010022 */
[C---:B------:R-:W-:Y:S02]  /*121f0*/  ISETP.GE.AND P5, PT, R12.reuse, R105, PT ;  /* 0x000000690c00720c */ /* 0x040fe40003fa6270 */
[----:B------:R-:W-:Y:S02]  /*12200*/  ISETP.GE.AND P1, PT, R12, R128, PT ;  /* 0x000000800c00720c */ /* 0x000fe40003f26270 */
[----:B------:R-:W-:-:S02]  /*12210*/  FSEL R124, R9, -INF , !P6 ;  /* 0xff800000097c7808 */ /* 0x000fc40007000000 */
[----:B------:R-:W-:Y:S02]  /*12220*/  FSEL R111, R11, -INF , !P4 ;  /* 0xff8000000b6f7808 */ /* 0x000fe40006000000 */
[----:B------:R-:W-:Y:S02]  /*12230*/  FSEL R123, R123, -INF , !P5 ;  /* 0xff8000007b7b7808 */ /* 0x000fe40006800000 */
[----:B------:R-:W-:Y:S02]  /*12240*/  FSEL R109, R6, -INF , !P1 ;  /* 0xff800000066d7808 */ /* 0x000fe40004800000 */
[CC--:B------:R-:W-:Y:S02]  /*12250*/  ISETP.GE.AND P6, PT, R101.reuse, R105.reuse, PT ;  /* 0x000000696500720c */ /* 0x0c0fe40003fc6270 */
        /* <DEDUP_REMOVED lines=68> */
.L_x_7203:
[----:B------:R-:W-:-:S05]  /*126a0*/  IMAD.MOV.U32 R9, RZ, RZ, c[0x0][0x198] ;  /* 0x00006600ff097624 */ /* 0x000fca00078e00ff */
[----:B------:R-:W-:-:S04]  /*126b0*/  LEA R9, -R9, RZ, 0x6 ;  /* 0x000000ff09097211 */ /* 0x000fc800078e31ff */
[----:B------:R-:W-:Y:S02]  /*126c0*/  SHF.R.S32.HI R10, RZ, 0x1f, R9 ;  /* 0x0000001fff0a7819 */ /* 0x000fe40000011409 */
.L_x_7204:
        /* <DEDUP_REMOVED lines=69> */
.L_x_7202:
[----:B------:R-:W-:Y:S01]  /*12b20*/  FMNMX.FTZ R8, R3, R4, !PT ;  /* 0x0000000403087209 */ /* 0x000fe20007810000 */
[----:B-1----:R-:W-:Y:S01]  /*12b30*/  LDSM.16.MT88.4 R24, [R141+0x8000] ;  /* 0x008000008d18783b */ /* 0x002fe20000004200 */
        /* <DEDUP_REMOVED lines=24> */
[----:B------:R-:W-:Y:S02]  /*12cc0*/  FMNMX.FTZ R8, R124, R7, !PT ;  /* 0x000000077c087209 */ /* 0x000fe40007810000 */
[----:B------:R-:W-:Y:S02]  /*12cd0*/  FMNMX.FTZ R7, R173, R6, !PT ;  /* 0x00000006ad077209 */ /* 0x000fe40007810000 */
[----:B------:R-:W-:-:S04]  /*12ce0*/  FMNMX.FTZ R8, R123, R8, !PT ;  /* 0x000000087b087209 */ /* 0x000fc80007810000 */
[----:B------:R-:W-:Y:S02]  /*12cf0*/  FMNMX.FTZ R9, R125, R8, !PT ;  /* 0x000000087d097209 */ /* 0x000fe40007810000 */
[----:B------:R-:W-:-:S03]  /*12d00*/  FMNMX.FTZ R8, R120, R7, !PT ;  /* 0x0000000778087209 */ /* 0x000fc60007810000 */
[----:B------:R-:W1:Y:S01]  /*12d10*/  SHFL.BFLY PT, R6, R9, 0x2, 0x1f ;  /* 0x0c401f0009067f89 */ /* 0x000e6200000e0000 */
[----:B------:R-:W-:-:S04]  /*12d20*/  FMNMX.FTZ R8, R111, R8, !PT ;  /* 0x000000086f087209 */ /* 0x000fc80007810000 */
[----:B------:R-:W-:-:S04]  /*12d30*/  FMNMX.FTZ R7, R109, R8, !PT ;  /* 0x000000086d077209 */ /* 0x000fc80007810000 */
[----:B------:R-:W-:-:S05]  /*12d40*/  FMNMX.FTZ R8, R118, R7, !PT ;  /* 0x0000000776087209 */ /* 0x000fca0007810000 */
[----:B------:R-:W2:Y:S01]  /*12d50*/  SHFL.BFLY PT, R7, R8, 0x2, 0x1f ;  /* 0x0c401f0008077f89 */ /* 0x000ea200000e0000 */
[----:B-1----:R-:W-:-:S05]  /*12d60*/  FMNMX.FTZ R6, R9, R6, !PT ;  /* 0x0000000609067209 */ /* 0x002fca0007810000 */
[----:B------:R-:W1:Y:S01]  /*12d70*/  SHFL.BFLY PT, R115, R6, 0x1, 0x1f ;  /* 0x0c201f0006737f89 */ /* 0x000e6200000e0000 */
[----:B--2---:R-:W-:-:S03]  /*12d80*/  FMNMX.FTZ R7, R8, R7, !PT ;  /* 0x0000000708077209 */ /* 0x004fc60007810000 */
[----:B------:R-:W-:Y:S04]  /*12d90*/  LDSM.16.MT88.4 R8, [R144+0x8000] ;  /* 0x008000009008783b */ /* 0x000fe80000004200 */
[----:B------:R-:W2:Y:S01]  /*12da0*/  SHFL.BFLY PT, R114, R7, 0x1, 0x1f ;  /* 0x0c201f0007727f89 */ /* 0x000ea200000e0000 */
[----:B-1----:R-:W-:-:S04]  /*12db0*/  FMNMX.FTZ R115, R6, R115, !PT ;  /* 0x0000007306737209 */ /* 0x002fc80007810000 */
[C---:B------:R-:W-:Y:S01]  /*12dc0*/  FSETP.NEU.FTZ.AND P1, PT, R115.reuse, -INF , PT ;  /* 0xff8000007300780b */ /* 0x040fe20003f3d000 */
[----:B------:R-:W-:-:S03]  /*12dd0*/  FMUL.FTZ R126, R115, c[0x0][0x23c] ;  /* 0x00008f00737e7a20 */ /* 0x000fc60000410000 */
[----:B------:R-:W-:Y:S02]  /*12de0*/  FSEL R110, R115, RZ, P1 ;  /* 0x000000ff736e7208 */ /* 0x000fe40000800000 */
[----:B------:R-:W-:-:S03]  /*12df0*/  FSEL R126, R126, RZ, P1 ;  /* 0x000000ff7e7e7208 */ /* 0x000fc60000800000 */
[----:B------:R-:W-:Y:S01]  /*12e00*/  FADD.FTZ R110, R3, -R110 ;  /* 0x8000006e036e7221 */ /* 0x000fe20000010000 */
[----:B--2---:R-:W-:Y:S01]  /*12e10*/  FMNMX.FTZ R114, R7, R114, !PT ;  /* 0x0000007207727209 */ /* 0x004fe20007810000 */
[--C-:B------:R-:W-:Y:S02]  /*12e20*/  FFMA.FTZ R108, R4, c[0x0][0x23c], -R126.reuse ;  /* 0x00008f00046c7a23 */ /* 0x100fe4000001087e */
[--C-:B------:R-:W-:Y:S01]  /*12e30*/  FFMA.FTZ R117, R107, c[0x0][0x23c], -R126.reuse ;  /* 0x00008f006b757a23 */ /* 0x100fe2000001087e */
[C---:B------:R-:W-:Y:S01]  /*12e40*/  FSETP.NEU.FTZ.AND P0, PT, R114.reuse, -INF , PT ;  /* 0xff8000007200780b */ /* 0x040fe20003f1d000 */
[----:B------:R-:W-:Y:S02]  /*12e50*/  FMUL.FTZ R122, R114, c[0x0][0x23c] ;  /* 0x00008f00727a7a20 */ /* 0x000fe40000410000 */
[--C-:B------:R-:W-:Y:S01]  /*12e60*/  FFMA.FTZ R113, R113, c[0x0][0x23c], -R126.reuse ;  /* 0x00008f0071717a23 */ /* 0x100fe2000001087e */
[----:B------:R-:W-:Y:S01]  /*12e70*/  MUFU.EX2 R108, R108 ;  /* 0x0000006c006c7308 */ /* 0x000fe20000000800 */
[----:B------:R-:W-:Y:S01]  /*12e80*/  FFMA.FTZ R112, R31, c[0x0][0x23c], -R126 ;  /* 0x00008f001f707a23 */ /* 0x000fe2000001087e */
[----:B------:R-:W-:Y:S01]  /*12e90*/  FSEL R122, R122, RZ, P0 ;  /* 0x000000ff7a7a7208 */ /* 0x000fe20000000000 */
[----:B------:R-:W-:-:S02]  /*12ea0*/  FMUL.FTZ R110, R110, c[0x0][0x23c] ;  /* 0x00008f006e6e7a20 */ /* 0x000fc40000410000 */
[----:B------:R-:W-:Y:S02]  /*12eb0*/  FFMA.FTZ R131, R127, c[0x0][0x23c], -R126 ;  /* 0x00008f007f837a23 */ /* 0x000fe4000001087e */
[--C-:B------:R-:W-:Y:S01]  /*12ec0*/  FFMA.FTZ R116, R5, c[0x0][0x23c], -R122.reuse ;  /* 0x00008f0005747a23 */ /* 0x100fe2000001087a */
[----:B------:R-:W-:Y:S01]  /*12ed0*/  FSEL R5, R114, RZ, P0 ;  /* 0x000000ff72057208 */ /* 0x000fe20000000000 */
[--C-:B------:R-:W-:Y:S01]  /*12ee0*/  FFMA.FTZ R101, R33, c[0x0][0x23c], -R122.reuse ;  /* 0x00008f0021657a23 */ /* 0x100fe2000001087a */
[----:B------:R-:W1:Y:S01]  /*12ef0*/  MUFU.EX2 R117, R117 ;  /* 0x0000007500757308 */ /* 0x000e620000000800 */
[----:B------:R-:W-:Y:S02]  /*12f00*/  FFMA.FTZ R35, R35, c[0x0][0x23c], -R122 ;  /* 0x00008f0023237a23 */ /* 0x000fe4000001087a */
[----:B------:R-:W-:Y:S02]  /*12f10*/  FADD.FTZ R2, R2, -R5 ;  /* 0x8000000502027221 */ /* 0x000fe40000010000 */
[----:B------:R-:W-:-:S02]  /*12f20*/  FFMA.FTZ R130, R193, c[0x0][0x23c], -R126 ;  /* 0x00008f00c1827a23 */ /* 0x000fc4000001087e */
[----:B------:R-:W-:Y:S01]  /*12f30*/  FMUL.FTZ R119, R2, c[0x0][0x23c] ;  /* 0x00008f0002777a20 */ /* 0x000fe20000410000 */
[----:B------:R-:W-:Y:S01]  /*12f40*/  MUFU.EX2 R113, R113 ;  /* 0x0000007100717308 */ /* 0x000fe20000000800 */
[----:B------:R-:W-:Y:S02]  /*12f50*/  FFMA.FTZ R2, R29, c[0x0][0x23c], -R122 ;  /* 0x00008f001d027a23 */ /* 0x000fe4000001087a */
[--C-:B------:R-:W-:Y:S02]  /*12f60*/  FFMA.FTZ R128, R195, c[0x0][0x23c], -R126.reuse ;  /* 0x00008f00c3807a23 */ /* 0x100fe4000001087e */
[----:B------:R-:W-:Y:S02]  /*12f70*/  FFMA.FTZ R127, R197, c[0x0][0x23c], -R126 ;  /* 0x00008f00c57f7a23 */ /* 0x000fe4000001087e */
[--C-:B------:R-:W-:Y:S01]  /*12f80*/  FFMA.FTZ R129, R129, c[0x0][0x23c], -R122.reuse ;  /* 0x00008f0081817a23 */ /* 0x100fe2000001087a */
[----:B------:R-:W2:Y:S01]  /*12f90*/  MUFU.EX2 R112, R112 ;  /* 0x0000007000707308 */ /* 0x000ea20000000800 */
[----:B-1----:R-:W-:Y:S01]  /*12fa0*/  F2FP.BF16.PACK_AB R104, R117, R108 ;  /* 0x0000006c7568723e */ /* 0x002fe200000010ff */
        /* <DEDUP_REMOVED lines=13> */
[----:B------:R2:W-:Y:S01]  /*13080*/  MUFU.EX2 R3, R35 ;  /* 0x0000002300037308 */ /* 0x0005e20000000800 */
[----:B------:R-:W-:Y:S02]  /*13090*/  FFMA.FTZ R180, R173, c[0x0][0x23c], -R122 ;  /* 0x00008f00adb47a23 */ /* 0x000fe4000001087a */
[--C-:B------:R-:W-:Y:S02]  /*130a0*/  FFMA.FTZ R121, R121, c[0x0][0x23c], -R126.reuse ;  /* 0x00008f0079797a23 */ /* 0x100fe4000001087e */
[--C-:B------:R-:W-:Y:S02]  /*130b0*/  FFMA.FTZ R124, R124, c[0x0][0x23c], -R126.reuse ;  /* 0x00008f007c7c7a23 */ /* 0x100fe4000001087e */
[--C-:B------:R-:W-:Y:S01]  /*130c0*/  FFMA.FTZ R123, R123, c[0x0][0x23c], -R126.reuse ;  /* 0x00008f007b7b7a23 */ /* 0x100fe2000001087e */
[----:B------:R-:W3:Y:S01]  /*130d0*/  MUFU.EX2 R110, R110 ;  /* 0x0000006e006e7308 */ /* 0x000ee20000000800 */
[----:B-1----:R-:W-:Y:S01]  /*130e0*/  F2FP.BF16.PACK_AB R105, R101, R116 ;  /* 0x000000746569723e */ /* 0x002fe200000010ff */
[----:B------:R-:W-:-:S02]  /*130f0*/  FFMA.FTZ R126, R125, c[0x0][0x23c], -R126 ;  /* 0x00008f007d7e7a23 */ /* 0x000fc4000001087e */
[--C-:B------:R-:W-:Y:S02]  /*13100*/  FFMA.FTZ R120, R120, c[0x0][0x23c], -R122.reuse ;  /* 0x00008f0078787a23 */ /* 0x100fe4000001087a */
[--C-:B------:R-:W-:Y:S02]  /*13110*/  FFMA.FTZ R125, R111, c[0x0][0x23c], -R122.reuse ;  /* 0x00008f006f7d7a23 */ /* 0x100fe4000001087a */
[----:B------:R-:W1:Y:S01]  /*13120*/  MUFU.EX2 R119, R119 ;  /* 0x0000007700777308 */ /* 0x000e620000000800 */
[----:B--2---:R-:W2:Y:S01]  /*13130*/  LDSM.16.MT88.4 R32, [R140+0x8000] ;  /* 0x008000008c20783b */ /* 0x004ea20000004200 */
[--C-:B------:R-:W-:Y:S02]  /*13140*/  FFMA.FTZ R173, R109, c[0x0][0x23c], -R122.reuse ;  /* 0x00008f006dad7a23 */ /* 0x100fe4000001087a */
[----:B------:R-:W-:-:S04]  /*13150*/  FFMA.FTZ R118, R118, c[0x0][0x23c], -R122 ;  /* 0x00008f0076767a23 */ /* 0x000fc8000001087a */
[----:B------:R-:W4:Y:S01]  /*13160*/  MUFU.EX2 R2, R2 ;  /* 0x0000000200027308 */ /* 0x000f220000000800 */
[-C--:B---3--:R-:W-:Y:S02]  /*13170*/  FMUL.FTZ R20, R44, R110.reuse ;  /* 0x0000006e2c147220 */ /* 0x088fe40000410000 */
[-C--:B------:R-:W-:Y:S02]  /*13180*/  FMUL.FTZ R21, R45, R110.reuse ;  /* 0x0000006e2d157220 */ /* 0x080fe40000410000 */
[-C--:B------:R-:W-:Y:S02]  /*13190*/  FMUL.FTZ R48, R48, R110.reuse ;  /* 0x0000006e30307220 */ /* 0x080fe40000410000 */
[----:B------:R-:W-:Y:S01]  /*131a0*/  FMUL.FTZ R49, R49, R110 ;  /* 0x0000006e31317220 */ /* 0x000fe20000410000 */
[----:B------:R-:W-:Y:S01]  /*131b0*/  MUFU.EX2 R131, R131 ;  /* 0x0000008300837308 */ /* 0x000fe20000000800 */
[-C--:B-1----:R-:W-:Y:S02]  /*131c0*/  FMUL.FTZ R22, R46, R119.reuse ;  /* 0x000000772e167220 */ /* 0x082fe40000410000 */
[----:B------:R-:W-:-:S02]  /*131d0*/  FMUL.FTZ R23, R47, R119 ;  /* 0x000000772f177220 */ /* 0x000fc40000410000 */
[-C--:B------:R-:W-:Y:S02]  /*131e0*/  FMUL.FTZ R50, R50, R119.reuse ;  /* 0x0000007732327220 */ /* 0x080fe40000410000 */
[----:B------:R-:W-:Y:S01]  /*131f0*/  FMUL.FTZ R51, R51, R119 ;  /* 0x0000007733337220 */ /* 0x000fe20000410000 */
[----:B----4-:R-:W-:Y:S01]  /*13200*/  F2FP.BF16.PACK_AB R107, R2, R3 ;  /* 0x00000003026b723e */ /* 0x010fe200000010ff */
[-C--:B------:R-:W-:Y:S01]  /*13210*/  FMUL.FTZ R28, R52, R110.reuse ;  /* 0x0000006e341c7220 */ /* 0x080fe20000410000 */
[----:B------:R-:W1:Y:S01]  /*13220*/  MUFU.EX2 R130, R130 ;  /* 0x0000008200827308 */ /* 0x000e620000000800 */
        /* <DEDUP_REMOVED lines=8> */
[C---:B------:R-:W-:Y:S01]  /*132b0*/  HMMA.16816.F32.BF16 R24, R104.reuse, R26, R48 ;  /* 0x0000001a6818723c */ /* 0x040fe20000041830 */
[----:B------:R-:W3:Y:S01]  /*132c0*/  LDSM.16.MT88.4 R48, [R142+0xa000] ;  /* 0x00a000008e30783b */ /* 0x000ee20000004200 */
[----:B------:R-:W-:Y:S02]  /*132d0*/  FMUL.FTZ R59, R59, R119 ;  /* 0x000000773b3b7220 */ /* 0x000fe40000410000 */
[-C--:B------:R-:W-:Y:S01]  /*132e0*/  FMUL.FTZ R44, R68, R110.reuse ;  /* 0x0000006e442c7220 */ /* 0x080fe20000410000 */
[----:B------:R-:W4:Y:S01]  /*132f0*/  MUFU.EX2 R127, R127 ;  /* 0x0000007f007f7308 */ /* 0x000f220000000800 */
[----:B------:R-:W-:Y:S01]  /*13300*/  FMUL.FTZ R45, R69, R110 ;  /* 0x0000006e452d7220 */ /* 0x000fe20000410000 */
[----:B-1----:R-:W-:Y:S01]  /*13310*/  F2FP.BF16.PACK_AB R68, R130, R131 ;  /* 0x000000838244723e */ /* 0x002fe200000010ff */
        /* <DEDUP_REMOVED lines=10> */
[-C--:B------:R-:W-:Y:S01]  /*133c0*/  FMUL.FTZ R52, R76, R110.reuse ;  /* 0x0000006e4c347220 */ /* 0x080fe20000410000 */
[----:B------:R-:W2:Y:S01]  /*133d0*/  MUFU.EX2 R172, R172 ;  /* 0x000000ac00ac7308 */ /* 0x000ea20000000800 */
[----:B------:R-:W-:Y:S01]  /*133e0*/  FMUL.FTZ R53, R77, R110 ;  /* 0x0000006e4d357220 */ /* 0x000fe20000410000 */
[----:B----4-:R-:W-:Y:S01]  /*133f0*/  F2FP.BF16.PACK_AB R70, R127, R128 ;  /* 0x000000807f46723e */ /* 0x010fe200000010ff */
[----:B------:R-:W-:-:S02]  /*13400*/  FMUL.FTZ R54, R78, R119 ;  /* 0x000000774e367220 */ /* 0x000fc40000410000 */
[-C--:B------:R-:W-:Y:S02]  /*13410*/  FMUL.FTZ R55, R79, R119.reuse ;  /* 0x000000774f377220 */ /* 0x080fe40000410000 */
[----:B------:R-:W-:Y:S01]  /*13420*/  LDSM.16.MT88.4 R76, [R141+0x8800] ;  /* 0x008800008d4c783b */ /* 0x000fe20000004200 */
[-C--:B------:R-:W-:Y:S01]  /*13430*/  FMUL.FTZ R12, R36, R110.reuse ;  /* 0x0000006e240c7220 */ /* 0x080fe20000410000 */
[----:B------:R-:W-:Y:S01]  /*13440*/  MUFU.EX2 R167, R167 ;  /* 0x000000a700a77308 */ /* 0x000fe20000000800 */
[-C--:B------:R-:W-:Y:S02]  /*13450*/  FMUL.FTZ R13, R37, R110.reuse ;  /* 0x0000006e250d7220 */ /* 0x080fe40000410000 */
[-C--:B------:R-:W-:Y:S02]  /*13460*/  FMUL.FTZ R14, R38, R119.reuse ;  /* 0x00000077260e7220 */ /* 0x080fe40000410000 */
[----:B------:R-:W-:Y:S02]  /*13470*/  FMUL.FTZ R15, R39, R119 ;  /* 0x00000077270f7220 */ /* 0x000fe40000410000 */
[-C--:B------:R-:W-:Y:S01]  /*13480*/  FMUL.FTZ R40, R40, R110.reuse ;  /* 0x0000006e28287220 */ /* 0x080fe20000410000 */
[----:B------:R-:W4:Y:S01]  /*13490*/  MUFU.EX2 R166, R166 ;  /* 0x000000a600a67308 */ /* 0x000f220000000800 */
[----:B------:R-:W-:Y:S01]  /*134a0*/  FMUL.FTZ R41, R41, R110 ;  /* 0x0000006e29297220 */ /* 0x000fe20000410000 */
[----:B--2---:R-:W-:Y:S01]  /*134b0*/  F2FP.BF16.PACK_AB R69, R172, R129 ;  /* 0x00000081ac45723e */ /* 0x004fe200000010ff */
[----:B---3--:R-:W-:Y:S01]  /*134c0*/  HMMA.16816.F32.BF16 R44, R104, R48, R44 ;  /* 0x00000030682c723c */ /* 0x008fe2000004182c */
[----:B------:R-:W-:-:S02]  /*134d0*/  FMUL.FTZ R42, R42, R119 ;  /* 0x000000772a2a7220 */ /* 0x000fc40000410000 */
[-C--:B------:R-:W-:Y:S02]  /*134e0*/  FMUL.FTZ R43, R43, R119.reuse ;  /* 0x000000772b2b7220 */ /* 0x080fe40000410000 */
[-C--:B------:R-:W-:Y:S01]  /*134f0*/  FMUL.FTZ R4, R96, R110.reuse ;  /* 0x0000006e60047220 */ /* 0x080fe20000410000 */
[----:B------:R-:W-:Y:S01]  /*13500*/  MUFU.EX2 R176, R176 ;  /* 0x000000b000b07308 */ /* 0x000fe20000000800 */
[-C--:B------:R-:W-:Y:S01]  /*13510*/  FMUL.FTZ R5, R97, R110.reuse ;  /* 0x0000006e61057220 */ /* 0x080fe20000410000 */
[C---:B------:R-:W-:Y:S01]  /*13520*/  HMMA.16816.F32.BF16 R48, R104.reuse, R50, R72 ;  /* 0x000000326830723c */ /* 0x040fe20000041848 */
[----:B------:R-:W2:Y:S01]  /*13530*/  LDSM.16.MT88.4 R72, [R144+0x8800] ;  /* 0x008800009048783b */ /* 0x000ea20000004200 */
[-C--:B------:R-:W-:Y:S02]  /*13540*/  FMUL.FTZ R6, R98, R119.reuse ;  /* 0x0000007762067220 */ /* 0x080fe40000410000 */
[----:B------:R-:W-:Y:S01]  /*13550*/  FMUL.FTZ R7, R99, R119 ;  /* 0x0000007763077220 */ /* 0x000fe20000410000 */
[----:B----4-:R-:W-:Y:S01]  /*13560*/  F2FP.BF16.PACK_AB R71, R166, R167 ;  /* 0x000000a7a647723e */ /* 0x010fe200000010ff */
[-C--:B------:R-:W-:Y:S01]  /*13570*/  FMUL.FTZ R92, R92, R110.reuse ;  /* 0x0000006e5c5c7220 */ /* 0x080fe20000410000 */
[----:B------:R-:W-:Y:S01]  /*13580*/  MUFU.EX2 R183, R183 ;  /* 0x000000b700b77308 */ /* 0x000fe20000000800 */
[----:B------:R-:W-:Y:S01]  /*13590*/  FMUL.FTZ R93, R93, R110 ;  /* 0x0000006e5d5d7220 */ /* 0x000fe20000410000 */
[----:B------:R-:W-:Y:S01]  /*135a0*/  HMMA.16816.F32.BF16 R12, R104, R16, R12 ;  /* 0x00000010680c723c */ /* 0x000fe2000004180c */
[----:B------:R-:W-:-:S02]  /*135b0*/  FMUL.FTZ R94, R94, R119 ;  /* 0x000000775e5e7220 */ /* 0x000fc40000410000 */
[-C--:B------:R-:W-:Y:S02]  /*135c0*/  FMUL.FTZ R95, R95, R119.reuse ;  /* 0x000000775f5f7220 */ /* 0x080fe40000410000 */
[-C--:B------:R-:W-:Y:S01]  /*135d0*/  FMUL.FTZ R80, R80, R110.reuse ;  /* 0x0000006e50507220 */ /* 0x080fe20000410000 */
[----:B------:R-:W-:Y:S01]  /*135e0*/  MUFU.EX2 R174, R174 ;  /* 0x000000ae00ae7308 */ /* 0x000fe20000000800 */
[-C--:B------:R-:W-:Y:S01]  /*135f0*/  FMUL.FTZ R81, R81, R110.reuse ;  /* 0x0000006e51517220 */ /* 0x080fe20000410000 */
[C---:B------:R-:W-:Y:S01]  /*13600*/  HMMA.16816.F32.BF16 R16, R104.reuse, R18, R40 ;  /* 0x000000126810723c */ /* 0x040fe20000041828 */
[----:B------:R-:W3:Y:S01]  /*13610*/  LDSM.16.MT88.4 R40, [R144+0xa000] ;  /* 0x00a000009028783b */ /* 0x000ee20000004200 */
[-C--:B------:R-:W-:Y:S02]  /*13620*/  FMUL.FTZ R82, R82, R119.reuse ;  /* 0x0000007752527220 */ /* 0x080fe40000410000 */
[----:B------:R-:W-:Y:S02]  /*13630*/  FMUL.FTZ R83, R83, R119 ;  /* 0x0000007753537220 */ /* 0x000fe40000410000 */
[-C--:B------:R-:W-:Y:S01]  /*13640*/  FMUL.FTZ R36, R60, R110.reuse ;  /* 0x0000006e3c247220 */ /* 0x080fe20000410000 */
[----:B------:R-:W-:Y:S01]  /*13650*/  MUFU.EX2 R179, R179 ;  /* 0x000000b300b37308 */ /* 0x000fe20000000800 */
[----:B------:R-:W-:Y:S01]  /*13660*/  HMMA.16816.F32.BF16 R4, R104, R8, R4 ;  /* 0x000000086804723c */ /* 0x000fe20000041804 */
[----:B------:R-:W-:-:S02]  /*13670*/  FMUL.FTZ R37, R61, R110 ;  /* 0x0000006e3d257220 */ /* 0x000fc40000410000 */
[-C--:B------:R-:W-:Y:S02]  /*13680*/  FMUL.FTZ R38, R62, R119.reuse ;  /* 0x000000773e267220 */ /* 0x080fe40000410000 */
[-C--:B------:R-:W-:Y:S02]  /*13690*/  FMUL.FTZ R39, R63, R119.reuse ;  /* 0x000000773f277220 */ /* 0x080fe40000410000 */
[-C--:B------:R-:W-:Y:S01]  /*136a0*/  FMUL.FTZ R64, R64, R110.reuse ;  /* 0x0000006e40407220 */ /* 0x080fe20000410000 */
[----:B------:R-:W-:Y:S01]  /*136b0*/  HMMA.16816.F32.BF16 R8, R104, R10, R92 ;  /* 0x0000000a6808723c */ /* 0x000fe2000004185c */
[----:B------:R-:W-:Y:S01]  /*136c0*/  FMUL.FTZ R65, R65, R110 ;  /* 0x0000006e41417220 */ /* 0x000fe20000410000 */
[----:B------:R-:W-:Y:S01]  /*136d0*/  LDSM.16.MT88.4 R92, [R144+0x9000] ;  /* 0x00900000905c783b */ /* 0x000fe20000004200 */
[-C--:B------:R-:W-:Y:S01]  /*136e0*/  FMUL.FTZ R66, R66, R119.reuse ;  /* 0x0000007742427220 */ /* 0x080fe20000410000 */
[----:B------:R-:W-:Y:S01]  /*136f0*/  MUFU.EX2 R178, R178 ;  /* 0x000000b200b27308 */ /* 0x000fe20000000800 */
[----:B------:R-:W-:-:S02]  /*13700*/  FMUL.FTZ R67, R67, R119 ;  /* 0x0000007743437220 */ /* 0x000fc40000410000 */
[-C--:B------:R-:W-:Y:S01]  /*13710*/  FMUL.FTZ R60, R88, R110.reuse ;  /* 0x0000006e583c7220 */ /* 0x080fe20000410000 */
[C---:B-1----:R-:W-:Y:S01]  /*13720*/  HMMA.16816.F32.BF16 R52, R104.reuse, R56, R52 ;  /* 0x000000386834723c */ /* 0x042fe20000041834 */
[-C--:B------:R-:W-:Y:S02]  /*13730*/  FMUL.FTZ R61, R89, R110.reuse ;  /* 0x0000006e593d7220 */ /* 0x080fe40000410000 */
        /* <DEDUP_REMOVED lines=8> */
[----:B------:R-:W-:Y:S01]  /*137c0*/  MUFU.EX2 R177, R177 ;  /* 0x000000b100b17308 */ /* 0x000fe20000000800 */
[-C--:B------:R-:W-:Y:S02]  /*137d0*/  FMUL.FTZ R87, R87, R119.reuse ;  /* 0x0000007757577220 */ /* 0x080fe40000410000 */
[----:B--2---:R-:W-:Y:S01]  /*137e0*/  HMMA.16816.F32.BF16 R4, R68, R72, R4 ;  /* 0x000000484404723c */ /* 0x004fe20000041804 */
[----:B------:R-:W-:Y:S02]  /*137f0*/  FFMA.FTZ R122, R169, R110, R108 ;  /* 0x0000006ea97a7223 */ /* 0x000fe4000001006c */
[----:B------:R-:W-:Y:S02]  /*13800*/  FFMA.FTZ R116, R168, R119, R116 ;  /* 0x00000077a8747223 */ /* 0x000fe40000010074 */
[----:B------:R-:W-:Y:S01]  /*13810*/  MUFU.EX2 R180, R180 ;  /* 0x000000b400b47308 */ /* 0x000fe20000000800 */
[----:B------:R-:W-:-:S02]  /*13820*/  FADD.FTZ R122, R117, R122 ;  /* 0x0000007a757a7221 */ /* 0x000fc40000010000 */
[C---:B------:R-:W-:Y:S01]  /*13830*/  HMMA.16816.F32.BF16 R8, R68.reuse, R74, R8 ;  /* 0x0000004a4408723c */ /* 0x040fe20000041808 */
[----:B------:R-:W2:Y:S01]  /*13840*/  LDSM.16.MT88.4 R72, [R140+0x8800] ;  /* 0x008800008c48783b */ /* 0x000ea20000004200 */
[----:B------:R-:W-:Y:S02]  /*13850*/  FADD.FTZ R116, R101, R116 ;  /* 0x0000007465747221 */ /* 0x000fe40000010000 */
[----:B------:R-:W-:Y:S01]  /*13860*/  FADD.FTZ R113, R113, R122 ;  /* 0x0000007a71717221 */ /* 0x000fe20000010000 */
[----:B------:R-:W-:Y:S01]  /*13870*/  MUFU.EX2 R121, R121 ;  /* 0x0000007900797308 */ /* 0x000fe20000000800 */
[----:B------:R-:W-:Y:S02]  /*13880*/  FADD.FTZ R3, R3, R116 ;  /* 0x0000007403037221 */ /* 0x000fe40000010000 */
[----:B------:R-:W-:Y:S01]  /*13890*/  HMMA.16816.F32.BF16 R20, R68, R76, R20 ;  /* 0x0000004c4414723c */ /* 0x000fe20000041814 */
[----:B------:R-:W-:Y:S02]  /*138a0*/  FADD.FTZ R112, R112, R113 ;  /* 0x0000007170707221 */ /* 0x000fe40000010000 */
[----:B------:R-:W-:-:S02]  /*138b0*/  FADD.FTZ R2, R2, R3 ;  /* 0x0000000302027221 */ /* 0x000fc40000010000 */
[----:B------:R-:W4:Y:S01]  /*138c0*/  MUFU.EX2 R124, R124 ;  /* 0x0000007c007c7308 */ /* 0x000f220000000800 */
[----:B------:R-:W-:Y:S02]  /*138d0*/  FADD.FTZ R3, R131, R112 ;  /* 0x0000007083037221 */ /* 0x000fe40000010000 */
[----:B------:R-:W-:Y:S01]  /*138e0*/  HMMA.16816.F32.BF16 R24, R68, R78, R24 ;  /* 0x0000004e4418723c */ /* 0x000fe20000041818 */
[----:B------:R-:W5:Y:S01]  /*138f0*/  LDSM.16.MT88.4 R76, [R142+0xa800] ;  /* 0x00a800008e4c783b */ /* 0x000f620000004200 */
[----:B------:R-:W-:Y:S02]  /*13900*/  FADD.FTZ R129, R129, R2 ;  /* 0x0000000281817221 */ /* 0x000fe40000010000 */
[----:B------:R-:W-:Y:S01]  /*13910*/  FADD.FTZ R3, R130, R3 ;  /* 0x0000000382037221 */ /* 0x000fe20000010000 */
[----:B------:R-:W-:Y:S01]  /*13920*/  MUFU.EX2 R123, R123 ;  /* 0x0000007b007b7308 */ /* 0x000fe20000000800 */
[----:B------:R-:W-:Y:S02]  /*13930*/  FADD.FTZ R172, R172, R129 ;  /* 0x00000081acac7221 */ /* 0x000fe40000010000 */
[----:B---3--:R-:W-:Y:S01]  /*13940*/  HMMA.16816.F32.BF16 R36, R104, R40, R36 ;  /* 0x000000286824723c */ /* 0x008fe20000041824 */
[----:B------:R-:W-:-:S02]  /*13950*/  FADD.FTZ R128, R128, R3 ;  /* 0x0000000380807221 */ /* 0x000fc40000010000 */
[----:B------:R-:W-:Y:S02]  /*13960*/  FADD.FTZ R3, R167, R172 ;  /* 0x000000aca7037221 */ /* 0x000fe40000010000 */
[----:B------:R-:W3:Y:S01]  /*13970*/  MUFU.EX2 R126, R126 ;  /* 0x0000007e007e7308 */ /* 0x000ee20000000800 */
[----:B----4-:R-:W-:Y:S01]  /*13980*/  F2FP.BF16.PACK_AB R108, R124, R121 ;  /* 0x000000797c6c723e */ /* 0x010fe200000010ff */
[----:B------:R-:W-:Y:S01]  /*13990*/  FADD.FTZ R127, R127, R128 ;  /* 0x000000807f7f7221 */ /* 0x000fe20000010000 */
[----:B------:R-:W-:Y:S01]  /*139a0*/  HMMA.16816.F32.BF16 R40, R104, R42, R64 ;  /* 0x0000002a6828723c */ /* 0x000fe20000041840 */
[----:B------:R-:W4:Y:S01]  /*139b0*/  LDSM.16.MT88.4 R64, [R140+0xa000] ;  /* 0x00a000008c40783b */ /* 0x000f220000004200 */
[----:B------:R-:W-:-:S03]  /*139c0*/  FADD.FTZ R3, R166, R3 ;  /* 0x00000003a6037221 */ /* 0x000fc60000010000 */
[----:B------:R-:W-:Y:S01]  /*139d0*/  MUFU.EX2 R120, R120 ;  /* 0x0000007800787308 */ /* 0x000fe20000000800 */
[----:B------:R-:W-:Y:S02]  /*139e0*/  FADD.FTZ R2, R178, R3 ;  /* 0x00000003b2027221 */ /* 0x000fe40000010000 */
[----:B-1----:R-:W-:Y:S02]  /*139f0*/  HMMA.16816.F32.BF16 R12, R68, R80, R12 ;  /* 0x00000050440c723c */ /* 0x002fe4000004180c */
[----:B------:R-:W-:-:S03]  /*13a00*/  FADD.FTZ R2, R175, R2 ;  /* 0x00000002af027221 */ /* 0x000fc60000010000 */
[----:B------:R-:W1:Y:S01]  /*13a10*/  MUFU.EX2 R125, R125 ;  /* 0x0000007d007d7308 */ /* 0x000e620000000800 */
[----:B---3--:R-:W-:Y:S01]  /*13a20*/  F2FP.BF16.PACK_AB R110, R126, R123 ;  /* 0x0000007b7e6e723e */ /* 0x008fe200000010ff */
[----:B------:R-:W-:Y:S01]  /*13a30*/  FADD.FTZ R3, R177, R2 ;  /* 0x00000002b1037221 */ /* 0x000fe20000010000 */
[C---:B------:R-:W-:Y:S01]  /*13a40*/  HMMA.16816.F32.BF16 R16, R68.reuse, R82, R16 ;  /* 0x000000524410723c */ /* 0x040fe20000041810 */
[----:B------:R-:W3:Y:S02]  /*13a50*/  LDSM.16.MT88.4 R80, [R144+0xa800] ;  /* 0x00a800009050783b */ /* 0x000ee40000004200 */
[----:B------:R-:W-:Y:S02]  /*13a60*/  FADD.FTZ R3, R180, R3 ;  /* 0x00000003b4037221 */ /* 0x000fe40000010000 */
[----:B------:R-:W-:Y:S03]  /*13a70*/  MUFU.EX2 R173, R173 ;  /* 0x000000ad00ad7308 */ /* 0x000fe60000000800 */
[C---:B--2---:R-:W-:Y:S05]  /*13a80*/  HMMA.16816.F32.BF16 R28, R68.reuse, R72, R28 ;  /* 0x00000048441c723c */ /* 0x044fea000004181c */
[----:B------:R-:W2:Y:S01]  /*13a90*/  MUFU.EX2 R118, R118 ;  /* 0x0000007600767308 */ /* 0x000ea20000000800 */
[C---:B-1----:R-:W-:Y:S01]  /*13aa0*/  F2FP.BF16.PACK_AB R109, R125.reuse, R120 ;  /* 0x000000787d6d723e */ /* 0x042fe200000010ff */
[----:B------:R-:W-:Y:S01]  /*13ab0*/  FADD.FTZ R120, R120, R3 ;  /* 0x0000000378787221 */ /* 0x000fe20000010000 */
[----:B------:R-:W-:Y:S01]  /*13ac0*/  HMMA.16816.F32.BF16 R32, R68, R74, R32 ;  /* 0x0000004a4420723c */ /* 0x000fe20000041820 */
[----:B------:R-:W1:Y:S01]  /*13ad0*/  LDSM.16.MT88.4 R72, [R141+0xa800] ;  /* 0x00a800008d48783b */ /* 0x000e620000004200 */
[----:B------:R-:W-:Y:S01]  /*13ae0*/  MOV R3, R115 ;  /* 0x0000007300037202 */ /* 0x000fe20000000f00 */
[----:B------:R-:W-:-:S05]  /*13af0*/  FADD.FTZ R120, R125, R120 ;  /* 0x000000787d787221 */ /* 0x000fca0000010000 */
[----:B-----5:R-:W-:Y:S01]  /*13b00*/  HMMA.16816.F32.BF16 R44, R68, R76, R44 ;  /* 0x0000004c442c723c */ /* 0x020fe2000004182c */
[----:B--2---:R-:W-:Y:S01]  /*13b10*/  F2FP.BF16.PACK_AB R111, R118, R173 ;  /* 0x000000ad766f723e */ /* 0x004fe200000010ff */
[----:B------:R-:W-:-:S06]  /*13b20*/  FADD.FTZ R173, R173, R120 ;  /* 0x00000078adad7221 */ /* 0x000fcc0000010000 */
[----:B------:R-:W-:Y:S01]  /*13b30*/  HMMA.16816.F32.BF16 R48, R68, R78, R48 ;  /* 0x0000004e4430723c */ /* 0x000fe20000041830 */
[----:B------:R-:W2:Y:S01]  /*13b40*/  LDSM.16.MT88.4 R76, [R140+0xa800] ;  /* 0x00a800008c4c783b */ /* 0x000ea20000004200 */
[----:B------:R-:W-:-:S06]  /*13b50*/  FADD.FTZ R168, R118, R173 ;  /* 0x000000ad76a87221 */ /* 0x000fcc0000010000 */
[C---:B----4-:R-:W-:Y:S08]  /*13b60*/  HMMA.16816.F32.BF16 R60, R104.reuse, R64, R60 ;  /* 0x00000040683c723c */ /* 0x050ff0000004183c */
[----:B------:R-:W-:Y:S01]  /*13b70*/  HMMA.16816.F32.BF16 R64, R104, R66, R84 ;  /* 0x000000426840723c */ /* 0x000fe20000041854 */
[----:B------:R-:W-:Y:S07]  /*13b80*/  LDSM.16.MT88.4 R104, [R140+0xb000] ;  /* 0x00b000008c68783b */ /* 0x000fee0000004200 */
[C---:B---3--:R-:W-:Y:S08]  /*13b90*/  HMMA.16816.F32.BF16 R36, R68.reuse, R80, R36 ;  /* 0x000000504424723c */ /* 0x048ff00000041824 */
        /* <DEDUP_REMOVED lines=15> */
[----:B------:R-:W-:Y:S01]  /*13c90*/  HMMA.16816.F32.BF16 R96, R68, R92, R4 ;  /* 0x0000005c4460723c */ /* 0x000fe20000041804 */
[----:B------:R-:W-:Y:S01]  /*13ca0*/  LDSM.16.MT88.4 R4, [R140+0x9000] ;  /* 0x009000008c04783b */ /* 0x000fe20000004200 */
[----:B------:R-:W-:-:S04]  /*13cb0*/  FADD.FTZ R2, R179, R174 ;  /* 0x000000aeb3027221 */ /* 0x000fc80000010000 */
[----:B------:R-:W-:Y:S01]  /*13cc0*/  FADD.FTZ R121, R121, R2 ;  /* 0x0000000279797221 */ /* 0x000fe20000010000 */
[----:B------:R-:W-:Y:S01]  /*13cd0*/  MOV R2, R114 ;  /* 0x0000007200027202 */ /* 0x000fe20000000f00 */
[----:B------:R-:W-:Y:S01]  /*13ce0*/  HMMA.16816.F32.BF16 R92, R68, R94, R8 ;  /* 0x0000005e445c723c */ /* 0x000fe20000041808 */
[----:B------:R-:W3:Y:S01]  /*13cf0*/  LDSM.16.MT88.4 R8, [R144+0xb000] ;  /* 0x00b000009008783b */ /* 0x000ee20000004200 */
[----:B------:R-:W-:-:S04]  /*13d00*/  FADD.FTZ R124, R124, R121 ;  /* 0x000000797c7c7221 */ /* 0x000fc80000010000 */
[----:B------:R-:W-:Y:S02]  /*13d10*/  FADD.FTZ R123, R123, R124 ;  /* 0x0000007c7b7b7221 */ /* 0x000fe40000010000 */
[----:B-1----:R-:W-:Y:S02]  /*13d20*/  HMMA.16816.F32.BF16 R20, R68, R72, R20 ;  /* 0x000000484414723c */ /* 0x002fe40000041814 */
[----:B------:R-:W-:-:S06]  /*13d30*/  FADD.FTZ R169, R126, R123 ;  /* 0x0000007b7ea97221 */ /* 0x000fcc0000010000 */
[C---:B--2---:R-:W-:Y:S08]  /*13d40*/  HMMA.16816.F32.BF16 R84, R68.reuse, R76, R12 ;  /* 0x0000004c4454723c */ /* 0x044ff0000004180c */
[C---:B------:R-:W-:Y:S01]  /*13d50*/  HMMA.16816.F32.BF16 R24, R68.reuse, R74, R24 ;  /* 0x0000004a4418723c */ /* 0x040fe20000041818 */
[----:B------:R-:W1:Y:S07]  /*13d60*/  LDSM.16.MT88.4 R72, [R142+0xb000] ;  /* 0x00b000008e48783b */ /* 0x000e6e0000004200 */
[C---:B------:R-:W-:Y:S08]  /*13d70*/  HMMA.16816.F32.BF16 R88, R68.reuse, R104, R60 ;  /* 0x000000684458723c */ /* 0x040ff0000004183c */
[C---:B------:R-:W-:Y:S01]  /*13d80*/  HMMA.16816.F32.BF16 R104, R68.reuse, R106, R64 ;  /* 0x0000006a4468723c */ /* 0x040fe20000041840 */
[----:B------:R-:W-:Y:S07]  /*13d90*/  LDSM.16.MT88.4 R64, [R144+0xb800] ;  /* 0x00b800009040783b */ /* 0x000fee0000004200 */
[C---:B---3--:R-:W-:Y:S01]  /*13da0*/  HMMA.16816.F32.BF16 R12, R68.reuse, R8, R36 ;  /* 0x00000008440c723c */ /* 0x048fe20000041824 */
[----:B------:R-:W2:Y:S07]  /*13db0*/  LDSM.16.MT88.4 R36, [R144+0x9800] ;  /* 0x009800009024783b */ /* 0x000eae0000004200 */
[C---:B------:R-:W-:Y:S01]  /*13dc0*/  HMMA.16816.F32.BF16 R8, R68.reuse, R10, R40 ;  /* 0x0000000a4408723c */ /* 0x040fe20000041828 */
[----:B------:R-:W3:Y:S07]  /*13dd0*/  LDSM.16.MT88.4 R40, [R142+0x9800] ;  /* 0x009800008e28783b */ /* 0x000eee0000004200 */
[C---:B------:R-:W-:Y:S08]  /*13de0*/  HMMA.16816.F32.BF16 R16, R68.reuse, R78, R16 ;  /* 0x0000004e4410723c */ /* 0x040ff00000041810 */
[C---:B------:R-:W-:Y:S08]  /*13df0*/  HMMA.16816.F32.BF16 R28, R68.reuse, R4, R28 ;  /* 0x00000004441c723c */ /* 0x040ff0000004181c */
[C---:B------:R-:W-:Y:S08]  /*13e00*/  HMMA.16816.F32.BF16 R32, R68.reuse, R6, R32 ;  /* 0x000000064420723c */ /* 0x040ff00000041820 */
[C---:B-1----:R-:W-:Y:S08]  /*13e10*/  HMMA.16816.F32.BF16 R4, R68.reuse, R72, R44 ;  /* 0x000000484404723c */ /* 0x042ff0000004182c */
[----:B------:R-:W-:Y:S08]  /*13e20*/  HMMA.16816.F32.BF16 R76, R68, R80, R52 ;  /* 0x00000050444c723c */ /* 0x000ff00000041834 */
[C---:B--2---:R-:W-:Y:S08]  /*13e30*/  HMMA.16816.F32.BF16 R96, R108.reuse, R36, R96 ;  /* 0x000000246c60723c */ /* 0x044ff00000041860 */
[----:B------:R-:W-:Y:S08]  /*13e40*/  HMMA.16816.F32.BF16 R92, R108, R38, R92 ;  /* 0x000000266c5c723c */ /* 0x000ff0000004185c */
[C---:B------:R-:W-:Y:S01]  /*13e50*/  HMMA.16816.F32.BF16 R72, R68.reuse, R74, R48 ;  /* 0x0000004a4448723c */ /* 0x040fe20000041830 */
[----:B------:R-:W1:Y:S07]  /*13e60*/  LDSM.16.MT88.4 R48, [R141+0x9800] ;  /* 0x009800008d30783b */ /* 0x000e6e0000004200 */
[----:B------:R-:W-:Y:S01]  /*13e70*/  HMMA.16816.F32.BF16 R80, R68, R82, R56 ;  /* 0x000000524450723c */ /* 0x000fe20000041838 */
[----:B------:R-:W2:Y:S07]  /*13e80*/  LDSM.16.MT88.4 R56, [R140+0x9800] ;  /* 0x009800008c38783b */ /* 0x000eae0000004200 */
[C---:B---3--:R-:W-:Y:S01]  /*13e90*/  HMMA.16816.F32.BF16 R36, R108.reuse, R40, R84 ;  /* 0x000000286c24723c */ /* 0x048fe20000041854 */
[----:B------:R-:W3:Y:S07]  /*13ea0*/  LDSM.16.MT88.4 R84, [R140+0xb800] ;  /* 0x00b800008c54783b */ /* 0x000eee0000004200 */
[C---:B------:R-:W-:Y:S01]  /*13eb0*/  HMMA.16816.F32.BF16 R40, R108.reuse, R42, R16 ;  /* 0x0000002a6c28723c */ /* 0x040fe20000041810 */
[----:B------:R-:W4:Y:S07]  /*13ec0*/  LDSM.16.MT88.4 R16, [R142+0xb800] ;  /* 0x00b800008e10783b */ /* 0x000f2e0000004200 */
[C---:B------:R-:W-:Y:S01]  /*13ed0*/  HMMA.16816.F32.BF16 R60, R108.reuse, R64, R12 ;  /* 0x000000406c3c723c */ /* 0x040fe2000004180c */
[----:B------:R-:W5:Y:S07]  /*13ee0*/  LDSM.16.MT88.4 R12, [R141+0xb800] ;  /* 0x00b800008d0c783b */ /* 0x000f6e0000004200 */
[C---:B------:R-:W-:Y:S08]  /*13ef0*/  HMMA.16816.F32.BF16 R64, R108.reuse, R66, R8 ;  /* 0x000000426c40723c */ /* 0x040ff00000041808 */
[C---:B-1----:R-:W-:Y:S08]  /*13f00*/  HMMA.16816.F32.BF16 R44, R108.reuse, R48, R20 ;  /* 0x000000306c2c723c */ /* 0x042ff00000041814 */
[C---:B--2---:R-:W-:Y:S08]  /*13f10*/  HMMA.16816.F32.BF16 R52, R108.reuse, R56, R28 ;  /* 0x000000386c34723c */ /* 0x044ff0000004181c */
[C---:B---3--:R-:W-:Y:S08]  /*13f20*/  HMMA.16816.F32.BF16 R88, R108.reuse, R84, R88 ;  /* 0x000000546c58723c */ /* 0x048ff00000041858 */
[C---:B------:R-:W-:Y:S08]  /*13f30*/  HMMA.16816.F32.BF16 R48, R108.reuse, R50, R24 ;  /* 0x000000326c30723c */ /* 0x040ff00000041818 */
[C---:B------:R-:W-:Y:S08]  /*13f40*/  HMMA.16816.F32.BF16 R56, R108.reuse, R58, R32 ;  /* 0x0000003a6c38723c */ /* 0x040ff00000041820 */
[C---:B----4-:R-:W-:Y:S08]  /*13f50*/  HMMA.16816.F32.BF16 R68, R108.reuse, R16, R4 ;  /* 0x000000106c44723c */ /* 0x050ff00000041804 */
[C---:B------:R-:W-:Y:S08]  /*13f60*/  HMMA.16816.F32.BF16 R72, R108.reuse, R18, R72 ;  /* 0x000000126c48723c */ /* 0x040ff00000041848 */
[C---:B-----5:R-:W-:Y:S08]  /*13f70*/  HMMA.16816.F32.BF16 R76, R108.reuse, R12, R76 ;  /* 0x0000000c6c4c723c */ /* 0x060ff0000004184c */
[C---:B------:R-:W-:Y:S08]  /*13f80*/  HMMA.16816.F32.BF16 R80, R108.reuse, R14, R80 ;  /* 0x0000000e6c50723c */ /* 0x040ff00000041850 */
[----:B------:R-:W-:Y:S08]  /*13f90*/  HMMA.16816.F32.BF16 R84, R108, R86, R104 ;  /* 0x000000566c54723c */ /* 0x000ff00000041868 */
.L_x_7199:
        /* <DEDUP_REMOVED lines=12> */
.L_x_7209:
        /* <DEDUP_REMOVED lines=65> */
.L_x_7206:
[C---:B------:R-:W-:Y:S02]  /*14470*/  LOP3.LUT P4, RZ, R164.reuse, 0x1, RZ, 0xc0, !PT ;  /* 0x00000001a4ff7812 */ /* 0x040fe4000788c0ff */
[CC--:B------:R-:W-:Y:S02]  /*14480*/  LEA R2, P6, R3.reuse, R170.reuse, 0x1 ;  /* 0x000000aa03027211 */ /* 0x0c0fe400078c08ff */
        /* <DEDUP_REMOVED lines=236> */
.L_x_7208:
        /* <DEDUP_REMOVED lines=63> */
.L_x_7207:
        /* <DEDUP_REMOVED lines=44> */
[----:B------:R-:W-:Y:S01]  /*15a00*/  FFMA.FTZ R18, R0, R109, R18 ;  /* 0x0000006d00127223 */ /* 0x000fe20000010012 */
[----:B------:R-:W-:Y:S01]  /*15a10*/  FMNMX.FTZ R114, R8, R119, !PT ;  /* 0x0000007708727209 */ /* 0x000fe20007810000 */
[C---:B------:R-:W-:Y:S01]  /*15a20*/  FFMA.FTZ R9, R0.reuse, R108, R9 ;  /* 0x0000006c00097223 */ /* 0x040fe20000010009 */
        /* <DEDUP_REMOVED lines=18> */
[----:B------:R-:W-:Y:S01]  /*15b50*/  FFMA.FTZ R26, R0, R107, R26 ;  /* 0x0000006b001a7223 */ /* 0x000fe2000001001a */
[----:B------:R-:W-:Y:S01]  /*15b60*/  FMNMX.FTZ R110, R16, R115, !PT ;  /* 0x00000073106e7209 */ /* 0x000fe20007810000 */
[C---:B------:R-:W-:Y:S01]  /*15b70*/  FFMA.FTZ R21, R0.reuse, R106, R21 ;  /* 0x0000006a00157223 */ /* 0x040fe20000010015 */
[----:B------:R-:W-:Y:S01]  /*15b80*/  FMNMX.FTZ R119, R19, R112, !PT ;  /* 0x0000007013777209 */ /* 0x000fe20007810000 */
[C---:B------:R-:W-:Y:S01]  /*15b90*/  FFMA.FTZ R27, R0.reuse, R3, R27 ;  /* 0x00000003001b7223 */ /* 0x040fe2000001001b */
[----:B------:R-:W4:Y:S01]  /*15ba0*/  I2F R2, R2 ;  /* 0x0000000200027306 */ /* 0x000f220000201400 */
[----:B------:R-:W-:Y:S01]  /*15bb0*/  FMNMX.FTZ R111, R17, R110, !PT ;  /* 0x0000006e116f7209 */ /* 0x000fe20007810000 */
[----:B------:R-:W-:Y:S01]  /*15bc0*/  FFMA.FTZ R24, R0, R107, R24 ;  /* 0x0000006b00187223 */ /* 0x000fe20000010018 */
[----:B------:R-:W-:Y:S01]  /*15bd0*/  FMNMX.FTZ R112, R22, R119, !PT ;  /* 0x0000007716707209 */ /* 0x000fe20007810000 */
[----:B------:R-:W-:Y:S01]  /*15be0*/  FFMA.FTZ R25, R0, R3, R25 ;  /* 0x0000000300197223 */ /* 0x000fe20000010019 */
[----:B------:R-:W-:Y:S01]  /*15bf0*/  FMNMX.FTZ R106, R20, R111, !PT ;  /* 0x0000006f146a7209 */ /* 0x000fe20007810000 */
[C---:B------:R-:W-:Y:S01]  /*15c00*/  FFMA.FTZ R28, R0.reuse, R105, R28 ;  /* 0x00000069001c7223 */ /* 0x040fe2000001001c */
[----:B-1----:R-:W-:Y:S01]  /*15c10*/  FMNMX.FTZ R113, R23, R112, !PT ;  /* 0x0000007017717209 */ /* 0x002fe20007810000 */
[CC--:B--2---:R-:W-:Y:S01]  /*15c20*/  FFMA.FTZ R34, R0.reuse, R109.reuse, R34 ;  /* 0x0000006d00227223 */ /* 0x0c4fe20000010022 */
[----:B------:R-:W-:Y:S01]  /*15c30*/  FMNMX.FTZ R107, R21, R106, !PT ;  /* 0x0000006a156b7209 */ /* 0x000fe20007810000 */
[----:B------:R-:W-:Y:S01]  /*15c40*/  FFMA.FTZ R32, R0, R109, R32 ;  /* 0x0000006d00207223 */ /* 0x000fe20000010020 */
[----:B------:R-:W-:Y:S02]  /*15c50*/  FMNMX.FTZ R110, R26, R113, !PT ;  /* 0x000000711a6e7209 */ /* 0x000fe40007810000 */
[----:B------:R-:W-:Y:S01]  /*15c60*/  FMNMX.FTZ R106, R24, R107, !PT ;  /* 0x0000006b186a7209 */ /* 0x000fe20007810000 */
[C---:B---3--:R-:W-:Y:S01]  /*15c70*/  FFMA.FTZ R31, R0.reuse, R108, R31 ;  /* 0x0000006c001f7223 */ /* 0x048fe2000001001f */
[----:B------:R-:W-:Y:S01]  /*15c80*/  FMNMX.FTZ R111, R27, R110, !PT ;  /* 0x0000006e1b6f7209 */ /* 0x000fe20007810000 */
[----:B------:R-:W-:Y:S01]  /*15c90*/  FFMA.FTZ R29, R0, R108, R29 ;  /* 0x0000006c001d7223 */ /* 0x000fe2000001001d */
[----:B------:R-:W-:Y:S01]  /*15ca0*/  FMNMX.FTZ R105, R25, R106, !PT ;  /* 0x0000006a19697209 */ /* 0x000fe20007810000 */
[----:B------:R-:W-:Y:S01]  /*15cb0*/  LDSM.16.MT88.4 R112, [R142+0x8000] ;  /* 0x008000008e70783b */ /* 0x000fe20000004200 */
[----:B------:R-:W-:Y:S04]  /*15cc0*/  FMNMX.FTZ R110, R30, R111, !PT ;  /* 0x0000006f1e6e7209 */ /* 0x000fe80007810000 */
[----:B------:R-:W-:Y:S01]  /*15cd0*/  FMNMX.FTZ R3, R31, R110, !PT ;  /* 0x0000006e1f037209 */ /* 0x000fe20007810000 */
[-C--:B----4-:R-:W-:Y:S01]  /*15ce0*/  FFMA.FTZ R35, R0, R2.reuse, R35 ;  /* 0x0000000200237223 */ /* 0x090fe20000010023 */
        /* <DEDUP_REMOVED lines=13> */
[----:B------:R-:W3:Y:S01]  /*15dc0*/  LDSM.16.MT88.4 R108, [R144+0x8000] ;  /* 0x00800000906c783b */ /* 0x000ee20000004200 */
        /* <DEDUP_REMOVED lines=15> */
[----:B------:R-:W-:Y:S01]  /*15ec0*/  ISETP.GT.AND P0, PT, R163, 0x1, PT ;  /* 0x00000001a300780c */ /* 0x000fe20003f04270 */
[--C-:B------:R-:W-:Y:S01]  /*15ed0*/  FFMA.FTZ R119, R8, c[0x0][0x23c], -R122.reuse ;  /* 0x00008f0008777a23 */ /* 0x100fe2000001087a */
[----:B------:R-:W-:Y:S01]  /*15ee0*/  MOV R163, R117 ;  /* 0x0000007500a37202 */ /* 0x000fe20000000f00 */
[----:B------:R-:W-:Y:S02]  /*15ef0*/  FFMA.FTZ R116, R9, c[0x0][0x23c], -R122 ;  /* 0x00008f0009747a23 */ /* 0x000fe4000001087a */
[--C-:B------:R-:W-:Y:S02]  /*15f00*/  FFMA.FTZ R120, R6, c[0x0][0x23c], -R126.reuse ;  /* 0x00008f0006787a23 */ /* 0x100fe4000001087e */
[----:B------:R-:W-:Y:S01]  /*15f10*/  FFMA.FTZ R107, R7, c[0x0][0x23c], -R126 ;  /* 0x00008f00076b7a23 */ /* 0x000fe2000001087e */
[----:B------:R-:W2:Y:S01]  /*15f20*/  MUFU.EX2 R104, R104 ;  /* 0x0000006800687308 */ /* 0x000ea20000000800 */
[--C-:B------:R-:W-:Y:S02]  /*15f30*/  FFMA.FTZ R121, R4, c[0x0][0x23c], -R122.reuse ;  /* 0x00008f0004797a23 */ /* 0x100fe4000001087a */
[--C-:B------:R-:W-:Y:S02]  /*15f40*/  FFMA.FTZ R118, R5, c[0x0][0x23c], -R122.reuse ;  /* 0x00008f0005767a23 */ /* 0x100fe4000001087a */
        /* <DEDUP_REMOVED lines=14> */
[----:B------:R-:W2:Y:S01]  /*16030*/  LDSM.16.MT88.4 R92, [R141+0x8000] ;  /* 0x008000008d5c783b */ /* 0x000ea20000004200 */
[----:B------:R-:W-:Y:S01]  /*16040*/  MUFU.EX2 R106, R106 ;  /* 0x0000006a006a7308 */ /* 0x000fe20000000800 */
[C---:B------:R-:W-:Y:S02]  /*16050*/  FMUL.FTZ R4, R104.reuse, R96 ;  /* 0x0000006068047220 */ /* 0x040fe40000410000 */
[C---:B------:R-:W-:Y:S02]  /*16060*/  FMUL.FTZ R5, R104.reuse, R97 ;  /* 0x0000006168057220 */ /* 0x040fe40000410000 */
[C---:B------:R-:W-:Y:S02]  /*16070*/  FMUL.FTZ R39, R101.reuse, R39 ;  /* 0x0000002765277220 */ /* 0x040fe40000410000 */
[C---:B------:R-:W-:Y:S02]  /*16080*/  FMUL.FTZ R36, R104.reuse, R36 ;  /* 0x0000002468247220 */ /* 0x040fe40000410000 */
[C---:B------:R-:W-:Y:S01]  /*16090*/  FMUL.FTZ R37, R104.reuse, R37 ;  /* 0x0000002568257220 */ /* 0x040fe20000410000 */
[----:B------:R-:W4:Y:S01]  /*160a0*/  MUFU.EX2 R105, R105 ;  /* 0x0000006900697308 */ /* 0x000f220000000800 */
[C---:B------:R-:W-:Y:S02]  /*160b0*/  FMUL.FTZ R42, R101.reuse, R42 ;  /* 0x0000002a652a7220 */ /* 0x040fe40000410000 */
[----:B------:R-:W-:Y:S01]  /*160c0*/  FMUL.FTZ R43, R101, R43 ;  /* 0x0000002b652b7220 */ /* 0x000fe20000410000 */
        /* <DEDUP_REMOVED lines=10> */
[----:B------:R-:W1:Y:S01]  /*16170*/  MUFU.EX2 R118, R118 ;  /* 0x0000007600767308 */ /* 0x000e620000000800 */
[C---:B------:R-:W-:Y:S02]  /*16180*/  FMUL.FTZ R48, R104.reuse, R48 ;  /* 0x0000003068307220 */ /* 0x040fe40000410000 */
[C---:B------:R-:W-:Y:S01]  /*16190*/  FMUL.FTZ R49, R104.reuse, R49 ;  /* 0x0000003168317220 */ /* 0x040fe20000410000 */
[----:B----4-:R-:W-:Y:S01]  /*161a0*/  F2FP.BF16.PACK_AB R99, R105, R106 ;  /* 0x0000006a6963723e */ /* 0x010fe200000010ff */
[C---:B------:R-:W-:Y:S02]  /*161b0*/  FMUL.FTZ R54, R101.reuse, R54 ;  /* 0x0000003665367220 */ /* 0x040fe40000410000 */
[C---:B------:R-:W-:Y:S02]  /*161c0*/  FMUL.FTZ R55, R101.reuse, R55 ;  /* 0x0000003765377220 */ /* 0x040fe40000410000 */
[C---:B------:R-:W-:Y:S01]  /*161d0*/  FMUL.FTZ R52, R104.reuse, R52 ;  /* 0x0000003468347220 */ /* 0x040fe20000410000 */
[----:B------:R-:W-:Y:S01]  /*161e0*/  MUFU.EX2 R119, R119 ;  /* 0x0000007700777308 */ /* 0x000fe20000000800 */
[C---:B------:R-:W-:Y:S02]  /*161f0*/  FMUL.FTZ R53, R104.reuse, R53 ;  /* 0x0000003568357220 */ /* 0x040fe40000410000 */
[C---:B------:R-:W-:Y:S02]  /*16200*/  FMUL.FTZ R58, R101.reuse, R58 ;  /* 0x0000003a653a7220 */ /* 0x040fe40000410000 */
[----:B------:R-:W-:Y:S02]  /*16210*/  FMUL.FTZ R59, R101, R59 ;  /* 0x0000003b653b7220 */ /* 0x000fe40000410000 */
[C---:B------:R-:W-:Y:S02]  /*16220*/  FMUL.FTZ R56, R104.reuse, R56 ;  /* 0x0000003868387220 */ /* 0x040fe40000410000 */
[----:B------:R-:W-:Y:S01]  /*16230*/  FMUL.FTZ R57, R104, R57 ;  /* 0x0000003968397220 */ /* 0x000fe20000410000 */
[----:B------:R-:W4:Y:S01]  /*16240*/  MUFU.EX2 R116, R116 ;  /* 0x0000007400747308 */ /* 0x000f220000000800 */
[----:B------:R-:W-:Y:S02]  /*16250*/  FFMA.FTZ R176, R29, c[0x0][0x23c], -R122 ;  /* 0x00008f001db07a23 */ /* 0x000fe4000001087a */
[----:B------:R-:W-:Y:S01]  /*16260*/  LDSM.16.MT88.4 R28, [R141+0x9800] ;  /* 0x009800008d1c783b */ /* 0x000fe20000004200 */
        /* <DEDUP_REMOVED lines=10> */
[----:B------:R-:W-:Y:S01]  /*16310*/  MUFU.EX2 R172, R172 ;  /* 0x000000ac00ac7308 */ /* 0x000fe20000000800 */
[C---:B------:R-:W-:Y:S02]  /*16320*/  FMUL.FTZ R70, R101.reuse, R70 ;  /* 0x0000004665467220 */ /* 0x040fe40000410000 */
[C---:B------:R-:W-:Y:S01]  /*16330*/  FMUL.FTZ R71, R101.reuse, R71 ;  /* 0x0000004765477220 */ /* 0x040fe20000410000 */
[----:B----4-:R-:W-:Y:S01]  /*16340*/  F2FP.BF16.PACK_AB R98, R116, R119 ;  /* 0x000000777462723e */ /* 0x010fe200000010ff */
[C---:B------:R-:W-:Y:S02]  /*16350*/  FMUL.FTZ R68, R104.reuse, R68 ;  /* 0x0000004468447220 */ /* 0x040fe40000410000 */
[C---:B------:R-:W-:Y:S02]  /*16360*/  FMUL.FTZ R69, R104.reuse, R69 ;  /* 0x0000004568457220 */ /* 0x040fe40000410000 */
[C---:B------:R-:W-:Y:S01]  /*16370*/  FMUL.FTZ R74, R101.reuse, R74 ;  /* 0x0000004a654a7220 */ /* 0x040fe20000410000 */
[----:B------:R-:W-:Y:S01]  /*16380*/  MUFU.EX2 R131, R131 ;  /* 0x0000008300837308 */ /* 0x000fe20000000800 */
[C---:B---3--:R-:W-:Y:S05]  /*16390*/  HMMA.16816.F32.BF16 R4, R96.reuse, R108, R4 ;  /* 0x0000006c6004723c */ /* 0x048fea0000041804 */
[C---:B------:R-:W-:Y:S02]  /*163a0*/  FMUL.FTZ R75, R101.reuse, R75 ;  /* 0x0000004b654b7220 */ /* 0x040fe40000410000 */
[C---:B------:R-:W-:Y:S01]  /*163b0*/  FMUL.FTZ R72, R104.reuse, R72 ;  /* 0x0000004868487220 */ /* 0x040fe20000410000 */
[C---:B------:R-:W-:Y:S01]  /*163c0*/  HMMA.16816.F32.BF16 R8, R96.reuse, R110, R8 ;  /* 0x0000006e6008723c */ /* 0x040fe20000041808 */
[----:B------:R-:W1:Y:S01]  /*163d0*/  LDSM.16.MT88.4 R108, [R140+0x8000] ;  /* 0x008000008c6c783b */ /* 0x000e620000004200 */
[----:B------:R-:W-:Y:S02]  /*163e0*/  MUFU.EX2 R174, R174 ;  /* 0x000000ae00ae7308 */ /* 0x000fe40000000800 */
[C---:B------:R-:W-:Y:S02]  /*163f0*/  FMUL.FTZ R73, R104.reuse, R73 ;  /* 0x0000004968497220 */ /* 0x040fe40000410000 */
[C---:B------:R-:W-:Y:S02]  /*16400*/  FMUL.FTZ R78, R101.reuse, R78 ;  /* 0x0000004e654e7220 */ /* 0x040fe40000410000 */
[C---:B------:R-:W-:Y:S04]  /*16410*/  HMMA.16816.F32.BF16 R36, R96.reuse, R112, R36 ;  /* 0x000000706024723c */ /* 0x040fe80000041824 */
[C---:B------:R-:W-:Y:S01]  /*16420*/  FMUL.FTZ R79, R101.reuse, R79 ;  /* 0x0000004f654f7220 */ /* 0x040fe20000410000 */
[----:B------:R-:W-:Y:S01]  /*16430*/  MUFU.EX2 R173, R173 ;  /* 0x000000ad00ad7308 */ /* 0x000fe20000000800 */
[C---:B------:R-:W-:Y:S02]  /*16440*/  FMUL.FTZ R76, R104.reuse, R76 ;  /* 0x0000004c684c7220 */ /* 0x040fe40000410000 */
[C---:B------:R-:W-:Y:S01]  /*16450*/  HMMA.16816.F32.BF16 R40, R96.reuse, R114, R40 ;  /* 0x000000726028723c */ /* 0x040fe20000041828 */
[----:B------:R-:W3:Y:S03]  /*16460*/  LDSM.16.MT88.4 R112, [R144+0xa000] ;  /* 0x00a000009070783b */ /* 0x000ee60000004200 */
[C---:B------:R-:W-:Y:S02]  /*16470*/  FMUL.FTZ R77, R104.reuse, R77 ;  /* 0x0000004d684d7220 */ /* 0x040fe40000410000 */
[C---:B------:R-:W-:Y:S01]  /*16480*/  FMUL.FTZ R82, R101.reuse, R82 ;  /* 0x0000005265527220 */ /* 0x040fe20000410000 */
[----:B------:R-:W-:Y:S01]  /*16490*/  MUFU.EX2 R176, R176 ;  /* 0x000000b000b07308 */ /* 0x000fe20000000800 */
[C---:B--2---:R-:W-:Y:S04]  /*164a0*/  HMMA.16816.F32.BF16 R44, R96.reuse, R92, R44 ;  /* 0x0000005c602c723c */ /* 0x044fe8000004182c */
[C---:B------:R-:W-:Y:S02]  /*164b0*/  FMUL.FTZ R83, R101.reuse, R83 ;  /* 0x0000005365537220 */ /* 0x040fe40000410000 */
[C---:B------:R-:W-:Y:S02]  /*164c0*/  FMUL.FTZ R80, R104.reuse, R80 ;  /* 0x0000005068507220 */ /* 0x040fe40000410000 */
[C---:B------:R-:W-:Y:S01]  /*164d0*/  HMMA.16816.F32.BF16 R48, R96.reuse, R94, R48 ;  /* 0x0000005e6030723c */ /* 0x040fe20000041830 */
[----:B------:R-:W2:Y:S03]  /*164e0*/  LDSM.16.MT88.4 R92, [R142+0xa000] ;  /* 0x00a000008e5c783b */ /* 0x000ea60000004200 */
[----:B------:R-:W-:Y:S02]  /*164f0*/  FMUL.FTZ R81, R104, R81 ;  /* 0x0000005168517220 */ /* 0x000fe40000410000 */
[--C-:B------:R-:W-:Y:S02]  /*16500*/  FFMA.FTZ R124, R14, c[0x0][0x23c], -R126.reuse ;  /* 0x00008f000e7c7a23 */ /* 0x100fe4000001087e */
[----:B------:R-:W-:Y:S01]  /*16510*/  FMUL.FTZ R14, R101, R90 ;  /* 0x0000005a650e7220 */ /* 0x000fe20000410000 */
[C---:B-1----:R-:W-:Y:S03]  /*16520*/  HMMA.16816.F32.BF16 R52, R96.reuse, R108, R52 ;  /* 0x0000006c6034723c */ /* 0x042fe60000041834 */
[----:B------:R-:W-:Y:S01]  /*16530*/  FFMA.FTZ R123, R15, c[0x0][0x23c], -R126 ;  /* 0x00008f000f7b7a23 */ /* 0x000fe2000001087e */
[----:B------:R-:W-:Y:S01]  /*16540*/  MUFU.EX2 R124, R124 ;  /* 0x0000007c007c7308 */ /* 0x000fe20000000800 */
[----:B------:R-:W-:Y:S02]  /*16550*/  FMUL.FTZ R15, R101, R91 ;  /* 0x0000005b650f7220 */ /* 0x000fe40000410000 */
[--C-:B------:R-:W-:Y:S01]  /*16560*/  FFMA.FTZ R127, R20, c[0x0][0x23c], -R122.reuse ;  /* 0x00008f00147f7a23 */ /* 0x100fe2000001087a */
[C---:B------:R-:W-:Y:S01]  /*16570*/  HMMA.16816.F32.BF16 R56, R96.reuse, R110, R56 ;  /* 0x0000006e6038723c */ /* 0x040fe20000041838 */
[----:B------:R-:W1:Y:S03]  /*16580*/  LDSM.16.MT88.4 R108, [R141+0xa000] ;  /* 0x00a000008d6c783b */ /* 0x000e660000004200 */
[----:B------:R-:W-:Y:S02]  /*16590*/  FFMA.FTZ R130, R21, c[0x0][0x23c], -R122 ;  /* 0x00008f0015827a23 */ /* 0x000fe4000001087a */
[----:B------:R-:W-:Y:S01]  /*165a0*/  MUFU.EX2 R123, R123 ;  /* 0x0000007b007b7308 */ /* 0x000fe20000000800 */
[----:B------:R-:W-:Y:S01]  /*165b0*/  FFMA.FTZ R125, R18, c[0x0][0x23c], -R126 ;  /* 0x00008f00127d7a23 */ /* 0x000fe2000001087e */
[C---:B---3--:R-:W-:Y:S04]  /*165c0*/  HMMA.16816.F32.BF16 R60, R96.reuse, R112, R60 ;  /* 0x00000070603c723c */ /* 0x048fe8000004183c */
[----:B------:R-:W-:Y:S02]  /*165d0*/  FFMA.FTZ R18, R12, c[0x0][0x23c], -R122 ;  /* 0x00008f000c127a23 */ /* 0x000fe4000001087a */
[----:B------:R-:W-:Y:S02]  /*165e0*/  FMUL.FTZ R12, R104, R88 ;  /* 0x00000058680c7220 */ /* 0x000fe40000410000 */
[C---:B------:R-:W-:Y:S01]  /*165f0*/  HMMA.16816.F32.BF16 R64, R96.reuse, R114, R64 ;  /* 0x000000726040723c */ /* 0x040fe20000041840 */
[----:B------:R-:W3:Y:S01]  /*16600*/  LDSM.16.MT88.4 R112, [R140+0xa000] ;  /* 0x00a000008c70783b */ /* 0x000ee20000004200 */
[----:B------:R-:W-:Y:S02]  /*16610*/  MUFU.EX2 R125, R125 ;  /* 0x0000007d007d7308 */ /* 0x000fe40000000800 */
[--C-:B------:R-:W-:Y:S02]  /*16620*/  FFMA.FTZ R128, R19, c[0x0][0x23c], -R126.reuse ;  /* 0x00008f0013807a23 */ /* 0x100fe4000001087e */
[C---:B------:R-:W-:Y:S02]  /*16630*/  FMUL.FTZ R19, R101.reuse, R87 ;  /* 0x0000005765137220 */ /* 0x040fe40000410000 */
[C---:B--2---:R-:W-:Y:S04]  /*16640*/  HMMA.16816.F32.BF16 R68, R96.reuse, R92, R68 ;  /* 0x0000005c6044723c */ /* 0x044fe80000041844 */
[----:B------:R-:W2:Y:S01]  /*16650*/  MUFU.EX2 R128, R128 ;  /* 0x0000008000807308 */ /* 0x000ea20000000800 */
[----:B------:R-:W-:Y:S02]  /*16660*/  FFMA.FTZ R34, R34, c[0x0][0x23c], -R126 ;  /* 0x00008f0022227a23 */ /* 0x000fe4000001087e */
[----:B------:R-:W-:Y:S01]  /*16670*/  FFMA.FTZ R32, R32, c[0x0][0x23c], -R122 ;  /* 0x00008f0020207a23 */ /* 0x000fe2000001087a */
[C---:B------:R-:W-:Y:S01]  /*16680*/  HMMA.16816.F32.BF16 R72, R96.reuse, R94, R72 ;  /* 0x0000005e6048723c */ /* 0x040fe20000041848 */
[----:B------:R-:W-:Y:S03]  /*16690*/  LDSM.16.MT88.4 R92, [R142+0x8800] ;  /* 0x008800008e5c783b */ /* 0x000fe60000004200 */
[----:B------:R-:W-:Y:S02]  /*166a0*/  FFMA.FTZ R120, R101, R168, R120 ;  /* 0x000000a865787223 */ /* 0x000fe40000010078 */
[----:B------:R-:W-:Y:S01]  /*166b0*/  MUFU.EX2 R127, R127 ;  /* 0x0000007f007f7308 */ /* 0x000fe20000000800 */
[----:B------:R-:W-:Y:S01]  /*166c0*/  FFMA.FTZ R121, R104, R169, R121 ;  /* 0x000000a968797223 */ /* 0x000fe20000010079 */
[C---:B-1----:R-:W-:Y:S04]  /*166d0*/  HMMA.16816.F32.BF16 R76, R96.reuse, R108, R76 ;  /* 0x0000006c604c723c */ /* 0x042fe8000004184c */
[----:B------:R-:W-:Y:S02]  /*166e0*/  FADD.FTZ R107, R107, R120 ;  /* 0x000000786b6b7221 */ /* 0x000fe40000010000 */
[----:B------:R-:W-:Y:S02]  /*166f0*/  FADD.FTZ R118, R118, R121 ;  /* 0x0000007976767221 */ /* 0x000fe40000010000 */
[--C-:B------:R-:W-:Y:S01]  /*16700*/  FFMA.FTZ R109, R13, c[0x0][0x23c], -R122.reuse ;  /* 0x00008f000d6d7a23 */ /* 0x100fe2000001087a */
[C---:B------:R-:W-:Y:S01]  /*16710*/  HMMA.16816.F32.BF16 R80, R96.reuse, R110, R80 ;  /* 0x0000006e6050723c */ /* 0x040fe20000041850 */
[----:B------:R1:W-:Y:S02]  /*16720*/  MUFU.EX2 R108, R18 ;  /* 0x00000012006c7308 */ /* 0x0003e40000000800 */
[----:B------:R-:W-:Y:S01]  /*16730*/  FMUL.FTZ R13, R104, R89 ;  /* 0x00000059680d7220 */ /* 0x000fe20000410000 */
[----:B--2---:R-:W-:Y:S01]  /*16740*/  F2FP.BF16.PACK_AB R87, R128, R125 ;  /* 0x0000007d8057723e */ /* 0x004fe200000010ff */
[----:B------:R-:W2:Y:S02]  /*16750*/  LDSM.16.MT88.4 R88, [R144+0x8800] ;  /* 0x008800009058783b */ /* 0x000ea40000004200 */
[--C-:B------:R-:W-:Y:S02]  /*16760*/  FFMA.FTZ R110, R16, c[0x0][0x23c], -R122.reuse ;  /* 0x00008f00106e7a23 */ /* 0x100fe4000001087a */
[----:B------:R-:W-:Y:S01]  /*16770*/  FFMA.FTZ R111, R17, c[0x0][0x23c], -R122 ;  /* 0x00008f00116f7a23 */ /* 0x000fe2000001087a */
[C---:B---3--:R-:W-:Y:S01]  /*16780*/  HMMA.16816.F32.BF16 R12, R96.reuse, R112, R12 ;  /* 0x00000070600c723c */ /* 0x048fe2000004180c */
[----:B------:R-:W3:Y:S02]  /*16790*/  MUFU.EX2 R109, R109 ;  /* 0x0000006d006d7308 */ /* 0x000ee40000000800 */
[C---:B------:R-:W-:Y:S02]  /*167a0*/  FMUL.FTZ R16, R104.reuse, R84 ;  /* 0x0000005468107220 */ /* 0x040fe40000410000 */
[----:B------:R-:W-:Y:S01]  /*167b0*/  FMUL.FTZ R17, R104, R85 ;  /* 0x0000005568117220 */ /* 0x000fe20000410000 */
[----:B------:R-:W-:Y:S01]  /*167c0*/  F2FP.BF16.PACK_AB R85, R123, R124 ;  /* 0x0000007c7b55723e */ /* 0x000fe200000010ff */
[--C-:B------:R-:W-:Y:S01]  /*167d0*/  FFMA.FTZ R112, R27, c[0x0][0x23c], -R126.reuse ;  /* 0x00008f001b707a23 */ /* 0x100fe2000001087e */
[----:B------:R-:W-:Y:S01]  /*167e0*/  MOV R104, R3 ;  /* 0x0000000300687202 */ /* 0x000fe20000000f00 */
[----:B------:R-:W-:Y:S02]  /*167f0*/  FFMA.FTZ R113, R23, c[0x0][0x23c], -R126 ;  /* 0x00008f0017717a23 */ /* 0x000fe4000001087e */
[----:B------:R-:W-:Y:S01]  /*16800*/  MUFU.EX2 R110, R110 ;  /* 0x0000006e006e7308 */ /* 0x000fe20000000800 */
[----:B------:R-:W-:Y:S02]  /*16810*/  FFMA.FTZ R122, R33, c[0x0][0x23c], -R122 ;  /* 0x00008f00217a7a23 */ /* 0x000fe4000001087a */
[----:B-1----:R-:W-:Y:S01]  /*16820*/  FMUL.FTZ R18, R101, R86 ;  /* 0x0000005665127220 */ /* 0x002fe20000410000 */
[----:B------:R-:W-:Y:S01]  /*16830*/  MOV R101, R2 ;  /* 0x0000000200657202 */ /* 0x000fe20000000f00 */
[----:B------:R-:W-:Y:S04]  /*16840*/  FADD.FTZ R106, R106, R107 ;  /* 0x0000006b6a6a7221 */ /* 0x000fe80000010000 */
[----:B------:R-:W-:Y:S01]  /*16850*/  FADD.FTZ R105, R105, R106 ;  /* 0x0000006a69697221 */ /* 0x000fe20000010000 */
[----:B------:R-:W-:Y:S01]  /*16860*/  HMMA.16816.F32.BF16 R16, R96, R114, R16 ;  /* 0x000000726010723c */ /* 0x000fe20000041810 */
[----:B------:R-:W1:Y:S01]  /*16870*/  MUFU.EX2 R111, R111 ;  /* 0x0000006f006f7308 */ /* 0x000e620000000800 */
[----:B------:R-:W4:Y:S01]  /*16880*/  LDSM.16.MT88.4 R96, [R141+0x8800] ;  /* 0x008800008d60783b */ /* 0x000f220000004200 */
[----:B------:R-:W-:Y:S01]  /*16890*/  FADD.FTZ R124, R124, R105 ;  /* 0x000000697c7c7221 */ /* 0x000fe20000010000 */
[----:B---3--:R-:W-:Y:S03]  /*168a0*/  F2FP.BF16.PACK_AB R84, R109, R108 ;  /* 0x0000006c6d54723e */ /* 0x008fe600000010ff */
[--C-:B------:R-:W-:Y:S02]  /*168b0*/  FFMA.FTZ R115, R26, c[0x0][0x23c], -R126.reuse ;  /* 0x00008f001a737a23 */ /* 0x100fe4000001087e */
[--C-:B------:R-:W-:Y:S01]  /*168c0*/  FFMA.FTZ R114, R22, c[0x0][0x23c], -R126.reuse ;  /* 0x00008f0016727a23 */ /* 0x100fe2000001087e */
[----:B------:R-:W-:Y:S01]  /*168d0*/  LDSM.16.MT88.4 R24, [R141+0x9000] ;  /* 0x009000008d18783b */ /* 0x000fe20000004200 */
[----:B------:R-:W-:Y:S01]  /*168e0*/  MUFU.EX2 R113, R113 ;  /* 0x0000007100717308 */ /* 0x000fe20000000800 */
[----:B------:R-:W-:Y:S01]  /*168f0*/  F2FP.BF16.PACK_AB R22, R172, R129 ;  /* 0x00000081ac16723e */ /* 0x000fe200000010ff */
[----:B------:R-:W-:Y:S02]  /*16900*/  FFMA.FTZ R126, R35, c[0x0][0x23c], -R126 ;  /* 0x00008f00237e7a23 */ /* 0x000fe4000001087e */
[----:B------:R-:W-:Y:S04]  /*16910*/  FADD.FTZ R124, R123, R124 ;  /* 0x0000007c7b7c7221 */ /* 0x000fe80000010000 */
[----:B------:R-:W-:Y:S02]  /*16920*/  FADD.FTZ R125, R125, R124 ;  /* 0x0000007c7d7d7221 */ /* 0x000fe40000010000 */
[----:B------:R-:W3:Y:S02]  /*16930*/  MUFU.EX2 R114, R114 ;  /* 0x0000007200727308 */ /* 0x000ee40000000800 */
[----:B------:R-:W-:Y:S01]  /*16940*/  FADD.FTZ R125, R128, R125 ;  /* 0x0000007d807d7221 */ /* 0x000fe20000010000 */
[----:B-1----:R-:W-:Y:S07]  /*16950*/  F2FP.BF16.PACK_AB R86, R111, R110 ;  /* 0x0000006e6f56723e */ /* 0x002fee00000010ff */
[----:B------:R-:W-:Y:S01]  /*16960*/  MUFU.EX2 R115, R115 ;  /* 0x0000007300737308 */ /* 0x000fe20000000800 */
[C---:B--2---:R-:W-:Y:S08]  /*16970*/  HMMA.16816.F32.BF16 R4, R84.reuse, R88, R4 ;  /* 0x000000585404723c */ /* 0x044ff00000041804 */
[C---:B------:R-:W-:Y:S01]  /*16980*/  HMMA.16816.F32.BF16 R8, R84.reuse, R90, R8 ;  /* 0x0000005a5408723c */ /* 0x040fe20000041808 */
[----:B------:R-:W1:Y:S01]  /*16990*/  LDSM.16.MT88.4 R88, [R140+0x8800] ;  /* 0x008800008c58783b */ /* 0x000e620000004200 */
[----:B------:R-:W2:Y:S02]  /*169a0*/  MUFU.EX2 R112, R112 ;  /* 0x0000007000707308 */ /* 0x000ea40000000800 */
[C---:B---3--:R-:W-:Y:S01]  /*169b0*/  F2FP.BF16.PACK_AB R21, R113.reuse, R114 ;  /* 0x000000727115723e */ /* 0x048fe200000010ff */
[----:B------:R-:W-:Y:S03]  /*169c0*/  FADD.FTZ R114, R114, R125 ;  /* 0x0000007d72727221 */ /* 0x000fe60000010000 */
[C---:B------:R-:W-:Y:S04]  /*169d0*/  HMMA.16816.F32.BF16 R36, R84.reuse, R92, R36 ;  /* 0x0000005c5424723c */ /* 0x040fe80000041824 */
[----:B------:R-:W3:Y:S01]  /*169e0*/  MUFU.EX2 R130, R130 ;  /* 0x0000008200827308 */ /* 0x000ee20000000800 */
[----:B------:R-:W-:Y:S03]  /*169f0*/  FADD.FTZ R114, R113, R114 ;  /* 0x0000007271727221 */ /* 0x000fe60000010000 */
[C---:B------:R-:W-:Y:S01]  /*16a00*/  HMMA.16816.F32.BF16 R40, R84.reuse, R94, R40 ;  /* 0x0000005e5428723c */ /* 0x040fe20000041828 */
[----:B------:R-:W5:Y:S05]  /*16a10*/  LDSM.16.MT88.4 R92, [R144+0xa800] ;  /* 0x00a80000905c783b */ /* 0x000f6a0000004200 */
[----:B------:R-:W-:Y:S02]  /*16a20*/  MUFU.EX2 R34, R34 ;  /* 0x0000002200227308 */ /* 0x000fe40000000800 */
[C---:B----4-:R-:W-:Y:S04]  /*16a30*/  HMMA.16816.F32.BF16 R44, R84.reuse, R96, R44 ;  /* 0x00000060542c723c */ /* 0x050fe8000004182c */
[----:B--2---:R-:W-:Y:S01]  /*16a40*/  F2FP.BF16.PACK_AB R23, R112, R115 ;  /* 0x000000737017723e */ /* 0x004fe200000010ff */
[----:B------:R-:W-:Y:S03]  /*16a50*/  FADD.FTZ R115, R115, R114 ;  /* 0x0000007273737221 */ /* 0x000fe60000010000 */
[C---:B------:R-:W-:Y:S01]  /*16a60*/  HMMA.16816.F32.BF16 R48, R84.reuse, R98, R48 ;  /* 0x000000625430723c */ /* 0x040fe20000041830 */
[----:B------:R-:W2:Y:S01]  /*16a70*/  LDSM.16.MT88.4 R96, [R142+0xa800] ;  /* 0x00a800008e60783b */ /* 0x000ea20000004200 */
[----:B------:R-:W4:Y:S02]  /*16a80*/  MUFU.EX2 R35, R126 ;  /* 0x0000007e00237308 */ /* 0x000f240000000800 */
[----:B---3--:R-:W-:Y:S01]  /*16a90*/  F2FP.BF16.PACK_AB R20, R130, R127 ;  /* 0x0000007f8214723e */ /* 0x008fe200000010ff */
[----:B------:R-:W-:Y:S03]  /*16aa0*/  FADD.FTZ R112, R112, R115 ;  /* 0x0000007370707221 */ /* 0x000fe60000010000 */
[C---:B-1----:R-:W-:Y:S04]  /*16ab0*/  HMMA.16816.F32.BF16 R52, R84.reuse, R88, R52 ;  /* 0x000000585434723c */ /* 0x042fe80000041834 */
[----:B------:R-:W-:Y:S04]  /*16ac0*/  MUFU.EX2 R32, R32 ;  /* 0x0000002000207308 */ /* 0x000fe80000000800 */
[C---:B------:R-:W-:Y:S01]  /*16ad0*/  HMMA.16816.F32.BF16 R56, R84.reuse, R90, R56 ;  /* 0x0000005a5438723c */ /* 0x040fe20000041838 */
[----:B------:R-:W1:Y:S05]  /*16ae0*/  LDSM.16.MT88.4 R88, [R141+0xa800] ;  /* 0x00a800008d58783b */ /* 0x000e6a0000004200 */
[----:B------:R-:W3:Y:S02]  /*16af0*/  MUFU.EX2 R33, R122 ;  /* 0x0000007a00217308 */ /* 0x000ee40000000800 */
        /* <DEDUP_REMOVED lines=9> */
[C---:B-----5:R-:W-:Y:S08]  /*16b90*/  HMMA.16816.F32.BF16 R12, R84.reuse, R92, R12 ;  /* 0x0000005c540c723c */ /* 0x060ff0000004180c */
[----:B------:R-:W-:Y:S01]  /*16ba0*/  HMMA.16816.F32.BF16 R16, R84, R94, R16 ;  /* 0x0000005e5410723c */ /* 0x000fe20000041810 */
[----:B------:R-:W2:Y:S08]  /*16bb0*/  LDSM.16.MT88.4 R84, [R140+0x9000] ;  /* 0x009000008c54783b */ /* 0x000eb00000004200 */
[----:B------:R-:W-:Y:S01]  /*16bc0*/  LDSM.16.MT88.4 R92, [R144+0x9800] ;  /* 0x00980000905c783b */ /* 0x000fe20000004200 */
[C---:B-1----:R-:W-:Y:S08]  /*16bd0*/  HMMA.16816.F32.BF16 R4, R20.reuse, R88, R4 ;  /* 0x000000581404723c */ /* 0x042ff00000041804 */
[C---:B------:R-:W-:Y:S01]  /*16be0*/  HMMA.16816.F32.BF16 R8, R20.reuse, R90, R8 ;  /* 0x0000005a1408723c */ /* 0x040fe20000041808 */
[----:B------:R-:W1:Y:S07]  /*16bf0*/  LDSM.16.MT88.4 R88, [R144+0xb000] ;  /* 0x00b000009058783b */ /* 0x000e6e0000004200 */
[C---:B------:R-:W-:Y:S08]  /*16c00*/  HMMA.16816.F32.BF16 R36, R20.reuse, R96, R36 ;  /* 0x000000601424723c */ /* 0x040ff00000041824 */
[C---:B------:R-:W-:Y:S08]  /*16c10*/  HMMA.16816.F32.BF16 R40, R20.reuse, R98, R40 ;  /* 0x000000621428723c */ /* 0x040ff00000041828 */
[C---:B------:R-:W-:Y:S08]  /*16c20*/  HMMA.16816.F32.BF16 R44, R20.reuse, R24, R44 ;  /* 0x00000018142c723c */ /* 0x040ff0000004182c */
        /* <DEDUP_REMOVED lines=11> */
[C---:B--2---:R-:W-:Y:S07]  /*16ce0*/  HMMA.16816.F32.BF16 R76, R20.reuse, R84, R76 ;  /* 0x00000054144c723c */ /* 0x044fee000004184c */
[----:B------:R-:W-:Y:S01]  /*16cf0*/  F2FP.BF16.PACK_AB R85, R174, R131 ;  /* 0x00000083ae55723e */ /* 0x000fe200000010ff */
[C---:B------:R-:W-:Y:S04]  /*16d00*/  HMMA.16816.F32.BF16 R80, R20.reuse, R86, R80 ;  /* 0x000000561450723c */ /* 0x040fe80000041850 */
[----:B------:R-:W-:Y:S01]  /*16d10*/  F2FP.BF16.PACK_AB R84, R176, R173 ;  /* 0x000000adb054723e */ /* 0x000fe200000010ff */
[----:B------:R-:W-:Y:S02]  /*16d20*/  FADD.FTZ R131, R131, R112 ;  /* 0x0000007083837221 */ /* 0x000fe40000010000 */
[----:B----4-:R-:W-:Y:S01]  /*16d30*/  F2FP.BF16.PACK_AB R87, R35, R34 ;  /* 0x000000222357723e */ /* 0x010fe200000010ff */
[C---:B-1----:R-:W-:Y:S04]  /*16d40*/  HMMA.16816.F32.BF16 R12, R20.reuse, R88, R12 ;  /* 0x00000058140c723c */ /* 0x042fe8000004180c */
[----:B---3--:R-:W-:Y:S01]  /*16d50*/  F2FP.BF16.PACK_AB R86, R33, R32 ;  /* 0x000000202156723e */ /* 0x008fe200000010ff */
[----:B------:R-:W-:Y:S03]  /*16d60*/  FADD.FTZ R131, R174, R131 ;  /* 0x00000083ae837221 */ /* 0x000fe60000010000 */
[----:B------:R-:W-:Y:S01]  /*16d70*/  HMMA.16816.F32.BF16 R16, R20, R90, R16 ;  /* 0x0000005a1410723c */ /* 0x000fe20000041810 */
[----:B------:R-:W-:Y:S03]  /*16d80*/  LDSM.16.MT88.4 R20, [R142+0xb800] ;  /* 0x00b800008e14783b */ /* 0x000fe60000004200 */
[----:B------:R-:W-:Y:S04]  /*16d90*/  FADD.FTZ R34, R34, R131 ;  /* 0x0000008322227221 */ /* 0x000fe80000010000 */
[C---:B------:R-:W-:Y:S01]  /*16da0*/  HMMA.16816.F32.BF16 R96, R84.reuse, R92, R4 ;  /* 0x0000005c5460723c */ /* 0x040fe20000041804 */
[----:B------:R-:W1:Y:S04]  /*16db0*/  LDSM.16.MT88.4 R4, [R140+0x9800] ;  /* 0x009800008c04783b */ /* 0x000e680000004200 */
[----:B------:R-:W-:Y:S03]  /*16dc0*/  FADD.FTZ R168, R35, R34 ;  /* 0x0000002223a87221 */ /* 0x000fe60000010000 */
[C---:B------:R-:W-:Y:S01]  /*16dd0*/  HMMA.16816.F32.BF16 R92, R84.reuse, R94, R8 ;  /* 0x0000005e545c723c */ /* 0x040fe20000041808 */
[----:B------:R-:W2:Y:S07]  /*16de0*/  LDSM.16.MT88.4 R8, [R144+0xb800] ;  /* 0x00b800009008783b */ /* 0x000eae0000004200 */
[C---:B-----5:R-:W-:Y:S08]  /*16df0*/  HMMA.16816.F32.BF16 R36, R84.reuse, R24, R36 ;  /* 0x000000185424723c */ /* 0x060ff00000041824 */
[C---:B------:R-:W-:Y:S01]  /*16e00*/  HMMA.16816.F32.BF16 R40, R84.reuse, R26, R40 ;  /* 0x0000001a5428723c */ /* 0x040fe20000041828 */
[----:B------:R-:W3:Y:S07]  /*16e10*/  LDSM.16.MT88.4 R24, [R141+0xb800] ;  /* 0x00b800008d18783b */ /* 0x000eee0000004200 */
[C---:B------:R-:W-:Y:S08]  /*16e20*/  HMMA.16816.F32.BF16 R44, R84.reuse, R28, R44 ;  /* 0x0000001c542c723c */ /* 0x040ff0000004182c */
[C---:B------:R-:W-:Y:S08]  /*16e30*/  HMMA.16816.F32.BF16 R48, R84.reuse, R30, R48 ;  /* 0x0000001e5430723c */ /* 0x040ff00000041830 */
[C---:B-1----:R-:W-:Y:S08]  /*16e40*/  HMMA.16816.F32.BF16 R52, R84.reuse, R4, R52 ;  /* 0x000000045434723c */ /* 0x042ff00000041834 */
[C---:B------:R-:W-:Y:S01]  /*16e50*/  HMMA.16816.F32.BF16 R56, R84.reuse, R6, R56 ;  /* 0x000000065438723c */ /* 0x040fe20000041838 */
[----:B------:R-:W1:Y:S07]  /*16e60*/  LDSM.16.MT88.4 R4, [R140+0xb800] ;  /* 0x00b800008c04783b */ /* 0x000e6e0000004200 */
[C---:B--2---:R-:W-:Y:S07]  /*16e70*/  HMMA.16816.F32.BF16 R60, R84.reuse, R8, R60 ;  /* 0x00000008543c723c */ /* 0x044fee000004183c */
[----:B------:R-:W-:Y:S01]  /*16e80*/  FADD.FTZ R9, R119, R118 ;  /* 0x0000007677097221 */ /* 0x000fe20000010000 */
[C---:B------:R-:W-:Y:S04]  /*16e90*/  HMMA.16816.F32.BF16 R64, R84.reuse, R10, R64 ;  /* 0x0000000a5440723c */ /* 0x040fe80000041840 */
[----:B------:R-:W-:Y:S04]  /*16ea0*/  FADD.FTZ R9, R116, R9 ;  /* 0x0000000974097221 */ /* 0x000fe80000010000 */
        /* <DEDUP_REMOVED lines=17> */
[----:B------:R-:W-:Y:S01]  /*16fc0*/  FADD.FTZ R169, R33, R32 ;  /* 0x0000002021a97221 */ /* 0x000fe20000010000 */
[----:B------:R-:W-:-:S05]  /*16fd0*/  @P0 BRA `(.L_x_7209) ;  /* 0xffffd08000000947 */ /* 0x000fca000383ffff */
.L_x_7205:
        /* <DEDUP_REMOVED lines=8> */
[----:B------:R-:W1:Y:S04]  /*17060*/  SHFL.BFLY PT, R5, R8, 0x1, 0x1f ;  /* 0x0c201f0008057f89 */ /* 0x000e6800000e0000 */
[----:B------:R-:W2:Y:S01]  /*17070*/  SHFL.BFLY PT, R4, R9, 0x1, 0x1f ;  /* 0x0c201f0009047f89 */ /* 0x000ea200000e0000 */
        /* <DEDUP_REMOVED lines=143> */
[----:B------:R2:W-:Y:S01]  /*17970*/  STS [R15], R40 ;  /* 0x000000280f007388 */ /* 0x0005e20000000800 */
        /* <DEDUP_REMOVED lines=8> */
[----:B------:R-:W-:Y:S01]  /*17a00*/  STS [R21], R52 ;  /* 0x0000003415007388 */ /* 0x000fe20000000800 */
[----:B--2---:R-:W-:-:S03]  /*17a10*/  MOV R40, 0x7f800000 ;  /* 0x7f80000000287802 */ /* 0x004fc60000000f00 */
        /* <DEDUP_REMOVED lines=29> */
.L_x_7210:
[----:B------:R-:W1:Y:S04]  /*17bf0*/  S2R R3, SR_CTAID.Z ;  /* 0x0000000000037919 */ /* 0x000e680000002700 */
[----:B------:R-:W1:Y:S02]  /*17c00*/  S2R R2, SR_CTAID.Y ;  /* 0x0000000000027919 */ /* 0x000e640000002600 */
[----:B-1----:R-:W-:-:S04]  /*17c10*/  IMAD R4, R2, c[0x0][0x1c0], R3 ;  /* 0x0000700002047a24 */ /* 0x002fc800078e0203 */
[----:B------:R-:W-:Y:S02]  /*17c20*/  IMAD R4, R4, c[0x0][0x214], RZ ;  /* 0x0000850004047a24 */ /* 0x000fe400078e02ff */
.L_x_7211:
        /* <DEDUP_REMOVED lines=41> */
.L_x_7213:
[----:B------:R-:W-:Y:S05]  /*17ec0*/  BSYNC B0 ;  /* 0x0000000000007941 */ /* 0x000fea0003800000 */
.L_x_7212:
        /* <DEDUP_REMOVED lines=35> */
.L_x_7215:
[----:B------:R-:W-:Y:S05]  /*18100*/  BSYNC B0 ;  /* 0x0000000000007941 */ /* 0x000fea0003800000 */
.L_x_7214:
        /* <DEDUP_REMOVED lines=18> */
.L_x_7217:
[----:B------:R-:W-:Y:S05]  /*18230*/  BSYNC B0 ;  /* 0x0000000000007941 */ /* 0x000fea0003800000 */
.L_x_7216:
        /* <DEDUP_REMOVED lines=18> */
.L_x_7219:
[----:B------:R-:W-:Y:S05]  /*18360*/  BSYNC B0 ;  /* 0x0000000000007941 */ /* 0x000fea0003800000 */
.L_x_7218:
        /* <DEDUP_REMOVED lines=19> */
.L_x_7220:
        /* <DEDUP_REMOVED lines=14> */
.L_x_8388:


//--------------------- .text._ZN5flash24flash_fwd_splitkv_kernelI23Flash_fwd_kernel_traitsILi128ELi64ELi64ELi4ELb0ELb0EN7cutlass10bfloat16_tE19Flash_kernel_traitsILi128ELi64ELi64ELi4ES3_EELb1ELb0ELb1ELb0ELb0ELb1ELb0ELb1EEEvNS_16Flash_fwd_paramsE --------------------------
	.section	.text._ZN5flash24flash_fwd_splitkv_kernelI23Flash_fwd_kernel_traitsILi128ELi64ELi64ELi4ELb0ELb0EN7cutlass10bfloat16_tE19Flash_kernel_traitsILi128ELi64ELi64ELi4ES3_EELb1ELb0ELb1ELb0ELb0ELb1ELb0ELb1EEEvNS_16Flash_fwd_paramsE,"ax",@progbits
	.sectioninfo	@"SHI_REGISTERS=201"
	.align	128
        .global         _ZN5flash24flash_fwd_splitkv_kernelI23Flash_fwd_kernel_traitsILi128ELi64ELi64ELi4ELb0ELb0EN7cutlass10bfloat16_tE19Flash_kernel_traitsILi128ELi64ELi64ELi4ES3_EELb1ELb0ELb1ELb0ELb0ELb1ELb0ELb1EEEvNS_16Flash_fwd_paramsE
        .type           _ZN5flash24flash_fwd_splitkv_kernelI23Flash_fwd_kernel_traitsILi128ELi64ELi64ELi4ELb0ELb0EN7cutlass10bfloat16_tE19Flash_kernel_traitsILi128ELi64ELi64ELi4ES3_EELb1ELb0ELb1ELb0ELb0ELb1ELb0ELb1EEEvNS_16Flash_fwd_paramsE,@function
        .size           _ZN5flash24flash_fwd_splitkv_kernelI23Flash_fwd_kernel_traitsILi128ELi64ELi64ELi4ELb0ELb0EN7cutlass10bfloat16_tE19Flash_kernel_traitsILi128ELi64ELi64ELi4ES3_EELb1ELb0ELb1ELb0ELb0ELb1ELb0ELb1EEEvNS_16Flash_fwd_paramsE,(.L_x_8389 - _ZN5flash24flash_fwd_splitkv_kernelI23Flash_fwd_kernel_traitsILi128ELi64ELi64ELi4ELb0ELb0EN7cutlass10bfloat16_tE19Flash_kernel_traitsILi128ELi64ELi64ELi4ES3_EELb1ELb0ELb1ELb0ELb0ELb1ELb0ELb1EEEvNS_16Flash_fwd_paramsE)
        .other          _ZN5flash24flash_fwd_splitkv_kernelI23Flash_fwd_kernel_traitsILi128ELi64ELi64ELi4ELb0ELb0EN7cutlass10bfloat16_tE19Flash_kernel_traitsILi128ELi64ELi64ELi4ES3_EELb1ELb0ELb1ELb0ELb0ELb1ELb0ELb1EEEvNS_16Flash_fwd_paramsE,@"STO_CUDA_ENTRY STV_DEFAULT"
_ZN5flash24flash_fwd_splitkv_kernelI23Flash_fwd_kernel_traitsILi128ELi64ELi64ELi4ELb0ELb0EN7cutlass10bfloat16_tE19Flash_kernel_traitsILi128ELi64ELi64ELi4ES3_EELb1ELb0ELb1ELb0ELb0ELb1ELb0ELb1EEEvNS_16Flash_fwd_paramsE:
.text._ZN5flash24flash_fwd_splitkv_kernelI23Flash_fwd_kernel_traitsILi128ELi64ELi64ELi4ELb0ELb0EN7cutlass10bfloat16_tE19Flash_kernel_traitsILi128ELi64ELi64ELi4ES3_EELb1ELb0ELb1ELb0ELb0ELb1ELb0ELb1EEEvNS_16Flash_fwd_paramsE:
        /* <DEDUP_REMOVED lines=36> */
.L_x_7221:
[----:B-1-34-:R-:W-:Y:S02]  /*0240*/  MOV R67, c[0x0][0x218] ;  /* 0x0000860000437a02 */ /* 0x01afe40000000f00 */
.L_x_7222:
        /* <DEDUP_REMOVED lines=78> */
.L_x_7225:
[----:B------:R-:W-:Y:S05]  /*0730*/  BSYNC B0 ;  /* 0x0000000000007941 */ /* 0x000fea0003800000 */
.L_x_7224:
        /* <DEDUP_REMOVED lines=18> */
.L_x_7227:
[----:B------:R-:W-:Y:S05]  /*0860*/  BSYNC B0 ;  /* 0x0000000000007941 */ /* 0x000fea0003800000 */
.L_x_7226:
        /* <DEDUP_REMOVED lines=18> */
.L_x_7229:
[----:B------:R-:W-:Y:S05]  /*0990*/  BSYNC B0 ;  /* 0x0000000000007941 */ /* 0x000fea0003800000 */
.L_x_7228:
        /* <DEDUP_REMOVED lines=17> */
.L_x_7231:
[----:B------:R-:W-:Y:S05]  /*0ab0*/  BSYNC B0 ;  /* 0x0000000000007941 */ /* 0x000fea0003800000 */
.L_x_7230:
        /* <DEDUP_REMOVED lines=19> */
.L_x_7223:
        /* <DEDUP_REMOVED lines=90> */
.L_x_7232:
        /* <DEDUP_REMOVED lines=16> */
.L_x_7234:
        /* <DEDUP_REMOVED lines=51> */
.L_x_7233:
        /* <DEDUP_REMOVED lines=225> */
.L_x_7304:
        /* <DEDUP_REMOVED lines=15> */
.L_x_7237:
[----:B------:R-:W-:Y:S05]  /*24c0*/  BSYNC B0 ;  /* 0x0000000000007941 */ /* 0x000fea0003800000 */
.L_x_7236:
        /* <DEDUP_REMOVED lines=15> */
.L_x_7239:
[----:B------:R-:W-:Y:S05]  /*25c0*/  BSYNC B0 ;  /* 0x0000000000007941 */ /* 0x000fea0003800000 */
.L_x_7238:
        /* <DEDUP_REMOVED lines=15> */
.L_x_7241:
[----:B------:R-:W-:Y:S05]  /*26c0*/  BSYNC B0 ;  /* 0x0000000000007941 */ /* 0x000fea0003800000 */
.L_x_7240:
        /* <DEDUP_REMOVED lines=15> */
.L_x_7243:
[----:B------:R-:W-:Y:S05]  /*27c0*/  BSYNC B0 ;  /* 0x0000000000007941 */ /* 0x000fea0003800000 */
.L_x_7242:
        /* <DEDUP_REMOVED lines=62> */
.L_x_7249:
[----:B------:R-:W-:Y:S05]  /*2bb0*/  BSYNC B0 ;  /* 0x0000000000007941 */ /* 0x000fea0003800000 */
.L_x_7248:
        /* <DEDUP_REMOVED lines=50> */
.L_x_7247:
[----:B------:R-:W-:Y:S05]  /*2ee0*/  BSYNC B1 ;  /* 0x0000000000017941 */ /* 0x000fea0003800000 */
.L_x_7246:
        /* <DEDUP_REMOVED lines=60> */
.L_x_7253:
[----:B------:R-:W-:Y:S05]  /*32b0*/  BSYNC B0 ;  /* 0x0000000000007941 */ /* 0x000fea0003800000 */
.L_x_7252:
        /* <DEDUP_REMOVED lines=52> */
.L_x_7251:
[----:B------:R-:W-:Y:S05]  /*3600*/  BSYNC B1 ;  /* 0x0000000000017941 */ /* 0x000fea0003800000 */
.L_x_7250:
        /* <DEDUP_REMOVED lines=60> */
.L_x_7257:
[----:B------:R-:W-:Y:S05]  /*39d0*/  BSYNC B0 ;  /* 0x0000000000007941 */ /* 0x000fea0003800000 */
.L_x_7256:
        /* <DEDUP_REMOVED lines=52> */
.L_x_7255:
[----:B------:R-:W-:Y:S05]  /*3d20*/  BSYNC B1 ;  /* 0x0000000000017941 */ /* 0x000fea0003800000 */
.L_x_7254:
        /* <DEDUP_REMOVED lines=63> */
.L_x_7261:
[----:B------:R-:W-:Y:S05]  /*4120*/  BSYNC B0 ;  /* 0x0000000000007941 */ /* 0x000fea0003800000 */
.L_x_7260:
        /* <DEDUP_REMOVED lines=52> */
.L_x_7259:
[----:B------:R-:W-:Y:S05]  /*4470*/  BSYNC B1 ;  /* 0x0000000000017941 */ /* 0x000fea0003800000 */
.L_x_7258:
        /* <DEDUP_REMOVED lines=9> */
.L_x_7245:
        /* <DEDUP_REMOVED lines=89> */
.L_x_7268:
[----:B------:R-:W-:Y:S05]  /*4aa0*/  BSYNC B0 ;  /* 0x0000000000007941 */ /* 0x000fea0003800000 */
.L_x_7267:
[----:B-----5:R2:W-:Y:S02]  /*4ab0*/  STG.E.128 [R110.64], R36 ;  /* 0x000000246e007986 */ /* 0x0205e4000c101d06 */
.L_x_7266:
[----:B------:R-:W-:Y:S05]  /*4ac0*/  BSYNC B1 ;  /* 0x0000000000017941 */ /* 0x000fea0003800000 */
.L_x_7265:
        /* <DEDUP_REMOVED lines=87> */
.L_x_7270:
[----:B------:R-:W-:Y:S05]  /*5040*/  BSYNC B0 ;  /* 0x0000000000007941 */ /* 0x000fea0003800000 */
.L_x_7269:
[----:B-----5:R3:W-:Y:S02]  /*5050*/  STG.E.128 [R110.64+0x80], R36 ;  /* 0x000080246e007986 */ /* 0x0207e4000c101d06 */
.L_x_7264:
[----:B------:R-:W-:Y:S05]  /*5060*/  BSYNC B2 ;  /* 0x0000000000027941 */ /* 0x000fea0003800000 */
.L_x_7263:
        /* <DEDUP_REMOVED lines=94> */
.L_x_7276:
[----:B------:R-:W-:Y:S05]  /*5650*/  BSYNC B0 ;  /* 0x0000000000007941 */ /* 0x000fea0003800000 */
.L_x_7275:
[C---:B------:R-:W-:Y:S04]  /*5660*/  LEA R2, P0, R152.reuse, R110, 0x1 ;  /* 0x0000006e98027211 */ /* 0x040fe800078008ff */
[----:B------:R-:W-:Y:S05]  /*5670*/  LEA.HI.X R3, R152, R111, R151, 0x1, P0 ;  /* 0x0000006f98037211 */ /* 0x000fea00000f0c97 */
[----:B-----5:R3:W-:Y:S04]  /*5680*/  STG.E.128 [R2.64], R36 ;  /* 0x0000002402007986 */ /* 0x0207e8000c101d06 */
.L_x_7274:
[----:B------:R-:W-:Y:S05]  /*5690*/  BSYNC B1 ;  /* 0x0000000000017941 */ /* 0x000fea0003800000 */
.L_x_7273:
        /* <DEDUP_REMOVED lines=91> */
.L_x_7278:
[----:B------:R-:W-:Y:S05]  /*5c50*/  BSYNC B0 ;  /* 0x0000000000007941 */ /* 0x000fea0003800000 */
.L_x_7277:
[C---:B------:R-:W-:Y:S04]  /*5c60*/  LEA R2, P0, R89.reuse, R110, 0x1 ;  /* 0x0000006e59027211 */ /* 0x040fe800078008ff */
[----:B------:R-:W-:Y:S05]  /*5c70*/  LEA.HI.X R3, R89, R111, R88, 0x1, P0 ;  /* 0x0000006f59037211 */ /* 0x000fea00000f0c58 */
[----:B-----5:R3:W-:Y:S04]  /*5c80*/  STG.E.128 [R2.64], R36 ;  /* 0x0000002402007986 */ /* 0x0207e8000c101d06 */
.L_x_7272:
[----:B------:R-:W-:Y:S05]  /*5c90*/  BSYNC B2 ;  /* 0x0000000000027941 */ /* 0x000fea0003800000 */
.L_x_7271:
        /* <DEDUP_REMOVED lines=94> */
.L_x_7284:
[----:B------:R-:W-:Y:S05]  /*6280*/  BSYNC B0 ;  /* 0x0000000000007941 */ /* 0x000fea0003800000 */
.L_x_7283:
[C---:B------:R-:W-:Y:S04]  /*6290*/  LEA R2, P0, R160.reuse, R110, 0x1 ;  /* 0x0000006ea0027211 */ /* 0x040fe800078008ff */
[----:B------:R-:W-:Y:S05]  /*62a0*/  LEA.HI.X R3, R160, R111, R83, 0x1, P0 ;  /* 0x0000006fa0037211 */ /* 0x000fea00000f0c53 */
[----:B-----5:R3:W-:Y:S04]  /*62b0*/  STG.E.128 [R2.64], R36 ;  /* 0x0000002402007986 */ /* 0x0207e8000c101d06 */
.L_x_7282:
[----:B------:R-:W-:Y:S05]  /*62c0*/  BSYNC B1 ;  /* 0x0000000000017941 */ /* 0x000fea0003800000 */
.L_x_7281:
        /* <DEDUP_REMOVED lines=91> */
.L_x_7286:
[----:B------:R-:W-:Y:S05]  /*6880*/  BSYNC B0 ;  /* 0x0000000000007941 */ /* 0x000fea0003800000 */
.L_x_7285:
[C---:B------:R-:W-:Y:S04]  /*6890*/  LEA R2, P0, R91.reuse, R110, 0x1 ;  /* 0x0000006e5b027211 */ /* 0x040fe800078008ff */
[----:B------:R-:W-:Y:S05]  /*68a0*/  LEA.HI.X R3, R91, R111, R90, 0x1, P0 ;  /* 0x0000006f5b037211 */ /* 0x000fea00000f0c5a */
[----:B-----5:R3:W-:Y:S04]  /*68b0*/  STG.E.128 [R2.64], R36 ;  /* 0x0000002402007986 */ /* 0x0207e8000c101d06 */
.L_x_7280:
[----:B------:R-:W-:Y:S05]  /*68c0*/  BSYNC B2 ;  /* 0x0000000000027941 */ /* 0x000fea0003800000 */
.L_x_7279:
        /* <DEDUP_REMOVED lines=96> */
.L_x_7292:
[----:B------:R-:W-:Y:S05]  /*6ed0*/  BSYNC B0 ;  /* 0x0000000000007941 */ /* 0x000fea0003800000 */
.L_x_7291:
[C---:B------:R-:W-:Y:S02]  /*6ee0*/  IMAD R0, R157.reuse, c[0x0][0x19c], RZ ;  /* 0x000067009d007a24 */ /* 0x040fe400078e02ff */
[----:B------:R-:W-:Y:S05]  /*6ef0*/  IMAD.WIDE.U32 R2, R157, c[0x0][0x198], R110 ;  /* 0x000066009d027a25 */ /* 0x000fea00078e006e */
[----:B------:R-:W-:Y:S05]  /*6f00*/  IADD3 R3, R3, R0, RZ ;  /* 0x0000000003037210 */ /* 0x000fea0007ffe0ff */
[----:B-----5:R3:W-:Y:S02]  /*6f10*/  STG.E.128 [R2.64], R36 ;  /* 0x0000002402007986 */ /* 0x0207e4000c101d06 */
.L_x_7290:
[----:B------:R-:W-:Y:S05]  /*6f20*/  BSYNC B1 ;  /* 0x0000000000017941 */ /* 0x000fea0003800000 */
.L_x_7289:
        /* <DEDUP_REMOVED lines=91> */
.L_x_7294:
[----:B------:R-:W-:Y:S05]  /*74e0*/  BSYNC B0 ;  /* 0x0000000000007941 */ /* 0x000fea0003800000 */
.L_x_7293:
[C---:B------:R-:W-:Y:S04]  /*74f0*/  LEA R2, P0, R95.reuse, R110, 0x1 ;  /* 0x0000006e5f027211 */ /* 0x040fe800078008ff */
[----:B------:R-:W-:Y:S05]  /*7500*/  LEA.HI.X R3, R95, R111, R94, 0x1, P0 ;  /* 0x0000006f5f037211 */ /* 0x000fea00000f0c5e */
[----:B-----5:R3:W-:Y:S04]  /*7510*/  STG.E.128 [R2.64], R36 ;  /* 0x0000002402007986 */ /* 0x0207e8000c101d06 */
.L_x_7288:
[----:B------:R-:W-:Y:S05]  /*7520*/  BSYNC B2 ;  /* 0x0000000000027941 */ /* 0x000fea0003800000 */
.L_x_7287:
        /* <DEDUP_REMOVED lines=8> */
.L_x_7244:
        /* <DEDUP_REMOVED lines=8> */
.L_x_7296:
[----:B------:R-:W-:Y:S05]  /*7630*/  BSYNC B0 ;  /* 0x0000000000007941 */ /* 0x000fea0003800000 */
.L_x_7295:
        /* <DEDUP_REMOVED lines=16> */
.L_x_7298:
[----:B------:R-:W-:Y:S05]  /*7740*/  BSYNC B0 ;  /* 0x0000000000007941 */ /* 0x000fea0003800000 */
.L_x_7297:
        /* <DEDUP_REMOVED lines=16> */
.L_x_7300:
[----:B------:R-:W-:Y:S05]  /*7850*/  BSYNC B0 ;  /* 0x0000000000007941 */ /* 0x000fea0003800000 */
.L_x_7299:
        /* <DEDUP_REMOVED lines=20> */
.L_x_7301:
[----:B------:R-:W-:Y:S05]  /*79a0*/  BSYNC B0 ;  /* 0x0000000000007941 */ /* 0x000fea0003800000 */
.L_x_7262:
        /* <DEDUP_REMOVED lines=80> */
.L_x_7302:
        /* <DEDUP_REMOVED lines=8> */
.L_x_7303:
[----:B------:R-:W-:Y:S04]  /*7f30*/  IADD3 R11, R11, -0x1, RZ ;  /* 0xffffffff0b0b7810 */ /* 0x000fe80007ffe0ff */
[----:B------:R-:W-:Y:S11]  /*7f40*/  ISETP.GT.AND P0, PT, R11, R78, PT ;  /* 0x0000004e0b00720c */ /* 0x000ff60003f04270 */
[----:B------:R-:W-:Y:S02]  /*7f50*/  @!UPT UIADD3 URZ, URZ, URZ, URZ ;  /* 0x0000003f3f3ff290 */ /* 0x000fe4000fffe03f */
[----:B------:R-:W-:-:S05]  /*7f60*/  @P0 BRA `(.L_x_7304) ;  /* 0xffffa46000000947 */ /* 0x000fca000383ffff */
.L_x_7235:
        /* <DEDUP_REMOVED lines=98> */
.L_x_7313:
[----:B------:R-:W-:Y:S05]  /*8590*/  BSYNC B0 ;  /* 0x0000000000007941 */ /* 0x000fea0003800000 */
.L_x_7312:
[----:B-----5:R3:W-:Y:S02]  /*85a0*/  STS.128 [R165], R8 ;  /* 0x00000008a5007388 */ /* 0x0207e40000000c00 */
.L_x_7311:
[----:B------:R-:W-:Y:S05]  /*85b0*/  BSYNC B1 ;  /* 0x0000000000017941 */ /* 0x000fea0003800000 */
.L_x_7310:
        /* <DEDUP_REMOVED lines=44> */
.L_x_7315:
[----:B------:R-:W-:Y:S05]  /*8880*/  BSYNC B0 ;  /* 0x0000000000007941 */ /* 0x000fea0003800000 */
.L_x_7314:
[----:B-----5:R1:W-:Y:S02]  /*8890*/  STS.128 [R165+0x2000], R8 ;  /* 0x00200008a5007388 */ /* 0x0203e40000000c00 */
.L_x_7309:
[----:B------:R-:W-:Y:S05]  /*88a0*/  BSYNC B2 ;  /* 0x0000000000027941 */ /* 0x000fea0003800000 */
.L_x_7308:
        /* <DEDUP_REMOVED lines=60> */
.L_x_7321:
[----:B------:R-:W-:Y:S05]  /*8c70*/  BSYNC B0 ;  /* 0x0000000000007941 */ /* 0x000fea0003800000 */
.L_x_7320:
[----:B-----5:R3:W-:Y:S02]  /*8c80*/  STS.128 [R165+0x800], R8 ;  /* 0x00080008a5007388 */ /* 0x0207e40000000c00 */
.L_x_7319:
[----:B------:R-:W-:Y:S05]  /*8c90*/  BSYNC B1 ;  /* 0x0000000000017941 */ /* 0x000fea0003800000 */
.L_x_7318:
        /* <DEDUP_REMOVED lines=44> */
.L_x_7323:
[----:B------:R-:W-:Y:S05]  /*8f60*/  BSYNC B0 ;  /* 0x0000000000007941 */ /* 0x000fea0003800000 */
.L_x_7322:
[----:B-----5:R1:W-:Y:S02]  /*8f70*/  STS.128 [R165+0x2800], R28 ;  /* 0x0028001ca5007388 */ /* 0x0203e40000000c00 */
.L_x_7317:
[----:B------:R-:W-:Y:S05]  /*8f80*/  BSYNC B2 ;  /* 0x0000000000027941 */ /* 0x000fea0003800000 */
.L_x_7316:
        /* <DEDUP_REMOVED lines=61> */
.L_x_7329:
[----:B------:R-:W-:Y:S05]  /*9360*/  BSYNC B0 ;  /* 0x0000000000007941 */ /* 0x000fea0003800000 */
.L_x_7328:
[----:B-----5:R3:W-:Y:S02]  /*9370*/  STS.128 [R165+0x1000], R8 ;  /* 0x00100008a5007388 */ /* 0x0207e40000000c00 */
.L_x_7327:
[----:B------:R-:W-:Y:S05]  /*9380*/  BSYNC B1 ;  /* 0x0000000000017941 */ /* 0x000fea0003800000 */
.L_x_7326:
        /* <DEDUP_REMOVED lines=45> */
.L_x_7331:
[----:B------:R-:W-:Y:S05]  /*9660*/  BSYNC B0 ;  /* 0x0000000000007941 */ /* 0x000fea0003800000 */
.L_x_7330:
[----:B-----5:R1:W-:Y:S02]  /*9670*/  STS.128 [R165+0x3000], R8 ;  /* 0x00300008a5007388 */ /* 0x0203e40000000c00 */
.L_x_7325:
[----:B------:R-:W-:Y:S05]  /*9680*/  BSYNC B2 ;  /* 0x0000000000027941 */ /* 0x000fea0003800000 */
.L_x_7324:
        /* <DEDUP_REMOVED lines=59> */
.L_x_7336:
[----:B------:R-:W-:Y:S05]  /*9a40*/  BSYNC B0 ;  /* 0x0000000000007941 */ /* 0x000fea0003800000 */
.L_x_7335:
[----:B-----5:R3:W-:Y:S02]  /*9a50*/  STS.128 [R165+0x1800], R8 ;  /* 0x00180008a5007388 */ /* 0x0207e40000000c00 */
.L_x_7334:
[----:B------:R-:W-:Y:S05]  /*9a60*/  BSYNC B1 ;  /* 0x0000000000017941 */ /* 0x000fea0003800000 */
.L_x_7333:
        /* <DEDUP_REMOVED lines=44> */
.L_x_7338:
[----:B------:R-:W-:Y:S05]  /*9d30*/  BSYNC B0 ;  /* 0x0000000000007941 */ /* 0x000fea0003800000 */
.L_x_7337:
[----:B-----5:R2:W-:Y:S01]  /*9d40*/  STS.128 [R165+0x3800], R24 ;  /* 0x00380018a5007388 */ /* 0x0205e20000000c00 */
[----:B------:R-:W-:Y:S05]  /*9d50*/  BRA `(.L_x_7332) ;  /* 0x0000356000007947 */ /* 0x000fea0003800000 */
.L_x_7307:
        /* <DEDUP_REMOVED lines=90> */
.L_x_7344:
[----:B------:R-:W-:Y:S05]  /*a300*/  BSYNC B0 ;  /* 0x0000000000007941 */ /* 0x000fea0003800000 */
.L_x_7343:
[----:B-----5:R3:W-:Y:S02]  /*a310*/  STS.128 [R165], R16 ;  /* 0x00000010a5007388 */ /* 0x0207e40000000c00 */
.L_x_7342:
[----:B------:R-:W-:Y:S05]  /*a320*/  BSYNC B1 ;  /* 0x0000000000017941 */ /* 0x000fea0003800000 */
.L_x_7341:
        /* <DEDUP_REMOVED lines=86> */
.L_x_7346:
[----:B------:R-:W-:Y:S05]  /*a890*/  BSYNC B0 ;  /* 0x0000000000007941 */ /* 0x000fea0003800000 */
.L_x_7345:
[----:B-----5:R1:W-:Y:S02]  /*a8a0*/  STS.128 [R165+0x2000], R16 ;  /* 0x00200010a5007388 */ /* 0x0203e40000000c00 */
.L_x_7340:
[----:B------:R-:W-:Y:S05]  /*a8b0*/  BSYNC B2 ;  /* 0x0000000000027941 */ /* 0x000fea0003800000 */
.L_x_7339:
        /* <DEDUP_REMOVED lines=95> */
.L_x_7352:
[----:B------:R-:W-:Y:S05]  /*aeb0*/  BSYNC B0 ;  /* 0x0000000000007941 */ /* 0x000fea0003800000 */
.L_x_7351:
[----:B-----5:R3:W-:Y:S02]  /*aec0*/  STS.128 [R165+0x800], R16 ;  /* 0x00080010a5007388 */ /* 0x0207e40000000c00 */
.L_x_7350:
[----:B------:R-:W-:Y:S05]  /*aed0*/  BSYNC B1 ;  /* 0x0000000000017941 */ /* 0x000fea0003800000 */
.L_x_7349:
        /* <DEDUP_REMOVED lines=89> */
.L_x_7354:
[----:B------:R-:W-:Y:S05]  /*b470*/  BSYNC B0 ;  /* 0x0000000000007941 */ /* 0x000fea0003800000 */
.L_x_7353:
[----:B-----5:R1:W-:Y:S02]  /*b480*/  STS.128 [R165+0x2800], R4 ;  /* 0x00280004a5007388 */ /* 0x0203e40000000c00 */
.L_x_7348:
[----:B------:R-:W-:Y:S05]  /*b490*/  BSYNC B2 ;  /* 0x0000000000027941 */ /* 0x000fea0003800000 */
.L_x_7347:
        /* <DEDUP_REMOVED lines=97> */
.L_x_7360:
[----:B------:R-:W-:Y:S05]  /*bab0*/  BSYNC B0 ;  /* 0x0000000000007941 */ /* 0x000fea0003800000 */
.L_x_7359:
[----:B-----5:R3:W-:Y:S02]  /*bac0*/  STS.128 [R165+0x1000], R16 ;  /* 0x00100010a5007388 */ /* 0x0207e40000000c00 */
.L_x_7358:
[----:B------:R-:W-:Y:S05]  /*bad0*/  BSYNC B1 ;  /* 0x0000000000017941 */ /* 0x000fea0003800000 */
.L_x_7357:
        /* <DEDUP_REMOVED lines=90> */
.L_x_7362:
[----:B------:R-:W-:Y:S05]  /*c080*/  BSYNC B0 ;  /* 0x0000000000007941 */ /* 0x000fea0003800000 */
.L_x_7361:
[----:B-----5:R3:W-:Y:S02]  /*c090*/  STS.128 [R165+0x3000], R16 ;  /* 0x00300010a5007388 */ /* 0x0207e40000000c00 */
.L_x_7356:
[----:B------:R-:W-:Y:S05]  /*c0a0*/  BSYNC B2 ;  /* 0x0000000000027941 */ /* 0x000fea0003800000 */
.L_x_7355:
        /* <DEDUP_REMOVED lines=95> */
.L_x_7366:
[----:B------:R-:W-:Y:S05]  /*c6a0*/  BSYNC B0 ;  /* 0x0000000000007941 */ /* 0x000fea0003800000 */
.L_x_7365:
[----:B-----5:R3:W-:Y:S02]  /*c6b0*/  STS.128 [R165+0x1800], R16 ;  /* 0x00180010a5007388 */ /* 0x0207e40000000c00 */
.L_x_7364:
[----:B------:R-:W-:Y:S05]  /*c6c0*/  BSYNC B1 ;  /* 0x0000000000017941 */ /* 0x000fea0003800000 */
.L_x_7363:
        /* <DEDUP_REMOVED lines=95> */
.L_x_7368:
[----:B------:R-:W-:Y:S05]  /*ccc0*/  BSYNC B0 ;  /* 0x0000000000007941 */ /* 0x000fea0003800000 */
.L_x_7367:
[----:B-----5:R1:W-:Y:S01]  /*ccd0*/  STS.128 [R165+0x3800], R4 ;  /* 0x00380004a5007388 */ /* 0x0203e20000000c00 */
[----:B------:R-:W-:Y:S05]  /*cce0*/  BRA `(.L_x_7332) ;  /* 0x000005d000007947 */ /* 0x000fea0003800000 */
.L_x_7306:
        /* <DEDUP_REMOVED lines=20> */
.L_x_7370:
[----:B------:R-:W-:Y:S05]  /*ce30*/  BSYNC B0 ;  /* 0x0000000000007941 */ /* 0x000fea0003800000 */
.L_x_7369:
        /* <DEDUP_REMOVED lines=22> */
.L_x_7372:
[----:B------:R-:W-:Y:S05]  /*cfa0*/  BSYNC B0 ;  /* 0x0000000000007941 */ /* 0x000fea0003800000 */
.L_x_7371:
        /* <DEDUP_REMOVED lines=23> */
.L_x_7374:
[----:B------:R-:W-:Y:S05]  /*d120*/  BSYNC B0 ;  /* 0x0000000000007941 */ /* 0x000fea0003800000 */
.L_x_7373:
        /* <DEDUP_REMOVED lines=25> */
.L_x_7332:
[----:B------:R-:W-:Y:S05]  /*d2c0*/  BSYNC B3 ;  /* 0x0000000000037941 */ /* 0x000fea0003800000 */
.L_x_7305:
        /* <DEDUP_REMOVED lines=25> */
.L_x_7376:
[----:B------:R-:W-:Y:S05]  /*d460*/  BSYNC B0 ;  /* 0x0000000000007941 */ /* 0x000fea0003800000 */
.L_x_7375:
        /* <DEDUP_REMOVED lines=22> */
.L_x_7378:
[----:B------:R-:W-:Y:S05]  /*d5d0*/  BSYNC B0 ;  /* 0x0000000000007941 */ /* 0x000fea0003800000 */
.L_x_7377:
        /* <DEDUP_REMOVED lines=26> */
.L_x_7380:
[----:B------:R-:W-:Y:S05]  /*d780*/  BSYNC B0 ;  /* 0x0000000000007941 */ /* 0x000fea0003800000 */
.L_x_7379:
        /* <DEDUP_REMOVED lines=30> */
.L_x_7382:
[----:B------:R-:W-:Y:S05]  /*d970*/  BSYNC B0 ;  /* 0x0000000000007941 */ /* 0x000fea0003800000 */
.L_x_7381:
        /* <DEDUP_REMOVED lines=39> */
.L_x_7384:
[----:B-1----:R-:W-:Y:S05]  /*dbf0*/  BSYNC B0 ;  /* 0x0000000000007941 */ /* 0x002fea0003800000 */
.L_x_7383:
        /* <DEDUP_REMOVED lines=22> */
.L_x_7386:
[----:B------:R-:W-:Y:S05]  /*dd60*/  BSYNC B0 ;  /* 0x0000000000007941 */ /* 0x000fea0003800000 */
.L_x_7385:
        /* <DEDUP_REMOVED lines=26> */
.L_x_7388:
[----:B------:R-:W-:Y:S05]  /*df10*/  BSYNC B0 ;  /* 0x0000000000007941 */ /* 0x000fea0003800000 */
.L_x_7387:
        /* <DEDUP_REMOVED lines=28> */
.L_x_7390:
[----:B------:R-:W-:Y:S05]  /*e0e0*/  BSYNC B0 ;  /* 0x0000000000007941 */ /* 0x000fea0003800000 */
.L_x_7389:
        /* <DEDUP_REMOVED lines=33> */
[--C-:B------:R-:W-:Y:S01]  /*e300*/  IMAD R148, R49, 0x2, R150.reuse ;  /* 0x0000000231947824 */ /* 0x100fe200078e0296 */
[----:B------:R-:W-:Y:S01]  /*e310*/  IADD3 R48, R57, R48, -R155 ;  /* 0x0000003039307210 */ /* 0x000fe20007ffe89b */
        /* <DEDUP_REMOVED lines=8> */
[----:B------:R-:W-:Y:S02]  /*e3a0*/  IADD3 R48, R48, c[0x0][0x2e8], RZ ;  /* 0x0000ba0030307a10 */ /* 0x000fe40007ffe0ff */
[----:B------:R-:W-:Y:S01]  /*e3b0*/  IMAD.IADD R143, R149, 0x1, R2 ;  /* 0x00000001958f7824 */ /* 0x000fe200078e0202 */
[----:B------:R-:W1:Y:S01]  /*e3c0*/  LDSM.16.M88.4 R24, [R149+0x5000] ;  /* 0x005000009518783b */ /* 0x000e620000000200 */
[----:B------:R-:W-:Y:S01]  /*e3d0*/  IMAD.IADD R136, R2, 0x1, R147 ;  /* 0x0000000102887824 */ /* 0x000fe200078e0293 */
[C---:B------:R-:W-:Y:S01]  /*e3e0*/  IMNMX R105, R48.reuse, R57, PT ;  /* 0x0000003930697217 */ /* 0x040fe20003800200 */
[----:B------:R-:W-:Y:S01]  /*e3f0*/  IMAD.IADD R2, R3, 0x1, R162 ;  /* 0x0000000103027824 */ /* 0x000fe200078e02a2 */
[----:B------:R-:W3:Y:S01]  /*e400*/  LDSM.16.M88.4 R72, [R149+0x5800] ;  /* 0x005800009548783b */ /* 0x000ee20000000200 */
[----:B------:R-:W-:Y:S02]  /*e410*/  IADD3 R106, R48, 0x8, RZ ;  /* 0x00000008306a7810 */ /* 0x000fe40007ffe0ff */
[----:B------:R-:W-:Y:S01]  /*e420*/  I2F R51, R2 ;  /* 0x0000000200337306 */ /* 0x000fe20000201400 */
[----:B------:R-:W-:Y:S01]  /*e430*/  LDSM.16.M88.4 R12, [R143+0x4000] ;  /* 0x004000008f0c783b */ /* 0x000fe20000000200 */
[----:B------:R-:W-:-:S02]  /*e440*/  IADD3 R50, R2, 0x8, RZ ;  /* 0x0000000802327810 */ /* 0x000fc40007ffe0ff */
[C---:B------:R-:W-:Y:S01]  /*e450*/  IADD3 R98, R2.reuse, 0x11, RZ ;  /* 0x0000001102627810 */ /* 0x040fe20007ffe0ff */
[----:B------:R-:W4:Y:S01]  /*e460*/  LDSM.16.M88.4 R16, [R146] ;  /* 0x000000009210783b */ /* 0x000f220000000200 */
[C---:B------:R-:W-:Y:S02]  /*e470*/  IADD3 R114, R2.reuse, 0x20, RZ ;  /* 0x0000002002727810 */ /* 0x040fe40007ffe0ff */
[----:B------:R-:W-:Y:S01]  /*e480*/  I2F R97, R50 ;  /* 0x0000003200617306 */ /* 0x000fe20000201400 */
[----:B------:R-:W1:Y:S01]  /*e490*/  LDSM.16.M88.4 R64, [R147+0x800] ;  /* 0x000800009340783b */ /* 0x000e620000000200 */
[C---:B------:R-:W-:Y:S02]  /*e4a0*/  IADD3 R58, R2.reuse, 0x9, RZ ;  /* 0x00000009023a7810 */ /* 0x040fe40007ffe0ff */
[----:B------:R-:W-:Y:S01]  /*e4b0*/  IADD3 R110, R2, 0x18, RZ ;  /* 0x00000018026e7810 */ /* 0x000fe20007ffe0ff */
[----:B------:R-:W1:Y:S01]  /*e4c0*/  LDSM.16.M88.4 R52, [R147+0x1800] ;  /* 0x001800009334783b */ /* 0x000e620000000200 */
[----:B------:R-:W-:-:S02]  /*e4d0*/  ISETP.GE.AND P1, PT, R50, R105, PT ;  /* 0x000000693200720c */ /* 0x000fc40003f26270 */
[----:B------:R-:W-:Y:S01]  /*e4e0*/  I2F R111, R98 ;  /* 0x00000062006f7306 */ /* 0x000fe20000201400 */
[----:B------:R-:W3:Y:S01]  /*e4f0*/  LDSM.16.M88.4 R60, [R147+0x1000] ;  /* 0x00100000933c783b */ /* 0x000ee20000000200 */
[C---:B------:R-:W-:Y:S02]  /*e500*/  IADD3 R112, R2.reuse, 0x19, RZ ;  /* 0x0000001902707810 */ /* 0x040fe40007ffe0ff */
[C---:B------:R-:W-:Y:S01]  /*e510*/  IADD3 R46, R2.reuse, 0x1, RZ ;  /* 0x00000001022e7810 */ /* 0x040fe20007ffe0ff */
[----:B--2---:R-:W-:Y:S01]  /*e520*/  HMMA.16816.F32.BF16 R4, R88, R40, RZ ;  /* 0x000000285804723c */ /* 0x004fe200000418ff */
[----:B------:R-:W-:Y:S01]  /*e530*/  LDSM.16.M88.4 R76, [R145] ;  /* 0x00000000914c783b */ /* 0x000fe20000000200 */
[C---:B------:R-:W-:Y:S01]  /*e540*/  IADD3 R96, R2.reuse, 0x10, RZ ;  /* 0x0000001002607810 */ /* 0x040fe20007ffe0ff */
[----:B------:R-:W-:Y:S01]  /*e550*/  I2F R117, R114 ;  /* 0x0000007200757306 */ /* 0x000fe20000201400 */
[----:B------:R-:W-:Y:S01]  /*e560*/  IADD3 R120, R2, 0x29, RZ ;  /* 0x0000002902787810 */ /* 0x000fe20007ffe0ff */
[----:B------:R-:W-:Y:S01]  /*e570*/  LDSM.16.M88.4 R8, [R143+0x4800] ;  /* 0x004800008f08783b */ /* 0x000fe20000000200 */
[----:B------:R-:W-:-:S02]  /*e580*/  IMNMX R106, R106, R57, PT ;  /* 0x000000396a6a7217 */ /* 0x000fc40003800200 */
[C---:B------:R-:W-:Y:S01]  /*e590*/  HMMA.16816.F32.BF16 R40, R88.reuse, R42, RZ ;  /* 0x0000002a5828723c */ /* 0x040fe200000418ff */
[----:B------:R-:W-:Y:S01]  /*e5a0*/  LDSM.16.M88.4 R84, [R143+0x5000] ;  /* 0x005000008f54783b */ /* 0x000fe20000000200 */
[----:B------:R-:W-:Y:S01]  /*e5b0*/  ISETP.GE.AND P6, PT, R58, R105, PT ;  /* 0x000000693a00720c */ /* 0x000fe20003fc6270 */
[----:B------:R-:W-:Y:S01]  /*e5c0*/  I2F R99, R58 ;  /* 0x0000003a00637306 */ /* 0x000fe20000201400 */
[----:B------:R-:W-:Y:S01]  /*e5d0*/  ISETP.GE.AND P2, PT, R50, R106, PT ;  /* 0x0000006a3200720c */ /* 0x000fe20003f46270 */
[----:B------:R-:W-:Y:S01]  /*e5e0*/  LDSM.16.M88.4 R80, [R143+0x5800] ;  /* 0x005800008f50783b */ /* 0x000fe20000000200 */
[C---:B------:R-:W-:Y:S02]  /*e5f0*/  IADD3 R124, R2.reuse, 0x38, RZ ;  /* 0x00000038027c7810 */ /* 0x040fe40007ffe0ff */
[----:B------:R-:W-:Y:S01]  /*e600*/  HMMA.16816.F32.BF16 R36, R88, R32, RZ ;  /* 0x000000205824723c */ /* 0x000fe200000418ff */
[C---:B------:R-:W-:Y:S02]  /*e610*/  IADD3 R116, R2.reuse, 0x21, RZ ;  /* 0x0000002102747810 */ /* 0x040fe40007ffe0ff */
[----:B------:R-:W-:Y:S01]  /*e620*/  I2F R113, R110 ;  /* 0x0000006e00717306 */ /* 0x000fe20000201400 */
[----:B------:R-:W-:-:S02]  /*e630*/  IADD3 R118, R2, 0x28, RZ ;  /* 0x0000002802767810 */ /* 0x000fc40007ffe0ff */
[----:B------:R-:W-:Y:S02]  /*e640*/  IADD3 R122, R2, 0x30, RZ ;  /* 0x00000030027a7810 */ /* 0x000fe40007ffe0ff */
[----:B-----5:R-:W-:Y:S01]  /*e650*/  HMMA.16816.F32.BF16 R4, R68, R92, R4 ;  /* 0x0000005c4404723c */ /* 0x020fe20000041804 */
[C---:B------:R-:W-:Y:S02]  /*e660*/  ISETP.GE.AND P5, PT, R46.reuse, R105, PT ;  /* 0x000000692e00720c */ /* 0x040fe40003fa6270 */
[----:B------:R-:W-:Y:S01]  /*e670*/  I2F R115, R112 ;  /* 0x0000007000737306 */ /* 0x000fe20000201400 */
[-C--:B------:R-:W-:Y:S02]  /*e680*/  ISETP.GE.AND P0, PT, R46, R106.reuse, PT ;  /* 0x0000006a2e00720c */ /* 0x080fe40003f06270 */
[----:B------:R-:W-:Y:S02]  /*e690*/  ISETP.GE.AND P4, PT, R58, R106, PT ;  /* 0x0000006a3a00720c */ /* 0x000fe40003f86270 */
[----:B-1----:R-:W-:Y:S01]  /*e6a0*/  HMMA.16816.F32.BF16 R28, R88, R24, RZ ;  /* 0x00000018581c723c */ /* 0x002fe200000418ff */
[----:B------:R-:W-:-:S02]  /*e6b0*/  IADD3 R126, R2, 0x39, RZ ;  /* 0x00000039027e7810 */ /* 0x000fc40007ffe0ff */
[----:B------:R-:W-:Y:S01]  /*e6c0*/  I2F R59, R46 ;  /* 0x0000002e003b7306 */ /* 0x000fe20000201400 */
[C---:B------:R-:W-:Y:S02]  /*e6d0*/  IADD3 R138, R147.reuse, 0x1000, RZ ;  /* 0x00001000938a7810 */ /* 0x040fe40007ffe0ff */
[C---:B------:R-:W-:Y:S02]  /*e6e0*/  IADD3 R137, R147.reuse, 0x1800, RZ ;  /* 0x0000180093897810 */ /* 0x040fe40007ffe0ff */
[C---:B------:R-:W-:Y:S01]  /*e6f0*/  HMMA.16816.F32.BF16 R32, R88.reuse, R34, RZ ;  /* 0x000000225820723c */ /* 0x040fe200000418ff */
[----:B------:R-:W-:Y:S02]  /*e700*/  IADD3 R134, R147, 0x2800, RZ ;  /* 0x0000280093867810 */ /* 0x000fe40007ffe0ff */
[----:B------:R-:W-:Y:S05]  /*e710*/  I2F R107, R96 ;  /* 0x00000060006b7306 */ /* 0x000fea0000201400 */
[C---:B------:R-:W-:Y:S03]  /*e720*/  HMMA.16816.F32.BF16 R24, R88.reuse, R26, RZ ;  /* 0x0000001a5818723c */ /* 0x040fe600000418ff */
[----:B------:R-:W-:Y:S05]  /*e730*/  I2F R125, R120 ;  /* 0x00000078007d7306 */ /* 0x000fea0000201400 */
[----:B---3--:R-:W-:Y:S03]  /*e740*/  HMMA.16816.F32.BF16 R20, R88, R72, RZ ;  /* 0x000000485814723c */ /* 0x008fe600000418ff */
[----:B------:R-:W-:Y:S05]  /*e750*/  I2F R133, R124 ;  /* 0x0000007c00857306 */ /* 0x000fea0000201400 */
[----:B------:R-:W-:Y:S01]  /*e760*/  HMMA.16816.F32.BF16 R40, R68, R94, R40 ;  /* 0x0000005e4428723c */ /* 0x000fe20000041828 */
[----:B------:R-:W-:Y:S02]  /*e770*/  LDSM.16.M88.4 R92, [R149+0x7000] ;  /* 0x00700000955c783b */ /* 0x000fe40000000200 */
[----:B------:R-:W-:Y:S05]  /*e780*/  I2F R119, R116 ;  /* 0x0000007400777306 */ /* 0x000fea0000201400 */
[----:B------:R-:W-:Y:S01]  /*e790*/  HMMA.16816.F32.BF16 R88, R88, R74, RZ ;  /* 0x0000004a5858723c */ /* 0x000fe200000418ff */
[----:B------:R-:W1:Y:S02]  /*e7a0*/  LDSM.16.M88.4 R72, [R136] ;  /* 0x000000008848783b */ /* 0x000e640000000200 */
[----:B------:R-:W-:Y:S05]  /*e7b0*/  I2F R121, R118 ;  /* 0x0000007600797306 */ /* 0x000fea0000201400 */
[C---:B----4-:R-:W-:Y:S03]  /*e7c0*/  HMMA.16816.F32.BF16 R4, R16.reuse, R12, R4 ;  /* 0x0000000c1004723c */ /* 0x050fe60000041804 */
[----:B------:R-:W-:Y:S05]  /*e7d0*/  I2F R131, R122 ;  /* 0x0000007a00837306 */ /* 0x000fea0000201400 */
[----:B------:R-:W-:Y:S01]  /*e7e0*/  HMMA.16816.F32.BF16 R40, R16, R14, R40 ;  /* 0x0000000e1028723c */ /* 0x000fe20000041828 */
[----:B------:R-:W-:Y:S02]  /*e7f0*/  LDSM.16.M88.4 R12, [R147+0x2000] ;  /* 0x00200000930c783b */ /* 0x000fe40000000200 */
[----:B------:R-:W-:Y:S05]  /*e800*/  I2F R135, R126 ;  /* 0x0000007e00877306 */ /* 0x000fea0000201400 */
[C---:B------:R-:W-:Y:S08]  /*e810*/  HMMA.16816.F32.BF16 R36, R68.reuse, R64, R36 ;  /* 0x000000404424723c */ /* 0x040ff00000041824 */
[C---:B------:R-:W-:Y:S01]  /*e820*/  HMMA.16816.F32.BF16 R32, R68.reuse, R66, R32 ;  /* 0x000000424420723c */ /* 0x040fe20000041820 */
[----:B------:R-:W-:Y:S07]  /*e830*/  LDSM.16.M88.4 R64, [R150+0x2000] ;  /* 0x002000009640783b */ /* 0x000fee0000000200 */
[C---:B------:R-:W-:Y:S08]  /*e840*/  HMMA.16816.F32.BF16 R20, R68.reuse, R52, R20 ;  /* 0x000000344414723c */ /* 0x040ff00000041814 */
[C---:B------:R-:W-:Y:S01]  /*e850*/  HMMA.16816.F32.BF16 R88, R68.reuse, R54, R88 ;  /* 0x000000364458723c */ /* 0x040fe20000041858 */
[----:B------:R-:W2:Y:S07]  /*e860*/  LDSM.16.M88.4 R52, [R149+0x6000] ;  /* 0x006000009534783b */ /* 0x000eae0000000200 */
[C---:B------:R-:W-:Y:S08]  /*e870*/  HMMA.16816.F32.BF16 R28, R68.reuse, R60, R28 ;  /* 0x0000003c441c723c */ /* 0x040ff0000004181c */
[----:B------:R-:W-:Y:S01]  /*e880*/  HMMA.16816.F32.BF16 R24, R68, R62, R24 ;  /* 0x0000003e4418723c */ /* 0x000fe20000041818 */
[----:B------:R-:W3:Y:S04]  /*e890*/  LDSM.16.M88.4 R60, [R136+0x800] ;  /* 0x00080000883c783b */ /* 0x000ee80000000200 */
[----:B------:R-:W-:Y:S03]  /*e8a0*/  LDSM.16.M88.4 R68, [R149+0x6800] ;  /* 0x006800009544783b */ /* 0x000fe60000000200 */
[C---:B-1----:R-:W-:Y:S08]  /*e8b0*/  HMMA.16816.F32.BF16 R4, R76.reuse, R72, R4 ;  /* 0x000000484c04723c */ /* 0x042ff00000041804 */
[----:B------:R-:W-:Y:S08]  /*e8c0*/  HMMA.16816.F32.BF16 R40, R76, R74, R40 ;  /* 0x0000004a4c28723c */ /* 0x000ff00000041828 */
[C---:B------:R-:W-:Y:S08]  /*e8d0*/  HMMA.16816.F32.BF16 R36, R16.reuse, R8, R36 ;  /* 0x000000081024723c */ /* 0x040ff00000041824 */
[C---:B------:R-:W-:Y:S01]  /*e8e0*/  HMMA.16816.F32.BF16 R32, R16.reuse, R10, R32 ;  /* 0x0000000a1020723c */ /* 0x040fe20000041820 */
[----:B------:R-:W1:Y:S07]  /*e8f0*/  LDSM.16.M88.4 R8, [R148+0x2000] ;  /* 0x002000009408783b */ /* 0x000e6e0000000200 */
[C---:B------:R-:W-:Y:S08]  /*e900*/  HMMA.16816.F32.BF16 R28, R16.reuse, R84, R28 ;  /* 0x00000054101c723c */ /* 0x040ff0000004181c */
[C---:B------:R-:W-:Y:S08]  /*e910*/  HMMA.16816.F32.BF16 R24, R16.reuse, R86, R24 ;  /* 0x000000561018723c */ /* 0x040ff00000041818 */
[C---:B------:R-:W-:Y:S08]  /*e920*/  HMMA.16816.F32.BF16 R20, R16.reuse, R80, R20 ;  /* 0x000000501014723c */ /* 0x040ff00000041814 */
[----:B------:R-:W-:Y:S01]  /*e930*/  HMMA.16816.F32.BF16 R88, R16, R82, R88 ;  /* 0x000000521058723c */ /* 0x000fe20000041858 */
[----:B------:R-:W4:Y:S04]  /*e940*/  LDSM.16.M88.4 R16, [R136+0x1000] ;  /* 0x001000008810783b */ /* 0x000f280000000200 */
[----:B------:R-:W-:Y:S03]  /*e950*/  LDSM.16.M88.4 R80, [R136+0x2000] ;  /* 0x002000008850783b */ /* 0x000fe60000000200 */
[C---:B--2---:R-:W-:Y:S08]  /*e960*/  HMMA.16816.F32.BF16 R4, R64.reuse, R52, R4 ;  /* 0x000000344004723c */ /* 0x044ff00000041804 */
[----:B------:R-:W-:Y:S01]  /*e970*/  HMMA.16816.F32.BF16 R40, R64, R54, R40 ;  /* 0x000000364028723c */ /* 0x000fe20000041828 */
[----:B------:R-:W-:Y:S07]  /*e980*/  LDSM.16.M88.4 R52, [R147+0x2800] ;  /* 0x002800009334783b */ /* 0x000fee0000000200 */
[C---:B---3--:R-:W-:Y:S08]  /*e990*/  HMMA.16816.F32.BF16 R36, R76.reuse, R60, R36 ;  /* 0x0000003c4c24723c */ /* 0x048ff00000041824 */
[----:B------:R-:W-:Y:S01]  /*e9a0*/  HMMA.16816.F32.BF16 R72, R76, R62, R32 ;  /* 0x0000003e4c48723c */ /* 0x000fe20000041820 */
[----:B------:R-:W-:Y:S04]  /*e9b0*/  LDSM.16.M88.4 R60, [R143+0x6000] ;  /* 0x006000008f3c783b */ /* 0x000fe80000000200 */
[----:B------:R-:W2:Y:S03]  /*e9c0*/  LDSM.16.M88.4 R32, [R146+0x2000] ;  /* 0x002000009220783b */ /* 0x000ea60000000200 */
[C---:B-1----:R-:W-:Y:S08]  /*e9d0*/  HMMA.16816.F32.BF16 R4, R8.reuse, R12, R4 ;  /* 0x0000000c0804723c */ /* 0x042ff00000041804 */
[----:B------:R-:W-:Y:S01]  /*e9e0*/  HMMA.16816.F32.BF16 R40, R8, R14, R40 ;  /* 0x0000000e0828723c */ /* 0x000fe20000041828 */
[----:B------:R-:W-:Y:S07]  /*e9f0*/  LDSM.16.M88.4 R12, [R143+0x6800] ;  /* 0x006800008f0c783b */ /* 0x000fee0000000200 */
[----:B----4-:R-:W-:Y:S01]  /*ea00*/  HMMA.16816.F32.BF16 R84, R76, R16, R28 ;  /* 0x000000104c54723c */ /* 0x010fe2000004181c */
[----:B------:R-:W1:Y:S07]  /*ea10*/  LDSM.16.M88.4 R28, [R145+0x2000] ;  /* 0x00200000911c783b */ /* 0x000e6e0000000200 */
[C---:B------:R-:W-:Y:S08]  /*ea20*/  HMMA.16816.F32.BF16 R36, R64.reuse, R68, R36 ;  /* 0x000000444024723c */ /* 0x040ff00000041824 */
[----:B------:R-:W-:Y:S01]  /*ea30*/  HMMA.16816.F32.BF16 R72, R64, R70, R72 ;  /* 0x000000464048723c */ /* 0x000fe20000041848 */
[----:B------:R-:W-:Y:S07]  /*ea40*/  LDSM.16.M88.4 R68, [R136+0x2800] ;  /* 0x002800008844783b */ /* 0x000fee0000000200 */
[C---:B--2---:R-:W-:Y:S08]  /*ea50*/  HMMA.16816.F32.BF16 R4, R32.reuse, R60, R4 ;  /* 0x0000003c2004723c */ /* 0x044ff00000041804 */
[----:B------:R-:W-:Y:S01]  /*ea60*/  HMMA.16816.F32.BF16 R40, R32, R62, R40 ;  /* 0x0000003e2028723c */ /* 0x000fe20000041828 */
[----:B------:R-:W2:Y:S07]  /*ea70*/  LDSM.16.M88.4 R60, [R147+0x3000] ;  /* 0x00300000933c783b */ /* 0x000eae0000000200 */
[----:B------:R-:W-:Y:S07]  /*ea80*/  HMMA.16816.F32.BF16 R84, R64, R92, R84 ;  /* 0x0000005c4054723c */ /* 0x000fee0000041854 */
[----:B------:R-:W-:Y:S01]  /*ea90*/  IADD3 R92, R2, 0x31, RZ ;  /* 0x00000031025c7810 */ /* 0x000fe20007ffe0ff */
[----:B------:R-:W-:Y:S03]  /*eaa0*/  HMMA.16816.F32.BF16 R36, R8, R52, R36 ;  /* 0x000000340824723c */ /* 0x000fe60000041824 */
[----:B------:R-:W-:Y:S05]  /*eab0*/  I2F R93, R92 ;  /* 0x0000005c005d7306 */ /* 0x000fea0000201400 */
[----:B-1----:R-:W-:Y:S08]  /*eac0*/  HMMA.16816.F32.BF16 R4, R28, R80, R4 ;  /* 0x000000501c04723c */ /* 0x002ff00000041804 */
[----:B------:R-:W-:Y:S01]  /*ead0*/  HMMA.16816.F32.BF16 R72, R8, R54, R72 ;  /* 0x000000360848723c */ /* 0x000fe20000041848 */
[----:B------:R-:W1:Y:S07]  /*eae0*/  LDSM.16.M88.4 R52, [R136+0x1800] ;  /* 0x001800008834783b */ /* 0x000e6e0000000200 */
[----:B------:R-:W-:Y:S01]  /*eaf0*/  HMMA.16816.F32.BF16 R24, R76, R18, R24 ;  /* 0x000000124c18723c */ /* 0x000fe20000041818 */
[----:B------:R-:W-:Y:S07]  /*eb00*/  LDSM.16.M88.4 R16, [R147+0x3800] ;  /* 0x003800009310783b */ /* 0x000fee0000000200 */
[----:B--2---:R-:W-:Y:S01]  /*eb10*/  HMMA.16816.F32.BF16 R84, R8, R60, R84 ;  /* 0x0000003c0854723c */ /* 0x004fe20000041854 */
[----:B------:R-:W-:-:S02]  /*eb20*/  FMUL.FTZ R132, R4, c[0x0][0x2ec] ;  /* 0x0000bb0004847a20 */ /* 0x000fc40000410000 */
[----:B------:R-:W-:-:S04]  /*eb30*/  FMUL.FTZ R123, R5, c[0x0][0x2ec] ;  /* 0x0000bb00057b7a20 */ /* 0x000fc80000410000 */
[----:B------:R-:W-:Y:S01]  /*eb40*/  FMUL.FTZ R60, R6, c[0x0][0x2ec] ;  /* 0x0000bb00063c7a20 */ /* 0x000fe20000410000 */
[----:B------:R-:W-:Y:S01]  /*eb50*/  HMMA.16816.F32.BF16 R36, R32, R12, R36 ;  /* 0x0000000c2024723c */ /* 0x000fe20000041824 */
[----:B------:R-:W-:Y:S01]  /*eb60*/  FMUL.FTZ R61, R7, c[0x0][0x2ec] ;  /* 0x0000bb00073d7a20 */ /* 0x000fe20000410000 */
[----:B------:R-:W-:Y:S01]  /*eb70*/  MUFU.TANH R123, R123 ;  /* 0x0000007b007b7308 */ /* 0x000fe20000002400 */
[----:B------:R-:W2:Y:S05]  /*eb80*/  LDSM.16.M88.4 R4, [R149+0x7800] ;  /* 0x007800009504783b */ /* 0x000eaa0000000200 */
[----:B------:R-:W-:Y:S01]  /*eb90*/  HMMA.16816.F32.BF16 R40, R28, R82, R40 ;  /* 0x000000521c28723c */ /* 0x000fe20000041828 */
[----:B------:R-:W3:Y:S01]  /*eba0*/  LDSM.16.M88.4 R80, [R143+0x7000] ;  /* 0x007000008f50783b */ /* 0x000ee20000000200 */
[----:B------:R-:W-:Y:S06]  /*ebb0*/  MUFU.TANH R61, R61 ;  /* 0x0000003d003d7308 */ /* 0x000fec0000002400 */
[----:B------:R-:W-:Y:S02]  /*ebc0*/  HMMA.16816.F32.BF16 R24, R64, R94, R24 ;  /* 0x0000005e4018723c */ /* 0x000fe40000041818 */
[----:B------:R-:W-:Y:S06]  /*ebd0*/  MUFU.TANH R132, R132 ;  /* 0x0000008400847308 */ /* 0x000fec0000002400 */
[----:B-1----:R-:W-:Y:S02]  /*ebe0*/  HMMA.16816.F32.BF16 R88, R76, R54, R88 ;  /* 0x000000364c58723c */ /* 0x002fe40000041858 */
[----:B------:R-:W-:Y:S06]  /*ebf0*/  MUFU.TANH R60, R60 ;  /* 0x0000003c003c7308 */ /* 0x000fec0000002400 */
[----:B------:R-:W-:Y:S01]  /*ec00*/  HMMA.16816.F32.BF16 R36, R28, R68, R36 ;  /* 0x000000441c24723c */ /* 0x000fe20000041824 */
[----:B------:R-:W-:-:S02]  /*ec10*/  FMUL.FTZ R40, R40, c[0x0][0x2ec] ;  /* 0x0000bb0028287a20 */ /* 0x000fc40000410000 */
[----:B------:R-:W-:Y:S02]  /*ec20*/  FMUL.FTZ R41, R41, c[0x0][0x2ec] ;  /* 0x0000bb0029297a20 */ /* 0x000fe40000410000 */
[----:B------:R-:W-:Y:S02]  /*ec30*/  FMUL.FTZ R42, R42, c[0x0][0x2ec] ;  /* 0x0000bb002a2a7a20 */ /* 0x000fe40000410000 */
[----:B------:R-:W-:Y:S01]  /*ec40*/  MUFU.TANH R40, R40 ;  /* 0x0000002800287308 */ /* 0x000fe20000002400 */
[----:B------:R-:W-:Y:S01]  /*ec50*/  HMMA.16816.F32.BF16 R20, R76, R52, R20 ;  /* 0x000000344c14723c */ /* 0x000fe20000041814 */
[----:B------:R-:W-:-:S06]  /*ec60*/  FMUL.FTZ R43, R43, c[0x0][0x2ec] ;  /* 0x0000bb002b2b7a20 */ /* 0x000fcc0000410000 */
[----:B------:R-:W-:Y:S01]  /*ec70*/  MUFU.TANH R41, R41 ;  /* 0x0000002900297308 */ /* 0x000fe20000002400 */
[----:B--2---:R-:W-:Y:S07]  /*ec80*/  HMMA.16816.F32.BF16 R88, R64, R6, R88 ;  /* 0x000000064058723c */ /* 0x004fee0000041858 */
[----:B------:R-:W-:Y:S01]  /*ec90*/  MUFU.TANH R42, R42 ;  /* 0x0000002a002a7308 */ /* 0x000fe20000002400 */
[----:B------:R-:W-:Y:S01]  /*eca0*/  HMMA.16816.F32.BF16 R72, R32, R14, R72 ;  /* 0x0000000e2048723c */ /* 0x000fe20000041848 */
[----:B------:R-:W1:Y:S01]  /*ecb0*/  LDSM.16.M88.4 R12, [R136+0x3000] ;  /* 0x00300000880c783b */ /* 0x000e620000000200 */
[----:B------:R-:W-:-:S02]  /*ecc0*/  FMUL.FTZ R52, R36, c[0x0][0x2ec] ;  /* 0x0000bb0024347a20 */ /* 0x000fc40000410000 */
[----:B------:R-:W-:Y:S02]  /*ecd0*/  FMUL.FTZ R53, R37, c[0x0][0x2ec] ;  /* 0x0000bb0025357a20 */ /* 0x000fe40000410000 */
[----:B------:R-:W-:Y:S01]  /*ece0*/  FMUL.FTZ R54, R39, c[0x0][0x2ec] ;  /* 0x0000bb0027367a20 */ /* 0x000fe20000410000 */
[----:B------:R-:W2:Y:S01]  /*ecf0*/  MUFU.TANH R43, R43 ;  /* 0x0000002b002b7308 */ /* 0x000ea20000002400 */
[----:B------:R-:W-:Y:S07]  /*ed00*/  HMMA.16816.F32.BF16 R24, R8, R62, R24 ;  /* 0x0000003e0818723c */ /* 0x000fee0000041818 */
[----:B------:R-:W-:Y:S01]  /*ed10*/  FMUL.FTZ R62, R38, c[0x0][0x2ec] ;  /* 0x0000bb00263e7a20 */ /* 0x000fe20000410000 */
[----:B------:R-:W-:Y:S01]  /*ed20*/  HMMA.16816.F32.BF16 R20, R64, R4, R20 ;  /* 0x000000044014723c */ /* 0x000fe20000041814 */
[----:B------:R-:W4:Y:S01]  /*ed30*/  LDSM.16.M88.4 R36, [R143+0x7800] ;  /* 0x007800008f24783b */ /* 0x000f220000000200 */
[----:B------:R-:W5:Y:S03]  /*ed40*/  MUFU.TANH R53, R53 ;  /* 0x0000003500357308 */ /* 0x000f660000002400 */
[----:B------:R-:W4:Y:S01]  /*ed50*/  LDSM.16.M88.4 R4, [R136+0x3800] ;  /* 0x003800008804783b */ /* 0x000f220000000200 */
[----:B------:R-:W-:-:S04]  /*ed60*/  DEPBAR.LE SB0, 0x0 ;  /* 0x000080000000791a */ /* 0x000fc80000000000 */
[----:B---3--:R-:W-:Y:S01]  /*ed70*/  HMMA.16816.F32.BF16 R84, R32, R80, R84 ;  /* 0x000000502054723c */ /* 0x008fe20000041854 */
[----:B------:R-:W-:Y:S01]  /*ed80*/  MUFU.TANH R54, R54 ;  /* 0x0000003600367308 */ /* 0x000fe20000002400 */
[----:B--2---:R-:W-:-:S06]  /*ed90*/  FFMA.FTZ R43, R0, R99, R43 ;  /* 0x00000063002b7223 */ /* 0x004fcc000001002b */
[C---:B------:R-:W-:Y:S01]  /*eda0*/  HMMA.16816.F32.BF16 R88, R8.reuse, R18, R88 ;  /* 0x000000120858723c */ /* 0x040fe20000041858 */
[----:B------:R-:W2:Y:S06]  /*edb0*/  MUFU.TANH R52, R52 ;  /* 0x0000003400347308 */ /* 0x000eac0000002400 */
[----:B------:R-:W-:Y:S01]  /*edc0*/  FFMA.FTZ R18, R0, R97, R42 ;  /* 0x0000006100127223 */ /* 0x000fe2000001002a */
[----:B------:R-:W-:Y:S01]  /*edd0*/  HMMA.16816.F32.BF16 R20, R8, R16, R20 ;  /* 0x000000100814723c */ /* 0x000fe20000041814 */
[----:B------:R-:W-:Y:S03]  /*ede0*/  MUFU.TANH R62, R62 ;  /* 0x0000003e003e7308 */ /* 0x000fe60000002400 */
[----:B------:R-:W-:-:S02]  /*edf0*/  FSEL R18, R18, -INF , !P2 ;  /* 0xff80000012127808 */ /* 0x000fc40005000000 */
[----:B------:R-:W-:Y:S01]  /*ee00*/  ISETP.GE.AND P2, PT, R98, R106, PT ;  /* 0x0000006a6200720c */ /* 0x000fe20003f46270 */
[C---:B------:R-:W-:Y:S01]  /*ee10*/  FFMA.FTZ R10, R0.reuse, R97, R40 ;  /* 0x00000061000a7223 */ /* 0x040fe20000010028 */
[----:B------:R-:W-:Y:S01]  /*ee20*/  HMMA.16816.F32.BF16 R24, R32, R82, R24 ;  /* 0x000000522018723c */ /* 0x000fe20000041818 */
[C---:B-----5:R-:W-:Y:S02]  /*ee30*/  FFMA.FTZ R11, R0.reuse, R111, R53 ;  /* 0x0000006f000b7223 */ /* 0x060fe40000010035 */
[CC--:B------:R-:W-:Y:S02]  /*ee40*/  FFMA.FTZ R9, R0.reuse, R59.reuse, R123 ;  /* 0x0000003b00097223 */ /* 0x0c0fe4000001007b */
[C---:B------:R-:W-:Y:S02]  /*ee50*/  FFMA.FTZ R8, R0.reuse, R59, R61 ;  /* 0x0000003b00087223 */ /* 0x040fe4000001003d */
[----:B--2---:R-:W-:Y:S01]  /*ee60*/  FFMA.FTZ R52, R0, R107, R52 ;  /* 0x0000006b00347223 */ /* 0x004fe20000010034 */
[----:B-1----:R-:W-:Y:S01]  /*ee70*/  HMMA.16816.F32.BF16 R84, R28, R12, R84 ;  /* 0x0000000c1c54723c */ /* 0x002fe20000041854 */
[----:B------:R-:W-:-:S02]  /*ee80*/  FSEL R9, R9, -INF , !P5 ;  /* 0xff80000009097808 */ /* 0x000fc40006800000 */
[----:B------:R-:W-:Y:S02]  /*ee90*/  ISETP.GE.AND P5, PT, R96, R105, PT ;  /* 0x000000696000720c */ /* 0x000fe40003fa6270 */
[----:B------:R-:W-:Y:S02]  /*eea0*/  FSEL R8, R8, -INF , !P0 ;  /* 0xff80000008087808 */ /* 0x000fe40004000000 */
[----:B------:R-:W-:Y:S01]  /*eeb0*/  ISETP.GE.AND P0, PT, R96, R106, PT ;  /* 0x0000006a6000720c */ /* 0x000fe20003f06270 */
[----:B----4-:R-:W-:Y:S08]  /*eec0*/  HMMA.16816.F32.BF16 R88, R32, R38, R88 ;  /* 0x000000262058723c */ /* 0x010ff00000041858 */
[----:B------:R-:W-:Y:S08]  /*eed0*/  HMMA.16816.F32.BF16 R72, R28, R70, R72 ;  /* 0x000000461c48723c */ /* 0x000ff00000041848 */
[----:B------:R-:W-:Y:S01]  /*eee0*/  HMMA.16816.F32.BF16 R20, R32, R36, R20 ;  /* 0x000000242014723c */ /* 0x000fe20000041814 */
[----:B------:R-:W-:-:S02]  /*eef0*/  FMUL.FTZ R84, R84, c[0x0][0x2ec] ;  /* 0x0000bb0054547a20 */ /* 0x000fc40000410000 */
[----:B------:R-:W-:Y:S02]  /*ef00*/  FMUL.FTZ R86, R86, c[0x0][0x2ec] ;  /* 0x0000bb0056567a20 */ /* 0x000fe40000410000 */
[----:B------:R-:W-:Y:S02]  /*ef10*/  FMUL.FTZ R85, R85, c[0x0][0x2ec] ;  /* 0x0000bb0055557a20 */ /* 0x000fe40000410000 */
[----:B------:R-:W1:Y:S01]  /*ef20*/  MUFU.TANH R19, R86 ;  /* 0x0000005600137308 */ /* 0x000e620000002400 */
[----:B------:R-:W-:Y:S01]  /*ef30*/  HMMA.16816.F32.BF16 R24, R28, R14, R24 ;  /* 0x0000000e1c18723c */ /* 0x000fe20000041818 */
[----:B------:R-:W-:-:S06]  /*ef40*/  FMUL.FTZ R37, R87, c[0x0][0x2ec] ;  /* 0x0000bb0057257a20 */ /* 0x000fcc0000410000 */
[----:B------:R-:W2:Y:S01]  /*ef50*/  MUFU.TANH R15, R84 ;  /* 0x00000054000f7308 */ /* 0x000ea20000002400 */
[C---:B------:R-:W-:Y:S01]  /*ef60*/  HMMA.16816.F32.BF16 R88, R28.reuse, R6, R88 ;  /* 0x000000061c58723c */ /* 0x040fe20000041858 */
[----:B------:R-:W-:Y:S02]  /*ef70*/  FMUL.FTZ R12, R72, c[0x0][0x2ec] ;  /* 0x0000bb00480c7a20 */ /* 0x000fe40000410000 */
[----:B------:R-:W-:Y:S02]  /*ef80*/  FMUL.FTZ R13, R73, c[0x0][0x2ec] ;  /* 0x0000bb00490d7a20 */ /* 0x000fe40000410000 */
[----:B------:R-:W-:Y:S02]  /*ef90*/  FMUL.FTZ R16, R74, c[0x0][0x2ec] ;  /* 0x0000bb004a107a20 */ /* 0x000fe40000410000 */
[----:B------:R-:W3:Y:S01]  /*efa0*/  MUFU.TANH R12, R12 ;  /* 0x0000000c000c7308 */ /* 0x000ee20000002400 */
[----:B------:R-:W-:Y:S01]  /*efb0*/  HMMA.16816.F32.BF16 R20, R28, R4, R20 ;  /* 0x000000041c14723c */ /* 0x000fe20000041814 */
[----:B------:R-:W-:-:S02]  /*efc0*/  FMUL.FTZ R17, R75, c[0x0][0x2ec] ;  /* 0x0000bb004b117a20 */ /* 0x000fc40000410000 */
[C---:B-1----:R-:W-:Y:S02]  /*efd0*/  FFMA.FTZ R19, R0.reuse, R117, R19 ;  /* 0x0000007500137223 */ /* 0x042fe40000010013 */
[----:B------:R-:W-:Y:S02]  /*efe0*/  FFMA.FTZ R14, R0, R107, R62 ;  /* 0x0000006b000e7223 */ /* 0x000fe4000001003e */
[----:B------:R-:W-:Y:S01]  /*eff0*/  FSEL R5, R10, -INF , !P1 ;  /* 0xff8000000a057808 */ /* 0x000fe20004800000 */
[----:B------:R-:W1:Y:S01]  /*f000*/  MUFU.TANH R13, R13 ;  /* 0x0000000d000d7308 */ /* 0x000e620000002400 */
[----:B------:R-:W-:Y:S01]  /*f010*/  ISETP.GE.AND P1, PT, R98, R105, PT ;  /* 0x000000696200720c */ /* 0x000fe20003f26270 */
[----:B--2---:R-:W-:Y:S01]  /*f020*/  FFMA.FTZ R15, R0, R117, R15 ;  /* 0x00000075000f7223 */ /* 0x004fe2000001000f */
[----:B------:R-:W-:Y:S01]  /*f030*/  FSEL R14, R14, -INF , !P0 ;  /* 0xff8000000e0e7808 */ /* 0x000fe20004000000 */
[----:B------:R-:W-:Y:S01]  /*f040*/  FMUL.FTZ R4, R25, c[0x0][0x2ec] ;  /* 0x0000bb0019047a20 */ /* 0x000fe20000410000 */
[----:B------:R-:W-:Y:S01]  /*f050*/  FSEL R11, R11, -INF , !P1 ;  /* 0xff8000000b0b7808 */ /* 0x000fe20004800000 */
[----:B------:R-:W-:Y:S01]  /*f060*/  FFMA.FTZ R25, R0, R99, R41 ;  /* 0x0000006300197223 */ /* 0x000fe20000010029 */
[----:B------:R-:W-:Y:S01]  /*f070*/  ISETP.GE.AND P1, PT, R114, R105, PT ;  /* 0x000000697200720c */ /* 0x000fe20003f26270 */
[----:B------:R-:W2:Y:S01]  /*f080*/  MUFU.TANH R16, R16 ;  /* 0x0000001000107308 */ /* 0x000ea20000002400 */
[----:B------:R-:W-:Y:S01]  /*f090*/  FMUL.FTZ R33, R27, c[0x0][0x2ec] ;  /* 0x0000bb001b217a20 */ /* 0x000fe20000410000 */
[----:B------:R-:W-:Y:S01]  /*f0a0*/  FSEL R27, R52, -INF , !P5 ;  /* 0xff800000341b7808 */ /* 0x000fe20006800000 */
[----:B---3--:R-:W-:Y:S01]  /*f0b0*/  FFMA.FTZ R12, R0, R113, R12 ;  /* 0x00000071000c7223 */ /* 0x008fe2000001000c */
[----:B------:R-:W-:Y:S01]  /*f0c0*/  FSEL R129, R15, -INF , !P1 ;  /* 0xff8000000f817808 */ /* 0x000fe20004800000 */
[----:B------:R-:W-:Y:S01]  /*f0d0*/  FMUL.FTZ R15, R88, c[0x0][0x2ec] ;  /* 0x0000bb00580f7a20 */ /* 0x000fe20000410000 */
[----:B------:R-:W-:Y:S01]  /*f0e0*/  FSEL R25, R25, -INF , !P6 ;  /* 0xff80000019197808 */ /* 0x000fe20007000000 */
[----:B------:R-:W-:Y:S01]  /*f0f0*/  FFMA.FTZ R10, R0, R111, R54 ;  /* 0x0000006f000a7223 */ /* 0x000fe20000010036 */
[----:B------:R-:W3:Y:S01]  /*f100*/  MUFU.TANH R17, R17 ;  /* 0x0000001100117308 */ /* 0x000ee20000002400 */
[-C--:B------:R-:W-:Y:S01]  /*f110*/  ISETP.GE.AND P6, PT, R110, R105.reuse, PT ;  /* 0x000000696e00720c */ /* 0x080fe20003fc6270 */
[----:B------:R-:W-:Y:S01]  /*f120*/  FMUL.FTZ R26, R26, c[0x0][0x2ec] ;  /* 0x0000bb001a1a7a20 */ /* 0x000fe20000410000 */
[----:B------:R-:W-:Y:S01]  /*f130*/  ISETP.GE.AND P1, PT, R120, R105, PT ;  /* 0x000000697800720c */ /* 0x000fe20003f26270 */
[----:B------:R-:W-:Y:S01]  /*f140*/  FMUL.FTZ R24, R24, c[0x0][0x2ec] ;  /* 0x0000bb0018187a20 */ /* 0x000fe20000410000 */
[----:B------:R-:W-:Y:S01]  /*f150*/  FSEL R29, R12, -INF , !P6 ;  /* 0xff8000000c1d7808 */ /* 0x000fe20007000000 */
[----:B-1----:R-:W-:Y:S01]  /*f160*/  FFMA.FTZ R7, R0, R115, R13 ;  /* 0x0000007300077223 */ /* 0x002fe2000001000d */
[----:B------:R-:W-:Y:S01]  /*f170*/  FSEL R10, R10, -INF , !P2 ;  /* 0xff8000000a0a7808 */ /* 0x000fe20005000000 */
[----:B------:R3:W1:Y:S01]  /*f180*/  MUFU.TANH R32, R4 ;  /* 0x0000000400207308 */ /* 0x0006620000002400 */
[----:B------:R-:W-:Y:S01]  /*f190*/  FMUL.FTZ R20, R20, c[0x0][0x2ec] ;  /* 0x0000bb0014147a20 */ /* 0x000fe20000410000 */
[-C--:B------:R-:W-:Y:S01]  /*f1a0*/  ISETP.GE.AND P2, PT, R114, R106.reuse, PT ;  /* 0x0000006a7200720c */ /* 0x080fe20003f46270 */
[----:B------:R-:W-:Y:S01]  /*f1b0*/  FMUL.FTZ R13, R22, c[0x0][0x2ec] ;  /* 0x0000bb00160d7a20 */ /* 0x000fe20000410000 */
[----:B------:R-:W-:Y:S01]  /*f1c0*/  ISETP.GE.AND P5, PT, R112, R105, PT ;  /* 0x000000697000720c */ /* 0x000fe20003fa6270 */
[----:B--2---:R-:W-:Y:S01]  /*f1d0*/  FFMA.FTZ R6, R0, R113, R16 ;  /* 0x0000007100067223 */ /* 0x004fe20000010010 */
[----:B------:R-:W-:Y:S01]  /*f1e0*/  FSEL R172, R19, -INF , !P2 ;  /* 0xff80000013ac7808 */ /* 0x000fe20005000000 */
[----:B------:R-:W-:Y:S01]  /*f1f0*/  FMUL.FTZ R12, R21, c[0x0][0x2ec] ;  /* 0x0000bb00150c7a20 */ /* 0x000fe20000410000 */
[----:B------:R-:W2:Y:S01]  /*f200*/  MUFU.TANH R33, R33 ;  /* 0x0000002100217308 */ /* 0x000ea20000002400 */
[----:B------:R-:W-:Y:S01]  /*f210*/  FMUL.FTZ R16, R23, c[0x0][0x2ec] ;  /* 0x0000bb0017107a20 */ /* 0x000fe20000410000 */
[-C--:B------:R-:W-:Y:S01]  /*f220*/  ISETP.GE.AND P0, PT, R112, R106.reuse, PT ;  /* 0x0000006a7000720c */ /* 0x080fe20003f06270 */
[----:B------:R-:W-:Y:S01]  /*f230*/  FMUL.FTZ R19, R89, c[0x0][0x2ec] ;  /* 0x0000bb0059137a20 */ /* 0x000fe20000410000 */
[----:B------:R-:W-:Y:S01]  /*f240*/  ISETP.GE.AND P2, PT, R120, R106, PT ;  /* 0x0000006a7800720c */ /* 0x000fe20003f46270 */
[----:B------:R-:W-:Y:S01]  /*f250*/  FMUL.FTZ R91, R91, c[0x0][0x2ec] ;  /* 0x0000bb005b5b7a20 */ /* 0x000fe20000410000 */
[----:B------:R-:W-:-:S02]  /*f260*/  ISETP.GE.AND P6, PT, R116, R105, PT ;  /* 0x000000697400720c */ /* 0x000fc40003fc6270 */
[----:B------:R-:W4:Y:S01]  /*f270*/  MUFU.TANH R15, R15 ;  /* 0x0000000f000f7308 */ /* 0x000f220000002400 */
[----:B---3--:R-:W-:Y:S01]  /*f280*/  FFMA.FTZ R4, R0, R115, R17 ;  /* 0x0000007300047223 */ /* 0x008fe20000010011 */
[----:B------:R-:W-:Y:S01]  /*f290*/  FSEL R7, R7, -INF , !P5 ;  /* 0xff80000007077808 */ /* 0x000fe20006800000 */
[----:B------:R-:W-:Y:S01]  /*f2a0*/  FMUL.FTZ R17, R90, c[0x0][0x2ec] ;  /* 0x0000bb005a117a20 */ /* 0x000fe20000410000 */
[----:B------:R-:W-:Y:S01]  /*f2b0*/  ISETP.GE.AND P5, PT, R118, R105, PT ;  /* 0x000000697600720c */ /* 0x000fe20003fa6270 */
[-C--:B-1----:R-:W-:Y:S01]  /*f2c0*/  FFMA.FTZ R32, R0, R125.reuse, R32 ;  /* 0x0000007d00207223 */ /* 0x082fe20000010020 */
[----:B------:R-:W-:Y:S02]  /*f2d0*/  FSEL R4, R4, -INF , !P0 ;  /* 0xff80000004047808 */ /* 0x000fe40004000000 */
[----:B------:R-:W1:Y:S01]  /*f2e0*/  MUFU.TANH R36, R85 ;  /* 0x0000005500247308 */ /* 0x000e620000002400 */
[----:B--2---:R-:W-:Y:S01]  /*f2f0*/  FFMA.FTZ R33, R0, R125, R33 ;  /* 0x0000007d00217223 */ /* 0x004fe20000010021 */
[----:B------:R-:W-:-:S02]  /*f300*/  FSEL R125, R32, -INF , !P1 ;  /* 0xff800000207d7808 */ /* 0x000fc40004800000 */
[----:B------:R-:W-:Y:S02]  /*f310*/  ISETP.GE.AND P1, PT, R124, R105, PT ;  /* 0x000000697c00720c */ /* 0x000fe40003f26270 */
[-C--:B------:R-:W-:Y:S02]  /*f320*/  ISETP.GE.AND P0, PT, R118, R106.reuse, PT ;  /* 0x0000006a7600720c */ /* 0x080fe40003f06270 */
[----:B------:R-:W2:Y:S01]  /*f330*/  MUFU.TANH R37, R37 ;  /* 0x0000002500257308 */ /* 0x000ea20000002400 */
[----:B----4-:R-:W-:Y:S01]  /*f340*/  FFMA.FTZ R15, R0, R133, R15 ;  /* 0x00000085000f7223 */ /* 0x010fe2000001000f */
[----:B------:R-:W-:Y:S02]  /*f350*/  FSEL R128, R33, -INF , !P2 ;  /* 0xff80000021807808 */ /* 0x000fe40005000000 */
[----:B------:R-:W-:Y:S02]  /*f360*/  ISETP.GE.AND P2, PT, R124, R106, PT ;  /* 0x0000006a7c00720c */ /* 0x000fe40003f46270 */
[----:B------:R-:W-:-:S02]  /*f370*/  FSEL R120, R15, -INF , !P1 ;  /* 0xff8000000f787808 */ /* 0x000fc40004800000 */
[----:B------:R3:W4:Y:S01]  /*f380*/  MUFU.TANH R40, R24 ;  /* 0x0000001800287308 */ /* 0x0007220000002400 */
[----:B-1----:R-:W-:Y:S01]  /*f390*/  FFMA.FTZ R36, R0, R119, R36 ;  /* 0x0000007700247223 */ /* 0x002fe20000010024 */
[----:B------:R-:W-:-:S04]  /*f3a0*/  ISETP.GE.AND P1, PT, R104, 0x2, PT ;  /* 0x000000026800780c */ /* 0x000fc80003f26270 */
[----:B------:R-:W-:Y:S02]  /*f3b0*/  FSEL R123, R36, -INF , !P6 ;  /* 0xff800000247b7808 */ /* 0x000fe40007000000 */
[----:B------:R-:W1:Y:S01]  /*f3c0*/  MUFU.TANH R26, R26 ;  /* 0x0000001a001a7308 */ /* 0x000e620000002400 */
[----:B--2---:R-:W-:Y:S01]  /*f3d0*/  FFMA.FTZ R37, R0, R119, R37 ;  /* 0x0000007700257223 */ /* 0x004fe20000010025 */
[----:B------:R-:W-:-:S06]  /*f3e0*/  ISETP.GE.AND P6, PT, R122, R105, PT ;  /* 0x000000697a00720c */ /* 0x000fcc0003fc6270 */
[----:B------:R-:W2:Y:S01]  /*f3f0*/  MUFU.TANH R20, R20 ;  /* 0x0000001400147308 */ /* 0x000ea20000002400 */
[----:B---3--:R-:W-:Y:S01]  /*f400*/  FSEL R24, R43, -INF , !P4 ;  /* 0xff8000002b187808 */ /* 0x008fe20006000000 */
[----:B----4-:R-:W-:Y:S01]  /*f410*/  FFMA.FTZ R40, R0, R121, R40 ;  /* 0x0000007900287223 */ /* 0x010fe20000010028 */
[----:B------:R-:W-:-:S04]  /*f420*/  ISETP.GE.AND P4, PT, R110, R106, PT ;  /* 0x0000006a6e00720c */ /* 0x000fc80003f86270 */
[----:B------:R-:W-:Y:S01]  /*f430*/  FSEL R6, R6, -INF , !P4 ;  /* 0xff80000006067808 */ /* 0x000fe20006000000 */
[----:B------:R-:W3:Y:S01]  /*f440*/  MUFU.TANH R13, R13 ;  /* 0x0000000d000d7308 */ /* 0x000ee20000002400 */
[-C--:B------:R-:W-:Y:S01]  /*f450*/  ISETP.GE.AND P4, PT, R116, R106.reuse, PT ;  /* 0x0000006a7400720c */ /* 0x080fe20003f86270 */
[----:B-1----:R-:W-:Y:S01]  /*f460*/  FFMA.FTZ R26, R0, R121, R26 ;  /* 0x00000079001a7223 */ /* 0x002fe2000001001a */
[----:B------:R-:W-:Y:S02]  /*f470*/  FSEL R127, R40, -INF , !P5 ;  /* 0xff800000287f7808 */ /* 0x000fe40006800000 */
[----:B------:R-:W-:Y:S02]  /*f480*/  FSEL R168, R37, -INF , !P4 ;  /* 0xff80000025a87808 */ /* 0x000fe40006000000 */
[----:B------:R-:W-:Y:S01]  /*f490*/  ISETP.GE.AND P4, PT, R122, R106, PT ;  /* 0x0000006a7a00720c */ /* 0x000fe20003f86270 */
[----:B------:R-:W1:Y:S01]  /*f4a0*/  MUFU.TANH R12, R12 ;  /* 0x0000000c000c7308 */ /* 0x000e620000002400 */
[----:B--2---:R-:W-:Y:S01]  /*f4b0*/  FFMA.FTZ R20, R0, R131, R20 ;  /* 0x0000008300147223 */ /* 0x004fe20000010014 */
[----:B------:R-:W-:-:S02]  /*f4c0*/  ISETP.GE.AND P5, PT, R92, R105, PT ;  /* 0x000000695c00720c */ /* 0x000fc40003fa6270 */
[----:B------:R-:W-:Y:S02]  /*f4d0*/  FSEL R130, R26, -INF , !P0 ;  /* 0xff8000001a827808 */ /* 0x000fe40004000000 */
[----:B------:R-:W-:Y:S02]  /*f4e0*/  ISETP.GE.AND P0, PT, R92, R106, PT ;  /* 0x0000006a5c00720c */ /* 0x000fe40003f06270 */
[----:B------:R-:W2:Y:S01]  /*f4f0*/  MUFU.TANH R16, R16 ;  /* 0x0000001000107308 */ /* 0x000ea20000002400 */
[----:B---3--:R-:W-:Y:S01]  /*f500*/  FFMA.FTZ R13, R0, R131, R13 ;  /* 0x00000083000d7223 */ /* 0x008fe2000001000d */
[----:B------:R-:W-:Y:S01]  /*f510*/  FSEL R118, R20, -INF , !P6 ;  /* 0xff80000014767808 */ /* 0x000fe20007000000 */
[----:B------:R-:W-:Y:S01]  /*f520*/  BAR.SYNC.DEFER_BLOCKING 0x0 ;  /* 0x0000000000007b1d */ /* 0x000fe20000010000 */
[----:B------:R-:W-:Y:S02]  /*f530*/  ISETP.GE.AND P6, PT, R2, R105, PT ;  /* 0x000000690200720c */ /* 0x000fe40003fc6270 */
[----:B------:R-:W-:Y:S01]  /*f540*/  FSEL R114, R13, -INF , !P4 ;  /* 0xff8000000d727808 */ /* 0x000fe20006000000 */
[----:B-1----:R-:W-:-:S02]  /*f550*/  FFMA.FTZ R12, R0, R93, R12 ;  /* 0x0000005d000c7223 */ /* 0x002fc4000001000c */
[----:B------:R-:W1:Y:S01]  /*f560*/  MUFU.TANH R17, R17 ;  /* 0x0000001100117308 */ /* 0x000e620000002400 */
[----:B------:R-:W-:Y:S01]  /*f570*/  ISETP.GE.AND P4, PT, R2, R106, PT ;  /* 0x0000006a0200720c */ /* 0x000fe20003f86270 */
[-C--:B------:R-:W-:Y:S01]  /*f580*/  FFMA.FTZ R2, R0, R51.reuse, R132 ;  /* 0x0000003300027223 */ /* 0x080fe20000010084 */
[----:B------:R-:W-:Y:S02]  /*f590*/  IADD3 R132, R147, 0x3800, RZ ;  /* 0x0000380093847810 */ /* 0x000fe40007ffe0ff */
[----:B------:R-:W-:Y:S01]  /*f5a0*/  FSEL R117, R12, -INF , !P5 ;  /* 0xff8000000c757808 */ /* 0x000fe20006800000 */
[----:B------:R-:W-:Y:S01]  /*f5b0*/  FFMA.FTZ R12, R0, R51, R60 ;  /* 0x00000033000c7223 */ /* 0x000fe2000001003c */
[----:B------:R-:W-:Y:S01]  /*f5c0*/  ISETP.GE.AND P5, PT, R126, R105, PT ;  /* 0x000000697e00720c */ /* 0x000fe20003fa6270 */
[----:B------:R-:W3:Y:S01]  /*f5d0*/  MUFU.TANH R19, R19 ;  /* 0x0000001300137308 */ /* 0x000ee20000002400 */
[----:B--2---:R-:W-:Y:S01]  /*f5e0*/  FFMA.FTZ R16, R0, R93, R16 ;  /* 0x0000005d00107223 */ /* 0x004fe20000010010 */
[----:B------:R-:W-:-:S02]  /*f5f0*/  FSEL R2, R2, -INF , !P6 ;  /* 0xff80000002027808 */ /* 0x000fc40007000000 */
[----:B------:R-:W-:Y:S02]  /*f600*/  FSEL R12, R12, -INF , !P4 ;  /* 0xff8000000c0c7808 */ /* 0x000fe40006000000 */
[----:B------:R-:W-:Y:S02]  /*f610*/  FSEL R113, R16, -INF , !P0 ;  /* 0xff80000010717808 */ /* 0x000fe40004000000 */
[----:B------:R-:W2:Y:S01]  /*f620*/  MUFU.TANH R91, R91 ;  /* 0x0000005b005b7308 */ /* 0x000ea20000002400 */
[----:B-1----:R-:W-:Y:S01]  /*f630*/  FFMA.FTZ R17, R0, R133, R17 ;  /* 0x0000008500117223 */ /* 0x002fe20000010011 */
[----:B------:R-:W-:Y:S02]  /*f640*/  ISETP.GE.AND P0, PT, R126, R106, PT ;  /* 0x0000006a7e00720c */ /* 0x000fe40003f06270 */
[----:B------:R-:W-:Y:S02]  /*f650*/  IADD3 R133, R147, 0x3000, RZ ;  /* 0x0000300093857810 */ /* 0x000fe40007ffe0ff */
[----:B------:R-:W-:Y:S01]  /*f660*/  FSEL R116, R17, -INF , !P2 ;  /* 0xff80000011747808 */ /* 0x000fe20005000000 */
[----:B---3--:R-:W-:-:S05]  /*f670*/  FFMA.FTZ R19, R0, R135, R19 ;  /* 0x0000008700137223 */ /* 0x008fca0000010013 */
[----:B------:R-:W-:Y:S01]  /*f680*/  FSEL R119, R19, -INF , !P5 ;  /* 0xff80000013777808 */ /* 0x000fe20006800000 */
[----:B--2---:R-:W-:Y:S01]  /*f690*/  FFMA.FTZ R115, R0, R135, R91 ;  /* 0x0000008700737223 */ /* 0x004fe2000001005b */
[----:B------:R-:W-:-:S04]  /*f6a0*/  IADD3 R135, R147, 0x2000, RZ ;  /* 0x0000200093877810 */ /* 0x000fc80007ffe0ff */
        /* <DEDUP_REMOVED lines=61> */
.L_x_7392:
[----:B------:R-:W-:-:S05]  /*fa80*/  IMAD.MOV.U32 R13, RZ, RZ, c[0x0][0x198] ;  /* 0x00006600ff0d7624 */ /* 0x000fca00078e00ff */
[----:B------:R-:W-:-:S04]  /*fa90*/  LEA R13, -R13, RZ, 0x6 ;  /* 0x000000ff0d0d7211 */ /* 0x000fc800078e31ff */
[----:B------:R-:W-:Y:S02]  /*faa0*/  SHF.R.S32.HI R16, RZ, 0x1f, R13 ;  /* 0x0000001fff107819 */ /* 0x000fe4000001140d */
.L_x_7393:
        /* <DEDUP_REMOVED lines=75> */
.L_x_7391:
        /* <DEDUP_REMOVED lines=33> */
[----:B------:R-:W-:Y:S02]  /*10170*/  LEA R140, R47, R142, 0x1 ;  /* 0x0000008e2f8c7211 */ /* 0x000fe400078e08ff */
[----:B------:R-:W-:Y:S01]  /*10180*/  FMNMX.FTZ R3, R113, R16, !PT ;  /* 0x0000001071037209 */ /* 0x000fe20007810000 */
[----:B------:R-:W1:Y:S03]  /*10190*/  SHFL.BFLY PT, R20, R13, 0x2, 0x1f ;  /* 0x0c401f000d147f89 */ /* 0x000e6600000e0000 */
[----:B------:R-:W-:Y:S01]  /*101a0*/  FMNMX.FTZ R16, R116, R3, !PT ;  /* 0x0000000374107209 */ /* 0x000fe20007810000 */
[----:B------:R-:W-:Y:S03]  /*101b0*/  LDSM.16.MT88.4 R76, [R141+0x8000] ;  /* 0x008000008d4c783b */ /* 0x000fe60000004200 */
        /* <DEDUP_REMOVED lines=17> */
[--C-:B------:R-:W-:Y:S01]  /*102d0*/  FFMA.FTZ R35, R5, c[0x0][0x23c], -R122.reuse ;  /* 0x00008f0005237a23 */ /* 0x100fe2000001087a */
[C---:B------:R-:W-:Y:S01]  /*102e0*/  FSETP.NEU.FTZ.AND P0, PT, R2.reuse, -INF , PT ;  /* 0xff8000000200780b */ /* 0x040fe20003f1d000 */
[----:B------:R-:W-:Y:S01]  /*102f0*/  FMUL.FTZ R121, R2, c[0x0][0x23c] ;  /* 0x00008f0002797a20 */ /* 0x000fe20000410000 */
[----:B------:R-:W-:Y:S01]  /*10300*/  MUFU.EX2 R110, R110 ;  /* 0x0000006e006e7308 */ /* 0x000fe20000000800 */
[--C-:B------:R-:W-:Y:S02]  /*10310*/  FFMA.FTZ R30, R25, c[0x0][0x23c], -R122.reuse ;  /* 0x00008f00191e7a23 */ /* 0x100fe4000001087a */
[--C-:B------:R-:W-:Y:S01]  /*10320*/  FFMA.FTZ R31, R27, c[0x0][0x23c], -R122.reuse ;  /* 0x00008f001b1f7a23 */ /* 0x100fe2000001087a */
[----:B------:R-:W-:Y:S01]  /*10330*/  FSEL R121, R121, RZ, P0 ;  /* 0x000000ff79797208 */ /* 0x000fe20000000000 */
[----:B------:R-:W-:-:S02]  /*10340*/  FFMA.FTZ R28, R11, c[0x0][0x23c], -R122 ;  /* 0x00008f000b1c7a23 */ /* 0x000fc4000001087a */
[--C-:B------:R-:W-:Y:S01]  /*10350*/  FFMA.FTZ R29, R29, c[0x0][0x23c], -R122.reuse ;  /* 0x00008f001d1d7a23 */ /* 0x100fe2000001087a */
[----:B------:R-:W1:Y:S01]  /*10360*/  MUFU.EX2 R107, R107 ;  /* 0x0000006b006b7308 */ /* 0x000e620000000800 */
[--C-:B------:R-:W-:Y:S02]  /*10370*/  FFMA.FTZ R112, R12, c[0x0][0x23c], -R121.reuse ;  /* 0x00008f000c707a23 */ /* 0x100fe40000010879 */
[--C-:B------:R-:W-:Y:S02]  /*10380*/  FFMA.FTZ R111, R8, c[0x0][0x23c], -R121.reuse ;  /* 0x00008f00086f7a23 */ /* 0x100fe40000010879 */
[--C-:B------:R-:W-:Y:S02]  /*10390*/  FFMA.FTZ R34, R18, c[0x0][0x23c], -R121.reuse ;  /* 0x00008f0012227a23 */ /* 0x100fe40000010879 */
[--C-:B------:R-:W-:Y:S01]  /*103a0*/  FFMA.FTZ R33, R24, c[0x0][0x23c], -R121.reuse ;  /* 0x00008f0018217a23 */ /* 0x100fe20000010879 */
[----:B------:R-:W-:Y:S01]  /*103b0*/  MUFU.EX2 R35, R35 ;  /* 0x0000002300237308 */ /* 0x000fe20000000800 */
[----:B------:R-:W-:Y:S01]  /*103c0*/  FFMA.FTZ R27, R10, c[0x0][0x23c], -R121 ;  /* 0x00008f000a1b7a23 */ /* 0x000fe20000010879 */
[----:B------:R-:W-:Y:S01]  /*103d0*/  LDSM.16.MT88.4 R16, [R141+0x8800] ;  /* 0x008800008d10783b */ /* 0x000fe20000004200 */
[----:B------:R-:W-:-:S02]  /*103e0*/  FFMA.FTZ R24, R7, c[0x0][0x23c], -R122 ;  /* 0x00008f0007187a23 */ /* 0x000fc4000001087a */
[--C-:B------:R-:W-:Y:S01]  /*103f0*/  FFMA.FTZ R32, R14, c[0x0][0x23c], -R121.reuse ;  /* 0x00008f000e207a23 */ /* 0x100fe20000010879 */
[----:B------:R-:W2:Y:S01]  /*10400*/  LDSM.16.MT88.4 R8, [R142+0x8800] ;  /* 0x008800008e08783b */ /* 0x000ea20000004200 */
[--C-:B------:R-:W-:Y:S01]  /*10410*/  FFMA.FTZ R26, R6, c[0x0][0x23c], -R121.reuse ;  /* 0x00008f00061a7a23 */ /* 0x100fe20000010879 */
[----:B------:R-:W3:Y:S01]  /*10420*/  MUFU.EX2 R30, R30 ;  /* 0x0000001e001e7308 */ /* 0x000ee20000000800 */
[----:B-1----:R-:W-:Y:S01]  /*10430*/  F2FP.BF16.PACK_AB R64, R107, R110 ;  /* 0x0000006e6b40723e */ /* 0x002fe200000010ff */
[----:B------:R-:W-:Y:S01]  /*10440*/  FFMA.FTZ R25, R4, c[0x0][0x23c], -R121 ;  /* 0x00008f0004197a23 */ /* 0x000fe20000010879 */
[----:B------:R-:W1:Y:S01]  /*10450*/  LDSM.16.MT88.4 R12, [R144+0x8800] ;  /* 0x00880000900c783b */ /* 0x000e620000004200 */
        /* <DEDUP_REMOVED lines=9> */
[----:B------:R-:W-:Y:S02]  /*104f0*/  FFMA.FTZ R119, R119, c[0x0][0x23c], -R122 ;  /* 0x00008f0077777a23 */ /* 0x000fe4000001087a */
[--C-:B------:R-:W-:Y:S02]  /*10500*/  FFMA.FTZ R114, R114, c[0x0][0x23c], -R121.reuse ;  /* 0x00008f0072727a23 */ /* 0x100fe40000010879 */
[----:B------:R-:W-:-:S02]  /*10510*/  FFMA.FTZ R113, R113, c[0x0][0x23c], -R121 ;  /* 0x00008f0071717a23 */ /* 0x000fc40000010879 */
[----:B------:R-:W-:Y:S01]  /*10520*/  MUFU.EX2 R34, R34 ;  /* 0x0000002200227308 */ /* 0x000fe20000000800 */
[----:B------:R-:W-:Y:S02]  /*10530*/  FFMA.FTZ R116, R116, c[0x0][0x23c], -R121 ;  /* 0x00008f0074747a23 */ /* 0x000fe40000010879 */
[----:B------:R-:W-:-:S04]  /*10540*/  FADD.FTZ R110, R110, R107 ;  /* 0x0000006b6e6e7221 */ /* 0x000fc80000010000 */
[----:B------:R-:W-:Y:S01]  /*10550*/  FADD.FTZ R35, R35, R110 ;  /* 0x0000006e23237221 */ /* 0x000fe20000010000 */
[----:B------:R-:W3:Y:S01]  /*10560*/  MUFU.EX2 R33, R33 ;  /* 0x0000002100217308 */ /* 0x000ee20000000800 */
[----:B----4-:R-:W-:Y:S01]  /*10570*/  F2FP.BF16.PACK_AB R65, R111, R112 ;  /* 0x000000706f41723e */ /* 0x010fe200000010ff */
[----:B------:R-:W-:Y:S02]  /*10580*/  FADD.FTZ R111, R112, R111 ;  /* 0x0000006f706f7221 */ /* 0x000fe40000010000 */
[----:B------:R-:W-:-:S04]  /*10590*/  FADD.FTZ R30, R30, R35 ;  /* 0x000000231e1e7221 */ /* 0x000fc80000010000 */
        /* <DEDUP_REMOVED lines=30> */
[----:B------:R-:W3:Y:S01]  /*10780*/  MUFU.EX2 R123, R123 ;  /* 0x0000007b007b7308 */ /* 0x000ee20000000800 */
[----:B------:R-:W-:-:S05]  /*10790*/  FADD.FTZ R26, R26, R27 ;  /* 0x0000001b1a1a7221 */ /* 0x000fca0000010000 */
[----:B------:R-:W-:Y:S01]  /*107a0*/  HMMA.16816.F32.BF16 R72, R64, R68, RZ ;  /* 0x000000444048723c */ /* 0x000fe200000418ff */
[----:B------:R-:W-:Y:S01]  /*107b0*/  FADD.FTZ R26, R25, R26 ;  /* 0x0000001a191a7221 */ /* 0x000fe20000010000 */
        /* <DEDUP_REMOVED lines=15> */
[----:B------:R-:W-:Y:S08]  /*108b0*/  HMMA.16816.F32.BF16 R68, R64, R70, RZ ;  /* 0x000000464044723c */ /* 0x000ff000000418ff */
[C---:B--2---:R-:W-:Y:S08]  /*108c0*/  HMMA.16816.F32.BF16 R36, R4.reuse, R8, R36 ;  /* 0x000000080424723c */ /* 0x044ff00000041824 */
[----:B------:R-:W-:Y:S01]  /*108d0*/  HMMA.16816.F32.BF16 R40, R4, R10, R40 ;  /* 0x0000000a0428723c */ /* 0x000fe20000041828 */
[----:B------:R-:W2:Y:S07]  /*108e0*/  LDSM.16.MT88.4 R8, [R140+0xa800] ;  /* 0x00a800008c08783b */ /* 0x000eae0000004200 */
[C---:B------:R-:W-:Y:S08]  /*108f0*/  HMMA.16816.F32.BF16 R48, R64.reuse, R50, RZ ;  /* 0x000000324030723c */ /* 0x040ff000000418ff */
[C---:B------:R-:W-:Y:S08]  /*10900*/  HMMA.16816.F32.BF16 R56, R64.reuse, R58, RZ ;  /* 0x0000003a4038723c */ /* 0x040ff000000418ff */
[C---:B-1----:R-:W-:Y:S08]  /*10910*/  HMMA.16816.F32.BF16 R60, R64.reuse, R12, RZ ;  /* 0x0000000c403c723c */ /* 0x042ff000000418ff */
[----:B------:R-:W-:Y:S01]  /*10920*/  HMMA.16816.F32.BF16 R64, R64, R14, RZ ;  /* 0x0000000e4040723c */ /* 0x000fe200000418ff */
[----:B------:R-:W1:Y:S07]  /*10930*/  LDSM.16.MT88.4 R12, [R141+0xa800] ;  /* 0x00a800008d0c783b */ /* 0x000e6e0000004200 */
        /* <DEDUP_REMOVED lines=13> */
[C---:B-1----:R-:W-:Y:S01]  /*10a10*/  HMMA.16816.F32.BF16 R52, R4.reuse, R12, R52 ;  /* 0x0000000c0434723c */ /* 0x042fe20000041834 */
[--C-:B------:R-:W-:Y:S02]  /*10a20*/  FFMA.FTZ R23, R130, c[0x0][0x23c], -R121.reuse ;  /* 0x00008f0082177a23 */ /* 0x100fe40000010879 */
[----:B------:R-:W-:Y:S02]  /*10a30*/  FFMA.FTZ R168, R115, c[0x0][0x23c], -R121 ;  /* 0x00008f0073a87a23 */ /* 0x000fe40000010879 */
[----:B------:R-:W-:Y:S03]  /*10a40*/  MUFU.EX2 R125, R125 ;  /* 0x0000007d007d7308 */ /* 0x000fe60000000800 */
[C---:B----4-:R-:W-:Y:S05]  /*10a50*/  HMMA.16816.F32.BF16 R44, R4.reuse, R16, R44 ;  /* 0x00000010042c723c */ /* 0x050fea000004182c */
[----:B------:R-:W1:Y:S03]  /*10a60*/  MUFU.EX2 R22, R22 ;  /* 0x0000001600167308 */ /* 0x000e660000000800 */
[C---:B------:R-:W-:Y:S01]  /*10a70*/  HMMA.16816.F32.BF16 R48, R4.reuse, R18, R48 ;  /* 0x000000120430723c */ /* 0x040fe20000041830 */
[----:B------:R-:W-:Y:S04]  /*10a80*/  LDSM.16.MT88.4 R16, [R140+0x9000] ;  /* 0x009000008c10783b */ /* 0x000fe80000004200 */
[----:B------:R-:W-:Y:S03]  /*10a90*/  MUFU.EX2 R23, R23 ;  /* 0x0000001700177308 */ /* 0x000fe60000000800 */
[----:B------:R-:W-:Y:S01]  /*10aa0*/  HMMA.16816.F32.BF16 R56, R4, R14, R56 ;  /* 0x0000000e0438723c */ /* 0x000fe20000041838 */
[----:B------:R-:W4:Y:S04]  /*10ab0*/  LDSM.16.MT88.4 R12, [R142+0x9000] ;  /* 0x009000008e0c783b */ /* 0x000f280000004200 */
[----:B------:R-:W5:Y:S02]  /*10ac0*/  MUFU.EX2 R20, R20 ;  /* 0x0000001400147308 */ /* 0x000f640000000800 */
[----:B---3--:R-:W-:Y:S01]  /*10ad0*/  F2FP.BF16.PACK_AB R4, R123, R126 ;  /* 0x0000007e7b04723e */ /* 0x008fe200000010ff */
[----:B------:R-:W-:Y:S01]  /*10ae0*/  FADD.FTZ R126, R126, R29 ;  /* 0x0000001d7e7e7221 */ /* 0x000fe20000010000 */
[C---:B-1----:R-:W-:Y:S01]  /*10af0*/  F2FP.BF16.PACK_AB R5, R22.reuse, R125 ;  /* 0x0000007d1605723e */ /* 0x042fe200000010ff */
[----:B------:R-:W-:Y:S01]  /*10b00*/  FADD.FTZ R125, R125, R26 ;  /* 0x0000001a7d7d7221 */ /* 0x000fe20000010000 */
[----:B------:R-:W-:Y:S01]  /*10b10*/  F2FP.BF16.PACK_AB R6, R21, R124 ;  /* 0x0000007c1506723e */ /* 0x000fe200000010ff */
[----:B------:R-:W-:Y:S01]  /*10b20*/  FADD.FTZ R123, R123, R126 ;  /* 0x0000007e7b7b7221 */ /* 0x000fe20000010000 */
[----:B------:R-:W-:Y:S01]  /*10b30*/  MUFU.EX2 R115, R116 ;  /* 0x0000007400737308 */ /* 0x000fe20000000800 */
[----:B------:R-:W-:-:S02]  /*10b40*/  FADD.FTZ R22, R22, R125 ;  /* 0x0000007d16167221 */ /* 0x000fc40000010000 */
[----:B------:R-:W-:-:S04]  /*10b50*/  FADD.FTZ R124, R124, R123 ;  /* 0x0000007b7c7c7221 */ /* 0x000fc80000010000 */
[----:B------:R-:W-:Y:S01]  /*10b60*/  FADD.FTZ R21, R21, R124 ;  /* 0x0000007c15157221 */ /* 0x000fe20000010000 */
[----:B-----5:R-:W-:Y:S01]  /*10b70*/  F2FP.BF16.PACK_AB R7, R20, R23 ;  /* 0x000000171407723e */ /* 0x020fe200000010ff */
[----:B------:R-:W1:Y:S01]  /*10b80*/  MUFU.EX2 R168, R168 ;  /* 0x000000a800a87308 */ /* 0x000e620000000800 */
[----:B------:R-:W-:-:S04]  /*10b90*/  FADD.FTZ R23, R23, R22 ;  /* 0x0000001617177221 */ /* 0x000fc80000010000 */
[----:B------:R-:W-:Y:S01]  /*10ba0*/  FADD.FTZ R23, R20, R23 ;  /* 0x0000001714177221 */ /* 0x000fe20000010000 */
[C---:B--2---:R-:W-:Y:S08]  /*10bb0*/  HMMA.16816.F32.BF16 R96, R4.reuse, R8, R96 ;  /* 0x000000080460723c */ /* 0x044ff00000041860 */
[C---:B------:R-:W-:Y:S01]  /*10bc0*/  HMMA.16816.F32.BF16 R92, R4.reuse, R10, R92 ;  /* 0x0000000a045c723c */ /* 0x040fe2000004185c */
[----:B------:R-:W2:Y:S07]  /*10bd0*/  LDSM.16.MT88.4 R8, [R141+0x9000] ;  /* 0x009000008d08783b */ /* 0x000eae0000004200 */
[C---:B----4-:R-:W-:Y:S08]  /*10be0*/  HMMA.16816.F32.BF16 R88, R4.reuse, R12, R88 ;  /* 0x0000000c0458723c */ /* 0x050ff00000041858 */
        /* <DEDUP_REMOVED lines=11> */
[C---:B--2---:R-:W-:Y:S08]  /*10ca0*/  HMMA.16816.F32.BF16 R44, R4.reuse, R8, R44 ;  /* 0x00000008042c723c */ /* 0x044ff0000004182c */
[C---:B------:R-:W-:Y:S01]  /*10cb0*/  HMMA.16816.F32.BF16 R48, R4.reuse, R10, R48 ;  /* 0x0000000a0430723c */ /* 0x040fe20000041830 */
[----:B------:R-:W2:Y:S07]  /*10cc0*/  LDSM.16.MT88.4 R8, [R140+0xb000] ;  /* 0x00b000008c08783b */ /* 0x000eae0000004200 */
        /* <DEDUP_REMOVED lines=21> */
[C---:B------:R-:W-:Y:S08]  /*10e20*/  HMMA.16816.F32.BF16 R80, R4.reuse, R16, R80 ;  /* 0x000000100450723c */ /* 0x040ff00000041850 */
        /* <DEDUP_REMOVED lines=81> */
.L_x_7395:
[----:B------:R-:W-:-:S05]  /*11340*/  IMAD.MOV.U32 R5, RZ, RZ, c[0x0][0x1a0] ;  /* 0x00006800ff057624 */ /* 0x000fca00078e00ff */
[----:B------:R-:W-:-:S04]  /*11350*/  LEA R5, -R5, RZ, 0x6 ;  /* 0x000000ff05057211 */ /* 0x000fc800078e31ff */
[----:B------:R-:W-:Y:S02]  /*11360*/  SHF.R.S32.HI R6, RZ, 0x1f, R5 ;  /* 0x0000001fff067819 */ /* 0x000fe40000011405 */
.L_x_7396:
        /* <DEDUP_REMOVED lines=176> */
[----:B------:R-:W-:Y:S01]  /*11e70*/  HMMA.16816.F32.BF16 R24, R124, R116, R24 ;  /* 0x000000747c18723c */ /* 0x000fe20000041818 */
[----:B------:R-:W-:-:S02]  /*11e80*/  FMUL.FTZ R33, R33, c[0x0][0x2ec] ;  /* 0x0000bb0021217a20 */ /* 0x000fc40000410000 */
[----:B------:R-:W-:Y:S02]  /*11e90*/  FMUL.FTZ R35, R35, c[0x0][0x2ec] ;  /* 0x0000bb0023237a20 */ /* 0x000fe40000410000 */
[----:B------:R-:W-:Y:S02]  /*11ea0*/  FMUL.FTZ R32, R32, c[0x0][0x2ec] ;  /* 0x0000bb0020207a20 */ /* 0x000fe40000410000 */
[----:B------:R-:W-:Y:S01]  /*11eb0*/  MUFU.TANH R33, R33 ;  /* 0x0000002100217308 */ /* 0x000fe20000002400 */
[----:B--2---:R-:W-:Y:S01]  /*11ec0*/  HMMA.16816.F32.BF16 R8, R124, R108, R8 ;  /* 0x0000006c7c08723c */ /* 0x004fe20000041808 */
[----:B------:R-:W-:Y:S02]  /*11ed0*/  FMUL.FTZ R28, R28, c[0x0][0x2ec] ;  /* 0x0000bb001c1c7a20 */ /* 0x000fe40000410000 */
[----:B------:R-:W-:Y:S02]  /*11ee0*/  FMUL.FTZ R30, R30, c[0x0][0x2ec] ;  /* 0x0000bb001e1e7a20 */ /* 0x000fe40000410000 */
[----:B------:R-:W-:-:S02]  /*11ef0*/  FMUL.FTZ R29, R29, c[0x0][0x2ec] ;  /* 0x0000bb001d1d7a20 */ /* 0x000fc40000410000 */
[----:B------:R-:W-:Y:S01]  /*11f00*/  IMAD R108, R163, 0x40, R162 ;  /* 0x00000040a36c7824 */ /* 0x000fe200078e02a2 */
[C---:B----4-:R-:W-:Y:S01]  /*11f10*/  HMMA.16816.F32.BF16 R12, R124.reuse, R114, R12 ;  /* 0x000000727c0c723c */ /* 0x050fe2000004180c */
[----:B------:R-:W-:Y:S01]  /*11f20*/  MUFU.TANH R35, R35 ;  /* 0x0000002300237308 */ /* 0x000fe20000002400 */
[----:B------:R-:W-:Y:S02]  /*11f30*/  FMUL.FTZ R31, R31, c[0x0][0x2ec] ;  /* 0x0000bb001f1f7a20 */ /* 0x000fe40000410000 */
[----:B------:R-:W-:Y:S02]  /*11f40*/  FMUL.FTZ R22, R22, c[0x0][0x2ec] ;  /* 0x0000bb0016167a20 */ /* 0x000fe40000410000 */
[----:B------:R-:W-:Y:S02]  /*11f50*/  FMUL.FTZ R20, R20, c[0x0][0x2ec] ;  /* 0x0000bb0014147a20 */ /* 0x000fe40000410000 */
[----:B------:R-:W-:Y:S01]  /*11f60*/  HMMA.16816.F32.BF16 R16, R124, R112, R16 ;  /* 0x000000707c10723c */ /* 0x000fe20000041810 */
[----:B------:R-:W-:Y:S01]  /*11f70*/  MUFU.TANH R28, R28 ;  /* 0x0000001c001c7308 */ /* 0x000fe20000002400 */
[----:B------:R-:W-:-:S02]  /*11f80*/  FMUL.FTZ R26, R26, c[0x0][0x2ec] ;  /* 0x0000bb001a1a7a20 */ /* 0x000fc40000410000 */
[----:B------:R-:W-:Y:S02]  /*11f90*/  FMUL.FTZ R24, R24, c[0x0][0x2ec] ;  /* 0x0000bb0018187a20 */ /* 0x000fe40000410000 */
[----:B------:R-:W-:Y:S01]  /*11fa0*/  FMUL.FTZ R25, R25, c[0x0][0x2ec] ;  /* 0x0000bb0019197a20 */ /* 0x000fe20000410000 */
[----:B------:R-:W-:Y:S01]  /*11fb0*/  IADD3 R112, R108, 0x1, RZ ;  /* 0x000000016c707810 */ /* 0x000fe20007ffe0ff */
[----:B------:R-:W-:Y:S01]  /*11fc0*/  HMMA.16816.F32.BF16 R4, R124, R110, R4 ;  /* 0x0000006e7c04723c */ /* 0x000fe20000041804 */
[----:B------:R-:W-:Y:S01]  /*11fd0*/  MUFU.TANH R30, R30 ;  /* 0x0000001e001e7308 */ /* 0x000fe20000002400 */
[----:B------:R-:W-:Y:S01]  /*11fe0*/  FMUL.FTZ R113, R8, c[0x0][0x2ec] ;  /* 0x0000bb0008717a20 */ /* 0x000fe20000410000 */
[----:B------:R-:W-:Y:S01]  /*11ff0*/  IADD3 R8, R108, 0x9, RZ ;  /* 0x000000096c087810 */ /* 0x000fe20007ffe0ff */
[----:B------:R-:W-:Y:S01]  /*12000*/  FMUL.FTZ R27, R27, c[0x0][0x2ec] ;  /* 0x0000bb001b1b7a20 */ /* 0x000fe20000410000 */
[-C--:B------:R-:W-:Y:S01]  /*12010*/  ISETP.GE.AND P6, PT, R112, R105.reuse, PT ;  /* 0x000000697000720c */ /* 0x080fe20003fc6270 */
[----:B------:R-:W-:Y:S01]  /*12020*/  FMUL.FTZ R21, R21, c[0x0][0x2ec] ;  /* 0x0000bb0015157a20 */ /* 0x000fe20000410000 */
[----:B------:R-:W-:Y:S01]  /*12030*/  IADD3 R110, R108, 0x8, RZ ;  /* 0x000000086c6e7810 */ /* 0x000fe20007ffe0ff */
[----:B------:R-:W-:Y:S01]  /*12040*/  FMUL.FTZ R115, R12, c[0x0][0x2ec] ;  /* 0x0000bb000c737a20 */ /* 0x000fe20000410000 */
[----:B------:R-:W-:Y:S01]  /*12050*/  I2F R111, R112 ;  /* 0x00000070006f7306 */ /* 0x000fe20000201400 */
[----:B------:R-:W-:Y:S01]  /*12060*/  FMUL.FTZ R14, R14, c[0x0][0x2ec] ;  /* 0x0000bb000e0e7a20 */ /* 0x000fe20000410000 */
[-C--:B------:R-:W-:Y:S01]  /*12070*/  ISETP.GE.AND P4, PT, R112, R106.reuse, PT ;  /* 0x0000006a7000720c */ /* 0x080fe20003f86270 */
[----:B------:R-:W-:Y:S01]  /*12080*/  FMUL.FTZ R23, R23, c[0x0][0x2ec] ;  /* 0x0000bb0017177a20 */ /* 0x000fe20000410000 */
[C---:B------:R-:W-:Y:S01]  /*12090*/  ISETP.GE.AND P5, PT, R110.reuse, R105, PT ;  /* 0x000000696e00720c */ /* 0x040fe20003fa6270 */
[----:B------:R-:W-:Y:S01]  /*120a0*/  FMUL.FTZ R13, R13, c[0x0][0x2ec] ;  /* 0x0000bb000d0d7a20 */ /* 0x000fe20000410000 */
[----:B------:R-:W-:Y:S01]  /*120b0*/  ISETP.GE.AND P1, PT, R110, R106, PT ;  /* 0x0000006a6e00720c */ /* 0x000fe20003f26270 */
[----:B------:R-:W-:Y:S01]  /*120c0*/  FMUL.FTZ R18, R18, c[0x0][0x2ec] ;  /* 0x0000bb0012127a20 */ /* 0x000fe20000410000 */
[----:B------:R-:W1:Y:S01]  /*120d0*/  I2F R109, R110 ;  /* 0x0000006e006d7306 */ /* 0x000e620000201400 */
[----:B------:R-:W-:-:S02]  /*120e0*/  FMUL.FTZ R16, R16, c[0x0][0x2ec] ;  /* 0x0000bb0010107a20 */ /* 0x000fc40000410000 */
[----:B------:R-:W-:Y:S02]  /*120f0*/  FMUL.FTZ R17, R17, c[0x0][0x2ec] ;  /* 0x0000bb0011117a20 */ /* 0x000fe40000410000 */
[----:B------:R-:W-:Y:S02]  /*12100*/  FMUL.FTZ R19, R19, c[0x0][0x2ec] ;  /* 0x0000bb0013137a20 */ /* 0x000fe40000410000 */
[----:B------:R-:W-:Y:S01]  /*12110*/  FMUL.FTZ R15, R15, c[0x0][0x2ec] ;  /* 0x0000bb000f0f7a20 */ /* 0x000fe20000410000 */
[----:B------:R-:W-:Y:S01]  /*12120*/  MUFU.TANH R29, R29 ;  /* 0x0000001d001d7308 */ /* 0x000fe20000002400 */
[----:B------:R-:W-:Y:S02]  /*12130*/  FMUL.FTZ R4, R4, c[0x0][0x2ec] ;  /* 0x0000bb0004047a20 */ /* 0x000fe40000410000 */
[----:B------:R-:W-:Y:S02]  /*12140*/  FMUL.FTZ R9, R9, c[0x0][0x2ec] ;  /* 0x0000bb0009097a20 */ /* 0x000fe40000410000 */
[----:B------:R-:W-:-:S02]  /*12150*/  FMUL.FTZ R11, R11, c[0x0][0x2ec] ;  /* 0x0000bb000b0b7a20 */ /* 0x000fc40000410000 */
[----:B------:R-:W-:Y:S01]  /*12160*/  FMUL.FTZ R6, R6, c[0x0][0x2ec] ;  /* 0x0000bb0006067a20 */ /* 0x000fe20000410000 */
[----:B------:R-:W2:Y:S01]  /*12170*/  I2F R12, R8 ;  /* 0x00000008000c7306 */ /* 0x000ea20000201400 */
[----:B-1----:R-:W-:Y:S02]  /*12180*/  FFMA.FTZ R30, R0, R109, R30 ;  /* 0x0000006d001e7223 */ /* 0x002fe4000001001e */
[----:B------:R-:W-:Y:S02]  /*12190*/  FMUL.FTZ R7, R7, c[0x0][0x2ec] ;  /* 0x0000bb0007077a20 */ /* 0x000fe40000410000 */
[----:B------:R-:W-:-:S03]  /*121a0*/  FMUL.FTZ R5, R5, c[0x0][0x2ec] ;  /* 0x0000bb0005057a20 */ /* 0x000fc60000410000 */
[----:B------:R-:W1:Y:S08]  /*121b0*/  MUFU.TANH R31, R31 ;  /* 0x0000001f001f7308 */ /* 0x000e700000002400 */
[----:B------:R3:W-:Y:S08]  /*121c0*/  MUFU.TANH R127, R22 ;  /* 0x00000016007f7308 */ /* 0x0007f00000002400 */
[----:B------:R4:W-:Y:S01]  /*121d0*/  MUFU.TANH R119, R20 ;  /* 0x0000001400777308 */ /* 0x0009e20000002400 */
[----:B---3--:R-:W-:-:S07]  /*121e0*/  IADD3 R22, R108, 0x10, RZ ;  /* 0x000000106c167810 */ /* 0x008fce0007ffe0ff */
[----:B------:R3:W-:Y:S01]  /*121f0*/  MUFU.TANH R125, R18 ;  /* 0x00000012007d7308 */ /* 0x0007e20000002400 */
[----:B----4-:R-:W-:-:S07]  /*12200*/  IADD3 R20, R108, 0x11, RZ ;  /* 0x000000116c147810 */ /* 0x010fce0007ffe0ff */
[----:B------:R4:W-:Y:S01]  /*12210*/  MUFU.TANH R123, R14 ;  /* 0x0000000e007b7308 */ /* 0x0009e20000002400 */
[----:B---3--:R-:W-:-:S07]  /*12220*/  FFMA.FTZ R18, R0, R111, R33 ;  /* 0x0000006f00127223 */ /* 0x008fce0000010021 */
[----:B------:R-:W-:Y:S01]  /*12230*/  MUFU.TANH R131, R26 ;  /* 0x0000001a00837308 */ /* 0x000fe20000002400 */
[----:B------:R-:W-:Y:S02]  /*12240*/  FSEL R18, R18, -INF , !P6 ;  /* 0xff80000012127808 */ /* 0x000fe40007000000 */
[----:B------:R-:W-:Y:S01]  /*12250*/  ISETP.GE.AND P6, PT, R8, R105, PT ;  /* 0x000000690800720c */ /* 0x000fe20003fc6270 */
[----:B----4-:R-:W-:-:S04]  /*12260*/  FFMA.FTZ R14, R0, R111, R35 ;  /* 0x0000006f000e7223 */ /* 0x010fc80000010023 */
[----:B------:R3:W-:Y:S01]  /*12270*/  MUFU.TANH R117, R16 ;  /* 0x0000001000757308 */ /* 0x0007e20000002400 */
[CC--:B--2---:R-:W-:Y:S02]  /*12280*/  FFMA.FTZ R35, R0.reuse, R12.reuse, R29 ;  /* 0x0000000c00237223 */ /* 0x0c4fe4000001001d */
[----:B-1----:R-:W-:Y:S01]  /*12290*/  FFMA.FTZ R12, R0, R12, R31 ;  /* 0x0000000c000c7223 */ /* 0x002fe2000001001f */
[----:B------:R-:W-:Y:S01]  /*122a0*/  FSEL R14, R14, -INF , !P4 ;  /* 0xff8000000e0e7808 */ /* 0x000fe20006000000 */
[----:B------:R-:W-:Y:S01]  /*122b0*/  FMUL.FTZ R29, R10, c[0x0][0x2ec] ;  /* 0x0000bb000a1d7a20 */ /* 0x000fe20000410000 */
[-C--:B------:R-:W-:Y:S02]  /*122c0*/  ISETP.GE.AND P4, PT, R8, R106.reuse, PT ;  /* 0x0000006a0800720c */ /* 0x080fe40003f86270 */
[----:B------:R-:W-:Y:S01]  /*122d0*/  MUFU.TANH R121, R24 ;  /* 0x0000001800797308 */ /* 0x000fe20000002400 */
[----:B------:R-:W-:Y:S02]  /*122e0*/  FSEL R8, R30, -INF , !P1 ;  /* 0xff8000001e087808 */ /* 0x000fe40004800000 */
[----:B------:R-:W-:-:S02]  /*122f0*/  ISETP.GE.AND P1, PT, R22, R106, PT ;  /* 0x0000006a1600720c */ /* 0x000fc40003f26270 */
[----:B------:R-:W-:Y:S02]  /*12300*/  FSEL R10, R35, -INF , !P6 ;  /* 0xff800000230a7808 */ /* 0x000fe40007000000 */
[----:B------:R-:W-:Y:S01]  /*12310*/  FSEL R12, R12, -INF , !P4 ;  /* 0xff8000000c0c7808 */ /* 0x000fe20006000000 */
[----:B------:R1:W2:Y:S01]  /*12320*/  I2F R26, R22 ;  /* 0x00000016001a7306 */ /* 0x0002a20000201400 */
[----:B---3--:R-:W-:Y:S01]  /*12330*/  FFMA.FTZ R16, R0, R109, R28 ;  /* 0x0000006d00107223 */ /* 0x008fe2000001001c */
[----:B------:R-:W-:Y:S02]  /*12340*/  IADD3 R28, R108, 0x18, RZ ;  /* 0x000000186c1c7810 */ /* 0x000fe40007ffe0ff */
[-C--:B------:R-:W-:Y:S02]  /*12350*/  ISETP.GE.AND P6, PT, R20, R105.reuse, PT ;  /* 0x000000691400720c */ /* 0x080fe40003fc6270 */
[----:B------:R-:W-:Y:S02]  /*12360*/  FSEL R16, R16, -INF , !P5 ;  /* 0xff80000010107808 */ /* 0x000fe40006800000 */
[----:B------:R-:W-:Y:S01]  /*12370*/  MUFU.TANH R25, R25 ;  /* 0x0000001900197308 */ /* 0x000fe20000002400 */
[----:B------:R-:W-:-:S02]  /*12380*/  ISETP.GE.AND P5, PT, R22, R105, PT ;  /* 0x000000691600720c */ /* 0x000fc40003fa6270 */
[----:B------:R-:W-:-:S05]  /*12390*/  ISETP.GE.AND P4, PT, R20, R106, PT ;  /* 0x0000006a1400720c */ /* 0x000fca0003f86270 */
[----:B------:R-:W-:Y:S01]  /*123a0*/  MUFU.TANH R27, R27 ;  /* 0x0000001b001b7308 */ /* 0x000fe20000002400 */
[----:B-1----:R-:W-:Y:S01]  /*123b0*/  IADD3 R22, R108, 0x19, RZ ;  /* 0x000000196c167810 */ /* 0x002fe20007ffe0ff */
[CC--:B--2---:R-:W-:Y:S02]  /*123c0*/  FFMA.FTZ R121, R0.reuse, R26.reuse, R121 ;  /* 0x0000001a00797223 */ /* 0x0c4fe40000010079 */
[----:B------:R-:W-:Y:S01]  /*123d0*/  FFMA.FTZ R130, R0, R26, R131 ;  /* 0x0000001a00827223 */ /* 0x000fe20000010083 */
[----:B------:R-:W-:Y:S02]  /*123e0*/  IADD3 R26, R108, 0x20, RZ ;  /* 0x000000206c1a7810 */ /* 0x000fe40007ffe0ff */
[----:B------:R-:W-:Y:S01]  /*123f0*/  FSEL R166, R121, -INF , !P5 ;  /* 0xff80000079a67808 */ /* 0x000fe20006800000 */
[----:B------:R1:W2:Y:S01]  /*12400*/  I2F R24, R20 ;  /* 0x0000001400187306 */ /* 0x0002a20000201400 */
[----:B------:R-:W-:Y:S02]  /*12410*/  FSEL R130, R130, -INF , !P1 ;  /* 0xff80000082827808 */ /* 0x000fe40004800000 */
[----:B------:R-:W-:-:S02]  /*12420*/  ISETP.GE.AND P5, PT, R28, R105, PT ;  /* 0x000000691c00720c */ /* 0x000fc40003fa6270 */
[----:B------:R-:W-:-:S03]  /*12430*/  ISETP.GE.AND P1, PT, R28, R106, PT ;  /* 0x0000006a1c00720c */ /* 0x000fc60003f26270 */
[----:B------:R-:W-:Y:S08]  /*12440*/  MUFU.TANH R21, R21 ;  /* 0x0000001500157308 */ /* 0x000ff00000002400 */
[----:B------:R3:W4:Y:S01]  /*12450*/  I2F R30, R22 ;  /* 0x00000016001e7306 */ /* 0x0007220000201400 */
[----:B-1----:R-:W-:Y:S01]  /*12460*/  IADD3 R20, R108, 0x21, RZ ;  /* 0x000000216c147810 */ /* 0x002fe20007ffe0ff */
[----:B--2---:R-:W-:-:S02]  /*12470*/  FFMA.FTZ R25, R0, R24, R25 ;  /* 0x0000001800197223 */ /* 0x004fc40000010019 */
[----:B------:R-:W-:-:S03]  /*12480*/  FFMA.FTZ R27, R0, R24, R27 ;  /* 0x00000018001b7223 */ /* 0x000fc6000001001b */
[----:B------:R-:W-:Y:S01]  /*12490*/  FSEL R198, R25, -INF , !P6 ;  /* 0xff80000019c67808 */ /* 0x000fe20007000000 */
[----:B------:R-:W1:Y:S01]  /*124a0*/  I2F R33, R28 ;  /* 0x0000001c00217306 */ /* 0x000e620000201400 */
[----:B------:R-:W-:Y:S02]  /*124b0*/  FSEL R192, R27, -INF , !P4 ;  /* 0xff8000001bc07808 */ /* 0x000fe40006000000 */
[C---:B------:R-:W-:Y:S02]  /*124c0*/  ISETP.GE.AND P6, PT, R22.reuse, R105, PT ;  /* 0x000000691600720c */ /* 0x040fe40003fc6270 */
[----:B------:R-:W-:Y:S02]  /*124d0*/  ISETP.GE.AND P4, PT, R22, R106, PT ;  /* 0x0000006a1600720c */ /* 0x000fe40003f86270 */
[C---:B------:R-:W-:Y:S01]  /*124e0*/  IADD3 R25, R108.reuse, 0x28, RZ ;  /* 0x000000286c197810 */ /* 0x040fe20007ffe0ff */
[----:B------:R-:W2:Y:S01]  /*124f0*/  MUFU.TANH R23, R23 ;  /* 0x0000001700177308 */ /* 0x000ea20000002400 */
[----:B---3--:R-:W-:Y:S01]  /*12500*/  IADD3 R22, R108, 0x29, RZ ;  /* 0x000000296c167810 */ /* 0x008fe20007ffe0ff */
[----:B----4-:R-:W-:-:S05]  /*12510*/  FFMA.FTZ R194, R0, R30, R21 ;  /* 0x0000001e00c27223 */ /* 0x010fca0000010015 */
[----:B------:R-:W-:Y:S01]  /*12520*/  FSEL R194, R194, -INF , !P6 ;  /* 0xff800000c2c27808 */ /* 0x000fe20007000000 */
[----:B------:R-:W-:Y:S01]  /*12530*/  MUFU.TANH R17, R17 ;  /* 0x0000001100117308 */ /* 0x000fe20000002400 */
[----:B-1----:R-:W-:Y:S01]  /*12540*/  FFMA.FTZ R119, R0, R33, R119 ;  /* 0x0000002100777223 */ /* 0x002fe20000010077 */
[----:B------:R-:W-:Y:S01]  /*12550*/  ISETP.GE.AND P6, PT, R20, R105, PT ;  /* 0x000000691400720c */ /* 0x000fe20003fc6270 */
[----:B------:R-:W-:-:S03]  /*12560*/  FFMA.FTZ R127, R0, R33, R127 ;  /* 0x00000021007f7223 */ /* 0x000fc6000001007f */
[----:B------:R-:W-:Y:S02]  /*12570*/  FSEL R196, R119, -INF , !P5 ;  /* 0xff80000077c47808 */ /* 0x000fe40006800000 */
[----:B------:R-:W-:Y:S01]  /*12580*/  MUFU.TANH R19, R19 ;  /* 0x0000001300137308 */ /* 0x000fe20000002400 */
[----:B--2---:R-:W-:Y:S01]  /*12590*/  FFMA.FTZ R190, R0, R30, R23 ;  /* 0x0000001e00be7223 */ /* 0x004fe20000010017 */
[----:B------:R-:W-:Y:S02]  /*125a0*/  FSEL R172, R127, -INF , !P1 ;  /* 0xff8000007fac7808 */ /* 0x000fe40004800000 */
[C---:B------:R-:W-:Y:S02]  /*125b0*/  ISETP.GE.AND P5, PT, R26.reuse, R105, PT ;  /* 0x000000691a00720c */ /* 0x040fe40003fa6270 */
[----:B------:R-:W-:Y:S02]  /*125c0*/  ISETP.GE.AND P1, PT, R26, R106, PT ;  /* 0x0000006a1a00720c */ /* 0x000fe40003f26270 */
[----:B------:R1:W2:Y:S01]  /*125d0*/  I2F R31, R26 ;  /* 0x0000001a001f7306 */ /* 0x0002a20000201400 */
[----:B------:R-:W-:-:S02]  /*125e0*/  FSEL R190, R190, -INF , !P4 ;  /* 0xff800000bebe7808 */ /* 0x000fc40006000000 */
[----:B------:R-:W-:-:S05]  /*125f0*/  ISETP.GE.AND P4, PT, R20, R106, PT ;  /* 0x0000006a1400720c */ /* 0x000fca0003f86270 */
[----:B------:R-:W3:Y:S08]  /*12600*/  I2F R24, R20 ;  /* 0x0000001400187306 */ /* 0x000ef00000201400 */
[----:B------:R-:W-:Y:S01]  /*12610*/  MUFU.TANH R13, R13 ;  /* 0x0000000d000d7308 */ /* 0x000fe20000002400 */
[----:B-1----:R-:W-:Y:S01]  /*12620*/  IADD3 R26, R108, 0x30, RZ ;  /* 0x000000306c1a7810 */ /* 0x002fe20007ffe0ff */
[----:B--2---:R-:W-:-:S02]  /*12630*/  FFMA.FTZ R117, R0, R31, R117 ;  /* 0x0000001f00757223 */ /* 0x004fc40000010075 */
[----:B------:R-:W-:-:S03]  /*12640*/  FFMA.FTZ R125, R0, R31, R125 ;  /* 0x0000001f007d7223 */ /* 0x000fc6000001007d */
[----:B------:R-:W-:Y:S01]  /*12650*/  FSEL R182, R117, -INF , !P5 ;  /* 0xff80000075b67808 */ /* 0x000fe20006800000 */
[----:B------:R-:W-:Y:S01]  /*12660*/  MUFU.TANH R15, R15 ;  /* 0x0000000f000f7308 */ /* 0x000fe20000002400 */
[CC--:B---3--:R-:W-:Y:S01]  /*12670*/  FFMA.FTZ R186, R0.reuse, R24.reuse, R17 ;  /* 0x0000001800ba7223 */ /* 0x0c8fe20000010011 */
[----:B------:R-:W-:Y:S01]  /*12680*/  FSEL R180, R125, -INF , !P1 ;  /* 0xff8000007db47808 */ /* 0x000fe20004800000 */
[----:B------:R-:W-:Y:S01]  /*12690*/  FFMA.FTZ R178, R0, R24, R19 ;  /* 0x0000001800b27223 */ /* 0x000fe20000010013 */
[----:B------:R-:W-:Y:S02]  /*126a0*/  IADD3 R19, R108, 0x38, RZ ;  /* 0x000000386c137810 */ /* 0x000fe40007ffe0ff */
[----:B------:R-:W-:Y:S02]  /*126b0*/  FSEL R186, R186, -INF , !P6 ;  /* 0xff800000baba7808 */ /* 0x000fe40007000000 */
[----:B------:R-:W1:Y:S01]  /*126c0*/  I2F R21, R22 ;  /* 0x0000001600157306 */ /* 0x000e620000201400 */
[----:B------:R-:W-:-:S02]  /*126d0*/  FSEL R178, R178, -INF , !P4 ;  /* 0xff800000b2b27808 */ /* 0x000fc40006000000 */
[CC--:B------:R-:W-:Y:S02]  /*126e0*/  ISETP.GE.AND P5, PT, R25.reuse, R105.reuse, PT ;  /* 0x000000691900720c */ /* 0x0c0fe40003fa6270 */
[-C--:B------:R-:W-:Y:S02]  /*126f0*/  ISETP.GE.AND P1, PT, R25, R106.reuse, PT ;  /* 0x0000006a1900720c */ /* 0x080fe40003f26270 */
[C---:B------:R-:W-:Y:S01]  /*12700*/  ISETP.GE.AND P6, PT, R22.reuse, R105, PT ;  /* 0x000000691600720c */ /* 0x040fe20003fc6270 */
[----:B------:R-:W-:Y:S01]  /*12710*/  MUFU.TANH R115, R115 ;  /* 0x0000007300737308 */ /* 0x000fe20000002400 */
[----:B------:R-:W-:-:S07]  /*12720*/  ISETP.GE.AND P4, PT, R22, R106, PT ;  /* 0x0000006a1600720c */ /* 0x000fce0003f86270 */
[----:B------:R-:W2:Y:S01]  /*12730*/  I2F R27, R25 ;  /* 0x00000019001b7306 */ /* 0x000ea20000201400 */
[CC--:B-1----:R-:W-:Y:S02]  /*12740*/  FFMA.FTZ R188, R0.reuse, R21.reuse, R13 ;  /* 0x0000001500bc7223 */ /* 0x0c2fe4000001000d */
[----:B------:R-:W-:Y:S02]  /*12750*/  FFMA.FTZ R174, R0, R21, R15 ;  /* 0x0000001500ae7223 */ /* 0x000fe4000001000f */
[----:B------:R-:W-:Y:S01]  /*12760*/  FMUL.FTZ R15, R34, c[0x0][0x2ec] ;  /* 0x0000bb00220f7a20 */ /* 0x000fe20000410000 */
[----:B------:R-:W-:Y:S02]  /*12770*/  FSEL R188, R188, -INF , !P6 ;  /* 0xff800000bcbc7808 */ /* 0x000fe40007000000 */
[----:B------:R-:W-:Y:S01]  /*12780*/  MUFU.TANH R113, R113 ;  /* 0x0000007100717308 */ /* 0x000fe20000002400 */
[----:B------:R-:W-:-:S07]  /*12790*/  FSEL R174, R174, -INF , !P4 ;  /* 0xff800000aeae7808 */ /* 0x000fce0006000000 */
[----:B------:R-:W-:Y:S01]  /*127a0*/  MUFU.TANH R29, R29 ;  /* 0x0000001d001d7308 */ /* 0x000fe20000002400 */
[CC--:B--2---:R-:W-:Y:S02]  /*127b0*/  FFMA.FTZ R115, R0.reuse, R27.reuse, R115 ;  /* 0x0000001b00737223 */ /* 0x0c4fe40000010073 */
[----:B------:R-:W-:-:S03]  /*127c0*/  FFMA.FTZ R123, R0, R27, R123 ;  /* 0x0000001b007b7223 */ /* 0x000fc6000001007b */
[----:B------:R-:W-:Y:S02]  /*127d0*/  FSEL R184, R115, -INF , !P5 ;  /* 0xff80000073b87808 */ /* 0x000fe40006800000 */
[----:B------:R-:W1:Y:S01]  /*127e0*/  I2F R20, R26 ;  /* 0x0000001a00147306 */ /* 0x000e620000201400 */
[----:B------:R-:W-:Y:S02]  /*127f0*/  FSEL R176, R123, -INF , !P1 ;  /* 0xff8000007bb07808 */ /* 0x000fe40004800000 */
[C---:B------:R-:W-:Y:S02]  /*12800*/  ISETP.GE.AND P5, PT, R26.reuse, R105, PT ;  /* 0x000000691a00720c */ /* 0x040fe40003fa6270 */
[----:B------:R-:W-:-:S03]  /*12810*/  ISETP.GE.AND P1, PT, R26, R106, PT ;  /* 0x0000006a1a00720c */ /* 0x000fc60003f26270 */
[----:B------:R2:W-:Y:S08]  /*12820*/  MUFU.TANH R23, R4 ;  /* 0x0000000400177308 */ /* 0x0005f00000002400 */
[----:B------:R3:W-:Y:S01]  /*12830*/  MUFU.TANH R25, R6 ;  /* 0x0000000600197308 */ /* 0x0007e20000002400 */
[CC--:B-1----:R-:W-:Y:S02]  /*12840*/  FFMA.FTZ R113, R0.reuse, R20.reuse, R113 ;  /* 0x0000001400717223 */ /* 0x0c2fe40000010071 */
[----:B------:R-:W-:-:S03]  /*12850*/  FFMA.FTZ R29, R0, R20, R29 ;  /* 0x00000014001d7223 */ /* 0x000fc6000001001d */
[----:B------:R-:W-:Y:S02]  /*12860*/  FSEL R123, R113, -INF , !P5 ;  /* 0xff800000717b7808 */ /* 0x000fe40006800000 */
[----:B--2---:R-:W-:Y:S01]  /*12870*/  IADD3 R4, R108, 0x31, RZ ;  /* 0x000000316c047810 */ /* 0x004fe20007ffe0ff */
[----:B------:R-:W1:Y:S01]  /*12880*/  I2F R22, R19 ;  /* 0x0000001300167306 */ /* 0x000e620000201400 */
[----:B------:R-:W-:Y:S02]  /*12890*/  FSEL R122, R29, -INF , !P1 ;  /* 0xff8000001d7a7808 */ /* 0x000fe40004800000 */
[CC--:B------:R-:W-:Y:S02]  /*128a0*/  ISETP.GE.AND P6, PT, R4.reuse, R105.reuse, PT ;  /* 0x000000690400720c */ /* 0x0c0fe40003fc6270 */
[----:B------:R-:W-:Y:S02]  /*128b0*/  ISETP.GE.AND P4, PT, R4, R106, PT ;  /* 0x0000006a0400720c */ /* 0x000fe40003f86270 */
[----:B---3--:R-:W-:Y:S01]  /*128c0*/  IADD3 R6, R108, 0x39, RZ ;  /* 0x000000396c067810 */ /* 0x008fe20007ffe0ff */
[----:B------:R-:W-:Y:S01]  /*128d0*/  MUFU.TANH R9, R9 ;  /* 0x0000000900097308 */ /* 0x000fe20000002400 */
[----:B------:R-:W-:-:S02]  /*128e0*/  ISETP.GE.AND P5, PT, R19, R105, PT ;  /* 0x000000691300720c */ /* 0x000fc40003fa6270 */
[----:B------:R-:W-:-:S05]  /*128f0*/  ISETP.GE.AND P1, PT, R19, R106, PT ;  /* 0x0000006a1300720c */ /* 0x000fca0003f26270 */
[----:B------:R-:W-:Y:S01]  /*12900*/  MUFU.TANH R11, R11 ;  /* 0x0000000b000b7308 */ /* 0x000fe20000002400 */
[CC--:B-1----:R-:W-:Y:S02]  /*12910*/  FFMA.FTZ R23, R0.reuse, R22.reuse, R23 ;  /* 0x0000001600177223 */ /* 0x0c2fe40000010017 */
[----:B------:R-:W-:-:S03]  /*12920*/  FFMA.FTZ R25, R0, R22, R25 ;  /* 0x0000001600197223 */ /* 0x000fc60000010019 */
[----:B------:R-:W-:Y:S02]  /*12930*/  FSEL R124, R23, -INF , !P5 ;  /* 0xff800000177c7808 */ /* 0x000fe40006800000 */
[----:B------:R-:W1:Y:S01]  /*12940*/  I2F R17, R4 ;  /* 0x0000000400117306 */ /* 0x000e620000201400 */
[----:B------:R-:W-:Y:S02]  /*12950*/  FSEL R118, R25, -INF , !P1 ;  /* 0xff80000019767808 */ /* 0x000fe40004800000 */
[C---:B------:R-:W-:Y:S02]  /*12960*/  ISETP.GE.AND P5, PT, R6.reuse, R105, PT ;  /* 0x000000690600720c */ /* 0x040fe40003fa6270 */
[----:B------:R-:W-:-:S03]  /*12970*/  ISETP.GE.AND P1, PT, R6, R106, PT ;  /* 0x0000006a0600720c */ /* 0x000fc60003f26270 */
[----:B------:R-:W-:Y:S08]  /*12980*/  I2F R101, R108 ;  /* 0x0000006c00657306 */ /* 0x000ff00000201400 */
[----:B------:R-:W2:Y:S01]  /*12990*/  MUFU.TANH R32, R32 ;  /* 0x0000002000207308 */ /* 0x000ea20000002400 */
[CC--:B-1----:R-:W-:Y:S02]  /*129a0*/  FFMA.FTZ R9, R0.reuse, R17.reuse, R9 ;  /* 0x0000001100097223 */ /* 0x0c2fe40000010009 */
[----:B------:R-:W-:-:S03]  /*129b0*/  FFMA.FTZ R11, R0, R17, R11 ;  /* 0x00000011000b7223 */ /* 0x000fc6000001000b */
[----:B------:R-:W-:Y:S02]  /*129c0*/  FSEL R125, R9, -INF , !P6 ;  /* 0xff800000097d7808 */ /* 0x000fe40007000000 */
[----:B------:R2:W-:Y:S01]  /*129d0*/  I2F R13, R6 ;  /* 0x00000006000d7306 */ /* 0x0005e20000201400 */
[----:B------:R-:W-:Y:S01]  /*129e0*/  FSEL R120, R11, -INF , !P4 ;  /* 0xff8000000b787808 */ /* 0x000fe20006000000 */
[----:B------:R-:W-:Y:S01]  /*129f0*/  BAR.SYNC.DEFER_BLOCKING 0x0 ;  /* 0x0000000000007b1d */ /* 0x000fe20000010000 */
[C---:B------:R-:W-:Y:S02]  /*12a00*/  ISETP.GE.AND P6, PT, R108.reuse, R105, PT ;  /* 0x000000696c00720c */ /* 0x040fe40003fc6270 */
[----:B------:R-:W-:-:S03]  /*12a10*/  ISETP.GE.AND P4, PT, R108, R106, PT ;  /* 0x0000006a6c00720c */ /* 0x000fc60003f86270 */
[----:B------:R-:W1:Y:S08]  /*12a20*/  MUFU.TANH R15, R15 ;  /* 0x0000000f000f7308 */ /* 0x000e700000002400 */
[----:B------:R-:W3:Y:S01]  /*12a30*/  MUFU.TANH R4, R5 ;  /* 0x0000000500047308 */ /* 0x000ee20000002400 */
[----:B--2---:R-:W-:-:S05]  /*12a40*/  FFMA.FTZ R6, R0, R101, R32 ;  /* 0x0000006500067223 */ /* 0x004fca0000010020 */
[----:B------:R-:W-:Y:S02]  /*12a50*/  FSEL R6, R6, -INF , !P6 ;  /* 0xff80000006067808 */ /* 0x000fe40007000000 */
[----:B------:R-:W2:Y:S01]  /*12a60*/  MUFU.TANH R7, R7 ;  /* 0x0000000700077308 */ /* 0x000ea20000002400 */
[C---:B-1----:R-:W-:Y:S02]  /*12a70*/  FFMA.FTZ R15, R0.reuse, R101, R15 ;  /* 0x00000065000f7223 */ /* 0x042fe4000001000f */
[----:B---3--:R-:W-:-:S03]  /*12a80*/  FFMA.FTZ R126, R0, R13, R4 ;  /* 0x0000000d007e7223 */ /* 0x008fc60000010004 */
[----:B------:R-:W-:Y:S02]  /*12a90*/  FSEL R4, R15, -INF , !P4 ;  /* 0xff8000000f047808 */ /* 0x000fe40006000000 */
        /* <DEDUP_REMOVED lines=64> */
.L_x_7398:
[----:B------:R-:W-:-:S05]  /*12ea0*/  IMAD.MOV.U32 R9, RZ, RZ, c[0x0][0x198] ;  /* 0x00006600ff097624 */ /* 0x000fca00078e00ff */
[----:B------:R-:W-:-:S04]  /*12eb0*/  LEA R9, -R9, RZ, 0x6 ;  /* 0x000000ff09097211 */ /* 0x000fc800078e31ff */
[----:B------:R-:W-:Y:S02]  /*12ec0*/  SHF.R.S32.HI R22, RZ, 0x1f, R9 ;  /* 0x0000001fff167819 */ /* 0x000fe40000011409 */
.L_x_7399:
[----:B------:R-:W-:Y:S02]  /*12ed0*/  LOP3.LUT R7, R164, 0x1, RZ, 0xc0, !PT ;  /* 0x00000001a4077812 */ /* 0x000fe400078ec0ff */
[CC--:B------:R-:W-:Y:S02]  /*12ee0*/  @P2 IADD3 R5, P0, R152.reuse, R9.reuse, RZ ;  /* 0x0000000998052210 */ /* 0x0c0fe40007f1e0ff */
        /* <DEDUP_REMOVED lines=13> */
[--C-:B------:R-:W-:Y:S01]  /*12fc0*/  @P2 IMAD.MOV.U32 R21, RZ, RZ, R31.reuse ;  /* 0x000000ffff152224 */ /* 0x100fe200078e001f */
[-CC-:B------:R-:W-:Y:S01]  /*12fd0*/  @!P1 LEA.HI.X R29, R7, R157.reuse, R20.reuse, 0x1, P5 ;  /* 0x0000009d071d9211 */ /* 0x180fe200028f0c14 */
[----:B------:R-:W-:Y:S01]  /*12fe0*/  IMAD.X R20, R151, 0x1, R20, P4 ;  /* 0x0000000197147824 */ /* 0x000fe200020e0614 */
[-C--:B------:R-:W-:Y:S01]  /*12ff0*/  @!P1 LEA R34, P4, R5, R160.reuse, 0x1 ;  /* 0x000000a005229211 */ /* 0x080fe200078808ff */
[----:B------:R-:W-:Y:S01]  /*13000*/  @!P1 IMAD.X R22, R151, 0x1, R22, P6 ;  /* 0x0000000197169824 */ /* 0x000fe200030e0616 */
[-C--:B------:R-:W-:Y:S01]  /*13010*/  @P2 LEA R32, P0, R5, R160.reuse, 0x1 ;  /* 0x000000a005202211 */ /* 0x080fe200078008ff */
[----:B------:R-:W-:Y:S01]  /*13020*/  @!PT LDS RZ, [RZ] ;  /* 0x00000000fffff984 */ /* 0x000fe20000000800 */
[----:B------:R-:W-:Y:S01]  /*13030*/  @!PT LDS RZ, [RZ] ;  /* 0x00000000fffff984 */ /* 0x000fe20000000800 */
[----:B------:R-:W-:Y:S01]  /*13040*/  @!PT LDS RZ, [RZ] ;  /* 0x00000000fffff984 */ /* 0x000fe20000000800 */
[----:B------:R1:W-:Y:S01]  /*13050*/  @!P1 LDGSTS.E.BYPASS.LTC128B.128 [R165+0x4000], [R30.64] ;  /* 0x040000001ea59fae */ /* 0x0003e2000b901d46 */
[----:B------:R-:W-:Y:S01]  /*13060*/  @!P1 LEA R104, P5, R9, R160, 0x1 ;  /* 0x000000a009689211 */ /* 0x000fe200078a08ff */
[----:B------:R-:W-:Y:S01]  /*13070*/  IMAD.MOV.U32 R160, RZ, RZ, R30 ;  /* 0x000000ffffa07224 */ /* 0x000fe200078e001e */
[CCC-:B------:R-:W-:Y:S01]  /*13080*/  @!P1 LEA.HI.X R35, R5.reuse, R157.reuse, R20.reuse, 0x1, P4 ;  /* 0x0000009d05239211 */ /* 0x1c0fe200020f0c14 */
[----:B------:R1:W-:Y:S01]  /*13090*/  @P1 STS.128 [R165+0x4000], RZ ;  /* 0x004000ffa5001388 */ /* 0x0003e20000000c00 */
        /* <DEDUP_REMOVED lines=40> */
.L_x_7397:
        /* <DEDUP_REMOVED lines=55> */
[----:B------:R-:W-:Y:S01]  /*13690*/  FADD.FTZ R105, R3, -R6 ;  /* 0x8000000603697221 */ /* 0x000fe20000010000 */
[----:B------:R-:W-:Y:S01]  /*136a0*/  LDSM.16.MT88.4 R16, [R142+0x8000] ;  /* 0x008000008e10783b */ /* 0x000fe20000004200 */
[----:B------:R-:W-:-:S02]  /*136b0*/  FMUL.FTZ R119, R2, c[0x0][0x23c] ;  /* 0x00008f0002777a20 */ /* 0x000fc40000410000 */
[----:B------:R-:W-:Y:S02]  /*136c0*/  FFMA.FTZ R112, R10, c[0x0][0x23c], -R127 ;  /* 0x00008f000a707a23 */ /* 0x000fe4000001087f */
[--C-:B------:R-:W-:Y:S01]  /*136d0*/  FFMA.FTZ R116, R4, c[0x0][0x23c], -R121.reuse ;  /* 0x00008f0004747a23 */ /* 0x100fe20000010879 */
[----:B------:R-:W1:Y:S01]  /*136e0*/  MUFU.EX2 R117, R117 ;  /* 0x0000007500757308 */ /* 0x000e620000000800 */
[--C-:B------:R-:W-:Y:S02]  /*136f0*/  FFMA.FTZ R101, R14, c[0x0][0x23c], -R121.reuse ;  /* 0x00008f000e657a23 */ /* 0x100fe40000010879 */
[----:B------:R-:W-:Y:S02]  /*13700*/  FMUL.FTZ R105, R105, c[0x0][0x23c] ;  /* 0x00008f0069697a20 */ /* 0x000fe40000410000 */
[--C-:B------:R-:W-:Y:S02]  /*13710*/  FFMA.FTZ R2, R12, c[0x0][0x23c], -R121.reuse ;  /* 0x00008f000c027a23 */ /* 0x100fe40000010879 */
[----:B------:R-:W-:Y:S01]  /*13720*/  FFMA.FTZ R4, R8, c[0x0][0x23c], -R121 ;  /* 0x00008f0008047a23 */ /* 0x000fe20000010879 */
[----:B------:R-:W-:Y:S01]  /*13730*/  MUFU.EX2 R113, R113 ;  /* 0x0000007100717308 */ /* 0x000fe20000000800 */
[----:B------:R-:W-:Y:S01]  /*13740*/  LDSM.16.MT88.4 R8, [R144+0x8000] ;  /* 0x008000009008783b */ /* 0x000fe20000004200 */
[----:B------:R-:W-:-:S02]  /*13750*/  FFMA.FTZ R166, R166, c[0x0][0x23c], -R127 ;  /* 0x00008f00a6a67a23 */ /* 0x000fc4000001087f */
[--C-:B------:R-:W-:Y:S02]  /*13760*/  FFMA.FTZ R131, R198, c[0x0][0x23c], -R127.reuse ;  /* 0x00008f00c6837a23 */ /* 0x100fe4000001087f */
        /* <DEDUP_REMOVED lines=8> */
[--C-:B------:R-:W-:Y:S02]  /*137f0*/  FFMA.FTZ R167, R190, c[0x0][0x23c], -R121.reuse ;  /* 0x00008f00bea77a23 */ /* 0x100fe40000010879 */
[--C-:B------:R-:W-:Y:S02]  /*13800*/  FFMA.FTZ R173, R180, c[0x0][0x23c], -R121.reuse ;  /* 0x00008f00b4ad7a23 */ /* 0x100fe40000010879 */
[--C-:B------:R-:W-:Y:S01]  /*13810*/  FFMA.FTZ R178, R178, c[0x0][0x23c], -R121.reuse ;  /* 0x00008f00b2b27a23 */ /* 0x100fe20000010879 */
        /* <DEDUP_REMOVED lines=12> */
[----:B------:R-:W-:-:S06]  /*138e0*/  FFMA.FTZ R118, R118, c[0x0][0x23c], -R121 ;  /* 0x00008f0076767a23 */ /* 0x000fcc0000010879 */
[----:B------:R-:W1:Y:S08]  /*138f0*/  MUFU.EX2 R119, R119 ;  /* 0x0000007700777308 */ /* 0x000e700000000800 */
[----:B------:R-:W3:Y:S01]  /*13900*/  MUFU.EX2 R2, R2 ;  /* 0x0000000200027308 */ /* 0x000ee20000000800 */
[-C--:B--2---:R-:W-:Y:S02]  /*13910*/  FMUL.FTZ R28, R72, R105.reuse ;  /* 0x00000069481c7220 */ /* 0x084fe40000410000 */
[----:B------:R-:W-:-:S02]  /*13920*/  FMUL.FTZ R29, R73, R105 ;  /* 0x00000069491d7220 */ /* 0x000fc40000410000 */
[-C--:B------:R-:W-:Y:S02]  /*13930*/  FMUL.FTZ R68, R68, R105.reuse ;  /* 0x0000006944447220 */ /* 0x080fe40000410000 */
[----:B------:R-:W-:Y:S01]  /*13940*/  FMUL.FTZ R69, R69, R105 ;  /* 0x0000006945457220 */ /* 0x000fe20000410000 */
[----:B------:R-:W-:Y:S01]  /*13950*/  MUFU.EX2 R166, R166 ;  /* 0x000000a600a67308 */ /* 0x000fe20000000800 */
[-C--:B-1----:R-:W-:Y:S02]  /*13960*/  FMUL.FTZ R30, R74, R119.reuse ;  /* 0x000000774a1e7220 */ /* 0x082fe40000410000 */
[-C--:B------:R-:W-:Y:S02]  /*13970*/  FMUL.FTZ R31, R75, R119.reuse ;  /* 0x000000774b1f7220 */ /* 0x080fe40000410000 */
[-C--:B------:R-:W-:Y:S01]  /*13980*/  FMUL.FTZ R70, R70, R119.reuse ;  /* 0x0000007746467220 */ /* 0x080fe20000410000 */
[----:B------:R-:W-:Y:S01]  /*13990*/  LDSM.16.MT88.4 R72, [R142+0xa000] ;  /* 0x00a000008e48783b */ /* 0x000fe20000004200 */
[----:B------:R-:W-:Y:S01]  /*139a0*/  FMUL.FTZ R71, R71, R119 ;  /* 0x0000007747477220 */ /* 0x000fe20000410000 */
[----:B---3--:R-:W-:Y:S01]  /*139b0*/  F2FP.BF16.PACK_AB R111, R2, R3 ;  /* 0x00000003026f723e */ /* 0x008fe200000010ff */
[-C--:B------:R-:W-:Y:S01]  /*139c0*/  FMUL.FTZ R20, R80, R105.reuse ;  /* 0x0000006950147220 */ /* 0x080fe20000410000 */
[----:B------:R-:W1:Y:S01]  /*139d0*/  MUFU.EX2 R131, R131 ;  /* 0x0000008300837308 */ /* 0x000e620000000800 */
[----:B------:R-:W-:-:S02]  /*139e0*/  FMUL.FTZ R21, R81, R105 ;  /* 0x0000006951157220 */ /* 0x000fc40000410000 */
[-C--:B------:R-:W-:Y:S02]  /*139f0*/  FMUL.FTZ R22, R82, R119.reuse ;  /* 0x0000007752167220 */ /* 0x080fe40000410000 */
[C---:B------:R-:W-:Y:S01]  /*13a00*/  HMMA.16816.F32.BF16 R28, R108.reuse, R32, R28 ;  /* 0x000000206c1c723c */ /* 0x040fe2000004181c */
[----:B------:R-:W-:Y:S02]  /*13a10*/  FMUL.FTZ R23, R83, R119 ;  /* 0x0000007753177220 */ /* 0x000fe40000410000 */
[-C--:B------:R-:W-:Y:S01]  /*13a20*/  FMUL.FTZ R76, R76, R105.reuse ;  /* 0x000000694c4c7220 */ /* 0x080fe20000410000 */
[----:B------:R-:W-:Y:S01]  /*13a30*/  MUFU.EX2 R129, R129 ;  /* 0x0000008100817308 */ /* 0x000fe20000000800 */
[----:B------:R-:W-:Y:S01]  /*13a40*/  FMUL.FTZ R77, R77, R105 ;  /* 0x000000694d4d7220 */ /* 0x000fe20000410000 */
[----:B------:R-:W-:Y:S01]  /*13a50*/  LDSM.16.MT88.4 R80, [R142+0x8800] ;  /* 0x008800008e50783b */ /* 0x000fe20000004200 */
        /* <DEDUP_REMOVED lines=9> */
[----:B------:R-:W-:Y:S02]  /*13af0*/  FMUL.FTZ R55, R55, R119 ;  /* 0x0000007737377220 */ /* 0x000fe40000410000 */
        /* <DEDUP_REMOVED lines=21> */
[----:B--2---:R-:W-:Y:S01]  /*13c50*/  HMMA.16816.F32.BF16 R52, R108, R68, R52 ;  /* 0x000000446c34723c */ /* 0x004fe20000041834 */
[----:B------:R-:W-:-:S02]  /*13c60*/  FMUL.FTZ R47, R47, R119 ;  /* 0x000000772f2f7220 */ /* 0x000fc40000410000 */
[-C--:B------:R-:W-:Y:S01]  /*13c70*/  FMUL.FTZ R48, R48, R105.reuse ;  /* 0x0000006930307220 */ /* 0x080fe20000410000 */
[----:B------:R-:W-:Y:S01]  /*13c80*/  MUFU.EX2 R173, R173 ;  /* 0x000000ad00ad7308 */ /* 0x000fe20000000800 */
[----:B------:R-:W-:Y:S02]  /*13c90*/  FMUL.FTZ R49, R49, R105 ;  /* 0x0000006931317220 */ /* 0x000fe40000410000 */
        /* <DEDUP_REMOVED lines=8> */
[C---:B---3--:R-:W-:Y:S01]  /*13d20*/  HMMA.16816.F32.BF16 R36, R108.reuse, R76, R36 ;  /* 0x0000004c6c24723c */ /* 0x048fe20000041824 */
[----:B------:R-:W-:Y:S02]  /*13d30*/  FMUL.FTZ R7, R99, R119 ;  /* 0x0000007763077220 */ /* 0x000fe40000410000 */
[-C--:B------:R-:W-:Y:S01]  /*13d40*/  FMUL.FTZ R92, R92, R105.reuse ;  /* 0x000000695c5c7220 */ /* 0x080fe20000410000 */
[----:B------:R-:W-:Y:S01]  /*13d50*/  MUFU.EX2 R175, R175 ;  /* 0x000000af00af7308 */ /* 0x000fe20000000800 */
[----:B------:R-:W-:Y:S02]  /*13d60*/  FMUL.FTZ R93, R93, R105 ;  /* 0x000000695d5d7220 */ /* 0x000fe40000410000 */
[-C--:B------:R-:W-:Y:S01]  /*13d70*/  FMUL.FTZ R94, R94, R119.reuse ;  /* 0x000000775e5e7220 */ /* 0x080fe20000410000 */
[----:B------:R-:W-:Y:S01]  /*13d80*/  HMMA.16816.F32.BF16 R40, R108, R78, R40 ;  /* 0x0000004e6c28723c */ /* 0x000fe20000041828 */
[----:B------:R-:W-:Y:S01]  /*13d90*/  LDSM.16.MT88.4 R76, [R141+0x8800] ;  /* 0x008800008d4c783b */ /* 0x000fe20000004200 */
[----:B------:R-:W-:-:S02]  /*13da0*/  FMUL.FTZ R95, R95, R119 ;  /* 0x000000775f5f7220 */ /* 0x000fc40000410000 */
[-C--:B------:R-:W-:Y:S01]  /*13db0*/  FMUL.FTZ R60, R60, R105.reuse ;  /* 0x000000693c3c7220 */ /* 0x080fe20000410000 */
[----:B------:R-:W-:Y:S01]  /*13dc0*/  MUFU.EX2 R174, R174 ;  /* 0x000000ae00ae7308 */ /* 0x000fe20000000800 */
[----:B------:R-:W-:Y:S02]  /*13dd0*/  FMUL.FTZ R61, R61, R105 ;  /* 0x000000693d3d7220 */ /* 0x000fe40000410000 */
[C---:B------:R-:W-:Y:S01]  /*13de0*/  HMMA.16816.F32.BF16 R44, R108.reuse, R72, R44 ;  /* 0x000000486c2c723c */ /* 0x040fe2000004182c */
[-C--:B------:R-:W-:Y:S02]  /*13df0*/  FMUL.FTZ R62, R62, R119.reuse ;  /* 0x000000773e3e7220 */ /* 0x080fe40000410000 */
[----:B------:R-:W-:Y:S02]  /*13e00*/  FMUL.FTZ R63, R63, R119 ;  /* 0x000000773f3f7220 */ /* 0x000fe40000410000 */
[-C--:B------:R-:W-:Y:S01]  /*13e10*/  FMUL.FTZ R64, R64, R105.reuse ;  /* 0x0000006940407220 */ /* 0x080fe20000410000 */
[----:B------:R-:W-:Y:S01]  /*13e20*/  MUFU.EX2 R123, R123 ;  /* 0x0000007b007b7308 */ /* 0x000fe20000000800 */
[----:B------:R-:W-:Y:S01]  /*13e30*/  FMUL.FTZ R65, R65, R105 ;  /* 0x0000006941417220 */ /* 0x000fe20000410000 */
[----:B------:R-:W-:Y:S01]  /*13e40*/  HMMA.16816.F32.BF16 R48, R108, R74, R48 ;  /* 0x0000004a6c30723c */ /* 0x000fe20000041830 */
[----:B------:R-:W3:Y:S01]  /*13e50*/  LDSM.16.MT88.4 R72, [R144+0x8800] ;  /* 0x008800009048783b */ /* 0x000ee20000004200 */
[----:B------:R-:W-:-:S02]  /*13e60*/  FMUL.FTZ R66, R66, R119 ;  /* 0x0000007742427220 */ /* 0x000fc40000410000 */
[----:B------:R-:W-:Y:S02]  /*13e70*/  FMUL.FTZ R67, R67, R119 ;  /* 0x0000007743437220 */ /* 0x000fe40000410000 */
[-C--:B------:R-:W-:Y:S01]  /*13e80*/  FMUL.FTZ R12, R88, R105.reuse ;  /* 0x00000069580c7220 */ /* 0x080fe20000410000 */
[----:B------:R-:W-:Y:S01]  /*13e90*/  MUFU.EX2 R176, R176 ;  /* 0x000000b000b07308 */ /* 0x000fe20000000800 */
[C---:B------:R-:W-:Y:S01]  /*13ea0*/  HMMA.16816.F32.BF16 R4, R108.reuse, R8, R4 ;  /* 0x000000086c04723c */ /* 0x040fe20000041804 */
[----:B------:R-:W-:Y:S02]  /*13eb0*/  FMUL.FTZ R13, R89, R105 ;  /* 0x00000069590d7220 */ /* 0x000fe40000410000 */
[-C--:B------:R-:W-:Y:S02]  /*13ec0*/  FMUL.FTZ R14, R90, R119.reuse ;  /* 0x000000775a0e7220 */ /* 0x080fe40000410000 */
[----:B------:R-:W-:Y:S02]  /*13ed0*/  FMUL.FTZ R15, R91, R119 ;  /* 0x000000775b0f7220 */ /* 0x000fe40000410000 */
[-C--:B------:R-:W-:Y:S01]  /*13ee0*/  FMUL.FTZ R84, R84, R105.reuse ;  /* 0x0000006954547220 */ /* 0x080fe20000410000 */
[----:B------:R-:W-:Y:S01]  /*13ef0*/  HMMA.16816.F32.BF16 R8, R108, R10, R92 ;  /* 0x0000000a6c08723c */ /* 0x000fe2000004185c */
[----:B------:R-:W-:Y:S01]  /*13f00*/  FMUL.FTZ R85, R85, R105 ;  /* 0x0000006955557220 */ /* 0x000fe20000410000 */
[----:B------:R-:W-:Y:S01]  /*13f10*/  LDSM.16.MT88.4 R92, [R144+0x9800] ;  /* 0x00980000905c783b */ /* 0x000fe20000004200 */
[-C--:B------:R-:W-:Y:S01]  /*13f20*/  FMUL.FTZ R86, R86, R119.reuse ;  /* 0x0000007756567220 */ /* 0x080fe20000410000 */
[----:B------:R-:W-:Y:S01]  /*13f30*/  MUFU.EX2 R124, R124 ;  /* 0x0000007c007c7308 */ /* 0x000fe20000000800 */
[----:B------:R-:W-:-:S02]  /*13f40*/  FMUL.FTZ R87, R87, R119 ;  /* 0x0000007757577220 */ /* 0x000fc40000410000 */
[----:B------:R-:W-:Y:S01]  /*13f50*/  FFMA.FTZ R116, R168, R119, R116 ;  /* 0x00000077a8747223 */ /* 0x000fe20000010074 */
[C---:B--2---:R-:W-:Y:S03]  /*13f60*/  HMMA.16816.F32.BF16 R60, R108.reuse, R68, R60 ;  /* 0x000000446c3c723c */ /* 0x044fe6000004183c */
[----:B------:R-:W-:Y:S01]  /*13f70*/  FADD.FTZ R116, R101, R116 ;  /* 0x0000007465747221 */ /* 0x000fe20000010000 */
[----:B------:R-:W2:Y:S03]  /*13f80*/  MUFU.EX2 R125, R125 ;  /* 0x0000007d007d7308 */ /* 0x000ea60000000800 */
[----:B-1----:R-:W-:Y:S01]  /*13f90*/  F2FP.BF16.PACK_AB R68, R131, R166 ;  /* 0x000000a68344723e */ /* 0x002fe200000010ff */
[----:B------:R-:W-:Y:S01]  /*13fa0*/  HMMA.16816.F32.BF16 R64, R108, R70, R64 ;  /* 0x000000466c40723c */ /* 0x000fe20000041840 */
[----:B----4-:R-:W-:-:S03]  /*13fb0*/  F2FP.BF16.PACK_AB R69, R169, R130 ;  /* 0x00000082a945723e */ /* 0x010fc600000010ff */
[----:B------:R-:W-:Y:S03]  /*13fc0*/  MUFU.EX2 R122, R122 ;  /* 0x0000007a007a7308 */ /* 0x000fe60000000800 */
[----:B------:R-:W-:Y:S01]  /*13fd0*/  F2FP.BF16.PACK_AB R70, R128, R129 ;  /* 0x000000818046723e */ /* 0x000fe200000010ff */
[----:B------:R-:W-:Y:S01]  /*13fe0*/  HMMA.16816.F32.BF16 R12, R108, R16, R12 ;  /* 0x000000106c0c723c */ /* 0x000fe2000004180c */
[----:B-----5:R-:W-:-:S03]  /*13ff0*/  F2FP.BF16.PACK_AB R71, R167, R172 ;  /* 0x000000aca747723e */ /* 0x020fc600000010ff */
[----:B------:R-:W-:Y:S04]  /*14000*/  MUFU.EX2 R118, R118 ;  /* 0x0000007600767308 */ /* 0x000fe80000000800 */
[C---:B---3--:R-:W-:Y:S08]  /*14010*/  HMMA.16816.F32.BF16 R4, R68.reuse, R72, R4 ;  /* 0x000000484404723c */ /* 0x048ff00000041804 */
[C---:B------:R-:W-:Y:S01]  /*14020*/  HMMA.16816.F32.BF16 R8, R68.reuse, R74, R8 ;  /* 0x0000004a4408723c */ /* 0x040fe20000041808 */
[----:B------:R-:W1:Y:S07]  /*14030*/  LDSM.16.MT88.4 R72, [R140+0x8800] ;  /* 0x008800008c48783b */ /* 0x000e6e0000004200 */
[C---:B------:R-:W-:Y:S08]  /*14040*/  HMMA.16816.F32.BF16 R20, R68.reuse, R76, R20 ;  /* 0x0000004c4414723c */ /* 0x040ff00000041814 */
[----:B------:R-:W-:Y:S01]  /*14050*/  HMMA.16816.F32.BF16 R24, R68, R78, R24 ;  /* 0x0000004e4418723c */ /* 0x000fe20000041818 */
[----:B------:R-:W3:Y:S07]  /*14060*/  LDSM.16.MT88.4 R76, [R142+0xa800] ;  /* 0x00a800008e4c783b */ /* 0x000eee0000004200 */
[----:B------:R-:W-:Y:S01]  /*14070*/  HMMA.16816.F32.BF16 R16, R108, R18, R84 ;  /* 0x000000126c10723c */ /* 0x000fe20000041854 */
[----:B------:R-:W-:Y:S06]  /*14080*/  LDSM.16.MT88.4 R84, [R142+0x9800] ;  /* 0x009800008e54783b */ /* 0x000fec0000004200 */
[--C-:B------:R-:W-:Y:S01]  /*14090*/  FFMA.FTZ R110, R182, c[0x0][0x23c], -R127.reuse ;  /* 0x00008f00b66e7a23 */ /* 0x100fe2000001087f */
[----:B------:R-:W-:Y:S01]  /*140a0*/  HMMA.16816.F32.BF16 R12, R68, R80, R12 ;  /* 0x00000050440c723c */ /* 0x000fe2000004180c */
[----:B------:R-:W-:-:S02]  /*140b0*/  FFMA.FTZ R111, R186, c[0x0][0x23c], -R127 ;  /* 0x00008f00ba6f7a23 */ /* 0x000fc4000001087f */
[--C-:B------:R-:W-:Y:S02]  /*140c0*/  FFMA.FTZ R108, R184, c[0x0][0x23c], -R127.reuse ;  /* 0x00008f00b86c7a23 */ /* 0x100fe4000001087f */
[----:B------:R-:W-:Y:S01]  /*140d0*/  FFMA.FTZ R109, R188, c[0x0][0x23c], -R127 ;  /* 0x00008f00bc6d7a23 */ /* 0x000fe2000001087f */
[----:B------:R-:W-:Y:S01]  /*140e0*/  MUFU.EX2 R110, R110 ;  /* 0x0000006e006e7308 */ /* 0x000fe20000000800 */
[--C-:B------:R-:W-:Y:S01]  /*140f0*/  FFMA.FTZ R127, R120, c[0x0][0x23c], -R121.reuse ;  /* 0x00008f00787f7a23 */ /* 0x100fe20000010879 */
[C---:B-1----:R-:W-:Y:S01]  /*14100*/  HMMA.16816.F32.BF16 R28, R68.reuse, R72, R28 ;  /* 0x00000048441c723c */ /* 0x042fe2000004181c */
[----:B------:R-:W-:Y:S01]  /*14110*/  FFMA.FTZ R121, R106, c[0x0][0x23c], -R121 ;  /* 0x00008f006a797a23 */ /* 0x000fe20000010879 */
[----:B--2---:R-:W-:Y:S01]  /*14120*/  F2FP.BF16.PACK_AB R106, R125, R124 ;  /* 0x0000007c7d6a723e */ /* 0x004fe200000010ff */
[----:B------:R-:W-:Y:S01]  /*14130*/  FFMA.FTZ R120, R107, R105, R104 ;  /* 0x000000696b787223 */ /* 0x000fe20000010068 */
[----:B------:R-:W-:Y:S02]  /*14140*/  F2FP.BF16.PACK_AB R104, R176, R123 ;  /* 0x0000007bb068723e */ /* 0x000fe400000010ff */
[----:B------:R-:W-:Y:S01]  /*14150*/  MUFU.EX2 R111, R111 ;  /* 0x0000006f006f7308 */ /* 0x000fe20000000800 */
[----:B------:R-:W-:Y:S01]  /*14160*/  FADD.FTZ R120, R117, R120 ;  /* 0x0000007875787221 */ /* 0x000fe20000010000 */
[----:B------:R-:W-:Y:S01]  /*14170*/  HMMA.16816.F32.BF16 R32, R68, R74, R32 ;  /* 0x0000004a4420723c */ /* 0x000fe20000041820 */
[----:B------:R-:W1:Y:S02]  /*14180*/  LDSM.16.MT88.4 R72, [R141+0xa800] ;  /* 0x00a800008d48783b */ /* 0x000e640000004200 */
[----:B------:R-:W-:-:S03]  /*14190*/  FADD.FTZ R113, R113, R120 ;  /* 0x0000007871717221 */ /* 0x000fc60000010000 */
[----:B------:R-:W-:Y:S02]  /*141a0*/  MUFU.EX2 R108, R108 ;  /* 0x0000006c006c7308 */ /* 0x000fe40000000800 */
[C---:B---3--:R-:W-:Y:S06]  /*141b0*/  HMMA.16816.F32.BF16 R44, R68.reuse, R76, R44 ;  /* 0x0000004c442c723c */ /* 0x048fec000004182c */
[----:B------:R-:W-:Y:S02]  /*141c0*/  MUFU.EX2 R109, R109 ;  /* 0x0000006d006d7308 */ /* 0x000fe40000000800 */
[C---:B------:R-:W-:Y:S01]  /*141d0*/  HMMA.16816.F32.BF16 R48, R68.reuse, R78, R48 ;  /* 0x0000004e4430723c */ /* 0x040fe20000041830 */
[----:B------:R-:W2:Y:S05]  /*141e0*/  LDSM.16.MT88.4 R76, [R140+0xa800] ;  /* 0x00a800008c4c783b */ /* 0x000eaa0000004200 */
[----:B------:R-:W3:Y:S02]  /*141f0*/  MUFU.EX2 R127, R127 ;  /* 0x0000007f007f7308 */ /* 0x000ee40000000800 */
[C---:B------:R-:W-:Y:S01]  /*14200*/  HMMA.16816.F32.BF16 R16, R68.reuse, R82, R16 ;  /* 0x000000524410723c */ /* 0x040fe20000041810 */
[----:B------:R-:W4:Y:S05]  /*14210*/  LDSM.16.MT88.4 R80, [R144+0xa800] ;  /* 0x00a800009050783b */ /* 0x000f2a0000004200 */
[----:B------:R-:W5:Y:S01]  /*14220*/  MUFU.EX2 R121, R121 ;  /* 0x0000007900797308 */ /* 0x000f620000000800 */
[----:B---3--:R-:W-:Y:S01]  /*14230*/  F2FP.BF16.PACK_AB R105, R127, R122 ;  /* 0x0000007a7f69723e */ /* 0x008fe200000010ff */
[----:B-1----:R-:W-:Y:S01]  /*14240*/  HMMA.16816.F32.BF16 R52, R68, R72, R52 ;  /* 0x000000484434723c */ /* 0x002fe20000041834 */
[----:B-----5:R-:W-:-:S07]  /*14250*/  F2FP.BF16.PACK_AB R107, R121, R118 ;  /* 0x00000076796b723e */ /* 0x020fce00000010ff */
[C---:B------:R-:W-:Y:S01]  /*14260*/  HMMA.16816.F32.BF16 R56, R68.reuse, R74, R56 ;  /* 0x0000004a4438723c */ /* 0x040fe20000041838 */
[----:B------:R-:W1:Y:S07]  /*14270*/  LDSM.16.MT88.4 R72, [R141+0x9000] ;  /* 0x009000008d48783b */ /* 0x000e6e0000004200 */
[C---:B--2---:R-:W-:Y:S08]  /*14280*/  HMMA.16816.F32.BF16 R60, R68.reuse, R76, R60 ;  /* 0x0000004c443c723c */ /* 0x044ff0000004183c */
[C---:B------:R-:W-:Y:S01]  /*14290*/  HMMA.16816.F32.BF16 R64, R68.reuse, R78, R64 ;  /* 0x0000004e4440723c */ /* 0x040fe20000041840 */
[----:B------:R-:W2:Y:S07]  /*142a0*/  LDSM.16.MT88.4 R76, [R142+0x9000] ;  /* 0x009000008e4c783b */ /* 0x000eae0000004200 */
[C---:B----4-:R-:W-:Y:S08]  /*142b0*/  HMMA.16816.F32.BF16 R36, R68.reuse, R80, R36 ;  /* 0x000000504424723c */ /* 0x050ff00000041824 */
[----:B------:R-:W-:Y:S01]  /*142c0*/  HMMA.16816.F32.BF16 R40, R68, R82, R40 ;  /* 0x000000524428723c */ /* 0x000fe20000041828 */
[----:B------:R-:W3:Y:S06]  /*142d0*/  LDSM.16.MT88.4 R80, [R144+0x9000] ;  /* 0x009000009050783b */ /* 0x000eec0000004200 */
[----:B------:R-:W-:-:S02]  /*142e0*/  F2FP.BF16.PACK_AB R68, R111, R110 ;  /* 0x0000006e6f44723e */ /* 0x000fc400000010ff */
[----:B------:R-:W-:Y:S02]  /*142f0*/  F2FP.BF16.PACK_AB R69, R178, R173 ;  /* 0x000000adb245723e */ /* 0x000fe400000010ff */
[----:B------:R-:W-:Y:S02]  /*14300*/  F2FP.BF16.PACK_AB R70, R109, R108 ;  /* 0x0000006c6d46723e */ /* 0x000fe400000010ff */
[----:B------:R-:W-:-:S07]  /*14310*/  F2FP.BF16.PACK_AB R71, R174, R175 ;  /* 0x000000afae47723e */ /* 0x000fce00000010ff */
[C---:B-1----:R-:W-:Y:S08]  /*14320*/  HMMA.16816.F32.BF16 R20, R68.reuse, R72, R20 ;  /* 0x000000484414723c */ /* 0x042ff00000041814 */
[C---:B--2---:R-:W-:Y:S08]  /*14330*/  HMMA.16816.F32.BF16 R12, R68.reuse, R76, R12 ;  /* 0x0000004c440c723c */ /* 0x044ff0000004180c */
[C---:B------:R-:W-:Y:S01]  /*14340*/  HMMA.16816.F32.BF16 R16, R68.reuse, R78, R16 ;  /* 0x0000004e4410723c */ /* 0x040fe20000041810 */
[----:B------:R-:W1:Y:S07]  /*14350*/  LDSM.16.MT88.4 R76, [R144+0xb000] ;  /* 0x00b00000904c783b */ /* 0x000e6e0000004200 */
[C---:B------:R-:W-:Y:S01]  /*14360*/  HMMA.16816.F32.BF16 R24, R68.reuse, R74, R24 ;  /* 0x0000004a4418723c */ /* 0x040fe20000041818 */
[----:B------:R-:W2:Y:S07]  /*14370*/  LDSM.16.MT88.4 R72, [R142+0xb000] ;  /* 0x00b000008e48783b */ /* 0x000eae0000004200 */
[----:B---3--:R-:W-:Y:S08]  /*14380*/  HMMA.16816.F32.BF16 R4, R68, R80, R4 ;  /* 0x000000504404723c */ /* 0x008ff00000041804 */
[----:B------:R-:W-:Y:S01]  /*14390*/  HMMA.16816.F32.BF16 R88, R104, R84, R12 ;  /* 0x000000546858723c */ /* 0x000fe2000004180c */
[----:B------:R-:W-:Y:S07]  /*143a0*/  LDSM.16.MT88.4 R12, [R142+0xb800] ;  /* 0x00b800008e0c783b */ /* 0x000fee0000004200 */
[----:B------:R-:W-:Y:S01]  /*143b0*/  HMMA.16816.F32.BF16 R8, R68, R82, R8 ;  /* 0x000000524408723c */ /* 0x000fe20000041808 */
[----:B------:R-:W3:Y:S07]  /*143c0*/  LDSM.16.MT88.4 R80, [R140+0x9000] ;  /* 0x009000008c50783b */ /* 0x000eee0000004200 */
[----:B------:R-:W-:Y:S01]  /*143d0*/  HMMA.16816.F32.BF16 R96, R104, R92, R4 ;  /* 0x0000005c6860723c */ /* 0x000fe20000041804 */
[----:B------:R-:W-:Y:S07]  /*143e0*/  LDSM.16.MT88.4 R4, [R144+0xb800] ;  /* 0x00b800009004783b */ /* 0x000fee0000004200 */
[C---:B-1----:R-:W-:Y:S08]  /*143f0*/  HMMA.16816.F32.BF16 R36, R68.reuse, R76, R36 ;  /* 0x0000004c4424723c */ /* 0x042ff00000041824 */
[C---:B------:R-:W-:Y:S01]  /*14400*/  HMMA.16816.F32.BF16 R40, R68.reuse, R78, R40 ;  /* 0x0000004e4428723c */ /* 0x040fe20000041828 */
[----:B------:R-:W1:Y:S07]  /*14410*/  LDSM.16.MT88.4 R76, [R141+0xb000] ;  /* 0x00b000008d4c783b */ /* 0x000e6e0000004200 */
[C---:B--2---:R-:W-:Y:S08]  /*14420*/  HMMA.16816.F32.BF16 R44, R68.reuse, R72, R44 ;  /* 0x00000048442c723c */ /* 0x044ff0000004182c */
[C---:B------:R-:W-:Y:S01]  /*14430*/  HMMA.16816.F32.BF16 R48, R68.reuse, R74, R48 ;  /* 0x0000004a4430723c */ /* 0x040fe20000041830 */
[----:B------:R-:W2:Y:S07]  /*14440*/  LDSM.16.MT88.4 R72, [R140+0xb000] ;  /* 0x00b000008c48783b */ /* 0x000eae0000004200 */
[----:B---3--:R-:W-:Y:S08]  /*14450*/  HMMA.16816.F32.BF16 R28, R68, R80, R28 ;  /* 0x00000050441c723c */ /* 0x008ff0000004181c */
[----:B------:R-:W-:Y:S07]  /*14460*/  HMMA.16816.F32.BF16 R44, R104, R12, R44 ;  /* 0x0000000c682c723c */ /* 0x000fee000004182c */
        /* <DEDUP_REMOVED lines=16> */
[----:B--2---:R-:W-:Y:S01]  /*14570*/  HMMA.16816.F32.BF16 R60, R68, R72, R60 ;  /* 0x00000048443c723c */ /* 0x004fe2000004183c */
[----:B------:R-:W-:-:S02]  /*14580*/  FADD.FTZ R173, R173, R2 ;  /* 0x00000002adad7221 */ /* 0x000fc40000010000 */
[----:B------:R-:W-:Y:S02]  /*14590*/  FADD.FTZ R111, R111, R110 ;  /* 0x0000006e6f6f7221 */ /* 0x000fe40000010000 */
[----:B------:R-:W-:Y:S02]  /*145a0*/  FADD.FTZ R178, R178, R173 ;  /* 0x000000adb2b27221 */ /* 0x000fe40000010000 */
[----:B------:R-:W-:Y:S01]  /*145b0*/  FADD.FTZ R2, R108, R111 ;  /* 0x0000006f6c027221 */ /* 0x000fe20000010000 */
[----:B------:R-:W-:Y:S01]  /*145c0*/  HMMA.16816.F32.BF16 R64, R68, R74, R64 ;  /* 0x0000004a4440723c */ /* 0x000fe20000041840 */
[----:B------:R-:W2:Y:S01]  /*145d0*/  LDSM.16.MT88.4 R68, [R140+0x9800] ;  /* 0x009800008c44783b */ /* 0x000ea20000004200 */
[----:B------:R-:W-:Y:S02]  /*145e0*/  FADD.FTZ R3, R175, R178 ;  /* 0x000000b2af037221 */ /* 0x000fe40000010000 */
[----:B------:R-:W-:Y:S02]  /*145f0*/  FADD.FTZ R2, R109, R2 ;  /* 0x000000026d027221 */ /* 0x000fe40000010000 */
[----:B------:R-:W-:-:S02]  /*14600*/  FADD.FTZ R3, R174, R3 ;  /* 0x00000003ae037221 */ /* 0x000fc40000010000 */
[C---:B------:R-:W-:Y:S01]  /*14610*/  HMMA.16816.F32.BF16 R92, R104.reuse, R94, R8 ;  /* 0x0000005e685c723c */ /* 0x040fe20000041808 */
[----:B------:R-:W3:Y:S01]  /*14620*/  LDSM.16.MT88.4 R8, [R141+0xb800] ;  /* 0x00b800008d08783b */ /* 0x000ee20000004200 */
[----:B------:R-:W-:Y:S01]  /*14630*/  FADD.FTZ R123, R123, R2 ;  /* 0x000000027b7b7221 */ /* 0x000fe20000010000 */
[----:B------:R-:W-:Y:S01]  /*14640*/  MOV R2, R114 ;  /* 0x0000007200027202 */ /* 0x000fe20000000f00 */
[----:B------:R-:W-:Y:S01]  /*14650*/  FADD.FTZ R122, R122, R3 ;  /* 0x000000037a7a7221 */ /* 0x000fe20000010000 */
[----:B------:R-:W-:Y:S01]  /*14660*/  MOV R3, R115 ;  /* 0x0000007300037202 */ /* 0x000fe20000000f00 */
[----:B------:R-:W-:Y:S02]  /*14670*/  FADD.FTZ R123, R176, R123 ;  /* 0x0000007bb07b7221 */ /* 0x000fe40000010000 */
[----:B------:R-:W-:Y:S01]  /*14680*/  HMMA.16816.F32.BF16 R36, R104, R4, R36 ;  /* 0x000000046824723c */ /* 0x000fe20000041824 */
[----:B------:R-:W-:Y:S02]  /*14690*/  FADD.FTZ R127, R127, R122 ;  /* 0x0000007a7f7f7221 */ /* 0x000fe40000010000 */
[----:B------:R-:W-:-:S02]  /*146a0*/  FADD.FTZ R124, R124, R123 ;  /* 0x0000007b7c7c7221 */ /* 0x000fc40000010000 */
[----:B------:R-:W-:-:S03]  /*146b0*/  FADD.FTZ R118, R118, R127 ;  /* 0x0000007f76767221 */ /* 0x000fc60000010000 */
[----:B------:R-:W-:Y:S01]  /*146c0*/  HMMA.16816.F32.BF16 R40, R104, R6, R40 ;  /* 0x000000066828723c */ /* 0x000fe20000041828 */
[----:B------:R-:W4:Y:S01]  /*146d0*/  LDSM.16.MT88.4 R4, [R140+0xb800] ;  /* 0x00b800008c04783b */ /* 0x000f220000004200 */
[----:B------:R-:W-:-:S06]  /*146e0*/  FADD.FTZ R168, R121, R118 ;  /* 0x0000007679a87221 */ /* 0x000fcc0000010000 */
[C---:B-1----:R-:W-:Y:S08]  /*146f0*/  HMMA.16816.F32.BF16 R80, R104.reuse, R76, R20 ;  /* 0x0000004c6850723c */ /* 0x042ff00000041814 */
[C---:B------:R-:W-:Y:S08]  /*14700*/  HMMA.16816.F32.BF16 R84, R104.reuse, R86, R16 ;  /* 0x000000566854723c */ /* 0x040ff00000041810 */
[C---:B--2---:R-:W-:Y:S08]  /*14710*/  HMMA.16816.F32.BF16 R72, R104.reuse, R68, R28 ;  /* 0x000000446848723c */ /* 0x044ff0000004181c */
[C---:B------:R-:W-:Y:S08]  /*14720*/  HMMA.16816.F32.BF16 R76, R104.reuse, R78, R24 ;  /* 0x0000004e684c723c */ /* 0x040ff00000041818 */
[C---:B------:R-:W-:Y:S08]  /*14730*/  HMMA.16816.F32.BF16 R68, R104.reuse, R70, R32 ;  /* 0x000000466844723c */ /* 0x040ff00000041820 */
[C---:B------:R-:W-:Y:S08]  /*14740*/  HMMA.16816.F32.BF16 R48, R104.reuse, R14, R48 ;  /* 0x0000000e6830723c */ /* 0x040ff00000041830 */
[C---:B---3--:R-:W-:Y:S08]  /*14750*/  HMMA.16816.F32.BF16 R52, R104.reuse, R8, R52 ;  /* 0x000000086834723c */ /* 0x048ff00000041834 */
[C---:B------:R-:W-:Y:S08]  /*14760*/  HMMA.16816.F32.BF16 R56, R104.reuse, R10, R56 ;  /* 0x0000000a6838723c */ /* 0x040ff00000041838 */
[C---:B----4-:R-:W-:Y:S08]  /*14770*/  HMMA.16816.F32.BF16 R60, R104.reuse, R4, R60 ;  /* 0x00000004683c723c */ /* 0x050ff0000004183c */
[----:B------:R-:W-:Y:S07]  /*14780*/  HMMA.16816.F32.BF16 R64, R104, R6, R64 ;  /* 0x000000066840723c */ /* 0x000fee0000041840 */
[----:B------:R-:W-:-:S02]  /*14790*/  FADD.FTZ R107, R125, R124 ;  /* 0x0000007c7d6b7221 */ /* 0x000fc40000010000 */
.L_x_7394:
        /* <DEDUP_REMOVED lines=12> */
.L_x_7404:
        /* <DEDUP_REMOVED lines=65> */
.L_x_7401:
[----:B------:R-:W-:Y:S02]  /*14c70*/  LOP3.LUT P4, RZ, R164, 0x1, RZ, 0xc0, !PT ;  /* 0x00000001a4ff7812 */ /* 0x000fe4000788c0ff */
[C---:B------:R-:W-:Y:S02]  /*14c80*/  LEA R2, P6, R3.reuse, R170, 0x1 ;  /* 0x000000aa03027211 */ /* 0x040fe400078c08ff */
[----:B------:R-:W-:Y:S02]  /*14c90*/  IADD3 R169, P0, R154, R3, RZ ;  /* 0x000000039aa97210 */ /* 0x000fe40007f1e0ff */
        /* <DEDUP_REMOVED lines=61> */
[----:B------:R-:W1:Y:S07]  /*15070*/  LDSM.16.M88.4 R112, [R149+0x4000] ;  /* 0x004000009570783b */ /* 0x000e6e0000000200 */
[----:B------:R-:W2:Y:S07]  /*15080*/  LDSM.16.M88.4 R116, [R149+0x4800] ;  /* 0x004800009574783b */ /* 0x000eae0000000200 */
[----:B------:R-:W2:Y:S07]  /*15090*/  LDSM.16.M88.4 R120, [R149+0x5000] ;  /* 0x005000009578783b */ /* 0x000eae0000000200 */
[----:B------:R-:W0:Y:S07]  /*150a0*/  LDGDEPBAR ;  /* 0x00000000000079af */ /* 0x000e2e0000000000 */
[----:B------:R-:W3:Y:S07]  /*150b0*/  LDSM.16.M88.4 R124, [R149+0x5800] ;  /* 0x00580000957c783b */ /* 0x000eee0000000200 */
[----:B------:R-:W-:Y:S01]  /*150c0*/  LDSM.16.M88.4 R128, [R138] ;  /* 0x000000008a80783b */ /* 0x000fe20000000200 */
[C---:B-1----:R-:W-:Y:S08]  /*150d0*/  HMMA.16816.F32.BF16 R4, R108.reuse, R112, RZ ;  /* 0x000000706c04723c */ /* 0x042ff000000418ff */
[C---:B------:R-:W-:Y:S01]  /*150e0*/  HMMA.16816.F32.BF16 R8, R108.reuse, R114, RZ ;  /* 0x000000726c08723c */ /* 0x040fe200000418ff */
[----:B------:R-:W-:Y:S07]  /*150f0*/  LDSM.16.M88.4 R112, [R148] ;  /* 0x000000009470783b */ /* 0x000fee0000000200 */
[C---:B--2---:R-:W-:Y:S08]  /*15100*/  HMMA.16816.F32.BF16 R12, R108.reuse, R116, RZ ;  /* 0x000000746c0c723c */ /* 0x044ff000000418ff */
        /* <DEDUP_REMOVED lines=96> */
[----:B------:R-:W-:Y:S01]  /*15710*/  FMUL.FTZ R105, R12, c[0x0][0x2ec] ;  /* 0x0000bb000c697a20 */ /* 0x000fe20000410000 */
[C---:B------:R-:W-:Y:S03]  /*15720*/  HMMA.16816.F32.BF16 R24, R120.reuse, R114, R24 ;  /* 0x000000727818723c */ /* 0x040fe60000041818 */
[----:B------:R-:W-:Y:S02]  /*15730*/  FMUL.FTZ R170, R14, c[0x0][0x2ec] ;  /* 0x0000bb000eaa7a20 */ /* 0x000fe40000410000 */
[----:B------:R3:W2:Y:S01]  /*15740*/  MUFU.TANH R128, R105 ;  /* 0x0000006900807308 */ /* 0x0006a20000002400 */
[----:B------:R-:W-:Y:S02]  /*15750*/  FMUL.FTZ R175, R6, c[0x0][0x2ec] ;  /* 0x0000bb0006af7a20 */ /* 0x000fe40000410000 */
[----:B------:R-:W-:Y:S04]  /*15760*/  FMUL.FTZ R106, R16, c[0x0][0x2ec] ;  /* 0x0000bb00106a7a20 */ /* 0x000fe80000410000 */
[----:B------:R-:W-:Y:S02]  /*15770*/  FMUL.FTZ R177, R7, c[0x0][0x2ec] ;  /* 0x0000bb0007b17a20 */ /* 0x000fe40000410000 */
[----:B-----5:R-:W-:Y:S01]  /*15780*/  FMUL.FTZ R179, R8, c[0x0][0x2ec] ;  /* 0x0000bb0008b37a20 */ /* 0x020fe20000410000 */
[----:B------:R5:W2:Y:S01]  /*15790*/  MUFU.TANH R124, R170 ;  /* 0x000000aa007c7308 */ /* 0x000aa20000002400 */
[----:B------:R-:W-:Y:S02]  /*157a0*/  FMUL.FTZ R181, R9, c[0x0][0x2ec] ;  /* 0x0000bb0009b57a20 */ /* 0x000fe40000410000 */
[----:B----4-:R-:W-:Y:S02]  /*157b0*/  FMUL.FTZ R183, R10, c[0x0][0x2ec] ;  /* 0x0000bb000ab77a20 */ /* 0x010fe40000410000 */
[----:B------:R-:W-:Y:S02]  /*157c0*/  FMUL.FTZ R185, R11, c[0x0][0x2ec] ;  /* 0x0000bb000bb97a20 */ /* 0x000fe40000410000 */
[----:B------:R-:W-:Y:S01]  /*157d0*/  FMUL.FTZ R190, R13, c[0x0][0x2ec] ;  /* 0x0000bb000dbe7a20 */ /* 0x000fe20000410000 */
[C---:B-1----:R-:W-:Y:S02]  /*157e0*/  HMMA.16816.F32.BF16 R28, R120.reuse, R108, R28 ;  /* 0x0000006c781c723c */ /* 0x042fe4000004181c */
[----:B------:R-:W1:Y:S01]  /*157f0*/  MUFU.TANH R130, R106 ;  /* 0x0000006a00827308 */ /* 0x000e620000002400 */
[----:B------:R-:W-:Y:S02]  /*15800*/  FMUL.FTZ R194, R15, c[0x0][0x2ec] ;  /* 0x0000bb000fc27a20 */ /* 0x000fe40000410000 */
[----:B---3--:R-:W-:Y:S02]  /*15810*/  FMUL.FTZ R105, R18, c[0x0][0x2ec] ;  /* 0x0000bb0012697a20 */ /* 0x008fe40000410000 */
[----:B------:R-:W-:Y:S01]  /*15820*/  FMUL.FTZ R188, R17, c[0x0][0x2ec] ;  /* 0x0000bb0011bc7a20 */ /* 0x000fe20000410000 */
[----:B------:R-:W-:Y:S04]  /*15830*/  HMMA.16816.F32.BF16 R32, R120, R110, R32 ;  /* 0x0000006e7820723c */ /* 0x000fe80000041820 */
[----:B------:R3:W4:Y:S01]  /*15840*/  MUFU.TANH R126, R105 ;  /* 0x00000069007e7308 */ /* 0x0007220000002400 */
[----:B------:R-:W-:Y:S02]  /*15850*/  FMUL.FTZ R192, R19, c[0x0][0x2ec] ;  /* 0x0000bb0013c07a20 */ /* 0x000fe40000410000 */
[----:B------:R-:W-:Y:S02]  /*15860*/  FMUL.FTZ R178, R20, c[0x0][0x2ec] ;  /* 0x0000bb0014b27a20 */ /* 0x000fe40000410000 */
[----:B------:R-:W-:Y:S03]  /*15870*/  FMUL.FTZ R176, R21, c[0x0][0x2ec] ;  /* 0x0000bb0015b07a20 */ /* 0x000fe60000410000 */
[----:B------:R-:W-:Y:S02]  /*15880*/  FMUL.FTZ R186, R22, c[0x0][0x2ec] ;  /* 0x0000bb0016ba7a20 */ /* 0x000fe40000410000 */
[----:B------:R-:W1:Y:S01]  /*15890*/  MUFU.TANH R173, R173 ;  /* 0x000000ad00ad7308 */ /* 0x000e620000002400 */
[----:B------:R-:W-:Y:S02]  /*158a0*/  FMUL.FTZ R184, R23, c[0x0][0x2ec] ;  /* 0x0000bb0017b87a20 */ /* 0x000fe40000410000 */
[----:B-----5:R-:W-:Y:S02]  /*158b0*/  FMUL.FTZ R170, R31, c[0x0][0x2ec] ;  /* 0x0000bb001faa7a20 */ /* 0x020fe40000410000 */
[----:B------:R-:W-:Y:S02]  /*158c0*/  FMUL.FTZ R174, R24, c[0x0][0x2ec] ;  /* 0x0000bb0018ae7a20 */ /* 0x000fe40000410000 */
[----:B------:R-:W-:Y:S02]  /*158d0*/  FMUL.FTZ R172, R25, c[0x0][0x2ec] ;  /* 0x0000bb0019ac7a20 */ /* 0x000fe40000410000 */
[----:B------:R-:W-:Y:S01]  /*158e0*/  FMUL.FTZ R182, R26, c[0x0][0x2ec] ;  /* 0x0000bb001ab67a20 */ /* 0x000fe20000410000 */
[----:B------:R5:W1:Y:S01]  /*158f0*/  MUFU.TANH R122, R170 ;  /* 0x000000aa007a7308 */ /* 0x000a620000002400 */
[----:B------:R-:W-:Y:S02]  /*15900*/  FMUL.FTZ R171, R32, c[0x0][0x2ec] ;  /* 0x0000bb0020ab7a20 */ /* 0x000fe40000410000 */
[----:B------:R-:W-:Y:S02]  /*15910*/  FMUL.FTZ R180, R27, c[0x0][0x2ec] ;  /* 0x0000bb001bb47a20 */ /* 0x000fe40000410000 */
[----:B---3--:R-:W-:Y:S02]  /*15920*/  FMUL.FTZ R105, R29, c[0x0][0x2ec] ;  /* 0x0000bb001d697a20 */ /* 0x008fe40000410000 */
[----:B------:R-:W-:Y:S02]  /*15930*/  FMUL.FTZ R187, R28, c[0x0][0x2ec] ;  /* 0x0000bb001cbb7a20 */ /* 0x000fe40000410000 */
[----:B------:R-:W-:Y:S01]  /*15940*/  FMUL.FTZ R106, R34, c[0x0][0x2ec] ;  /* 0x0000bb00226a7a20 */ /* 0x000fe20000410000 */
[----:B------:R3:W1:Y:S01]  /*15950*/  MUFU.TANH R119, R105 ;  /* 0x0000006900777308 */ /* 0x0006620000002400 */
[----:B------:R-:W-:Y:S02]  /*15960*/  FMUL.FTZ R191, R30, c[0x0][0x2ec] ;  /* 0x0000bb001ebf7a20 */ /* 0x000fe40000410000 */
[----:B------:R-:W-:Y:S07]  /*15970*/  FMUL.FTZ R189, R33, c[0x0][0x2ec] ;  /* 0x0000bb0021bd7a20 */ /* 0x000fee0000410000 */
[----:B------:R1:W1:Y:S01]  /*15980*/  MUFU.TANH R118, R171 ;  /* 0x000000ab00767308 */ /* 0x0002620000002400 */
[----:B-----5:R-:W-:Y:S09]  /*15990*/  MOV R170, R2 ;  /* 0x0000000200aa7202 */ /* 0x020ff20000000f00 */
[----:B------:R-:W2:Y:S01]  /*159a0*/  MUFU.TANH R175, R175 ;  /* 0x000000af00af7308 */ /* 0x000ea20000002400 */
[----:B---3--:R-:W-:Y:S09]  /*159b0*/  FMUL.FTZ R105, R35, c[0x0][0x2ec] ;  /* 0x0000bb0023697a20 */ /* 0x008ff20000410000 */
[----:B------:R-:W3:Y:S01]  /*159c0*/  MUFU.TANH R177, R177 ;  /* 0x000000b100b17308 */ /* 0x000ee20000002400 */
        /* <DEDUP_REMOVED lines=20> */
[----:B------:R-:W1:Y:S10]  /*15b10*/  MUFU.TANH R106, R106 ;  /* 0x0000006a006a7308 */ /* 0x000e740000002400 */
[----:B------:R-:W1:Y:S01]  /*15b20*/  MUFU.TANH R105, R105 ;  /* 0x0000006900697308 */ /* 0x000e620000002400 */
        /* <DEDUP_REMOVED lines=65> */
.L_x_7403:
        /* <DEDUP_REMOVED lines=63> */
.L_x_7402:
[----:B--234-:R-:W-:Y:S01]  /*16330*/  IADD3 R109, R163, -0x1, RZ ;  /* 0xffffffffa36d7810 */ /* 0x01cfe20007ffe0ff */
[----:B------:R-:W-:Y:S03]  /*16340*/  LDSM.16.MT88.4 R20, [R142+0x8000] ;  /* 0x008000008e14783b */ /* 0x000fe60000004200 */
[----:B------:R-:W-:Y:S04]  /*16350*/  LEA R2, R109, R162, 0x6 ;  /* 0x000000a26d027211 */ /* 0x000fe800078e30ff */
        /* <DEDUP_REMOVED lines=25> */
[----:B------:R-:W2:Y:S02]  /*164f0*/  I2F R120, R120 ;  /* 0x0000007800787306 */ /* 0x000ea40000201400 */
[C---:B-12---:R-:W-:Y:S02]  /*16500*/  FFMA.FTZ R125, R0.reuse, R120, R125 ;  /* 0x00000078007d7223 */ /* 0x046fe4000001007d */
        /* <DEDUP_REMOVED lines=34> */
[----:B------:R-:W2:Y:S01]  /*16730*/  I2F R13, R8 ;  /* 0x00000008000d7306 */ /* 0x000ea20000201400 */
[----:B------:R-:W-:Y:S01]  /*16740*/  IADD3 R5, R2, 0x39, RZ ;  /* 0x0000003902057810 */ /* 0x000fe20007ffe0ff */
        /* <DEDUP_REMOVED lines=8> */
[----:B------:R-:W3:Y:S01]  /*167d0*/  I2F R5, R5 ;  /* 0x0000000500057306 */ /* 0x000ee20000201400 */
[----:B------:R-:W-:Y:S01]  /*167e0*/  FMNMX.FTZ R17, R184, R17, !PT ;  /* 0x00000011b8117209 */ /* 0x000fe20007810000 */
[----:B------:R-:W-:Y:S01]  /*167f0*/  FFMA.FTZ R174, R0, R7, R174 ;  /* 0x0000000700ae7223 */ /* 0x000fe200000100ae */
[----:B------:R-:W-:Y:S01]  /*16800*/  FMNMX.FTZ R19, R178, R19, !PT ;  /* 0x00000013b2137209 */ /* 0x000fe20007810000 */
[----:B------:R-:W-:Y:S01]  /*16810*/  FFMA.FTZ R172, R0, R3, R172 ;  /* 0x0000000300ac7223 */ /* 0x000fe200000100ac */
[----:B------:R-:W-:Y:S01]  /*16820*/  FMNMX.FTZ R17, R182, R17, !PT ;  /* 0x00000011b6117209 */ /* 0x000fe20007810000 */
[----:B-1----:R-:W-:Y:S01]  /*16830*/  FFMA.FTZ R122, R0, R11, R122 ;  /* 0x0000000b007a7223 */ /* 0x002fe2000001007a */
[----:B------:R-:W-:Y:S01]  /*16840*/  FMNMX.FTZ R19, R176, R19, !PT ;  /* 0x00000013b0137209 */ /* 0x000fe20007810000 */
[----:B------:R-:W-:Y:S01]  /*16850*/  FFMA.FTZ R120, R0, R120, R187 ;  /* 0x0000007800787223 */ /* 0x000fe200000100bb */
[----:B------:R-:W-:Y:S01]  /*16860*/  FMNMX.FTZ R2, R180, R17, !PT ;  /* 0x00000011b4027209 */ /* 0x000fe20007810000 */
[----:B------:R-:W-:Y:S01]  /*16870*/  FFMA.FTZ R119, R0, R11, R119 ;  /* 0x0000000b00777223 */ /* 0x000fe20000010077 */
[----:B------:R-:W-:Y:S02]  /*16880*/  FMNMX.FTZ R19, R174, R19, !PT ;  /* 0x00000013ae137209 */ /* 0x000fe40007810000 */
[----:B------:R-:W-:Y:S01]  /*16890*/  FMNMX.FTZ R3, R125, R2, !PT ;  /* 0x000000027d037209 */ /* 0x000fe20007810000 */
[----:B--2---:R-:W-:Y:S01]  /*168a0*/  FFMA.FTZ R106, R0, R13, R106 ;  /* 0x0000000d006a7223 */ /* 0x004fe2000001006a */
[----:B------:R-:W-:Y:S01]  /*168b0*/  FMNMX.FTZ R19, R172, R19, !PT ;  /* 0x00000013ac137209 */ /* 0x000fe20007810000 */
[----:B------:R-:W-:Y:S01]  /*168c0*/  FFMA.FTZ R118, R0, R13, R118 ;  /* 0x0000000d00767223 */ /* 0x000fe20000010076 */
[----:B------:R-:W-:Y:S01]  /*168d0*/  FMNMX.FTZ R3, R122, R3, !PT ;  /* 0x000000037a037209 */ /* 0x000fe20007810000 */
[----:B------:R-:W-:Y:S01]  /*168e0*/  LDSM.16.MT88.4 R12, [R144+0x8000] ;  /* 0x00800000900c783b */ /* 0x000fe20000004200 */
[----:B------:R-:W-:Y:S02]  /*168f0*/  FMNMX.FTZ R4, R120, R19, !PT ;  /* 0x0000001378047209 */ /* 0x000fe40007810000 */
[----:B------:R-:W-:Y:S02]  /*16900*/  FMNMX.FTZ R2, R106, R3, !PT ;  /* 0x000000036a027209 */ /* 0x000fe40007810000 */
[----:B------:R-:W-:Y:S01]  /*16910*/  FMNMX.FTZ R3, R119, R4, !PT ;  /* 0x0000000477037209 */ /* 0x000fe20007810000 */
[CC--:B---3--:R-:W-:Y:S02]  /*16920*/  FFMA.FTZ R105, R0.reuse, R5.reuse, R105 ;  /* 0x0000000500697223 */ /* 0x0c8fe40000010069 */
[----:B------:R-:W-:Y:S01]  /*16930*/  FFMA.FTZ R116, R0, R5, R116 ;  /* 0x0000000500747223 */ /* 0x000fe20000010074 */
[----:B------:R-:W-:Y:S02]  /*16940*/  FMNMX.FTZ R9, R118, R3, !PT ;  /* 0x0000000376097209 */ /* 0x000fe40007810000 */
        /* <DEDUP_REMOVED lines=22> */
[--C-:B------:R-:W-:Y:S01]  /*16ab0*/  FFMA.FTZ R110, R177, c[0x0][0x23c], -R127.reuse ;  /* 0x00008f00b16e7a23 */ /* 0x100fe2000001087f */
[----:B------:R-:W-:Y:S01]  /*16ac0*/  ISETP.GT.AND P0, PT, R163, 0x1, PT ;  /* 0x00000001a300780c */ /* 0x000fe20003f04270 */
[--C-:B------:R-:W-:Y:S01]  /*16ad0*/  FFMA.FTZ R111, R183, c[0x0][0x23c], -R127.reuse ;  /* 0x00008f00b76f7a23 */ /* 0x100fe2000001087f */
[----:B------:R-:W-:Y:S01]  /*16ae0*/  MOV R163, R109 ;  /* 0x0000006d00a37202 */ /* 0x000fe20000000f00 */
[----:B------:R-:W-:Y:S02]  /*16af0*/  FFMA.FTZ R108, R185, c[0x0][0x23c], -R127 ;  /* 0x00008f00b96c7a23 */ /* 0x000fe4000001087f */
[--C-:B------:R-:W-:Y:S02]  /*16b00*/  FFMA.FTZ R115, R169, c[0x0][0x23c], -R121.reuse ;  /* 0x00008f00a9737a23 */ /* 0x100fe40000010879 */
[--C-:B------:R-:W-:Y:S01]  /*16b10*/  FFMA.FTZ R114, R173, c[0x0][0x23c], -R121.reuse ;  /* 0x00008f00ad727a23 */ /* 0x100fe20000010879 */
[----:B------:R-:W2:Y:S01]  /*16b20*/  MUFU.EX2 R104, R104 ;  /* 0x0000006800687308 */ /* 0x000ea20000000800 */
[--C-:B------:R-:W-:Y:S02]  /*16b30*/  FFMA.FTZ R113, R179, c[0x0][0x23c], -R121.reuse ;  /* 0x00008f00b3717a23 */ /* 0x100fe40000010879 */
[----:B------:R-:W-:Y:S02]  /*16b40*/  FFMA.FTZ R112, R181, c[0x0][0x23c], -R121 ;  /* 0x00008f00b5707a23 */ /* 0x000fe40000010879 */
[--C-:B------:R-:W-:Y:S02]  /*16b50*/  FFMA.FTZ R186, R186, c[0x0][0x23c], -R127.reuse ;  /* 0x00008f00baba7a23 */ /* 0x100fe4000001087f */
[--C-:B------:R-:W-:Y:S02]  /*16b60*/  FFMA.FTZ R175, R184, c[0x0][0x23c], -R127.reuse ;  /* 0x00008f00b8af7a23 */ /* 0x100fe4000001087f */
        /* <DEDUP_REMOVED lines=23> */
[----:B------:R-:W-:Y:S01]  /*16ce0*/  FMUL.FTZ R24, R104, R76 ;  /* 0x0000004c68187220 */ /* 0x000fe20000410000 */
        /* <DEDUP_REMOVED lines=67> */
[C---:B------:R-:W-:Y:S01]  /*17120*/  FMUL.FTZ R23, R101.reuse, R83 ;  /* 0x0000005365177220 */ /* 0x040fe20000410000 */
[----:B------:R-:W-:Y:S01]  /*17130*/  MUFU.EX2 R174, R174 ;  /* 0x000000ae00ae7308 */ /* 0x000fe20000000800 */
[----:B------:R-:W-:Y:S01]  /*17140*/  LDSM.16.MT88.4 R80, [R142+0x8800] ;  /* 0x008800008e50783b */ /* 0x000fe20000004200 */
[----:B------:R-:W-:Y:S02]  /*17150*/  FFMA.FTZ R179, R172, c[0x0][0x23c], -R121 ;  /* 0x00008f00acb37a23 */ /* 0x000fe40000010879 */
[----:B------:R-:W-:Y:S02]  /*17160*/  FFMA.FTZ R172, R106, c[0x0][0x23c], -R127 ;  /* 0x00008f006aac7a23 */ /* 0x000fe4000001087f */
[C---:B------:R-:W-:Y:S03]  /*17170*/  HMMA.16816.F32.BF16 R20, R96.reuse, R28, R20 ;  /* 0x0000001c6014723c */ /* 0x040fe60000041814 */
[----:B------:R-:W-:Y:S01]  /*17180*/  FFMA.FTZ R115, R104, R107, R115 ;  /* 0x0000006b68737223 */ /* 0x000fe20000010073 */
        /* <DEDUP_REMOVED lines=8> */
[----:B------:R-:W2:Y:S01]  /*17210*/  LDSM.16.MT88.4 R72, [R142+0xa000] ;  /* 0x00a000008e48783b */ /* 0x000ea20000004200 */
[--C-:B------:R-:W-:Y:S02]  /*17220*/  FFMA.FTZ R123, R194, c[0x0][0x23c], -R127.reuse ;  /* 0x00008f00c27b7a23 */ /* 0x100fe4000001087f */
[--C-:B------:R-:W-:Y:S02]  /*17230*/  FFMA.FTZ R126, R126, c[0x0][0x23c], -R127.reuse ;  /* 0x00008f007e7e7a23 */ /* 0x100fe4000001087f */
[C---:B-1----:R-:W-:Y:S01]  /*17240*/  HMMA.16816.F32.BF16 R28, R96.reuse, R88, R28 ;  /* 0x00000058601c723c */ /* 0x042fe2000004181c */
[----:B------:R-:W-:Y:S02]  /*17250*/  MUFU.EX2 R172, R172 ;  /* 0x000000ac00ac7308 */ /* 0x000fe40000000800 */
[----:B------:R-:W-:Y:S02]  /*17260*/  FFMA.FTZ R129, R192, c[0x0][0x23c], -R127 ;  /* 0x00008f00c0817a23 */ /* 0x000fe4000001087f */
[--C-:B------:R-:W-:Y:S02]  /*17270*/  FFMA.FTZ R128, R128, c[0x0][0x23c], -R121.reuse ;  /* 0x00008f0080807a23 */ /* 0x100fe40000010879 */
[--C-:B------:R-:W-:Y:S01]  /*17280*/  FFMA.FTZ R131, R190, c[0x0][0x23c], -R121.reuse ;  /* 0x00008f00be837a23 */ /* 0x100fe20000010879 */
[C---:B------:R-:W-:Y:S03]  /*17290*/  HMMA.16816.F32.BF16 R32, R96.reuse, R90, R32 ;  /* 0x0000005a6020723c */ /* 0x040fe60000041820 */
[----:B------:R-:W1:Y:S01]  /*172a0*/  MUFU.EX2 R123, R123 ;  /* 0x0000007b007b7308 */ /* 0x000e620000000800 */
[--C-:B------:R-:W-:Y:S02]  /*172b0*/  FFMA.FTZ R130, R130, c[0x0][0x23c], -R121.reuse ;  /* 0x00008f0082827a23 */ /* 0x100fe40000010879 */
[----:B------:R-:W-:Y:S02]  /*172c0*/  FFMA.FTZ R169, R188, c[0x0][0x23c], -R121 ;  /* 0x00008f00bca97a23 */ /* 0x000fe40000010879 */
[C---:B------:R-:W-:Y:S04]  /*172d0*/  HMMA.16816.F32.BF16 R36, R96.reuse, R76, R36 ;  /* 0x0000004c6024723c */ /* 0x040fe80000041824 */
[--C-:B------:R-:W-:Y:S01]  /*172e0*/  FFMA.FTZ R125, R125, c[0x0][0x23c], -R127.reuse ;  /* 0x00008f007d7d7a23 */ /* 0x100fe2000001087f */
[----:B------:R-:W-:Y:S01]  /*172f0*/  MUFU.EX2 R126, R126 ;  /* 0x0000007e007e7308 */ /* 0x000fe20000000800 */
[--C-:B------:R-:W-:Y:S02]  /*17300*/  FFMA.FTZ R122, R122, c[0x0][0x23c], -R127.reuse ;  /* 0x00008f007a7a7a23 */ /* 0x100fe4000001087f */
[C---:B------:R-:W-:Y:S01]  /*17310*/  HMMA.16816.F32.BF16 R40, R96.reuse, R78, R40 ;  /* 0x0000004e6028723c */ /* 0x040fe20000041828 */
[----:B------:R-:W3:Y:S03]  /*17320*/  LDSM.16.MT88.4 R76, [R140+0xa000] ;  /* 0x00a000008c4c783b */ /* 0x000ee60000004200 */
[----:B------:R-:W-:Y:S02]  /*17330*/  FFMA.FTZ R127, R105, c[0x0][0x23c], -R127 ;  /* 0x00008f00697f7a23 */ /* 0x000fe4000001087f */
[--C-:B------:R-:W-:Y:S01]  /*17340*/  FFMA.FTZ R120, R120, c[0x0][0x23c], -R121.reuse ;  /* 0x00008f0078787a23 */ /* 0x100fe20000010879 */
[----:B------:R-:W4:Y:S01]  /*17350*/  MUFU.EX2 R129, R129 ;  /* 0x0000008100817308 */ /* 0x000f220000000800 */
[--C-:B------:R-:W-:Y:S01]  /*17360*/  FFMA.FTZ R119, R119, c[0x0][0x23c], -R121.reuse ;  /* 0x00008f0077777a23 */ /* 0x100fe20000010879 */
[C---:B--2---:R-:W-:Y:S03]  /*17370*/  HMMA.16816.F32.BF16 R44, R96.reuse, R72, R44 ;  /* 0x00000048602c723c */ /* 0x044fe6000004182c */
[--C-:B------:R-:W-:Y:S02]  /*17380*/  FFMA.FTZ R118, R118, c[0x0][0x23c], -R121.reuse ;  /* 0x00008f0076767a23 */ /* 0x100fe40000010879 */
[----:B------:R-:W-:Y:S03]  /*17390*/  FFMA.FTZ R121, R116, c[0x0][0x23c], -R121 ;  /* 0x00008f0074797a23 */ /* 0x000fe60000010879 */
[----:B------:R-:W-:Y:S01]  /*173a0*/  MUFU.EX2 R128, R128 ;  /* 0x0000008000807308 */ /* 0x000fe20000000800 */
[----:B------:R-:W-:Y:S01]  /*173b0*/  FFMA.FTZ R117, R101, R168, R117 ;  /* 0x000000a865757223 */ /* 0x000fe20000010075 */
[C---:B------:R-:W-:Y:S01]  /*173c0*/  HMMA.16816.F32.BF16 R48, R96.reuse, R74, R48 ;  /* 0x0000004a6030723c */ /* 0x040fe20000041830 */
[----:B------:R-:W2:Y:S02]  /*173d0*/  LDSM.16.MT88.4 R72, [R144+0x8800] ;  /* 0x008800009048783b */ /* 0x000ea40000004200 */
[----:B------:R-:W-:Y:S01]  /*173e0*/  MOV R101, R2 ;  /* 0x0000000200657202 */ /* 0x000fe20000000f00 */
[----:B------:R-:W-:Y:S02]  /*173f0*/  FADD.FTZ R110, R110, R117 ;  /* 0x000000756e6e7221 */ /* 0x000fe40000010000 */
[----:B------:R-:W-:Y:S02]  /*17400*/  FADD.FTZ R114, R114, R115 ;  /* 0x0000007372727221 */ /* 0x000fe40000010000 */
[C---:B------:R-:W-:Y:S01]  /*17410*/  HMMA.16816.F32.BF16 R52, R96.reuse, R68, R52 ;  /* 0x000000446034723c */ /* 0x040fe20000041834 */
[----:B------:R-:W5:Y:S03]  /*17420*/  MUFU.EX2 R131, R131 ;  /* 0x0000008300837308 */ /* 0x000f660000000800 */
[----:B------:R-:W-:Y:S03]  /*17430*/  FADD.FTZ R111, R111, R110 ;  /* 0x0000006e6f6f7221 */ /* 0x000fe60000010000 */
[----:B-1----:R-:W-:Y:S01]  /*17440*/  F2FP.BF16.PACK_AB R69, R123, R124 ;  /* 0x0000007c7b45723e */ /* 0x002fe200000010ff */
[C---:B------:R-:W-:Y:S03]  /*17450*/  HMMA.16816.F32.BF16 R56, R96.reuse, R70, R56 ;  /* 0x000000466038723c */ /* 0x040fe60000041838 */
[----:B------:R-:W-:Y:S01]  /*17460*/  MUFU.EX2 R130, R130 ;  /* 0x0000008200827308 */ /* 0x000fe20000000800 */
[----:B------:R-:W-:Y:S03]  /*17470*/  FADD.FTZ R111, R108, R111 ;  /* 0x0000006f6c6f7221 */ /* 0x000fe60000010000 */
[----:B----4-:R-:W-:Y:S01]  /*17480*/  F2FP.BF16.PACK_AB R71, R129, R126 ;  /* 0x0000007e8147723e */ /* 0x010fe200000010ff */
[C---:B---3--:R-:W-:Y:S04]  /*17490*/  HMMA.16816.F32.BF16 R60, R96.reuse, R76, R60 ;  /* 0x0000004c603c723c */ /* 0x048fe8000004183c */
[----:B------:R-:W-:Y:S01]  /*174a0*/  FADD.FTZ R124, R124, R111 ;  /* 0x0000006f7c7c7221 */ /* 0x000fe20000010000 */
[----:B------:R-:W1:Y:S03]  /*174b0*/  MUFU.EX2 R169, R169 ;  /* 0x000000a900a97308 */ /* 0x000e660000000800 */
[----:B------:R-:W-:Y:S01]  /*174c0*/  HMMA.16816.F32.BF16 R64, R96, R78, R64 ;  /* 0x0000004e6040723c */ /* 0x000fe20000041840 */
[----:B------:R-:W3:Y:S03]  /*174d0*/  LDSM.16.MT88.4 R76, [R141+0x8800] ;  /* 0x008800008d4c783b */ /* 0x000ee60000004200 */
[----:B-----5:R-:W-:Y:S01]  /*174e0*/  F2FP.BF16.PACK_AB R68, R131, R128 ;  /* 0x000000808344723e */ /* 0x020fe200000010ff */
[----:B------:R-:W-:Y:S02]  /*174f0*/  FADD.FTZ R123, R123, R124 ;  /* 0x0000007c7b7b7221 */ /* 0x000fe40000010000 */
[----:B------:R-:W-:Y:S02]  /*17500*/  MUFU.EX2 R125, R125 ;  /* 0x0000007d007d7308 */ /* 0x000fe40000000800 */
[----:B------:R-:W-:Y:S04]  /*17510*/  FADD.FTZ R126, R126, R123 ;  /* 0x0000007b7e7e7221 */ /* 0x000fe80000010000 */
[----:B------:R-:W-:Y:S04]  /*17520*/  FADD.FTZ R129, R129, R126 ;  /* 0x0000007e81817221 */ /* 0x000fe80000010000 */
[----:B------:R-:W4:Y:S01]  /*17530*/  MUFU.EX2 R122, R122 ;  /* 0x0000007a007a7308 */ /* 0x000f220000000800 */
[----:B-1----:R-:W-:Y:S09]  /*17540*/  F2FP.BF16.PACK_AB R70, R169, R130 ;  /* 0x00000082a946723e */ /* 0x002ff200000010ff */
[----:B------:R-:W1:Y:S01]  /*17550*/  MUFU.EX2 R127, R127 ;  /* 0x0000007f007f7308 */ /* 0x000e620000000800 */
[C---:B--2---:R-:W-:Y:S08]  /*17560*/  HMMA.16816.F32.BF16 R4, R68.reuse, R72, R4 ;  /* 0x000000484404723c */ /* 0x044ff00000041804 */
[C---:B------:R-:W-:Y:S01]  /*17570*/  HMMA.16816.F32.BF16 R8, R68.reuse, R74, R8 ;  /* 0x0000004a4408723c */ /* 0x040fe20000041808 */
[----:B------:R-:W2:Y:S01]  /*17580*/  LDSM.16.MT88.4 R72, [R140+0x8800] ;  /* 0x008800008c48783b */ /* 0x000ea20000004200 */
[----:B------:R-:W-:Y:S02]  /*17590*/  MUFU.EX2 R120, R120 ;  /* 0x0000007800787308 */ /* 0x000fe40000000800 */
[----:B----4-:R-:W-:Y:S04]  /*175a0*/  F2FP.BF16.PACK_AB R105, R122, R125 ;  /* 0x0000007d7a69723e */ /* 0x010fe800000010ff */
[C---:B------:R-:W-:Y:S04]  /*175b0*/  HMMA.16816.F32.BF16 R12, R68.reuse, R80, R12 ;  /* 0x00000050440c723c */ /* 0x040fe8000004180c */
[----:B------:R-:W4:Y:S01]  /*175c0*/  MUFU.EX2 R119, R119 ;  /* 0x0000007700777308 */ /* 0x000f220000000800 */
[----:B-1----:R-:W-:Y:S03]  /*175d0*/  F2FP.BF16.PACK_AB R107, R127, R172 ;  /* 0x000000ac7f6b723e */ /* 0x002fe600000010ff */
[C---:B------:R-:W-:Y:S01]  /*175e0*/  HMMA.16816.F32.BF16 R16, R68.reuse, R82, R16 ;  /* 0x000000524410723c */ /* 0x040fe20000041810 */
[----:B------:R-:W1:Y:S05]  /*175f0*/  LDSM.16.MT88.4 R80, [R144+0xa800] ;  /* 0x00a800009050783b */ /* 0x000e6a0000004200 */
[----:B------:R-:W-:Y:S02]  /*17600*/  MUFU.EX2 R118, R118 ;  /* 0x0000007600767308 */ /* 0x000fe40000000800 */
[C---:B---3--:R-:W-:Y:S08]  /*17610*/  HMMA.16816.F32.BF16 R20, R68.reuse, R76, R20 ;  /* 0x0000004c4414723c */ /* 0x048ff00000041814 */
[C---:B------:R-:W-:Y:S01]  /*17620*/  HMMA.16816.F32.BF16 R24, R68.reuse, R78, R24 ;  /* 0x0000004e4418723c */ /* 0x040fe20000041818 */
[----:B------:R-:W3:Y:S01]  /*17630*/  LDSM.16.MT88.4 R76, [R142+0xa800] ;  /* 0x00a800008e4c783b */ /* 0x000ee20000004200 */
[----:B------:R-:W5:Y:S02]  /*17640*/  MUFU.EX2 R121, R121 ;  /* 0x0000007900797308 */ /* 0x000f640000000800 */
[----:B----4-:R-:W-:Y:S04]  /*17650*/  F2FP.BF16.PACK_AB R104, R119, R120 ;  /* 0x000000787768723e */ /* 0x010fe800000010ff */
[C---:B--2---:R-:W-:Y:S08]  /*17660*/  HMMA.16816.F32.BF16 R28, R68.reuse, R72, R28 ;  /* 0x00000048441c723c */ /* 0x044ff0000004181c */
[C---:B------:R-:W-:Y:S01]  /*17670*/  HMMA.16816.F32.BF16 R32, R68.reuse, R74, R32 ;  /* 0x0000004a4420723c */ /* 0x040fe20000041820 */
[----:B------:R-:W2:Y:S07]  /*17680*/  LDSM.16.MT88.4 R72, [R141+0xa800] ;  /* 0x00a800008d48783b */ /* 0x000eae0000004200 */
[C---:B-1----:R-:W-:Y:S04]  /*17690*/  HMMA.16816.F32.BF16 R36, R68.reuse, R80, R36 ;  /* 0x000000504424723c */ /* 0x042fe80000041824 */
[----:B-----5:R-:W-:Y:S04]  /*176a0*/  F2FP.BF16.PACK_AB R106, R121, R118 ;  /* 0x00000076796a723e */ /* 0x020fe800000010ff */
        /* <DEDUP_REMOVED lines=18> */
[----:B------:R-:W-:Y:S01]  /*177d0*/  FADD.FTZ R182, R173, R182 ;  /* 0x000000b6adb67221 */ /* 0x000fe20000010000 */
[C---:B--2---:R-:W-:Y:S03]  /*177e0*/  HMMA.16816.F32.BF16 R4, R68.reuse, R72, R4 ;  /* 0x000000484404723c */ /* 0x044fe60000041804 */
[----:B------:R-:W-:Y:S04]  /*177f0*/  FADD.FTZ R125, R125, R182 ;  /* 0x000000b67d7d7221 */ /* 0x000fe80000010000 */
[----:B------:R-:W-:Y:S01]  /*17800*/  FADD.FTZ R125, R122, R125 ;  /* 0x0000007d7a7d7221 */ /* 0x000fe20000010000 */
[C---:B------:R-:W-:Y:S01]  /*17810*/  HMMA.16816.F32.BF16 R8, R68.reuse, R74, R8 ;  /* 0x0000004a4408723c */ /* 0x040fe20000041808 */
[----:B------:R-:W2:Y:S03]  /*17820*/  LDSM.16.MT88.4 R72, [R140+0x9000] ;  /* 0x009000008c48783b */ /* 0x000ea60000004200 */
[----:B------:R-:W-:Y:S04]  /*17830*/  FADD.FTZ R168, R172, R125 ;  /* 0x0000007daca87221 */ /* 0x000fe80000010000 */
[C---:B------:R-:W-:Y:S04]  /*17840*/  HMMA.16816.F32.BF16 R12, R68.reuse, R76, R12 ;  /* 0x0000004c440c723c */ /* 0x040fe8000004180c */
[----:B------:R-:W-:Y:S04]  /*17850*/  FADD.FTZ R168, R127, R168 ;  /* 0x000000a87fa87221 */ /* 0x000fe80000010000 */
        /* <DEDUP_REMOVED lines=16> */
[C---:B---3--:R-:W-:Y:S08]  /*17960*/  HMMA.16816.F32.BF16 R60, R68.reuse, R76, R60 ;  /* 0x0000004c443c723c */ /* 0x048ff0000004183c */
        /* <DEDUP_REMOVED lines=8> */
[C---:B------:R-:W-:Y:S08]  /*179f0*/  HMMA.16816.F32.BF16 R84, R104.reuse, R86, R16 ;  /* 0x000000566854723c */ /* 0x040ff00000041810 */
[C---:B-1----:R-:W-:Y:S08]  /*17a00*/  HMMA.16816.F32.BF16 R80, R104.reuse, R72, R20 ;  /* 0x000000486850723c */ /* 0x042ff00000041814 */
        /* <DEDUP_REMOVED lines=19> */
[----:B------:R-:W-:Y:S03]  /*17b40*/  FADD.FTZ R9, R176, R9 ;  /* 0x00000009b0097221 */ /* 0x000fe60000010000 */
[----:B------:R-:W-:Y:S01]  /*17b50*/  MOV R104, R3 ;  /* 0x0000000300687202 */ /* 0x000fe20000000f00 */
[----:B------:R-:W-:Y:S04]  /*17b60*/  FADD.FTZ R174, R174, R9 ;  /* 0x00000009aeae7221 */ /* 0x000fe80000010000 */
[----:B------:R-:W-:Y:S04]  /*17b70*/  FADD.FTZ R179, R179, R174 ;  /* 0x000000aeb3b37221 */ /* 0x000fe80000010000 */
[----:B------:R-:W-:Y:S04]  /*17b80*/  FADD.FTZ R120, R120, R179 ;  /* 0x000000b378787221 */ /* 0x000fe80000010000 */
[----:B------:R-:W-:Y:S04]  /*17b90*/  FADD.FTZ R119, R119, R120 ;  /* 0x0000007877777221 */ /* 0x000fe80000010000 */
[----:B------:R-:W-:Y:S04]  /*17ba0*/  FADD.FTZ R118, R118, R119 ;  /* 0x0000007776767221 */ /* 0x000fe80000010000 */
[----:B------:R-:W-:Y:S01]  /*17bb0*/  FADD.FTZ R107, R121, R118 ;  /* 0x00000076796b7221 */ /* 0x000fe20000010000 */
[----:B------:R-:W-:-:S05]  /*17bc0*/  @P0 BRA `(.L_x_7404) ;  /* 0xffffcc9000000947 */ /* 0x000fca000383ffff */
.L_x_7400:
        /* <DEDUP_REMOVED lines=193> */
.L_x_7405:
[----:B------:R-:W1:Y:S04]  /*187e0*/  S2R R3, SR_CTAID.Z ;  /* 0x0000000000037919 */ /* 0x000e680000002700 */
[----:B------:R-:W1:Y:S02]  /*187f0*/  S2R R2, SR_CTAID.Y ;  /* 0x0000000000027919 */ /* 0x000e640000002600 */
[----:B-1----:R-:W-:-:S04]  /*18800*/  IMAD R4, R2, c[0x0][0x1c0], R3 ;  /* 0x0000700002047a24 */ /* 0x002fc800078e0203 */
[----:B------:R-:W-:Y:S02]  /*18810*/  IMAD R4, R4, c[0x0][0x214], RZ ;  /* 0x0000850004047a24 */ /* 0x000fe400078e02ff */
.L_x_7406:
        /* <DEDUP_REMOVED lines=41> */
.L_x_7408:
[----:B------:R-:W-:Y:S05]  /*18ab0*/  BSYNC B0 ;  /* 0x0000000000007941 */ /* 0x000fea0003800000 */
.L_x_7407:
        /* <DEDUP_REMOVED lines=35> */
.L_x_7410:
[----:B------:R-:W-:Y:S05]  /*18cf0*/  BSYNC B0 ;  /* 0x0000000000007941 */ /* 0x000fea0003800000 */
.L_x_7409:
        /* <DEDUP_REMOVED lines=18> */
.L_x_7412:
[----:B------:R-:W-:Y:S05]  /*18e20*/  BSYNC B0 ;  /* 0x0000000000007941 */ /* 0x000fea0003800000 */
.L_x_7411:
        /* <DEDUP_REMOVED lines=18> */
.L_x_7414:
[----:B------:R-:W-:Y:S05]  /*18f50*/  BSYNC B0 ;  /* 0x0000000000007941 */ /* 0x000fea0003800000 */
.L_x_7413:
        /* <DEDUP_REMOVED lines=19> */
.L_x_7415:
        /* <DEDUP_REMOVED lines=15> */
.L_x_8389:


//--------------------- .text._ZN5flash24flash_fwd_splitkv_kernelI23Flash_fwd_kernel_traitsILi128ELi64ELi64ELi4ELb0ELb0EN7cutlass10bfloat16_tE19Flash_kernel_traitsILi128ELi64ELi64ELi4ES3_EELb1ELb0ELb0ELb0ELb1ELb0ELb1ELb0EEEvNS_16Flash_fwd_paramsE --------------------------
	.section	.text._ZN5flash24flash_fwd_splitkv_kernelI23Flash_fwd_kernel_traitsILi128ELi64ELi64ELi4ELb0ELb0EN7cutlass10bfloat16_tE19Flash_kernel_traitsILi128ELi64ELi64ELi4ES3_EELb1ELb0ELb0ELb0ELb1ELb0ELb1ELb0EEEvNS_16Flash_fwd_paramsE,"ax",@progbits
	.sectioninfo	@"SHI_REGISTERS=202"
	.align	128
        .global         _ZN5flash24flash_fwd_splitkv_kernelI23Flash_fwd_kernel_traitsILi128ELi64ELi64ELi4ELb0ELb0EN7cutlass10bfloat16_tE19Flash_kernel_traitsILi128ELi64ELi64ELi4ES3_EELb1ELb0ELb0ELb0ELb1ELb0ELb1ELb0EEEvNS_16Flash_fwd_paramsE
        .type           _ZN5flash24flash_fwd_splitkv_kernelI23Flash_fwd_kernel_traitsILi128ELi64ELi64ELi4ELb0ELb0EN7cutlass10bfloat16_tE19Flash_kernel_traitsILi128ELi64ELi64ELi4ES3_EELb1ELb0ELb0ELb0ELb1ELb0ELb1ELb0EEEvNS_16Flash_fwd_paramsE,@function
        .size           _ZN5flash24flash_fwd_splitkv_kernelI23Flash_fwd_kernel_traitsILi128ELi64ELi64ELi4ELb0ELb0EN7cutlass10bfloat16_tE19Flash_kernel_traitsILi128ELi64ELi64ELi4ES3_EELb1ELb0ELb0ELb0ELb1ELb0ELb1ELb0EEEvNS_16Flash_fwd_paramsE,(.L_x_8390 - _ZN5flash24flash_fwd_splitkv_kernelI23Flash_fwd_kernel_traitsILi128ELi64ELi64ELi4ELb0ELb0EN7cutlass10bfloat16_tE19Flash_kernel_traitsILi128ELi64ELi64ELi4ES3_EELb1ELb0ELb0ELb0ELb1ELb0ELb1ELb0EEEvNS_16Flash_fwd_paramsE)
        .other          _ZN5flash24flash_fwd_splitkv_kernelI23Flash_fwd_kernel_traitsILi128ELi64ELi64ELi4ELb0ELb0EN7cutlass10bfloat16_tE19Flash_kernel_traitsILi128ELi64ELi64ELi4ES3_EELb1ELb0ELb0ELb0ELb1ELb0ELb1ELb0EEEvNS_16Flash_fwd_paramsE,@"STO_CUDA_ENTRY STV_DEFAULT"
_ZN5flash24flash_fwd_splitkv_kernelI23Flash_fwd_kernel_traitsILi128ELi64ELi64ELi4ELb0ELb0EN7cutlass10bfloat16_tE19Flash_kernel_traitsILi128ELi64ELi64ELi4ES3_EELb1ELb0ELb0ELb0ELb1ELb0ELb1ELb0EEEvNS_16Flash_fwd_paramsE:
.text._ZN5flash24flash_fwd_splitkv_kernelI23Flash_fwd_kernel_traitsILi128ELi64ELi64ELi4ELb0ELb0EN7cutlass10bfloat16_tE19Flash_kernel_traitsILi128ELi64ELi64ELi4ES3_EELb1ELb0ELb0ELb0ELb1ELb0ELb1ELb0EEEvNS_16Flash_fwd_paramsE:
[----:B------:R-:W-:Y:S02]  /*0000*/  MOV R1, c[0x0][0x28] ;  /* 0x00000a0000017a02 */ /* 0x000fe40000000f00 */
[----:B------:R-:W1:Y:S01]  /*0010*/  I2F.U32.RP R4, c[0x0][0x1c0] ;  /* 0x0000700000047b06 */ /* 0x000e620000209000 */
[----:B------:R-:W2:Y:S01]  /*0020*/  S2R R11, SR_CTAID.Z ;  /* 0x00000000000b7919 */ /* 0x000ea20000002700 */
[----:B------:R-:W-:Y:S01]  /*0030*/  IMAD.MOV.U32 R2, RZ, RZ, RZ ;  /* 0x000000ffff027224 */ /* 0x000fe200078e00ff */
[----:B------:R-:W-:Y:S01]  /*0040*/  ISETP.NE.U32.AND P1, PT, RZ, c[0x0][0x1c0], PT ;  /* 0x00007000ff007a0c */ /* 0x000fe20003f25070 */
[----:B------:R-:W-:Y:S01]  /*0050*/  IMAD.MOV.U32 R12, RZ, RZ, -0x1 ;  /* 0xffffffffff0c7424 */ /* 0x000fe200078e00ff */
[----:B------:R-:W-:-:S03]  /*0060*/  ULDC.64 UR4, c[0x0][0x118] ;  /* 0x0000460000047ab9 */ /* 0x000fc60000000a00 */
[----:B-1----:R-:W1:Y:S02]  /*0070*/  MUFU.RCP R3, R4 ;  /* 0x0000000400037308 */ /* 0x002e640000001000 */
[----:B-1----:R-:W-:-:S06]  /*0080*/  IADD3 R3, R3, 0xffffffe, RZ ;  /* 0x0ffffffe03037810 */ /* 0x002fcc0007ffe0ff */
[----:B------:R-:W1:Y:S02]  /*0090*/  F2I.FTZ.U32.TRUNC.NTZ R3, R3 ;  /* 0x0000000300037305 */ /* 0x000e64000021f000 */
[----:B-1----:R-:W-:-:S04]  /*00a0*/  IMAD.MOV R0, RZ, RZ, -R3 ;  /* 0x000000ffff007224 */ /* 0x002fc800078e0a03 */
[----:B------:R-:W-:Y:S02]  /*00b0*/  IMAD R5, R0, c[0x0][0x1c0], RZ ;  /* 0x0000700000057a24 */ /* 0x000fe400078e02ff */
[----:B------:R-:W1:Y:S02]  /*00c0*/  LDC.U8 R0, c[0x0][0x312] ;  /* 0x0000c480ff007b82 */ /* 0x000e640000000000 */
[----:B------:R-:W-:-:S04]  /*00d0*/  IMAD.HI.U32 R2, R3, R5, R2 ;  /* 0x0000000503027227 */ /* 0x000fc800078e0002 */
[----:B------:R-:W-:Y:S02]  /*00e0*/  IMAD.MOV.U32 R5, RZ, RZ, 0x4 ;  /* 0x00000004ff057424 */ /* 0x000fe400078e00ff */
        /* <DEDUP_REMOVED lines=38> */
.L_x_7416:
[----:B-1-34-:R-:W-:Y:S02]  /*0350*/  MOV R2, c[0x0][0x218] ;  /* 0x0000860000027a02 */ /* 0x01afe40000000f00 */
.L_x_7417:
        /* <DEDUP_REMOVED lines=26> */
[----:B--2---:R-:W-:-:S04]  /*0500*/  IADD3 R10, R10, 0xffffffe, RZ ;  /* 0x0ffffffe0a0a7810 */ /* 0x004fc80007ffe0ff */
[----:B------:R-:W2:Y:S02]  /*0510*/  F2I.FTZ.U32.TRUNC.NTZ R11, R10 ;  /* 0x0000000a000b7305 */ /* 0x000ea4000021f000 */
        /* <DEDUP_REMOVED lines=12> */
[----:B------:R-:W-:-:S11]  /*05e0*/  IADD3 R8, R6, 0x3f, RZ ;  /* 0x0000003f06087810 */ /* 0x000fd60007ffe0ff */
        /* <DEDUP_REMOVED lines=19> */
[----:B------:R-:W-:Y:S01]  /*0720*/  LOP3.LUT P6, RZ, R84, 0xf, RZ, 0xc0, !PT ;  /* 0x0000000f54ff7812 */ /* 0x000fe200078cc0ff */
[----:B------:R-:W-:Y:S01]  /*0730*/  IMAD.IADD R87, R87, 0x1, -R90 ;  /* 0x0000000157577824 */ /* 0x000fe200078e0a5a */
[----:B------:R-:W-:-:S04]  /*0740*/  LEA.HI R0, R3, R84, RZ, 0x4 ;  /* 0x0000005403007211 */ /* 0x000fc800078f20ff */
[----:B------:R-:W-:Y:S02]  /*0750*/  LOP3.LUT R3, R0, 0x3ffffff0, RZ, 0xc0, !PT ;  /* 0x3ffffff000037812 */ /* 0x000fe400078ec0ff */
[----:B------:R-:W-:-:S03]  /*0760*/  SHF.R.S32.HI R0, RZ, 0x4, R0 ;  /* 0x00000004ff007819 */ /* 0x000fc60000011400 */
[----:B------:R-:W-:Y:S01]  /*0770*/  IMAD.IADD R6, R84, 0x1, -R3 ;  /* 0x0000000154067824 */ /* 0x000fe200078e0a03 */
[C---:B------:R-:W-:Y:S01]  /*0780*/  IADD3 R12, R0.reuse, 0x10, RZ ;  /* 0x00000010000c7810 */ /* 0x040fe20007ffe0ff */
[----:B------:R-:W-:Y:S01]  /*0790*/  IMAD R3, R7, c[0x0][0x1c0], R26 ;  /* 0x0000700007037a24 */ /* 0x000fe200078e021a */
[----:B------:R-:W-:Y:S01]  /*07a0*/  IADD3 R4, R0, 0x8, RZ ;  /* 0x0000000800047810 */ /* 0x000fe20007ffe0ff */
[----:B------:R-:W-:Y:S01]  /*07b0*/  IMAD.SHL.U32 R6, R6, 0x4, RZ ;  /* 0x0000000406067824 */ /* 0x000fe200078e00ff */
[C---:B------:R-:W-:Y:S01]  /*07c0*/  IADD3 R10, R0.reuse, 0x18, RZ ;  /* 0x00000018000a7810 */ /* 0x040fe20007ffe0ff */
[----:B------:R-:W-:Y:S01]  /*07d0*/  IMAD R3, R3, c[0x0][0x214], R90 ;  /* 0x0000850003037a24 */ /* 0x000fe200078e025a */
[----:B------:R-:W-:Y:S02]  /*07e0*/  IADD3 R8, R0, 0x20, RZ ;  /* 0x0000002000087810 */ /* 0x000fe40007ffe0ff */
[----:B------:R-:W-:Y:S01]  /*07f0*/  SHF.R.S32.HI R7, RZ, 0x1f, R6 ;  /* 0x0000001fff077819 */ /* 0x000fe20000011406 */
[----:B------:R-:W-:Y:S01]  /*0800*/  IMAD R5, R3, c[0x0][0x22c], RZ ;  /* 0x00008b0003057a24 */ /* 0x000fe200078e02ff */
[----:B------:R-:W-:-:S02]  /*0810*/  ISETP.GE.AND P2, PT, R4, R87, PT ;  /* 0x000000570400720c */ /* 0x000fc40003f46270 */
[CC--:B------:R-:W-:Y:S01]  /*0820*/  ISETP.GE.AND P3, PT, R0.reuse, R87.reuse, PT ;  /* 0x000000570000720c */ /* 0x0c0fe20003f66270 */
[----:B------:R-:W-:Y:S01]  /*0830*/  IMAD.WIDE R6, R0, 0x80, R6 ;  /* 0x0000008000067825 */ /* 0x000fe200078e0206 */
[-C--:B------:R-:W-:Y:S02]  /*0840*/  ISETP.GE.AND P1, PT, R10, R87.reuse, PT ;  /* 0x000000570a00720c */ /* 0x080fe40003f26270 */
[-C--:B------:R-:W-:Y:S02]  /*0850*/  ISETP.GE.AND P4, PT, R8, R87.reuse, PT ;  /* 0x000000570800720c */ /* 0x080fe40003f86270 */
[C---:B------:R-:W-:Y:S02]  /*0860*/  IADD3 R2, P0, R5.reuse, R6, RZ ;  /* 0x0000000605027210 */ /* 0x040fe40007f1e0ff */
[----:B------:R-:W-:Y:S02]  /*0870*/  ISETP.GE.OR P5, PT, R4, R87, P6 ;  /* 0x000000570400720c */ /* 0x000fe400037a6670 */
[----:B------:R-:W-:-:S02]  /*0880*/  LEA.HI.X.SX32 R5, R5, R7, 0x1, P0 ;  /* 0x0000000705057211 */ /* 0x000fc400000f0eff */
[----:B------:R-:W-:Y:S02]  /*0890*/  LEA R14, P0, R2, c[0x0][0x1d8], 0x2 ;  /* 0x00007600020e7a11 */ /* 0x000fe400078010ff */
[----:B------:R-:W-:Y:S02]  /*08a0*/  IADD3 R6, R0, 0x28, RZ ;  /* 0x0000002800067810 */ /* 0x000fe40007ffe0ff */
[----:B------:R-:W-:Y:S02]  /*08b0*/  LEA.HI.X R15, R2, c[0x0][0x1dc], R5, 0x2, P0 ;  /* 0x00007700020f7a11 */ /* 0x000fe400000f1405 */
[----:B------:R-:W-:Y:S02]  /*08c0*/  ISETP.GE.AND P0, PT, R12, R87, PT ;  /* 0x000000570c00720c */ /* 0x000fe40003f06270 */
[C---:B------:R-:W-:Y:S01]  /*08d0*/  IADD3 R4, R0.reuse, 0x30, RZ ;  /* 0x0000003000047810 */ /* 0x040fe20007ffe0ff */
[----:B------:R1:W-:Y:S01]  /*08e0*/  @!P3 STG.E.128 [R14.64], RZ ;  /* 0x000000ff0e00b986 */ /* 0x0003e2000c101d04 */
[----:B------:R-:W-:-:S02]  /*08f0*/  IADD3 R2, R0, 0x38, RZ ;  /* 0x0000003800027810 */ /* 0x000fc40007ffe0ff */
[----:B------:R-:W-:Y:S01]  /*0900*/  SHF.R.S32.HI R5, RZ, 0x1f, R3 ;  /* 0x0000001fff057819 */ /* 0x000fe20000011403 */
[----:B------:R1:W-:Y:S01]  /*0910*/  @!P3 STG.E.128 [R14.64+0x100], RZ ;  /* 0x000100ff0e00b986 */ /* 0x0003e2000c101d04 */
[----:B------:R-:W-:-:S03]  /*0920*/  ISETP.GE.AND P3, PT, R6, R87, PT ;  /* 0x000000570600720c */ /* 0x000fc60003f66270 */
[----:B------:R1:W-:Y:S04]  /*0930*/  @!P2 STG.E.128 [R14.64+0x1000], RZ ;  /* 0x001000ff0e00a986 */ /* 0x0003e8000c101d04 */
[----:B------:R1:W-:Y:S04]  /*0940*/  @!P0 STG.E.128 [R14.64+0x2000], RZ ;  /* 0x002000ff0e008986 */ /* 0x0003e8000c101d04 */
        /* <DEDUP_REMOVED lines=43> */
.L_x_7418:
[----:B-1----:R-:W-:Y:S01]  /*0c00*/  ISETP.NE.U32.AND P0, PT, RZ, c[0x0][0x2b8], PT ;  /* 0x0000ae00ff007a0c */ /* 0x002fe20003f05070 */
[----:B------:R-:W-:Y:S01]  /*0c10*/  IMAD.MOV.U32 R2, RZ, RZ, R168 ;  /* 0x000000ffff027224 */ /* 0x000fe200078e00a8 */
[----:B------:R-:W-:Y:S02]  /*0c20*/  ISETP.NE.U32.AND P2, PT, RZ, c[0x0][0x2c0], PT ;  /* 0x0000b000ff007a0c */ /* 0x000fe40003f45070 */
[----:B------:R-:W-:Y:S02]  /*0c30*/  ISETP.NE.AND.EX P0, PT, RZ, c[0x0][0x2bc], PT, P0 ;  /* 0x0000af00ff007a0c */ /* 0x000fe40003f05300 */
[----:B------:R-:W-:-:S11]  /*0c40*/  ISETP.NE.AND.EX P2, PT, RZ, c[0x0][0x2c4], PT, P2 ;  /* 0x0000b100ff007a0c */ /* 0x000fd60003f45320 */
[C---:B------:R-:W-:Y:S02]  /*0c50*/  @P0 IMAD.WIDE R10, R168.reuse, R5, c[0x0][0x2b8] ;  /* 0x0000ae00a80a0625 */ /* 0x040fe400078e0205 */
[----:B------:R-:W-:Y:S02]  /*0c60*/  @P2 SHF.R.S32.HI R5, RZ, 0x1f, R168 ;  /* 0x0000001fff052819 */ /* 0x000fe400000114a8 */
[----:B------:R-:W-:Y:S01]  /*0c70*/  @P2 IMAD.WIDE.U32 R8, R168, c[0x0][0x2c8], RZ ;  /* 0x0000b200a8082a25 */ /* 0x000fe200078e00ff */
        /* <DEDUP_REMOVED lines=74> */
[----:B------:R-:W-:-:S04]  /*1120*/  IMAD.WIDE.U32 R18, R18, c[0x0][0x188], RZ ;  /* 0x0000620012127a25 */ /* 0x000fc800078e00ff */
[----:B------:R-:W-:Y:S01]  /*1130*/  IMAD.WIDE.U32 R22, R11, c[0x0][0x198], R8 ;  /* 0x000066000b167a25 */ /* 0x000fe200078e0008 */
[----:B------:R-:W-:Y:S02]  /*1140*/  SHF.R.S32.HI R8, RZ, 0x1f, R10 ;  /* 0x0000001fff087819 */ /* 0x000fe4000001140a */
[----:B------:R-:W-:Y:S01]  /*1150*/  IADD3 R4, R19, R4, RZ ;  /* 0x0000000413047210 */ /* 0x000fe20007ffe0ff */
[----:B------:R-:W-:Y:S02]  /*1160*/  IMAD.IADD R23, R23, 0x1, R3 ;  /* 0x0000000117177824 */ /* 0x000fe400078e0203 */
[----:B------:R-:W-:Y:S02]  /*1170*/  IMAD R3, R8, c[0x0][0x1b0], RZ ;  /* 0x00006c0008037a24 */ /* 0x000fe400078e02ff */
[----:B------:R-:W-:-:S04]  /*1180*/  IMAD.WIDE.U32 R22, R10, c[0x0][0x1b0], R22 ;  /* 0x00006c000a167a25 */ /* 0x000fc800078e0016 */
[----:B------:R-:W-:-:S04]  /*1190*/  IMAD R0, R10, c[0x0][0x1b4], R3 ;  /* 0x00006d000a007a24 */ /* 0x000fc800078e0203 */
[----:B------:R-:W-:Y:S01]  /*11a0*/  IMAD.IADD R0, R23, 0x1, R0 ;  /* 0x0000000117007824 */ /* 0x000fe200078e0200 */
[----:B------:R-:W-:Y:S05]  /*11b0*/  BRA `(.L_x_7420) ;  /* 0x0000041000007947 */ /* 0x000fea0003800000 */
.L_x_7419:
        /* <DEDUP_REMOVED lines=15> */
.L_x_7421:
[----:B------:R-:W-:Y:S01]  /*12b0*/  IABS R9, c[0x0][0x1c8] ;  /* 0x0000720000097a13 */ /* 0x000fe20000000000 */
[----:B------:R-:W-:Y:S02]  /*12c0*/  IMAD.MOV.U32 R10, RZ, RZ, RZ ;  /* 0x000000ffff0a7224 */ /* 0x000fe400078e00ff */
[----:B------:R-:W-:Y:S01]  /*12d0*/  @P4 IMAD.IADD R4, R3, 0x1, R4 ;  /* 0x0000000103044824 */ /* 0x000fe200078e0204 */
        /* <DEDUP_REMOVED lines=13> */
[----:B------:R-:W-:-:S04]  /*13b0*/  IMAD.MOV R0, RZ, RZ, -R10 ;  /* 0x000000ffff007224 */ /* 0x000fc800078e0a0a */
[----:B------:R-:W-:Y:S01]  /*13c0*/  IMAD R0, R9, R0, R7 ;  /* 0x0000000009007224 */ /* 0x000fe200078e0207 */
[----:B------:R-:W-:-:S04]  /*13d0*/  SHF.R.S32.HI R7, RZ, 0x1f, R11 ;  /* 0x0000001fff077819 */ /* 0x000fc8000001140b */
        /* <DEDUP_REMOVED lines=9> */
[C---:B------:R-:W-:Y:S02]  /*1470*/  IMAD R5, R11.reuse, c[0x0][0x19c], R0 ;  /* 0x000067000b057a24 */ /* 0x040fe400078e0200 */
        /* <DEDUP_REMOVED lines=21> */
.L_x_7420:
[----:B------:R-:W-:Y:S01]  /*15d0*/  ISETP.NE.AND P1, PT, R12, -0x1, PT ;  /* 0xffffffff0c00780c */ /* 0x000fe20003f25270 */
[----:B------:R-:W-:Y:S01]  /*15e0*/  IMAD.IADD R163, R87, 0x1, -R90 ;  /* 0x0000000157a37824 */ /* 0x000fe200078e0a5a */
[----:B------:R-:W-:Y:S01]  /*15f0*/  SHF.R.S32.HI R9, RZ, 0x1f, R84 ;  /* 0x0000001fff097819 */ /* 0x000fe20000011454 */
[----:B------:R-:W-:Y:S01]  /*1600*/  IMAD.SHL.U32 R178, R84, 0x2, RZ ;  /* 0x0000000254b27824 */ /* 0x000fe200078e00ff */
[----:B------:R-:W-:Y:S02]  /*1610*/  IADD3 R169, R105, -0x1, RZ ;  /* 0xffffffff69a97810 */ /* 0x000fe40007ffe0ff */
[CC--:B------:R-:W-:Y:S02]  /*1620*/  LEA.HI R16, R9.reuse, R84.reuse, RZ, 0x3 ;  /* 0x0000005409107211 */ /* 0x0c0fe400078f18ff */
[----:B------:R-:W-:Y:S02]  /*1630*/  LEA.HI R88, R9, R84, RZ, 0x5 ;  /* 0x0000005409587211 */ /* 0x000fe400078f28ff */
[----:B------:R-:W-:-:S02]  /*1640*/  LOP3.LUT R5, R16, 0xfffffff8, RZ, 0xc0, !PT ;  /* 0xfffffff810057812 */ /* 0x000fc400078ec0ff */
[----:B------:R-:W-:Y:S01]  /*1650*/  SHF.R.S32.HI R16, RZ, 0x3, R16 ;  /* 0x00000003ff107819 */ /* 0x000fe20000011410 */
[----:B------:R-:W-:Y:S01]  /*1660*/  @!P1 IMAD.WIDE.U32 R24, R168, c[0x0][0x178], RZ ;  /* 0x00005e00a8189a25 */ /* 0x000fe200078e00ff */
[----:B------:R-:W-:Y:S02]  /*1670*/  @!P1 SHF.R.S32.HI R3, RZ, 0x1f, R168 ;  /* 0x0000001fff039819 */ /* 0x000fe400000114a8 */
[----:B------:R-:W-:Y:S01]  /*1680*/  IADD3 R15, R16, 0x10, RZ ;  /* 0x00000010100f7810 */ /* 0x000fe20007ffe0ff */
[----:B------:R-:W-:Y:S01]  /*1690*/  IMAD.IADD R5, R84, 0x1, -R5 ;  /* 0x0000000154057824 */ /* 0x000fe200078e0a05 */
[----:B------:R-:W-:Y:S01]  /*16a0*/  SHF.R.S32.HI R17, RZ, 0x1f, R16 ;  /* 0x0000001fff117819 */ /* 0x000fe20000011410 */
[----:B------:R-:W-:Y:S01]  /*16b0*/  @!P1 IMAD R3, R3, c[0x0][0x178], RZ ;  /* 0x00005e0003039a24 */ /* 0x000fe200078e02ff */
[C---:B------:R-:W-:Y:S01]  /*16c0*/  ISETP.GE.AND P6, PT, R16.reuse, R163, PT ;  /* 0x000000a31000720c */ /* 0x040fe20003fc6270 */
[----:B------:R-:W-:Y:S01]  /*16d0*/  IMAD.SHL.U32 R14, R16, 0x40, RZ ;  /* 0x00000040100e7824 */ /* 0x000fe200078e00ff */
[----:B------:R-:W-:Y:S01]  /*16e0*/  SHF.R.S32.HI R86, RZ, 0x5, R88 ;  /* 0x00000005ff567819 */ /* 0x000fe20000011458 */
[----:B------:R-:W-:Y:S01]  /*16f0*/  @P1 IMAD.WIDE.U32 R20, R12, c[0x0][0x190], RZ ;  /* 0x000064000c141a25 */ /* 0x000fe200078e00ff */
[----:B------:R-:W-:-:S02]  /*1700*/  LOP3.LUT R178, R178, 0x6, RZ, 0xc0, !PT ;  /* 0x00000006b2b27812 */ /* 0x000fc400078ec0ff */
[----:B------:R-:W-:Y:S01]  /*1710*/  LOP3.LUT R14, R14, 0x1c0, RZ, 0xc0, !PT ;  /* 0x000001c00e0e7812 */ /* 0x000fe200078ec0ff */
[----:B-----5:R-:W-:Y:S01]  /*1720*/  @!P1 IMAD R2, R168, c[0x0][0x17c], R3 ;  /* 0x00005f00a8029a24 */ /* 0x020fe200078e0203 */
[----:B------:R-:W-:Y:S01]  /*1730*/  SHF.R.S32.HI R3, RZ, 0x1f, R26 ;  /* 0x0000001fff037819 */ /* 0x000fe2000001141a */
[----:B------:R-:W-:Y:S01]  /*1740*/  @!P1 IMAD.MOV.U32 R20, RZ, RZ, R24 ;  /* 0x000000ffff149224 */ /* 0x000fe200078e0018 */
[----:B------:R-:W-:Y:S01]  /*1750*/  SHF.R.U32.HI R171, RZ, 0x3, R14 ;  /* 0x00000003ffab7819 */ /* 0x000fe2000001160e */
[----:B------:R-:W-:Y:S02]  /*1760*/  IMAD.SHL.U32 R13, R5, 0x8, RZ ;  /* 0x00000008050d7824 */ /* 0x000fe400078e00ff */
[----:B------:R-:W-:Y:S02]  /*1770*/  @P1 IMAD R12, R12, c[0x0][0x194], R21 ;  /* 0x000065000c0c1a24 */ /* 0x000fe400078e0215 */
[----:B------:R-:W-:Y:S01]  /*1780*/  @!P1 IMAD.IADD R12, R25, 0x1, R2 ;  /* 0x00000001190c9824 */ /* 0x000fe200078e0202 */
[----:B------:R-:W-:Y:S01]  /*1790*/  IADD3 R18, P2, R13, R18, RZ ;  /* 0x000000120d127210 */ /* 0x000fe20007f5e0ff */
[----:B------:R-:W-:Y:S01]  /*17a0*/  IMAD R3, R3, c[0x0][0x1a8], RZ ;  /* 0x00006a0003037a24 */ /* 0x000fe200078e02ff */
[----:B------:R-:W-:Y:S01]  /*17b0*/  LOP3.LUT R2, R14, 0x38, R13, 0xf8, !PT ;  /* 0x000000380e027812 */ /* 0x000fe200078ef80d */
[----:B------:R-:W-:Y:S01]  /*17c0*/  IMAD.WIDE R32, R33, 0x40, R16 ;  /* 0x0000004021207825 */ /* 0x000fe200078e0210 */
[----:B------:R-:W-:-:S02]  /*17d0*/  IADD3 R22, P3, R13, R22, RZ ;  /* 0x000000160d167210 */ /* 0x000fc40007f7e0ff */
[----:B------:R-:W-:Y:S01]  /*17e0*/  IADD3 R20, P1, R13, R20, RZ ;  /* 0x000000140d147210 */ /* 0x000fe20007f3e0ff */
[----:B------:R-:W-:Y:S01]  /*17f0*/  IMAD R28, R26, c[0x0][0x1ac], R3 ;  /* 0x00006b001a1c7a24 */ /* 0x000fe200078e0203 */
[----:B------:R-:W-:Y:S01]  /*1800*/  SHF.R.S32.HI R13, RZ, 0x1f, R13 ;  /* 0x0000001fff0d7819 */ /* 0x000fe2000001140d */
[----:B------:R-:W-:Y:S01]  /*1810*/  IMAD R103, R17, c[0x0][0x198], RZ ;  /* 0x0000660011677a24 */ /* 0x000fe200078e02ff */
[----:B------:R-:W-:Y:S02]  /*1820*/  LOP3.LUT R171, R2, R171, RZ, 0x3c, !PT ;  /* 0x000000ab02ab7212 */ /* 0x000fe400078e3cff */
[----:B------:R-:W-:Y:S01]  /*1830*/  LEA.HI R2, R9, R84, RZ, 0x6 ;  /* 0x0000005409027211 */ /* 0x000fe200078f30ff */
[----:B------:R-:W-:Y:S01]  /*1840*/  IMAD.X R19, R13, 0x1, R4, P2 ;  /* 0x000000010d137824 */ /* 0x000fe200010e0604 */
[----:B------:R-:W-:Y:S01]  /*1850*/  ISETP.GE.AND P2, PT, R15, R163, PT ;  /* 0x000000a30f00720c */ /* 0x000fe20003f46270 */
[C---:B------:R-:W-:Y:S02]  /*1860*/  IMAD.X R23, R13.reuse, 0x1, R0, P3 ;  /* 0x000000010d177824 */ /* 0x040fe400018e0600 */
[----:B------:R-:W-:Y:S01]  /*1870*/  IMAD.X R21, R13, 0x1, R12, P1 ;  /* 0x000000010d157824 */ /* 0x000fe200008e060c */
[C---:B------:R-:W-:Y:S01]  /*1880*/  IADD3 R13, R16.reuse, 0x20, RZ ;  /* 0x00000020100d7810 */ /* 0x040fe20007ffe0ff */
[C---:B------:R-:W-:Y:S01]  /*1890*/  IMAD.WIDE.U32 R22, R16.reuse, c[0x0][0x198], R22 ;  /* 0x0000660010167a25 */ /* 0x040fe200078e0016 */
[----:B------:R-:W-:-:S02]  /*18a0*/  IADD3 R106, P1, R16, R11, RZ ;  /* 0x0000000b106a7210 */ /* 0x000fc40007f3e0ff */
[----:B------:R-:W-:Y:S01]  /*18b0*/  ISETP.GE.AND P5, PT, R13, R163, PT ;  /* 0x000000a30d00720c */ /* 0x000fe20003fa6270 */
[----:B------:R-:W-:Y:S01]  /*18c0*/  IMAD.WIDE.U32 R26, R26, c[0x0][0x1a8], R20 ;  /* 0x00006a001a1a7a25 */ /* 0x000fe200078e0014 */
[----:B------:R-:W-:-:S03]  /*18d0*/  IADD3 R11, R16, 0x30, RZ ;  /* 0x00000030100b7810 */ /* 0x000fc60007ffe0ff */
[----:B------:R-:W-:Y:S01]  /*18e0*/  IMAD.X R0, R17, 0x1, R7, P1 ;  /* 0x0000000111007824 */ /* 0x000fe200008e0607 */
[----:B------:R-:W-:Y:S01]  /*18f0*/  ISETP.GE.AND P4, PT, R11, R163, PT ;  /* 0x000000a30b00720c */ /* 0x000fe20003f86270 */
[----:B------:R-:W-:Y:S01]  /*1900*/  IMAD.MOV.U32 R102, RZ, RZ, R22 ;  /* 0x000000ffff667224 */ /* 0x000fe200078e0016 */
[C---:B------:R-:W-:Y:S01]  /*1910*/  @!P2 IADD3 R22, P1, R32.reuse, 0x10, RZ ;  /* 0x000000102016a810 */ /* 0x040fe20007f3e0ff */
[----:B------:R-:W-:Y:S02]  /*1920*/  IMAD.IADD R29, R27, 0x1, R28 ;  /* 0x000000011b1d7824 */ /* 0x000fe400078e021c */
[----:B------:R-:W-:Y:S02]  /*1930*/  @!P6 IMAD R4, R33, c[0x0][0x190], RZ ;  /* 0x000064002104ea24 */ /* 0x000fe400078e02ff */
[----:B------:R-:W-:Y:S01]  /*1940*/  @!P5 IADD3 R20, P3, R32, 0x20, RZ ;  /* 0x000000202014d810 */ /* 0x000fe20007f7e0ff */
[----:B------:R-:W-:Y:S02]  /*1950*/  @!P2 IMAD.X R17, RZ, RZ, R33, P1 ;  /* 0x000000ffff11a224 */ /* 0x000fe400008e0621 */
[----:B------:R-:W-:-:S02]  /*1960*/  @!P6 IMAD.MOV.U32 R28, RZ, RZ, R26 ;  /* 0x000000ffff1ce224 */ /* 0x000fc400078e001a */
[----:B------:R-:W-:Y:S01]  /*1970*/  @!P5 IMAD.X R3, RZ, RZ, R33, P3 ;  /* 0x000000ffff03d224 */ /* 0x000fe200018e0621 */
[----:B------:R-:W-:Y:S01]  /*1980*/  @!P4 IADD3 R14, P1, R32, 0x30, RZ ;  /* 0x00000030200ec810 */ /* 0x000fe20007f3e0ff */
[----:B------:R-:W-:Y:S02]  /*1990*/  IMAD.SHL.U32 R2, R2, 0x8, RZ ;  /* 0x0000000802027824 */ /* 0x000fe400078e00ff */
[--C-:B------:R-:W-:Y:S02]  /*19a0*/  @!P2 IMAD.MOV.U32 R31, RZ, RZ, R29.reuse ;  /* 0x000000ffff1fa224 */ /* 0x100fe400078e001d */
[--C-:B------:R-:W-:Y:S01]  /*19b0*/  @!P5 IMAD.MOV.U32 R25, RZ, RZ, R29.reuse ;  /* 0x000000ffff19d224 */ /* 0x100fe200078e001d */
[----:B------:R-:W-:Y:S01]  /*19c0*/  LOP3.LUT R171, R171, 0xfffffe00, R2, 0xf8, !PT ;  /* 0xfffffe00abab7812 */ /* 0x000fe200078ef802 */
[----:B------:R-:W-:Y:S02]  /*19d0*/  @!P4 IMAD.MOV.U32 R27, RZ, RZ, R29 ;  /* 0x000000ffff1bc224 */ /* 0x000fe400078e001d */
[----:B------:R-:W-:-:S02]  /*19e0*/  @!P5 IMAD R3, R3, c[0x0][0x190], RZ ;  /* 0x000064000303da24 */ /* 0x000fc400078e02ff */
[----:B------:R-:W-:Y:S02]  /*19f0*/  IMAD R103, R16, c[0x0][0x19c], R103 ;  /* 0x0000670010677a24 */ /* 0x000fe400078e0267 */
[----:B------:R-:W-:Y:S02]  /*1a00*/  @!P5 IMAD.MOV.U32 R24, RZ, RZ, R26 ;  /* 0x000000ffff18d224 */ /* 0x000fe400078e001a */
[C---:B------:R-:W-:Y:S02]  /*1a10*/  @!P6 IMAD R4, R32.reuse, c[0x0][0x194], R4 ;  /* 0x000065002004ea24 */ /* 0x040fe400078e0204 */
[----:B------:R-:W-:Y:S02]  /*1a20*/  @!P2 IMAD R17, R17, c[0x0][0x190], RZ ;  /* 0x000064001111aa24 */ /* 0x000fe400078e02ff */
[----:B------:R-:W-:-:S04]  /*1a30*/  @!P6 IMAD.WIDE.U32 R28, R32, c[0x0][0x190], R28 ;  /* 0x00006400201cea25 */ /* 0x000fc800078e001c */
[----:B------:R-:W-:Y:S02]  /*1a40*/  @!P2 IMAD.MOV.U32 R30, RZ, RZ, R26 ;  /* 0x000000ffff1ea224 */ /* 0x000fe400078e001a */
[----:B------:R-:W-:Y:S02]  /*1a50*/  @!P5 IMAD R2, R20, c[0x0][0x194], R3 ;  /* 0x000065001402da24 */ /* 0x000fe400078e0203 */
[----:B------:R-:W-:Y:S02]  /*1a60*/  IMAD.IADD R103, R23, 0x1, R103 ;  /* 0x0000000117677824 */ /* 0x000fe400078e0267 */
[----:B------:R-:W-:Y:S02]  /*1a70*/  @!P4 IMAD.X R7, RZ, RZ, R33, P1 ;  /* 0x000000ffff07c224 */ /* 0x000fe400008e0621 */
[----:B------:R-:W-:Y:S02]  /*1a80*/  @!P2 IMAD R12, R22, c[0x0][0x194], R17 ;  /* 0x00006500160caa24 */ /* 0x000fe400078e0211 */
[----:B------:R-:W-:Y:S01]  /*1a90*/  @!P5 IMAD.WIDE.U32 R20, R20, c[0x0][0x190], R24 ;  /* 0x000064001414da25 */ /* 0x000fe200078e0018 */
[----:B------:R-:W-:-:S03]  /*1aa0*/  @!P6 LEA R24, P1, R28, c[0x0][0x160], 0x1 ;  /* 0x000058001c18ea11 */ /* 0x000fc600078208ff */
[----:B------:R-:W-:Y:S02]  /*1ab0*/  @!P6 IMAD.IADD R4, R29, 0x1, R4 ;  /* 0x000000011d04e824 */ /* 0x000fe400078e0204 */
[----:B------:R-:W-:-:S03]  /*1ac0*/  @!P2 IMAD.WIDE.U32 R22, R22, c[0x0][0x190], R30 ;  /* 0x000064001616aa25 */ /* 0x000fc600078e001e */
[----:B------:R-:W-:Y:S01]  /*1ad0*/  @!P6 LEA.HI.X R25, R28, c[0x0][0x164], R4, 0x1, P1 ;  /* 0x000059001c19ea11 */ /* 0x000fe200008f0c04 */
[----:B------:R-:W-:Y:S01]  /*1ae0*/  IMAD.SHL.U32 R3, R169, 0x40, RZ ;  /* 0x00000040a9037824 */ /* 0x000fe200078e00ff */
[----:B------:R-:W-:Y:S01]  /*1af0*/  @!P2 LEA R30, P3, R22, c[0x0][0x160], 0x1 ;  /* 0x00005800161eaa11 */ /* 0x000fe200078608ff */
[----:B------:R-:W-:Y:S01]  /*1b00*/  @!P2 IMAD.IADD R12, R23, 0x1, R12 ;  /* 0x00000001170ca824 */ /* 0x000fe200078e020c */
[----:B------:R-:W-:Y:S01]  /*1b10*/  @!P5 LEA R28, P1, R20, c[0x0][0x160], 0x1 ;  /* 0x00005800141cda11 */ /* 0x000fe200078208ff */
[----:B------:R-:W-:Y:S02]  /*1b20*/  IMAD.IADD R4, R6, 0x1, -R3 ;  /* 0x0000000106047824 */ /* 0x000fe400078e0a03 */
[----:B------:R-:W-:Y:S01]  /*1b30*/  @!P4 IMAD R7, R7, c[0x0][0x190], RZ ;  /* 0x000064000707ca24 */ /* 0x000fe200078e02ff */
[----:B------:R-:W-:Y:S01]  /*1b40*/  @!P2 LEA.HI.X R31, R22, c[0x0][0x164], R12, 0x1, P3 ;  /* 0x00005900161faa11 */ /* 0x000fe200018f0c0c */
[----:B------:R-:W-:Y:S01]  /*1b50*/  IMAD.SHL.U32 R171, R171, 0x2, RZ ;  /* 0x00000002abab7824 */ /* 0x000fe200078e00ff */
[----:B------:R-:W-:Y:S01]  /*1b60*/  ISETP.GE.AND P3, PT, R15, R4, PT ;  /* 0x000000040f00720c */ /* 0x000fe20003f66270 */
[----:B------:R-:W-:-:S02]  /*1b70*/  @!P5 IMAD.IADD R17, R21, 0x1, R2 ;  /* 0x000000011511d824 */ /* 0x000fc400078e0202 */
[C---:B------:R-:W-:Y:S01]  /*1b80*/  @!P4 IMAD R7, R14.reuse, c[0x0][0x194], R7 ;  /* 0x000065000e07ca24 */ /* 0x040fe200078e0207 */
[----:B------:R-:W-:Y:S01]  /*1b90*/  @!PT LDS RZ, [RZ] ;  /* 0x00000000fffff984 */ /* 0x000fe20000000800 */
[----:B------:R-:W-:Y:S01]  /*1ba0*/  @!PT LDS RZ, [RZ] ;  /* 0x00000000fffff984 */ /* 0x000fe20000000800 */
[----:B------:R-:W-:Y:S01]  /*1bb0*/  @!PT LDS RZ, [RZ] ;  /* 0x00000000fffff984 */ /* 0x000fe20000000800 */
[----:B------:R1:W-:Y:S01]  /*1bc0*/  @!P6 LDGSTS.E.BYPASS.LTC128B.128 [R171], [R24.64] ;  /* 0x0000000018abefae */ /* 0x0003e2000b901d44 */
[----:B------:R-:W-:Y:S01]  /*1bd0*/  @!P4 IMAD.WIDE.U32 R26, R14, c[0x0][0x190], R26 ;  /* 0x000064000e1aca25 */ /* 0x000fe200078e001a */
[----:B------:R-:W-:Y:S02]  /*1be0*/  @!P5 LEA.HI.X R29, R20, c[0x0][0x164], R17, 0x1, P1 ;  /* 0x00005900141dda11 */ /* 0x000fe400008f0c11 */
[----:B------:R1:W-:Y:S01]  /*1bf0*/  @!P6 LDGSTS.E.BYPASS.LTC128B.128 [R171+0x2000], [R24.64+0x80] ;  /* 0x0200008018abefae */ /* 0x0003e2000b901d44 */
[----:B------:R-:W-:Y:S01]  /*1c00*/  IMAD.MOV.U32 R2, RZ, RZ, c[0x0][0x198] ;  /* 0x00006600ff027624 */ /* 0x000fe200078e00ff */
[----:B------:R-:W-:Y:S01]  /*1c10*/  ISETP.GE.AND P1, PT, R13, R4, PT ;  /* 0x000000040d00720c */ /* 0x000fe20003f26270 */
[----:B------:R-:W-:Y:S01]  /*1c20*/  @!P4 IMAD.IADD R17, R27, 0x1, R7 ;  /* 0x000000011b11c824 */ /* 0x000fe200078e0207 */
[----:B------:R2:W-:Y:S01]  /*1c30*/  @!P2 LDGSTS.E.BYPASS.LTC128B.128 [R171+0x800], [R30.64] ;  /* 0x008000001eabafae */ /* 0x0005e2000b901d44 */
[----:B------:R-:W-:Y:S01]  /*1c40*/  @!P4 LEA R20, P6, R26, c[0x0][0x160], 0x1 ;  /* 0x000058001a14ca11 */ /* 0x000fe200078c08ff */
[----:B------:R-:W-:-:S02]  /*1c50*/  IMAD.MOV.U32 R7, RZ, RZ, c[0x0][0x19c] ;  /* 0x00006700ff077624 */ /* 0x000fc400078e00ff */
[----:B------:R2:W-:Y:S01]  /*1c60*/  @!P2 LDGSTS.E.BYPASS.LTC128B.128 [R171+0x2800], [R30.64+0x80] ;  /* 0x028000801eabafae */ /* 0x0005e2000b901d44 */
[----:B------:R-:W-:Y:S01]  /*1c70*/  @!P3 LEA R12, P2, R2, R102, 0x4 ;  /* 0x00000066020cb211 */ /* 0x000fe200078420ff */
[----:B------:R-:W-:Y:S01]  /*1c80*/  IMAD.WIDE.U32 R18, R10, c[0x0][0x1b8], R18 ;  /* 0x00006e000a127a25 */ /* 0x000fe200078e0012 */
[----:B------:R-:W-:Y:S01]  /*1c90*/  @!P4 LEA.HI.X R21, R26, c[0x0][0x164], R17, 0x1, P6 ;  /* 0x000059001a15ca11 */ /* 0x000fe200030f0c11 */
[----:B------:R2:W-:Y:S01]  /*1ca0*/  @!P5 LDGSTS.E.BYPASS.LTC128B.128 [R171+0x1000], [R28.64] ;  /* 0x010000001cabdfae */ /* 0x0005e2000b901d44 */
[C---:B------:R-:W-:Y:S01]  /*1cb0*/  @!P3 LEA.HI.X R17, R2.reuse, R103, R7, 0x4, P2 ;  /* 0x000000670211b211 */ /* 0x040fe200010f2407 */
[----:B------:R-:W-:Y:S01]  /*1cc0*/  IMAD.WIDE.U32 R26, R2, 0x20, RZ ;  /* 0x00000020021a7825 */ /* 0x000fe200078e00ff */
[----:B------:R-:W-:Y:S01]  /*1cd0*/  @!P3 LEA R22, P2, R12, c[0x0][0x168], 0x1 ;  /* 0x00005a000c16ba11 */ /* 0x000fe200078408ff */
[----:B------:R2:W-:Y:S01]  /*1ce0*/  @!P5 LDGSTS.E.BYPASS.LTC128B.128 [R171+0x3000], [R28.64+0x80] ;  /* 0x030000801cabdfae */ /* 0x0005e2000b901d44 */
[----:B------:R-:W-:Y:S02]  /*1cf0*/  ISETP.GE.AND P6, PT, R16, R4, PT ;  /* 0x000000041000720c */ /* 0x000fe40003fc6270 */
[----:B------:R-:W-:Y:S01]  /*1d00*/  @!P3 LEA.HI.X R23, R12, c[0x0][0x16c], R17, 0x1, P2 ;  /* 0x00005b000c17ba11 */ /* 0x000fe200010f0c11 */
[----:B------:R-:W-:Y:S01]  /*1d10*/  IMAD.SHL.U32 R12, R7, 0x20, RZ ;  /* 0x00000020070c7824 */ /* 0x000fe200078e00ff */
[----:B------:R-:W-:Y:S01]  /*1d20*/  @!P1 IADD3 R14, P2, R102, R26, RZ ;  /* 0x0000001a660e9210 */ /* 0x000fe20007f5e0ff */
[----:B------:R3:W-:Y:S03]  /*1d30*/  @!P4 LDGSTS.E.BYPASS.LTC128B.128 [R171+0x1800], [R20.64] ;  /* 0x0180000014abcfae */ /* 0x0007e6000b901d44 */
[----:B------:R-:W-:Y:S01]  /*1d40*/  @!P1 IADD3.X R17, R103, R27, R12, P2, !PT ;  /* 0x0000001b67119210 */ /* 0x000fe200017fe40c */
[----:B------:R3:W-:Y:S01]  /*1d50*/  @!P4 LDGSTS.E.BYPASS.LTC128B.128 [R171+0x3800], [R20.64+0x80] ;  /* 0x0380008014abcfae */ /* 0x0007e2000b901d44 */
[----:B-1----:R-:W-:-:S02]  /*1d60*/  @!P1 LEA R24, P2, R14, c[0x0][0x168], 0x1 ;  /* 0x00005a000e189a11 */ /* 0x002fc400078408ff */
[----:B------:R-:W-:Y:S02]  /*1d70*/  LEA.HI R12, R9, R84, RZ, 0x4 ;  /* 0x00000054090c7211 */ /* 0x000fe400078f20ff */
[----:B------:R-:W-:Y:S01]  /*1d80*/  @!P1 LEA.HI.X R25, R14, c[0x0][0x16c], R17, 0x1, P2 ;  /* 0x00005b000e199a11 */ /* 0x000fe200010f0c11 */
[----:B------:R-:W-:Y:S01]  /*1d90*/  IMAD.SHL.U32 R17, R16, 0x8, RZ ;  /* 0x0000000810117824 */ /* 0x000fe200078e00ff */
[-C--:B------:R-:W-:Y:S02]  /*1da0*/  ISETP.GE.AND P2, PT, R11, R4.reuse, PT ;  /* 0x000000040b00720c */ /* 0x080fe40003f46270 */
[----:B------:R-:W-:Y:S02]  /*1db0*/  @!P6 LEA R26, P5, R102, c[0x0][0x168], 0x1 ;  /* 0x00005a00661aea11 */ /* 0x000fe400078a08ff */
[----:B------:R-:W-:Y:S02]  /*1dc0*/  ISETP.GE.AND P4, PT, R13, R4, PT ;  /* 0x000000040d00720c */ /* 0x000fe40003f86270 */
[----:B------:R-:W-:-:S02]  /*1dd0*/  SHF.R.S32.HI R13, RZ, 0x4, R12 ;  /* 0x00000004ff0d7819 */ /* 0x000fc4000001140c */
[----:B------:R-:W-:Y:S02]  /*1de0*/  @!P6 LEA.HI.X R27, R102, c[0x0][0x16c], R103, 0x1, P5 ;  /* 0x00005b00661bea11 */ /* 0x000fe400028f0c67 */
[----:B------:R-:W-:Y:S02]  /*1df0*/  LEA.HI R14, R13, R13, RZ, 0x1 ;  /* 0x0000000d0d0e7211 */ /* 0x000fe400078f08ff */
[-C--:B------:R-:W-:Y:S01]  /*1e00*/  ISETP.GE.AND P5, PT, R15, R4.reuse, PT ;  /* 0x000000040f00720c */ /* 0x080fe20003fa6270 */
[----:B------:R1:W-:Y:S01]  /*1e10*/  @!P6 LDGSTS.E.BYPASS.LTC128B.128 [R171+0x4000], [R26.64] ;  /* 0x040000001aabefae */ /* 0x0003e2000b901d44 */
[----:B------:R-:W-:Y:S01]  /*1e20*/  IMAD R15, R8, c[0x0][0x1b8], RZ ;  /* 0x00006e00080f7a24 */ /* 0x000fe200078e02ff */
[----:B------:R-:W-:Y:S01]  /*1e30*/  LOP3.LUT R14, R14, 0xfffffffe, RZ, 0xc0, !PT ;  /* 0xfffffffe0e0e7812 */ /* 0x000fe200078ec0ff */
[----:B------:R-:W-:Y:S01]  /*1e40*/  @!P2 IMAD R7, R7, 0x30, RZ ;  /* 0x000000300707a824 */ /* 0x000fe200078e02ff */
[----:B------:R1:W-:Y:S01]  /*1e50*/  @!P6 LDGSTS.E.BYPASS.LTC128B.128 [R171+0x6000], [R26.64+0x80] ;  /* 0x060000801aabefae */ /* 0x0003e2000b901d44 */
[----:B------:R-:W-:Y:S01]  /*1e60*/  IMAD R15, R10, c[0x0][0x1bc], R15 ;  /* 0x00006f000a0f7a24 */ /* 0x000fe200078e020f */
[-C--:B------:R-:W-:Y:S01]  /*1e70*/  ISETP.GE.AND P6, PT, R16, R4.reuse, PT ;  /* 0x000000041000720c */ /* 0x080fe20003fc6270 */
[----:B---3--:R-:W-:Y:S01]  /*1e80*/  @!P2 IMAD.WIDE.U32 R20, R2, 0x30, R102 ;  /* 0x000000300214a825 */ /* 0x008fe200078e0066 */
[----:B------:R3:W-:Y:S03]  /*1e90*/  @!P3 LDGSTS.E.BYPASS.LTC128B.128 [R171+0x4800], [R22.64] ;  /* 0x0480000016abbfae */ /* 0x0007e6000b901d44 */
[----:B------:R-:W-:Y:S01]  /*1ea0*/  IMAD.IADD R13, R13, 0x1, -R14 ;  /* 0x000000010d0d7824 */ /* 0x000fe200078e0a0e */
[----:B------:R3:W-:Y:S01]  /*1eb0*/  @!P3 LDGSTS.E.BYPASS.LTC128B.128 [R171+0x6800], [R22.64+0x80] ;  /* 0x0680008016abbfae */ /* 0x0007e2000b901d44 */
[----:B------:R-:W-:Y:S01]  /*1ec0*/  @!P2 IMAD.IADD R10, R21, 0x1, R7 ;  /* 0x00000001150aa824 */ /* 0x000fe200078e0207 */
[----:B------:R-:W-:Y:S01]  /*1ed0*/  ISETP.GE.AND P3, PT, R11, R4, PT ;  /* 0x000000040b00720c */ /* 0x000fe20003f66270 */
[----:B------:R-:W-:Y:S01]  /*1ee0*/  IMAD.IADD R19, R19, 0x1, R15 ;  /* 0x0000000113137824 */ /* 0x000fe200078e020f */
[----:B------:R1:W-:Y:S01]  /*1ef0*/  @!P1 LDGSTS.E.BYPASS.LTC128B.128 [R171+0x5000], [R24.64] ;  /* 0x0500000018ab9fae */ /* 0x0003e2000b901d44 */
[----:B------:R-:W-:Y:S01]  /*1f00*/  LOP3.LUT R11, R12, 0xfffffff0, RZ, 0xc0, !PT ;  /* 0xfffffff00c0b7812 */ /* 0x000fe200078ec0ff */
[----:B------:R-:W-:-:S02]  /*1f10*/  IMAD.SHL.U32 R4, R5, 0x40, RZ ;  /* 0x0000004005047824 */ /* 0x000fc400078e00ff */
[----:B------:R1:W-:Y:S01]  /*1f20*/  @!P1 LDGSTS.E.BYPASS.LTC128B.128 [R171+0x7000], [R24.64+0x80] ;  /* 0x0700008018ab9fae */ /* 0x0003e2000b901d44 */
[----:B------:R-:W-:Y:S01]  /*1f30*/  @!P2 LEA R14, P1, R20, c[0x0][0x168], 0x1 ;  /* 0x00005a00140eaa11 */ /* 0x000fe200078208ff */
[----:B------:R-:W-:Y:S01]  /*1f40*/  IMAD.IADD R11, R84, 0x1, -R11 ;  /* 0x00000001540b7824 */ /* 0x000fe200078e0a0b */
[----:B------:R-:W-:Y:S02]  /*1f50*/  LOP3.LUT R4, R4, 0x1c0, RZ, 0xc0, !PT ;  /* 0x000001c004047812 */ /* 0x000fe400078ec0ff */
[----:B------:R-:W-:Y:S01]  /*1f60*/  @!P2 LEA.HI.X R15, R20, c[0x0][0x16c], R10, 0x1, P1 ;  /* 0x00005b00140faa11 */ /* 0x000fe200008f0c0a */
[----:B------:R-:W-:Y:S01]  /*1f70*/  @!P4 IMAD.MOV.U32 R10, RZ, RZ, c[0x0][0x1a4] ;  /* 0x00006900ff0ac624 */ /* 0x000fe200078e00ff */
[----:B------:R-:W-:Y:S02]  /*1f80*/  SHF.R.S32.HI R8, RZ, 0x1f, R11 ;  /* 0x0000001fff087819 */ /* 0x000fe4000001140b */
[----:B------:R-:W-:Y:S01]  /*1f90*/  LOP3.LUT R17, R4, 0x8, R17, 0xf8, !PT ;  /* 0x0000000804117812 */ /* 0x000fe200078ef811 */
[----:B------:R4:W-:Y:S01]  /*1fa0*/  @!P2 LDGSTS.E.BYPASS.LTC128B.128 [R171+0x5800], [R14.64] ;  /* 0x058000000eabafae */ /* 0x0009e2000b901d44 */
[----:B------:R-:W-:-:S02]  /*1fb0*/  LEA.HI R8, R8, R11, RZ, 0x3 ;  /* 0x0000000b08087211 */ /* 0x000fc400078f18ff */
[----:B------:R-:W-:Y:S01]  /*1fc0*/  SHF.R.U32.HI R4, RZ, 0x3, R4 ;  /* 0x00000003ff047819 */ /* 0x000fe20000011604 */
[----:B------:R4:W-:Y:S01]  /*1fd0*/  @!P2 LDGSTS.E.BYPASS.LTC128B.128 [R171+0x7800], [R14.64+0x80] ;  /* 0x078000800eabafae */ /* 0x0009e2000b901d44 */
[C---:B------:R-:W-:Y:S01]  /*1fe0*/  LOP3.LUT R12, R8.reuse, 0xfffffff8, RZ, 0xc0, !PT ;  /* 0xfffffff8080c7812 */ /* 0x040fe200078ec0ff */
[----:B------:R-:W-:Y:S01]  /*1ff0*/  IMAD.SHL.U32 R85, R8, 0x40, RZ ;  /* 0x0000004008557824 */ /* 0x000fe200078e00ff */
[----:B------:R-:W-:Y:S01]  /*2000*/  LOP3.LUT R4, R17, R4, RZ, 0x3c, !PT ;  /* 0x0000000411047212 */ /* 0x000fe200078e3cff */
[----:B------:R-:W0:Y:S02]  /*2010*/  LDGDEPBAR ;  /* 0x00000000000079af */ /* 0x000e240000000000 */
[----:B------:R-:W-:Y:S01]  /*2020*/  IMAD.IADD R7, R11, 0x1, -R12 ;  /* 0x000000010b077824 */ /* 0x000fe200078e0a0c */
[----:B------:R-:W-:Y:S01]  /*2030*/  LOP3.LUT R85, R85, 0xfffffe00, RZ, 0xc0, !PT ;  /* 0xfffffe0055557812 */ /* 0x000fe200078ec0ff */
[----:B------:R-:W-:Y:S02]  /*2040*/  IMAD R11, R0, c[0x0][0x1a0], RZ ;  /* 0x00006800000b7a24 */ /* 0x000fe400078e02ff */
[----:B------:R-:W-:-:S02]  /*2050*/  IMAD.SHL.U32 R0, R7, 0x40, RZ ;  /* 0x0000004007007824 */ /* 0x000fc400078e00ff */
[C---:B------:R-:W-:Y:S02]  /*2060*/  IMAD R11, R106.reuse, c[0x0][0x1a4], R11 ;  /* 0x000069006a0b7a24 */ /* 0x040fe400078e020b */
[----:B------:R-:W-:-:S04]  /*2070*/  IMAD.WIDE.U32 R106, R106, c[0x0][0x1a0], R18 ;  /* 0x000068006a6a7a25 */ /* 0x000fc800078e0012 */
[----:B------:R-:W-:Y:S01]  /*2080*/  IMAD.IADD R104, R107, 0x1, R11 ;  /* 0x000000016b687824 */ /* 0x000fe200078e020b */
[----:B------:R-:W-:Y:S01]  /*2090*/  LEA R166, P1, R106, c[0x0][0x170], 0x1 ;  /* 0x00005c006aa67a11 */ /* 0x000fe200078208ff */
[C---:B------:R-:W-:Y:S01]  /*20a0*/  IMAD R161, R13.reuse, 0x200, R4 ;  /* 0x000002000da17824 */ /* 0x040fe200078e0204 */
[----:B------:R-:W-:Y:S01]  /*20b0*/  LOP3.LUT R4, R0, 0x1c0, RZ, 0xc0, !PT ;  /* 0x000001c000047812 */ /* 0x000fe200078ec0ff */
[----:B------:R-:W-:Y:S01]  /*20c0*/  IMAD.SHL.U32 R13, R13, 0x8, RZ ;  /* 0x000000080d0d7824 */ /* 0x000fe200078e00ff */
[----:B------:R-:W-:Y:S01]  /*20d0*/  LEA.HI.X R165, R106, c[0x0][0x174], R104, 0x1, P1 ;  /* 0x00005d006aa57a11 */ /* 0x000fe200008f0c68 */
[----:B------:R-:W-:Y:S02]  /*20e0*/  IMAD.MOV.U32 R0, RZ, RZ, 0x20 ;  /* 0x00000020ff007424 */ /* 0x000fe400078e00ff */
[----:B------:R-:W-:Y:S01]  /*20f0*/  @!P3 IMAD.MOV.U32 R18, RZ, RZ, c[0x0][0x1a0] ;  /* 0x00006800ff12b624 */ /* 0x000fe200078e00ff */
[----:B------:R-:W-:Y:S01]  /*2100*/  LOP3.LUT R11, R4, 0x8, R13, 0xf8, !PT ;  /* 0x00000008040b7812 */ /* 0x000fe200078ef80d */
[----:B------:R-:W-:-:S04]  /*2110*/  DEPBAR.LE SB0, 0x0 ;  /* 0x000080000000791a */ /* 0x000fc80000000000 */
[----:B------:R-:W-:Y:S01]  /*2120*/  BAR.SYNC.DEFER_BLOCKING 0x0 ;  /* 0x0000000000007b1d */ /* 0x000fe20000010000 */
[----:B----4-:R-:W-:Y:S01]  /*2130*/  IMAD.WIDE.U32 R14, R0, c[0x0][0x1a0], RZ ;  /* 0x00006800000e7a25 */ /* 0x010fe200078e00ff */
[----:B------:R-:W-:-:S03]  /*2140*/  SHF.R.U32.HI R4, RZ, 0x3, R4 ;  /* 0x00000003ff047819 */ /* 0x000fc60000011604 */
[----:B------:R-:W-:Y:S01]  /*2150*/  @!P3 IMAD.MOV.U32 R167, RZ, RZ, R165 ;  /* 0x000000ffffa7b224 */ /* 0x000fe200078e00a5 */
[----:B------:R-:W-:Y:S01]  /*2160*/  @!P5 IADD3 R16, P2, R166, R14, RZ ;  /* 0x0000000ea610d210 */ /* 0x000fe20007f5e0ff */
[----:B------:R-:W-:Y:S01]  /*2170*/  @!P4 IMAD.MOV.U32 R13, RZ, RZ, c[0x0][0x1a0] ;  /* 0x00006800ff0dc624 */ /* 0x000fe200078e00ff */
[----:B------:R-:W-:Y:S01]  /*2180*/  LOP3.LUT R4, R11, R4, RZ, 0x3c, !PT ;  /* 0x000000040b047212 */ /* 0x000fe200078e3cff */
[----:B------:R-:W-:Y:S02]  /*2190*/  IMAD R12, R0, c[0x0][0x1a4], RZ ;  /* 0x00006900000c7a24 */ /* 0x000fe400078e02ff */
[----:B------:R-:W-:Y:S01]  /*21a0*/  @!P3 IMAD.WIDE.U32 R18, R18, 0x60, R166 ;  /* 0x000000601212b825 */ /* 0x000fe200078e00a6 */
[----:B------:R-:W-:Y:S02]  /*21b0*/  @!P4 LEA R14, P1, R13, R166, 0x6 ;  /* 0x000000a60d0ec211 */ /* 0x000fe400078230ff */
[----:B------:R-:W-:Y:S01]  /*21c0*/  @!P5 IADD3.X R17, R165, R15, R12, P2, !PT ;  /* 0x0000000fa511d210 */ /* 0x000fe200017fe40c */
[----:B------:R-:W-:Y:S01]  /*21d0*/  @!P6 IMAD.MOV.U32 R167, RZ, RZ, R165 ;  /* 0x000000ffffa7e224 */ /* 0x000fe200078e00a5 */
[----:B------:R-:W-:Y:S01]  /*21e0*/  @!P4 LEA.HI.X R15, R13, R165, R10, 0x6, P1 ;  /* 0x000000a50d0fc211 */ /* 0x000fe200008f340a */
[----:B------:R-:W-:-:S02]  /*21f0*/  @!P3 IMAD.MOV.U32 R11, RZ, RZ, c[0x0][0x1a4] ;  /* 0x00006900ff0bb624 */ /* 0x000fc400078e00ff */
[----:B------:R-:W-:Y:S02]  /*2200*/  IMAD R9, R86, 0x400, R85 ;  /* 0x0000040056097824 */ /* 0x000fe400078e0255 */
[----:B------:R-:W-:Y:S02]  /*2210*/  @!P3 IMAD R11, R11, 0x60, RZ ;  /* 0x000000600b0bb824 */ /* 0x000fe400078e02ff */
[----:B------:R-:W-:Y:S01]  /*2220*/  IMAD.IADD R162, R4, 0x1, R9 ;  /* 0x0000000104a27824 */ /* 0x000fe200078e0209 */
[----:B------:R-:W-:Y:S01]  /*2230*/  @P6 STS.128 [R171+0x8000], RZ ;  /* 0x008000ffab006388 */ /* 0x000fe20000000c00 */
[----:B------:R-:W-:Y:S02]  /*2240*/  @!P3 IMAD.IADD R11, R19, 0x1, R11 ;  /* 0x00000001130bb824 */ /* 0x000fe400078e020b */
[----:B------:R-:W-:Y:S01]  /*2250*/  @!P3 IMAD.MOV.U32 R10, RZ, RZ, R18 ;  /* 0x000000ffff0ab224 */ /* 0x000fe200078e0012 */
[----:B------:R-:W-:Y:S01]  /*2260*/  @P6 STS.128 [R171+0xa000], RZ ;  /* 0x00a000ffab006388 */ /* 0x000fe20000000c00 */
[----:B------:R-:W-:-:S02]  /*2270*/  IMAD.SHL.U32 R161, R161, 0x2, RZ ;  /* 0x00000002a1a17824 */ /* 0x000fc400078e00ff */
[----:B------:R-:W-:Y:S01]  /*2280*/  IMAD.SHL.U32 R162, R162, 0x2, RZ ;  /* 0x00000002a2a27824 */ /* 0x000fe200078e00ff */
[----:B------:R-:W-:Y:S01]  /*2290*/  @!PT LDS RZ, [RZ] ;  /* 0x00000000fffff984 */ /* 0x000fe20000000800 */
[----:B------:R-:W-:Y:S01]  /*22a0*/  @!PT LDS RZ, [RZ] ;  /* 0x00000000fffff984 */ /* 0x000fe20000000800 */
[----:B------:R-:W-:Y:S01]  /*22b0*/  @!PT LDS RZ, [RZ] ;  /* 0x00000000fffff984 */ /* 0x000fe20000000800 */
[----:B------:R4:W-:Y:S02]  /*22c0*/  @!P6 LDGSTS.E.BYPASS.LTC128B.128 [R171+0x8000], [R166.64] ;  /* 0x08000000a6abefae */ /* 0x0009e4000b901d44 */
[C---:B------:R-:W-:Y:S02]  /*22d0*/  IADD3 R8, R161.reuse, 0x4000, RZ ;  /* 0x00004000a1087810 */ /* 0x040fe40007ffe0ff */
[----:B------:R4:W-:Y:S01]  /*22e0*/  @!P6 LDGSTS.E.BYPASS.LTC128B.128 [R171+0xa000], [R166.64+0x80] ;  /* 0x0a000080a6abefae */ /* 0x0009e2000b901d44 */
[----:B------:R-:W-:-:S03]  /*22f0*/  IADD3 R159, R161, 0x4020, RZ ;  /* 0x00004020a19f7810 */ /* 0x000fc60007ffe0ff */
        /* <DEDUP_REMOVED lines=22> */
[----:B------:R-:W-:Y:S01]  /*2460*/  LDSM.16.M88.4 R56, [R162] ;  /* 0x00000000a238783b */ /* 0x000fe20000000200 */
[----:B------:R-:W-:Y:S01]  /*2470*/  R2P PR, R7, 0x6 ;  /* 0x0000000607007804 */ /* 0x000fe20000000000 */
[----:B------:R-:W-:Y:S02]  /*2480*/  IMAD.MOV.U32 R7, RZ, RZ, 0x10 ;  /* 0x00000010ff077424 */ /* 0x000fe400078e00ff */
[----:B--2---:R-:W2:Y:S03]  /*2490*/  LDSM.16.M88.4 R28, [R161+0x4000] ;  /* 0x00400000a11c783b */ /* 0x004ea60000000200 */
[----:B------:R-:W-:Y:S01]  /*24a0*/  SEL R7, R7, 0xfffffff0, !P1 ;  /* 0xfffffff007077807 */ /* 0x000fe20004800000 */
[----:B------:R-:W4:Y:S01]  /*24b0*/  LDSM.16.M88.4 R72, [R161+0x4800] ;  /* 0x00480000a148783b */ /* 0x000f220000000200 */
[----:B------:R-:W-:Y:S02]  /*24c0*/  LOP3.LUT P1, RZ, R5, 0x4, RZ, 0xc0, !PT ;  /* 0x0000000405ff7812 */ /* 0x000fe4000782c0ff */
[----:B------:R-:W-:Y:S01]  /*24d0*/  @P3 IADD3 R159, R8, -0x20, RZ ;  /* 0xffffffe0089f3810 */ /* 0x000fe20007ffe0ff */
[----:B------:R-:W4:Y:S01]  /*24e0*/  LDSM.16.M88.4 R64, [R161+0x5000] ;  /* 0x00500000a140783b */ /* 0x000f220000000200 */
[----:B------:R-:W-:Y:S01]  /*24f0*/  IMAD R160, R7, 0x2, R162 ;  /* 0x0000000207a07824 */ /* 0x000fe200078e02a2 */
[----:B------:R-:W-:-:S02]  /*2500*/  SEL R5, R0, 0xffffffe0, !P2 ;  /* 0xffffffe000057807 */ /* 0x000fc40005000000 */
[----:B-1----:R-:W1:Y:S01]  /*2510*/  LDSM.16.M88.4 R12, [R161+0x5800] ;  /* 0x00580000a10c783b */ /* 0x002e620000000200 */
[----:B------:R-:W-:Y:S02]  /*2520*/  SEL R0, R0, 0xffffffe0, !P1 ;  /* 0xffffffe000007807 */ /* 0x000fe40004800000 */
[C---:B------:R-:W-:Y:S01]  /*2530*/  IMAD R158, R5.reuse, 0x2, R162 ;  /* 0x00000002059e7824 */ /* 0x040fe200078e02a2 */
[----:B------:R-:W-:Y:S01]  /*2540*/  LDSM.16.M88.4 R24, [R160] ;  /* 0x00000000a018783b */ /* 0x000fe20000000200 */
[----:B------:R-:W-:Y:S01]  /*2550*/  IMAD R157, R5, 0x2, R160 ;  /* 0x00000002059d7824 */ /* 0x000fe200078e02a0 */
[----:B------:R-:W-:Y:S01]  /*2560*/  ISETP.GT.AND P2, PT, R169, R164, PT ;  /* 0x000000a4a900720c */ /* 0x000fe20003f44270 */
[C---:B------:R-:W-:Y:S01]  /*2570*/  IMAD R155, R0.reuse, 0x2, R161 ;  /* 0x00000002009b7824 */ /* 0x040fe200078e02a1 */
[----:B---3--:R-:W3:Y:S01]  /*2580*/  LDSM.16.M88.4 R8, [R159] ;  /* 0x000000009f08783b */ /* 0x008ee20000000200 */
[----:B------:R-:W-:Y:S01]  /*2590*/  IMAD R148, R0, 0x2, R159 ;  /* 0x0000000200947824 */ /* 0x000fe200078e029f */
[----:B------:R-:W-:-:S02]  /*25a0*/  IADD3 R151, R159, 0x800, RZ ;  /* 0x000008009f977810 */ /* 0x000fc40007ffe0ff */
[----:B------:R-:W1:Y:S01]  /*25b0*/  LDSM.16.M88.4 R44, [R159+0x800] ;  /* 0x000800009f2c783b */ /* 0x000e620000000200 */
[C---:B------:R-:W-:Y:S02]  /*25c0*/  IADD3 R150, R159.reuse, 0x1000, RZ ;  /* 0x000010009f967810 */ /* 0x040fe40007ffe0ff */
[C---:B------:R-:W-:Y:S01]  /*25d0*/  IADD3 R149, R159.reuse, 0x1800, RZ ;  /* 0x000018009f957810 */ /* 0x040fe20007ffe0ff */
[----:B------:R-:W1:Y:S01]  /*25e0*/  LDSM.16.M88.4 R40, [R159+0x1000] ;  /* 0x001000009f28783b */ /* 0x000e620000000200 */
[C---:B------:R-:W-:Y:S02]  /*25f0*/  IADD3 R147, R159.reuse, 0x2000, RZ ;  /* 0x000020009f937810 */ /* 0x040fe40007ffe0ff */
[C---:B------:R-:W-:Y:S01]  /*2600*/  @!P2 LEA R174, P1, R102.reuse, c[0x0][0x168], 0x1 ;  /* 0x00005a0066aeaa11 */ /* 0x040fe200078208ff */
[----:B------:R-:W1:Y:S01]  /*2610*/  LDSM.16.M88.4 R36, [R159+0x1800] ;  /* 0x001800009f24783b */ /* 0x000e620000000200 */
[C---:B------:R-:W-:Y:S02]  /*2620*/  IADD3 R146, R159.reuse, 0x2800, RZ ;  /* 0x000028009f927810 */ /* 0x040fe40007ffe0ff */
[----:B------:R-:W-:Y:S01]  /*2630*/  @!P2 LEA.HI.X R175, R102, c[0x0][0x16c], R103, 0x1, P1 ;  /* 0x00005b0066afaa11 */ /* 0x000fe200008f0c67 */
[----:B------:R-:W-:Y:S01]  /*2640*/  LDSM.16.M88.4 R16, [R158] ;  /* 0x000000009e10783b */ /* 0x000fe20000000200 */
[----:B------:R-:W-:-:S02]  /*2650*/  IADD3 R145, R159, 0x3000, RZ ;  /* 0x000030009f917810 */ /* 0x000fc40007ffe0ff */
[----:B------:R-:W-:Y:S01]  /*2660*/  IADD3 R144, R159, 0x3800, RZ ;  /* 0x000038009f907810 */ /* 0x000fe20007ffe0ff */
[C---:B--2---:R-:W-:Y:S01]  /*2670*/  HMMA.16816.F32.BF16 R32, R56.reuse, R28, RZ ;  /* 0x0000001c3820723c */ /* 0x044fe200000418ff */
[----:B------:R-:W2:Y:S04]  /*2680*/  LDSM.16.M88.4 R20, [R155+0x4000] ;  /* 0x004000009b14783b */ /* 0x000ea80000000200 */
[----:B------:R-:W-:Y:S03]  /*2690*/  LDSM.16.M88.4 R80, [R155+0x5800] ;  /* 0x005800009b50783b */ /* 0x000fe60000000200 */
[C---:B------:R-:W-:Y:S01]  /*26a0*/  HMMA.16816.F32.BF16 R28, R56.reuse, R30, RZ ;  /* 0x0000001e381c723c */ /* 0x040fe200000418ff */
[----:B------:R-:W-:Y:S04]  /*26b0*/  LDSM.16.M88.4 R52, [R157] ;  /* 0x000000009d34783b */ /* 0x000fe80000000200 */
[----:B------:R-:W-:Y:S03]  /*26c0*/  LDSM.16.M88.4 R48, [R148] ;  /* 0x000000009430783b */ /* 0x000fe60000000200 */
[C---:B----4-:R-:W-:Y:S01]  /*26d0*/  HMMA.16816.F32.BF16 R76, R56.reuse, R72, RZ ;  /* 0x00000048384c723c */ /* 0x050fe200000418ff */
[----:B------:R-:W0:Y:S07]  /*26e0*/  LDGDEPBAR ;  /* 0x00000000000079af */ /* 0x000e2e0000000000 */
[C---:B------:R-:W-:Y:S08]  /*26f0*/  HMMA.16816.F32.BF16 R72, R56.reuse, R74, RZ ;  /* 0x0000004a3848723c */ /* 0x040ff000000418ff */
[C---:B------:R-:W-:Y:S08]  /*2700*/  HMMA.16816.F32.BF16 R68, R56.reuse, R64, RZ ;  /* 0x000000403844723c */ /* 0x040ff000000418ff */
[C---:B------:R-:W-:Y:S08]  /*2710*/  HMMA.16816.F32.BF16 R64, R56.reuse, R66, RZ ;  /* 0x000000423840723c */ /* 0x040ff000000418ff */
[C---:B-1----:R-:W-:Y:S08]  /*2720*/  HMMA.16816.F32.BF16 R60, R56.reuse, R12, RZ ;  /* 0x0000000c383c723c */ /* 0x042ff000000418ff */
[----:B------:R-:W-:Y:S01]  /*2730*/  HMMA.16816.F32.BF16 R56, R56, R14, RZ ;  /* 0x0000000e3838723c */ /* 0x000fe200000418ff */
[----:B------:R-:W1:Y:S07]  /*2740*/  LDSM.16.M88.4 R12, [R155+0x4800] ;  /* 0x004800009b0c783b */ /* 0x000e6e0000000200 */
        /* <DEDUP_REMOVED lines=8> */
[----:B------:R-:W3:Y:S07]  /*27d0*/  LDSM.16.M88.4 R40, [R148+0x1000] ;  /* 0x001000009428783b */ /* 0x000eee0000000200 */
        /* <DEDUP_REMOVED lines=9> */
[----:B------:R-:W-:Y:S07]  /*2870*/  LDSM.16.M88.4 R12, [R161+0x7000] ;  /* 0x00700000a10c783b */ /* 0x000fee0000000200 */
[C---:B---3--:R-:W-:Y:S08]  /*2880*/  HMMA.16816.F32.BF16 R68, R16.reuse, R8, R68 ;  /* 0x000000081044723c */ /* 0x048ff00000041844 */
[C---:B------:R-:W-:Y:S01]  /*2890*/  HMMA.16816.F32.BF16 R64, R16.reuse, R10, R64 ;  /* 0x0000000a1040723c */ /* 0x040fe20000041840 */
[----:B------:R-:W1:Y:S07]  /*28a0*/  LDSM.16.M88.4 R8, [R161+0x6800] ;  /* 0x00680000a108783b */ /* 0x000e6e0000000200 */
[C---:B------:R-:W-:Y:S08]  /*28b0*/  HMMA.16816.F32.BF16 R60, R16.reuse, R80, R60 ;  /* 0x00000050103c723c */ /* 0x040ff0000004183c */
[----:B------:R-:W-:Y:S01]  /*28c0*/  HMMA.16816.F32.BF16 R56, R16, R82, R56 ;  /* 0x000000521038723c */ /* 0x000fe20000041838 */
        /* <DEDUP_REMOVED lines=22> */
[----:B------:R-:W1:Y:S07]  /*2a30*/  LDSM.16.M88.4 R12, [R155+0x6800] ;  /* 0x006800009b0c783b */ /* 0x000e6e0000000200 */
[C---:B---3--:R-:W-:Y:S01]  /*2a40*/  HMMA.16816.F32.BF16 R80, R24.reuse, R16, R60 ;  /* 0x000000101850723c */ /* 0x048fe2000004183c */
[----:B------:R-:W3:Y:S07]  /*2a50*/  LDSM.16.M88.4 R60, [R155+0x7000] ;  /* 0x007000009b3c783b */ /* 0x000eee0000000200 */
[----:B------:R-:W-:Y:S01]  /*2a60*/  HMMA.16816.F32.BF16 R56, R24, R18, R56 ;  /* 0x000000121838723c */ /* 0x000fe20000041838 */
[----:B------:R-:W-:Y:S04]  /*2a70*/  LDSM.16.M88.4 R16, [R157+0x2000] ;  /* 0x002000009d10783b */ /* 0x000fe80000000200 */
[----:B------:R-:W-:Y:S03]  /*2a80*/  LDSM.16.M88.4 R24, [R148+0x2000] ;  /* 0x002000009418783b */ /* 0x000fe60000000200 */
[C---:B----4-:R-:W-:Y:S08]  /*2a90*/  HMMA.16816.F32.BF16 R32, R40.reuse, R36, R32 ;  /* 0x000000242820723c */ /* 0x050ff00000041820 */
[C---:B------:R-:W-:Y:S01]  /*2aa0*/  HMMA.16816.F32.BF16 R28, R40.reuse, R38, R28 ;  /* 0x00000026281c723c */ /* 0x040fe2000004181c */
[----:B------:R-:W4:Y:S07]  /*2ab0*/  LDSM.16.M88.4 R36, [R155+0x7800] ;  /* 0x007800009b24783b */ /* 0x000f2e0000000200 */
[C---:B--2---:R-:W-:Y:S08]  /*2ac0*/  HMMA.16816.F32.BF16 R76, R40.reuse, R20, R76 ;  /* 0x00000014284c723c */ /* 0x044ff0000004184c */
[C---:B------:R-:W-:Y:S01]  /*2ad0*/  HMMA.16816.F32.BF16 R72, R40.reuse, R22, R72 ;  /* 0x000000162848723c */ /* 0x040fe20000041848 */
[----:B------:R-:W2:Y:S07]  /*2ae0*/  LDSM.16.M88.4 R20, [R148+0x2800] ;  /* 0x002800009414783b */ /* 0x000eae0000000200 */
[C---:B------:R-:W-:Y:S08]  /*2af0*/  HMMA.16816.F32.BF16 R68, R40.reuse, R44, R68 ;  /* 0x0000002c2844723c */ /* 0x040ff00000041844 */
[C---:B------:R-:W-:Y:S01]  /*2b00*/  HMMA.16816.F32.BF16 R64, R40.reuse, R46, R64 ;  /* 0x0000002e2840723c */ /* 0x040fe20000041840 */
[----:B------:R-:W2:Y:S07]  /*2b10*/  LDSM.16.M88.4 R44, [R148+0x3000] ;  /* 0x00300000942c783b */ /* 0x000eae0000000200 */
[C---:B-1----:R-:W-:Y:S08]  /*2b20*/  HMMA.16816.F32.BF16 R80, R40.reuse, R8, R80 ;  /* 0x000000082850723c */ /* 0x042ff00000041850 */
[----:B------:R-:W-:Y:S01]  /*2b30*/  HMMA.16816.F32.BF16 R56, R40, R10, R56 ;  /* 0x0000000a2838723c */ /* 0x000fe20000041838 */
[----:B------:R-:W1:Y:S01]  /*2b40*/  LDSM.16.M88.4 R8, [R148+0x3800] ;  /* 0x003800009408783b */ /* 0x000e620000000200 */
[----:B------:R-:W-:-:S06]  /*2b50*/  DEPBAR.LE SB0, 0x0 ;  /* 0x000080000000791a */ /* 0x000fcc0000000000 */
[C---:B------:R-:W-:Y:S07]  /*2b60*/  HMMA.16816.F32.BF16 R76, R52.reuse, R12, R76 ;  /* 0x0000000c344c723c */ /* 0x040fee000004184c */
        /* <DEDUP_REMOVED lines=8> */
[----:B------:R-:W-:Y:S02]  /*2bf0*/  SHF.R.S32.HI R170, RZ, 0x2, R0 ;  /* 0x00000002ffaa7819 */ /* 0x000fe40000011400 */
[----:B------:R-:W-:Y:S02]  /*2c00*/  LOP3.LUT R0, R4, R85, RZ, 0xfc, !PT ;  /* 0x0000005504007212 */ /* 0x000fe400078efcff */
[----:B------:R-:W-:-:S03]  /*2c10*/  IADD3 R13, R13, 0x1, R170 ;  /* 0x000000010d0d7810 */ /* 0x000fc60007ffe0aa */
[----:B---3--:R-:W-:Y:S01]  /*2c20*/  HMMA.16816.F32.BF16 R68, R52, R60, R68 ;  /* 0x0000003c3444723c */ /* 0x008fe20000041844 */
[----:B------:R-:W-:-:S04]  /*2c30*/  IADD3 R87, R6, R13, -R87 ;  /* 0x0000000d06577210 */ /* 0x000fc80007ffe857 */
[----:B------:R-:W-:-:S03]  /*2c40*/  IADD3 R87, R87, c[0x0][0x2e8], RZ ;  /* 0x0000ba0057577a10 */ /* 0x000fc60007ffe0ff */
[----:B------:R-:W-:Y:S01]  /*2c50*/  HMMA.16816.F32.BF16 R64, R52, R62, R64 ;  /* 0x0000003e3440723c */ /* 0x000fe20000041840 */
[C---:B------:R-:W-:Y:S02]  /*2c60*/  IADD3 R167, R87.reuse, 0x8, RZ ;  /* 0x0000000857a77810 */ /* 0x040fe40007ffe0ff */
[-C--:B------:R-:W-:Y:S02]  /*2c70*/  IMNMX R176, R87, R6.reuse, PT ;  /* 0x0000000657b07217 */ /* 0x080fe40003800200 */
[----:B------:R-:W-:-:S03]  /*2c80*/  IMNMX R167, R167, R6, PT ;  /* 0x00000006a7a77217 */ /* 0x000fc60003800200 */
[C---:B----4-:R-:W-:Y:S08]  /*2c90*/  HMMA.16816.F32.BF16 R80, R52.reuse, R36, R80 ;  /* 0x000000243450723c */ /* 0x050ff00000041850 */
[----:B------:R-:W-:Y:S08]  /*2ca0*/  HMMA.16816.F32.BF16 R56, R52, R38, R56 ;  /* 0x000000263438723c */ /* 0x000ff00000041838 */
[C---:B------:R-:W-:Y:S08]  /*2cb0*/  HMMA.16816.F32.BF16 R32, R16.reuse, R24, R32 ;  /* 0x000000181020723c */ /* 0x040ff00000041820 */
[C---:B------:R-:W-:Y:S08]  /*2cc0*/  HMMA.16816.F32.BF16 R28, R16.reuse, R26, R28 ;  /* 0x0000001a101c723c */ /* 0x040ff0000004181c */
[C---:B--2---:R-:W-:Y:S08]  /*2cd0*/  HMMA.16816.F32.BF16 R76, R16.reuse, R20, R76 ;  /* 0x00000014104c723c */ /* 0x044ff0000004184c */
[C---:B------:R-:W-:Y:S08]  /*2ce0*/  HMMA.16816.F32.BF16 R72, R16.reuse, R22, R72 ;  /* 0x000000161048723c */ /* 0x040ff00000041848 */
[C---:B------:R-:W-:Y:S08]  /*2cf0*/  HMMA.16816.F32.BF16 R68, R16.reuse, R44, R68 ;  /* 0x0000002c1044723c */ /* 0x040ff00000041844 */
[C---:B------:R-:W-:Y:S08]  /*2d00*/  HMMA.16816.F32.BF16 R64, R16.reuse, R46, R64 ;  /* 0x0000002e1040723c */ /* 0x040ff00000041840 */
[C---:B-1----:R-:W-:Y:S08]  /*2d10*/  HMMA.16816.F32.BF16 R80, R16.reuse, R8, R80 ;  /* 0x000000081050723c */ /* 0x042ff00000041850 */
        /* <DEDUP_REMOVED lines=62> */
.L_x_7423:
[----:B------:R-:W-:-:S04]  /*3100*/  LEA R6, -R2, RZ, 0x6 ;  /* 0x000000ff02067211 */ /* 0x000fc800078e31ff */
[----:B------:R-:W-:Y:S02]  /*3110*/  SHF.R.S32.HI R4, RZ, 0x1f, R6 ;  /* 0x0000001fff047819 */ /* 0x000fe40000011406 */
.L_x_7424:
        /* <DEDUP_REMOVED lines=25> */
.L_x_7422:
[----:B------:R-:W-:Y:S02]  /*32b0*/  IMAD.IADD R14, R3, 0x1, R178 ;  /* 0x00000001030e7824 */ /* 0x000fe400078e02b2 */
[----:B------:R-:W-:-:S03]  /*32c0*/  IMAD.SHL.U32 R156, R0, 0x2, RZ ;  /* 0x00000002009c7824 */ /* 0x000fc600078e00ff */
[C---:B------:R-:W-:Y:S01]  /*32d0*/  IADD3 R4, R14.reuse, 0x1, RZ ;  /* 0x000000010e047810 */ /* 0x040fe20007ffe0ff */
        /* <DEDUP_REMOVED lines=17> */
[----:B-1----:R-:W-:Y:S01]  /*33f0*/  FSEL R10, R28, -INF , !P1 ;  /* 0xff8000001c0a7808 */ /* 0x002fe20004800000 */
[----:B------:R-:W-:Y:S01]  /*3400*/  LDSM.16.MT88.4 R92, [R154+0xa000] ;  /* 0x00a000009a5c783b */ /* 0x000fe20000004200 */
[----:B------:R-:W-:-:S02]  /*3410*/  FSEL R15, R30, -INF , !P3 ;  /* 0xff8000001e0f7808 */ /* 0x000fc40005800000 */
[CC--:B------:R-:W-:Y:S01]  /*3420*/  ISETP.GE.AND P1, PT, R3.reuse, R176.reuse, PT ;  /* 0x000000b00300720c */ /* 0x0c0fe20003f26270 */
[----:B------:R-:W-:Y:S01]  /*3430*/  LDSM.16.MT88.4 R24, [R156+0x8800] ;  /* 0x008800009c18783b */ /* 0x000fe20000004200 */
[----:B------:R-:W-:Y:S02]  /*3440*/  ISETP.GE.AND P3, PT, R3, R167, PT ;  /* 0x000000a70300720c */ /* 0x000fe40003f66270 */
[----:B------:R-:W-:Y:S02]  /*3450*/  FSEL R6, R29, -INF , !P6 ;  /* 0xff8000001d067808 */ /* 0x000fe40007000000 */
[----:B------:R-:W-:Y:S02]  /*3460*/  IADD3 R3, R14, 0x18, RZ ;  /* 0x000000180e037810 */ /* 0x000fe40007ffe0ff */
[----:B------:R-:W-:Y:S02]  /*3470*/  ISETP.GE.AND P6, PT, R4, R176, PT ;  /* 0x000000b00400720c */ /* 0x000fe40003fc6270 */
        /* <DEDUP_REMOVED lines=8> */
[-C--:B------:R-:W-:Y:S02]  /*3500*/  ISETP.GE.AND P6, PT, R14, R176.reuse, PT ;  /* 0x000000b00e00720c */ /* 0x080fe40003fc6270 */
[----:B------:R-:W-:Y:S02]  /*3510*/  FSEL R79, R79, -INF , !P4 ;  /* 0xff8000004f4f7808 */ /* 0x000fe40006000000 */
[----:B------:R-:W-:Y:S02]  /*3520*/  FSEL R12, R33, -INF , !P2 ;  /* 0xff800000210c7808 */ /* 0x000fe40005000000 */
[C---:B------:R-:W-:Y:S02]  /*3530*/  ISETP.GE.AND P2, PT, R3.reuse, R176, PT ;  /* 0x000000b00300720c */ /* 0x040fe40003f46270 */
[----:B------:R-:W-:-:S02]  /*3540*/  ISETP.GE.AND P4, PT, R3, R167, PT ;  /* 0x000000a70300720c */ /* 0x000fc40003f86270 */
[----:B------:R-:W-:Y:S02]  /*3550*/  FSEL R3, R32, -INF , !P6 ;  /* 0xff80000020037808 */ /* 0x000fe40007000000 */
[C---:B------:R-:W-:Y:S02]  /*3560*/  IADD3 R8, R14.reuse, 0x20, RZ ;  /* 0x000000200e087810 */ /* 0x040fe40007ffe0ff */
[----:B------:R-:W-:Y:S02]  /*3570*/  FMNMX.FTZ R17, R3, R12, !PT ;  /* 0x0000000c03117209 */ /* 0x000fe40007810000 */
[----:B------:R-:W-:Y:S02]  /*3580*/  IADD3 R9, R14, 0x21, RZ ;  /* 0x000000210e097810 */ /* 0x000fe40007ffe0ff */
[----:B------:R-:W-:Y:S02]  /*3590*/  FSEL R72, R72, -INF , !P1 ;  /* 0xff80000048487808 */ /* 0x000fe40004800000 */
[----:B------:R-:W-:-:S02]  /*35a0*/  FSEL R11, R74, -INF , !P3 ;  /* 0xff8000004a0b7808 */ /* 0x000fc40005800000 */
[CC--:B------:R-:W-:Y:S02]  /*35b0*/  ISETP.GE.AND P1, PT, R8.reuse, R176.reuse, PT ;  /* 0x000000b00800720c */ /* 0x0c0fe40003f26270 */
[----:B------:R-:W-:Y:S02]  /*35c0*/  ISETP.GE.AND P3, PT, R8, R167, PT ;  /* 0x000000a70800720c */ /* 0x000fe40003f66270 */
[----:B------:R-:W-:Y:S02]  /*35d0*/  FMNMX.FTZ R17, R10, R17, !PT ;  /* 0x000000110a117209 */ /* 0x000fe40007810000 */
[----:B------:R-:W-:Y:S02]  /*35e0*/  FSEL R8, R73, -INF , !P2 ;  /* 0xff80000049087808 */ /* 0x000fe40005000000 */
[C---:B------:R-:W-:Y:S02]  /*35f0*/  ISETP.GE.AND P6, PT, R9.reuse, R176, PT ;  /* 0x000000b00900720c */ /* 0x040fe40003fc6270 */
[----:B------:R-:W-:-:S02]  /*3600*/  ISETP.GE.AND P2, PT, R9, R167, PT ;  /* 0x000000a70900720c */ /* 0x000fc40003f46270 */
[----:B------:R-:W-:Y:S02]  /*3610*/  FSEL R9, R75, -INF , !P4 ;  /* 0xff8000004b097808 */ /* 0x000fe40006000000 */
[----:B------:R-:W-:Y:S02]  /*3620*/  ISETP.GE.AND P4, PT, R14, R167, PT ;  /* 0x000000a70e00720c */ /* 0x000fe40003f86270 */
[----:B------:R-:W-:Y:S02]  /*3630*/  FMNMX.FTZ R19, R6, R17, !PT ;  /* 0x0000001106137209 */ /* 0x000fe40007810000 */
[----:B------:R-:W-:Y:S02]  /*3640*/  FSEL R35, R35, -INF , !P5 ;  /* 0xff80000023237808 */ /* 0x000fe40006800000 */
[----:B------:R-:W-:Y:S02]  /*3650*/  FMNMX.FTZ R19, R76, R19, !PT ;  /* 0x000000134c137209 */ /* 0x000fe40007810000 */
[----:B------:R-:W-:-:S02]  /*3660*/  FSEL R34, R34, -INF , !P4 ;  /* 0xff80000022227808 */ /* 0x000fc40006000000 */
[----:B------:R-:W-:Y:S02]  /*3670*/  FMNMX.FTZ R19, R4, R19, !PT ;  /* 0x0000001304137209 */ /* 0x000fe40007810000 */
[----:B------:R-:W-:Y:S02]  /*3680*/  FMNMX.FTZ R20, R34, R35, !PT ;  /* 0x0000002322147209 */ /* 0x000fe40007810000 */
[----:B------:R-:W-:Y:S02]  /*3690*/  FMNMX.FTZ R19, R72, R19, !PT ;  /* 0x0000001348137209 */ /* 0x000fe40007810000 */
[----:B------:R-:W-:Y:S02]  /*36a0*/  FMNMX.FTZ R20, R15, R20, !PT ;  /* 0x000000140f147209 */ /* 0x000fe40007810000 */
[----:B------:R-:W-:Y:S02]  /*36b0*/  IADD3 R16, R14, 0x28, RZ ;  /* 0x000000280e107810 */ /* 0x000fe40007ffe0ff */
[----:B------:R-:W-:-:S02]  /*36c0*/  FSEL R122, R68, -INF , !P1 ;  /* 0xff800000447a7808 */ /* 0x000fc40004800000 */
[----:B------:R-:W-:Y:S02]  /*36d0*/  FMNMX.FTZ R19, R8, R19, !PT ;  /* 0x0000001308137209 */ /* 0x000fe40007810000 */
[----:B------:R-:W-:Y:S02]  /*36e0*/  FMNMX.FTZ R20, R31, R20, !PT ;  /* 0x000000141f147209 */ /* 0x000fe40007810000 */
[C---:B------:R-:W-:Y:S02]  /*36f0*/  ISETP.GE.AND P5, PT, R16.reuse, R176, PT ;  /* 0x000000b01000720c */ /* 0x040fe40003fa6270 */
[----:B------:R-:W-:Y:S02]  /*3700*/  ISETP.GE.AND P1, PT, R16, R167, PT ;  /* 0x000000a71000720c */ /* 0x000fe40003f26270 */
[----:B------:R-:W-:Y:S02]  /*3710*/  IADD3 R16, R14, 0x29, RZ ;  /* 0x000000290e107810 */ /* 0x000fe40007ffe0ff */
[----:B------:R-:W-:-:S02]  /*3720*/  FSEL R32, R69, -INF , !P6 ;  /* 0xff80000045207808 */ /* 0x000fc40007000000 */
[----:B------:R-:W-:Y:S02]  /*3730*/  FMNMX.FTZ R19, R122, R19, !PT ;  /* 0x000000137a137209 */ /* 0x000fe40007810000 */
[----:B------:R-:W-:Y:S02]  /*3740*/  FMNMX.FTZ R20, R13, R20, !PT ;  /* 0x000000140d147209 */ /* 0x000fe40007810000 */
[----:B------:R-:W-:Y:S02]  /*3750*/  FSEL R29, R70, -INF , !P3 ;  /* 0xff800000461d7808 */ /* 0x000fe40005800000 */
[----:B------:R-:W-:Y:S02]  /*3760*/  ISETP.GE.AND P3, PT, R16, R176, PT ;  /* 0x000000b01000720c */ /* 0x000fe40003f66270 */
[----:B------:R-:W-:Y:S02]  /*3770*/  IADD3 R18, R14, 0x30, RZ ;  /* 0x000000300e127810 */ /* 0x000fe40007ffe0ff */
[----:B------:R-:W-:-:S02]  /*3780*/  FSEL R30, R64, -INF , !P5 ;  /* 0xff800000401e7808 */ /* 0x000fc40006800000 */
[----:B------:R-:W-:Y:S02]  /*3790*/  FMNMX.FTZ R19, R32, R19, !PT ;  /* 0x0000001320137209 */ /* 0x000fe40007810000 */
[----:B------:R-:W-:Y:S02]  /*37a0*/  FMNMX.FTZ R20, R79, R20, !PT ;  /* 0x000000144f147209 */ /* 0x000fe40007810000 */
[----:B------:R-:W-:Y:S02]  /*37b0*/  FSEL R131, R71, -INF , !P2 ;  /* 0xff80000047837808 */ /* 0x000fe40005000000 */
[----:B------:R-:W-:Y:S01]  /*37c0*/  IADD3 R17, R14, 0x31, RZ ;  /* 0x000000310e117810 */ /* 0x000fe20007ffe0ff */
[----:B------:R-:W-:Y:S01]  /*37d0*/  LDSM.16.MT88.4 R68, [R156+0xa000] ;  /* 0x00a000009c44783b */ /* 0x000fe20000004200 */
[----:B------:R-:W-:Y:S02]  /*37e0*/  ISETP.GE.AND P2, PT, R18, R176, PT ;  /* 0x000000b01200720c */ /* 0x000fe40003f46270 */
[----:B------:R-:W-:-:S02]  /*37f0*/  FSEL R28, R65, -INF , !P3 ;  /* 0xff800000411c7808 */ /* 0x000fc40005800000 */
[----:B------:R-:W-:Y:S02]  /*3800*/  FMNMX.FTZ R19, R30, R19, !PT ;  /* 0x000000131e137209 */ /* 0x000fe40007810000 */
[----:B------:R-:W-:Y:S02]  /*3810*/  FMNMX.FTZ R20, R11, R20, !PT ;  /* 0x000000140b147209 */ /* 0x000fe40007810000 */
        /* <DEDUP_REMOVED lines=18> */
[----:B------:R-:W-:Y:S02]  /*3940*/  ISETP.GE.AND P1, PT, R18, R167, PT ;  /* 0x000000a71200720c */ /* 0x000fe40003f26270 */
[----:B------:R-:W-:Y:S02]  /*3950*/  FSEL R143, R67, -INF , !P4 ;  /* 0xff800000438f7808 */ /* 0x000fe40006000000 */
[----:B------:R-:W-:Y:S02]  /*3960*/  FMNMX.FTZ R20, R133, R20, !PT ;  /* 0x0000001485147209 */ /* 0x000fe40007810000 */
[----:B------:R-:W-:-:S02]  /*3970*/  FMNMX.FTZ R18, R132, R19, !PT ;  /* 0x0000001384127209 */ /* 0x000fc40007810000 */
[-C--:B------:R-:W-:Y:S02]  /*3980*/  ISETP.GE.AND P2, PT, R17, R167.reuse, PT ;  /* 0x000000a71100720c */ /* 0x080fe40003f46270 */
[----:B------:R-:W-:Y:S01]  /*3990*/  FSEL R139, R82, -INF , !P1 ;  /* 0xff800000528b7808 */ /* 0x000fe20004800000 */
[----:B------:R-:W1:Y:S01]  /*39a0*/  SHFL.BFLY PT, R17, R18, 0x2, 0x1f ;  /* 0x0c401f0012117f89 */ /* 0x000e6200000e0000 */
[----:B------:R-:W-:Y:S02]  /*39b0*/  FMNMX.FTZ R20, R143, R20, !PT ;  /* 0x000000148f147209 */ /* 0x000fe40007810000 */
[-C--:B------:R-:W-:Y:S02]  /*39c0*/  ISETP.GE.AND P1, PT, R16, R167.reuse, PT ;  /* 0x000000a71000720c */ /* 0x080fe40003f26270 */
[----:B------:R-:W-:Y:S02]  /*39d0*/  FSEL R137, R83, -INF , !P2 ;  /* 0xff80000053897808 */ /* 0x000fe40005000000 */
[----:B------:R-:W-:Y:S01]  /*39e0*/  FMNMX.FTZ R20, R139, R20, !PT ;  /* 0x000000148b147209 */ /* 0x000fe20007810000 */
[----:B------:R-:W-:Y:S01]  /*39f0*/  LDSM.16.MT88.4 R80, [R153+0xa000] ;  /* 0x00a000009950783b */ /* 0x000fe20000004200 */
[----:B------:R-:W-:-:S02]  /*3a00*/  ISETP.GE.AND P2, PT, R14, R167, PT ;  /* 0x000000a70e00720c */ /* 0x000fc40003f46270 */
[----:B------:R-:W-:Y:S02]  /*3a10*/  FSEL R135, R58, -INF , !P1 ;  /* 0xff8000003a877808 */ /* 0x000fe40004800000 */
[----:B------:R-:W-:Y:S02]  /*3a20*/  FMNMX.FTZ R20, R137, R20, !PT ;  /* 0x0000001489147209 */ /* 0x000fe40007810000 */
[----:B------:R-:W-:Y:S02]  /*3a30*/  FSEL R129, R59, -INF , !P2 ;  /* 0xff8000003b817808 */ /* 0x000fe40005000000 */
[----:B------:R-:W-:Y:S02]  /*3a40*/  FMNMX.FTZ R20, R135, R20, !PT ;  /* 0x0000001487147209 */ /* 0x000fe40007810000 */
[----:B------:R-:W-:Y:S02]  /*3a50*/  ISETP.GT.AND P4, PT, R169, R164, PT ;  /* 0x000000a4a900720c */ /* 0x000fe40003f84270 */
[----:B------:R-:W-:-:S02]  /*3a60*/  FMNMX.FTZ R21, R129, R20, !PT ;  /* 0x0000001481157209 */ /* 0x000fc40007810000 */
[----:B-1----:R-:W-:-:S03]  /*3a70*/  FMNMX.FTZ R19, R18, R17, !PT ;  /* 0x0000001112137209 */ /* 0x002fc60007810000 */
[----:B------:R-:W1:Y:S04]  /*3a80*/  SHFL.BFLY PT, R14, R21, 0x2, 0x1f ;  /* 0x0c401f00150e7f89 */ /* 0x000e6800000e0000 */
[----:B------:R-:W2:Y:S01]  /*3a90*/  SHFL.BFLY PT, R100, R19, 0x1, 0x1f ;  /* 0x0c201f0013647f89 */ /* 0x000ea200000e0000 */
[----:B-1----:R-:W-:-:S03]  /*3aa0*/  FMNMX.FTZ R17, R21, R14, !PT ;  /* 0x0000000e15117209 */ /* 0x002fc60007810000 */
[----:B------:R-:W-:Y:S01]  /*3ab0*/  LDSM.16.MT88.4 R20, [R153+0x8800] ;  /* 0x008800009914783b */ /* 0x000fe20000004200 */
        /* <DEDUP_REMOVED lines=11> */
[----:B------:R-:W2:Y:S01]  /*3b70*/  LDSM.16.MT88.4 R4, [R152+0xa000] ;  /* 0x00a000009804783b */ /* 0x000ea20000004200 */
[----:B-1----:R-:W-:Y:S01]  /*3b80*/  FMNMX.FTZ R3, R17, R14, !PT ;  /* 0x0000000e11037209 */ /* 0x002fe20007810000 */
[----:B------:R-:W-:-:S02]  /*3b90*/  FFMA.FTZ R0, R8, c[0x0][0x23c], -R141 ;  /* 0x00008f0008007a23 */ /* 0x000fc4000001088d */
[----:B------:R-:W1:Y:S01]  /*3ba0*/  LDSM.16.MT88.4 R16, [R154+0x8800] ;  /* 0x008800009a10783b */ /* 0x000e620000004200 */
[C---:B------:R-:W-:Y:S01]  /*3bb0*/  FSETP.NEU.FTZ.AND P1, PT, R3.reuse, -INF , PT ;  /* 0xff8000000300780b */ /* 0x040fe20003f3d000 */
[----:B------:R-:W-:Y:S01]  /*3bc0*/  FMUL.FTZ R128, R3, c[0x0][0x23c] ;  /* 0x00008f0003807a20 */ /* 0x000fe20000410000 */
[----:B------:R-:W3:Y:S01]  /*3bd0*/  MUFU.EX2 R114, R114 ;  /* 0x0000007200727308 */ /* 0x000ee20000000800 */
        /* <DEDUP_REMOVED lines=8> */
[--C-:B------:R-:W-:Y:S01]  /*3c60*/  FFMA.FTZ R120, R15, c[0x0][0x23c], -R128.reuse ;  /* 0x00008f000f787a23 */ /* 0x100fe20000010880 */
[----:B------:R-:W-:Y:S01]  /*3c70*/  LDSM.16.MT88.4 R32, [R153+0xa800] ;  /* 0x00a800009920783b */ /* 0x000fe20000004200 */
[--C-:B------:R-:W-:Y:S01]  /*3c80*/  FFMA.FTZ R113, R31, c[0x0][0x23c], -R128.reuse ;  /* 0x00008f001f717a23 */ /* 0x100fe20000010880 */
[----:B------:R-:W4:Y:S01]  /*3c90*/  MUFU.EX2 R112, R112 ;  /* 0x0000007000707308 */ /* 0x000f220000000800 */
[--C-:B------:R-:W-:Y:S01]  /*3ca0*/  FFMA.FTZ R116, R13, c[0x0][0x23c], -R128.reuse ;  /* 0x00008f000d747a23 */ /* 0x100fe20000010880 */
[----:B---3--:R-:W-:Y:S01]  /*3cb0*/  F2FP.BF16.PACK_AB R84, R114, R119 ;  /* 0x000000777254723e */ /* 0x008fe200000010ff */
[----:B------:R-:W3:Y:S01]  /*3cc0*/  LDSM.16.MT88.4 R12, [R152+0x8800] ;  /* 0x00880000980c783b */ /* 0x000ee20000004200 */
[--C-:B------:R-:W-:Y:S02]  /*3cd0*/  FFMA.FTZ R121, R11, c[0x0][0x23c], -R128.reuse ;  /* 0x00008f000b797a23 */ /* 0x100fe40000010880 */
[----:B------:R-:W-:-:S02]  /*3ce0*/  FFMA.FTZ R108, R9, c[0x0][0x23c], -R128 ;  /* 0x00008f00096c7a23 */ /* 0x000fc40000010880 */
[----:B------:R-:W-:Y:S01]  /*3cf0*/  MUFU.EX2 R118, R118 ;  /* 0x0000007600767308 */ /* 0x000fe20000000800 */
[----:B------:R-:W5:Y:S01]  /*3d00*/  LDSM.16.MT88.4 R8, [R156+0xa800] ;  /* 0x00a800009c08783b */ /* 0x000f620000004200 */
[--C-:B------:R-:W-:Y:S02]  /*3d10*/  FFMA.FTZ R109, R79, c[0x0][0x23c], -R128.reuse ;  /* 0x00008f004f6d7a23 */ /* 0x100fe40000010880 */
[----:B------:R-:W-:Y:S02]  /*3d20*/  FFMA.FTZ R130, R133, c[0x0][0x23c], -R128 ;  /* 0x00008f0085827a23 */ /* 0x000fe40000010880 */
[--C-:B------:R-:W-:Y:S02]  /*3d30*/  FFMA.FTZ R124, R30, c[0x0][0x23c], -R141.reuse ;  /* 0x00008f001e7c7a23 */ /* 0x100fe4000001088d */
[----:B------:R-:W1:Y:S01]  /*3d40*/  MUFU.EX2 R123, R123 ;  /* 0x0000007b007b7308 */ /* 0x000e620000000800 */
[----:B----4-:R-:W-:Y:S01]  /*3d50*/  F2FP.BF16.PACK_AB R86, R112, R117 ;  /* 0x000000757056723e */ /* 0x010fe200000010ff */
[----:B------:R-:W-:-:S02]  /*3d60*/  FFMA.FTZ R127, R28, c[0x0][0x23c], -R141 ;  /* 0x00008f001c7f7a23 */ /* 0x000fc4000001088d */
[--C-:B------:R-:W-:Y:S02]  /*3d70*/  FFMA.FTZ R126, R29, c[0x0][0x23c], -R128.reuse ;  /* 0x00008f001d7e7a23 */ /* 0x100fe40000010880 */
[--C-:B------:R-:W-:Y:S01]  /*3d80*/  FFMA.FTZ R131, R131, c[0x0][0x23c], -R128.reuse ;  /* 0x00008f0083837a23 */ /* 0x100fe20000010880 */
[----:B------:R-:W-:Y:S01]  /*3d90*/  LDSM.16.MT88.4 R28, [R156+0x9000] ;  /* 0x009000009c1c783b */ /* 0x000fe20000004200 */
[----:B------:R-:W-:Y:S01]  /*3da0*/  MUFU.EX2 R120, R120 ;  /* 0x0000007800787308 */ /* 0x000fe20000000800 */
[--C-:B------:R-:W-:Y:S02]  /*3db0*/  FFMA.FTZ R133, R143, c[0x0][0x23c], -R128.reuse ;  /* 0x00008f008f857a23 */ /* 0x100fe40000010880 */
[----:B------:R-:W-:Y:S02]  /*3dc0*/  FFMA.FTZ R187, R132, c[0x0][0x23c], -R141 ;  /* 0x00008f0084bb7a23 */ /* 0x000fe4000001088d */
[--C-:B------:R-:W-:Y:S02]  /*3dd0*/  FFMA.FTZ R132, R139, c[0x0][0x23c], -R128.reuse ;  /* 0x00008f008b847a23 */ /* 0x100fe40000010880 */
[--C-:B------:R-:W-:Y:S01]  /*3de0*/  FFMA.FTZ R137, R137, c[0x0][0x23c], -R128.reuse ;  /* 0x00008f0089897a23 */ /* 0x100fe20000010880 */
[----:B------:R-:W4:Y:S01]  /*3df0*/  MUFU.EX2 R113, R113 ;  /* 0x0000007100717308 */ /* 0x000f220000000800 */
[----:B-1----:R-:W-:Y:S01]  /*3e00*/  F2FP.BF16.PACK_AB R85, R123, R118 ;  /* 0x000000767b55723e */ /* 0x002fe200000010ff */
[----:B------:R-:W-:-:S02]  /*3e10*/  FFMA.FTZ R135, R135, c[0x0][0x23c], -R128 ;  /* 0x00008f0087877a23 */ /* 0x000fc40000010880 */
[--C-:B------:R-:W-:Y:S02]  /*3e20*/  FFMA.FTZ R138, R138, c[0x0][0x23c], -R141.reuse ;  /* 0x00008f008a8a7a23 */ /* 0x100fe4000001088d */
[--C-:B------:R-:W-:Y:S02]  /*3e30*/  FFMA.FTZ R143, R136, c[0x0][0x23c], -R141.reuse ;  /* 0x00008f00888f7a23 */ /* 0x100fe4000001088d */
[----:B------:R-:W-:Y:S01]  /*3e40*/  MUFU.EX2 R115, R115 ;  /* 0x0000007300737308 */ /* 0x000fe20000000800 */
[----:B------:R-:W-:Y:S02]  /*3e50*/  FFMA.FTZ R134, R134, c[0x0][0x23c], -R141 ;  /* 0x00008f0086867a23 */ /* 0x000fe4000001088d */
[----:B------:R-:W-:Y:S02]  /*3e60*/  FFMA.FTZ R128, R129, c[0x0][0x23c], -R128 ;  /* 0x00008f0081807a23 */ /* 0x000fe40000010880 */
[----:B------:R-:W-:Y:S02]  /*3e70*/  FADD.FTZ R114, R119, R114 ;  /* 0x0000007277727221 */ /* 0x000fe40000010000 */
[----:B------:R-:W-:Y:S01]  /*3e80*/  FADD.FTZ R123, R118, R123 ;  /* 0x0000007b767b7221 */ /* 0x000fe20000010000 */
[----:B----4-:R-:W-:Y:S01]  /*3e90*/  F2FP.BF16.PACK_AB R87, R113, R120 ;  /* 0x000000787157723e */ /* 0x010fe200000010ff */
        /* <DEDUP_REMOVED lines=33> */
[C---:B--2---:R-:W-:Y:S02]  /*40b0*/  HMMA.16816.F32.BF16 R88, R84.reuse, R4, RZ ;  /* 0x000000045458723c */ /* 0x044fe400000418ff */
[----:B------:R-:W-:Y:S05]  /*40c0*/  MUFU.EX2 R138, R138 ;  /* 0x0000008a008a7308 */ /* 0x000fea0000000800 */
[----:B-1----:R-:W-:Y:S01]  /*40d0*/  F2FP.BF16.PACK_AB R4, R110, R115 ;  /* 0x000000736e04723e */ /* 0x002fe200000010ff */
        /* <DEDUP_REMOVED lines=19> */
[C---:B---3--:R-:W-:Y:S02]  /*4210*/  HMMA.16816.F32.BF16 R56, R4.reuse, R12, R56 ;  /* 0x0000000c0438723c */ /* 0x048fe40000041838 */
[----:B------:R-:W3:Y:S06]  /*4220*/  MUFU.EX2 R137, R137 ;  /* 0x0000008900897308 */ /* 0x000eec0000000800 */
[C---:B------:R-:W-:Y:S01]  /*4230*/  HMMA.16816.F32.BF16 R60, R4.reuse, R14, R60 ;  /* 0x0000000e043c723c */ /* 0x040fe2000004183c */
[----:B------:R-:W4:Y:S01]  /*4240*/  LDSM.16.MT88.4 R12, [R152+0xa800] ;  /* 0x00a80000980c783b */ /* 0x000f220000004200 */
[----:B------:R-:W-:Y:S06]  /*4250*/  MUFU.EX2 R135, R135 ;  /* 0x0000008700877308 */ /* 0x000fec0000000800 */
[C---:B-----5:R-:W-:Y:S02]  /*4260*/  HMMA.16816.F32.BF16 R64, R4.reuse, R8, R64 ;  /* 0x000000080440723c */ /* 0x060fe40000041840 */
[----:B------:R-:W5:Y:S06]  /*4270*/  MUFU.EX2 R128, R128 ;  /* 0x0000008000807308 */ /* 0x000f6c0000000800 */
        /* <DEDUP_REMOVED lines=14> */
[C---:B----4-:R-:W-:Y:S08]  /*4360*/  HMMA.16816.F32.BF16 R88, R4.reuse, R12, R88 ;  /* 0x0000000c0458723c */ /* 0x050ff00000041858 */
        /* <DEDUP_REMOVED lines=32> */
[C---:B------:R-:W-:Y:S08]  /*4570*/  HMMA.16816.F32.BF16 R56, R4.reuse, R20, R56 ;  /* 0x000000140438723c */ /* 0x040ff00000041838 */
[C---:B------:R-:W-:Y:S01]  /*4580*/  HMMA.16816.F32.BF16 R60, R4.reuse, R22, R60 ;  /* 0x00000016043c723c */ /* 0x040fe2000004183c */
[----:B------:R-:W1:Y:S07]  /*4590*/  LDSM.16.MT88.4 R20, [R152+0x9800] ;  /* 0x009800009814783b */ /* 0x000e6e0000004200 */
        /* <DEDUP_REMOVED lines=96> */
.L_x_7426:
[----:B------:R-:W-:-:S05]  /*4ba0*/  IMAD.MOV.U32 R5, RZ, RZ, c[0x0][0x1a0] ;  /* 0x00006800ff057624 */ /* 0x000fca00078e00ff */
[----:B------:R-:W-:-:S04]  /*4bb0*/  LEA R5, -R5, RZ, 0x6 ;  /* 0x000000ff05057211 */ /* 0x000fc800078e31ff */
[----:B------:R-:W-:Y:S02]  /*4bc0*/  SHF.R.S32.HI R4, RZ, 0x1f, R5 ;  /* 0x0000001fff047819 */ /* 0x000fe40000011405 */
.L_x_7427:
[----:B------:R-:W-:Y:S01]  /*4bd0*/  IMAD.MOV.U32 R0, RZ, RZ, c[0x0][0x1a0] ;  /* 0x00006800ff007624 */ /* 0x000fe200078e00ff */
[C---:B------:R-:W-:Y:S01]  /*4be0*/  LEA R166, P2, R5.reuse, R166, 0x1 ;  /* 0x000000a605a67211 */ /* 0x040fe200078408ff */
[----:B------:R-:W-:Y:S01]  /*4bf0*/  IMAD.MOV.U32 R177, RZ, RZ, 0x5 ;  /* 0x00000005ffb17424 */ /* 0x000fe200078e00ff */
[C---:B------:R-:W-:Y:S01]  /*4c00*/  IADD3 R106, P1, R5.reuse, R106, RZ ;  /* 0x0000006a056a7210 */ /* 0x040fe20007f3e0ff */
[C---:B------:R-:W-:Y:S01]  /*4c10*/  IMAD.SHL.U32 R7, R0.reuse, 0x20, RZ ;  /* 0x0000002000077824 */ /* 0x040fe200078e00ff */
[----:B------:R-:W-:Y:S01]  /*4c20*/  LEA.HI.X R165, R5, R165, R4, 0x1, P2 ;  /* 0x000000a505a57211 */ /* 0x000fe200010f0c04 */
[----:B------:R-:W-:Y:S01]  /*4c30*/  IMAD.MOV.U32 R10, RZ, RZ, R166 ;  /* 0x000000ffff0a7224 */ /* 0x000fe200078e00a6 */
[----:B------:R-:W-:Y:S01]  /*4c40*/  SHF.L.U64.HI R0, R0, R177, c[0x0][0x1a4] ;  /* 0x0000690000007619 */ /* 0x000fe200000102b1 */
[----:B------:R-:W-:Y:S01]  /*4c50*/  IMAD.X R5, R4, 0x1, R104, P1 ;  /* 0x0000000104057824 */ /* 0x000fe200008e0668 */
[----:B------:R-:W-:Y:S01]  /*4c60*/  IADD3 R8, P2, R7, R166, RZ ;  /* 0x000000a607087210 */ /* 0x000fe20007f5e0ff */
[--C-:B------:R-:W-:Y:S01]  /*4c70*/  IMAD.MOV.U32 R11, RZ, RZ, R165.reuse ;  /* 0x000000ffff0b7224 */ /* 0x100fe200078e00a5 */
[----:B------:R-:W-:Y:S01]  /*4c80*/  LEA R4, P3, R106, c[0x0][0x170], 0x1 ;  /* 0x00005c006a047a11 */ /* 0x000fe200078608ff */
[----:B------:R-:W-:Y:S01]  /*4c90*/  IMAD R178, R169, 0x40, R178 ;  /* 0x00000040a9b27824 */ /* 0x000fe200078e02b2 */
[-C--:B------:R-:W-:Y:S01]  /*4ca0*/  IADD3 R16, P1, R8, R7.reuse, RZ ;  /* 0x0000000708107210 */ /* 0x080fe20007f3e0ff */
[----:B------:R-:W-:Y:S01]  /*4cb0*/  IMAD.X R9, R0, 0x1, R165, P2 ;  /* 0x0000000100097824 */ /* 0x000fe200010e06a5 */
[----:B------:R-:W-:Y:S01]  /*4cc0*/  LEA.HI.X R5, R106, c[0x0][0x174], R5, 0x1, P3 ;  /* 0x00005d006a057a11 */ /* 0x000fe200018f0c05 */
[----:B------:R-:W-:Y:S01]  /*4cd0*/  @!PT LDS RZ, [RZ] ;  /* 0x00000000fffff984 */ /* 0x000fe20000000800 */
[----:B------:R-:W-:Y:S01]  /*4ce0*/  @!PT LDS RZ, [RZ] ;  /* 0x00000000fffff984 */ /* 0x000fe20000000800 */
[----:B------:R-:W-:Y:S01]  /*4cf0*/  @!PT LDS RZ, [RZ] ;  /* 0x00000000fffff984 */ /* 0x000fe20000000800 */
[----:B------:R1:W-:Y:S01]  /*4d00*/  LDGSTS.E.BYPASS.LTC128B.128 [R171+0x8000], [R10.64] ;  /* 0x080000000aab7fae */ /* 0x0003e2000b901d44 */
[----:B------:R-:W-:Y:S01]  /*4d10*/  IADD3 R18, P2, R16, R7, RZ ;  /* 0x0000000710127210 */ /* 0x000fe20007f5e0ff */
[--C-:B------:R-:W-:Y:S01]  /*4d20*/  IMAD.X R17, R9, 0x1, R0.reuse, P1 ;  /* 0x0000000109117824 */ /* 0x100fe200008e0600 */
[CC--:B------:R-:W-:Y:S01]  /*4d30*/  ISETP.GE.AND P3, PT, R178.reuse, R176.reuse, PT ;  /* 0x000000b0b200720c */ /* 0x0c0fe20003f66270 */
[----:B------:R2:W-:Y:S02]  /*4d40*/  LDGSTS.E.BYPASS.LTC128B.128 [R171+0xa000], [R4.64+0x80] ;  /* 0x0a00008004ab7fae */ /* 0x0005e4000b901d44 */
[----:B------:R-:W-:Y:S01]  /*4d50*/  IMAD.X R19, R17, 0x1, R0, P2 ;  /* 0x0000000111137824 */ /* 0x000fe200010e0600 */
[----:B------:R-:W-:Y:S01]  /*4d60*/  IADD3 R0, R178, 0x1, RZ ;  /* 0x00000001b2007810 */ /* 0x000fe20007ffe0ff */
[----:B------:R1:W-:Y:S03]  /*4d70*/  LDGSTS.E.BYPASS.LTC128B.128 [R171+0x8800], [R8.64] ;  /* 0x0880000008ab7fae */ /* 0x0003e6000b901d44 */
[C---:B------:R-:W-:Y:S01]  /*4d80*/  ISETP.GE.AND P4, PT, R0.reuse, R176, PT ;  /* 0x000000b00000720c */ /* 0x040fe20003f86270 */
[----:B------:R1:W-:Y:S01]  /*4d90*/  LDGSTS.E.BYPASS.LTC128B.128 [R171+0xa800], [R8.64+0x80] ;  /* 0x0a80008008ab7fae */ /* 0x0003e2000b901d44 */
[----:B------:R-:W-:-:S02]  /*4da0*/  ISETP.GE.AND P1, PT, R0, R167, PT ;  /* 0x000000a70000720c */ /* 0x000fc40003f26270 */
[----:B------:R-:W-:Y:S01]  /*4db0*/  IADD3 R0, R178, 0x8, RZ ;  /* 0x00000008b2007810 */ /* 0x000fe20007ffe0ff */
[----:B------:R3:W-:Y:S03]  /*4dc0*/  LDGSTS.E.BYPASS.LTC128B.128 [R171+0x9000], [R16.64] ;  /* 0x0900000010ab7fae */ /* 0x0007e6000b901d44 */
[CC--:B------:R-:W-:Y:S01]  /*4dd0*/  ISETP.GE.AND P5, PT, R0.reuse, R176.reuse, PT ;  /* 0x000000b00000720c */ /* 0x0c0fe20003fa6270 */
[----:B------:R3:W-:Y:S01]  /*4de0*/  LDGSTS.E.BYPASS.LTC128B.128 [R171+0xb000], [R16.64+0x80] ;  /* 0x0b00008010ab7fae */ /* 0x0007e2000b901d44 */
[----:B------:R-:W-:Y:S02]  /*4df0*/  ISETP.GE.AND P6, PT, R0, R167, PT ;  /* 0x000000a70000720c */ /* 0x000fe40003fc6270 */
[C---:B------:R-:W-:Y:S01]  /*4e00*/  IADD3 R0, R178.reuse, 0x11, RZ ;  /* 0x00000011b2007810 */ /* 0x040fe20007ffe0ff */
[----:B------:R3:W-:Y:S04]  /*4e10*/  LDGSTS.E.BYPASS.LTC128B.128 [R171+0x9800], [R18.64] ;  /* 0x0980000012ab7fae */ /* 0x0007e8000b901d44 */
[----:B------:R3:W-:Y:S04]  /*4e20*/  LDGSTS.E.BYPASS.LTC128B.128 [R171+0xb800], [R18.64+0x80] ;  /* 0x0b80008012ab7fae */ /* 0x0007e8000b901d44 */
[----:B------:R-:W-:Y:S04]  /*4e30*/  LDSM.16.M88.4 R116, [R162] ;  /* 0x00000000a274783b */ /* 0x000fe80000000200 */
[----:B------:R-:W4:Y:S04]  /*4e40*/  LDSM.16.M88.4 R20, [R161+0x4000] ;  /* 0x00400000a114783b */ /* 0x000f280000000200 */
[----:B------:R-:W3:Y:S04]  /*4e50*/  LDSM.16.M88.4 R12, [R161+0x4800] ;  /* 0x00480000a10c783b */ /* 0x000ee80000000200 */
[----:B------:R-:W5:Y:S04]  /*4e60*/  LDSM.16.M88.4 R124, [R161+0x5000] ;  /* 0x00500000a17c783b */ /* 0x000f680000000200 */
[----:B------:R-:W3:Y:S04]  /*4e70*/  LDSM.16.M88.4 R28, [R161+0x5800] ;  /* 0x00580000a11c783b */ /* 0x000ee80000000200 */
[----:B------:R-:W-:Y:S04]  /*4e80*/  LDSM.16.M88.4 R140, [R160] ;  /* 0x00000000a08c783b */ /* 0x000fe80000000200 */
[----:B-1----:R-:W1:Y:S04]  /*4e90*/  LDSM.16.M88.4 R8, [R159] ;  /* 0x000000009f08783b */ /* 0x002e680000000200 */
[----:B--2---:R-:W2:Y:S04]  /*4ea0*/  LDSM.16.M88.4 R4, [R151] ;  /* 0x000000009704783b */ /* 0x004ea80000000200 */
[----:B------:R-:W1:Y:S04]  /*4eb0*/  LDSM.16.M88.4 R132, [R149] ;  /* 0x000000009584783b */ /* 0x000e680000000200 */
[----:B------:R-:W1:Y:S04]  /*4ec0*/  LDSM.16.M88.4 R136, [R150] ;  /* 0x000000009688783b */ /* 0x000e680000000200 */
[----:B------:R-:W-:Y:S01]  /*4ed0*/  LDSM.16.M88.4 R112, [R158] ;  /* 0x000000009e70783b */ /* 0x000fe20000000200 */
[C---:B----4-:R-:W-:Y:S03]  /*4ee0*/  HMMA.16816.F32.BF16 R24, R116.reuse, R20, RZ ;  /* 0x000000147418723c */ /* 0x050fe600000418ff */
[----:B------:R-:W4:Y:S04]  /*4ef0*/  LDSM.16.M88.4 R108, [R155+0x4000] ;  /* 0x004000009b6c783b */ /* 0x000f280000000200 */
[----:B------:R-:W1:Y:S01]  /*4f00*/  LDSM.16.M88.4 R104, [R155+0x4800] ;  /* 0x004800009b68783b */ /* 0x000e620000000200 */
[C---:B------:R-:W-:Y:S03]  /*4f10*/  HMMA.16816.F32.BF16 R20, R116.reuse, R22, RZ ;  /* 0x000000167414723c */ /* 0x040fe600000418ff */
[----:B------:R-:W-:Y:S04]  /*4f20*/  LDSM.16.M88.4 R32, [R155+0x5000] ;  /* 0x005000009b20783b */ /* 0x000fe80000000200 */
[----:B------:R-:W0:Y:S01]  /*4f30*/  LDGDEPBAR ;  /* 0x00000000000079af */ /* 0x000e220000000000 */
[C---:B---3--:R-:W-:Y:S08]  /*4f40*/  HMMA.16816.F32.BF16 R16, R116.reuse, R12, RZ ;  /* 0x0000000c7410723c */ /* 0x048ff000000418ff */
[C---:B------:R-:W-:Y:S08]  /*4f50*/  HMMA.16816.F32.BF16 R12, R116.reuse, R14, RZ ;  /* 0x0000000e740c723c */ /* 0x040ff000000418ff */
[C---:B-----5:R-:W-:Y:S08]  /*4f60*/  HMMA.16816.F32.BF16 R128, R116.reuse, R124, RZ ;  /* 0x0000007c7480723c */ /* 0x060ff000000418ff */
[C---:B------:R-:W-:Y:S08]  /*4f70*/  HMMA.16816.F32.BF16 R124, R116.reuse, R126, RZ ;  /* 0x0000007e747c723c */ /* 0x040ff000000418ff */
[C---:B------:R-:W-:Y:S08]  /*4f80*/  HMMA.16816.F32.BF16 R120, R116.reuse, R28, RZ ;  /* 0x0000001c7478723c */ /* 0x040ff000000418ff */
[----:B------:R-:W-:Y:S01]  /*4f90*/  HMMA.16816.F32.BF16 R116, R116, R30, RZ ;  /* 0x0000001e7474723c */ /* 0x000fe200000418ff */
[----:B------:R-:W3:Y:S07]  /*4fa0*/  LDSM.16.M88.4 R28, [R155+0x5800] ;  /* 0x005800009b1c783b */ /* 0x000eee0000000200 */
[C---:B-1----:R-:W-:Y:S08]  /*4fb0*/  HMMA.16816.F32.BF16 R24, R140.reuse, R8, R24 ;  /* 0x000000088c18723c */ /* 0x042ff00000041818 */
[C---:B------:R-:W-:Y:S01]  /*4fc0*/  HMMA.16816.F32.BF16 R20, R140.reuse, R10, R20 ;  /* 0x0000000a8c14723c */ /* 0x040fe20000041814 */
[----:B------:R-:W-:Y:S07]  /*4fd0*/  LDSM.16.M88.4 R8, [R157] ;  /* 0x000000009d08783b */ /* 0x000fee0000000200 */
[C---:B--2---:R-:W-:Y:S08]  /*4fe0*/  HMMA.16816.F32.BF16 R16, R140.reuse, R4, R16 ;  /* 0x000000048c10723c */ /* 0x044ff00000041810 */
[C---:B------:R-:W-:Y:S01]  /*4ff0*/  HMMA.16816.F32.BF16 R12, R140.reuse, R6, R12 ;  /* 0x000000068c0c723c */ /* 0x040fe2000004180c */
[----:B------:R-:W1:Y:S07]  /*5000*/  LDSM.16.M88.4 R4, [R148] ;  /* 0x000000009404783b */ /* 0x000e6e0000000200 */
[C---:B------:R-:W-:Y:S08]  /*5010*/  HMMA.16816.F32.BF16 R120, R140.reuse, R132, R120 ;  /* 0x000000848c78723c */ /* 0x040ff00000041878 */
[C---:B------:R-:W-:Y:S01]  /*5020*/  HMMA.16816.F32.BF16 R132, R140.reuse, R134, R116 ;  /* 0x000000868c84723c */ /* 0x040fe20000041874 */
[----:B------:R-:W2:Y:S07]  /*5030*/  LDSM.16.M88.4 R116, [R148+0x800] ;  /* 0x000800009474783b */ /* 0x000eae0000000200 */
[C---:B------:R-:W-:Y:S08]  /*5040*/  HMMA.16816.F32.BF16 R128, R140.reuse, R136, R128 ;  /* 0x000000888c80723c */ /* 0x040ff00000041880 */
[----:B------:R-:W-:Y:S08]  /*5050*/  HMMA.16816.F32.BF16 R124, R140, R138, R124 ;  /* 0x0000008a8c7c723c */ /* 0x000ff0000004187c */
        /* <DEDUP_REMOVED lines=21> */
[----:B------:R-:W-:Y:S04]  /*51b0*/  LDSM.16.M88.4 R124, [R160+0x2000] ;  /* 0x00200000a07c783b */ /* 0x000fe80000000200 */
[----:B------:R-:W4:Y:S03]  /*51c0*/  LDSM.16.M88.4 R108, [R147] ;  /* 0x00000000936c783b */ /* 0x000f260000000200 */
[C---:B---3--:R-:W-:Y:S08]  /*51d0*/  HMMA.16816.F32.BF16 R120, R8.reuse, R28, R120 ;  /* 0x0000001c0878723c */ /* 0x048ff00000041878 */
[----:B------:R-:W-:Y:S01]  /*51e0*/  HMMA.16816.F32.BF16 R132, R8, R30, R132 ;  /* 0x0000001e0884723c */ /* 0x000fe20000041884 */
[----:B------:R-:W-:Y:S04]  /*51f0*/  LDSM.16.M88.4 R8, [R145] ;  /* 0x000000009108783b */ /* 0x000fe80000000200 */
[----:B------:R-:W-:Y:S03]  /*5200*/  LDSM.16.M88.4 R28, [R144] ;  /* 0x00000000901c783b */ /* 0x000fe60000000200 */
[C---:B-1----:R-:W-:Y:S08]  /*5210*/  HMMA.16816.F32.BF16 R24, R32.reuse, R4, R24 ;  /* 0x000000042018723c */ /* 0x042ff00000041818 */
[C---:B------:R-:W-:Y:S01]  /*5220*/  HMMA.16816.F32.BF16 R20, R32.reuse, R6, R20 ;  /* 0x000000062014723c */ /* 0x040fe20000041814 */
[----:B------:R-:W1:Y:S07]  /*5230*/  LDSM.16.M88.4 R4, [R146] ;  /* 0x000000009204783b */ /* 0x000e6e0000000200 */
[C---:B------:R-:W-:Y:S08]  /*5240*/  HMMA.16816.F32.BF16 R16, R32.reuse, R104, R16 ;  /* 0x000000682010723c */ /* 0x040ff00000041810 */
[C---:B------:R-:W-:Y:S01]  /*5250*/  HMMA.16816.F32.BF16 R12, R32.reuse, R106, R12 ;  /* 0x0000006a200c723c */ /* 0x040fe2000004180c */
[----:B------:R-:W-:Y:S07]  /*5260*/  LDSM.16.M88.4 R104, [R158+0x2000] ;  /* 0x002000009e68783b */ /* 0x000fee0000000200 */
[C---:B--2---:R-:W-:Y:S08]  /*5270*/  HMMA.16816.F32.BF16 R128, R32.reuse, R116, R128 ;  /* 0x000000742080723c */ /* 0x044ff00000041880 */
[C---:B------:R-:W-:Y:S01]  /*5280*/  HMMA.16816.F32.BF16 R136, R32.reuse, R118, R136 ;  /* 0x000000762088723c */ /* 0x040fe20000041888 */
[----:B------:R-:W-:Y:S07]  /*5290*/  LDSM.16.M88.4 R116, [R155+0x7000] ;  /* 0x007000009b74783b */ /* 0x000fee0000000200 */
[C---:B------:R-:W-:Y:S08]  /*52a0*/  HMMA.16816.F32.BF16 R120, R32.reuse, R112, R120 ;  /* 0x000000702078723c */ /* 0x040ff00000041878 */
[----:B------:R-:W-:Y:S01]  /*52b0*/  HMMA.16816.F32.BF16 R132, R32, R114, R132 ;  /* 0x000000722084723c */ /* 0x000fe20000041884 */
[----:B------:R-:W2:Y:S04]  /*52c0*/  LDSM.16.M88.4 R32, [R155+0x6000] ;  /* 0x006000009b20783b */ /* 0x000ea80000000200 */
[----:B------:R-:W-:Y:S03]  /*52d0*/  LDSM.16.M88.4 R112, [R155+0x7800] ;  /* 0x007800009b70783b */ /* 0x000fe60000000200 */
[C---:B----4-:R-:W-:Y:S08]  /*52e0*/  HMMA.16816.F32.BF16 R24, R124.reuse, R108, R24 ;  /* 0x0000006c7c18723c */ /* 0x050ff00000041818 */
[C---:B-1----:R-:W-:Y:S08]  /*52f0*/  HMMA.16816.F32.BF16 R16, R124.reuse, R4, R16 ;  /* 0x000000047c10723c */ /* 0x042ff00000041810 */
[C---:B------:R-:W-:Y:S01]  /*5300*/  HMMA.16816.F32.BF16 R12, R124.reuse, R6, R12 ;  /* 0x000000067c0c723c */ /* 0x040fe2000004180c */
[----:B------:R-:W-:Y:S07]  /*5310*/  LDSM.16.M88.4 R4, [R148+0x2000] ;  /* 0x002000009404783b */ /* 0x000fee0000000200 */
[C---:B------:R-:W-:Y:S08]  /*5320*/  HMMA.16816.F32.BF16 R128, R124.reuse, R8, R128 ;  /* 0x000000087c80723c */ /* 0x040ff00000041880 */
[----:B------:R-:W-:Y:S01]  /*5330*/  HMMA.16816.F32.BF16 R136, R124, R10, R136 ;  /* 0x0000000a7c88723c */ /* 0x000fe20000041888 */
[----:B------:R-:W1:Y:S07]  /*5340*/  LDSM.16.M88.4 R8, [R157+0x2000] ;  /* 0x002000009d08783b */ /* 0x000e6e0000000200 */
[----:B--2---:R-:W-:Y:S08]  /*5350*/  HMMA.16816.F32.BF16 R24, R104, R32, R24 ;  /* 0x000000206818723c */ /* 0x004ff00000041818 */
[C---:B------:R-:W-:Y:S01]  /*5360*/  HMMA.16816.F32.BF16 R20, R124.reuse, R110, R20 ;  /* 0x0000006e7c14723c */ /* 0x040fe20000041814 */
[----:B------:R-:W2:Y:S07]  /*5370*/  LDSM.16.M88.4 R108, [R155+0x6800] ;  /* 0x006800009b6c783b */ /* 0x000eae0000000200 */
[C---:B------:R-:W-:Y:S08]  /*5380*/  HMMA.16816.F32.BF16 R120, R124.reuse, R28, R120 ;  /* 0x0000001c7c78723c */ /* 0x040ff00000041878 */
[----:B------:R-:W-:Y:S01]  /*5390*/  HMMA.16816.F32.BF16 R132, R124, R30, R132 ;  /* 0x0000001e7c84723c */ /* 0x000fe20000041884 */
[----:B------:R-:W3:Y:S07]  /*53a0*/  LDSM.16.M88.4 R28, [R148+0x2800] ;  /* 0x00280000941c783b */ /* 0x000eee0000000200 */
[----:B------:R-:W-:Y:S01]  /*53b0*/  HMMA.16816.F32.BF16 R20, R104, R34, R20 ;  /* 0x000000226814723c */ /* 0x000fe20000041814 */
[----:B------:R-:W4:Y:S07]  /*53c0*/  LDSM.16.M88.4 R32, [R148+0x3000] ;  /* 0x003000009420783b */ /* 0x000f2e0000000200 */
[----:B-1----:R-:W-:Y:S07]  /*53d0*/  HMMA.16816.F32.BF16 R24, R8, R4, R24 ;  /* 0x000000040818723c */ /* 0x002fee0000041818 */
[----:B------:R-:W-:Y:S01]  /*53e0*/  IADD3 R4, R178, 0x9, RZ ;  /* 0x00000009b2047810 */ /* 0x000fe20007ffe0ff */
[----:B------:R-:W-:Y:S03]  /*53f0*/  HMMA.16816.F32.BF16 R128, R104, R116, R128 ;  /* 0x000000746880723c */ /* 0x000fe60000041880 */
[----:B------:R-:W-:-:S05]  /*5400*/  ISETP.GE.AND P2, PT, R4, R176, PT ;  /* 0x000000b00400720c */ /* 0x000fca0003f46270 */
[----:B--2---:R-:W-:Y:S08]  /*5410*/  HMMA.16816.F32.BF16 R16, R104, R108, R16 ;  /* 0x0000006c6810723c */ /* 0x004ff00000041810 */
[----:B------:R-:W-:Y:S01]  /*5420*/  FSEL R109, R24, -INF , !P3 ;  /* 0xff800000186d7808 */ /* 0x000fe20005800000 */
[----:B------:R-:W-:Y:S01]  /*5430*/  HMMA.16816.F32.BF16 R20, R8, R6, R20 ;  /* 0x000000060814723c */ /* 0x000fe20000041814 */
[----:B------:R-:W-:-:S02]  /*5440*/  ISETP.GE.AND P3, PT, R4, R167, PT ;  /* 0x000000a70400720c */ /* 0x000fc40003f66270 */
[----:B------:R-:W1:Y:S01]  /*5450*/  LDSM.16.M88.4 R4, [R148+0x3800] ;  /* 0x003800009404783b */ /* 0x000e620000000200 */
[----:B------:R-:W-:Y:S01]  /*5460*/  IADD3 R24, R178, 0x10, RZ ;  /* 0x00000010b2187810 */ /* 0x000fe20007ffe0ff */
[----:B------:R-:W-:-:S04]  /*5470*/  DEPBAR.LE SB0, 0x0 ;  /* 0x000080000000791a */ /* 0x000fc80000000000 */
[----:B------:R-:W-:Y:S01]  /*5480*/  HMMA.16816.F32.BF16 R12, R104, R110, R12 ;  /* 0x0000006e680c723c */ /* 0x000fe2000004180c */
[----:B------:R-:W-:Y:S02]  /*5490*/  FSEL R193, R25, -INF , !P4 ;  /* 0xff80000019c17808 */ /* 0x000fe40006000000 */
[----:B------:R-:W-:-:S04]  /*54a0*/  ISETP.GE.AND P4, PT, R178, R167, PT ;  /* 0x000000a7b200720c */ /* 0x000fc80003f86270 */
[----:B------:R-:W-:Y:S01]  /*54b0*/  FSEL R26, R26, -INF , !P4 ;  /* 0xff8000001a1a7808 */ /* 0x000fe20006000000 */
[----:B------:R-:W-:Y:S01]  /*54c0*/  HMMA.16816.F32.BF16 R120, R104, R112, R120 ;  /* 0x000000706878723c */ /* 0x000fe20000041878 */
[----:B------:R-:W-:-:S06]  /*54d0*/  ISETP.GE.AND P4, PT, R24, R167, PT ;  /* 0x000000a71800720c */ /* 0x000fcc0003f86270 */
[----:B------:R-:W-:Y:S01]  /*54e0*/  FSEL R191, R20, -INF , !P5 ;  /* 0xff80000014bf7808 */ /* 0x000fe20006800000 */
[----:B------:R-:W-:Y:S01]  /*54f0*/  HMMA.16816.F32.BF16 R136, R104, R118, R136 ;  /* 0x000000766888723c */ /* 0x000fe20000041888 */
[----:B------:R-:W-:Y:S02]  /*5500*/  FSEL R113, R27, -INF , !P1 ;  /* 0xff8000001b717808 */ /* 0x000fe40004800000 */
[----:B------:R-:W-:Y:S02]  /*5510*/  FSEL R197, R21, -INF , !P2 ;  /* 0xff80000015c57808 */ /* 0x000fe40005000000 */
[-C--:B------:R-:W-:Y:S02]  /*5520*/  ISETP.GE.AND P5, PT, R24, R176.reuse, PT ;  /* 0x000000b01800720c */ /* 0x080fe40003fa6270 */
[C---:B------:R-:W-:Y:S01]  /*5530*/  ISETP.GE.AND P2, PT, R0.reuse, R176, PT ;  /* 0x000000b00000720c */ /* 0x040fe20003f46270 */
[----:B---3--:R-:W-:Y:S01]  /*5540*/  HMMA.16816.F32.BF16 R16, R8, R28, R16 ;  /* 0x0000001c0810723c */ /* 0x008fe20000041810 */
[----:B------:R-:W-:-:S02]  /*5550*/  ISETP.GE.AND P1, PT, R0, R167, PT ;  /* 0x000000a70000720c */ /* 0x000fc40003f26270 */
[C---:B------:R-:W-:Y:S02]  /*5560*/  IADD3 R20, R178.reuse, 0x18, RZ ;  /* 0x00000018b2147810 */ /* 0x040fe40007ffe0ff */
[----:B------:R-:W-:Y:S02]  /*5570*/  IADD3 R0, R178, 0x19, RZ ;  /* 0x00000019b2007810 */ /* 0x000fe40007ffe0ff */
[----:B------:R-:W-:Y:S01]  /*5580*/  FSEL R195, R23, -INF , !P3 ;  /* 0xff80000017c37808 */ /* 0x000fe20005800000 */
[----:B------:R-:W-:Y:S01]  /*5590*/  HMMA.16816.F32.BF16 R12, R8, R30, R12 ;  /* 0x0000001e080c723c */ /* 0x000fe2000004180c */
[----:B------:R-:W-:Y:S02]  /*55a0*/  ISETP.GE.AND P3, PT, R20, R176, PT ;  /* 0x000000b01400720c */ /* 0x000fe40003f66270 */
[----:B------:R-:W-:Y:S02]  /*55b0*/  FSEL R199, R22, -INF , !P6 ;  /* 0xff80000016c77808 */ /* 0x000fe40007000000 */
[----:B------:R-:W-:-:S03]  /*55c0*/  ISETP.GE.AND P6, PT, R20, R167, PT ;  /* 0x000000a71400720c */ /* 0x000fc60003fc6270 */
[----:B------:R-:W-:Y:S08]  /*55d0*/  HMMA.16816.F32.BF16 R132, R104, R114, R132 ;  /* 0x000000726884723c */ /* 0x000ff00000041884 */
[----:B----4-:R-:W-:Y:S01]  /*55e0*/  HMMA.16816.F32.BF16 R128, R8, R32, R128 ;  /* 0x000000200880723c */ /* 0x010fe20000041880 */
[----:B------:R-:W-:Y:S02]  /*55f0*/  FSEL R183, R16, -INF , !P5 ;  /* 0xff80000010b77808 */ /* 0x000fe40006800000 */
[----:B------:R-:W-:-:S02]  /*5600*/  FSEL R181, R17, -INF , !P2 ;  /* 0xff80000011b57808 */ /* 0x000fc40005000000 */
[CC--:B------:R-:W-:Y:S02]  /*5610*/  ISETP.GE.AND P5, PT, R0.reuse, R176.reuse, PT ;  /* 0x000000b00000720c */ /* 0x0c0fe40003fa6270 */
[-C--:B------:R-:W-:Y:S01]  /*5620*/  ISETP.GE.AND P2, PT, R0, R167.reuse, PT ;  /* 0x000000a70000720c */ /* 0x080fe20003f46270 */
[C---:B-1----:R-:W-:Y:S01]  /*5630*/  HMMA.16816.F32.BF16 R120, R8.reuse, R4, R120 ;  /* 0x000000040878723c */ /* 0x042fe20000041878 */
[----:B------:R-:W-:Y:S02]  /*5640*/  IADD3 R0, R178, 0x20, RZ ;  /* 0x00000020b2007810 */ /* 0x000fe40007ffe0ff */
[----:B------:R-:W-:Y:S02]  /*5650*/  FSEL R189, R12, -INF , !P3 ;  /* 0xff8000000cbd7808 */ /* 0x000fe40005800000 */
[----:B------:R-:W-:Y:S02]  /*5660*/  FSEL R25, R18, -INF , !P4 ;  /* 0xff80000012197808 */ /* 0x000fe40006000000 */
[C---:B------:R-:W-:Y:S01]  /*5670*/  ISETP.GE.AND P3, PT, R0.reuse, R176, PT ;  /* 0x000000b00000720c */ /* 0x040fe20003f66270 */
[----:B------:R-:W-:Y:S01]  /*5680*/  HMMA.16816.F32.BF16 R136, R8, R34, R136 ;  /* 0x000000220888723c */ /* 0x000fe20000041888 */
[----:B------:R-:W-:-:S02]  /*5690*/  ISETP.GE.AND P4, PT, R0, R167, PT ;  /* 0x000000a70000720c */ /* 0x000fc40003f86270 */
[C---:B------:R-:W-:Y:S02]  /*56a0*/  IADD3 R16, R178.reuse, 0x21, RZ ;  /* 0x00000021b2107810 */ /* 0x040fe40007ffe0ff */
[C---:B------:R-:W-:Y:S02]  /*56b0*/  IADD3 R0, R178.reuse, 0x28, RZ ;  /* 0x00000028b2007810 */ /* 0x040fe40007ffe0ff */
[----:B------:R-:W-:Y:S01]  /*56c0*/  IADD3 R4, R178, 0x30, RZ ;  /* 0x00000030b2047810 */ /* 0x000fe20007ffe0ff */
[----:B------:R-:W-:Y:S01]  /*56d0*/  HMMA.16816.F32.BF16 R132, R8, R6, R132 ;  /* 0x000000060884723c */ /* 0x000fe20000041884 */
[----:B------:R-:W-:Y:S02]  /*56e0*/  FSEL R27, R13, -INF , !P5 ;  /* 0xff8000000d1b7808 */ /* 0x000fe40006800000 */
[----:B------:R-:W-:Y:S02]  /*56f0*/  FSEL R21, R14, -INF , !P6 ;  /* 0xff8000000e157808 */ /* 0x000fe40007000000 */
[----:B------:R-:W-:-:S02]  /*5700*/  FSEL R179, R15, -INF , !P2 ;  /* 0xff8000000fb37808 */ /* 0x000fc40005000000 */
[----:B------:R-:W-:Y:S01]  /*5710*/  FSEL R29, R130, -INF , !P4 ;  /* 0xff800000821d7808 */ /* 0x000fe20006000000 */
[----:B------:R-:W-:Y:S01]  /*5720*/  BAR.SYNC.DEFER_BLOCKING 0x0 ;  /* 0x0000000000007b1d */ /* 0x000fe20000010000 */
[-C--:B------:R-:W-:Y:S02]  /*5730*/  ISETP.GE.AND P5, PT, R16, R176.reuse, PT ;  /* 0x000000b01000720c */ /* 0x080fe40003fa6270 */
        /* <DEDUP_REMOVED lines=8> */
[----:B------:R-:W-:Y:S02]  /*57c0*/  ISETP.GE.AND P1, PT, R16, R167, PT ;  /* 0x000000a71000720c */ /* 0x000fe40003f26270 */
[----:B------:R-:W-:-:S02]  /*57d0*/  ISETP.GE.AND P3, PT, R0, R176, PT ;  /* 0x000000b00000720c */ /* 0x000fc40003f66270 */
[----:B------:R-:W-:Y:S02]  /*57e0*/  ISETP.GE.AND P5, PT, R0, R167, PT ;  /* 0x000000a70000720c */ /* 0x000fe40003fa6270 */
[----:B------:R-:W-:Y:S02]  /*57f0*/  ISETP.GT.AND P4, PT, R169, R164, PT ;  /* 0x000000a4a900720c */ /* 0x000fe40003f84270 */
[----:B------:R-:W-:Y:S02]  /*5800*/  IADD3 R0, R178, 0x31, RZ ;  /* 0x00000031b2007810 */ /* 0x000fe40007ffe0ff */
[----:B------:R-:W-:Y:S02]  /*5810*/  FSEL R141, R131, -INF , !P1 ;  /* 0xff800000838d7808 */ /* 0x000fe40004800000 */
[----:B------:R-:W-:Y:S02]  /*5820*/  FSEL R143, R137, -INF , !P3 ;  /* 0xff800000898f7808 */ /* 0x000fe40005800000 */
[----:B------:R-:W-:-:S02]  /*5830*/  FSEL R31, R136, -INF , !P2 ;  /* 0xff800000881f7808 */ /* 0x000fc40005000000 */
[CC--:B------:R-:W-:Y:S02]  /*5840*/  ISETP.GE.AND P1, PT, R0.reuse, R176.reuse, PT ;  /* 0x000000b00000720c */ /* 0x0c0fe40003f26270 */
[----:B------:R-:W-:Y:S02]  /*5850*/  ISETP.GE.AND P3, PT, R0, R167, PT ;  /* 0x000000a70000720c */ /* 0x000fe40003f66270 */
[----:B------:R-:W-:Y:S02]  /*5860*/  ISETP.GE.AND P2, PT, R4, R176, PT ;  /* 0x000000b00400720c */ /* 0x000fe40003f46270 */
[C---:B------:R-:W-:Y:S02]  /*5870*/  IADD3 R0, R178.reuse, 0x38, RZ ;  /* 0x00000038b2007810 */ /* 0x040fe40007ffe0ff */
[----:B------:R-:W-:Y:S02]  /*5880*/  IADD3 R178, R178, 0x39, RZ ;  /* 0x00000039b2b27810 */ /* 0x000fe40007ffe0ff */
[----:B------:R-:W-:-:S02]  /*5890*/  FSEL R137, R138, -INF , !P6 ;  /* 0xff8000008a897808 */ /* 0x000fc40007000000 */
[----:B------:R-:W-:Y:S02]  /*58a0*/  FSEL R139, R139, -INF , !P5 ;  /* 0xff8000008b8b7808 */ /* 0x000fe40006800000 */
[----:B------:R-:W-:Y:S02]  /*58b0*/  FSEL R127, R120, -INF , !P2 ;  /* 0xff800000787f7808 */ /* 0x000fe40005000000 */
[----:B------:R-:W-:Y:S02]  /*58c0*/  FSEL R125, R121, -INF , !P1 ;  /* 0xff800000797d7808 */ /* 0x000fe40004800000 */
[-C--:B------:R-:W-:Y:S02]  /*58d0*/  ISETP.GE.AND P6, PT, R0, R176.reuse, PT ;  /* 0x000000b00000720c */ /* 0x080fe40003fc6270 */
[----:B------:R-:W-:Y:S02]  /*58e0*/  ISETP.GE.AND P5, PT, R178, R176, PT ;  /* 0x000000b0b200720c */ /* 0x000fe40003fa6270 */
        /* <DEDUP_REMOVED lines=40> */
[----:B------:R-:W-:-:S05]  /*5b70*/  ISETP.NE.AND P2, PT, RZ, c[0x0][0x2d0], PT ;  /* 0x0000b400ff007a0c */ /* 0x000fca0003f45270 */
        /* <DEDUP_REMOVED lines=25> */
.L_x_7429:
[----:B------:R-:W-:-:S04]  /*5d10*/  LEA R6, -R2, RZ, 0x6 ;  /* 0x000000ff02067211 */ /* 0x000fc800078e31ff */
[----:B------:R-:W-:Y:S02]  /*5d20*/  SHF.R.S32.HI R0, RZ, 0x1f, R6 ;  /* 0x0000001fff007819 */ /* 0x000fe40000011406 */
.L_x_7430:
        /* <DEDUP_REMOVED lines=24> */
.L_x_7428:
        /* <DEDUP_REMOVED lines=52> */
[----:B------:R-:W-:Y:S01]  /*61f0*/  FADD.FTZ R6, R3, -R6 ;  /* 0x8000000603067221 */ /* 0x000fe20000010000 */
[----:B------:R-:W-:Y:S01]  /*6200*/  LDSM.16.MT88.4 R100, [R153+0xb000] ;  /* 0x00b000009964783b */ /* 0x000fe20000004200 */
        /* <DEDUP_REMOVED lines=8> */
[----:B------:R-:W-:Y:S01]  /*6290*/  FFMA.FTZ R113, R195, c[0x0][0x23c], -R116 ;  /* 0x00008f00c3717a23 */ /* 0x000fe20000010874 */
[----:B------:R-:W-:Y:S01]  /*62a0*/  MUFU.EX2 R109, R109 ;  /* 0x0000006d006d7308 */ /* 0x000fe20000000800 */
[----:B------:R-:W-:Y:S02]  /*62b0*/  FMUL.FTZ R114, R4, c[0x0][0x23c] ;  /* 0x00008f0004727a20 */ /* 0x000fe40000410000 */
[----:B------:R-:W-:Y:S02]  /*62c0*/  FMUL.FTZ R112, R6, c[0x0][0x23c] ;  /* 0x00008f0006707a20 */ /* 0x000fe40000410000 */
[--C-:B------:R-:W-:Y:S02]  /*62d0*/  FFMA.FTZ R3, R183, c[0x0][0x23c], -R118.reuse ;  /* 0x00008f00b7037a23 */ /* 0x100fe40000010876 */
[--C-:B------:R-:W-:Y:S01]  /*62e0*/  FFMA.FTZ R122, R181, c[0x0][0x23c], -R118.reuse ;  /* 0x00008f00b57a7a23 */ /* 0x100fe20000010876 */
[----:B------:R-:W1:Y:S01]  /*62f0*/  MUFU.EX2 R108, R108 ;  /* 0x0000006c006c7308 */ /* 0x000e620000000800 */
[----:B------:R-:W-:-:S02]  /*6300*/  FFMA.FTZ R120, R189, c[0x0][0x23c], -R118 ;  /* 0x00008f00bd787a23 */ /* 0x000fc40000010876 */
[----:B------:R-:W-:Y:S02]  /*6310*/  FFMA.FTZ R129, R27, c[0x0][0x23c], -R118 ;  /* 0x00008f001b817a23 */ /* 0x000fe40000010876 */
[--C-:B------:R-:W-:Y:S02]  /*6320*/  FFMA.FTZ R124, R25, c[0x0][0x23c], -R116.reuse ;  /* 0x00008f00197c7a23 */ /* 0x100fe40000010874 */
[--C-:B------:R-:W-:Y:S01]  /*6330*/  FFMA.FTZ R131, R23, c[0x0][0x23c], -R116.reuse ;  /* 0x00008f0017837a23 */ /* 0x100fe20000010874 */
[----:B------:R-:W-:Y:S01]  /*6340*/  MUFU.EX2 R107, R107 ;  /* 0x0000006b006b7308 */ /* 0x000fe20000000800 */
[--C-:B------:R-:W-:Y:S01]  /*6350*/  FFMA.FTZ R126, R21, c[0x0][0x23c], -R116.reuse ;  /* 0x00008f00157e7a23 */ /* 0x100fe20000010874 */
[----:B------:R-:W-:Y:S01]  /*6360*/  LDSM.16.MT88.4 R24, [R156+0x8800] ;  /* 0x008800009c18783b */ /* 0x000fe20000004200 */
[----:B------:R-:W-:Y:S02]  /*6370*/  FFMA.FTZ R135, R179, c[0x0][0x23c], -R116 ;  /* 0x00008f00b3877a23 */ /* 0x000fe40000010874 */
[--C-:B------:R-:W-:Y:S01]  /*6380*/  FFMA.FTZ R128, R35, c[0x0][0x23c], -R118.reuse ;  /* 0x00008f0023807a23 */ /* 0x100fe20000010876 */
[----:B------:R-:W-:Y:S01]  /*6390*/  LDSM.16.MT88.4 R20, [R153+0x8800] ;  /* 0x008800009914783b */ /* 0x000fe20000004200 */
[----:B------:R-:W-:Y:S01]  /*63a0*/  FFMA.FTZ R167, R33, c[0x0][0x23c], -R118 ;  /* 0x00008f0021a77a23 */ /* 0x000fe20000010876 */
[----:B------:R-:W2:Y:S01]  /*63b0*/  MUFU.EX2 R106, R106 ;  /* 0x0000006a006a7308 */ /* 0x000ea20000000800 */
[----:B-1----:R-:W-:Y:S01]  /*63c0*/  F2FP.BF16.PACK_AB R4, R108, R109 ;  /* 0x0000006d6c04723e */ /* 0x002fe200000010ff */
[----:B------:R-:W-:Y:S01]  /*63d0*/  LDSM.16.MT88.4 R32, [R153+0xa800] ;  /* 0x00a800009920783b */ /* 0x000fe20000004200 */
[----:B------:R-:W-:-:S02]  /*63e0*/  FFMA.FTZ R134, R137, c[0x0][0x23c], -R116 ;  /* 0x00008f0089867a23 */ /* 0x000fc40000010874 */
[--C-:B------:R-:W-:Y:S02]  /*63f0*/  FFMA.FTZ R130, R31, c[0x0][0x23c], -R118.reuse ;  /* 0x00008f001f827a23 */ /* 0x100fe40000010876 */
[----:B------:R-:W-:Y:S01]  /*6400*/  FFMA.FTZ R143, R143, c[0x0][0x23c], -R118 ;  /* 0x00008f008f8f7a23 */ /* 0x000fe20000010876 */
[----:B------:R-:W1:Y:S01]  /*6410*/  MUFU.EX2 R105, R105 ;  /* 0x0000006900697308 */ /* 0x000e620000000800 */
[--C-:B------:R-:W-:Y:S02]  /*6420*/  FFMA.FTZ R132, R29, c[0x0][0x23c], -R116.reuse ;  /* 0x00008f001d847a23 */ /* 0x100fe40000010874 */
[--C-:B------:R-:W-:Y:S01]  /*6430*/  FFMA.FTZ R141, R141, c[0x0][0x23c], -R116.reuse ;  /* 0x00008f008d8d7a23 */ /* 0x100fe20000010874 */
[----:B------:R-:W-:Y:S01]  /*6440*/  LDSM.16.MT88.4 R28, [R156+0x9000] ;  /* 0x009000009c1c783b */ /* 0x000fe20000004200 */
[----:B------:R-:W-:Y:S02]  /*6450*/  FFMA.FTZ R137, R139, c[0x0][0x23c], -R116 ;  /* 0x00008f008b897a23 */ /* 0x000fe40000010874 */
[--C-:B------:R-:W-:Y:S01]  /*6460*/  FFMA.FTZ R127, R127, c[0x0][0x23c], -R118.reuse ;  /* 0x00008f007f7f7a23 */ /* 0x100fe20000010876 */
[----:B------:R-:W-:Y:S01]  /*6470*/  MUFU.EX2 R0, R0 ;  /* 0x0000000000007308 */ /* 0x000fe20000000800 */
[----:B--2---:R-:W-:Y:S01]  /*6480*/  F2FP.BF16.PACK_AB R6, R106, R107 ;  /* 0x0000006b6a06723e */ /* 0x004fe200000010ff */
[----:B------:R-:W-:-:S02]  /*6490*/  FFMA.FTZ R136, R125, c[0x0][0x23c], -R118 ;  /* 0x00008f007d887a23 */ /* 0x000fc40000010876 */
[--C-:B------:R-:W-:Y:S02]  /*64a0*/  FFMA.FTZ R121, R121, c[0x0][0x23c], -R118.reuse ;  /* 0x00008f0079797a23 */ /* 0x100fe40000010876 */
[----:B------:R-:W-:Y:S02]  /*64b0*/  FFMA.FTZ R118, R133, c[0x0][0x23c], -R118 ;  /* 0x00008f0085767a23 */ /* 0x000fe40000010876 */
[----:B------:R-:W2:Y:S01]  /*64c0*/  MUFU.EX2 R113, R113 ;  /* 0x0000007100717308 */ /* 0x000ea20000000800 */
[----:B-1----:R-:W-:Y:S01]  /*64d0*/  F2FP.BF16.PACK_AB R5, R104, R105 ;  /* 0x000000696805723e */ /* 0x002fe200000010ff */
[--C-:B------:R-:W-:Y:S02]  /*64e0*/  FFMA.FTZ R119, R119, c[0x0][0x23c], -R116.reuse ;  /* 0x00008f0077777a23 */ /* 0x100fe40000010874 */
[--C-:B------:R-:W-:Y:S02]  /*64f0*/  FFMA.FTZ R138, R123, c[0x0][0x23c], -R116.reuse ;  /* 0x00008f007b8a7a23 */ /* 0x100fe40000010874 */
[----:B------:R-:W-:-:S02]  /*6500*/  FFMA.FTZ R117, R117, c[0x0][0x23c], -R116 ;  /* 0x00008f0075757a23 */ /* 0x000fc40000010874 */
[----:B------:R-:W1:Y:S08]  /*6510*/  MUFU.EX2 R114, R114 ;  /* 0x0000007200727308 */ /* 0x000e700000000800 */
        /* <DEDUP_REMOVED lines=20> */
[----:B------:R-:W2:Y:S01]  /*6660*/  LDSM.16.MT88.4 R8, [R152+0x8000] ;  /* 0x008000009808783b */ /* 0x000ea20000004200 */
[----:B------:R-:W-:Y:S01]  /*6670*/  FMUL.FTZ R53, R53, R114 ;  /* 0x0000007235357220 */ /* 0x000fe20000410000 */
[----:B------:R-:W-:Y:S01]  /*6680*/  MUFU.EX2 R129, R129 ;  /* 0x0000008100817308 */ /* 0x000fe20000000800 */
[----:B------:R-:W-:-:S02]  /*6690*/  FMUL.FTZ R54, R54, R112 ;  /* 0x0000007036367220 */ /* 0x000fc40000410000 */
[----:B------:R-:W-:Y:S02]  /*66a0*/  FMUL.FTZ R55, R55, R112 ;  /* 0x0000007037377220 */ /* 0x000fe40000410000 */
[C---:B------:R-:W-:Y:S01]  /*66b0*/  HMMA.16816.F32.BF16 R48, R4.reuse, R12, R48 ;  /* 0x0000000c0430723c */ /* 0x040fe20000041830 */
        /* <DEDUP_REMOVED lines=22> */
[----:B------:R-:W1:Y:S01]  /*6820*/  MUFU.EX2 R135, R135 ;  /* 0x0000008700877308 */ /* 0x000e620000000800 */
[-C--:B------:R-:W-:Y:S02]  /*6830*/  FMUL.FTZ R62, R62, R112.reuse ;  /* 0x000000703e3e7220 */ /* 0x080fe40000410000 */
[----:B------:R-:W-:Y:S01]  /*6840*/  FMUL.FTZ R63, R63, R112 ;  /* 0x000000703f3f7220 */ /* 0x000fe20000410000 */
[----:B--2---:R-:W-:Y:S01]  /*6850*/  HMMA.16816.F32.BF16 R56, R4, R8, R56 ;  /* 0x000000080438723c */ /* 0x004fe20000041838 */
[-C--:B------:R-:W-:Y:S02]  /*6860*/  FMUL.FTZ R72, R72, R114.reuse ;  /* 0x0000007248487220 */ /* 0x080fe40000410000 */
[----:B------:R-:W-:Y:S01]  /*6870*/  FMUL.FTZ R73, R73, R114 ;  /* 0x0000007249497220 */ /* 0x000fe20000410000 */
[----:B------:R-:W-:Y:S01]  /*6880*/  MUFU.EX2 R128, R128 ;  /* 0x0000008000807308 */ /* 0x000fe20000000800 */
[----:B------:R-:W-:-:S02]  /*6890*/  FMUL.FTZ R74, R74, R112 ;  /* 0x000000704a4a7220 */ /* 0x000fc40000410000 */
[----:B------:R-:W-:Y:S01]  /*68a0*/  FMUL.FTZ R75, R75, R112 ;  /* 0x000000704b4b7220 */ /* 0x000fe20000410000 */
[C---:B------:R-:W-:Y:S01]  /*68b0*/  HMMA.16816.F32.BF16 R60, R4.reuse, R10, R60 ;  /* 0x0000000a043c723c */ /* 0x040fe2000004183c */
[----:B------:R-:W2:Y:S01]  /*68c0*/  LDSM.16.MT88.4 R8, [R153+0xa000] ;  /* 0x00a000009908783b */ /* 0x000ea20000004200 */
        /* <DEDUP_REMOVED lines=51> */
[----:B------:R-:W2:Y:S02]  /*6c00*/  MUFU.EX2 R136, R136 ;  /* 0x0000008800887308 */ /* 0x000ea40000000800 */
[----:B------:R-:W-:Y:S01]  /*6c10*/  FADD.FTZ R106, R106, R107 ;  /* 0x0000006b6a6a7221 */ /* 0x000fe20000010000 */
[C---:B-1----:R-:W-:Y:S02]  /*6c20*/  F2FP.BF16.PACK_AB R4, R122.reuse, R3 ;  /* 0x000000037a04723e */ /* 0x042fe400000010ff */
        /* <DEDUP_REMOVED lines=12> */
[----:B------:R-:W1:Y:S01]  /*6cf0*/  LDSM.16.MT88.4 R16, [R152+0xa800] ;  /* 0x00a800009810783b */ /* 0x000e620000004200 */
[----:B------:R-:W-:Y:S06]  /*6d00*/  MUFU.EX2 R119, R119 ;  /* 0x0000007700777308 */ /* 0x000fec0000000800 */
[C---:B--2---:R-:W-:Y:S02]  /*6d10*/  HMMA.16816.F32.BF16 R40, R4.reuse, R8, R40 ;  /* 0x000000080428723c */ /* 0x044fe40000041828 */
[----:B------:R-:W2:Y:S06]  /*6d20*/  MUFU.EX2 R138, R138 ;  /* 0x0000008a008a7308 */ /* 0x000eac0000000800 */
        /* <DEDUP_REMOVED lines=50> */
[----:B------:R-:W-:Y:S07]  /*7050*/  HMMA.16816.F32.BF16 R84, R4, R34, R84 ;  /* 0x000000220454723c */ /* 0x000fee0000041854 */
[----:B------:R-:W-:-:S02]  /*7060*/  F2FP.BF16.PACK_AB R4, R136, R127 ;  /* 0x0000007f8804723e */ /* 0x000fc400000010ff */
[----:B--2---:R-:W-:Y:S02]  /*7070*/  F2FP.BF16.PACK_AB R5, R138, R119 ;  /* 0x000000778a05723e */ /* 0x004fe400000010ff */
[----:B------:R-:W-:Y:S02]  /*7080*/  F2FP.BF16.PACK_AB R6, R118, R121 ;  /* 0x000000797606723e */ /* 0x000fe400000010ff */
[----:B---3--:R-:W-:-:S07]  /*7090*/  F2FP.BF16.PACK_AB R7, R101, R100 ;  /* 0x000000646507723e */ /* 0x008fce00000010ff */
[C---:B-----5:R-:W-:Y:S07]  /*70a0*/  HMMA.16816.F32.BF16 R56, R4.reuse, R20, R56 ;  /* 0x000000140438723c */ /* 0x060fee0000041838 */
[----:B------:R-:W-:Y:S01]  /*70b0*/  FFMA.FTZ R21, R185, R112, R105 ;  /* 0x00000070b9157223 */ /* 0x000fe20000010069 */
[----:B-1----:R-:W-:Y:S03]  /*70c0*/  HMMA.16816.F32.BF16 R96, R4, R16, R96 ;  /* 0x000000100460723c */ /* 0x002fe60000041860 */
[----:B------:R-:W-:-:S04]  /*70d0*/  FADD.FTZ R21, R104, R21 ;  /* 0x0000001568157221 */ /* 0x000fc80000010000 */
[----:B------:R-:W-:Y:S01]  /*70e0*/  FADD.FTZ R0, R0, R21 ;  /* 0x0000001500007221 */ /* 0x000fe20000010000 */
[C---:B------:R-:W-:Y:S01]  /*70f0*/  HMMA.16816.F32.BF16 R36, R4.reuse, R18, R36 ;  /* 0x000000120424723c */ /* 0x040fe20000041824 */
[----:B------:R-:W1:Y:S02]  /*7100*/  LDSM.16.MT88.4 R16, [R153+0xb800] ;  /* 0x00b800009910783b */ /* 0x000e640000004200 */
        /* <DEDUP_REMOVED lines=25> */
[----:B------:R-:W-:Y:S01]  /*72a0*/  FADD.FTZ R185, R101, R100 ;  /* 0x0000006465b97221 */ /* 0x000fe20000010000 */
[----:B------:R-:W-:-:S04]  /*72b0*/  MOV R100, R111 ;  /* 0x0000006f00647202 */ /* 0x000fc80000000f00 */
[C---:B------:R-:W-:Y:S08]  /*72c0*/  HMMA.16816.F32.BF16 R52, R4.reuse, R26, R52 ;  /* 0x0000001a0434723c */ /* 0x040ff00000041834 */
[C---:B------:R-:W-:Y:S08]  /*72d0*/  HMMA.16816.F32.BF16 R60, R4.reuse, R22, R60 ;  /* 0x00000016043c723c */ /* 0x040ff0000004183c */
[C---:B------:R-:W-:Y:S08]  /*72e0*/  HMMA.16816.F32.BF16 R92, R4.reuse, R10, R92 ;  /* 0x0000000a045c723c */ /* 0x040ff0000004185c */
[C---:B-1----:R-:W-:Y:S08]  /*72f0*/  HMMA.16816.F32.BF16 R76, R4.reuse, R16, R76 ;  /* 0x00000010044c723c */ /* 0x042ff0000004184c */
[C---:B------:R-:W-:Y:S08]  /*7300*/  HMMA.16816.F32.BF16 R80, R4.reuse, R18, R80 ;  /* 0x000000120450723c */ /* 0x040ff00000041850 */
[C---:B--2---:R-:W-:Y:S08]  /*7310*/  HMMA.16816.F32.BF16 R88, R4.reuse, R12, R88 ;  /* 0x0000000c0458723c */ /* 0x044ff00000041858 */
[----:B------:R-:W-:Y:S11]  /*7320*/  HMMA.16816.F32.BF16 R84, R4, R14, R84 ;  /* 0x0000000e0454723c */ /* 0x000ff60000041854 */
[----:B------:R-:W-:Y:S08]  /*7330*/  @!UPT UIADD3 URZ, URZ, URZ, URZ ;  /* 0x0000003f3f3ff290 */ /* 0x000ff0000fffe03f */
.L_x_7425:
        /* <DEDUP_REMOVED lines=10> */
[----:B------:R-:W-:-:S02]  /*73e0*/  SHF.L.U32 R179, R179, 0x5, RZ ;  /* 0x00000005b3b37819 */ /* 0x000fc400000006ff */
[----:B------:R-:W-:Y:S02]  /*73f0*/  SHF.R.S32.HI R180, RZ, 0x1f, R181 ;  /* 0x0000001fffb47819 */ /* 0x000fe400000114b5 */
[----:B------:R-:W-:Y:S02]  /*7400*/  SHF.R.S32.HI R182, RZ, 0x1f, R183 ;  /* 0x0000001fffb67819 */ /* 0x000fe400000114b7 */
.L_x_7435:
        /* <DEDUP_REMOVED lines=65> */
.L_x_7432:
[C---:B------:R-:W-:Y:S04]  /*7820*/  LEA R166, P1, R6.reuse, R166, 0x1 ;  /* 0x000000a606a67211 */ /* 0x040fe800078208ff */
        /* <DEDUP_REMOVED lines=11> */
[----:B------:R-:W-:Y:S03]  /*78e0*/  IADD3 R188, P1, R2, R179, RZ ;  /* 0x000000b302bc7210 */ /* 0x000fe60007f3e0ff */
[----:B------:R1:W-:Y:S02]  /*78f0*/  LDGSTS.E.BYPASS.LTC128B.128 [R171+0x8800], [R102.64] ;  /* 0x0880000066ab7fae */ /* 0x0003e4000b901d44 */
[----:B------:R-:W-:Y:S01]  /*7900*/  IMAD.X R189, R3, 0x1, R178, P1 ;  /* 0x0000000103bd7824 */ /* 0x000fe200008e06b2 */
[----:B------:R-:W-:Y:S01]  /*7910*/  ISETP.GT.AND P1, PT, R169, R164, PT ;  /* 0x000000a4a900720c */ /* 0x000fe20003f24270 */
[----:B------:R1:W-:Y:S04]  /*7920*/  LDGSTS.E.BYPASS.LTC128B.128 [R171+0xa800], [R102.64+0x80] ;  /* 0x0a80008066ab7fae */ /* 0x0003e8000b901d44 */
[----:B------:R1:W-:Y:S04]  /*7930*/  LDGSTS.E.BYPASS.LTC128B.128 [R171+0x9000], [R2.64] ;  /* 0x0900000002ab7fae */ /* 0x0003e8000b901d44 */
        /* <DEDUP_REMOVED lines=174> */
.L_x_7434:
        /* <DEDUP_REMOVED lines=20> */
.L_x_7433:
        /* <DEDUP_REMOVED lines=90> */
[--C-:B------:R-:W-:Y:S01]  /*8b00*/  FFMA.FTZ R133, R28, c[0x0][0x23c], -R122.reuse ;  /* 0x00008f001c857a23 */ /* 0x100fe2000001087a */
[----:B------:R-:W-:Y:S01]  /*8b10*/  MUFU.EX2 R103, R103 ;  /* 0x0000006700677308 */ /* 0x000fe20000000800 */
[--C-:B------:R-:W-:Y:S02]  /*8b20*/  FFMA.FTZ R134, R29, c[0x0][0x23c], -R122.reuse ;  /* 0x00008f001d867a23 */ /* 0x100fe4000001087a */
[--C-:B------:R-:W-:Y:S02]  /*8b30*/  FFMA.FTZ R135, R30, c[0x0][0x23c], -R119.reuse ;  /* 0x00008f001e877a23 */ /* 0x100fe40000010877 */
[--C-:B------:R-:W-:Y:S02]  /*8b40*/  FFMA.FTZ R136, R31, c[0x0][0x23c], -R119.reuse ;  /* 0x00008f001f887a23 */ /* 0x100fe40000010877 */
[----:B------:R-:W-:Y:S01]  /*8b50*/  LDSM.16.MT88.4 R28, [R152+0xb000] ;  /* 0x00b00000981c783b */ /* 0x000fe20000004200 */
[--C-:B------:R-:W-:Y:S02]  /*8b60*/  FFMA.FTZ R137, R32, c[0x0][0x23c], -R122.reuse ;  /* 0x00008f0020897a23 */ /* 0x100fe4000001087a */
[----:B------:R-:W2:Y:S01]  /*8b70*/  MUFU.EX2 R116, R116 ;  /* 0x0000007400747308 */ /* 0x000ea20000000800 */
[--C-:B------:R-:W-:Y:S02]  /*8b80*/  FFMA.FTZ R138, R34, c[0x0][0x23c], -R119.reuse ;  /* 0x00008f00228a7a23 */ /* 0x100fe40000010877 */
        /* <DEDUP_REMOVED lines=24> */
[----:B------:R-:W-:Y:S01]  /*8d10*/  MUFU.EX2 R130, R130 ;  /* 0x0000008200827308 */ /* 0x000fe20000000800 */
[----:B------:R-:W-:Y:S02]  /*8d20*/  FMUL.FTZ R67, R0, R67 ;  /* 0x0000004300437220 */ /* 0x000fe40000410000 */
[----:B------:R-:W-:Y:S01]  /*8d30*/  FMUL.FTZ R68, R2, R68 ;  /* 0x0000004402447220 */ /* 0x000fe20000410000 */
[----:B---3--:R-:W-:Y:S01]  /*8d40*/  F2FP.BF16.PACK_AB R99, R118, R117 ;  /* 0x000000757663723e */ /* 0x008fe200000010ff */
[----:B------:R-:W-:Y:S02]  /*8d50*/  FMUL.FTZ R69, R2, R69 ;  /* 0x0000004502457220 */ /* 0x000fe40000410000 */
[C---:B------:R-:W-:Y:S02]  /*8d60*/  FMUL.FTZ R70, R0.reuse, R70 ;  /* 0x0000004600467220 */ /* 0x040fe40000410000 */
[----:B------:R-:W-:Y:S01]  /*8d70*/  FMUL.FTZ R71, R0, R71 ;  /* 0x0000004700477220 */ /* 0x000fe20000410000 */
[----:B------:R-:W-:Y:S01]  /*8d80*/  MUFU.EX2 R131, R131 ;  /* 0x0000008300837308 */ /* 0x000fe20000000800 */
[C---:B-1----:R-:W-:Y:S05]  /*8d90*/  HMMA.16816.F32.BF16 R8, R96.reuse, R104, R8 ;  /* 0x000000686008723c */ /* 0x042fea0000041808 */
[--C-:B------:R-:W-:Y:S02]  /*8da0*/  FFMA.FTZ R120, R12, c[0x0][0x23c], -R122.reuse ;  /* 0x00008f000c787a23 */ /* 0x100fe4000001087a */
[C---:B------:R-:W-:Y:S01]  /*8db0*/  FMUL.FTZ R12, R2.reuse, R92 ;  /* 0x0000005c020c7220 */ /* 0x040fe20000410000 */
[C---:B------:R-:W-:Y:S01]  /*8dc0*/  HMMA.16816.F32.BF16 R36, R96.reuse, R106, R36 ;  /* 0x0000006a6024723c */ /* 0x040fe20000041824 */
[----:B------:R-:W1:Y:S01]  /*8dd0*/  LDSM.16.MT88.4 R104, [R152+0x8000] ;  /* 0x008000009868783b */ /* 0x000e620000004200 */
[----:B------:R-:W-:Y:S02]  /*8de0*/  MUFU.EX2 R132, R132 ;  /* 0x0000008400847308 */ /* 0x000fe40000000800 */
[--C-:B------:R-:W-:Y:S02]  /*8df0*/  FFMA.FTZ R121, R13, c[0x0][0x23c], -R122.reuse ;  /* 0x00008f000d797a23 */ /* 0x100fe4000001087a */
[----:B------:R-:W-:Y:S02]  /*8e00*/  FMUL.FTZ R13, R2, R93 ;  /* 0x0000005d020d7220 */ /* 0x000fe40000410000 */
[C---:B------:R-:W-:Y:S04]  /*8e10*/  HMMA.16816.F32.BF16 R40, R96.reuse, R108, R40 ;  /* 0x0000006c6028723c */ /* 0x040fe80000041828 */
[--C-:B------:R-:W-:Y:S01]  /*8e20*/  FFMA.FTZ R123, R14, c[0x0][0x23c], -R119.reuse ;  /* 0x00008f000e7b7a23 */ /* 0x100fe20000010877 */
[----:B------:R-:W-:Y:S01]  /*8e30*/  MUFU.EX2 R120, R120 ;  /* 0x0000007800787308 */ /* 0x000fe20000000800 */
[C---:B------:R-:W-:Y:S02]  /*8e40*/  FMUL.FTZ R14, R0.reuse, R94 ;  /* 0x0000005e000e7220 */ /* 0x040fe40000410000 */
[C---:B------:R-:W-:Y:S01]  /*8e50*/  HMMA.16816.F32.BF16 R44, R96.reuse, R110, R44 ;  /* 0x0000006e602c723c */ /* 0x040fe2000004182c */
[----:B------:R-:W2:Y:S03]  /*8e60*/  LDSM.16.MT88.4 R108, [R156+0xa000] ;  /* 0x00a000009c6c783b */ /* 0x000ea60000004200 */
[--C-:B------:R-:W-:Y:S02]  /*8e70*/  FFMA.FTZ R124, R15, c[0x0][0x23c], -R119.reuse ;  /* 0x00008f000f7c7a23 */ /* 0x100fe40000010877 */
[----:B------:R-:W-:Y:S01]  /*8e80*/  FMUL.FTZ R15, R0, R95 ;  /* 0x0000005f000f7220 */ /* 0x000fe20000410000 */
[----:B------:R-:W3:Y:S01]  /*8e90*/  MUFU.EX2 R121, R121 ;  /* 0x0000007900797308 */ /* 0x000ee20000000800 */
[C---:B------:R-:W-:Y:S01]  /*8ea0*/  HMMA.16816.F32.BF16 R48, R96.reuse, R112, R48 ;  /* 0x000000706030723c */ /* 0x040fe20000041830 */
[----:B------:R-:W-:Y:S03]  /*8eb0*/  LDSM.16.MT88.4 R92, [R152+0xa000] ;  /* 0x00a00000985c783b */ /* 0x000fe60000004200 */
[C---:B------:R-:W-:Y:S02]  /*8ec0*/  FMUL.FTZ R72, R2.reuse, R72 ;  /* 0x0000004802487220 */ /* 0x040fe40000410000 */
[----:B------:R-:W-:Y:S02]  /*8ed0*/  FMUL.FTZ R73, R2, R73 ;  /* 0x0000004902497220 */ /* 0x000fe40000410000 */
[C---:B------:R-:W-:Y:S01]  /*8ee0*/  HMMA.16816.F32.BF16 R52, R96.reuse, R114, R52 ;  /* 0x000000726034723c */ /* 0x040fe20000041834 */
[----:B------:R-:W4:Y:S01]  /*8ef0*/  LDSM.16.MT88.4 R112, [R154+0xa000] ;  /* 0x00a000009a70783b */ /* 0x000f220000004200 */
[----:B------:R-:W-:Y:S02]  /*8f00*/  MUFU.EX2 R123, R123 ;  /* 0x0000007b007b7308 */ /* 0x000fe40000000800 */
[C---:B------:R-:W-:Y:S02]  /*8f10*/  FMUL.FTZ R74, R0.reuse, R74 ;  /* 0x0000004a004a7220 */ /* 0x040fe40000410000 */
[----:B------:R-:W-:Y:S02]  /*8f20*/  FMUL.FTZ R75, R0, R75 ;  /* 0x0000004b004b7220 */ /* 0x000fe40000410000 */
[C---:B------:R-:W-:Y:S01]  /*8f30*/  FMUL.FTZ R76, R2.reuse, R76 ;  /* 0x0000004c024c7220 */ /* 0x040fe20000410000 */
[C---:B-1----:R-:W-:Y:S03]  /*8f40*/  HMMA.16816.F32.BF16 R56, R96.reuse, R104, R56 ;  /* 0x000000686038723c */ /* 0x042fe60000041838 */
[----:B------:R-:W-:Y:S01]  /*8f50*/  FMUL.FTZ R77, R2, R77 ;  /* 0x0000004d024d7220 */ /* 0x000fe20000410000 */
[----:B------:R-:W1:Y:S01]  /*8f60*/  MUFU.EX2 R124, R124 ;  /* 0x0000007c007c7308 */ /* 0x000e620000000800 */
[C---:B------:R-:W-:Y:S02]  /*8f70*/  FMUL.FTZ R78, R0.reuse, R78 ;  /* 0x0000004e004e7220 */ /* 0x040fe40000410000 */
[----:B------:R-:W-:Y:S01]  /*8f80*/  FMUL.FTZ R79, R0, R79 ;  /* 0x0000004f004f7220 */ /* 0x000fe20000410000 */
[C---:B------:R-:W-:Y:S01]  /*8f90*/  HMMA.16816.F32.BF16 R60, R96.reuse, R106, R60 ;  /* 0x0000006a603c723c */ /* 0x040fe2000004183c */
[----:B------:R-:W5:Y:S03]  /*8fa0*/  LDSM.16.MT88.4 R104, [R153+0xa000] ;  /* 0x00a000009968783b */ /* 0x000f660000004200 */
[--C-:B------:R-:W-:Y:S02]  /*8fb0*/  FFMA.FTZ R125, R16, c[0x0][0x23c], -R122.reuse ;  /* 0x00008f00107d7a23 */ /* 0x100fe4000001087a */
[----:B------:R-:W-:Y:S01]  /*8fc0*/  FFMA.FTZ R126, R17, c[0x0][0x23c], -R122 ;  /* 0x00008f00117e7a23 */ /* 0x000fe2000001087a */
[----:B------:R-:W-:Y:S01]  /*8fd0*/  MUFU.EX2 R133, R133 ;  /* 0x0000008500857308 */ /* 0x000fe20000000800 */
[C---:B--2---:R-:W-:Y:S04]  /*8fe0*/  HMMA.16816.F32.BF16 R64, R96.reuse, R108, R64 ;  /* 0x0000006c6040723c */ /* 0x044fe80000041840 */
[--C-:B------:R-:W-:Y:S02]  /*8ff0*/  FFMA.FTZ R127, R18, c[0x0][0x23c], -R119.reuse ;  /* 0x00008f00127f7a23 */ /* 0x100fe40000010877 */
[----:B------:R-:W-:Y:S02]  /*9000*/  FFMA.FTZ R128, R19, c[0x0][0x23c], -R119 ;  /* 0x00008f0013807a23 */ /* 0x000fe40000010877 */
[C---:B------:R-:W-:Y:S01]  /*9010*/  HMMA.16816.F32.BF16 R68, R96.reuse, R110, R68 ;  /* 0x0000006e6044723c */ /* 0x040fe20000041844 */
[----:B------:R-:W2:Y:S01]  /*9020*/  LDSM.16.MT88.4 R108, [R156+0x8800] ;  /* 0x008800009c6c783b */ /* 0x000ea20000004200 */
[----:B------:R-:W-:Y:S02]  /*9030*/  MUFU.EX2 R125, R125 ;  /* 0x0000007d007d7308 */ /* 0x000fe40000000800 */
[C---:B------:R-:W-:Y:S02]  /*9040*/  FMUL.FTZ R80, R2.reuse, R80 ;  /* 0x0000005002507220 */ /* 0x040fe40000410000 */
[----:B------:R-:W-:Y:S02]  /*9050*/  FMUL.FTZ R81, R2, R81 ;  /* 0x0000005102517220 */ /* 0x000fe40000410000 */
[C---:B----4-:R-:W-:Y:S04]  /*9060*/  HMMA.16816.F32.BF16 R72, R96.reuse, R112, R72 ;  /* 0x000000706048723c */ /* 0x050fe80000041848 */
[----:B------:R-:W4:Y:S01]  /*9070*/  MUFU.EX2 R126, R126 ;  /* 0x0000007e007e7308 */ /* 0x000f220000000800 */
[C---:B------:R-:W-:Y:S02]  /*9080*/  FMUL.FTZ R82, R0.reuse, R82 ;  /* 0x0000005200527220 */ /* 0x040fe40000410000 */
[----:B------:R-:W-:Y:S01]  /*9090*/  FMUL.FTZ R83, R0, R83 ;  /* 0x0000005300537220 */ /* 0x000fe20000410000 */
[C---:B------:R-:W-:Y:S01]  /*90a0*/  HMMA.16816.F32.BF16 R12, R96.reuse, R114, R12 ;  /* 0x00000072600c723c */ /* 0x040fe2000004180c */
[----:B------:R-:W-:Y:S03]  /*90b0*/  LDSM.16.MT88.4 R112, [R153+0x8800] ;  /* 0x008800009970783b */ /* 0x000fe60000004200 */
[C---:B------:R-:W-:Y:S01]  /*90c0*/  FMUL.FTZ R16, R2.reuse, R88 ;  /* 0x0000005802107220 */ /* 0x040fe20000410000 */
[----:B---3--:R-:W-:Y:S01]  /*90d0*/  F2FP.BF16.PACK_AB R88, R121, R120 ;  /* 0x000000787958723e */ /* 0x008fe200000010ff */
[----:B------:R-:W-:Y:S01]  /*90e0*/  MUFU.EX2 R127, R127 ;  /* 0x0000007f007f7308 */ /* 0x000fe20000000800 */
[----:B------:R-:W-:Y:S01]  /*90f0*/  FMUL.FTZ R17, R2, R89 ;  /* 0x0000005902117220 */ /* 0x000fe20000410000 */
[----:B-1----:R-:W-:Y:S01]  /*9100*/  F2FP.BF16.PACK_AB R89, R124, R123 ;  /* 0x0000007b7c59723e */ /* 0x002fe200000010ff */
[C---:B-----5:R-:W-:Y:S03]  /*9110*/  HMMA.16816.F32.BF16 R76, R96.reuse, R104, R76 ;  /* 0x00000068604c723c */ /* 0x060fe6000004184c */
[C---:B------:R-:W-:Y:S02]  /*9120*/  FMUL.FTZ R18, R0.reuse, R90 ;  /* 0x0000005a00127220 */ /* 0x040fe40000410000 */
[----:B------:R-:W-:Y:S02]  /*9130*/  FMUL.FTZ R19, R0, R91 ;  /* 0x0000005b00137220 */ /* 0x000fe40000410000 */
[----:B------:R-:W1:Y:S01]  /*9140*/  MUFU.EX2 R128, R128 ;  /* 0x0000008000807308 */ /* 0x000e620000000800 */
[C---:B------:R-:W-:Y:S01]  /*9150*/  HMMA.16816.F32.BF16 R80, R96.reuse, R106, R80 ;  /* 0x0000006a6050723c */ /* 0x040fe20000041850 */
[----:B------:R-:W3:Y:S03]  /*9160*/  LDSM.16.MT88.4 R104, [R154+0x8800] ;  /* 0x008800009a68783b */ /* 0x000ee60000004200 */
[----:B----4-:R-:W-:Y:S01]  /*9170*/  F2FP.BF16.PACK_AB R90, R126, R125 ;  /* 0x0000007d7e5a723e */ /* 0x010fe200000010ff */
[C---:B------:R-:W-:Y:S02]  /*9180*/  FMUL.FTZ R84, R2.reuse, R84 ;  /* 0x0000005402547220 */ /* 0x040fe40000410000 */
[----:B------:R-:W-:Y:S01]  /*9190*/  FMUL.FTZ R85, R2, R85 ;  /* 0x0000005502557220 */ /* 0x000fe20000410000 */
[C---:B------:R-:W-:Y:S01]  /*91a0*/  HMMA.16816.F32.BF16 R16, R96.reuse, R92, R16 ;  /* 0x0000005c6010723c */ /* 0x040fe20000041810 */
[----:B------:R-:W-:Y:S03]  /*91b0*/  MUFU.EX2 R134, R134 ;  /* 0x0000008600867308 */ /* 0x000fe60000000800 */
[C---:B------:R-:W-:Y:S02]  /*91c0*/  FMUL.FTZ R86, R0.reuse, R86 ;  /* 0x0000005600567220 */ /* 0x040fe40000410000 */
[----:B------:R-:W-:Y:S02]  /*91d0*/  FMUL.FTZ R87, R0, R87 ;  /* 0x0000005700577220 */ /* 0x000fe40000410000 */
[----:B------:R-:W-:Y:S03]  /*91e0*/  FFMA.FTZ R102, R2, R187, R102 ;  /* 0x000000bb02667223 */ /* 0x000fe60000010066 */
[----:B------:R-:W-:Y:S01]  /*91f0*/  MUFU.EX2 R135, R135 ;  /* 0x0000008700877308 */ /* 0x000fe20000000800 */
[----:B------:R-:W-:Y:S01]  /*9200*/  FFMA.FTZ R6, R0, R185, R6 ;  /* 0x000000b900067223 */ /* 0x000fe20000010006 */
[----:B------:R-:W-:Y:S01]  /*9210*/  HMMA.16816.F32.BF16 R84, R96, R94, R84 ;  /* 0x0000005e6054723c */ /* 0x000fe20000041854 */
[----:B------:R-:W4:Y:S02]  /*9220*/  LDSM.16.MT88.4 R92, [R152+0x8800] ;  /* 0x00880000985c783b */ /* 0x000f240000004200 */
[----:B-1----:R-:W-:Y:S01]  /*9230*/  F2FP.BF16.PACK_AB R91, R128, R127 ;  /* 0x0000007f805b723e */ /* 0x002fe200000010ff */
[----:B------:R-:W-:Y:S02]  /*9240*/  FADD.FTZ R102, R5, R102 ;  /* 0x0000006605667221 */ /* 0x000fe40000010000 */
[----:B------:R-:W-:Y:S02]  /*9250*/  FADD.FTZ R6, R7, R6 ;  /* 0x0000000607067221 */ /* 0x000fe40000010000 */
[----:B------:R-:W-:Y:S01]  /*9260*/  MUFU.EX2 R136, R136 ;  /* 0x0000008800887308 */ /* 0x000fe20000000800 */
[----:B------:R-:W1:Y:S01]  /*9270*/  LDSM.16.MT88.4 R96, [R156+0xa800] ;  /* 0x00a800009c60783b */ /* 0x000e620000004200 */
[C---:B--2---:R-:W-:Y:S05]  /*9280*/  HMMA.16816.F32.BF16 R8, R88.reuse, R108, R8 ;  /* 0x0000006c5808723c */ /* 0x044fea0000041808 */
[----:B------:R-:W-:Y:S02]  /*9290*/  FADD.FTZ R5, R103, R102 ;  /* 0x0000006667057221 */ /* 0x000fe40000010000 */
[----:B------:R-:W-:Y:S01]  /*92a0*/  FADD.FTZ R117, R117, R6 ;  /* 0x0000000675757221 */ /* 0x000fe20000010000 */
[C---:B------:R-:W-:Y:S01]  /*92b0*/  HMMA.16816.F32.BF16 R36, R88.reuse, R110, R36 ;  /* 0x0000006e5824723c */ /* 0x040fe20000041824 */
[----:B------:R-:W-:Y:S01]  /*92c0*/  LDSM.16.MT88.4 R108, [R154+0x9000] ;  /* 0x009000009a6c783b */ /* 0x000fe20000004200 */
        /* <DEDUP_REMOVED lines=17> */
[C---:B----4-:R-:W-:Y:S01]  /*93e0*/  HMMA.16816.F32.BF16 R56, R88.reuse, R92, R56 ;  /* 0x0000005c5838723c */ /* 0x050fe20000041838 */
[----:B------:R-:W3:Y:S01]  /*93f0*/  LDSM.16.MT88.4 R20, [R153+0xa800] ;  /* 0x00a800009914783b */ /* 0x000ee20000004200 */
[----:B------:R-:W4:Y:S02]  /*9400*/  MUFU.EX2 R112, R112 ;  /* 0x0000007000707308 */ /* 0x000f240000000800 */
[--C-:B------:R-:W-:Y:S02]  /*9410*/  FFMA.FTZ R114, R24, c[0x0][0x23c], -R122.reuse ;  /* 0x00008f0018727a23 */ /* 0x100fe4000001087a */
[--C-:B------:R-:W-:Y:S02]  /*9420*/  FFMA.FTZ R115, R25, c[0x0][0x23c], -R122.reuse ;  /* 0x00008f0019737a23 */ /* 0x100fe4000001087a */
[C---:B------:R-:W-:Y:S01]  /*9430*/  HMMA.16816.F32.BF16 R60, R88.reuse, R94, R60 ;  /* 0x0000005e583c723c */ /* 0x040fe2000004183c */
[----:B------:R-:W5:Y:S03]  /*9440*/  LDSM.16.MT88.4 R92, [R152+0xa800] ;  /* 0x00a80000985c783b */ /* 0x000f660000004200 */
[----:B------:R-:W-:Y:S01]  /*9450*/  FFMA.FTZ R122, R33, c[0x0][0x23c], -R122 ;  /* 0x00008f00217a7a23 */ /* 0x000fe2000001087a */
[----:B------:R-:W3:Y:S01]  /*9460*/  MUFU.EX2 R113, R113 ;  /* 0x0000007100717308 */ /* 0x000ee20000000800 */
[----:B------:R-:W-:Y:S02]  /*9470*/  FFMA.FTZ R119, R35, c[0x0][0x23c], -R119 ;  /* 0x00008f0023777a23 */ /* 0x000fe40000010877 */
[C---:B-1----:R-:W-:Y:S01]  /*9480*/  HMMA.16816.F32.BF16 R64, R88.reuse, R96, R64 ;  /* 0x000000605840723c */ /* 0x042fe20000041840 */
[----:B------:R-:W-:Y:S03]  /*9490*/  LDSM.16.MT88.4 R24, [R153+0x9000] ;  /* 0x009000009918783b */ /* 0x000fe60000004200 */
[----:B------:R-:W-:Y:S02]  /*94a0*/  FADD.FTZ R126, R126, R125 ;  /* 0x0000007d7e7e7221 */ /* 0x000fe40000010000 */
[----:B------:R-:W-:Y:S01]  /*94b0*/  FADD.FTZ R5, R128, R5 ;  /* 0x0000000580057221 */ /* 0x000fe20000010000 */
[----:B------:R-:W-:Y:S01]  /*94c0*/  MUFU.EX2 R114, R114 ;  /* 0x0000007200727308 */ /* 0x000fe20000000800 */
[C---:B------:R-:W-:Y:S01]  /*94d0*/  HMMA.16816.F32.BF16 R68, R88.reuse, R98, R68 ;  /* 0x000000625844723c */ /* 0x040fe20000041844 */
[----:B------:R-:W1:Y:S03]  /*94e0*/  LDSM.16.MT88.4 R96, [R156+0x9000] ;  /* 0x009000009c60783b */ /* 0x000e660000004200 */
[----:B----4-:R-:W-:Y:S04]  /*94f0*/  FADD.FTZ R0, R112, R5 ;  /* 0x0000000570007221 */ /* 0x010fe80000010000 */
[C---:B--2---:R-:W-:Y:S01]  /*9500*/  HMMA.16816.F32.BF16 R72, R88.reuse, R104, R72 ;  /* 0x000000685848723c */ /* 0x044fe20000041848 */
[----:B------:R-:W-:Y:S01]  /*9510*/  LDSM.16.MT88.4 R32, [R154+0x9800] ;  /* 0x009800009a20783b */ /* 0x000fe20000004200 */
[----:B------:R-:W2:Y:S02]  /*9520*/  MUFU.EX2 R115, R115 ;  /* 0x0000007300737308 */ /* 0x000ea40000000800 */
[C---:B---3--:R-:W-:Y:S04]  /*9530*/  FADD.FTZ R0, R113.reuse, R0 ;  /* 0x0000000071007221 */ /* 0x048fe80000010000 */
[C---:B------:R-:W-:Y:S01]  /*9540*/  HMMA.16816.F32.BF16 R12, R88.reuse, R106, R12 ;  /* 0x0000006a580c723c */ /* 0x040fe2000004180c */
[----:B------:R-:W3:Y:S03]  /*9550*/  LDSM.16.MT88.4 R104, [R152+0x9000] ;  /* 0x009000009868783b */ /* 0x000ee60000004200 */
[----:B------:R-:W4:Y:S04]  /*9560*/  MUFU.EX2 R122, R122 ;  /* 0x0000007a007a7308 */ /* 0x000f280000000800 */
[C---:B------:R-:W-:Y:S06]  /*9570*/  HMMA.16816.F32.BF16 R76, R88.reuse, R20, R76 ;  /* 0x00000014584c723c */ /* 0x040fec000004184c */
[----:B------:R-:W1:Y:S01]  /*9580*/  MUFU.EX2 R119, R119 ;  /* 0x0000007700777308 */ /* 0x000e620000000800 */
[----:B------:R-:W-:Y:S01]  /*9590*/  F2FP.BF16.PACK_AB R20, R130, R129 ;  /* 0x000000818214723e */ /* 0x000fe200000010ff */
[C---:B------:R-:W-:Y:S04]  /*95a0*/  HMMA.16816.F32.BF16 R80, R88.reuse, R22, R80 ;  /* 0x000000165850723c */ /* 0x040fe80000041850 */
[----:B------:R-:W-:Y:S01]  /*95b0*/  F2FP.BF16.PACK_AB R21, R113, R112 ;  /* 0x000000707115723e */ /* 0x000fe200000010ff */
[----:B------:R-:W-:Y:S02]  /*95c0*/  FADD.FTZ R129, R129, R126 ;  /* 0x0000007e81817221 */ /* 0x000fe40000010000 */
[----:B--2---:R-:W-:Y:S01]  /*95d0*/  F2FP.BF16.PACK_AB R22, R115, R114 ;  /* 0x000000727316723e */ /* 0x004fe200000010ff */
[C---:B-----5:R-:W-:Y:S04]  /*95e0*/  HMMA.16816.F32.BF16 R16, R88.reuse, R92, R16 ;  /* 0x0000005c5810723c */ /* 0x060fe80000041810 */
[----:B------:R-:W-:Y:S01]  /*95f0*/  F2FP.BF16.PACK_AB R23, R132, R131 ;  /* 0x000000838417723e */ /* 0x000fe200000010ff */
[----:B------:R-:W-:Y:S02]  /*9600*/  FADD.FTZ R5, R130, R129 ;  /* 0x0000008182057221 */ /* 0x000fe40000010000 */
[----:B------:R-:W-:Y:S01]  /*9610*/  FADD.FTZ R131, R131, R0 ;  /* 0x0000000083837221 */ /* 0x000fe20000010000 */
[----:B------:R-:W-:Y:S01]  /*9620*/  HMMA.16816.F32.BF16 R84, R88, R94, R84 ;  /* 0x0000005e5854723c */ /* 0x000fe20000041854 */
[----:B------:R-:W2:Y:S03]  /*9630*/  LDSM.16.MT88.4 R88, [R156+0xb000] ;  /* 0x00b000009c58783b */ /* 0x000ea60000004200 */
[----:B------:R-:W-:Y:S02]  /*9640*/  FADD.FTZ R114, R114, R5 ;  /* 0x0000000572727221 */ /* 0x000fe40000010000 */
[----:B------:R-:W-:Y:S02]  /*9650*/  FADD.FTZ R132, R132, R131 ;  /* 0x0000008384847221 */ /* 0x000fe40000010000 */
[C---:B-1----:R-:W-:Y:S01]  /*9660*/  HMMA.16816.F32.BF16 R8, R20.reuse, R96, R8 ;  /* 0x000000601408723c */ /* 0x042fe20000041808 */
[----:B------:R-:W1:Y:S04]  /*9670*/  LDSM.16.MT88.4 R92, [R154+0xb000] ;  /* 0x00b000009a5c783b */ /* 0x000e680000004200 */
[----:B------:R-:W-:Y:S03]  /*9680*/  FADD.FTZ R0, R115, R114 ;  /* 0x0000007273007221 */ /* 0x000fe60000010000 */
[C---:B------:R-:W-:Y:S08]  /*9690*/  HMMA.16816.F32.BF16 R36, R20.reuse, R98, R36 ;  /* 0x000000621424723c */ /* 0x040ff00000041824 */
        /* <DEDUP_REMOVED lines=17> */
[----:B------:R-:W3:Y:S07]  /*97b0*/  LDSM.16.MT88.4 R24, [R154+0xb800] ;  /* 0x00b800009a18783b */ /* 0x000eee0000004200 */
[C---:B------:R-:W-:Y:S08]  /*97c0*/  HMMA.16816.F32.BF16 R16, R20.reuse, R28, R16 ;  /* 0x0000001c1410723c */ /* 0x040ff00000041810 */
[----:B------:R-:W-:Y:S01]  /*97d0*/  HMMA.16816.F32.BF16 R84, R20, R30, R84 ;  /* 0x0000001e1454723c */ /* 0x000fe20000041854 */
[----:B------:R-:W-:Y:S06]  /*97e0*/  LDSM.16.MT88.4 R28, [R152+0xb800] ;  /* 0x00b80000981c783b */ /* 0x000fec0000004200 */
[----:B------:R-:W-:Y:S01]  /*97f0*/  F2FP.BF16.PACK_AB R20, R134, R133 ;  /* 0x000000858614723e */ /* 0x000fe200000010ff */
[----:B------:R-:W-:Y:S01]  /*9800*/  FADD.FTZ R133, R133, R0 ;  /* 0x0000000085857221 */ /* 0x000fe20000010000 */
[----:B------:R-:W-:Y:S03]  /*9810*/  F2FP.BF16.PACK_AB R21, R136, R135 ;  /* 0x000000878815723e */ /* 0x000fe600000010ff */
[----:B----4-:R-:W-:Y:S01]  /*9820*/  F2FP.BF16.PACK_AB R22, R122, R137 ;  /* 0x000000897a16723e */ /* 0x010fe200000010ff */
[----:B------:R-:W-:Y:S01]  /*9830*/  FADD.FTZ R135, R135, R132 ;  /* 0x0000008487877221 */ /* 0x000fe20000010000 */
[----:B------:R-:W-:Y:S01]  /*9840*/  F2FP.BF16.PACK_AB R23, R119, R138 ;  /* 0x0000008a7717723e */ /* 0x000fe200000010ff */
[----:B------:R-:W-:Y:S01]  /*9850*/  FADD.FTZ R134, R134, R133 ;  /* 0x0000008586867221 */ /* 0x000fe20000010000 */
[----:B------:R-:W-:Y:S01]  /*9860*/  MOV R0, R3 ;  /* 0x0000000300007202 */ /* 0x000fe20000000f00 */
[----:B------:R-:W-:Y:S02]  /*9870*/  FADD.FTZ R135, R136, R135 ;  /* 0x0000008788877221 */ /* 0x000fe40000010000 */
[----:B------:R-:W-:Y:S02]  /*9880*/  FADD.FTZ R137, R137, R134 ;  /* 0x0000008689897221 */ /* 0x000fe40000010000 */
[C---:B--2---:R-:W-:Y:S01]  /*9890*/  HMMA.16816.F32.BF16 R96, R20.reuse, R88, R8 ;  /* 0x000000581460723c */ /* 0x044fe20000041808 */
[----:B------:R-:W2:Y:S02]  /*98a0*/  LDSM.16.MT88.4 R8, [R153+0xb800] ;  /* 0x00b800009908783b */ /* 0x000ea40000004200 */
[----:B------:R-:W-:Y:S02]  /*98b0*/  FADD.FTZ R138, R138, R135 ;  /* 0x000000878a8a7221 */ /* 0x000fe40000010000 */
[----:B------:R-:W-:Y:S02]  /*98c0*/  FADD.FTZ R187, R122, R137 ;  /* 0x000000897abb7221 */ /* 0x000fe40000010000 */
[----:B------:R-:W-:Y:S01]  /*98d0*/  FADD.FTZ R185, R119, R138 ;  /* 0x0000008a77b97221 */ /* 0x000fe20000010000 */
        /* <DEDUP_REMOVED lines=9> */
[C---:B---3--:R-:W-:Y:S08]  /*9970*/  HMMA.16816.F32.BF16 R72, R20.reuse, R24, R72 ;  /* 0x000000181448723c */ /* 0x048ff00000041848 */
[C---:B------:R-:W-:Y:S08]  /*9980*/  HMMA.16816.F32.BF16 R92, R20.reuse, R26, R12 ;  /* 0x0000001a145c723c */ /* 0x040ff0000004180c */
[C---:B--2---:R-:W-:Y:S08]  /*9990*/  HMMA.16816.F32.BF16 R76, R20.reuse, R8, R76 ;  /* 0x00000008144c723c */ /* 0x044ff0000004184c */
[C---:B------:R-:W-:Y:S08]  /*99a0*/  HMMA.16816.F32.BF16 R80, R20.reuse, R10, R80 ;  /* 0x0000000a1450723c */ /* 0x040ff00000041850 */
[C---:B------:R-:W-:Y:S08]  /*99b0*/  HMMA.16816.F32.BF16 R88, R20.reuse, R28, R16 ;  /* 0x0000001c1458723c */ /* 0x040ff00000041810 */
[----:B------:R-:W-:Y:S01]  /*99c0*/  HMMA.16816.F32.BF16 R84, R20, R30, R84 ;  /* 0x0000001e1454723c */ /* 0x000fe20000041854 */
[----:B------:R-:W-:-:S07]  /*99d0*/  @P1 BRA `(.L_x_7435) ;  /* 0xffffda3000001947 */ /* 0x000fce000383ffff */
.L_x_7431:
[----:B------:R-:W1:Y:S01]  /*99e0*/  SHFL.BFLY PT, R2, R185, 0x2, 0x1f ;  /* 0x0c401f00b9027f89 */ /* 0x000e6200000e0000 */
[----:B------:R-:W-:Y:S01]  /*99f0*/  MOV R8, 0x3f800000 ;  /* 0x3f80000000087802 */ /* 0x000fe20000000f00 */
[----:B------:R-:W-:Y:S02]  /*9a00*/  BSSY B0, `(.L_x_7436) ;  /* 0x00000d4000007945 */ /* 0x000fe40003800000 */
[----:B------:R-:W2:Y:S04]  /*9a10*/  SHFL.BFLY PT, R0, R187, 0x2, 0x1f ;  /* 0x0c401f00bb007f89 */ /* 0x000ea800000e0000 */
[----:B------:R-:W3:Y:S04]  /*9a20*/  S2R R15, SR_TID.X ;  /* 0x00000000000f7919 */ /* 0x000ee80000002100 */
[----:B------:R-:W-:Y:S01]  /*9a30*/  BAR.SYNC.DEFER_BLOCKING 0x0 ;  /* 0x0000000000007b1d */ /* 0x000fe20000010000 */
[----:B-1----:R-:W-:-:S05]  /*9a40*/  FADD.FTZ R7, R2, R185 ;  /* 0x000000b902077221 */ /* 0x002fca0000010000 */
[----:B------:R-:W1:Y:S01]  /*9a50*/  S2R R2, SR_TID.X ;  /* 0x0000000000027919 */ /* 0x000e620000002100 */
[----:B--2---:R-:W-:-:S03]  /*9a60*/  FADD.FTZ R0, R0, R187 ;  /* 0x000000bb00007221 */ /* 0x004fc60000010000 */
[----:B------:R-:W2:Y:S04]  /*9a70*/  SHFL.BFLY PT, R4, R7, 0x1, 0x1f ;  /* 0x0c201f0007047f89 */ /* 0x000ea800000e0000 */
[----:B------:R-:W4:Y:S01]  /*9a80*/  SHFL.BFLY PT, R5, R0, 0x1, 0x1f ;  /* 0x0c201f0000057f89 */ /* 0x000f2200000e0000 */
[----:B-1----:R-:W-:-:S04]  /*9a90*/  SHF.R.S32.HI R11, RZ, 0x1f, R2 ;  /* 0x0000001fff0b7819 */ /* 0x002fc80000011402 */
[----:B------:R-:W-:Y:S01]  /*9aa0*/  LEA.HI R10, R11, R2, RZ, 0x2 ;  /* 0x000000020b0a7211 */ /* 0x000fe200078f10ff */
[----:B--2---:R-:W-:Y:S01]  /*9ab0*/  FADD.FTZ R4, R7, R4 ;  /* 0x0000000407047221 */ /* 0x004fe20000010000 */
[----:B------:R-:W-:Y:S01]  /*9ac0*/  MOV R7, 0x3f800000 ;  /* 0x3f80000000077802 */ /* 0x000fe20000000f00 */
[----:B----4-:R-:W-:Y:S01]  /*9ad0*/  FADD.FTZ R5, R0, R5 ;  /* 0x0000000500057221 */ /* 0x010fe20000010000 */
[--C-:B------:R-:W-:Y:S02]  /*9ae0*/  SHF.R.S32.HI R13, RZ, 0x2, R10.reuse ;  /* 0x00000002ff0d7819 */ /* 0x100fe4000001140a */
[----:B------:R-:W-:Y:S02]  /*9af0*/  SHF.R.S32.HI R6, RZ, 0x1f, R10 ;  /* 0x0000001fff067819 */ /* 0x000fe4000001140a */
[----:B---3--:R-:W-:Y:S02]  /*9b00*/  SHF.R.S32.HI R0, RZ, 0x1f, R15 ;  /* 0x0000001fff007819 */ /* 0x008fe4000001140f */
[----:B------:R-:W-:-:S02]  /*9b10*/  LEA.HI R6, R6, R13, RZ, 0x3 ;  /* 0x0000000d06067211 */ /* 0x000fc400078f18ff */
[----:B------:R-:W-:Y:S02]  /*9b20*/  FSETP.NE.FTZ.AND P4, PT, R5, RZ, PT ;  /* 0x000000ff0500720b */ /* 0x000fe40003f95000 */
[----:B------:R-:W-:Y:S02]  /*9b30*/  FSETP.NE.FTZ.AND P3, PT, R4, RZ, PT ;  /* 0x000000ff0400720b */ /* 0x000fe40003f75000 */
[----:B------:R-:W-:Y:S02]  /*9b40*/  LEA.HI R9, R0, R15, RZ, 0x4 ;  /* 0x0000000f00097211 */ /* 0x000fe400078f20ff */
[----:B------:R-:W-:Y:S02]  /*9b50*/  LOP3.LUT R6, R6, 0xfffffff8, RZ, 0xc0, !PT ;  /* 0xfffffff806067812 */ /* 0x000fe400078ec0ff */
[----:B------:R-:W-:Y:S02]  /*9b60*/  LOP3.LUT R0, R9, 0xfffffff0, RZ, 0xc0, !PT ;  /* 0xfffffff009007812 */ /* 0x000fe400078ec0ff */
[----:B------:R-:W-:-:S02]  /*9b70*/  IADD3 R6, R13, -R6, RZ ;  /* 0x800000060d067210 */ /* 0x000fc40007ffe0ff */
[----:B------:R-:W-:Y:S01]  /*9b80*/  LOP3.LUT R13, R10, 0x1ffffffc, RZ, 0xc0, !PT ;  /* 0x1ffffffc0a0d7812 */ /* 0x000fe200078ec0ff */
[----:B------:R-:W1:Y:S01]  /*9b90*/  @P4 MUFU.RCP R8, R5 ;  /* 0x0000000500084308 */ /* 0x000e620000001000 */
[----:B------:R-:W-:Y:S02]  /*9ba0*/  IADD3 R0, -R0, R15, RZ ;  /* 0x0000000f00007210 */ /* 0x000fe40007ffe1ff */
[----:B------:R-:W-:Y:S02]  /*9bb0*/  SHF.R.S32.HI R10, RZ, 0x4, R9 ;  /* 0x00000004ff0a7819 */ /* 0x000fe40000011409 */
[----:B------:R-:W-:Y:S02]  /*9bc0*/  IADD3 R12, -R13, R2, RZ ;  /* 0x000000020d0c7210 */ /* 0x000fe40007ffe1ff */
[----:B------:R-:W-:Y:S01]  /*9bd0*/  LOP3.LUT R14, R6, 0x1, RZ, 0xc0, !PT ;  /* 0x00000001060e7812 */ /* 0x000fe200078ec0ff */
[----:B------:R-:W2:Y:S01]  /*9be0*/  @P3 MUFU.RCP R7, R4 ;  /* 0x0000000400073308 */ /* 0x000ea20000001000 */
[----:B------:R-:W-:-:S02]  /*9bf0*/  SHF.L.U32 R13, R10, 0x6, RZ ;  /* 0x000000060a0d7819 */ /* 0x000fc400000006ff */
[----:B------:R-:W-:Y:S02]  /*9c00*/  LEA.HI R15, R0, R0, RZ, 0x1 ;  /* 0x00000000000f7211 */ /* 0x000fe400078f08ff */
        /* <DEDUP_REMOVED lines=9> */
[----:B------:R-:W-:Y:S01]  /*9ca0*/  SHF.R.S32.HI R9, RZ, 0x5, R11 ;  /* 0x00000005ff097819 */ /* 0x000fe2000001140b */
[----:B--2---:R-:W-:Y:S01]  /*9cb0*/  FMUL.FTZ R99, R7, R99 ;  /* 0x0000006307637220 */ /* 0x004fe20000410000 */
[----:B------:R-:W-:Y:S01]  /*9cc0*/  LOP3.LUT R17, R17, 0x1c0, RZ, 0xc0, !PT ;  /* 0x000001c011117812 */ /* 0x000fe200078ec0ff */
[----:B------:R-:W-:Y:S01]  /*9cd0*/  FMUL.FTZ R98, R7, R98 ;  /* 0x0000006207627220 */ /* 0x000fe20000410000 */
[----:B------:R-:W-:Y:S01]  /*9ce0*/  LOP3.LUT R14, R13, 0x38, R14, 0xf8, !PT ;  /* 0x000000380d0e7812 */ /* 0x000fe200078ef80e */
[----:B------:R-:W-:Y:S01]  /*9cf0*/  FMUL.FTZ R39, R7, R39 ;  /* 0x0000002707277220 */ /* 0x000fe20000410000 */
[----:B------:R-:W-:Y:S01]  /*9d00*/  LEA R12, R9, R12, 0x9 ;  /* 0x0000000c090c7211 */ /* 0x000fe200078e48ff */
[----:B------:R-:W-:Y:S01]  /*9d10*/  FMUL.FTZ R38, R7, R38 ;  /* 0x0000002607267220 */ /* 0x000fe20000410000 */
[----:B------:R-:W-:Y:S01]  /*9d20*/  LEA.HI R17, R17, R17, RZ, 0x1d ;  /* 0x0000001111117211 */ /* 0x000fe200078fe8ff */
[C---:B------:R-:W-:Y:S01]  /*9d30*/  FMUL.FTZ R40, R8.reuse, R40 ;  /* 0x0000002808287220 */ /* 0x040fe20000410000 */
[----:B------:R-:W-:Y:S01]  /*9d40*/  SHF.R.U32.HI R13, RZ, 0x3, R13 ;  /* 0x00000003ff0d7819 */ /* 0x000fe2000001160d */
[----:B------:R-:W-:Y:S01]  /*9d50*/  FMUL.FTZ R41, R8, R41 ;  /* 0x0000002908297220 */ /* 0x000fe20000410000 */
[----:B------:R-:W-:Y:S01]  /*9d60*/  LOP3.LUT R15, R15, 0xffffffe, RZ, 0xc0, !PT ;  /* 0x0ffffffe0f0f7812 */ /* 0x000fe200078ec0ff */
[C---:B------:R-:W-:Y:S01]  /*9d70*/  FMUL.FTZ R43, R7.reuse, R43 ;  /* 0x0000002b072b7220 */ /* 0x040fe20000410000 */
[----:B------:R-:W-:Y:S01]  /*9d80*/  LEA R12, R12, R17, 0x1 ;  /* 0x000000110c0c7211 */ /* 0x000fe200078e08ff */
[C---:B------:R-:W-:Y:S01]  /*9d90*/  FMUL.FTZ R42, R7.reuse, R42 ;  /* 0x0000002a072a7220 */ /* 0x040fe20000410000 */
[----:B------:R-:W-:Y:S01]  /*9da0*/  LOP3.LUT R13, R14, R13, RZ, 0x3c, !PT ;  /* 0x0000000d0e0d7212 */ /* 0x000fe200078e3cff */
[----:B------:R-:W-:Y:S01]  /*9db0*/  FMUL.FTZ R44, R8, R44 ;  /* 0x0000002c082c7220 */ /* 0x000fe20000410000 */
[----:B------:R-:W-:Y:S01]  /*9dc0*/  IADD3 R14, R0, -R15, RZ ;  /* 0x8000000f000e7210 */ /* 0x000fe20007ffe0ff */
[----:B------:R-:W-:Y:S01]  /*9dd0*/  FMUL.FTZ R45, R8, R45 ;  /* 0x0000002d082d7220 */ /* 0x000fe20000410000 */
[----:B------:R-:W-:Y:S01]  /*9de0*/  R2P PR, R6, 0x6 ;  /* 0x0000000606007804 */ /* 0x000fe20000000000 */
[C---:B------:R-:W-:Y:S01]  /*9df0*/  FMUL.FTZ R47, R7.reuse, R47 ;  /* 0x0000002f072f7220 */ /* 0x040fe20000410000 */
[----:B------:R-:W-:Y:S01]  /*9e00*/  LEA R6, R14, R13, 0x2 ;  /* 0x0000000d0e067211 */ /* 0x000fe200078e10ff */
[----:B------:R-:W-:Y:S01]  /*9e10*/  FMUL.FTZ R46, R7, R46 ;  /* 0x0000002e072e7220 */ /* 0x000fe20000410000 */
[----:B------:R-:W-:Y:S01]  /*9e20*/  MOV R13, 0x80 ;  /* 0x00000080000d7802 */ /* 0x000fe20000000f00 */
[C---:B------:R-:W-:Y:S01]  /*9e30*/  FMUL.FTZ R48, R8.reuse, R48 ;  /* 0x0000003008307220 */ /* 0x040fe20000410000 */
[----:B------:R1:W-:Y:S01]  /*9e40*/  STS.64 [R12.X4], R96 ;  /* 0x000000600c007388 */ /* 0x0003e20000004a00 */
[C---:B------:R-:W-:Y:S01]  /*9e50*/  FMUL.FTZ R49, R8.reuse, R49 ;  /* 0x0000003108317220 */ /* 0x040fe20000410000 */
[----:B------:R-:W-:Y:S01]  /*9e60*/  SEL R16, R13, 0xffffff80, !P2 ;  /* 0xffffff800d107807 */ /* 0x000fe20005000000 */
[C---:B------:R-:W-:Y:S01]  /*9e70*/  FMUL.FTZ R51, R7.reuse, R51 ;  /* 0x0000003307337220 */ /* 0x040fe20000410000 */
[----:B------:R-:W-:Y:S01]  /*9e80*/  STS.64 [R12.X4+0x800], R98 ;  /* 0x000800620c007388 */ /* 0x000fe20000004a00 */
[----:B------:R-:W-:Y:S01]  /*9e90*/  FMUL.FTZ R50, R7, R50 ;  /* 0x0000003207327220 */ /* 0x000fe20000410000 */
[----:B------:R-:W-:Y:S01]  /*9ea0*/  LOP3.LUT R11, R11, 0xffffffe0, RZ, 0xc0, !PT ;  /* 0xffffffe00b0b7812 */ /* 0x000fe200078ec0ff */
[C---:B------:R-:W-:Y:S01]  /*9eb0*/  FMUL.FTZ R52, R8.reuse, R52 ;  /* 0x0000003408347220 */ /* 0x040fe20000410000 */
[----:B------:R-:W2:Y:S01]  /*9ec0*/  @P4 MUFU.LG2 R5, R5 ;  /* 0x0000000500054308 */ /* 0x000ea20000000c00 */
[----:B------:R-:W-:Y:S01]  /*9ed0*/  FMUL.FTZ R53, R8, R53 ;  /* 0x0000003508357220 */ /* 0x000fe20000410000 */
[----:B------:R-:W-:Y:S01]  /*9ee0*/  IADD3 R11, -R11, R2, RZ ;  /* 0x000000020b0b7210 */ /* 0x000fe20007ffe1ff */
[C---:B------:R-:W-:Y:S01]  /*9ef0*/  FMUL.FTZ R55, R7.reuse, R55 ;  /* 0x0000003707377220 */ /* 0x040fe20000410000 */
[----:B------:R-:W-:Y:S01]  /*9f00*/  MOV R2, 0xff800000 ;  /* 0xff80000000027802 */ /* 0x000fe20000000f00 */
[----:B------:R-:W-:-:S02]  /*9f10*/  FMUL.FTZ R54, R7, R54 ;  /* 0x0000003607367220 */ /* 0x000fc40000410000 */
[C---:B------:R-:W-:Y:S01]  /*9f20*/  FMUL.FTZ R56, R8.reuse, R56 ;  /* 0x0000003808387220 */ /* 0x040fe20000410000 */
[----:B------:R-:W3:Y:S01]  /*9f30*/  @P3 MUFU.LG2 R4, R4 ;  /* 0x0000000400043308 */ /* 0x000ee20000000c00 */
[C---:B------:R-:W-:Y:S02]  /*9f40*/  FMUL.FTZ R57, R8.reuse, R57 ;  /* 0x0000003908397220 */ /* 0x040fe40000410000 */
[C---:B------:R-:W-:Y:S02]  /*9f50*/  FMUL.FTZ R59, R7.reuse, R59 ;  /* 0x0000003b073b7220 */ /* 0x040fe40000410000 */
[----:B------:R-:W-:Y:S02]  /*9f60*/  FMUL.FTZ R58, R7, R58 ;  /* 0x0000003a073a7220 */ /* 0x000fe40000410000 */
[C---:B------:R-:W-:Y:S02]  /*9f70*/  FMUL.FTZ R60, R8.reuse, R60 ;  /* 0x0000003c083c7220 */ /* 0x040fe40000410000 */
[----:B------:R-:W-:-:S02]  /*9f80*/  FMUL.FTZ R61, R8, R61 ;  /* 0x0000003d083d7220 */ /* 0x000fc40000410000 */
[C---:B------:R-:W-:Y:S01]  /*9f90*/  FMUL.FTZ R63, R7.reuse, R63 ;  /* 0x0000003f073f7220 */ /* 0x040fe20000410000 */
[----:B-1----:R-:W1:Y:S01]  /*9fa0*/  S2R R96, SR_CTAID.Z ;  /* 0x0000000000607919 */ /* 0x002e620000002700 */
        /* <DEDUP_REMOVED lines=35> */
[----:B--2---:R-:W-:Y:S01]  /*a1e0*/  @P4 FMUL.FTZ R5, R5, 0.69314718246459960938 ;  /* 0x3f31721805054820 */ /* 0x004fe20000410000 */
[----:B------:R-:W-:Y:S01]  /*a1f0*/  SEL R8, R8, 0xffffffc0, !P1 ;  /* 0xffffffc008087807 */ /* 0x000fe20004800000 */
[----:B---3--:R-:W-:Y:S01]  /*a200*/  @P3 FMUL.FTZ R4, R4, 0.69314718246459960938 ;  /* 0x3f31721804043820 */ /* 0x008fe20000410000 */
[C---:B------:R-:W-:Y:S01]  /*a210*/  IADD3 R15, R7.reuse, -0x20, RZ ;  /* 0xffffffe0070f7810 */ /* 0x040fe20007ffe0ff */
[----:B------:R-:W-:Y:S01]  /*a220*/  @P4 FFMA.FTZ R2, R100, c[0x0][0x238], R5 ;  /* 0x00008e0064024a23 */ /* 0x000fe20000010005 */
[----:B------:R-:W-:-:S02]  /*a230*/  @P0 IADD3 R15, R7, 0x20, RZ ;  /* 0x00000020070f0810 */ /* 0x000fc40007ffe0ff */
[C---:B------:R-:W-:Y:S02]  /*a240*/  IADD3 R14, R7.reuse, R8, RZ ;  /* 0x00000008070e7210 */ /* 0x040fe40007ffe0ff */
[-C--:B------:R-:W-:Y:S01]  /*a250*/  IADD3 R13, R8, R15.reuse, RZ ;  /* 0x0000000f080d7210 */ /* 0x080fe20007ffe0ff */
[----:B------:R-:W-:Y:S01]  /*a260*/  STS.64 [R15], R36 ;  /* 0x000000240f007388 */ /* 0x000fe20000000a00 */
[-C--:B------:R-:W-:Y:S02]  /*a270*/  IADD3 R17, R7, R16.reuse, RZ ;  /* 0x0000001007117210 */ /* 0x080fe40007ffe0ff */
[----:B------:R-:W-:Y:S01]  /*a280*/  IADD3 R18, R16, R15, RZ ;  /* 0x0000000f10127210 */ /* 0x000fe20007ffe0ff */
[----:B------:R-:W-:Y:S01]  /*a290*/  STS.64 [R15+0x800], R38 ;  /* 0x000800260f007388 */ /* 0x000fe20000000a00 */
[-C--:B------:R-:W-:Y:S02]  /*a2a0*/  IADD3 R19, R14, R16.reuse, RZ ;  /* 0x000000100e137210 */ /* 0x080fe40007ffe0ff */
[----:B------:R-:W-:Y:S01]  /*a2b0*/  IADD3 R16, R13, R16, RZ ;  /* 0x000000100d107210 */ /* 0x000fe20007ffe0ff */
[----:B------:R-:W-:Y:S01]  /*a2c0*/  STS.64 [R14], R40 ;  /* 0x000000280e007388 */ /* 0x000fe20000000a00 */
[----:B------:R-:W-:-:S03]  /*a2d0*/  LOP3.LUT P0, RZ, R11, 0x3, RZ, 0xc0, !PT ;  /* 0x000000030bff7812 */ /* 0x000fc6000780c0ff */
        /* <DEDUP_REMOVED lines=17> */
[----:B------:R-:W2:Y:S04]  /*a3f0*/  S2R R7, SR_CTAID.Y ;  /* 0x0000000000077919 */ /* 0x000ea80000002600 */
[----:B------:R-:W-:Y:S04]  /*a400*/  STS.64 [R13+0x4000], R92 ;  /* 0x0040005c0d007388 */ /* 0x000fe80000000a00 */
[----:B------:R-:W-:Y:S04]  /*a410*/  STS.64 [R13+0x4800], R94 ;  /* 0x0048005e0d007388 */ /* 0x000fe80000000a00 */
[----:B------:R3:W-:Y:S04]  /*a420*/  STS.64 [R17+0x4000], R76 ;  /* 0x0040004c11007388 */ /* 0x0007e80000000a00 */
[----:B------:R-:W-:Y:S04]  /*a430*/  STS.64 [R17+0x4800], R78 ;  /* 0x0048004e11007388 */ /* 0x000fe80000000a00 */
[----:B------:R-:W-:Y:S04]  /*a440*/  STS.64 [R18+0x4000], R80 ;  /* 0x0040005012007388 */ /* 0x000fe80000000a00 */
[----:B------:R-:W-:Y:S04]  /*a450*/  STS.64 [R18+0x4800], R82 ;  /* 0x0048005212007388 */ /* 0x000fe80000000a00 */
[----:B------:R-:W4:Y:S04]  /*a460*/  S2R R8, SR_CTAID.X ;  /* 0x0000000000087919 */ /* 0x000f280000002500 */
[----:B------:R-:W-:Y:S04]  /*a470*/  STS.64 [R19+0x4000], R88 ;  /* 0x0040005813007388 */ /* 0x000fe80000000a00 */
[----:B------:R-:W-:Y:S01]  /*a480*/  STS.64 [R19+0x4800], R90 ;  /* 0x0048005a13007388 */ /* 0x000fe20000000a00 */
[----:B---3--:R-:W-:-:S03]  /*a490*/  SHF.R.S32.HI R76, RZ, 0x1f, R9 ;  /* 0x0000001fff4c7819 */ /* 0x008fc60000011409 */
[----:B------:R-:W-:Y:S01]  /*a4a0*/  STS.64 [R16+0x4000], R84 ;  /* 0x0040005410007388 */ /* 0x000fe20000000a00 */
[----:B------:R-:W-:Y:S01]  /*a4b0*/  IADD3 R77, -R168, RZ, RZ ;  /* 0x000000ffa84d7210 */ /* 0x000fe20007ffe1ff */
[----:B--2---:R-:W-:Y:S01]  /*a4c0*/  IMAD R168, R7, c[0x0][0x210], R168 ;  /* 0x0000840007a87a24 */ /* 0x004fe200078e02a8 */
[----:B------:R-:W-:Y:S01]  /*a4d0*/  LEA.HI R76, R76, R9, RZ, 0x2 ;  /* 0x000000094c4c7211 */ /* 0x000fe200078f10ff */
[----:B------:R-:W-:Y:S02]  /*a4e0*/  STS.64 [R16+0x4800], R86 ;  /* 0x0048005610007388 */ /* 0x000fe40000000a00 */
[----:B-1----:R-:W-:Y:S01]  /*a4f0*/  IMAD R77, R77, c[0x0][0x1c0], R96 ;  /* 0x000070004d4d7a24 */ /* 0x002fe200078e0260 */
[----:B------:R-:W-:Y:S01]  /*a500*/  LOP3.LUT R76, R76, 0xffffffc, RZ, 0xc0, !PT ;  /* 0x0ffffffc4c4c7812 */ /* 0x000fe200078ec0ff */
[----:B------:R-:W-:Y:S02]  /*a510*/  BAR.SYNC.DEFER_BLOCKING 0x0 ;  /* 0x0000000000007b1d */ /* 0x000fe40000010000 */
[----:B------:R-:W-:Y:S01]  /*a520*/  IMAD R77, R168, c[0x0][0x1c0], R77 ;  /* 0x00007000a84d7a24 */ /* 0x000fe200078e024d */
[----:B------:R-:W-:-:S02]  /*a530*/  IADD3 R9, R9, -R76, RZ ;  /* 0x8000004c09097210 */ /* 0x000fc40007ffe0ff */
[----:B----4-:R-:W-:Y:S02]  /*a540*/  SHF.L.U32 R8, R8, 0x6, RZ ;  /* 0x0000000608087819 */ /* 0x010fe400000006ff */
[----:B------:R-:W-:-:S03]  /*a550*/  LEA R9, R9, R170, 0x4 ;  /* 0x000000aa09097211 */ /* 0x000fc600078e20ff */
        /* <DEDUP_REMOVED lines=30> */
.L_x_7437:
[----:B--234-:R-:W-:Y:S05]  /*a740*/  BSYNC B0 ;  /* 0x0000000000007941 */ /* 0x01cfea0003800000 */
.L_x_7436:
[----:B------:R-:W-:Y:S01]  /*a750*/  IMAD.SHL.U32 R4, R0, 0x4, RZ ;  /* 0x0000000400047824 */ /* 0x000fe200078e00ff */
[----:B------:R-:W-:Y:S01]  /*a760*/  IADD3 R2, R10, 0x8, RZ ;  /* 0x000000080a027810 */ /* 0x000fe20007ffe0ff */
        /* <DEDUP_REMOVED lines=40> */
.L_x_7438:
        /* <DEDUP_REMOVED lines=9> */
.L_x_8390:


//--------------------- .text._ZN5flash24flash_fwd_splitkv_kernelI23Flash_fwd_kernel_traitsILi128ELi64ELi64ELi4ELb0ELb0EN7cutlass10bfloat16_tE19Flash_kernel_traitsILi128ELi64ELi64ELi4ES3_EELb1ELb0ELb0ELb0ELb1ELb1ELb1ELb0EEEvNS_16Flash_fwd_paramsE --------------------------
	.section	.text._ZN5flash24flash_fwd_splitkv_kernelI23Flash_fwd_kernel_traitsILi128ELi64ELi64ELi4ELb0ELb0EN7cutlass10bfloat16_tE19Flash_kernel_traitsILi128ELi64ELi64ELi4ES3_EELb1ELb0ELb0ELb0ELb1ELb1ELb1ELb0EEEvNS_16Flash_fwd_paramsE,"ax",@progbits
	.sectioninfo	@"SHI_REGISTERS=226"
	.align	128
        .global         _ZN5flash24flash_fwd_splitkv_kernelI23Flash_fwd_kernel_traitsILi128ELi64ELi64ELi4ELb0ELb0EN7cutlass10bfloat16_tE19Flash_kernel_traitsILi128ELi64ELi64ELi4ES3_EELb1ELb0ELb0ELb0ELb1ELb1ELb1ELb0EEEvNS_16Flash_fwd_paramsE
        .type           _ZN5flash24flash_fwd_splitkv_kernelI23Flash_fwd_kernel_traitsILi128ELi64ELi64ELi4ELb0ELb0EN7cutlass10bfloat16_tE19Flash_kernel_traitsILi128ELi64ELi64ELi4ES3_EELb1ELb0ELb0ELb0ELb1ELb1ELb1ELb0EEEvNS_16Flash_fwd_paramsE,@function
        .size           _ZN5flash24flash_fwd_splitkv_kernelI23Flash_fwd_kernel_traitsILi128ELi64ELi64ELi4ELb0ELb0EN7cutlass10bfloat16_tE19Flash_kernel_traitsILi128ELi64ELi64ELi4ES3_EELb1ELb0ELb0ELb0ELb1ELb1ELb1ELb0EEEvNS_16Flash_fwd_paramsE,(.L_x_8391 - _ZN5flash24flash_fwd_splitkv_kernelI23Flash_fwd_kernel_traitsILi128ELi64ELi64ELi4ELb0ELb0EN7cutlass10bfloat16_tE19Flash_kernel_traitsILi128ELi64ELi64ELi4ES3_EELb1ELb0ELb0ELb0ELb1ELb1ELb1ELb0EEEvNS_16Flash_fwd_paramsE)
        .other          _ZN5flash24flash_fwd_splitkv_kernelI23Flash_fwd_kernel_traitsILi128ELi64ELi64ELi4ELb0ELb0EN7cutlass10bfloat16_tE19Flash_kernel_traitsILi128ELi64ELi64ELi4ES3_EELb1ELb0ELb0ELb0ELb1ELb1ELb1ELb0EEEvNS_16Flash_fwd_paramsE,@"STO_CUDA_ENTRY STV_DEFAULT"
_ZN5flash24flash_fwd_splitkv_kernelI23Flash_fwd_kernel_traitsILi128ELi64ELi64ELi4ELb0ELb0EN7cutlass10bfloat16_tE19Flash_kernel_traitsILi128ELi64ELi64ELi4ES3_EELb1ELb0ELb0ELb0ELb1ELb1ELb1ELb0EEEvNS_16Flash_fwd_paramsE:
.text._ZN5flash24flash_fwd_splitkv_kernelI23Flash_fwd_kernel_traitsILi128ELi64ELi64ELi4ELb0ELb0EN7cutlass10bfloat16_tE19Flash_kernel_traitsILi128ELi64ELi64ELi4ES3_EELb1ELb0ELb0ELb0ELb1ELb1ELb1ELb0EEEvNS_16Flash_fwd_paramsE:
        /* <DEDUP_REMOVED lines=53> */
.L_x_7439:
[----:B-1-34-:R-:W-:Y:S02]  /*0350*/  MOV R2, c[0x0][0x218] ;  /* 0x0000860000027a02 */ /* 0x01afe40000000f00 */
.L_x_7440:
        /* <DEDUP_REMOVED lines=24> */
[----:B------:R-:W-:-:S04]  /*04e0*/  LOP3.LUT R8, R8, c[0x0][0x10], RZ, 0x3c, !PT ;  /* 0x0000040008087a12 */ /* 0x000fc800078e3cff */
[----:B------:R-:W-:Y:S01]  /*04f0*/  ISETP.GE.AND P0, PT, R8, RZ, PT ;  /* 0x000000ff0800720c */ /* 0x000fe20003f06270 */
[----:B-1----:R-:W-:Y:S02]  /*0500*/  IMAD.MOV R9, RZ, RZ, -R11 ;  /* 0x000000ffff097224 */ /* 0x002fe400078e0a0b */
        /* <DEDUP_REMOVED lines=21> */
[C---:B------:R-:W-:Y:S01]  /*0660*/  IMAD R172, R0.reuse, R7, RZ ;  /* 0x0000000700ac7224 */ /* 0x040fe200078e02ff */
[----:B------:R-:W-:Y:S01]  /*0670*/  SHF.R.S32.HI R9, RZ, 0x6, R9 ;  /* 0x00000006ff097819 */ /* 0x000fe20000011409 */
[----:B------:R-:W1:Y:S01]  /*0680*/  S2R R6, SR_TID.X ;  /* 0x0000000000067919 */ /* 0x000e620000002100 */
        /* <DEDUP_REMOVED lines=19> */
[----:B------:R-:W-:Y:S01]  /*07c0*/  IADD3 R10, R0, 0x18, RZ ;  /* 0x00000018000a7810 */ /* 0x000fe20007ffe0ff */
[----:B------:R-:W-:Y:S01]  /*07d0*/  IMAD R3, R3, c[0x0][0x214], R98 ;  /* 0x0000850003037a24 */ /* 0x000fe200078e0262 */
[-C--:B------:R-:W-:Y:S02]  /*07e0*/  ISETP.GE.AND P2, PT, R4, R95.reuse, PT ;  /* 0x0000005f0400720c */ /* 0x080fe40003f46270 */
[----:B------:R-:W-:Y:S01]  /*07f0*/  SHF.R.S32.HI R9, RZ, 0x1f, R8 ;  /* 0x0000001fff097819 */ /* 0x000fe20000011408 */
[----:B------:R-:W-:Y:S01]  /*0800*/  IMAD R5, R3, c[0x0][0x22c], RZ ;  /* 0x00008b0003057a24 */ /* 0x000fe200078e02ff */
[----:B------:R-:W-:-:S02]  /*0810*/  ISETP.GE.AND P3, PT, R0, R95, PT ;  /* 0x0000005f0000720c */ /* 0x000fc40003f66270 */
[-C--:B------:R-:W-:Y:S01]  /*0820*/  ISETP.GE.AND P1, PT, R10, R95.reuse, PT ;  /* 0x0000005f0a00720c */ /* 0x080fe20003f26270 */
[----:B------:R-:W-:Y:S01]  /*0830*/  IMAD.WIDE R8, R0, 0x80, R8 ;  /* 0x0000008000087825 */ /* 0x000fe200078e0208 */
[----:B------:R-:W-:Y:S02]  /*0840*/  ISETP.GE.OR P5, PT, R4, R95, P6 ;  /* 0x0000005f0400720c */ /* 0x000fe400037a6670 */
[C---:B------:R-:W-:Y:S02]  /*0850*/  IADD3 R6, R0.reuse, 0x28, RZ ;  /* 0x0000002800067810 */ /* 0x040fe40007ffe0ff */
[C---:B------:R-:W-:Y:S02]  /*0860*/  IADD3 R2, P0, R5.reuse, R8, RZ ;  /* 0x0000000805027210 */ /* 0x040fe40007f1e0ff */
[----:B------:R-:W-:Y:S02]  /*0870*/  IADD3 R8, R0, 0x20, RZ ;  /* 0x0000002000087810 */ /* 0x000fe40007ffe0ff */
[----:B------:R-:W-:-:S02]  /*0880*/  LEA.HI.X.SX32 R5, R5, R9, 0x1, P0 ;  /* 0x0000000905057211 */ /* 0x000fc400000f0eff */
[----:B------:R-:W-:Y:S02]  /*0890*/  LEA R14, P0, R2, c[0x0][0x1d8], 0x2 ;  /* 0x00007600020e7a11 */ /* 0x000fe400078010ff */
[-C--:B------:R-:W-:Y:S02]  /*08a0*/  ISETP.GE.AND P4, PT, R8, R95.reuse, PT ;  /* 0x0000005f0800720c */ /* 0x080fe40003f86270 */
        /* <DEDUP_REMOVED lines=53> */
.L_x_7441:
        /* <DEDUP_REMOVED lines=92> */
.L_x_7442:
        /* <DEDUP_REMOVED lines=15> */
.L_x_7444:
        /* <DEDUP_REMOVED lines=50> */
.L_x_7443:
        /* <DEDUP_REMOVED lines=38> */
[C---:B------:R-:W-:Y:S01]  /*1830*/  IADD3.X R19, R13.reuse, R4, RZ, P2, !PT ;  /* 0x000000040d137210 */ /* 0x040fe200017fe4ff */
[----:B------:R-:W-:Y:S01]  /*1840*/  IMAD.X R23, R13, 0x1, R0, P3 ;  /* 0x000000010d177824 */ /* 0x000fe200018e0600 */
[----:B------:R-:W-:Y:S01]  /*1850*/  ISETP.GE.AND P2, PT, R15, R171, PT ;  /* 0x000000ab0f00720c */ /* 0x000fe20003f46270 */
[----:B------:R-:W-:Y:S01]  /*1860*/  IMAD.X R21, R13, 0x1, R12, P1 ;  /* 0x000000010d157824 */ /* 0x000fe200008e060c */
[C---:B------:R-:W-:Y:S01]  /*1870*/  IADD3 R13, R16.reuse, 0x20, RZ ;  /* 0x00000020100d7810 */ /* 0x040fe20007ffe0ff */
[C---:B------:R-:W-:Y:S01]  /*1880*/  IMAD.WIDE.U32 R22, R16.reuse, c[0x0][0x198], R22 ;  /* 0x0000660010167a25 */ /* 0x040fe200078e0016 */
[----:B------:R-:W-:-:S02]  /*1890*/  IADD3 R106, P1, R16, R11, RZ ;  /* 0x0000000b106a7210 */ /* 0x000fc40007f3e0ff */
[-C--:B------:R-:W-:Y:S01]  /*18a0*/  ISETP.GE.AND P5, PT, R13, R171.reuse, PT ;  /* 0x000000ab0d00720c */ /* 0x080fe20003fa6270 */
[----:B------:R-:W-:Y:S01]  /*18b0*/  IMAD.WIDE.U32 R26, R26, c[0x0][0x1a8], R20 ;  /* 0x00006a001a1a7a25 */ /* 0x000fe200078e0014 */
[----:B------:R-:W-:Y:S02]  /*18c0*/  IADD3 R11, R16, 0x30, RZ ;  /* 0x00000030100b7810 */ /* 0x000fe40007ffe0ff */
[----:B------:R-:W-:Y:S01]  /*18d0*/  LEA.HI R2, R9, R6, RZ, 0x6 ;  /* 0x0000000609027211 */ /* 0x000fe200078f30ff */
[----:B------:R-:W-:Y:S01]  /*18e0*/  IMAD.X R0, R17, 0x1, R7, P1 ;  /* 0x0000000111007824 */ /* 0x000fe200008e0607 */
[----:B------:R-:W-:Y:S01]  /*18f0*/  ISETP.GE.AND P4, PT, R11, R171, PT ;  /* 0x000000ab0b00720c */ /* 0x000fe20003f86270 */
[----:B------:R-:W-:Y:S01]  /*1900*/  IMAD.MOV.U32 R102, RZ, RZ, R22 ;  /* 0x000000ffff667224 */ /* 0x000fe200078e0016 */
[----:B------:R-:W-:Y:S01]  /*1910*/  @!P2 IADD3 R22, P1, R32, 0x10, RZ ;  /* 0x000000102016a810 */ /* 0x000fe20007f3e0ff */
[----:B------:R-:W-:Y:S01]  /*1920*/  IMAD.IADD R29, R27, 0x1, R28 ;  /* 0x000000011b1d7824 */ /* 0x000fe200078e021c */
[----:B------:R-:W-:Y:S01]  /*1930*/  @!P2 MOV R30, R26 ;  /* 0x0000001a001ea202 */ /* 0x000fe20000000f00 */
[----:B------:R-:W-:-:S02]  /*1940*/  @!P6 IMAD R4, R33, c[0x0][0x190], RZ ;  /* 0x000064002104ea24 */ /* 0x000fc400078e02ff */
[C---:B------:R-:W-:Y:S01]  /*1950*/  @!P5 IADD3 R20, P3, R32.reuse, 0x20, RZ ;  /* 0x000000202014d810 */ /* 0x040fe20007f7e0ff */
[--C-:B------:R-:W-:Y:S02]  /*1960*/  @!P2 IMAD.X R17, RZ, RZ, R33.reuse, P1 ;  /* 0x000000ffff11a224 */ /* 0x100fe400008e0621 */
[----:B------:R-:W-:Y:S02]  /*1970*/  @!P6 IMAD.MOV.U32 R28, RZ, RZ, R26 ;  /* 0x000000ffff1ce224 */ /* 0x000fe400078e001a */
[----:B------:R-:W-:Y:S01]  /*1980*/  @!P5 IMAD.X R3, RZ, RZ, R33, P3 ;  /* 0x000000ffff03d224 */ /* 0x000fe200018e0621 */
[----:B------:R-:W-:Y:S01]  /*1990*/  @!P4 IADD3 R14, P1, R32, 0x30, RZ ;  /* 0x00000030200ec810 */ /* 0x000fe20007f3e0ff */
[----:B------:R-:W-:Y:S02]  /*19a0*/  IMAD.SHL.U32 R2, R2, 0x8, RZ ;  /* 0x0000000802027824 */ /* 0x000fe400078e00ff */
[----:B------:R-:W-:Y:S02]  /*19b0*/  IMAD R103, R16, c[0x0][0x19c], R103 ;  /* 0x0000670010677a24 */ /* 0x000fe400078e0267 */
[--C-:B------:R-:W-:Y:S01]  /*19c0*/  @!P2 IMAD.MOV.U32 R31, RZ, RZ, R29.reuse ;  /* 0x000000ffff1fa224 */ /* 0x100fe200078e001d */
[----:B------:R-:W-:Y:S01]  /*19d0*/  LOP3.LUT R179, R179, 0xfffffe00, R2, 0xf8, !PT ;  /* 0xfffffe00b3b37812 */ /* 0x000fe200078ef802 */
[--C-:B------:R-:W-:Y:S01]  /*19e0*/  @!P5 IMAD.MOV.U32 R25, RZ, RZ, R29.reuse ;  /* 0x000000ffff19d224 */ /* 0x100fe200078e001d */
[----:B------:R-:W-:Y:S01]  /*19f0*/  IADD3 R103, R23, R103, RZ ;  /* 0x0000006717677210 */ /* 0x000fe20007ffe0ff */
[----:B------:R-:W-:Y:S01]  /*1a00*/  @!P4 IMAD.MOV.U32 R27, RZ, RZ, R29 ;  /* 0x000000ffff1bc224 */ /* 0x000fe200078e001d */
[----:B------:R-:W-:Y:S01]  /*1a10*/  SHF.L.U32 R179, R179, 0x1, RZ ;  /* 0x00000001b3b37819 */ /* 0x000fe200000006ff */
[----:B------:R-:W-:-:S02]  /*1a20*/  @!P5 IMAD R3, R3, c[0x0][0x190], RZ ;  /* 0x000064000303da24 */ /* 0x000fc400078e02ff */
[----:B------:R-:W-:Y:S02]  /*1a30*/  @!P5 IMAD.MOV.U32 R24, RZ, RZ, R26 ;  /* 0x000000ffff18d224 */ /* 0x000fe400078e001a */
[C---:B------:R-:W-:Y:S02]  /*1a40*/  @!P6 IMAD R4, R32.reuse, c[0x0][0x194], R4 ;  /* 0x000065002004ea24 */ /* 0x040fe400078e0204 */
[----:B------:R-:W-:Y:S02]  /*1a50*/  @!P2 IMAD R17, R17, c[0x0][0x190], RZ ;  /* 0x000064001111aa24 */ /* 0x000fe400078e02ff */
[----:B------:R-:W-:-:S04]  /*1a60*/  @!P6 IMAD.WIDE.U32 R28, R32, c[0x0][0x190], R28 ;  /* 0x00006400201cea25 */ /* 0x000fc800078e001c */
[----:B------:R-:W-:Y:S01]  /*1a70*/  @!P5 IMAD R2, R20, c[0x0][0x194], R3 ;  /* 0x000065001402da24 */ /* 0x000fe200078e0203 */
[----:B------:R-:W-:Y:S01]  /*1a80*/  @!P6 IADD3 R4, R29, R4, RZ ;  /* 0x000000041d04e210 */ /* 0x000fe20007ffe0ff */
[----:B------:R-:W-:Y:S02]  /*1a90*/  @!P4 IMAD.X R7, RZ, RZ, R33, P1 ;  /* 0x000000ffff07c224 */ /* 0x000fe400008e0621 */
[----:B------:R-:W-:Y:S02]  /*1aa0*/  @!P2 IMAD R12, R22, c[0x0][0x194], R17 ;  /* 0x00006500160caa24 */ /* 0x000fe400078e0211 */
[----:B------:R-:W-:Y:S01]  /*1ab0*/  @!P5 IMAD.WIDE.U32 R20, R20, c[0x0][0x190], R24 ;  /* 0x000064001414da25 */ /* 0x000fe200078e0018 */
[----:B------:R-:W-:-:S03]  /*1ac0*/  @!P6 LEA R24, P1, R28, c[0x0][0x160], 0x1 ;  /* 0x000058001c18ea11 */ /* 0x000fc600078208ff */
[----:B------:R-:W-:Y:S01]  /*1ad0*/  @!P2 IMAD.WIDE.U32 R22, R22, c[0x0][0x190], R30 ;  /* 0x000064001616aa25 */ /* 0x000fe200078e001e */
[----:B------:R-:W-:Y:S02]  /*1ae0*/  @!P6 LEA.HI.X R25, R28, c[0x0][0x164], R4, 0x1, P1 ;  /* 0x000059001c19ea11 */ /* 0x000fe400008f0c04 */
[----:B------:R-:W-:Y:S01]  /*1af0*/  @!P5 LEA R28, P1, R20, c[0x0][0x160], 0x1 ;  /* 0x00005800141cda11 */ /* 0x000fe200078208ff */
[----:B------:R-:W-:Y:S01]  /*1b00*/  IMAD.SHL.U32 R3, R177, 0x40, RZ ;  /* 0x00000040b1037824 */ /* 0x000fe200078e00ff */
[----:B------:R-:W-:Y:S01]  /*1b10*/  @!P2 LEA R30, P3, R22, c[0x0][0x160], 0x1 ;  /* 0x00005800161eaa11 */ /* 0x000fe200078608ff */
[----:B------:R-:W-:Y:S01]  /*1b20*/  @!P2 IMAD.IADD R12, R23, 0x1, R12 ;  /* 0x00000001170ca824 */ /* 0x000fe200078e020c */
[----:B------:R-:W-:Y:S01]  /*1b30*/  @!PT LDS RZ, [RZ] ;  /* 0x00000000fffff984 */ /* 0x000fe20000000800 */
[----:B------:R-:W-:Y:S01]  /*1b40*/  @!PT LDS RZ, [RZ] ;  /* 0x00000000fffff984 */ /* 0x000fe20000000800 */
[----:B------:R-:W-:Y:S01]  /*1b50*/  @!PT LDS RZ, [RZ] ;  /* 0x00000000fffff984 */ /* 0x000fe20000000800 */
[----:B------:R1:W-:Y:S01]  /*1b60*/  @!P6 LDGSTS.E.BYPASS.LTC128B.128 [R179], [R24.64] ;  /* 0x0000000018b3efae */ /* 0x0003e2000b901d44 */
[----:B------:R-:W-:Y:S02]  /*1b70*/  IMAD.IADD R4, R92, 0x1, -R3 ;  /* 0x000000015c047824 */ /* 0x000fe400078e0a03 */
[----:B------:R-:W-:Y:S01]  /*1b80*/  @!P4 IMAD R7, R7, c[0x0][0x190], RZ ;  /* 0x000064000707ca24 */ /* 0x000fe200078e02ff */
[----:B------:R-:W-:Y:S01]  /*1b90*/  @!P2 LEA.HI.X R31, R22, c[0x0][0x164], R12, 0x1, P3 ;  /* 0x00005900161faa11 */ /* 0x000fe200018f0c0c */
[----:B------:R-:W-:Y:S01]  /*1ba0*/  @!P5 IMAD.IADD R17, R21, 0x1, R2 ;  /* 0x000000011511d824 */ /* 0x000fe200078e0202 */
[----:B------:R-:W-:Y:S01]  /*1bb0*/  ISETP.GE.AND P3, PT, R15, R4, PT ;  /* 0x000000040f00720c */ /* 0x000fe20003f66270 */
[C---:B------:R-:W-:Y:S01]  /*1bc0*/  @!P4 IMAD R7, R14.reuse, c[0x0][0x194], R7 ;  /* 0x000065000e07ca24 */ /* 0x040fe200078e0207 */
[----:B------:R1:W-:Y:S01]  /*1bd0*/  @!P6 LDGSTS.E.BYPASS.LTC128B.128 [R179+0x2000], [R24.64+0x80] ;  /* 0x0200008018b3efae */ /* 0x0003e2000b901d44 */
[----:B------:R-:W-:Y:S01]  /*1be0*/  @!P4 IMAD.WIDE.U32 R26, R14, c[0x0][0x190], R26 ;  /* 0x000064000e1aca25 */ /* 0x000fe200078e001a */
[----:B------:R-:W-:-:S02]  /*1bf0*/  @!P5 LEA.HI.X R29, R20, c[0x0][0x164], R17, 0x1, P1 ;  /* 0x00005900141dda11 */ /* 0x000fc400008f0c11 */
[----:B------:R2:W-:Y:S01]  /*1c00*/  @!P2 LDGSTS.E.BYPASS.LTC128B.128 [R179+0x800], [R30.64] ;  /* 0x008000001eb3afae */ /* 0x0005e2000b901d44 */
[----:B------:R-:W-:Y:S01]  /*1c10*/  IMAD.MOV.U32 R2, RZ, RZ, c[0x0][0x198] ;  /* 0x00006600ff027624 */ /* 0x000fe200078e00ff */
[----:B------:R-:W-:Y:S01]  /*1c20*/  ISETP.GE.AND P1, PT, R13, R4, PT ;  /* 0x000000040d00720c */ /* 0x000fe20003f26270 */
[----:B------:R-:W-:Y:S01]  /*1c30*/  @!P4 IMAD.IADD R17, R27, 0x1, R7 ;  /* 0x000000011b11c824 */ /* 0x000fe200078e0207 */
[----:B------:R2:W-:Y:S01]  /*1c40*/  @!P2 LDGSTS.E.BYPASS.LTC128B.128 [R179+0x2800], [R30.64+0x80] ;  /* 0x028000801eb3afae */ /* 0x0005e2000b901d44 */
[----:B------:R-:W-:Y:S01]  /*1c50*/  @!P4 LEA R20, P6, R26, c[0x0][0x160], 0x1 ;  /* 0x000058001a14ca11 */ /* 0x000fe200078c08ff */
[----:B------:R-:W-:Y:S01]  /*1c60*/  IMAD.MOV.U32 R7, RZ, RZ, c[0x0][0x19c] ;  /* 0x00006700ff077624 */ /* 0x000fe200078e00ff */
[----:B------:R-:W-:Y:S01]  /*1c70*/  @!P3 LEA R12, P2, R2, R102, 0x4 ;  /* 0x00000066020cb211 */ /* 0x000fe200078420ff */
[----:B------:R2:W-:Y:S01]  /*1c80*/  @!P5 LDGSTS.E.BYPASS.LTC128B.128 [R179+0x1000], [R28.64] ;  /* 0x010000001cb3dfae */ /* 0x0005e2000b901d44 */
[----:B------:R-:W-:Y:S01]  /*1c90*/  @!P4 LEA.HI.X R21, R26, c[0x0][0x164], R17, 0x1, P6 ;  /* 0x000059001a15ca11 */ /* 0x000fe200030f0c11 */
[C---:B------:R-:W-:Y:S01]  /*1ca0*/  IMAD.WIDE.U32 R26, R2.reuse, 0x20, RZ ;  /* 0x00000020021a7825 */ /* 0x040fe200078e00ff */
[----:B------:R-:W-:Y:S01]  /*1cb0*/  @!P3 LEA.HI.X R17, R2, R103, R7, 0x4, P2 ;  /* 0x000000670211b211 */ /* 0x000fe200010f2407 */
[----:B------:R2:W-:Y:S01]  /*1cc0*/  @!P5 LDGSTS.E.BYPASS.LTC128B.128 [R179+0x3000], [R28.64+0x80] ;  /* 0x030000801cb3dfae */ /* 0x0005e2000b901d44 */
[----:B------:R-:W-:Y:S01]  /*1cd0*/  @!P3 LEA R22, P2, R12, c[0x0][0x168], 0x1 ;  /* 0x00005a000c16ba11 */ /* 0x000fe200078408ff */
[----:B------:R-:W-:Y:S01]  /*1ce0*/  IMAD.WIDE.U32 R18, R10, c[0x0][0x1b8], R18 ;  /* 0x00006e000a127a25 */ /* 0x000fe200078e0012 */
[----:B------:R-:W-:Y:S01]  /*1cf0*/  ISETP.GE.AND P6, PT, R16, R4, PT ;  /* 0x000000041000720c */ /* 0x000fe20003fc6270 */
[----:B------:R3:W-:Y:S01]  /*1d00*/  @!P4 LDGSTS.E.BYPASS.LTC128B.128 [R179+0x1800], [R20.64] ;  /* 0x0180000014b3cfae */ /* 0x0007e2000b901d44 */
[----:B------:R-:W-:Y:S01]  /*1d10*/  @!P3 LEA.HI.X R23, R12, c[0x0][0x16c], R17, 0x1, P2 ;  /* 0x00005b000c17ba11 */ /* 0x000fe200010f0c11 */
[----:B------:R-:W-:Y:S01]  /*1d20*/  IMAD.SHL.U32 R12, R7, 0x20, RZ ;  /* 0x00000020070c7824 */ /* 0x000fe200078e00ff */
[----:B------:R-:W-:Y:S01]  /*1d30*/  @!P1 IADD3 R14, P2, R102, R26, RZ ;  /* 0x0000001a660e9210 */ /* 0x000fe20007f5e0ff */
[----:B------:R3:W-:Y:S01]  /*1d40*/  @!P4 LDGSTS.E.BYPASS.LTC128B.128 [R179+0x3800], [R20.64+0x80] ;  /* 0x0380008014b3cfae */ /* 0x0007e2000b901d44 */
[----:B------:R-:W-:-:S02]  /*1d50*/  ISETP.GE.AND P4, PT, R13, R4, PT ;  /* 0x000000040d00720c */ /* 0x000fc40003f86270 */
[----:B------:R-:W-:Y:S02]  /*1d60*/  @!P1 IADD3.X R17, R103, R27, R12, P2, !PT ;  /* 0x0000001b67119210 */ /* 0x000fe400017fe40c */
[C---:B-1----:R-:W-:Y:S02]  /*1d70*/  @!P1 LEA R24, P2, R14.reuse, c[0x0][0x168], 0x1 ;  /* 0x00005a000e189a11 */ /* 0x042fe400078408ff */
[----:B------:R-:W-:Y:S02]  /*1d80*/  LEA.HI R12, R9, R6, RZ, 0x4 ;  /* 0x00000006090c7211 */ /* 0x000fe400078f20ff */
[----:B------:R-:W-:Y:S01]  /*1d90*/  @!P1 LEA.HI.X R25, R14, c[0x0][0x16c], R17, 0x1, P2 ;  /* 0x00005b000e199a11 */ /* 0x000fe200010f0c11 */
[----:B------:R-:W-:Y:S01]  /*1da0*/  IMAD.SHL.U32 R17, R16, 0x8, RZ ;  /* 0x0000000810117824 */ /* 0x000fe200078e00ff */
[----:B------:R-:W-:Y:S02]  /*1db0*/  ISETP.GE.AND P2, PT, R11, R4, PT ;  /* 0x000000040b00720c */ /* 0x000fe40003f46270 */
[----:B------:R-:W-:-:S02]  /*1dc0*/  @!P6 LEA R26, P5, R102, c[0x0][0x168], 0x1 ;  /* 0x00005a00661aea11 */ /* 0x000fc400078a08ff */
[----:B------:R-:W-:Y:S02]  /*1dd0*/  SHF.R.S32.HI R13, RZ, 0x4, R12 ;  /* 0x00000004ff0d7819 */ /* 0x000fe4000001140c */
[--C-:B------:R-:W-:Y:S02]  /*1de0*/  @!P6 LEA.HI.X R27, R102, c[0x0][0x16c], R103.reuse, 0x1, P5 ;  /* 0x00005b00661bea11 */ /* 0x100fe400028f0c67 */
[----:B------:R-:W-:Y:S02]  /*1df0*/  LEA.HI R14, R13, R13, RZ, 0x1 ;  /* 0x0000000d0d0e7211 */ /* 0x000fe400078f08ff */
[----:B------:R-:W-:Y:S01]  /*1e00*/  ISETP.GE.AND P5, PT, R15, R4, PT ;  /* 0x000000040f00720c */ /* 0x000fe20003fa6270 */
[----:B------:R1:W-:Y:S01]  /*1e10*/  @!P6 LDGSTS.E.BYPASS.LTC128B.128 [R179+0x4000], [R26.64] ;  /* 0x040000001ab3efae */ /* 0x0003e2000b901d44 */
[----:B------:R-:W-:Y:S01]  /*1e20*/  IMAD R15, R8, c[0x0][0x1b8], RZ ;  /* 0x00006e00080f7a24 */ /* 0x000fe200078e02ff */
[----:B------:R-:W-:Y:S01]  /*1e30*/  LOP3.LUT R14, R14, 0xfffffffe, RZ, 0xc0, !PT ;  /* 0xfffffffe0e0e7812 */ /* 0x000fe200078ec0ff */
[----:B------:R-:W-:Y:S01]  /*1e40*/  @!P2 IMAD R7, R7, 0x30, RZ ;  /* 0x000000300707a824 */ /* 0x000fe200078e02ff */
[----:B------:R1:W-:Y:S01]  /*1e50*/  @!P6 LDGSTS.E.BYPASS.LTC128B.128 [R179+0x6000], [R26.64+0x80] ;  /* 0x060000801ab3efae */ /* 0x0003e2000b901d44 */
[----:B---3--:R-:W-:Y:S01]  /*1e60*/  @!P2 IMAD.WIDE.U32 R20, R2, 0x30, R102 ;  /* 0x000000300214a825 */ /* 0x008fe200078e0066 */
[----:B------:R-:W-:-:S02]  /*1e70*/  IADD3 R13, R13, -R14, RZ ;  /* 0x8000000e0d0d7210 */ /* 0x000fc40007ffe0ff */
[----:B------:R3:W-:Y:S01]  /*1e80*/  @!P3 LDGSTS.E.BYPASS.LTC128B.128 [R179+0x4800], [R22.64] ;  /* 0x0480000016b3bfae */ /* 0x0007e2000b901d44 */
[----:B------:R-:W-:Y:S01]  /*1e90*/  IMAD R15, R10, c[0x0][0x1bc], R15 ;  /* 0x00006f000a0f7a24 */ /* 0x000fe200078e020f */
[----:B------:R-:W-:Y:S02]  /*1ea0*/  @!P2 IADD3 R10, R21, R7, RZ ;  /* 0x00000007150aa210 */ /* 0x000fe40007ffe0ff */
[----:B------:R3:W-:Y:S01]  /*1eb0*/  @!P3 LDGSTS.E.BYPASS.LTC128B.128 [R179+0x6800], [R22.64+0x80] ;  /* 0x0680008016b3bfae */ /* 0x0007e2000b901d44 */
[----:B------:R-:W-:Y:S01]  /*1ec0*/  IMAD.IADD R19, R19, 0x1, R15 ;  /* 0x0000000113137824 */ /* 0x000fe200078e020f */
[-C--:B------:R-:W-:Y:S02]  /*1ed0*/  ISETP.GE.AND P3, PT, R11, R4.reuse, PT ;  /* 0x000000040b00720c */ /* 0x080fe40003f66270 */
[----:B------:R1:W-:Y:S01]  /*1ee0*/  @!P1 LDGSTS.E.BYPASS.LTC128B.128 [R179+0x5000], [R24.64] ;  /* 0x0500000018b39fae */ /* 0x0003e2000b901d44 */
[----:B------:R-:W-:Y:S02]  /*1ef0*/  LOP3.LUT R11, R12, 0xfffffff0, RZ, 0xc0, !PT ;  /* 0xfffffff00c0b7812 */ /* 0x000fe400078ec0ff */
[----:B------:R-:W-:Y:S01]  /*1f00*/  ISETP.GE.AND P6, PT, R16, R4, PT ;  /* 0x000000041000720c */ /* 0x000fe20003fc6270 */
[----:B------:R1:W-:Y:S01]  /*1f10*/  @!P1 LDGSTS.E.BYPASS.LTC128B.128 [R179+0x7000], [R24.64+0x80] ;  /* 0x0700008018b39fae */ /* 0x0003e2000b901d44 */
[----:B------:R-:W-:Y:S01]  /*1f20*/  @!P2 LEA R14, P1, R20, c[0x0][0x168], 0x1 ;  /* 0x00005a00140eaa11 */ /* 0x000fe200078208ff */
[----:B------:R-:W-:-:S02]  /*1f30*/  IMAD.IADD R11, R6, 0x1, -R11 ;  /* 0x00000001060b7824 */ /* 0x000fc400078e0a0b */
[----:B------:R-:W-:Y:S01]  /*1f40*/  IMAD.SHL.U32 R4, R5, 0x40, RZ ;  /* 0x0000004005047824 */ /* 0x000fe200078e00ff */
[----:B------:R-:W-:Y:S01]  /*1f50*/  @!P2 LEA.HI.X R15, R20, c[0x0][0x16c], R10, 0x1, P1 ;  /* 0x00005b00140faa11 */ /* 0x000fe200008f0c0a */
[----:B------:R-:W-:Y:S01]  /*1f60*/  @!P4 IMAD.MOV.U32 R10, RZ, RZ, c[0x0][0x1a4] ;  /* 0x00006900ff0ac624 */ /* 0x000fe200078e00ff */
[----:B------:R-:W-:Y:S02]  /*1f70*/  SHF.R.S32.HI R8, RZ, 0x1f, R11 ;  /* 0x0000001fff087819 */ /* 0x000fe4000001140b */
[----:B------:R-:W-:Y:S01]  /*1f80*/  LOP3.LUT R4, R4, 0x1c0, RZ, 0xc0, !PT ;  /* 0x000001c004047812 */ /* 0x000fe200078ec0ff */
[----:B------:R4:W-:Y:S01]  /*1f90*/  @!P2 LDGSTS.E.BYPASS.LTC128B.128 [R179+0x5800], [R14.64] ;  /* 0x058000000eb3afae */ /* 0x0009e2000b901d44 */
[----:B------:R-:W-:Y:S02]  /*1fa0*/  LEA.HI R8, R8, R11, RZ, 0x3 ;  /* 0x0000000b08087211 */ /* 0x000fe400078f18ff */
[----:B------:R-:W-:Y:S01]  /*1fb0*/  LOP3.LUT R17, R4, 0x8, R17, 0xf8, !PT ;  /* 0x0000000804117812 */ /* 0x000fe200078ef811 */
[----:B------:R4:W-:Y:S01]  /*1fc0*/  @!P2 LDGSTS.E.BYPASS.LTC128B.128 [R179+0x7800], [R14.64+0x80] ;  /* 0x078000800eb3afae */ /* 0x0009e2000b901d44 */
[C---:B------:R-:W-:Y:S01]  /*1fd0*/  LOP3.LUT R12, R8.reuse, 0xfffffff8, RZ, 0xc0, !PT ;  /* 0xfffffff8080c7812 */ /* 0x040fe200078ec0ff */
[----:B------:R-:W-:Y:S01]  /*1fe0*/  IMAD.SHL.U32 R93, R8, 0x40, RZ ;  /* 0x00000040085d7824 */ /* 0x000fe200078e00ff */
[----:B------:R-:W-:Y:S01]  /*1ff0*/  SHF.R.U32.HI R4, RZ, 0x3, R4 ;  /* 0x00000003ff047819 */ /* 0x000fe20000011604 */
[----:B------:R-:W0:Y:S02]  /*2000*/  LDGDEPBAR ;  /* 0x00000000000079af */ /* 0x000e240000000000 */
[----:B------:R-:W-:Y:S01]  /*2010*/  IMAD.IADD R7, R11, 0x1, -R12 ;  /* 0x000000010b077824 */ /* 0x000fe200078e0a0c */
[----:B------:R-:W-:Y:S01]  /*2020*/  LOP3.LUT R4, R17, R4, RZ, 0x3c, !PT ;  /* 0x0000000411047212 */ /* 0x000fe200078e3cff */
[----:B------:R-:W-:Y:S01]  /*2030*/  IMAD R11, R0, c[0x0][0x1a0], RZ ;  /* 0x00006800000b7a24 */ /* 0x000fe200078e02ff */
[----:B------:R-:W-:Y:S01]  /*2040*/  LOP3.LUT R93, R93, 0xfffffe00, RZ, 0xc0, !PT ;  /* 0xfffffe005d5d7812 */ /* 0x000fe200078ec0ff */
        /* <DEDUP_REMOVED lines=8> */
[----:B------:R-:W-:Y:S01]  /*20d0*/  MOV R0, 0x20 ;  /* 0x0000002000007802 */ /* 0x000fe20000000f00 */
[----:B------:R-:W-:Y:S01]  /*20e0*/  @!P3 IMAD.MOV.U32 R18, RZ, RZ, c[0x0][0x1a0] ;  /* 0x00006800ff12b624 */ /* 0x000fe200078e00ff */
[----:B------:R-:W-:Y:S01]  /*20f0*/  LEA.HI.X R173, R106, c[0x0][0x174], R104, 0x1, P1 ;  /* 0x00005d006aad7a11 */ /* 0x000fe200008f0c68 */
[----:B------:R-:W-:Y:S01]  /*2100*/  IMAD R9, R94, 0x400, R93 ;  /* 0x000004005e097824 */ /* 0x000fe200078e025d */
[----:B------:R-:W-:Y:S01]  /*2110*/  LOP3.LUT R11, R4, 0x8, R13, 0xf8, !PT ;  /* 0x00000008040b7812 */ /* 0x000fe200078ef80d */
[----:B------:R-:W-:-:S04]  /*2120*/  DEPBAR.LE SB0, 0x0 ;  /* 0x000080000000791a */ /* 0x000fc80000000000 */
[----:B------:R-:W-:Y:S01]  /*2130*/  BAR.SYNC.DEFER_BLOCKING 0x0 ;  /* 0x0000000000007b1d */ /* 0x000fe20000010000 */
[----:B----4-:R-:W-:Y:S01]  /*2140*/  IMAD.WIDE.U32 R14, R0, c[0x0][0x1a0], RZ ;  /* 0x00006800000e7a25 */ /* 0x010fe200078e00ff */
[----:B------:R-:W-:Y:S02]  /*2150*/  SHF.R.U32.HI R4, RZ, 0x3, R4 ;  /* 0x00000003ff047819 */ /* 0x000fe40000011604 */
[----:B------:R-:W-:Y:S01]  /*2160*/  @!P4 MOV R13, c[0x0][0x1a0] ;  /* 0x00006800000dca02 */ /* 0x000fe20000000f00 */
[----:B------:R-:W-:Y:S01]  /*2170*/  @!P3 IMAD.MOV.U32 R175, RZ, RZ, R173 ;  /* 0x000000ffffafb224 */ /* 0x000fe200078e00ad */
[----:B------:R-:W-:Y:S01]  /*2180*/  @!P5 IADD3 R16, P2, R174, R14, RZ ;  /* 0x0000000eae10d210 */ /* 0x000fe20007f5e0ff */
[----:B------:R-:W-:Y:S01]  /*2190*/  IMAD R12, R0, c[0x0][0x1a4], RZ ;  /* 0x00006900000c7a24 */ /* 0x000fe200078e02ff */
[----:B------:R-:W-:Y:S01]  /*21a0*/  LOP3.LUT R4, R11, R4, RZ, 0x3c, !PT ;  /* 0x000000040b047212 */ /* 0x000fe200078e3cff */
[----:B------:R-:W-:Y:S01]  /*21b0*/  @!P3 IMAD.WIDE.U32 R18, R18, 0x60, R174 ;  /* 0x000000601212b825 */ /* 0x000fe200078e00ae */
[----:B------:R-:W-:-:S02]  /*21c0*/  @!P6 MOV R175, R173 ;  /* 0x000000ad00afe202 */ /* 0x000fc40000000f00 */
[----:B------:R-:W-:Y:S01]  /*21d0*/  @!P4 LEA R14, P1, R13, R174, 0x6 ;  /* 0x000000ae0d0ec211 */ /* 0x000fe200078230ff */
[----:B------:R-:W-:Y:S01]  /*21e0*/  @!P3 IMAD.MOV.U32 R11, RZ, RZ, c[0x0][0x1a4] ;  /* 0x00006900ff0bb624 */ /* 0x000fe200078e00ff */
[----:B------:R-:W-:Y:S01]  /*21f0*/  @!P5 IADD3.X R17, R173, R15, R12, P2, !PT ;  /* 0x0000000fad11d210 */ /* 0x000fe200017fe40c */
[C---:B------:R-:W-:Y:S01]  /*2200*/  IMAD.IADD R170, R4.reuse, 0x1, R9 ;  /* 0x0000000104aa7824 */ /* 0x040fe200078e0209 */
[----:B------:R-:W-:Y:S01]  /*2210*/  @!P4 LEA.HI.X R15, R13, R173, R10, 0x6, P1 ;  /* 0x000000ad0d0fc211 */ /* 0x000fe200008f340a */
[----:B------:R-:W-:Y:S01]  /*2220*/  @!P3 IMAD R11, R11, 0x60, RZ ;  /* 0x000000600b0bb824 */ /* 0x000fe200078e02ff */
[----:B------:R-:W-:Y:S01]  /*2230*/  LOP3.LUT R164, R4, R93, RZ, 0xfc, !PT ;  /* 0x0000005d04a47212 */ /* 0x000fe200078efcff */
[----:B------:R-:W-:Y:S02]  /*2240*/  @!P3 IMAD.MOV.U32 R10, RZ, RZ, R18 ;  /* 0x000000ffff0ab224 */ /* 0x000fe400078e0012 */
[----:B------:R-:W-:Y:S02]  /*2250*/  @!P3 IMAD.IADD R11, R19, 0x1, R11 ;  /* 0x00000001130bb824 */ /* 0x000fe400078e020b */
[----:B------:R-:W-:Y:S01]  /*2260*/  IMAD.SHL.U32 R169, R169, 0x2, RZ ;  /* 0x00000002a9a97824 */ /* 0x000fe200078e00ff */
[----:B------:R-:W-:Y:S01]  /*2270*/  @P6 STS.128 [R179+0x8000], RZ ;  /* 0x008000ffb3006388 */ /* 0x000fe20000000c00 */
[----:B------:R-:W-:-:S03]  /*2280*/  IMAD.SHL.U32 R170, R170, 0x2, RZ ;  /* 0x00000002aaaa7824 */ /* 0x000fc600078e00ff */
[----:B------:R-:W-:Y:S01]  /*2290*/  @P6 STS.128 [R179+0xa000], RZ ;  /* 0x00a000ffb3006388 */ /* 0x000fe20000000c00 */
[C---:B------:R-:W-:Y:S02]  /*22a0*/  IADD3 R8, R169.reuse, 0x4000, RZ ;  /* 0x00004000a9087810 */ /* 0x040fe40007ffe0ff */
[----:B------:R-:W-:Y:S01]  /*22b0*/  IADD3 R167, R169, 0x4020, RZ ;  /* 0x00004020a9a77810 */ /* 0x000fe20007ffe0ff */
        /* <DEDUP_REMOVED lines=28> */
[----:B------:R-:W-:Y:S02]  /*2480*/  R2P PR, R7, 0x6 ;  /* 0x0000000607007804 */ /* 0x000fe40000000000 */
[----:B------:R-:W-:Y:S01]  /*2490*/  MOV R7, 0x10 ;  /* 0x0000001000077802 */ /* 0x000fe20000000f00 */
[----:B-1----:R-:W3:Y:S03]  /*24a0*/  LDSM.16.M88.4 R16, [R169+0x4000] ;  /* 0x00400000a910783b */ /* 0x002ee60000000200 */
[----:B------:R-:W-:Y:S01]  /*24b0*/  SEL R7, R7, 0xfffffff0, !P1 ;  /* 0xfffffff007077807 */ /* 0x000fe20004800000 */
[----:B------:R-:W1:Y:S01]  /*24c0*/  LDSM.16.M88.4 R44, [R169+0x4800] ;  /* 0x00480000a92c783b */ /* 0x000e620000000200 */
[----:B------:R-:W-:Y:S02]  /*24d0*/  LOP3.LUT P1, RZ, R5, 0x4, RZ, 0xc0, !PT ;  /* 0x0000000405ff7812 */ /* 0x000fe4000782c0ff */
[----:B------:R-:W-:Y:S01]  /*24e0*/  @P3 IADD3 R167, R8, -0x20, RZ ;  /* 0xffffffe008a73810 */ /* 0x000fe20007ffe0ff */
[----:B------:R-:W-:Y:S01]  /*24f0*/  IMAD R168, R7, 0x2, R170 ;  /* 0x0000000207a87824 */ /* 0x000fe200078e02aa */
[----:B------:R-:W-:Y:S01]  /*2500*/  LDSM.16.M88.4 R64, [R169+0x5000] ;  /* 0x00500000a940783b */ /* 0x000fe20000000200 */
[----:B------:R-:W-:-:S02]  /*2510*/  SEL R5, R0, 0xffffffe0, !P2 ;  /* 0xffffffe000057807 */ /* 0x000fc40005000000 */
[----:B------:R-:W-:Y:S01]  /*2520*/  SEL R0, R0, 0xffffffe0, !P1 ;  /* 0xffffffe000007807 */ /* 0x000fe20004800000 */
[----:B------:R-:W-:Y:S01]  /*2530*/  LDSM.16.M88.4 R52, [R167] ;  /* 0x00000000a734783b */ /* 0x000fe20000000200 */
[----:B------:R-:W-:Y:S01]  /*2540*/  ISETP.GT.AND P2, PT, R177, R172, PT ;  /* 0x000000acb100720c */ /* 0x000fe20003f44270 */
[C---:B------:R-:W-:Y:S01]  /*2550*/  IMAD R166, R5.reuse, 0x2, R170 ;  /* 0x0000000205a67824 */ /* 0x040fe200078e02aa */
[C---:B------:R-:W-:Y:S01]  /*2560*/  LEA R156, R0.reuse, R167, 0x1 ;  /* 0x000000a7009c7211 */ /* 0x040fe200078e08ff */
[----:B------:R-:W-:Y:S01]  /*2570*/  IMAD R163, R0, 0x2, R169 ;  /* 0x0000000200a37824 */ /* 0x000fe200078e02a9 */
[----:B------:R-:W-:Y:S01]  /*2580*/  LDSM.16.M88.4 R36, [R169+0x5800] ;  /* 0x00580000a924783b */ /* 0x000fe20000000200 */
[----:B------:R-:W-:Y:S01]  /*2590*/  IMAD R165, R5, 0x2, R168 ;  /* 0x0000000205a57824 */ /* 0x000fe200078e02a8 */
[C---:B------:R-:W-:Y:S02]  /*25a0*/  IADD3 R159, R167.reuse, 0x800, RZ ;  /* 0x00000800a79f7810 */ /* 0x040fe40007ffe0ff */
[----:B--2---:R-:W2:Y:S01]  /*25b0*/  LDSM.16.M88.4 R8, [R168] ;  /* 0x00000000a808783b */ /* 0x004ea20000000200 */
[----:B------:R-:W-:-:S02]  /*25c0*/  IADD3 R158, R167, 0x1000, RZ ;  /* 0x00001000a79e7810 */ /* 0x000fc40007ffe0ff */
[C---:B------:R-:W-:Y:S01]  /*25d0*/  IADD3 R157, R167.reuse, 0x1800, RZ ;  /* 0x00001800a79d7810 */ /* 0x040fe20007ffe0ff */
[----:B------:R-:W-:Y:S01]  /*25e0*/  LDSM.16.M88.4 R56, [R166] ;  /* 0x00000000a638783b */ /* 0x000fe20000000200 */
[C---:B------:R-:W-:Y:S02]  /*25f0*/  @!P2 LEA R182, P1, R102.reuse, c[0x0][0x168], 0x1 ;  /* 0x00005a0066b6aa11 */ /* 0x040fe400078208ff */
[C---:B------:R-:W-:Y:S01]  /*2600*/  IADD3 R155, R167.reuse, 0x2000, RZ ;  /* 0x00002000a79b7810 */ /* 0x040fe20007ffe0ff */
[----:B------:R-:W4:Y:S01]  /*2610*/  LDSM.16.M88.4 R12, [R163+0x4000] ;  /* 0x00400000a30c783b */ /* 0x000f220000000200 */
[----:B------:R-:W-:Y:S02]  /*2620*/  @!P2 LEA.HI.X R183, R102, c[0x0][0x16c], R103, 0x1, P1 ;  /* 0x00005b0066b7aa11 */ /* 0x000fe400008f0c67 */
[C---:B------:R-:W-:Y:S01]  /*2630*/  IADD3 R154, R167.reuse, 0x2800, RZ ;  /* 0x00002800a79a7810 */ /* 0x040fe20007ffe0ff */
[----:B------:R-:W4:Y:S01]  /*2640*/  LDSM.16.M88.4 R28, [R167+0x800] ;  /* 0x00080000a71c783b */ /* 0x000f220000000200 */
[----:B------:R-:W-:-:S02]  /*2650*/  IADD3 R153, R167, 0x3000, RZ ;  /* 0x00003000a7997810 */ /* 0x000fc40007ffe0ff */
[----:B------:R-:W-:Y:S01]  /*2660*/  IADD3 R152, R167, 0x3800, RZ ;  /* 0x00003800a7987810 */ /* 0x000fe20007ffe0ff */
[----:B------:R-:W4:Y:S01]  /*2670*/  LDSM.16.M88.4 R24, [R167+0x1000] ;  /* 0x00100000a718783b */ /* 0x000f220000000200 */
[C---:B---3--:R-:W-:Y:S03]  /*2680*/  HMMA.16816.F32.BF16 R20, R40.reuse, R16, RZ ;  /* 0x000000102814723c */ /* 0x048fe600000418ff */
[----:B------:R-:W-:Y:S04]  /*2690*/  LDSM.16.M88.4 R80, [R165] ;  /* 0x00000000a550783b */ /* 0x000fe80000000200 */
[----:B------:R-:W3:Y:S01]  /*26a0*/  LDSM.16.M88.4 R72, [R156] ;  /* 0x000000009c48783b */ /* 0x000ee20000000200 */
[C---:B------:R-:W-:Y:S03]  /*26b0*/  HMMA.16816.F32.BF16 R16, R40.reuse, R18, RZ ;  /* 0x000000122810723c */ /* 0x040fe600000418ff */
[----:B------:R-:W3:Y:S04]  /*26c0*/  LDSM.16.M88.4 R48, [R167+0x1800] ;  /* 0x00180000a730783b */ /* 0x000ee80000000200 */
[----:B------:R-:W-:Y:S01]  /*26d0*/  LDSM.16.M88.4 R88, [R156+0x800] ;  /* 0x000800009c58783b */ /* 0x000fe20000000200 */
[----:B-1----:R-:W-:Y:S03]  /*26e0*/  HMMA.16816.F32.BF16 R32, R40, R44, RZ ;  /* 0x0000002c2820723c */ /* 0x002fe600000418ff */
[----:B------:R-:W-:Y:S04]  /*26f0*/  LDSM.16.M88.4 R76, [R156+0x1000] ;  /* 0x001000009c4c783b */ /* 0x000fe80000000200 */
[----:B------:R-:W-:Y:S01]  /*2700*/  LDSM.16.M88.4 R84, [R169+0x6800] ;  /* 0x00680000a954783b */ /* 0x000fe20000000200 */
[C---:B--2---:R-:W-:Y:S03]  /*2710*/  HMMA.16816.F32.BF16 R20, R8.reuse, R52, R20 ;  /* 0x000000340814723c */ /* 0x044fe60000041814 */
[----:B------:R-:W0:Y:S05]  /*2720*/  LDGDEPBAR ;  /* 0x00000000000079af */ /* 0x000e2a0000000000 */
[----:B------:R-:W-:Y:S01]  /*2730*/  HMMA.16816.F32.BF16 R16, R8, R54, R16 ;  /* 0x000000360810723c */ /* 0x000fe20000041810 */
[----:B------:R-:W-:Y:S07]  /*2740*/  LDSM.16.M88.4 R52, [R170+0x2000] ;  /* 0x00200000aa34783b */ /* 0x000fee0000000200 */
[C---:B------:R-:W-:Y:S08]  /*2750*/  HMMA.16816.F32.BF16 R68, R40.reuse, R64, RZ ;  /* 0x000000402844723c */ /* 0x040ff000000418ff */
[C---:B------:R-:W-:Y:S08]  /*2760*/  HMMA.16816.F32.BF16 R44, R40.reuse, R46, RZ ;  /* 0x0000002e282c723c */ /* 0x040ff000000418ff */
[----:B------:R-:W-:Y:S08]  /*2770*/  HMMA.16816.F32.BF16 R64, R40, R66, RZ ;  /* 0x000000422840723c */ /* 0x000ff000000418ff */
[----:B----4-:R-:W-:Y:S08]  /*2780*/  HMMA.16816.F32.BF16 R20, R56, R12, R20 ;  /* 0x0000000c3814723c */ /* 0x010ff00000041814 */
[----:B------:R-:W-:Y:S08]  /*2790*/  HMMA.16816.F32.BF16 R60, R40, R36, RZ ;  /* 0x00000024283c723c */ /* 0x000ff000000418ff */
[----:B------:R-:W-:Y:S01]  /*27a0*/  HMMA.16816.F32.BF16 R16, R56, R14, R16 ;  /* 0x0000000e3810723c */ /* 0x000fe20000041810 */
[----:B------:R-:W-:Y:S07]  /*27b0*/  LDSM.16.M88.4 R12, [R163+0x5800] ;  /* 0x00580000a30c783b */ /* 0x000fee0000000200 */
[----:B------:R-:W-:Y:S01]  /*27c0*/  HMMA.16816.F32.BF16 R40, R40, R38, RZ ;  /* 0x000000262828723c */ /* 0x000fe200000418ff */
[----:B------:R-:W1:Y:S07]  /*27d0*/  LDSM.16.M88.4 R36, [R169+0x6000] ;  /* 0x00600000a924783b */ /* 0x000e6e0000000200 */
[C---:B------:R-:W-:Y:S08]  /*27e0*/  HMMA.16816.F32.BF16 R32, R8.reuse, R28, R32 ;  /* 0x0000001c0820723c */ /* 0x040ff00000041820 */
[C---:B------:R-:W-:Y:S01]  /*27f0*/  HMMA.16816.F32.BF16 R44, R8.reuse, R30, R44 ;  /* 0x0000001e082c723c */ /* 0x040fe2000004182c */
[----:B------:R-:W2:Y:S07]  /*2800*/  LDSM.16.M88.4 R28, [R163+0x4800] ;  /* 0x00480000a31c783b */ /* 0x000eae0000000200 */
[C---:B------:R-:W-:Y:S08]  /*2810*/  HMMA.16816.F32.BF16 R68, R8.reuse, R24, R68 ;  /* 0x000000180844723c */ /* 0x040ff00000041844 */
[----:B------:R-:W-:Y:S01]  /*2820*/  HMMA.16816.F32.BF16 R64, R8, R26, R64 ;  /* 0x0000001a0840723c */ /* 0x000fe20000041840 */
[----:B------:R-:W4:Y:S07]  /*2830*/  LDSM.16.M88.4 R24, [R163+0x5000] ;  /* 0x00500000a318783b */ /* 0x000f2e0000000200 */
[----:B---3--:R-:W-:Y:S08]  /*2840*/  HMMA.16816.F32.BF16 R20, R80, R72, R20 ;  /* 0x000000485014723c */ /* 0x008ff00000041814 */
[----:B------:R-:W-:Y:S08]  /*2850*/  HMMA.16816.F32.BF16 R60, R8, R48, R60 ;  /* 0x00000030083c723c */ /* 0x000ff0000004183c */
[----:B------:R-:W-:Y:S01]  /*2860*/  HMMA.16816.F32.BF16 R16, R80, R74, R16 ;  /* 0x0000004a5010723c */ /* 0x000fe20000041810 */
[----:B------:R-:W-:Y:S07]  /*2870*/  LDSM.16.M88.4 R72, [R156+0x1800] ;  /* 0x001800009c48783b */ /* 0x000fee0000000200 */
[----:B------:R-:W-:Y:S01]  /*2880*/  HMMA.16816.F32.BF16 R8, R8, R50, R40 ;  /* 0x000000320808723c */ /* 0x000fe20000041828 */
[----:B------:R-:W-:Y:S04]  /*2890*/  LDSM.16.M88.4 R40, [R168+0x2000] ;  /* 0x00200000a828783b */ /* 0x000fe80000000200 */
[----:B------:R-:W3:Y:S03]  /*28a0*/  LDSM.16.M88.4 R48, [R167+0x2000] ;  /* 0x00200000a730783b */ /* 0x000ee60000000200 */
[C---:B-1----:R-:W-:Y:S08]  /*28b0*/  HMMA.16816.F32.BF16 R20, R52.reuse, R36, R20 ;  /* 0x000000243414723c */ /* 0x042ff00000041814 */
[----:B------:R-:W-:Y:S01]  /*28c0*/  HMMA.16816.F32.BF16 R16, R52, R38, R16 ;  /* 0x000000263410723c */ /* 0x000fe20000041810 */
[----:B------:R-:W-:Y:S07]  /*28d0*/  LDSM.16.M88.4 R36, [R167+0x2800] ;  /* 0x00280000a724783b */ /* 0x000fee0000000200 */
[C---:B--2---:R-:W-:Y:S08]  /*28e0*/  HMMA.16816.F32.BF16 R32, R56.reuse, R28, R32 ;  /* 0x0000001c3820723c */ /* 0x044ff00000041820 */
[C---:B------:R-:W-:Y:S01]  /*28f0*/  HMMA.16816.F32.BF16 R44, R56.reuse, R30, R44 ;  /* 0x0000001e382c723c */ /* 0x040fe2000004182c */
[----:B------:R-:W-:Y:S07]  /*2900*/  LDSM.16.M88.4 R28, [R166+0x2000] ;  /* 0x00200000a61c783b */ /* 0x000fee0000000200 */
[C---:B----4-:R-:W-:Y:S08]  /*2910*/  HMMA.16816.F32.BF16 R68, R56.reuse, R24, R68 ;  /* 0x000000183844723c */ /* 0x050ff00000041844 */
[----:B------:R-:W-:Y:S01]  /*2920*/  HMMA.16816.F32.BF16 R64, R56, R26, R64 ;  /* 0x0000001a3840723c */ /* 0x000fe20000041840 */
[----:B------:R-:W1:Y:S07]  /*2930*/  LDSM.16.M88.4 R24, [R163+0x6000] ;  /* 0x00600000a318783b */ /* 0x000e6e0000000200 */
[----:B---3--:R-:W-:Y:S08]  /*2940*/  HMMA.16816.F32.BF16 R20, R40, R48, R20 ;  /* 0x000000302814723c */ /* 0x008ff00000041814 */
[----:B------:R-:W-:Y:S08]  /*2950*/  HMMA.16816.F32.BF16 R60, R56, R12, R60 ;  /* 0x0000000c383c723c */ /* 0x000ff0000004183c */
[----:B------:R-:W-:Y:S01]  /*2960*/  HMMA.16816.F32.BF16 R16, R40, R50, R16 ;  /* 0x000000322810723c */ /* 0x000fe20000041810 */
[----:B------:R-:W2:Y:S07]  /*2970*/  LDSM.16.M88.4 R48, [R169+0x7000] ;  /* 0x00700000a930783b */ /* 0x000eae0000000200 */
[----:B------:R-:W-:Y:S01]  /*2980*/  HMMA.16816.F32.BF16 R56, R56, R14, R8 ;  /* 0x0000000e3838723c */ /* 0x000fe20000041808 */
[----:B------:R-:W-:Y:S04]  /*2990*/  LDSM.16.M88.4 R12, [R165+0x2000] ;  /* 0x00200000a50c783b */ /* 0x000fe80000000200 */
[----:B------:R-:W3:Y:S03]  /*29a0*/  LDSM.16.M88.4 R8, [R156+0x2000] ;  /* 0x002000009c08783b */ /* 0x000ee60000000200 */
[C---:B------:R-:W-:Y:S08]  /*29b0*/  HMMA.16816.F32.BF16 R32, R80.reuse, R88, R32 ;  /* 0x000000585020723c */ /* 0x040ff00000041820 */
[C---:B------:R-:W-:Y:S08]  /*29c0*/  HMMA.16816.F32.BF16 R44, R80.reuse, R90, R44 ;  /* 0x0000005a502c723c */ /* 0x040ff0000004182c */
[----:B------:R-:W-:Y:S01]  /*29d0*/  HMMA.16816.F32.BF16 R88, R80, R76, R68 ;  /* 0x0000004c5058723c */ /* 0x000fe20000041844 */
[----:B------:R-:W-:Y:S07]  /*29e0*/  LDSM.16.M88.4 R68, [R163+0x6800] ;  /* 0x00680000a344783b */ /* 0x000fee0000000200 */
[C---:B-1----:R-:W-:Y:S08]  /*29f0*/  HMMA.16816.F32.BF16 R20, R28.reuse, R24, R20 ;  /* 0x000000181c14723c */ /* 0x042ff00000041814 */
[----:B------:R-:W-:Y:S01]  /*2a00*/  HMMA.16816.F32.BF16 R16, R28, R26, R16 ;  /* 0x0000001a1c10723c */ /* 0x000fe20000041810 */
[----:B------:R-:W1:Y:S07]  /*2a10*/  LDSM.16.M88.4 R24, [R167+0x3000] ;  /* 0x00300000a718783b */ /* 0x000e6e0000000200 */
[----:B------:R-:W-:Y:S01]  /*2a20*/  HMMA.16816.F32.BF16 R64, R80, R78, R64 ;  /* 0x0000004e5040723c */ /* 0x000fe20000041840 */
[----:B------:R-:W4:Y:S07]  /*2a30*/  LDSM.16.M88.4 R76, [R169+0x7800] ;  /* 0x00780000a94c783b */ /* 0x000f2e0000000200 */
[----:B--2---:R-:W-:Y:S08]  /*2a40*/  HMMA.16816.F32.BF16 R88, R52, R48, R88 ;  /* 0x000000303458723c */ /* 0x004ff00000041858 */
[----:B---3--:R-:W-:Y:S08]  /*2a50*/  HMMA.16816.F32.BF16 R20, R12, R8, R20 ;  /* 0x000000080c14723c */ /* 0x008ff00000041814 */
[C---:B------:R-:W-:Y:S08]  /*2a60*/  HMMA.16816.F32.BF16 R60, R80.reuse, R72, R60 ;  /* 0x00000048503c723c */ /* 0x040ff0000004183c */
[----:B------:R-:W-:Y:S01]  /*2a70*/  HMMA.16816.F32.BF16 R72, R80, R74, R56 ;  /* 0x0000004a5048723c */ /* 0x000fe20000041838 */
[----:B------:R-:W-:Y:S07]  /*2a80*/  LDSM.16.M88.4 R56, [R156+0x2800] ;  /* 0x002800009c38783b */ /* 0x000fee0000000200 */
[----:B------:R-:W-:Y:S01]  /*2a90*/  HMMA.16816.F32.BF16 R64, R52, R50, R64 ;  /* 0x000000323440723c */ /* 0x000fe20000041840 */
[----:B------:R-:W-:-:S02]  /*2aa0*/  FMUL.FTZ R48, R20, c[0x0][0x2ec] ;  /* 0x0000bb0014307a20 */ /* 0x000fc40000410000 */
[----:B------:R-:W-:-:S04]  /*2ab0*/  FMUL.FTZ R49, R21, c[0x0][0x2ec] ;  /* 0x0000bb0015317a20 */ /* 0x000fc80000410000 */
[----:B------:R-:W2:Y:S01]  /*2ac0*/  MUFU.TANH R48, R48 ;  /* 0x0000003000307308 */ /* 0x000ea20000002400 */
[----:B-1----:R-:W-:Y:S07]  /*2ad0*/  HMMA.16816.F32.BF16 R88, R40, R24, R88 ;  /* 0x000000182858723c */ /* 0x002fee0000041858 */
[----:B------:R-:W-:Y:S01]  /*2ae0*/  FMUL.FTZ R24, R22, c[0x0][0x2ec] ;  /* 0x0000bb0016187a20 */ /* 0x000fe20000410000 */
[----:B------:R-:W-:Y:S01]  /*2af0*/  HMMA.16816.F32.BF16 R16, R12, R10, R16 ;  /* 0x0000000a0c10723c */ /* 0x000fe20000041810 */
[----:B------:R-:W-:Y:S01]  /*2b00*/  FMUL.FTZ R25, R23, c[0x0][0x2ec] ;  /* 0x0000bb0017197a20 */ /* 0x000fe20000410000 */
[----:B------:R-:W-:Y:S01]  /*2b10*/  LDSM.16.M88.4 R8, [R163+0x7000] ;  /* 0x00700000a308783b */ /* 0x000fe20000000200 */
[----:B------:R-:W1:Y:S03]  /*2b20*/  MUFU.TANH R49, R49 ;  /* 0x0000003100317308 */ /* 0x000e660000002400 */
[----:B------:R-:W3:Y:S02]  /*2b30*/  LDSM.16.M88.4 R20, [R167+0x3800] ;  /* 0x00380000a714783b */ /* 0x000ee40000000200 */
[C---:B------:R-:W-:Y:S03]  /*2b40*/  HMMA.16816.F32.BF16 R32, R52.reuse, R84, R32 ;  /* 0x000000543420723c */ /* 0x040fe60000041820 */
[----:B------:R-:W1:Y:S05]  /*2b50*/  MUFU.TANH R24, R24 ;  /* 0x0000001800187308 */ /* 0x000e6a0000002400 */
[C---:B------:R-:W-:Y:S03]  /*2b60*/  HMMA.16816.F32.BF16 R44, R52.reuse, R86, R44 ;  /* 0x00000056342c723c */ /* 0x040fe6000004182c */
[----:B------:R-:W1:Y:S05]  /*2b70*/  MUFU.TANH R25, R25 ;  /* 0x0000001900197308 */ /* 0x000e6a0000002400 */
[----:B----4-:R-:W-:Y:S01]  /*2b80*/  HMMA.16816.F32.BF16 R60, R52, R76, R60 ;  /* 0x0000004c343c723c */ /* 0x010fe2000004183c */
[----:B------:R-:W-:-:S02]  /*2b90*/  FMUL.FTZ R50, R16, c[0x0][0x2ec] ;  /* 0x0000bb0010327a20 */ /* 0x000fc40000410000 */
[----:B------:R-:W-:-:S04]  /*2ba0*/  FMUL.FTZ R51, R17, c[0x0][0x2ec] ;  /* 0x0000bb0011337a20 */ /* 0x000fc80000410000 */
[----:B------:R-:W4:Y:S01]  /*2bb0*/  MUFU.TANH R50, R50 ;  /* 0x0000003200327308 */ /* 0x000f220000002400 */
[----:B------:R-:W-:Y:S07]  /*2bc0*/  HMMA.16816.F32.BF16 R72, R52, R78, R72 ;  /* 0x0000004e3448723c */ /* 0x000fee0000041848 */
[----:B------:R-:W1:Y:S01]  /*2bd0*/  MUFU.TANH R51, R51 ;  /* 0x0000003300337308 */ /* 0x000e620000002400 */
[C---:B------:R-:W-:Y:S07]  /*2be0*/  HMMA.16816.F32.BF16 R64, R40.reuse, R26, R64 ;  /* 0x0000001a2840723c */ /* 0x040fee0000041840 */
[----:B------:R-:W-:Y:S01]  /*2bf0*/  FMUL.FTZ R26, R18, c[0x0][0x2ec] ;  /* 0x0000bb00121a7a20 */ /* 0x000fe20000410000 */
[----:B------:R-:W-:Y:S01]  /*2c00*/  HMMA.16816.F32.BF16 R32, R40, R36, R32 ;  /* 0x000000242820723c */ /* 0x000fe20000041820 */
[----:B------:R-:W-:-:S02]  /*2c10*/  FMUL.FTZ R27, R19, c[0x0][0x2ec] ;  /* 0x0000bb00131b7a20 */ /* 0x000fc40000410000 */
[----:B------:R-:W1:Y:S02]  /*2c20*/  LDSM.16.M88.4 R16, [R163+0x7800] ;  /* 0x00780000a310783b */ /* 0x000e640000000200 */
[----:B------:R-:W1:Y:S03]  /*2c30*/  MUFU.TANH R26, R26 ;  /* 0x0000001a001a7308 */ /* 0x000e660000002400 */
[C---:B------:R-:W-:Y:S01]  /*2c40*/  HMMA.16816.F32.BF16 R44, R40.reuse, R38, R44 ;  /* 0x00000026282c723c */ /* 0x040fe2000004182c */
[----:B------:R-:W1:Y:S04]  /*2c50*/  LDSM.16.M88.4 R36, [R156+0x3000] ;  /* 0x003000009c24783b */ /* 0x000e680000000200 */
[----:B------:R-:W1:Y:S03]  /*2c60*/  MUFU.TANH R27, R27 ;  /* 0x0000001b001b7308 */ /* 0x000e660000002400 */
[C---:B---3--:R-:W-:Y:S08]  /*2c70*/  HMMA.16816.F32.BF16 R60, R40.reuse, R20, R60 ;  /* 0x00000014283c723c */ /* 0x048ff0000004183c */
[----:B------:R-:W-:Y:S08]  /*2c80*/  HMMA.16816.F32.BF16 R72, R40, R22, R72 ;  /* 0x000000162848723c */ /* 0x000ff00000041848 */
[C---:B------:R-:W-:Y:S08]  /*2c90*/  HMMA.16816.F32.BF16 R88, R28.reuse, R8, R88 ;  /* 0x000000081c58723c */ /* 0x040ff00000041858 */
[----:B------:R-:W-:Y:S01]  /*2ca0*/  HMMA.16816.F32.BF16 R64, R28, R10, R64 ;  /* 0x0000000a1c40723c */ /* 0x000fe20000041840 */
[----:B------:R-:W3:Y:S01]  /*2cb0*/  LDSM.16.M88.4 R8, [R156+0x3800] ;  /* 0x003800009c08783b */ /* 0x000ee20000000200 */
[----:B------:R-:W-:-:S06]  /*2cc0*/  DEPBAR.LE SB0, 0x0 ;  /* 0x000080000000791a */ /* 0x000fcc0000000000 */
[C---:B------:R-:W-:Y:S08]  /*2cd0*/  HMMA.16816.F32.BF16 R32, R28.reuse, R68, R32 ;  /* 0x000000441c20723c */ /* 0x040ff00000041820 */
[C---:B------:R-:W-:Y:S08]  /*2ce0*/  HMMA.16816.F32.BF16 R44, R28.reuse, R70, R44 ;  /* 0x000000461c2c723c */ /* 0x040ff0000004182c */
[C---:B-1----:R-:W-:Y:S08]  /*2cf0*/  HMMA.16816.F32.BF16 R60, R28.reuse, R16, R60 ;  /* 0x000000101c3c723c */ /* 0x042ff0000004183c */
[----:B------:R-:W-:Y:S08]  /*2d00*/  HMMA.16816.F32.BF16 R72, R28, R18, R72 ;  /* 0x000000121c48723c */ /* 0x000ff00000041848 */
[C---:B------:R-:W-:Y:S08]  /*2d10*/  HMMA.16816.F32.BF16 R32, R12.reuse, R56, R32 ;  /* 0x000000380c20723c */ /* 0x040ff00000041820 */
[C---:B------:R-:W-:Y:S08]  /*2d20*/  HMMA.16816.F32.BF16 R44, R12.reuse, R58, R44 ;  /* 0x0000003a0c2c723c */ /* 0x040ff0000004182c */
[C---:B------:R-:W-:Y:S08]  /*2d30*/  HMMA.16816.F32.BF16 R88, R12.reuse, R36, R88 ;  /* 0x000000240c58723c */ /* 0x040ff00000041858 */
[----:B------:R-:W-:Y:S01]  /*2d40*/  HMMA.16816.F32.BF16 R64, R12, R38, R64 ;  /* 0x000000260c40723c */ /* 0x000fe20000041840 */
[----:B------:R-:W-:-:S02]  /*2d50*/  FMUL.FTZ R20, R34, c[0x0][0x2ec] ;  /* 0x0000bb0022147a20 */ /* 0x000fc40000410000 */
[----:B------:R-:W-:Y:S02]  /*2d60*/  FMUL.FTZ R21, R35, c[0x0][0x2ec] ;  /* 0x0000bb0023157a20 */ /* 0x000fe40000410000 */
[----:B------:R-:W-:Y:S02]  /*2d70*/  FMUL.FTZ R32, R32, c[0x0][0x2ec] ;  /* 0x0000bb0020207a20 */ /* 0x000fe40000410000 */
[----:B------:R-:W-:Y:S01]  /*2d80*/  FMUL.FTZ R33, R33, c[0x0][0x2ec] ;  /* 0x0000bb0021217a20 */ /* 0x000fe20000410000 */
[----:B---3--:R-:W-:Y:S01]  /*2d90*/  HMMA.16816.F32.BF16 R60, R12, R8, R60 ;  /* 0x000000080c3c723c */ /* 0x008fe2000004183c */
[----:B------:R-:W-:Y:S01]  /*2da0*/  FMUL.FTZ R35, R44, c[0x0][0x2ec] ;  /* 0x0000bb002c237a20 */ /* 0x000fe20000410000 */
[----:B------:R-:W1:Y:S01]  /*2db0*/  MUFU.TANH R20, R20 ;  /* 0x0000001400147308 */ /* 0x000e620000002400 */
[----:B------:R-:W-:Y:S02]  /*2dc0*/  FMUL.FTZ R34, R45, c[0x0][0x2ec] ;  /* 0x0000bb002d227a20 */ /* 0x000fe40000410000 */
[----:B------:R-:W-:-:S02]  /*2dd0*/  FMUL.FTZ R16, R46, c[0x0][0x2ec] ;  /* 0x0000bb002e107a20 */ /* 0x000fc40000410000 */
[----:B------:R-:W-:Y:S01]  /*2de0*/  LOP3.LUT R9, R96, 0xffffffe0, RZ, 0xc0, !PT ;  /* 0xffffffe060097812 */ /* 0x000fe200078ec0ff */
[----:B------:R-:W-:Y:S01]  /*2df0*/  HMMA.16816.F32.BF16 R72, R12, R10, R72 ;  /* 0x0000000a0c48723c */ /* 0x000fe20000041848 */
[----:B------:R-:W-:Y:S01]  /*2e00*/  FMUL.FTZ R17, R47, c[0x0][0x2ec] ;  /* 0x0000bb002f117a20 */ /* 0x000fe20000410000 */
[----:B------:R-:W3:Y:S01]  /*2e10*/  MUFU.TANH R32, R32 ;  /* 0x0000002000207308 */ /* 0x000ee20000002400 */
[----:B------:R-:W-:Y:S02]  /*2e20*/  FMUL.FTZ R23, R88, c[0x0][0x2ec] ;  /* 0x0000bb0058177a20 */ /* 0x000fe40000410000 */
[----:B------:R-:W-:Y:S02]  /*2e30*/  IMAD.IADD R9, R6, 0x1, -R9 ;  /* 0x0000000106097824 */ /* 0x000fe400078e0a09 */
[----:B------:R-:W-:Y:S02]  /*2e40*/  FMUL.FTZ R22, R89, c[0x0][0x2ec] ;  /* 0x0000bb0059167a20 */ /* 0x000fe40000410000 */
[----:B------:R-:W-:Y:S01]  /*2e50*/  FMUL.FTZ R36, R90, c[0x0][0x2ec] ;  /* 0x0000bb005a247a20 */ /* 0x000fe20000410000 */
[----:B------:R-:W-:Y:S01]  /*2e60*/  SHF.R.S32.HI R0, RZ, 0x1f, R9 ;  /* 0x0000001fff007819 */ /* 0x000fe20000011409 */
[----:B------:R-:W-:Y:S01]  /*2e70*/  FMUL.FTZ R30, R65, c[0x0][0x2ec] ;  /* 0x0000bb00411e7a20 */ /* 0x000fe20000410000 */
[----:B------:R-:W1:Y:S01]  /*2e80*/  MUFU.TANH R33, R33 ;  /* 0x0000002100217308 */ /* 0x000e620000002400 */
[----:B------:R-:W-:Y:S01]  /*2e90*/  FMUL.FTZ R91, R91, c[0x0][0x2ec] ;  /* 0x0000bb005b5b7a20 */ /* 0x000fe20000410000 */
[----:B------:R-:W-:Y:S01]  /*2ea0*/  LEA.HI R0, R0, R9, RZ, 0x2 ;  /* 0x0000000900007211 */ /* 0x000fe200078f10ff */
[----:B------:R-:W-:-:S02]  /*2eb0*/  IMAD R9, R94, 0x10, R98 ;  /* 0x000000105e097824 */ /* 0x000fc400078e0262 */
[----:B------:R-:W-:Y:S01]  /*2ec0*/  FMUL.FTZ R64, R64, c[0x0][0x2ec] ;  /* 0x0000bb0040407a20 */ /* 0x000fe20000410000 */
[----:B------:R-:W-:Y:S01]  /*2ed0*/  SHF.R.S32.HI R178, RZ, 0x2, R0 ;  /* 0x00000002ffb27819 */ /* 0x000fe20000011400 */
[----:B------:R-:W-:Y:S01]  /*2ee0*/  FMUL.FTZ R66, R66, c[0x0][0x2ec] ;  /* 0x0000bb0042427a20 */ /* 0x000fe20000410000 */
[----:B------:R-:W1:Y:S01]  /*2ef0*/  MUFU.TANH R21, R21 ;  /* 0x0000001500157308 */ /* 0x000e620000002400 */
[----:B------:R-:W-:Y:S01]  /*2f00*/  FMUL.FTZ R67, R67, c[0x0][0x2ec] ;  /* 0x0000bb0043437a20 */ /* 0x000fe20000410000 */
[----:B------:R-:W-:Y:S01]  /*2f10*/  IADD3 R9, R9, 0x1, R178 ;  /* 0x0000000109097810 */ /* 0x000fe20007ffe0b2 */
[----:B------:R-:W-:Y:S02]  /*2f20*/  FMUL.FTZ R60, R60, c[0x0][0x2ec] ;  /* 0x0000bb003c3c7a20 */ /* 0x000fe40000410000 */
[----:B------:R-:W-:Y:S01]  /*2f30*/  FMUL.FTZ R61, R61, c[0x0][0x2ec] ;  /* 0x0000bb003d3d7a20 */ /* 0x000fe20000410000 */
[----:B------:R-:W-:Y:S01]  /*2f40*/  IADD3 R9, R92, R9, -R95 ;  /* 0x000000095c097210 */ /* 0x000fe20007ffe85f */
[----:B------:R-:W-:Y:S01]  /*2f50*/  FMUL.FTZ R62, R62, c[0x0][0x2ec] ;  /* 0x0000bb003e3e7a20 */ /* 0x000fe20000410000 */
[----:B------:R-:W1:Y:S01]  /*2f60*/  MUFU.TANH R35, R35 ;  /* 0x0000002300237308 */ /* 0x000e620000002400 */
[----:B------:R-:W-:Y:S01]  /*2f70*/  FMUL.FTZ R63, R63, c[0x0][0x2ec] ;  /* 0x0000bb003f3f7a20 */ /* 0x000fe20000410000 */
[----:B------:R-:W-:Y:S01]  /*2f80*/  IADD3 R175, R9, c[0x0][0x2e8], RZ ;  /* 0x0000ba0009af7a10 */ /* 0x000fe20007ffe0ff */
[----:B------:R-:W-:-:S02]  /*2f90*/  FMUL.FTZ R72, R72, c[0x0][0x2ec] ;  /* 0x0000bb0048487a20 */ /* 0x000fc40000410000 */
[----:B------:R-:W-:Y:S01]  /*2fa0*/  FMUL.FTZ R73, R73, c[0x0][0x2ec] ;  /* 0x0000bb0049497a20 */ /* 0x000fe20000410000 */
[----:B------:R-:W-:Y:S01]  /*2fb0*/  IADD3 R9, R175, 0x8, RZ ;  /* 0x00000008af097810 */ /* 0x000fe20007ffe0ff */
[----:B------:R-:W-:Y:S01]  /*2fc0*/  FMUL.FTZ R74, R74, c[0x0][0x2ec] ;  /* 0x0000bb004a4a7a20 */ /* 0x000fe20000410000 */
[----:B------:R-:W1:Y:S01]  /*2fd0*/  MUFU.TANH R34, R34 ;  /* 0x0000002200227308 */ /* 0x000e620000002400 */
[----:B------:R-:W-:Y:S01]  /*2fe0*/  FMUL.FTZ R75, R75, c[0x0][0x2ec] ;  /* 0x0000bb004b4b7a20 */ /* 0x000fe20000410000 */
[-C--:B------:R-:W-:Y:S02]  /*2ff0*/  IMNMX R175, R175, R92.reuse, PT ;  /* 0x0000005cafaf7217 */ /* 0x080fe40003800200 */
[----:B------:R-:W-:-:S04]  /*3000*/  IMNMX R0, R9, R92, PT ;  /* 0x0000005c09007217 */ /* 0x000fc80003800200 */
[----:B------:R-:W1:Y:S08]  /*3010*/  MUFU.TANH R16, R16 ;  /* 0x0000001000107308 */ /* 0x000e700000002400 */
[----:B------:R-:W1:Y:S08]  /*3020*/  MUFU.TANH R17, R17 ;  /* 0x0000001100117308 */ /* 0x000e700000002400 */
[----:B------:R-:W1:Y:S08]  /*3030*/  MUFU.TANH R23, R23 ;  /* 0x0000001700177308 */ /* 0x000e700000002400 */
[----:B------:R-:W1:Y:S08]  /*3040*/  MUFU.TANH R22, R22 ;  /* 0x0000001600167308 */ /* 0x000e700000002400 */
[----:B------:R-:W1:Y:S08]  /*3050*/  MUFU.TANH R36, R36 ;  /* 0x0000002400247308 */ /* 0x000e700000002400 */
[----:B------:R1:W1:Y:S08]  /*3060*/  MUFU.TANH R150, R91 ;  /* 0x0000005b00967308 */ /* 0x0002700000002400 */
[----:B------:R1:W1:Y:S08]  /*3070*/  MUFU.TANH R126, R64 ;  /* 0x00000040007e7308 */ /* 0x0002700000002400 */
        /* <DEDUP_REMOVED lines=71> */
.L_x_7446:
[----:B------:R-:W-:-:S04]  /*34f0*/  LEA R6, -R2, RZ, 0x6 ;  /* 0x000000ff02067211 */ /* 0x000fc800078e31ff */
[----:B------:R-:W-:Y:S02]  /*3500*/  SHF.R.S32.HI R4, RZ, 0x1f, R6 ;  /* 0x0000001fff047819 */ /* 0x000fe40000011406 */
.L_x_7447:
        /* <DEDUP_REMOVED lines=25> */
.L_x_7445:
        /* <DEDUP_REMOVED lines=14> */
[C---:B------:R-:W-:Y:S01]  /*3780*/  IADD3 R6, R3.reuse, 0x10, RZ ;  /* 0x0000001003067810 */ /* 0x040fe20007ffe0ff */
        /* <DEDUP_REMOVED lines=8> */
[CC--:B------:R-:W-:Y:S02]  /*3810*/  ISETP.GE.AND P5, PT, R6.reuse, R175.reuse, PT ;  /* 0x000000af0600720c */ /* 0x0c0fe40003fa6270 */
[----:B------:R-:W-:Y:S02]  /*3820*/  ISETP.GE.AND P2, PT, R6, R0, PT ;  /* 0x000000000600720c */ /* 0x000fe40003f46270 */
[----:B------:R-:W-:Y:S02]  /*3830*/  FSEL R50, R50, -INF , !P6 ;  /* 0xff80000032327808 */ /* 0x000fe40007000000 */
[----:B------:R-:W-:Y:S02]  /*3840*/  FSEL R38, R26, -INF , !P1 ;  /* 0xff8000001a267808 */ /* 0x000fe40004800000 */
[----:B------:R-:W-:Y:S02]  /*3850*/  IADD3 R6, R3, 0x18, RZ ;  /* 0x0000001803067810 */ /* 0x000fe40007ffe0ff */
[----:B------:R-:W-:-:S02]  /*3860*/  ISETP.GE.AND P6, PT, R4, R175, PT ;  /* 0x000000af0400720c */ /* 0x000fc40003fc6270 */
[----:B------:R-:W-:Y:S02]  /*3870*/  ISETP.GE.AND P1, PT, R4, R0, PT ;  /* 0x000000000400720c */ /* 0x000fe40003f26270 */
[C---:B------:R-:W-:Y:S02]  /*3880*/  IADD3 R4, R3.reuse, 0x19, RZ ;  /* 0x0000001903047810 */ /* 0x040fe40007ffe0ff */
[----:B------:R-:W-:Y:S02]  /*3890*/  IADD3 R9, R3, 0x20, RZ ;  /* 0x0000002003097810 */ /* 0x000fe40007ffe0ff */
[----:B------:R-:W-:Y:S02]  /*38a0*/  FSEL R44, R51, -INF , !P4 ;  /* 0xff800000332c7808 */ /* 0x000fe40006000000 */
[----:B------:R-:W-:Y:S02]  /*38b0*/  FSEL R26, R27, -INF , !P3 ;  /* 0xff8000001b1a7808 */ /* 0x000fe40005800000 */
[----:B------:R-:W-:-:S02]  /*38c0*/  ISETP.GE.AND P4, PT, R6, R175, PT ;  /* 0x000000af0600720c */ /* 0x000fc40003f86270 */
[----:B------:R-:W-:Y:S02]  /*38d0*/  ISETP.GE.AND P3, PT, R6, R0, PT ;  /* 0x000000000600720c */ /* 0x000fe40003f66270 */
[----:B------:R-:W-:Y:S02]  /*38e0*/  FSEL R18, R32, -INF , !P5 ;  /* 0xff80000020127808 */ /* 0x000fe40006800000 */
[-C--:B------:R-:W-:Y:S02]  /*38f0*/  ISETP.GE.AND P5, PT, R4, R175.reuse, PT ;  /* 0x000000af0400720c */ /* 0x080fe40003fa6270 */
[----:B-1----:R-:W-:Y:S02]  /*3900*/  FSEL R6, R33, -INF , !P6 ;  /* 0xff80000021067808 */ /* 0x002fe40007000000 */
[----:B------:R-:W-:Y:S02]  /*3910*/  FSEL R12, R21, -INF , !P1 ;  /* 0xff800000150c7808 */ /* 0x000fe40004800000 */
[----:B------:R-:W-:-:S02]  /*3920*/  ISETP.GE.AND P6, PT, R3, R175, PT ;  /* 0x000000af0300720c */ /* 0x000fc40003fc6270 */
[----:B------:R-:W-:Y:S02]  /*3930*/  ISETP.GE.AND P1, PT, R9, R175, PT ;  /* 0x000000af0900720c */ /* 0x000fe40003f26270 */
[----:B------:R-:W-:Y:S02]  /*3940*/  FSEL R10, R16, -INF , !P3 ;  /* 0xff800000100a7808 */ /* 0x000fe40005800000 */
[----:B------:R-:W-:Y:S02]  /*3950*/  FSEL R16, R34, -INF , !P5 ;  /* 0xff80000022107808 */ /* 0x000fe40006800000 */
[----:B------:R-:W-:Y:S02]  /*3960*/  FSEL R48, R48, -INF , !P6 ;  /* 0xff80000030307808 */ /* 0x000fe40007000000 */
[----:B------:R-:W-:Y:S02]  /*3970*/  FSEL R34, R23, -INF , !P1 ;  /* 0xff80000017227808 */ /* 0x000fe40004800000 */
[----:B------:R-:W-:-:S02]  /*3980*/  ISETP.GE.AND P1, PT, R3, R0, PT ;  /* 0x000000000300720c */ /* 0x000fc40003f26270 */
[----:B------:R-:W-:Y:S02]  /*3990*/  FMNMX.FTZ R11, R48, R42, !PT ;  /* 0x0000002a300b7209 */ /* 0x000fe40007810000 */
[----:B------:R-:W-:Y:S02]  /*39a0*/  FSEL R24, R24, -INF , !P1 ;  /* 0xff80000018187808 */ /* 0x000fe40004800000 */
[----:B------:R-:W-:Y:S02]  /*39b0*/  FSEL R14, R20, -INF , !P2 ;  /* 0xff800000140e7808 */ /* 0x000fe40005000000 */
[----:B------:R-:W-:Y:S02]  /*39c0*/  IADD3 R8, R3, 0x21, RZ ;  /* 0x0000002103087810 */ /* 0x000fe40007ffe0ff */
[----:B------:R-:W-:Y:S02]  /*39d0*/  ISETP.GE.AND P2, PT, R4, R0, PT ;  /* 0x000000000400720c */ /* 0x000fe40003f46270 */
[----:B------:R-:W-:-:S02]  /*39e0*/  FMNMX.FTZ R11, R50, R11, !PT ;  /* 0x0000000b320b7209 */ /* 0x000fc40007810000 */
[----:B------:R-:W-:Y:S02]  /*39f0*/  FMNMX.FTZ R15, R24, R40, !PT ;  /* 0x00000028180f7209 */ /* 0x000fe40007810000 */
[C---:B------:R-:W-:Y:S02]  /*3a00*/  ISETP.GE.AND P6, PT, R8.reuse, R175, PT ;  /* 0x000000af0800720c */ /* 0x040fe40003fc6270 */
[----:B------:R-:W-:Y:S02]  /*3a10*/  ISETP.GE.AND P3, PT, R8, R0, PT ;  /* 0x000000000800720c */ /* 0x000fe40003f66270 */
[----:B------:R-:W-:Y:S02]  /*3a20*/  FSEL R8, R17, -INF , !P2 ;  /* 0xff80000011087808 */ /* 0x000fe40005000000 */
[----:B------:R-:W-:Y:S02]  /*3a30*/  FMNMX.FTZ R17, R44, R11, !PT ;  /* 0x0000000b2c117209 */ /* 0x000fe40007810000 */
[----:B------:R-:W-:-:S02]  /*3a40*/  FMNMX.FTZ R15, R38, R15, !PT ;  /* 0x0000000f260f7209 */ /* 0x000fc40007810000 */
[----:B------:R-:W-:Y:S02]  /*3a50*/  FMNMX.FTZ R17, R18, R17, !PT ;  /* 0x0000001112117209 */ /* 0x000fe40007810000 */
[----:B------:R-:W-:Y:S02]  /*3a60*/  FMNMX.FTZ R15, R26, R15, !PT ;  /* 0x0000000f1a0f7209 */ /* 0x000fe40007810000 */
[----:B------:R-:W-:Y:S02]  /*3a70*/  FSEL R4, R35, -INF , !P4 ;  /* 0xff80000023047808 */ /* 0x000fe40006000000 */
[----:B------:R-:W-:Y:S02]  /*3a80*/  FMNMX.FTZ R17, R6, R17, !PT ;  /* 0x0000001106117209 */ /* 0x000fe40007810000 */
[----:B------:R-:W-:Y:S02]  /*3a90*/  FMNMX.FTZ R15, R14, R15, !PT ;  /* 0x0000000f0e0f7209 */ /* 0x000fe40007810000 */
[----:B------:R-:W-:-:S02]  /*3aa0*/  FMNMX.FTZ R17, R4, R17, !PT ;  /* 0x0000001104117209 */ /* 0x000fc40007810000 */
[----:B------:R-:W-:Y:S02]  /*3ab0*/  FMNMX.FTZ R15, R12, R15, !PT ;  /* 0x0000000f0c0f7209 */ /* 0x000fe40007810000 */
[----:B------:R-:W-:Y:S02]  /*3ac0*/  ISETP.GE.AND P4, PT, R9, R0, PT ;  /* 0x000000000900720c */ /* 0x000fe40003f86270 */
[----:B------:R-:W-:Y:S02]  /*3ad0*/  IADD3 R9, R3, 0x28, RZ ;  /* 0x0000002803097810 */ /* 0x000fe40007ffe0ff */
[----:B------:R-:W-:Y:S02]  /*3ae0*/  FMNMX.FTZ R17, R16, R17, !PT ;  /* 0x0000001110117209 */ /* 0x000fe40007810000 */
[----:B------:R-:W-:Y:S02]  /*3af0*/  FMNMX.FTZ R15, R10, R15, !PT ;  /* 0x0000000f0a0f7209 */ /* 0x000fe40007810000 */
[----:B------:R-:W-:-:S02]  /*3b00*/  ISETP.GE.AND P5, PT, R9, R175, PT ;  /* 0x000000af0900720c */ /* 0x000fc40003fa6270 */
[----:B------:R-:W-:Y:S02]  /*3b10*/  ISETP.GE.AND P2, PT, R9, R0, PT ;  /* 0x000000000900720c */ /* 0x000fe40003f46270 */
[----:B------:R-:W-:Y:S02]  /*3b20*/  IADD3 R9, R3, 0x29, RZ ;  /* 0x0000002903097810 */ /* 0x000fe40007ffe0ff */
[----:B------:R-:W-:Y:S02]  /*3b30*/  FSEL R32, R22, -INF , !P6 ;  /* 0xff80000016207808 */ /* 0x000fe40007000000 */
[----:B------:R-:W-:Y:S02]  /*3b40*/  FMNMX.FTZ R17, R34, R17, !PT ;  /* 0x0000001122117209 */ /* 0x000fe40007810000 */
[----:B------:R-:W-:Y:S02]  /*3b50*/  FSEL R28, R36, -INF , !P4 ;  /* 0xff800000241c7808 */ /* 0x000fe40006000000 */
[----:B------:R-:W-:-:S02]  /*3b60*/  FMNMX.FTZ R15, R8, R15, !PT ;  /* 0x0000000f080f7209 */ /* 0x000fc40007810000 */
[----:B------:R-:W-:Y:S02]  /*3b70*/  ISETP.GE.AND P4, PT, R9, R175, PT ;  /* 0x000000af0900720c */ /* 0x000fe40003f86270 */
[----:B------:R-:W-:Y:S02]  /*3b80*/  IADD3 R13, R3, 0x30, RZ ;  /* 0x00000030030d7810 */ /* 0x000fe40007ffe0ff */
        /* <DEDUP_REMOVED lines=18> */
[----:B------:R-:W-:Y:S02]  /*3cb0*/  IADD3 R3, R3, 0x39, RZ ;  /* 0x0000003903037810 */ /* 0x000fe40007ffe0ff */
        /* <DEDUP_REMOVED lines=9> */
[-C--:B------:R-:W-:Y:S02]  /*3d50*/  ISETP.GE.AND P2, PT, R9, R0.reuse, PT ;  /* 0x000000000900720c */ /* 0x080fe40003f46270 */
[----:B------:R-:W-:Y:S02]  /*3d60*/  FSEL R136, R136, -INF , !P1 ;  /* 0xff80000088887808 */ /* 0x000fe40004800000 */
[----:B------:R-:W-:Y:S02]  /*3d70*/  FMNMX.FTZ R15, R138, R15, !PT ;  /* 0x0000000f8a0f7209 */ /* 0x000fe40007810000 */
[----:B------:R-:W-:Y:S02]  /*3d80*/  FSEL R140, R140, -INF , !P6 ;  /* 0xff8000008c8c7808 */ /* 0x000fe40007000000 */
[----:B------:R-:W-:Y:S02]  /*3d90*/  FMNMX.FTZ R17, R142, R17, !PT ;  /* 0x000000118e117209 */ /* 0x000fe40007810000 */
[----:B------:R-:W-:-:S02]  /*3da0*/  ISETP.GE.AND P1, PT, R3, R0, PT ;  /* 0x000000000300720c */ /* 0x000fc40003f26270 */
[----:B------:R-:W-:Y:S02]  /*3db0*/  FSEL R134, R134, -INF , !P2 ;  /* 0xff80000086867808 */ /* 0x000fe40005000000 */
[----:B------:R-:W-:Y:S02]  /*3dc0*/  FMNMX.FTZ R15, R136, R15, !PT ;  /* 0x0000000f880f7209 */ /* 0x000fe40007810000 */
[----:B------:R-:W-:Y:S02]  /*3dd0*/  FMNMX.FTZ R13, R140, R17, !PT ;  /* 0x000000118c0d7209 */ /* 0x000fe40007810000 */
[----:B------:R-:W-:Y:S02]  /*3de0*/  FSEL R130, R130, -INF , !P1 ;  /* 0xff80000082827808 */ /* 0x000fe40004800000 */
[----:B------:R-:W-:Y:S01]  /*3df0*/  FMNMX.FTZ R15, R134, R15, !PT ;  /* 0x0000000f860f7209 */ /* 0x000fe20007810000 */
[----:B------:R-:W1:Y:S01]  /*3e00*/  SHFL.BFLY PT, R20, R13, 0x2, 0x1f ;  /* 0x0c401f000d147f89 */ /* 0x000e6200000e0000 */
[----:B------:R-:W-:-:S02]  /*3e10*/  ISETP.GT.AND P4, PT, R177, R172, PT ;  /* 0x000000acb100720c */ /* 0x000fc40003f84270 */
        /* <DEDUP_REMOVED lines=17> */
[--C-:B------:R-:W-:Y:S02]  /*3f30*/  FFMA.FTZ R116, R50, c[0x0][0x23c], -R135.reuse ;  /* 0x00008f0032747a23 */ /* 0x100fe40000010887 */
[----:B------:R-:W-:Y:S01]  /*3f40*/  FFMA.FTZ R113, R44, c[0x0][0x23c], -R135 ;  /* 0x00008f002c717a23 */ /* 0x000fe20000010887 */
[----:B------:R-:W-:Y:S01]  /*3f50*/  LDSM.16.MT88.4 R48, [R162+0xa000] ;  /* 0x00a00000a230783b */ /* 0x000fe20000004200 */
[--C-:B------:R-:W-:Y:S01]  /*3f60*/  FFMA.FTZ R122, R40, c[0x0][0x23c], -R129.reuse ;  /* 0x00008f00287a7a23 */ /* 0x100fe20000010881 */
[----:B------:R-:W-:Y:S01]  /*3f70*/  MUFU.EX2 R118, R118 ;  /* 0x0000007600767308 */ /* 0x000fe20000000800 */
[--C-:B------:R-:W-:Y:S01]  /*3f80*/  FFMA.FTZ R121, R24, c[0x0][0x23c], -R129.reuse ;  /* 0x00008f0018797a23 */ /* 0x100fe20000010881 */
[----:B------:R-:W1:Y:S01]  /*3f90*/  LDSM.16.MT88.4 R40, [R164+0xa000] ;  /* 0x00a00000a428783b */ /* 0x000e620000004200 */
[----:B------:R-:W-:-:S02]  /*3fa0*/  FFMA.FTZ R123, R38, c[0x0][0x23c], -R129 ;  /* 0x00008f00267b7a23 */ /* 0x000fc40000010881 */
[----:B------:R-:W-:Y:S02]  /*3fb0*/  FFMA.FTZ R114, R26, c[0x0][0x23c], -R129 ;  /* 0x00008f001a727a23 */ /* 0x000fe40000010881 */
        /* <DEDUP_REMOVED lines=9> */
[--C-:B------:R-:W-:Y:S01]  /*4050*/  FFMA.FTZ R110, R12, c[0x0][0x23c], -R129.reuse ;  /* 0x00008f000c6e7a23 */ /* 0x100fe20000010881 */
[----:B------:R-:W4:Y:S01]  /*4060*/  LDSM.16.MT88.4 R16, [R162+0x8800] ;  /* 0x00880000a210783b */ /* 0x000f220000004200 */
[----:B------:R-:W-:-:S02]  /*4070*/  FFMA.FTZ R120, R10, c[0x0][0x23c], -R129 ;  /* 0x00008f000a787a23 */ /* 0x000fc40000010881 */
[----:B------:R-:W-:Y:S01]  /*4080*/  FFMA.FTZ R109, R8, c[0x0][0x23c], -R129 ;  /* 0x00008f00086d7a23 */ /* 0x000fe20000010881 */
[----:B------:R-:W5:Y:S01]  /*4090*/  LDSM.16.MT88.4 R12, [R160+0x8800] ;  /* 0x00880000a00c783b */ /* 0x000f620000004200 */
[--C-:B------:R-:W-:Y:S01]  /*40a0*/  FFMA.FTZ R124, R34, c[0x0][0x23c], -R135.reuse ;  /* 0x00008f00227c7a23 */ /* 0x100fe20000010887 */
[----:B------:R-:W1:Y:S01]  /*40b0*/  MUFU.EX2 R113, R113 ;  /* 0x0000007100717308 */ /* 0x000e620000000800 */
[----:B--2---:R-:W-:Y:S01]  /*40c0*/  F2FP.BF16.PACK_AB R64, R117, R118 ;  /* 0x000000767540723e */ /* 0x004fe200000010ff */
[----:B------:R-:W2:Y:S01]  /*40d0*/  LDSM.16.MT88.4 R8, [R164+0xa800] ;  /* 0x00a80000a408783b */ /* 0x000ea20000004200 */
        /* <DEDUP_REMOVED lines=9> */
[----:B------:R-:W-:Y:S01]  /*4170*/  FFMA.FTZ R133, R148, c[0x0][0x23c], -R129 ;  /* 0x00008f0094857a23 */ /* 0x000fe20000010881 */
[----:B------:R-:W3:Y:S01]  /*4180*/  MUFU.EX2 R122, R122 ;  /* 0x0000007a007a7308 */ /* 0x000ee20000000800 */
        /* <DEDUP_REMOVED lines=9> */
[----:B------:R-:W1:Y:S01]  /*4220*/  MUFU.EX2 R114, R114 ;  /* 0x0000007200727308 */ /* 0x000e620000000800 */
[----:B---3--:R-:W-:Y:S01]  /*4230*/  F2FP.BF16.PACK_AB R65, R122, R121 ;  /* 0x000000797a41723e */ /* 0x008fe200000010ff */
[----:B------:R-:W-:-:S02]  /*4240*/  FFMA.FTZ R193, R130, c[0x0][0x23c], -R129 ;  /* 0x00008f0082c17a23 */ /* 0x000fc40000010881 */
[----:B------:R-:W-:Y:S02]  /*4250*/  FADD.FTZ R117, R118, R117 ;  /* 0x0000007576757221 */ /* 0x000fe40000010000 */
[----:B------:R-:W-:Y:S02]  /*4260*/  FADD.FTZ R122, R121, R122 ;  /* 0x0000007a797a7221 */ /* 0x000fe40000010000 */
[----:B------:R-:W-:Y:S01]  /*4270*/  MUFU.EX2 R115, R115 ;  /* 0x0000007300737308 */ /* 0x000fe20000000800 */
[----:B------:R-:W-:-:S04]  /*4280*/  FADD.FTZ R116, R116, R117 ;  /* 0x0000007574747221 */ /* 0x000fc80000010000 */
[----:B------:R-:W-:Y:S01]  /*4290*/  FADD.FTZ R116, R113, R116 ;  /* 0x0000007471747221 */ /* 0x000fe20000010000 */
[----:B-1----:R-:W-:Y:S02]  /*42a0*/  F2FP.BF16.PACK_AB R67, R114, R123 ;  /* 0x0000007b7243723e */ /* 0x002fe400000010ff */
        /* <DEDUP_REMOVED lines=53> */
[C---:B-----5:R-:W-:Y:S02]  /*4600*/  HMMA.16816.F32.BF16 R72, R4.reuse, R12, R72 ;  /* 0x0000000c0448723c */ /* 0x060fe40000041848 */
        /* <DEDUP_REMOVED lines=151> */
.L_x_7449:
[----:B------:R-:W-:-:S05]  /*4f80*/  IMAD.MOV.U32 R6, RZ, RZ, c[0x0][0x1a0] ;  /* 0x00006800ff067624 */ /* 0x000fca00078e00ff */
[----:B------:R-:W-:-:S04]  /*4f90*/  LEA R6, -R6, RZ, 0x6 ;  /* 0x000000ff06067211 */ /* 0x000fc800078e31ff */
[----:B------:R-:W-:Y:S02]  /*4fa0*/  SHF.R.S32.HI R5, RZ, 0x1f, R6 ;  /* 0x0000001fff057819 */ /* 0x000fe40000011406 */
.L_x_7450:
[----:B------:R-:W-:Y:S01]  /*4fb0*/  IMAD.MOV.U32 R4, RZ, RZ, c[0x0][0x1a0] ;  /* 0x00006800ff047624 */ /* 0x000fe200078e00ff */
[C---:B------:R-:W-:Y:S01]  /*4fc0*/  LEA R174, P2, R6.reuse, R174, 0x1 ;  /* 0x000000ae06ae7211 */ /* 0x040fe200078408ff */
[----:B------:R-:W-:Y:S01]  /*4fd0*/  IMAD.MOV.U32 R185, RZ, RZ, 0x5 ;  /* 0x00000005ffb97424 */ /* 0x000fe200078e00ff */
[----:B------:R-:W-:Y:S01]  /*4fe0*/  IADD3 R106, P1, R6, R106, RZ ;  /* 0x0000006a066a7210 */ /* 0x000fe20007f3e0ff */
[----:B------:R-:W-:Y:S01]  /*4ff0*/  IMAD.SHL.U32 R7, R4, 0x20, RZ ;  /* 0x0000002004077824 */ /* 0x000fe200078e00ff */
        /* <DEDUP_REMOVED lines=16> */
[----:B------:R-:W-:-:S02]  /*5100*/  IMAD.X R7, R9, 0x1, R4, P1 ;  /* 0x0000000109077824 */ /* 0x000fc400008e0604 */
[----:B------:R2:W-:Y:S02]  /*5110*/  LDGSTS.E.BYPASS.LTC128B.128 [R179+0xa000], [R10.64+0x80] ;  /* 0x0a0000800ab37fae */ /* 0x0005e4000b901d44 */
[----:B------:R-:W-:Y:S01]  /*5120*/  IMAD.X R21, R7, 0x1, R4, P2 ;  /* 0x0000000107157824 */ /* 0x000fe200010e0604 */
[----:B------:R-:W-:Y:S01]  /*5130*/  ISETP.GE.AND P2, PT, R184, R175, PT ;  /* 0x000000afb800720c */ /* 0x000fe20003f46270 */
        /* <DEDUP_REMOVED lines=8> */
[----:B------:R-:W-:Y:S04]  /*51c0*/  LDSM.16.M88.4 R136, [R168] ;  /* 0x00000000a888783b */ /* 0x000fe80000000200 */
[----:B------:R-:W-:Y:S04]  /*51d0*/  LDSM.16.M88.4 R124, [R167] ;  /* 0x00000000a77c783b */ /* 0x000fe80000000200 */
[----:B------:R-:W5:Y:S04]  /*51e0*/  LDSM.16.M88.4 R116, [R169+0x4800] ;  /* 0x00480000a974783b */ /* 0x000f680000000200 */
[----:B------:R-:W5:Y:S04]  /*51f0*/  LDSM.16.M88.4 R108, [R169+0x5000] ;  /* 0x00500000a96c783b */ /* 0x000f680000000200 */
[----:B------:R-:W-:Y:S04]  /*5200*/  LDSM.16.M88.4 R24, [R166] ;  /* 0x00000000a618783b */ /* 0x000fe80000000200 */
[----:B------:R-:W5:Y:S04]  /*5210*/  LDSM.16.M88.4 R148, [R163+0x4000] ;  /* 0x00400000a394783b */ /* 0x000f680000000200 */
[----:B------:R-:W5:Y:S04]  /*5220*/  LDSM.16.M88.4 R32, [R169+0x5800] ;  /* 0x00580000a920783b */ /* 0x000f680000000200 */
[----:B----4-:R-:W4:Y:S04]  /*5230*/  LDSM.16.M88.4 R20, [R159] ;  /* 0x000000009f14783b */ /* 0x010f280000000200 */
[----:B--2---:R-:W2:Y:S01]  /*5240*/  LDSM.16.M88.4 R8, [R158] ;  /* 0x000000009e08783b */ /* 0x004ea20000000200 */
[C---:B-1----:R-:W-:Y:S03]  /*5250*/  HMMA.16816.F32.BF16 R16, R128.reuse, R12, RZ ;  /* 0x0000000c8010723c */ /* 0x042fe600000418ff */
[----:B------:R-:W-:Y:S04]  /*5260*/  LDSM.16.M88.4 R140, [R165] ;  /* 0x00000000a58c783b */ /* 0x000fe80000000200 */
[----:B------:R-:W1:Y:S01]  /*5270*/  LDSM.16.M88.4 R120, [R156] ;  /* 0x000000009c78783b */ /* 0x000e620000000200 */
[C---:B------:R-:W-:Y:S03]  /*5280*/  HMMA.16816.F32.BF16 R12, R128.reuse, R14, RZ ;  /* 0x0000000e800c723c */ /* 0x040fe600000418ff */
[----:B------:R-:W1:Y:S04]  /*5290*/  LDSM.16.M88.4 R144, [R157] ;  /* 0x000000009d90783b */ /* 0x000e680000000200 */
[----:B---3--:R-:W3:Y:S01]  /*52a0*/  LDSM.16.M88.4 R4, [R163+0x4800] ;  /* 0x00480000a304783b */ /* 0x008ee20000000200 */
[----:B-----5:R-:W-:Y:S03]  /*52b0*/  HMMA.16816.F32.BF16 R28, R128, R116, RZ ;  /* 0x00000074801c723c */ /* 0x020fe600000418ff */
[----:B------:R-:W5:Y:S04]  /*52c0*/  LDSM.16.M88.4 R104, [R163+0x5000] ;  /* 0x00500000a368783b */ /* 0x000f680000000200 */
[----:B------:R-:W0:Y:S01]  /*52d0*/  LDGDEPBAR ;  /* 0x00000000000079af */ /* 0x000e220000000000 */
[C---:B------:R-:W-:Y:S08]  /*52e0*/  HMMA.16816.F32.BF16 R16, R136.reuse, R124, R16 ;  /* 0x0000007c8810723c */ /* 0x040ff00000041810 */
[----:B------:R-:W-:Y:S01]  /*52f0*/  HMMA.16816.F32.BF16 R12, R136, R126, R12 ;  /* 0x0000007e880c723c */ /* 0x000fe2000004180c */
[----:B------:R-:W-:Y:S07]  /*5300*/  LDSM.16.M88.4 R124, [R170+0x2000] ;  /* 0x00200000aa7c783b */ /* 0x000fee0000000200 */
[C---:B------:R-:W-:Y:S08]  /*5310*/  HMMA.16816.F32.BF16 R112, R128.reuse, R108, RZ ;  /* 0x0000006c8070723c */ /* 0x040ff000000418ff */
        /* <DEDUP_REMOVED lines=8> */
[C---:B----4-:R-:W-:Y:S08]  /*53a0*/  HMMA.16816.F32.BF16 R28, R136.reuse, R20, R28 ;  /* 0x00000014881c723c */ /* 0x050ff0000004181c */
[C---:B------:R-:W-:Y:S01]  /*53b0*/  HMMA.16816.F32.BF16 R116, R136.reuse, R22, R116 ;  /* 0x000000168874723c */ /* 0x040fe20000041874 */
[----:B------:R-:W-:Y:S07]  /*53c0*/  LDSM.16.M88.4 R20, [R156+0x800] ;  /* 0x000800009c14783b */ /* 0x000fee0000000200 */
[C---:B--2---:R-:W-:Y:S08]  /*53d0*/  HMMA.16816.F32.BF16 R112, R136.reuse, R8, R112 ;  /* 0x000000088870723c */ /* 0x044ff00000041870 */
        /* <DEDUP_REMOVED lines=14> */
[----:B------:R-:W1:Y:S07]  /*54c0*/  LDSM.16.M88.4 R104, [R168+0x2000] ;  /* 0x00200000a868783b */ /* 0x000e6e0000000200 */
[C---:B--2---:R-:W-:Y:S08]  /*54d0*/  HMMA.16816.F32.BF16 R16, R124.reuse, R8, R16 ;  /* 0x000000087c10723c */ /* 0x044ff00000041810 */
        /* <DEDUP_REMOVED lines=8> */
[----:B------:R-:W2:Y:S07]  /*5560*/  LDSM.16.M88.4 R20, [R163+0x6000] ;  /* 0x00600000a314783b */ /* 0x000eae0000000200 */
[C---:B-1----:R-:W-:Y:S08]  /*5570*/  HMMA.16816.F32.BF16 R16, R104.reuse, R148, R16 ;  /* 0x000000946810723c */ /* 0x042ff00000041810 */
[----:B------:R-:W-:Y:S08]  /*5580*/  HMMA.16816.F32.BF16 R12, R104, R150, R12 ;  /* 0x00000096680c723c */ /* 0x000ff0000004180c */
[C---:B------:R-:W-:Y:S08]  /*5590*/  HMMA.16816.F32.BF16 R112, R140.reuse, R4, R112 ;  /* 0x000000048c70723c */ /* 0x040ff00000041870 */
[----:B------:R-:W-:Y:S01]  /*55a0*/  HMMA.16816.F32.BF16 R108, R140, R6, R108 ;  /* 0x000000068c6c723c */ /* 0x000fe2000004186c */
[----:B------:R-:W1:Y:S07]  /*55b0*/  LDSM.16.M88.4 R4, [R156+0x2000] ;  /* 0x002000009c04783b */ /* 0x000e6e0000000200 */
[C---:B------:R-:W-:Y:S08]  /*55c0*/  HMMA.16816.F32.BF16 R28, R124.reuse, R144, R28 ;  /* 0x000000907c1c723c */ /* 0x040ff0000004181c */
[----:B------:R-:W-:Y:S08]  /*55d0*/  HMMA.16816.F32.BF16 R116, R124, R146, R116 ;  /* 0x000000927c74723c */ /* 0x000ff00000041874 */
[C---:B--2---:R-:W-:Y:S08]  /*55e0*/  HMMA.16816.F32.BF16 R16, R24.reuse, R20, R16 ;  /* 0x000000141810723c */ /* 0x044ff00000041810 */
[----:B------:R-:W-:Y:S01]  /*55f0*/  HMMA.16816.F32.BF16 R12, R24, R22, R12 ;  /* 0x00000016180c723c */ /* 0x000fe2000004180c */
[----:B------:R-:W2:Y:S07]  /*5600*/  LDSM.16.M88.4 R20, [R153] ;  /* 0x000000009914783b */ /* 0x000eae0000000200 */
        /* <DEDUP_REMOVED lines=8> */
[C---:B-1----:R-:W-:Y:S08]  /*5690*/  HMMA.16816.F32.BF16 R16, R8.reuse, R4, R16 ;  /* 0x000000040810723c */ /* 0x042ff00000041810 */
[----:B------:R-:W-:Y:S01]  /*56a0*/  HMMA.16816.F32.BF16 R12, R8, R6, R12 ;  /* 0x00000006080c723c */ /* 0x000fe2000004180c */
[----:B------:R-:W1:Y:S07]  /*56b0*/  LDSM.16.M88.4 R4, [R163+0x7000] ;  /* 0x00700000a304783b */ /* 0x000e6e0000000200 */
[----:B------:R-:W-:Y:S08]  /*56c0*/  HMMA.16816.F32.BF16 R128, R140, R138, R128 ;  /* 0x0000008a8c80723c */ /* 0x000ff00000041880 */
[----:B--2---:R-:W-:Y:S01]  /*56d0*/  HMMA.16816.F32.BF16 R144, R104, R20, R144 ;  /* 0x000000146890723c */ /* 0x004fe20000041890 */
[----:B------:R-:W-:-:S02]  /*56e0*/  FMUL.FTZ R16, R16, c[0x0][0x2ec] ;  /* 0x0000bb0010107a20 */ /* 0x000fc40000410000 */
[----:B------:R-:W-:Y:S02]  /*56f0*/  FMUL.FTZ R17, R17, c[0x0][0x2ec] ;  /* 0x0000bb0011117a20 */ /* 0x000fe40000410000 */
[----:B------:R-:W-:Y:S01]  /*5700*/  MUFU.TANH R120, R16 ;  /* 0x0000001000787308 */ /* 0x000fe20000002400 */
[----:B------:R-:W-:Y:S02]  /*5710*/  FMUL.FTZ R122, R18, c[0x0][0x2ec] ;  /* 0x0000bb00127a7a20 */ /* 0x000fe40000410000 */
[----:B------:R-:W-:Y:S01]  /*5720*/  HMMA.16816.F32.BF16 R108, R104, R22, R108 ;  /* 0x00000016686c723c */ /* 0x000fe2000004186c */
[----:B------:R-:W2:Y:S01]  /*5730*/  LDSM.16.M88.4 R20, [R152] ;  /* 0x000000009814783b */ /* 0x000ea20000000200 */
[----:B------:R-:W-:Y:S02]  /*5740*/  FMUL.FTZ R12, R12, c[0x0][0x2ec] ;  /* 0x0000bb000c0c7a20 */ /* 0x000fe40000410000 */
[----:B------:R-:W-:Y:S01]  /*5750*/  FMUL.FTZ R13, R13, c[0x0][0x2ec] ;  /* 0x0000bb000d0d7a20 */ /* 0x000fe20000410000 */
[----:B------:R5:W-:Y:S01]  /*5760*/  MUFU.TANH R121, R17 ;  /* 0x0000001100797308 */ /* 0x000be20000002400 */
[----:B------:R-:W-:-:S02]  /*5770*/  FMUL.FTZ R14, R14, c[0x0][0x2ec] ;  /* 0x0000bb000e0e7a20 */ /* 0x000fc40000410000 */
[----:B---3--:R-:W-:Y:S01]  /*5780*/  HMMA.16816.F32.BF16 R28, R24, R132, R28 ;  /* 0x00000084181c723c */ /* 0x008fe2000004181c */
[----:B------:R-:W-:-:S04]  /*5790*/  FMUL.FTZ R15, R15, c[0x0][0x2ec] ;  /* 0x0000bb000f0f7a20 */ /* 0x000fc80000410000 */
[----:B------:R-:W-:Y:S03]  /*57a0*/  MUFU.TANH R123, R12 ;  /* 0x0000000c007b7308 */ /* 0x000fe60000002400 */
[----:B----4-:R-:W-:Y:S05]  /*57b0*/  HMMA.16816.F32.BF16 R128, R124, R34, R128 ;  /* 0x000000227c80723c */ /* 0x010fea0000041880 */
[----:B------:R-:W-:Y:S03]  /*57c0*/  MUFU.TANH R122, R122 ;  /* 0x0000007a007a7308 */ /* 0x000fe60000002400 */
[C---:B------:R-:W-:Y:S08]  /*57d0*/  HMMA.16816.F32.BF16 R116, R24.reuse, R134, R116 ;  /* 0x000000861874723c */ /* 0x040ff00000041874 */
[C---:B-1----:R-:W-:Y:S08]  /*57e0*/  HMMA.16816.F32.BF16 R144, R24.reuse, R4, R144 ;  /* 0x000000041890723c */ /* 0x042ff00000041890 */
[----:B------:R-:W-:Y:S01]  /*57f0*/  HMMA.16816.F32.BF16 R108, R24, R6, R108 ;  /* 0x00000006186c723c */ /* 0x000fe2000004186c */
[----:B------:R-:W1:Y:S07]  /*5800*/  LDSM.16.M88.4 R4, [R163+0x7800] ;  /* 0x00780000a304783b */ /* 0x000e6e0000000200 */
[----:B------:R-:W-:Y:S08]  /*5810*/  HMMA.16816.F32.BF16 R148, R124, R32, R148 ;  /* 0x000000207c94723c */ /* 0x000ff00000041894 */
[----:B------:R-:W-:Y:S01]  /*5820*/  HMMA.16816.F32.BF16 R28, R8, R112, R28 ;  /* 0x00000070081c723c */ /* 0x000fe2000004181c */
[----:B------:R-:W3:Y:S06]  /*5830*/  MUFU.TANH R112, R13 ;  /* 0x0000000d00707308 */ /* 0x000eec0000002400 */
[----:B------:R-:W-:Y:S01]  /*5840*/  FMUL.FTZ R113, R19, c[0x0][0x2ec] ;  /* 0x0000bb0013717a20 */ /* 0x000fe20000410000 */
[----:B--2---:R-:W-:Y:S01]  /*5850*/  HMMA.16816.F32.BF16 R128, R104, R22, R128 ;  /* 0x000000166880723c */ /* 0x004fe20000041880 */
[----:B-----5:R-:W2:Y:S04]  /*5860*/  LDSM.16.M88.4 R16, [R156+0x3000] ;  /* 0x003000009c10783b */ /* 0x020ea80000000200 */
[----:B------:R-:W4:Y:S03]  /*5870*/  MUFU.TANH R113, R113 ;  /* 0x0000007100717308 */ /* 0x000f260000002400 */
[----:B------:R-:W-:Y:S05]  /*5880*/  HMMA.16816.F32.BF16 R116, R8, R114, R116 ;  /* 0x000000720874723c */ /* 0x000fea0000041874 */
[----:B------:R-:W-:Y:S03]  /*5890*/  MUFU.TANH R114, R14 ;  /* 0x0000000e00727308 */ /* 0x000fe60000002400 */
[----:B------:R-:W-:Y:S01]  /*58a0*/  HMMA.16816.F32.BF16 R148, R104, R20, R148 ;  /* 0x000000146894723c */ /* 0x000fe20000041894 */
[----:B------:R-:W-:-:S02]  /*58b0*/  FMUL.FTZ R28, R28, c[0x0][0x2ec] ;  /* 0x0000bb001c1c7a20 */ /* 0x000fc40000410000 */
[----:B------:R-:W-:Y:S02]  /*58c0*/  FMUL.FTZ R29, R29, c[0x0][0x2ec] ;  /* 0x0000bb001d1d7a20 */ /* 0x000fe40000410000 */
[----:B------:R5:W-:Y:S03]  /*58d0*/  MUFU.TANH R115, R15 ;  /* 0x0000000f00737308 */ /* 0x000be60000002400 */
[----:B-1----:R-:W-:Y:S05]  /*58e0*/  HMMA.16816.F32.BF16 R128, R24, R6, R128 ;  /* 0x000000061880723c */ /* 0x002fea0000041880 */
[----:B------:R-:W-:Y:S02]  /*58f0*/  MUFU.TANH R28, R28 ;  /* 0x0000001c001c7308 */ /* 0x000fe40000002400 */
[----:B------:R-:W-:Y:S01]  /*5900*/  IADD3 R7, R184, 0x9, RZ ;  /* 0x00000009b8077810 */ /* 0x000fe20007ffe0ff */
[----:B------:R-:W-:-:S02]  /*5910*/  FMUL.FTZ R32, R116, c[0x0][0x2ec] ;  /* 0x0000bb0074207a20 */ /* 0x000fc40000410000 */
[----:B------:R-:W-:Y:S01]  /*5920*/  FMUL.FTZ R33, R117, c[0x0][0x2ec] ;  /* 0x0000bb0075217a20 */ /* 0x000fe20000410000 */
[----:B------:R-:W-:Y:S01]  /*5930*/  ISETP.GE.AND P6, PT, R7, R175, PT ;  /* 0x000000af0700720c */ /* 0x000fe20003fc6270 */
[----:B------:R-:W-:Y:S01]  /*5940*/  FMUL.FTZ R21, R118, c[0x0][0x2ec] ;  /* 0x0000bb0076157a20 */ /* 0x000fe20000410000 */
[----:B-----5:R-:W1:Y:S01]  /*5950*/  LDSM.16.M88.4 R12, [R156+0x3800] ;  /* 0x003800009c0c783b */ /* 0x020e620000000200 */
[----:B------:R-:W-:Y:S01]  /*5960*/  MUFU.TANH R29, R29 ;  /* 0x0000001d001d7308 */ /* 0x000fe20000002400 */
[----:B---3--:R-:W-:Y:S01]  /*5970*/  FSEL R112, R112, -INF , !P6 ;  /* 0xff80000070707808 */ /* 0x008fe20007000000 */
[----:B------:R-:W-:Y:S01]  /*5980*/  HMMA.16816.F32.BF16 R148, R24, R4, R148 ;  /* 0x000000041894723c */ /* 0x000fe20000041894 */
[----:B------:R-:W-:-:S05]  /*5990*/  DEPBAR.LE SB0, 0x0 ;  /* 0x000080000000791a */ /* 0x000fca0000000000 */
[----:B------:R-:W-:Y:S01]  /*59a0*/  MUFU.TANH R32, R32 ;  /* 0x0000002000207308 */ /* 0x000fe20000002400 */
[----:B------:R-:W-:Y:S01]  /*59b0*/  IADD3 R5, R184, 0x1, RZ ;  /* 0x00000001b8057810 */ /* 0x000fe20007ffe0ff */
[C---:B--2---:R-:W-:Y:S03]  /*59c0*/  HMMA.16816.F32.BF16 R144, R8.reuse, R16, R144 ;  /* 0x000000100890723c */ /* 0x044fe60000041890 */
[CC--:B------:R-:W-:Y:S02]  /*59d0*/  ISETP.GE.AND P4, PT, R5.reuse, R175.reuse, PT ;  /* 0x000000af0500720c */ /* 0x0c0fe40003f86270 */
[-C--:B------:R-:W-:Y:S01]  /*59e0*/  ISETP.GE.AND P3, PT, R5, R0.reuse, PT ;  /* 0x000000000500720c */ /* 0x080fe20003f66270 */
[----:B------:R-:W-:Y:S01]  /*59f0*/  MUFU.TANH R33, R33 ;  /* 0x0000002100217308 */ /* 0x000fe20000002400 */
[----:B------:R-:W-:Y:S01]  /*5a00*/  FMUL.FTZ R16, R30, c[0x0][0x2ec] ;  /* 0x0000bb001e107a20 */ /* 0x000fe20000410000 */
[----:B------:R-:W-:Y:S01]  /*5a10*/  HMMA.16816.F32.BF16 R108, R8, R18, R108 ;  /* 0x00000012086c723c */ /* 0x000fe2000004186c */
[----:B------:R-:W-:Y:S01]  /*5a20*/  IADD3 R5, R184, 0x8, RZ ;  /* 0x00000008b8057810 */ /* 0x000fe20007ffe0ff */
[----:B------:R-:W-:Y:S01]  /*5a30*/  FMUL.FTZ R17, R31, c[0x0][0x2ec] ;  /* 0x0000bb001f117a20 */ /* 0x000fe20000410000 */
[----:B----4-:R-:W-:Y:S01]  /*5a40*/  FSEL R113, R113, -INF , !P3 ;  /* 0xff80000071717808 */ /* 0x010fe20005800000 */
[----:B------:R-:W-:Y:S01]  /*5a50*/  FMUL.FTZ R31, R119, c[0x0][0x2ec] ;  /* 0x0000bb00771f7a20 */ /* 0x000fe20000410000 */
[C---:B------:R-:W-:Y:S01]  /*5a60*/  ISETP.GE.AND P1, PT, R5.reuse, R175, PT ;  /* 0x000000af0500720c */ /* 0x040fe20003f26270 */
[----:B------:R-:W-:Y:S01]  /*5a70*/  MUFU.TANH R16, R16 ;  /* 0x0000001000107308 */ /* 0x000fe20000002400 */
[----:B------:R-:W-:-:S02]  /*5a80*/  ISETP.GE.AND P5, PT, R5, R0, PT ;  /* 0x000000000500720c */ /* 0x000fc40003fa6270 */
[----:B------:R-:W-:Y:S02]  /*5a90*/  FSEL R5, R120, -INF , !P2 ;  /* 0xff80000078057808 */ /* 0x000fe40005000000 */
[-C--:B------:R-:W-:Y:S02]  /*5aa0*/  ISETP.GE.AND P2, PT, R7, R0.reuse, PT ;  /* 0x000000000700720c */ /* 0x080fe40003f46270 */
[C---:B------:R-:W-:Y:S01]  /*5ab0*/  IADD3 R7, R184.reuse, 0x11, RZ ;  /* 0x00000011b8077810 */ /* 0x040fe20007ffe0ff */
[----:B------:R-:W2:Y:S01]  /*5ac0*/  MUFU.TANH R17, R17 ;  /* 0x0000001100117308 */ /* 0x000ea20000002400 */
[----:B------:R-:W-:Y:S01]  /*5ad0*/  IADD3 R18, R184, 0x18, RZ ;  /* 0x00000018b8127810 */ /* 0x000fe20007ffe0ff */
[----:B------:R-:W-:Y:S01]  /*5ae0*/  FMUL.FTZ R4, R145, c[0x0][0x2ec] ;  /* 0x0000bb0091047a20 */ /* 0x000fe20000410000 */
[----:B------:R-:W-:Y:S01]  /*5af0*/  ISETP.GE.AND P3, PT, R7, R0, PT ;  /* 0x000000000700720c */ /* 0x000fe20003f66270 */
[----:B------:R-:W-:Y:S02]  /*5b00*/  FMUL.FTZ R135, R147, c[0x0][0x2ec] ;  /* 0x0000bb0093877a20 */ /* 0x000fe40000410000 */
[----:B------:R-:W-:Y:S01]  /*5b10*/  FMUL.FTZ R146, R146, c[0x0][0x2ec] ;  /* 0x0000bb0092927a20 */ /* 0x000fe20000410000 */
[----:B-1----:R-:W-:Y:S01]  /*5b20*/  HMMA.16816.F32.BF16 R128, R8, R14, R128 ;  /* 0x0000000e0880723c */ /* 0x002fe20000041880 */
[----:B------:R-:W1:Y:S01]  /*5b30*/  MUFU.TANH R4, R4 ;  /* 0x0000000400047308 */ /* 0x000e620000002400 */
[----:B------:R-:W-:-:S02]  /*5b40*/  FMUL.FTZ R34, R144, c[0x0][0x2ec] ;  /* 0x0000bb0090227a20 */ /* 0x000fc40000410000 */
[----:B------:R-:W-:Y:S02]  /*5b50*/  FMUL.FTZ R110, R110, c[0x0][0x2ec] ;  /* 0x0000bb006e6e7a20 */ /* 0x000fe40000410000 */
[----:B------:R-:W-:Y:S01]  /*5b60*/  FMUL.FTZ R30, R108, c[0x0][0x2ec] ;  /* 0x0000bb006c1e7a20 */ /* 0x000fe20000410000 */
[----:B------:R-:W-:Y:S01]  /*5b70*/  IADD3 R15, R184, 0x19, RZ ;  /* 0x00000019b80f7810 */ /* 0x000fe20007ffe0ff */
[----:B------:R-:W-:Y:S01]  /*5b80*/  HMMA.16816.F32.BF16 R148, R8, R12, R148 ;  /* 0x0000000c0894723c */ /* 0x000fe20000041894 */
[----:B------:R-:W3:Y:S01]  /*5b90*/  MUFU.TANH R31, R31 ;  /* 0x0000001f001f7308 */ /* 0x000ee20000002400 */
[----:B--2---:R-:W-:Y:S01]  /*5ba0*/  FSEL R23, R17, -INF , !P3 ;  /* 0xff80000011177808 */ /* 0x004fe20005800000 */
[----:B------:R-:W-:-:S04]  /*5bb0*/  FMUL.FTZ R6, R109, c[0x0][0x2ec] ;  /* 0x0000bb006d067a20 */ /* 0x000fc80000410000 */
[----:B------:R-:W-:Y:S01]  /*5bc0*/  FSEL R12, R121, -INF , !P4 ;  /* 0xff800000790c7808 */ /* 0x000fe20006000000 */
[----:B------:R-:W-:Y:S01]  /*5bd0*/  FMUL.FTZ R11, R111, c[0x0][0x2ec] ;  /* 0x0000bb006f0b7a20 */ /* 0x000fe20000410000 */
[C---:B------:R-:W-:Y:S01]  /*5be0*/  IADD3 R8, R184.reuse, 0x10, RZ ;  /* 0x00000010b8087810 */ /* 0x040fe20007ffe0ff */
[----:B------:R-:W2:Y:S01]  /*5bf0*/  MUFU.TANH R13, R146 ;  /* 0x00000092000d7308 */ /* 0x000ea20000002400 */
[-C--:B------:R-:W-:Y:S02]  /*5c00*/  ISETP.GE.AND P4, PT, R184, R0.reuse, PT ;  /* 0x00000000b800720c */ /* 0x080fe40003f86270 */
[----:B------:R-:W-:Y:S02]  /*5c10*/  FSEL R10, R123, -INF , !P1 ;  /* 0xff8000007b0a7808 */ /* 0x000fe40004800000 */
[-C--:B------:R-:W-:Y:S01]  /*5c20*/  ISETP.GE.AND P1, PT, R8, R175.reuse, PT ;  /* 0x000000af0800720c */ /* 0x080fe20003f26270 */
[----:B------:R-:W-:Y:S01]  /*5c30*/  FMUL.FTZ R120, R128, c[0x0][0x2ec] ;  /* 0x0000bb0080787a20 */ /* 0x000fe20000410000 */
[-C--:B------:R-:W-:Y:S01]  /*5c40*/  ISETP.GE.AND P6, PT, R8, R0.reuse, PT ;  /* 0x000000000800720c */ /* 0x080fe20003fc6270 */
[----:B------:R-:W4:Y:S01]  /*5c50*/  MUFU.TANH R135, R135 ;  /* 0x0000008700877308 */ /* 0x000f220000002400 */
[----:B------:R-:W-:Y:S01]  /*5c60*/  FSEL R8, R122, -INF , !P4 ;  /* 0xff8000007a087808 */ /* 0x000fe20006000000 */
[----:B------:R-:W-:Y:S01]  /*5c70*/  FMUL.FTZ R118, R129, c[0x0][0x2ec] ;  /* 0x0000bb0081767a20 */ /* 0x000fe20000410000 */
[-C--:B------:R-:W-:Y:S01]  /*5c80*/  ISETP.GE.AND P4, PT, R7, R175.reuse, PT ;  /* 0x000000af0700720c */ /* 0x080fe20003f86270 */
[----:B------:R-:W-:Y:S01]  /*5c90*/  FMUL.FTZ R117, R130, c[0x0][0x2ec] ;  /* 0x0000bb0082757a20 */ /* 0x000fe20000410000 */
[----:B------:R-:W-:Y:S01]  /*5ca0*/  FSEL R26, R28, -INF , !P1 ;  /* 0xff8000001c1a7808 */ /* 0x000fe20004800000 */
[----:B------:R-:W-:Y:S01]  /*5cb0*/  FMUL.FTZ R14, R148, c[0x0][0x2ec] ;  /* 0x0000bb00940e7a20 */ /* 0x000fe20000410000 */
[----:B------:R-:W-:Y:S01]  /*5cc0*/  FSEL R24, R29, -INF , !P4 ;  /* 0xff8000001d187808 */ /* 0x000fe20006000000 */
[----:B------:R-:W5:Y:S01]  /*5cd0*/  MUFU.TANH R133, R110 ;  /* 0x0000006e00857308 */ /* 0x000f620000002400 */
[-C--:B------:R-:W-:Y:S01]  /*5ce0*/  ISETP.GE.AND P1, PT, R15, R175.reuse, PT ;  /* 0x000000af0f00720c */ /* 0x080fe20003f26270 */
[----:B------:R-:W-:Y:S01]  /*5cf0*/  FMUL.FTZ R122, R149, c[0x0][0x2ec] ;  /* 0x0000bb00957a7a20 */ /* 0x000fe20000410000 */
[----:B------:R-:W-:Y:S01]  /*5d00*/  ISETP.GE.AND P4, PT, R15, R0, PT ;  /* 0x000000000f00720c */ /* 0x000fe20003f86270 */
[----:B------:R-:W-:Y:S01]  /*5d10*/  FMUL.FTZ R121, R150, c[0x0][0x2ec] ;  /* 0x0000bb0096797a20 */ /* 0x000fe20000410000 */
[----:B------:R-:W-:Y:S01]  /*5d20*/  IADD3 R15, R184, 0x21, RZ ;  /* 0x00000021b80f7810 */ /* 0x000fe20007ffe0ff */
[----:B------:R-:W-:Y:S01]  /*5d30*/  FMUL.FTZ R119, R151, c[0x0][0x2ec] ;  /* 0x0000bb0097777a20 */ /* 0x000fe20000410000 */
[----:B------:R-:W-:Y:S01]  /*5d40*/  FSEL R9, R114, -INF , !P5 ;  /* 0xff80000072097808 */ /* 0x000fe20006800000 */
[----:B------:R-:W1:Y:S01]  /*5d50*/  MUFU.TANH R120, R120 ;  /* 0x0000007800787308 */ /* 0x000e620000002400 */
[----:B------:R-:W-:Y:S01]  /*5d60*/  FSEL R7, R115, -INF , !P2 ;  /* 0xff80000073077808 */ /* 0x000fe20005000000 */
[----:B------:R-:W-:Y:S01]  /*5d70*/  FMUL.FTZ R115, R131, c[0x0][0x2ec] ;  /* 0x0000bb0083737a20 */ /* 0x000fe20000410000 */
[----:B------:R-:W-:-:S02]  /*5d80*/  ISETP.GE.AND P5, PT, R18, R175, PT ;  /* 0x000000af1200720c */ /* 0x000fc40003fa6270 */
[-C--:B------:R-:W-:Y:S02]  /*5d90*/  ISETP.GE.AND P2, PT, R18, R0.reuse, PT ;  /* 0x000000001200720c */ /* 0x080fe40003f46270 */
[----:B------:R-:W-:Y:S01]  /*5da0*/  FSEL R25, R16, -INF , !P6 ;  /* 0xff80000010197808 */ /* 0x000fe20007000000 */
[----:B------:R-:W2:Y:S01]  /*5db0*/  MUFU.TANH R21, R21 ;  /* 0x0000001500157308 */ /* 0x000ea20000002400 */
[----:B------:R-:W-:Y:S02]  /*5dc0*/  IADD3 R18, R184, 0x20, RZ ;  /* 0x00000020b8127810 */ /* 0x000fe40007ffe0ff */
[----:B------:R-:W-:Y:S02]  /*5dd0*/  ISETP.GE.AND P6, PT, R15, R175, PT ;  /* 0x000000af0f00720c */ /* 0x000fe40003fc6270 */
[----:B------:R-:W-:Y:S02]  /*5de0*/  FSEL R22, R32, -INF , !P5 ;  /* 0xff80000020167808 */ /* 0x000fe40006800000 */
[----:B------:R-:W-:Y:S01]  /*5df0*/  FSEL R20, R33, -INF , !P1 ;  /* 0xff80000021147808 */ /* 0x000fe20004800000 */
[----:B------:R-:W5:Y:S01]  /*5e00*/  MUFU.TANH R34, R34 ;  /* 0x0000002200227308 */ /* 0x000f620000002400 */
[----:B------:R-:W-:-:S02]  /*5e10*/  ISETP.GE.AND P1, PT, R18, R0, PT ;  /* 0x000000001200720c */ /* 0x000fc40003f26270 */
[----:B------:R-:W-:Y:S02]  /*5e20*/  ISETP.GE.AND P3, PT, R15, R0, PT ;  /* 0x000000000f00720c */ /* 0x000fe40003f66270 */
[----:B-1----:R-:W-:Y:S02]  /*5e30*/  FSEL R32, R4, -INF , !P6 ;  /* 0xff80000004207808 */ /* 0x002fe40007000000 */
[C---:B------:R-:W-:Y:S01]  /*5e40*/  IADD3 R16, R184.reuse, 0x28, RZ ;  /* 0x00000028b8107810 */ /* 0x040fe20007ffe0ff */
[----:B------:R-:W1:Y:S01]  /*5e50*/  MUFU.TANH R30, R30 ;  /* 0x0000001e001e7308 */ /* 0x000e620000002400 */
[----:B------:R-:W-:Y:S02]  /*5e60*/  IADD3 R4, R184, 0x31, RZ ;  /* 0x00000031b8047810 */ /* 0x000fe40007ffe0ff */
[----:B---3--:R-:W-:Y:S02]  /*5e70*/  FSEL R31, R31, -INF , !P4 ;  /* 0xff8000001f1f7808 */ /* 0x008fe40006000000 */
[----:B--2---:R-:W-:-:S02]  /*5e80*/  FSEL R29, R13, -INF , !P1 ;  /* 0xff8000000d1d7808 */ /* 0x004fc40004800000 */
[----:B----4-:R-:W-:Y:S01]  /*5e90*/  FSEL R135, R135, -INF , !P3 ;  /* 0xff80000087877808 */ /* 0x010fe20005800000 */
[----:B------:R-:W2:Y:S01]  /*5ea0*/  MUFU.TANH R6, R6 ;  /* 0x0000000600067308 */ /* 0x000ea20000002400 */
[-C--:B------:R-:W-:Y:S02]  /*5eb0*/  ISETP.GE.AND P4, PT, R16, R0.reuse, PT ;  /* 0x000000001000720c */ /* 0x080fe40003f86270 */
[C---:B------:R-:W-:Y:S02]  /*5ec0*/  ISETP.GE.AND P1, PT, R4.reuse, R175, PT ;  /* 0x000000af0400720c */ /* 0x040fe40003f26270 */
[----:B------:R-:W-:Y:S02]  /*5ed0*/  ISETP.GE.AND P3, PT, R4, R0, PT ;  /* 0x000000000400720c */ /* 0x000fe40003f66270 */
[----:B------:R-:W-:Y:S01]  /*5ee0*/  IADD3 R4, R184, 0x38, RZ ;  /* 0x00000038b8047810 */ /* 0x000fe20007ffe0ff */
[----:B------:R-:W3:Y:S01]  /*5ef0*/  MUFU.TANH R11, R11 ;  /* 0x0000000b000b7308 */ /* 0x000ee20000002400 */
[----:B-----5:R-:W-:-:S02]  /*5f00*/  FSEL R133, R133, -INF , !P4 ;  /* 0xff80000085857808 */ /* 0x020fc40006000000 */
[-C--:B------:R-:W-:Y:S02]  /*5f10*/  ISETP.GE.AND P4, PT, R4, R175.reuse, PT ;  /* 0x000000af0400720c */ /* 0x080fe40003f86270 */
[----:B------:R-:W-:Y:S02]  /*5f20*/  ISETP.GE.AND P5, PT, R18, R175, PT ;  /* 0x000000af1200720c */ /* 0x000fe40003fa6270 */
[----:B------:R-:W-:Y:S01]  /*5f30*/  IADD3 R15, R184, 0x29, RZ ;  /* 0x00000029b80f7810 */ /* 0x000fe20007ffe0ff */
[----:B------:R-:W4:Y:S01]  /*5f40*/  MUFU.TANH R14, R14 ;  /* 0x0000000e000e7308 */ /* 0x000f220000002400 */
[----:B------:R-:W-:Y:S02]  /*5f50*/  FSEL R120, R120, -INF , !P4 ;  /* 0xff80000078787808 */ /* 0x000fe40006000000 */
[----:B------:R-:W-:Y:S02]  /*5f60*/  FSEL R21, R21, -INF , !P2 ;  /* 0xff80000015157808 */ /* 0x000fe40005000000 */
[----:B------:R-:W-:-:S02]  /*5f70*/  FSEL R34, R34, -INF , !P5 ;  /* 0xff80000022227808 */ /* 0x000fc40006800000 */
[----:B------:R-:W-:Y:S01]  /*5f80*/  ISETP.GT.AND P4, PT, R177, R172, PT ;  /* 0x000000acb100720c */ /* 0x000fe20003f84270 */
[----:B------:R-:W5:Y:S01]  /*5f90*/  MUFU.TANH R122, R122 ;  /* 0x0000007a007a7308 */ /* 0x000f620000002400 */
[-C--:B------:R-:W-:Y:S02]  /*5fa0*/  ISETP.GE.AND P2, PT, R16, R175.reuse, PT ;  /* 0x000000af1000720c */ /* 0x080fe40003f46270 */
[C---:B------:R-:W-:Y:S02]  /*5fb0*/  ISETP.GE.AND P5, PT, R15.reuse, R175, PT ;  /* 0x000000af0f00720c */ /* 0x040fe40003fa6270 */
[----:B------:R-:W-:Y:S02]  /*5fc0*/  ISETP.GE.AND P6, PT, R15, R0, PT ;  /* 0x000000000f00720c */ /* 0x000fe40003fc6270 */
[----:B------:R-:W-:Y:S01]  /*5fd0*/  IADD3 R15, R184, 0x30, RZ ;  /* 0x00000030b80f7810 */ /* 0x000fe20007ffe0ff */
[----:B------:R-:W5:Y:S01]  /*5fe0*/  MUFU.TANH R118, R118 ;  /* 0x0000007600767308 */ /* 0x000f620000002400 */
[----:B-1----:R-:W-:-:S02]  /*5ff0*/  FSEL R30, R30, -INF , !P2 ;  /* 0xff8000001e1e7808 */ /* 0x002fc40005000000 */
[----:B------:R-:W-:Y:S02]  /*6000*/  ISETP.GE.AND P2, PT, R15, R175, PT ;  /* 0x000000af0f00720c */ /* 0x000fe40003f46270 */
[----:B------:R-:W-:Y:S02]  /*6010*/  IADD3 R184, R184, 0x39, RZ ;  /* 0x00000039b8b87810 */ /* 0x000fe40007ffe0ff */
[----:B--2---:R-:W-:Y:S01]  /*6020*/  FSEL R28, R6, -INF , !P5 ;  /* 0xff800000061c7808 */ /* 0x004fe20006800000 */
[----:B------:R-:W1:Y:S01]  /*6030*/  MUFU.TANH R121, R121 ;  /* 0x0000007900797308 */ /* 0x000e620000002400 */
[----:B---3--:R-:W-:Y:S02]  /*6040*/  FSEL R131, R11, -INF , !P6 ;  /* 0xff8000000b837808 */ /* 0x008fe40007000000 */
[----:B----4-:R-:W-:Y:S02]  /*6050*/  FSEL R128, R14, -INF , !P2 ;  /* 0xff8000000e807808 */ /* 0x010fe40005000000 */
[----:B-----5:R-:W-:Y:S01]  /*6060*/  FSEL R122, R122, -INF , !P1 ;  /* 0xff8000007a7a7808 */ /* 0x020fe20004800000 */
[----:B------:R-:W-:Y:S01]  /*6070*/  BAR.SYNC.DEFER_BLOCKING 0x0 ;  /* 0x0000000000007b1d */ /* 0x000fe20000010000 */
[----:B------:R-:W-:-:S02]  /*6080*/  ISETP.GE.AND P5, PT, R15, R0, PT ;  /* 0x000000000f00720c */ /* 0x000fc40003fa6270 */
[----:B------:R-:W-:Y:S02]  /*6090*/  ISETP.GE.AND P6, PT, R184, R175, PT ;  /* 0x000000afb800720c */ /* 0x000fe40003fc6270 */
[-C--:B------:R-:W-:Y:S01]  /*60a0*/  ISETP.GE.AND P2, PT, R4, R0.reuse, PT ;  /* 0x000000000400720c */ /* 0x080fe20003f46270 */
[----:B------:R-:W2:Y:S01]  /*60b0*/  MUFU.TANH R119, R119 ;  /* 0x0000007700777308 */ /* 0x000ea20000002400 */
[----:B------:R-:W-:Y:S02]  /*60c0*/  ISETP.GE.AND P1, PT, R184, R0, PT ;  /* 0x00000000b800720c */ /* 0x000fe40003f26270 */
[----:B------:R-:W-:Y:S02]  /*60d0*/  FSEL R118, R118, -INF , !P6 ;  /* 0xff80000076767808 */ /* 0x000fe40007000000 */
[----:B-1----:R-:W-:-:S03]  /*60e0*/  FSEL R121, R121, -INF , !P5 ;  /* 0xff80000079797808 */ /* 0x002fc60006800000 */
[----:B------:R-:W1:Y:S08]  /*60f0*/  MUFU.TANH R117, R117 ;  /* 0x0000007500757308 */ /* 0x000e700000002400 */
[----:B------:R-:W3:Y:S01]  /*6100*/  MUFU.TANH R115, R115 ;  /* 0x0000007300737308 */ /* 0x000ee20000002400 */
[----:B--2---:R-:W-:Y:S02]  /*6110*/  FSEL R119, R119, -INF , !P3 ;  /* 0xff80000077777808 */ /* 0x004fe40005800000 */
[----:B-1----:R-:W-:-:S02]  /*6120*/  FSEL R117, R117, -INF , !P2 ;  /* 0xff80000075757808 */ /* 0x002fc40005000000 */
[----:B---3--:R-:W-:Y:S01]  /*6130*/  FSEL R115, R115, -INF , !P1 ;  /* 0xff80000073737808 */ /* 0x008fe20004800000 */
        /* <DEDUP_REMOVED lines=59> */
.L_x_7452:
[----:B------:R-:W-:-:S04]  /*64f0*/  LEA R14, -R2, RZ, 0x6 ;  /* 0x000000ff020e7211 */ /* 0x000fc800078e31ff */
[----:B------:R-:W-:Y:S02]  /*6500*/  SHF.R.S32.HI R0, RZ, 0x1f, R14 ;  /* 0x0000001fff007819 */ /* 0x000fe4000001140e */
.L_x_7453:
        /* <DEDUP_REMOVED lines=24> */
.L_x_7451:
        /* <DEDUP_REMOVED lines=49> */
[----:B------:R-:W-:Y:S01]  /*69a0*/  FFMA.FTZ R109, R5, c[0x0][0x23c], -R123 ;  /* 0x00008f00056d7a23 */ /* 0x000fe2000001087b */
[----:B------:R-:W-:Y:S01]  /*69b0*/  FSEL R5, R111, RZ, P2 ;  /* 0x000000ff6f057208 */ /* 0x000fe20001000000 */
[--C-:B------:R-:W-:Y:S02]  /*69c0*/  FFMA.FTZ R105, R8, c[0x0][0x23c], -R116.reuse ;  /* 0x00008f0008697a23 */ /* 0x100fe40000010874 */
[----:B------:R-:W-:Y:S01]  /*69d0*/  FFMA.FTZ R0, R9, c[0x0][0x23c], -R116 ;  /* 0x00008f0009007a23 */ /* 0x000fe20000010874 */
[----:B------:R-:W-:Y:S01]  /*69e0*/  MUFU.EX2 R107, R107 ;  /* 0x0000006b006b7308 */ /* 0x000fe20000000800 */
[----:B------:R-:W1:Y:S01]  /*69f0*/  LDSM.16.MT88.4 R8, [R164+0x8000] ;  /* 0x00800000a408783b */ /* 0x000e620000004200 */
[----:B------:R-:W-:Y:S02]  /*6a00*/  FADD.FTZ R4, R100, -R5 ;  /* 0x8000000564047221 */ /* 0x000fe40000010000 */
[----:B------:R-:W-:Y:S01]  /*6a10*/  FADD.FTZ R6, R3, -R6 ;  /* 0x8000000603067221 */ /* 0x000fe20000010000 */
[----:B------:R-:W-:Y:S01]  /*6a20*/  LDSM.16.MT88.4 R100, [R161+0xb000] ;  /* 0x00b00000a164783b */ /* 0x000fe20000004200 */
[----:B------:R-:W-:-:S02]  /*6a30*/  FFMA.FTZ R106, R112, c[0x0][0x23c], -R123 ;  /* 0x00008f00706a7a23 */ /* 0x000fc4000001087b */
[--C-:B------:R-:W-:Y:S01]  /*6a40*/  FFMA.FTZ R104, R113, c[0x0][0x23c], -R116.reuse ;  /* 0x00008f0071687a23 */ /* 0x100fe20000010874 */
[----:B------:R-:W-:Y:S01]  /*6a50*/  MUFU.EX2 R109, R109 ;  /* 0x0000006d006d7308 */ /* 0x000fe20000000800 */
[--C-:B------:R-:W-:Y:S02]  /*6a60*/  FFMA.FTZ R108, R12, c[0x0][0x23c], -R123.reuse ;  /* 0x00008f000c6c7a23 */ /* 0x100fe4000001087b */
[----:B------:R-:W-:Y:S01]  /*6a70*/  FFMA.FTZ R113, R7, c[0x0][0x23c], -R116 ;  /* 0x00008f0007717a23 */ /* 0x000fe20000010874 */
[----:B------:R-:W2:Y:S01]  /*6a80*/  LDSM.16.MT88.4 R12, [R161+0x8000] ;  /* 0x00800000a10c783b */ /* 0x000ea20000004200 */
[----:B------:R-:W-:Y:S02]  /*6a90*/  FMUL.FTZ R114, R4, c[0x0][0x23c] ;  /* 0x00008f0004727a20 */ /* 0x000fe40000410000 */
[----:B------:R-:W-:Y:S01]  /*6aa0*/  FMUL.FTZ R112, R6, c[0x0][0x23c] ;  /* 0x00008f0006707a20 */ /* 0x000fe20000410000 */
        /* <DEDUP_REMOVED lines=8> */
[----:B------:R-:W-:Y:S01]  /*6b30*/  LDSM.16.MT88.4 R24, [R164+0x8800] ;  /* 0x00880000a418783b */ /* 0x000fe20000004200 */
[----:B------:R-:W-:-:S02]  /*6b40*/  FFMA.FTZ R129, R21, c[0x0][0x23c], -R116 ;  /* 0x00008f0015817a23 */ /* 0x000fc40000010874 */
[----:B------:R-:W-:Y:S01]  /*6b50*/  FFMA.FTZ R132, R31, c[0x0][0x23c], -R116 ;  /* 0x00008f001f847a23 */ /* 0x000fe20000010874 */
[----:B------:R-:W-:Y:S01]  /*6b60*/  MUFU.EX2 R105, R105 ;  /* 0x0000006900697308 */ /* 0x000fe20000000800 */
[----:B---3--:R-:W-:Y:S01]  /*6b70*/  F2FP.BF16.PACK_AB R4, R108, R109 ;  /* 0x0000006d6c04723e */ /* 0x008fe200000010ff */
[----:B------:R-:W-:Y:S01]  /*6b80*/  LDSM.16.MT88.4 R20, [R161+0x8800] ;  /* 0x00880000a114783b */ /* 0x000fe20000004200 */
[--C-:B------:R-:W-:Y:S02]  /*6b90*/  FFMA.FTZ R134, R34, c[0x0][0x23c], -R123.reuse ;  /* 0x00008f0022867a23 */ /* 0x100fe4000001087b */
[--C-:B------:R-:W-:Y:S02]  /*6ba0*/  FFMA.FTZ R137, R32, c[0x0][0x23c], -R123.reuse ;  /* 0x00008f0020897a23 */ /* 0x100fe4000001087b */
[----:B------:R-:W-:Y:S01]  /*6bb0*/  LDSM.16.MT88.4 R32, [R161+0xa800] ;  /* 0x00a80000a120783b */ /* 0x000fe20000004200 */
[----:B------:R-:W3:Y:S01]  /*6bc0*/  MUFU.EX2 R104, R104 ;  /* 0x0000006800687308 */ /* 0x000ee20000000800 */
[----:B----4-:R-:W-:Y:S01]  /*6bd0*/  F2FP.BF16.PACK_AB R6, R106, R107 ;  /* 0x0000006b6a06723e */ /* 0x010fe200000010ff */
[----:B------:R-:W-:-:S02]  /*6be0*/  FFMA.FTZ R136, R30, c[0x0][0x23c], -R123 ;  /* 0x00008f001e887a23 */ /* 0x000fc4000001087b */
[--C-:B------:R-:W-:Y:S02]  /*6bf0*/  FFMA.FTZ R139, R28, c[0x0][0x23c], -R123.reuse ;  /* 0x00008f001c8b7a23 */ /* 0x100fe4000001087b */
[--C-:B------:R-:W-:Y:S02]  /*6c00*/  FFMA.FTZ R138, R29, c[0x0][0x23c], -R116.reuse ;  /* 0x00008f001d8a7a23 */ /* 0x100fe40000010874 */
[----:B------:R-:W-:Y:S01]  /*6c10*/  MUFU.EX2 R0, R0 ;  /* 0x0000000000007308 */ /* 0x000fe20000000800 */
[--C-:B------:R-:W-:Y:S01]  /*6c20*/  FFMA.FTZ R135, R135, c[0x0][0x23c], -R116.reuse ;  /* 0x00008f0087877a23 */ /* 0x100fe20000010874 */
[----:B------:R-:W-:Y:S01]  /*6c30*/  LDSM.16.MT88.4 R28, [R164+0x9000] ;  /* 0x00900000a41c783b */ /* 0x000fe20000004200 */
        /* <DEDUP_REMOVED lines=8> */
[----:B------:R-:W3:Y:S01]  /*6cc0*/  MUFU.EX2 R114, R114 ;  /* 0x0000007200727308 */ /* 0x000ee20000000800 */
[--C-:B------:R-:W-:Y:S02]  /*6cd0*/  FFMA.FTZ R118, R121, c[0x0][0x23c], -R116.reuse ;  /* 0x00008f0079767a23 */ /* 0x100fe40000010874 */
[--C-:B------:R-:W-:Y:S02]  /*6ce0*/  FFMA.FTZ R119, R119, c[0x0][0x23c], -R116.reuse ;  /* 0x00008f0077777a23 */ /* 0x100fe40000010874 */
[----:B------:R-:W-:-:S03]  /*6cf0*/  FFMA.FTZ R117, R117, c[0x0][0x23c], -R116 ;  /* 0x00008f0075757a23 */ /* 0x000fc60000010874 */
        /* <DEDUP_REMOVED lines=112> */
[----:B---3--:R-:W-:Y:S02]  /*7400*/  F2FP.BF16.PACK_AB R4, R126, R3 ;  /* 0x000000037e04723e */ /* 0x008fe400000010ff */
        /* <DEDUP_REMOVED lines=88> */
[----:B------:R-:W-:Y:S01]  /*7990*/  HMMA.16816.F32.BF16 R40, R4, R14, R40 ;  /* 0x0000000e0428723c */ /* 0x000fe20000041828 */
[----:B------:R-:W3:Y:S02]  /*79a0*/  LDSM.16.MT88.4 R12, [R160+0xb800] ;  /* 0x00b80000a00c783b */ /* 0x000ee40000004200 */
        /* <DEDUP_REMOVED lines=8> */
[----:B-1----:R-:W-:Y:S01]  /*7a30*/  HMMA.16816.F32.BF16 R80, R4, R24, R80 ;  /* 0x000000180450723c */ /* 0x002fe20000041850 */
[----:B------:R-:W-:Y:S02]  /*7a40*/  MOV R3, R110 ;  /* 0x0000006e00037202 */ /* 0x000fe40000000f00 */
        /* <DEDUP_REMOVED lines=11> */
[----:B------:R-:W-:Y:S11]  /*7b00*/  HMMA.16816.F32.BF16 R64, R4, R14, R64 ;  /* 0x0000000e0440723c */ /* 0x000ff60000041840 */
[----:B------:R-:W-:Y:S08]  /*7b10*/  @!UPT UIADD3 URZ, URZ, URZ, URZ ;  /* 0x0000003f3f3ff290 */ /* 0x000ff0000fffe03f */
.L_x_7448:
        /* <DEDUP_REMOVED lines=13> */
.L_x_7458:
        /* <DEDUP_REMOVED lines=65> */
.L_x_7455:
[C---:B------:R-:W-:Y:S04]  /*8000*/  LEA R174, P1, R6.reuse, R174, 0x1 ;  /* 0x000000ae06ae7211 */ /* 0x040fe800078208ff */
[----:B------:R-:W-:Y:S02]  /*8010*/  LEA.HI.X R173, R6, R173, R2, 0x1, P1 ;  /* 0x000000ad06ad7211 */ /* 0x000fe400008f0c02 */
[----:B------:R-:W-:Y:S02]  /*8020*/  IADD3 R100, P1, R174, R187, RZ ;  /* 0x000000bbae647210 */ /* 0x000fe40007f3e0ff */
[----:B------:R-:W-:Y:S02]  /*8030*/  MOV R175, R173 ;  /* 0x000000ad00af7202 */ /* 0x000fe40000000f00 */
[-C--:B------:R-:W-:Y:S02]  /*8040*/  IADD3.X R101, R173, R186.reuse, RZ, P1, !PT ;  /* 0x000000baad657210 */ /* 0x080fe40000ffe4ff */
[-C--:B------:R-:W-:Y:S01]  /*8050*/  IADD3 R2, P1, R100, R187.reuse, RZ ;  /* 0x000000bb64027210 */ /* 0x080fe20007f3e0ff */
[----:B------:R-:W-:Y:S01]  /*8060*/  @!PT LDS RZ, [RZ] ;  /* 0x00000000fffff984 */ /* 0x000fe20000000800 */
[----:B------:R-:W-:Y:S01]  /*8070*/  @!PT LDS RZ, [RZ] ;  /* 0x00000000fffff984 */ /* 0x000fe20000000800 */
[----:B------:R-:W-:Y:S01]  /*8080*/  @!PT LDS RZ, [RZ] ;  /* 0x00000000fffff984 */ /* 0x000fe20000000800 */
[----:B------:R1:W-:Y:S03]  /*8090*/  LDGSTS.E.BYPASS.LTC128B.128 [R179+0x8000], [R174.64] ;  /* 0x08000000aeb37fae */ /* 0x0003e6000b901d44 */
[-C--:B------:R-:W-:Y:S02]  /*80a0*/  IADD3.X R3, R101, R186.reuse, RZ, P1, !PT ;  /* 0x000000ba65037210 */ /* 0x080fe40000ffe4ff */
[----:B------:R-:W-:Y:S02]  /*80b0*/  IADD3 R196, P1, R2, R187, RZ ;  /* 0x000000bb02c47210 */ /* 0x000fe40007f3e0ff */
[----:B------:R1:W-:Y:S02]  /*80c0*/  LDGSTS.E.BYPASS.LTC128B.128 [R179+0xa000], [R174.64+0x80] ;  /* 0x0a000080aeb37fae */ /* 0x0003e4000b901d44 */
[----:B------:R-:W-:Y:S02]  /*80d0*/  IADD3.X R197, R3, R186, RZ, P1, !PT ;  /* 0x000000ba03c57210 */ /* 0x000fe40000ffe4ff */
[----:B------:R-:W-:Y:S03]  /*80e0*/  ISETP.GT.AND P1, PT, R177, R172, PT ;  /* 0x000000acb100720c */ /* 0x000fe60003f24270 */
[----:B------:R2:W-:Y:S07]  /*80f0*/  LDGSTS.E.BYPASS.LTC128B.128 [R179+0x8800], [R100.64] ;  /* 0x0880000064b37fae */ /* 0x0005ee000b901d44 */
[----:B------:R2:W-:Y:S07]  /*8100*/  LDGSTS.E.BYPASS.LTC128B.128 [R179+0xa800], [R100.64+0x80] ;  /* 0x0a80008064b37fae */ /* 0x0005ee000b901d44 */
[----:B------:R3:W-:Y:S07]  /*8110*/  LDGSTS.E.BYPASS.LTC128B.128 [R179+0x9000], [R2.64] ;  /* 0x0900000002b37fae */ /* 0x0007ee000b901d44 */
[----:B------:R3:W-:Y:S07]  /*8120*/  LDGSTS.E.BYPASS.LTC128B.128 [R179+0xb000], [R2.64+0x80] ;  /* 0x0b00008002b37fae */ /* 0x0007ee000b901d44 */
[----:B------:R4:W-:Y:S07]  /*8130*/  LDGSTS.E.BYPASS.LTC128B.128 [R179+0x9800], [R196.64] ;  /* 0x09800000c4b37fae */ /* 0x0009ee000b901d44 */
[----:B------:R4:W-:Y:S07]  /*8140*/  LDGSTS.E.BYPASS.LTC128B.128 [R179+0xb800], [R196.64+0x80] ;  /* 0x0b800080c4b37fae */ /* 0x0009ee000b901d44 */
[----:B------:R-:W-:Y:S07]  /*8150*/  LDSM.16.M88.4 R104, [R170] ;  /* 0x00000000aa68783b */ /* 0x000fee0000000200 */
[----:B------:R-:W5:Y:S07]  /*8160*/  LDSM.16.M88.4 R108, [R169+0x4000] ;  /* 0x00400000a96c783b */ /* 0x000f6e0000000200 */
        /* <DEDUP_REMOVED lines=9> */
[C---:B-1----:R-:W-:Y:S04]  /*8200*/  HMMA.16816.F32.BF16 R12, R104.reuse, R112, RZ ;  /* 0x00000070680c723c */ /* 0x042fe800000418ff */
[----:B------:R-:W1:Y:S04]  /*8210*/  LDSM.16.M88.4 R136, [R158] ;  /* 0x000000009e88783b */ /* 0x000e680000000200 */
[C---:B------:R-:W-:Y:S03]  /*8220*/  HMMA.16816.F32.BF16 R16, R104.reuse, R114, RZ ;  /* 0x000000726810723c */ /* 0x040fe600000418ff */
[----:B------:R-:W1:Y:S05]  /*8230*/  LDSM.16.M88.4 R140, [R157] ;  /* 0x000000009d8c783b */ /* 0x000e6a0000000200 */
[C---:B------:R-:W-:Y:S02]  /*8240*/  HMMA.16816.F32.BF16 R20, R104.reuse, R116, RZ ;  /* 0x000000746814723c */ /* 0x040fe400000418ff */
[----:B------:R-:W-:Y:S06]  /*8250*/  LDSM.16.M88.4 R144, [R166] ;  /* 0x00000000a690783b */ /* 0x000fec0000000200 */
[C---:B------:R-:W-:Y:S01]  /*8260*/  HMMA.16816.F32.BF16 R24, R104.reuse, R118, RZ ;  /* 0x000000766818723c */ /* 0x040fe200000418ff */
[----:B------:R-:W1:Y:S07]  /*8270*/  LDSM.16.M88.4 R148, [R163+0x4000] ;  /* 0x00400000a394783b */ /* 0x000e6e0000000200 */
[C---:B--2---:R-:W-:Y:S01]  /*8280*/  HMMA.16816.F32.BF16 R28, R104.reuse, R120, RZ ;  /* 0x00000078681c723c */ /* 0x044fe200000418ff */
[----:B------:R-:W-:Y:S07]  /*8290*/  LDSM.16.M88.4 R108, [R163+0x5000] ;  /* 0x00500000a36c783b */ /* 0x000fee0000000200 */
[----:B------:R-:W-:Y:S01]  /*82a0*/  HMMA.16816.F32.BF16 R32, R104, R122, RZ ;  /* 0x0000007a6820723c */ /* 0x000fe200000418ff */
[----:B------:R-:W2:Y:S07]  /*82b0*/  LDSM.16.M88.4 R104, [R163+0x4800] ;  /* 0x00480000a368783b */ /* 0x000eae0000000200 */
[C---:B-----5:R-:W-:Y:S01]  /*82c0*/  HMMA.16816.F32.BF16 R4, R124.reuse, R128, R4 ;  /* 0x000000807c04723c */ /* 0x060fe20000041804 */
[----:B------:R-:W5:Y:S07]  /*82d0*/  LDSM.16.M88.4 R112, [R163+0x5800] ;  /* 0x00580000a370783b */ /* 0x000f6e0000000200 */
[C---:B------:R-:W-:Y:S01]  /*82e0*/  HMMA.16816.F32.BF16 R8, R124.reuse, R130, R8 ;  /* 0x000000827c08723c */ /* 0x040fe20000041808 */
[----:B------:R-:W-:Y:S07]  /*82f0*/  LDSM.16.M88.4 R116, [R165] ;  /* 0x00000000a574783b */ /* 0x000fee0000000200 */
[C---:B---3--:R-:W-:Y:S01]  /*8300*/  HMMA.16816.F32.BF16 R12, R124.reuse, R132, R12 ;  /* 0x000000847c0c723c */ /* 0x048fe2000004180c */
[----:B------:R-:W3:Y:S07]  /*8310*/  LDSM.16.M88.4 R120, [R156] ;  /* 0x000000009c78783b */ /* 0x000eee0000000200 */
[C---:B------:R-:W-:Y:S01]  /*8320*/  HMMA.16816.F32.BF16 R16, R124.reuse, R134, R16 ;  /* 0x000000867c10723c */ /* 0x040fe20000041810 */
[----:B------:R-:W-:Y:S07]  /*8330*/  LDSM.16.M88.4 R128, [R156+0x1000] ;  /* 0x001000009c80783b */ /* 0x000fee0000000200 */
[C---:B-1----:R-:W-:Y:S01]  /*8340*/  HMMA.16816.F32.BF16 R20, R124.reuse, R136, R20 ;  /* 0x000000887c14723c */ /* 0x042fe20000041814 */
[----:B------:R-:W-:Y:S07]  /*8350*/  LDSM.16.M88.4 R132, [R156+0x1800] ;  /* 0x001800009c84783b */ /* 0x000fee0000000200 */
[C---:B------:R-:W-:Y:S01]  /*8360*/  HMMA.16816.F32.BF16 R24, R124.reuse, R138, R24 ;  /* 0x0000008a7c18723c */ /* 0x040fe20000041818 */
[----:B------:R-:W-:Y:S07]  /*8370*/  LDSM.16.M88.4 R136, [R170+0x2000] ;  /* 0x00200000aa88783b */ /* 0x000fee0000000200 */
[C---:B------:R-:W-:Y:S08]  /*8380*/  HMMA.16816.F32.BF16 R28, R124.reuse, R140, R28 ;  /* 0x0000008c7c1c723c */ /* 0x040ff0000004181c */
[----:B------:R-:W-:Y:S01]  /*8390*/  HMMA.16816.F32.BF16 R32, R124, R142, R32 ;  /* 0x0000008e7c20723c */ /* 0x000fe20000041820 */
[----:B------:R-:W1:Y:S07]  /*83a0*/  LDSM.16.M88.4 R124, [R156+0x800] ;  /* 0x000800009c7c783b */ /* 0x000e6e0000000200 */
[C---:B------:R-:W-:Y:S01]  /*83b0*/  HMMA.16816.F32.BF16 R4, R144.reuse, R148, R4 ;  /* 0x000000949004723c */ /* 0x040fe20000041804 */
[----:B------:R-:W1:Y:S07]  /*83c0*/  LDSM.16.M88.4 R140, [R169+0x6000] ;  /* 0x00600000a98c783b */ /* 0x000e6e0000000200 */
[C---:B------:R-:W-:Y:S01]  /*83d0*/  HMMA.16816.F32.BF16 R8, R144.reuse, R150, R8 ;  /* 0x000000969008723c */ /* 0x040fe20000041808 */
[----:B------:R-:W-:Y:S07]  /*83e0*/  LDSM.16.M88.4 R148, [R155] ;  /* 0x000000009b94783b */ /* 0x000fee0000000200 */
[C---:B--2---:R-:W-:Y:S08]  /*83f0*/  HMMA.16816.F32.BF16 R12, R144.reuse, R104, R12 ;  /* 0x00000068900c723c */ /* 0x044ff0000004180c */
[C---:B------:R-:W-:Y:S01]  /*8400*/  HMMA.16816.F32.BF16 R16, R144.reuse, R106, R16 ;  /* 0x0000006a9010723c */ /* 0x040fe20000041810 */
[----:B------:R-:W2:Y:S07]  /*8410*/  LDSM.16.M88.4 R104, [R169+0x6800] ;  /* 0x00680000a968783b */ /* 0x000eae0000000200 */
[C---:B------:R-:W-:Y:S08]  /*8420*/  HMMA.16816.F32.BF16 R20, R144.reuse, R108, R20 ;  /* 0x0000006c9014723c */ /* 0x040ff00000041814 */
[C---:B------:R-:W-:Y:S01]  /*8430*/  HMMA.16816.F32.BF16 R24, R144.reuse, R110, R24 ;  /* 0x0000006e9018723c */ /* 0x040fe20000041818 */
[----:B------:R-:W2:Y:S07]  /*8440*/  LDSM.16.M88.4 R108, [R169+0x7000] ;  /* 0x00700000a96c783b */ /* 0x000eae0000000200 */
[C---:B-----5:R-:W-:Y:S08]  /*8450*/  HMMA.16816.F32.BF16 R28, R144.reuse, R112, R28 ;  /* 0x00000070901c723c */ /* 0x060ff0000004181c */
[----:B------:R-:W-:Y:S01]  /*8460*/  HMMA.16816.F32.BF16 R32, R144, R114, R32 ;  /* 0x000000729020723c */ /* 0x000fe20000041820 */
[----:B------:R-:W5:Y:S07]  /*8470*/  LDSM.16.M88.4 R112, [R169+0x7800] ;  /* 0x00780000a970783b */ /* 0x000f6e0000000200 */
[C---:B---3--:R-:W-:Y:S01]  /*8480*/  HMMA.16816.F32.BF16 R4, R116.reuse, R120, R4 ;  /* 0x000000787404723c */ /* 0x048fe20000041804 */
[----:B------:R-:W3:Y:S07]  /*8490*/  LDSM.16.M88.4 R144, [R168+0x2000] ;  /* 0x00200000a890783b */ /* 0x000eee0000000200 */
[C---:B------:R-:W-:Y:S01]  /*84a0*/  HMMA.16816.F32.BF16 R8, R116.reuse, R122, R8 ;  /* 0x0000007a7408723c */ /* 0x040fe20000041808 */
[----:B------:R-:W-:Y:S07]  /*84b0*/  LDSM.16.M88.4 R120, [R153] ;  /* 0x000000009978783b */ /* 0x000fee0000000200 */
        /* <DEDUP_REMOVED lines=8> */
[----:B------:R-:W1:Y:S07]  /*8540*/  LDSM.16.M88.4 R116, [R154] ;  /* 0x000000009a74783b */ /* 0x000e6e0000000200 */
[----:B------:R-:W1:Y:S01]  /*8550*/  LDSM.16.M88.4 R132, [R163+0x6000] ;  /* 0x00600000a384783b */ /* 0x000e620000000200 */
        /* <DEDUP_REMOVED lines=8> */
[----:B------:R-:W1:Y:S07]  /*85e0*/  LDSM.16.M88.4 R108, [R163+0x7000] ;  /* 0x00700000a36c783b */ /* 0x000e6e0000000200 */
[C---:B-----5:R-:W-:Y:S08]  /*85f0*/  HMMA.16816.F32.BF16 R28, R136.reuse, R112, R28 ;  /* 0x00000070881c723c */ /* 0x060ff0000004181c */
[----:B------:R-:W-:Y:S01]  /*8600*/  HMMA.16816.F32.BF16 R32, R136, R114, R32 ;  /* 0x000000728820723c */ /* 0x000fe20000041820 */
[----:B------:R-:W5:Y:S07]  /*8610*/  LDSM.16.M88.4 R112, [R163+0x7800] ;  /* 0x00780000a370783b */ /* 0x000f6e0000000200 */
[----:B------:R-:W2:Y:S01]  /*8620*/  LDSM.16.M88.4 R136, [R165+0x2000] ;  /* 0x00200000a588783b */ /* 0x000ea20000000200 */
[C---:B---3--:R-:W-:Y:S08]  /*8630*/  HMMA.16816.F32.BF16 R4, R144.reuse, R148, R4 ;  /* 0x000000949004723c */ /* 0x048ff00000041804 */
[C---:B------:R-:W-:Y:S08]  /*8640*/  HMMA.16816.F32.BF16 R8, R144.reuse, R150, R8 ;  /* 0x000000969008723c */ /* 0x040ff00000041808 */
[C---:B-1----:R-:W-:Y:S08]  /*8650*/  HMMA.16816.F32.BF16 R12, R144.reuse, R116, R12 ;  /* 0x00000074900c723c */ /* 0x042ff0000004180c */
        /* <DEDUP_REMOVED lines=9> */
[----:B------:R-:W1:Y:S07]  /*86f0*/  LDSM.16.M88.4 R104, [R156+0x2800] ;  /* 0x002800009c68783b */ /* 0x000e6e0000000200 */
[C---:B------:R-:W-:Y:S08]  /*8700*/  HMMA.16816.F32.BF16 R20, R128.reuse, R108, R20 ;  /* 0x0000006c8014723c */ /* 0x040ff00000041814 */
[C---:B------:R-:W-:Y:S01]  /*8710*/  HMMA.16816.F32.BF16 R24, R128.reuse, R110, R24 ;  /* 0x0000006e8018723c */ /* 0x040fe20000041818 */
[----:B------:R-:W2:Y:S07]  /*8720*/  LDSM.16.M88.4 R108, [R156+0x3000] ;  /* 0x003000009c6c783b */ /* 0x000eae0000000200 */
[C---:B-----5:R-:W-:Y:S08]  /*8730*/  HMMA.16816.F32.BF16 R28, R128.reuse, R112, R28 ;  /* 0x00000070801c723c */ /* 0x060ff0000004181c */
        /* <DEDUP_REMOVED lines=44> */
[----:B----4-:R-:W-:Y:S02]  /*8a00*/  FMUL.FTZ R196, R29, c[0x0][0x2ec] ;  /* 0x0000bb001dc47a20 */ /* 0x010fe40000410000 */
[----:B------:R-:W-:Y:S02]  /*8a10*/  FMUL.FTZ R199, R30, c[0x0][0x2ec] ;  /* 0x0000bb001ec77a20 */ /* 0x000fe40000410000 */
[----:B------:R-:W-:Y:S01]  /*8a20*/  FMUL.FTZ R197, R31, c[0x0][0x2ec] ;  /* 0x0000bb001fc57a20 */ /* 0x000fe20000410000 */
[----:B------:R-:W4:Y:S01]  /*8a30*/  MUFU.TANH R221, R221 ;  /* 0x000000dd00dd7308 */ /* 0x000f220000002400 */
        /* <DEDUP_REMOVED lines=91> */
.L_x_7457:
        /* <DEDUP_REMOVED lines=20> */
.L_x_7456:
        /* <DEDUP_REMOVED lines=213> */
[----:B------:R-:W-:Y:S03]  /*9e80*/  LDSM.16.MT88.4 R76, [R162+0xa800] ;  /* 0x00a80000a24c783b */ /* 0x000fe60000004200 */
[----:B------:R-:W-:Y:S03]  /*9e90*/  FADD.FTZ R122, R122, R123 ;  /* 0x0000007b7a7a7221 */ /* 0x000fe60000010000 */
[----:B------:R-:W-:Y:S01]  /*9ea0*/  MUFU.EX2 R140, R140 ;  /* 0x0000008c008c7308 */ /* 0x000fe20000000800 */
[C---:B-----5:R-:W-:Y:S08]  /*9eb0*/  HMMA.16816.F32.BF16 R4, R68.reuse, R72, R4 ;  /* 0x000000484404723c */ /* 0x060ff00000041804 */
[C---:B------:R-:W-:Y:S01]  /*9ec0*/  HMMA.16816.F32.BF16 R8, R68.reuse, R74, R8 ;  /* 0x0000004a4408723c */ /* 0x040fe20000041808 */
[----:B------:R-:W1:Y:S01]  /*9ed0*/  LDSM.16.MT88.4 R72, [R164+0xa800] ;  /* 0x00a80000a448783b */ /* 0x000e620000004200 */
[----:B------:R-:W-:Y:S06]  /*9ee0*/  MUFU.EX2 R141, R141 ;  /* 0x0000008d008d7308 */ /* 0x000fec0000000800 */
[C---:B------:R-:W-:Y:S04]  /*9ef0*/  HMMA.16816.F32.BF16 R12, R68.reuse, R80, R12 ;  /* 0x00000050440c723c */ /* 0x040fe8000004180c */
[----:B------:R-:W-:Y:S04]  /*9f00*/  MUFU.EX2 R142, R142 ;  /* 0x0000008e008e7308 */ /* 0x000fe80000000800 */
[C---:B------:R-:W-:Y:S01]  /*9f10*/  HMMA.16816.F32.BF16 R16, R68.reuse, R82, R16 ;  /* 0x000000524410723c */ /* 0x040fe20000041810 */
[----:B------:R-:W2:Y:S05]  /*9f20*/  LDSM.16.MT88.4 R80, [R161+0xa800] ;  /* 0x00a80000a150783b */ /* 0x000eaa0000004200 */
[----:B------:R-:W-:Y:S02]  /*9f30*/  MUFU.EX2 R143, R143 ;  /* 0x0000008f008f7308 */ /* 0x000fe40000000800 */
[C---:B------:R-:W-:Y:S08]  /*9f40*/  HMMA.16816.F32.BF16 R20, R68.reuse, R84, R20 ;  /* 0x000000544414723c */ /* 0x040ff00000041814 */
        /* <DEDUP_REMOVED lines=27> */
[----:B------:R-:W-:Y:S02]  /*a100*/  F2FP.BF16.PACK_AB R68, R137, R136 ;  /* 0x000000888944723e */ /* 0x000fe400000010ff */
[----:B------:R-:W-:Y:S03]  /*a110*/  F2FP.BF16.PACK_AB R69, R139, R138 ;  /* 0x0000008a8b45723e */ /* 0x000fe600000010ff */
[----:B------:R-:W-:Y:S02]  /*a120*/  F2FP.BF16.PACK_AB R70, R141, R140 ;  /* 0x0000008c8d46723e */ /* 0x000fe400000010ff */
[----:B------:R-:W-:Y:S02]  /*a130*/  F2FP.BF16.PACK_AB R71, R143, R142 ;  /* 0x0000008e8f47723e */ /* 0x000fe400000010ff */
[----:B---3--:R-:W-:Y:S05]  /*a140*/  F2FP.BF16.PACK_AB R104, R145, R144 ;  /* 0x000000909168723e */ /* 0x008fea00000010ff */
[C---:B------:R-:W-:Y:S03]  /*a150*/  HMMA.16816.F32.BF16 R4, R68.reuse, R72, R4 ;  /* 0x000000484404723c */ /* 0x040fe60000041804 */
[----:B------:R-:W-:Y:S05]  /*a160*/  F2FP.BF16.PACK_AB R107, R101, R102 ;  /* 0x00000066656b723e */ /* 0x000fea00000010ff */
[C---:B------:R-:W-:Y:S01]  /*a170*/  HMMA.16816.F32.BF16 R8, R68.reuse, R74, R8 ;  /* 0x0000004a4408723c */ /* 0x040fe20000041808 */
[----:B------:R-:W1:Y:S07]  /*a180*/  LDSM.16.MT88.4 R72, [R164+0xb000] ;  /* 0x00b00000a448783b */ /* 0x000e6e0000004200 */
[C---:B------:R-:W-:Y:S08]  /*a190*/  HMMA.16816.F32.BF16 R12, R68.reuse, R88, R12 ;  /* 0x00000058440c723c */ /* 0x040ff0000004180c */
[C---:B------:R-:W-:Y:S08]  /*a1a0*/  HMMA.16816.F32.BF16 R16, R68.reuse, R90, R16 ;  /* 0x0000005a4410723c */ /* 0x040ff00000041810 */
[C---:B-----5:R-:W-:Y:S08]  /*a1b0*/  HMMA.16816.F32.BF16 R20, R68.reuse, R76, R20 ;  /* 0x0000004c4414723c */ /* 0x060ff00000041814 */
[C---:B------:R-:W-:Y:S01]  /*a1c0*/  HMMA.16816.F32.BF16 R24, R68.reuse, R78, R24 ;  /* 0x0000004e4418723c */ /* 0x040fe20000041818 */
[----:B------:R-:W3:Y:S07]  /*a1d0*/  LDSM.16.MT88.4 R76, [R161+0xb000] ;  /* 0x00b00000a14c783b */ /* 0x000eee0000004200 */
[C---:B--2---:R-:W-:Y:S08]  /*a1e0*/  HMMA.16816.F32.BF16 R28, R68.reuse, R80, R28 ;  /* 0x00000050441c723c */ /* 0x044ff0000004181c */
[C---:B------:R-:W-:Y:S01]  /*a1f0*/  HMMA.16816.F32.BF16 R32, R68.reuse, R82, R32 ;  /* 0x000000524420723c */ /* 0x040fe20000041820 */
[----:B------:R-:W2:Y:S07]  /*a200*/  LDSM.16.MT88.4 R80, [R160+0xb000] ;  /* 0x00b00000a050783b */ /* 0x000eae0000004200 */
[C---:B-1----:R-:W-:Y:S08]  /*a210*/  HMMA.16816.F32.BF16 R36, R68.reuse, R72, R36 ;  /* 0x000000484424723c */ /* 0x042ff00000041824 */
[C---:B------:R-:W-:Y:S01]  /*a220*/  HMMA.16816.F32.BF16 R40, R68.reuse, R74, R40 ;  /* 0x0000004a4428723c */ /* 0x040fe20000041828 */
[----:B------:R-:W-:Y:S07]  /*a230*/  LDSM.16.MT88.4 R72, [R161+0x9800] ;  /* 0x00980000a148783b */ /* 0x000fee0000004200 */
[C---:B------:R-:W-:Y:S08]  /*a240*/  HMMA.16816.F32.BF16 R44, R68.reuse, R84, R44 ;  /* 0x00000054442c723c */ /* 0x040ff0000004182c */
[C---:B------:R-:W-:Y:S01]  /*a250*/  HMMA.16816.F32.BF16 R48, R68.reuse, R86, R48 ;  /* 0x000000564430723c */ /* 0x040fe20000041830 */
[----:B------:R-:W1:Y:S07]  /*a260*/  LDSM.16.MT88.4 R84, [R162+0x9800] ;  /* 0x00980000a254783b */ /* 0x000e6e0000004200 */
        /* <DEDUP_REMOVED lines=32> */
[----:B------:R-:W-:Y:S03]  /*a470*/  FADD.FTZ R143, R143, R142 ;  /* 0x0000008e8f8f7221 */ /* 0x000fe60000010000 */
[----:B------:R-:W-:Y:S01]  /*a480*/  FADD.FTZ R5, R133, R0 ;  /* 0x0000000085057221 */ /* 0x000fe20000010000 */
[C---:B------:R-:W-:Y:S04]  /*a490*/  HMMA.16816.F32.BF16 R56, R104.reuse, R6, R56 ;  /* 0x000000066838723c */ /* 0x040fe80000041838 */
[----:B------:R-:W-:Y:S01]  /*a4a0*/  FADD.FTZ R5, R132, R5 ;  /* 0x0000000584057221 */ /* 0x000fe20000010000 */
[----:B------:R-:W-:Y:S01]  /*a4b0*/  MOV R0, R3 ;  /* 0x0000000300007202 */ /* 0x000fe20000000f00 */
[----:B------:R-:W-:Y:S02]  /*a4c0*/  FADD.FTZ R146, R146, R143 ;  /* 0x0000008f92927221 */ /* 0x000fe40000010000 */
[----:B------:R-:W-:Y:S01]  /*a4d0*/  FADD.FTZ R136, R136, R5 ;  /* 0x0000000588887221 */ /* 0x000fe20000010000 */
[C---:B---3--:R-:W-:Y:S03]  /*a4e0*/  HMMA.16816.F32.BF16 R60, R104.reuse, R8, R60 ;  /* 0x00000008683c723c */ /* 0x048fe6000004183c */
        /* <DEDUP_REMOVED lines=12> */
.L_x_7454:
        /* <DEDUP_REMOVED lines=70> */
[----:B------:R-:W-:Y:S01]  /*aa10*/  STS.64 [R12.X4], R96 ;  /* 0x000000600c007388 */ /* 0x000fe20000004a00 */
[C---:B------:R-:W-:Y:S01]  /*aa20*/  FMUL.FTZ R81, R8.reuse, R81 ;  /* 0x0000005108517220 */ /* 0x040fe20000410000 */
[----:B------:R-:W-:Y:S01]  /*aa30*/  SEL R16, R13, 0xffffff80, !P2 ;  /* 0xffffff800d107807 */ /* 0x000fe20005000000 */
[C---:B------:R-:W-:Y:S01]  /*aa40*/  FMUL.FTZ R83, R7.reuse, R83 ;  /* 0x0000005307537220 */ /* 0x040fe20000410000 */
[----:B------:R-:W-:Y:S01]  /*aa50*/  STS.64 [R12.X4+0x800], R98 ;  /* 0x000800620c007388 */ /* 0x000fe20000004a00 */
[----:B------:R-:W-:Y:S01]  /*aa60*/  FMUL.FTZ R82, R7, R82 ;  /* 0x0000005207527220 */ /* 0x000fe20000410000 */
[----:B------:R-:W-:Y:S01]  /*aa70*/  LOP3.LUT R11, R11, 0xffffffe0, RZ, 0xc0, !PT ;  /* 0xffffffe00b0b7812 */ /* 0x000fe200078ec0ff */
[C---:B------:R-:W-:Y:S01]  /*aa80*/  FMUL.FTZ R76, R8.reuse, R76 ;  /* 0x0000004c084c7220 */ /* 0x040fe20000410000 */
[----:B------:R-:W1:Y:S01]  /*aa90*/  @P4 MUFU.LG2 R5, R5 ;  /* 0x0000000500054308 */ /* 0x000e620000000c00 */
[----:B------:R-:W-:Y:S01]  /*aaa0*/  FMUL.FTZ R77, R8, R77 ;  /* 0x0000004d084d7220 */ /* 0x000fe20000410000 */
[----:B------:R-:W-:Y:S01]  /*aab0*/  IADD3 R11, -R11, R2, RZ ;  /* 0x000000020b0b7210 */ /* 0x000fe20007ffe1ff */
[C---:B------:R-:W-:Y:S01]  /*aac0*/  FMUL.FTZ R79, R7.reuse, R79 ;  /* 0x0000004f074f7220 */ /* 0x040fe20000410000 */
[----:B------:R-:W-:Y:S01]  /*aad0*/  MOV R2, 0xff800000 ;  /* 0xff80000000027802 */ /* 0x000fe20000000f00 */
[----:B------:R-:W-:-:S02]  /*aae0*/  FMUL.FTZ R78, R7, R78 ;  /* 0x0000004e074e7220 */ /* 0x000fc40000410000 */
[C---:B------:R-:W-:Y:S01]  /*aaf0*/  FMUL.FTZ R72, R8.reuse, R72 ;  /* 0x0000004808487220 */ /* 0x040fe20000410000 */
[----:B------:R-:W2:Y:S01]  /*ab00*/  @P3 MUFU.LG2 R4, R4 ;  /* 0x0000000400043308 */ /* 0x000ea20000000c00 */
        /* <DEDUP_REMOVED lines=74> */
[----:B-1----:R-:W1:Y:S04]  /*afb0*/  S2R R80, SR_CTAID.Z ;  /* 0x0000000000507919 */ /* 0x002e680000002700 */
[----:B------:R-:W2:Y:S04]  /*afc0*/  S2R R7, SR_CTAID.Y ;  /* 0x0000000000077919 */ /* 0x000ea80000002600 */
[----:B------:R-:W-:Y:S04]  /*afd0*/  STS.64 [R13+0x4000], R48 ;  /* 0x004000300d007388 */ /* 0x000fe80000000a00 */
[----:B------:R-:W-:Y:S04]  /*afe0*/  STS.64 [R13+0x4800], R50 ;  /* 0x004800320d007388 */ /* 0x000fe80000000a00 */
[----:B------:R-:W-:Y:S04]  /*aff0*/  STS.64 [R17+0x4000], R52 ;  /* 0x0040003411007388 */ /* 0x000fe80000000a00 */
[----:B------:R-:W-:Y:S04]  /*b000*/  STS.64 [R17+0x4800], R54 ;  /* 0x0048003611007388 */ /* 0x000fe80000000a00 */
[----:B------:R-:W-:Y:S04]  /*b010*/  STS.64 [R18+0x4000], R56 ;  /* 0x0040003812007388 */ /* 0x000fe80000000a00 */
[----:B------:R-:W-:Y:S04]  /*b020*/  STS.64 [R18+0x4800], R58 ;  /* 0x0048003a12007388 */ /* 0x000fe80000000a00 */
[----:B------:R-:W3:Y:S04]  /*b030*/  S2R R8, SR_CTAID.X ;  /* 0x0000000000087919 */ /* 0x000ee80000002500 */
[----:B------:R-:W-:Y:S04]  /*b040*/  STS.64 [R19+0x4000], R60 ;  /* 0x0040003c13007388 */ /* 0x000fe80000000a00 */
[----:B------:R-:W-:Y:S04]  /*b050*/  STS.64 [R19+0x4800], R62 ;  /* 0x0048003e13007388 */ /* 0x000fe80000000a00 */
[----:B------:R4:W-:Y:S04]  /*b060*/  STS.64 [R16+0x4000], R64 ;  /* 0x0040004010007388 */ /* 0x0009e80000000a00 */
[----:B------:R-:W-:Y:S04]  /*b070*/  STS.64 [R16+0x4800], R66 ;  /* 0x0048004210007388 */ /* 0x000fe80000000a00 */
[----:B------:R-:W-:Y:S01]  /*b080*/  BAR.SYNC.DEFER_BLOCKING 0x0 ;  /* 0x0000000000007b1d */ /* 0x000fe20000010000 */
[----:B---3--:R-:W-:-:S02]  /*b090*/  SHF.L.U32 R8, R8, 0x6, RZ ;  /* 0x0000000608087819 */ /* 0x008fc400000006ff */
[----:B----4-:R-:W-:Y:S02]  /*b0a0*/  SHF.R.S32.HI R64, RZ, 0x1f, R9 ;  /* 0x0000001fff407819 */ /* 0x010fe40000011409 */
[----:B------:R-:W-:Y:S01]  /*b0b0*/  IADD3 R65, -R176, RZ, RZ ;  /* 0x000000ffb0417210 */ /* 0x000fe20007ffe1ff */
[----:B--2---:R-:W-:Y:S01]  /*b0c0*/  IMAD R176, R7, c[0x0][0x210], R176 ;  /* 0x0000840007b07a24 */ /* 0x004fe200078e02b0 */
[----:B------:R-:W-:Y:S01]  /*b0d0*/  LEA.HI R64, R64, R9, RZ, 0x2 ;  /* 0x0000000940407211 */ /* 0x000fe200078f10ff */
[----:B------:R-:W2:Y:S02]  /*b0e0*/  LDS.128 R76, [R6.X4] ;  /* 0x00000000064c7984 */ /* 0x000ea40000004c00 */
[----:B-1----:R-:W-:Y:S01]  /*b0f0*/  IMAD R65, R65, c[0x0][0x1c0], R80 ;  /* 0x0000700041417a24 */ /* 0x002fe200078e0250 */
[----:B------:R-:W-:Y:S01]  /*b100*/  LOP3.LUT R64, R64, 0xffffffc, RZ, 0xc0, !PT ;  /* 0x0ffffffc40407812 */ /* 0x000fe200078ec0ff */
[----:B------:R-:W1:Y:S02]  /*b110*/  LDS.128 R72, [R6.X4+0x800] ;  /* 0x0008000006487984 */ /* 0x000e640000004c00 */
[----:B------:R-:W-:Y:S01]  /*b120*/  IMAD R65, R176, c[0x0][0x1c0], R65 ;  /* 0x00007000b0417a24 */ /* 0x000fe200078e0241 */
[----:B------:R-:W-:Y:S01]  /*b130*/  IADD3 R9, R9, -R64, RZ ;  /* 0x8000004009097210 */ /* 0x000fe20007ffe0ff */
[----:B------:R-:W3:Y:S02]  /*b140*/  LDS.128 R68, [R6.X4+0x1000] ;  /* 0x0010000006447984 */ /* 0x000ee40000004c00 */
[----:B------:R-:W-:Y:S01]  /*b150*/  IMAD R8, R65, c[0x0][0x214], R8 ;  /* 0x0000850041087a24 */ /* 0x000fe200078e0208 */
[----:B------:R-:W-:Y:S01]  /*b160*/  LEA R9, R9, R178, 0x4 ;  /* 0x000000b209097211 */ /* 0x000fe200078e20ff */
        /* <DEDUP_REMOVED lines=26> */
.L_x_7460:
[----:B--234-:R-:W-:Y:S05]  /*b310*/  BSYNC B0 ;  /* 0x0000000000007941 */ /* 0x01cfea0003800000 */
.L_x_7459:
        /* <DEDUP_REMOVED lines=18> */
[----:B-1----:R1:W-:Y:S01]  /*b440*/  @!P5 STG.E.128 [R4.64+0x1000], R72 ;  /* 0x001000480400d986 */ /* 0x0023e2000c101d04 */
[----:B------:R-:W-:-:S02]  /*b450*/  ISETP.GE.AND P6, PT, R10, R171, PT ;  /* 0x000000ab0a00720c */ /* 0x000fc40003fc6270 */
[C---:B------:R-:W-:Y:S01]  /*b460*/  IADD3 R0, R10.reuse, 0x28, RZ ;  /* 0x000000280a007810 */ /* 0x040fe20007ffe0ff */
[----:B------:R1:W-:Y:S01]  /*b470*/  @!P5 STG.E.128 [R4.64+0x1100], R32 ;  /* 0x001100200400d986 */ /* 0x0003e2000c101d04 */
        /* <DEDUP_REMOVED lines=20> */
.L_x_7461:
        /* <DEDUP_REMOVED lines=12> */
.L_x_8391:


//--------------------- .text._ZN5flash24flash_fwd_splitkv_kernelI23Flash_fwd_kernel_traitsILi128ELi64ELi64ELi4ELb0ELb0EN7cutlass10bfloat16_tE19Flash_kernel_traitsILi128ELi64ELi64ELi4ES3_EELb1ELb0ELb1ELb0ELb0ELb0ELb1ELb0EEEvNS_16Flash_fwd_paramsE --------------------------
	.section	.text._ZN5flash24flash_fwd_splitkv_kernelI23Flash_fwd_kernel_traitsILi128ELi64ELi64ELi4ELb0ELb0EN7cutlass10bfloat16_tE19Flash_kernel_traitsILi128ELi64ELi64ELi4ES3_EELb1ELb0ELb1ELb0ELb0ELb0ELb1ELb0EEEvNS_16Flash_fwd_paramsE,"ax",@progbits
	.sectioninfo	@"SHI_REGISTERS=201"
	.align	128
        .global         _ZN5flash24flash_fwd_splitkv_kernelI23Flash_fwd_kernel_traitsILi128ELi64ELi64ELi4ELb0ELb0EN7cutlass10bfloat16_tE19Flash_kernel_traitsILi128ELi64ELi64ELi4ES3_EELb1ELb0ELb1ELb0ELb0ELb0ELb1ELb0EEEvNS_16Flash_fwd_paramsE
        .type           _ZN5flash24flash_fwd_splitkv_kernelI23Flash_fwd_kernel_traitsILi128ELi64ELi64ELi4ELb0ELb0EN7cutlass10bfloat16_tE19Flash_kernel_traitsILi128ELi64ELi64ELi4ES3_EELb1ELb0ELb1ELb0ELb0ELb0ELb1ELb0EEEvNS_16Flash_fwd_paramsE,@function
        .size           _ZN5flash24flash_fwd_splitkv_kernelI23Flash_fwd_kernel_traitsILi128ELi64ELi64ELi4ELb0ELb0EN7cutlass10bfloat16_tE19Flash_kernel_traitsILi128ELi64ELi64ELi4ES3_EELb1ELb0ELb1ELb0ELb0ELb0ELb1ELb0EEEvNS_16Flash_fwd_paramsE,(.L_x_8392 - _ZN5flash24flash_fwd_splitkv_kernelI23Flash_fwd_kernel_traitsILi128ELi64ELi64ELi4ELb0ELb0EN7cutlass10bfloat16_tE19Flash_kernel_traitsILi128ELi64ELi64ELi4ES3_EELb1ELb0ELb1ELb0ELb0ELb0ELb1ELb0EEEvNS_16Flash_fwd_paramsE)
        .other          _ZN5flash24flash_fwd_splitkv_kernelI23Flash_fwd_kernel_traitsILi128ELi64ELi64ELi4ELb0ELb0EN7cutlass10bfloat16_tE19Flash_kernel_traitsILi128ELi64ELi64ELi4ES3_EELb1ELb0ELb1ELb0ELb0ELb0ELb1ELb0EEEvNS_16Flash_fwd_paramsE,@"STO_CUDA_ENTRY STV_DEFAULT"
_ZN5flash24flash_fwd_splitkv_kernelI23Flash_fwd_kernel_traitsILi128ELi64ELi64ELi4ELb0ELb0EN7cutlass10bfloat16_tE19Flash_kernel_traitsILi128ELi64ELi64ELi4ES3_EELb1ELb0ELb1ELb0ELb0ELb0ELb1ELb0EEEvNS_16Flash_fwd_paramsE:
.text._ZN5flash24flash_fwd_splitkv_kernelI23Flash_fwd_kernel_traitsILi128ELi64ELi64ELi4ELb0ELb0EN7cutlass10bfloat16_tE19Flash_kernel_traitsILi128ELi64ELi64ELi4ES3_EELb1ELb0ELb1ELb0ELb0ELb0ELb1ELb0EEEvNS_16Flash_fwd_paramsE:
        /* <DEDUP_REMOVED lines=53> */
.L_x_7462:
[----:B-1-34-:R-:W-:Y:S02]  /*0350*/  MOV R4, c[0x0][0x218] ;  /* 0x0000860000047a02 */ /* 0x01afe40000000f00 */
.L_x_7463:
        /* <DEDUP_REMOVED lines=42> */
[----:B------:R-:W-:Y:S02]  /*0600*/  IADD3 R2, R5, c[0x0][0x2e8], R82 ;  /* 0x0000ba0005027a10 */ /* 0x000fe40007ffe052 */
[----:B------:R-:W-:Y:S02]  /*0610*/  SHF.R.S32.HI R5, RZ, 0x1f, R4 ;  /* 0x0000001fff057819 */ /* 0x000fe40000011404 */
[----:B------:R-:W-:Y:S02]  /*0620*/  SHF.R.S32.HI R25, RZ, 0x1f, R2 ;  /* 0x0000001fff197819 */ /* 0x000fe40000011402 */
[----:B------:R-:W-:Y:S02]  /*0630*/  LEA.HI R5, R5, R4, RZ, 0x6 ;  /* 0x0000000405057211 */ /* 0x000fe400078f30ff */
[----:B------:R-:W-:Y:S02]  /*0640*/  @P2 IADD3 R7, R7, 0x1, RZ ;  /* 0x0000000107072810 */ /* 0x000fe40007ffe0ff */
[----:B------:R-:W-:-:S02]  /*0650*/  LEA.HI R25, R25, R2, RZ, 0x6 ;  /* 0x0000000219197211 */ /* 0x000fc400078f30ff */
[----:B------:R-:W-:Y:S01]  /*0660*/  SHF.R.S32.HI R5, RZ, 0x6, R5 ;  /* 0x00000006ff057819 */ /* 0x000fe20000011405 */
[----:B------:R-:W-:Y:S01]  /*0670*/  @!P0 IMAD.MOV R7, RZ, RZ, -R7 ;  /* 0x000000ffff078224 */ /* 0x000fe200078e0a07 */
[----:B------:R-:W-:Y:S02]  /*0680*/  @!P1 LOP3.LUT R7, RZ, c[0x0][0x10], RZ, 0x33, !PT ;  /* 0x00000400ff079a12 */ /* 0x000fe400078e33ff */
[----:B------:R-:W-:-:S03]  /*0690*/  SHF.R.S32.HI R25, RZ, 0x6, R25 ;  /* 0x00000006ff197819 */ /* 0x000fc60000011419 */
        /* <DEDUP_REMOVED lines=10> */
[----:B------:R-:W-:-:S04]  /*0740*/  LEA.HI R2, R3, R154, RZ, 0x4 ;  /* 0x0000009a03027211 */ /* 0x000fc800078f20ff */
[----:B------:R-:W-:Y:S02]  /*0750*/  LOP3.LUT R3, R2, 0xfffffff0, RZ, 0xc0, !PT ;  /* 0xfffffff002037812 */ /* 0x000fe400078ec0ff */
[----:B------:R-:W-:-:S03]  /*0760*/  SHF.R.S32.HI R0, RZ, 0x4, R2 ;  /* 0x00000004ff007819 */ /* 0x000fc60000011402 */
[----:B------:R-:W-:Y:S01]  /*0770*/  IMAD.IADD R154, R154, 0x1, -R3 ;  /* 0x000000019a9a7824 */ /* 0x000fe200078e0a03 */
[----:B------:R-:W-:Y:S01]  /*0780*/  ISETP.GE.AND P1, PT, R0, R83, PT ;  /* 0x000000530000720c */ /* 0x000fe20003f26270 */
[----:B------:R-:W-:Y:S02]  /*0790*/  IMAD R3, R159, c[0x0][0x1c0], R20 ;  /* 0x000070009f037a24 */ /* 0x000fe400078e0214 */
[----:B------:R-:W-:Y:S02]  /*07a0*/  IMAD.SHL.U32 R4, R154, 0x4, RZ ;  /* 0x000000049a047824 */ /* 0x000fe400078e00ff */
[----:B------:R-:W-:-:S03]  /*07b0*/  IMAD R3, R3, c[0x0][0x214], R86 ;  /* 0x0000850003037a24 */ /* 0x000fc600078e0256 */
[----:B------:R-:W-:Y:S01]  /*07c0*/  SHF.R.S32.HI R5, RZ, 0x1f, R4 ;  /* 0x0000001fff057819 */ /* 0x000fe20000011404 */
[----:B------:R-:W-:-:S04]  /*07d0*/  IMAD R7, R3, c[0x0][0x22c], RZ ;  /* 0x00008b0003077a24 */ /* 0x000fc800078e02ff */
        /* <DEDUP_REMOVED lines=11> */
.L_x_7466:
[----:B------:R-:W-:Y:S05]  /*0890*/  BSYNC B0 ;  /* 0x0000000000007941 */ /* 0x000fea0003800000 */
.L_x_7465:
        /* <DEDUP_REMOVED lines=8> */
.L_x_7468:
[----:B------:R-:W-:Y:S05]  /*0920*/  BSYNC B0 ;  /* 0x0000000000007941 */ /* 0x000fea0003800000 */
.L_x_7467:
        /* <DEDUP_REMOVED lines=8> */
.L_x_7470:
[----:B------:R-:W-:Y:S05]  /*09b0*/  BSYNC B0 ;  /* 0x0000000000007941 */ /* 0x000fea0003800000 */
.L_x_7469:
        /* <DEDUP_REMOVED lines=8> */
.L_x_7472:
[----:B------:R-:W-:Y:S05]  /*0a40*/  BSYNC B0 ;  /* 0x0000000000007941 */ /* 0x000fea0003800000 */
.L_x_7471:
        /* <DEDUP_REMOVED lines=8> */
.L_x_7474:
[----:B------:R-:W-:Y:S05]  /*0ad0*/  BSYNC B0 ;  /* 0x0000000000007941 */ /* 0x000fea0003800000 */
.L_x_7473:
        /* <DEDUP_REMOVED lines=8> */
.L_x_7476:
[----:B------:R-:W-:Y:S05]  /*0b60*/  BSYNC B0 ;  /* 0x0000000000007941 */ /* 0x000fea0003800000 */
.L_x_7475:
        /* <DEDUP_REMOVED lines=8> */
.L_x_7478:
[----:B------:R-:W-:Y:S05]  /*0bf0*/  BSYNC B0 ;  /* 0x0000000000007941 */ /* 0x000fea0003800000 */
.L_x_7477:
        /* <DEDUP_REMOVED lines=8> */
.L_x_7480:
[----:B------:R-:W-:Y:S05]  /*0c80*/  BSYNC B0 ;  /* 0x0000000000007941 */ /* 0x000fea0003800000 */
.L_x_7479:
        /* <DEDUP_REMOVED lines=32> */
.L_x_7464:
        /* <DEDUP_REMOVED lines=42> */
[----:B------:R-:W-:Y:S02]  /*1130*/  @!P1 IADD3 R5, -R5, RZ, RZ ;  /* 0x000000ff05059210 */ /* 0x000fe40007ffe1ff */
[----:B------:R-:W-:-:S05]  /*1140*/  @!P2 LOP3.LUT R5, RZ, c[0x0][0x2d0], RZ, 0x33, !PT ;  /* 0x0000b400ff05aa12 */ /* 0x000fca00078e33ff */
[----:B------:R-:W-:-:S05]  /*1150*/  IMAD.WIDE R12, R5, 0x4, R160 ;  /* 0x00000004050c7825 */ /* 0x000fca00078e02a0 */
[----:B------:R-:W2:Y:S01]  /*1160*/  LDG.E R2, [R12.64] ;  /* 0x000000080c027981 */ /* 0x000ea2000c1e1900 */
[----:B------:R-:W-:Y:S02]  /*1170*/  IABS R3, c[0x0][0x1c8] ;  /* 0x0000720000037a13 */ /* 0x000fe40000000000 */
[----:B------:R-:W-:Y:S02]  /*1180*/  MOV R6, RZ ;  /* 0x000000ff00067202 */ /* 0x000fe40000000f00 */
[----:B------:R-:W1:Y:S08]  /*1190*/  I2F.RP R10, R3 ;  /* 0x00000003000a7306 */ /* 0x000e700000209400 */
        /* <DEDUP_REMOVED lines=43> */
.L_x_7481:
        /* <DEDUP_REMOVED lines=15> */
.L_x_7483:
[----:B------:R-:W-:Y:S01]  /*1540*/  IABS R7, c[0x0][0x1c8] ;  /* 0x0000720000077a13 */ /* 0x000fe20000000000 */
[----:B------:R-:W-:Y:S01]  /*1550*/  @P4 IMAD.IADD R10, R3, 0x1, R10 ;  /* 0x00000001030a4824 */ /* 0x000fe200078e020a */
[----:B------:R-:W-:Y:S02]  /*1560*/  MOV R8, RZ ;  /* 0x000000ff00087202 */ /* 0x000fe40000000f00 */
[----:B------:R-:W1:Y:S01]  /*1570*/  I2F.RP R13, R7 ;  /* 0x00000007000d7306 */ /* 0x000e620000209400 */
[----:B------:R-:W-:-:S04]  /*1580*/  @P4 IMAD.WIDE.U32 R26, R10, c[0x0][0x1a0], RZ ;  /* 0x000068000a1a4a25 */ /* 0x000fc800078e00ff */
[----:B------:R-:W-:-:S03]  /*1590*/  @P4 IMAD R10, R10, c[0x0][0x1a4], R27 ;  /* 0x000069000a0a4a24 */ /* 0x000fc600078e021b */
[----:B-1----:R-:W1:Y:S02]  /*15a0*/  MUFU.RCP R12, R13 ;  /* 0x0000000d000c7308 */ /* 0x002e640000001000 */
[----:B-1----:R-:W-:Y:S02]  /*15b0*/  IADD3 R12, R12, 0xffffffe, RZ ;  /* 0x0ffffffe0c0c7810 */ /* 0x002fe40007ffe0ff */
[----:B------:R-:W-:-:S04]  /*15c0*/  MOV R13, R5 ;  /* 0x00000005000d7202 */ /* 0x000fc80000000f00 */
[----:B------:R-:W1:Y:S02]  /*15d0*/  F2I.FTZ.U32.TRUNC.NTZ R9, R12 ;  /* 0x0000000c00097305 */ /* 0x000e64000021f000 */
[----:B-1----:R-:W-:Y:S02]  /*15e0*/  IMAD.MOV R0, RZ, RZ, -R9 ;  /* 0x000000ffff007224 */ /* 0x002fe400078e0a09 */
[----:B------:R-:W-:Y:S02]  /*15f0*/  IMAD.MOV.U32 R12, RZ, RZ, R6 ;  /* 0x000000ffff0c7224 */ /* 0x000fe400078e0006 */
        /* <DEDUP_REMOVED lines=39> */
.L_x_7482:
[----:B------:R-:W-:Y:S01]  /*1870*/  ISETP.NE.AND P1, PT, R11, -0x1, PT ;  /* 0xffffffff0b00780c */ /* 0x000fe20003f25270 */
[----:B------:R-:W-:Y:S01]  /*1880*/  IMAD.IADD R147, R83, 0x1, -R86 ;  /* 0x0000000153937824 */ /* 0x000fe200078e0a56 */
[----:B------:R-:W-:Y:S01]  /*1890*/  SHF.R.S32.HI R5, RZ, 0x1f, R154 ;  /* 0x0000001fff057819 */ /* 0x000fe2000001149a */
[----:B------:R-:W-:Y:S01]  /*18a0*/  BSSY B0, `(.L_x_7484) ;  /* 0x000005e000007945 */ /* 0x000fe20003800000 */
[----:B------:R-:W-:Y:S02]  /*18b0*/  SHF.R.S32.HI R21, RZ, 0x1f, R20 ;  /* 0x0000001fff157819 */ /* 0x000fe40000011414 */
[CC--:B------:R-:W-:Y:S02]  /*18c0*/  LEA.HI R18, R5.reuse, R154.reuse, RZ, 0x3 ;  /* 0x0000009a05127211 */ /* 0x0c0fe400078f18ff */
[----:B------:R-:W-:Y:S02]  /*18d0*/  LEA.HI R4, R5, R154, RZ, 0x4 ;  /* 0x0000009a05047211 */ /* 0x000fe400078f20ff */
[----:B------:R-:W-:-:S02]  /*18e0*/  LOP3.LUT R13, R18, 0xfffffff8, RZ, 0xc0, !PT ;  /* 0xfffffff8120d7812 */ /* 0x000fc400078ec0ff */
[----:B------:R-:W-:Y:S01]  /*18f0*/  SHF.R.S32.HI R18, RZ, 0x3, R18 ;  /* 0x00000003ff127819 */ /* 0x000fe20000011412 */
[----:B------:R-:W-:Y:S01]  /*1900*/  @!P1 IMAD.WIDE.U32 R14, R159, c[0x0][0x178], RZ ;  /* 0x00005e009f0e9a25 */ /* 0x000fe200078e00ff */
[----:B-----5:R-:W-:Y:S02]  /*1910*/  @!P1 SHF.R.S32.HI R2, RZ, 0x1f, R159 ;  /* 0x0000001fff029819 */ /* 0x020fe4000001149f */
[----:B------:R-:W-:Y:S01]  /*1920*/  SHF.R.S32.HI R19, RZ, 0x1f, R18 ;  /* 0x0000001fff137819 */ /* 0x000fe20000011412 */
[----:B------:R-:W-:Y:S01]  /*1930*/  @P1 IMAD.WIDE.U32 R22, R11, c[0x0][0x190], RZ ;  /* 0x000064000b161a25 */ /* 0x000fe200078e00ff */
[----:B------:R-:W-:-:S03]  /*1940*/  LEA.HI R84, R5, R154, RZ, 0x5 ;  /* 0x0000009a05547211 */ /* 0x000fc600078f28ff */
[----:B------:R-:W-:Y:S02]  /*1950*/  @!P1 IMAD R2, R2, c[0x0][0x178], RZ ;  /* 0x00005e0002029a24 */ /* 0x000fe400078e02ff */
[----:B------:R-:W-:Y:S02]  /*1960*/  @!P1 IMAD.MOV.U32 R22, RZ, RZ, R14 ;  /* 0x000000ffff169224 */ /* 0x000fe400078e000e */
[----:B------:R-:W-:Y:S02]  /*1970*/  @!P1 IMAD R3, R159, c[0x0][0x17c], R2 ;  /* 0x00005f009f039a24 */ /* 0x000fe400078e0202 */
[----:B------:R-:W-:Y:S02]  /*1980*/  IMAD.IADD R2, R154, 0x1, -R13 ;  /* 0x000000019a027824 */ /* 0x000fe400078e0a0d */
[----:B------:R-:W-:Y:S02]  /*1990*/  @P1 IMAD R11, R11, c[0x0][0x194], R23 ;  /* 0x000065000b0b1a24 */ /* 0x000fe400078e0217 */
[----:B------:R-:W-:Y:S01]  /*19a0*/  @!P1 IMAD.IADD R11, R15, 0x1, R3 ;  /* 0x000000010f0b9824 */ /* 0x000fe200078e0203 */
[----:B------:R-:W-:Y:S01]  /*19b0*/  SHF.L.U32 R158, R2, 0x3, RZ ;  /* 0x00000003029e7819 */ /* 0x000fe200000006ff */
[----:B------:R-:W-:Y:S01]  /*19c0*/  IMAD.SHL.U32 R17, R18, 0x40, RZ ;  /* 0x0000004012117824 */ /* 0x000fe200078e00ff */
[----:B------:R-:W-:Y:S01]  /*19d0*/  LOP3.LUT R3, R4, 0xfffffff0, RZ, 0xc0, !PT ;  /* 0xfffffff004037812 */ /* 0x000fe200078ec0ff */
[----:B------:R-:W-:Y:S01]  /*19e0*/  IMAD.WIDE R30, R31, 0x40, R18 ;  /* 0x000000401f1e7825 */ /* 0x000fe200078e0212 */
[----:B------:R-:W-:-:S02]  /*19f0*/  SHF.R.S32.HI R13, RZ, 0x1f, R158 ;  /* 0x0000001fff0d7819 */ /* 0x000fc4000001149e */
[C---:B------:R-:W-:Y:S02]  /*1a00*/  IADD3 R22, P1, R158.reuse, R22, RZ ;  /* 0x000000169e167210 */ /* 0x040fe40007f3e0ff */
[----:B------:R-:W-:Y:S02]  /*1a10*/  IADD3 R3, -R3, R154, RZ ;  /* 0x0000009a03037210 */ /* 0x000fe40007ffe1ff */
[----:B------:R-:W-:Y:S01]  /*1a20*/  LOP3.LUT R17, R17, 0x1c0, RZ, 0xc0, !PT ;  /* 0x000001c011117812 */ /* 0x000fe200078ec0ff */
[----:B------:R-:W-:Y:S01]  /*1a30*/  IMAD.X R23, R13, 0x1, R11, P1 ;  /* 0x000000010d177824 */ /* 0x000fe200008e060b */
[----:B------:R-:W-:Y:S01]  /*1a40*/  IADD3 R26, P2, R158, R26, RZ ;  /* 0x0000001a9e1a7210 */ /* 0x000fe20007f5e0ff */
[----:B------:R-:W-:Y:S01]  /*1a50*/  IMAD R11, R6, c[0x0][0x1b8], RZ ;  /* 0x00006e00060b7a24 */ /* 0x000fe200078e02ff */
[----:B------:R-:W-:Y:S01]  /*1a60*/  IADD3 R28, P3, R158, R28, RZ ;  /* 0x0000001c9e1c7210 */ /* 0x000fe20007f7e0ff */
[----:B------:R-:W-:Y:S01]  /*1a70*/  IMAD.WIDE.U32 R22, R20, c[0x0][0x1a8], R22 ;  /* 0x00006a0014167a25 */ /* 0x000fe200078e0016 */
[----:B------:R-:W-:-:S02]  /*1a80*/  SHF.R.S32.HI R14, RZ, 0x1f, R3 ;  /* 0x0000001fff0e7819 */ /* 0x000fc40000011403 */
[----:B------:R-:W-:Y:S01]  /*1a90*/  LOP3.LUT R15, R17, 0x38, R158, 0xf8, !PT ;  /* 0x00000038110f7812 */ /* 0x000fe200078ef89e */
[C---:B------:R-:W-:Y:S01]  /*1aa0*/  IMAD.X R27, R13.reuse, 0x1, R10, P2 ;  /* 0x000000010d1b7824 */ /* 0x040fe200010e060a */
[----:B------:R-:W-:Y:S01]  /*1ab0*/  SHF.R.U32.HI R12, RZ, 0x3, R17 ;  /* 0x00000003ff0c7819 */ /* 0x000fe20000011611 */
[----:B------:R-:W-:Y:S01]  /*1ac0*/  IMAD.X R29, R13, 0x1, R8, P3 ;  /* 0x000000010d1d7824 */ /* 0x000fe200018e0608 */
[----:B------:R-:W-:Y:S01]  /*1ad0*/  LEA.HI R6, R5, R154, RZ, 0x6 ;  /* 0x0000009a05067211 */ /* 0x000fe200078f30ff */
[----:B------:R-:W-:Y:S01]  /*1ae0*/  IMAD R13, R19, c[0x0][0x198], RZ ;  /* 0x00006600130d7a24 */ /* 0x000fe200078e02ff */
[----:B------:R-:W-:Y:S01]  /*1af0*/  IADD3 R9, P1, R18, R9, RZ ;  /* 0x0000000912097210 */ /* 0x000fe20007f3e0ff */
[----:B------:R-:W-:Y:S01]  /*1b00*/  IMAD R11, R0, c[0x0][0x1bc], R11 ;  /* 0x00006f00000b7a24 */ /* 0x000fe200078e020b */
[----:B------:R-:W-:Y:S01]  /*1b10*/  LEA.HI R14, R14, R3, RZ, 0x3 ;  /* 0x000000030e0e7211 */ /* 0x000fe200078f18ff */
[----:B------:R-:W-:Y:S01]  /*1b20*/  IMAD.WIDE.U32 R26, R0, c[0x0][0x1b8], R26 ;  /* 0x00006e00001a7a25 */ /* 0x000fe200078e001a */
[----:B------:R-:W-:-:S02]  /*1b30*/  LOP3.LUT R12, R15, R12, RZ, 0x3c, !PT ;  /* 0x0000000c0f0c7212 */ /* 0x000fc400078e3cff */
[----:B------:R-:W-:Y:S01]  /*1b40*/  LOP3.LUT R0, R14, 0xfffffff8, RZ, 0xc0, !PT ;  /* 0xfffffff80e007812 */ /* 0x000fe200078ec0ff */
[----:B------:R-:W-:Y:S01]  /*1b50*/  IMAD.SHL.U32 R15, R6, 0x8, RZ ;  /* 0x00000008060f7824 */ /* 0x000fe200078e00ff */
[C---:B------:R-:W-:Y:S01]  /*1b60*/  ISETP.GE.AND P3, PT, R18.reuse, R147, PT ;  /* 0x000000931200720c */ /* 0x040fe20003f66270 */
[----:B------:R-:W-:Y:S01]  /*1b70*/  IMAD.X R7, R19, 0x1, R7, P1 ;  /* 0x0000000113077824 */ /* 0x000fe200008e0607 */
[----:B------:R-:W-:Y:S01]  /*1b80*/  MOV R5, 0x20 ;  /* 0x0000002000057802 */ /* 0x000fe20000000f00 */
[----:B------:R-:W-:Y:S01]  /*1b90*/  IMAD R13, R18, c[0x0][0x19c], R13 ;  /* 0x00006700120d7a24 */ /* 0x000fe200078e020d */
[----:B------:R-:W-:Y:S01]  /*1ba0*/  LOP3.LUT R156, R12, 0xfffffe00, R15, 0xf8, !PT ;  /* 0xfffffe000c9c7812 */ /* 0x000fe200078ef80f */
[----:B------:R-:W-:Y:S01]  /*1bb0*/  IMAD.WIDE.U32 R28, R18, c[0x0][0x198], R28 ;  /* 0x00006600121c7a25 */ /* 0x000fe200078e001c */
[----:B------:R-:W-:Y:S02]  /*1bc0*/  IADD3 R12, R3, -R0, RZ ;  /* 0x80000000030c7210 */ /* 0x000fe40007ffe0ff */
[----:B------:R-:W-:Y:S01]  /*1bd0*/  SHF.R.S32.HI R4, RZ, 0x4, R4 ;  /* 0x00000004ff047819 */ /* 0x000fe20000011404 */
[----:B------:R-:W-:Y:S01]  /*1be0*/  IMAD.IADD R27, R27, 0x1, R11 ;  /* 0x000000011b1b7824 */ /* 0x000fe200078e020b */
[----:B------:R-:W-:Y:S01]  /*1bf0*/  R2P PR, R12, 0x6 ;  /* 0x000000060c007804 */ /* 0x000fe20000000000 */
[----:B------:R-:W-:Y:S01]  /*1c00*/  IMAD R0, R7, c[0x0][0x1a0], RZ ;  /* 0x0000680007007a24 */ /* 0x000fe200078e02ff */
[----:B------:R-:W-:Y:S01]  /*1c10*/  IADD3 R157, R158, 0x40, RZ ;  /* 0x000000409e9d7810 */ /* 0x000fe20007ffe0ff */
[----:B------:R-:W-:-:S02]  /*1c20*/  IMAD.IADD R116, R29, 0x1, R13 ;  /* 0x000000011d747824 */ /* 0x000fc400078e020d */
[----:B------:R-:W-:Y:S01]  /*1c30*/  IMAD R29, R21, c[0x0][0x1a8], RZ ;  /* 0x00006a00151d7a24 */ /* 0x000fe200078e02ff */
[----:B------:R-:W-:Y:S01]  /*1c40*/  SEL R5, R5, 0xffffffe0, !P2 ;  /* 0xffffffe005057807 */ /* 0x000fe20005000000 */
[C---:B------:R-:W-:Y:S02]  /*1c50*/  IMAD R3, R9.reuse, c[0x0][0x1a4], R0 ;  /* 0x0000690009037a24 */ /* 0x040fe400078e0200 */
[----:B------:R-:W-:Y:S01]  /*1c60*/  IMAD.WIDE.U32 R26, R9, c[0x0][0x1a0], R26 ;  /* 0x00006800091a7a25 */ /* 0x000fe200078e001a */
[----:B------:R-:W-:Y:S02]  /*1c70*/  LOP3.LUT R9, R84, 0xffffffe0, RZ, 0xc0, !PT ;  /* 0xffffffe054097812 */ /* 0x000fe400078ec0ff */
[----:B------:R-:W-:Y:S01]  /*1c80*/  SHF.R.S32.HI R84, RZ, 0x5, R84 ;  /* 0x00000005ff547819 */ /* 0x000fe20000011454 */
[----:B------:R-:W-:Y:S02]  /*1c90*/  IMAD.MOV.U32 R7, RZ, RZ, 0x10 ;  /* 0x00000010ff077424 */ /* 0x000fe400078e00ff */
[----:B------:R-:W-:-:S02]  /*1ca0*/  IMAD R29, R20, c[0x0][0x1ac], R29 ;  /* 0x00006b00141d7a24 */ /* 0x000fc400078e021d */
[----:B------:R-:W-:Y:S01]  /*1cb0*/  IMAD.MOV.U32 R117, RZ, RZ, R28 ;  /* 0x000000ffff757224 */ /* 0x000fe200078e001c */
[----:B------:R-:W-:Y:S01]  /*1cc0*/  SEL R7, R7, 0xfffffff0, !P1 ;  /* 0xfffffff007077807 */ /* 0x000fe20004800000 */
[----:B------:R-:W-:Y:S01]  /*1cd0*/  IMAD.IADD R10, R154, 0x1, -R9 ;  /* 0x000000019a0a7824 */ /* 0x000fe200078e0a09 */
[----:B------:R-:W-:Y:S01]  /*1ce0*/  IADD3 R29, R23, R29, RZ ;  /* 0x0000001d171d7210 */ /* 0x000fe20007ffe0ff */
        /* <DEDUP_REMOVED lines=25> */
.L_x_7485:
[----:B------:R-:W-:Y:S05]  /*1e80*/  BSYNC B0 ;  /* 0x0000000000007941 */ /* 0x000fea0003800000 */
.L_x_7484:
        /* <DEDUP_REMOVED lines=29> */
.L_x_7487:
[----:B------:R-:W-:Y:S05]  /*2060*/  BSYNC B0 ;  /* 0x0000000000007941 */ /* 0x000fea0003800000 */
.L_x_7486:
        /* <DEDUP_REMOVED lines=29> */
.L_x_7489:
[----:B------:R-:W-:Y:S05]  /*2240*/  BSYNC B0 ;  /* 0x0000000000007941 */ /* 0x000fea0003800000 */
.L_x_7488:
        /* <DEDUP_REMOVED lines=28> */
.L_x_7491:
[----:B------:R-:W-:Y:S05]  /*2410*/  BSYNC B0 ;  /* 0x0000000000007941 */ /* 0x000fea0003800000 */
.L_x_7490:
        /* <DEDUP_REMOVED lines=23> */
.L_x_7493:
[----:B------:R-:W-:Y:S05]  /*2590*/  BSYNC B0 ;  /* 0x0000000000007941 */ /* 0x000fea0003800000 */
.L_x_7492:
        /* <DEDUP_REMOVED lines=25> */
.L_x_7495:
[----:B------:R-:W-:Y:S05]  /*2730*/  BSYNC B0 ;  /* 0x0000000000007941 */ /* 0x000fea0003800000 */
.L_x_7494:
        /* <DEDUP_REMOVED lines=23> */
.L_x_7497:
[----:B------:R-:W-:Y:S05]  /*28b0*/  BSYNC B0 ;  /* 0x0000000000007941 */ /* 0x000fea0003800000 */
.L_x_7496:
[----:B------:R-:W-:Y:S01]  /*28c0*/  ISETP.GE.AND P1, PT, R13, R8, PT ;  /* 0x000000080d00720c */ /* 0x000fe20003f26270 */
[----:B------:R-:W-:-:S12]  /*28d0*/  BSSY B0, `(.L_x_7498) ;  /* 0x0000018000007945 */ /* 0x000fd80003800000 */
[----:B------:R-:W-:Y:S05]  /*28e0*/  @P1 BRA `(.L_x_7499) ;  /* 0x0000016000001947 */ /* 0x000fea0003800000 */
[----:B------:R-:W-:Y:S01]  /*28f0*/  ISETP.GE.AND P3, PT, R158, c[0x0][0x220], PT ;  /* 0x000088009e007a0c */ /* 0x000fe20003f66270 */
[----:B---3--:R-:W-:Y:S01]  /*2900*/  IMAD.MOV.U32 R22, RZ, RZ, R117 ;  /* 0x000000ffff167224 */ /* 0x008fe200078e0075 */
[----:B------:R-:W-:Y:S01]  /*2910*/  ISETP.GE.AND P2, PT, R157, c[0x0][0x220], PT ;  /* 0x000088009d007a0c */ /* 0x000fe20003f46270 */
[----:B------:R-:W-:Y:S01]  /*2920*/  IMAD.MOV.U32 R23, RZ, RZ, R116 ;  /* 0x000000ffff177224 */ /* 0x000fe200078e0074 */
[----:B------:R-:W-:Y:S02]  /*2930*/  ULDC UR4, c[0x0][0x19c] ;  /* 0x0000670000047ab9 */ /* 0x000fe40000000800 */
[----:B------:R-:W-:Y:S01]  /*2940*/  UIMAD UR4, UR4, 0x30, URZ ;  /* 0x00000030040478a4 */ /* 0x000fe2000f8e023f */
[----:B--2---:R-:W-:-:S05]  /*2950*/  IMAD.WIDE.U32 R28, R6, 0x30, R22 ;  /* 0x00000030061c7825 */ /* 0x004fca00078e0016 */
[----:B------:R-:W-:Y:S01]  /*2960*/  IADD3 R0, R29, UR4, RZ ;  /* 0x000000041d007c10 */ /* 0x000fe2000fffe0ff */
[----:B------:R2:W-:Y:S01]  /*2970*/  @P3 STS.128 [R156+0x5800], RZ ;  /* 0x005800ff9c003388 */ /* 0x0005e20000000c00 */
[C---:B------:R-:W-:Y:S02]  /*2980*/  @!P3 LEA R30, P4, R28.reuse, c[0x0][0x168], 0x1 ;  /* 0x00005a001c1eba11 */ /* 0x040fe400078808ff */
        /* <DEDUP_REMOVED lines=12> */
.L_x_7499:
[----:B------:R-:W-:Y:S05]  /*2a50*/  BSYNC B0 ;  /* 0x0000000000007941 */ /* 0x000fea0003800000 */
.L_x_7498:
        /* <DEDUP_REMOVED lines=40> */
.L_x_7501:
[----:B---3--:R-:W-:Y:S05]  /*2ce0*/  BSYNC B0 ;  /* 0x0000000000007941 */ /* 0x008fea0003800000 */
.L_x_7500:
        /* <DEDUP_REMOVED lines=25> */
.L_x_7503:
[----:B------:R-:W-:Y:S05]  /*2e80*/  BSYNC B0 ;  /* 0x0000000000007941 */ /* 0x000fea0003800000 */
.L_x_7502:
        /* <DEDUP_REMOVED lines=9> */
[----:B----4-:R-:W-:-:S07]  /*2f20*/  SHF.L.U64.HI R16, R10, R9, c[0x0][0x1a4] ;  /* 0x000069000a107619 */ /* 0x010fce0000010209 */
        /* <DEDUP_REMOVED lines=15> */
.L_x_7505:
[----:B------:R-:W-:Y:S05]  /*3020*/  BSYNC B0 ;  /* 0x0000000000007941 */ /* 0x000fea0003800000 */
.L_x_7504:
        /* <DEDUP_REMOVED lines=11> */
[----:B----4-:R-:W-:-:S05]  /*30e0*/  @!P2 IMAD.WIDE.U32 R16, R10, 0x60, R168 ;  /* 0x000000600a10a825 */ /* 0x010fca00078e00a8 */
        /* <DEDUP_REMOVED lines=16> */
.L_x_7507:
[----:B------:R-:W-:Y:S05]  /*31f0*/  BSYNC B0 ;  /* 0x0000000000007941 */ /* 0x000fea0003800000 */
.L_x_7506:
[----:B------:R-:W-:Y:S01]  /*3200*/  LEA.HI R145, R4, R4, RZ, 0x1 ;  /* 0x0000000404917211 */ /* 0x000fe200078f08ff */
[----:B------:R-:W-:Y:S01]  /*3210*/  IMAD.SHL.U32 R12, R12, 0x40, RZ ;  /* 0x000000400c0c7824 */ /* 0x000fe200078e00ff */
[C---:B------:R-:W-:Y:S01]  /*3220*/  R2P PR, R2.reuse, 0x6 ;  /* 0x0000000602007804 */ /* 0x040fe20000000000 */
[----:B--2---:R-:W-:Y:S01]  /*3230*/  IMAD.SHL.U32 R8, R2, 0x40, RZ ;  /* 0x0000004002087824 */ /* 0x004fe200078e00ff */
        /* <DEDUP_REMOVED lines=21> */
[----:B------:R-:W-:Y:S01]  /*3390*/  IMAD.SHL.U32 R145, R145, 0x2, RZ ;  /* 0x0000000291917824 */ /* 0x000fe200078e00ff */
[----:B------:R-:W-:Y:S01]  /*33a0*/  LOP3.LUT R4, R4, R81, RZ, 0xfc, !PT ;  /* 0x0000005104047212 */ /* 0x000fe200078efcff */
[----:B------:R-:W-:Y:S01]  /*33b0*/  IMAD.SHL.U32 R146, R146, 0x2, RZ ;  /* 0x0000000292927824 */ /* 0x000fe200078e00ff */
[----:B------:R-:W-:Y:S02]  /*33c0*/  IADD3 R119, R119, c[0x0][0x2e8], RZ ;  /* 0x0000ba0077777a10 */ /* 0x000fe40007ffe0ff */
[----:B----4-:R-:W-:Y:S01]  /*33d0*/  LDSM.16.M88.4 R20, [R145+0x4000] ;  /* 0x004000009114783b */ /* 0x010fe20000000200 */
[----:B------:R-:W-:Y:S01]  /*33e0*/  IADD3 R2, R145, 0x4000, RZ ;  /* 0x0000400091027810 */ /* 0x000fe20007ffe0ff */
[----:B------:R-:W-:Y:S01]  /*33f0*/  IMAD R144, R7, 0x2, R146 ;  /* 0x0000000207907824 */ /* 0x000fe200078e0292 */
[----:B------:R-:W-:Y:S01]  /*3400*/  IADD3 R143, R145, 0x4020, RZ ;  /* 0x00004020918f7810 */ /* 0x000fe20007ffe0ff */
[----:B------:R-:W2:Y:S01]  /*3410*/  LDSM.16.M88.4 R48, [R146] ;  /* 0x000000009230783b */ /* 0x000ea20000000200 */
[----:B------:R-:W-:Y:S01]  /*3420*/  @P1 IADD3 R143, R2, -0x20, RZ ;  /* 0xffffffe0028f1810 */ /* 0x000fe20007ffe0ff */
[----:B------:R-:W-:-:S02]  /*3430*/  IMAD.MOV.U32 R2, RZ, RZ, 0x40 ;  /* 0x00000040ff027424 */ /* 0x000fc400078e00ff */
[----:B------:R-:W4:Y:S01]  /*3440*/  LDSM.16.M88.4 R12, [R145+0x4800] ;  /* 0x00480000910c783b */ /* 0x000f220000000200 */
[----:B------:R-:W-:Y:S01]  /*3450*/  IMAD R142, R5, 0x2, R146 ;  /* 0x00000002058e7824 */ /* 0x000fe200078e0292 */
[----:B------:R-:W-:Y:S01]  /*3460*/  IADD3 R135, R143, 0x800, RZ ;  /* 0x000008008f877810 */ /* 0x000fe20007ffe0ff */
[----:B------:R-:W-:Y:S01]  /*3470*/  IMAD R141, R5, 0x2, R144 ;  /* 0x00000002058d7824 */ /* 0x000fe200078e0290 */
[----:B------:R-:W5:Y:S01]  /*3480*/  LDSM.16.M88.4 R72, [R145+0x5000] ;  /* 0x005000009148783b */ /* 0x000f620000000200 */
[----:B------:R-:W-:Y:S02]  /*3490*/  SEL R2, R2, 0xffffffc0, !P2 ;  /* 0xffffffc002027807 */ /* 0x000fe40005000000 */
[C---:B------:R-:W-:Y:S01]  /*34a0*/  IADD3 R134, R143.reuse, 0x1000, RZ ;  /* 0x000010008f867810 */ /* 0x040fe20007ffe0ff */
[----:B------:R-:W1:Y:S01]  /*34b0*/  LDSM.16.M88.4 R36, [R145+0x5800] ;  /* 0x005800009124783b */ /* 0x000e620000000200 */
[----:B------:R-:W-:Y:S01]  /*34c0*/  IADD3 R133, R143, 0x1800, RZ ;  /* 0x000018008f857810 */ /* 0x000fe20007ffe0ff */
[----:B------:R-:W-:Y:S01]  /*34d0*/  IMAD.IADD R139, R145, 0x1, R2 ;  /* 0x00000001918b7824 */ /* 0x000fe200078e0202 */
[C---:B------:R-:W-:Y:S01]  /*34e0*/  IADD3 R131, R143.reuse, 0x2000, RZ ;  /* 0x000020008f837810 */ /* 0x040fe20007ffe0ff */
[----:B-1----:R-:W-:Y:S01]  /*34f0*/  LDSM.16.M88.4 R32, [R143] ;  /* 0x000000008f20783b */ /* 0x002fe20000000200 */
[----:B------:R-:W-:Y:S01]  /*3500*/  IMAD.IADD R132, R2, 0x1, R143 ;  /* 0x0000000102847824 */ /* 0x000fe200078e028f */
[----:B------:R-:W-:Y:S01]  /*3510*/  IADD3 R130, R143, 0x2800, RZ ;  /* 0x000028008f827810 */ /* 0x000fe20007ffe0ff */
[----:B------:R-:W-:Y:S01]  /*3520*/  IMAD.IADD R2, R3, 0x1, R154 ;  /* 0x0000000103027824 */ /* 0x000fe200078e029a */
[----:B------:R-:W1:Y:S01]  /*3530*/  LDSM.16.M88.4 R60, [R144] ;  /* 0x00000000903c783b */ /* 0x000e620000000200 */
[----:B------:R-:W-:-:S02]  /*3540*/  IADD3 R129, R143, 0x3000, RZ ;  /* 0x000030008f817810 */ /* 0x000fc40007ffe0ff */
[----:B------:R-:W-:Y:S01]  /*3550*/  IADD3 R128, R143, 0x3800, RZ ;  /* 0x000038008f807810 */ /* 0x000fe20007ffe0ff */
[----:B------:R-:W3:Y:S04]  /*3560*/  LDSM.16.M88.4 R68, [R143+0x800] ;  /* 0x000800008f44783b */ /* 0x000ee80000000200 */
[----:B------:R-:W1:Y:S04]  /*3570*/  LDSM.16.M88.4 R64, [R143+0x1000] ;  /* 0x001000008f40783b */ /* 0x000e680000000200 */
[----:B------:R-:W1:Y:S04]  /*3580*/  LDSM.16.M88.4 R56, [R143+0x1800] ;  /* 0x001800008f38783b */ /* 0x000e680000000200 */
[----:B------:R-:W-:Y:S01]  /*3590*/  LDSM.16.M88.4 R40, [R139+0x4000] ;  /* 0x004000008b28783b */ /* 0x000fe20000000200 */
[C---:B--2---:R-:W-:Y:S03]  /*35a0*/  HMMA.16816.F32.BF16 R28, R48.reuse, R20, RZ ;  /* 0x00000014301c723c */ /* 0x044fe600000418ff */
[----:B------:R-:W2:Y:S04]  /*35b0*/  LDSM.16.M88.4 R44, [R142] ;  /* 0x000000008e2c783b */ /* 0x000ea80000000200 */
[----:B------:R-:W-:Y:S01]  /*35c0*/  LDSM.16.M88.4 R76, [R139+0x5800] ;  /* 0x005800008b4c783b */ /* 0x000fe20000000200 */
[C---:B------:R-:W-:Y:S08]  /*35d0*/  HMMA.16816.F32.BF16 R20, R48.reuse, R22, RZ ;  /* 0x000000163014723c */ /* 0x040ff000000418ff */
[C---:B----4-:R-:W-:Y:S08]  /*35e0*/  HMMA.16816.F32.BF16 R16, R48.reuse, R12, RZ ;  /* 0x0000000c3010723c */ /* 0x050ff000000418ff */
[C---:B-----5:R-:W-:Y:S08]  /*35f0*/  HMMA.16816.F32.BF16 R8, R48.reuse, R72, RZ ;  /* 0x000000483008723c */ /* 0x060ff000000418ff */
[C---:B------:R-:W-:Y:S08]  /*3600*/  HMMA.16816.F32.BF16 R12, R48.reuse, R14, RZ ;  /* 0x0000000e300c723c */ /* 0x040ff000000418ff */
[C---:B------:R-:W-:Y:S08]  /*3610*/  HMMA.16816.F32.BF16 R72, R48.reuse, R74, RZ ;  /* 0x0000004a3048723c */ /* 0x040ff000000418ff */
[C---:B------:R-:W-:Y:S08]  /*3620*/  HMMA.16816.F32.BF16 R52, R48.reuse, R36, RZ ;  /* 0x000000243034723c */ /* 0x040ff000000418ff */
[----:B------:R-:W-:Y:S01]  /*3630*/  HMMA.16816.F32.BF16 R48, R48, R38, RZ ;  /* 0x000000263030723c */ /* 0x000fe200000418ff */
[----:B------:R-:W4:Y:S07]  /*3640*/  LDSM.16.M88.4 R36, [R139+0x4800] ;  /* 0x004800008b24783b */ /* 0x000f2e0000000200 */
[C---:B-1----:R-:W-:Y:S08]  /*3650*/  HMMA.16816.F32.BF16 R28, R60.reuse, R32, R28 ;  /* 0x000000203c1c723c */ /* 0x042ff0000004181c */
[C---:B------:R-:W-:Y:S01]  /*3660*/  HMMA.16816.F32.BF16 R20, R60.reuse, R34, R20 ;  /* 0x000000223c14723c */ /* 0x040fe20000041814 */
[----:B------:R-:W1:Y:S07]  /*3670*/  LDSM.16.M88.4 R32, [R139+0x5000] ;  /* 0x005000008b20783b */ /* 0x000e6e0000000200 */
[C---:B---3--:R-:W-:Y:S08]  /*3680*/  HMMA.16816.F32.BF16 R16, R60.reuse, R68, R16 ;  /* 0x000000443c10723c */ /* 0x048ff00000041810 */
[C---:B------:R-:W-:Y:S01]  /*3690*/  HMMA.16816.F32.BF16 R12, R60.reuse, R70, R12 ;  /* 0x000000463c0c723c */ /* 0x040fe2000004180c */
[----:B------:R-:W-:Y:S07]  /*36a0*/  LDSM.16.M88.4 R68, [R141] ;  /* 0x000000008d44783b */ /* 0x000fee0000000200 */
[C---:B------:R-:W-:Y:S08]  /*36b0*/  HMMA.16816.F32.BF16 R8, R60.reuse, R64, R8 ;  /* 0x000000403c08723c */ /* 0x040ff00000041808 */
[C---:B------:R-:W-:Y:S01]  /*36c0*/  HMMA.16816.F32.BF16 R72, R60.reuse, R66, R72 ;  /* 0x000000423c48723c */ /* 0x040fe20000041848 */
[----:B------:R-:W3:Y:S07]  /*36d0*/  LDSM.16.M88.4 R64, [R132] ;  /* 0x000000008440783b */ /* 0x000eee0000000200 */
[C---:B------:R-:W-:Y:S08]  /*36e0*/  HMMA.16816.F32.BF16 R52, R60.reuse, R56, R52 ;  /* 0x000000383c34723c */ /* 0x040ff00000041834 */
[----:B------:R-:W-:Y:S01]  /*36f0*/  HMMA.16816.F32.BF16 R48, R60, R58, R48 ;  /* 0x0000003a3c30723c */ /* 0x000fe20000041830 */
[----:B------:R-:W-:Y:S04]  /*3700*/  LDSM.16.M88.4 R56, [R146+0x2000] ;  /* 0x002000009238783b */ /* 0x000fe80000000200 */
[----:B------:R-:W-:Y:S03]  /*3710*/  LDSM.16.M88.4 R60, [R145+0x7000] ;  /* 0x00700000913c783b */ /* 0x000fe60000000200 */
[C---:B--2---:R-:W-:Y:S08]  /*3720*/  HMMA.16816.F32.BF16 R28, R44.reuse, R40, R28 ;  /* 0x000000282c1c723c */ /* 0x044ff0000004181c */
[C---:B------:R-:W-:Y:S01]  /*3730*/  HMMA.16816.F32.BF16 R20, R44.reuse, R42, R20 ;  /* 0x0000002a2c14723c */ /* 0x040fe20000041814 */
[----:B------:R-:W2:Y:S07]  /*3740*/  LDSM.16.M88.4 R40, [R132+0x800] ;  /* 0x000800008428783b */ /* 0x000eae0000000200 */
        /* <DEDUP_REMOVED lines=8> */
[----:B------:R-:W5:Y:S04]  /*37d0*/  LDSM.16.M88.4 R44, [R145+0x6000] ;  /* 0x00600000912c783b */ /* 0x000f680000000200 */
[----:B------:R-:W-:Y:S03]  /*37e0*/  LDSM.16.M88.4 R76, [R145+0x7800] ;  /* 0x00780000914c783b */ /* 0x000fe60000000200 */
[C---:B---3--:R-:W-:Y:S08]  /*37f0*/  HMMA.16816.F32.BF16 R28, R68.reuse, R64, R28 ;  /* 0x00000040441c723c */ /* 0x048ff0000004181c */
[C---:B------:R-:W-:Y:S01]  /*3800*/  HMMA.16816.F32.BF16 R20, R68.reuse, R66, R20 ;  /* 0x000000424414723c */ /* 0x040fe20000041814 */
[----:B------:R-:W3:Y:S07]  /*3810*/  LDSM.16.M88.4 R64, [R145+0x6800] ;  /* 0x006800009140783b */ /* 0x000eee0000000200 */
[C---:B--2---:R-:W-:Y:S08]  /*3820*/  HMMA.16816.F32.BF16 R16, R68.reuse, R40, R16 ;  /* 0x000000284410723c */ /* 0x044ff00000041810 */
[C---:B------:R-:W-:Y:S01]  /*3830*/  HMMA.16816.F32.BF16 R12, R68.reuse, R42, R12 ;  /* 0x0000002a440c723c */ /* 0x040fe2000004180c */
[----:B------:R-:W-:Y:S07]  /*3840*/  LDSM.16.M88.4 R40, [R144+0x2000] ;  /* 0x002000009028783b */ /* 0x000fee0000000200 */
[C---:B----4-:R-:W-:Y:S08]  /*3850*/  HMMA.16816.F32.BF16 R8, R68.reuse, R36, R8 ;  /* 0x000000244408723c */ /* 0x050ff00000041808 */
[C---:B------:R-:W-:Y:S01]  /*3860*/  HMMA.16816.F32.BF16 R72, R68.reuse, R38, R72 ;  /* 0x000000264448723c */ /* 0x040fe20000041848 */
[----:B------:R-:W2:Y:S07]  /*3870*/  LDSM.16.M88.4 R36, [R143+0x2000] ;  /* 0x002000008f24783b */ /* 0x000eae0000000200 */
[C---:B-1----:R-:W-:Y:S08]  /*3880*/  HMMA.16816.F32.BF16 R52, R68.reuse, R32, R52 ;  /* 0x000000204434723c */ /* 0x042ff00000041834 */
[----:B------:R-:W-:Y:S01]  /*3890*/  HMMA.16816.F32.BF16 R48, R68, R34, R48 ;  /* 0x000000224430723c */ /* 0x000fe20000041830 */
[----:B------:R-:W1:Y:S04]  /*38a0*/  LDSM.16.M88.4 R32, [R143+0x2800] ;  /* 0x002800008f20783b */ /* 0x000e680000000200 */
[----:B------:R-:W-:Y:S03]  /*38b0*/  LDSM.16.M88.4 R68, [R143+0x3800] ;  /* 0x003800008f44783b */ /* 0x000fe60000000200 */
[C---:B-----5:R-:W-:Y:S08]  /*38c0*/  HMMA.16816.F32.BF16 R28, R56.reuse, R44, R28 ;  /* 0x0000002c381c723c */ /* 0x060ff0000004181c */
[C---:B------:R-:W-:Y:S01]  /*38d0*/  HMMA.16816.F32.BF16 R20, R56.reuse, R46, R20 ;  /* 0x0000002e3814723c */ /* 0x040fe20000041814 */
[----:B------:R-:W-:Y:S07]  /*38e0*/  LDSM.16.M88.4 R44, [R143+0x3000] ;  /* 0x003000008f2c783b */ /* 0x000fee0000000200 */
[C---:B---3--:R-:W-:Y:S08]  /*38f0*/  HMMA.16816.F32.BF16 R16, R56.reuse, R64, R16 ;  /* 0x000000403810723c */ /* 0x048ff00000041810 */
[C---:B------:R-:W-:Y:S08]  /*3900*/  HMMA.16816.F32.BF16 R12, R56.reuse, R66, R12 ;  /* 0x00000042380c723c */ /* 0x040ff0000004180c */
[C---:B------:R-:W-:Y:S08]  /*3910*/  HMMA.16816.F32.BF16 R8, R56.reuse, R60, R8 ;  /* 0x0000003c3808723c */ /* 0x040ff00000041808 */
[C---:B------:R-:W-:Y:S01]  /*3920*/  HMMA.16816.F32.BF16 R72, R56.reuse, R62, R72 ;  /* 0x0000003e3848723c */ /* 0x040fe20000041848 */
[----:B------:R-:W-:Y:S07]  /*3930*/  LDSM.16.M88.4 R60, [R139+0x6000] ;  /* 0x006000008b3c783b */ /* 0x000fee0000000200 */
[----:B------:R-:W-:Y:S01]  /*3940*/  HMMA.16816.F32.BF16 R64, R56, R76, R52 ;  /* 0x0000004c3840723c */ /* 0x000fe20000041834 */
[----:B------:R-:W3:Y:S07]  /*3950*/  LDSM.16.M88.4 R52, [R142+0x2000] ;  /* 0x002000008e34783b */ /* 0x000eee0000000200 */
[----:B--2---:R-:W-:Y:S08]  /*3960*/  HMMA.16816.F32.BF16 R28, R40, R36, R28 ;  /* 0x00000024281c723c */ /* 0x004ff0000004181c */
[----:B------:R-:W-:Y:S01]  /*3970*/  HMMA.16816.F32.BF16 R48, R56, R78, R48 ;  /* 0x0000004e3830723c */ /* 0x000fe20000041830 */
[----:B------:R-:W2:Y:S07]  /*3980*/  LDSM.16.M88.4 R56, [R139+0x6800] ;  /* 0x006800008b38783b */ /* 0x000eae0000000200 */
[C---:B------:R-:W-:Y:S01]  /*3990*/  HMMA.16816.F32.BF16 R20, R40.reuse, R38, R20 ;  /* 0x000000262814723c */ /* 0x040fe20000041814 */
[----:B------:R-:W-:Y:S07]  /*39a0*/  LDSM.16.M88.4 R36, [R132+0x2000] ;  /* 0x002000008424783b */ /* 0x000fee0000000200 */
[C---:B-1----:R-:W-:Y:S01]  /*39b0*/  HMMA.16816.F32.BF16 R76, R40.reuse, R32, R16 ;  /* 0x00000020284c723c */ /* 0x042fe20000041810 */
[----:B------:R-:W1:Y:S07]  /*39c0*/  LDSM.16.M88.4 R16, [R141+0x2000] ;  /* 0x002000008d10783b */ /* 0x000e6e0000000200 */
[----:B------:R-:W-:Y:S01]  /*39d0*/  HMMA.16816.F32.BF16 R12, R40, R34, R12 ;  /* 0x00000022280c723c */ /* 0x000fe2000004180c */
[----:B------:R-:W-:Y:S07]  /*39e0*/  LDSM.16.M88.4 R32, [R132+0x2800] ;  /* 0x002800008420783b */ /* 0x000fee0000000200 */
[C---:B---3--:R-:W-:Y:S08]  /*39f0*/  HMMA.16816.F32.BF16 R28, R52.reuse, R60, R28 ;  /* 0x0000003c341c723c */ /* 0x048ff0000004181c */
[----:B------:R-:W-:Y:S01]  /*3a00*/  HMMA.16816.F32.BF16 R60, R52, R62, R20 ;  /* 0x0000003e343c723c */ /* 0x000fe20000041814 */
[----:B------:R-:W3:Y:S07]  /*3a10*/  LDSM.16.M88.4 R20, [R139+0x7000] ;  /* 0x007000008b14783b */ /* 0x000eee0000000200 */
[----:B------:R-:W-:Y:S01]  /*3a20*/  HMMA.16816.F32.BF16 R8, R40, R44, R8 ;  /* 0x0000002c2808723c */ /* 0x000fe20000041808 */
[----:B------:R-:W-:Y:S07]  /*3a30*/  I2F R45, R2 ;  /* 0x00000002002d7306 */ /* 0x000fee0000201400 */
[----:B--2---:R-:W-:Y:S07]  /*3a40*/  HMMA.16816.F32.BF16 R76, R52, R56, R76 ;  /* 0x00000038344c723c */ /* 0x004fee000004184c */
[----:B------:R-:W-:Y:S01]  /*3a50*/  IADD3 R56, R2, 0x9, RZ ;  /* 0x0000000902387810 */ /* 0x000fe20007ffe0ff */
[C---:B-1----:R-:W-:Y:S07]  /*3a60*/  HMMA.16816.F32.BF16 R28, R16.reuse, R36, R28 ;  /* 0x00000024101c723c */ /* 0x042fee000004181c */
[C---:B------:R-:W-:Y:S01]  /*3a70*/  IADD3 R37, R119.reuse, 0x8, RZ ;  /* 0x0000000877257810 */ /* 0x040fe20007ffe0ff */
[----:B------:R-:W-:Y:S01]  /*3a80*/  HMMA.16816.F32.BF16 R60, R16, R38, R60 ;  /* 0x00000026103c723c */ /* 0x000fe2000004183c */
[----:B------:R-:W-:-:S02]  /*3a90*/  IMNMX R119, R119, R82, PT ;  /* 0x0000005277777217 */ /* 0x000fc40003800200 */
[----:B------:R-:W-:Y:S02]  /*3aa0*/  IMNMX R118, R37, R82, PT ;  /* 0x0000005225767217 */ /* 0x000fe40003800200 */
[----:B------:R-:W1:Y:S01]  /*3ab0*/  LDSM.16.M88.4 R36, [R139+0x7800] ;  /* 0x007800008b24783b */ /* 0x000e620000000200 */
[C---:B------:R-:W-:Y:S02]  /*3ac0*/  ISETP.GE.AND P6, PT, R56.reuse, R119, PT ;  /* 0x000000773800720c */ /* 0x040fe40003fc6270 */
[----:B------:R-:W-:Y:S01]  /*3ad0*/  HMMA.16816.F32.BF16 R72, R40, R46, R72 ;  /* 0x0000002e2848723c */ /* 0x000fe20000041848 */
[----:B------:R-:W-:-:S06]  /*3ae0*/  ISETP.GE.AND P4, PT, R56, R118, PT ;  /* 0x000000763800720c */ /* 0x000fcc0003f86270 */
[C---:B------:R-:W-:Y:S01]  /*3af0*/  IADD3 R46, R2.reuse, 0x10, RZ ;  /* 0x00000010022e7810 */ /* 0x040fe20007ffe0ff */
[C---:B------:R-:W-:Y:S08]  /*3b00*/  HMMA.16816.F32.BF16 R64, R40.reuse, R68, R64 ;  /* 0x000000442840723c */ /* 0x040ff00000041840 */
[----:B------:R-:W-:Y:S07]  /*3b10*/  HMMA.16816.F32.BF16 R48, R40, R70, R48 ;  /* 0x000000462830723c */ /* 0x000fee0000041830 */
[----:B------:R-:W-:Y:S01]  /*3b20*/  SHF.R.S32.HI R41, RZ, 0x1f, R84 ;  /* 0x0000001fff297819 */ /* 0x000fe20000011454 */
[----:B------:R-:W-:Y:S01]  /*3b30*/  HMMA.16816.F32.BF16 R12, R52, R58, R12 ;  /* 0x0000003a340c723c */ /* 0x000fe2000004180c */
[----:B------:R-:W-:-:S02]  /*3b40*/  IADD3 R40, R2, 0x1, RZ ;  /* 0x0000000102287810 */ /* 0x000fc40007ffe0ff */
[----:B------:R-:W-:Y:S02]  /*3b50*/  LEA.HI R41, R41, R84, RZ, 0x2 ;  /* 0x0000005429297211 */ /* 0x000fe400078f10ff */
[----:B------:R-:W2:Y:S01]  /*3b60*/  I2F R44, R40 ;  /* 0x00000028002c7306 */ /* 0x000ea20000201400 */
[C---:B------:R-:W-:Y:S02]  /*3b70*/  ISETP.GE.AND P5, PT, R40.reuse, R119, PT ;  /* 0x000000772800720c */ /* 0x040fe40003fa6270 */
[----:B------:R-:W-:Y:S01]  /*3b80*/  LOP3.LUT R41, R41, 0xfffffffc, RZ, 0xc0, !PT ;  /* 0xfffffffc29297812 */ /* 0x000fe200078ec0ff */
[----:B---3--:R-:W-:Y:S01]  /*3b90*/  HMMA.16816.F32.BF16 R8, R52, R20, R8 ;  /* 0x000000143408723c */ /* 0x008fe20000041808 */
[----:B------:R-:W-:-:S03]  /*3ba0*/  ISETP.GE.AND P1, PT, R40, R118, PT ;  /* 0x000000762800720c */ /* 0x000fc60003f26270 */
[----:B------:R-:W-:Y:S01]  /*3bb0*/  IMAD.IADD R162, R84, 0x1, -R41 ;  /* 0x0000000154a27824 */ /* 0x000fe200078e0a29 */
[----:B------:R-:W-:Y:S01]  /*3bc0*/  IADD3 R41, R2, 0x8, RZ ;  /* 0x0000000802297810 */ /* 0x000fe20007ffe0ff */
[----:B------:R-:W3:Y:S02]  /*3bd0*/  I2F R20, R56 ;  /* 0x0000003800147306 */ /* 0x000ee40000201400 */
[----:B------:R-:W-:Y:S01]  /*3be0*/  HMMA.16816.F32.BF16 R76, R16, R32, R76 ;  /* 0x00000020104c723c */ /* 0x000fe2000004184c */
[C---:B------:R-:W-:Y:S02]  /*3bf0*/  ISETP.GE.AND P3, PT, R41.reuse, R119, PT ;  /* 0x000000772900720c */ /* 0x040fe40003f66270 */
[----:B------:R-:W-:Y:S01]  /*3c00*/  ISETP.GE.AND P2, PT, R41, R118, PT ;  /* 0x000000762900720c */ /* 0x000fe20003f46270 */
[CC--:B--2---:R-:W-:Y:S02]  /*3c10*/  FFMA.FTZ R29, R0.reuse, R44.reuse, R29 ;  /* 0x0000002c001d7223 */ /* 0x0c4fe4000001001d */
[----:B------:R2:W4:Y:S01]  /*3c20*/  I2F R47, R41 ;  /* 0x00000029002f7306 */ /* 0x0005220000201400 */
[----:B------:R-:W-:Y:S01]  /*3c30*/  FFMA.FTZ R31, R0, R44, R31 ;  /* 0x0000002c001f7223 */ /* 0x000fe2000001001f */
[----:B------:R-:W-:Y:S01]  /*3c40*/  HMMA.16816.F32.BF16 R72, R52, R22, R72 ;  /* 0x000000163448723c */ /* 0x000fe20000041848 */
[----:B------:R-:W-:-:S02]  /*3c50*/  FSEL R32, R29, -INF , !P5 ;  /* 0xff8000001d207808 */ /* 0x000fc40006800000 */
[----:B------:R-:W-:Y:S02]  /*3c60*/  ISETP.GE.AND P5, PT, R46, R119, PT ;  /* 0x000000772e00720c */ /* 0x000fe40003fa6270 */
[----:B------:R-:W-:Y:S01]  /*3c70*/  FSEL R31, R31, -INF , !P1 ;  /* 0xff8000001f1f7808 */ /* 0x000fe20004800000 */
[----:B------:R-:W5:Y:S01]  /*3c80*/  I2F R21, R46 ;  /* 0x0000002e00157306 */ /* 0x000f620000201400 */
[-C--:B---3--:R-:W-:Y:S01]  /*3c90*/  FFMA.FTZ R61, R0, R20.reuse, R61 ;  /* 0x00000014003d7223 */ /* 0x088fe2000001003d */
[----:B------:R-:W-:Y:S01]  /*3ca0*/  IADD3 R22, R2, 0x18, RZ ;  /* 0x0000001802167810 */ /* 0x000fe20007ffe0ff */
[----:B------:R-:W-:Y:S01]  /*3cb0*/  FFMA.FTZ R63, R0, R20, R63 ;  /* 0x00000014003f7223 */ /* 0x000fe2000001003f */
[----:B------:R-:W-:Y:S01]  /*3cc0*/  HMMA.16816.F32.BF16 R12, R16, R34, R12 ;  /* 0x00000022100c723c */ /* 0x000fe2000004180c */
[-C--:B------:R-:W-:Y:S02]  /*3cd0*/  ISETP.GE.AND P1, PT, R46, R118.reuse, PT ;  /* 0x000000762e00720c */ /* 0x080fe40003f26270 */
[----:B------:R-:W-:Y:S01]  /*3ce0*/  IADD3 R33, R2, 0x11, RZ ;  /* 0x0000001102217810 */ /* 0x000fe20007ffe0ff */
[----:B--2---:R-:W2:Y:S01]  /*3cf0*/  LDSM.16.M88.4 R40, [R132+0x3000] ;  /* 0x003000008428783b */ /* 0x004ea20000000200 */
[----:B------:R3:W3:Y:S01]  /*3d00*/  I2F R35, R22 ;  /* 0x0000001600237306 */ /* 0x0006e20000201400 */
[CC--:B----4-:R-:W-:Y:S01]  /*3d10*/  FFMA.FTZ R44, R0.reuse, R47.reuse, R60 ;  /* 0x0000002f002c7223 */ /* 0x0d0fe2000001003c */
[----:B------:R-:W-:Y:S01]  /*3d20*/  FSEL R34, R61, -INF , !P6 ;  /* 0xff8000003d227808 */ /* 0x000fe20007000000 */
[C---:B-1----:R-:W-:Y:S01]  /*3d30*/  HMMA.16816.F32.BF16 R64, R52.reuse, R36, R64 ;  /* 0x000000243440723c */ /* 0x042fe20000041840 */
[----:B------:R-:W-:Y:S01]  /*3d40*/  FSEL R61, R63, -INF , !P4 ;  /* 0xff8000003f3d7808 */ /* 0x000fe20006000000 */
[----:B------:R-:W-:Y:S01]  /*3d50*/  FFMA.FTZ R59, R0, R47, R62 ;  /* 0x0000002f003b7223 */ /* 0x000fe2000001003e */
[----:B------:R-:W-:Y:S01]  /*3d60*/  ISETP.GE.AND P6, PT, R22, R119, PT ;  /* 0x000000771600720c */ /* 0x000fe20003fc6270 */
[-C--:B-----5:R-:W-:Y:S01]  /*3d70*/  FFMA.FTZ R46, R0, R21.reuse, R76 ;  /* 0x00000015002e7223 */ /* 0x0a0fe2000001004c */
[----:B------:R-:W-:Y:S01]  /*3d80*/  ISETP.GE.AND P4, PT, R22, R118, PT ;  /* 0x000000761600720c */ /* 0x000fe20003f86270 */
[----:B------:R-:W1:Y:S01]  /*3d90*/  I2F R29, R33 ;  /* 0x00000021001d7306 */ /* 0x000e620000201400 */
[----:B------:R-:W-:Y:S01]  /*3da0*/  FFMA.FTZ R37, R0, R21, R78 ;  /* 0x0000001500257223 */ /* 0x000fe2000001004e */
[----:B------:R-:W-:Y:S01]  /*3db0*/  IADD3 R47, R2, 0x19, RZ ;  /* 0x00000019022f7810 */ /* 0x000fe20007ffe0ff */
[----:B------:R-:W-:Y:S01]  /*3dc0*/  HMMA.16816.F32.BF16 R48, R52, R38, R48 ;  /* 0x000000263430723c */ /* 0x000fe20000041830 */
[----:B------:R-:W-:-:S02]  /*3dd0*/  FSEL R44, R44, -INF , !P3 ;  /* 0xff8000002c2c7808 */ /* 0x000fc40005800000 */
[----:B------:R-:W-:Y:S01]  /*3de0*/  FSEL R59, R59, -INF , !P2 ;  /* 0xff8000003b3b7808 */ /* 0x000fe20005000000 */
[----:B---3--:R-:W3:Y:S01]  /*3df0*/  LDSM.16.M88.4 R20, [R132+0x3800] ;  /* 0x003800008414783b */ /* 0x008ee20000000200 */
[----:B------:R-:W-:Y:S01]  /*3e00*/  ISETP.GE.AND P3, PT, R33, R119, PT ;  /* 0x000000772100720c */ /* 0x000fe20003f66270 */
[----:B------:R-:W-:-:S04]  /*3e10*/  DEPBAR.LE SB0, 0x0 ;  /* 0x000080000000791a */ /* 0x000fc80000000000 */
[----:B------:R-:W-:Y:S01]  /*3e20*/  ISETP.GE.AND P2, PT, R33, R118, PT ;  /* 0x000000762100720c */ /* 0x000fe20003f46270 */
[----:B------:R-:W-:Y:S01]  /*3e30*/  FFMA.FTZ R12, R0, R35, R12 ;  /* 0x00000023000c7223 */ /* 0x000fe2000001000c */
[----:B------:R-:W4:Y:S01]  /*3e40*/  I2F R33, R47 ;  /* 0x0000002f00217306 */ /* 0x000f220000201400 */
[----:B------:R-:W-:Y:S01]  /*3e50*/  IADD3 R56, R2, 0x20, RZ ;  /* 0x0000002002387810 */ /* 0x000fe20007ffe0ff */
[-C--:B-1----:R-:W-:Y:S01]  /*3e60*/  FFMA.FTZ R36, R0, R29.reuse, R77 ;  /* 0x0000001d00247223 */ /* 0x082fe2000001004d */
[----:B------:R-:W-:Y:S01]  /*3e70*/  IADD3 R38, R2, 0x28, RZ ;  /* 0x0000002802267810 */ /* 0x000fe20007ffe0ff */
[----:B------:R-:W-:Y:S01]  /*3e80*/  FFMA.FTZ R57, R0, R29, R79 ;  /* 0x0000001d00397223 */ /* 0x000fe2000001004f */
[----:B------:R-:W-:Y:S01]  /*3e90*/  FSEL R46, R46, -INF , !P5 ;  /* 0xff8000002e2e7808 */ /* 0x000fe20006800000 */
[----:B------:R-:W-:Y:S01]  /*3ea0*/  FFMA.FTZ R29, R0, R35, R14 ;  /* 0x00000023001d7223 */ /* 0x000fe2000001000e */
[----:B------:R-:W-:Y:S02]  /*3eb0*/  FSEL R14, R12, -INF , !P6 ;  /* 0xff8000000c0e7808 */ /* 0x000fe40007000000 */
[----:B------:R-:W-:-:S02]  /*3ec0*/  FSEL R37, R37, -INF , !P1 ;  /* 0xff80000025257808 */ /* 0x000fc40004800000 */
[C---:B------:R-:W-:Y:S02]  /*3ed0*/  ISETP.GE.AND P5, PT, R47.reuse, R119, PT ;  /* 0x000000772f00720c */ /* 0x040fe40003fa6270 */
[----:B------:R-:W-:Y:S01]  /*3ee0*/  ISETP.GE.AND P1, PT, R47, R118, PT ;  /* 0x000000762f00720c */ /* 0x000fe20003f26270 */
[C---:B--2---:R-:W-:Y:S01]  /*3ef0*/  HMMA.16816.F32.BF16 R8, R16.reuse, R40, R8 ;  /* 0x000000281008723c */ /* 0x044fe20000041808 */
[----:B------:R-:W1:Y:S01]  /*3f00*/  I2F R41, R56 ;  /* 0x0000003800297306 */ /* 0x000e620000201400 */
[CC--:B----4-:R-:W-:Y:S01]  /*3f10*/  FFMA.FTZ R12, R0.reuse, R33.reuse, R13 ;  /* 0x00000021000c7223 */ /* 0x0d0fe2000001000d */
[----:B------:R-:W-:Y:S01]  /*3f20*/  FSEL R29, R29, -INF , !P4 ;  /* 0xff8000001d1d7808 */ /* 0x000fe20006000000 */
[----:B------:R-:W-:Y:S01]  /*3f30*/  FFMA.FTZ R47, R0, R33, R15 ;  /* 0x00000021002f7223 */ /* 0x000fe2000001000f */
[C---:B------:R-:W-:Y:S02]  /*3f40*/  IADD3 R15, R2.reuse, 0x29, RZ ;  /* 0x00000029020f7810 */ /* 0x040fe40007ffe0ff */
[----:B------:R-:W-:Y:S01]  /*3f50*/  IADD3 R40, R2, 0x21, RZ ;  /* 0x0000002102287810 */ /* 0x000fe20007ffe0ff */
[----:B------:R-:W-:Y:S01]  /*3f60*/  HMMA.16816.F32.BF16 R72, R16, R42, R72 ;  /* 0x0000002a1048723c */ /* 0x000fe20000041848 */
[----:B------:R-:W2:Y:S01]  /*3f70*/  I2F R13, R38 ;  /* 0x00000026000d7306 */ /* 0x000ea20000201400 */
[----:B------:R-:W-:-:S02]  /*3f80*/  FSEL R36, R36, -INF , !P3 ;  /* 0xff80000024247808 */ /* 0x000fc40005800000 */
[-C--:B------:R-:W-:Y:S02]  /*3f90*/  ISETP.GE.AND P4, PT, R40, R118.reuse, PT ;  /* 0x000000762800720c */ /* 0x080fe40003f86270 */
[----:B------:R-:W-:Y:S02]  /*3fa0*/  FSEL R57, R57, -INF , !P2 ;  /* 0xff80000039397808 */ /* 0x000fe40005000000 */
[C---:B------:R-:W-:Y:S01]  /*3fb0*/  ISETP.GE.AND P3, PT, R56.reuse, R119, PT ;  /* 0x000000773800720c */ /* 0x040fe20003f66270 */
[----:B------:R-:W4:Y:S01]  /*3fc0*/  I2F R35, R40 ;  /* 0x0000002800237306 */ /* 0x000f220000201400 */
[C---:B---3--:R-:W-:Y:S01]  /*3fd0*/  HMMA.16816.F32.BF16 R64, R16.reuse, R20, R64 ;  /* 0x000000141040723c */ /* 0x048fe20000041840 */
[----:B------:R-:W-:Y:S02]  /*3fe0*/  ISETP.GE.AND P2, PT, R56, R118, PT ;  /* 0x000000763800720c */ /* 0x000fe40003f46270 */
[----:B------:R-:W-:Y:S02]  /*3ff0*/  FSEL R12, R12, -INF , !P5 ;  /* 0xff8000000c0c7808 */ /* 0x000fe40006800000 */
[----:B------:R-:W-:Y:S01]  /*4000*/  FSEL R47, R47, -INF , !P1 ;  /* 0xff8000002f2f7808 */ /* 0x000fe20004800000 */
[----:B-1----:R-:W-:Y:S01]  /*4010*/  FFMA.FTZ R122, R0, R41, R8 ;  /* 0x00000029007a7223 */ /* 0x002fe20000010008 */
[----:B------:R-:W-:Y:S01]  /*4020*/  ISETP.GE.AND P6, PT, R40, R119, PT ;  /* 0x000000772800720c */ /* 0x000fe20003fc6270 */
[----:B------:R-:W-:Y:S01]  /*4030*/  HMMA.16816.F32.BF16 R48, R16, R22, R48 ;  /* 0x000000161030723c */ /* 0x000fe20000041830 */
[----:B------:R-:W-:Y:S01]  /*4040*/  FFMA.FTZ R123, R0, R41, R10 ;  /* 0x00000029007b7223 */ /* 0x000fe2000001000a */
[----:B------:R-:W-:Y:S01]  /*4050*/  IADD3 R10, R2, 0x30, RZ ;  /* 0x00000030020a7810 */ /* 0x000fe20007ffe0ff */
[----:B------:R-:W1:Y:S01]  /*4060*/  I2F R8, R15 ;  /* 0x0000000f00087306 */ /* 0x000e620000201400 */
[----:B------:R-:W-:-:S02]  /*4070*/  FSEL R122, R122, -INF , !P3 ;  /* 0xff8000007a7a7808 */ /* 0x000fc40005800000 */
[CC--:B--2---:R-:W-:Y:S01]  /*4080*/  FFMA.FTZ R72, R0.reuse, R13.reuse, R72 ;  /* 0x0000000d00487223 */ /* 0x0c4fe20000010048 */
[----:B------:R-:W-:Y:S01]  /*4090*/  FSEL R123, R123, -INF , !P2 ;  /* 0xff8000007b7b7808 */ /* 0x000fe20005000000 */
[----:B------:R-:W-:Y:S01]  /*40a0*/  FFMA.FTZ R74, R0, R13, R74 ;  /* 0x0000000d004a7223 */ /* 0x000fe2000001004a */
[----:B------:R-:W-:Y:S01]  /*40b0*/  IADD3 R13, R2, 0x38, RZ ;  /* 0x00000038020d7810 */ /* 0x000fe20007ffe0ff */
[C---:B----4-:R-:W-:Y:S01]  /*40c0*/  FFMA.FTZ R124, R0.reuse, R35, R9 ;  /* 0x00000023007c7223 */ /* 0x050fe20000010009 */
[C---:B------:R-:W-:Y:S01]  /*40d0*/  ISETP.GE.AND P3, PT, R15.reuse, R119, PT ;  /* 0x000000770f00720c */ /* 0x040fe20003f66270 */
[----:B------:R-:W-:Y:S01]  /*40e0*/  FFMA.FTZ R11, R0, R35, R11 ;  /* 0x00000023000b7223 */ /* 0x000fe2000001000b */
[----:B------:R-:W2:Y:S01]  /*40f0*/  I2F R9, R10 ;  /* 0x0000000a00097306 */ /* 0x000ea20000201400 */
[----:B------:R-:W-:Y:S02]  /*4100*/  ISETP.GE.AND P2, PT, R15, R118, PT ;  /* 0x000000760f00720c */ /* 0x000fe40003f46270 */
[----:B------:R-:W-:-:S02]  /*4110*/  ISETP.GE.AND P5, PT, R38, R119, PT ;  /* 0x000000772600720c */ /* 0x000fc40003fa6270 */
[----:B------:R-:W-:Y:S01]  /*4120*/  FSEL R163, R11, -INF , !P4 ;  /* 0xff8000000ba37808 */ /* 0x000fe20006000000 */
[-C--:B-1----:R-:W-:Y:S01]  /*4130*/  FFMA.FTZ R73, R0, R8.reuse, R73 ;  /* 0x0000000800497223 */ /* 0x082fe20000010049 */
[----:B------:R-:W-:Y:S01]  /*4140*/  IADD3 R11, R2, 0x31, RZ ;  /* 0x00000031020b7810 */ /* 0x000fe20007ffe0ff */
[----:B------:R-:W1:Y:S01]  /*4150*/  I2F R17, R13 ;  /* 0x0000000d00117306 */ /* 0x000e620000201400 */
[----:B------:R-:W-:Y:S01]  /*4160*/  FFMA.FTZ R75, R0, R8, R75 ;  /* 0x00000008004b7223 */ /* 0x000fe2000001004b */
[----:B------:R-:W-:Y:S02]  /*4170*/  IADD3 R8, R2, 0x39, RZ ;  /* 0x0000003902087810 */ /* 0x000fe40007ffe0ff */
[----:B------:R-:W-:Y:S02]  /*4180*/  FSEL R126, R73, -INF , !P3 ;  /* 0xff800000497e7808 */ /* 0x000fe40005800000 */
[----:B------:R-:W-:Y:S02]  /*4190*/  ISETP.GE.AND P3, PT, R13, R119, PT ;  /* 0x000000770d00720c */ /* 0x000fe40003f66270 */
[----:B------:R-:W3:Y:S01]  /*41a0*/  I2F R15, R11 ;  /* 0x0000000b000f7306 */ /* 0x000ee20000201400 */
[-C--:B--2---:R-:W-:Y:S01]  /*41b0*/  FFMA.FTZ R64, R0, R9.reuse, R64 ;  /* 0x0000000900407223 */ /* 0x084fe20000010040 */
[----:B------:R-:W-:Y:S01]  /*41c0*/  ISETP.GE.AND P1, PT, R38, R118, PT ;  /* 0x000000762600720c */ /* 0x000fe20003f26270 */
[----:B------:R-:W-:Y:S01]  /*41d0*/  FFMA.FTZ R66, R0, R9, R66 ;  /* 0x0000000900427223 */ /* 0x000fe20000010042 */
[----:B------:R-:W-:-:S02]  /*41e0*/  FSEL R124, R124, -INF , !P6 ;  /* 0xff8000007c7c7808 */ /* 0x000fc40007000000 */
[----:B------:R-:W-:Y:S02]  /*41f0*/  FSEL R164, R72, -INF , !P5 ;  /* 0xff80000048a47808 */ /* 0x000fe40006800000 */
[----:B------:R-:W2:Y:S01]  /*4200*/  I2F R9, R8 ;  /* 0x0000000800097306 */ /* 0x000ea20000201400 */
[-C--:B-1----:R-:W-:Y:S01]  /*4210*/  FFMA.FTZ R48, R0, R17.reuse, R48 ;  /* 0x0000001100307223 */ /* 0x082fe20000010030 */
[----:B------:R-:W-:Y:S01]  /*4220*/  FSEL R165, R74, -INF , !P1 ;  /* 0xff8000004aa57808 */ /* 0x000fe20004800000 */
[----:B------:R-:W-:Y:S01]  /*4230*/  FFMA.FTZ R50, R0, R17, R50 ;  /* 0x0000001100327223 */ /* 0x000fe20000010032 */
[----:B------:R-:W-:Y:S02]  /*4240*/  ISETP.GE.AND P6, PT, R10, R119, PT ;  /* 0x000000770a00720c */ /* 0x000fe40003fc6270 */
[----:B------:R-:W-:Y:S02]  /*4250*/  FSEL R115, R48, -INF , !P3 ;  /* 0xff80000030737808 */ /* 0x000fe40005800000 */
[----:B------:R-:W-:Y:S01]  /*4260*/  ISETP.GT.AND P3, PT, R155, R148, PT ;  /* 0x000000949b00720c */ /* 0x000fe20003f64270 */
[-C--:B---3--:R-:W-:Y:S01]  /*4270*/  FFMA.FTZ R65, R0, R15.reuse, R65 ;  /* 0x0000000f00417223 */ /* 0x088fe20000010041 */
[----:B------:R-:W-:Y:S01]  /*4280*/  ISETP.GE.AND P4, PT, R10, R118, PT ;  /* 0x000000760a00720c */ /* 0x000fe20003f86270 */
[----:B------:R-:W-:Y:S01]  /*4290*/  FFMA.FTZ R67, R0, R15, R67 ;  /* 0x0000000f00437223 */ /* 0x000fe20000010043 */
[----:B------:R-:W-:Y:S01]  /*42a0*/  BAR.SYNC.DEFER_BLOCKING 0x0 ;  /* 0x0000000000007b1d */ /* 0x000fe20000010000 */
[----:B------:R-:W-:-:S02]  /*42b0*/  ISETP.GE.AND P5, PT, R11, R119, PT ;  /* 0x000000770b00720c */ /* 0x000fc40003fa6270 */
[----:B------:R-:W-:Y:S01]  /*42c0*/  ISETP.GE.AND P1, PT, R11, R118, PT ;  /* 0x000000760b00720c */ /* 0x000fe20003f26270 */
[-C--:B--2---:R-:W-:Y:S01]  /*42d0*/  FFMA.FTZ R49, R0, R9.reuse, R49 ;  /* 0x0000000900317223 */ /* 0x084fe20000010031 */
[----:B------:R-:W-:Y:S01]  /*42e0*/  FSEL R111, R64, -INF , !P6 ;  /* 0xff800000406f7808 */ /* 0x000fe20007000000 */
[----:B------:R-:W-:Y:S01]  /*42f0*/  FFMA.FTZ R51, R0, R9, R51 ;  /* 0x0000000900337223 */ /* 0x000fe20000010033 */
[----:B------:R-:W-:Y:S02]  /*4300*/  FSEL R109, R66, -INF , !P4 ;  /* 0xff800000426d7808 */ /* 0x000fe40006000000 */
[----:B------:R-:W-:Y:S02]  /*4310*/  FSEL R110, R65, -INF , !P5 ;  /* 0xff800000416e7808 */ /* 0x000fe40006800000 */
[----:B------:R-:W-:Y:S02]  /*4320*/  FSEL R108, R67, -INF , !P1 ;  /* 0xff800000436c7808 */ /* 0x000fe40004800000 */
[----:B------:R-:W-:-:S02]  /*4330*/  ISETP.GE.AND P6, PT, R2, R119, PT ;  /* 0x000000770200720c */ /* 0x000fc40003fc6270 */
[-C--:B------:R-:W-:Y:S01]  /*4340*/  ISETP.GE.AND P4, PT, R2, R118.reuse, PT ;  /* 0x000000760200720c */ /* 0x080fe20003f86270 */
[----:B------:R-:W-:Y:S01]  /*4350*/  FFMA.FTZ R2, R0, R45, R28 ;  /* 0x0000002d00027223 */ /* 0x000fe2000001001c */
[C---:B------:R-:W-:Y:S02]  /*4360*/  ISETP.GE.AND P5, PT, R8.reuse, R119, PT ;  /* 0x000000770800720c */ /* 0x040fe40003fa6270 */
[-C--:B------:R-:W-:Y:S01]  /*4370*/  ISETP.GE.AND P1, PT, R8, R118.reuse, PT ;  /* 0x000000760800720c */ /* 0x080fe20003f26270 */
[----:B------:R-:W-:Y:S01]  /*4380*/  FFMA.FTZ R8, R0, R45, R30 ;  /* 0x0000002d00087223 */ /* 0x000fe2000001001e */
[----:B------:R-:W-:Y:S02]  /*4390*/  FSEL R127, R75, -INF , !P2 ;  /* 0xff8000004b7f7808 */ /* 0x000fe40005000000 */
[----:B------:R-:W-:Y:S02]  /*43a0*/  ISETP.GE.AND P2, PT, R13, R118, PT ;  /* 0x000000760d00720c */ /* 0x000fe40003f46270 */
[----:B------:R-:W-:-:S02]  /*43b0*/  FSEL R2, R2, -INF , !P6 ;  /* 0xff80000002027808 */ /* 0x000fc40007000000 */
[----:B------:R-:W-:Y:S02]  /*43c0*/  FSEL R113, R50, -INF , !P2 ;  /* 0xff80000032717808 */ /* 0x000fe40005000000 */
[----:B------:R-:W-:Y:S02]  /*43d0*/  FSEL R8, R8, -INF , !P4 ;  /* 0xff80000008087808 */ /* 0x000fe40006000000 */
[----:B------:R-:W-:Y:S02]  /*43e0*/  FSEL R114, R49, -INF , !P5 ;  /* 0xff80000031727808 */ /* 0x000fe40006800000 */
[----:B------:R-:W-:Y:S01]  /*43f0*/  FSEL R112, R51, -INF , !P1 ;  /* 0xff80000033707808 */ /* 0x000fe20004800000 */
[----:B------:R-:W-:Y:S05]  /*4400*/  @!P3 BRA `(.L_x_7508) ;  /* 0x000009100000b947 */ /* 0x000fea0003800000 */
[----:B------:R-:W-:Y:S05]  /*4410*/  @!P0 BRA `(.L_x_7509) ;  /* 0x0000038000008947 */ /* 0x000fea0003800000 */
        /* <DEDUP_REMOVED lines=18> */
[C---:B------:R-:W-:Y:S01]  /*4540*/  IMAD R11, R80.reuse, R11, R10 ;  /* 0x0000000b500b7224 */ /* 0x040fe200078e020a */
[----:B------:R-:W-:Y:S01]  /*4550*/  LOP3.LUT R10, RZ, c[0x0][0x2d0], RZ, 0x33, !PT ;  /* 0x0000b400ff0a7a12 */ /* 0x000fe200078e33ff */
        /* <DEDUP_REMOVED lines=36> */
.L_x_7509:
[----:B------:R-:W-:-:S04]  /*47a0*/  LEA R16, -R6, RZ, 0x6 ;  /* 0x000000ff06107211 */ /* 0x000fc800078e31ff */
[----:B------:R-:W-:Y:S02]  /*47b0*/  SHF.R.S32.HI R11, RZ, 0x1f, R16 ;  /* 0x0000001fff0b7819 */ /* 0x000fe40000011410 */
.L_x_7510:
        /* <DEDUP_REMOVED lines=82> */
.L_x_7512:
[----:B------:R-:W-:Y:S05]  /*4ce0*/  BSYNC B0 ;  /* 0x0000000000007941 */ /* 0x000fea0003800000 */
.L_x_7511:
[----:B------:R-:W0:Y:S01]  /*4cf0*/  LDGDEPBAR ;  /* 0x00000000000079af */ /* 0x000e220000000000 */
[----:B------:R-:W-:-:S04]  /*4d00*/  IADD3 R117, P1, R16, R117, RZ ;  /* 0x0000007510757210 */ /* 0x000fc80007f3e0ff */
[----:B------:R-:W-:Y:S02]  /*4d10*/  IADD3.X R116, R11, R116, RZ, P1, !PT ;  /* 0x000000740b747210 */ /* 0x000fe40000ffe4ff */
.L_x_7508:
        /* <DEDUP_REMOVED lines=32> */
[-C--:B------:R-:W-:Y:S01]  /*4f20*/  LEA R138, R7, R140.reuse, 0x1 ;  /* 0x0000008c078a7211 */ /* 0x080fe200078e08ff */
[----:B------:R-:W2:Y:S01]  /*4f30*/  SHFL.BFLY PT, R10, R11, 0x2, 0x1f ;  /* 0x0c401f000b0a7f89 */ /* 0x000ea200000e0000 */
[----:B------:R-:W-:Y:S02]  /*4f40*/  FMNMX.FTZ R16, R112, R3, !PT ;  /* 0x0000000370107209 */ /* 0x000fe40007810000 */
[C---:B------:R-:W-:Y:S01]  /*4f50*/  LEA R137, R5.reuse, R140, 0x1 ;  /* 0x0000008c05897211 */ /* 0x040fe200078e08ff */
[----:B-1----:R-:W-:Y:S01]  /*4f60*/  LDSM.16.MT88.4 R40, [R138+0x8000] ;  /* 0x008000008a28783b */ /* 0x002fe20000004200 */
[----:B------:R-:W-:-:S03]  /*4f70*/  LEA R136, R5, R138, 0x1 ;  /* 0x0000008a05887211 */ /* 0x000fc600078e08ff */
[----:B------:R-:W1:Y:S04]  /*4f80*/  SHFL.BFLY PT, R9, R16, 0x2, 0x1f ;  /* 0x0c401f0010097f89 */ /* 0x000e6800000e0000 */
[----:B------:R-:W-:Y:S04]  /*4f90*/  LDSM.16.MT88.4 R48, [R137+0x8000] ;  /* 0x008000008930783b */ /* 0x000fe80000004200 */
[----:B------:R-:W-:Y:S04]  /*4fa0*/  LDSM.16.MT88.4 R72, [R138+0xa000] ;  /* 0x00a000008a48783b */ /* 0x000fe80000004200 */
[----:B------:R-:W-:Y:S01]  /*4fb0*/  LDSM.16.MT88.4 R80, [R137+0xa000] ;  /* 0x00a000008950783b */ /* 0x000fe20000004200 */
[----:B--2---:R-:W-:-:S03]  /*4fc0*/  FMNMX.FTZ R10, R11, R10, !PT ;  /* 0x0000000a0b0a7209 */ /* 0x004fc60007810000 */
[----:B------:R-:W-:Y:S04]  /*4fd0*/  LDSM.16.MT88.4 R20, [R136+0x8800] ;  /* 0x008800008814783b */ /* 0x000fe80000004200 */
[----:B------:R-:W2:Y:S01]  /*4fe0*/  SHFL.BFLY PT, R3, R10, 0x1, 0x1f ;  /* 0x0c201f000a037f89 */ /* 0x000ea200000e0000 */
[----:B-1----:R-:W-:-:S03]  /*4ff0*/  FMNMX.FTZ R9, R16, R9, !PT ;  /* 0x0000000910097209 */ /* 0x002fc60007810000 */
[----:B------:R-:W-:Y:S04]  /*5000*/  LDSM.16.MT88.4 R16, [R137+0x8800] ;  /* 0x008800008910783b */ /* 0x000fe80000004200 */
[----:B------:R-:W1:Y:S01]  /*5010*/  SHFL.BFLY PT, R6, R9, 0x1, 0x1f ;  /* 0x0c201f0009067f89 */ /* 0x000e6200000e0000 */
[----:B--2---:R-:W-:-:S04]  /*5020*/  FMNMX.FTZ R3, R10, R3, !PT ;  /* 0x000000030a037209 */ /* 0x004fc80007810000 */
[C---:B------:R-:W-:Y:S01]  /*5030*/  FSETP.NEU.FTZ.AND P1, PT, R3.reuse, -INF , PT ;  /* 0xff8000000300780b */ /* 0x040fe20003f3d000 */
[----:B------:R-:W-:-:S05]  /*5040*/  FMUL.FTZ R121, R3, c[0x0][0x23c] ;  /* 0x00008f0003797a20 */ /* 0x000fca0000410000 */
[----:B------:R-:W-:-:S05]  /*5050*/  FSEL R121, R121, RZ, P1 ;  /* 0x000000ff79797208 */ /* 0x000fca0000800000 */
[--C-:B------:R-:W-:Y:S01]  /*5060*/  FFMA.FTZ R105, R2, c[0x0][0x23c], -R121.reuse ;  /* 0x00008f0002697a23 */ /* 0x100fe20000010879 */
[----:B-1----:R-:W-:Y:S01]  /*5070*/  FMNMX.FTZ R2, R9, R6, !PT ;  /* 0x0000000609027209 */ /* 0x002fe20007810000 */
        /* <DEDUP_REMOVED lines=8> */
[--C-:B------:R-:W-:Y:S01]  /*5100*/  FFMA.FTZ R102, R36, c[0x0][0x23c], -R121.reuse ;  /* 0x00008f0024667a23 */ /* 0x100fe20000010879 */
[----:B------:R-:W-:Y:S01]  /*5110*/  LEA R166, P1, R117, c[0x0][0x168], 0x1 ;  /* 0x00005a0075a67a11 */ /* 0x000fe200078208ff */
[----:B------:R-:W-:Y:S01]  /*5120*/  FFMA.FTZ R32, R14, c[0x0][0x23c], -R121 ;  /* 0x00008f000e207a23 */ /* 0x000fe20000010879 */
[----:B------:R-:W1:Y:S01]  /*5130*/  MUFU.EX2 R104, R104 ;  /* 0x0000006800687308 */ /* 0x000e620000000800 */
[----:B------:R-:W-:-:S02]  /*5140*/  FFMA.FTZ R107, R8, c[0x0][0x23c], -R120 ;  /* 0x00008f00086b7a23 */ /* 0x000fc40000010878 */
[--C-:B------:R-:W-:Y:S01]  /*5150*/  FFMA.FTZ R106, R31, c[0x0][0x23c], -R120.reuse ;  /* 0x00008f001f6a7a23 */ /* 0x100fe20000010878 */
[----:B------:R-:W-:Y:S01]  /*5160*/  LDSM.16.MT88.4 R8, [R138+0x8800] ;  /* 0x008800008a08783b */ /* 0x000fe20000004200 */
[--C-:B------:R-:W-:Y:S02]  /*5170*/  FFMA.FTZ R103, R59, c[0x0][0x23c], -R120.reuse ;  /* 0x00008f003b677a23 */ /* 0x100fe40000010878 */
[--C-:B------:R-:W-:Y:S01]  /*5180*/  FFMA.FTZ R100, R61, c[0x0][0x23c], -R120.reuse ;  /* 0x00008f003d647a23 */ /* 0x100fe20000010878 */
[----:B------:R-:W-:Y:S01]  /*5190*/  MUFU.EX2 R35, R35 ;  /* 0x0000002300237308 */ /* 0x000fe20000000800 */
[----:B------:R-:W-:Y:S02]  /*51a0*/  FFMA.FTZ R31, R12, c[0x0][0x23c], -R121 ;  /* 0x00008f000c1f7a23 */ /* 0x000fe40000010879 */
[--C-:B------:R-:W-:Y:S01]  /*51b0*/  FFMA.FTZ R101, R37, c[0x0][0x23c], -R120.reuse ;  /* 0x00008f0025657a23 */ /* 0x100fe20000010878 */
[----:B------:R-:W-:Y:S01]  /*51c0*/  LDSM.16.MT88.4 R12, [R140+0x8800] ;  /* 0x008800008c0c783b */ /* 0x000fe20000004200 */
[----:B------:R-:W-:-:S02]  /*51d0*/  FFMA.FTZ R30, R57, c[0x0][0x23c], -R120 ;  /* 0x00008f00391e7a23 */ /* 0x000fc40000010878 */
[--C-:B------:R-:W-:Y:S01]  /*51e0*/  FFMA.FTZ R29, R29, c[0x0][0x23c], -R120.reuse ;  /* 0x00008f001d1d7a23 */ /* 0x100fe20000010878 */
[----:B------:R-:W2:Y:S01]  /*51f0*/  MUFU.EX2 R34, R34 ;  /* 0x0000002200227308 */ /* 0x000ea20000000800 */
        /* <DEDUP_REMOVED lines=12> */
[--C-:B------:R-:W-:Y:S02]  /*52c0*/  FFMA.FTZ R115, R115, c[0x0][0x23c], -R121.reuse ;  /* 0x00008f0073737a23 */ /* 0x100fe40000010879 */
[----:B------:R-:W-:Y:S02]  /*52d0*/  FFMA.FTZ R168, R114, c[0x0][0x23c], -R121 ;  /* 0x00008f0072a87a23 */ /* 0x000fe40000010879 */
[----:B------:R-:W-:-:S02]  /*52e0*/  FFMA.FTZ R109, R109, c[0x0][0x23c], -R120 ;  /* 0x00008f006d6d7a23 */ /* 0x000fc40000010878 */
[----:B------:R-:W-:Y:S01]  /*52f0*/  MUFU.EX2 R103, R103 ;  /* 0x0000006700677308 */ /* 0x000fe20000000800 */
[--C-:B------:R-:W-:Y:S02]  /*5300*/  FFMA.FTZ R108, R108, c[0x0][0x23c], -R120.reuse ;  /* 0x00008f006c6c7a23 */ /* 0x100fe40000010878 */
[--C-:B------:R-:W-:Y:S02]  /*5310*/  FFMA.FTZ R167, R112, c[0x0][0x23c], -R120.reuse ;  /* 0x00008f0070a77a23 */ /* 0x100fe40000010878 */
[----:B------:R-:W-:Y:S02]  /*5320*/  FFMA.FTZ R113, R113, c[0x0][0x23c], -R120 ;  /* 0x00008f0071717a23 */ /* 0x000fe40000010878 */
[----:B------:R-:W-:Y:S01]  /*5330*/  FADD.FTZ R104, R105, R104 ;  /* 0x0000006869687221 */ /* 0x000fe20000010000 */
[----:B------:R-:W2:Y:S01]  /*5340*/  MUFU.EX2 R100, R100 ;  /* 0x0000006400647308 */ /* 0x000ea20000000800 */
[----:B---3--:R-:W-:Y:S01]  /*5350*/  F2FP.BF16.PACK_AB R85, R106, R107 ;  /* 0x0000006b6a55723e */ /* 0x008fe200000010ff */
[----:B------:R-:W-:-:S02]  /*5360*/  FADD.FTZ R106, R107, R106 ;  /* 0x0000006a6b6a7221 */ /* 0x000fc40000010000 */
[----:B------:R-:W-:-:S04]  /*5370*/  FADD.FTZ R35, R35, R104 ;  /* 0x0000006823237221 */ /* 0x000fc80000010000 */
[----:B------:R-:W-:Y:S01]  /*5380*/  MUFU.EX2 R33, R33 ;  /* 0x0000002100217308 */ /* 0x000fe20000000800 */
[----:B------:R-:W-:Y:S01]  /*5390*/  FADD.FTZ R34, R34, R35 ;  /* 0x0000002322227221 */ /* 0x000fe20000010000 */
[----:B--2---:R-:W-:-:S06]  /*53a0*/  F2FP.BF16.PACK_AB R87, R100, R103 ;  /* 0x000000676457723e */ /* 0x004fcc00000010ff */
[----:B------:R-:W2:Y:S01]  /*53b0*/  MUFU.EX2 R102, R102 ;  /* 0x0000006600667308 */ /* 0x000ea20000000800 */
[----:B------:R-:W-:-:S04]  /*53c0*/  FADD.FTZ R103, R103, R106 ;  /* 0x0000006a67677221 */ /* 0x000fc80000010000 */
[----:B------:R-:W-:Y:S01]  /*53d0*/  FADD.FTZ R100, R100, R103 ;  /* 0x0000006764647221 */ /* 0x000fe20000010000 */
[C---:B------:R-:W-:Y:S02]  /*53e0*/  HMMA.16816.F32.BF16 R36, R84.reuse, R40, RZ ;  /* 0x000000285424723c */ /* 0x040fe400000418ff */
[----:B------:R-:W-:Y:S06]  /*53f0*/  MUFU.EX2 R32, R32 ;  /* 0x0000002000207308 */ /* 0x000fec0000000800 */
[----:B------:R-:W-:Y:S02]  /*5400*/  HMMA.16816.F32.BF16 R40, R84, R42, RZ ;  /* 0x0000002a5428723c */ /* 0x000fe400000418ff */
[----:B------:R-:W3:Y:S01]  /*5410*/  MUFU.EX2 R31, R31 ;  /* 0x0000001f001f7308 */ /* 0x000ee20000000800 */
[----:B--2---:R-:W-:-:S05]  /*5420*/  F2FP.BF16.PACK_AB R4, R102, R33 ;  /* 0x000000216604723e */ /* 0x004fca00000010ff */
[C---:B------:R-:W-:Y:S02]  /*5430*/  HMMA.16816.F32.BF16 R96, R84.reuse, R92, RZ ;  /* 0x0000005c5460723c */ /* 0x040fe400000418ff */
[----:B------:R-:W-:Y:S06]  /*5440*/  MUFU.EX2 R101, R101 ;  /* 0x0000006500657308 */ /* 0x000fec0000000800 */
[----:B------:R-:W-:Y:S02]  /*5450*/  HMMA.16816.F32.BF16 R92, R84, R94, RZ ;  /* 0x0000005e545c723c */ /* 0x000fe400000418ff */
[----:B------:R-:W2:Y:S01]  /*5460*/  MUFU.EX2 R30, R30 ;  /* 0x0000001e001e7308 */ /* 0x000ea20000000800 */
[----:B---3--:R-:W-:-:S05]  /*5470*/  F2FP.BF16.PACK_AB R6, R31, R32 ;  /* 0x000000201f06723e */ /* 0x008fca00000010ff */
[C---:B------:R-:W-:Y:S02]  /*5480*/  HMMA.16816.F32.BF16 R60, R84.reuse, R64, RZ ;  /* 0x00000040543c723c */ /* 0x040fe400000418ff */
[----:B------:R-:W-:Y:S06]  /*5490*/  MUFU.EX2 R29, R29 ;  /* 0x0000001d001d7308 */ /* 0x000fec0000000800 */
[----:B------:R-:W-:Y:S02]  /*54a0*/  HMMA.16816.F32.BF16 R64, R84, R66, RZ ;  /* 0x000000425440723c */ /* 0x000fe400000418ff */
[----:B------:R-:W3:Y:S01]  /*54b0*/  MUFU.EX2 R28, R28 ;  /* 0x0000001c001c7308 */ /* 0x000ee20000000800 */
[----:B--2---:R-:W-:Y:S01]  /*54c0*/  F2FP.BF16.PACK_AB R5, R30, R101 ;  /* 0x000000651e05723e */ /* 0x004fe200000010ff */
[----:B------:R-:W-:-:S04]  /*54d0*/  FADD.FTZ R101, R101, R100 ;  /* 0x0000006465657221 */ /* 0x000fc80000010000 */
[C---:B------:R-:W-:Y:S01]  /*54e0*/  HMMA.16816.F32.BF16 R44, R84.reuse, R48, RZ ;  /* 0x00000030542c723c */ /* 0x040fe200000418ff */
[----:B------:R-:W-:Y:S01]  /*54f0*/  FADD.FTZ R30, R30, R101 ;  /* 0x000000651e1e7221 */ /* 0x000fe20000010000 */
[----:B------:R-:W-:Y:S06]  /*5500*/  MUFU.EX2 R125, R125 ;  /* 0x0000007d007d7308 */ /* 0x000fec0000000800 */
[----:B------:R-:W-:Y:S01]  /*5510*/  HMMA.16816.F32.BF16 R48, R84, R50, RZ ;  /* 0x000000325430723c */ /* 0x000fe200000418ff */
[----:B---3--:R-:W-:Y:S01]  /*5520*/  F2FP.BF16.PACK_AB R7, R28, R29 ;  /* 0x0000001d1c07723e */ /* 0x008fe200000010ff */
[----:B------:R-:W2:Y:S01]  /*5530*/  MUFU.EX2 R124, R124 ;  /* 0x0000007c007c7308 */ /* 0x000ea20000000800 */
[----:B------:R-:W-:-:S05]  /*5540*/  FADD.FTZ R29, R29, R30 ;  /* 0x0000001e1d1d7221 */ /* 0x000fca0000010000 */
[----:B-1----:R-:W-:Y:S01]  /*5550*/  HMMA.16816.F32.BF16 R52, R84, R56, RZ ;  /* 0x000000385434723c */ /* 0x002fe200000418ff */
[----:B------:R-:W-:Y:S01]  /*5560*/  FADD.FTZ R28, R28, R29 ;  /* 0x0000001d1c1c7221 */ /* 0x000fe20000010000 */
        /* <DEDUP_REMOVED lines=17> */
[C---:B-1----:R-:W-:Y:S02]  /*5680*/  HMMA.16816.F32.BF16 R60, R4.reuse, R8, R60 ;  /* 0x00000008043c723c */ /* 0x042fe4000004183c */
[----:B------:R-:W-:Y:S06]  /*5690*/  MUFU.EX2 R112, R113 ;  /* 0x0000007100707308 */ /* 0x000fec0000000800 */
[----:B------:R-:W-:Y:S01]  /*56a0*/  HMMA.16816.F32.BF16 R64, R4, R10, R64 ;  /* 0x0000000a0440723c */ /* 0x000fe20000041840 */
[----:B------:R-:W1:Y:S01]  /*56b0*/  LDSM.16.MT88.4 R8, [R136+0xa800] ;  /* 0x00a800008808783b */ /* 0x000e620000004200 */
[----:B------:R-:W-:Y:S06]  /*56c0*/  MUFU.EX2 R167, R167 ;  /* 0x000000a700a77308 */ /* 0x000fec0000000800 */
        /* <DEDUP_REMOVED lines=14> */
[----:B------:R-:W-:Y:S01]  /*57b0*/  FFMA.FTZ R20, R127, c[0x0][0x23c], -R120 ;  /* 0x00008f007f147a23 */ /* 0x000fe20000010878 */
[----:B------:R-:W-:-:S03]  /*57c0*/  LEA.HI.X R165, R117, c[0x0][0x16c], R116, 0x1, P1 ;  /* 0x00005b0075a57a11 */ /* 0x000fc600008f0c74 */
[----:B------:R-:W-:Y:S02]  /*57d0*/  MUFU.EX2 R21, R21 ;  /* 0x0000001500157308 */ /* 0x000fe40000000800 */
[----:B------:R-:W-:Y:S01]  /*57e0*/  FFMA.FTZ R23, R126, c[0x0][0x23c], -R121 ;  /* 0x00008f007e177a23 */ /* 0x000fe20000010879 */
[----:B---3--:R-:W-:Y:S01]  /*57f0*/  HMMA.16816.F32.BF16 R76, R4, R12, R76 ;  /* 0x0000000c044c723c */ /* 0x008fe2000004184c */
[----:B------:R-:W-:-:S04]  /*5800*/  FFMA.FTZ R22, R163, c[0x0][0x23c], -R120 ;  /* 0x00008f00a3167a23 */ /* 0x000fc80000010878 */
[----:B------:R-:W-:Y:S03]  /*5810*/  MUFU.EX2 R23, R23 ;  /* 0x0000001700177308 */ /* 0x000fe60000000800 */
[C---:B----4-:R-:W-:Y:S05]  /*5820*/  HMMA.16816.F32.BF16 R68, R4.reuse, R16, R68 ;  /* 0x000000100444723c */ /* 0x050fea0000041844 */
[----:B------:R-:W3:Y:S03]  /*5830*/  MUFU.EX2 R22, R22 ;  /* 0x0000001600167308 */ /* 0x000ee60000000800 */
[C---:B------:R-:W-:Y:S01]  /*5840*/  HMMA.16816.F32.BF16 R72, R4.reuse, R18, R72 ;  /* 0x000000120448723c */ /* 0x040fe20000041848 */
[----:B------:R-:W4:Y:S04]  /*5850*/  LDSM.16.MT88.4 R16, [R138+0x9000] ;  /* 0x009000008a10783b */ /* 0x000f280000004200 */
[----:B------:R-:W5:Y:S03]  /*5860*/  MUFU.EX2 R20, R20 ;  /* 0x0000001400147308 */ /* 0x000f660000000800 */
[----:B------:R-:W-:Y:S01]  /*5870*/  HMMA.16816.F32.BF16 R80, R4, R14, R80 ;  /* 0x0000000e0450723c */ /* 0x000fe20000041850 */
[----:B------:R-:W4:Y:S06]  /*5880*/  LDSM.16.MT88.4 R12, [R136+0x9000] ;  /* 0x00900000880c783b */ /* 0x000f2c0000004200 */
[----:B--2---:R-:W-:-:S02]  /*5890*/  F2FP.BF16.PACK_AB R4, R124, R125 ;  /* 0x0000007d7c04723e */ /* 0x004fc400000010ff */
[----:B---3--:R-:W-:Y:S01]  /*58a0*/  F2FP.BF16.PACK_AB R5, R22, R123 ;  /* 0x0000007b1605723e */ /* 0x008fe200000010ff */
[----:B------:R-:W-:Y:S01]  /*58b0*/  FADD.FTZ R123, R123, R28 ;  /* 0x0000001c7b7b7221 */ /* 0x000fe20000010000 */
[----:B------:R-:W-:Y:S02]  /*58c0*/  F2FP.BF16.PACK_AB R6, R23, R122 ;  /* 0x0000007a1706723e */ /* 0x000fe400000010ff */
[----:B-----5:R-:W-:Y:S01]  /*58d0*/  F2FP.BF16.PACK_AB R7, R20, R21 ;  /* 0x000000151407723e */ /* 0x020fe200000010ff */
[----:B------:R-:W-:-:S04]  /*58e0*/  FADD.FTZ R22, R22, R123 ;  /* 0x0000007b16167221 */ /* 0x000fc80000010000 */
[----:B------:R-:W-:Y:S02]  /*58f0*/  FADD.FTZ R21, R21, R22 ;  /* 0x0000001615157221 */ /* 0x000fe40000010000 */
[----:B-1----:R-:W-:Y:S02]  /*5900*/  HMMA.16816.F32.BF16 R96, R4, R8, R96 ;  /* 0x000000080460723c */ /* 0x002fe40000041860 */
[----:B------:R-:W-:-:S06]  /*5910*/  FADD.FTZ R20, R20, R21 ;  /* 0x0000001514147221 */ /* 0x000fcc0000010000 */
[C---:B------:R-:W-:Y:S01]  /*5920*/  HMMA.16816.F32.BF16 R92, R4.reuse, R10, R92 ;  /* 0x0000000a045c723c */ /* 0x040fe2000004185c */
[----:B------:R-:W1:Y:S07]  /*5930*/  LDSM.16.MT88.4 R8, [R137+0x9000] ;  /* 0x009000008908783b */ /* 0x000e6e0000004200 */
[C---:B----4-:R-:W-:Y:S08]  /*5940*/  HMMA.16816.F32.BF16 R36, R4.reuse, R16, R36 ;  /* 0x000000100424723c */ /* 0x050ff00000041824 */
[C---:B------:R-:W-:Y:S08]  /*5950*/  HMMA.16816.F32.BF16 R52, R4.reuse, R12, R52 ;  /* 0x0000000c0434723c */ /* 0x040ff00000041834 */
        /* <DEDUP_REMOVED lines=9> */
[----:B------:R-:W-:Y:S07]  /*59f0*/  LDSM.16.MT88.4 R12, [R138+0x9800] ;  /* 0x009800008a0c783b */ /* 0x000fee0000004200 */
[C---:B---3--:R-:W-:Y:S08]  /*5a00*/  HMMA.16816.F32.BF16 R68, R4.reuse, R16, R68 ;  /* 0x000000100444723c */ /* 0x048ff00000041844 */
[C---:B------:R-:W-:Y:S01]  /*5a10*/  HMMA.16816.F32.BF16 R72, R4.reuse, R18, R72 ;  /* 0x000000120448723c */ /* 0x040fe20000041848 */
[----:B------:R-:W-:Y:S07]  /*5a20*/  LDSM.16.MT88.4 R16, [R140+0x9800] ;  /* 0x009800008c10783b */ /* 0x000fee0000004200 */
[C---:B-1----:R-:W-:Y:S08]  /*5a30*/  HMMA.16816.F32.BF16 R60, R4.reuse, R8, R60 ;  /* 0x00000008043c723c */ /* 0x042ff0000004183c */
[C---:B------:R-:W-:Y:S01]  /*5a40*/  HMMA.16816.F32.BF16 R64, R4.reuse, R10, R64 ;  /* 0x0000000a0440723c */ /* 0x040fe20000041840 */
[----:B------:R-:W1:Y:S07]  /*5a50*/  LDSM.16.MT88.4 R8, [R136+0xb000] ;  /* 0x00b000008808783b */ /* 0x000e6e0000004200 */
        /* <DEDUP_REMOVED lines=10> */
[----:B------:R-:W-:Y:S02]  /*5b00*/  HMMA.16816.F32.BF16 R36, R4, R12, R36 ;  /* 0x0000000c0424723c */ /* 0x000fe40000041824 */
[----:B------:R-:W-:-:S06]  /*5b10*/  FADD.FTZ R167, R167, R112 ;  /* 0x00000070a7a77221 */ /* 0x000fcc0000010000 */
        /* <DEDUP_REMOVED lines=14> */
[C---:B---3--:R-:W-:Y:S07]  /*5c00*/  HMMA.16816.F32.BF16 R52, R4.reuse, R16, R52 ;  /* 0x000000100434723c */ /* 0x048fee0000041834 */
[----:B------:R-:W-:Y:S01]  /*5c10*/  FADD.FTZ R17, R33, R34 ;  /* 0x0000002221117221 */ /* 0x000fe20000010000 */
[----:B------:R-:W-:Y:S03]  /*5c20*/  HMMA.16816.F32.BF16 R56, R4, R18, R56 ;  /* 0x000000120438723c */ /* 0x000fe60000041838 */
[----:B------:R-:W-:-:S05]  /*5c30*/  FADD.FTZ R17, R102, R17 ;  /* 0x0000001166117221 */ /* 0x000fca0000010000 */
        /* <DEDUP_REMOVED lines=78> */
.L_x_7514:
[----:B------:R-:W-:-:S05]  /*6120*/  IMAD.MOV.U32 R5, RZ, RZ, c[0x0][0x1a0] ;  /* 0x00006800ff057624 */ /* 0x000fca00078e00ff */
[----:B------:R-:W-:-:S04]  /*6130*/  LEA R5, -R5, RZ, 0x6 ;  /* 0x000000ff05057211 */ /* 0x000fc800078e31ff */
[----:B------:R-:W-:Y:S02]  /*6140*/  SHF.R.S32.HI R6, RZ, 0x1f, R5 ;  /* 0x0000001fff067819 */ /* 0x000fe40000011405 */
.L_x_7515:
        /* <DEDUP_REMOVED lines=75> */
[----:B------:R-:W3:Y:S04]  /*6600*/  LDSM.16.M88.4 R4, [R145+0x4000] ;  /* 0x004000009104783b */ /* 0x000ee80000000200 */
[----:B------:R-:W5:Y:S04]  /*6610*/  LDSM.16.M88.4 R28, [R145+0x4800] ;  /* 0x00480000911c783b */ /* 0x000f680000000200 */
[----:B------:R-:W1:Y:S04]  /*6620*/  LDSM.16.M88.4 R20, [R145+0x5000] ;  /* 0x005000009114783b */ /* 0x000e680000000200 */
[----:B------:R-:W4:Y:S04]  /*6630*/  LDSM.16.M88.4 R108, [R145+0x5800] ;  /* 0x00580000916c783b */ /* 0x000f280000000200 */
[----:B------:R-:W-:Y:S04]  /*6640*/  LDSM.16.M88.4 R100, [R144] ;  /* 0x000000009064783b */ /* 0x000fe80000000200 */
[----:B------:R-:W2:Y:S04]  /*6650*/  LDSM.16.M88.4 R104, [R143] ;  /* 0x000000008f68783b */ /* 0x000ea80000000200 */
[----:B------:R-:W1:Y:S04]  /*6660*/  LDSM.16.M88.4 R112, [R135] ;  /* 0x000000008770783b */ /* 0x000e680000000200 */
[----:B------:R-:W0:Y:S01]  /*6670*/  LDGDEPBAR ;  /* 0x00000000000079af */ /* 0x000e220000000000 */
[C---:B---3--:R-:W-:Y:S08]  /*6680*/  HMMA.16816.F32.BF16 R8, R12.reuse, R4, RZ ;  /* 0x000000040c08723c */ /* 0x048ff000000418ff */
[C---:B------:R-:W-:Y:S08]  /*6690*/  HMMA.16816.F32.BF16 R4, R12.reuse, R6, RZ ;  /* 0x000000060c04723c */ /* 0x040ff000000418ff */
[C---:B-----5:R-:W-:Y:S08]  /*66a0*/  HMMA.16816.F32.BF16 R32, R12.reuse, R28, RZ ;  /* 0x0000001c0c20723c */ /* 0x060ff000000418ff */
[C---:B-1----:R-:W-:Y:S08]  /*66b0*/  HMMA.16816.F32.BF16 R24, R12.reuse, R20, RZ ;  /* 0x000000140c18723c */ /* 0x042ff000000418ff */
[C---:B------:R-:W-:Y:S08]  /*66c0*/  HMMA.16816.F32.BF16 R28, R12.reuse, R30, RZ ;  /* 0x0000001e0c1c723c */ /* 0x040ff000000418ff */
[C---:B------:R-:W-:Y:S08]  /*66d0*/  HMMA.16816.F32.BF16 R20, R12.reuse, R22, RZ ;  /* 0x000000160c14723c */ /* 0x040ff000000418ff */
[C---:B----4-:R-:W-:Y:S08]  /*66e0*/  HMMA.16816.F32.BF16 R16, R12.reuse, R108, RZ ;  /* 0x0000006c0c10723c */ /* 0x050ff000000418ff */
[----:B------:R-:W-:Y:S01]  /*66f0*/  HMMA.16816.F32.BF16 R12, R12, R110, RZ ;  /* 0x0000006e0c0c723c */ /* 0x000fe200000418ff */
[----:B------:R-:W1:Y:S07]  /*6700*/  LDSM.16.M88.4 R108, [R134] ;  /* 0x00000000866c783b */ /* 0x000e6e0000000200 */
[C---:B--2---:R-:W-:Y:S08]  /*6710*/  HMMA.16816.F32.BF16 R8, R100.reuse, R104, R8 ;  /* 0x000000686408723c */ /* 0x044ff00000041808 */
[C---:B------:R-:W-:Y:S01]  /*6720*/  HMMA.16816.F32.BF16 R4, R100.reuse, R106, R4 ;  /* 0x0000006a6404723c */ /* 0x040fe20000041804 */
[----:B------:R-:W2:Y:S07]  /*6730*/  LDSM.16.M88.4 R104, [R133] ;  /* 0x000000008568783b */ /* 0x000eae0000000200 */
[C---:B------:R-:W-:Y:S08]  /*6740*/  HMMA.16816.F32.BF16 R32, R100.reuse, R112, R32 ;  /* 0x000000706420723c */ /* 0x040ff00000041820 */
[C---:B------:R-:W-:Y:S01]  /*6750*/  HMMA.16816.F32.BF16 R28, R100.reuse, R114, R28 ;  /* 0x00000072641c723c */ /* 0x040fe2000004181c */
[----:B------:R-:W-:Y:S07]  /*6760*/  LDSM.16.M88.4 R112, [R139+0x4000] ;  /* 0x004000008b70783b */ /* 0x000fee0000000200 */
[C---:B-1----:R-:W-:Y:S08]  /*6770*/  HMMA.16816.F32.BF16 R24, R100.reuse, R108, R24 ;  /* 0x0000006c6418723c */ /* 0x042ff00000041818 */
[C---:B------:R-:W-:Y:S01]  /*6780*/  HMMA.16816.F32.BF16 R20, R100.reuse, R110, R20 ;  /* 0x0000006e6414723c */ /* 0x040fe20000041814 */
[----:B------:R-:W1:Y:S07]  /*6790*/  LDSM.16.M88.4 R108, [R142] ;  /* 0x000000008e6c783b */ /* 0x000e6e0000000200 */
[C---:B--2---:R-:W-:Y:S08]  /*67a0*/  HMMA.16816.F32.BF16 R16, R100.reuse, R104, R16 ;  /* 0x000000686410723c */ /* 0x044ff00000041810 */
        /* <DEDUP_REMOVED lines=8> */
[----:B------:R-:W-:Y:S07]  /*6830*/  LDSM.16.M88.4 R104, [R132] ;  /* 0x000000008468783b */ /* 0x000fee0000000200 */
[C---:B---3--:R-:W-:Y:S08]  /*6840*/  HMMA.16816.F32.BF16 R24, R108.reuse, R100, R24 ;  /* 0x000000646c18723c */ /* 0x048ff00000041818 */
        /* <DEDUP_REMOVED lines=27> */
[----:B------:R-:W2:Y:S07]  /*6a00*/  LDSM.16.M88.4 R100, [R144+0x2000] ;  /* 0x002000009064783b */ /* 0x000eae0000000200 */
[C---:B-1----:R-:W-:Y:S08]  /*6a10*/  HMMA.16816.F32.BF16 R16, R108.reuse, R112, R16 ;  /* 0x000000706c10723c */ /* 0x042ff00000041810 */
[----:B------:R-:W-:Y:S01]  /*6a20*/  HMMA.16816.F32.BF16 R12, R108, R114, R12 ;  /* 0x000000726c0c723c */ /* 0x000fe2000004180c */
[----:B------:R-:W1:Y:S04]  /*6a30*/  LDSM.16.M88.4 R112, [R130] ;  /* 0x000000008270783b */ /* 0x000e680000000200 */
[----:B------:R-:W3:Y:S03]  /*6a40*/  LDSM.16.M88.4 R108, [R129] ;  /* 0x00000000816c783b */ /* 0x000ee60000000200 */
[C---:B--2---:R-:W-:Y:S08]  /*6a50*/  HMMA.16816.F32.BF16 R8, R100.reuse, R104, R8 ;  /* 0x000000686408723c */ /* 0x044ff00000041808 */
[C---:B------:R-:W-:Y:S01]  /*6a60*/  HMMA.16816.F32.BF16 R4, R100.reuse, R106, R4 ;  /* 0x0000006a6404723c */ /* 0x040fe20000041804 */
[----:B------:R-:W2:Y:S07]  /*6a70*/  LDSM.16.M88.4 R104, [R128] ;  /* 0x000000008068783b */ /* 0x000eae0000000200 */
[C---:B-1----:R-:W-:Y:S08]  /*6a80*/  HMMA.16816.F32.BF16 R32, R100.reuse, R112, R32 ;  /* 0x000000706420723c */ /* 0x042ff00000041820 */
[C---:B------:R-:W-:Y:S01]  /*6a90*/  HMMA.16816.F32.BF16 R28, R100.reuse, R114, R28 ;  /* 0x00000072641c723c */ /* 0x040fe2000004181c */
[----:B------:R-:W-:Y:S07]  /*6aa0*/  LDSM.16.M88.4 R112, [R139+0x6000] ;  /* 0x006000008b70783b */ /* 0x000fee0000000200 */
[C---:B---3--:R-:W-:Y:S08]  /*6ab0*/  HMMA.16816.F32.BF16 R24, R100.reuse, R108, R24 ;  /* 0x0000006c6418723c */ /* 0x048ff00000041818 */
        /* <DEDUP_REMOVED lines=14> */
[----:B------:R-:W2:Y:S07]  /*6ba0*/  LDSM.16.M88.4 R108, [R139+0x7800] ;  /* 0x007800008b6c783b */ /* 0x000eae0000000200 */
[C---:B-1----:R-:W-:Y:S08]  /*6bb0*/  HMMA.16816.F32.BF16 R8, R112.reuse, R100, R8 ;  /* 0x000000647008723c */ /* 0x042ff00000041808 */
[----:B------:R-:W-:Y:S01]  /*6bc0*/  HMMA.16816.F32.BF16 R4, R112, R102, R4 ;  /* 0x000000667004723c */ /* 0x000fe20000041804 */
[----:B------:R-:W1:Y:S07]  /*6bd0*/  LDSM.16.M88.4 R100, [R132+0x3800] ;  /* 0x003800008464783b */ /* 0x000e6e0000000200 */
[C---:B--2---:R-:W-:Y:S08]  /*6be0*/  HMMA.16816.F32.BF16 R16, R104.reuse, R108, R16 ;  /* 0x0000006c6810723c */ /* 0x044ff00000041810 */
[----:B------:R-:W-:Y:S01]  /*6bf0*/  HMMA.16816.F32.BF16 R12, R104, R110, R12 ;  /* 0x0000006e680c723c */ /* 0x000fe2000004180c */
[----:B------:R-:W2:Y:S04]  /*6c00*/  LDSM.16.M88.4 R104, [R132+0x3000] ;  /* 0x003000008468783b */ /* 0x000ea80000000200 */
[----:B------:R-:W3:Y:S01]  /*6c10*/  LDSM.16.M88.4 R108, [R132+0x2800] ;  /* 0x00280000846c783b */ /* 0x000ee20000000200 */
[----:B------:R-:W-:Y:S11]  /*6c20*/  DEPBAR.LE SB0, 0x0 ;  /* 0x000080000000791a */ /* 0x000ff60000000000 */
[----:B------:R-:W-:Y:S07]  /*6c30*/  @!UPT UIADD3 URZ, URZ, URZ, URZ ;  /* 0x0000003f3f3ff290 */ /* 0x000fee000fffe03f */
[C---:B-1----:R-:W-:Y:S07]  /*6c40*/  HMMA.16816.F32.BF16 R12, R112.reuse, R102, R12 ;  /* 0x00000066700c723c */ /* 0x042fee000004180c */
[----:B------:R-:W-:Y:S01]  /*6c50*/  IMAD R102, R155, 0x40, R154 ;  /* 0x000000409b667824 */ /* 0x000fe200078e029a */
[----:B------:R-:W-:Y:S04]  /*6c60*/  HMMA.16816.F32.BF16 R16, R112, R100, R16 ;  /* 0x000000647010723c */ /* 0x000fe80000041810 */
[----:B------:R-:W-:-:S04]  /*6c70*/  IADD3 R103, R102, 0x9, RZ ;  /* 0x0000000966677810 */ /* 0x000fc80007ffe0ff */
[C---:B--2---:R-:W-:Y:S01]  /*6c80*/  HMMA.16816.F32.BF16 R20, R112.reuse, R106, R20 ;  /* 0x0000006a7014723c */ /* 0x044fe20000041814 */
[----:B------:R-:W1:Y:S06]  /*6c90*/  I2F R100, R103 ;  /* 0x0000006700647306 */ /* 0x000e6c0000201400 */
[----:B------:R-:W-:Y:S01]  /*6ca0*/  IADD3 R106, R102, 0x1, RZ ;  /* 0x00000001666a7810 */ /* 0x000fe20007ffe0ff */
[----:B------:R-:W-:Y:S03]  /*6cb0*/  HMMA.16816.F32.BF16 R24, R112, R104, R24 ;  /* 0x000000687018723c */ /* 0x000fe60000041818 */
[----:B------:R-:W2:Y:S01]  /*6cc0*/  I2F R105, R106 ;  /* 0x0000006a00697306 */ /* 0x000ea20000201400 */
[----:B------:R-:W-:Y:S01]  /*6cd0*/  BAR.SYNC.DEFER_BLOCKING 0x0 ;  /* 0x0000000000007b1d */ /* 0x000fe20000010000 */
[----:B------:R-:W-:-:S02]  /*6ce0*/  ISETP.GE.AND P4, PT, R106, R118, PT ;  /* 0x000000766a00720c */ /* 0x000fc40003f86270 */
[----:B------:R-:W-:Y:S01]  /*6cf0*/  IADD3 R104, R102, 0x8, RZ ;  /* 0x0000000866687810 */ /* 0x000fe20007ffe0ff */
[C---:B---3--:R-:W-:Y:S01]  /*6d00*/  HMMA.16816.F32.BF16 R32, R112.reuse, R108, R32 ;  /* 0x0000006c7020723c */ /* 0x048fe20000041820 */
[-C--:B------:R-:W-:Y:S01]  /*6d10*/  ISETP.GE.AND P6, PT, R106, R119.reuse, PT ;  /* 0x000000776a00720c */ /* 0x080fe20003fc6270 */
[----:B-1----:R-:W-:Y:S01]  /*6d20*/  FFMA.FTZ R5, R0, R100, R5 ;  /* 0x0000006400057223 */ /* 0x002fe20000010005 */
[----:B------:R-:W1:Y:S01]  /*6d30*/  I2F R101, R104 ;  /* 0x0000006800657306 */ /* 0x000e620000201400 */
[C---:B------:R-:W-:Y:S02]  /*6d40*/  ISETP.GE.AND P3, PT, R104.reuse, R119, PT ;  /* 0x000000776800720c */ /* 0x040fe40003f66270 */
[----:B------:R-:W-:Y:S02]  /*6d50*/  ISETP.GE.AND P5, PT, R104, R118, PT ;  /* 0x000000766800720c */ /* 0x000fe40003fa6270 */
[----:B------:R-:W-:Y:S01]  /*6d60*/  HMMA.16816.F32.BF16 R28, R112, R110, R28 ;  /* 0x0000006e701c723c */ /* 0x000fe2000004181c */
[----:B--2---:R-:W-:-:S02]  /*6d70*/  FFMA.FTZ R11, R0, R105, R11 ;  /* 0x00000069000b7223 */ /* 0x004fc4000001000b */
[----:B------:R-:W-:Y:S01]  /*6d80*/  FFMA.FTZ R108, R0, R105, R9 ;  /* 0x00000069006c7223 */ /* 0x000fe20000010009 */
[----:B------:R-:W-:-:S03]  /*6d90*/  IADD3 R9, R102, 0x10, RZ ;  /* 0x0000001066097810 */ /* 0x000fc60007ffe0ff */
[----:B------:R-:W-:Y:S02]  /*6da0*/  FSEL R112, R11, -INF , !P4 ;  /* 0xff8000000b707808 */ /* 0x000fe40006000000 */
[----:B------:R-:W2:Y:S01]  /*6db0*/  I2F R11, R9 ;  /* 0x00000009000b7306 */ /* 0x000ea20000201400 */
[-C--:B-1----:R-:W-:Y:S01]  /*6dc0*/  FFMA.FTZ R198, R0, R101.reuse, R4 ;  /* 0x0000006500c67223 */ /* 0x082fe20000010004 */
[----:B------:R-:W-:Y:S01]  /*6dd0*/  FSEL R108, R108, -INF , !P6 ;  /* 0xff8000006c6c7808 */ /* 0x000fe20007000000 */
[----:B------:R-:W-:Y:S01]  /*6de0*/  FFMA.FTZ R6, R0, R101, R6 ;  /* 0x0000006500067223 */ /* 0x000fe20000010006 */
[----:B------:R-:W-:Y:S01]  /*6df0*/  IADD3 R101, R102, 0x11, RZ ;  /* 0x0000001166657810 */ /* 0x000fe20007ffe0ff */
[----:B------:R-:W-:Y:S01]  /*6e00*/  FFMA.FTZ R4, R0, R100, R7 ;  /* 0x0000006400047223 */ /* 0x000fe20000010007 */
[----:B------:R-:W-:Y:S02]  /*6e10*/  ISETP.GE.AND P6, PT, R103, R119, PT ;  /* 0x000000776700720c */ /* 0x000fe40003fc6270 */
[----:B------:R-:W1:Y:S01]  /*6e20*/  I2F R100, R101 ;  /* 0x0000006500647306 */ /* 0x000e620000201400 */
[----:B------:R-:W-:-:S02]  /*6e30*/  IADD3 R7, R102, 0x18, RZ ;  /* 0x0000001866077810 */ /* 0x000fc40007ffe0ff */
[----:B------:R-:W-:Y:S02]  /*6e40*/  FSEL R198, R198, -INF , !P3 ;  /* 0xff800000c6c67808 */ /* 0x000fe40005800000 */
[----:B------:R-:W-:Y:S02]  /*6e50*/  FSEL R6, R6, -INF , !P5 ;  /* 0xff80000006067808 */ /* 0x000fe40006800000 */
[C---:B------:R-:W-:Y:S01]  /*6e60*/  ISETP.GE.AND P3, PT, R9.reuse, R119, PT ;  /* 0x000000770900720c */ /* 0x040fe20003f66270 */
[CC--:B--2---:R-:W-:Y:S01]  /*6e70*/  FFMA.FTZ R126, R0.reuse, R11.reuse, R32 ;  /* 0x0000000b007e7223 */ /* 0x0c4fe20000010020 */
[----:B------:R-:W-:Y:S01]  /*6e80*/  ISETP.GE.AND P5, PT, R9, R118, PT ;  /* 0x000000760900720c */ /* 0x000fe20003fa6270 */
[----:B------:R-:W-:Y:S01]  /*6e90*/  FFMA.FTZ R34, R0, R11, R34 ;  /* 0x0000000b00227223 */ /* 0x000fe20000010022 */
[----:B------:R-:W-:Y:S01]  /*6ea0*/  FSEL R196, R5, -INF , !P6 ;  /* 0xff80000005c47808 */ /* 0x000fe20007000000 */
[----:B------:R-:W2:Y:S01]  /*6eb0*/  I2F R9, R7 ;  /* 0x0000000700097306 */ /* 0x000ea20000201400 */
[----:B------:R-:W-:-:S02]  /*6ec0*/  IADD3 R5, R102, 0x19, RZ ;  /* 0x0000001966057810 */ /* 0x000fc40007ffe0ff */
[----:B------:R-:W-:Y:S01]  /*6ed0*/  ISETP.GE.AND P4, PT, R103, R118, PT ;  /* 0x000000766700720c */ /* 0x000fe20003f86270 */
[-C--:B-1----:R-:W-:Y:S01]  /*6ee0*/  FFMA.FTZ R33, R0, R100.reuse, R33 ;  /* 0x0000006400217223 */ /* 0x082fe20000010021 */
[----:B------:R-:W-:Y:S01]  /*6ef0*/  IADD3 R11, R102, 0x20, RZ ;  /* 0x00000020660b7810 */ /* 0x000fe20007ffe0ff */
[----:B------:R-:W-:Y:S01]  /*6f00*/  FFMA.FTZ R35, R0, R100, R35 ;  /* 0x0000006400237223 */ /* 0x000fe20000010023 */
[----:B------:R-:W-:Y:S01]  /*6f10*/  FSEL R4, R4, -INF , !P4 ;  /* 0xff80000004047808 */ /* 0x000fe20006000000 */
[----:B------:R-:W1:Y:S01]  /*6f20*/  I2F R32, R5 ;  /* 0x0000000500207306 */ /* 0x000e620000201400 */
[C---:B------:R-:W-:Y:S02]  /*6f30*/  ISETP.GE.AND P6, PT, R101.reuse, R119, PT ;  /* 0x000000776500720c */ /* 0x040fe40003fc6270 */
[----:B------:R-:W-:Y:S02]  /*6f40*/  ISETP.GE.AND P4, PT, R101, R118, PT ;  /* 0x000000766500720c */ /* 0x000fe40003f86270 */
[----:B------:R-:W-:-:S02]  /*6f50*/  FSEL R126, R126, -INF , !P3 ;  /* 0xff8000007e7e7808 */ /* 0x000fc40005800000 */
[----:B------:R-:W-:Y:S01]  /*6f60*/  FSEL R190, R34, -INF , !P5 ;  /* 0xff80000022be7808 */ /* 0x000fe20006800000 */
[C---:B--2---:R-:W-:Y:S01]  /*6f70*/  FFMA.FTZ R28, R0.reuse, R9, R28 ;  /* 0x00000009001c7223 */ /* 0x044fe2000001001c */
[C---:B------:R-:W-:Y:S01]  /*6f80*/  ISETP.GE.AND P3, PT, R7.reuse, R119, PT ;  /* 0x000000770700720c */ /* 0x040fe20003f66270 */
[C---:B------:R-:W-:Y:S01]  /*6f90*/  FFMA.FTZ R30, R0.reuse, R9, R30 ;  /* 0x00000009001e7223 */ /* 0x040fe2000001001e */
[----:B------:R-:W-:Y:S02]  /*6fa0*/  ISETP.GE.AND P5, PT, R7, R118, PT ;  /* 0x000000760700720c */ /* 0x000fe40003fa6270 */
[----:B------:R-:W2:Y:S01]  /*6fb0*/  I2F R7, R11 ;  /* 0x0000000b00077306 */ /* 0x000ea20000201400 */
[----:B------:R-:W-:Y:S02]  /*6fc0*/  FSEL R122, R33, -INF , !P6 ;  /* 0xff800000217a7808 */ /* 0x000fe40007000000 */
[----:B------:R-:W-:Y:S01]  /*6fd0*/  FSEL R124, R35, -INF , !P4 ;  /* 0xff800000237c7808 */ /* 0x000fe20006000000 */
[CC--:B-1----:R-:W-:Y:S01]  /*6fe0*/  FFMA.FTZ R29, R0.reuse, R32.reuse, R29 ;  /* 0x00000020001d7223 */ /* 0x0c2fe2000001001d */
[C---:B------:R-:W-:Y:S01]  /*6ff0*/  ISETP.GE.AND P6, PT, R5.reuse, R119, PT ;  /* 0x000000770500720c */ /* 0x040fe20003fc6270 */
[----:B------:R-:W-:Y:S01]  /*7000*/  FFMA.FTZ R31, R0, R32, R31 ;  /* 0x00000020001f7223 */ /* 0x000fe2000001001f */
[----:B------:R-:W-:-:S02]  /*7010*/  ISETP.GE.AND P4, PT, R5, R118, PT ;  /* 0x000000760500720c */ /* 0x000fc40003f86270 */
[----:B------:R-:W-:Y:S02]  /*7020*/  IADD3 R5, R102, 0x21, RZ ;  /* 0x0000002166057810 */ /* 0x000fe40007ffe0ff */
[----:B------:R-:W-:Y:S02]  /*7030*/  FSEL R194, R28, -INF , !P3 ;  /* 0xff8000001cc27808 */ /* 0x000fe40005800000 */
[----:B------:R-:W1:Y:S01]  /*7040*/  I2F R9, R5 ;  /* 0x0000000500097306 */ /* 0x000e620000201400 */
[----:B------:R-:W-:Y:S02]  /*7050*/  FSEL R188, R30, -INF , !P5 ;  /* 0xff8000001ebc7808 */ /* 0x000fe40006800000 */
[C---:B------:R-:W-:Y:S01]  /*7060*/  ISETP.GE.AND P3, PT, R11.reuse, R119, PT ;  /* 0x000000770b00720c */ /* 0x040fe20003f66270 */
[CC--:B--2---:R-:W-:Y:S01]  /*7070*/  FFMA.FTZ R24, R0.reuse, R7.reuse, R24 ;  /* 0x0000000700187223 */ /* 0x0c4fe20000010018 */
[----:B------:R-:W-:Y:S01]  /*7080*/  ISETP.GE.AND P5, PT, R11, R118, PT ;  /* 0x000000760b00720c */ /* 0x000fe20003fa6270 */
[----:B------:R-:W-:Y:S01]  /*7090*/  FFMA.FTZ R176, R0, R7, R26 ;  /* 0x0000000700b07223 */ /* 0x000fe2000001001a */
[----:B------:R-:W-:-:S02]  /*70a0*/  IADD3 R11, R102, 0x28, RZ ;  /* 0x00000028660b7810 */ /* 0x000fc40007ffe0ff */
[----:B------:R-:W-:Y:S02]  /*70b0*/  FSEL R192, R29, -INF , !P6 ;  /* 0xff8000001dc07808 */ /* 0x000fe40007000000 */
[----:B------:R-:W-:Y:S02]  /*70c0*/  FSEL R186, R31, -INF , !P4 ;  /* 0xff8000001fba7808 */ /* 0x000fe40006000000 */
[C---:B------:R-:W-:Y:S02]  /*70d0*/  ISETP.GE.AND P6, PT, R5.reuse, R119, PT ;  /* 0x000000770500720c */ /* 0x040fe40003fc6270 */
[----:B------:R-:W-:Y:S01]  /*70e0*/  ISETP.GE.AND P4, PT, R5, R118, PT ;  /* 0x000000760500720c */ /* 0x000fe20003f86270 */
[-C--:B-1----:R-:W-:Y:S01]  /*70f0*/  FFMA.FTZ R25, R0, R9.reuse, R25 ;  /* 0x0000000900197223 */ /* 0x082fe20000010019 */
[----:B------:R-:W1:Y:S01]  /*7100*/  I2F R5, R11 ;  /* 0x0000000b00057306 */ /* 0x000e620000201400 */
[----:B------:R-:W-:Y:S01]  /*7110*/  IADD3 R26, R102, 0x29, RZ ;  /* 0x00000029661a7810 */ /* 0x000fe20007ffe0ff */
[----:B------:R-:W-:Y:S01]  /*7120*/  FFMA.FTZ R27, R0, R9, R27 ;  /* 0x00000009001b7223 */ /* 0x000fe2000001001b */
[----:B------:R-:W-:-:S02]  /*7130*/  FSEL R180, R24, -INF , !P3 ;  /* 0xff80000018b47808 */ /* 0x000fc40005800000 */
[----:B------:R-:W-:Y:S02]  /*7140*/  IADD3 R24, R102, 0x30, RZ ;  /* 0x0000003066187810 */ /* 0x000fe40007ffe0ff */
[----:B------:R-:W-:Y:S01]  /*7150*/  FSEL R176, R176, -INF , !P5 ;  /* 0xff800000b0b07808 */ /* 0x000fe20006800000 */
[----:B------:R-:W2:Y:S01]  /*7160*/  I2F R9, R26 ;  /* 0x0000001a00097306 */ /* 0x000ea20000201400 */
[C---:B------:R-:W-:Y:S02]  /*7170*/  ISETP.GE.AND P3, PT, R11.reuse, R119, PT ;  /* 0x000000770b00720c */ /* 0x040fe40003f66270 */
[----:B------:R-:W-:Y:S02]  /*7180*/  ISETP.GE.AND P5, PT, R11, R118, PT ;  /* 0x000000760b00720c */ /* 0x000fe40003fa6270 */
[----:B------:R-:W-:Y:S02]  /*7190*/  FSEL R178, R25, -INF , !P6 ;  /* 0xff80000019b27808 */ /* 0x000fe40007000000 */
[----:B------:R-:W-:Y:S01]  /*71a0*/  FSEL R174, R27, -INF , !P4 ;  /* 0xff8000001bae7808 */ /* 0x000fe20006000000 */
[----:B------:R-:W3:Y:S01]  /*71b0*/  I2F R7, R24 ;  /* 0x0000001800077306 */ /* 0x000ee20000201400 */
[-C--:B-1----:R-:W-:Y:S01]  /*71c0*/  FFMA.FTZ R182, R0, R5.reuse, R20 ;  /* 0x0000000500b67223 */ /* 0x082fe20000010014 */
[----:B------:R-:W-:Y:S01]  /*71d0*/  IADD3 R20, R102, 0x31, RZ ;  /* 0x0000003166147810 */ /* 0x000fe20007ffe0ff */
[----:B------:R-:W-:Y:S01]  /*71e0*/  FFMA.FTZ R22, R0, R5, R22 ;  /* 0x0000000500167223 */ /* 0x000fe20000010016 */
[----:B------:R-:W-:-:S02]  /*71f0*/  IADD3 R5, R102, 0x38, RZ ;  /* 0x0000003866057810 */ /* 0x000fc40007ffe0ff */
[----:B------:R-:W-:Y:S02]  /*7200*/  FSEL R182, R182, -INF , !P3 ;  /* 0xff800000b6b67808 */ /* 0x000fe40005800000 */
[----:B------:R-:W1:Y:S01]  /*7210*/  I2F R11, R20 ;  /* 0x00000014000b7306 */ /* 0x000e620000201400 */
[----:B--2---:R-:W-:Y:S01]  /*7220*/  FFMA.FTZ R21, R0, R9, R21 ;  /* 0x0000000900157223 */ /* 0x004fe20000010015 */
[----:B------:R-:W-:Y:S01]  /*7230*/  ISETP.GE.AND P3, PT, R24, R119, PT ;  /* 0x000000771800720c */ /* 0x000fe20003f66270 */
[----:B------:R-:W-:Y:S01]  /*7240*/  FFMA.FTZ R23, R0, R9, R23 ;  /* 0x0000000900177223 */ /* 0x000fe20000010017 */
[C---:B------:R-:W-:Y:S02]  /*7250*/  ISETP.GE.AND P6, PT, R26.reuse, R119, PT ;  /* 0x000000771a00720c */ /* 0x040fe40003fc6270 */
[----:B------:R-:W-:Y:S02]  /*7260*/  ISETP.GE.AND P4, PT, R26, R118, PT ;  /* 0x000000761a00720c */ /* 0x000fe40003f86270 */
[----:B------:R-:W2:Y:S01]  /*7270*/  I2F R9, R5 ;  /* 0x0000000500097306 */ /* 0x000ea20000201400 */
[CC--:B---3--:R-:W-:Y:S01]  /*7280*/  FFMA.FTZ R16, R0.reuse, R7.reuse, R16 ;  /* 0x0000000700107223 */ /* 0x0c8fe20000010010 */
[----:B------:R-:W-:Y:S01]  /*7290*/  FSEL R184, R21, -INF , !P6 ;  /* 0xff80000015b87808 */ /* 0x000fe20007000000 */
[----:B------:R-:W-:Y:S01]  /*72a0*/  FFMA.FTZ R18, R0, R7, R18 ;  /* 0x0000000700127223 */ /* 0x000fe20000010012 */
[----:B------:R-:W-:-:S02]  /*72b0*/  FSEL R172, R23, -INF , !P4 ;  /* 0xff80000017ac7808 */ /* 0x000fc40006000000 */
[----:B------:R-:W-:Y:S02]  /*72c0*/  FSEL R100, R16, -INF , !P3 ;  /* 0xff80000010647808 */ /* 0x000fe40005800000 */
[----:B------:R-:W3:Y:S01]  /*72d0*/  I2F R7, R102 ;  /* 0x0000006600077306 */ /* 0x000ee20000201400 */
[----:B-1----:R-:W-:Y:S01]  /*72e0*/  FFMA.FTZ R17, R0, R11, R17 ;  /* 0x0000000b00117223 */ /* 0x002fe20000010011 */
[----:B------:R-:W-:Y:S01]  /*72f0*/  ISETP.GE.AND P3, PT, R102, R119, PT ;  /* 0x000000776600720c */ /* 0x000fe20003f66270 */
[----:B------:R-:W-:Y:S01]  /*7300*/  FFMA.FTZ R19, R0, R11, R19 ;  /* 0x0000000b00137223 */ /* 0x000fe20000010013 */
[----:B------:R-:W-:Y:S02]  /*7310*/  IADD3 R11, R102, 0x39, RZ ;  /* 0x00000039660b7810 */ /* 0x000fe40007ffe0ff */
[----:B------:R-:W-:Y:S01]  /*7320*/  ISETP.GE.AND P6, PT, R20, R119, PT ;  /* 0x000000771400720c */ /* 0x000fe20003fc6270 */
[-C--:B--2---:R-:W-:Y:S01]  /*7330*/  FFMA.FTZ R12, R0, R9.reuse, R12 ;  /* 0x00000009000c7223 */ /* 0x084fe2000001000c */
[-C--:B------:R-:W-:Y:S01]  /*7340*/  ISETP.GE.AND P4, PT, R20, R118.reuse, PT ;  /* 0x000000761400720c */ /* 0x080fe20003f86270 */
[----:B------:R-:W-:Y:S01]  /*7350*/  FFMA.FTZ R14, R0, R9, R14 ;  /* 0x00000009000e7223 */ /* 0x000fe2000001000e */
[----:B------:R-:W-:Y:S01]  /*7360*/  FSEL R164, R22, -INF , !P5 ;  /* 0xff80000016a47808 */ /* 0x000fe20006800000 */
[----:B------:R-:W1:Y:S01]  /*7370*/  I2F R9, R11 ;  /* 0x0000000b00097306 */ /* 0x000e620000201400 */
[----:B------:R-:W-:-:S02]  /*7380*/  ISETP.GE.AND P5, PT, R24, R118, PT ;  /* 0x000000761800720c */ /* 0x000fc40003fa6270 */
[----:B------:R-:W-:Y:S01]  /*7390*/  FSEL R101, R17, -INF , !P6 ;  /* 0xff80000011657808 */ /* 0x000fe20007000000 */
[----:B---3--:R-:W-:Y:S01]  /*73a0*/  FFMA.FTZ R8, R0, R7, R8 ;  /* 0x0000000700087223 */ /* 0x008fe20000010008 */
[----:B------:R-:W-:Y:S02]  /*73b0*/  FSEL R106, R19, -INF , !P4 ;  /* 0xff800000136a7808 */ /* 0x000fe40006000000 */
[----:B------:R-:W-:Y:S02]  /*73c0*/  ISETP.GE.AND P6, PT, R5, R119, PT ;  /* 0x000000770500720c */ /* 0x000fe40003fc6270 */
[----:B------:R-:W-:Y:S02]  /*73d0*/  FSEL R8, R8, -INF , !P3 ;  /* 0xff80000008087808 */ /* 0x000fe40005800000 */
[----:B------:R-:W-:Y:S02]  /*73e0*/  ISETP.GT.AND P3, PT, R155, R148, PT ;  /* 0x000000949b00720c */ /* 0x000fe40003f64270 */
[-C--:B------:R-:W-:Y:S01]  /*73f0*/  ISETP.GE.AND P4, PT, R5, R118.reuse, PT ;  /* 0x000000760500720c */ /* 0x080fe20003f86270 */
[----:B------:R-:W-:Y:S01]  /*7400*/  FFMA.FTZ R5, R0, R7, R10 ;  /* 0x0000000700057223 */ /* 0x000fe2000001000a */
[----:B------:R-:W-:Y:S01]  /*7410*/  FSEL R105, R18, -INF , !P5 ;  /* 0xff80000012697808 */ /* 0x000fe20006800000 */
[-C--:B-1----:R-:W-:Y:S01]  /*7420*/  FFMA.FTZ R13, R0, R9.reuse, R13 ;  /* 0x00000009000d7223 */ /* 0x082fe2000001000d */
        /* <DEDUP_REMOVED lines=42> */
[----:B------:R-:W-:-:S04]  /*76d0*/  ISETP.GE.AND P6, PT, R10, RZ, PT ;  /* 0x000000ff0a00720c */ /* 0x000fc80003fc6270 */
[----:B------:R-:W-:Y:S02]  /*76e0*/  @P4 IADD3 R9, R9, 0x1, RZ ;  /* 0x0000000109094810 */ /* 0x000fe40007ffe0ff */
[----:B------:R-:W-:-:S03]  /*76f0*/  ISETP.NE.AND P4, PT, RZ, c[0x0][0x2d0], PT ;  /* 0x0000b400ff007a0c */ /* 0x000fc60003f85270 */
[----:B------:R-:W-:Y:S01]  /*7700*/  IMAD.MOV.U32 R10, RZ, RZ, R9 ;  /* 0x000000ffff0a7224 */ /* 0x000fe200078e0009 */
[----:B------:R-:W-:-:S03]  /*7710*/  LOP3.LUT R9, RZ, c[0x0][0x2d0], RZ, 0x33, !PT ;  /* 0x0000b400ff097a12 */ /* 0x000fc600078e33ff */
        /* <DEDUP_REMOVED lines=10> */
[----:B------:R-:W-:-:S05]  /*77c0*/  IMAD R10, R7, c[0x0][0x2d0], -R10 ;  /* 0x0000b400070a7a24 */ /* 0x000fca00078e0a0a */
        /* <DEDUP_REMOVED lines=13> */
.L_x_7517:
[----:B------:R-:W-:-:S05]  /*78a0*/  IMAD.MOV.U32 R7, RZ, RZ, c[0x0][0x198] ;  /* 0x00006600ff077624 */ /* 0x000fca00078e00ff */
[----:B------:R-:W-:-:S04]  /*78b0*/  LEA R7, -R7, RZ, 0x6 ;  /* 0x000000ff07077211 */ /* 0x000fc800078e31ff */
[----:B------:R-:W-:Y:S02]  /*78c0*/  SHF.R.S32.HI R10, RZ, 0x1f, R7 ;  /* 0x0000001fff0a7819 */ /* 0x000fe40000011407 */
.L_x_7518:
[----:B------:R-:W-:Y:S01]  /*78d0*/  @!P1 IADD3 R12, P4, R117, R7, RZ ;  /* 0x00000007750c9210 */ /* 0x000fe20007f9e0ff */
[----:B------:R1:W-:Y:S01]  /*78e0*/  @P2 STS.128 [R156+0x4000], RZ ;  /* 0x004000ff9c002388 */ /* 0x0003e20000000c00 */
[C---:B------:R-:W-:Y:S01]  /*78f0*/  @!P2 LEA R22, P5, R7.reuse, R166, 0x1 ;  /* 0x000000a60716a211 */ /* 0x040fe200078a08ff */
[----:B------:R-:W-:Y:S02]  /*7900*/  BSSY B0, `(.L_x_7519) ;  /* 0x0000045000007945 */ /* 0x000fe40003800000 */
[--C-:B------:R-:W-:Y:S01]  /*7910*/  @!P1 IMAD.X R9, R116, 0x1, R10.reuse, P4 ;  /* 0x0000000174099824 */ /* 0x100fe200020e060a */
[C---:B------:R-:W-:Y:S02]  /*7920*/  @!P1 LEA R20, P4, R12.reuse, c[0x0][0x168], 0x1 ;  /* 0x00005a000c149a11 */ /* 0x040fe400078808ff */
        /* <DEDUP_REMOVED lines=11> */
[C---:B------:R-:W-:Y:S02]  /*79e0*/  @!P2 LEA R18, P6, R9.reuse, R166, 0x1 ;  /* 0x000000a60912a211 */ /* 0x040fe400078c08ff */
[C---:B------:R-:W-:Y:S01]  /*79f0*/  @!P1 LEA R16, P4, R14.reuse, c[0x0][0x168], 0x1 ;  /* 0x00005a000e109a11 */ /* 0x040fe200078808ff */
        /* <DEDUP_REMOVED lines=14> */
[----:B------:R1:W-:Y:S04]  /*7ae0*/  @P1 STS.128 [R156+0x6800], RZ ;  /* 0x006800ff9c001388 */ /* 0x0003e80000000c00 */
[----:B------:R-:W-:Y:S01]  /*7af0*/  @!PT LDS RZ, [RZ] ;  /* 0x00000000fffff984 */ /* 0x000fe20000000800 */
[----:B------:R-:W-:Y:S01]  /*7b00*/  @!PT LDS RZ, [RZ] ;  /* 0x00000000fffff984 */ /* 0x000fe20000000800 */
[----:B------:R-:W-:Y:S01]  /*7b10*/  @!PT LDS RZ, [RZ] ;  /* 0x00000000fffff984 */ /* 0x000fe20000000800 */
[----:B------:R1:W-:Y:S01]  /*7b20*/  @!P1 LDGSTS.E.BYPASS.LTC128B.128 [R156+0x6800], [R16.64+0x80] ;  /* 0x06800080109c9fae */ /* 0x0003e2000b901d48 */
[----:B--2---:R-:W-:-:S03]  /*7b30*/  @!P2 LEA R22, P4, R9, R166, 0x1 ;  /* 0x000000a60916a211 */ /* 0x004fc600078808ff */
[----:B------:R1:W-:Y:S01]  /*7b40*/  @P2 STS.128 [R156+0x5000], RZ ;  /* 0x005000ff9c002388 */ /* 0x0003e20000000c00 */
[----:B------:R-:W-:Y:S02]  /*7b50*/  @!P2 LEA.HI.X R23, R9, R165, R12, 0x1, P4 ;  /* 0x000000a50917a211 */ /* 0x000fe400020f0c0c */
[----:B------:R-:W-:-:S03]  /*7b60*/  IADD3 R14, P4, R150, R9, RZ ;  /* 0x00000009960e7210 */ /* 0x000fc60007f9e0ff */
[----:B------:R-:W-:Y:S01]  /*7b70*/  @!PT LDS RZ, [RZ] ;  /* 0x00000000fffff984 */ /* 0x000fe20000000800 */
[----:B------:R-:W-:Y:S01]  /*7b80*/  @!PT LDS RZ, [RZ] ;  /* 0x00000000fffff984 */ /* 0x000fe20000000800 */
[----:B------:R-:W-:Y:S01]  /*7b90*/  @!PT LDS RZ, [RZ] ;  /* 0x00000000fffff984 */ /* 0x000fe20000000800 */
[----:B------:R1:W-:Y:S01]  /*7ba0*/  @!P2 LDGSTS.E.BYPASS.LTC128B.128 [R156+0x5000], [R22.64] ;  /* 0x05000000169cafae */ /* 0x0003e2000b901d48 */
[--C-:B---3--:R-:W-:Y:S02]  /*7bb0*/  @!P1 IMAD.X R20, R116, 0x1, R12.reuse, P5 ;  /* 0x0000000174149824 */ /* 0x108fe400028e060c */
[----:B------:R-:W-:Y:S01]  /*7bc0*/  IMAD.X R9, R149, 0x1, R12, P4 ;  /* 0x0000000195097824 */ /* 0x000fe200020e060c */
[C---:B------:R-:W-:Y:S01]  /*7bd0*/  @!P2 LEA R12, P4, R14.reuse, R166, 0x1 ;  /* 0x000000a60e0ca211 */ /* 0x040fe200078808ff */
[----:B------:R1:W-:Y:S03]  /*7be0*/  @P1 STS.128 [R156+0x7000], RZ ;  /* 0x007000ff9c001388 */ /* 0x0003e60000000c00 */
[----:B------:R-:W-:Y:S02]  /*7bf0*/  @!P2 LEA.HI.X R13, R14, R165, R9, 0x1, P4 ;  /* 0x000000a50e0da211 */ /* 0x000fe400020f0c09 */
[----:B----4-:R-:W-:-:S04]  /*7c00*/  @!P1 LEA R18, P5, R11, c[0x0][0x168], 0x1 ;  /* 0x00005a000b129a11 */ /* 0x010fc800078a08ff */
[----:B------:R-:W-:-:S05]  /*7c10*/  @!P1 LEA.HI.X R19, R11, c[0x0][0x16c], R20, 0x1, P5 ;  /* 0x00005b000b139a11 */ /* 0x000fca00028f0c14 */
        /* <DEDUP_REMOVED lines=19> */
.L_x_7520:
[----:B------:R-:W-:Y:S05]  /*7d50*/  BSYNC B0 ;  /* 0x0000000000007941 */ /* 0x000fea0003800000 */
.L_x_7519:
[----:B------:R-:W0:Y:S01]  /*7d60*/  LDGDEPBAR ;  /* 0x00000000000079af */ /* 0x000e220000000000 */
[----:B------:R-:W-:-:S04]  /*7d70*/  LEA R166, P1, R7, R166, 0x1 ;  /* 0x000000a607a67211 */ /* 0x000fc800078208ff */
[----:B------:R-:W-:Y:S02]  /*7d80*/  LEA.HI.X R165, R7, R165, R10, 0x1, P1 ;  /* 0x000000a507a57211 */ /* 0x000fe400008f0c0a */
.L_x_7516:
        /* <DEDUP_REMOVED lines=51> */
[----:B------:R-:W-:Y:S02]  /*80c0*/  FFMA.FTZ R114, R108, c[0x0][0x23c], -R119 ;  /* 0x00008f006c727a23 */ /* 0x000fe40000010877 */
[----:B------:R-:W-:Y:S01]  /*80d0*/  FFMA.FTZ R113, R5, c[0x0][0x23c], -R117 ;  /* 0x00008f0005717a23 */ /* 0x000fe20000010875 */
[----:B------:R-:W-:Y:S01]  /*80e0*/  FSEL R5, R110, RZ, P1 ;  /* 0x000000ff6e057208 */ /* 0x000fe20000800000 */
[----:B------:R-:W-:Y:S01]  /*80f0*/  FADD.FTZ R115, R3, -R8 ;  /* 0x8000000803737221 */ /* 0x000fe20000010000 */
[----:B------:R-:W-:Y:S01]  /*8100*/  MUFU.EX2 R107, R107 ;  /* 0x0000006b006b7308 */ /* 0x000fe20000000800 */
[----:B------:R-:W-:Y:S01]  /*8110*/  FFMA.FTZ R109, R198, c[0x0][0x23c], -R119 ;  /* 0x00008f00c66d7a23 */ /* 0x000fe20000010877 */
[----:B------:R-:W1:Y:S01]  /*8120*/  LDSM.16.MT88.4 R8, [R140+0x8000] ;  /* 0x008000008c08783b */ /* 0x000e620000004200 */
[----:B------:R-:W-:-:S02]  /*8130*/  FADD.FTZ R2, R2, -R5 ;  /* 0x8000000502027221 */ /* 0x000fc40000010000 */
[----:B------:R-:W-:Y:S02]  /*8140*/  FMUL.FTZ R115, R115, c[0x0][0x23c] ;  /* 0x00008f0073737a20 */ /* 0x000fe40000410000 */
[----:B------:R-:W-:Y:S01]  /*8150*/  FMUL.FTZ R116, R2, c[0x0][0x23c] ;  /* 0x00008f0002747a20 */ /* 0x000fe20000410000 */
[----:B------:R-:W-:Y:S01]  /*8160*/  MUFU.EX2 R114, R114 ;  /* 0x0000007200727308 */ /* 0x000fe20000000800 */
[----:B------:R-:W-:Y:S02]  /*8170*/  FFMA.FTZ R108, R196, c[0x0][0x23c], -R119 ;  /* 0x00008f00c46c7a23 */ /* 0x000fe40000010877 */
        /* <DEDUP_REMOVED lines=14> */
[----:B--2---:R-:W-:Y:S01]  /*8260*/  FMUL.FTZ R4, R96, R115 ;  /* 0x0000007360047220 */ /* 0x004fe20000410000 */
[----:B------:R-:W-:Y:S01]  /*8270*/  F2FP.BF16.PACK_AB R96, R114, R107 ;  /* 0x0000006b7260723e */ /* 0x000fe200000010ff */
[-C--:B------:R-:W-:Y:S02]  /*8280*/  FMUL.FTZ R5, R97, R115.reuse ;  /* 0x0000007361057220 */ /* 0x080fe40000410000 */
[-C--:B------:R-:W-:Y:S02]  /*8290*/  FMUL.FTZ R20, R44, R115.reuse ;  /* 0x000000732c147220 */ /* 0x080fe40000410000 */
[----:B------:R-:W-:Y:S01]  /*82a0*/  FMUL.FTZ R21, R45, R115 ;  /* 0x000000732d157220 */ /* 0x000fe20000410000 */
[----:B------:R-:W-:Y:S01]  /*82b0*/  MUFU.EX2 R108, R108 ;  /* 0x0000006c006c7308 */ /* 0x000fe20000000800 */
[----:B---3--:R-:W-:-:S02]  /*82c0*/  FMUL.FTZ R7, R99, R116 ;  /* 0x0000007463077220 */ /* 0x008fc40000410000 */
[-C--:B------:R-:W-:Y:S02]  /*82d0*/  FMUL.FTZ R22, R46, R116.reuse ;  /* 0x000000742e167220 */ /* 0x080fe40000410000 */
[-C--:B------:R-:W-:Y:S02]  /*82e0*/  FMUL.FTZ R23, R47, R116.reuse ;  /* 0x000000742f177220 */ /* 0x080fe40000410000 */
[-C--:B------:R-:W-:Y:S01]  /*82f0*/  FMUL.FTZ R48, R48, R115.reuse ;  /* 0x0000007330307220 */ /* 0x080fe20000410000 */
[----:B------:R-:W-:Y:S01]  /*8300*/  MUFU.EX2 R113, R113 ;  /* 0x0000007100717308 */ /* 0x000fe20000000800 */
[----:B------:R-:W-:Y:S02]  /*8310*/  FMUL.FTZ R49, R49, R115 ;  /* 0x0000007331317220 */ /* 0x000fe40000410000 */
[-C--:B------:R-:W-:Y:S02]  /*8320*/  FMUL.FTZ R50, R50, R116.reuse ;  /* 0x0000007432327220 */ /* 0x080fe40000410000 */
[----:B------:R-:W-:-:S02]  /*8330*/  FMUL.FTZ R51, R51, R116 ;  /* 0x0000007433337220 */ /* 0x000fc40000410000 */
[-C--:B------:R-:W-:Y:S01]  /*8340*/  FMUL.FTZ R44, R68, R115.reuse ;  /* 0x00000073442c7220 */ /* 0x080fe20000410000 */
[----:B------:R-:W2:Y:S01]  /*8350*/  MUFU.EX2 R112, R112 ;  /* 0x0000007000707308 */ /* 0x000ea20000000800 */
[-C--:B------:R-:W-:Y:S02]  /*8360*/  FMUL.FTZ R45, R69, R115.reuse ;  /* 0x00000073452d7220 */ /* 0x080fe40000410000 */
[-C--:B------:R-:W-:Y:S02]  /*8370*/  FMUL.FTZ R46, R70, R116.reuse ;  /* 0x00000074462e7220 */ /* 0x080fe40000410000 */
[----:B------:R-:W-:Y:S02]  /*8380*/  FMUL.FTZ R47, R71, R116 ;  /* 0x00000074472f7220 */ /* 0x000fe40000410000 */
[-C--:B------:R-:W-:Y:S01]  /*8390*/  FMUL.FTZ R72, R72, R115.reuse ;  /* 0x0000007348487220 */ /* 0x080fe20000410000 */
[----:B------:R3:W-:Y:S01]  /*83a0*/  MUFU.EX2 R3, R6 ;  /* 0x0000000600037308 */ /* 0x0007e20000000800 */
[----:B------:R-:W-:-:S02]  /*83b0*/  FMUL.FTZ R73, R73, R115 ;  /* 0x0000007349497220 */ /* 0x000fc40000410000 */
[-C--:B------:R-:W-:Y:S02]  /*83c0*/  FMUL.FTZ R74, R74, R116.reuse ;  /* 0x000000744a4a7220 */ /* 0x080fe40000410000 */
[-C--:B------:R-:W-:Y:S02]  /*83d0*/  FMUL.FTZ R75, R75, R116.reuse ;  /* 0x000000744b4b7220 */ /* 0x080fe40000410000 */
[----:B------:R-:W-:Y:S01]  /*83e0*/  FMUL.FTZ R92, R92, R115 ;  /* 0x000000735c5c7220 */ /* 0x000fe20000410000 */
[----:B------:R-:W4:Y:S01]  /*83f0*/  MUFU.EX2 R2, R2 ;  /* 0x0000000200027308 */ /* 0x000f220000000800 */
[----:B--2---:R-:W-:Y:S01]  /*8400*/  F2FP.BF16.PACK_AB R97, R112, R113 ;  /* 0x000000717061723e */ /* 0x004fe200000010ff */
[----:B------:R-:W-:Y:S02]  /*8410*/  FMUL.FTZ R93, R93, R115 ;  /* 0x000000735d5d7220 */ /* 0x000fe40000410000 */
[-C--:B------:R-:W-:Y:S02]  /*8420*/  FMUL.FTZ R94, R94, R116.reuse ;  /* 0x000000745e5e7220 */ /* 0x080fe40000410000 */
[----:B------:R-:W-:-:S02]  /*8430*/  FMUL.FTZ R95, R95, R116 ;  /* 0x000000745f5f7220 */ /* 0x000fc40000410000 */
[-C--:B---3--:R-:W-:Y:S01]  /*8440*/  FMUL.FTZ R6, R98, R116.reuse ;  /* 0x0000007462067220 */ /* 0x088fe20000410000 */
[----:B------:R-:W-:Y:S01]  /*8450*/  F2FP.BF16.PACK_AB R98, R108, R109 ;  /* 0x0000006d6c62723e */ /* 0x000fe200000010ff */
[----:B------:R-:W-:Y:S01]  /*8460*/  MUFU.EX2 R127, R127 ;  /* 0x0000007f007f7308 */ /* 0x000fe20000000800 */
[-C--:B------:R-:W-:Y:S02]  /*8470*/  FMUL.FTZ R28, R52, R115.reuse ;  /* 0x00000073341c7220 */ /* 0x080fe40000410000 */
[----:B------:R-:W-:Y:S02]  /*8480*/  FMUL.FTZ R29, R53, R115 ;  /* 0x00000073351d7220 */ /* 0x000fe40000410000 */
[-C--:B------:R-:W-:Y:S01]  /*8490*/  FMUL.FTZ R30, R54, R116.reuse ;  /* 0x00000074361e7220 */ /* 0x080fe20000410000 */
[----:B----4-:R-:W-:Y:S01]  /*84a0*/  F2FP.BF16.PACK_AB R99, R2, R3 ;  /* 0x000000030263723e */ /* 0x010fe200000010ff */
[----:B------:R-:W-:Y:S01]  /*84b0*/  FMUL.FTZ R31, R55, R116 ;  /* 0x00000074371f7220 */ /* 0x000fe20000410000 */
[----:B------:R-:W2:Y:S01]  /*84c0*/  MUFU.EX2 R126, R126 ;  /* 0x0000007e007e7308 */ /* 0x000ea20000000800 */
[----:B------:R-:W-:-:S02]  /*84d0*/  FMUL.FTZ R56, R56, R115 ;  /* 0x0000007338387220 */ /* 0x000fc40000410000 */
[-C--:B------:R-:W-:Y:S02]  /*84e0*/  FMUL.FTZ R57, R57, R115.reuse ;  /* 0x0000007339397220 */ /* 0x080fe40000410000 */
[C---:B------:R-:W-:Y:S01]  /*84f0*/  HMMA.16816.F32.BF16 R20, R96.reuse, R24, R20 ;  /* 0x000000186014723c */ /* 0x040fe20000041814 */
[-C--:B------:R-:W-:Y:S02]  /*8500*/  FMUL.FTZ R58, R58, R116.reuse ;  /* 0x000000743a3a7220 */ /* 0x080fe40000410000 */
[----:B------:R-:W-:Y:S01]  /*8510*/  MUFU.EX2 R123, R123 ;  /* 0x0000007b007b7308 */ /* 0x000fe20000000800 */
[-C--:B------:R-:W-:Y:S02]  /*8520*/  FMUL.FTZ R59, R59, R116.reuse ;  /* 0x000000743b3b7220 */ /* 0x080fe40000410000 */
[-C--:B------:R-:W-:Y:S02]  /*8530*/  FMUL.FTZ R12, R36, R115.reuse ;  /* 0x00000073240c7220 */ /* 0x080fe40000410000 */
[----:B------:R-:W-:Y:S01]  /*8540*/  HMMA.16816.F32.BF16 R24, R96, R26, R48 ;  /* 0x0000001a6018723c */ /* 0x000fe20000041830 */
[----:B------:R-:W3:Y:S01]  /*8550*/  LDSM.16.MT88.4 R48, [R138+0xa000] ;  /* 0x00a000008a30783b */ /* 0x000ee20000004200 */
[----:B------:R-:W-:Y:S01]  /*8560*/  FMUL.FTZ R13, R37, R115 ;  /* 0x00000073250d7220 */ /* 0x000fe20000410000 */
[----:B------:R-:W4:Y:S01]  /*8570*/  MUFU.EX2 R122, R122 ;  /* 0x0000007a007a7308 */ /* 0x000f220000000800 */
[----:B--2---:R-:W-:Y:S01]  /*8580*/  F2FP.BF16.PACK_AB R68, R126, R127 ;  /* 0x0000007f7e44723e */ /* 0x004fe200000010ff */
[----:B------:R-:W-:-:S02]  /*8590*/  FMUL.FTZ R14, R38, R116 ;  /* 0x00000074260e7220 */ /* 0x000fc40000410000 */
[-C--:B------:R-:W-:Y:S01]  /*85a0*/  FMUL.FTZ R15, R39, R116.reuse ;  /* 0x00000074270f7220 */ /* 0x080fe20000410000 */
[C---:B-1----:R-:W-:Y:S01]  /*85b0*/  HMMA.16816.F32.BF16 R4, R96.reuse, R8, R4 ;  /* 0x000000086004723c */ /* 0x042fe20000041804 */
[-C--:B------:R-:W-:Y:S02]  /*85c0*/  FMUL.FTZ R40, R40, R115.reuse ;  /* 0x0000007328287220 */ /* 0x080fe40000410000 */
[----:B------:R-:W-:Y:S01]  /*85d0*/  MUFU.EX2 R125, R125 ;  /* 0x0000007d007d7308 */ /* 0x000fe20000000800 */
[----:B------:R-:W-:Y:S02]  /*85e0*/  FMUL.FTZ R41, R41, R115 ;  /* 0x0000007329297220 */ /* 0x000fe40000410000 */
[-C--:B------:R-:W-:Y:S02]  /*85f0*/  FMUL.FTZ R42, R42, R116.reuse ;  /* 0x000000742a2a7220 */ /* 0x080fe40000410000 */
[----:B------:R-:W-:Y:S01]  /*8600*/  HMMA.16816.F32.BF16 R8, R96, R10, R92 ;  /* 0x0000000a6008723c */ /* 0x000fe2000004185c */
[----:B------:R-:W-:Y:S01]  /*8610*/  FMUL.FTZ R43, R43, R116 ;  /* 0x000000742b2b7220 */ /* 0x000fe20000410000 */
[----:B------:R-:W-:Y:S01]  /*8620*/  LDSM.16.MT88.4 R92, [R140+0x9000] ;  /* 0x009000008c5c783b */ /* 0x000fe20000004200 */
[----:B------:R-:W1:Y:S01]  /*8630*/  MUFU.EX2 R124, R124 ;  /* 0x0000007c007c7308 */ /* 0x000e620000000800 */
[----:B----4-:R-:W-:Y:S01]  /*8640*/  F2FP.BF16.PACK_AB R70, R122, R123 ;  /* 0x0000007b7a46723e */ /* 0x010fe200000010ff */
[----:B------:R-:W-:-:S02]  /*8650*/  FMUL.FTZ R52, R76, R115 ;  /* 0x000000734c347220 */ /* 0x000fc40000410000 */
[-C--:B------:R-:W-:Y:S01]  /*8660*/  FMUL.FTZ R53, R77, R115.reuse ;  /* 0x000000734d357220 */ /* 0x080fe20000410000 */
[C---:B------:R-:W-:Y:S01]  /*8670*/  HMMA.16816.F32.BF16 R28, R96.reuse, R32, R28 ;  /* 0x00000020601c723c */ /* 0x040fe2000004181c */
[-C--:B------:R-:W-:Y:S02]  /*8680*/  FMUL.FTZ R54, R78, R116.reuse ;  /* 0x000000744e367220 */ /* 0x080fe40000410000 */
[----:B------:R-:W-:Y:S01]  /*8690*/  MUFU.EX2 R121, R121 ;  /* 0x0000007900797308 */ /* 0x000fe20000000800 */
[----:B------:R-:W-:Y:S02]  /*86a0*/  FMUL.FTZ R55, R79, R116 ;  /* 0x000000744f377220 */ /* 0x000fe40000410000 */
[-C--:B------:R-:W-:Y:S01]  /*86b0*/  FMUL.FTZ R80, R80, R115.reuse ;  /* 0x0000007350507220 */ /* 0x080fe20000410000 */
[----:B------:R-:W2:Y:S01]  /*86c0*/  LDSM.16.MT88.4 R76, [R137+0x8800] ;  /* 0x00880000894c783b */ /* 0x000ea20000004200 */
[----:B------:R-:W-:Y:S01]  /*86d0*/  HMMA.16816.F32.BF16 R32, R96, R34, R56 ;  /* 0x000000226020723c */ /* 0x000fe20000041838 */
[----:B------:R-:W-:-:S02]  /*86e0*/  FMUL.FTZ R81, R81, R115 ;  /* 0x0000007351517220 */ /* 0x000fc40000410000 */
[----:B------:R-:W4:Y:S01]  /*86f0*/  MUFU.EX2 R120, R120 ;  /* 0x0000007800787308 */ /* 0x000f220000000800 */
[----:B-1----:R-:W-:Y:S01]  /*8700*/  F2FP.BF16.PACK_AB R69, R124, R125 ;  /* 0x0000007d7c45723e */ /* 0x002fe200000010ff */
[----:B------:R-:W1:Y:S01]  /*8710*/  LDSM.16.MT88.4 R56, [R137+0xa000] ;  /* 0x00a000008938783b */ /* 0x000e620000004200 */
[-C--:B------:R-:W-:Y:S02]  /*8720*/  FMUL.FTZ R82, R82, R116.reuse ;  /* 0x0000007452527220 */ /* 0x080fe40000410000 */
[----:B------:R-:W-:Y:S01]  /*8730*/  HMMA.16816.F32.BF16 R12, R96, R16, R12 ;  /* 0x00000010600c723c */ /* 0x000fe2000004180c */
[----:B------:R-:W-:Y:S02]  /*8740*/  FMUL.FTZ R83, R83, R116 ;  /* 0x0000007453537220 */ /* 0x000fe40000410000 */
[-C--:B------:R-:W-:Y:S02]  /*8750*/  FMUL.FTZ R36, R60, R115.reuse ;  /* 0x000000733c247220 */ /* 0x080fe40000410000 */
[----:B------:R-:W-:-:S02]  /*8760*/  FMUL.FTZ R37, R61, R115 ;  /* 0x000000733d257220 */ /* 0x000fc40000410000 */
[-C--:B------:R-:W-:Y:S01]  /*8770*/  FMUL.FTZ R38, R62, R116.reuse ;  /* 0x000000743e267220 */ /* 0x080fe20000410000 */
[----:B---3--:R-:W-:Y:S01]  /*8780*/  HMMA.16816.F32.BF16 R44, R96, R48, R44 ;  /* 0x00000030602c723c */ /* 0x008fe2000004182c */
[----:B------:R-:W-:Y:S01]  /*8790*/  FMUL.FTZ R39, R63, R116 ;  /* 0x000000743f277220 */ /* 0x000fe20000410000 */
[----:B----4-:R-:W-:Y:S01]  /*87a0*/  F2FP.BF16.PACK_AB R71, R120, R121 ;  /* 0x000000797847723e */ /* 0x010fe200000010ff */
[-C--:B------:R-:W-:Y:S02]  /*87b0*/  FMUL.FTZ R64, R64, R115.reuse ;  /* 0x0000007340407220 */ /* 0x080fe40000410000 */
[----:B------:R-:W-:-:S03]  /*87c0*/  FMUL.FTZ R65, R65, R115 ;  /* 0x0000007341417220 */ /* 0x000fc60000410000 */
[C---:B------:R-:W-:Y:S01]  /*87d0*/  HMMA.16816.F32.BF16 R48, R96.reuse, R50, R72 ;  /* 0x000000326030723c */ /* 0x040fe20000041848 */
[----:B------:R-:W3:Y:S01]  /*87e0*/  LDSM.16.MT88.4 R72, [R140+0x8800] ;  /* 0x008800008c48783b */ /* 0x000ee20000004200 */
[-C--:B------:R-:W-:Y:S02]  /*87f0*/  FMUL.FTZ R66, R66, R116.reuse ;  /* 0x0000007442427220 */ /* 0x080fe40000410000 */
[----:B------:R-:W-:Y:S02]  /*8800*/  FMUL.FTZ R67, R67, R116 ;  /* 0x0000007443437220 */ /* 0x000fe40000410000 */
[-C--:B------:R-:W-:Y:S02]  /*8810*/  FMUL.FTZ R60, R88, R115.reuse ;  /* 0x00000073583c7220 */ /* 0x080fe40000410000 */
[----:B------:R-:W-:Y:S01]  /*8820*/  HMMA.16816.F32.BF16 R16, R96, R18, R40 ;  /* 0x000000126010723c */ /* 0x000fe20000041828 */
[----:B------:R-:W4:Y:S01]  /*8830*/  LDSM.16.MT88.4 R40, [R140+0xa000] ;  /* 0x00a000008c28783b */ /* 0x000f220000004200 */
[----:B------:R-:W-:-:S02]  /*8840*/  FMUL.FTZ R61, R89, R115 ;  /* 0x00000073593d7220 */ /* 0x000fc40000410000 */
[-C--:B------:R-:W-:Y:S02]  /*8850*/  FMUL.FTZ R62, R90, R116.reuse ;  /* 0x000000745a3e7220 */ /* 0x080fe40000410000 */
[-C--:B------:R-:W-:Y:S02]  /*8860*/  FMUL.FTZ R63, R91, R116.reuse ;  /* 0x000000745b3f7220 */ /* 0x080fe40000410000 */
[----:B--2---:R-:W-:Y:S01]  /*8870*/  HMMA.16816.F32.BF16 R20, R68, R76, R20 ;  /* 0x0000004c4414723c */ /* 0x004fe20000041814 */
[-C--:B------:R-:W-:Y:S02]  /*8880*/  FMUL.FTZ R84, R84, R115.reuse ;  /* 0x0000007354547220 */ /* 0x080fe40000410000 */
[----:B------:R-:W-:Y:S02]  /*8890*/  FMUL.FTZ R85, R85, R115 ;  /* 0x0000007355557220 */ /* 0x000fe40000410000 */
[-C--:B------:R-:W-:Y:S02]  /*88a0*/  FMUL.FTZ R86, R86, R116.reuse ;  /* 0x0000007456567220 */ /* 0x080fe40000410000 */
[----:B------:R-:W-:Y:S01]  /*88b0*/  FMUL.FTZ R87, R87, R116 ;  /* 0x0000007457577220 */ /* 0x000fe20000410000 */
[----:B-1----:R-:W-:Y:S01]  /*88c0*/  HMMA.16816.F32.BF16 R52, R96, R56, R52 ;  /* 0x000000386034723c */ /* 0x002fe20000041834 */
[----:B------:R-:W-:-:S02]  /*88d0*/  FFMA.FTZ R171, R180, c[0x0][0x23c], -R119 ;  /* 0x00008f00b4ab7a23 */ /* 0x000fc40000010877 */
[--C-:B------:R-:W-:Y:S02]  /*88e0*/  FFMA.FTZ R180, R178, c[0x0][0x23c], -R119.reuse ;  /* 0x00008f00b2b47a23 */ /* 0x100fe40000010877 */
[--C-:B------:R-:W-:Y:S02]  /*88f0*/  FFMA.FTZ R163, R182, c[0x0][0x23c], -R119.reuse ;  /* 0x00008f00b6a37a23 */ /* 0x100fe40000010877 */
[----:B------:R-:W-:Y:S01]  /*8900*/  FFMA.FTZ R178, R184, c[0x0][0x23c], -R119 ;  /* 0x00008f00b8b27a23 */ /* 0x000fe20000010877 */
[----:B------:R-:W-:Y:S01]  /*8910*/  HMMA.16816.F32.BF16 R56, R96, R58, R80 ;  /* 0x0000003a6038723c */ /* 0x000fe20000041850 */
[----:B------:R-:W1:Y:S01]  /*8920*/  LDSM.16.MT88.4 R80, [R138+0x8800] ;  /* 0x008800008a50783b */ /* 0x000e620000004200 */
[--C-:B------:R-:W-:Y:S01]  /*8930*/  FFMA.FTZ R175, R176, c[0x0][0x23c], -R117.reuse ;  /* 0x00008f00b0af7a23 */ /* 0x100fe20000010875 */
[----:B------:R-:W-:Y:S01]  /*8940*/  MUFU.EX2 R171, R171 ;  /* 0x000000ab00ab7308 */ /* 0x000fe20000000800 */
[--C-:B------:R-:W-:Y:S02]  /*8950*/  FFMA.FTZ R174, R174, c[0x0][0x23c], -R117.reuse ;  /* 0x00008f00aeae7a23 */ /* 0x100fe40000010875 */
[----:B------:R-:W-:-:S02]  /*8960*/  FFMA.FTZ R164, R164, c[0x0][0x23c], -R117 ;  /* 0x00008f00a4a47a23 */ /* 0x000fc40000010875 */
[C---:B------:R-:W-:Y:S01]  /*8970*/  HMMA.16816.F32.BF16 R24, R68.reuse, R78, R24 ;  /* 0x0000004e4418723c */ /* 0x040fe20000041818 */
[----:B------:R-:W2:Y:S01]  /*8980*/  LDSM.16.MT88.4 R76, [R138+0xa800] ;  /* 0x00a800008a4c783b */ /* 0x000ea20000004200 */
[----:B------:R-:W-:Y:S01]  /*8990*/  FFMA.FTZ R173, R172, c[0x0][0x23c], -R117 ;  /* 0x00008f00acad7a23 */ /* 0x000fe20000010875 */
[----:B------:R-:W-:Y:S01]  /*89a0*/  MUFU.EX2 R180, R180 ;  /* 0x000000b400b47308 */ /* 0x000fe20000000800 */
[--C-:B------:R-:W-:Y:S02]  /*89b0*/  FFMA.FTZ R172, R100, c[0x0][0x23c], -R119.reuse ;  /* 0x00008f0064ac7a23 */ /* 0x100fe40000010877 */
[--C-:B------:R-:W-:Y:S02]  /*89c0*/  FFMA.FTZ R177, R101, c[0x0][0x23c], -R119.reuse ;  /* 0x00008f0065b17a23 */ /* 0x100fe40000010877 */
[----:B---3--:R-:W-:Y:S01]  /*89d0*/  HMMA.16816.F32.BF16 R4, R68, R72, R4 ;  /* 0x000000484404723c */ /* 0x008fe20000041804 */
[----:B------:R-:W-:Y:S02]  /*89e0*/  FFMA.FTZ R176, R103, c[0x0][0x23c], -R119 ;  /* 0x00008f0067b07a23 */ /* 0x000fe40000010877 */
[----:B------:R-:W-:Y:S01]  /*89f0*/  MUFU.EX2 R163, R163 ;  /* 0x000000a300a37308 */ /* 0x000fe20000000800 */
[----:B------:R-:W-:-:S02]  /*8a00*/  FFMA.FTZ R179, R105, c[0x0][0x23c], -R117 ;  /* 0x00008f0069b37a23 */ /* 0x000fc40000010875 */
[--C-:B------:R-:W-:Y:S02]  /*8a10*/  FFMA.FTZ R182, R106, c[0x0][0x23c], -R117.reuse ;  /* 0x00008f006ab67a23 */ /* 0x100fe40000010875 */
[----:B------:R-:W-:Y:S01]  /*8a20*/  HMMA.16816.F32.BF16 R8, R68, R74, R8 ;  /* 0x0000004a4408723c */ /* 0x000fe20000041808 */
[----:B------:R-:W3:Y:S01]  /*8a30*/  LDSM.16.MT88.4 R72, [R136+0x8800] ;  /* 0x008800008848783b */ /* 0x000ee20000004200 */
[--C-:B------:R-:W-:Y:S01]  /*8a40*/  FFMA.FTZ R181, R104, c[0x0][0x23c], -R117.reuse ;  /* 0x00008f0068b57a23 */ /* 0x100fe20000010875 */
[----:B------:R-:W-:Y:S01]  /*8a50*/  MUFU.EX2 R178, R178 ;  /* 0x000000b200b27308 */ /* 0x000fe20000000800 */
[----:B------:R-:W-:Y:S02]  /*8a60*/  FFMA.FTZ R118, R118, c[0x0][0x23c], -R117 ;  /* 0x00008f0076767a23 */ /* 0x000fe40000010875 */
[----:B------:R-:W-:Y:S02]  /*8a70*/  FFMA.FTZ R115, R168, R115, R107 ;  /* 0x00000073a8737223 */ /* 0x000fe4000001006b */
[----:B----4-:R-:W-:Y:S01]  /*8a80*/  HMMA.16816.F32.BF16 R36, R96, R40, R36 ;  /* 0x000000286024723c */ /* 0x010fe20000041824 */
[----:B------:R-:W-:-:S02]  /*8a90*/  FFMA.FTZ R113, R167, R116, R113 ;  /* 0x00000074a7717223 */ /* 0x000fc40000010071 */
[----:B------:R-:W4:Y:S01]  /*8aa0*/  MUFU.EX2 R175, R175 ;  /* 0x000000af00af7308 */ /* 0x000f220000000800 */
[----:B------:R-:W-:Y:S02]  /*8ab0*/  FADD.FTZ R114, R114, R115 ;  /* 0x0000007372727221 */ /* 0x000fe40000010000 */
[----:B------:R-:W-:Y:S02]  /*8ac0*/  FADD.FTZ R112, R112, R113 ;  /* 0x0000007170707221 */ /* 0x000fe40000010000 */
[----:B------:R-:W-:Y:S01]  /*8ad0*/  HMMA.16816.F32.BF16 R40, R96, R42, R64 ;  /* 0x0000002a6028723c */ /* 0x000fe20000041840 */
[----:B------:R-:W5:Y:S01]  /*8ae0*/  LDSM.16.MT88.4 R64, [R136+0xa000] ;  /* 0x00a000008840783b */ /* 0x000f620000004200 */
[----:B------:R-:W-:Y:S01]  /*8af0*/  FADD.FTZ R109, R109, R114 ;  /* 0x000000726d6d7221 */ /* 0x000fe20000010000 */
[----:B------:R-:W2:Y:S01]  /*8b00*/  MUFU.EX2 R174, R174 ;  /* 0x000000ae00ae7308 */ /* 0x000ea20000000800 */
[----:B------:R-:W-:Y:S02]  /*8b10*/  FADD.FTZ R3, R3, R112 ;  /* 0x0000007003037221 */ /* 0x000fe40000010000 */
[----:B------:R-:W-:-:S02]  /*8b20*/  FADD.FTZ R108, R108, R109 ;  /* 0x0000006d6c6c7221 */ /* 0x000fc40000010000 */
[C---:B-1----:R-:W-:Y:S01]  /*8b30*/  HMMA.16816.F32.BF16 R12, R68.reuse, R80, R12 ;  /* 0x00000050440c723c */ /* 0x042fe2000004180c */
[----:B------:R-:W-:Y:S02]  /*8b40*/  FADD.FTZ R2, R2, R3 ;  /* 0x0000000302027221 */ /* 0x000fe40000010000 */
[----:B------:R-:W1:Y:S01]  /*8b50*/  MUFU.EX2 R164, R164 ;  /* 0x000000a400a47308 */ /* 0x000e620000000800 */
[----:B------:R-:W-:Y:S02]  /*8b60*/  FADD.FTZ R127, R127, R108 ;  /* 0x0000006c7f7f7221 */ /* 0x000fe40000010000 */
[----:B------:R-:W-:Y:S02]  /*8b70*/  FADD.FTZ R125, R125, R2 ;  /* 0x000000027d7d7221 */ /* 0x000fe40000010000 */
[----:B------:R-:W-:Y:S01]  /*8b80*/  HMMA.16816.F32.BF16 R16, R68, R82, R16 ;  /* 0x000000524410723c */ /* 0x000fe20000041810 */
[----:B------:R-:W5:Y:S01]  /*8b90*/  LDSM.16.MT88.4 R80, [R140+0xa800] ;  /* 0x00a800008c50783b */ /* 0x000f620000004200 */
[----:B------:R-:W-:Y:S01]  /*8ba0*/  FADD.FTZ R126, R126, R127 ;  /* 0x0000007f7e7e7221 */ /* 0x000fe20000010000 */
[----:B------:R-:W1:Y:S01]  /*8bb0*/  MUFU.EX2 R173, R173 ;  /* 0x000000ad00ad7308 */ /* 0x000e620000000800 */
[----:B------:R-:W-:-:S02]  /*8bc0*/  FADD.FTZ R124, R124, R125 ;  /* 0x0000007d7c7c7221 */ /* 0x000fc40000010000 */
[----:B------:R-:W-:Y:S02]  /*8bd0*/  FADD.FTZ R123, R123, R126 ;  /* 0x0000007e7b7b7221 */ /* 0x000fe40000010000 */
[C---:B--2---:R-:W-:Y:S01]  /*8be0*/  HMMA.16816.F32.BF16 R44, R68.reuse, R76, R44 ;  /* 0x0000004c442c723c */ /* 0x044fe2000004182c */
[----:B------:R-:W-:Y:S02]  /*8bf0*/  FADD.FTZ R121, R121, R124 ;  /* 0x0000007c79797221 */ /* 0x000fe40000010000 */
[----:B------:R-:W-:Y:S01]  /*8c00*/  MUFU.EX2 R172, R172 ;  /* 0x000000ac00ac7308 */ /* 0x000fe20000000800 */
[----:B------:R-:W-:Y:S02]  /*8c10*/  FADD.FTZ R122, R122, R123 ;  /* 0x0000007b7a7a7221 */ /* 0x000fe40000010000 */
[----:B------:R-:W-:Y:S02]  /*8c20*/  FADD.FTZ R120, R120, R121 ;  /* 0x0000007978787221 */ /* 0x000fe40000010000 */
[----:B---3--:R-:W-:Y:S02]  /*8c30*/  HMMA.16816.F32.BF16 R28, R68, R72, R28 ;  /* 0x00000048441c723c */ /* 0x008fe4000004181c */
[----:B----4-:R-:W-:Y:S01]  /*8c40*/  FADD.FTZ R3, R175, R120 ;  /* 0x00000078af037221 */ /* 0x010fe20000010000 */
[----:B------:R-:W2:Y:S03]  /*8c50*/  MUFU.EX2 R177, R177 ;  /* 0x000000b100b17308 */ /* 0x000ea60000000800 */
[----:B------:R-:W-:-:S02]  /*8c60*/  FADD.FTZ R3, R174, R3 ;  /* 0x00000003ae037221 */ /* 0x000fc40000010000 */
[----:B------:R-:W-:Y:S01]  /*8c70*/  HMMA.16816.F32.BF16 R32, R68, R74, R32 ;  /* 0x0000004a4420723c */ /* 0x000fe20000041820 */
[----:B------:R-:W3:Y:S01]  /*8c80*/  LDSM.16.MT88.4 R72, [R137+0xa800] ;  /* 0x00a800008948783b */ /* 0x000ee20000004200 */
[----:B-1----:R-:W-:Y:S01]  /*8c90*/  FADD.FTZ R2, R164, R3 ;  /* 0x00000003a4027221 */ /* 0x002fe20000010000 */
[----:B------:R-:W-:Y:S03]  /*8ca0*/  MUFU.EX2 R176, R176 ;  /* 0x000000b000b07308 */ /* 0x000fe60000000800 */
[----:B------:R-:W-:Y:S02]  /*8cb0*/  FADD.FTZ R2, R173, R2 ;  /* 0x00000002ad027221 */ /* 0x000fe40000010000 */
[----:B-----5:R-:W-:Y:S03]  /*8cc0*/  HMMA.16816.F32.BF16 R60, R96, R64, R60 ;  /* 0x00000040603c723c */ /* 0x020fe6000004183c */
[----:B------:R-:W-:Y:S01]  /*8cd0*/  MUFU.EX2 R179, R179 ;  /* 0x000000b300b37308 */ /* 0x000fe20000000800 */
[----:B--2---:R-:W-:-:S04]  /*8ce0*/  F2FP.BF16.PACK_AB R104, R177, R172 ;  /* 0x000000acb168723e */ /* 0x004fc800000010ff */
[----:B------:R-:W-:Y:S03]  /*8cf0*/  HMMA.16816.F32.BF16 R64, R96, R66, R84 ;  /* 0x000000426040723c */ /* 0x000fe60000041854 */
[----:B------:R-:W1:Y:S05]  /*8d00*/  MUFU.EX2 R182, R182 ;  /* 0x000000b600b67308 */ /* 0x000e6a0000000800 */
[C---:B------:R-:W-:Y:S03]  /*8d10*/  HMMA.16816.F32.BF16 R36, R68.reuse, R80, R36 ;  /* 0x000000504424723c */ /* 0x040fe60000041824 */
[----:B------:R-:W2:Y:S05]  /*8d20*/  MUFU.EX2 R181, R181 ;  /* 0x000000b500b57308 */ /* 0x000eaa0000000800 */
[----:B------:R-:W-:Y:S01]  /*8d30*/  HMMA.16816.F32.BF16 R40, R68, R82, R40 ;  /* 0x000000524428723c */ /* 0x000fe20000041828 */
[----:B------:R-:W-:Y:S02]  /*8d40*/  LDSM.16.MT88.4 R80, [R137+0xb000] ;  /* 0x00b000008950783b */ /* 0x000fe40000004200 */
[----:B------:R-:W4:Y:S01]  /*8d50*/  MUFU.EX2 R118, R118 ;  /* 0x0000007600767308 */ /* 0x000f220000000800 */
[----:B-1----:R-:W-:Y:S01]  /*8d60*/  F2FP.BF16.PACK_AB R105, R182, R179 ;  /* 0x000000b3b669723e */ /* 0x002fe200000010ff */
[----:B------:R-:W-:Y:S01]  /*8d70*/  FADD.FTZ R179, R179, R2 ;  /* 0x00000002b3b37221 */ /* 0x000fe20000010000 */
[----:B------:R-:W-:-:S02]  /*8d80*/  MOV R2, R110 ;  /* 0x0000006e00027202 */ /* 0x000fc40000000f00 */
[----:B------:R-:W-:Y:S01]  /*8d90*/  HMMA.16816.F32.BF16 R48, R68, R78, R48 ;  /* 0x0000004e4430723c */ /* 0x000fe20000041830 */
[----:B------:R-:W-:-:S04]  /*8da0*/  FADD.FTZ R182, R182, R179 ;  /* 0x000000b3b6b67221 */ /* 0x000fc80000010000 */
[----:B--2---:R-:W-:-:S03]  /*8db0*/  FADD.FTZ R167, R181, R182 ;  /* 0x000000b6b5a77221 */ /* 0x004fc60000010000 */
[----:B---3--:R-:W-:Y:S01]  /*8dc0*/  HMMA.16816.F32.BF16 R52, R68, R72, R52 ;  /* 0x000000484434723c */ /* 0x008fe20000041834 */
[C---:B----4-:R-:W-:Y:S01]  /*8dd0*/  F2FP.BF16.PACK_AB R107, R118.reuse, R181 ;  /* 0x000000b5766b723e */ /* 0x050fe200000010ff */
[----:B------:R-:W-:-:S06]  /*8de0*/  FADD.FTZ R167, R118, R167 ;  /* 0x000000a776a77221 */ /* 0x000fcc0000010000 */
[C---:B------:R-:W-:Y:S01]  /*8df0*/  HMMA.16816.F32.BF16 R56, R68.reuse, R74, R56 ;  /* 0x0000004a4438723c */ /* 0x040fe20000041838 */
[----:B------:R-:W1:Y:S07]  /*8e00*/  LDSM.16.MT88.4 R72, [R136+0xa800] ;  /* 0x00a800008848783b */ /* 0x000e6e0000004200 */
        /* <DEDUP_REMOVED lines=11> */
[----:B------:R-:W2:Y:S01]  /*8ec0*/  LDSM.16.MT88.4 R4, [R136+0x9000] ;  /* 0x009000008804783b */ /* 0x000ea20000004200 */
[----:B------:R-:W-:-:S04]  /*8ed0*/  FADD.FTZ R3, R178, R163 ;  /* 0x000000a3b2037221 */ /* 0x000fc80000010000 */
[----:B------:R-:W-:Y:S01]  /*8ee0*/  FADD.FTZ R172, R172, R3 ;  /* 0x00000003acac7221 */ /* 0x000fe20000010000 */
[----:B------:R-:W-:Y:S01]  /*8ef0*/  MOV R3, R111 ;  /* 0x0000006f00037202 */ /* 0x000fe20000000f00 */
[----:B------:R-:W-:Y:S01]  /*8f00*/  HMMA.16816.F32.BF16 R92, R68, R94, R8 ;  /* 0x0000005e445c723c */ /* 0x000fe20000041808 */
[----:B------:R-:W3:Y:S01]  /*8f10*/  LDSM.16.MT88.4 R8, [R137+0x9000] ;  /* 0x009000008908783b */ /* 0x000ee20000004200 */
[----:B------:R-:W-:-:S06]  /*8f20*/  FADD.FTZ R172, R177, R172 ;  /* 0x000000acb1ac7221 */ /* 0x000fcc0000010000 */
[C---:B------:R-:W-:Y:S08]  /*8f30*/  HMMA.16816.F32.BF16 R76, R68.reuse, R80, R52 ;  /* 0x00000050444c723c */ /* 0x040ff00000041834 */
[C---:B-1----:R-:W-:Y:S08]  /*8f40*/  HMMA.16816.F32.BF16 R84, R68.reuse, R72, R12 ;  /* 0x000000484454723c */ /* 0x042ff0000004180c */
[C---:B------:R-:W-:Y:S01]  /*8f50*/  HMMA.16816.F32.BF16 R16, R68.reuse, R74, R16 ;  /* 0x0000004a4410723c */ /* 0x040fe20000041810 */
[----:B------:R-:W1:Y:S07]  /*8f60*/  LDSM.16.MT88.4 R72, [R138+0xb000] ;  /* 0x00b000008a48783b */ /* 0x000e6e0000004200 */
[C---:B------:R-:W-:Y:S01]  /*8f70*/  HMMA.16816.F32.BF16 R80, R68.reuse, R82, R56 ;  /* 0x000000524450723c */ /* 0x040fe20000041838 */
[----:B------:R-:W-:Y:S07]  /*8f80*/  LDSM.16.MT88.4 R56, [R136+0x9800] ;  /* 0x009800008838783b */ /* 0x000fee0000004200 */
[C---:B--2---:R-:W-:Y:S08]  /*8f90*/  HMMA.16816.F32.BF16 R28, R68.reuse, R4, R28 ;  /* 0x00000004441c723c */ /* 0x044ff0000004181c */
[C---:B---3--:R-:W-:Y:S08]  /*8fa0*/  HMMA.16816.F32.BF16 R20, R68.reuse, R8, R20 ;  /* 0x000000084414723c */ /* 0x048ff00000041814 */
[C---:B------:R-:W-:Y:S01]  /*8fb0*/  HMMA.16816.F32.BF16 R24, R68.reuse, R10, R24 ;  /* 0x0000000a4418723c */ /* 0x040fe20000041818 */
[----:B------:R-:W2:Y:S07]  /*8fc0*/  LDSM.16.MT88.4 R8, [R140+0xb000] ;  /* 0x00b000008c08783b */ /* 0x000eae0000004200 */
[C---:B------:R-:W-:Y:S08]  /*8fd0*/  HMMA.16816.F32.BF16 R32, R68.reuse, R6, R32 ;  /* 0x000000064420723c */ /* 0x040ff00000041820 */
[C---:B-1----:R-:W-:Y:S08]  /*8fe0*/  HMMA.16816.F32.BF16 R4, R68.reuse, R72, R44 ;  /* 0x000000484404723c */ /* 0x042ff0000004182c */
[C---:B------:R-:W-:Y:S01]  /*8ff0*/  HMMA.16816.F32.BF16 R72, R68.reuse, R74, R48 ;  /* 0x0000004a4448723c */ /* 0x040fe20000041830 */
[----:B------:R-:W-:Y:S07]  /*9000*/  LDSM.16.MT88.4 R48, [R137+0x9800] ;  /* 0x009800008930783b */ /* 0x000fee0000004200 */
[C---:B--2---:R-:W-:Y:S01]  /*9010*/  HMMA.16816.F32.BF16 R12, R68.reuse, R8, R36 ;  /* 0x00000008440c723c */ /* 0x044fe20000041824 */
[----:B------:R-:W1:Y:S07]  /*9020*/  LDSM.16.MT88.4 R36, [R140+0x9800] ;  /* 0x009800008c24783b */ /* 0x000e6e0000004200 */
[----:B------:R-:W-:Y:S07]  /*9030*/  HMMA.16816.F32.BF16 R8, R68, R10, R40 ;  /* 0x0000000a4408723c */ /* 0x000fee0000041828 */
[----:B------:R-:W-:-:S02]  /*9040*/  FFMA.FTZ R40, R102, c[0x0][0x23c], -R119 ;  /* 0x00008f0066287a23 */ /* 0x000fc40000010877 */
[----:B------:R-:W2:Y:S02]  /*9050*/  LDSM.16.MT88.4 R100, [R136+0xb000] ;  /* 0x00b000008864783b */ /* 0x000ea40000004200 */
[----:B------:R3:W4:Y:S02]  /*9060*/  MUFU.EX2 R119, R40 ;  /* 0x0000002800777308 */ /* 0x0007240000000800 */
[----:B---3--:R-:W3:Y:S01]  /*9070*/  LDSM.16.MT88.4 R40, [R138+0x9800] ;  /* 0x009800008a28783b */ /* 0x008ee20000004200 */
[----:B----4-:R-:W-:Y:S01]  /*9080*/  F2FP.BF16.PACK_AB R106, R176, R119 ;  /* 0x00000077b06a723e */ /* 0x010fe200000010ff */
[----:B------:R-:W-:-:S04]  /*9090*/  FADD.FTZ R119, R119, R172 ;  /* 0x000000ac77777221 */ /* 0x000fc80000010000 */
[----:B------:R-:W-:Y:S02]  /*90a0*/  FADD.FTZ R168, R176, R119 ;  /* 0x00000077b0a87221 */ /* 0x000fe40000010000 */
[C---:B-1----:R-:W-:Y:S08]  /*90b0*/  HMMA.16816.F32.BF16 R96, R104.reuse, R36, R96 ;  /* 0x000000246860723c */ /* 0x042ff00000041860 */
[----:B------:R-:W-:Y:S08]  /*90c0*/  HMMA.16816.F32.BF16 R92, R104, R38, R92 ;  /* 0x00000026685c723c */ /* 0x000ff0000004185c */
[C---:B--2---:R-:W-:Y:S08]  /*90d0*/  HMMA.16816.F32.BF16 R88, R68.reuse, R100, R60 ;  /* 0x000000644458723c */ /* 0x044ff0000004183c */
[----:B------:R-:W-:Y:S01]  /*90e0*/  HMMA.16816.F32.BF16 R100, R68, R102, R64 ;  /* 0x000000664464723c */ /* 0x000fe20000041840 */
[----:B------:R-:W1:Y:S07]  /*90f0*/  LDSM.16.MT88.4 R64, [R140+0xb800] ;  /* 0x00b800008c40783b */ /* 0x000e6e0000004200 */
[C---:B---3--:R-:W-:Y:S01]  /*9100*/  HMMA.16816.F32.BF16 R36, R104.reuse, R40, R84 ;  /* 0x000000286824723c */ /* 0x048fe20000041854 */
[----:B------:R-:W2:Y:S07]  /*9110*/  LDSM.16.MT88.4 R84, [R136+0xb800] ;  /* 0x00b800008854783b */ /* 0x000eae0000004200 */
[C---:B------:R-:W-:Y:S01]  /*9120*/  HMMA.16816.F32.BF16 R40, R104.reuse, R42, R16 ;  /* 0x0000002a6828723c */ /* 0x040fe20000041810 */
[----:B------:R-:W3:Y:S07]  /*9130*/  LDSM.16.MT88.4 R16, [R138+0xb800] ;  /* 0x00b800008a10783b */ /* 0x000eee0000004200 */
[C---:B------:R-:W-:Y:S08]  /*9140*/  HMMA.16816.F32.BF16 R44, R104.reuse, R48, R20 ;  /* 0x00000030682c723c */ /* 0x040ff00000041814 */
[C---:B------:R-:W-:Y:S08]  /*9150*/  HMMA.16816.F32.BF16 R52, R104.reuse, R56, R28 ;  /* 0x000000386834723c */ /* 0x040ff0000004181c */
[C---:B------:R-:W-:Y:S08]  /*9160*/  HMMA.16816.F32.BF16 R48, R104.reuse, R50, R24 ;  /* 0x000000326830723c */ /* 0x040ff00000041818 */
[C---:B-1----:R-:W-:Y:S01]  /*9170*/  HMMA.16816.F32.BF16 R60, R104.reuse, R64, R12 ;  /* 0x00000040683c723c */ /* 0x042fe2000004180c */
[----:B------:R-:W1:Y:S07]  /*9180*/  LDSM.16.MT88.4 R12, [R137+0xb800] ;  /* 0x00b80000890c783b */ /* 0x000e6e0000004200 */
[C---:B--2---:R-:W-:Y:S08]  /*9190*/  HMMA.16816.F32.BF16 R88, R104.reuse, R84, R88 ;  /* 0x000000546858723c */ /* 0x044ff00000041858 */
[C---:B------:R-:W-:Y:S08]  /*91a0*/  HMMA.16816.F32.BF16 R56, R104.reuse, R58, R32 ;  /* 0x0000003a6838723c */ /* 0x040ff00000041820 */
[C---:B------:R-:W-:Y:S08]  /*91b0*/  HMMA.16816.F32.BF16 R64, R104.reuse, R66, R8 ;  /* 0x000000426840723c */ /* 0x040ff00000041808 */
[C---:B---3--:R-:W-:Y:S08]  /*91c0*/  HMMA.16816.F32.BF16 R68, R104.reuse, R16, R4 ;  /* 0x000000106844723c */ /* 0x048ff00000041804 */
[C---:B------:R-:W-:Y:S08]  /*91d0*/  HMMA.16816.F32.BF16 R72, R104.reuse, R18, R72 ;  /* 0x000000126848723c */ /* 0x040ff00000041848 */
[C---:B-1----:R-:W-:Y:S08]  /*91e0*/  HMMA.16816.F32.BF16 R76, R104.reuse, R12, R76 ;  /* 0x0000000c684c723c */ /* 0x042ff0000004184c */
[C---:B------:R-:W-:Y:S08]  /*91f0*/  HMMA.16816.F32.BF16 R80, R104.reuse, R14, R80 ;  /* 0x0000000e6850723c */ /* 0x040ff00000041850 */
[----:B------:R-:W-:Y:S11]  /*9200*/  HMMA.16816.F32.BF16 R84, R104, R86, R100 ;  /* 0x000000566854723c */ /* 0x000ff60000041864 */
[----:B------:R-:W-:Y:S08]  /*9210*/  @!UPT UIADD3 URZ, URZ, URZ, URZ ;  /* 0x0000003f3f3ff290 */ /* 0x000ff0000fffe03f */
.L_x_7513:
        /* <DEDUP_REMOVED lines=11> */
.L_x_7525:
        /* <DEDUP_REMOVED lines=66> */
.L_x_7522:
        /* <DEDUP_REMOVED lines=237> */
.L_x_7524:
        /* <DEDUP_REMOVED lines=63> */
.L_x_7523:
[----:B------:R-:W-:Y:S04]  /*a9b0*/  LEA R2, R155, R154, 0x6 ;  /* 0x0000009a9b027211 */ /* 0x000fe800078e30ff */
        /* <DEDUP_REMOVED lines=34> */
[-C--:B------:R-:W-:Y:S01]  /*abe0*/  FFMA.FTZ R15, R0, R106.reuse, R15 ;  /* 0x0000006a000f7223 */ /* 0x080fe2000001000f */
[----:B------:R-:W-:Y:S01]  /*abf0*/  FMNMX.FTZ R108, R4, R101, !PT ;  /* 0x00000065046c7209 */ /* 0x000fe20007810000 */
[----:B------:R-:W-:Y:S01]  /*ac00*/  FFMA.FTZ R13, R0, R106, R13 ;  /* 0x0000006a000d7223 */ /* 0x000fe2000001000d */
[----:B------:R-:W-:Y:S01]  /*ac10*/  IADD3 R106, R2, 0x38, RZ ;  /* 0x00000038026a7810 */ /* 0x000fe20007ffe0ff */
[----:B------:R-:W-:Y:S01]  /*ac20*/  FFMA.FTZ R18, R0, R109, R18 ;  /* 0x0000006d00127223 */ /* 0x000fe20000010012 */
[----:B------:R-:W-:Y:S01]  /*ac30*/  FMNMX.FTZ R110, R10, R115, !PT ;  /* 0x000000730a6e7209 */ /* 0x000fe20007810000 */
[C---:B------:R-:W-:Y:S01]  /*ac40*/  FFMA.FTZ R16, R0.reuse, R109, R16 ;  /* 0x0000006d00107223 */ /* 0x040fe20000010010 */
[----:B------:R-:W-:Y:S01]  /*ac50*/  FMNMX.FTZ R115, R5, R108, !PT ;  /* 0x0000006c05737209 */ /* 0x000fe20007810000 */
[CC--:B------:R-:W-:Y:S01]  /*ac60*/  FFMA.FTZ R11, R0.reuse, R102.reuse, R11 ;  /* 0x00000066000b7223 */ /* 0x0c0fe2000001000b */
[----:B------:R1:W2:Y:S01]  /*ac70*/  I2F R109, R106 ;  /* 0x0000006a006d7306 */ /* 0x0002a20000201400 */
[----:B------:R-:W-:Y:S01]  /*ac80*/  FFMA.FTZ R9, R0, R102, R9 ;  /* 0x0000006600097223 */ /* 0x000fe20000010009 */
[----:B------:R-:W-:Y:S01]  /*ac90*/  IADD3 R102, R2, 0x31, RZ ;  /* 0x0000003102667810 */ /* 0x000fe20007ffe0ff */
[-C--:B------:R-:W-:Y:S01]  /*aca0*/  FFMA.FTZ R14, R0, R113.reuse, R14 ;  /* 0x00000071000e7223 */ /* 0x080fe2000001000e */
[----:B------:R-:W-:Y:S01]  /*acb0*/  IADD3 R2, R2, 0x39, RZ ;  /* 0x0000003902027810 */ /* 0x000fe20007ffe0ff */
[C---:B------:R-:W-:Y:S01]  /*acc0*/  FFMA.FTZ R12, R0.reuse, R113, R12 ;  /* 0x00000071000c7223 */ /* 0x040fe2000001000c */
[----:B------:R-:W-:Y:S01]  /*acd0*/  FMNMX.FTZ R113, R11, R110, !PT ;  /* 0x0000006e0b717209 */ /* 0x000fe20007810000 */
[-C--:B------:R-:W-:Y:S01]  /*ace0*/  FFMA.FTZ R19, R0, R104.reuse, R19 ;  /* 0x0000006800137223 */ /* 0x080fe20000010013 */
        /* <DEDUP_REMOVED lines=13> */
[----:B------:R-:W4:Y:S01]  /*adc0*/  I2F R2, R2 ;  /* 0x0000000200027306 */ /* 0x000f220000201400 */
[----:B------:R-:W-:Y:S01]  /*add0*/  FMNMX.FTZ R115, R19, R108, !PT ;  /* 0x0000006c13737209 */ /* 0x000fe20007810000 */
[----:B------:R-:W-:Y:S01]  /*ade0*/  FFMA.FTZ R21, R0, R100, R21 ;  /* 0x0000006400157223 */ /* 0x000fe20000010015 */
[----:B------:R-:W-:Y:S01]  /*adf0*/  FMNMX.FTZ R104, R16, R113, !PT ;  /* 0x0000007110687209 */ /* 0x000fe20007810000 */
[----:B------:R-:W-:Y:S01]  /*ae00*/  FFMA.FTZ R27, R0, R3, R27 ;  /* 0x00000003001b7223 */ /* 0x000fe2000001001b */
[----:B-1----:R-:W-:Y:S01]  /*ae10*/  FMNMX.FTZ R106, R22, R115, !PT ;  /* 0x00000073166a7209 */ /* 0x002fe20007810000 */
[C---:B------:R-:W-:Y:S01]  /*ae20*/  FFMA.FTZ R24, R0.reuse, R107, R24 ;  /* 0x0000006b00187223 */ /* 0x040fe20000010018 */
[----:B------:R-:W-:Y:S01]  /*ae30*/  FMNMX.FTZ R111, R17, R104, !PT ;  /* 0x00000068116f7209 */ /* 0x000fe20007810000 */
[C---:B------:R-:W-:Y:S01]  /*ae40*/  FFMA.FTZ R25, R0.reuse, R3, R25 ;  /* 0x0000000300197223 */ /* 0x040fe20000010019 */
[----:B------:R-:W-:Y:S01]  /*ae50*/  FMNMX.FTZ R113, R23, R106, !PT ;  /* 0x0000006a17717209 */ /* 0x000fe20007810000 */
[----:B------:R-:W-:Y:S01]  /*ae60*/  FFMA.FTZ R28, R0, R105, R28 ;  /* 0x00000069001c7223 */ /* 0x000fe2000001001c */
[----:B------:R-:W-:Y:S01]  /*ae70*/  FMNMX.FTZ R100, R20, R111, !PT ;  /* 0x0000006f14647209 */ /* 0x000fe20007810000 */
[----:B--2---:R-:W-:Y:S01]  /*ae80*/  FFMA.FTZ R34, R0, R109, R34 ;  /* 0x0000006d00227223 */ /* 0x004fe20000010022 */
[----:B------:R-:W-:Y:S01]  /*ae90*/  FMNMX.FTZ R104, R26, R113, !PT ;  /* 0x000000711a687209 */ /* 0x000fe20007810000 */
[C---:B---3--:R-:W-:Y:S01]  /*aea0*/  FFMA.FTZ R31, R0.reuse, R102, R31 ;  /* 0x00000066001f7223 */ /* 0x048fe2000001001f */
[----:B------:R-:W-:Y:S01]  /*aeb0*/  FMNMX.FTZ R107, R21, R100, !PT ;  /* 0x00000064156b7209 */ /* 0x000fe20007810000 */
[C---:B------:R-:W-:Y:S01]  /*aec0*/  FFMA.FTZ R29, R0.reuse, R102, R29 ;  /* 0x00000066001d7223 */ /* 0x040fe2000001001d */
[----:B------:R-:W-:Y:S01]  /*aed0*/  FMNMX.FTZ R111, R27, R104, !PT ;  /* 0x000000681b6f7209 */ /* 0x000fe20007810000 */
[----:B------:R-:W-:Y:S01]  /*aee0*/  FFMA.FTZ R32, R0, R109, R32 ;  /* 0x0000006d00207223 */ /* 0x000fe20000010020 */
[----:B------:R-:W-:Y:S02]  /*aef0*/  FMNMX.FTZ R100, R24, R107, !PT ;  /* 0x0000006b18647209 */ /* 0x000fe40007810000 */
[----:B------:R-:W-:Y:S02]  /*af00*/  FMNMX.FTZ R104, R30, R111, !PT ;  /* 0x0000006f1e687209 */ /* 0x000fe40007810000 */
[----:B------:R-:W-:Y:S01]  /*af10*/  FMNMX.FTZ R105, R25, R100, !PT ;  /* 0x0000006419697209 */ /* 0x000fe20007810000 */
[C---:B----4-:R-:W-:Y:S01]  /*af20*/  FFMA.FTZ R35, R0.reuse, R2, R35 ;  /* 0x0000000200237223 */ /* 0x050fe20000010023 */
[----:B------:R-:W-:Y:S01]  /*af30*/  FMNMX.FTZ R3, R31, R104, !PT ;  /* 0x000000681f037209 */ /* 0x000fe20007810000 */
[----:B------:R-:W-:Y:S01]  /*af40*/  FFMA.FTZ R33, R0, R2, R33 ;  /* 0x0000000200217223 */ /* 0x000fe20000010021 */
[----:B------:R-:W-:Y:S01]  /*af50*/  FMNMX.FTZ R102, R28, R105, !PT ;  /* 0x000000691c667209 */ /* 0x000fe20007810000 */
[----:B------:R-:W-:Y:S01]  /*af60*/  LDSM.16.MT88.4 R108, [R138+0x8000] ;  /* 0x008000008a6c783b */ /* 0x000fe20000004200 */
        /* <DEDUP_REMOVED lines=27> */
[----:B------:R-:W-:Y:S01]  /*b120*/  ISETP.GT.AND P1, PT, R155, R148, PT ;  /* 0x000000949b00720c */ /* 0x000fe20003f24270 */
[--C-:B------:R-:W-:Y:S02]  /*b130*/  FFMA.FTZ R114, R8, c[0x0][0x23c], -R118.reuse ;  /* 0x00008f0008727a23 */ /* 0x100fe40000010876 */
[----:B------:R-:W-:Y:S02]  /*b140*/  FFMA.FTZ R113, R9, c[0x0][0x23c], -R118 ;  /* 0x00008f0009717a23 */ /* 0x000fe40000010876 */
[--C-:B------:R-:W-:Y:S02]  /*b150*/  FFMA.FTZ R117, R6, c[0x0][0x23c], -R122.reuse ;  /* 0x00008f0006757a23 */ /* 0x100fe4000001087a */
[----:B------:R-:W-:Y:S01]  /*b160*/  FFMA.FTZ R112, R7, c[0x0][0x23c], -R122 ;  /* 0x00008f0007707a23 */ /* 0x000fe2000001087a */
[----:B------:R-:W3:Y:S01]  /*b170*/  MUFU.EX2 R101, R101 ;  /* 0x0000006500657308 */ /* 0x000ee20000000800 */
        /* <DEDUP_REMOVED lines=16> */
[----:B------:R-:W3:Y:S01]  /*b280*/  LDSM.16.MT88.4 R92, [R137+0x8000] ;  /* 0x00800000895c783b */ /* 0x000ee20000004200 */
        /* <DEDUP_REMOVED lines=32> */
[----:B------:R-:W4:Y:S01]  /*b490*/  MUFU.EX2 R113, R113 ;  /* 0x0000007100717308 */ /* 0x000f220000000800 */
[----:B------:R-:W-:Y:S02]  /*b4a0*/  FFMA.FTZ R176, R29, c[0x0][0x23c], -R118 ;  /* 0x00008f001db07a23 */ /* 0x000fe40000010876 */
[----:B------:R-:W-:Y:S01]  /*b4b0*/  LDSM.16.MT88.4 R28, [R137+0x9800] ;  /* 0x00980000891c783b */ /* 0x000fe20000004200 */
        /* <DEDUP_REMOVED lines=18> */
[C---:B-1----:R-:W-:Y:S05]  /*b5e0*/  HMMA.16816.F32.BF16 R4, R96.reuse, R104, R4 ;  /* 0x000000686004723c */ /* 0x042fea0000041804 */
        /* <DEDUP_REMOVED lines=16> */
[C---:B---3--:R-:W-:Y:S04]  /*b6f0*/  HMMA.16816.F32.BF16 R44, R96.reuse, R92, R44 ;  /* 0x0000005c602c723c */ /* 0x048fe8000004182c */
[----:B------:R-:W-:Y:S02]  /*b700*/  FMUL.FTZ R83, R100, R83 ;  /* 0x0000005364537220 */ /* 0x000fe40000410000 */
[C---:B------:R-:W-:Y:S02]  /*b710*/  FMUL.FTZ R80, R101.reuse, R80 ;  /* 0x0000005065507220 */ /* 0x040fe40000410000 */
[C---:B------:R-:W-:Y:S01]  /*b720*/  HMMA.16816.F32.BF16 R48, R96.reuse, R94, R48 ;  /* 0x0000005e6030723c */ /* 0x040fe20000041830 */
[----:B------:R-:W3:Y:S03]  /*b730*/  LDSM.16.MT88.4 R92, [R138+0xa000] ;  /* 0x00a000008a5c783b */ /* 0x000ee60000004200 */
[----:B------:R-:W-:Y:S02]  /*b740*/  FMUL.FTZ R81, R101, R81 ;  /* 0x0000005165517220 */ /* 0x000fe40000410000 */
[--C-:B------:R-:W-:Y:S02]  /*b750*/  FFMA.FTZ R120, R14, c[0x0][0x23c], -R122.reuse ;  /* 0x00008f000e787a23 */ /* 0x100fe4000001087a */
[C---:B------:R-:W-:Y:S01]  /*b760*/  FMUL.FTZ R14, R100.reuse, R90 ;  /* 0x0000005a640e7220 */ /* 0x040fe20000410000 */
        /* <DEDUP_REMOVED lines=10> */
[C---:B--2---:R-:W-:Y:S04]  /*b810*/  HMMA.16816.F32.BF16 R60, R96.reuse, R108, R60 ;  /* 0x0000006c603c723c */ /* 0x044fe8000004183c */
[----:B------:R-:W-:Y:S02]  /*b820*/  FFMA.FTZ R18, R12, c[0x0][0x23c], -R118 ;  /* 0x00008f000c127a23 */ /* 0x000fe40000010876 */
[----:B------:R-:W-:Y:S02]  /*b830*/  FMUL.FTZ R12, R101, R88 ;  /* 0x00000058650c7220 */ /* 0x000fe40000410000 */
[C---:B------:R-:W-:Y:S01]  /*b840*/  HMMA.16816.F32.BF16 R64, R96.reuse, R110, R64 ;  /* 0x0000006e6040723c */ /* 0x040fe20000041840 */
[----:B------:R-:W2:Y:S01]  /*b850*/  LDSM.16.MT88.4 R108, [R136+0xa000] ;  /* 0x00a00000886c783b */ /* 0x000ea20000004200 */
[----:B------:R-:W-:Y:S02]  /*b860*/  MUFU.EX2 R121, R121 ;  /* 0x0000007900797308 */ /* 0x000fe40000000800 */
[--C-:B------:R-:W-:Y:S02]  /*b870*/  FFMA.FTZ R124, R19, c[0x0][0x23c], -R122.reuse ;  /* 0x00008f00137c7a23 */ /* 0x100fe4000001087a */
[----:B------:R-:W-:Y:S02]  /*b880*/  FMUL.FTZ R19, R100, R87 ;  /* 0x0000005764137220 */ /* 0x000fe40000410000 */
[C---:B---3--:R-:W-:Y:S04]  /*b890*/  HMMA.16816.F32.BF16 R68, R96.reuse, R92, R68 ;  /* 0x0000005c6044723c */ /* 0x048fe80000041844 */
[----:B------:R-:W3:Y:S01]  /*b8a0*/  MUFU.EX2 R124, R124 ;  /* 0x0000007c007c7308 */ /* 0x000ee20000000800 */
        /* <DEDUP_REMOVED lines=14> */
[----:B---3--:R-:W-:Y:S01]  /*b990*/  F2FP.BF16.PACK_AB R87, R124, R121 ;  /* 0x000000797c57723e */ /* 0x008fe200000010ff */
[----:B------:R-:W3:Y:S02]  /*b9a0*/  LDSM.16.MT88.4 R88, [R140+0x8800] ;  /* 0x008800008c58783b */ /* 0x000ee40000004200 */
[--C-:B------:R-:W-:Y:S02]  /*b9b0*/  FFMA.FTZ R106, R16, c[0x0][0x23c], -R118.reuse ;  /* 0x00008f00106a7a23 */ /* 0x100fe40000010876 */
[----:B------:R-:W-:Y:S01]  /*b9c0*/  FFMA.FTZ R107, R17, c[0x0][0x23c], -R118 ;  /* 0x00008f00116b7a23 */ /* 0x000fe20000010876 */
[C---:B--2---:R-:W-:Y:S01]  /*b9d0*/  HMMA.16816.F32.BF16 R12, R96.reuse, R108, R12 ;  /* 0x0000006c600c723c */ /* 0x044fe2000004180c */
[----:B------:R-:W2:Y:S02]  /*b9e0*/  MUFU.EX2 R105, R105 ;  /* 0x0000006900697308 */ /* 0x000ea40000000800 */
[C---:B------:R-:W-:Y:S02]  /*b9f0*/  FMUL.FTZ R16, R101.reuse, R84 ;  /* 0x0000005465107220 */ /* 0x040fe40000410000 */
[----:B------:R-:W-:Y:S01]  /*ba00*/  FMUL.FTZ R17, R101, R85 ;  /* 0x0000005565117220 */ /* 0x000fe20000410000 */
[----:B------:R-:W-:Y:S01]  /*ba10*/  F2FP.BF16.PACK_AB R85, R119, R120 ;  /* 0x000000787755723e */ /* 0x000fe200000010ff */
[--C-:B------:R-:W-:Y:S01]  /*ba20*/  FFMA.FTZ R108, R26, c[0x0][0x23c], -R122.reuse ;  /* 0x00008f001a6c7a23 */ /* 0x100fe2000001087a */
[----:B------:R-:W-:Y:S01]  /*ba30*/  MOV R101, R3 ;  /* 0x0000000300657202 */ /* 0x000fe20000000f00 */
[----:B------:R-:W-:Y:S02]  /*ba40*/  FFMA.FTZ R109, R27, c[0x0][0x23c], -R122 ;  /* 0x00008f001b6d7a23 */ /* 0x000fe4000001087a */
[----:B------:R-:W-:Y:S01]  /*ba50*/  MUFU.EX2 R106, R106 ;  /* 0x0000006a006a7308 */ /* 0x000fe20000000800 */
[----:B------:R-:W-:Y:S01]  /*ba60*/  LDSM.16.MT88.4 R24, [R137+0x9000] ;  /* 0x009000008918783b */ /* 0x000fe20000004200 */
[----:B------:R-:W-:Y:S02]  /*ba70*/  FFMA.FTZ R118, R33, c[0x0][0x23c], -R118 ;  /* 0x00008f0021767a23 */ /* 0x000fe40000010876 */
[----:B-1----:R-:W-:Y:S02]  /*ba80*/  FMUL.FTZ R18, R100, R86 ;  /* 0x0000005664127220 */ /* 0x002fe40000410000 */
[----:B------:R-:W-:Y:S04]  /*ba90*/  FADD.FTZ R114, R114, R115 ;  /* 0x0000007372727221 */ /* 0x000fe80000010000 */
[----:B------:R-:W1:Y:S01]  /*baa0*/  MUFU.EX2 R107, R107 ;  /* 0x0000006b006b7308 */ /* 0x000e620000000800 */
[----:B------:R-:W-:Y:S01]  /*bab0*/  HMMA.16816.F32.BF16 R16, R96, R110, R16 ;  /* 0x0000006e6010723c */ /* 0x000fe20000041810 */
[----:B------:R-:W4:Y:S02]  /*bac0*/  LDSM.16.MT88.4 R96, [R137+0x8800] ;  /* 0x008800008960783b */ /* 0x000f240000004200 */
[----:B--2---:R-:W-:Y:S01]  /*bad0*/  F2FP.BF16.PACK_AB R84, R105, R104 ;  /* 0x000000686954723e */ /* 0x004fe200000010ff */
[----:B------:R-:W-:Y:S03]  /*bae0*/  FADD.FTZ R113, R113, R114 ;  /* 0x0000007271717221 */ /* 0x000fe60000010000 */
[--C-:B------:R-:W-:Y:S01]  /*baf0*/  FFMA.FTZ R110, R22, c[0x0][0x23c], -R122.reuse ;  /* 0x00008f00166e7a23 */ /* 0x100fe2000001087a */
[----:B------:R-:W-:Y:S01]  /*bb00*/  F2FP.BF16.PACK_AB R22, R172, R125 ;  /* 0x0000007dac16723e */ /* 0x000fe200000010ff */
[--C-:B------:R-:W-:Y:S01]  /*bb10*/  FFMA.FTZ R111, R23, c[0x0][0x23c], -R122.reuse ;  /* 0x00008f00176f7a23 */ /* 0x100fe2000001087a */
[----:B------:R-:W-:Y:S02]  /*bb20*/  MUFU.EX2 R108, R108 ;  /* 0x0000006c006c7308 */ /* 0x000fe40000000800 */
[----:B------:R-:W-:Y:S02]  /*bb30*/  FFMA.FTZ R122, R35, c[0x0][0x23c], -R122 ;  /* 0x00008f00237a7a23 */ /* 0x000fe4000001087a */
[----:B------:R-:W-:Y:S04]  /*bb40*/  FADD.FTZ R104, R104, R113 ;  /* 0x0000007168687221 */ /* 0x000fe80000010000 */
[----:B------:R-:W-:Y:S02]  /*bb50*/  FADD.FTZ R105, R105, R104 ;  /* 0x0000006869697221 */ /* 0x000fe40000010000 */
[----:B------:R-:W-:Y:S01]  /*bb60*/  MUFU.EX2 R110, R110 ;  /* 0x0000006e006e7308 */ /* 0x000fe20000000800 */
[----:B-1----:R-:W-:Y:S07]  /*bb70*/  F2FP.BF16.PACK_AB R86, R107, R106 ;  /* 0x0000006a6b56723e */ /* 0x002fee00000010ff */
[C---:B---3--:R-:W-:Y:S02]  /*bb80*/  HMMA.16816.F32.BF16 R4, R84.reuse, R88, R4 ;  /* 0x000000585404723c */ /* 0x048fe40000041804 */
[----:B------:R-:W1:Y:S06]  /*bb90*/  MUFU.EX2 R111, R111 ;  /* 0x0000006f006f7308 */ /* 0x000e6c0000000800 */
[C---:B------:R-:W-:Y:S01]  /*bba0*/  HMMA.16816.F32.BF16 R8, R84.reuse, R90, R8 ;  /* 0x0000005a5408723c */ /* 0x040fe20000041808 */
[----:B------:R-:W2:Y:S03]  /*bbb0*/  LDSM.16.MT88.4 R88, [R136+0x8800] ;  /* 0x008800008858783b */ /* 0x000ea60000004200 */
[----:B------:R-:W3:Y:S04]  /*bbc0*/  MUFU.EX2 R109, R109 ;  /* 0x0000006d006d7308 */ /* 0x000ee80000000800 */
[C---:B------:R-:W-:Y:S06]  /*bbd0*/  HMMA.16816.F32.BF16 R36, R84.reuse, R92, R36 ;  /* 0x0000005c5424723c */ /* 0x040fec0000041824 */
[----:B------:R-:W5:Y:S02]  /*bbe0*/  MUFU.EX2 R126, R126 ;  /* 0x0000007e007e7308 */ /* 0x000f640000000800 */
[C---:B------:R-:W-:Y:S01]  /*bbf0*/  HMMA.16816.F32.BF16 R40, R84.reuse, R94, R40 ;  /* 0x0000005e5428723c */ /* 0x040fe20000041828 */
[----:B------:R-:W2:Y:S03]  /*bc00*/  LDSM.16.MT88.4 R92, [R140+0xa800] ;  /* 0x00a800008c5c783b */ /* 0x000ea60000004200 */
[----:B-1----:R-:W-:Y:S04]  /*bc10*/  F2FP.BF16.PACK_AB R21, R111, R110 ;  /* 0x0000006e6f15723e */ /* 0x002fe800000010ff */
[----:B------:R-:W-:Y:S01]  /*bc20*/  MUFU.EX2 R34, R34 ;  /* 0x0000002200227308 */ /* 0x000fe20000000800 */
[C---:B----4-:R-:W-:Y:S03]  /*bc30*/  HMMA.16816.F32.BF16 R44, R84.reuse, R96, R44 ;  /* 0x00000060542c723c */ /* 0x050fe6000004182c */
[----:B---3--:R-:W-:Y:S05]  /*bc40*/  F2FP.BF16.PACK_AB R23, R109, R108 ;  /* 0x0000006c6d17723e */ /* 0x008fea00000010ff */
[C---:B------:R-:W-:Y:S01]  /*bc50*/  HMMA.16816.F32.BF16 R48, R84.reuse, R98, R48 ;  /* 0x000000625430723c */ /* 0x040fe20000041830 */
[----:B------:R-:W1:Y:S01]  /*bc60*/  LDSM.16.MT88.4 R96, [R138+0xa800] ;  /* 0x00a800008a60783b */ /* 0x000e620000004200 */
[----:B------:R-:W3:Y:S02]  /*bc70*/  MUFU.EX2 R35, R122 ;  /* 0x0000007a00237308 */ /* 0x000ee40000000800 */
[----:B-----5:R-:W-:Y:S04]  /*bc80*/  F2FP.BF16.PACK_AB R20, R126, R123 ;  /* 0x0000007b7e14723e */ /* 0x020fe800000010ff */
[C---:B--2---:R-:W-:Y:S04]  /*bc90*/  HMMA.16816.F32.BF16 R52, R84.reuse, R88, R52 ;  /* 0x000000585434723c */ /* 0x044fe80000041834 */
[----:B------:R-:W-:Y:S04]  /*bca0*/  MUFU.EX2 R32, R32 ;  /* 0x0000002000207308 */ /* 0x000fe80000000800 */
[C---:B------:R-:W-:Y:S01]  /*bcb0*/  HMMA.16816.F32.BF16 R56, R84.reuse, R90, R56 ;  /* 0x0000005a5438723c */ /* 0x040fe20000041838 */
[----:B------:R-:W2:Y:S05]  /*bcc0*/  LDSM.16.MT88.4 R88, [R137+0xa800] ;  /* 0x00a800008958783b */ /* 0x000eaa0000004200 */
[----:B------:R-:W4:Y:S02]  /*bcd0*/  MUFU.EX2 R33, R118 ;  /* 0x0000007600217308 */ /* 0x000f240000000800 */
[C---:B------:R-:W-:Y:S08]  /*bce0*/  HMMA.16816.F32.BF16 R60, R84.reuse, R92, R60 ;  /* 0x0000005c543c723c */ /* 0x040ff0000004183c */
[C---:B------:R-:W-:Y:S01]  /*bcf0*/  HMMA.16816.F32.BF16 R64, R84.reuse, R94, R64 ;  /* 0x0000005e5440723c */ /* 0x040fe20000041840 */
[----:B------:R-:W5:Y:S07]  /*bd00*/  LDSM.16.MT88.4 R92, [R136+0xa800] ;  /* 0x00a80000885c783b */ /* 0x000f6e0000004200 */
[C---:B-1----:R-:W-:Y:S08]  /*bd10*/  HMMA.16816.F32.BF16 R68, R84.reuse, R96, R68 ;  /* 0x000000605444723c */ /* 0x042ff00000041844 */
[C---:B------:R-:W-:Y:S01]  /*bd20*/  HMMA.16816.F32.BF16 R72, R84.reuse, R98, R72 ;  /* 0x000000625448723c */ /* 0x040fe20000041848 */
[----:B------:R-:W-:Y:S07]  /*bd30*/  LDSM.16.MT88.4 R96, [R138+0x9000] ;  /* 0x009000008a60783b */ /* 0x000fee0000004200 */
[C---:B--2---:R-:W-:Y:S08]  /*bd40*/  HMMA.16816.F32.BF16 R76, R84.reuse, R88, R76 ;  /* 0x00000058544c723c */ /* 0x044ff0000004184c */
        /* <DEDUP_REMOVED lines=26> */
[----:B------:R-:W-:Y:S03]  /*bef0*/  F2FP.BF16.PACK_AB R84, R176, R171 ;  /* 0x000000abb054723e */ /* 0x000fe600000010ff */
[----:B---3--:R-:W-:Y:S01]  /*bf00*/  F2FP.BF16.PACK_AB R87, R35, R34 ;  /* 0x000000222357723e */ /* 0x008fe200000010ff */
[C---:B-1----:R-:W-:Y:S04]  /*bf10*/  HMMA.16816.F32.BF16 R12, R20.reuse, R88, R12 ;  /* 0x00000058140c723c */ /* 0x042fe8000004180c */
[----:B----4-:R-:W-:Y:S04]  /*bf20*/  F2FP.BF16.PACK_AB R86, R33, R32 ;  /* 0x000000202156723e */ /* 0x010fe800000010ff */
[----:B------:R-:W-:Y:S01]  /*bf30*/  HMMA.16816.F32.BF16 R16, R20, R90, R16 ;  /* 0x0000005a1410723c */ /* 0x000fe20000041810 */
[----:B------:R-:W-:Y:S07]  /*bf40*/  LDSM.16.MT88.4 R20, [R138+0xb800] ;  /* 0x00b800008a14783b */ /* 0x000fee0000004200 */
[C---:B------:R-:W-:Y:S01]  /*bf50*/  HMMA.16816.F32.BF16 R96, R84.reuse, R92, R4 ;  /* 0x0000005c5460723c */ /* 0x040fe20000041804 */
[----:B------:R-:W1:Y:S07]  /*bf60*/  LDSM.16.MT88.4 R4, [R136+0x9800] ;  /* 0x009800008804783b */ /* 0x000e6e0000004200 */
        /* <DEDUP_REMOVED lines=13> */
[----:B------:R-:W-:Y:S01]  /*c040*/  MOV R103, R2 ;  /* 0x0000000200677202 */ /* 0x000fe20000000f00 */
[----:B------:R-:W-:Y:S03]  /*c050*/  FADD.FTZ R9, R102, R9 ;  /* 0x0000000966097221 */ /* 0x000fe60000010000 */
[C---:B------:R-:W-:Y:S04]  /*c060*/  HMMA.16816.F32.BF16 R68, R84.reuse, R20, R68 ;  /* 0x000000145444723c */ /* 0x040fe80000041844 */
[----:B------:R-:W-:Y:S04]  /*c070*/  FADD.FTZ R8, R120, R9 ;  /* 0x0000000978087221 */ /* 0x000fe80000010000 */
[----:B------:R-:W-:Y:S01]  /*c080*/  FADD.FTZ R8, R119, R8 ;  /* 0x0000000877087221 */ /* 0x000fe20000010000 */
[C---:B------:R-:W-:Y:S03]  /*c090*/  HMMA.16816.F32.BF16 R72, R84.reuse, R22, R72 ;  /* 0x000000165448723c */ /* 0x040fe60000041848 */
[----:B------:R-:W-:Y:S02]  /*c0a0*/  FADD.FTZ R9, R121, R8 ;  /* 0x0000000879097221 */ /* 0x000fe40000010000 */
[----:B------:R-:W-:Y:S02]  /*c0b0*/  FADD.FTZ R8, R106, R105 ;  /* 0x000000696a087221 */ /* 0x000fe40000010000 */
[----:B------:R-:W-:Y:S01]  /*c0c0*/  FADD.FTZ R9, R124, R9 ;  /* 0x000000097c097221 */ /* 0x000fe20000010000 */
[C---:B---3--:R-:W-:Y:S04]  /*c0d0*/  HMMA.16816.F32.BF16 R76, R84.reuse, R24, R76 ;  /* 0x00000018544c723c */ /* 0x048fe8000004184c */
[----:B------:R-:W-:Y:S02]  /*c0e0*/  FADD.FTZ R8, R107, R8 ;  /* 0x000000086b087221 */ /* 0x000fe40000010000 */
[----:B------:R-:W-:Y:S02]  /*c0f0*/  FADD.FTZ R110, R110, R9 ;  /* 0x000000096e6e7221 */ /* 0x000fe40000010000 */
[----:B------:R-:W-:Y:S01]  /*c100*/  FADD.FTZ R123, R123, R8 ;  /* 0x000000087b7b7221 */ /* 0x000fe20000010000 */
[C---:B------:R-:W-:Y:S03]  /*c110*/  HMMA.16816.F32.BF16 R80, R84.reuse, R26, R80 ;  /* 0x0000001a5450723c */ /* 0x040fe60000041850 */
[----:B------:R-:W-:Y:S02]  /*c120*/  FADD.FTZ R111, R111, R110 ;  /* 0x0000006e6f6f7221 */ /* 0x000fe40000010000 */
[----:B------:R-:W-:Y:S03]  /*c130*/  FADD.FTZ R126, R126, R123 ;  /* 0x0000007b7e7e7221 */ /* 0x000fe60000010000 */
[C---:B-1----:R-:W-:Y:S04]  /*c140*/  HMMA.16816.F32.BF16 R88, R84.reuse, R4, R12 ;  /* 0x000000045458723c */ /* 0x042fe8000004180c */
[----:B------:R-:W-:Y:S03]  /*c150*/  FADD.FTZ R125, R125, R126 ;  /* 0x0000007e7d7d7221 */ /* 0x000fe60000010000 */
        /* <DEDUP_REMOVED lines=13> */
.L_x_7521:
        /* <DEDUP_REMOVED lines=164> */
[----:B-1----:R-:W-:-:S03]  /*cc70*/  IADD3 R14, -R159, RZ, RZ ;  /* 0x000000ff9f0e7210 */ /* 0x002fc60007ffe1ff */
        /* <DEDUP_REMOVED lines=8> */
[----:B-1----:R-:W-:-:S03]  /*cd00*/  LOP3.LUT R13, R0, 0xffffffe0, RZ, 0xc0, !PT ;  /* 0xffffffe0000d7812 */ /* 0x002fc600078ec0ff */
[----:B------:R1:W1:Y:S01]  /*cd10*/  LDS.128 R72, [R7.X4] ;  /* 0x0000000007487984 */ /* 0x0002620000004c00 */
[----:B------:R-:W-:Y:S01]  /*cd20*/  MOV R0, 0xff800000 ;  /* 0xff80000000007802 */ /* 0x000fe20000000f00 */
[----:B------:R-:W-:Y:S01]  /*cd30*/  @P4 FFMA.FTZ R0, R3, c[0x0][0x238], R6 ;  /* 0x00008e0003004a23 */ /* 0x000fe20000010006 */
[----:B------:R-:W-:Y:S01]  /*cd40*/  IADD3 R13, -R13, R4, RZ ;  /* 0x000000040d0d7210 */ /* 0x000fe20007ffe1ff */
[----:B------:R1:W1:Y:S01]  /*cd50*/  LDS.128 R68, [R7.X4+0x800] ;  /* 0x0008000007447984 */ /* 0x0002620000004c00 */
[----:B------:R-:W-:Y:S01]  /*cd60*/  MOV R4, 0xff800000 ;  /* 0xff80000000047802 */ /* 0x000fe20000000f00 */
[----:B--2---:R-:W-:Y:S01]  /*cd70*/  IMAD R9, R14, c[0x0][0x1c0], R9 ;  /* 0x000070000e097a24 */ /* 0x004fe200078e0209 */
[----:B------:R-:W-:Y:S01]  /*cd80*/  LOP3.LUT P0, RZ, R13, 0x3, RZ, 0xc0, !PT ;  /* 0x000000030dff7812 */ /* 0x000fe2000780c0ff */
[----:B------:R2:W1:Y:S01]  /*cd90*/  LDS.128 R64, [R7.X4+0x1000] ;  /* 0x0010000007407984 */ /* 0x0004620000004c00 */
[----:B------:R-:W-:Y:S01]  /*cda0*/  SHF.R.S32.HI R13, RZ, 0x1f, R12 ;  /* 0x0000001fff0d7819 */ /* 0x000fe2000001140c */
[----:B---3--:R-:W-:-:S02]  /*cdb0*/  IMAD R8, R8, c[0x0][0x210], R159 ;  /* 0x0000840008087a24 */ /* 0x008fc400078e029f */
[----:B------:R2:W3:Y:S01]  /*cdc0*/  LDS.128 R60, [R7.X4+0x1800] ;  /* 0x00180000073c7984 */ /* 0x0004e20000004c00 */
[----:B------:R-:W-:Y:S01]  /*cdd0*/  @P3 FFMA.FTZ R4, R2, c[0x0][0x238], R5 ;  /* 0x00008e0002043a23 */ /* 0x000fe20000010005 */
[----:B----4-:R-:W-:Y:S01]  /*cde0*/  SHF.L.U32 R11, R11, 0x6, RZ ;  /* 0x000000060b0b7819 */ /* 0x010fe200000006ff */
[----:B------:R-:W-:Y:S01]  /*cdf0*/  IMAD R8, R8, c[0x0][0x1c0], R9 ;  /* 0x0000700008087a24 */ /* 0x000fe200078e0209 */
[----:B------:R2:W4:Y:S03]  /*ce00*/  LDS.128 R56, [R7.X4+0x2000] ;  /* 0x0020000007387984 */ /* 0x0005260000004c00 */
[----:B------:R-:W-:Y:S01]  /*ce10*/  IMAD R11, R8, c[0x0][0x214], R11 ;  /* 0x00008500080b7a24 */ /* 0x000fe200078e020b */
        /* <DEDUP_REMOVED lines=22> */
.L_x_7527:
[----:B---34-:R-:W-:Y:S05]  /*cf80*/  BSYNC B0 ;  /* 0x0000000000007941 */ /* 0x018fea0003800000 */
.L_x_7526:
        /* <DEDUP_REMOVED lines=15> */
.L_x_7529:
[----:B------:R-:W-:Y:S05]  /*d080*/  BSYNC B0 ;  /* 0x0000000000007941 */ /* 0x000fea0003800000 */
.L_x_7528:
        /* <DEDUP_REMOVED lines=8> */
.L_x_7531:
[----:B------:R-:W-:Y:S05]  /*d110*/  BSYNC B0 ;  /* 0x0000000000007941 */ /* 0x000fea0003800000 */
.L_x_7530:
        /* <DEDUP_REMOVED lines=8> */
.L_x_7533:
[----:B------:R-:W-:Y:S05]  /*d1a0*/  BSYNC B0 ;  /* 0x0000000000007941 */ /* 0x000fea0003800000 */
.L_x_7532:
        /* <DEDUP_REMOVED lines=8> */
.L_x_7535:
[----:B------:R-:W-:Y:S05]  /*d230*/  BSYNC B0 ;  /* 0x0000000000007941 */ /* 0x000fea0003800000 */
.L_x_7534:
        /* <DEDUP_REMOVED lines=8> */
.L_x_7537:
[----:B------:R-:W-:Y:S05]  /*d2c0*/  BSYNC B0 ;  /* 0x0000000000007941 */ /* 0x000fea0003800000 */
.L_x_7536:
        /* <DEDUP_REMOVED lines=8> */
.L_x_7539:
[----:B------:R-:W-:Y:S05]  /*d350*/  BSYNC B0 ;  /* 0x0000000000007941 */ /* 0x000fea0003800000 */
.L_x_7538:
        /* <DEDUP_REMOVED lines=8> */
.L_x_7541:
[----:B------:R-:W-:Y:S05]  /*d3e0*/  BSYNC B0 ;  /* 0x0000000000007941 */ /* 0x000fea0003800000 */
.L_x_7540:
        /* <DEDUP_REMOVED lines=9> */
.L_x_7542:
        /* <DEDUP_REMOVED lines=16> */
.L_x_8392:


//--------------------- .text._ZN5flash24flash_fwd_splitkv_kernelI23Flash_fwd_kernel_traitsILi128ELi64ELi64ELi4ELb0ELb0EN7cutlass10bfloat16_tE19Flash_kernel_traitsILi128ELi64ELi64ELi4ES3_EELb1ELb0ELb1ELb0ELb0ELb1ELb1ELb0EEEvNS_16Flash_fwd_paramsE --------------------------
	.section	.text._ZN5flash24flash_fwd_splitkv_kernelI23Flash_fwd_kernel_traitsILi128ELi64ELi64ELi4ELb0ELb0EN7cutlass10bfloat16_tE19Flash_kernel_traitsILi128ELi64ELi64ELi4ES3_EELb1ELb0ELb1ELb0ELb0ELb1ELb1ELb0EEEvNS_16Flash_fwd_paramsE,"ax",@progbits
	.sectioninfo	@"SHI_REGISTERS=197"
	.align	128
        .global         _ZN5flash24flash_fwd_splitkv_kernelI23Flash_fwd_kernel_traitsILi128ELi64ELi64ELi4ELb0ELb0EN7cutlass10bfloat16_tE19Flash_kernel_traitsILi128ELi64ELi64ELi4ES3_EELb1ELb0ELb1ELb0ELb0ELb1ELb1ELb0EEEvNS_16Flash_fwd_paramsE
        .type           _ZN5flash24flash_fwd_splitkv_kernelI23Flash_fwd_kernel_traitsILi128ELi64ELi64ELi4ELb0ELb0EN7cutlass10bfloat16_tE19Flash_kernel_traitsILi128ELi64ELi64ELi4ES3_EELb1ELb0ELb1ELb0ELb0ELb1ELb1ELb0EEEvNS_16Flash_fwd_paramsE,@function
        .size           _ZN5flash24flash_fwd_splitkv_kernelI23Flash_fwd_kernel_traitsILi128ELi64ELi64ELi4ELb0ELb0EN7cutlass10bfloat16_tE19Flash_kernel_traitsILi128ELi64ELi64ELi4ES3_EELb1ELb0ELb1ELb0ELb0ELb1ELb1ELb0EEEvNS_16Flash_fwd_paramsE,(.L_x_8393 - _ZN5flash24flash_fwd_splitkv_kernelI23Flash_fwd_kernel_traitsILi128ELi64ELi64ELi4ELb0ELb0EN7cutlass10bfloat16_tE19Flash_kernel_traitsILi128ELi64ELi64ELi4ES3_EELb1ELb0ELb1ELb0ELb0ELb1ELb1ELb0EEEvNS_16Flash_fwd_paramsE)
        .other          _ZN5flash24flash_fwd_splitkv_kernelI23Flash_fwd_kernel_traitsILi128ELi64ELi64ELi4ELb0ELb0EN7cutlass10bfloat16_tE19Flash_kernel_traitsILi128ELi64ELi64ELi4ES3_EELb1ELb0ELb1ELb0ELb0ELb1ELb1ELb0EEEvNS_16Flash_fwd_paramsE,@"STO_CUDA_ENTRY STV_DEFAULT"
_ZN5flash24flash_fwd_splitkv_kernelI23Flash_fwd_kernel_traitsILi128ELi64ELi64ELi4ELb0ELb0EN7cutlass10bfloat16_tE19Flash_kernel_traitsILi128ELi64ELi64ELi4ES3_EELb1ELb0ELb1ELb0ELb0ELb1ELb1ELb0EEEvNS_16Flash_fwd_paramsE:
.text._ZN5flash24flash_fwd_splitkv_kernelI23Flash_fwd_kernel_traitsILi128ELi64ELi64ELi4ELb0ELb0EN7cutlass10bfloat16_tE19Flash_kernel_traitsILi128ELi64ELi64ELi4ES3_EELb1ELb0ELb1ELb0ELb0ELb1ELb1ELb0EEEvNS_16Flash_fwd_paramsE:
        /* <DEDUP_REMOVED lines=53> */
.L_x_7543:
[----:B-1-34-:R-:W-:Y:S02]  /*0350*/  MOV R2, c[0x0][0x218] ;  /* 0x0000860000027a02 */ /* 0x01afe40000000f00 */
.L_x_7544:
        /* <DEDUP_REMOVED lines=14> */
[----:B------:R-:W2:Y:S02]  /*0440*/  S2R R155, SR_TID.X ;  /* 0x00000000009b7919 */ /* 0x000ea40000002100 */
[----:B------:R-:W3:Y:S02]  /*0450*/  I2F.RP R0, R4 ;  /* 0x0000000400007306 */ /* 0x000ee40000209400 */
[----:B------:R-:W-:-:S04]  /*0460*/  IADD3 R7, R7, 0x3f, RZ ;  /* 0x0000003f07077810 */ /* 0x000fc80007ffe0ff */
[----:B------:R-:W-:-:S04]  /*0470*/  SHF.R.S32.HI R6, RZ, 0x1f, R7 ;  /* 0x0000001fff067819 */ /* 0x000fc80000011407 */
[----:B------:R-:W-:-:S04]  /*0480*/  LEA.HI R6, R6, R7, RZ, 0x6 ;  /* 0x0000000706067211 */ /* 0x000fc800078f30ff */
[----:B------:R-:W-:Y:S01]  /*0490*/  LEA.HI.SX32 R6, R6, c[0x0][0x10], 0x1a ;  /* 0x0000040006067a11 */ /* 0x000fe200078fd2ff */
[----:B-1-3--:R-:W1:Y:S03]  /*04a0*/  MUFU.RCP R8, R0 ;  /* 0x0000000000087308 */ /* 0x00ae660000001000 */
        /* <DEDUP_REMOVED lines=24> */
[----:B------:R-:W-:Y:S02]  /*0630*/  IADD3 R2, R27, 0x3f, RZ ;  /* 0x0000003f1b027810 */ /* 0x000fe40007ffe0ff */
[----:B------:R-:W-:Y:S01]  /*0640*/  SHF.R.S32.HI R26, RZ, 0x6, R26 ;  /* 0x00000006ff1a7819 */ /* 0x000fe2000001141a */
        /* <DEDUP_REMOVED lines=11> */
[----:B--2---:R-:W-:Y:S01]  /*0700*/  SHF.R.S32.HI R0, RZ, 0x1f, R155 ;  /* 0x0000001fff007819 */ /* 0x004fe2000001149b */
        /* <DEDUP_REMOVED lines=24> */
.L_x_7547:
[----:B------:R-:W-:Y:S05]  /*0890*/  BSYNC B0 ;  /* 0x0000000000007941 */ /* 0x000fea0003800000 */
.L_x_7546:
        /* <DEDUP_REMOVED lines=8> */
.L_x_7549:
[----:B------:R-:W-:Y:S05]  /*0920*/  BSYNC B0 ;  /* 0x0000000000007941 */ /* 0x000fea0003800000 */
.L_x_7548:
        /* <DEDUP_REMOVED lines=8> */
.L_x_7551:
[----:B------:R-:W-:Y:S05]  /*09b0*/  BSYNC B0 ;  /* 0x0000000000007941 */ /* 0x000fea0003800000 */
.L_x_7550:
        /* <DEDUP_REMOVED lines=8> */
.L_x_7553:
[----:B------:R-:W-:Y:S05]  /*0a40*/  BSYNC B0 ;  /* 0x0000000000007941 */ /* 0x000fea0003800000 */
.L_x_7552:
        /* <DEDUP_REMOVED lines=8> */
.L_x_7555:
[----:B------:R-:W-:Y:S05]  /*0ad0*/  BSYNC B0 ;  /* 0x0000000000007941 */ /* 0x000fea0003800000 */
.L_x_7554:
        /* <DEDUP_REMOVED lines=8> */
.L_x_7557:
[----:B------:R-:W-:Y:S05]  /*0b60*/  BSYNC B0 ;  /* 0x0000000000007941 */ /* 0x000fea0003800000 */
.L_x_7556:
        /* <DEDUP_REMOVED lines=8> */
.L_x_7559:
[----:B------:R-:W-:Y:S05]  /*0bf0*/  BSYNC B0 ;  /* 0x0000000000007941 */ /* 0x000fea0003800000 */
.L_x_7558:
        /* <DEDUP_REMOVED lines=8> */
.L_x_7561:
[----:B------:R-:W-:Y:S05]  /*0c80*/  BSYNC B0 ;  /* 0x0000000000007941 */ /* 0x000fea0003800000 */
.L_x_7560:
        /* <DEDUP_REMOVED lines=32> */
.L_x_7545:
        /* <DEDUP_REMOVED lines=62> */
[----:B------:R-:W-:Y:S01]  /*1270*/  ISETP.GE.U32.AND P2, PT, R4, R3, PT ;  /* 0x000000030400720c */ /* 0x000fe20003f46070 */
[----:B------:R-:W-:Y:S01]  /*1280*/  IMAD.MOV R4, RZ, RZ, -R5 ;  /* 0x000000ffff047224 */ /* 0x000fe200078e0a05 */
[----:B------:R-:W-:-:S03]  /*1290*/  LOP3.LUT R3, R22, c[0x0][0x1c8], RZ, 0x3c, !PT ;  /* 0x0000720016037a12 */ /* 0x000fc600078e3cff */
[----:B------:R-:W-:Y:S01]  /*12a0*/  IMAD R9, R4, c[0x0][0x2d0], R9 ;  /* 0x0000b40004097a24 */ /* 0x000fe200078e0209 */
[----:B------:R-:W-:-:S04]  /*12b0*/  ISETP.GE.AND P1, PT, R3, RZ, PT ;  /* 0x000000ff0300720c */ /* 0x000fc80003f26270 */
[----:B------:R-:W-:-:S03]  /*12c0*/  SHF.R.S32.HI R7, RZ, 0x1f, R9 ;  /* 0x0000001fff077819 */ /* 0x000fc60000011409 */
[----:B------:R-:W-:Y:S02]  /*12d0*/  @P2 IADD3 R2, R2, 0x1, RZ ;  /* 0x0000000102022810 */ /* 0x000fe40007ffe0ff */
[----:B------:R-:W-:Y:S01]  /*12e0*/  ISETP.NE.AND P2, PT, RZ, c[0x0][0x1c8], PT ;  /* 0x00007200ff007a0c */ /* 0x000fe20003f45270 */
[----:B------:R-:W-:-:S03]  /*12f0*/  IMAD R4, R7, c[0x0][0x198], RZ ;  /* 0x0000660007047a24 */ /* 0x000fc600078e02ff */
[----:B------:R-:W-:-:S09]  /*1300*/  @!P1 IADD3 R2, -R2, RZ, RZ ;  /* 0x000000ff02029210 */ /* 0x000fd20007ffe1ff */
        /* <DEDUP_REMOVED lines=19> */
.L_x_7562:
        /* <DEDUP_REMOVED lines=15> */
.L_x_7564:
[----:B------:R-:W-:Y:S01]  /*1530*/  IABS R7, c[0x0][0x1c8] ;  /* 0x0000720000077a13 */ /* 0x000fe20000000000 */
[----:B------:R-:W-:Y:S01]  /*1540*/  @P4 IMAD.IADD R10, R3, 0x1, R10 ;  /* 0x00000001030a4824 */ /* 0x000fe200078e020a */
[----:B------:R-:W-:Y:S02]  /*1550*/  MOV R8, RZ ;  /* 0x000000ff00087202 */ /* 0x000fe40000000f00 */
[----:B------:R-:W1:Y:S01]  /*1560*/  I2F.RP R14, R7 ;  /* 0x00000007000e7306 */ /* 0x000e620000209400 */
[----:B------:R-:W-:Y:S01]  /*1570*/  MOV R15, R5 ;  /* 0x00000005000f7202 */ /* 0x000fe20000000f00 */
[----:B------:R-:W-:-:S04]  /*1580*/  @P4 IMAD.WIDE.U32 R20, R10, c[0x0][0x1a0], RZ ;  /* 0x000068000a144a25 */ /* 0x000fc800078e00ff */
[----:B------:R-:W-:Y:S02]  /*1590*/  @P4 IMAD R10, R10, c[0x0][0x1a4], R21 ;  /* 0x000069000a0a4a24 */ /* 0x000fe400078e0215 */
[----:B-1----:R-:W1:Y:S02]  /*15a0*/  MUFU.RCP R13, R14 ;  /* 0x0000000e000d7308 */ /* 0x002e640000001000 */
[----:B-1----:R-:W-:Y:S01]  /*15b0*/  IADD3 R13, R13, 0xffffffe, RZ ;  /* 0x0ffffffe0d0d7810 */ /* 0x002fe20007ffe0ff */
[----:B------:R-:W-:-:S05]  /*15c0*/  IMAD.MOV.U32 R14, RZ, RZ, R6 ;  /* 0x000000ffff0e7224 */ /* 0x000fca00078e0006 */
        /* <DEDUP_REMOVED lines=41> */
.L_x_7563:
[----:B------:R-:W-:Y:S01]  /*1860*/  ISETP.NE.AND P1, PT, R12, -0x1, PT ;  /* 0xffffffff0c00780c */ /* 0x000fe20003f25270 */
[----:B------:R-:W-:Y:S01]  /*1870*/  IMAD.IADD R148, R85, 0x1, -R84 ;  /* 0x0000000155947824 */ /* 0x000fe200078e0a54 */
[----:B-----5:R-:W-:Y:S01]  /*1880*/  SHF.R.S32.HI R0, RZ, 0x1f, R155 ;  /* 0x0000001fff007819 */ /* 0x020fe2000001149b */
[----:B------:R-:W-:Y:S03]  /*1890*/  BSSY B0, `(.L_x_7565) ;  /* 0x000005d000007945 */ /* 0x000fe60003800000 */
[CC--:B------:R-:W-:Y:S02]  /*18a0*/  LEA.HI R18, R0.reuse, R155.reuse, RZ, 0x3 ;  /* 0x0000009b00127211 */ /* 0x0c0fe400078f18ff */
[----:B------:R-:W-:Y:S02]  /*18b0*/  LEA.HI R5, R0, R155, RZ, 0x4 ;  /* 0x0000009b00057211 */ /* 0x000fe400078f20ff */
[----:B------:R-:W-:-:S02]  /*18c0*/  LOP3.LUT R14, R18, 0xfffffff8, RZ, 0xc0, !PT ;  /* 0xfffffff8120e7812 */ /* 0x000fc400078ec0ff */
[----:B------:R-:W-:Y:S01]  /*18d0*/  SHF.R.S32.HI R18, RZ, 0x3, R18 ;  /* 0x00000003ff127819 */ /* 0x000fe20000011412 */
[----:B------:R-:W-:Y:S01]  /*18e0*/  @P1 IMAD.WIDE.U32 R16, R12, c[0x0][0x190], RZ ;  /* 0x000064000c101a25 */ /* 0x000fe200078e00ff */
[----:B------:R-:W-:Y:S02]  /*18f0*/  @!P1 SHF.R.S32.HI R3, RZ, 0x1f, R160 ;  /* 0x0000001fff039819 */ /* 0x000fe400000114a0 */
[----:B------:R-:W-:Y:S01]  /*1900*/  SHF.R.S32.HI R19, RZ, 0x1f, R18 ;  /* 0x0000001fff137819 */ /* 0x000fe20000011412 */
[----:B------:R-:W-:-:S04]  /*1910*/  @!P1 IMAD.WIDE.U32 R30, R160, c[0x0][0x178], RZ ;  /* 0x00005e00a01e9a25 */ /* 0x000fc800078e00ff */
[----:B------:R-:W-:Y:S02]  /*1920*/  @!P1 IMAD R3, R3, c[0x0][0x178], RZ ;  /* 0x00005e0003039a24 */ /* 0x000fe400078e02ff */
[----:B------:R-:W-:Y:S02]  /*1930*/  @P1 IMAD R12, R12, c[0x0][0x194], R17 ;  /* 0x000065000c0c1a24 */ /* 0x000fe400078e0211 */
[----:B------:R-:W-:Y:S02]  /*1940*/  @!P1 IMAD R4, R160, c[0x0][0x17c], R3 ;  /* 0x00005f00a0049a24 */ /* 0x000fe400078e0203 */
[----:B------:R-:W-:Y:S02]  /*1950*/  IMAD.IADD R3, R155, 0x1, -R14 ;  /* 0x000000019b037824 */ /* 0x000fe400078e0a0e */
[----:B------:R-:W-:Y:S01]  /*1960*/  @!P1 IMAD.IADD R12, R31, 0x1, R4 ;  /* 0x000000011f0c9824 */ /* 0x000fe200078e0204 */
[----:B------:R-:W-:Y:S01]  /*1970*/  LOP3.LUT R4, R5, 0xfffffff0, RZ, 0xc0, !PT ;  /* 0xfffffff005047812 */ /* 0x000fe200078ec0ff */
[----:B------:R-:W-:Y:S01]  /*1980*/  IMAD.SHL.U32 R14, R18, 0x40, RZ ;  /* 0x00000040120e7824 */ /* 0x000fe200078e00ff */
[----:B------:R-:W-:Y:S01]  /*1990*/  SHF.R.S32.HI R5, RZ, 0x4, R5 ;  /* 0x00000004ff057819 */ /* 0x000fe20000011405 */
[----:B------:R-:W-:-:S02]  /*19a0*/  @!P1 IMAD.MOV.U32 R16, RZ, RZ, R30 ;  /* 0x000000ffff109224 */ /* 0x000fc400078e001e */
[----:B------:R-:W-:Y:S01]  /*19b0*/  IMAD.SHL.U32 R159, R3, 0x8, RZ ;  /* 0x00000008039f7824 */ /* 0x000fe200078e00ff */
[----:B------:R-:W-:Y:S01]  /*19c0*/  LOP3.LUT R14, R14, 0x1c0, RZ, 0xc0, !PT ;  /* 0x000001c00e0e7812 */ /* 0x000fe200078ec0ff */
[----:B------:R-:W-:Y:S02]  /*19d0*/  IMAD.IADD R4, R155, 0x1, -R4 ;  /* 0x000000019b047824 */ /* 0x000fe400078e0a04 */
[----:B------:R-:W-:Y:S01]  /*19e0*/  IMAD R23, R19, c[0x0][0x198], RZ ;  /* 0x0000660013177a24 */ /* 0x000fe200078e02ff */
[----:B------:R-:W-:Y:S01]  /*19f0*/  IADD3 R28, P3, R159, R28, RZ ;  /* 0x0000001c9f1c7210 */ /* 0x000fe20007f7e0ff */
[----:B------:R-:W-:Y:S01]  /*1a00*/  IMAD.WIDE R34, R35, 0x40, R18 ;  /* 0x0000004023227825 */ /* 0x000fe200078e0212 */
[----:B------:R-:W-:Y:S02]  /*1a10*/  SHF.R.S32.HI R13, RZ, 0x1f, R159 ;  /* 0x0000001fff0d7819 */ /* 0x000fe4000001149f */
[C---:B------:R-:W-:Y:S01]  /*1a20*/  IADD3 R16, P1, R159.reuse, R16, RZ ;  /* 0x000000109f107210 */ /* 0x040fe20007f3e0ff */
[----:B------:R-:W-:Y:S01]  /*1a30*/  IMAD R23, R18, c[0x0][0x19c], R23 ;  /* 0x0000670012177a24 */ /* 0x000fe200078e0217 */
[----:B------:R-:W-:Y:S01]  /*1a40*/  IADD3 R20, P2, R159, R20, RZ ;  /* 0x000000149f147210 */ /* 0x000fe20007f5e0ff */
[C---:B------:R-:W-:Y:S01]  /*1a50*/  IMAD.X R29, R13.reuse, 0x1, R8, P3 ;  /* 0x000000010d1d7824 */ /* 0x040fe200018e0608 */
[----:B------:R-:W-:Y:S01]  /*1a60*/  LOP3.LUT R15, R14, 0x38, R159, 0xf8, !PT ;  /* 0x000000380e0f7812 */ /* 0x000fe200078ef89f */
[C---:B------:R-:W-:Y:S01]  /*1a70*/  IMAD.X R17, R13.reuse, 0x1, R12, P1 ;  /* 0x000000010d117824 */ /* 0x040fe200008e060c */
[----:B------:R-:W-:Y:S01]  /*1a80*/  SHF.R.U32.HI R14, RZ, 0x3, R14 ;  /* 0x00000003ff0e7819 */ /* 0x000fe2000001160e */
[----:B------:R-:W-:Y:S01]  /*1a90*/  IMAD.WIDE.U32 R120, R18, c[0x0][0x198], R28 ;  /* 0x0000660012787a25 */ /* 0x000fe200078e001c */
[----:B------:R-:W-:-:S02]  /*1aa0*/  IADD3.X R21, R13, R10, RZ, P2, !PT ;  /* 0x0000000a0d157210 */ /* 0x000fc400017fe4ff */
[----:B------:R-:W-:Y:S01]  /*1ab0*/  SHF.R.S32.HI R31, RZ, 0x1f, R4 ;  /* 0x0000001fff1f7819 */ /* 0x000fe20000011404 */
[----:B------:R-:W-:Y:S01]  /*1ac0*/  IMAD R13, R6, c[0x0][0x1b8], RZ ;  /* 0x00006e00060d7a24 */ /* 0x000fe200078e02ff */
[----:B------:R-:W-:Y:S01]  /*1ad0*/  LOP3.LUT R15, R15, R14, RZ, 0x3c, !PT ;  /* 0x0000000e0f0f7212 */ /* 0x000fe200078e3cff */
[----:B------:R-:W-:Y:S01]  /*1ae0*/  IMAD.IADD R121, R121, 0x1, R23 ;  /* 0x0000000179797824 */ /* 0x000fe200078e0217 */
[----:B------:R-:W-:Y:S01]  /*1af0*/  LEA.HI R14, R31, R4, RZ, 0x3 ;  /* 0x000000041f0e7211 */ /* 0x000fe200078f18ff */
[----:B------:R-:W-:Y:S01]  /*1b00*/  IMAD R13, R2, c[0x0][0x1bc], R13 ;  /* 0x00006f00020d7a24 */ /* 0x000fe200078e020d */
[----:B------:R-:W-:Y:S01]  /*1b10*/  IADD3 R9, P1, R18, R9, RZ ;  /* 0x0000000912097210 */ /* 0x000fe20007f3e0ff */
[----:B------:R-:W-:Y:S01]  /*1b20*/  IMAD.WIDE.U32 R30, R2, c[0x0][0x1b8], R20 ;  /* 0x00006e00021e7a25 */ /* 0x000fe200078e0014 */
[----:B------:R-:W-:Y:S02]  /*1b30*/  LOP3.LUT R21, R14, 0xfffffff8, RZ, 0xc0, !PT ;  /* 0xfffffff80e157812 */ /* 0x000fe400078ec0ff */
[----:B------:R-:W-:Y:S01]  /*1b40*/  ISETP.GE.AND P3, PT, R18, R148, PT ;  /* 0x000000941200720c */ /* 0x000fe20003f66270 */
[----:B------:R-:W-:Y:S01]  /*1b50*/  IMAD.IADD R31, R31, 0x1, R13 ;  /* 0x000000011f1f7824 */ /* 0x000fe200078e020d */
[-C--:B------:R-:W-:Y:S01]  /*1b60*/  LEA.HI R6, R0, R155.reuse, RZ, 0x6 ;  /* 0x0000009b00067211 */ /* 0x080fe200078f30ff */
[----:B------:R-:W-:Y:S01]  /*1b70*/  IMAD.X R7, R19, 0x1, R7, P1 ;  /* 0x0000000113077824 */ /* 0x000fe200008e0607 */
[----:B------:R-:W-:Y:S01]  /*1b80*/  SHF.R.S32.HI R23, RZ, 0x1f, R22 ;  /* 0x0000001fff177819 */ /* 0x000fe20000011416 */
[----:B------:R-:W-:Y:S01]  /*1b90*/  IMAD.IADD R12, R4, 0x1, -R21 ;  /* 0x00000001040c7824 */ /* 0x000fe200078e0a15 */
[----:B------:R-:W-:Y:S01]  /*1ba0*/  SHF.L.U32 R6, R6, 0x3, RZ ;  /* 0x0000000306067819 */ /* 0x000fe200000006ff */
[----:B------:R-:W-:Y:S01]  /*1bb0*/  IMAD.WIDE.U32 R28, R9, c[0x0][0x1a0], R30 ;  /* 0x00006800091c7a25 */ /* 0x000fe200078e001e */
[----:B------:R-:W-:-:S02]  /*1bc0*/  LEA.HI R31, R0, R155, RZ, 0x5 ;  /* 0x0000009b001f7211 */ /* 0x000fc400078f28ff */
[----:B------:R-:W-:Y:S01]  /*1bd0*/  LOP3.LUT R157, R15, 0xfffffe00, R6, 0xf8, !PT ;  /* 0xfffffe000f9d7812 */ /* 0x000fe200078ef806 */
[----:B------:R-:W-:Y:S01]  /*1be0*/  IMAD R2, R7, c[0x0][0x1a0], RZ ;  /* 0x0000680007027a24 */ /* 0x000fe200078e02ff */
[----:B------:R-:W-:Y:S01]  /*1bf0*/  LOP3.LUT R0, R31, 0xffffffe0, RZ, 0xc0, !PT ;  /* 0xffffffe01f007812 */ /* 0x000fe200078ec0ff */
[----:B------:R-:W-:Y:S01]  /*1c00*/  IMAD R33, R23, c[0x0][0x1a8], RZ ;  /* 0x00006a0017217a24 */ /* 0x000fe200078e02ff */
[----:B------:R-:W-:Y:S01]  /*1c10*/  R2P PR, R12, 0x6 ;  /* 0x000000060c007804 */ /* 0x000fe20000000000 */
[----:B------:R-:W-:Y:S01]  /*1c20*/  IMAD.MOV.U32 R4, RZ, RZ, 0x20 ;  /* 0x00000020ff047424 */ /* 0x000fe200078e00ff */
[----:B------:R-:W-:Y:S01]  /*1c30*/  MOV R6, 0x10 ;  /* 0x0000001000067802 */ /* 0x000fe20000000f00 */
[----:B------:R-:W-:Y:S01]  /*1c40*/  IMAD R7, R9, c[0x0][0x1a4], R2 ;  /* 0x0000690009077a24 */ /* 0x000fe200078e0202 */
[----:B------:R-:W-:Y:S01]  /*1c50*/  SHF.R.S32.HI R31, RZ, 0x5, R31 ;  /* 0x00000005ff1f7819 */ /* 0x000fe2000001141f */
[C---:B------:R-:W-:Y:S01]  /*1c60*/  IMAD R33, R22.reuse, c[0x0][0x1ac], R33 ;  /* 0x00006b0016217a24 */ /* 0x040fe200078e0221 */
[----:B------:R-:W-:Y:S01]  /*1c70*/  IADD3 R158, R159, 0x40, RZ ;  /* 0x000000409f9e7810 */ /* 0x000fe20007ffe0ff */
[----:B------:R-:W-:Y:S01]  /*1c80*/  IMAD.WIDE.U32 R16, R22, c[0x0][0x1a8], R16 ;  /* 0x00006a0016107a25 */ /* 0x000fe200078e0010 */
[----:B------:R-:W-:-:S02]  /*1c90*/  SHF.L.U32 R157, R157, 0x1, RZ ;  /* 0x000000019d9d7819 */ /* 0x000fc400000006ff */
[----:B------:R-:W-:Y:S01]  /*1ca0*/  SEL R6, R6, 0xfffffff0, !P1 ;  /* 0xfffffff006067807 */ /* 0x000fe20004800000 */
[----:B------:R-:W-:Y:S01]  /*1cb0*/  IMAD.IADD R21, R155, 0x1, -R0 ;  /* 0x000000019b157824 */ /* 0x000fe200078e0a00 */
[----:B------:R-:W-:Y:S01]  /*1cc0*/  SEL R4, R4, 0xffffffe0, !P2 ;  /* 0xffffffe004047807 */ /* 0x000fe20005000000 */
        /* <DEDUP_REMOVED lines=25> */
.L_x_7566:
[----:B------:R-:W-:Y:S05]  /*1e60*/  BSYNC B0 ;  /* 0x0000000000007941 */ /* 0x000fea0003800000 */
.L_x_7565:
        /* <DEDUP_REMOVED lines=29> */
.L_x_7568:
[----:B------:R-:W-:Y:S05]  /*2040*/  BSYNC B0 ;  /* 0x0000000000007941 */ /* 0x000fea0003800000 */
.L_x_7567:
        /* <DEDUP_REMOVED lines=29> */
.L_x_7570:
[----:B------:R-:W-:Y:S05]  /*2220*/  BSYNC B0 ;  /* 0x0000000000007941 */ /* 0x000fea0003800000 */
.L_x_7569:
        /* <DEDUP_REMOVED lines=28> */
.L_x_7572:
[----:B------:R-:W-:Y:S05]  /*23f0*/  BSYNC B0 ;  /* 0x0000000000007941 */ /* 0x000fea0003800000 */
.L_x_7571:
        /* <DEDUP_REMOVED lines=23> */
.L_x_7574:
[----:B------:R-:W-:Y:S05]  /*2570*/  BSYNC B0 ;  /* 0x0000000000007941 */ /* 0x000fea0003800000 */
.L_x_7573:
        /* <DEDUP_REMOVED lines=25> */
.L_x_7576:
[----:B------:R-:W-:Y:S05]  /*2710*/  BSYNC B0 ;  /* 0x0000000000007941 */ /* 0x000fea0003800000 */
.L_x_7575:
        /* <DEDUP_REMOVED lines=23> */
.L_x_7578:
[----:B------:R-:W-:Y:S05]  /*2890*/  BSYNC B0 ;  /* 0x0000000000007941 */ /* 0x000fea0003800000 */
.L_x_7577:
[----:B------:R-:W-:Y:S01]  /*28a0*/  ISETP.GE.AND P1, PT, R13, R8, PT ;  /* 0x000000080d00720c */ /* 0x000fe20003f26270 */
[----:B------:R-:W-:-:S12]  /*28b0*/  BSSY B0, `(.L_x_7579) ;  /* 0x0000016000007945 */ /* 0x000fd80003800000 */
        /* <DEDUP_REMOVED lines=21> */
.L_x_7580:
[----:B------:R-:W-:Y:S05]  /*2a10*/  BSYNC B0 ;  /* 0x0000000000007941 */ /* 0x000fea0003800000 */
.L_x_7579:
[----:B------:R-:W-:Y:S01]  /*2a20*/  SHF.R.S32.HI R0, RZ, 0x1f, R160 ;  /* 0x0000001fff007819 */ /* 0x000fe200000114a0 */
[----:B------:R-:W-:Y:S01]  /*2a30*/  IMAD.WIDE.U32 R22, R160, c[0x0][0x320], R22 ;  /* 0x0000c800a0167a25 */ /* 0x000fe200078e0016 */
[----:B------:R-:W0:Y:S03]  /*2a40*/  LDGDEPBAR ;  /* 0x00000000000079af */ /* 0x000e260000000000 */
[----:B--23--:R-:W-:Y:S01]  /*2a50*/  IMAD R17, R0, c[0x0][0x320], RZ ;  /* 0x0000c80000117a24 */ /* 0x00cfe200078e02ff */
[----:B------:R-:W-:-:S03]  /*2a60*/  LEA R16, P1, R22, c[0x0][0x318], 0x2 ;  /* 0x0000c60016107a11 */ /* 0x000fc600078210ff */
[----:B------:R-:W-:-:S04]  /*2a70*/  IMAD R17, R160, c[0x0][0x324], R17 ;  /* 0x0000c900a0117a24 */ /* 0x000fc800078e0211 */
[----:B------:R-:W-:-:S05]  /*2a80*/  IMAD.IADD R17, R23, 0x1, R17 ;  /* 0x0000000117117824 */ /* 0x000fca00078e0211 */
[----:B------:R-:W-:-:S06]  /*2a90*/  LEA.HI.X R17, R22, c[0x0][0x31c], R17, 0x2, P1 ;  /* 0x0000c70016117a11 */ /* 0x000fcc00008f1411 */
[----:B------:R-:W2:Y:S01]  /*2aa0*/  LDG.E R17, [R16.64] ;  /* 0x0000000810117981 */ /* 0x000ea2000c1e1900 */
[----:B------:R-:W-:Y:S01]  /*2ab0*/  ISETP.GE.AND P2, PT, R18, R8, PT ;  /* 0x000000081200720c */ /* 0x000fe20003f46270 */
[----:B------:R-:W-:-:S04]  /*2ac0*/  DEPBAR.LE SB0, 0x0 ;  /* 0x000080000000791a */ /* 0x000fc80000000000 */
[----:B------:R-:W-:Y:S01]  /*2ad0*/  BAR.SYNC.DEFER_BLOCKING 0x0 ;  /* 0x0000000000007b1d */ /* 0x000fe20000010000 */
[----:B------:R-:W-:Y:S01]  /*2ae0*/  SHF.R.S32.HI R154, RZ, 0x1f, R21 ;  /* 0x0000001fff9a7819 */ /* 0x000fe20000011415 */
[----:B------:R-:W-:Y:S01]  /*2af0*/  IMAD.SHL.U32 R155, R155, 0x2, RZ ;  /* 0x000000029b9b7824 */ /* 0x000fe200078e00ff */
[----:B------:R-:W-:Y:S02]  /*2b00*/  LEA R172, P1, R28, c[0x0][0x170], 0x1 ;  /* 0x00005c001cac7a11 */ /* 0x000fe400078208ff */
[----:B------:R-:W-:Y:S01]  /*2b10*/  LEA.HI R154, R154, R21, RZ, 0x2 ;  /* 0x000000159a9a7211 */ /* 0x000fe200078f10ff */
[----:B------:R-:W2:Y:S01]  /*2b20*/  MUFU.RCP R0, c[0x0][0x238] ;  /* 0x00008e0000007b08 */ /* 0x000ea20000001000 */
[----:B------:R-:W-:Y:S01]  /*2b30*/  BSSY B0, `(.L_x_7581) ;  /* 0x0000017000007945 */ /* 0x000fe20003800000 */
[----:B------:R-:W-:Y:S02]  /*2b40*/  LOP3.LUT R155, R155, 0x6, RZ, 0xc0, !PT ;  /* 0x000000069b9b7812 */ /* 0x000fe400078ec0ff */
[----:B------:R-:W-:-:S02]  /*2b50*/  LEA.HI.X R169, R28, c[0x0][0x174], R24, 0x1, P1 ;  /* 0x00005d001ca97a11 */ /* 0x000fc400008f0c18 */
        /* <DEDUP_REMOVED lines=20> */
.L_x_7582:
[----:B---3--:R-:W-:Y:S05]  /*2ca0*/  BSYNC B0 ;  /* 0x0000000000007941 */ /* 0x008fea0003800000 */
.L_x_7581:
        /* <DEDUP_REMOVED lines=25> */
.L_x_7584:
[----:B------:R-:W-:Y:S05]  /*2e40*/  BSYNC B0 ;  /* 0x0000000000007941 */ /* 0x000fea0003800000 */
.L_x_7583:
        /* <DEDUP_REMOVED lines=25> */
.L_x_7586:
[----:B------:R-:W-:Y:S05]  /*2fe0*/  BSYNC B0 ;  /* 0x0000000000007941 */ /* 0x000fea0003800000 */
.L_x_7585:
        /* <DEDUP_REMOVED lines=28> */
.L_x_7588:
[----:B------:R-:W-:Y:S05]  /*31b0*/  BSYNC B0 ;  /* 0x0000000000007941 */ /* 0x000fea0003800000 */
.L_x_7587:
        /* <DEDUP_REMOVED lines=20> */
[----:B------:R-:W-:Y:S02]  /*3300*/  LOP3.LUT R5, R8, R9, RZ, 0x3c, !PT ;  /* 0x0000000908057212 */ /* 0x000fe400078e3cff */
[C---:B------:R-:W-:Y:S01]  /*3310*/  IADD3 R89, R87.reuse, 0x1, RZ ;  /* 0x0000000157597810 */ /* 0x040fe20007ffe0ff */
[----:B------:R-:W-:Y:S01]  /*3320*/  IMAD R146, R146, 0x200, R11 ;  /* 0x0000020092927824 */ /* 0x000fe200078e020b */
[----:B------:R-:W-:Y:S01]  /*3330*/  IADD3 R129, R87, 0x21, RZ ;  /* 0x0000002157817810 */ /* 0x000fe20007ffe0ff */
[----:B------:R-:W-:Y:S01]  /*3340*/  IMAD.IADD R147, R5, 0x1, R10 ;  /* 0x0000000105937824 */ /* 0x000fe200078e020a */
[C---:B------:R-:W-:Y:S01]  /*3350*/  IADD3 R97, R87.reuse, 0x8, RZ ;  /* 0x0000000857617810 */ /* 0x040fe20007ffe0ff */
[----:B------:R-:W-:Y:S01]  /*3360*/  IMAD.SHL.U32 R146, R146, 0x2, RZ ;  /* 0x0000000292927824 */ /* 0x000fe200078e00ff */
[----:B------:R-:W-:Y:S01]  /*3370*/  IADD3 R99, R87, 0x9, RZ ;  /* 0x0000000957637810 */ /* 0x000fe20007ffe0ff */
[----:B------:R-:W-:Y:S01]  /*3380*/  IMAD.SHL.U32 R147, R147, 0x2, RZ ;  /* 0x0000000293937824 */ /* 0x000fe200078e00ff */
[----:B------:R-:W-:Y:S01]  /*3390*/  I2F R91, R89 ;  /* 0x00000059005b7306 */ /* 0x000fe20000201400 */
[----:B------:R-:W-:Y:S01]  /*33a0*/  IADD3 R103, R87, 0x10, RZ ;  /* 0x0000001057677810 */ /* 0x000fe20007ffe0ff */
[----:B------:R-:W-:Y:S01]  /*33b0*/  LDSM.16.M88.4 R52, [R146+0x4000] ;  /* 0x004000009234783b */ /* 0x000fe20000000200 */
[----:B------:R-:W-:Y:S01]  /*33c0*/  IADD3 R3, R146, 0x4000, RZ ;  /* 0x0000400092037810 */ /* 0x000fe20007ffe0ff */
[--C-:B------:R-:W-:Y:S01]  /*33d0*/  IMAD R145, R6, 0x2, R147.reuse ;  /* 0x0000000206917824 */ /* 0x100fe200078e0293 */
[----:B------:R-:W-:Y:S01]  /*33e0*/  IADD3 R144, R146, 0x4020, RZ ;  /* 0x0000402092907810 */ /* 0x000fe20007ffe0ff */
[----:B------:R-:W2:Y:S01]  /*33f0*/  LDSM.16.M88.4 R80, [R147] ;  /* 0x000000009350783b */ /* 0x000ea20000000200 */
[----:B------:R-:W-:Y:S01]  /*3400*/  @P1 IADD3 R144, R3, -0x20, RZ ;  /* 0xffffffe003901810 */ /* 0x000fe20007ffe0ff */
[----:B------:R-:W-:Y:S01]  /*3410*/  IMAD.MOV.U32 R3, RZ, RZ, 0x40 ;  /* 0x00000040ff037424 */ /* 0x000fe200078e00ff */
[----:B------:R-:W-:Y:S01]  /*3420*/  I2F R123, R129 ;  /* 0x00000081007b7306 */ /* 0x000fe20000201400 */
[----:B----4-:R-:W4:Y:S01]  /*3430*/  LDSM.16.M88.4 R20, [R146+0x4800] ;  /* 0x004800009214783b */ /* 0x010f220000000200 */
[C---:B------:R-:W-:Y:S01]  /*3440*/  IMAD R143, R4.reuse, 0x2, R147 ;  /* 0x00000002048f7824 */ /* 0x040fe200078e0293 */
[----:B------:R-:W-:Y:S01]  /*3450*/  IADD3 R107, R87, 0x11, RZ ;  /* 0x00000011576b7810 */ /* 0x000fe20007ffe0ff */
[----:B------:R-:W-:Y:S01]  /*3460*/  IMAD R142, R4, 0x2, R145 ;  /* 0x00000002048e7824 */ /* 0x000fe200078e0291 */
[----:B------:R-:W5:Y:S01]  /*3470*/  LDSM.16.M88.4 R12, [R146+0x5000] ;  /* 0x00500000920c783b */ /* 0x000f620000000200 */
[----:B------:R-:W-:-:S02]  /*3480*/  SEL R3, R3, 0xffffffc0, !P2 ;  /* 0xffffffc003037807 */ /* 0x000fc40005000000 */
[----:B------:R-:W-:Y:S01]  /*3490*/  I2F R93, R97 ;  /* 0x00000061005d7306 */ /* 0x000fe20000201400 */
[----:B------:R-:W1:Y:S01]  /*34a0*/  LDSM.16.M88.4 R48, [R146+0x5800] ;  /* 0x005800009230783b */ /* 0x000e620000000200 */
[----:B------:R-:W-:Y:S01]  /*34b0*/  IADD3 R113, R87, 0x18, RZ ;  /* 0x0000001857717810 */ /* 0x000fe20007ffe0ff */
[----:B------:R-:W-:Y:S01]  /*34c0*/  IMAD.IADD R140, R146, 0x1, R3 ;  /* 0x00000001928c7824 */ /* 0x000fe200078e0203 */
[----:B------:R-:W-:Y:S01]  /*34d0*/  LOP3.LUT R5, R5, R30, RZ, 0xfc, !PT ;  /* 0x0000001e05057212 */ /* 0x000fe200078efcff */
[----:B------:R-:W-:Y:S01]  /*34e0*/  LDSM.16.M88.4 R44, [R144] ;  /* 0x00000000902c783b */ /* 0x000fe20000000200 */
[----:B------:R-:W-:Y:S01]  /*34f0*/  IMAD.IADD R133, R3, 0x1, R144 ;  /* 0x0000000103857824 */ /* 0x000fe200078e0290 */
[C---:B------:R-:W-:Y:S01]  /*3500*/  IADD3 R109, R87.reuse, 0x19, RZ ;  /* 0x00000019576d7810 */ /* 0x040fe20007ffe0ff */
[----:B------:R-:W-:Y:S01]  /*3510*/  I2F R95, R99 ;  /* 0x00000063005f7306 */ /* 0x000fe20000201400 */
[----:B------:R-:W3:Y:S01]  /*3520*/  LDSM.16.M88.4 R64, [R145] ;  /* 0x000000009140783b */ /* 0x000ee20000000200 */
[----:B------:R-:W-:-:S02]  /*3530*/  IADD3 R117, R87, 0x20, RZ ;  /* 0x0000002057757810 */ /* 0x000fc40007ffe0ff */
[C---:B------:R-:W-:Y:S01]  /*3540*/  IADD3 R131, R87.reuse, 0x29, RZ ;  /* 0x0000002957837810 */ /* 0x040fe20007ffe0ff */
[----:B------:R-:W1:Y:S01]  /*3550*/  LDSM.16.M88.4 R40, [R144+0x800] ;  /* 0x000800009028783b */ /* 0x000e620000000200 */
[C---:B------:R-:W-:Y:S02]  /*3560*/  IADD3 R175, R87.reuse, 0x38, RZ ;  /* 0x0000003857af7810 */ /* 0x040fe40007ffe0ff */
[----:B------:R-:W-:Y:S01]  /*3570*/  I2F R101, R103 ;  /* 0x0000006700657306 */ /* 0x000fe20000201400 */
[----:B-1----:R-:W1:Y:S01]  /*3580*/  LDSM.16.M88.4 R36, [R144+0x1000] ;  /* 0x001000009024783b */ /* 0x002e620000000200 */
[C---:B------:R-:W-:Y:S02]  /*3590*/  IADD3 R125, R87.reuse, 0x28, RZ ;  /* 0x00000028577d7810 */ /* 0x040fe40007ffe0ff */
[C---:B------:R-:W-:Y:S01]  /*35a0*/  IADD3 R139, R87.reuse, 0x30, RZ ;  /* 0x00000030578b7810 */ /* 0x040fe20007ffe0ff */
[----:B------:R-:W1:Y:S01]  /*35b0*/  LDSM.16.M88.4 R68, [R144+0x1800] ;  /* 0x001800009044783b */ /* 0x000e620000000200 */
[----:B------:R-:W-:-:S02]  /*35c0*/  IADD3 R173, R87, 0x31, RZ ;  /* 0x0000003157ad7810 */ /* 0x000fc40007ffe0ff */
[----:B------:R-:W-:Y:S01]  /*35d0*/  I2F R105, R107 ;  /* 0x0000006b00697306 */ /* 0x000fe20000201400 */
[----:B------:R-:W-:Y:S01]  /*35e0*/  LDSM.16.M88.4 R60, [R140+0x4000] ;  /* 0x004000008c3c783b */ /* 0x000fe20000000200 */
[----:B------:R-:W-:Y:S02]  /*35f0*/  IADD3 R167, R87, 0x39, RZ ;  /* 0x0000003957a77810 */ /* 0x000fe40007ffe0ff */
[C---:B------:R-:W-:Y:S01]  /*3600*/  IADD3 R136, R144.reuse, 0x800, RZ ;  /* 0x0000080090887810 */ /* 0x040fe20007ffe0ff */
[----:B--2---:R-:W-:Y:S01]  /*3610*/  HMMA.16816.F32.BF16 R56, R80, R52, RZ ;  /* 0x000000345038723c */ /* 0x004fe200000418ff */
[----:B------:R-:W-:Y:S01]  /*3620*/  LDSM.16.M88.4 R72, [R133] ;  /* 0x000000008548783b */ /* 0x000fe20000000200 */
[C---:B------:R-:W-:Y:S01]  /*3630*/  IADD3 R134, R144.reuse, 0x1800, RZ ;  /* 0x0000180090867810 */ /* 0x040fe20007ffe0ff */
[----:B------:R-:W-:Y:S01]  /*3640*/  I2F R111, R113 ;  /* 0x00000071006f7306 */ /* 0x000fe20000201400 */
[C---:B------:R-:W-:Y:S01]  /*3650*/  IADD3 R132, R144.reuse, 0x2000, RZ ;  /* 0x0000200090847810 */ /* 0x040fe20007ffe0ff */
[----:B------:R-:W-:Y:S01]  /*3660*/  LDSM.16.M88.4 R76, [R142] ;  /* 0x000000008e4c783b */ /* 0x000fe20000000200 */
[----:B------:R-:W-:-:S02]  /*3670*/  IADD3 R106, R144, 0x3000, RZ ;  /* 0x00003000906a7810 */ /* 0x000fc40007ffe0ff */
[C---:B------:R-:W-:Y:S03]  /*3680*/  HMMA.16816.F32.BF16 R52, R80.reuse, R54, RZ ;  /* 0x000000365034723c */ /* 0x040fe600000418ff */
[----:B------:R-:W-:Y:S05]  /*3690*/  I2F R119, R109 ;  /* 0x0000006d00777306 */ /* 0x000fea0000201400 */
[C---:B----4-:R-:W-:Y:S03]  /*36a0*/  HMMA.16816.F32.BF16 R32, R80.reuse, R20, RZ ;  /* 0x000000145020723c */ /* 0x050fe600000418ff */
[----:B------:R-:W-:Y:S05]  /*36b0*/  I2F R115, R117 ;  /* 0x0000007500737306 */ /* 0x000fea0000201400 */
[C---:B------:R-:W-:Y:S03]  /*36c0*/  HMMA.16816.F32.BF16 R20, R80.reuse, R22, RZ ;  /* 0x000000165014723c */ /* 0x040fe600000418ff */
[----:B------:R-:W-:Y:S05]  /*36d0*/  I2F R127, R131 ;  /* 0x00000083007f7306 */ /* 0x000fea0000201400 */
[C---:B-----5:R-:W-:Y:S03]  /*36e0*/  HMMA.16816.F32.BF16 R16, R80.reuse, R12, RZ ;  /* 0x0000000c5010723c */ /* 0x060fe600000418ff */
[----:B------:R-:W-:Y:S05]  /*36f0*/  I2F R171, R175 ;  /* 0x000000af00ab7306 */ /* 0x000fea0000201400 */
[C---:B------:R-:W-:Y:S03]  /*3700*/  HMMA.16816.F32.BF16 R12, R80.reuse, R14, RZ ;  /* 0x0000000e500c723c */ /* 0x040fe600000418ff */
[----:B------:R-:W-:Y:S05]  /*3710*/  I2F R137, R125 ;  /* 0x0000007d00897306 */ /* 0x000fea0000201400 */
[C---:B------:R-:W-:Y:S03]  /*3720*/  HMMA.16816.F32.BF16 R8, R80.reuse, R48, RZ ;  /* 0x000000305008723c */ /* 0x040fe600000418ff */
[----:B------:R-:W-:Y:S05]  /*3730*/  I2F R135, R139 ;  /* 0x0000008b00877306 */ /* 0x000fea0000201400 */
[----:B------:R-:W-:Y:S01]  /*3740*/  HMMA.16816.F32.BF16 R80, R80, R50, RZ ;  /* 0x000000325050723c */ /* 0x000fe200000418ff */
[----:B------:R-:W2:Y:S02]  /*3750*/  LDSM.16.M88.4 R48, [R143] ;  /* 0x000000008f30783b */ /* 0x000ea40000000200 */
[----:B------:R-:W-:Y:S05]  /*3760*/  I2F R141, R173 ;  /* 0x000000ad008d7306 */ /* 0x000fea0000201400 */
[C---:B---3--:R-:W-:Y:S03]  /*3770*/  HMMA.16816.F32.BF16 R56, R64.reuse, R44, R56 ;  /* 0x0000002c4038723c */ /* 0x048fe60000041838 */
[----:B------:R-:W-:Y:S05]  /*3780*/  I2F R3, R87 ;  /* 0x0000005700037306 */ /* 0x000fea0000201400 */
[C---:B------:R-:W-:Y:S01]  /*3790*/  HMMA.16816.F32.BF16 R52, R64.reuse, R46, R52 ;  /* 0x0000002e4034723c */ /* 0x040fe20000041834 */
[----:B------:R-:W3:Y:S02]  /*37a0*/  LDSM.16.M88.4 R44, [R140+0x4800] ;  /* 0x004800008c2c783b */ /* 0x000ee40000000200 */
[----:B------:R-:W-:Y:S05]  /*37b0*/  I2F R177, R167 ;  /* 0x000000a700b17306 */ /* 0x000fea0000201400 */
[C---:B------:R-:W-:Y:S08]  /*37c0*/  HMMA.16816.F32.BF16 R32, R64.reuse, R40, R32 ;  /* 0x000000284020723c */ /* 0x040ff00000041820 */
        /* <DEDUP_REMOVED lines=13> */
[C---:B------:R-:W-:Y:S08]  /*38a0*/  HMMA.16816.F32.BF16 R20, R48.reuse, R46, R20 ;  /* 0x0000002e3014723c */ /* 0x040ff00000041814 */
[C---:B----4-:R-:W-:Y:S08]  /*38b0*/  HMMA.16816.F32.BF16 R16, R48.reuse, R40, R16 ;  /* 0x000000283010723c */ /* 0x050ff00000041810 */
[C---:B------:R-:W-:Y:S01]  /*38c0*/  HMMA.16816.F32.BF16 R44, R48.reuse, R42, R12 ;  /* 0x0000002a302c723c */ /* 0x040fe2000004180c */
[----:B------:R-:W-:Y:S04]  /*38d0*/  LDSM.16.M88.4 R12, [R146+0x6000] ;  /* 0x00600000920c783b */ /* 0x000fe80000000200 */
[----:B------:R-:W3:Y:S03]  /*38e0*/  LDSM.16.M88.4 R40, [R147+0x2000] ;  /* 0x002000009328783b */ /* 0x000ee60000000200 */
[C---:B-1----:R-:W-:Y:S08]  /*38f0*/  HMMA.16816.F32.BF16 R8, R48.reuse, R36, R8 ;  /* 0x000000243008723c */ /* 0x042ff00000041808 */
[----:B------:R-:W-:Y:S01]  /*3900*/  HMMA.16816.F32.BF16 R80, R48, R38, R80 ;  /* 0x000000263050723c */ /* 0x000fe20000041850 */
[----:B------:R-:W1:Y:S04]  /*3910*/  LDSM.16.M88.4 R36, [R146+0x6800] ;  /* 0x006800009224783b */ /* 0x000e680000000200 */
[----:B------:R-:W-:Y:S03]  /*3920*/  LDSM.16.M88.4 R48, [R144+0x2000] ;  /* 0x002000009030783b */ /* 0x000fe60000000200 */
[C---:B------:R-:W-:Y:S08]  /*3930*/  HMMA.16816.F32.BF16 R56, R76.reuse, R72, R56 ;  /* 0x000000484c38723c */ /* 0x040ff00000041838 */
[C---:B------:R-:W-:Y:S01]  /*3940*/  HMMA.16816.F32.BF16 R52, R76.reuse, R74, R52 ;  /* 0x0000004a4c34723c */ /* 0x040fe20000041834 */
[----:B------:R-:W-:Y:S07]  /*3950*/  LDSM.16.M88.4 R72, [R133+0x2000] ;  /* 0x002000008548783b */ /* 0x000fee0000000200 */
[C---:B-----5:R-:W-:Y:S08]  /*3960*/  HMMA.16816.F32.BF16 R32, R76.reuse, R68, R32 ;  /* 0x000000444c20723c */ /* 0x060ff00000041820 */
[C---:B------:R-:W-:Y:S08]  /*3970*/  HMMA.16816.F32.BF16 R20, R76.reuse, R70, R20 ;  /* 0x000000464c14723c */ /* 0x040ff00000041814 */
[C---:B------:R-:W-:Y:S08]  /*3980*/  HMMA.16816.F32.BF16 R16, R76.reuse, R64, R16 ;  /* 0x000000404c10723c */ /* 0x040ff00000041810 */
[C---:B------:R-:W-:Y:S08]  /*3990*/  HMMA.16816.F32.BF16 R44, R76.reuse, R66, R44 ;  /* 0x000000424c2c723c */ /* 0x040ff0000004182c */
[C---:B--2---:R-:W-:Y:S01]  /*39a0*/  HMMA.16816.F32.BF16 R64, R76.reuse, R60, R8 ;  /* 0x0000003c4c40723c */ /* 0x044fe20000041808 */
[----:B------:R-:W2:Y:S07]  /*39b0*/  LDSM.16.M88.4 R8, [R145+0x2000] ;  /* 0x002000009108783b */ /* 0x000eae0000000200 */
[----:B------:R-:W-:Y:S01]  /*39c0*/  HMMA.16816.F32.BF16 R80, R76, R62, R80 ;  /* 0x0000003e4c50723c */ /* 0x000fe20000041850 */
[----:B------:R-:W4:Y:S07]  /*39d0*/  LDSM.16.M88.4 R60, [R146+0x7000] ;  /* 0x00700000923c783b */ /* 0x000f2e0000000200 */
[C---:B---3--:R-:W-:Y:S08]  /*39e0*/  HMMA.16816.F32.BF16 R56, R40.reuse, R12, R56 ;  /* 0x0000000c2838723c */ /* 0x048ff00000041838 */
[C---:B------:R-:W-:Y:S01]  /*39f0*/  HMMA.16816.F32.BF16 R68, R40.reuse, R14, R52 ;  /* 0x0000000e2844723c */ /* 0x040fe20000041834 */
[----:B------:R-:W-:Y:S04]  /*3a00*/  LDSM.16.M88.4 R52, [R140+0x6000] ;  /* 0x006000008c34783b */ /* 0x000fe80000000200 */
[----:B------:R-:W3:Y:S03]  /*3a10*/  LDSM.16.M88.4 R12, [R143+0x2000] ;  /* 0x002000008f0c783b */ /* 0x000ee60000000200 */
[C---:B-1----:R-:W-:Y:S08]  /*3a20*/  HMMA.16816.F32.BF16 R32, R40.reuse, R36, R32 ;  /* 0x000000242820723c */ /* 0x042ff00000041820 */
[----:B------:R-:W-:Y:S01]  /*3a30*/  HMMA.16816.F32.BF16 R20, R40, R38, R20 ;  /* 0x000000262814723c */ /* 0x000fe20000041814 */
[----:B------:R-:W1:Y:S07]  /*3a40*/  LDSM.16.M88.4 R36, [R144+0x2800] ;  /* 0x002800009024783b */ /* 0x000e6e0000000200 */
[C---:B--2---:R-:W-:Y:S08]  /*3a50*/  HMMA.16816.F32.BF16 R56, R8.reuse, R48, R56 ;  /* 0x000000300838723c */ /* 0x044ff00000041838 */
[----:B------:R-:W-:Y:S01]  /*3a60*/  HMMA.16816.F32.BF16 R68, R8, R50, R68 ;  /* 0x000000320844723c */ /* 0x000fe20000041844 */
[----:B------:R-:W2:Y:S07]  /*3a70*/  LDSM.16.M88.4 R48, [R140+0x6800] ;  /* 0x006800008c30783b */ /* 0x000eae0000000200 */
[----:B----4-:R-:W-:Y:S01]  /*3a80*/  HMMA.16816.F32.BF16 R76, R40, R60, R16 ;  /* 0x0000003c284c723c */ /* 0x010fe20000041810 */
[----:B------:R-:W4:Y:S07]  /*3a90*/  LDSM.16.M88.4 R16, [R142+0x2000] ;  /* 0x002000008e10783b */ /* 0x000f2e0000000200 */
[C---:B---3--:R-:W-:Y:S08]  /*3aa0*/  HMMA.16816.F32.BF16 R56, R12.reuse, R52, R56 ;  /* 0x000000340c38723c */ /* 0x048ff00000041838 */
[----:B------:R-:W-:Y:S01]  /*3ab0*/  HMMA.16816.F32.BF16 R68, R12, R54, R68 ;  /* 0x000000360c44723c */ /* 0x000fe20000041844 */
[----:B------:R-:W3:Y:S07]  /*3ac0*/  LDSM.16.M88.4 R52, [R144+0x3000] ;  /* 0x003000009034783b */ /* 0x000eee0000000200 */
[C---:B-1----:R-:W-:Y:S08]  /*3ad0*/  HMMA.16816.F32.BF16 R32, R8.reuse, R36, R32 ;  /* 0x000000240820723c */ /* 0x042ff00000041820 */
[----:B------:R-:W-:Y:S01]  /*3ae0*/  HMMA.16816.F32.BF16 R36, R8, R38, R20 ;  /* 0x000000260824723c */ /* 0x000fe20000041814 */
[----:B------:R-:W1:Y:S07]  /*3af0*/  LDSM.16.M88.4 R20, [R133+0x2800] ;  /* 0x002800008514783b */ /* 0x000e6e0000000200 */
[----:B------:R-:W-:Y:S01]  /*3b00*/  HMMA.16816.F32.BF16 R60, R40, R62, R44 ;  /* 0x0000003e283c723c */ /* 0x000fe2000004182c */
[----:B------:R-:W-:Y:S07]  /*3b10*/  LDSM.16.M88.4 R44, [R133+0x3000] ;  /* 0x00300000852c783b */ /* 0x000fee0000000200 */
[C---:B--2---:R-:W-:Y:S08]  /*3b20*/  HMMA.16816.F32.BF16 R32, R12.reuse, R48, R32 ;  /* 0x000000300c20723c */ /* 0x044ff00000041820 */
[----:B------:R-:W-:Y:S01]  /*3b30*/  HMMA.16816.F32.BF16 R36, R12, R50, R36 ;  /* 0x000000320c24723c */ /* 0x000fe20000041824 */
[----:B------:R-:W2:Y:S07]  /*3b40*/  LDSM.16.M88.4 R48, [R146+0x7800] ;  /* 0x007800009230783b */ /* 0x000eae0000000200 */
[C---:B----4-:R-:W-:Y:S08]  /*3b50*/  HMMA.16816.F32.BF16 R56, R16.reuse, R72, R56 ;  /* 0x000000481038723c */ /* 0x050ff00000041838 */
[----:B------:R-:W-:Y:S01]  /*3b60*/  HMMA.16816.F32.BF16 R68, R16, R74, R68 ;  /* 0x0000004a1044723c */ /* 0x000fe20000041844 */
[----:B------:R-:W4:Y:S07]  /*3b70*/  LDSM.16.M88.4 R72, [R140+0x7000] ;  /* 0x007000008c48783b */ /* 0x000f2e0000000200 */
[----:B---3--:R-:W-:Y:S08]  /*3b80*/  HMMA.16816.F32.BF16 R76, R8, R52, R76 ;  /* 0x00000034084c723c */ /* 0x008ff0000004184c */
[----:B-1----:R-:W-:Y:S01]  /*3b90*/  HMMA.16816.F32.BF16 R32, R16, R20, R32 ;  /* 0x000000141020723c */ /* 0x002fe20000041820 */
[----:B------:R-:W-:-:S02]  /*3ba0*/  FMUL.FTZ R52, R58, c[0x0][0x2ec] ;  /* 0x0000bb003a347a20 */ /* 0x000fc40000410000 */
[----:B------:R-:W-:Y:S02]  /*3bb0*/  FMUL.FTZ R53, R57, c[0x0][0x2ec] ;  /* 0x0000bb0039357a20 */ /* 0x000fe40000410000 */
[----:B------:R-:W-:Y:S02]  /*3bc0*/  FMUL.FTZ R57, R59, c[0x0][0x2ec] ;  /* 0x0000bb003b397a20 */ /* 0x000fe40000410000 */
[----:B------:R-:W-:Y:S01]  /*3bd0*/  FMUL.FTZ R56, R56, c[0x0][0x2ec] ;  /* 0x0000bb0038387a20 */ /* 0x000fe20000410000 */
[----:B------:R-:W-:Y:S01]  /*3be0*/  HMMA.16816.F32.BF16 R36, R16, R22, R36 ;  /* 0x000000161024723c */ /* 0x000fe20000041824 */
[----:B------:R-:W1:Y:S01]  /*3bf0*/  LDSM.16.M88.4 R20, [R144+0x3800] ;  /* 0x003800009014783b */ /* 0x000e620000000200 */
[----:B------:R-:W-:Y:S01]  /*3c00*/  FMUL.FTZ R58, R68, c[0x0][0x2ec] ;  /* 0x0000bb00443a7a20 */ /* 0x000fe20000410000 */
[----:B------:R-:W-:Y:S01]  /*3c10*/  MUFU.TANH R53, R53 ;  /* 0x0000003500357308 */ /* 0x000fe20000002400 */
[----:B------:R-:W-:Y:S02]  /*3c20*/  FMUL.FTZ R59, R69, c[0x0][0x2ec] ;  /* 0x0000bb00453b7a20 */ /* 0x000fe40000410000 */
[----:B------:R-:W-:-:S02]  /*3c30*/  FMUL.FTZ R69, R70, c[0x0][0x2ec] ;  /* 0x0000bb0046457a20 */ /* 0x000fc40000410000 */
[----:B--2---:R-:W-:Y:S01]  /*3c40*/  HMMA.16816.F32.BF16 R80, R40, R50, R80 ;  /* 0x000000322850723c */ /* 0x004fe20000041850 */
[----:B------:R-:W-:Y:S02]  /*3c50*/  FMUL.FTZ R70, R71, c[0x0][0x2ec] ;  /* 0x0000bb0047467a20 */ /* 0x000fe40000410000 */
[----:B------:R-:W-:Y:S05]  /*3c60*/  MUFU.TANH R57, R57 ;  /* 0x0000003900397308 */ /* 0x000fea0000002400 */
[----:B------:R-:W-:Y:S01]  /*3c70*/  HMMA.16816.F32.BF16 R60, R8, R54, R60 ;  /* 0x00000036083c723c */ /* 0x000fe2000004183c */
[----:B------:R-:W-:Y:S02]  /*3c80*/  FMUL.FTZ R68, R32, c[0x0][0x2ec] ;  /* 0x0000bb0020447a20 */ /* 0x000fe40000410000 */
[----:B------:R-:W-:Y:S04]  /*3c90*/  MUFU.TANH R69, R69 ;  /* 0x0000004500457308 */ /* 0x000fe80000002400 */
[----:B------:R-:W-:Y:S01]  /*3ca0*/  FMUL.FTZ R54, R33, c[0x0][0x2ec] ;  /* 0x0000bb0021367a20 */ /* 0x000fe20000410000 */
[----:B----4-:R-:W-:Y:S01]  /*3cb0*/  HMMA.16816.F32.BF16 R76, R12, R72, R76 ;  /* 0x000000480c4c723c */ /* 0x010fe2000004184c */
[----:B------:R-:W-:-:S02]  /*3cc0*/  FMUL.FTZ R55, R35, c[0x0][0x2ec] ;  /* 0x0000bb0023377a20 */ /* 0x000fc40000410000 */
[----:B------:R-:W-:Y:S01]  /*3cd0*/  FMUL.FTZ R36, R36, c[0x0][0x2ec] ;  /* 0x0000bb0024247a20 */ /* 0x000fe20000410000 */
[----:B------:R-:W2:Y:S04]  /*3ce0*/  MUFU.TANH R70, R70 ;  /* 0x0000004600467308 */ /* 0x000ea80000002400 */
[----:B------:R-:W-:Y:S04]  /*3cf0*/  HMMA.16816.F32.BF16 R64, R40, R48, R64 ;  /* 0x000000302840723c */ /* 0x000fe80000041840 */
[----:B------:R-:W3:Y:S03]  /*3d00*/  MUFU.TANH R58, R58 ;  /* 0x0000003a003a7308 */ /* 0x000ee60000002400 */
[----:B------:R-:W-:Y:S01]  /*3d10*/  FMUL.FTZ R48, R34, c[0x0][0x2ec] ;  /* 0x0000bb0022307a20 */ /* 0x000fe20000410000 */
[----:B------:R-:W-:Y:S01]  /*3d20*/  HMMA.16816.F32.BF16 R60, R12, R74, R60 ;  /* 0x0000004a0c3c723c */ /* 0x000fe2000004183c */
[----:B------:R-:W4:Y:S01]  /*3d30*/  LDSM.16.M88.4 R32, [R140+0x7800] ;  /* 0x007800008c20783b */ /* 0x000f220000000200 */
[----:B------:R-:W-:Y:S01]  /*3d40*/  FMUL.FTZ R49, R37, c[0x0][0x2ec] ;  /* 0x0000bb0025317a20 */ /* 0x000fe20000410000 */
[----:B------:R-:W-:Y:S01]  /*3d50*/  SHF.R.S32.HI R42, RZ, 0x1f, R31 ;  /* 0x0000001fff2a7819 */ /* 0x000fe2000001141f */
[----:B------:R-:W-:Y:S01]  /*3d60*/  IMAD R41, R31, 0x10, R84 ;  /* 0x000000101f297824 */ /* 0x000fe200078e0254 */
[----:B------:R-:W-:Y:S01]  /*3d70*/  MUFU.TANH R68, R68 ;  /* 0x0000004400447308 */ /* 0x000fe20000002400 */
[----:B--2---:R-:W-:-:S02]  /*3d80*/  FFMA.FTZ R70, R0, R95, R70 ;  /* 0x0000005f00467223 */ /* 0x004fc40000010046 */
[----:B-1----:R-:W-:Y:S01]  /*3d90*/  HMMA.16816.F32.BF16 R80, R8, R22, R80 ;  /* 0x000000160850723c */ /* 0x002fe20000041850 */
[----:B------:R-:W-:Y:S02]  /*3da0*/  IADD3 R50, R41, 0x1, R154 ;  /* 0x0000000129327810 */ /* 0x000fe40007ffe09a */
[----:B------:R-:W-:Y:S02]  /*3db0*/  LEA.HI R41, R42, R31, RZ, 0x2 ;  /* 0x0000001f2a297211 */ /* 0x000fe400078f10ff */
[----:B------:R-:W-:Y:S01]  /*3dc0*/  IADD3 R85, R27, R50, -R85 ;  /* 0x000000321b557210 */ /* 0x000fe20007ffe855 */
[----:B------:R-:W-:Y:S01]  /*3dd0*/  MUFU.TANH R48, R48 ;  /* 0x0000003000307308 */ /* 0x000fe20000002400 */
[----:B------:R-:W-:Y:S01]  /*3de0*/  LOP3.LUT R42, R41, 0xfffffffc, RZ, 0xc0, !PT ;  /* 0xfffffffc292a7812 */ /* 0x000fe200078ec0ff */
[----:B------:R-:W-:Y:S01]  /*3df0*/  HMMA.16816.F32.BF16 R76, R16, R44, R76 ;  /* 0x0000002c104c723c */ /* 0x000fe2000004184c */
[----:B------:R-:W-:-:S03]  /*3e00*/  IADD3 R122, R85, c[0x0][0x2e8], RZ ;  /* 0x0000ba00557a7a10 */ /* 0x000fc60007ffe0ff */
[----:B------:R-:W-:Y:S01]  /*3e10*/  IMAD.IADD R161, R31, 0x1, -R42 ;  /* 0x000000011fa17824 */ /* 0x000fe200078e0a2a */
[C---:B------:R-:W-:Y:S01]  /*3e20*/  IADD3 R104, R122.reuse, 0x8, RZ ;  /* 0x000000087a687810 */ /* 0x040fe20007ffe0ff */
[----:B------:R1:W-:Y:S01]  /*3e30*/  MUFU.TANH R45, R36 ;  /* 0x00000024002d7308 */ /* 0x0003e20000002400 */
[-C--:B------:R-:W-:Y:S01]  /*3e40*/  IMNMX R122, R122, R27.reuse, PT ;  /* 0x0000001b7a7a7217 */ /* 0x080fe20003800200 */
[----:B------:R-:W-:Y:S01]  /*3e50*/  HMMA.16816.F32.BF16 R64, R8, R20, R64 ;  /* 0x000000140840723c */ /* 0x000fe20000041840 */
[----:B------:R-:W-:Y:S01]  /*3e60*/  IMNMX R104, R104, R27, PT ;  /* 0x0000001b68687217 */ /* 0x000fe20003800200 */
[----:B------:R-:W-:Y:S01]  /*3e70*/  FFMA.FTZ R27, R0, R93, R69 ;  /* 0x0000005d001b7223 */ /* 0x000fe20000010045 */
[C---:B------:R-:W-:Y:S02]  /*3e80*/  ISETP.GE.AND P5, PT, R89.reuse, R122, PT ;  /* 0x0000007a5900720c */ /* 0x040fe40003fa6270 */
[-C--:B------:R-:W-:Y:S01]  /*3e90*/  ISETP.GE.AND P1, PT, R89, R104.reuse, PT ;  /* 0x000000685900720c */ /* 0x080fe20003f26270 */
[----:B------:R-:W2:Y:S01]  /*3ea0*/  MUFU.TANH R44, R55 ;  /* 0x00000037002c7308 */ /* 0x000ea20000002400 */
[----:B------:R-:W-:Y:S01]  /*3eb0*/  FMUL.FTZ R20, R38, c[0x0][0x2ec] ;  /* 0x0000bb0026147a20 */ /* 0x000fe20000410000 */
[----:B------:R-:W-:Y:S01]  /*3ec0*/  HMMA.16816.F32.BF16 R60, R16, R46, R60 ;  /* 0x0000002e103c723c */ /* 0x000fe2000004183c */
[----:B------:R-:W-:Y:S01]  /*3ed0*/  FMUL.FTZ R21, R39, c[0x0][0x2ec] ;  /* 0x0000bb0027157a20 */ /* 0x000fe20000410000 */
[-C--:B------:R-:W-:Y:S01]  /*3ee0*/  ISETP.GE.AND P2, PT, R97, R104.reuse, PT ;  /* 0x000000686100720c */ /* 0x080fe20003f46270 */
[CC--:B------:R-:W-:Y:S01]  /*3ef0*/  FFMA.FTZ R8, R0.reuse, R91.reuse, R53 ;  /* 0x0000005b00087223 */ /* 0x0c0fe20000010035 */
[----:B------:R-:W-:Y:S01]  /*3f00*/  ISETP.GE.AND P4, PT, R99, R104, PT ;  /* 0x000000686300720c */ /* 0x000fe20003f86270 */
[----:B------:R-:W-:Y:S01]  /*3f10*/  FFMA.FTZ R9, R0, R91, R57 ;  /* 0x0000005b00097223 */ /* 0x000fe20000010039 */
[----:B-1----:R-:W1:Y:S01]  /*3f20*/  LDSM.16.M88.4 R36, [R133+0x3800] ;  /* 0x003800008524783b */ /* 0x002e620000000200 */
[----:B------:R-:W5:Y:S01]  /*3f30*/  MUFU.TANH R20, R20 ;  /* 0x0000001400147308 */ /* 0x000f620000002400 */
[----:B------:R-:W-:Y:S01]  /*3f40*/  FMUL.FTZ R22, R79, c[0x0][0x2ec] ;  /* 0x0000bb004f167a20 */ /* 0x000fe20000410000 */
[C---:B----4-:R-:W-:Y:S01]  /*3f50*/  HMMA.16816.F32.BF16 R80, R12.reuse, R34, R80 ;  /* 0x000000220c50723c */ /* 0x050fe20000041850 */
[----:B------:R-:W-:Y:S01]  /*3f60*/  FMUL.FTZ R30, R78, c[0x0][0x2ec] ;  /* 0x0000bb004e1e7a20 */ /* 0x000fe20000410000 */
[-C--:B------:R-:W-:Y:S01]  /*3f70*/  ISETP.GE.AND P3, PT, R97, R122.reuse, PT ;  /* 0x0000007a6100720c */ /* 0x080fe20003f66270 */
[----:B------:R-:W-:Y:S01]  /*3f80*/  FMUL.FTZ R40, R76, c[0x0][0x2ec] ;  /* 0x0000bb004c287a20 */ /* 0x000fe20000410000 */
[----:B------:R-:W-:Y:S01]  /*3f90*/  FSEL R8, R8, -INF , !P5 ;  /* 0xff80000008087808 */ /* 0x000fe20006800000 */
[C---:B---3--:R-:W-:Y:S01]  /*3fa0*/  FFMA.FTZ R10, R0.reuse, R93, R58 ;  /* 0x0000005d000a7223 */ /* 0x048fe2000001003a */
[----:B------:R-:W3:Y:S01]  /*3fb0*/  MUFU.TANH R22, R22 ;  /* 0x0000001600167308 */ /* 0x000ee20000002400 */
[----:B------:R-:W-:Y:S01]  /*3fc0*/  FSEL R9, R9, -INF , !P1 ;  /* 0xff80000009097808 */ /* 0x000fe20004800000 */
[----:B------:R-:W-:Y:S01]  /*3fd0*/  HMMA.16816.F32.BF16 R64, R12, R32, R64 ;  /* 0x000000200c40723c */ /* 0x000fe20000041840 */
[C---:B------:R-:W-:Y:S01]  /*3fe0*/  ISETP.GE.AND P5, PT, R103.reuse, R122, PT ;  /* 0x0000007a6700720c */ /* 0x040fe20003fa6270 */
[----:B--2---:R-:W-:Y:S01]  /*3ff0*/  FFMA.FTZ R11, R0, R105, R44 ;  /* 0x00000069000b7223 */ /* 0x004fe2000001002c */
[-C--:B------:R-:W-:Y:S01]  /*4000*/  ISETP.GE.AND P1, PT, R103, R104.reuse, PT ;  /* 0x000000686700720c */ /* 0x080fe20003f26270 */
[----:B------:R-:W-:Y:S01]  /*4010*/  FMUL.FTZ R77, R77, c[0x0][0x2ec] ;  /* 0x0000bb004d4d7a20 */ /* 0x000fe20000410000 */
[----:B------:R-:W-:Y:S01]  /*4020*/  FSEL R27, R27, -INF , !P2 ;  /* 0xff8000001b1b7808 */ /* 0x000fe20005000000 */
[----:B------:R-:W2:Y:S01]  /*4030*/  MUFU.TANH R54, R54 ;  /* 0x0000003600367308 */ /* 0x000ea20000002400 */
[----:B------:R-:W-:Y:S01]  /*4040*/  FMUL.FTZ R33, R61, c[0x0][0x2ec] ;  /* 0x0000bb003d217a20 */ /* 0x000fe20000410000 */
[----:B------:R-:W-:Y:S01]  /*4050*/  FSEL R15, R70, -INF , !P4 ;  /* 0xff800000460f7808 */ /* 0x000fe20006000000 */
[----:B------:R-:W-:Y:S01]  /*4060*/  FFMA.FTZ R13, R0, R101, R48 ;  /* 0x00000065000d7223 */ /* 0x000fe20000010030 */
[-C--:B------:R-:W-:Y:S01]  /*4070*/  ISETP.GE.AND P2, PT, R107, R104.reuse, PT ;  /* 0x000000686b00720c */ /* 0x080fe20003f46270 */
[----:B------:R-:W-:Y:S01]  /*4080*/  FMUL.FTZ R32, R60, c[0x0][0x2ec] ;  /* 0x0000bb003c207a20 */ /* 0x000fe20000410000 */
[----:B------:R-:W-:Y:S01]  /*4090*/  ISETP.GE.AND P4, PT, R113, R104, PT ;  /* 0x000000687100720c */ /* 0x000fe20003f86270 */
[C---:B-----5:R-:W-:Y:S01]  /*40a0*/  FFMA.FTZ R20, R0.reuse, R111, R20 ;  /* 0x0000006f00147223 */ /* 0x060fe20000010014 */
[----:B------:R-:W-:Y:S01]  /*40b0*/  MUFU.TANH R49, R49 ;  /* 0x0000003100317308 */ /* 0x000fe20000002400 */
[----:B---3--:R-:W-:Y:S01]  /*40c0*/  FFMA.FTZ R165, R0, R123, R22 ;  /* 0x0000007b00a57223 */ /* 0x008fe20000010016 */
[----:B------:R-:W-:Y:S01]  /*40d0*/  FSEL R10, R10, -INF , !P3 ;  /* 0xff8000000a0a7808 */ /* 0x000fe20005800000 */
[----:B------:R-:W-:Y:S01]  /*40e0*/  FMUL.FTZ R34, R62, c[0x0][0x2ec] ;  /* 0x0000bb003e227a20 */ /* 0x000fe20000410000 */
[----:B------:R-:W-:Y:S01]  /*40f0*/  ISETP.GE.AND P3, PT, R107, R122, PT ;  /* 0x0000007a6b00720c */ /* 0x000fe20003f66270 */
[----:B------:R-:W-:Y:S01]  /*4100*/  FMUL.FTZ R35, R63, c[0x0][0x2ec] ;  /* 0x0000bb003f237a20 */ /* 0x000fe20000410000 */
[----:B------:R-:W-:Y:S01]  /*4110*/  FSEL R13, R13, -INF , !P1 ;  /* 0xff8000000d0d7808 */ /* 0x000fe20004800000 */
[C---:B------:R-:W-:Y:S01]  /*4120*/  FFMA.FTZ R45, R0.reuse, R111, R45 ;  /* 0x0000006f002d7223 */ /* 0x040fe2000001002d */
[----:B------:R-:W3:Y:S01]  /*4130*/  MUFU.TANH R21, R21 ;  /* 0x0000001500157308 */ /* 0x000ee20000002400 */
[----:B--2---:R-:W-:Y:S01]  /*4140*/  FFMA.FTZ R12, R0, R105, R54 ;  /* 0x00000069000c7223 */ /* 0x004fe20000010036 */
[----:B------:R-:W-:Y:S01]  /*4150*/  ISETP.GE.AND P1, PT, R109, R104, PT ;  /* 0x000000686d00720c */ /* 0x000fe20003f26270 */
[----:B------:R-:W-:-:S04]  /*4160*/  DEPBAR.LE SB0, 0x0 ;  /* 0x000080000000791a */ /* 0x000fc80000000000 */
[C---:B-1----:R-:W-:Y:S01]  /*4170*/  HMMA.16816.F32.BF16 R80, R16.reuse, R38, R80 ;  /* 0x000000261050723c */ /* 0x042fe20000041850 */
[----:B------:R-:W1:Y:S01]  /*4180*/  MUFU.TANH R30, R30 ;  /* 0x0000001e001e7308 */ /* 0x000e620000002400 */
[----:B------:R-:W-:Y:S02]  /*4190*/  FSEL R11, R11, -INF , !P2 ;  /* 0xff8000000b0b7808 */ /* 0x000fe40005000000 */
[----:B------:R-:W-:Y:S02]  /*41a0*/  FSEL R23, R20, -INF , !P4 ;  /* 0xff80000014177808 */ /* 0x000fe40006000000 */
[----:B------:R-:W-:Y:S02]  /*41b0*/  ISETP.GE.AND P2, PT, R117, R104, PT ;  /* 0x000000687500720c */ /* 0x000fe40003f46270 */
[----:B------:R-:W-:Y:S01]  /*41c0*/  HMMA.16816.F32.BF16 R64, R16, R36, R64 ;  /* 0x000000241040723c */ /* 0x000fe20000041840 */
[----:B------:R-:W2:Y:S01]  /*41d0*/  MUFU.TANH R40, R40 ;  /* 0x0000002800287308 */ /* 0x000ea20000002400 */
[----:B---3--:R-:W-:Y:S01]  /*41e0*/  FFMA.FTZ R21, R0, R119, R21 ;  /* 0x0000007700157223 */ /* 0x008fe20000010015 */
[----:B------:R-:W-:-:S02]  /*41f0*/  FSEL R12, R12, -INF , !P3 ;  /* 0xff8000000c0c7808 */ /* 0x000fc40005800000 */
[----:B------:R-:W-:Y:S02]  /*4200*/  ISETP.GE.AND P3, PT, R117, R122, PT ;  /* 0x0000007a7500720c */ /* 0x000fe40003f66270 */
[C---:B------:R-:W-:Y:S01]  /*4210*/  FFMA.FTZ R36, R0.reuse, R101, R68 ;  /* 0x0000006500247223 */ /* 0x040fe20000010044 */
[----:B------:R-:W-:Y:S01]  /*4220*/  FSEL R21, R21, -INF , !P1 ;  /* 0xff80000015157808 */ /* 0x000fe20004800000 */
[----:B------:R-:W3:Y:S01]  /*4230*/  MUFU.TANH R59, R59 ;  /* 0x0000003b003b7308 */ /* 0x000ee20000002400 */
[C---:B------:R-:W-:Y:S01]  /*4240*/  FFMA.FTZ R16, R0.reuse, R119, R49 ;  /* 0x0000007700107223 */ /* 0x040fe20000010031 */
[----:B------:R-:W-:Y:S01]  /*4250*/  ISETP.GE.AND P1, PT, R125, R104, PT ;  /* 0x000000687d00720c */ /* 0x000fe20003f26270 */
[-C--:B-1----:R-:W-:Y:S01]  /*4260*/  FFMA.FTZ R30, R0, R115.reuse, R30 ;  /* 0x00000073001e7223 */ /* 0x082fe2000001001e */
[----:B------:R-:W-:Y:S02]  /*4270*/  FSEL R36, R36, -INF , !P5 ;  /* 0xff80000024247808 */ /* 0x000fe40006800000 */
[-C--:B------:R-:W-:Y:S01]  /*4280*/  ISETP.GE.AND P5, PT, R109, R122.reuse, PT ;  /* 0x0000007a6d00720c */ /* 0x080fe20003fa6270 */
        /* <DEDUP_REMOVED lines=8> */
[----:B------:R-:W-:Y:S01]  /*4310*/  FMUL.FTZ R17, R65, c[0x0][0x2ec] ;  /* 0x0000bb0041117a20 */ /* 0x000fe20000410000 */
[----:B------:R-:W2:Y:S01]  /*4320*/  MUFU.TANH R22, R22 ;  /* 0x0000001600167308 */ /* 0x000ea20000002400 */
[----:B------:R-:W-:Y:S01]  /*4330*/  FMUL.FTZ R19, R66, c[0x0][0x2ec] ;  /* 0x0000bb0042137a20 */ /* 0x000fe20000410000 */
[-C--:B------:R-:W-:Y:S01]  /*4340*/  ISETP.GE.AND P6, PT, R99, R122.reuse, PT ;  /* 0x0000007a6300720c */ /* 0x080fe20003fc6270 */
[----:B------:R-:W-:Y:S01]  /*4350*/  FMUL.FTZ R37, R64, c[0x0][0x2ec] ;  /* 0x0000bb0040257a20 */ /* 0x000fe20000410000 */
[----:B------:R-:W-:Y:S01]  /*4360*/  FSEL R128, R40, -INF , !P3 ;  /* 0xff80000028807808 */ /* 0x000fe20005800000 */
[----:B------:R-:W-:Y:S01]  /*4370*/  FMUL.FTZ R20, R67, c[0x0][0x2ec] ;  /* 0x0000bb0043147a20 */ /* 0x000fe20000410000 */
[----:B------:R-:W-:Y:S01]  /*4380*/  ISETP.GE.AND P3, PT, R131, R122, PT ;  /* 0x0000007a8300720c */ /* 0x000fe20003f66270 */
[C---:B---3--:R-:W-:Y:S01]  /*4390*/  FFMA.FTZ R59, R0.reuse, R95, R59 ;  /* 0x0000005f003b7223 */ /* 0x048fe2000001003b */
[----:B------:R-:W3:Y:S01]  /*43a0*/  MUFU.TANH R32, R32 ;  /* 0x0000002000207308 */ /* 0x000ee20000002400 */
[----:B------:R-:W-:Y:S01]  /*43b0*/  FMUL.FTZ R30, R81, c[0x0][0x2ec] ;  /* 0x0000bb00511e7a20 */ /* 0x000fe20000410000 */
[----:B------:R-:W-:Y:S01]  /*43c0*/  ISETP.GE.AND P4, PT, R129, R104, PT ;  /* 0x000000688100720c */ /* 0x000fe20003f86270 */
[----:B-1----:R-:W-:Y:S01]  /*43d0*/  FFMA.FTZ R33, R0, R127, R33 ;  /* 0x0000007f00217223 */ /* 0x002fe20000010021 */
[----:B------:R-:W-:-:S02]  /*43e0*/  FSEL R14, R59, -INF , !P6 ;  /* 0xff8000003b0e7808 */ /* 0x000fc40007000000 */
[-C--:B------:R-:W-:Y:S02]  /*43f0*/  ISETP.GE.AND P6, PT, R113, R122.reuse, PT ;  /* 0x0000007a7100720c */ /* 0x080fe40003fc6270 */
[----:B------:R-:W1:Y:S01]  /*4400*/  MUFU.TANH R31, R77 ;  /* 0x0000004d001f7308 */ /* 0x000e620000002400 */
[----:B------:R-:W-:Y:S01]  /*4410*/  FSEL R130, R33, -INF , !P3 ;  /* 0xff80000021827808 */ /* 0x000fe20005800000 */
[----:B--2---:R-:W-:Y:S01]  /*4420*/  FFMA.FTZ R22, R0, R171, R22 ;  /* 0x000000ab00167223 */ /* 0x004fe20000010016 */
[----:B------:R-:W-:Y:S02]  /*4430*/  ISETP.GE.AND P3, PT, R175, R122, PT ;  /* 0x0000007aaf00720c */ /* 0x000fe40003f66270 */
[----:B------:R-:W-:Y:S02]  /*4440*/  FSEL R18, R45, -INF , !P6 ;  /* 0xff8000002d127808 */ /* 0x000fe40007000000 */
[----:B------:R-:W-:Y:S01]  /*4450*/  FSEL R117, R22, -INF , !P3 ;  /* 0xff80000016757808 */ /* 0x000fe20005800000 */
[----:B------:R-:W2:Y:S01]  /*4460*/  MUFU.TANH R34, R34 ;  /* 0x0000002200227308 */ /* 0x000ea20000002400 */
[----:B---3--:R-:W-:Y:S01]  /*4470*/  FFMA.FTZ R32, R0, R137, R32 ;  /* 0x0000008900207223 */ /* 0x008fe20000010020 */
[----:B------:R-:W-:-:S02]  /*4480*/  ISETP.GT.AND P3, PT, R156, R149, PT ;  /* 0x000000959c00720c */ /* 0x000fc40003f64270 */
[----:B------:R-:W-:Y:S02]  /*4490*/  ISETP.GE.AND P6, PT, R129, R122, PT ;  /* 0x0000007a8100720c */ /* 0x000fe40003fc6270 */
        /* <DEDUP_REMOVED lines=8> */
[----:B------:R-:W-:Y:S02]  /*4520*/  ISETP.GE.AND P4, PT, R139, R104, PT ;  /* 0x000000688b00720c */ /* 0x000fe40003f86270 */
[-C--:B------:R-:W-:Y:S02]  /*4530*/  ISETP.GE.AND P5, PT, R173, R122.reuse, PT ;  /* 0x0000007aad00720c */ /* 0x080fe40003fa6270 */
[----:B------:R-:W-:Y:S02]  /*4540*/  FSEL R131, R34, -INF , !P1 ;  /* 0xff80000022837808 */ /* 0x000fe40004800000 */
[----:B------:R-:W2:Y:S01]  /*4550*/  MUFU.TANH R35, R35 ;  /* 0x0000002300237308 */ /* 0x000ea20000002400 */
[----:B---3--:R-:W-:Y:S01]  /*4560*/  FFMA.FTZ R17, R0, R141, R17 ;  /* 0x0000008d00117223 */ /* 0x008fe20000010011 */
[----:B------:R-:W-:-:S02]  /*4570*/  ISETP.GE.AND P6, PT, R139, R122, PT ;  /* 0x0000007a8b00720c */ /* 0x000fc40003fc6270 */
[----:B------:R-:W-:Y:S02]  /*4580*/  ISETP.GE.AND P1, PT, R173, R104, PT ;  /* 0x00000068ad00720c */ /* 0x000fe40003f26270 */
[----:B------:R-:W-:Y:S02]  /*4590*/  FSEL R118, R17, -INF , !P5 ;  /* 0xff80000011767808 */ /* 0x000fe40006800000 */
[----:B------:R-:W3:Y:S01]  /*45a0*/  MUFU.TANH R37, R37 ;  /* 0x0000002500257308 */ /* 0x000ee20000002400 */
[----:B-1----:R-:W-:Y:S01]  /*45b0*/  FFMA.FTZ R19, R0, R135, R19 ;  /* 0x0000008700137223 */ /* 0x002fe20000010013 */
[----:B------:R-:W-:Y:S02]  /*45c0*/  ISETP.GE.AND P5, PT, R167, R122, PT ;  /* 0x0000007aa700720c */ /* 0x000fe40003fa6270 */
[----:B------:R-:W-:Y:S02]  /*45d0*/  IADD3 R107, R144, 0x2800, RZ ;  /* 0x00002800906b7810 */ /* 0x000fe40007ffe0ff */
[----:B------:R-:W-:-:S02]  /*45e0*/  FSEL R115, R19, -INF , !P4 ;  /* 0xff80000013737808 */ /* 0x000fc40006000000 */
[----:B------:R-:W1:Y:S01]  /*45f0*/  MUFU.TANH R20, R20 ;  /* 0x0000001400147308 */ /* 0x000e620000002400 */
[----:B--2---:R-:W-:Y:S01]  /*4600*/  FFMA.FTZ R35, R0, R127, R35 ;  /* 0x0000007f00237223 */ /* 0x004fe20000010023 */
[-C--:B------:R-:W-:Y:S02]  /*4610*/  ISETP.GE.AND P4, PT, R87, R104.reuse, PT ;  /* 0x000000685700720c */ /* 0x080fe40003f86270 */
[----:B------:R-:W-:Y:S02]  /*4620*/  IADD3 R105, R144, 0x3800, RZ ;  /* 0x0000380090697810 */ /* 0x000fe40007ffe0ff */
[----:B------:R-:W-:Y:S02]  /*4630*/  FSEL R129, R35, -INF , !P2 ;  /* 0xff80000023817808 */ /* 0x000fe40005000000 */
[----:B------:R-:W2:Y:S01]  /*4640*/  MUFU.TANH R56, R56 ;  /* 0x0000003800387308 */ /* 0x000ea20000002400 */
[----:B---3--:R-:W-:Y:S01]  /*4650*/  FFMA.FTZ R37, R0, R135, R37 ;  /* 0x0000008700257223 */ /* 0x008fe20000010025 */
[----:B------:R-:W-:-:S02]  /*4660*/  ISETP.GE.AND P2, PT, R175, R104, PT ;  /* 0x00000068af00720c */ /* 0x000fc40003f46270 */
[----:B------:R-:W-:Y:S02]  /*4670*/  IADD3 R135, R144, 0x1000, RZ ;  /* 0x0000100090877810 */ /* 0x000fe40007ffe0ff */
[----:B------:R-:W-:Y:S02]  /*4680*/  FSEL R119, R37, -INF , !P6 ;  /* 0xff80000025777808 */ /* 0x000fe40007000000 */
[----:B------:R-:W3:Y:S01]  /*4690*/  MUFU.TANH R52, R52 ;  /* 0x0000003400347308 */ /* 0x000ee20000002400 */
[----:B-1----:R-:W-:Y:S01]  /*46a0*/  FFMA.FTZ R20, R0, R141, R20 ;  /* 0x0000008d00147223 */ /* 0x002fe20000010014 */
[----:B------:R-:W-:Y:S01]  /*46b0*/  BAR.SYNC.DEFER_BLOCKING 0x0 ;  /* 0x0000000000007b1d */ /* 0x000fe20000010000 */
[----:B------:R-:W-:-:S03]  /*46c0*/  ISETP.GE.AND P6, PT, R87, R122, PT ;  /* 0x0000007a5700720c */ /* 0x000fc60003fc6270 */
[----:B------:R-:W-:Y:S02]  /*46d0*/  FSEL R114, R20, -INF , !P1 ;  /* 0xff80000014727808 */ /* 0x000fe40004800000 */
[----:B------:R-:W1:Y:S01]  /*46e0*/  MUFU.TANH R30, R30 ;  /* 0x0000001e001e7308 */ /* 0x000e620000002400 */
[----:B--2---:R-:W-:Y:S01]  /*46f0*/  FFMA.FTZ R19, R0, R3, R56 ;  /* 0x0000000300137223 */ /* 0x004fe20000010038 */
[----:B------:R-:W-:-:S04]  /*4700*/  ISETP.GE.AND P1, PT, R167, R104, PT ;  /* 0x00000068a700720c */ /* 0x000fc80003f26270 */
[----:B------:R-:W-:Y:S02]  /*4710*/  FSEL R19, R19, -INF , !P6 ;  /* 0xff80000013137808 */ /* 0x000fe40007000000 */
[----:B------:R-:W2:Y:S01]  /*4720*/  MUFU.TANH R113, R82 ;  /* 0x0000005200717308 */ /* 0x000ea20000002400 */
[----:B---3--:R-:W-:-:S05]  /*4730*/  FFMA.FTZ R17, R0, R3, R52 ;  /* 0x0000000300117223 */ /* 0x008fca0000010034 */
[----:B------:R-:W-:Y:S02]  /*4740*/  FSEL R17, R17, -INF , !P4 ;  /* 0xff80000011117808 */ /* 0x000fe40006000000 */
        /* <DEDUP_REMOVED lines=66> */
.L_x_7590:
[----:B------:R-:W-:-:S04]  /*4b70*/  LEA R25, -R7, RZ, 0x6 ;  /* 0x000000ff07197211 */ /* 0x000fc800078e31ff */
[----:B------:R-:W-:Y:S02]  /*4b80*/  SHF.R.S32.HI R22, RZ, 0x1f, R25 ;  /* 0x0000001fff167819 */ /* 0x000fe40000011419 */
.L_x_7591:
        /* <DEDUP_REMOVED lines=82> */
.L_x_7593:
[----:B------:R-:W-:Y:S05]  /*50b0*/  BSYNC B0 ;  /* 0x0000000000007941 */ /* 0x000fea0003800000 */
.L_x_7592:
[----:B------:R-:W0:Y:S01]  /*50c0*/  LDGDEPBAR ;  /* 0x00000000000079af */ /* 0x000e220000000000 */
[----:B------:R-:W-:-:S04]  /*50d0*/  IADD3 R120, P1, R25, R120, RZ ;  /* 0x0000007819787210 */ /* 0x000fc80007f3e0ff */
[----:B------:R-:W-:Y:S02]  /*50e0*/  IADD3.X R121, R22, R121, RZ, P1, !PT ;  /* 0x0000007916797210 */ /* 0x000fe40000ffe4ff */
.L_x_7589:
        /* <DEDUP_REMOVED lines=61> */
[--C-:B------:R-:W-:Y:S01]  /*54c0*/  FFMA.FTZ R112, R17, c[0x0][0x23c], -R124.reuse ;  /* 0x00008f0011707a23 */ /* 0x100fe2000001087c */
[----:B------:R-:W-:Y:S01]  /*54d0*/  LEA.HI.X R166, R120, c[0x0][0x16c], R121, 0x1, P1 ;  /* 0x00005b0078a67a11 */ /* 0x000fe200008f0c79 */
[----:B------:R-:W-:-:S02]  /*54e0*/  FFMA.FTZ R109, R9, c[0x0][0x23c], -R124 ;  /* 0x00008f00096d7a23 */ /* 0x000fc4000001087c */
[--C-:B------:R-:W-:Y:S02]  /*54f0*/  FFMA.FTZ R102, R27, c[0x0][0x23c], -R124.reuse ;  /* 0x00008f001b667a23 */ /* 0x100fe4000001087c */
[--C-:B------:R-:W-:Y:S01]  /*5500*/  FFMA.FTZ R101, R15, c[0x0][0x23c], -R124.reuse ;  /* 0x00008f000f657a23 */ /* 0x100fe2000001087c */
[----:B------:R-:W1:Y:S01]  /*5510*/  MUFU.EX2 R103, R103 ;  /* 0x0000006700677308 */ /* 0x000e620000000800 */
[----:B------:R-:W-:Y:S02]  /*5520*/  FFMA.FTZ R27, R11, c[0x0][0x23c], -R124 ;  /* 0x00008f000b1b7a23 */ /* 0x000fe4000001087c */
[----:B------:R-:W2:Y:S01]  /*5530*/  LDSM.16.MT88.4 R8, [R139+0x8800] ;  /* 0x008800008b08783b */ /* 0x000ea20000004200 */
[--C-:B------:R-:W-:Y:S02]  /*5540*/  FFMA.FTZ R33, R36, c[0x0][0x23c], -R123.reuse ;  /* 0x00008f0024217a23 */ /* 0x100fe4000001087b */
[--C-:B------:R-:W-:Y:S02]  /*5550*/  FFMA.FTZ R108, R12, c[0x0][0x23c], -R123.reuse ;  /* 0x00008f000c6c7a23 */ /* 0x100fe4000001087b */
[----:B------:R-:W-:Y:S01]  /*5560*/  MUFU.EX2 R35, R35 ;  /* 0x0000002300237308 */ /* 0x000fe20000000800 */
[----:B------:R-:W-:-:S02]  /*5570*/  FFMA.FTZ R32, R18, c[0x0][0x23c], -R123 ;  /* 0x00008f0012207a23 */ /* 0x000fc4000001087b */
[--C-:B------:R-:W-:Y:S02]  /*5580*/  FFMA.FTZ R31, R16, c[0x0][0x23c], -R123.reuse ;  /* 0x00008f00101f7a23 */ /* 0x100fe4000001087b */
[--C-:B------:R-:W-:Y:S01]  /*5590*/  FFMA.FTZ R100, R13, c[0x0][0x23c], -R124.reuse ;  /* 0x00008f000d647a23 */ /* 0x100fe2000001087c */
[----:B------:R-:W-:Y:S01]  /*55a0*/  LDSM.16.MT88.4 R16, [R138+0x8800] ;  /* 0x008800008a10783b */ /* 0x000fe20000004200 */
[--C-:B------:R-:W-:Y:S01]  /*55b0*/  FFMA.FTZ R30, R23, c[0x0][0x23c], -R124.reuse ;  /* 0x00008f00171e7a23 */ /* 0x100fe2000001087c */
[----:B------:R-:W3:Y:S01]  /*55c0*/  MUFU.EX2 R34, R34 ;  /* 0x0000002200227308 */ /* 0x000ee20000000800 */
[----:B-1----:R-:W-:Y:S01]  /*55d0*/  F2FP.BF16.PACK_AB R64, R103, R110 ;  /* 0x0000006e6740723e */ /* 0x002fe200000010ff */
[----:B------:R-:W-:Y:S01]  /*55e0*/  FFMA.FTZ R25, R21, c[0x0][0x23c], -R124 ;  /* 0x00008f0015197a23 */ /* 0x000fe2000001087c */
[----:B------:R-:W1:Y:S01]  /*55f0*/  LDSM.16.MT88.4 R12, [R141+0x8800] ;  /* 0x008800008d0c783b */ /* 0x000e620000004200 */
[--C-:B------:R-:W-:Y:S02]  /*5600*/  FFMA.FTZ R128, R128, c[0x0][0x23c], -R123.reuse ;  /* 0x00008f0080807a23 */ /* 0x100fe4000001087b */
[--C-:B------:R-:W-:Y:S01]  /*5610*/  FFMA.FTZ R127, R164, c[0x0][0x23c], -R123.reuse ;  /* 0x00008f00a47f7a23 */ /* 0x100fe2000001087b */
        /* <DEDUP_REMOVED lines=16> */
[----:B------:R-:W3:Y:S01]  /*5720*/  MUFU.EX2 R101, R101 ;  /* 0x0000006500657308 */ /* 0x000ee20000000800 */
[----:B----4-:R-:W-:Y:S01]  /*5730*/  F2FP.BF16.PACK_AB R65, R109, R112 ;  /* 0x000000706d41723e */ /* 0x010fe200000010ff */
[----:B------:R-:W-:-:S02]  /*5740*/  FADD.FTZ R109, R112, R109 ;  /* 0x0000006d706d7221 */ /* 0x000fc40000010000 */
[----:B------:R-:W-:-:S04]  /*5750*/  FADD.FTZ R35, R35, R110 ;  /* 0x0000006e23237221 */ /* 0x000fc80000010000 */
[----:B------:R-:W-:Y:S01]  /*5760*/  MUFU.EX2 R33, R33 ;  /* 0x0000002100217308 */ /* 0x000fe20000000800 */
[----:B------:R-:W-:Y:S01]  /*5770*/  FADD.FTZ R34, R34, R35 ;  /* 0x0000002322227221 */ /* 0x000fe20000010000 */
[----:B---3--:R-:W-:-:S06]  /*5780*/  F2FP.BF16.PACK_AB R67, R101, R102 ;  /* 0x000000666543723e */ /* 0x008fcc00000010ff */
[----:B------:R-:W3:Y:S01]  /*5790*/  MUFU.EX2 R108, R108 ;  /* 0x0000006c006c7308 */ /* 0x000ee20000000800 */
[----:B------:R-:W-:-:S04]  /*57a0*/  FADD.FTZ R102, R102, R109 ;  /* 0x0000006d66667221 */ /* 0x000fc80000010000 */
[----:B------:R-:W-:Y:S01]  /*57b0*/  FADD.FTZ R101, R101, R102 ;  /* 0x0000006665657221 */ /* 0x000fe20000010000 */
[C---:B------:R-:W-:Y:S02]  /*57c0*/  HMMA.16816.F32.BF16 R88, R64.reuse, R84, RZ ;  /* 0x000000544058723c */ /* 0x040fe400000418ff */
[----:B------:R-:W-:Y:S06]  /*57d0*/  MUFU.EX2 R32, R32 ;  /* 0x0000002000207308 */ /* 0x000fec0000000800 */
[----:B------:R-:W-:Y:S02]  /*57e0*/  HMMA.16816.F32.BF16 R84, R64, R86, RZ ;  /* 0x000000564054723c */ /* 0x000fe400000418ff */
[----:B------:R-:W4:Y:S01]  /*57f0*/  MUFU.EX2 R31, R31 ;  /* 0x0000001f001f7308 */ /* 0x000f220000000800 */
[----:B---3--:R-:W-:-:S05]  /*5800*/  F2FP.BF16.PACK_AB R4, R108, R33 ;  /* 0x000000216c04723e */ /* 0x008fca00000010ff */
[C---:B------:R-:W-:Y:S02]  /*5810*/  HMMA.16816.F32.BF16 R96, R64.reuse, R92, RZ ;  /* 0x0000005c4060723c */ /* 0x040fe400000418ff */
[----:B------:R-:W-:Y:S06]  /*5820*/  MUFU.EX2 R100, R100 ;  /* 0x0000006400647308 */ /* 0x000fec0000000800 */
[----:B------:R-:W-:Y:S02]  /*5830*/  HMMA.16816.F32.BF16 R92, R64, R94, RZ ;  /* 0x0000005e405c723c */ /* 0x000fe400000418ff */
[----:B------:R-:W3:Y:S01]  /*5840*/  MUFU.EX2 R27, R27 ;  /* 0x0000001b001b7308 */ /* 0x000ee20000000800 */
[----:B----4-:R-:W-:-:S05]  /*5850*/  F2FP.BF16.PACK_AB R6, R31, R32 ;  /* 0x000000201f06723e */ /* 0x010fca00000010ff */
        /* <DEDUP_REMOVED lines=35> */
[----:B------:R-:W2:Y:S01]  /*5a90*/  LDSM.16.MT88.4 R8, [R137+0xa800] ;  /* 0x00a800008908783b */ /* 0x000ea20000004200 */
[----:B------:R-:W-:Y:S06]  /*5aa0*/  MUFU.EX2 R167, R167 ;  /* 0x000000a700a77308 */ /* 0x000fec0000000800 */
        /* <DEDUP_REMOVED lines=17> */
[----:B-1----:R-:W-:Y:S01]  /*5bc0*/  HMMA.16816.F32.BF16 R52, R4, R12, R52 ;  /* 0x0000000c0434723c */ /* 0x002fe20000041834 */
[----:B------:R-:W-:-:S04]  /*5bd0*/  FFMA.FTZ R22, R165, c[0x0][0x23c], -R124 ;  /* 0x00008f00a5167a23 */ /* 0x000fc8000001087c */
[----:B------:R-:W-:Y:S03]  /*5be0*/  MUFU.EX2 R23, R23 ;  /* 0x0000001700177308 */ /* 0x000fe60000000800 */
[C---:B----4-:R-:W-:Y:S05]  /*5bf0*/  HMMA.16816.F32.BF16 R44, R4.reuse, R16, R44 ;  /* 0x00000010042c723c */ /* 0x050fea000004182c */
[----:B------:R-:W1:Y:S03]  /*5c00*/  MUFU.EX2 R22, R22 ;  /* 0x0000001600167308 */ /* 0x000e660000000800 */
[C---:B------:R-:W-:Y:S01]  /*5c10*/  HMMA.16816.F32.BF16 R48, R4.reuse, R18, R48 ;  /* 0x000000120430723c */ /* 0x040fe20000041830 */
[----:B------:R-:W4:Y:S04]  /*5c20*/  LDSM.16.MT88.4 R16, [R139+0x9000] ;  /* 0x009000008b10783b */ /* 0x000f280000004200 */
[----:B------:R-:W5:Y:S03]  /*5c30*/  MUFU.EX2 R20, R20 ;  /* 0x0000001400147308 */ /* 0x000f660000000800 */
[----:B------:R-:W-:Y:S01]  /*5c40*/  HMMA.16816.F32.BF16 R56, R4, R14, R56 ;  /* 0x0000000e0438723c */ /* 0x000fe20000041838 */
[----:B------:R-:W4:Y:S06]  /*5c50*/  LDSM.16.MT88.4 R12, [R137+0x9000] ;  /* 0x00900000890c783b */ /* 0x000f2c0000004200 */
[----:B---3--:R-:W-:-:S02]  /*5c60*/  F2FP.BF16.PACK_AB R4, R127, R128 ;  /* 0x000000807f04723e */ /* 0x008fc400000010ff */
[----:B-1----:R-:W-:Y:S01]  /*5c70*/  F2FP.BF16.PACK_AB R5, R22, R125 ;  /* 0x0000007d1605723e */ /* 0x002fe200000010ff */
[----:B------:R-:W-:Y:S01]  /*5c80*/  FADD.FTZ R125, R125, R30 ;  /* 0x0000001e7d7d7221 */ /* 0x000fe20000010000 */
[----:B------:R-:W-:Y:S02]  /*5c90*/  F2FP.BF16.PACK_AB R6, R23, R126 ;  /* 0x0000007e1706723e */ /* 0x000fe400000010ff */
[----:B-----5:R-:W-:Y:S01]  /*5ca0*/  F2FP.BF16.PACK_AB R7, R20, R21 ;  /* 0x000000151407723e */ /* 0x020fe200000010ff */
[----:B------:R-:W-:-:S04]  /*5cb0*/  FADD.FTZ R22, R22, R125 ;  /* 0x0000007d16167221 */ /* 0x000fc80000010000 */
[----:B------:R-:W-:Y:S02]  /*5cc0*/  FADD.FTZ R21, R21, R22 ;  /* 0x0000001615157221 */ /* 0x000fe40000010000 */
[----:B--2---:R-:W-:Y:S02]  /*5cd0*/  HMMA.16816.F32.BF16 R96, R4, R8, R96 ;  /* 0x000000080460723c */ /* 0x004fe40000041860 */
[----:B------:R-:W-:-:S06]  /*5ce0*/  FADD.FTZ R20, R20, R21 ;  /* 0x0000001514147221 */ /* 0x000fcc0000010000 */
        /* <DEDUP_REMOVED lines=40> */
[C---:B--2---:R-:W-:Y:S07]  /*5f70*/  HMMA.16816.F32.BF16 R72, R4.reuse, R16, R72 ;  /* 0x000000100448723c */ /* 0x044fee0000041848 */
[----:B------:R-:W-:Y:S01]  /*5f80*/  FADD.FTZ R17, R33, R34 ;  /* 0x0000002221117221 */ /* 0x000fe20000010000 */
[----:B------:R-:W-:Y:S03]  /*5f90*/  HMMA.16816.F32.BF16 R68, R4, R18, R68 ;  /* 0x000000120444723c */ /* 0x000fe60000041844 */
[----:B------:R-:W-:-:S04]  /*5fa0*/  FADD.FTZ R17, R108, R17 ;  /* 0x000000116c117221 */ /* 0x000fc80000010000 */
[----:B------:R-:W-:-:S04]  /*5fb0*/  FADD.FTZ R32, R32, R17 ;  /* 0x0000001120207221 */ /* 0x000fc80000010000 */
        /* <DEDUP_REMOVED lines=84> */
.L_x_7595:
[----:B------:R-:W-:-:S05]  /*6500*/  IMAD.MOV.U32 R4, RZ, RZ, c[0x0][0x1a0] ;  /* 0x00006800ff047624 */ /* 0x000fca00078e00ff */
[----:B------:R-:W-:-:S04]  /*6510*/  LEA R4, -R4, RZ, 0x6 ;  /* 0x000000ff04047211 */ /* 0x000fc800078e31ff */
[----:B------:R-:W-:Y:S02]  /*6520*/  SHF.R.S32.HI R7, RZ, 0x1f, R4 ;  /* 0x0000001fff077819 */ /* 0x000fe40000011404 */
.L_x_7596:
        /* <DEDUP_REMOVED lines=31> */
[----:B------:R-:W-:-:S02]  /*6720*/  @!P1 IADD3 R6, P5, R4, R28, RZ ;  /* 0x0000001c04069210 */ /* 0x000fc40007fbe0ff */
        /* <DEDUP_REMOVED lines=43> */
[----:B------:R-:W2:Y:S04]  /*69e0*/  LDSM.16.M88.4 R28, [R146+0x4800] ;  /* 0x00480000921c783b */ /* 0x000ea80000000200 */
[----:B------:R-:W5:Y:S04]  /*69f0*/  LDSM.16.M88.4 R20, [R146+0x5000] ;  /* 0x005000009214783b */ /* 0x000f680000000200 */
[----:B------:R-:W4:Y:S04]  /*6a00*/  LDSM.16.M88.4 R112, [R146+0x5800] ;  /* 0x005800009270783b */ /* 0x000f280000000200 */
[----:B------:R-:W-:Y:S04]  /*6a10*/  LDSM.16.M88.4 R100, [R145] ;  /* 0x000000009164783b */ /* 0x000fe80000000200 */
[----:B------:R-:W1:Y:S04]  /*6a20*/  LDSM.16.M88.4 R108, [R144] ;  /* 0x00000000906c783b */ /* 0x000e680000000200 */
[----:B------:R-:W1:Y:S04]  /*6a30*/  LDSM.16.M88.4 R116, [R136] ;  /* 0x000000008874783b */ /* 0x000e680000000200 */
[----:B------:R-:W0:Y:S01]  /*6a40*/  LDGDEPBAR ;  /* 0x00000000000079af */ /* 0x000e220000000000 */
[C---:B---3--:R-:W-:Y:S08]  /*6a50*/  HMMA.16816.F32.BF16 R8, R12.reuse, R4, RZ ;  /* 0x000000040c08723c */ /* 0x048ff000000418ff */
[C---:B------:R-:W-:Y:S08]  /*6a60*/  HMMA.16816.F32.BF16 R4, R12.reuse, R6, RZ ;  /* 0x000000060c04723c */ /* 0x040ff000000418ff */
[C---:B--2---:R-:W-:Y:S08]  /*6a70*/  HMMA.16816.F32.BF16 R32, R12.reuse, R28, RZ ;  /* 0x0000001c0c20723c */ /* 0x044ff000000418ff */
[C---:B-----5:R-:W-:Y:S08]  /*6a80*/  HMMA.16816.F32.BF16 R24, R12.reuse, R20, RZ ;  /* 0x000000140c18723c */ /* 0x060ff000000418ff */
[C---:B------:R-:W-:Y:S08]  /*6a90*/  HMMA.16816.F32.BF16 R28, R12.reuse, R30, RZ ;  /* 0x0000001e0c1c723c */ /* 0x040ff000000418ff */
[C---:B------:R-:W-:Y:S08]  /*6aa0*/  HMMA.16816.F32.BF16 R20, R12.reuse, R22, RZ ;  /* 0x000000160c14723c */ /* 0x040ff000000418ff */
[C---:B----4-:R-:W-:Y:S08]  /*6ab0*/  HMMA.16816.F32.BF16 R16, R12.reuse, R112, RZ ;  /* 0x000000700c10723c */ /* 0x050ff000000418ff */
[----:B------:R-:W-:Y:S01]  /*6ac0*/  HMMA.16816.F32.BF16 R12, R12, R114, RZ ;  /* 0x000000720c0c723c */ /* 0x000fe200000418ff */
[----:B------:R-:W2:Y:S07]  /*6ad0*/  LDSM.16.M88.4 R112, [R135] ;  /* 0x000000008770783b */ /* 0x000eae0000000200 */
        /* <DEDUP_REMOVED lines=18> */
[----:B------:R-:W-:Y:S07]  /*6c00*/  LDSM.16.M88.4 R108, [R133] ;  /* 0x00000000856c783b */ /* 0x000fee0000000200 */
[C---:B---3--:R-:W-:Y:S08]  /*6c10*/  HMMA.16816.F32.BF16 R24, R112.reuse, R100, R24 ;  /* 0x000000647018723c */ /* 0x048ff00000041818 */
        /* <DEDUP_REMOVED lines=27> */
[----:B------:R-:W1:Y:S07]  /*6dd0*/  LDSM.16.M88.4 R100, [R145+0x2000] ;  /* 0x002000009164783b */ /* 0x000e6e0000000200 */
        /* <DEDUP_REMOVED lines=9> */
[----:B------:R-:W-:Y:S07]  /*6e70*/  LDSM.16.M88.4 R112, [R140+0x6800] ;  /* 0x006800008c70783b */ /* 0x000fee0000000200 */
[C---:B---3--:R-:W-:Y:S08]  /*6e80*/  HMMA.16816.F32.BF16 R32, R100.reuse, R116, R32 ;  /* 0x000000746420723c */ /* 0x048ff00000041820 */
[C---:B------:R-:W-:Y:S01]  /*6e90*/  HMMA.16816.F32.BF16 R28, R100.reuse, R118, R28 ;  /* 0x00000076641c723c */ /* 0x040fe2000004181c */
[----:B------:R-:W-:Y:S07]  /*6ea0*/  LDSM.16.M88.4 R116, [R140+0x6000] ;  /* 0x006000008c74783b */ /* 0x000fee0000000200 */
[C---:B-1----:R-:W-:Y:S08]  /*6eb0*/  HMMA.16816.F32.BF16 R16, R100.reuse, R108, R16 ;  /* 0x0000006c6410723c */ /* 0x042ff00000041810 */
[----:B------:R-:W-:Y:S01]  /*6ec0*/  HMMA.16816.F32.BF16 R12, R100, R110, R12 ;  /* 0x0000006e640c723c */ /* 0x000fe2000004180c */
[----:B------:R-:W1:Y:S04]  /*6ed0*/  LDSM.16.M88.4 R108, [R143+0x2000] ;  /* 0x002000008f6c783b */ /* 0x000e680000000200 */
[----:B------:R-:W2:Y:S03]  /*6ee0*/  LDSM.16.M88.4 R100, [R140+0x7000] ;  /* 0x007000008c64783b */ /* 0x000ea60000000200 */
        /* <DEDUP_REMOVED lines=9> */
[C---:B-1----:R-:W-:Y:S08]  /*6f80*/  HMMA.16816.F32.BF16 R16, R108.reuse, R112, R16 ;  /* 0x000000706c10723c */ /* 0x042ff00000041810 */
[----:B------:R-:W-:Y:S01]  /*6f90*/  HMMA.16816.F32.BF16 R12, R108, R114, R12 ;  /* 0x000000726c0c723c */ /* 0x000fe2000004180c */
[----:B------:R-:W1:Y:S04]  /*6fa0*/  LDSM.16.M88.4 R108, [R133+0x3000] ;  /* 0x00300000856c783b */ /* 0x000e680000000200 */
[----:B------:R-:W3:Y:S03]  /*6fb0*/  LDSM.16.M88.4 R112, [R133+0x2800] ;  /* 0x002800008570783b */ /* 0x000ee60000000200 */
[C---:B--2---:R-:W-:Y:S08]  /*6fc0*/  HMMA.16816.F32.BF16 R8, R116.reuse, R100, R8 ;  /* 0x000000647408723c */ /* 0x044ff00000041808 */
[----:B------:R-:W-:Y:S01]  /*6fd0*/  HMMA.16816.F32.BF16 R4, R116, R102, R4 ;  /* 0x000000667404723c */ /* 0x000fe20000041804 */
[----:B------:R-:W2:Y:S01]  /*6fe0*/  LDSM.16.M88.4 R100, [R133+0x3800] ;  /* 0x003800008564783b */ /* 0x000ea20000000200 */
[----:B------:R-:W-:-:S06]  /*6ff0*/  DEPBAR.LE SB0, 0x0 ;  /* 0x000080000000791a */ /* 0x000fcc0000000000 */
[C---:B-1----:R-:W-:Y:S07]  /*7000*/  HMMA.16816.F32.BF16 R24, R116.reuse, R108, R24 ;  /* 0x0000006c7418723c */ /* 0x042fee0000041818 */
[----:B------:R-:W-:Y:S01]  /*7010*/  IMAD R109, R156, 0x40, R155 ;  /* 0x000000409c6d7824 */ /* 0x000fe200078e029b */
[----:B------:R-:W-:Y:S04]  /*7020*/  HMMA.16816.F32.BF16 R20, R116, R110, R20 ;  /* 0x0000006e7414723c */ /* 0x000fe80000041814 */
[----:B------:R-:W-:-:S04]  /*7030*/  IADD3 R173, R109, 0x9, RZ ;  /* 0x000000096dad7810 */ /* 0x000fc80007ffe0ff */
[----:B------:R-:W-:Y:S01]  /*7040*/  FMUL.FTZ R4, R4, c[0x0][0x2ec] ;  /* 0x0000bb0004047a20 */ /* 0x000fe20000410000 */
[C---:B---3--:R-:W-:Y:S01]  /*7050*/  HMMA.16816.F32.BF16 R32, R116.reuse, R112, R32 ;  /* 0x000000707420723c */ /* 0x048fe20000041820 */
[----:B------:R-:W-:Y:S01]  /*7060*/  FMUL.FTZ R6, R6, c[0x0][0x2ec] ;  /* 0x0000bb0006067a20 */ /* 0x000fe20000410000 */
[----:B------:R-:W-:Y:S01]  /*7070*/  IADD3 R111, R109, 0x8, RZ ;  /* 0x000000086d6f7810 */ /* 0x000fe20007ffe0ff */
[----:B------:R-:W-:Y:S02]  /*7080*/  FMUL.FTZ R5, R5, c[0x0][0x2ec] ;  /* 0x0000bb0005057a20 */ /* 0x000fe40000410000 */
[----:B------:R-:W-:Y:S01]  /*7090*/  FMUL.FTZ R7, R7, c[0x0][0x2ec] ;  /* 0x0000bb0007077a20 */ /* 0x000fe20000410000 */
[----:B------:R-:W-:Y:S01]  /*70a0*/  MUFU.TANH R4, R4 ;  /* 0x0000000400047308 */ /* 0x000fe20000002400 */
[----:B------:R-:W-:Y:S01]  /*70b0*/  ISETP.GE.AND P3, PT, R111, R122, PT ;  /* 0x0000007a6f00720c */ /* 0x000fe20003f66270 */
[----:B------:R-:W-:Y:S01]  /*70c0*/  HMMA.16816.F32.BF16 R28, R116, R114, R28 ;  /* 0x00000072741c723c */ /* 0x000fe2000004181c */
[----:B------:R-:W-:Y:S01]  /*70d0*/  FMUL.FTZ R165, R27, c[0x0][0x2ec] ;  /* 0x0000bb001ba57a20 */ /* 0x000fe20000410000 */
[----:B------:R-:W-:Y:S01]  /*70e0*/  ISETP.GE.AND P5, PT, R111, R104, PT ;  /* 0x000000686f00720c */ /* 0x000fe20003fa6270 */
[----:B------:R-:W-:-:S02]  /*70f0*/  FMUL.FTZ R24, R24, c[0x0][0x2ec] ;  /* 0x0000bb0018187a20 */ /* 0x000fc40000410000 */
[----:B------:R-:W-:Y:S01]  /*7100*/  FMUL.FTZ R26, R26, c[0x0][0x2ec] ;  /* 0x0000bb001a1a7a20 */ /* 0x000fe20000410000 */
[----:B------:R-:W-:Y:S01]  /*7110*/  MUFU.TANH R6, R6 ;  /* 0x0000000600067308 */ /* 0x000fe20000002400 */
[----:B------:R-:W-:Y:S01]  /*7120*/  IADD3 R115, R109, 0x1, RZ ;  /* 0x000000016d737810 */ /* 0x000fe20007ffe0ff */
[C---:B--2---:R-:W-:Y:S01]  /*7130*/  HMMA.16816.F32.BF16 R16, R116.reuse, R100, R16 ;  /* 0x000000647410723c */ /* 0x044fe20000041810 */
[----:B------:R-:W-:Y:S02]  /*7140*/  FMUL.FTZ R27, R21, c[0x0][0x2ec] ;  /* 0x0000bb00151b7a20 */ /* 0x000fe40000410000 */
[----:B------:R-:W-:Y:S01]  /*7150*/  FMUL.FTZ R20, R20, c[0x0][0x2ec] ;  /* 0x0000bb0014147a20 */ /* 0x000fe20000410000 */
[----:B------:R-:W-:Y:S01]  /*7160*/  ISETP.GE.AND P6, PT, R115, R122, PT ;  /* 0x0000007a7300720c */ /* 0x000fe20003fc6270 */
[----:B------:R-:W-:Y:S01]  /*7170*/  FMUL.FTZ R22, R22, c[0x0][0x2ec] ;  /* 0x0000bb0016167a20 */ /* 0x000fe20000410000 */
[----:B------:R1:W-:Y:S01]  /*7180*/  I2F R113, R115 ;  /* 0x0000007300717306 */ /* 0x0003e20000201400 */
[----:B------:R-:W-:Y:S01]  /*7190*/  FMUL.FTZ R101, R8, c[0x0][0x2ec] ;  /* 0x0000bb0008657a20 */ /* 0x000fe20000410000 */
[----:B------:R-:W-:Y:S01]  /*71a0*/  HMMA.16816.F32.BF16 R12, R116, R102, R12 ;  /* 0x00000066740c723c */ /* 0x000fe2000004180c */
[----:B------:R-:W-:Y:S01]  /*71b0*/  FMUL.FTZ R8, R9, c[0x0][0x2ec] ;  /* 0x0000bb0009087a20 */ /* 0x000fe20000410000 */
[----:B------:R-:W-:Y:S01]  /*71c0*/  ISETP.GE.AND P4, PT, R115, R104, PT ;  /* 0x000000687300720c */ /* 0x000fe20003f86270 */
[----:B------:R-:W-:-:S02]  /*71d0*/  FMUL.FTZ R9, R10, c[0x0][0x2ec] ;  /* 0x0000bb000a097a20 */ /* 0x000fc40000410000 */
[----:B------:R-:W-:Y:S01]  /*71e0*/  FMUL.FTZ R10, R11, c[0x0][0x2ec] ;  /* 0x0000bb000b0a7a20 */ /* 0x000fe20000410000 */
[----:B------:R2:W3:Y:S01]  /*71f0*/  I2F R103, R111 ;  /* 0x0000006f00677306 */ /* 0x0004e20000201400 */
[----:B------:R-:W-:Y:S02]  /*7200*/  FMUL.FTZ R119, R33, c[0x0][0x2ec] ;  /* 0x0000bb0021777a20 */ /* 0x000fe40000410000 */
[----:B------:R-:W-:Y:S02]  /*7210*/  FMUL.FTZ R171, R35, c[0x0][0x2ec] ;  /* 0x0000bb0023ab7a20 */ /* 0x000fe40000410000 */
[----:B------:R-:W-:Y:S02]  /*7220*/  FMUL.FTZ R169, R31, c[0x0][0x2ec] ;  /* 0x0000bb001fa97a20 */ /* 0x000fe40000410000 */
[----:B------:R-:W-:Y:S01]  /*7230*/  FMUL.FTZ R31, R25, c[0x0][0x2ec] ;  /* 0x0000bb00191f7a20 */ /* 0x000fe20000410000 */
[----:B------:R-:W4:Y:S01]  /*7240*/  MUFU.TANH R8, R8 ;  /* 0x0000000800087308 */ /* 0x000f220000002400 */
[----:B------:R-:W-:Y:S01]  /*7250*/  FMUL.FTZ R34, R34, c[0x0][0x2ec] ;  /* 0x0000bb0022227a20 */ /* 0x000fe20000410000 */
[----:B-1----:R-:W-:Y:S01]  /*7260*/  IADD3 R115, R109, 0x18, RZ ;  /* 0x000000186d737810 */ /* 0x002fe20007ffe0ff */
[----:B------:R-:W-:-:S02]  /*7270*/  FMUL.FTZ R21, R16, c[0x0][0x2ec] ;  /* 0x0000bb0010157a20 */ /* 0x000fc40000410000 */
[----:B------:R-:W-:Y:S02]  /*7280*/  FMUL.FTZ R32, R32, c[0x0][0x2ec] ;  /* 0x0000bb0020207a20 */ /* 0x000fe40000410000 */
[----:B------:R-:W-:Y:S01]  /*7290*/  FMUL.FTZ R28, R28, c[0x0][0x2ec] ;  /* 0x0000bb001c1c7a20 */ /* 0x000fe20000410000 */
[----:B------:R-:W1:Y:S01]  /*72a0*/  MUFU.TANH R10, R10 ;  /* 0x0000000a000a7308 */ /* 0x000e620000002400 */
[----:B--2---:R-:W-:Y:S01]  /*72b0*/  IADD3 R111, R109, 0x11, RZ ;  /* 0x000000116d6f7810 */ /* 0x004fe20007ffe0ff */
[CC--:B---3--:R-:W-:Y:S02]  /*72c0*/  FFMA.FTZ R4, R0.reuse, R103.reuse, R4 ;  /* 0x0000006700047223 */ /* 0x0c8fe40000010004 */
[----:B------:R-:W-:Y:S02]  /*72d0*/  FFMA.FTZ R6, R0, R103, R6 ;  /* 0x0000006700067223 */ /* 0x000fe40000010006 */
[----:B------:R-:W-:Y:S02]  /*72e0*/  FMUL.FTZ R103, R18, c[0x0][0x2ec] ;  /* 0x0000bb0012677a20 */ /* 0x000fe40000410000 */
[----:B------:R-:W-:Y:S01]  /*72f0*/  MUFU.TANH R5, R5 ;  /* 0x0000000500057308 */ /* 0x000fe20000002400 */
[----:B----4-:R-:W-:Y:S01]  /*7300*/  FFMA.FTZ R11, R0, R113, R8 ;  /* 0x00000071000b7223 */ /* 0x010fe20000010008 */
[----:B------:R-:W-:Y:S01]  /*7310*/  FSEL R6, R6, -INF , !P5 ;  /* 0xff80000006067808 */ /* 0x000fe20006800000 */
[----:B------:R-:W-:-:S02]  /*7320*/  FMUL.FTZ R30, R30, c[0x0][0x2ec] ;  /* 0x0000bb001e1e7a20 */ /* 0x000fc40000410000 */
[----:B------:R-:W-:Y:S01]  /*7330*/  FMUL.FTZ R35, R29, c[0x0][0x2ec] ;  /* 0x0000bb001d237a20 */ /* 0x000fe20000410000 */
[----:B------:R-:W-:Y:S01]  /*7340*/  FSEL R11, R11, -INF , !P6 ;  /* 0xff8000000b0b7808 */ /* 0x000fe20007000000 */
[----:B------:R-:W-:Y:S01]  /*7350*/  FMUL.FTZ R23, R23, c[0x0][0x2ec] ;  /* 0x0000bb0017177a20 */ /* 0x000fe20000410000 */
[----:B------:R-:W-:Y:S01]  /*7360*/  MUFU.TANH R7, R7 ;  /* 0x0000000700077308 */ /* 0x000fe20000002400 */
[----:B-1----:R-:W-:Y:S01]  /*7370*/  FFMA.FTZ R8, R0, R113, R10 ;  /* 0x0000007100087223 */ /* 0x002fe2000001000a */
[----:B------:R-:W-:Y:S01]  /*7380*/  IADD3 R113, R109, 0x10, RZ ;  /* 0x000000106d717810 */ /* 0x000fe20007ffe0ff */
[----:B------:R-:W-:Y:S01]  /*7390*/  FMUL.FTZ R19, R19, c[0x0][0x2ec] ;  /* 0x0000bb0013137a20 */ /* 0x000fe20000410000 */
[----:B------:R-:W-:Y:S01]  /*73a0*/  ISETP.GE.AND P6, PT, R173, R122, PT ;  /* 0x0000007aad00720c */ /* 0x000fe20003fc6270 */
[----:B------:R-:W-:Y:S01]  /*73b0*/  FMUL.FTZ R17, R17, c[0x0][0x2ec] ;  /* 0x0000bb0011117a20 */ /* 0x000fe20000410000 */
[----:B------:R-:W-:Y:S01]  /*73c0*/  FSEL R8, R8, -INF , !P4 ;  /* 0xff80000008087808 */ /* 0x000fe20006000000 */
[----:B------:R-:W-:Y:S01]  /*73d0*/  FMUL.FTZ R13, R13, c[0x0][0x2ec] ;  /* 0x0000bb000d0d7a20 */ /* 0x000fe20000410000 */
[----:B------:R-:W1:Y:S01]  /*73e0*/  I2F R16, R173 ;  /* 0x000000ad00107306 */ /* 0x000e620000201400 */
[-C--:B------:R-:W-:Y:S01]  /*73f0*/  ISETP.GE.AND P4, PT, R173, R104.reuse, PT ;  /* 0x00000068ad00720c */ /* 0x080fe20003f86270 */
[----:B------:R-:W-:Y:S01]  /*7400*/  FMUL.FTZ R15, R15, c[0x0][0x2ec] ;  /* 0x0000bb000f0f7a20 */ /* 0x000fe20000410000 */
[----:B------:R-:W-:-:S05]  /*7410*/  ISETP.GE.AND P5, PT, R113, R104, PT ;  /* 0x000000687100720c */ /* 0x000fca0003fa6270 */
[----:B------:R-:W-:Y:S08]  /*7420*/  MUFU.TANH R25, R20 ;  /* 0x0000001400197308 */ /* 0x000ff00000002400 */
[----:B------:R-:W-:Y:S01]  /*7430*/  MUFU.TANH R119, R119 ;  /* 0x0000007700777308 */ /* 0x000fe20000002400 */
[CC--:B-1----:R-:W-:Y:S02]  /*7440*/  FFMA.FTZ R5, R0.reuse, R16.reuse, R5 ;  /* 0x0000001000057223 */ /* 0x0c2fe40000010005 */
[----:B------:R-:W-:Y:S01]  /*7450*/  FFMA.FTZ R18, R0, R16, R7 ;  /* 0x0000001000127223 */ /* 0x000fe20000010007 */
[----:B------:R-:W-:-:S02]  /*7460*/  FSEL R7, R4, -INF , !P3 ;  /* 0xff80000004077808 */ /* 0x000fc40005800000 */
[----:B------:R-:W-:Y:S02]  /*7470*/  FSEL R5, R5, -INF , !P6 ;  /* 0xff80000005057808 */ /* 0x000fe40007000000 */
[----:B------:R-:W-:Y:S01]  /*7480*/  MUFU.TANH R171, R171 ;  /* 0x000000ab00ab7308 */ /* 0x000fe20000002400 */
[----:B------:R-:W-:Y:S02]  /*7490*/  FSEL R4, R18, -INF , !P4 ;  /* 0xff80000012047808 */ /* 0x000fe40006000000 */
[C---:B------:R-:W-:Y:S02]  /*74a0*/  ISETP.GE.AND P6, PT, R111.reuse, R122, PT ;  /* 0x0000007a6f00720c */ /* 0x040fe40003fc6270 */
[----:B------:R-:W-:Y:S02]  /*74b0*/  ISETP.GE.AND P4, PT, R111, R104, PT ;  /* 0x000000686f00720c */ /* 0x000fe40003f86270 */
[----:B------:R-:W-:Y:S01]  /*74c0*/  ISETP.GE.AND P3, PT, R113, R122, PT ;  /* 0x0000007a7100720c */ /* 0x000fe20003f66270 */
[----:B------:R1:W2:Y:S08]  /*74d0*/  I2F R20, R111 ;  /* 0x0000006f00147306 */ /* 0x0002b00000201400 */
[----:B------:R-:W-:Y:S08]  /*74e0*/  MUFU.TANH R129, R34 ;  /* 0x0000002200817308 */ /* 0x000ff00000002400 */
[----:B------:R-:W3:Y:S01]  /*74f0*/  I2F R10, R113 ;  /* 0x00000071000a7306 */ /* 0x000ee20000201400 */
[----:B-1----:R-:W-:Y:S01]  /*7500*/  IADD3 R111, R109, 0x19, RZ ;  /* 0x000000196d6f7810 */ /* 0x002fe20007ffe0ff */
[----:B--2---:R-:W-:-:S02]  /*7510*/  FFMA.FTZ R119, R0, R20, R119 ;  /* 0x0000001400777223 */ /* 0x004fc40000010077 */
[----:B------:R-:W-:-:S04]  /*7520*/  FFMA.FTZ R171, R0, R20, R171 ;  /* 0x0000001400ab7223 */ /* 0x000fc800000100ab */
[----:B------:R-:W1:Y:S01]  /*7530*/  MUFU.TANH R117, R32 ;  /* 0x0000002000757308 */ /* 0x000e620000002400 */
[----:B------:R-:W-:Y:S02]  /*7540*/  FSEL R184, R171, -INF , !P4 ;  /* 0xff800000abb87808 */ /* 0x000fe40006000000 */
[----:B------:R-:W-:-:S05]  /*7550*/  ISETP.GE.AND P4, PT, R111, R104, PT ;  /* 0x000000686f00720c */ /* 0x000fca0003f86270 */
[----:B------:R-:W-:Y:S01]  /*7560*/  MUFU.TANH R33, R28 ;  /* 0x0000001c00217308 */ /* 0x000fe20000002400 */
[C---:B---3--:R-:W-:Y:S01]  /*7570*/  FFMA.FTZ R128, R0.reuse, R10, R129 ;  /* 0x0000000a00807223 */ /* 0x048fe20000010081 */
[----:B------:R-:W-:Y:S02]  /*7580*/  IADD3 R113, R109, 0x20, RZ ;  /* 0x000000206d717810 */ /* 0x000fe40007ffe0ff */
[----:B------:R-:W-:Y:S02]  /*7590*/  FSEL R129, R119, -INF , !P6 ;  /* 0xff80000077817808 */ /* 0x000fe40007000000 */
[----:B------:R-:W-:Y:S02]  /*75a0*/  ISETP.GE.AND P6, PT, R111, R122, PT ;  /* 0x0000007a6f00720c */ /* 0x000fe40003fc6270 */
[----:B------:R-:W-:Y:S01]  /*75b0*/  MUFU.TANH R127, R30 ;  /* 0x0000001e007f7308 */ /* 0x000fe20000002400 */
[----:B-1----:R-:W-:Y:S01]  /*75c0*/  FFMA.FTZ R117, R0, R10, R117 ;  /* 0x0000000a00757223 */ /* 0x002fe20000010075 */
[----:B------:R-:W-:-:S02]  /*75d0*/  FSEL R128, R128, -INF , !P5 ;  /* 0xff80000080807808 */ /* 0x000fc40006800000 */
[----:B------:R-:W-:Y:S02]  /*75e0*/  ISETP.GE.AND P5, PT, R115, R104, PT ;  /* 0x000000687300720c */ /* 0x000fe40003fa6270 */
[----:B------:R-:W-:Y:S02]  /*75f0*/  FSEL R177, R117, -INF , !P3 ;  /* 0xff80000075b17808 */ /* 0x000fe40005800000 */
[----:B------:R-:W1:Y:S01]  /*7600*/  I2F R16, R115 ;  /* 0x0000007300107306 */ /* 0x000e620000201400 */
[----:B------:R-:W-:-:S07]  /*7610*/  ISETP.GE.AND P3, PT, R115, R122, PT ;  /* 0x0000007a7300720c */ /* 0x000fce0003f66270 */
[----:B------:R-:W-:Y:S08]  /*7620*/  MUFU.TANH R35, R35 ;  /* 0x0000002300237308 */ /* 0x000ff00000002400 */
[----:B------:R2:W3:Y:S01]  /*7630*/  I2F R18, R111 ;  /* 0x0000006f00127306 */ /* 0x0004e20000201400 */
[CC--:B-1----:R-:W-:Y:S01]  /*7640*/  FFMA.FTZ R175, R0.reuse, R16.reuse, R33 ;  /* 0x0000001000af7223 */ /* 0x0c2fe20000010021 */
[----:B------:R-:W-:Y:S01]  /*7650*/  IADD3 R115, R109, 0x28, RZ ;  /* 0x000000286d737810 */ /* 0x000fe20007ffe0ff */
[----:B------:R-:W-:-:S02]  /*7660*/  FFMA.FTZ R127, R0, R16, R127 ;  /* 0x00000010007f7223 */ /* 0x000fc4000001007f */
[----:B------:R-:W-:Y:S01]  /*7670*/  FMUL.FTZ R33, R12, c[0x0][0x2ec] ;  /* 0x0000bb000c217a20 */ /* 0x000fe20000410000 */
[----:B------:R-:W-:Y:S02]  /*7680*/  FSEL R175, R175, -INF , !P3 ;  /* 0xff800000afaf7808 */ /* 0x000fe40005800000 */
[----:B------:R-:W-:Y:S01]  /*7690*/  MUFU.TANH R29, R24 ;  /* 0x00000018001d7308 */ /* 0x000fe20000002400 */
[----:B------:R-:W-:Y:S02]  /*76a0*/  FSEL R182, R127, -INF , !P5 ;  /* 0xff8000007fb67808 */ /* 0x000fe40006800000 */
[C---:B------:R-:W-:Y:S02]  /*76b0*/  ISETP.GE.AND P3, PT, R113.reuse, R122, PT ;  /* 0x0000007a7100720c */ /* 0x040fe40003f66270 */
[----:B------:R-:W-:Y:S02]  /*76c0*/  ISETP.GE.AND P5, PT, R113, R104, PT ;  /* 0x000000687100720c */ /* 0x000fe40003fa6270 */
[----:B--2---:R-:W-:Y:S01]  /*76d0*/  IADD3 R111, R109, 0x21, RZ ;  /* 0x000000216d6f7810 */ /* 0x004fe20007ffe0ff */
[----:B------:R-:W-:Y:S01]  /*76e0*/  MUFU.TANH R131, R26 ;  /* 0x0000001a00837308 */ /* 0x000fe20000002400 */
[----:B---3--:R-:W-:-:S05]  /*76f0*/  FFMA.FTZ R35, R0, R18, R35 ;  /* 0x0000001200237223 */ /* 0x008fca0000010023 */
[----:B------:R-:W-:Y:S02]  /*7700*/  FSEL R127, R35, -INF , !P6 ;  /* 0xff800000237f7808 */ /* 0x000fe40007000000 */
[----:B------:R-:W1:Y:S01]  /*7710*/  I2F R10, R113 ;  /* 0x00000071000a7306 */ /* 0x000e620000201400 */
[----:B------:R-:W-:Y:S02]  /*7720*/  IADD3 R35, R109, 0x29, RZ ;  /* 0x000000296d237810 */ /* 0x000fe40007ffe0ff */
[----:B------:R-:W-:-:S05]  /*7730*/  ISETP.GE.AND P6, PT, R111, R122, PT ;  /* 0x0000007a6f00720c */ /* 0x000fca0003fc6270 */
[----:B------:R-:W2:Y:S08]  /*7740*/  MUFU.TANH R169, R169 ;  /* 0x000000a900a97308 */ /* 0x000eb00000002400 */
[----:B------:R-:W-:Y:S01]  /*7750*/  MUFU.TANH R31, R31 ;  /* 0x0000001f001f7308 */ /* 0x000fe20000002400 */
[CC--:B-1----:R-:W-:Y:S02]  /*7760*/  FFMA.FTZ R173, R0.reuse, R10.reuse, R29 ;  /* 0x0000000a00ad7223 */ /* 0x0c2fe4000001001d */
[----:B------:R-:W-:-:S02]  /*7770*/  FFMA.FTZ R131, R0, R10, R131 ;  /* 0x0000000a00837223 */ /* 0x000fc40000010083 */
[----:B------:R-:W-:Y:S01]  /*7780*/  FMUL.FTZ R29, R14, c[0x0][0x2ec] ;  /* 0x0000bb000e1d7a20 */ /* 0x000fe20000410000 */
[----:B------:R-:W-:Y:S02]  /*7790*/  FSEL R173, R173, -INF , !P3 ;  /* 0xff800000adad7808 */ /* 0x000fe40005800000 */
[----:B------:R-:W1:Y:S01]  /*77a0*/  I2F R16, R111 ;  /* 0x0000006f00107306 */ /* 0x000e620000201400 */
[----:B--2---:R-:W-:Y:S01]  /*77b0*/  FFMA.FTZ R169, R0, R18, R169 ;  /* 0x0000001200a97223 */ /* 0x004fe200000100a9 */
[----:B------:R-:W-:Y:S02]  /*77c0*/  ISETP.GE.AND P3, PT, R115, R122, PT ;  /* 0x0000007a7300720c */ /* 0x000fe40003f66270 */
[----:B------:R-:W-:Y:S02]  /*77d0*/  FSEL R178, R131, -INF , !P5 ;  /* 0xff80000083b27808 */ /* 0x000fe40006800000 */
[----:B------:R-:W-:Y:S01]  /*77e0*/  FSEL R180, R169, -INF , !P4 ;  /* 0xff800000a9b47808 */ /* 0x000fe20006000000 */
[----:B------:R-:W-:Y:S01]  /*77f0*/  IMAD.MOV.U32 R169, RZ, RZ, R125 ;  /* 0x000000ffffa97224 */ /* 0x000fe200078e007d */
[----:B------:R-:W-:Y:S01]  /*7800*/  MUFU.TANH R123, R22 ;  /* 0x00000016007b7308 */ /* 0x000fe20000002400 */
[----:B------:R-:W-:-:S02]  /*7810*/  ISETP.GE.AND P4, PT, R111, R104, PT ;  /* 0x000000686f00720c */ /* 0x000fc40003f86270 */
[----:B------:R-:W-:-:S05]  /*7820*/  ISETP.GE.AND P5, PT, R115, R104, PT ;  /* 0x000000687300720c */ /* 0x000fca0003fa6270 */
[----:B------:R-:W2:Y:S01]  /*7830*/  I2F R12, R115 ;  /* 0x00000073000c7306 */ /* 0x000ea20000201400 */
[----:B-1----:R-:W-:Y:S01]  /*7840*/  FFMA.FTZ R31, R0, R16, R31 ;  /* 0x00000010001f7223 */ /* 0x002fe2000001001f */
[----:B------:R-:W-:-:S04]  /*7850*/  IADD3 R111, R109, 0x30, RZ ;  /* 0x000000306d6f7810 */ /* 0x000fc80007ffe0ff */
[----:B------:R-:W-:Y:S02]  /*7860*/  FSEL R171, R31, -INF , !P6 ;  /* 0xff8000001fab7808 */ /* 0x000fe40007000000 */
[----:B------:R-:W-:Y:S01]  /*7870*/  MUFU.TANH R27, R27 ;  /* 0x0000001b001b7308 */ /* 0x000fe20000002400 */
[----:B------:R-:W-:Y:S02]  /*7880*/  IADD3 R31, R109, 0x31, RZ ;  /* 0x000000316d1f7810 */ /* 0x000fe40007ffe0ff */
[----:B------:R-:W-:-:S05]  /*7890*/  ISETP.GE.AND P6, PT, R35, R122, PT ;  /* 0x0000007a2300720c */ /* 0x000fca0003fc6270 */
[----:B------:R-:W-:Y:S01]  /*78a0*/  MUFU.TANH R23, R23 ;  /* 0x0000001700177308 */ /* 0x000fe20000002400 */
[CC--:B--2---:R-:W-:Y:S02]  /*78b0*/  FFMA.FTZ R25, R0.reuse, R12.reuse, R25 ;  /* 0x0000000c00197223 */ /* 0x0c4fe40000010019 */
[----:B------:R-:W-:-:S05]  /*78c0*/  FFMA.FTZ R123, R0, R12, R123 ;  /* 0x0000000c007b7223 */ /* 0x000fca000001007b */
[----:B------:R-:W1:Y:S01]  /*78d0*/  I2F R10, R35 ;  /* 0x00000023000a7306 */ /* 0x000e620000201400 */
[----:B------:R-:W-:Y:S02]  /*78e0*/  FSEL R174, R123, -INF , !P5 ;  /* 0xff8000007bae7808 */ /* 0x000fe40006800000 */
[----:B------:R-:W-:-:S05]  /*78f0*/  ISETP.GE.AND P5, PT, R111, R104, PT ;  /* 0x000000686f00720c */ /* 0x000fca0003fa6270 */
[----:B------:R-:W2:Y:S08]  /*7900*/  MUFU.TANH R165, R165 ;  /* 0x000000a500a57308 */ /* 0x000eb00000002400 */
[----:B------:R-:W-:Y:S01]  /*7910*/  MUFU.TANH R21, R21 ;  /* 0x0000001500157308 */ /* 0x000fe20000002400 */
[CC--:B-1----:R-:W-:Y:S02]  /*7920*/  FFMA.FTZ R27, R0.reuse, R10.reuse, R27 ;  /* 0x0000000a001b7223 */ /* 0x0c2fe4000001001b */
[----:B------:R-:W-:Y:S01]  /*7930*/  FFMA.FTZ R164, R0, R10, R23 ;  /* 0x0000000a00a47223 */ /* 0x000fe20000010017 */
[----:B------:R-:W-:-:S02]  /*7940*/  IADD3 R23, R109, 0x38, RZ ;  /* 0x000000386d177810 */ /* 0x000fc40007ffe0ff */
[----:B------:R-:W-:Y:S02]  /*7950*/  FSEL R131, R27, -INF , !P6 ;  /* 0xff8000001b837808 */ /* 0x000fe40007000000 */
[----:B------:R-:W-:Y:S01]  /*7960*/  MUFU.TANH R19, R19 ;  /* 0x0000001300137308 */ /* 0x000fe20000002400 */
[----:B--2---:R-:W-:Y:S01]  /*7970*/  FFMA.FTZ R165, R0, R16, R165 ;  /* 0x0000001000a57223 */ /* 0x004fe200000100a5 */
[----:B------:R-:W-:-:S04]  /*7980*/  ISETP.GE.AND P6, PT, R31, R122, PT ;  /* 0x0000007a1f00720c */ /* 0x000fc80003fc6270 */
[----:B------:R-:W-:Y:S02]  /*7990*/  FSEL R176, R165, -INF , !P4 ;  /* 0xff800000a5b07808 */ /* 0x000fe40006000000 */
[----:B------:R-:W1:Y:S01]  /*79a0*/  I2F R14, R111 ;  /* 0x0000006f000e7306 */ /* 0x000e620000201400 */
[----:B------:R-:W-:Y:S02]  /*79b0*/  FSEL R165, R25, -INF , !P3 ;  /* 0xff80000019a57808 */ /* 0x000fe40005800000 */
[----:B------:R-:W-:Y:S02]  /*79c0*/  ISETP.GE.AND P3, PT, R111, R122, PT ;  /* 0x0000007a6f00720c */ /* 0x000fe40003f66270 */
[----:B------:R-:W-:-:S03]  /*79d0*/  ISETP.GE.AND P4, PT, R35, R104, PT ;  /* 0x000000682300720c */ /* 0x000fc60003f86270 */
[----:B------:R-:W2:Y:S01]  /*79e0*/  I2F R12, R31 ;  /* 0x0000001f000c7306 */ /* 0x000ea20000201400 */
[----:B------:R-:W-:Y:S02]  /*79f0*/  FSEL R164, R164, -INF , !P4 ;  /* 0xff800000a4a47808 */ /* 0x000fe40006000000 */
[----:B------:R-:W-:-:S05]  /*7a00*/  ISETP.GE.AND P4, PT, R31, R104, PT ;  /* 0x000000681f00720c */ /* 0x000fca0003f86270 */
[----:B------:R-:W3:Y:S01]  /*7a10*/  MUFU.TANH R17, R17 ;  /* 0x0000001100117308 */ /* 0x000ee20000002400 */
[----:B-1----:R-:W-:-:S05]  /*7a20*/  FFMA.FTZ R21, R0, R14, R21 ;  /* 0x0000000e00157223 */ /* 0x002fca0000010015 */
[----:B------:R-:W-:Y:S02]  /*7a30*/  FSEL R118, R21, -INF , !P3 ;  /* 0xff80000015767808 */ /* 0x000fe40005800000 */
[----:B------:R-:W-:Y:S01]  /*7a40*/  MUFU.TANH R101, R101 ;  /* 0x0000006500657308 */ /* 0x000fe20000002400 */
[----:B--2---:R-:W-:Y:S01]  /*7a50*/  FFMA.FTZ R116, R0, R12, R19 ;  /* 0x0000000c00747223 */ /* 0x004fe20000010013 */
[C---:B------:R-:W-:Y:S02]  /*7a60*/  IADD3 R19, R109.reuse, 0x39, RZ ;  /* 0x000000396d137810 */ /* 0x040fe40007ffe0ff */
[----:B------:R-:W-:Y:S02]  /*7a70*/  ISETP.GE.AND P3, PT, R109, R122, PT ;  /* 0x0000007a6d00720c */ /* 0x000fe40003f66270 */
[----:B------:R-:W-:Y:S02]  /*7a80*/  FSEL R116, R116, -INF , !P4 ;  /* 0xff80000074747808 */ /* 0x000fe40006000000 */
[----:B------:R-:W1:Y:S01]  /*7a90*/  I2F R10, R109 ;  /* 0x0000006d000a7306 */ /* 0x000e620000201400 */
[----:B---3--:R-:W-:Y:S01]  /*7aa0*/  FFMA.FTZ R123, R0, R12, R17 ;  /* 0x0000000c007b7223 */ /* 0x008fe20000010011 */
[----:B------:R-:W-:-:S04]  /*7ab0*/  ISETP.GE.AND P4, PT, R23, R104, PT ;  /* 0x000000681700720c */ /* 0x000fc80003f86270 */
[----:B------:R-:W-:Y:S02]  /*7ac0*/  FSEL R123, R123, -INF , !P6 ;  /* 0xff8000007b7b7808 */ /* 0x000fe40007000000 */
[----:B------:R-:W2:Y:S01]  /*7ad0*/  MUFU.TANH R9, R9 ;  /* 0x0000000900097308 */ /* 0x000ea20000002400 */
[----:B------:R-:W-:-:S07]  /*7ae0*/  ISETP.GE.AND P6, PT, R23, R122, PT ;  /* 0x0000007a1700720c */ /* 0x000fce0003fc6270 */
[----:B------:R-:W3:Y:S01]  /*7af0*/  MUFU.TANH R103, R103 ;  /* 0x0000006700677308 */ /* 0x000ee20000002400 */
[----:B-1----:R-:W-:-:S07]  /*7b00*/  FFMA.FTZ R101, R0, R10, R101 ;  /* 0x0000000a00657223 */ /* 0x002fce0000010065 */
[----:B------:R-:W-:Y:S01]  /*7b10*/  MUFU.TANH R33, R33 ;  /* 0x0000002100217308 */ /* 0x000fe20000002400 */
[----:B--2---:R-:W-:Y:S01]  /*7b20*/  FFMA.FTZ R9, R0, R10, R9 ;  /* 0x0000000a00097223 */ /* 0x004fe20000010009 */
[----:B------:R-:W-:Y:S01]  /*7b30*/  FSEL R10, R101, -INF , !P3 ;  /* 0xff800000650a7808 */ /* 0x000fe20005800000 */
[----:B------:R-:W-:Y:S01]  /*7b40*/  BAR.SYNC.DEFER_BLOCKING 0x0 ;  /* 0x0000000000007b1d */ /* 0x000fe20000010000 */
[----:B------:R-:W-:Y:S01]  /*7b50*/  ISETP.GT.AND P3, PT, R156, R149, PT ;  /* 0x000000959c00720c */ /* 0x000fe20003f64270 */
[----:B---3--:R-:W-:-:S04]  /*7b60*/  FFMA.FTZ R103, R0, R14, R103 ;  /* 0x0000000e00677223 */ /* 0x008fc80000010067 */
[----:B------:R-:W-:Y:S01]  /*7b70*/  MUFU.TANH R29, R29 ;  /* 0x0000001d001d7308 */ /* 0x000fe20000002400 */
[----:B------:R-:W-:Y:S02]  /*7b80*/  FSEL R103, R103, -INF , !P5 ;  /* 0xff80000067677808 */ /* 0x000fe40006800000 */
[----:B------:R-:W-:-:S05]  /*7b90*/  ISETP.GE.AND P5, PT, R109, R104, PT ;  /* 0x000000686d00720c */ /* 0x000fca0003fa6270 */
[----:B------:R-:W1:Y:S01]  /*7ba0*/  I2F R16, R23 ;  /* 0x0000001700107306 */ /* 0x000e620000201400 */
[----:B------:R-:W-:-:S07]  /*7bb0*/  FSEL R9, R9, -INF , !P5 ;  /* 0xff80000009097808 */ /* 0x000fce0006800000 */
[----:B------:R-:W-:Y:S08]  /*7bc0*/  MUFU.TANH R13, R13 ;  /* 0x0000000d000d7308 */ /* 0x000ff00000002400 */
[----:B------:R-:W2:Y:S01]  /*7bd0*/  I2F R17, R19 ;  /* 0x0000001300117306 */ /* 0x000ea20000201400 */
[CC--:B-1----:R-:W-:Y:S02]  /*7be0*/  FFMA.FTZ R33, R0.reuse, R16.reuse, R33 ;  /* 0x0000001000217223 */ /* 0x0c2fe40000010021 */
[----:B------:R-:W-:-:S03]  /*7bf0*/  FFMA.FTZ R29, R0, R16, R29 ;  /* 0x00000010001d7223 */ /* 0x000fc6000001001d */
[----:B------:R-:W-:Y:S02]  /*7c00*/  FSEL R119, R33, -INF , !P6 ;  /* 0xff80000021777808 */ /* 0x000fe40007000000 */
[----:B------:R-:W1:Y:S01]  /*7c10*/  MUFU.TANH R15, R15 ;  /* 0x0000000f000f7308 */ /* 0x000e620000002400 */
[----:B------:R-:W-:Y:S02]  /*7c20*/  FSEL R102, R29, -INF , !P4 ;  /* 0xff8000001d667808 */ /* 0x000fe40006000000 */
[C---:B------:R-:W-:Y:S02]  /*7c30*/  ISETP.GE.AND P6, PT, R19.reuse, R122, PT ;  /* 0x0000007a1300720c */ /* 0x040fe40003fc6270 */
[----:B------:R-:W-:Y:S01]  /*7c40*/  ISETP.GE.AND P4, PT, R19, R104, PT ;  /* 0x000000681300720c */ /* 0x000fe20003f86270 */
[----:B--2---:R-:W-:-:S05]  /*7c50*/  FFMA.FTZ R13, R0, R17, R13 ;  /* 0x00000011000d7223 */ /* 0x004fca000001000d */
[----:B------:R-:W-:Y:S01]  /*7c60*/  FSEL R122, R13, -INF , !P6 ;  /* 0xff8000000d7a7808 */ /* 0x000fe20007000000 */
[----:B-1----:R-:W-:-:S05]  /*7c70*/  FFMA.FTZ R15, R0, R17, R15 ;  /* 0x00000011000f7223 */ /* 0x002fca000001000f */
[----:B------:R-:W-:Y:S01]  /*7c80*/  FSEL R115, R15, -INF , !P4 ;  /* 0xff8000000f737808 */ /* 0x000fe20006000000 */
[----:B------:R-:W-:Y:S05]  /*7c90*/  @!P3 BRA `(.L_x_7597) ;  /* 0x000008b00000b947 */ /* 0x000fea0003800000 */
[----:B------:R-:W-:Y:S05]  /*7ca0*/  @!P0 BRA `(.L_x_7598) ;  /* 0x000003b000008947 */ /* 0x000fea0003800000 */
[----:B------:R-:W-:Y:S01]  /*7cb0*/  IABS R12, c[0x0][0x2d0] ;  /* 0x0000b400000c7a13 */ /* 0x000fe20000000000 */
[----:B------:R-:W-:Y:S02]  /*7cc0*/  IMAD.SHL.U32 R14, R156, 0x40, RZ ;  /* 0x000000409c0e7824 */ /* 0x000fe400078e00ff */
[----:B------:R-:W-:Y:S01]  /*7cd0*/  IMAD.MOV.U32 R18, RZ, RZ, RZ ;  /* 0x000000ffff127224 */ /* 0x000fe200078e00ff */
[----:B------:R-:W1:Y:S02]  /*7ce0*/  I2F.RP R15, R12 ;  /* 0x0000000c000f7306 */ /* 0x000e640000209400 */
[----:B------:R-:W-:-:S06]  /*7cf0*/  IABS R16, R14 ;  /* 0x0000000e00107213 */ /* 0x000fcc0000000000 */
[----:B-1----:R-:W1:Y:S02]  /*7d00*/  MUFU.RCP R19, R15 ;  /* 0x0000000f00137308 */ /* 0x002e640000001000 */
[----:B-1----:R-:W-:-:S06]  /*7d10*/  IADD3 R19, R19, 0xffffffe, RZ ;  /* 0x0ffffffe13137810 */ /* 0x002fcc0007ffe0ff */
[----:B------:R-:W1:Y:S02]  /*7d20*/  F2I.FTZ.U32.TRUNC.NTZ R19, R19 ;  /* 0x0000001300137305 */ /* 0x000e64000021f000 */
[----:B-1----:R-:W-:-:S04]  /*7d30*/  IMAD.MOV R13, RZ, RZ, -R19 ;  /* 0x000000ffff0d7224 */ /* 0x002fc800078e0a13 */
[----:B------:R-:W-:-:S04]  /*7d40*/  IMAD R13, R13, R12, RZ ;  /* 0x0000000c0d0d7224 */ /* 0x000fc800078e02ff */
[----:B------:R-:W-:Y:S01]  /*7d50*/  IMAD.HI.U32 R13, R19, R13, R18 ;  /* 0x0000000d130d7227 */ /* 0x000fe200078e0012 */
[C---:B------:R-:W-:Y:S02]  /*7d60*/  IADD3 R18, R14.reuse, -0x40, RZ ;  /* 0xffffffc00e127810 */ /* 0x040fe40007ffe0ff */
[----:B------:R-:W-:Y:S02]  /*7d70*/  LOP3.LUT R14, R14, c[0x0][0x2d0], RZ, 0x3c, !PT ;  /* 0x0000b4000e0e7a12 */ /* 0x000fe400078e3cff */
[----:B------:R-:W-:Y:S01]  /*7d80*/  IABS R15, R18 ;  /* 0x00000012000f7213 */ /* 0x000fe20000000000 */
[----:B------:R-:W-:Y:S01]  /*7d90*/  IMAD.HI.U32 R19, R13, R16, RZ ;  /* 0x000000100d137227 */ /* 0x000fe200078e00ff */
[----:B------:R-:W-:-:S03]  /*7da0*/  LOP3.LUT R18, R18, c[0x0][0x2d0], RZ, 0x3c, !PT ;  /* 0x0000b40012127a12 */ /* 0x000fc600078e3cff */
        /* <DEDUP_REMOVED lines=43> */
.L_x_7598:
[----:B------:R-:W-:-:S05]  /*8060*/  IMAD.MOV.U32 R12, RZ, RZ, c[0x0][0x198] ;  /* 0x00006600ff0c7624 */ /* 0x000fca00078e00ff */
[----:B------:R-:W-:-:S04]  /*8070*/  LEA R12, -R12, RZ, 0x6 ;  /* 0x000000ff0c0c7211 */ /* 0x000fc800078e31ff */
[----:B------:R-:W-:Y:S02]  /*8080*/  SHF.R.S32.HI R13, RZ, 0x1f, R12 ;  /* 0x0000001fff0d7819 */ /* 0x000fe4000001140c */
.L_x_7599:
[----:B------:R-:W-:Y:S01]  /*8090*/  @!P1 IADD3 R15, P4, R120, R12, RZ ;  /* 0x0000000c780f9210 */ /* 0x000fe20007f9e0ff */
[----:B------:R1:W-:Y:S01]  /*80a0*/  @P2 STS.128 [R157+0x4000], RZ ;  /* 0x004000ff9d002388 */ /* 0x0003e20000000c00 */
[C---:B------:R-:W-:Y:S01]  /*80b0*/  @!P2 LEA R24, P5, R12.reuse, R168, 0x1 ;  /* 0x000000a80c18a211 */ /* 0x040fe200078a08ff */
[----:B------:R-:W-:Y:S01]  /*80c0*/  BSSY B0, `(.L_x_7600) ;  /* 0x0000045000007945 */ /* 0x000fe20003800000 */
[----:B------:R-:W-:Y:S01]  /*80d0*/  @!P2 IADD3 R17, P6, R151, R12, RZ ;  /* 0x0000000c9711a210 */ /* 0x000fe20007fde0ff */
[--C-:B------:R-:W-:Y:S01]  /*80e0*/  @!P1 IMAD.X R14, R121, 0x1, R13.reuse, P4 ;  /* 0x00000001790e9824 */ /* 0x100fe200020e060d */
[C---:B------:R-:W-:Y:S02]  /*80f0*/  @!P1 LEA R22, P4, R15.reuse, c[0x0][0x168], 0x1 ;  /* 0x00005a000f169a11 */ /* 0x040fe400078808ff */
[--C-:B------:R-:W-:Y:S02]  /*8100*/  @!P2 LEA.HI.X R25, R12, R166, R13.reuse, 0x1, P5 ;  /* 0x000000a60c19a211 */ /* 0x100fe400028f0c0d */
[----:B------:R-:W-:Y:S01]  /*8110*/  @!P1 LEA.HI.X R23, R15, c[0x0][0x16c], R14, 0x1, P4 ;  /* 0x00005b000f179a11 */ /* 0x000fe200020f0c0e */
[----:B------:R-:W-:Y:S01]  /*8120*/  @!P2 IMAD.X R15, R150, 0x1, R13, P6 ;  /* 0x00000001960fa824 */ /* 0x000fe200030e060d */
[----:B------:R-:W-:Y:S01]  /*8130*/  @!P1 IADD3 R19, P5, P4, R120, R12, R151 ;  /* 0x0000000c78139210 */ /* 0x000fe20007cbe097 */
[----:B------:R-:W-:Y:S01]  /*8140*/  @!PT LDS RZ, [RZ] ;  /* 0x00000000fffff984 */ /* 0x000fe20000000800 */
[----:B------:R-:W-:Y:S01]  /*8150*/  @!PT LDS RZ, [RZ] ;  /* 0x00000000fffff984 */ /* 0x000fe20000000800 */
[----:B------:R-:W-:Y:S01]  /*8160*/  @!PT LDS RZ, [RZ] ;  /* 0x00000000fffff984 */ /* 0x000fe20000000800 */
[----:B------:R2:W-:Y:S01]  /*8170*/  @!P2 LDGSTS.E.BYPASS.LTC128B.128 [R157+0x4000], [R24.64] ;  /* 0x04000000189dafae */ /* 0x0005e2000b901d48 */
[----:B------:R-:W-:-:S02]  /*8180*/  @!P2 LEA R20, P6, R17, R168, 0x1 ;  /* 0x000000a81114a211 */ /* 0x000fc400078c08ff */
[-C--:B------:R-:W-:Y:S01]  /*8190*/  @!P1 IADD3.X R14, R121, R13.reuse, R150, P5, P4 ;  /* 0x0000000d790e9210 */ /* 0x080fe20002fe8496 */
[----:B------:R1:W-:Y:S01]  /*81a0*/  @P1 STS.128 [R157+0x6000], RZ ;  /* 0x006000ff9d001388 */ /* 0x0003e20000000c00 */
[----:B------:R-:W-:Y:S02]  /*81b0*/  @!P1 LEA R16, P4, R19, c[0x0][0x168], 0x1 ;  /* 0x00005a0013109a11 */ /* 0x000fe400078808ff */
[----:B------:R-:W-:Y:S01]  /*81c0*/  @!P2 LEA.HI.X R21, R17, R166, R15, 0x1, P6 ;  /* 0x000000a61115a211 */ /* 0x000fe200030f0c0f */
[----:B------:R-:W-:Y:S01]  /*81d0*/  @!PT LDS RZ, [RZ] ;  /* 0x00000000fffff984 */ /* 0x000fe20000000800 */
[----:B------:R-:W-:Y:S01]  /*81e0*/  @!PT LDS RZ, [RZ] ;  /* 0x00000000fffff984 */ /* 0x000fe20000000800 */
[----:B------:R-:W-:Y:S01]  /*81f0*/  @!PT LDS RZ, [RZ] ;  /* 0x00000000fffff984 */ /* 0x000fe20000000800 */
[----:B------:R3:W-:Y:S01]  /*8200*/  @!P1 LDGSTS.E.BYPASS.LTC128B.128 [R157+0x6000], [R22.64+0x80] ;  /* 0x06000080169d9fae */ /* 0x0007e2000b901d48 */
[----:B------:R-:W-:Y:S02]  /*8210*/  @!P1 LEA.HI.X R17, R19, c[0x0][0x16c], R14, 0x1, P4 ;  /* 0x00005b0013119a11 */ /* 0x000fe400020f0c0e */
[----:B------:R-:W-:Y:S01]  /*8220*/  IADD3 R15, P5, P4, R151, R12, R151 ;  /* 0x0000000c970f7210 */ /* 0x000fe20007cbe097 */
[----:B------:R1:W-:Y:S03]  /*8230*/  @P2 STS.128 [R157+0x4800], RZ ;  /* 0x004800ff9d002388 */ /* 0x0003e60000000c00 */
[----:B------:R-:W-:Y:S01]  /*8240*/  IADD3.X R14, R150, R13, R150, P5, P4 ;  /* 0x0000000d960e7210 */ /* 0x000fe20002fe8496 */
[----:B------:R-:W-:Y:S01]  /*8250*/  @!PT LDS RZ, [RZ] ;  /* 0x00000000fffff984 */ /* 0x000fe20000000800 */
[----:B------:R-:W-:Y:S01]  /*8260*/  @!PT LDS RZ, [RZ] ;  /* 0x00000000fffff984 */ /* 0x000fe20000000800 */
[----:B------:R-:W-:Y:S01]  /*8270*/  @!PT LDS RZ, [RZ] ;  /* 0x00000000fffff984 */ /* 0x000fe20000000800 */
[----:B------:R4:W-:Y:S01]  /*8280*/  @!P2 LDGSTS.E.BYPASS.LTC128B.128 [R157+0x4800], [R20.64] ;  /* 0x04800000149dafae */ /* 0x0009e2000b901d48 */
[----:B------:R-:W-:-:S03]  /*8290*/  @!P1 IADD3 R18, P5, R120, R15, RZ ;  /* 0x0000000f78129210 */ /* 0x000fc60007fbe0ff */
[----:B------:R1:W-:Y:S02]  /*82a0*/  @P1 STS.128 [R157+0x6800], RZ ;  /* 0x006800ff9d001388 */ /* 0x0003e40000000c00 */
[----:B------:R-:W-:Y:S02]  /*82b0*/  @!P1 IMAD.X R19, R121, 0x1, R14, P5 ;  /* 0x0000000179139824 */ /* 0x000fe400028e060e */
        /* <DEDUP_REMOVED lines=11> */
[----:B------:R1:W-:Y:S02]  /*8370*/  @!P2 LDGSTS.E.BYPASS.LTC128B.128 [R157+0x5000], [R24.64] ;  /* 0x05000000189dafae */ /* 0x0003e4000b901d48 */
[----:B------:R-:W-:Y:S01]  /*8380*/  IMAD.X R14, R150, 0x1, R14, P4 ;  /* 0x00000001960e7824 */ /* 0x000fe200020e060e */
[C---:B---3--:R-:W-:Y:S01]  /*8390*/  @!P2 LEA R22, P4, R15.reuse, R168, 0x1 ;  /* 0x000000a80f16a211 */ /* 0x048fe200078808ff */
[----:B------:R1:W-:Y:S01]  /*83a0*/  @P1 STS.128 [R157+0x7000], RZ ;  /* 0x007000ff9d001388 */ /* 0x0003e20000000c00 */
[C---:B----4-:R-:W-:Y:S02]  /*83b0*/  @!P1 LEA R20, P5, R18.reuse, c[0x0][0x168], 0x1 ;  /* 0x00005a0012149a11 */ /* 0x050fe400078a08ff */
[----:B------:R-:W-:Y:S02]  /*83c0*/  @!P2 LEA.HI.X R23, R15, R166, R14, 0x1, P4 ;  /* 0x000000a60f17a211 */ /* 0x000fe400020f0c0e */
        /* <DEDUP_REMOVED lines=20> */
.L_x_7601:
[----:B------:R-:W-:Y:S05]  /*8510*/  BSYNC B0 ;  /* 0x0000000000007941 */ /* 0x000fea0003800000 */
.L_x_7600:
[----:B------:R-:W0:Y:S01]  /*8520*/  LDGDEPBAR ;  /* 0x00000000000079af */ /* 0x000e220000000000 */
[----:B------:R-:W-:-:S04]  /*8530*/  LEA R168, P1, R12, R168, 0x1 ;  /* 0x000000a80ca87211 */ /* 0x000fc800078208ff */
[----:B------:R-:W-:Y:S02]  /*8540*/  LEA.HI.X R166, R12, R166, R13, 0x1, P1 ;  /* 0x000000a60ca67211 */ /* 0x000fe400008f0c0d */
.L_x_7597:
        /* <DEDUP_REMOVED lines=43> */
[----:B------:R-:W-:-:S05]  /*8800*/  FMUL.FTZ R120, R110, c[0x0][0x23c] ;  /* 0x00008f006e787a20 */ /* 0x000fca0000410000 */
[----:B------:R-:W-:Y:S02]  /*8810*/  FSEL R120, R120, RZ, P2 ;  /* 0x000000ff78787208 */ /* 0x000fe40001000000 */
[----:B--2---:R-:W-:-:S03]  /*8820*/  FMNMX.FTZ R108, R13, R108, !PT ;  /* 0x0000006c0d6c7209 */ /* 0x004fc60007810000 */
[--C-:B------:R-:W-:Y:S02]  /*8830*/  FFMA.FTZ R104, R5, c[0x0][0x23c], -R120.reuse ;  /* 0x00008f0005687a23 */ /* 0x100fe40000010878 */
[--C-:B------:R-:W-:Y:S01]  /*8840*/  FFMA.FTZ R100, R10, c[0x0][0x23c], -R120.reuse ;  /* 0x00008f000a647a23 */ /* 0x100fe20000010878 */
[C---:B------:R-:W-:Y:S01]  /*8850*/  FSETP.NEU.FTZ.AND P1, PT, R108.reuse, -INF , PT ;  /* 0xff8000006c00780b */ /* 0x040fe20003f3d000 */
[C---:B------:R-:W-:Y:S02]  /*8860*/  FMUL.FTZ R117, R108.reuse, c[0x0][0x23c] ;  /* 0x00008f006c757a20 */ /* 0x040fe40000410000 */
[--C-:B------:R-:W-:Y:S01]  /*8870*/  FFMA.FTZ R113, R11, c[0x0][0x23c], -R120.reuse ;  /* 0x00008f000b717a23 */ /* 0x100fe20000010878 */
[----:B------:R-:W-:Y:S01]  /*8880*/  FSEL R5, R108, RZ, P1 ;  /* 0x000000ff6c057208 */ /* 0x000fe20000800000 */
[--C-:B------:R-:W-:Y:S01]  /*8890*/  FFMA.FTZ R109, R7, c[0x0][0x23c], -R120.reuse ;  /* 0x00008f00076d7a23 */ /* 0x100fe20000010878 */
[----:B------:R-:W-:Y:S01]  /*88a0*/  FSEL R117, R117, RZ, P1 ;  /* 0x000000ff75757208 */ /* 0x000fe20000800000 */
[----:B------:R-:W-:Y:S01]  /*88b0*/  MUFU.EX2 R100, R100 ;  /* 0x0000006400647308 */ /* 0x000fe20000000800 */
[----:B------:R-:W-:-:S02]  /*88c0*/  FFMA.FTZ R125, R127, c[0x0][0x23c], -R120 ;  /* 0x00008f007f7d7a23 */ /* 0x000fc40000010878 */
[----:B------:R-:W-:Y:S02]  /*88d0*/  FADD.FTZ R2, R2, -R5 ;  /* 0x8000000502027221 */ /* 0x000fe40000010000 */
[--C-:B------:R-:W-:Y:S01]  /*88e0*/  FFMA.FTZ R111, R8, c[0x0][0x23c], -R117.reuse ;  /* 0x00008f00086f7a23 */ /* 0x100fe20000010875 */
[----:B------:R-:W-:Y:S01]  /*88f0*/  FSEL R8, R110, RZ, P2 ;  /* 0x000000ff6e087208 */ /* 0x000fe20001000000 */
[----:B------:R-:W-:Y:S01]  /*8900*/  FMUL.FTZ R114, R2, c[0x0][0x23c] ;  /* 0x00008f0002727a20 */ /* 0x000fe20000410000 */
[----:B------:R-:W-:Y:S01]  /*8910*/  MUFU.EX2 R113, R113 ;  /* 0x0000007100717308 */ /* 0x000fe20000000800 */
[--C-:B------:R-:W-:Y:S02]  /*8920*/  FFMA.FTZ R112, R9, c[0x0][0x23c], -R117.reuse ;  /* 0x00008f0009707a23 */ /* 0x100fe40000010875 */
[----:B------:R-:W-:Y:S02]  /*8930*/  FADD.FTZ R101, R3, -R8 ;  /* 0x8000000803657221 */ /* 0x000fe40000010000 */
[--C-:B------:R-:W-:Y:S01]  /*8940*/  FFMA.FTZ R2, R4, c[0x0][0x23c], -R117.reuse ;  /* 0x00008f0004027a23 */ /* 0x100fe20000010875 */
[----:B------:R-:W-:Y:S01]  /*8950*/  LDSM.16.MT88.4 R8, [R141+0x8000] ;  /* 0x008000008d08783b */ /* 0x000fe20000004200 */
[----:B------:R-:W-:Y:S01]  /*8960*/  FMUL.FTZ R101, R101, c[0x0][0x23c] ;  /* 0x00008f0065657a20 */ /* 0x000fe20000410000 */
[----:B------:R-:W1:Y:S01]  /*8970*/  MUFU.EX2 R114, R114 ;  /* 0x0000007200727308 */ /* 0x000e620000000800 */
[----:B------:R-:W-:-:S02]  /*8980*/  FFMA.FTZ R6, R6, c[0x0][0x23c], -R117 ;  /* 0x00008f0006067a23 */ /* 0x000fc40000010875 */
[--C-:B------:R-:W-:Y:S02]  /*8990*/  FFMA.FTZ R130, R177, c[0x0][0x23c], -R120.reuse ;  /* 0x00008f00b1827a23 */ /* 0x100fe40000010878 */
[--C-:B------:R-:W-:Y:S02]  /*89a0*/  FFMA.FTZ R129, R129, c[0x0][0x23c], -R120.reuse ;  /* 0x00008f0081817a23 */ /* 0x100fe40000010878 */
[----:B------:R-:W-:Y:S01]  /*89b0*/  FFMA.FTZ R126, R175, c[0x0][0x23c], -R120 ;  /* 0x00008f00af7e7a23 */ /* 0x000fe20000010878 */
[----:B------:R-:W2:Y:S01]  /*89c0*/  MUFU.EX2 R101, R101 ;  /* 0x0000006500657308 */ /* 0x000ea20000000800 */
[--C-:B------:R-:W-:Y:S02]  /*89d0*/  FFMA.FTZ R128, R128, c[0x0][0x23c], -R117.reuse ;  /* 0x00008f0080807a23 */ /* 0x100fe40000010875 */
[--C-:B------:R-:W-:Y:S02]  /*89e0*/  FFMA.FTZ R127, R184, c[0x0][0x23c], -R117.reuse ;  /* 0x00008f00b87f7a23 */ /* 0x100fe40000010875 */
[----:B------:R-:W-:-:S02]  /*89f0*/  FFMA.FTZ R124, R182, c[0x0][0x23c], -R117 ;  /* 0x00008f00b67c7a23 */ /* 0x000fc40000010875 */
[----:B------:R-:W-:Y:S01]  /*8a00*/  FFMA.FTZ R121, R180, c[0x0][0x23c], -R117 ;  /* 0x00008f00b4797a23 */ /* 0x000fe20000010875 */
[----:B------:R-:W-:Y:S01]  /*8a10*/  MUFU.EX2 R109, R109 ;  /* 0x0000006d006d7308 */ /* 0x000fe20000000800 */
[-C--:B-1----:R-:W-:Y:S02]  /*8a20*/  FMUL.FTZ R30, R74, R114.reuse ;  /* 0x000000724a1e7220 */ /* 0x082fe40000410000 */
[-C--:B------:R-:W-:Y:S02]  /*8a30*/  FMUL.FTZ R31, R75, R114.reuse ;  /* 0x000000724b1f7220 */ /* 0x080fe40000410000 */
[-C--:B------:R-:W-:Y:S02]  /*8a40*/  FMUL.FTZ R7, R99, R114.reuse ;  /* 0x0000007263077220 */ /* 0x080fe40000410000 */
[----:B------:R-:W-:Y:S01]  /*8a50*/  FMUL.FTZ R70, R70, R114 ;  /* 0x0000007246467220 */ /* 0x000fe20000410000 */
[----:B------:R-:W-:Y:S01]  /*8a60*/  MUFU.EX2 R104, R104 ;  /* 0x0000006800687308 */ /* 0x000fe20000000800 */
[----:B--2---:R-:W-:-:S02]  /*8a70*/  FMUL.FTZ R28, R72, R101 ;  /* 0x00000065481c7220 */ /* 0x004fc40000410000 */
[-C--:B------:R-:W-:Y:S02]  /*8a80*/  FMUL.FTZ R29, R73, R101.reuse ;  /* 0x00000065491d7220 */ /* 0x080fe40000410000 */
[----:B------:R-:W1:Y:S01]  /*8a90*/  LDSM.16.MT88.4 R72, [R141+0xa000] ;  /* 0x00a000008d48783b */ /* 0x000e620000004200 */
[-C--:B------:R-:W-:Y:S01]  /*8aa0*/  FMUL.FTZ R4, R96, R101.reuse ;  /* 0x0000006560047220 */ /* 0x080fe20000410000 */
[----:B------:R-:W-:Y:S01]  /*8ab0*/  F2FP.BF16.PACK_AB R96, R113, R100 ;  /* 0x000000647160723e */ /* 0x000fe200000010ff */
[----:B------:R-:W-:Y:S01]  /*8ac0*/  MUFU.EX2 R112, R112 ;  /* 0x0000007000707308 */ /* 0x000fe20000000800 */
[-C--:B------:R-:W-:Y:S02]  /*8ad0*/  FMUL.FTZ R5, R97, R101.reuse ;  /* 0x0000006561057220 */ /* 0x080fe40000410000 */
[-C--:B------:R-:W-:Y:S02]  /*8ae0*/  FMUL.FTZ R68, R68, R101.reuse ;  /* 0x0000006544447220 */ /* 0x080fe40000410000 */
[----:B------:R-:W-:-:S02]  /*8af0*/  FMUL.FTZ R69, R69, R101 ;  /* 0x0000006545457220 */ /* 0x000fc40000410000 */
[-C--:B------:R-:W-:Y:S01]  /*8b00*/  FMUL.FTZ R71, R71, R114.reuse ;  /* 0x0000007247477220 */ /* 0x080fe20000410000 */
[----:B------:R-:W2:Y:S01]  /*8b10*/  MUFU.EX2 R111, R111 ;  /* 0x0000006f006f7308 */ /* 0x000ea20000000800 */
[-C--:B------:R-:W-:Y:S02]  /*8b20*/  FMUL.FTZ R36, R36, R101.reuse ;  /* 0x0000006524247220 */ /* 0x080fe40000410000 */
[-C--:B------:R-:W-:Y:S02]  /*8b30*/  FMUL.FTZ R37, R37, R101.reuse ;  /* 0x0000006525257220 */ /* 0x080fe40000410000 */
[-C--:B------:R-:W-:Y:S02]  /*8b40*/  FMUL.FTZ R38, R38, R114.reuse ;  /* 0x0000007226267220 */ /* 0x080fe40000410000 */
[----:B------:R-:W-:Y:S01]  /*8b50*/  FMUL.FTZ R39, R39, R114 ;  /* 0x0000007227277220 */ /* 0x000fe20000410000 */
[----:B------:R3:W-:Y:S01]  /*8b60*/  MUFU.EX2 R3, R6 ;  /* 0x0000000600037308 */ /* 0x0007e20000000800 */
[----:B------:R-:W-:-:S02]  /*8b70*/  FMUL.FTZ R40, R40, R101 ;  /* 0x0000006528287220 */ /* 0x000fc40000410000 */
[-C--:B------:R-:W-:Y:S02]  /*8b80*/  FMUL.FTZ R41, R41, R101.reuse ;  /* 0x0000006529297220 */ /* 0x080fe40000410000 */
[-C--:B------:R-:W-:Y:S02]  /*8b90*/  FMUL.FTZ R42, R42, R114.reuse ;  /* 0x000000722a2a7220 */ /* 0x080fe40000410000 */
[----:B------:R-:W-:Y:S01]  /*8ba0*/  FMUL.FTZ R43, R43, R114 ;  /* 0x000000722b2b7220 */ /* 0x000fe20000410000 */
[----:B------:R-:W4:Y:S01]  /*8bb0*/  MUFU.EX2 R2, R2 ;  /* 0x0000000200027308 */ /* 0x000f220000000800 */
[----:B--2---:R-:W-:Y:S01]  /*8bc0*/  F2FP.BF16.PACK_AB R97, R111, R112 ;  /* 0x000000706f61723e */ /* 0x004fe200000010ff */
[-C--:B------:R-:W-:Y:S02]  /*8bd0*/  FMUL.FTZ R44, R44, R101.reuse ;  /* 0x000000652c2c7220 */ /* 0x080fe40000410000 */
[----:B------:R-:W-:Y:S02]  /*8be0*/  FMUL.FTZ R45, R45, R101 ;  /* 0x000000652d2d7220 */ /* 0x000fe40000410000 */
[----:B------:R-:W-:-:S02]  /*8bf0*/  FMUL.FTZ R46, R46, R114 ;  /* 0x000000722e2e7220 */ /* 0x000fc40000410000 */
[-C--:B---3--:R-:W-:Y:S01]  /*8c00*/  FMUL.FTZ R6, R98, R114.reuse ;  /* 0x0000007262067220 */ /* 0x088fe20000410000 */
[----:B------:R-:W-:Y:S01]  /*8c10*/  F2FP.BF16.PACK_AB R98, R104, R109 ;  /* 0x0000006d6862723e */ /* 0x000fe200000010ff */
[-C--:B------:R-:W-:Y:S01]  /*8c20*/  FMUL.FTZ R47, R47, R114.reuse ;  /* 0x000000722f2f7220 */ /* 0x080fe20000410000 */
[----:B------:R-:W-:Y:S01]  /*8c30*/  MUFU.EX2 R130, R130 ;  /* 0x0000008200827308 */ /* 0x000fe20000000800 */
[-C--:B------:R-:W-:Y:S02]  /*8c40*/  FMUL.FTZ R48, R48, R101.reuse ;  /* 0x0000006530307220 */ /* 0x080fe40000410000 */
[----:B------:R-:W-:Y:S01]  /*8c50*/  FMUL.FTZ R49, R49, R101 ;  /* 0x0000006531317220 */ /* 0x000fe20000410000 */
[----:B----4-:R-:W-:Y:S01]  /*8c60*/  F2FP.BF16.PACK_AB R99, R2, R3 ;  /* 0x000000030263723e */ /* 0x010fe200000010ff */
[-C--:B------:R-:W-:Y:S02]  /*8c70*/  FMUL.FTZ R50, R50, R114.reuse ;  /* 0x0000007232327220 */ /* 0x080fe40000410000 */
[----:B------:R-:W-:Y:S01]  /*8c80*/  FMUL.FTZ R51, R51, R114 ;  /* 0x0000007233337220 */ /* 0x000fe20000410000 */
[----:B------:R-:W2:Y:S01]  /*8c90*/  MUFU.EX2 R129, R129 ;  /* 0x0000008100817308 */ /* 0x000ea20000000800 */
[----:B------:R-:W-:-:S02]  /*8ca0*/  FMUL.FTZ R20, R80, R101 ;  /* 0x0000006550147220 */ /* 0x000fc40000410000 */
[C---:B------:R-:W-:Y:S01]  /*8cb0*/  HMMA.16816.F32.BF16 R28, R96.reuse, R32, R28 ;  /* 0x00000020601c723c */ /* 0x040fe2000004181c */
[-C--:B------:R-:W-:Y:S02]  /*8cc0*/  FMUL.FTZ R21, R81, R101.reuse ;  /* 0x0000006551157220 */ /* 0x080fe40000410000 */
[-C--:B------:R-:W-:Y:S02]  /*8cd0*/  FMUL.FTZ R22, R82, R114.reuse ;  /* 0x0000007252167220 */ /* 0x080fe40000410000 */
[----:B------:R-:W-:Y:S01]  /*8ce0*/  FMUL.FTZ R23, R83, R114 ;  /* 0x0000007253177220 */ /* 0x000fe20000410000 */
[----:B------:R-:W-:Y:S01]  /*8cf0*/  MUFU.EX2 R126, R126 ;  /* 0x0000007e007e7308 */ /* 0x000fe20000000800 */
[-C--:B------:R-:W-:Y:S01]  /*8d00*/  FMUL.FTZ R52, R52, R101.reuse ;  /* 0x0000006534347220 */ /* 0x080fe20000410000 */
[----:B------:R-:W-:Y:S01]  /*8d10*/  HMMA.16816.F32.BF16 R32, R96, R34, R68 ;  /* 0x000000226020723c */ /* 0x000fe20000041844 */
[----:B------:R-:W3:Y:S01]  /*8d20*/  LDSM.16.MT88.4 R68, [R139+0xa000] ;  /* 0x00a000008b44783b */ /* 0x000ee20000004200 */
[----:B------:R-:W-:-:S02]  /*8d30*/  FMUL.FTZ R53, R53, R101 ;  /* 0x0000006535357220 */ /* 0x000fc40000410000 */
[-C--:B------:R-:W-:Y:S01]  /*8d40*/  FMUL.FTZ R54, R54, R114.reuse ;  /* 0x0000007236367220 */ /* 0x080fe20000410000 */
[----:B------:R-:W-:Y:S01]  /*8d50*/  LDSM.16.MT88.4 R80, [R139+0x8800] ;  /* 0x008800008b50783b */ /* 0x000fe20000004200 */
[-C--:B------:R-:W-:Y:S01]  /*8d60*/  FMUL.FTZ R55, R55, R114.reuse ;  /* 0x0000007237377220 */ /* 0x080fe20000410000 */
[----:B------:R-:W-:Y:S01]  /*8d70*/  MUFU.EX2 R125, R125 ;  /* 0x0000007d007d7308 */ /* 0x000fe20000000800 */
[C---:B-1----:R-:W-:Y:S01]  /*8d80*/  HMMA.16816.F32.BF16 R36, R96.reuse, R72, R36 ;  /* 0x000000486024723c */ /* 0x042fe20000041824 */
[-C--:B------:R-:W-:Y:S02]  /*8d90*/  FMUL.FTZ R56, R56, R101.reuse ;  /* 0x0000006538387220 */ /* 0x080fe40000410000 */
[-C--:B------:R-:W-:Y:S02]  /*8da0*/  FMUL.FTZ R57, R57, R101.reuse ;  /* 0x0000006539397220 */ /* 0x080fe40000410000 */
[-C--:B------:R-:W-:Y:S02]  /*8db0*/  FMUL.FTZ R58, R58, R114.reuse ;  /* 0x000000723a3a7220 */ /* 0x080fe40000410000 */
[----:B------:R-:W-:Y:S01]  /*8dc0*/  FMUL.FTZ R59, R59, R114 ;  /* 0x000000723b3b7220 */ /* 0x000fe20000410000 */
[----:B------:R-:W-:Y:S01]  /*8dd0*/  HMMA.16816.F32.BF16 R40, R96, R74, R40 ;  /* 0x0000004a6028723c */ /* 0x000fe20000041828 */
[----:B------:R-:W1:Y:S01]  /*8de0*/  LDSM.16.MT88.4 R72, [R138+0xa000] ;  /* 0x00a000008a48783b */ /* 0x000e620000004200 */
[-C--:B------:R-:W-:Y:S01]  /*8df0*/  FMUL.FTZ R76, R76, R101.reuse ;  /* 0x000000654c4c7220 */ /* 0x080fe20000410000 */
[----:B------:R-:W-:Y:S01]  /*8e00*/  MUFU.EX2 R128, R128 ;  /* 0x0000008000807308 */ /* 0x000fe20000000800 */
        /* <DEDUP_REMOVED lines=8> */
[----:B------:R-:W-:Y:S01]  /*8e90*/  FMUL.FTZ R95, R95, R114 ;  /* 0x000000725f5f7220 */ /* 0x000fe20000410000 */
[----:B------:R-:W-:Y:S01]  /*8ea0*/  HMMA.16816.F32.BF16 R24, R96, R26, R76 ;  /* 0x0000001a6018723c */ /* 0x000fe2000004184c */
[----:B------:R-:W-:Y:S01]  /*8eb0*/  LDSM.16.MT88.4 R76, [R138+0x8800] ;  /* 0x008800008a4c783b */ /* 0x000fe20000004200 */
[----:B------:R-:W-:Y:S01]  /*8ec0*/  MUFU.EX2 R124, R124 ;  /* 0x0000007c007c7308 */ /* 0x000fe20000000800 */
[----:B------:R-:W-:-:S02]  /*8ed0*/  FMUL.FTZ R60, R60, R101 ;  /* 0x000000653c3c7220 */ /* 0x000fc40000410000 */
[-C--:B------:R-:W-:Y:S02]  /*8ee0*/  FMUL.FTZ R61, R61, R101.reuse ;  /* 0x000000653d3d7220 */ /* 0x080fe40000410000 */
[-C--:B------:R-:W-:Y:S01]  /*8ef0*/  FMUL.FTZ R62, R62, R114.reuse ;  /* 0x000000723e3e7220 */ /* 0x080fe20000410000 */
[C---:B---3--:R-:W-:Y:S01]  /*8f00*/  HMMA.16816.F32.BF16 R44, R96.reuse, R68, R44 ;  /* 0x00000044602c723c */ /* 0x048fe2000004182c */
[-C--:B------:R-:W-:Y:S01]  /*8f10*/  FMUL.FTZ R63, R63, R114.reuse ;  /* 0x000000723f3f7220 */ /* 0x080fe20000410000 */
[----:B------:R-:W3:Y:S01]  /*8f20*/  MUFU.EX2 R121, R121 ;  /* 0x0000007900797308 */ /* 0x000ee20000000800 */
[-C--:B------:R-:W-:Y:S02]  /*8f30*/  FMUL.FTZ R64, R64, R101.reuse ;  /* 0x0000006540407220 */ /* 0x080fe40000410000 */
[----:B------:R-:W-:Y:S02]  /*8f40*/  FMUL.FTZ R65, R65, R101 ;  /* 0x0000006541417220 */ /* 0x000fe40000410000 */
[-C--:B------:R-:W-:Y:S01]  /*8f50*/  FMUL.FTZ R66, R66, R114.reuse ;  /* 0x0000007242427220 */ /* 0x080fe20000410000 */
[----:B------:R-:W-:Y:S01]  /*8f60*/  HMMA.16816.F32.BF16 R48, R96, R70, R48 ;  /* 0x000000466030723c */ /* 0x000fe20000041830 */
[----:B------:R-:W5:Y:S01]  /*8f70*/  LDSM.16.MT88.4 R68, [R137+0xa000] ;  /* 0x00a000008944783b */ /* 0x000f620000004200 */
[----:B------:R-:W-:-:S02]  /*8f80*/  FMUL.FTZ R67, R67, R114 ;  /* 0x0000007243437220 */ /* 0x000fc40000410000 */
[-C--:B------:R-:W-:Y:S02]  /*8f90*/  FMUL.FTZ R12, R88, R101.reuse ;  /* 0x00000065580c7220 */ /* 0x080fe40000410000 */
[-C--:B------:R-:W-:Y:S02]  /*8fa0*/  FMUL.FTZ R13, R89, R101.reuse ;  /* 0x00000065590d7220 */ /* 0x080fe40000410000 */
[C---:B-1----:R-:W-:Y:S01]  /*8fb0*/  HMMA.16816.F32.BF16 R52, R96.reuse, R72, R52 ;  /* 0x000000486034723c */ /* 0x042fe20000041834 */
[-C--:B------:R-:W-:Y:S02]  /*8fc0*/  FMUL.FTZ R14, R90, R114.reuse ;  /* 0x000000725a0e7220 */ /* 0x080fe40000410000 */
[-C--:B------:R-:W-:Y:S02]  /*8fd0*/  FMUL.FTZ R15, R91, R114.reuse ;  /* 0x000000725b0f7220 */ /* 0x080fe40000410000 */
[-C--:B------:R-:W-:Y:S02]  /*8fe0*/  FMUL.FTZ R84, R84, R101.reuse ;  /* 0x0000006554547220 */ /* 0x080fe40000410000 */
[----:B------:R-:W-:Y:S01]  /*8ff0*/  FMUL.FTZ R85, R85, R101 ;  /* 0x0000006555557220 */ /* 0x000fe20000410000 */
[----:B------:R-:W-:Y:S01]  /*9000*/  HMMA.16816.F32.BF16 R56, R96, R74, R56 ;  /* 0x0000004a6038723c */ /* 0x000fe20000041838 */
[----:B------:R-:W1:Y:S01]  /*9010*/  LDSM.16.MT88.4 R72, [R141+0x8800] ;  /* 0x008800008d48783b */ /* 0x000e620000004200 */
[----:B------:R-:W-:-:S02]  /*9020*/  FMUL.FTZ R86, R86, R114 ;  /* 0x0000007256567220 */ /* 0x000fc40000410000 */
[----:B------:R-:W-:Y:S02]  /*9030*/  FMUL.FTZ R87, R87, R114 ;  /* 0x0000007257577220 */ /* 0x000fe40000410000 */
[--C-:B------:R-:W-:Y:S02]  /*9040*/  FFMA.FTZ R182, R171, c[0x0][0x23c], -R120.reuse ;  /* 0x00008f00abb67a23 */ /* 0x100fe40000010878 */
[C---:B------:R-:W-:Y:S01]  /*9050*/  HMMA.16816.F32.BF16 R4, R96.reuse, R8, R4 ;  /* 0x000000086004723c */ /* 0x040fe20000041804 */
[--C-:B------:R-:W-:Y:S02]  /*9060*/  FFMA.FTZ R180, R131, c[0x0][0x23c], -R120.reuse ;  /* 0x00008f0083b47a23 */ /* 0x100fe40000010878 */
[--C-:B------:R-:W-:Y:S01]  /*9070*/  FFMA.FTZ R173, R173, c[0x0][0x23c], -R120.reuse ;  /* 0x00008f00adad7a23 */ /* 0x100fe20000010878 */
[----:B------:R-:W-:Y:S01]  /*9080*/  MUFU.EX2 R182, R182 ;  /* 0x000000b600b67308 */ /* 0x000fe20000000800 */
[----:B------:R-:W-:Y:S02]  /*9090*/  FFMA.FTZ R165, R165, c[0x0][0x23c], -R120 ;  /* 0x00008f00a5a57a23 */ /* 0x000fe40000010878 */
[--C-:B------:R-:W-:Y:S01]  /*90a0*/  FFMA.FTZ R171, R178, c[0x0][0x23c], -R117.reuse ;  /* 0x00008f00b2ab7a23 */ /* 0x100fe20000010875 */
[----:B------:R-:W-:Y:S01]  /*90b0*/  HMMA.16816.F32.BF16 R8, R96, R10, R92 ;  /* 0x0000000a6008723c */ /* 0x000fe2000004185c */
[--C-:B------:R-:W-:Y:S01]  /*90c0*/  FFMA.FTZ R176, R176, c[0x0][0x23c], -R117.reuse ;  /* 0x00008f00b0b07a23 */ /* 0x100fe20000010875 */
[----:B------:R-:W-:Y:S01]  /*90d0*/  LDSM.16.MT88.4 R92, [R141+0x9800] ;  /* 0x009800008d5c783b */ /* 0x000fe20000004200 */
[--C-:B------:R-:W-:Y:S01]  /*90e0*/  FFMA.FTZ R131, R174, c[0x0][0x23c], -R117.reuse ;  /* 0x00008f00ae837a23 */ /* 0x100fe20000010875 */
[----:B------:R-:W-:Y:S01]  /*90f0*/  MUFU.EX2 R173, R173 ;  /* 0x000000ad00ad7308 */ /* 0x000fe20000000800 */
[----:B------:R-:W-:-:S02]  /*9100*/  FFMA.FTZ R164, R164, c[0x0][0x23c], -R117 ;  /* 0x00008f00a4a47a23 */ /* 0x000fc40000010875 */
[--C-:B------:R-:W-:Y:S01]  /*9110*/  FFMA.FTZ R118, R118, c[0x0][0x23c], -R120.reuse ;  /* 0x00008f0076767a23 */ /* 0x100fe20000010878 */
[C---:B------:R-:W-:Y:S01]  /*9120*/  HMMA.16816.F32.BF16 R12, R96.reuse, R16, R12 ;  /* 0x00000010600c723c */ /* 0x040fe2000004180c */
[--C-:B------:R-:W-:Y:S02]  /*9130*/  FFMA.FTZ R123, R123, c[0x0][0x23c], -R120.reuse ;  /* 0x00008f007b7b7a23 */ /* 0x100fe40000010878 */
[--C-:B------:R-:W-:Y:S01]  /*9140*/  FFMA.FTZ R119, R119, c[0x0][0x23c], -R120.reuse ;  /* 0x00008f0077777a23 */ /* 0x100fe20000010878 */
[----:B------:R-:W-:Y:S01]  /*9150*/  MUFU.EX2 R165, R165 ;  /* 0x000000a500a57308 */ /* 0x000fe20000000800 */
[----:B------:R-:W-:Y:S02]  /*9160*/  FFMA.FTZ R120, R122, c[0x0][0x23c], -R120 ;  /* 0x00008f007a787a23 */ /* 0x000fe40000010878 */
[--C-:B------:R-:W-:Y:S01]  /*9170*/  FFMA.FTZ R175, R116, c[0x0][0x23c], -R117.reuse ;  /* 0x00008f0074af7a23 */ /* 0x100fe20000010875 */
[----:B-----5:R-:W-:Y:S01]  /*9180*/  HMMA.16816.F32.BF16 R60, R96, R68, R60 ;  /* 0x00000044603c723c */ /* 0x020fe2000004183c */
[----:B------:R-:W-:-:S02]  /*9190*/  FFMA.FTZ R122, R103, c[0x0][0x23c], -R117 ;  /* 0x00008f00677a7a23 */ /* 0x000fc40000010875 */
[--C-:B------:R-:W-:Y:S01]  /*91a0*/  FFMA.FTZ R116, R102, c[0x0][0x23c], -R117.reuse ;  /* 0x00008f0066747a23 */ /* 0x100fe20000010875 */
[----:B------:R-:W-:Y:S01]  /*91b0*/  MUFU.EX2 R180, R180 ;  /* 0x000000b400b47308 */ /* 0x000fe20000000800 */
[----:B------:R-:W-:Y:S02]  /*91c0*/  FFMA.FTZ R115, R115, c[0x0][0x23c], -R117 ;  /* 0x00008f0073737a23 */ /* 0x000fe40000010875 */
[----:B--2---:R-:W-:Y:S01]  /*91d0*/  F2FP.BF16.PACK_AB R68, R129, R130 ;  /* 0x000000828144723e */ /* 0x004fe200000010ff */
[----:B------:R-:W-:Y:S01]  /*91e0*/  HMMA.16816.F32.BF16 R64, R96, R70, R64 ;  /* 0x000000466040723c */ /* 0x000fe20000041840 */
[----:B----4-:R-:W-:Y:S01]  /*91f0*/  F2FP.BF16.PACK_AB R69, R127, R128 ;  /* 0x000000807f45723e */ /* 0x010fe200000010ff */
[----:B------:R-:W-:Y:S02]  /*9200*/  FFMA.FTZ R170, R170, R101, R100 ;  /* 0x00000065aaaa7223 */ /* 0x000fe40000010064 */
[----:B------:R-:W-:Y:S01]  /*9210*/  MUFU.EX2 R171, R171 ;  /* 0x000000ab00ab7308 */ /* 0x000fe20000000800 */
[----:B------:R-:W-:-:S02]  /*9220*/  FFMA.FTZ R112, R167, R114, R112 ;  /* 0x00000072a7707223 */ /* 0x000fc40000010070 */
[----:B------:R-:W-:Y:S01]  /*9230*/  F2FP.BF16.PACK_AB R70, R125, R126 ;  /* 0x0000007e7d46723e */ /* 0x000fe200000010ff */
[----:B------:R-:W-:Y:S01]  /*9240*/  HMMA.16816.F32.BF16 R16, R96, R18, R84 ;  /* 0x000000126010723c */ /* 0x000fe20000041854 */
[----:B---3--:R-:W-:Y:S01]  /*9250*/  F2FP.BF16.PACK_AB R71, R121, R124 ;  /* 0x0000007c7947723e */ /* 0x008fe200000010ff */
[----:B------:R-:W-:Y:S01]  /*9260*/  LDSM.16.MT88.4 R84, [R139+0x9800] ;  /* 0x009800008b54783b */ /* 0x000fe20000004200 */
[----:B------:R-:W-:Y:S01]  /*9270*/  FADD.FTZ R170, R113, R170 ;  /* 0x000000aa71aa7221 */ /* 0x000fe20000010000 */
[----:B------:R-:W-:Y:S01]  /*9280*/  MUFU.EX2 R176, R176 ;  /* 0x000000b000b07308 */ /* 0x000fe20000000800 */
[----:B------:R-:W-:Y:S02]  /*9290*/  FADD.FTZ R112, R111, R112 ;  /* 0x000000706f707221 */ /* 0x000fe40000010000 */
[----:B------:R-:W-:Y:S01]  /*92a0*/  FADD.FTZ R109, R109, R170 ;  /* 0x000000aa6d6d7221 */ /* 0x000fe20000010000 */
[C---:B-1----:R-:W-:Y:S04]  /*92b0*/  HMMA.16816.F32.BF16 R4, R68.reuse, R72, R4 ;  /* 0x000000484404723c */ /* 0x042fe80000041804 */
[----:B------:R-:W-:Y:S04]  /*92c0*/  MUFU.EX2 R131, R131 ;  /* 0x0000008300837308 */ /* 0x000fe80000000800 */
[C---:B------:R-:W-:Y:S01]  /*92d0*/  HMMA.16816.F32.BF16 R8, R68.reuse, R74, R8 ;  /* 0x0000004a4408723c */ /* 0x040fe20000041808 */
[----:B------:R-:W1:Y:S03]  /*92e0*/  LDSM.16.MT88.4 R72, [R137+0x8800] ;  /* 0x008800008948783b */ /* 0x000e660000004200 */
[----:B------:R-:W-:Y:S04]  /*92f0*/  MUFU.EX2 R164, R164 ;  /* 0x000000a400a47308 */ /* 0x000fe80000000800 */
[C---:B------:R-:W-:Y:S04]  /*9300*/  HMMA.16816.F32.BF16 R20, R68.reuse, R76, R20 ;  /* 0x0000004c4414723c */ /* 0x040fe80000041814 */
[----:B------:R-:W-:Y:S04]  /*9310*/  MUFU.EX2 R118, R118 ;  /* 0x0000007600767308 */ /* 0x000fe80000000800 */
[C---:B------:R-:W-:Y:S01]  /*9320*/  HMMA.16816.F32.BF16 R24, R68.reuse, R78, R24 ;  /* 0x0000004e4418723c */ /* 0x040fe20000041818 */
[----:B------:R-:W2:Y:S03]  /*9330*/  LDSM.16.MT88.4 R76, [R139+0xa800] ;  /* 0x00a800008b4c783b */ /* 0x000ea60000004200 */
[----:B------:R-:W3:Y:S04]  /*9340*/  MUFU.EX2 R123, R123 ;  /* 0x0000007b007b7308 */ /* 0x000ee80000000800 */
[C---:B------:R-:W-:Y:S04]  /*9350*/  HMMA.16816.F32.BF16 R12, R68.reuse, R80, R12 ;  /* 0x00000050440c723c */ /* 0x040fe8000004180c */
[----:B------:R-:W-:Y:S04]  /*9360*/  MUFU.EX2 R119, R119 ;  /* 0x0000007700777308 */ /* 0x000fe80000000800 */
[----:B------:R-:W-:Y:S01]  /*9370*/  HMMA.16816.F32.BF16 R16, R68, R82, R16 ;  /* 0x000000524410723c */ /* 0x000fe20000041810 */
[----:B------:R-:W4:Y:S03]  /*9380*/  LDSM.16.MT88.4 R80, [R141+0xa800] ;  /* 0x00a800008d50783b */ /* 0x000f260000004200 */
[----:B------:R-:W5:Y:S01]  /*9390*/  MUFU.EX2 R120, R120 ;  /* 0x0000007800787308 */ /* 0x000f620000000800 */
[----:B---3--:R-:W-:-:S03]  /*93a0*/  F2FP.BF16.PACK_AB R100, R123, R118 ;  /* 0x000000767b64723e */ /* 0x008fc600000010ff */
[C---:B-1----:R-:W-:Y:S04]  /*93b0*/  HMMA.16816.F32.BF16 R28, R68.reuse, R72, R28 ;  /* 0x00000048441c723c */ /* 0x042fe8000004181c */
[----:B------:R-:W-:Y:S04]  /*93c0*/  MUFU.EX2 R122, R122 ;  /* 0x0000007a007a7308 */ /* 0x000fe80000000800 */
[----:B------:R-:W-:Y:S01]  /*93d0*/  HMMA.16816.F32.BF16 R32, R68, R74, R32 ;  /* 0x0000004a4420723c */ /* 0x000fe20000041820 */
[----:B------:R-:W1:Y:S03]  /*93e0*/  LDSM.16.MT88.4 R72, [R138+0xa800] ;  /* 0x00a800008a48783b */ /* 0x000e660000004200 */
[----:B------:R-:W3:Y:S01]  /*93f0*/  MUFU.EX2 R175, R175 ;  /* 0x000000af00af7308 */ /* 0x000ee20000000800 */
[----:B-----5:R-:W-:-:S03]  /*9400*/  F2FP.BF16.PACK_AB R102, R120, R119 ;  /* 0x000000777866723e */ /* 0x020fc600000010ff */
[C---:B--2---:R-:W-:Y:S04]  /*9410*/  HMMA.16816.F32.BF16 R44, R68.reuse, R76, R44 ;  /* 0x0000004c442c723c */ /* 0x044fe8000004182c */
[----:B------:R-:W-:Y:S04]  /*9420*/  MUFU.EX2 R116, R116 ;  /* 0x0000007400747308 */ /* 0x000fe80000000800 */
[----:B------:R-:W-:Y:S01]  /*9430*/  HMMA.16816.F32.BF16 R48, R68, R78, R48 ;  /* 0x0000004e4430723c */ /* 0x000fe20000041830 */
[----:B------:R-:W2:Y:S03]  /*9440*/  LDSM.16.MT88.4 R76, [R137+0xa800] ;  /* 0x00a80000894c783b */ /* 0x000ea60000004200 */
[----:B------:R-:W5:Y:S01]  /*9450*/  MUFU.EX2 R115, R115 ;  /* 0x0000007300737308 */ /* 0x000f620000000800 */
[----:B---3--:R-:W-:-:S03]  /*9460*/  F2FP.BF16.PACK_AB R101, R175, R122 ;  /* 0x0000007aaf65723e */ /* 0x008fc600000010ff */
[C---:B----4-:R-:W-:Y:S08]  /*9470*/  HMMA.16816.F32.BF16 R36, R68.reuse, R80, R36 ;  /* 0x000000504424723c */ /* 0x050ff00000041824 */
[----:B------:R-:W-:Y:S01]  /*9480*/  HMMA.16816.F32.BF16 R40, R68, R82, R40 ;  /* 0x000000524428723c */ /* 0x000fe20000041828 */
[----:B------:R-:W3:Y:S01]  /*9490*/  LDSM.16.MT88.4 R80, [R139+0x9000] ;  /* 0x009000008b50783b */ /* 0x000ee20000004200 */
[----:B-----5:R-:W-:-:S06]  /*94a0*/  F2FP.BF16.PACK_AB R103, R115, R116 ;  /* 0x000000747367723e */ /* 0x020fcc00000010ff */
        /* <DEDUP_REMOVED lines=11> */
[C---:B-1----:R-:W-:Y:S08]  /*9560*/  HMMA.16816.F32.BF16 R4, R68.reuse, R72, R4 ;  /* 0x000000484404723c */ /* 0x042ff00000041804 */
[C---:B------:R-:W-:Y:S01]  /*9570*/  HMMA.16816.F32.BF16 R8, R68.reuse, R74, R8 ;  /* 0x0000004a4408723c */ /* 0x040fe20000041808 */
[----:B------:R-:W1:Y:S07]  /*9580*/  LDSM.16.MT88.4 R72, [R137+0x9000] ;  /* 0x009000008948783b */ /* 0x000e6e0000004200 */
[C---:B--2---:R-:W-:Y:S08]  /*9590*/  HMMA.16816.F32.BF16 R20, R68.reuse, R76, R20 ;  /* 0x0000004c4414723c */ /* 0x044ff00000041814 */
[C---:B------:R-:W-:Y:S01]  /*95a0*/  HMMA.16816.F32.BF16 R24, R68.reuse, R78, R24 ;  /* 0x0000004e4418723c */ /* 0x040fe20000041818 */
[----:B------:R-:W2:Y:S07]  /*95b0*/  LDSM.16.MT88.4 R76, [R139+0xb000] ;  /* 0x00b000008b4c783b */ /* 0x000eae0000004200 */
[----:B------:R-:W-:Y:S01]  /*95c0*/  HMMA.16816.F32.BF16 R16, R68, R82, R16 ;  /* 0x000000524410723c */ /* 0x000fe20000041810 */
[----:B------:R-:W3:Y:S07]  /*95d0*/  LDSM.16.MT88.4 R80, [R141+0xb000] ;  /* 0x00b000008d50783b */ /* 0x000eee0000004200 */
[C---:B------:R-:W-:Y:S01]  /*95e0*/  HMMA.16816.F32.BF16 R96, R100.reuse, R92, R4 ;  /* 0x0000005c6460723c */ /* 0x040fe20000041804 */
[----:B------:R-:W4:Y:S07]  /*95f0*/  LDSM.16.MT88.4 R4, [R141+0xb800] ;  /* 0x00b800008d04783b */ /* 0x000f2e0000004200 */
        /* <DEDUP_REMOVED lines=9> */
[----:B------:R-:W-:Y:S08]  /*9690*/  HMMA.16816.F32.BF16 R40, R68, R82, R40 ;  /* 0x000000524428723c */ /* 0x000ff00000041828 */
[C---:B------:R-:W-:Y:S01]  /*96a0*/  HMMA.16816.F32.BF16 R92, R100.reuse, R94, R8 ;  /* 0x0000005e645c723c */ /* 0x040fe20000041808 */
[----:B------:R-:W3:Y:S07]  /*96b0*/  LDSM.16.MT88.4 R8, [R138+0xb800] ;  /* 0x00b800008a08783b */ /* 0x000eee0000004200 */
[C---:B----4-:R-:W-:Y:S08]  /*96c0*/  HMMA.16816.F32.BF16 R36, R100.reuse, R4, R36 ;  /* 0x000000046424723c */ /* 0x050ff00000041824 */
[----:B------:R-:W-:Y:S01]  /*96d0*/  HMMA.16816.F32.BF16 R40, R100, R6, R40 ;  /* 0x000000066428723c */ /* 0x000fe20000041828 */
[----:B------:R-:W4:Y:S07]  /*96e0*/  LDSM.16.MT88.4 R4, [R137+0xb800] ;  /* 0x00b800008904783b */ /* 0x000f2e0000004200 */
[C---:B-1----:R-:W-:Y:S08]  /*96f0*/  HMMA.16816.F32.BF16 R52, R68.reuse, R72, R52 ;  /* 0x000000484434723c */ /* 0x042ff00000041834 */
[C---:B------:R-:W-:Y:S08]  /*9700*/  HMMA.16816.F32.BF16 R56, R68.reuse, R74, R56 ;  /* 0x0000004a4438723c */ /* 0x040ff00000041838 */
[C---:B--2---:R-:W-:Y:S08]  /*9710*/  HMMA.16816.F32.BF16 R60, R68.reuse, R76, R60 ;  /* 0x0000004c443c723c */ /* 0x044ff0000004183c */
[----:B------:R-:W-:Y:S01]  /*9720*/  HMMA.16816.F32.BF16 R64, R68, R78, R64 ;  /* 0x0000004e4440723c */ /* 0x000fe20000041840 */
[----:B------:R-:W1:Y:S04]  /*9730*/  LDSM.16.MT88.4 R76, [R138+0x9800] ;  /* 0x009800008a4c783b */ /* 0x000e680000004200 */
[----:B------:R-:W2:Y:S03]  /*9740*/  LDSM.16.MT88.4 R68, [R137+0x9800] ;  /* 0x009800008944783b */ /* 0x000ea60000004200 */
[C---:B------:R-:W-:Y:S07]  /*9750*/  HMMA.16816.F32.BF16 R44, R100.reuse, R12, R44 ;  /* 0x0000000c642c723c */ /* 0x040fee000004182c */
[----:B------:R-:W-:Y:S01]  /*9760*/  FADD.FTZ R13, R3, R112 ;  /* 0x00000070030d7221 */ /* 0x000fe20000010000 */
[----:B---3--:R-:W-:Y:S01]  /*9770*/  HMMA.16816.F32.BF16 R52, R100, R8, R52 ;  /* 0x000000086434723c */ /* 0x008fe20000041834 */
[----:B------:R-:W-:-:S02]  /*9780*/  FADD.FTZ R3, R104, R109 ;  /* 0x0000006d68037221 */ /* 0x000fc40000010000 */
[----:B------:R-:W-:Y:S02]  /*9790*/  FADD.FTZ R13, R2, R13 ;  /* 0x0000000d020d7221 */ /* 0x000fe40000010000 */
[----:B------:R-:W-:Y:S02]  /*97a0*/  FADD.FTZ R130, R130, R3 ;  /* 0x0000000382827221 */ /* 0x000fe40000010000 */
[----:B------:R-:W-:Y:S01]  /*97b0*/  FADD.FTZ R128, R128, R13 ;  /* 0x0000000d80807221 */ /* 0x000fe20000010000 */
[----:B----4-:R-:W-:Y:S01]  /*97c0*/  HMMA.16816.F32.BF16 R60, R100, R4, R60 ;  /* 0x00000004643c723c */ /* 0x010fe2000004183c */
[----:B------:R-:W-:Y:S02]  /*97d0*/  FADD.FTZ R129, R129, R130 ;  /* 0x0000008281817221 */ /* 0x000fe40000010000 */
[----:B------:R-:W-:Y:S02]  /*97e0*/  FADD.FTZ R127, R127, R128 ;  /* 0x000000807f7f7221 */ /* 0x000fe40000010000 */
[----:B------:R-:W-:-:S02]  /*97f0*/  FADD.FTZ R2, R126, R129 ;  /* 0x000000817e027221 */ /* 0x000fc40000010000 */
[----:B------:R-:W-:Y:S01]  /*9800*/  FADD.FTZ R8, R124, R127 ;  /* 0x0000007f7c087221 */ /* 0x000fe20000010000 */
[C---:B------:R-:W-:Y:S01]  /*9810*/  HMMA.16816.F32.BF16 R84, R100.reuse, R86, R16 ;  /* 0x000000566454723c */ /* 0x040fe20000041810 */
[----:B------:R-:W-:Y:S02]  /*9820*/  FADD.FTZ R2, R125, R2 ;  /* 0x000000027d027221 */ /* 0x000fe40000010000 */
[----:B------:R-:W-:Y:S02]  /*9830*/  FADD.FTZ R8, R121, R8 ;  /* 0x0000000879087221 */ /* 0x000fe40000010000 */
[----:B------:R-:W-:Y:S01]  /*9840*/  FADD.FTZ R173, R173, R2 ;  /* 0x00000002adad7221 */ /* 0x000fe20000010000 */
[----:B------:R-:W-:Y:S01]  /*9850*/  MOV R2, R108 ;  /* 0x0000006c00027202 */ /* 0x000fe20000000f00 */
[----:B------:R-:W-:Y:S01]  /*9860*/  FADD.FTZ R171, R171, R8 ;  /* 0x00000008abab7221 */ /* 0x000fe20000010000 */
[----:B------:R-:W-:Y:S01]  /*9870*/  HMMA.16816.F32.BF16 R48, R100, R14, R48 ;  /* 0x0000000e6430723c */ /* 0x000fe20000041830 */
[----:B------:R-:W-:-:S02]  /*9880*/  FADD.FTZ R182, R182, R173 ;  /* 0x000000adb6b67221 */ /* 0x000fc40000010000 */
[----:B------:R-:W-:Y:S02]  /*9890*/  FADD.FTZ R176, R176, R171 ;  /* 0x000000abb0b07221 */ /* 0x000fe40000010000 */
[----:B------:R-:W-:Y:S02]  /*98a0*/  FADD.FTZ R3, R165, R182 ;  /* 0x000000b6a5037221 */ /* 0x000fe40000010000 */
[----:B------:R-:W-:Y:S01]  /*98b0*/  FADD.FTZ R5, R131, R176 ;  /* 0x000000b083057221 */ /* 0x000fe20000010000 */
[C---:B-1----:R-:W-:Y:S01]  /*98c0*/  HMMA.16816.F32.BF16 R80, R100.reuse, R76, R20 ;  /* 0x0000004c6450723c */ /* 0x042fe20000041814 */
[----:B------:R-:W-:Y:S02]  /*98d0*/  FADD.FTZ R3, R180, R3 ;  /* 0x00000003b4037221 */ /* 0x000fe40000010000 */
[----:B------:R-:W-:Y:S02]  /*98e0*/  FADD.FTZ R5, R164, R5 ;  /* 0x00000005a4057221 */ /* 0x000fe40000010000 */
[----:B------:R-:W-:Y:S01]  /*98f0*/  FADD.FTZ R118, R118, R3 ;  /* 0x0000000376767221 */ /* 0x000fe20000010000 */
[----:B------:R-:W-:Y:S01]  /*9900*/  MOV R3, R110 ;  /* 0x0000006e00037202 */ /* 0x000fe20000000f00 */
        /* <DEDUP_REMOVED lines=8> */
[----:B------:R-:W-:-:S05]  /*9990*/  FADD.FTZ R167, R115, R116 ;  /* 0x0000007473a77221 */ /* 0x000fca0000010000 */
[C---:B------:R-:W-:Y:S08]  /*99a0*/  HMMA.16816.F32.BF16 R68, R100.reuse, R70, R32 ;  /* 0x000000466444723c */ /* 0x040ff00000041820 */
[C---:B------:R-:W-:Y:S08]  /*99b0*/  HMMA.16816.F32.BF16 R56, R100.reuse, R10, R56 ;  /* 0x0000000a6438723c */ /* 0x040ff00000041838 */
[----:B------:R-:W-:Y:S11]  /*99c0*/  HMMA.16816.F32.BF16 R64, R100, R6, R64 ;  /* 0x000000066440723c */ /* 0x000ff60000041840 */
[----:B------:R-:W-:Y:S08]  /*99d0*/  @!UPT UIADD3 URZ, URZ, URZ, URZ ;  /* 0x0000003f3f3ff290 */ /* 0x000ff0000fffe03f */
.L_x_7594:
        /* <DEDUP_REMOVED lines=11> */
.L_x_7606:
        /* <DEDUP_REMOVED lines=65> */
.L_x_7603:
        /* <DEDUP_REMOVED lines=172> */
[----:B-----5:R-:W-:Y:S02]  /*a960*/  FMUL.FTZ R175, R6, c[0x0][0x2ec] ;  /* 0x0000bb0006af7a20 */ /* 0x020fe40000410000 */
[----:B------:R3:W2:Y:S01]  /*a970*/  MUFU.TANH R126, R100 ;  /* 0x00000064007e7308 */ /* 0x0006a20000002400 */
[----:B------:R-:W-:Y:S02]  /*a980*/  FMUL.FTZ R177, R7, c[0x0][0x2ec] ;  /* 0x0000bb0007b17a20 */ /* 0x000fe40000410000 */
[----:B------:R-:W-:Y:S04]  /*a990*/  FMUL.FTZ R102, R16, c[0x0][0x2ec] ;  /* 0x0000bb0010667a20 */ /* 0x000fe80000410000 */
[----:B------:R-:W-:Y:S02]  /*a9a0*/  FMUL.FTZ R179, R8, c[0x0][0x2ec] ;  /* 0x0000bb0008b37a20 */ /* 0x000fe40000410000 */
[----:B----4-:R-:W-:Y:S01]  /*a9b0*/  FMUL.FTZ R181, R9, c[0x0][0x2ec] ;  /* 0x0000bb0009b57a20 */ /* 0x010fe20000410000 */
[----:B------:R4:W2:Y:S01]  /*a9c0*/  MUFU.TANH R128, R102 ;  /* 0x0000006600807308 */ /* 0x0008a20000002400 */
[----:B------:R-:W-:Y:S02]  /*a9d0*/  FMUL.FTZ R183, R10, c[0x0][0x2ec] ;  /* 0x0000bb000ab77a20 */ /* 0x000fe40000410000 */
[----:B------:R-:W-:Y:S02]  /*a9e0*/  FMUL.FTZ R185, R11, c[0x0][0x2ec] ;  /* 0x0000bb000bb97a20 */ /* 0x000fe40000410000 */
        /* <DEDUP_REMOVED lines=8> */
[----:B------:R3:W1:Y:S01]  /*aa70*/  MUFU.TANH R124, R100 ;  /* 0x00000064007c7308 */ /* 0x0006620000002400 */
[----:B------:R-:W-:Y:S02]  /*aa80*/  FMUL.FTZ R192, R19, c[0x0][0x2ec] ;  /* 0x0000bb0013c07a20 */ /* 0x000fe40000410000 */
[----:B------:R-:W-:Y:S02]  /*aa90*/  FMUL.FTZ R178, R20, c[0x0][0x2ec] ;  /* 0x0000bb0014b27a20 */ /* 0x000fe40000410000 */
[----:B----4-:R-:W-:Y:S03]  /*aaa0*/  FMUL.FTZ R102, R25, c[0x0][0x2ec] ;  /* 0x0000bb0019667a20 */ /* 0x010fe60000410000 */
[----:B------:R-:W-:Y:S02]  /*aab0*/  FMUL.FTZ R176, R21, c[0x0][0x2ec] ;  /* 0x0000bb0015b07a20 */ /* 0x000fe40000410000 */
[----:B------:R4:W1:Y:S01]  /*aac0*/  MUFU.TANH R130, R102 ;  /* 0x0000006600827308 */ /* 0x0008620000002400 */
[----:B------:R-:W-:Y:S02]  /*aad0*/  FMUL.FTZ R186, R22, c[0x0][0x2ec] ;  /* 0x0000bb0016ba7a20 */ /* 0x000fe40000410000 */
[----:B------:R-:W-:Y:S02]  /*aae0*/  FMUL.FTZ R172, R31, c[0x0][0x2ec] ;  /* 0x0000bb001fac7a20 */ /* 0x000fe40000410000 */
        /* <DEDUP_REMOVED lines=11> */
[----:B----4-:R-:W-:Y:S07]  /*aba0*/  FMUL.FTZ R102, R35, c[0x0][0x2ec] ;  /* 0x0000bb0023667a20 */ /* 0x010fee0000410000 */
[----:B------:R4:W1:Y:S01]  /*abb0*/  MUFU.TANH R116, R169 ;  /* 0x000000a900747308 */ /* 0x0008620000002400 */
[----:B-----5:R-:W-:Y:S09]  /*abc0*/  MOV R172, R2 ;  /* 0x0000000200ac7202 */ /* 0x020ff20000000f00 */
[----:B------:R-:W1:Y:S01]  /*abd0*/  MUFU.TANH R175, R175 ;  /* 0x000000af00af7308 */ /* 0x000e620000002400 */
[----:B---3--:R-:W-:Y:S09]  /*abe0*/  FMUL.FTZ R100, R33, c[0x0][0x2ec] ;  /* 0x0000bb0021647a20 */ /* 0x008ff20000410000 */
[----:B------:R-:W3:Y:S01]  /*abf0*/  MUFU.TANH R177, R177 ;  /* 0x000000b100b17308 */ /* 0x000ee20000002400 */
[----:B----4-:R-:W-:Y:S09]  /*ac00*/  MOV R169, R3 ;  /* 0x0000000300a97202 */ /* 0x010ff20000000f00 */
[----:B------:R-:W4:Y:S10]  /*ac10*/  MUFU.TANH R179, R179 ;  /* 0x000000b300b37308 */ /* 0x000f340000002400 */
        /* <DEDUP_REMOVED lines=30> */
[----:B------:R-:W-:Y:S02]  /*ae00*/  IABS R6, R3 ;  /* 0x0000000300067213 */ /* 0x000fe40000000000 */
[C---:B------:R-:W-:Y:S02]  /*ae10*/  IADD3 R9, R3.reuse, -0x40, RZ ;  /* 0xffffffc003097810 */ /* 0x040fe40007ffe0ff */
[----:B------:R-:W-:Y:S02]  /*ae20*/  LOP3.LUT R3, R3, c[0x0][0x2d0], RZ, 0x3c, !PT ;  /* 0x0000b40003037a12 */ /* 0x000fe400078e3cff */
[----:B------:R-:W-:Y:S02]  /*ae30*/  IABS R4, R9 ;  /* 0x0000000900047213 */ /* 0x000fe40000000000 */
        /* <DEDUP_REMOVED lines=49> */
.L_x_7605:
        /* <DEDUP_REMOVED lines=63> */
.L_x_7604:
[----:B--234-:R-:W-:Y:S01]  /*b540*/  LEA R2, R156, R155, 0x6 ;  /* 0x0000009b9c027211 */ /* 0x01cfe200078e30ff */
[----:B------:R-:W-:Y:S03]  /*b550*/  LDSM.16.MT88.4 R28, [R138+0x8000] ;  /* 0x008000008a1c783b */ /* 0x000fe60000004200 */
        /* <DEDUP_REMOVED lines=93> */
[----:B------:R-:W-:Y:S01]  /*bb30*/  FMNMX.FTZ R11, R116, R11, !PT ;  /* 0x0000000b740b7209 */ /* 0x000fe20007810000 */
[----:B------:R-:W-:Y:S01]  /*bb40*/  LDSM.16.MT88.4 R20, [R139+0x8000] ;  /* 0x008000008b14783b */ /* 0x000fe20000004200 */
[----:B------:R-:W-:Y:S02]  /*bb50*/  FMNMX.FTZ R6, R102, R7, !PT ;  /* 0x0000000766067209 */ /* 0x000fe40007810000 */
[----:B------:R-:W-:Y:S05]  /*bb60*/  FMNMX.FTZ R9, R114, R11, !PT ;  /* 0x0000000b72097209 */ /* 0x000fea0007810000 */
        /* <DEDUP_REMOVED lines=21> */
[----:B------:R-:W-:Y:S01]  /*bcc0*/  ISETP.GT.AND P1, PT, R156, R149, PT ;  /* 0x000000959c00720c */ /* 0x000fe20003f24270 */
[--C-:B------:R-:W-:Y:S02]  /*bcd0*/  FFMA.FTZ R109, R183, c[0x0][0x23c], -R125.reuse ;  /* 0x00008f00b76d7a23 */ /* 0x100fe4000001087d */
        /* <DEDUP_REMOVED lines=41> */
[----:B------:R-:W-:Y:S01]  /*bf70*/  FMUL.FTZ R39, R100, R39 ;  /* 0x0000002764277220 */ /* 0x000fe20000410000 */
[----:B------:R-:W-:Y:S01]  /*bf80*/  LDSM.16.MT88.4 R68, [R138+0xa000] ;  /* 0x00a000008a44783b */ /* 0x000fe20000004200 */
[----:B------:R-:W1:Y:S01]  /*bf90*/  MUFU.EX2 R112, R112 ;  /* 0x0000007000707308 */ /* 0x000e620000000800 */
        /* <DEDUP_REMOVED lines=47> */
[C---:B------:R-:W-:Y:S02]  /*c290*/  FMUL.FTZ R57, R101.reuse, R57 ;  /* 0x0000003965397220 */ /* 0x040fe40000410000 */
        /* <DEDUP_REMOVED lines=11> */
[----:B------:R-:W-:Y:S02]  /*c350*/  FFMA.FTZ R130, R103, c[0x0][0x23c], -R125 ;  /* 0x00008f0067827a23 */ /* 0x000fe4000001087d */
[C---:B------:R-:W-:Y:S03]  /*c360*/  HMMA.16816.F32.BF16 R20, R96.reuse, R28, R20 ;  /* 0x0000001c6014723c */ /* 0x040fe60000041814 */
[C---:B------:R-:W-:Y:S01]  /*c370*/  FFMA.FTZ R115, R100.reuse, R167, R115 ;  /* 0x000000a764737223 */ /* 0x040fe20000010073 */
[----:B------:R-:W-:Y:S01]  /*c380*/  MUFU.EX2 R177, R177 ;  /* 0x000000b100b17308 */ /* 0x000fe20000000800 */
[C---:B------:R-:W-:Y:S02]  /*c390*/  FFMA.FTZ R113, R101.reuse, R170, R113 ;  /* 0x000000aa65717223 */ /* 0x040fe40000010071 */
        /* <DEDUP_REMOVED lines=9> */
[C---:B-1----:R-:W-:Y:S02]  /*c430*/  HMMA.16816.F32.BF16 R28, R96.reuse, R88, R28 ;  /* 0x00000058601c723c */ /* 0x042fe4000004181c */
[----:B------:R-:W-:Y:S01]  /*c440*/  MUFU.EX2 R122, R122 ;  /* 0x0000007a007a7308 */ /* 0x000fe20000000800 */
[--C-:B------:R-:W-:Y:S02]  /*c450*/  FFMA.FTZ R124, R124, c[0x0][0x23c], -R125.reuse ;  /* 0x00008f007c7c7a23 */ /* 0x100fe4000001087d */
[----:B------:R-:W-:Y:S02]  /*c460*/  FFMA.FTZ R127, R192, c[0x0][0x23c], -R125 ;  /* 0x00008f00c07f7a23 */ /* 0x000fe4000001087d */
[--C-:B------:R-:W-:Y:S01]  /*c470*/  FFMA.FTZ R126, R126, c[0x0][0x23c], -R119.reuse ;  /* 0x00008f007e7e7a23 */ /* 0x100fe20000010877 */
[C---:B------:R-:W-:Y:S04]  /*c480*/  HMMA.16816.F32.BF16 R32, R96.reuse, R90, R32 ;  /* 0x0000005a6020723c */ /* 0x040fe80000041820 */
[----:B------:R-:W1:Y:S01]  /*c490*/  MUFU.EX2 R121, R121 ;  /* 0x0000007900797308 */ /* 0x000e620000000800 */
[--C-:B------:R-:W-:Y:S02]  /*c4a0*/  FFMA.FTZ R129, R190, c[0x0][0x23c], -R119.reuse ;  /* 0x00008f00be817a23 */ /* 0x100fe40000010877 */
[--C-:B------:R-:W-:Y:S01]  /*c4b0*/  FFMA.FTZ R128, R128, c[0x0][0x23c], -R119.reuse ;  /* 0x00008f0080807a23 */ /* 0x100fe20000010877 */
[C---:B------:R-:W-:Y:S04]  /*c4c0*/  HMMA.16816.F32.BF16 R36, R96.reuse, R76, R36 ;  /* 0x0000004c6024723c */ /* 0x040fe80000041824 */
[----:B------:R-:W-:Y:S02]  /*c4d0*/  FFMA.FTZ R131, R188, c[0x0][0x23c], -R119 ;  /* 0x00008f00bc837a23 */ /* 0x000fe40000010877 */
[----:B------:R-:W-:Y:S01]  /*c4e0*/  MUFU.EX2 R124, R124 ;  /* 0x0000007c007c7308 */ /* 0x000fe20000000800 */
[--C-:B------:R-:W-:Y:S01]  /*c4f0*/  FFMA.FTZ R123, R123, c[0x0][0x23c], -R125.reuse ;  /* 0x00008f007b7b7a23 */ /* 0x100fe2000001087d */
[C---:B------:R-:W-:Y:S01]  /*c500*/  HMMA.16816.F32.BF16 R40, R96.reuse, R78, R40 ;  /* 0x0000004e6028723c */ /* 0x040fe20000041828 */
[----:B------:R-:W3:Y:S03]  /*c510*/  LDSM.16.MT88.4 R76, [R137+0xa000] ;  /* 0x00a00000894c783b */ /* 0x000ee60000004200 */
[--C-:B------:R-:W-:Y:S02]  /*c520*/  FFMA.FTZ R120, R120, c[0x0][0x23c], -R125.reuse ;  /* 0x00008f0078787a23 */ /* 0x100fe4000001087d */
[----:B------:R-:W-:Y:S02]  /*c530*/  FFMA.FTZ R125, R102, c[0x0][0x23c], -R125 ;  /* 0x00008f00667d7a23 */ /* 0x000fe4000001087d */
[----:B------:R-:W4:Y:S01]  /*c540*/  MUFU.EX2 R127, R127 ;  /* 0x0000007f007f7308 */ /* 0x000f220000000800 */
[--C-:B------:R-:W-:Y:S01]  /*c550*/  FFMA.FTZ R118, R118, c[0x0][0x23c], -R119.reuse ;  /* 0x00008f0076767a23 */ /* 0x100fe20000010877 */
[C---:B--2---:R-:W-:Y:S03]  /*c560*/  HMMA.16816.F32.BF16 R44, R96.reuse, R72, R44 ;  /* 0x00000048602c723c */ /* 0x044fe6000004182c */
[--C-:B------:R-:W-:Y:S02]  /*c570*/  FFMA.FTZ R117, R117, c[0x0][0x23c], -R119.reuse ;  /* 0x00008f0075757a23 */ /* 0x100fe40000010877 */
[--C-:B------:R-:W-:Y:S03]  /*c580*/  FFMA.FTZ R116, R116, c[0x0][0x23c], -R119.reuse ;  /* 0x00008f0074747a23 */ /* 0x100fe60000010877 */
[----:B------:R-:W-:Y:S01]  /*c590*/  MUFU.EX2 R126, R126 ;  /* 0x0000007e007e7308 */ /* 0x000fe20000000800 */
[C---:B------:R-:W-:Y:S01]  /*c5a0*/  HMMA.16816.F32.BF16 R48, R96.reuse, R74, R48 ;  /* 0x0000004a6030723c */ /* 0x040fe20000041830 */
[----:B------:R-:W2:Y:S02]  /*c5b0*/  LDSM.16.MT88.4 R72, [R141+0x8800] ;  /* 0x008800008d48783b */ /* 0x000ea40000004200 */
[----:B------:R-:W-:Y:S02]  /*c5c0*/  FFMA.FTZ R119, R114, c[0x0][0x23c], -R119 ;  /* 0x00008f0072777a23 */ /* 0x000fe40000010877 */
[----:B------:R-:W-:Y:S03]  /*c5d0*/  FADD.FTZ R108, R108, R115 ;  /* 0x000000736c6c7221 */ /* 0x000fe60000010000 */
[C---:B------:R-:W-:Y:S01]  /*c5e0*/  HMMA.16816.F32.BF16 R52, R96.reuse, R68, R52 ;  /* 0x000000446034723c */ /* 0x040fe20000041834 */
[----:B------:R-:W5:Y:S03]  /*c5f0*/  MUFU.EX2 R129, R129 ;  /* 0x0000008100817308 */ /* 0x000f660000000800 */
[----:B------:R-:W-:Y:S03]  /*c600*/  FADD.FTZ R112, R112, R113 ;  /* 0x0000007170707221 */ /* 0x000fe60000010000 */
[----:B-1----:R-:W-:Y:S01]  /*c610*/  F2FP.BF16.PACK_AB R69, R121, R122 ;  /* 0x0000007a7945723e */ /* 0x002fe200000010ff */
[C---:B------:R-:W-:Y:S03]  /*c620*/  HMMA.16816.F32.BF16 R56, R96.reuse, R70, R56 ;  /* 0x000000466038723c */ /* 0x040fe60000041838 */
[----:B------:R-:W-:Y:S04]  /*c630*/  MUFU.EX2 R128, R128 ;  /* 0x0000008000807308 */ /* 0x000fe80000000800 */
[----:B----4-:R-:W-:Y:S01]  /*c640*/  F2FP.BF16.PACK_AB R71, R127, R124 ;  /* 0x0000007c7f47723e */ /* 0x010fe200000010ff */
[C---:B---3--:R-:W-:Y:S05]  /*c650*/  HMMA.16816.F32.BF16 R60, R96.reuse, R76, R60 ;  /* 0x0000004c603c723c */ /* 0x048fea000004183c */
[----:B------:R-:W1:Y:S03]  /*c660*/  MUFU.EX2 R131, R131 ;  /* 0x0000008300837308 */ /* 0x000e660000000800 */
[----:B------:R-:W-:Y:S01]  /*c670*/  HMMA.16816.F32.BF16 R64, R96, R78, R64 ;  /* 0x0000004e6040723c */ /* 0x000fe20000041840 */
[----:B------:R-:W3:Y:S03]  /*c680*/  LDSM.16.MT88.4 R76, [R138+0x8800] ;  /* 0x008800008a4c783b */ /* 0x000ee60000004200 */
[----:B-----5:R-:W-:Y:S03]  /*c690*/  F2FP.BF16.PACK_AB R68, R129, R126 ;  /* 0x0000007e8144723e */ /* 0x020fe600000010ff */
[----:B------:R-:W-:Y:S10]  /*c6a0*/  MUFU.EX2 R123, R123 ;  /* 0x0000007b007b7308 */ /* 0x000ff40000000800 */
        /* <DEDUP_REMOVED lines=72> */
[C---:B------:R-:W-:Y:S04]  /*cb30*/  HMMA.16816.F32.BF16 R76, R100.reuse, R74, R24 ;  /* 0x0000004a644c723c */ /* 0x040fe80000041818 */
[----:B------:R-:W-:Y:S04]  /*cb40*/  FADD.FTZ R126, R126, R17 ;  /* 0x000000117e7e7221 */ /* 0x000fe80000010000 */
[C---:B--2---:R-:W-:Y:S04]  /*cb50*/  HMMA.16816.F32.BF16 R72, R100.reuse, R68, R28 ;  /* 0x000000446448723c */ /* 0x044fe8000004181c */
[----:B------:R-:W-:Y:S04]  /*cb60*/  FADD.FTZ R129, R129, R126 ;  /* 0x0000007e81817221 */ /* 0x000fe80000010000 */
[C---:B------:R-:W-:Y:S08]  /*cb70*/  HMMA.16816.F32.BF16 R68, R100.reuse, R70, R32 ;  /* 0x000000466444723c */ /* 0x040ff00000041820 */
[C---:B---3--:R-:W-:Y:S08]  /*cb80*/  HMMA.16816.F32.BF16 R36, R100.reuse, R4, R36 ;  /* 0x000000046424723c */ /* 0x048ff00000041824 */
[C---:B------:R-:W-:Y:S01]  /*cb90*/  HMMA.16816.F32.BF16 R40, R100.reuse, R6, R40 ;  /* 0x000000066428723c */ /* 0x040fe20000041828 */
[----:B------:R-:W1:Y:S07]  /*cba0*/  LDSM.16.MT88.4 R4, [R137+0xb800] ;  /* 0x00b800008904783b */ /* 0x000e6e0000004200 */
[C---:B----4-:R-:W-:Y:S07]  /*cbb0*/  HMMA.16816.F32.BF16 R44, R100.reuse, R8, R44 ;  /* 0x00000008642c723c */ /* 0x050fee000004182c */
[----:B------:R-:W-:Y:S01]  /*cbc0*/  FADD.FTZ R9, R109, R108 ;  /* 0x0000006c6d097221 */ /* 0x000fe20000010000 */
[C---:B------:R-:W-:Y:S04]  /*cbd0*/  HMMA.16816.F32.BF16 R48, R100.reuse, R10, R48 ;  /* 0x0000000a6430723c */ /* 0x040fe80000041830 */
[----:B------:R-:W-:Y:S01]  /*cbe0*/  FADD.FTZ R9, R104, R9 ;  /* 0x0000000968097221 */ /* 0x000fe20000010000 */
[----:B------:R-:W-:Y:S02]  /*cbf0*/  MOV R104, R3 ;  /* 0x0000000300687202 */ /* 0x000fe40000000f00 */
[----:B------:R-:W-:Y:S01]  /*cc00*/  FADD.FTZ R10, R128, R129 ;  /* 0x00000081800a7221 */ /* 0x000fe20000010000 */
[C---:B-----5:R-:W-:Y:S04]  /*cc10*/  HMMA.16816.F32.BF16 R52, R100.reuse, R12, R52 ;  /* 0x0000000c6434723c */ /* 0x060fe80000041834 */
        /* <DEDUP_REMOVED lines=14> */
[----:B------:R-:W-:Y:S01]  /*cd00*/  FADD.FTZ R180, R180, R171 ;  /* 0x000000abb4b47221 */ /* 0x000fe20000010000 */
[----:B------:R-:W-:Y:S01]  /*cd10*/  MOV R101, R2 ;  /* 0x0000000200657202 */ /* 0x000fe20000000f00 */
        /* <DEDUP_REMOVED lines=10> */
.L_x_7602:
        /* <DEDUP_REMOVED lines=158> */
[----:B------:R-:W-:Y:S04]  /*d7a0*/  STS.64 [R12+0x4800], R50 ;  /* 0x004800320c007388 */ /* 0x000fe80000000a00 */
[----:B------:R-:W-:Y:S04]  /*d7b0*/  STS.64 [R16+0x4000], R52 ;  /* 0x0040003410007388 */ /* 0x000fe80000000a00 */
[----:B------:R-:W-:Y:S01]  /*d7c0*/  STS.64 [R16+0x4800], R54 ;  /* 0x0048003610007388 */ /* 0x000fe20000000a00 */
[----:B-1----:R-:W-:-:S03]  /*d7d0*/  SHF.L.U32 R14, R10, 0x2, RZ ;  /* 0x000000020a0e7819 */ /* 0x002fc600000006ff */
[----:B------:R-:W-:Y:S04]  /*d7e0*/  STS.64 [R18+0x4000], R56 ;  /* 0x0040003812007388 */ /* 0x000fe80000000a00 */
[----:B------:R-:W-:Y:S01]  /*d7f0*/  STS.64 [R18+0x4800], R58 ;  /* 0x0048003a12007388 */ /* 0x000fe20000000a00 */
[----:B--2---:R-:W-:-:S03]  /*d800*/  IADD3 R15, -R160, RZ, RZ ;  /* 0x000000ffa00f7210 */ /* 0x004fc60007ffe1ff */
[----:B------:R-:W-:Y:S04]  /*d810*/  STS.64 [R19+0x4000], R60 ;  /* 0x0040003c13007388 */ /* 0x000fe80000000a00 */
[----:B------:R-:W-:Y:S04]  /*d820*/  STS.64 [R19+0x4800], R62 ;  /* 0x0048003e13007388 */ /* 0x000fe80000000a00 */
[----:B------:R1:W-:Y:S04]  /*d830*/  STS.64 [R17+0x4000], R64 ;  /* 0x0040004011007388 */ /* 0x0003e80000000a00 */
[----:B------:R2:W-:Y:S04]  /*d840*/  STS.64 [R17+0x4800], R66 ;  /* 0x0048004211007388 */ /* 0x0005e80000000a00 */
[----:B------:R-:W-:Y:S06]  /*d850*/  BAR.SYNC.DEFER_BLOCKING 0x0 ;  /* 0x0000000000007b1d */ /* 0x000fec0000010000 */
[----:B------:R-:W3:Y:S04]  /*d860*/  S2R R8, SR_CTAID.Z ;  /* 0x0000000000087919 */ /* 0x000ee80000002700 */
[----:B------:R-:W4:Y:S04]  /*d870*/  S2R R9, SR_CTAID.Y ;  /* 0x0000000000097919 */ /* 0x000f280000002600 */
[----:B------:R-:W5:Y:S01]  /*d880*/  S2R R11, SR_CTAID.X ;  /* 0x00000000000b7919 */ /* 0x000f620000002500 */
[----:B-1----:R-:W-:-:S02]  /*d890*/  LOP3.LUT R65, R0, 0xffffffe0, RZ, 0xc0, !PT ;  /* 0xffffffe000417812 */ /* 0x002fc400078ec0ff */
[----:B------:R-:W-:Y:S01]  /*d8a0*/  MOV R0, 0xff800000 ;  /* 0xff80000000007802 */ /* 0x000fe20000000f00 */
[----:B------:R-:W-:Y:S01]  /*d8b0*/  @P4 FFMA.FTZ R0, R3, c[0x0][0x238], R6 ;  /* 0x00008e0003004a23 */ /* 0x000fe20000010006 */
[----:B------:R-:W-:Y:S01]  /*d8c0*/  IADD3 R65, -R65, R4, RZ ;  /* 0x0000000441417210 */ /* 0x000fe20007ffe1ff */
[----:B------:R2:W1:Y:S01]  /*d8d0*/  LDS.128 R80, [R7.X4] ;  /* 0x0000000007507984 */ /* 0x0004620000004c00 */
[----:B------:R-:W-:Y:S01]  /*d8e0*/  MOV R4, 0xff800000 ;  /* 0xff80000000047802 */ /* 0x000fe20000000f00 */
[----:B------:R-:W-:Y:S01]  /*d8f0*/  @P3 FFMA.FTZ R4, R2, c[0x0][0x238], R5 ;  /* 0x00008e0002043a23 */ /* 0x000fe20000010005 */
[----:B------:R-:W-:Y:S01]  /*d900*/  LOP3.LUT P0, RZ, R65, 0x3, RZ, 0xc0, !PT ;  /* 0x0000000341ff7812 */ /* 0x000fe2000780c0ff */
[----:B------:R2:W1:Y:S01]  /*d910*/  LDS.128 R76, [R7.X4+0x800] ;  /* 0x00080000074c7984 */ /* 0x0004620000004c00 */
[----:B---3--:R-:W-:Y:S01]  /*d920*/  IMAD R8, R15, c[0x0][0x1c0], R8 ;  /* 0x000070000f087a24 */ /* 0x008fe200078e0208 */
[----:B------:R-:W-:Y:S02]  /*d930*/  SHF.R.S32.HI R15, RZ, 0x1f, R14 ;  /* 0x0000001fff0f7819 */ /* 0x000fe4000001140e */
[----:B------:R2:W3:Y:S01]  /*d940*/  LDS.128 R72, [R7.X4+0x1000] ;  /* 0x0010000007487984 */ /* 0x0004e20000004c00 */
[----:B----4-:R-:W-:-:S03]  /*d950*/  IMAD R9, R9, c[0x0][0x210], R160 ;  /* 0x0000840009097a24 */ /* 0x010fc600078e02a0 */
[----:B------:R2:W4:Y:S01]  /*d960*/  LDS.128 R68, [R7.X4+0x1800] ;  /* 0x0018000007447984 */ /* 0x0005220000004c00 */
[----:B-----5:R-:W-:Y:S01]  /*d970*/  SHF.L.U32 R11, R11, 0x6, RZ ;  /* 0x000000060b0b7819 */ /* 0x020fe200000006ff */
[----:B------:R-:W-:Y:S02]  /*d980*/  IMAD R8, R9, c[0x0][0x1c0], R8 ;  /* 0x0000700009087a24 */ /* 0x000fe400078e0208 */
[----:B------:R2:W1:Y:S02]  /*d990*/  LDS.128 R56, [R7.X4+0x2000] ;  /* 0x0020000007387984 */ /* 0x0004640000004c00 */
        /* <DEDUP_REMOVED lines=20> */
[----:B--2---:R-:W-:-:S05]  /*dae0*/  LEA.HI.X R7, R2, c[0x0][0x20c], R3, 0x2, P0 ;  /* 0x0000830002077a11 */ /* 0x004fca00000f1403 */
[----:B------:R2:W-:Y:S04]  /*daf0*/  @!P2 STG.E [R6.64], R0 ;  /* 0x000000000600a986 */ /* 0x0005e8000c101908 */
[----:B------:R2:W-:Y:S02]  /*db00*/  @!P1 STG.E [R6.64+0x20], R4 ;  /* 0x0000200406009986 */ /* 0x0005e4000c101908 */
.L_x_7608:
[----:B---34-:R-:W-:Y:S05]  /*db10*/  BSYNC B0 ;  /* 0x0000000000007941 */ /* 0x018fea0003800000 */
.L_x_7607:
[C---:B--2---:R-:W-:Y:S01]  /*db20*/  IMAD.WIDE R4, R13.reuse, 0x80, R14 ;  /* 0x000000800d047825 */ /* 0x044fe200078e020e */
        /* <DEDUP_REMOVED lines=14> */
.L_x_7610:
[----:B------:R-:W-:Y:S05]  /*dc10*/  BSYNC B0 ;  /* 0x0000000000007941 */ /* 0x000fea0003800000 */
.L_x_7609:
        /* <DEDUP_REMOVED lines=8> */
.L_x_7612:
[----:B------:R-:W-:Y:S05]  /*dca0*/  BSYNC B0 ;  /* 0x0000000000007941 */ /* 0x000fea0003800000 */
.L_x_7611:
        /* <DEDUP_REMOVED lines=8> */
.L_x_7614:
[----:B------:R-:W-:Y:S05]  /*dd30*/  BSYNC B0 ;  /* 0x0000000000007941 */ /* 0x000fea0003800000 */
.L_x_7613:
        /* <DEDUP_REMOVED lines=8> */
.L_x_7616:
[----:B------:R-:W-:Y:S05]  /*ddc0*/  BSYNC B0 ;  /* 0x0000000000007941 */ /* 0x000fea0003800000 */
.L_x_7615:
        /* <DEDUP_REMOVED lines=8> */
.L_x_7618:
[----:B------:R-:W-:Y:S05]  /*de50*/  BSYNC B0 ;  /* 0x0000000000007941 */ /* 0x000fea0003800000 */
.L_x_7617:
        /* <DEDUP_REMOVED lines=8> */
.L_x_7620:
[----:B------:R-:W-:Y:S05]  /*dee0*/  BSYNC B0 ;  /* 0x0000000000007941 */ /* 0x000fea0003800000 */
.L_x_7619:
        /* <DEDUP_REMOVED lines=8> */
.L_x_7622:
[----:B------:R-:W-:Y:S05]  /*df70*/  BSYNC B0 ;  /* 0x0000000000007941 */ /* 0x000fea0003800000 */
.L_x_7621:
        /* <DEDUP_REMOVED lines=9> */
.L_x_7623:
        /* <DEDUP_REMOVED lines=15> */
.L_x_8393:


//--------------------- .text._ZN5flash24flash_fwd_splitkv_kernelI23Flash_fwd_kernel_traitsILi128ELi64ELi64ELi4ELb0ELb0EN7cutlass10bfloat16_tE19Flash_kernel_traitsILi128ELi64ELi64ELi4ES3_EELb1ELb0ELb0ELb0ELb1ELb0ELb1ELb1EEEvNS_16Flash_fwd_paramsE --------------------------
	.section	.text._ZN5flash24flash_fwd_splitkv_kernelI23Flash_fwd_kernel_traitsILi128ELi64ELi64ELi4ELb0ELb0EN7cutlass10bfloat16_tE19Flash_kernel_traitsILi128ELi64ELi64ELi4ES3_EELb1ELb0ELb0ELb0ELb1ELb0ELb1ELb1EEEvNS_16Flash_fwd_paramsE,"ax",@progbits
	.sectioninfo	@"SHI_REGISTERS=176"
	.align	128
        .global         _ZN5flash24flash_fwd_splitkv_kernelI23Flash_fwd_kernel_traitsILi128ELi64ELi64ELi4ELb0ELb0EN7cutlass10bfloat16_tE19Flash_kernel_traitsILi128ELi64ELi64ELi4ES3_EELb1ELb0ELb0ELb0ELb1ELb0ELb1ELb1EEEvNS_16Flash_fwd_paramsE
        .type           _ZN5flash24flash_fwd_splitkv_kernelI23Flash_fwd_kernel_traitsILi128ELi64ELi64ELi4ELb0ELb0EN7cutlass10bfloat16_tE19Flash_kernel_traitsILi128ELi64ELi64ELi4ES3_EELb1ELb0ELb0ELb0ELb1ELb0ELb1ELb1EEEvNS_16Flash_fwd_paramsE,@function
        .size           _ZN5flash24flash_fwd_splitkv_kernelI23Flash_fwd_kernel_traitsILi128ELi64ELi64ELi4ELb0ELb0EN7cutlass10bfloat16_tE19Flash_kernel_traitsILi128ELi64ELi64ELi4ES3_EELb1ELb0ELb0ELb0ELb1ELb0ELb1ELb1EEEvNS_16Flash_fwd_paramsE,(.L_x_8394 - _ZN5flash24flash_fwd_splitkv_kernelI23Flash_fwd_kernel_traitsILi128ELi64ELi64ELi4ELb0ELb0EN7cutlass10bfloat16_tE19Flash_kernel_traitsILi128ELi64ELi64ELi4ES3_EELb1ELb0ELb0ELb0ELb1ELb0ELb1ELb1EEEvNS_16Flash_fwd_paramsE)
        .other          _ZN5flash24flash_fwd_splitkv_kernelI23Flash_fwd_kernel_traitsILi128ELi64ELi64ELi4ELb0ELb0EN7cutlass10bfloat16_tE19Flash_kernel_traitsILi128ELi64ELi64ELi4ES3_EELb1ELb0ELb0ELb0ELb1ELb0ELb1ELb1EEEvNS_16Flash_fwd_paramsE,@"STO_CUDA_ENTRY STV_DEFAULT"
_ZN5flash24flash_fwd_splitkv_kernelI23Flash_fwd_kernel_traitsILi128ELi64ELi64ELi4ELb0ELb0EN7cutlass10bfloat16_tE19Flash_kernel_traitsILi128ELi64ELi64ELi4ES3_EELb1ELb0ELb0ELb0ELb1ELb0ELb1ELb1EEEvNS_16Flash_fwd_paramsE:
.text._ZN5flash24flash_fwd_splitkv_kernelI23Flash_fwd_kernel_traitsILi128ELi64ELi64ELi4ELb0ELb0EN7cutlass10bfloat16_tE19Flash_kernel_traitsILi128ELi64ELi64ELi4ES3_EELb1ELb0ELb0ELb0ELb1ELb0ELb1ELb1EEEvNS_16Flash_fwd_paramsE:
[----:B------:R-:W-:Y:S02]  /*0000*/  MOV R1, c[0x0][0x28] ;  /* 0x00000a0000017a02 */ /* 0x000fe40000000f00 */
[----:B------:R-:W1:Y:S01]  /*0010*/  I2F.U32.RP R4, c[0x0][0x1c0] ;  /* 0x0000700000047b06 */ /* 0x000e620000209000 */
[----:B------:R-:W2:Y:S01]  /*0020*/  S2R R5, SR_CTAID.Z ;  /* 0x0000000000057919 */ /* 0x000ea20000002700 */
[----:B------:R-:W-:Y:S01]  /*0030*/  IMAD.MOV.U32 R2, RZ, RZ, RZ ;  /* 0x000000ffff027224 */ /* 0x000fe200078e00ff */
[----:B------:R-:W-:Y:S01]  /*0040*/  ISETP.NE.U32.AND P0, PT, RZ, c[0x0][0x1c0], PT ;  /* 0x00007000ff007a0c */ /* 0x000fe20003f05070 */
[----:B------:R-:W-:Y:S01]  /*0050*/  IMAD.MOV.U32 R96, RZ, RZ, 0x4 ;  /* 0x00000004ff607424 */ /* 0x000fe200078e00ff */
[----:B------:R-:W-:Y:S01]  /*0060*/  ISETP.NE.U32.AND P5, PT, RZ, c[0x0][0x250], PT ;  /* 0x00009400ff007a0c */ /* 0x000fe20003fa5070 */
[----:B------:R-:W-:-:S03]  /*0070*/  ULDC.64 UR6, c[0x0][0x118] ;  /* 0x0000460000067ab9 */ /* 0x000fc60000000a00 */
        /* <DEDUP_REMOVED lines=8> */
[----:B------:R-:W-:-:S04]  /*0100*/  IMAD.HI.U32 R2, R3, R7, R2 ;  /* 0x0000000703027227 */ /* 0x000fc800078e0002 */
[----:B------:R-:W-:Y:S02]  /*0110*/  IMAD.MOV.U32 R3, RZ, RZ, -0x1 ;  /* 0xffffffffff037424 */ /* 0x000fe400078e00ff */
        /* <DEDUP_REMOVED lines=35> */
.L_x_7624:
[----:B-1-34-:R-:W-:Y:S02]  /*0350*/  MOV R5, c[0x0][0x218] ;  /* 0x0000860000057a02 */ /* 0x01afe40000000f00 */
.L_x_7625:
        /* <DEDUP_REMOVED lines=47> */
[----:B------:R-:W-:-:S03]  /*0650*/  IADD3 R7, -R156, 0x7f, R65 ;  /* 0x0000007f9c077810 */ /* 0x000fc60007ffe141 */
[----:B------:R-:W-:Y:S01]  /*0660*/  @!P0 IMAD.MOV R2, RZ, RZ, -R2 ;  /* 0x000000ffff028224 */ /* 0x000fe200078e0a02 */
[----:B------:R-:W-:Y:S02]  /*0670*/  @!P1 LOP3.LUT R2, RZ, c[0x0][0x10], RZ, 0x33, !PT ;  /* 0x00000400ff029a12 */ /* 0x000fe400078e33ff */
[----:B------:R-:W-:-:S03]  /*0680*/  IADD3 R7, R7, c[0x0][0x2e8], R62 ;  /* 0x0000ba0007077a10 */ /* 0x000fc60007ffe03e */
[----:B------:R-:W-:Y:S01]  /*0690*/  IMAD R155, R2, R0, RZ ;  /* 0x00000000029b7224 */ /* 0x000fe200078e02ff */
[----:B------:R-:W-:-:S03]  /*06a0*/  SHF.R.S32.HI R102, RZ, 0x1f, R7 ;  /* 0x0000001fff667819 */ /* 0x000fc60000011407 */
[----:B------:R-:W-:Y:S01]  /*06b0*/  IMAD.IADD R2, R2, 0x1, R155 ;  /* 0x0000000102027824 */ /* 0x000fe200078e029b */
[----:B------:R-:W-:-:S04]  /*06c0*/  LEA.HI R102, R102, R7, RZ, 0x6 ;  /* 0x0000000766667211 */ /* 0x000fc800078f30ff */
[----:B------:R-:W-:Y:S02]  /*06d0*/  SHF.R.S32.HI R102, RZ, 0x6, R102 ;  /* 0x00000006ff667819 */ /* 0x000fe40000011466 */
        /* <DEDUP_REMOVED lines=10> */
[--C-:B------:R-:W-:Y:S01]  /*0780*/  IMAD R3, R138, c[0x0][0x214], R65.reuse ;  /* 0x000085008a037a24 */ /* 0x100fe200078e0241 */
[----:B------:R-:W-:Y:S01]  /*0790*/  SHF.R.S32.HI R0, RZ, 0x4, R2 ;  /* 0x00000004ff007819 */ /* 0x000fe20000011402 */
[----:B------:R-:W-:Y:S02]  /*07a0*/  IMAD.IADD R65, R156, 0x1, -R65 ;  /* 0x000000019c417824 */ /* 0x000fe400078e0a41 */
[----:B------:R-:W-:Y:S01]  /*07b0*/  IMAD.IADD R4, R61, 0x1, -R4 ;  /* 0x000000013d047824 */ /* 0x000fe200078e0a04 */
[C---:B------:R-:W-:Y:S01]  /*07c0*/  IADD3 R12, R0.reuse, 0x10, RZ ;  /* 0x00000010000c7810 */ /* 0x040fe20007ffe0ff */
[----:B------:R-:W-:Y:S01]  /*07d0*/  IMAD R5, R3, c[0x0][0x22c], RZ ;  /* 0x00008b0003057a24 */ /* 0x000fe200078e02ff */
[----:B------:R-:W-:Y:S01]  /*07e0*/  IADD3 R10, R0, 0x18, RZ ;  /* 0x00000018000a7810 */ /* 0x000fe20007ffe0ff */
[----:B------:R-:W-:Y:S01]  /*07f0*/  IMAD.SHL.U32 R6, R4, 0x4, RZ ;  /* 0x0000000404067824 */ /* 0x000fe200078e00ff */
[----:B------:R-:W-:-:S02]  /*0800*/  IADD3 R4, R0, 0x8, RZ ;  /* 0x0000000800047810 */ /* 0x000fc40007ffe0ff */
[----:B------:R-:W-:Y:S02]  /*0810*/  IADD3 R8, R0, 0x20, RZ ;  /* 0x0000002000087810 */ /* 0x000fe40007ffe0ff */
[--C-:B------:R-:W-:Y:S02]  /*0820*/  SHF.R.S32.HI R7, RZ, 0x1f, R6.reuse ;  /* 0x0000001fff077819 */ /* 0x100fe40000011406 */
[-C--:B------:R-:W-:Y:S02]  /*0830*/  ISETP.GE.AND P2, PT, R4, R65.reuse, PT ;  /* 0x000000410400720c */ /* 0x080fe40003f46270 */
[CC--:B------:R-:W-:Y:S01]  /*0840*/  ISETP.GE.AND P3, PT, R0.reuse, R65.reuse, PT ;  /* 0x000000410000720c */ /* 0x0c0fe20003f66270 */
[----:B------:R-:W-:Y:S01]  /*0850*/  IMAD.WIDE R6, R0, 0x80, R6 ;  /* 0x0000008000067825 */ /* 0x000fe200078e0206 */
[-C--:B------:R-:W-:Y:S02]  /*0860*/  ISETP.GE.AND P1, PT, R10, R65.reuse, PT ;  /* 0x000000410a00720c */ /* 0x080fe40003f26270 */
[----:B------:R-:W-:-:S02]  /*0870*/  ISETP.GE.AND P4, PT, R8, R65, PT ;  /* 0x000000410800720c */ /* 0x000fc40003f86270 */
[C---:B------:R-:W-:Y:S02]  /*0880*/  IADD3 R2, P0, R5.reuse, R6, RZ ;  /* 0x0000000605027210 */ /* 0x040fe40007f1e0ff */
[----:B------:R-:W-:Y:S02]  /*0890*/  ISETP.GE.OR P5, PT, R4, R65, P6 ;  /* 0x000000410400720c */ /* 0x000fe400037a6670 */
[----:B------:R-:W-:Y:S02]  /*08a0*/  LEA.HI.X.SX32 R5, R5, R7, 0x1, P0 ;  /* 0x0000000705057211 */ /* 0x000fe400000f0eff */
[----:B------:R-:W-:Y:S02]  /*08b0*/  LEA R14, P0, R2, c[0x0][0x1d8], 0x2 ;  /* 0x00007600020e7a11 */ /* 0x000fe400078010ff */
[----:B------:R-:W-:Y:S02]  /*08c0*/  IADD3 R6, R0, 0x28, RZ ;  /* 0x0000002800067810 */ /* 0x000fe40007ffe0ff */
[----:B------:R-:W-:-:S02]  /*08d0*/  LEA.HI.X R15, R2, c[0x0][0x1dc], R5, 0x2, P0 ;  /* 0x00007700020f7a11 */ /* 0x000fc400000f1405 */
[-C--:B------:R-:W-:Y:S02]  /*08e0*/  ISETP.GE.AND P0, PT, R12, R65.reuse, PT ;  /* 0x000000410c00720c */ /* 0x080fe40003f06270 */
[C---:B------:R-:W-:Y:S01]  /*08f0*/  IADD3 R4, R0.reuse, 0x30, RZ ;  /* 0x0000003000047810 */ /* 0x040fe20007ffe0ff */
[----:B------:R1:W-:Y:S01]  /*0900*/  @!P3 STG.E.128 [R14.64], RZ ;  /* 0x000000ff0e00b986 */ /* 0x0003e2000c101d06 */
[----:B------:R-:W-:Y:S02]  /*0910*/  IADD3 R2, R0, 0x38, RZ ;  /* 0x0000003800027810 */ /* 0x000fe40007ffe0ff */
        /* <DEDUP_REMOVED lines=48> */
.L_x_7626:
        /* <DEDUP_REMOVED lines=95> */
.L_x_7627:
        /* <DEDUP_REMOVED lines=16> */
.L_x_7629:
        /* <DEDUP_REMOVED lines=15> */
[----:B------:R-:W-:Y:S02]  /*1400*/  IMAD.MOV R5, RZ, RZ, -R2 ;  /* 0x000000ffff057224 */ /* 0x000fe400078e0a02 */
[----:B------:R-:W-:-:S04]  /*1410*/  @P4 IMAD.WIDE.U32 R12, R15, c[0x0][0x1a0], RZ ;  /* 0x000068000f0c4a25 */ /* 0x000fc800078e00ff */
[----:B------:R-:W-:Y:S01]  /*1420*/  IMAD R5, R4, R5, R0 ;  /* 0x0000000504057224 */ /* 0x000fe200078e0200 */
[----:B------:R-:W-:Y:S01]  /*1430*/  LOP3.LUT R0, R138, c[0x0][0x1c8], RZ, 0x3c, !PT ;  /* 0x000072008a007a12 */ /* 0x000fe200078e3cff */
[----:B------:R-:W-:Y:S02]  /*1440*/  @P4 IMAD R15, R15, c[0x0][0x1a4], R13 ;  /* 0x000069000f0f4a24 */ /* 0x000fe400078e020d */
[----:B------:R-:W-:Y:S01]  /*1450*/  IMAD.MOV.U32 R13, RZ, RZ, R7 ;  /* 0x000000ffff0d7224 */ /* 0x000fe200078e0007 */
        /* <DEDUP_REMOVED lines=12> */
[----:B------:R-:W-:Y:S02]  /*1520*/  IMAD.IADD R145, R11, 0x1, R4 ;  /* 0x000000010b917824 */ /* 0x000fe400078e0204 */
[----:B------:R-:W-:Y:S01]  /*1530*/  @P4 IMAD.MOV.U32 R4, RZ, RZ, R12 ;  /* 0x000000ffff044224 */ /* 0x000fe200078e000c */
        /* <DEDUP_REMOVED lines=17> */
.L_x_7628:
[----:B------:R1:W5:Y:S01]  /*1650*/  @P5 LDG.E R118, [R140.64] ;  /* 0x000000068c765981 */ /* 0x000362000c1e1900 */
[----:B------:R-:W-:Y:S01]  /*1660*/  ISETP.NE.AND P0, PT, R3, -0x1, PT ;  /* 0xffffffff0300780c */ /* 0x000fe20003f05270 */
[----:B------:R-:W-:Y:S01]  /*1670*/  IMAD.MOV.U32 R17, RZ, RZ, 0x2 ;  /* 0x00000002ff117424 */ /* 0x000fe200078e00ff */
[----:B------:R-:W-:Y:S01]  /*1680*/  SHF.R.S32.HI R70, RZ, 0x1f, R61 ;  /* 0x0000001fff467819 */ /* 0x000fe2000001143d */
[----:B------:R-:W-:Y:S01]  /*1690*/  IMAD.MOV.U32 R80, RZ, RZ, c[0x0][0x230] ;  /* 0x00008c00ff507624 */ /* 0x000fe200078e00ff */
[----:B------:R-:W-:Y:S01]  /*16a0*/  MOV R18, RZ ;  /* 0x000000ff00127202 */ /* 0x000fe20000000f00 */
[----:B------:R-:W-:Y:S01]  /*16b0*/  IMAD.MOV.U32 R19, RZ, RZ, c[0x0][0x230] ;  /* 0x00008c00ff137624 */ /* 0x000fe200078e00ff */
[CC--:B------:R-:W-:Y:S01]  /*16c0*/  LEA.HI R136, R70.reuse, R61.reuse, RZ, 0x3 ;  /* 0x0000003d46887211 */ /* 0x0c0fe200078f18ff */
[----:B------:R-:W-:Y:S01]  /*16d0*/  IMAD.MOV.U32 R147, RZ, RZ, c[0x0][0x198] ;  /* 0x00006600ff937624 */ /* 0x000fe200078e00ff */
[----:B------:R-:W-:Y:S01]  /*16e0*/  LEA.HI R63, R70, R61, RZ, 0x5 ;  /* 0x0000003d463f7211 */ /* 0x000fe200078f28ff */
[----:B------:R-:W-:Y:S01]  /*16f0*/  IMAD.HI.U32 R80, R17, R80, R18 ;  /* 0x0000005011507227 */ /* 0x000fe200078e0012 */
[----:B------:R-:W-:-:S02]  /*1700*/  LOP3.LUT R66, R136, 0xfffffff8, RZ, 0xc0, !PT ;  /* 0xfffffff888427812 */ /* 0x000fc400078ec0ff */
[----:B------:R-:W-:Y:S01]  /*1710*/  SHF.R.S32.HI R136, RZ, 0x3, R136 ;  /* 0x00000003ff887819 */ /* 0x000fe20000011488 */
[----:B------:R-:W-:Y:S01]  /*1720*/  @P0 IMAD.WIDE.U32 R18, R3, c[0x0][0x190], RZ ;  /* 0x0000640003120a25 */ /* 0x000fe200078e00ff */
[----:B------:R-:W-:Y:S02]  /*1730*/  SHF.R.S32.HI R79, RZ, 0x1, R80 ;  /* 0x00000001ff4f7819 */ /* 0x000fe40000011450 */
[----:B------:R-:W-:Y:S01]  /*1740*/  SHF.L.U32 R17, R136, 0x6, RZ ;  /* 0x0000000688117819 */ /* 0x000fe200000006ff */
[----:B-----5:R-:W-:Y:S01]  /*1750*/  @!P0 IMAD R6, R9, c[0x0][0x178], RZ ;  /* 0x00005e0009068a24 */ /* 0x020fe200078e02ff */
[----:B------:R-:W-:Y:S01]  /*1760*/  SHF.R.S32.HI R137, RZ, 0x1f, R136 ;  /* 0x0000001fff897819 */ /* 0x000fe20000011488 */
[----:B------:R-:W-:Y:S01]  /*1770*/  IMAD.IADD R66, R61, 0x1, -R66 ;  /* 0x000000013d427824 */ /* 0x000fe200078e0a42 */
[----:B------:R-:W-:Y:S01]  /*1780*/  LOP3.LUT R17, R17, 0x1c0, RZ, 0xc0, !PT ;  /* 0x000001c011117812 */ /* 0x000fe200078ec0ff */
[----:B------:R-:W-:Y:S01]  /*1790*/  @P0 IMAD R19, R3, c[0x0][0x194], R19 ;  /* 0x0000650003130a24 */ /* 0x000fe200078e0213 */
[----:B------:R-:W-:Y:S01]  /*17a0*/  LOP3.LUT R64, R63, 0xffffffe0, RZ, 0xc0, !PT ;  /* 0xffffffe03f407812 */ /* 0x000fe200078ec0ff */
[----:B------:R-:W-:Y:S01]  /*17b0*/  @!P0 IMAD.WIDE.U32 R20, R157, c[0x0][0x178], RZ ;  /* 0x00005e009d148a25 */ /* 0x000fe200078e00ff */
[----:B------:R-:W-:-:S02]  /*17c0*/  SHF.L.U32 R16, R66, 0x3, RZ ;  /* 0x0000000342107819 */ /* 0x000fc400000006ff */
[----:B------:R-:W-:Y:S01]  /*17d0*/  SHF.L.U32 R76, R66, 0x2, RZ ;  /* 0x00000002424c7819 */ /* 0x000fe200000006ff */
[----:B------:R-:W-:Y:S01]  /*17e0*/  @!P0 IMAD R3, R157, c[0x0][0x17c], R6 ;  /* 0x00005f009d038a24 */ /* 0x000fe200078e0206 */
[----:B------:R-:W-:Y:S01]  /*17f0*/  SHF.R.U32.HI R6, RZ, 0x3, R17 ;  /* 0x00000003ff067819 */ /* 0x000fe20000011611 */
[----:B------:R-:W-:Y:S01]  /*1800*/  @!P0 IMAD.MOV.U32 R18, RZ, RZ, R20 ;  /* 0x000000ffff128224 */ /* 0x000fe200078e0014 */
[----:B------:R-:W-:Y:S01]  /*1810*/  SHF.L.U64.HI R72, R147, R96, c[0x0][0x19c] ;  /* 0x0000670093487619 */ /* 0x000fe20000010260 */
[----:B------:R-:W-:Y:S01]  /*1820*/  @!P0 IMAD.IADD R19, R21, 0x1, R3 ;  /* 0x0000000115138824 */ /* 0x000fe200078e0203 */
[----:B------:R-:W-:Y:S01]  /*1830*/  LOP3.LUT R21, R17, 0x38, R16, 0xf8, !PT ;  /* 0x0000003811157812 */ /* 0x000fe200078ef810 */
[----:B------:R-:W-:Y:S01]  /*1840*/  IMAD.WIDE R22, R23, 0x40, R136 ;  /* 0x0000004017167825 */ /* 0x000fe200078e0288 */
[----:B------:R-:W-:Y:S02]  /*1850*/  SHF.R.S32.HI R17, RZ, 0x1f, R16 ;  /* 0x0000001fff117819 */ /* 0x000fe40000011410 */
[----:B------:R-:W-:Y:S01]  /*1860*/  IADD3 R14, P0, R16, R4, RZ ;  /* 0x00000004100e7210 */ /* 0x000fe20007f1e0ff */
[----:B------:R-:W-:Y:S01]  /*1870*/  IMAD R3, R0, c[0x0][0x1b8], RZ ;  /* 0x00006e0000037a24 */ /* 0x000fe200078e02ff */
[----:B------:R-:W-:Y:S01]  /*1880*/  IADD3 R18, P1, R16, R18, RZ ;  /* 0x0000001210127210 */ /* 0x000fe20007f3e0ff */
[----:B------:R-:W-:Y:S01]  /*1890*/  IMAD R77, R136, R79, R76 ;  /* 0x0000004f884d7224 */ /* 0x000fe200078e024c */
[----:B------:R-:W-:Y:S01]  /*18a0*/  LEA.HI R4, R70, R61, RZ, 0x6 ;  /* 0x0000003d46047211 */ /* 0x000fe200078f30ff */
[----:B------:R-:W-:Y:S01]  /*18b0*/  IMAD.X R15, R17, 0x1, R15, P0 ;  /* 0x00000001110f7824 */ /* 0x000fe200000e060f */
[----:B------:R-:W-:Y:S01]  /*18c0*/  IADD3 R104, P0, R136, R13, RZ ;  /* 0x0000000d88687210 */ /* 0x000fe20007f1e0ff */
[----:B------:R-:W-:Y:S01]  /*18d0*/  IMAD R13, R23, c[0x0][0x190], RZ ;  /* 0x00006400170d7a24 */ /* 0x000fe200078e02ff */
[----:B------:R-:W-:Y:S01]  /*18e0*/  LOP3.LUT R6, R21, R6, RZ, 0x3c, !PT ;  /* 0x0000000615067212 */ /* 0x000fe200078e3cff */
[----:B------:R-:W-:Y:S01]  /*18f0*/  IMAD.X R19, R17, 0x1, R19, P1 ;  /* 0x0000000111137824 */ /* 0x000fe200008e0613 */
[----:B------:R-:W-:Y:S01]  /*1900*/  LEA.HI R70, R70, R61, RZ, 0x4 ;  /* 0x0000003d46467211 */ /* 0x000fe200078f20ff */
[----:B------:R-:W-:Y:S01]  /*1910*/  IMAD.X R5, R137, 0x1, R5, P0 ;  /* 0x0000000189057824 */ /* 0x000fe200000e0605 */
[----:B------:R-:W-:Y:S01]  /*1920*/  IADD3 R144, P0, R16, R144, RZ ;  /* 0x0000009010907210 */ /* 0x000fe20007f1e0ff */
[C---:B------:R-:W-:Y:S01]  /*1930*/  IMAD R13, R22.reuse, c[0x0][0x194], R13 ;  /* 0x00006500160d7a24 */ /* 0x040fe200078e020d */
[----:B------:R-:W-:Y:S01]  /*1940*/  SHF.L.U32 R71, R147, 0x4, RZ ;  /* 0x0000000493477819 */ /* 0x000fe200000006ff */
[----:B------:R-:W-:Y:S01]  /*1950*/  IMAD R5, R5, c[0x0][0x1a0], RZ ;  /* 0x0000680005057a24 */ /* 0x000fe200078e02ff */
[----:B------:R-:W-:Y:S01]  /*1960*/  SHF.R.S32.HI R63, RZ, 0x5, R63 ;  /* 0x00000005ff3f7819 */ /* 0x000fe2000001143f */
[----:B------:R-:W-:Y:S01]  /*1970*/  IMAD.WIDE.U32 R22, R22, c[0x0][0x190], R18 ;  /* 0x0000640016167a25 */ /* 0x000fe200078e0012 */
[----:B------:R-:W-:-:S02]  /*1980*/  SHF.L.U32 R19, R4, 0x3, RZ ;  /* 0x0000000304137819 */ /* 0x000fc400000006ff */
[----:B------:R-:W-:Y:S01]  /*1990*/  SHF.R.S32.HI R75, RZ, 0x1f, R77 ;  /* 0x0000001fff4b7819 */ /* 0x000fe2000001144d */
[----:B------:R-:W-:Y:S01]  /*19a0*/  IMAD R101, R104, c[0x0][0x1a4], R5 ;  /* 0x0000690068657a24 */ /* 0x000fe200078e0205 */
[----:B------:R-:W-:Y:S01]  /*19b0*/  SHF.R.S32.HI R5, RZ, 0x1f, R74 ;  /* 0x0000001fff057819 */ /* 0x000fe2000001144a */
[C---:B------:R-:W-:Y:S01]  /*19c0*/  IMAD R3, R2.reuse, c[0x0][0x1bc], R3 ;  /* 0x00006f0002037a24 */ /* 0x040fe200078e0203 */
[----:B------:R-:W-:Y:S01]  /*19d0*/  IADD3 R23, R23, R13, RZ ;  /* 0x0000000d17177210 */ /* 0x000fe20007ffe0ff */
[----:B------:R-:W-:Y:S01]  /*19e0*/  IMAD.WIDE.U32 R14, R2, c[0x0][0x1b8], R14 ;  /* 0x00006e00020e7a25 */ /* 0x000fe200078e000e */
[----:B------:R-:W-:Y:S02]  /*19f0*/  LEA.HI R4, R5, R74, RZ, 0x6 ;  /* 0x0000004a05047211 */ /* 0x000fe400078f30ff */
[----:B------:R-:W-:Y:S01]  /*1a00*/  LOP3.LUT R134, R6, 0xfffffe00, R19, 0xf8, !PT ;  /* 0xfffffe0006867812 */ /* 0x000fe200078ef813 */
[----:B------:R-:W-:Y:S01]  /*1a10*/  IMAD.IADD R15, R15, 0x1, R3 ;  /* 0x000000010f0f7824 */ /* 0x000fe200078e0203 */
[----:B------:R-:W-:Y:S01]  /*1a20*/  SHF.R.S32.HI R4, RZ, 0x6, R4 ;  /* 0x00000006ff047819 */ /* 0x000fe20000011404 */
[----:B------:R-:W-:Y:S01]  /*1a30*/  IMAD.X R145, R17, 0x1, R11, P0 ;  /* 0x0000000111917824 */ /* 0x000fe200000e060b */
[----:B------:R-:W-:Y:S01]  /*1a40*/  SHF.R.S32.HI R3, RZ, 0x1f, R138 ;  /* 0x0000001fff037819 */ /* 0x000fe2000001148a */
[----:B------:R-:W-:Y:S01]  /*1a50*/  IMAD R5, R137, c[0x0][0x198], RZ ;  /* 0x0000660089057a24 */ /* 0x000fe200078e02ff */
[----:B------:R-:W-:Y:S01]  /*1a60*/  IMNMX R81, R155, R4, !PT ;  /* 0x000000049b517217 */ /* 0x000fe20007800200 */
[----:B------:R-:W-:Y:S01]  /*1a70*/  IMAD.IADD R76, R76, 0x1, R77 ;  /* 0x000000014c4c7824 */ /* 0x000fe200078e024d */
[----:B------:R-:W-:Y:S01]  /*1a80*/  LOP3.LUT R6, R70, 0xfffffff0, RZ, 0xc0, !PT ;  /* 0xfffffff046067812 */ /* 0x000fe200078ec0ff */
[----:B------:R-:W-:Y:S01]  /*1a90*/  IMAD R3, R3, c[0x0][0x1a8], RZ ;  /* 0x00006a0003037a24 */ /* 0x000fe200078e02ff */
[----:B------:R-:W-:Y:S01]  /*1aa0*/  ISETP.GT.AND P0, PT, R102, R81, PT ;  /* 0x000000516600720c */ /* 0x000fe20003f04270 */
[----:B------:R-:W-:Y:S01]  /*1ab0*/  IMAD R5, R136, c[0x0][0x19c], R5 ;  /* 0x0000670088057a24 */ /* 0x000fe200078e0205 */
[----:B------:R-:W-:Y:S01]  /*1ac0*/  SHF.R.S32.HI R70, RZ, 0x4, R70 ;  /* 0x00000004ff467819 */ /* 0x000fe20000011446 */
[----:B------:R-:W-:Y:S01]  /*1ad0*/  IMAD R135, R138, c[0x0][0x1ac], R3 ;  /* 0x00006b008a877a24 */ /* 0x000fe200078e0203 */
[----:B------:R-:W-:Y:S01]  /*1ae0*/  IADD3 R69, -R6, R61, RZ ;  /* 0x0000003d06457210 */ /* 0x000fe20007ffe1ff */
[----:B------:R-:W-:Y:S01]  /*1af0*/  IMAD.WIDE.U32 R138, R138, c[0x0][0x1a8], R22 ;  /* 0x00006a008a8a7a25 */ /* 0x000fe200078e0016 */
[----:B------:R-:W-:-:S03]  /*1b00*/  SHF.R.S32.HI R73, RZ, 0x1f, R76 ;  /* 0x0000001fff497819 */ /* 0x000fc6000001144c */
[----:B------:R-:W-:Y:S01]  /*1b10*/  IMAD.MOV.U32 R3, RZ, RZ, c[0x0][0x1a0] ;  /* 0x00006800ff037624 */ /* 0x000fe200078e00ff */
[----:B------:R-:W-:Y:S01]  /*1b20*/  IADD3 R135, R139, R135, RZ ;  /* 0x000000878b877210 */ /* 0x000fe20007ffe0ff */
[----:B------:R-:W-:-:S03]  /*1b30*/  IMAD.WIDE.U32 R144, R136, c[0x0][0x198], R144 ;  /* 0x0000660088907a25 */ /* 0x000fc600078e0090 */
[----:B------:R-:W-:Y:S01]  /*1b40*/  SHF.L.U64.HI R68, R3, R96, c[0x0][0x1a4] ;  /* 0x0000690003447619 */ /* 0x000fe20000010260 */
[----:B------:R-:W-:Y:S01]  /*1b50*/  IMAD.WIDE.U32 R104, R104, c[0x0][0x1a0], R14 ;  /* 0x0000680068687a25 */ /* 0x000fe200078e000e */
[----:B------:R-:W-:-:S03]  /*1b60*/  IADD3 R60, R145, R5, RZ ;  /* 0x00000005913c7210 */ /* 0x000fc60007ffe0ff */
[----:B------:R-:W-:Y:S02]  /*1b70*/  IMAD.SHL.U32 R67, R3, 0x10, RZ ;  /* 0x0000001003437824 */ /* 0x000fe400078e00ff */
[----:B------:R-:W-:Y:S02]  /*1b80*/  IMAD.IADD R64, R61, 0x1, -R64 ;  /* 0x000000013d407824 */ /* 0x000fe400078e0a40 */
[----:B------:R-:W-:Y:S02]  /*1b90*/  IMAD.SHL.U32 R78, R79, 0x10, RZ ;  /* 0x000000104f4e7824 */ /* 0x000fe400078e00ff */
[----:B------:R-:W-:Y:S02]  /*1ba0*/  IMAD.IADD R101, R105, 0x1, R101 ;  /* 0x0000000169657824 */ /* 0x000fe400078e0265 */
[----:B------:R-:W-:Y:S01]  /*1bb0*/  @!P5 IMAD.MOV.U32 R118, RZ, RZ, RZ ;  /* 0x000000ffff76d224 */ /* 0x000fe200078e00ff */
[----:B------:R-:W-:Y:S05]  /*1bc0*/  @!P0 BRA `(.L_x_7630) ;  /* 0x00005b9000008947 */ /* 0x000fea0003800000 */
[----:B-1----:R-:W-:Y:S01]  /*1bd0*/  SHF.R.S32.HI R5, RZ, 0x1f, R7 ;  /* 0x0000001fff057819 */ /* 0x002fe20000011407 */
[----:B------:R-:W-:Y:S01]  /*1be0*/  IMAD R4, R9, c[0x0][0x280], RZ ;  /* 0x0000a00009047a24 */ /* 0x000fe200078e02ff */
[----:B------:R-:W-:Y:S01]  /*1bf0*/  SHF.R.S32.HI R8, RZ, 0x1f, R74 ;  /* 0x0000001fff087819 */ /* 0x000fe2000001144a */
[----:B------:R-:W-:Y:S01]  /*1c00*/  IMAD.WIDE.U32 R10, R157, c[0x0][0x280], R16 ;  /* 0x0000a0009d0a7a25 */ /* 0x000fe200078e0010 */
[----:B------:R-:W-:Y:S01]  /*1c10*/  IADD3 R6, P1, P0, R7, R136, -R74 ;  /* 0x0000008807067210 */ /* 0x000fe2000783e84a */
[----:B------:R-:W-:Y:S01]  /*1c20*/  UMOV UR9, 0x20 ;  /* 0x0000002000097882 */ /* 0x000fe20000000000 */
[----:B------:R-:W-:Y:S01]  /*1c30*/  LEA R108, P2, R144, c[0x0][0x168], 0x1 ;  /* 0x00005a00906c7a11 */ /* 0x000fe200078408ff */
[----:B------:R-:W-:Y:S01]  /*1c40*/  IMAD R4, R157, c[0x0][0x284], R4 ;  /* 0x0000a1009d047a24 */ /* 0x000fe200078e0204 */
[----:B------:R-:W-:Y:S01]  /*1c50*/  IADD3.X R5, R5, R137, ~R8, P1, P0 ;  /* 0x0000008905057210 */ /* 0x000fe20000fe0c08 */
[----:B------:R-:W-:Y:S01]  /*1c60*/  IMAD R8, R9, c[0x0][0x278], RZ ;  /* 0x00009e0009087a24 */ /* 0x000fe200078e02ff */
[----:B------:R-:W-:Y:S01]  /*1c70*/  ULDC.64 UR4, c[0x0][0x1a0] ;  /* 0x0000680000047ab9 */ /* 0x000fe20000000a00 */
[C---:B------:R-:W-:Y:S01]  /*1c80*/  IMAD.WIDE.U32 R12, R157.reuse, c[0x0][0x278], R16 ;  /* 0x00009e009d0c7a25 */ /* 0x040fe200078e0010 */
[----:B------:R-:W-:Y:S01]  /*1c90*/  UIMAD UR10, UR9, UR5, URZ ;  /* 0x00000005090a72a4 */ /* 0x000fe2000f8e023f */
[----:B------:R-:W-:Y:S01]  /*1ca0*/  IADD3 R131, R78, 0x40, RZ ;  /* 0x000000404e837810 */ /* 0x000fe20007ffe0ff */
[----:B------:R-:W-:Y:S01]  /*1cb0*/  UMOV UR8, 0x60 ;  /* 0x0000006000087882 */ /* 0x000fe20000000000 */
[----:B------:R-:W-:Y:S01]  /*1cc0*/  IMAD R8, R157, c[0x0][0x27c], R8 ;  /* 0x00009f009d087a24 */ /* 0x000fe200078e0208 */
[----:B------:R-:W-:Y:S01]  /*1cd0*/  LEA.HI.X R107, R144, c[0x0][0x16c], R60, 0x1, P2 ;  /* 0x00005b00906b7a11 */ /* 0x000fe200010f0c3c */
[----:B------:R-:W-:Y:S01]  /*1ce0*/  IMAD R9, R5, c[0x0][0x290], RZ ;  /* 0x0000a40005097a24 */ /* 0x000fe200078e02ff */
[----:B------:R-:W-:Y:S01]  /*1cf0*/  UIMAD UR11, UR8, UR5, URZ ;  /* 0x00000005080b72a4 */ /* 0x000fe2000f8e023f */
[----:B------:R-:W-:Y:S01]  /*1d00*/  IMAD.IADD R11, R11, 0x1, R4 ;  /* 0x000000010b0b7824 */ /* 0x000fe200078e0204 */
[----:B------:R-:W-:Y:S01]  /*1d10*/  UIMAD.WIDE.U32 UR12, UR8, UR4, URZ ;  /* 0x00000004080c72a5 */ /* 0x000fe2000f8e003f */
[----:B------:R-:W-:Y:S01]  /*1d20*/  IMAD.IADD R13, R13, 0x1, R8 ;  /* 0x000000010d0d7824 */ /* 0x000fe200078e0208 */
[----:B------:R-:W-:Y:S01]  /*1d30*/  ULDC UR5, c[0x0][0x294] ;  /* 0x0000a50000057ab9 */ /* 0x000fe20000000800 */
[----:B------:R-:W-:Y:S01]  /*1d40*/  IMAD R5, R5, c[0x0][0x288], RZ ;  /* 0x0000a20005057a24 */ /* 0x000fe200078e02ff */
[----:B------:R-:W-:Y:S01]  /*1d50*/  UIMAD UR5, UR8, UR5, URZ ;  /* 0x00000005080572a4 */ /* 0x000fe2000f8e023f */
        /* <DEDUP_REMOVED lines=9> */
[----:B------:R-:W-:Y:S01]  /*1df0*/  SHF.R.S32.HI R123, RZ, 0x1f, R131 ;  /* 0x0000001fff7b7819 */ /* 0x000fe20000011483 */
[----:B------:R-:W-:-:S02]  /*1e00*/  UIADD3 UR11, UR13, UR11, URZ ;  /* 0x0000000b0d0b7290 */ /* 0x000fc4000fffe03f */
[----:B------:R-:W-:Y:S01]  /*1e10*/  IMAD.IADD R9, R11, 0x1, R9 ;  /* 0x000000010b097824 */ /* 0x000fe200078e0209 */
[----:B------:R-:W-:Y:S01]  /*1e20*/  ULDC.U8 UR8, c[0x0][0x313] ;  /* 0x0000c4c000087ab9 */ /* 0x000fe20000000000 */
[----:B------:R-:W-:Y:S02]  /*1e30*/  IMAD.MOV.U32 R8, RZ, RZ, R10 ;  /* 0x000000ffff087224 */ /* 0x000fe400078e000a */
[C---:B------:R-:W-:Y:S02]  /*1e40*/  IMAD R113, R0.reuse, c[0x0][0x2a0], RZ ;  /* 0x0000a80000717a24 */ /* 0x040fe400078e02ff */
[----:B------:R-:W-:Y:S02]  /*1e50*/  IMAD.IADD R5, R13, 0x1, R4 ;  /* 0x000000010d057824 */ /* 0x000fe400078e0204 */
[----:B------:R-:W-:Y:S02]  /*1e60*/  IMAD R115, R0, c[0x0][0x298], RZ ;  /* 0x0000a60000737a24 */ /* 0x000fe400078e02ff */
[----:B------:R-:W-:Y:S01]  /*1e70*/  IMAD.MOV.U32 R4, RZ, RZ, R12 ;  /* 0x000000ffff047224 */ /* 0x000fe200078e000c */
[----:B------:R-:W-:Y:S01]  /*1e80*/  IADD3 R12, R16, 0x40, RZ ;  /* 0x00000040100c7810 */ /* 0x000fe20007ffe0ff */
[----:B------:R-:W-:-:S02]  /*1e90*/  IMAD.IADD R118, R118, 0x1, R7 ;  /* 0x0000000176767824 */ /* 0x000fc400078e0207 */
[----:B------:R-:W-:-:S04]  /*1ea0*/  IMAD.WIDE.U32 R6, R3, 0x20, RZ ;  /* 0x0000002003067825 */ /* 0x000fc800078e00ff */
[C---:B------:R-:W-:Y:S01]  /*1eb0*/  IMAD R113, R2.reuse, c[0x0][0x2a4], R113 ;  /* 0x0000a90002717a24 */ /* 0x040fe200078e0271 */
[----:B------:R-:W-:Y:S01]  /*1ec0*/  IADD3 R100, R7, UR10, RZ ;  /* 0x0000000a07647c10 */ /* 0x000fe2000fffe0ff */
[C---:B------:R-:W-:Y:S01]  /*1ed0*/  IMAD R115, R2.reuse, c[0x0][0x29c], R115 ;  /* 0x0000a70002737a24 */ /* 0x040fe200078e0273 */
[----:B------:R-:W-:Y:S01]  /*1ee0*/  ULDC UR10, c[0x0][0x19c] ;  /* 0x00006700000a7ab9 */ /* 0x000fe20000000800 */
[----:B------:R-:W-:Y:S01]  /*1ef0*/  IMAD.WIDE.U32 R8, R2, c[0x0][0x2a0], R8 ;  /* 0x0000a80002087a25 */ /* 0x000fe200078e0008 */
[----:B------:R-:W-:Y:S01]  /*1f00*/  UIMAD UR10, UR9, UR10, URZ ;  /* 0x0000000a090a72a4 */ /* 0x000fe2000f8e023f */
[----:B------:R-:W-:Y:S02]  /*1f10*/  SHF.L.U64.HI R100, R6, 0x1, R100 ;  /* 0x0000000106647819 */ /* 0x000fe40000010264 */
        /* <DEDUP_REMOVED lines=9> */
[----:B------:R-:W-:Y:S01]  /*1fb0*/  IMAD.MOV.U32 R142, RZ, RZ, c[0x0][0x290] ;  /* 0x0000a400ff8e7624 */ /* 0x000fe200078e00ff */
[----:B------:R-:W-:Y:S01]  /*1fc0*/  SHF.R.S32.HI R0, RZ, 0x1f, R118 ;  /* 0x0000001fff007819 */ /* 0x000fe20000011476 */
[----:B------:R-:W-:Y:S01]  /*1fd0*/  IMAD.MOV.U32 R85, RZ, RZ, 0x5 ;  /* 0x00000005ff557424 */ /* 0x000fe200078e00ff */
[----:B------:R-:W-:Y:S01]  /*1fe0*/  IADD3.X R91, R72, RZ, R72, P4, P0 ;  /* 0x000000ff485b7210 */ /* 0x000fe200027e0448 */
[----:B------:R-:W-:Y:S01]  /*1ff0*/  IMAD.IADD R127, R78, 0x1, R131 ;  /* 0x000000014e7f7824 */ /* 0x000fe200078e0283 */
[-C--:B------:R-:W-:Y:S01]  /*2000*/  IADD3 R50, P5, R77, R118.reuse, RZ ;  /* 0x000000764d327210 */ /* 0x080fe20007fbe0ff */
[----:B------:R-:W-:Y:S01]  /*2010*/  IMAD.SHL.U32 R99, R142, 0x20, RZ ;  /* 0x000000208e637824 */ /* 0x000fe200078e00ff */
[----:B------:R-:W-:Y:S01]  /*2020*/  IADD3 R118, P4, R76, R118, RZ ;  /* 0x000000764c767210 */ /* 0x000fe20007f9e0ff */
[----:B------:R-:W-:Y:S01]  /*2030*/  IMAD.SHL.U32 R97, R142, 0x10, RZ ;  /* 0x000000108e617824 */ /* 0x000fe200078e00ff */
[----:B------:R-:W-:Y:S01]  /*2040*/  LEA.HI.X R113, R8, c[0x0][0x274], R113, 0x1, P1 ;  /* 0x00009d0008717a11 */ /* 0x000fe200008f0c71 */
[--C-:B------:R-:W-:Y:S01]  /*2050*/  IMAD.X R51, R75, 0x1, R0.reuse, P5 ;  /* 0x000000014b337824 */ /* 0x100fe200028e0600 */
[----:B------:R-:W-:Y:S01]  /*2060*/  LEA R110, P1, R104, c[0x0][0x170], 0x1 ;  /* 0x00005c00686e7a11 */ /* 0x000fe200078208ff */
[----:B------:R-:W-:Y:S01]  /*2070*/  IMAD.X R119, R73, 0x1, R0, P4 ;  /* 0x0000000149777824 */ /* 0x000fe200020e0600 */
[----:B------:R-:W-:Y:S01]  /*2080*/  SHF.L.U32 R84, R86, 0x4, RZ ;  /* 0x0000000456547819 */ /* 0x000fe200000006ff */
[----:B------:R-:W-:Y:S01]  /*2090*/  IMAD.WIDE.U32 R146, R147, 0x20, RZ ;  /* 0x0000002093927825 */ /* 0x000fe200078e00ff */
[----:B------:R-:W-:-:S02]  /*20a0*/  LEA.HI.X R111, R104, c[0x0][0x174], R101, 0x1, P1 ;  /* 0x00005d00686f7a11 */ /* 0x000fc400008f0c65 */
[C---:B------:R-:W-:Y:S01]  /*20b0*/  SHF.L.U64.HI R119, R118.reuse, 0x1, R119 ;  /* 0x0000000176777819 */ /* 0x040fe20000010277 */
[----:B------:R-:W-:Y:S01]  /*20c0*/  IMAD.SHL.U32 R118, R118, 0x2, RZ ;  /* 0x0000000276767824 */ /* 0x000fe200078e00ff */
[C---:B------:R-:W-:Y:S01]  /*20d0*/  SHF.L.U64.HI R51, R50.reuse, 0x1, R51 ;  /* 0x0000000132337819 */ /* 0x040fe20000010233 */
[----:B------:R-:W-:Y:S01]  /*20e0*/  IMAD.SHL.U32 R50, R50, 0x2, RZ ;  /* 0x0000000232327824 */ /* 0x000fe200078e00ff */
[----:B------:R-:W-:Y:S01]  /*20f0*/  SHF.L.U64.HI R83, R86, R96, c[0x0][0x28c] ;  /* 0x0000a30056537619 */ /* 0x000fe20000010260 */
[----:B------:R-:W-:Y:S01]  /*2100*/  IMAD.SHL.U32 R133, R79, 0x20, RZ ;  /* 0x000000204f857824 */ /* 0x000fe200078e00ff */
[----:B------:R-:W-:Y:S01]  /*2110*/  IADD3 R95, P0, R71, R90, RZ ;  /* 0x0000005a475f7210 */ /* 0x000fe20007f1e0ff */
[----:B------:R-:W-:Y:S01]  /*2120*/  IMAD R129, R79, 0x30, RZ ;  /* 0x000000304f817824 */ /* 0x000fe200078e02ff */
[----:B------:R-:W-:Y:S01]  /*2130*/  IADD3 R89, P2, P1, R84, 0x40, R84 ;  /* 0x0000004054597810 */ /* 0x000fe2000795e054 */
[----:B------:R-:W-:Y:S01]  /*2140*/  IMAD.MOV.U32 R82, RZ, RZ, c[0x0][0x290] ;  /* 0x0000a400ff527624 */ /* 0x000fe200078e00ff */
[----:B------:R-:W-:Y:S01]  /*2150*/  SHF.L.U64.HI R96, R142, R96, c[0x0][0x294] ;  /* 0x0000a5008e607619 */ /* 0x000fe20000010260 */
[----:B------:R-:W-:Y:S01]  /*2160*/  IMAD.X R94, R72, 0x1, R91, P0 ;  /* 0x00000001485e7824 */ /* 0x000fe200000e065b */
[C---:B------:R-:W-:Y:S01]  /*2170*/  SHF.L.U64.HI R98, R142.reuse, R85, c[0x0][0x294] ;  /* 0x0000a5008e627619 */ /* 0x040fe20000010255 */
[----:B------:R-:W-:Y:S01]  /*2180*/  IMAD.WIDE.U32 R142, R142, 0x60, RZ ;  /* 0x000000608e8e7825 */ /* 0x000fe200078e00ff */
[----:B------:R-:W-:-:S02]  /*2190*/  IADD3.X R88, R83, RZ, R83, P2, P1 ;  /* 0x000000ff53587210 */ /* 0x000fc400017e2453 */
[----:B------:R-:W-:Y:S01]  /*21a0*/  IADD3 R93, P5, R89, R84, RZ ;  /* 0x00000054595d7210 */ /* 0x000fe20007fbe0ff */
[----:B------:R-:W-:Y:S01]  /*21b0*/  IMAD.SHL.U32 R103, R6, 0x2, RZ ;  /* 0x0000000206677824 */ /* 0x000fe200078e00ff */
[----:B------:R-:W-:Y:S01]  /*21c0*/  IADD3 R116, P4, R118, c[0x0][0x2b0], RZ ;  /* 0x0000ac0076747a10 */ /* 0x000fe20007f9e0ff */
[----:B------:R-:W-:Y:S01]  /*21d0*/  IMAD.MOV.U32 R11, RZ, RZ, R102 ;  /* 0x000000ffff0b7224 */ /* 0x000fe200078e0066 */
[----:B------:R-:W-:Y:S01]  /*21e0*/  IADD3 R10, P1, R50, c[0x0][0x2b0], RZ ;  /* 0x0000ac00320a7a10 */ /* 0x000fe20007f3e0ff */
[----:B------:R-:W-:Y:S01]  /*21f0*/  IMAD.X R92, R88, 0x1, R83, P5 ;  /* 0x00000001585c7824 */ /* 0x000fe200028e0653 */
[----:B------:R-:W-:Y:S01]  /*2200*/  IADD3 R126, R78, R127, RZ ;  /* 0x0000007f4e7e7210 */ /* 0x000fe20007ffe0ff */
[----:B------:R-:W-:Y:S01]  /*2210*/  IMAD.U32 R82, R82, -0x40, RZ ;  /* 0xffffffc052527824 */ /* 0x000fe200078e00ff */
[----:B------:R-:W-:Y:S02]  /*2220*/  IADD3 R118, P2, R118, c[0x0][0x2a8], RZ ;  /* 0x0000aa0076767a10 */ /* 0x000fe40007f5e0ff */
        /* <DEDUP_REMOVED lines=9> */
[----:B------:R-:W-:-:S02]  /*22c0*/  SHF.R.S32.HI R124, RZ, 0x1f, R133 ;  /* 0x0000001fff7c7819 */ /* 0x000fc40000011485 */
[----:B------:R-:W-:Y:S02]  /*22d0*/  SHF.R.S32.HI R122, RZ, 0x1f, R129 ;  /* 0x0000001fff7a7819 */ /* 0x000fe40000011481 */
[----:B------:R-:W-:Y:S02]  /*22e0*/  IADD3 R87, R147, UR10, RZ ;  /* 0x0000000a93577c10 */ /* 0x000fe4000fffe0ff */
[----:B------:R-:W-:Y:S02]  /*22f0*/  SHF.R.S32.HI R121, RZ, 0x1f, R127 ;  /* 0x0000001fff797819 */ /* 0x000fe4000001147f */
[----:B------:R-:W-:Y:S02]  /*2300*/  IADD3 R106, R143, UR5, RZ ;  /* 0x000000058f6a7c10 */ /* 0x000fe4000fffe0ff */
[----:B------:R-:W-:Y:S02]  /*2310*/  SHF.R.S32.HI R120, RZ, 0x1f, R126 ;  /* 0x0000001fff787819 */ /* 0x000fe4000001147e */
[----:B------:R-:W-:-:S02]  /*2320*/  IADD3.X R119, R119, c[0x0][0x2ac], RZ, P2, !PT ;  /* 0x0000ab0077777a10 */ /* 0x000fc400017fe4ff */
[----:B------:R-:W-:Y:S02]  /*2330*/  IADD3.X R51, R51, c[0x0][0x2ac], RZ, P0, !PT ;  /* 0x0000ab0033337a10 */ /* 0x000fe400007fe4ff */
.L_x_7668:
        /* <DEDUP_REMOVED lines=9> */
[-C--:B------:R-:W-:Y:S02]  /*23d0*/  ISETP.GE.AND P4, PT, R130, R15.reuse, PT ;  /* 0x0000000f8200720c */ /* 0x080fe40003f86270 */
[----:B------:R-:W-:Y:S02]  /*23e0*/  ISETP.GE.AND P2, PT, R128, R15, PT ;  /* 0x0000000f8000720c */ /* 0x000fe40003f46270 */
        /* <DEDUP_REMOVED lines=131> */
.L_x_7634:
[----:B------:R-:W-:Y:S05]  /*2c20*/  BSYNC B0 ;  /* 0x0000000000007941 */ /* 0x000fea0003800000 */
.L_x_7633:
        /* <DEDUP_REMOVED lines=102> */
.L_x_7636:
[----:B------:R-:W-:Y:S05]  /*3290*/  BSYNC B0 ;  /* 0x0000000000007941 */ /* 0x000fea0003800000 */
.L_x_7635:
        /* <DEDUP_REMOVED lines=106> */
.L_x_7638:
[----:B------:R-:W-:Y:S05]  /*3940*/  BSYNC B0 ;  /* 0x0000000000007941 */ /* 0x000fea0003800000 */
.L_x_7637:
        /* <DEDUP_REMOVED lines=110> */
.L_x_7640:
[----:B------:R-:W-:Y:S05]  /*4030*/  BSYNC B0 ;  /* 0x0000000000007941 */ /* 0x000fea0003800000 */
.L_x_7639:
        /* <DEDUP_REMOVED lines=9> */
.L_x_7632:
        /* <DEDUP_REMOVED lines=85> */
.L_x_7645:
[----:B------:R-:W-:Y:S05]  /*4620*/  BSYNC B0 ;  /* 0x0000000000007941 */ /* 0x000fea0003800000 */
.L_x_7644:
        /* <DEDUP_REMOVED lines=86> */
.L_x_7647:
[----:B------:R-:W-:Y:S05]  /*4b90*/  BSYNC B0 ;  /* 0x0000000000007941 */ /* 0x000fea0003800000 */
.L_x_7646:
[----:B-----5:R4:W-:Y:S02]  /*4ba0*/  STG.E.128 [R108.64+0x80], R44 ;  /* 0x0000802c6c007986 */ /* 0x0209e4000c101d06 */
.L_x_7643:
[----:B------:R-:W-:Y:S05]  /*4bb0*/  BSYNC B1 ;  /* 0x0000000000017941 */ /* 0x000fea0003800000 */
.L_x_7642:
        /* <DEDUP_REMOVED lines=15> */
[----:B------:R-:W-:Y:S01]  /*4cb0*/  IMAD.MOV.U32 R154, RZ, RZ, RZ ;  /* 0x000000ffff9a7224 */ /* 0x000fe200078e00ff */
[----:B------:R-:W-:Y:S01]  /*4cc0*/  LOP3.LUT R49, R59, 0xffff0000, RZ, 0xc0, !PT ;  /* 0xffff00003b317812 */ /* 0x000fe200078ec0ff */
[----:B------:R-:W-:Y:S02]  /*4cd0*/  IMAD.U32 R35, R56, 0x10000, RZ ;  /* 0x0001000038237824 */ /* 0x000fe400078e00ff */
[----:B------:R-:W-:Y:S01]  /*4ce0*/  ISETP.GE.AND P1, PT, R16, UR5, PT ;  /* 0x0000000510007c0c */ /* 0x000fe2000bf26270 */
[----:B------:R-:W-:Y:S01]  /*4cf0*/  IMAD.U32 R38, R57, 0x10000, RZ ;  /* 0x0001000039267824 */ /* 0x000fe200078e00ff */
[----:B------:R-:W-:Y:S01]  /*4d00*/  MOV R109, UR5 ;  /* 0x00000005006d7c02 */ /* 0x000fe20008000f00 */
[----:B------:R-:W-:Y:S10]  /*4d10*/  IMAD.U32 R46, R59, 0x10000, RZ ;  /* 0x000100003b2e7824 */ /* 0x000ff400078e00ff */
        /* <DEDUP_REMOVED lines=68> */
.L_x_7651:
[----:B------:R-:W-:Y:S05]  /*5160*/  BSYNC B0 ;  /* 0x0000000000007941 */ /* 0x000fea0003800000 */
.L_x_7650:
        /* <DEDUP_REMOVED lines=91> */
.L_x_7653:
[----:B------:R-:W-:Y:S05]  /*5720*/  BSYNC B0 ;  /* 0x0000000000007941 */ /* 0x000fea0003800000 */
.L_x_7652:
[----:B-----5:R4:W-:Y:S02]  /*5730*/  STG.E.128 [R148.64+0x80], R44 ;  /* 0x0000802c94007986 */ /* 0x0209e4000c101d06 */
.L_x_7649:
[----:B------:R-:W-:Y:S05]  /*5740*/  BSYNC B1 ;  /* 0x0000000000017941 */ /* 0x000fea0003800000 */
.L_x_7648:
        /* <DEDUP_REMOVED lines=28> */
[----:B-1----:R-:W-:Y:S01]  /*5910*/  IMAD.MOV.U32 R152, RZ, RZ, RZ ;  /* 0x000000ffff987224 */ /* 0x002fe200078e00ff */
[----:B------:R-:W-:Y:S02]  /*5920*/  @P1 IADD3 R152, RZ, -UR5, RZ ;  /* 0x80000005ff981c10 */ /* 0x000fe4000fffe0ff */
[----:B------:R-:W-:Y:S01]  /*5930*/  LEA.HI.X.SX32 R19, R109, R153, 0x1, P0 ;  /* 0x000000996d137211 */ /* 0x000fe200000f0eff */
[----:B------:R-:W2:Y:S01]  /*5940*/  LDG.E.128 R148, [R150.64] ;  /* 0x0000000696947981 */ /* 0x000ea2000c1e1d00 */
[----:B------:R-:W-:Y:S04]  /*5950*/  IADD3 R109, P0, R133, R152, RZ ;  /* 0x00000098856d7210 */ /* 0x000fe80007f1e0ff */
[----:B------:R-:W-:Y:S02]  /*5960*/  LEA.HI.X.SX32 R152, R152, R124, 0x1, P0 ;  /* 0x0000007c98987211 */ /* 0x000fe400000f0eff */
[C---:B------:R-:W-:Y:S01]  /*5970*/  LEA R52, P0, R109.reuse, R118, 0x1 ;  /* 0x000000766d347211 */ /* 0x040fe200078008ff */
[----:B------:R1:W3:Y:S03]  /*5980*/  LDG.E.128 R20, [R18.64] ;  /* 0x0000000612147981 */ /* 0x0002e6000c1e1d00 */
        /* <DEDUP_REMOVED lines=9> */
[----:B-1----:R-:W-:Y:S01]  /*5a20*/  LOP3.LUT R19, R150, 0xffff0000, RZ, 0xc0, !PT ;  /* 0xffff000096137812 */ /* 0x002fe200078ec0ff */
[C---:B---3--:R-:W-:Y:S01]  /*5a30*/  IMAD.U32 R33, R20.reuse, 0x10000, RZ ;  /* 0x0001000014217824 */ /* 0x048fe200078e00ff */
        /* <DEDUP_REMOVED lines=43> */
.L_x_7657:
[----:B------:R-:W-:Y:S05]  /*5cf0*/  BSYNC B0 ;  /* 0x0000000000007941 */ /* 0x000fea0003800000 */
.L_x_7656:
        /* <DEDUP_REMOVED lines=91> */
.L_x_7659:
[----:B------:R-:W-:Y:S05]  /*62b0*/  BSYNC B0 ;  /* 0x0000000000007941 */ /* 0x000fea0003800000 */
.L_x_7658:
[C---:B--2---:R-:W-:Y:S04]  /*62c0*/  LEA R2, P0, R90.reuse, R108, 0x1 ;  /* 0x0000006c5a027211 */ /* 0x044fe800078008ff */
[----:B------:R-:W-:Y:S05]  /*62d0*/  LEA.HI.X R3, R90, R107, R91, 0x1, P0 ;  /* 0x0000006b5a037211 */ /* 0x000fea00000f0c5b */
[----:B-----5:R2:W-:Y:S04]  /*62e0*/  STG.E.128 [R2.64], R44 ;  /* 0x0000002c02007986 */ /* 0x0205e8000c101d06 */
.L_x_7655:
[----:B------:R-:W-:Y:S05]  /*62f0*/  BSYNC B1 ;  /* 0x0000000000017941 */ /* 0x000fea0003800000 */
.L_x_7654:
[----:B------:R-:W-:Y:S01]  /*6300*/  BSSY B1, `(.L_x_7660) ;  /* 0x00000be000017945 */ /* 0x000fe20003800000 */
[----:B------:R-:W-:-:S05]  /*6310*/  @!P2 BRA `(.L_x_7661) ;  /* 0x00000bc00000a947 */ /* 0x000fca0003800000 */
[----:B-12---:R-:W-:Y:S01]  /*6320*/  MOV R153, 0x60 ;  /* 0x0000006000997802 */ /* 0x006fe20000000f00 */
[----:B------:R-:W-:Y:S01]  /*6330*/  BSSY B0, `(.L_x_7662) ;  /* 0x0000059000007945 */ /* 0x000fe20003800000 */
[----:B------:R-:W-:Y:S03]  /*6340*/  ISETP.GE.AND P0, PT, R16, UR4, PT ;  /* 0x0000000410007c0c */ /* 0x000fe6000bf06270 */
[C---:B------:R-:W-:Y:S04]  /*6350*/  IMAD.WIDE.U32 R160, R153.reuse, c[0x0][0x288], R114 ;  /* 0x0000a20099a07a25 */ /* 0x040fe800078e0072 */
[----:B------:R-:W-:Y:S05]  /*6360*/  IMAD R0, R153, c[0x0][0x28c], RZ ;  /* 0x0000a30099007a24 */ /* 0x000fea00078e02ff */
[----:B------:R-:W-:Y:S05]  /*6370*/  IADD3 R161, R161, R0, RZ ;  /* 0x00000000a1a17210 */ /* 0x000fea0007ffe0ff */
[----:B------:R1:W5:Y:S01]  /*6380*/  LDG.E.128 R56, [R160.64] ;  /* 0x00000006a0387981 */ /* 0x000362000c1e1d00 */
        /* <DEDUP_REMOVED lines=83> */
.L_x_7663:
[----:B------:R-:W-:Y:S05]  /*68c0*/  BSYNC B0 ;  /* 0x0000000000007941 */ /* 0x000fea0003800000 */
.L_x_7662:
        /* <DEDUP_REMOVED lines=26> */
[C---:B------:R-:W-:Y:S04]  /*6a70*/  IADD3 R57, P0, R126.reuse, R59, RZ ;  /* 0x0000003b7e397210 */ /* 0x040fe80007f1e0ff */
[----:B------:R-:W-:Y:S02]  /*6a80*/  LEA.HI.X.SX32 R56, R59, R120, 0x1, P0 ;  /* 0x000000783b387211 */ /* 0x000fe400000f0eff */
[C---:B------:R-:W-:Y:S04]  /*6a90*/  LEA R150, P0, R57.reuse, R116, 0x1 ;  /* 0x0000007439967211 */ /* 0x040fe800078008ff */
[----:B------:R-:W-:Y:S02]  /*6aa0*/  LEA.HI.X R151, R57, R117, R56, 0x1, P0 ;  /* 0x0000007539977211 */ /* 0x000fe400000f0c38 */
[C---:B---3--:R-:W-:Y:S03]  /*6ab0*/  LEA R18, P0, R109.reuse, R148, 0x1 ;  /* 0x000000946d127211 */ /* 0x048fe600078008ff */
[----:B------:R-:W2:Y:S01]  /*6ac0*/  LDG.E.128 R56, [R150.64] ;  /* 0x0000000696387981 */ /* 0x000ea2000c1e1d00 */
[----:B------:R-:W-:Y:S01]  /*6ad0*/  LEA.HI.X.SX32 R19, R109, R149, 0x1, P0 ;  /* 0x000000956d137211 */ /* 0x000fe200000f0eff */
[----:B------:R-:W-:Y:S01]  /*6ae0*/  IMAD.MOV.U32 R149, RZ, RZ, RZ ;  /* 0x000000ffff957224 */ /* 0x000fe200078e00ff */
[----:B------:R-:W-:Y:S04]  /*6af0*/  @P1 IADD3 R149, RZ, -UR5, RZ ;  /* 0x80000005ff951c10 */ /* 0x000fe8000fffe0ff */
[----:B------:R-:W-:Y:S01]  /*6b00*/  IADD3 R109, P0, R126, R149, RZ ;  /* 0x000000957e6d7210 */ /* 0x000fe20007f1e0ff */
[----:B------:R3:W4:Y:S03]  /*6b10*/  LDG.E.128 R20, [R18.64] ;  /* 0x0000000612147981 */ /* 0x000726000c1e1d00 */
[----:B------:R-:W-:Y:S02]  /*6b20*/  LEA.HI.X.SX32 R148, R149, R120, 0x1, P0 ;  /* 0x0000007895947211 */ /* 0x000fe400000f0eff */
[C---:B------:R-:W-:Y:S04]  /*6b30*/  LEA R52, P0, R109.reuse, R118, 0x1 ;  /* 0x000000766d347211 */ /* 0x040fe800078008ff */
        /* <DEDUP_REMOVED lines=19> */
[----:B------:R-:W-:Y:S01]  /*6c70*/  LOP3.LUT R15, R59, 0xffff0000, RZ, 0xc0, !PT ;  /* 0xffff00003b0f7812 */ /* 0x000fe200078ec0ff */
[C---:B------:R-:W-:Y:S01]  /*6c80*/  IMAD.U32 R27, R22.reuse, 0x10000, RZ ;  /* 0x00010000161b7824 */ /* 0x040fe200078e00ff */
[----:B------:R-:W-:Y:S01]  /*6c90*/  LOP3.LUT R20, R22, 0xffff0000, RZ, 0xc0, !PT ;  /* 0xffff000016147812 */ /* 0x000fe200078ec0ff */
[----:B------:R-:W-:Y:S01]  /*6ca0*/  FMUL.FTZ R3, R29, R26 ;  /* 0x0000001a1d037220 */ /* 0x000fe20000410000 */
[----:B------:R-:W-:Y:S01]  /*6cb0*/  SHF.L.U32 R21, R23, 0x10, RZ ;  /* 0x0000001017157819 */ /* 0x000fe200000006ff */
[----:B------:R-:W-:Y:S01]  /*6cc0*/  @!P1 FADD.FTZ R24, -R24, -RZ ;  /* 0x800000ff18189221 */ /* 0x000fe20000010100 */
[C---:B------:R-:W-:Y:S01]  /*6cd0*/  LOP3.LUT R36, R52.reuse, 0xffff0000, RZ, 0xc0, !PT ;  /* 0xffff000034247812 */ /* 0x040fe200078ec0ff */
[----:B------:R-:W-:Y:S01]  /*6ce0*/  IMAD.U32 R34, R52, 0x10000, RZ ;  /* 0x0001000034227824 */ /* 0x000fe200078e00ff */
[C---:B------:R-:W-:Y:S01]  /*6cf0*/  SHF.L.U32 R39, R53.reuse, 0x10, RZ ;  /* 0x0000001035277819 */ /* 0x040fe200000006ff */
[----:B------:R-:W-:Y:S01]  /*6d00*/  FMUL.FTZ R4, R30, R25 ;  /* 0x000000191e047220 */ /* 0x000fe20000410000 */
[----:B------:R-:W-:Y:S01]  /*6d10*/  LOP3.LUT R40, R53, 0xffff0000, RZ, 0xc0, !PT ;  /* 0xffff000035287812 */ /* 0x000fe200078ec0ff */
[----:B------:R-:W-:Y:S01]  /*6d20*/  FFMA.FTZ R0, R35, R34, R0 ;  /* 0x0000002223007223 */ /* 0x000fe20000010000 */
        /* <DEDUP_REMOVED lines=23> */
.L_x_7665:
[----:B------:R-:W-:Y:S05]  /*6ea0*/  BSYNC B0 ;  /* 0x0000000000007941 */ /* 0x000fea0003800000 */
.L_x_7664:
[C---:B--2---:R-:W-:Y:S04]  /*6eb0*/  LEA R2, P0, R95.reuse, R108, 0x1 ;  /* 0x0000006c5f027211 */ /* 0x044fe800078008ff */
[----:B------:R-:W-:Y:S05]  /*6ec0*/  LEA.HI.X R3, R95, R107, R94, 0x1, P0 ;  /* 0x0000006b5f037211 */ /* 0x000fea00000f0c5e */
[----:B-----5:R2:W-:Y:S04]  /*6ed0*/  STG.E.128 [R2.64], R44 ;  /* 0x0000002c02007986 */ /* 0x0205e8000c101d06 */
.L_x_7661:
[----:B------:R-:W-:Y:S05]  /*6ee0*/  BSYNC B1 ;  /* 0x0000000000017941 */ /* 0x000fea0003800000 */
.L_x_7660:
        /* <DEDUP_REMOVED lines=8> */
.L_x_7631:
        /* <DEDUP_REMOVED lines=34> */
.L_x_7641:
        /* <DEDUP_REMOVED lines=80> */
.L_x_7666:
        /* <DEDUP_REMOVED lines=9> */
.L_x_7667:
[----:B------:R-:W-:Y:S04]  /*7720*/  IADD3 R11, R11, -0x1, RZ ;  /* 0xffffffff0b0b7810 */ /* 0x000fe80007ffe0ff */
[----:B------:R-:W-:Y:S11]  /*7730*/  ISETP.GT.AND P0, PT, R11, R81, PT ;  /* 0x000000510b00720c */ /* 0x000ff60003f04270 */
[----:B------:R-:W-:Y:S02]  /*7740*/  @!UPT UIADD3 URZ, URZ, URZ, URZ ;  /* 0x0000003f3f3ff290 */ /* 0x000fe4000fffe03f */
[----:B------:R-:W-:-:S05]  /*7750*/  @P0 BRA `(.L_x_7668) ;  /* 0xffffabe000000947 */ /* 0x000fca000383ffff */
.L_x_7630:
[----:B-1----:R-:W-:Y:S01]  /*7760*/  BAR.SYNC.DEFER_BLOCKING 0x0 ;  /* 0x0000000000007b1d */ /* 0x002fe20000010000 */
[----:B------:R-:W-:Y:S01]  /*7770*/  ISETP.NE.AND P0, PT, RZ, c[0x0][0x230], PT ;  /* 0x00008c00ff007a0c */ /* 0x000fe20003f05270 */
[----:B------:R-:W-:Y:S01]  /*7780*/  IMAD.MOV.U32 R3, RZ, RZ, c[0x0][0x190] ;  /* 0x00006400ff037624 */ /* 0x000fe200078e00ff */
[----:B------:R-:W-:Y:S01]  /*7790*/  SHF.L.U32 R160, R134, 0x1, RZ ;  /* 0x0000000186a07819 */ /* 0x000fe200000006ff */
[----:B------:R-:W-:Y:S02]  /*77a0*/  IMAD.MOV.U32 R0, RZ, RZ, 0x4 ;  /* 0x00000004ff007424 */ /* 0x000fe400078e00ff */
[----:B------:R-:W-:Y:S01]  /*77b0*/  BSSY B2, `(.L_x_7669) ;  /* 0x00004c9000027945 */ /* 0x000fe20003800000 */
[C---:B---3--:R-:W-:Y:S02]  /*77c0*/  IMAD.SHL.U32 R7, R3.reuse, 0x10, RZ ;  /* 0x0000001003077824 */ /* 0x048fe400078e00ff */
[----:B------:R-:W-:-:S05]  /*77d0*/  SHF.L.U64.HI R5, R3, R0, c[0x0][0x194] ;  /* 0x0000650003057619 */ /* 0x000fca0000010200 */
        /* <DEDUP_REMOVED lines=18> */
[----:B------:R-:W-:Y:S01]  /*7900*/  IMAD R7, R4, 0x30, RZ ;  /* 0x0000003004077824 */ /* 0x000fe200078e02ff */
[----:B------:R-:W-:Y:S01]  /*7910*/  LEA R28, P4, R0, c[0x0][0x160], 0x1 ;  /* 0x00005800001c7a11 */ /* 0x000fe200078808ff */
[----:B------:R-:W-:Y:S01]  /*7920*/  IMAD.IADD R3, R156, 0x1, -R65 ;  /* 0x000000019c037824 */ /* 0x000fe200078e0a41 */
[----:B------:R-:W-:Y:S02]  /*7930*/  LEA R26, P2, R134, c[0x0][0x160], 0x1 ;  /* 0x00005800861a7a11 */ /* 0x000fe400078408ff */
[----:B------:R-:W-:Y:S02]  /*7940*/  LEA.HI.X R29, R0, c[0x0][0x164], R5, 0x1, P4 ;  /* 0x00005900001d7a11 */ /* 0x000fe400020f0c05 */
[----:B------:R-:W-:-:S04]  /*7950*/  ISETP.GE.AND P1, PT, R136, R3, PT ;  /* 0x000000038800720c */ /* 0x000fc80003f26270 */
[----:B------:R-:W-:Y:S02]  /*7960*/  ISETP.GT.AND P1, PT, R61, -0x8, !P1 ;  /* 0xfffffff83d00780c */ /* 0x000fe40004f24270 */
[----:B--2---:R-:W-:-:S05]  /*7970*/  IADD3 R2, R2, R74, R65 ;  /* 0x0000004a02027210 */ /* 0x004fca0007ffe041 */
        /* <DEDUP_REMOVED lines=59> */
.L_x_7675:
[----:B------:R-:W-:Y:S05]  /*7d30*/  BSYNC B0 ;  /* 0x0000000000007941 */ /* 0x000fea0003800000 */
.L_x_7674:
        /* <DEDUP_REMOVED lines=25> */
[----:B------:R-:W-:-:S02]  /*7ed0*/  FMUL.FTZ R25, R13, R14 ;  /* 0x0000000e0d197220 */ /* 0x000fc40000410000 */
        /* <DEDUP_REMOVED lines=19> */
.L_x_7677:
[----:B------:R-:W-:Y:S05]  /*8010*/  BSYNC B0 ;  /* 0x0000000000007941 */ /* 0x000fea0003800000 */
.L_x_7676:
[----:B------:R3:W-:Y:S02]  /*8020*/  STS.128 [R160+0x2000], R12 ;  /* 0x0020000ca0007388 */ /* 0x0007e40000000c00 */
.L_x_7673:
[----:B------:R-:W-:Y:S05]  /*8030*/  BSYNC B1 ;  /* 0x0000000000017941 */ /* 0x000fea0003800000 */
.L_x_7672:
        /* <DEDUP_REMOVED lines=29> */
[----:B-1-3--:R-:W-:Y:S01]  /*8210*/  LOP3.LUT R33, R6, 0xffff0000, RZ, 0xc0, !PT ;  /* 0xffff000006217812 */ /* 0x00afe200078ec0ff */
        /* <DEDUP_REMOVED lines=26> */
.L_x_7681:
[----:B------:R-:W-:Y:S05]  /*83c0*/  BSYNC B0 ;  /* 0x0000000000007941 */ /* 0x000fea0003800000 */
.L_x_7680:
        /* <DEDUP_REMOVED lines=45> */
.L_x_7683:
[----:B------:R-:W-:Y:S05]  /*86a0*/  BSYNC B0 ;  /* 0x0000000000007941 */ /* 0x000fea0003800000 */
.L_x_7682:
[----:B------:R1:W-:Y:S02]  /*86b0*/  STS.128 [R160+0x2800], R20 ;  /* 0x00280014a0007388 */ /* 0x0003e40000000c00 */
.L_x_7679:
[----:B------:R-:W-:Y:S05]  /*86c0*/  BSYNC B1 ;  /* 0x0000000000017941 */ /* 0x000fea0003800000 */
.L_x_7678:
[----:B------:R-:W-:Y:S01]  /*86d0*/  IADD3 R0, R136, 0x20, RZ ;  /* 0x0000002088007810 */ /* 0x000fe20007ffe0ff */
[----:B------:R-:W-:Y:S03]  /*86e0*/  BSSY B1, `(.L_x_7684) ;  /* 0x0000066000017945 */ /* 0x000fe60003800000 */
[----:B------:R-:W-:-:S04]  /*86f0*/  ISETP.GE.AND P0, PT, R0, R3, PT ;  /* 0x000000030000720c */ /* 0x000fc80003f06270 */
[----:B------:R-:W-:-:S13]  /*8700*/  ISETP.LT.OR P0, PT, R61, -0x107, P0 ;  /* 0xfffffef93d00780c */ /* 0x000fda0000701670 */
[----:B------:R-:W-:Y:S05]  /*8710*/  @P0 BRA `(.L_x_7685) ;  /* 0x0000062000000947 */ /* 0x000fea0003800000 */
[----:B--23--:R2:W5:Y:S01]  /*8720*/  LDG.E.128 R12, [R28.64] ;  /* 0x000000061c0c7981 */ /* 0x00c562000c1e1d00 */
[----:B------:R-:W-:Y:S01]  /*8730*/  IMAD.SHL.U32 R4, R79, 0x20, RZ ;  /* 0x000000204f047824 */ /* 0x000fe200078e00ff */
[----:B------:R-:W-:Y:S04]  /*8740*/  BSSY B0, `(.L_x_7686) ;  /* 0x0000031000007945 */ /* 0x000fe80003800000 */
[----:B------:R-:W-:-:S04]  /*8750*/  IADD3 R5, P0, R4, R9, RZ ;  /* 0x0000000904057210 */ /* 0x000fc80007f1e0ff */
[----:B------:R-:W-:Y:S01]  /*8760*/  LEA.HI.X.SX32 R4, R4, R8, 0x1, P0 ;  /* 0x0000000804047211 */ /* 0x000fe200000f0eff */
[C---:B------:R-:W-:Y:S01]  /*8770*/  IMAD.SHL.U32 R34, R5.reuse, 0x2, RZ ;  /* 0x0000000205227824 */ /* 0x040fe200078e00ff */
[----:B------:R-:W-:Y:S02]  /*8780*/  ISETP.GE.AND P0, PT, R16, c[0x0][0x230], PT ;  /* 0x00008c0010007a0c */ /* 0x000fe40003f06270 */
[----:B------:R-:W-:Y:S02]  /*8790*/  SHF.L.U64.HI R4, R5, 0x1, R4 ;  /* 0x0000000105047819 */ /* 0x000fe40000010204 */
[C---:B-1----:R-:W-:Y:S02]  /*87a0*/  IADD3 R32, P2, R34.reuse, c[0x0][0x2a8], RZ ;  /* 0x0000aa0022207a10 */ /* 0x042fe40007f5e0ff */
[----:B------:R-:W-:Y:S02]  /*87b0*/  IADD3 R34, P1, R34, c[0x0][0x2b0], RZ ;  /* 0x0000ac0022227a10 */ /* 0x000fe40007f3e0ff */
[----:B------:R-:W-:-:S02]  /*87c0*/  IADD3.X R33, R4, c[0x0][0x2ac], RZ, P2, !PT ;  /* 0x0000ab0004217a10 */ /* 0x000fc400017fe4ff */
[----:B------:R-:W-:-:S03]  /*87d0*/  IADD3.X R35, R4, c[0x0][0x2b4], RZ, P1, !PT ;  /* 0x0000ad0004237a10 */ /* 0x000fc60000ffe4ff */
[----:B------:R-:W-:Y:S05]  /*87e0*/  @P0 BRA `(.L_x_7687) ;  /* 0x0000026000000947 */ /* 0x000fea0003800000 */
[----:B--2---:R-:W2:Y:S04]  /*87f0*/  LDG.E.64 R4, [R34.64] ;  /* 0x0000000622047981 */ /* 0x004ea8000c1e1b00 */
[----:B------:R-:W3:Y:S01]  /*8800*/  LDG.E.64 R6, [R32.64] ;  /* 0x0000000620067981 */ /* 0x000ee2000c1e1b00 */
        /* <DEDUP_REMOVED lines=36> */
.L_x_7687:
[----:B--2---:R-:W-:Y:S05]  /*8a50*/  BSYNC B0 ;  /* 0x0000000000007941 */ /* 0x004fea0003800000 */
.L_x_7686:
[----:B------:R-:W5:Y:S01]  /*8a60*/  LDG.E.128 R28, [R28.64+0x80] ;  /* 0x000080061c1c7981 */ /* 0x000f62000c1e1d00 */
[----:B------:R-:W-:Y:S01]  /*8a70*/  IADD3 R4, R16, 0x40, RZ ;  /* 0x0000004010047810 */ /* 0x000fe20007ffe0ff */
[----:B------:R-:W-:Y:S02]  /*8a80*/  BSSY B0, `(.L_x_7688) ;  /* 0x000002a000007945 */ /* 0x000fe40003800000 */
[----:B-----5:R1:W-:Y:S01]  /*8a90*/  STS.128 [R160+0x1000], R12 ;  /* 0x0010000ca0007388 */ /* 0x0203e20000000c00 */
[----:B------:R-:W-:-:S13]  /*8aa0*/  ISETP.GE.AND P0, PT, R4, c[0x0][0x230], PT ;  /* 0x00008c0004007a0c */ /* 0x000fda0003f06270 */
[----:B------:R-:W-:Y:S05]  /*8ab0*/  @P0 BRA `(.L_x_7689) ;  /* 0x0000026000000947 */ /* 0x000fea0003800000 */
[----:B------:R-:W2:Y:S04]  /*8ac0*/  LDG.E.64 R4, [R34.64+0x40] ;  /* 0x0000400622047981 */ /* 0x000ea8000c1e1b00 */
[----:B------:R-:W3:Y:S01]  /*8ad0*/  LDG.E.64 R6, [R32.64+0x40] ;  /* 0x0000400620067981 */ /* 0x000ee2000c1e1b00 */
[C---:B------:R-:W-:Y:S01]  /*8ae0*/  LOP3.LUT R10, R29.reuse, 0xffff0000, RZ, 0xc0, !PT ;  /* 0xffff00001d0a7812 */ /* 0x040fe200078ec0ff */
[----:B------:R-:W-:Y:S01]  /*8af0*/  IMAD.U32 R18, R30, 0x10000, RZ ;  /* 0x000100001e127824 */ /* 0x000fe200078e00ff */
[----:B------:R-:W-:Y:S02]  /*8b00*/  SHF.L.U32 R11, R29, 0x10, RZ ;  /* 0x000000101d0b7819 */ /* 0x000fe400000006ff */
[C---:B-1----:R-:W-:Y:S02]  /*8b10*/  LOP3.LUT R14, R31.reuse, 0xffff0000, RZ, 0xc0, !PT ;  /* 0xffff00001f0e7812 */ /* 0x042fe400078ec0ff */
        /* <DEDUP_REMOVED lines=32> */
.L_x_7689:
[----:B------:R-:W-:Y:S05]  /*8d20*/  BSYNC B0 ;  /* 0x0000000000007941 */ /* 0x000fea0003800000 */
.L_x_7688:
[----:B------:R2:W-:Y:S02]  /*8d30*/  STS.128 [R160+0x3000], R28 ;  /* 0x0030001ca0007388 */ /* 0x0005e40000000c00 */
.L_x_7685:
[----:B------:R-:W-:Y:S05]  /*8d40*/  BSYNC B1 ;  /* 0x0000000000017941 */ /* 0x000fea0003800000 */
.L_x_7684:
[----:B------:R-:W-:-:S04]  /*8d50*/  IADD3 R18, R136, 0x30, RZ ;  /* 0x0000003088127810 */ /* 0x000fc80007ffe0ff */
[----:B------:R-:W-:-:S04]  /*8d60*/  ISETP.GE.AND P0, PT, R18, R3, PT ;  /* 0x000000031200720c */ /* 0x000fc80003f06270 */
[----:B------:R-:W-:-:S13]  /*8d70*/  ISETP.LT.OR P0, PT, R61, -0x187, P0 ;  /* 0xfffffe793d00780c */ /* 0x000fda0000701670 */
[----:B------:R-:W-:Y:S05]  /*8d80*/  @P0 BRA `(.L_x_7690) ;  /* 0x000036b000000947 */ /* 0x000fea0003800000 */
[----:B-123--:R1:W5:Y:S01]  /*8d90*/  LDG.E.128 R12, [R26.64] ;  /* 0x000000061a0c7981 */ /* 0x00e362000c1e1d00 */
[----:B------:R-:W-:Y:S01]  /*8da0*/  IMAD R79, R79, 0x30, RZ ;  /* 0x000000304f4f7824 */ /* 0x000fe200078e02ff */
        /* <DEDUP_REMOVED lines=14> */
[----:B------:R-:W-:Y:S01]  /*8e90*/  SHF.L.U32 R8, R13, 0x10, RZ ;  /* 0x000000100d087819 */ /* 0x000fe200000006ff */
[----:B------:R-:W-:Y:S01]  /*8ea0*/  IMAD.U32 R13, R14, 0x10000, RZ ;  /* 0x000100000e0d7824 */ /* 0x000fe200078e00ff */
[C---:B------:R-:W-:Y:S02]  /*8eb0*/  SHF.L.U32 R9, R12.reuse, 0x10, RZ ;  /* 0x000000100c097819 */ /* 0x040fe400000006ff */
[----:B------:R-:W-:-:S02]  /*8ec0*/  LOP3.LUT R19, R12, 0xffff0000, RZ, 0xc0, !PT ;  /* 0xffff00000c137812 */ /* 0x000fc400078ec0ff */
[----:B------:R-:W-:Y:S02]  /*8ed0*/  LOP3.LUT R21, R14, 0xffff0000, RZ, 0xc0, !PT ;  /* 0xffff00000e157812 */ /* 0x000fe400078ec0ff */
[C---:B------:R-:W-:Y:S02]  /*8ee0*/  SHF.L.U32 R12, R15.reuse, 0x10, RZ ;  /* 0x000000100f0c7819 */ /* 0x040fe400000006ff */
        /* <DEDUP_REMOVED lines=8> */
[----:B------:R-:W-:Y:S01]  /*8f70*/  FMUL.FTZ R23, R11, R14 ;  /* 0x0000000e0b177220 */ /* 0x000fe20000410000 */
[----:B------:R-:W-:Y:S01]  /*8f80*/  SHF.L.U32 R6, R6, 0x10, RZ ;  /* 0x0000001006067819 */ /* 0x000fe200000006ff */
[----:B------:R-:W-:-:S02]  /*8f90*/  FFMA.FTZ R15, R8, R22, -R15 ;  /* 0x00000016080f7223 */ /* 0x000fc4000001080f */
[----:B------:R-:W-:Y:S02]  /*8fa0*/  IMAD.U32 R8, R5, 0x10000, RZ ;  /* 0x0001000005087824 */ /* 0x000fe400078e00ff */
[----:B------:R-:W-:Y:S02]  /*8fb0*/  FFMA.FTZ R10, R3, R22, R10 ;  /* 0x00000016030a7223 */ /* 0x000fe4000001000a */
[C---:B------:R-:W-:Y:S02]  /*8fc0*/  FMUL.FTZ R14, R12.reuse, R14 ;  /* 0x0000000e0c0e7220 */ /* 0x040fe40000410000 */
[----:B------:R-:W-:Y:S01]  /*8fd0*/  FFMA.FTZ R23, R12, R20, -R23 ;  /* 0x000000140c177223 */ /* 0x000fe20000010817 */
[----:B------:R-:W-:Y:S01]  /*8fe0*/  SHF.L.U32 R12, R7, 0x10, RZ ;  /* 0x00000010070c7819 */ /* 0x000fe200000006ff */
[-C--:B------:R-:W-:Y:S02]  /*8ff0*/  FMUL.FTZ R3, R19, R4.reuse ;  /* 0x0000000413037220 */ /* 0x080fe40000410000 */
[----:B------:R-:W-:-:S02]  /*9000*/  FMUL.FTZ R5, R9, R4 ;  /* 0x0000000409057220 */ /* 0x000fc40000410000 */
[-C--:B------:R-:W-:Y:S02]  /*9010*/  FMUL.FTZ R4, R21, R8.reuse ;  /* 0x0000000815047220 */ /* 0x080fe40000410000 */
[----:B------:R-:W-:Y:S02]  /*9020*/  FMUL.FTZ R8, R13, R8 ;  /* 0x000000080d087220 */ /* 0x000fe40000410000 */
[----:B------:R-:W-:Y:S02]  /*9030*/  FFMA.FTZ R14, R11, R20, R14 ;  /* 0x000000140b0e7223 */ /* 0x000fe4000001000e */
[-C--:B------:R-:W-:Y:S02]  /*9040*/  FFMA.FTZ R3, R9, R6.reuse, -R3 ;  /* 0x0000000609037223 */ /* 0x080fe40000010803 */
[----:B------:R-:W-:Y:S02]  /*9050*/  FFMA.FTZ R6, R19, R6, R5 ;  /* 0x0000000613067223 */ /* 0x000fe40000010005 */
[-C--:B------:R-:W-:Y:S01]  /*9060*/  FFMA.FTZ R4, R13, R12.reuse, -R4 ;  /* 0x0000000c0d047223 */ /* 0x080fe20000010804 */
[----:B------:R-:W-:Y:S01]  /*9070*/  F2FP.BF16.PACK_AB R13, R10, R15 ;  /* 0x0000000f0a0d723e */ /* 0x000fe200000010ff */
[----:B------:R-:W-:Y:S01]  /*9080*/  FFMA.FTZ R21, R21, R12, R8 ;  /* 0x0000000c15157223 */ /* 0x000fe20000010008 */
[----:B------:R-:W-:-:S02]  /*9090*/  F2FP.BF16.PACK_AB R15, R14, R23 ;  /* 0x000000170e0f723e */ /* 0x000fc400000010ff */
[----:B------:R-:W-:Y:S02]  /*90a0*/  F2FP.BF16.PACK_AB R12, R6, R3 ;  /* 0x00000003060c723e */ /* 0x000fe400000010ff */
[----:B------:R-:W-:Y:S02]  /*90b0*/  F2FP.BF16.PACK_AB R14, R21, R4 ;  /* 0x00000004150e723e */ /* 0x000fe400000010ff */
.L_x_7692:
[----:B-1----:R-:W-:Y:S05]  /*90c0*/  BSYNC B0 ;  /* 0x0000000000007941 */ /* 0x002fea0003800000 */
.L_x_7691:
        /* <DEDUP_REMOVED lines=8> */
[----:B------:R-:W-:Y:S01]  /*9150*/  LOP3.LUT R3, R25, 0xffff0000, RZ, 0xc0, !PT ;  /* 0xffff000019037812 */ /* 0x000fe200078ec0ff */
[----:B-1----:R-:W-:Y:S01]  /*9160*/  IMAD.U32 R13, R26, 0x10000, RZ ;  /* 0x000100001a0d7824 */ /* 0x002fe200078e00ff */
[----:B------:R-:W-:Y:S02]  /*9170*/  LOP3.LUT R11, R27, 0xffff0000, RZ, 0xc0, !PT ;  /* 0xffff00001b0b7812 */ /* 0x000fe400078ec0ff */
[----:B------:R-:W-:Y:S02]  /*9180*/  SHF.L.U32 R8, R25, 0x10, RZ ;  /* 0x0000001019087819 */ /* 0x000fe400000006ff */
        /* <DEDUP_REMOVED lines=24> */
[----:B------:R-:W-:Y:S02]  /*9310*/  FFMA.FTZ R17, R12, R16, -R17 ;  /* 0x000000100c117223 */ /* 0x000fe40000010811 */
[----:B------:R-:W-:Y:S01]  /*9320*/  FFMA.FTZ R6, R24, R6, R11 ;  /* 0x0000000618067223 */ /* 0x000fe2000001000b */
[----:B------:R-:W-:Y:S01]  /*9330*/  F2FP.BF16.PACK_AB R25, R10, R15 ;  /* 0x0000000f0a19723e */ /* 0x000fe200000010ff */
[----:B------:R-:W-:Y:S01]  /*9340*/  FFMA.FTZ R4, R13, R7, -R4 ;  /* 0x000000070d047223 */ /* 0x000fe20000010804 */
[----:B------:R-:W-:Y:S01]  /*9350*/  F2FP.BF16.PACK_AB R27, R14, R17 ;  /* 0x000000110e1b723e */ /* 0x000fe200000010ff */
[----:B------:R-:W-:Y:S01]  /*9360*/  FFMA.FTZ R5, R26, R7, R5 ;  /* 0x000000071a057223 */ /* 0x000fe20000010005 */
[----:B------:R-:W-:-:S04]  /*9370*/  F2FP.BF16.PACK_AB R24, R6, R3 ;  /* 0x000000030618723e */ /* 0x000fc800000010ff */
[----:B------:R-:W-:Y:S02]  /*9380*/  F2FP.BF16.PACK_AB R26, R5, R4 ;  /* 0x00000004051a723e */ /* 0x000fe400000010ff */
.L_x_7694:
[----:B------:R-:W-:Y:S05]  /*9390*/  BSYNC B0 ;  /* 0x0000000000007941 */ /* 0x000fea0003800000 */
.L_x_7693:
[----:B------:R2:W-:Y:S01]  /*93a0*/  STS.128 [R160+0x3800], R24 ;  /* 0x00380018a0007388 */ /* 0x0005e20000000c00 */
[----:B------:R-:W-:Y:S05]  /*93b0*/  BRA `(.L_x_7690) ;  /* 0x0000308000007947 */ /* 0x000fea0003800000 */
.L_x_7671:
        /* <DEDUP_REMOVED lines=83> */
[----:B------:R-:W-:Y:S02]  /*98f0*/  F2FP.BF16.PACK_AB R5, R41, R6 ;  /* 0x000000062905723e */ /* 0x000fe400000010ff */
[----:B------:R-:W-:Y:S02]  /*9900*/  F2FP.BF16.PACK_AB R7, R39, R10 ;  /* 0x0000000a2707723e */ /* 0x000fe400000010ff */
[----:B------:R-:W-:Y:S02]  /*9910*/  F2FP.BF16.PACK_AB R6, R12, R15 ;  /* 0x0000000f0c06723e */ /* 0x000fe400000010ff */
.L_x_7698:
[----:B------:R-:W-:Y:S05]  /*9920*/  BSYNC B0 ;  /* 0x0000000000007941 */ /* 0x000fea0003800000 */
.L_x_7697:
        /* <DEDUP_REMOVED lines=26> */
[C---:B------:R-:W-:Y:S01]  /*9ad0*/  IMAD.U32 R18, R20.reuse, 0x10000, RZ ;  /* 0x0001000014127824 */ /* 0x040fe200078e00ff */
[----:B------:R-:W-:Y:S01]  /*9ae0*/  LOP3.LUT R2, R20, 0xffff0000, RZ, 0xc0, !PT ;  /* 0xffff000014027812 */ /* 0x000fe200078ec0ff */
[C---:B------:R-:W-:Y:S01]  /*9af0*/  IMAD.U32 R24, R22.reuse, 0x10000, RZ ;  /* 0x0001000016187824 */ /* 0x040fe200078e00ff */
[C---:B------:R-:W-:Y:S02]  /*9b00*/  LOP3.LUT R0, R21.reuse, 0xffff0000, RZ, 0xc0, !PT ;  /* 0xffff000015007812 */ /* 0x040fe400078ec0ff */
[----:B-1----:R-:W-:Y:S02]  /*9b10*/  SHF.L.U32 R32, R21, 0x10, RZ ;  /* 0x0000001015207819 */ /* 0x002fe400000006ff */
        /* <DEDUP_REMOVED lines=55> */
.L_x_7700:
[----:B------:R-:W-:Y:S05]  /*9e90*/  BSYNC B0 ;  /* 0x0000000000007941 */ /* 0x000fea0003800000 */
.L_x_7699:
[----:B------:R3:W-:Y:S02]  /*9ea0*/  STS.128 [R160+0x2000], R20 ;  /* 0x00200014a0007388 */ /* 0x0007e40000000c00 */
.L_x_7696:
[----:B------:R-:W-:Y:S05]  /*9eb0*/  BSYNC B1 ;  /* 0x0000000000017941 */ /* 0x000fea0003800000 */
.L_x_7695:
        /* <DEDUP_REMOVED lines=91> */
.L_x_7704:
[----:B------:R-:W-:Y:S05]  /*a470*/  BSYNC B0 ;  /* 0x0000000000007941 */ /* 0x000fea0003800000 */
.L_x_7703:
        /* <DEDUP_REMOVED lines=29> */
[C---:B------:R-:W-:Y:S01]  /*a650*/  LOP3.LUT R0, R5.reuse, 0xffff0000, RZ, 0xc0, !PT ;  /* 0xffff000005007812 */ /* 0x040fe200078ec0ff */
[----:B------:R-:W-:Y:S01]  /*a660*/  IMAD.U32 R30, R5, 0x10000, RZ ;  /* 0x00010000051e7824 */ /* 0x000fe200078e00ff */
[C---:B------:R-:W-:Y:S01]  /*a670*/  LOP3.LUT R5, R7.reuse, 0xffff0000, RZ, 0xc0, !PT ;  /* 0xffff000007057812 */ /* 0x040fe200078ec0ff */
[----:B-1----:R-:W-:Y:S01]  /*a680*/  IMAD.U32 R32, R7, 0x10000, RZ ;  /* 0x0001000007207824 */ /* 0x002fe200078e00ff */
[----:B------:R-:W-:Y:S01]  /*a690*/  SHF.L.U32 R24, R6, 0x10, RZ ;  /* 0x0000001006187819 */ /* 0x000fe200000006ff */
[C---:B------:R-:W-:Y:S01]  /*a6a0*/  IMAD.U32 R18, R4.reuse, 0x10000, RZ ;  /* 0x0001000004127824 */ /* 0x040fe200078e00ff */
[----:B------:R-:W-:Y:S02]  /*a6b0*/  LOP3.LUT R4, R4, 0xffff0000, RZ, 0xc0, !PT ;  /* 0xffff000004047812 */ /* 0x000fe400078ec0ff */
[----:B------:R-:W-:Y:S02]  /*a6c0*/  LOP3.LUT R6, R6, 0xffff0000, RZ, 0xc0, !PT ;  /* 0xffff000006067812 */ /* 0x000fe400078ec0ff */
        /* <DEDUP_REMOVED lines=52> */
.L_x_7706:
[----:B------:R-:W-:Y:S05]  /*aa10*/  BSYNC B0 ;  /* 0x0000000000007941 */ /* 0x000fea0003800000 */
.L_x_7705:
[----:B------:R1:W-:Y:S02]  /*aa20*/  STS.128 [R160+0x2800], R4 ;  /* 0x00280004a0007388 */ /* 0x0003e40000000c00 */
.L_x_7702:
[----:B------:R-:W-:Y:S05]  /*aa30*/  BSYNC B1 ;  /* 0x0000000000017941 */ /* 0x000fea0003800000 */
.L_x_7701:
[----:B------:R-:W-:Y:S01]  /*aa40*/  IADD3 R0, R136, 0x20, RZ ;  /* 0x0000002088007810 */ /* 0x000fe20007ffe0ff */
[----:B------:R-:W-:Y:S03]  /*aa50*/  BSSY B1, `(.L_x_7707) ;  /* 0x00000ba000017945 */ /* 0x000fe60003800000 */
[----:B------:R-:W-:-:S04]  /*aa60*/  ISETP.GE.AND P0, PT, R0, R3, PT ;  /* 0x000000030000720c */ /* 0x000fc80003f06270 */
[----:B------:R-:W-:-:S13]  /*aa70*/  ISETP.LT.OR P0, PT, R61, -0x107, P0 ;  /* 0xfffffef93d00780c */ /* 0x000fda0000701670 */
[----:B------:R-:W-:Y:S05]  /*aa80*/  @P0 BRA `(.L_x_7708) ;  /* 0x00000b6000000947 */ /* 0x000fea0003800000 */
[----:B-12---:R1:W5:Y:S01]  /*aa90*/  LDG.E.128 R4, [R28.64] ;  /* 0x000000061c047981 */ /* 0x006362000c1e1d00 */
[----:B------:R-:W-:Y:S01]  /*aaa0*/  ISETP.GE.AND P0, PT, R16, c[0x0][0x230], PT ;  /* 0x00008c0010007a0c */ /* 0x000fe20003f06270 */
[----:B------:R-:W-:-:S12]  /*aab0*/  BSSY B0, `(.L_x_7709) ;  /* 0x0000057000007945 */ /* 0x000fd80003800000 */
[----:B------:R-:W-:Y:S05]  /*aac0*/  @P0 BRA `(.L_x_7710) ;  /* 0x0000055000000947 */ /* 0x000fea0003800000 */
[----:B------:R-:W-:Y:S01]  /*aad0*/  ISETP.GE.AND P0, PT, R16, R79, PT ;  /* 0x0000004f1000720c */ /* 0x000fe20003f06270 */
[----:B------:R-:W-:Y:S01]  /*aae0*/  IMAD.MOV.U32 R11, RZ, RZ, R79 ;  /* 0x000000ffff0b7224 */ /* 0x000fe200078e004f */
[----:B------:R-:W-:Y:S01]  /*aaf0*/  MOV R9, RZ ;  /* 0x000000ff00097202 */ /* 0x000fe20000000f00 */
[----:B---3--:R-:W-:-:S10]  /*ab00*/  IMAD.MOV.U32 R21, RZ, RZ, RZ ;  /* 0x000000ffff157224 */ /* 0x008fd400078e00ff */
        /* <DEDUP_REMOVED lines=11> */
[----:B------:R-:W2:Y:S03]  /*abc0*/  LDG.E.128 R8, [R10.64] ;  /* 0x000000060a087981 */ /* 0x000ea6000c1e1d00 */
        /* <DEDUP_REMOVED lines=10> */
[C---:B------:R-:W-:Y:S01]  /*ac70*/  LOP3.LUT R4, R5.reuse, 0xffff0000, RZ, 0xc0, !PT ;  /* 0xffff000005047812 */ /* 0x040fe200078ec0ff */
[C---:B------:R-:W-:Y:S01]  /*ac80*/  IMAD.U32 R30, R6.reuse, 0x10000, RZ ;  /* 0x00010000061e7824 */ /* 0x040fe200078e00ff */
        /* <DEDUP_REMOVED lines=8> */
[----:B------:R-:W-:Y:S01]  /*ad10*/  SHF.L.U32 R32, R8, 0x10, RZ ;  /* 0x0000001008207819 */ /* 0x000fe200000006ff */
        /* <DEDUP_REMOVED lines=17> */
[----:B------:R-:W-:Y:S01]  /*ae30*/  FMUL.FTZ R12, R7, R12 ;  /* 0x0000000c070c7220 */ /* 0x000fe20000410000 */
[----:B----4-:R-:W-:Y:S01]  /*ae40*/  SHF.L.U32 R7, R21, 0x10, RZ ;  /* 0x0000001015077819 */ /* 0x010fe200000006ff */
[----:B------:R-:W-:Y:S01]  /*ae50*/  FMUL.FTZ R11, R8, R11 ;  /* 0x0000000b080b7220 */ /* 0x000fe20000410000 */
[----:B------:R-:W-:Y:S01]  /*ae60*/  LOP3.LUT R8, R20, 0xffff0000, RZ, 0xc0, !PT ;  /* 0xffff000014087812 */ /* 0x000fe200078ec0ff */
[----:B------:R-:W-:Y:S01]  /*ae70*/  FMUL.FTZ R14, R9, R14 ;  /* 0x0000000e090e7220 */ /* 0x000fe20000410000 */
[----:B------:R-:W-:Y:S01]  /*ae80*/  LOP3.LUT R21, R21, 0xffff0000, RZ, 0xc0, !PT ;  /* 0xffff000015157812 */ /* 0x000fe200078ec0ff */
[----:B------:R-:W-:Y:S01]  /*ae90*/  FMUL.FTZ R36, R36, R15 ;  /* 0x0000000f24247220 */ /* 0x000fe20000410000 */
[----:B------:R-:W-:Y:S01]  /*aea0*/  LOP3.LUT R15, R22, 0xffff0000, RZ, 0xc0, !PT ;  /* 0xffff0000160f7812 */ /* 0x000fe200078ec0ff */
[----:B------:R-:W-:Y:S02]  /*aeb0*/  IMAD.U32 R9, R20, 0x10000, RZ ;  /* 0x0001000014097824 */ /* 0x000fe400078e00ff */
[----:B------:R-:W-:-:S02]  /*aec0*/  FMUL.FTZ R35, R35, R38 ;  /* 0x0000002623237220 */ /* 0x000fc40000410000 */
[----:B------:R-:W-:Y:S01]  /*aed0*/  FMUL.FTZ R13, R10, R13 ;  /* 0x0000000d0a0d7220 */ /* 0x000fe20000410000 */
[C---:B------:R-:W-:Y:S01]  /*aee0*/  SHF.L.U32 R10, R23.reuse, 0x10, RZ ;  /* 0x00000010170a7819 */ /* 0x040fe200000006ff */
[----:B------:R-:W-:Y:S01]  /*aef0*/  IMAD.U32 R20, R22, 0x10000, RZ ;  /* 0x0001000016147824 */ /* 0x000fe200078e00ff */
[----:B------:R-:W-:Y:S01]  /*af00*/  LOP3.LUT R22, R23, 0xffff0000, RZ, 0xc0, !PT ;  /* 0xffff000017167812 */ /* 0x000fe200078ec0ff */
[----:B------:R-:W-:Y:S02]  /*af10*/  @!P0 FADD.FTZ R39, -R39, -RZ ;  /* 0x800000ff27278221 */ /* 0x000fe40000010100 */
[----:B------:R-:W-:Y:S02]  /*af20*/  FFMA.FTZ R7, R31, R7, R12 ;  /* 0x000000071f077223 */ /* 0x000fe4000001000c */
[----:B------:R-:W-:Y:S02]  /*af30*/  FFMA.FTZ R4, R4, R21, R35 ;  /* 0x0000001504047223 */ /* 0x000fe40000010023 */
[----:B------:R-:W-:-:S02]  /*af40*/  FMUL.FTZ R37, R32, R37 ;  /* 0x0000002520257220 */ /* 0x000fc40000410000 */
[----:B------:R-:W-:Y:S01]  /*af50*/  FMUL.FTZ R39, R34, R39 ;  /* 0x0000002722277220 */ /* 0x000fe20000410000 */
[----:B------:R-:W-:Y:S01]  /*af60*/  F2FP.BF16.PACK_AB R7, R4, R7 ;  /* 0x000000070407723e */ /* 0x000fe200000010ff */
        /* <DEDUP_REMOVED lines=11> */
.L_x_7710:
[----:B------:R-:W-:Y:S05]  /*b020*/  BSYNC B0 ;  /* 0x0000000000007941 */ /* 0x000fea0003800000 */
.L_x_7709:
[----:B---3--:R2:W5:Y:S01]  /*b030*/  LDG.E.128 R20, [R28.64+0x80] ;  /* 0x000080061c147981 */ /* 0x008562000c1e1d00 */
        /* <DEDUP_REMOVED lines=89> */
.L_x_7712:
[----:B------:R-:W-:Y:S05]  /*b5d0*/  BSYNC B0 ;  /* 0x0000000000007941 */ /* 0x000fea0003800000 */
.L_x_7711:
[----:B------:R3:W-:Y:S02]  /*b5e0*/  STS.128 [R160+0x3000], R20 ;  /* 0x00300014a0007388 */ /* 0x0007e40000000c00 */
.L_x_7708:
[----:B------:R-:W-:Y:S05]  /*b5f0*/  BSYNC B1 ;  /* 0x0000000000017941 */ /* 0x000fea0003800000 */
.L_x_7707:
[----:B------:R-:W-:-:S04]  /*b600*/  IADD3 R18, R136, 0x30, RZ ;  /* 0x0000003088127810 */ /* 0x000fc80007ffe0ff */
[----:B------:R-:W-:-:S04]  /*b610*/  ISETP.GE.AND P0, PT, R18, R3, PT ;  /* 0x000000031200720c */ /* 0x000fc80003f06270 */
[----:B------:R-:W-:-:S13]  /*b620*/  ISETP.LT.OR P0, PT, R61, -0x187, P0 ;  /* 0xfffffe793d00780c */ /* 0x000fda0000701670 */
[----:B------:R-:W-:Y:S05]  /*b630*/  @P0 BRA `(.L_x_7690) ;  /* 0x00000e0000000947 */ /* 0x000fea0003800000 */
[----:B--23--:R2:W5:Y:S01]  /*b640*/  LDG.E.128 R20, [R26.64] ;  /* 0x000000061a147981 */ /* 0x00c562000c1e1d00 */
[----:B------:R-:W-:Y:S01]  /*b650*/  ISETP.GE.AND P0, PT, R16, c[0x0][0x230], PT ;  /* 0x00008c0010007a0c */ /* 0x000fe20003f06270 */
[----:B------:R-:W-:-:S12]  /*b660*/  BSSY B0, `(.L_x_7713) ;  /* 0x0000056000007945 */ /* 0x000fd80003800000 */
[----:B------:R-:W-:Y:S05]  /*b670*/  @P0 BRA `(.L_x_7714) ;  /* 0x0000054000000947 */ /* 0x000fea0003800000 */
[----:B------:R-:W-:Y:S01]  /*b680*/  ISETP.GE.AND P0, PT, R16, R79, PT ;  /* 0x0000004f1000720c */ /* 0x000fe20003f06270 */
[----:B-1----:R-:W-:Y:S02]  /*b690*/  IMAD.MOV.U32 R5, RZ, RZ, R79 ;  /* 0x000000ffff057224 */ /* 0x002fe400078e004f */
[----:B------:R-:W-:Y:S02]  /*b6a0*/  IMAD.MOV.U32 R8, RZ, RZ, RZ ;  /* 0x000000ffff087224 */ /* 0x000fe400078e00ff */
[----:B------:R-:W-:-:S08]  /*b6b0*/  IMAD.MOV.U32 R13, RZ, RZ, RZ ;  /* 0x000000ffff0d7224 */ /* 0x000fd000078e00ff */
[----:B------:R-:W-:-:S04]  /*b6c0*/  @P0 SHF.R.S32.HI R79, RZ, 0x1, R80 ;  /* 0x00000001ff4f0819 */ /* 0x000fc80000011450 */
[C---:B------:R-:W-:Y:S01]  /*b6d0*/  @P0 IADD3 R8, -R79.reuse, RZ, RZ ;  /* 0x000000ff4f080210 */ /* 0x040fe20007ffe1ff */
[C---:B------:R-:W-:Y:S01]  /*b6e0*/  IMAD R4, R79.reuse, 0x30, RZ ;  /* 0x000000304f047824 */ /* 0x040fe200078e02ff */
[----:B------:R-:W-:Y:S01]  /*b6f0*/  @P0 IADD3 R5, -R79, RZ, RZ ;  /* 0x000000ff4f050210 */ /* 0x000fe20007ffe1ff */
[----:B------:R-:W-:-:S03]  /*b700*/  @P0 IMAD.MOV R13, RZ, RZ, -R79 ;  /* 0x000000ffff0d0224 */ /* 0x000fc600078e0a4f */
[----:B------:R-:W-:-:S04]  /*b710*/  IADD3 R12, P1, R4, R19, RZ ;  /* 0x00000013040c7210 */ /* 0x000fc80007f3e0ff */
[----:B------:R-:W-:Y:S01]  /*b720*/  LEA.HI.X.SX32 R3, R4, R25, 0x1, P1 ;  /* 0x0000001904037211 */ /* 0x000fe200008f0eff */
[----:B------:R-:W-:Y:S01]  /*b730*/  IMAD.WIDE R4, R5, 0x2, R26 ;  /* 0x0000000205047825 */ /* 0x000fe200078e021a */
[----:B------:R-:W-:-:S04]  /*b740*/  IADD3 R9, P1, R8, R12, RZ ;  /* 0x0000000c08097210 */ /* 0x000fc80007f3e0ff */
[----:B------:R-:W-:Y:S01]  /*b750*/  LEA.HI.X.SX32 R8, R8, R3, 0x1, P1 ;  /* 0x0000000308087211 */ /* 0x000fe200008f0eff */
[----:B------:R-:W3:Y:S01]  /*b760*/  LDG.E.128 R4, [R4.64] ;  /* 0x0000000604047981 */ /* 0x000ee2000c1e1d00 */
        /* <DEDUP_REMOVED lines=16> */
[----:B---3--:R-:W-:-:S02]  /*b870*/  SHF.L.U32 R30, R4, 0x10, RZ ;  /* 0x00000010041e7819 */ /* 0x008fc400000006ff */
[----:B------:R-:W-:Y:S01]  /*b880*/  LOP3.LUT R23, R4, 0xffff0000, RZ, 0xc0, !PT ;  /* 0xffff000004177812 */ /* 0x000fe200078ec0ff */
[C---:B------:R-:W-:Y:S01]  /*b890*/  IMAD.U32 R4, R5.reuse, 0x10000, RZ ;  /* 0x0001000005047824 */ /* 0x040fe200078e00ff */
[----:B------:R-:W-:Y:S01]  /*b8a0*/  LOP3.LUT R33, R5, 0xffff0000, RZ, 0xc0, !PT ;  /* 0xffff000005217812 */ /* 0x000fe200078ec0ff */
[C---:B------:R-:W-:Y:S01]  /*b8b0*/  IMAD.U32 R5, R7.reuse, 0x10000, RZ ;  /* 0x0001000007057824 */ /* 0x040fe200078e00ff */
[----:B------:R-:W-:Y:S01]  /*b8c0*/  LOP3.LUT R34, R7, 0xffff0000, RZ, 0xc0, !PT ;  /* 0xffff000007227812 */ /* 0x000fe200078ec0ff */
[C---:B--2---:R-:W-:Y:S01]  /*b8d0*/  IMAD.U32 R7, R9.reuse, 0x10000, RZ ;  /* 0x0001000009077824 */ /* 0x044fe200078e00ff */
[----:B------:R-:W-:Y:S02]  /*b8e0*/  LOP3.LUT R36, R9, 0xffff0000, RZ, 0xc0, !PT ;  /* 0xffff000009247812 */ /* 0x000fe400078ec0ff */
[C---:B------:R-:W-:Y:S02]  /*b8f0*/  SHF.L.U32 R37, R10.reuse, 0x10, RZ ;  /* 0x000000100a257819 */ /* 0x040fe400000006ff */
[----:B------:R-:W-:Y:S01]  /*b900*/  LOP3.LUT R9, R10, 0xffff0000, RZ, 0xc0, !PT ;  /* 0xffff00000a097812 */ /* 0x000fe200078ec0ff */
[C---:B------:R-:W-:Y:S01]  /*b910*/  IMAD.U32 R10, R11.reuse, 0x10000, RZ ;  /* 0x000100000b0a7824 */ /* 0x040fe200078e00ff */
[----:B------:R-:W-:-:S02]  /*b920*/  LOP3.LUT R11, R11, 0xffff0000, RZ, 0xc0, !PT ;  /* 0xffff00000b0b7812 */ /* 0x000fc400078ec0ff */
[----:B------:R-:W-:Y:S01]  /*b930*/  SHF.L.U32 R35, R8, 0x10, RZ ;  /* 0x0000001008237819 */ /* 0x000fe200000006ff */
[----:B------:R-:W-:Y:S01]  /*b940*/  @!P0 FADD.FTZ R10, -R10, -RZ ;  /* 0x800000ff0a0a8221 */ /* 0x000fe20000010100 */
[----:B------:R-:W-:Y:S02]  /*b950*/  SHF.L.U32 R32, R6, 0x10, RZ ;  /* 0x0000001006207819 */ /* 0x000fe400000006ff */
[----:B------:R-:W-:Y:S01]  /*b960*/  LOP3.LUT R8, R8, 0xffff0000, RZ, 0xc0, !PT ;  /* 0xffff000008087812 */ /* 0x000fe200078ec0ff */
[----:B------:R-:W-:Y:S01]  /*b970*/  @!P0 FADD.FTZ R7, -R7, -RZ ;  /* 0x800000ff07078221 */ /* 0x000fe20000010100 */
[----:B------:R-:W-:Y:S01]  /*b980*/  LOP3.LUT R6, R6, 0xffff0000, RZ, 0xc0, !PT ;  /* 0xffff000006067812 */ /* 0x000fe200078ec0ff */
[----:B------:R-:W-:Y:S02]  /*b990*/  @!P0 FADD.FTZ R9, -R9, -RZ ;  /* 0x800000ff09098221 */ /* 0x000fe40000010100 */
[----:B------:R-:W-:Y:S02]  /*b9a0*/  @!P0 FADD.FTZ R36, -R36, -RZ ;  /* 0x800000ff24248221 */ /* 0x000fe40000010100 */
        /* <DEDUP_REMOVED lines=33> */
.L_x_7714:
[----:B------:R-:W-:Y:S05]  /*bbc0*/  BSYNC B0 ;  /* 0x0000000000007941 */ /* 0x000fea0003800000 */
.L_x_7713:
[----:B-1----:R1:W5:Y:S01]  /*bbd0*/  LDG.E.128 R4, [R26.64+0x80] ;  /* 0x000080061a047981 */ /* 0x002362000c1e1d00 */
        /* <DEDUP_REMOVED lines=14> */
[----:B------:R-:W-:-:S04]  /*bcc0*/  IADD3 R19, P1, R10, R19, RZ ;  /* 0x000000130a137210 */ /* 0x000fc80007f3e0ff */
[----:B------:R-:W-:Y:S01]  /*bcd0*/  LEA.HI.X.SX32 R25, R10, R25, 0x1, P1 ;  /* 0x000000190a197211 */ /* 0x000fe200008f0eff */
[----:B------:R-:W-:Y:S01]  /*bce0*/  IMAD.WIDE R10, R9, 0x2, R26 ;  /* 0x00000002090a7825 */ /* 0x000fe200078e021a */
[C---:B------:R-:W-:Y:S02]  /*bcf0*/  IADD3 R3, P1, R8.reuse, R19, RZ ;  /* 0x0000001308037210 */ /* 0x040fe40007f3e0ff */
[----:B------:R-:W-:Y:S02]  /*bd00*/  @P0 SHF.R.S32.HI R80, RZ, 0x1, R80 ;  /* 0x00000001ff500819 */ /* 0x000fe40000011450 */
[----:B------:R-:W-:Y:S02]  /*bd10*/  LEA.HI.X.SX32 R12, R8, R25, 0x1, P1 ;  /* 0x00000019080c7211 */ /* 0x000fe400008f0eff */
[C---:B------:R-:W-:Y:S01]  /*bd20*/  LEA R14, P1, R3.reuse, c[0x0][0x2b0], 0x1 ;  /* 0x0000ac00030e7a11 */ /* 0x040fe200078208ff */
[----:B------:R-:W3:Y:S01]  /*bd30*/  LDG.E.128 R8, [R10.64+0x80] ;  /* 0x000080060a087981 */ /* 0x000ee2000c1e1d00 */
[----:B------:R-:W-:Y:S01]  /*bd40*/  MOV R16, RZ ;  /* 0x000000ff00107202 */ /* 0x000fe20000000f00 */
[----:B------:R-:W-:Y:S01]  /*bd50*/  @P0 IMAD.MOV R16, RZ, RZ, -R80 ;  /* 0x000000ffff100224 */ /* 0x000fe200078e0a50 */
[----:B------:R-:W-:-:S04]  /*bd60*/  LEA.HI.X R15, R3, c[0x0][0x2b4], R12, 0x1, P1 ;  /* 0x0000ad00030f7a11 */ /* 0x000fc800008f0c0c */
[C---:B------:R-:W-:Y:S02]  /*bd70*/  IADD3 R19, P1, R16.reuse, R19, RZ ;  /* 0x0000001310137210 */ /* 0x040fe40007f3e0ff */
[----:B------:R-:W5:Y:S02]  /*bd80*/  LDG.E.128 R12, [R14.64] ;  /* 0x000000060e0c7981 */ /* 0x000f64000c1e1d00 */
[----:B------:R-:W-:Y:S02]  /*bd90*/  LEA.HI.X.SX32 R16, R16, R25, 0x1, P1 ;  /* 0x0000001910107211 */ /* 0x000fe400008f0eff */
[----:B-1----:R-:W-:-:S04]  /*bda0*/  LEA R20, P1, R19, c[0x0][0x2a8], 0x1 ;  /* 0x0000aa0013147a11 */ /* 0x002fc800078208ff */
[----:B------:R-:W-:-:S06]  /*bdb0*/  LEA.HI.X R21, R19, c[0x0][0x2ac], R16, 0x1, P1 ;  /* 0x0000ab0013157a11 */ /* 0x000fcc00008f0c10 */
[----:B--2---:R-:W2:Y:S01]  /*bdc0*/  LDG.E.128 R20, [R20.64] ;  /* 0x0000000614147981 */ /* 0x004ea2000c1e1d00 */
[----:B------:R-:W-:Y:S01]  /*bdd0*/  LOP3.LUT R3, R5, 0xffff0000, RZ, 0xc0, !PT ;  /* 0xffff000005037812 */ /* 0x000fe200078ec0ff */
[----:B------:R-:W-:Y:S01]  /*bde0*/  IMAD.U32 R25, R7, 0x10000, RZ ;  /* 0x0001000007197824 */ /* 0x000fe200078e00ff */
[----:B------:R-:W-:Y:S01]  /*bdf0*/  SHF.L.U32 R19, R5, 0x10, RZ ;  /* 0x0000001005137819 */ /* 0x000fe200000006ff */
[----:B------:R-:W-:Y:S01]  /*be00*/  IMAD.U32 R16, R4, 0x10000, RZ ;  /* 0x0001000004107824 */ /* 0x000fe200078e00ff */
[----:B------:R-:W-:Y:S01]  /*be10*/  LOP3.LUT R5, R7, 0xffff0000, RZ, 0xc0, !PT ;  /* 0xffff000007057812 */ /* 0x000fe200078ec0ff */
[----:B------:R-:W-:Y:S01]  /*be20*/  IMAD.U32 R17, R6, 0x10000, RZ ;  /* 0x0001000006117824 */ /* 0x000fe200078e00ff */
[----:B------:R-:W-:Y:S02]  /*be30*/  LOP3.LUT R4, R4, 0xffff0000, RZ, 0xc0, !PT ;  /* 0xffff000004047812 */ /* 0x000fe400078ec0ff */
[----:B------:R-:W-:Y:S01]  /*be40*/  LOP3.LUT R6, R6, 0xffff0000, RZ, 0xc0, !PT ;  /* 0xffff000006067812 */ /* 0x000fe200078ec0ff */
[C---:B---3--:R-:W-:Y:S01]  /*be50*/  IMAD.U32 R7, R9.reuse, 0x10000, RZ ;  /* 0x0001000009077824 */ /* 0x048fe200078e00ff */
[----:B------:R-:W-:Y:S01]  /*be60*/  LOP3.LUT R27, R9, 0xffff0000, RZ, 0xc0, !PT ;  /* 0xffff0000091b7812 */ /* 0x000fe200078ec0ff */
[----:B------:R-:W-:Y:S01]  /*be70*/  IMAD.U32 R26, R10, 0x10000, RZ ;  /* 0x000100000a1a7824 */ /* 0x000fe200078e00ff */
[----:B------:R-:W-:-:S02]  /*be80*/  SHF.L.U32 R9, R11, 0x10, RZ ;  /* 0x000000100b097819 */ /* 0x000fc400000006ff */
[----:B------:R-:W-:Y:S02]  /*be90*/  LOP3.LUT R28, R11, 0xffff0000, RZ, 0xc0, !PT ;  /* 0xffff00000b1c7812 */ /* 0x000fe400078ec0ff */
[----:B------:R-:W-:Y:S01]  /*bea0*/  SHF.L.U32 R24, R8, 0x10, RZ ;  /* 0x0000001008187819 */ /* 0x000fe200000006ff */
[C---:B-----5:R-:W-:Y:S01]  /*beb0*/  IMAD.U32 R29, R12.reuse, 0x10000, RZ ;  /* 0x000100000c1d7824 */ /* 0x060fe200078e00ff */
        /* <DEDUP_REMOVED lines=17> */
[----:B--2---:R-:W-:Y:S01]  /*bfd0*/  SHF.L.U32 R7, R21, 0x10, RZ ;  /* 0x0000001015077819 */ /* 0x004fe200000006ff */
        /* <DEDUP_REMOVED lines=29> */
.L_x_7716:
[----:B------:R-:W-:Y:S05]  /*c1b0*/  BSYNC B0 ;  /* 0x0000000000007941 */ /* 0x000fea0003800000 */
.L_x_7715:
[----:B------:R3:W-:Y:S01]  /*c1c0*/  STS.128 [R160+0x3800], R4 ;  /* 0x00380004a0007388 */ /* 0x0007e20000000c00 */
[----:B------:R-:W-:Y:S05]  /*c1d0*/  BRA `(.L_x_7690) ;  /* 0x0000026000007947 */ /* 0x000fea0003800000 */
.L_x_7670:
[----:B------:R-:W-:Y:S01]  /*c1e0*/  IMAD.IADD R9, R156, 0x1, -R65 ;  /* 0x000000019c097824 */ /* 0x000fe200078e0a41 */
[C---:B------:R-:W-:Y:S02]  /*c1f0*/  IADD3 R2, R136.reuse, 0x10, RZ ;  /* 0x0000001088027810 */ /* 0x040fe40007ffe0ff */
[----:B------:R-:W-:Y:S02]  /*c200*/  IADD3 R18, R136, 0x30, RZ ;  /* 0x0000003088127810 */ /* 0x000fe40007ffe0ff */
[----:B------:R-:W-:-:S02]  /*c210*/  ISETP.GE.AND P5, PT, R2, R9, PT ;  /* 0x000000090200720c */ /* 0x000fc40003fa6270 */
        /* <DEDUP_REMOVED lines=34> */
.L_x_7690:
[----:B------:R-:W-:Y:S05]  /*c440*/  BSYNC B2 ;  /* 0x0000000000027941 */ /* 0x000fea0003800000 */
.L_x_7669:
[----:B------:R-:W-:Y:S01]  /*c450*/  IADD3 R166, R102, -0x1, RZ ;  /* 0xffffffff66a67810 */ /* 0x000fe20007ffe0ff */
[----:B-1----:R-:W-:Y:S01]  /*c460*/  IMAD.SHL.U32 R8, R66, 0x40, RZ ;  /* 0x0000004042087824 */ /* 0x002fe200078e00ff */
[----:B------:R-:W-:-:S02]  /*c470*/  LEA R162, P1, R144, c[0x0][0x168], 0x1 ;  /* 0x00005a0090a27a11 */ /* 0x000fc400078208ff */
[----:B--23--:R-:W-:Y:S01]  /*c480*/  LEA.HI R7, R70, R70, RZ, 0x1 ;  /* 0x0000004646077211 */ /* 0x00cfe200078f08ff */
[----:B------:R-:W-:Y:S01]  /*c490*/  IMAD.SHL.U32 R3, R166, 0x40, RZ ;  /* 0x00000040a6037824 */ /* 0x000fe200078e00ff */
[----:B------:R-:W-:Y:S02]  /*c4a0*/  LEA.HI.X R161, R144, c[0x0][0x16c], R60, 0x1, P1 ;  /* 0x00005b0090a17a11 */ /* 0x000fe400008f0c3c */
[----:B------:R-:W-:Y:S01]  /*c4b0*/  LOP3.LUT R7, R7, 0xfffffffe, RZ, 0xc0, !PT ;  /* 0xfffffffe07077812 */ /* 0x000fe200078ec0ff */
[----:B------:R-:W-:Y:S01]  /*c4c0*/  IMAD.IADD R5, R62, 0x1, -R3 ;  /* 0x000000013e057824 */ /* 0x000fe200078e0a03 */
[----:B------:R-:W-:Y:S02]  /*c4d0*/  LOP3.LUT R8, R8, 0x1c0, RZ, 0xc0, !PT ;  /* 0x000001c008087812 */ /* 0x000fe400078ec0ff */
[----:B------:R-:W-:Y:S01]  /*c4e0*/  SHF.R.S32.HI R167, RZ, 0x1f, R64 ;  /* 0x0000001fffa77819 */ /* 0x000fe20000011440 */
[----:B------:R-:W-:Y:S01]  /*c4f0*/  IMAD.IADD R70, R70, 0x1, -R7 ;  /* 0x0000000146467824 */ /* 0x000fe200078e0a07 */
[CC--:B------:R-:W-:Y:S01]  /*c500*/  ISETP.GE.AND P0, PT, R136.reuse, R5.reuse, PT ;  /* 0x000000058800720c */ /* 0x0c0fe20003f06270 */
[----:B------:R-:W-:Y:S01]  /*c510*/  IMAD.SHL.U32 R7, R136, 0x8, RZ ;  /* 0x0000000888077824 */ /* 0x000fe200078e00ff */
[----:B------:R-:W-:-:S02]  /*c520*/  ISETP.GE.AND P5, PT, R0, R5, PT ;  /* 0x000000050000720c */ /* 0x000fc40003fa6270 */
[-C--:B------:R-:W-:Y:S02]  /*c530*/  ISETP.GE.AND P6, PT, R2, R5.reuse, PT ;  /* 0x000000050200720c */ /* 0x080fe40003fc6270 */
[-C--:B------:R-:W-:Y:S02]  /*c540*/  ISETP.GE.AND P4, PT, R18, R5.reuse, PT ;  /* 0x000000051200720c */ /* 0x080fe40003f86270 */
[----:B------:R-:W-:Y:S02]  /*c550*/  ISETP.GE.AND P2, PT, R2, R5, PT ;  /* 0x000000050200720c */ /* 0x000fe40003f46270 */
[----:B------:R-:W-:Y:S02]  /*c560*/  LOP3.LUT R7, R8, 0x8, R7, 0xf8, !PT ;  /* 0x0000000808077812 */ /* 0x000fe400078ef807 */
[----:B------:R-:W-:Y:S01]  /*c570*/  SHF.R.U32.HI R8, RZ, 0x3, R8 ;  /* 0x00000003ff087819 */ /* 0x000fe20000011608 */
[----:B------:R-:W-:Y:S01]  /*c580*/  @!P0 IMAD.MOV.U32 R163, RZ, RZ, R161 ;  /* 0x000000ffffa38224 */ /* 0x000fe200078e00a1 */
[----:B------:R-:W-:Y:S01]  /*c590*/  LEA.HI R167, R167, R64, RZ, 0x2 ;  /* 0x00000040a7a77211 */ /* 0x000fe200078f10ff */
[----:B------:R-:W-:Y:S01]  /*c5a0*/  @!P5 IMAD.MOV.U32 R2, RZ, RZ, c[0x0][0x198] ;  /* 0x00006600ff02d624 */ /* 0x000fe200078e00ff */
[----:B------:R-:W-:Y:S01]  /*c5b0*/  LOP3.LUT R7, R7, R8, RZ, 0x3c, !PT ;  /* 0x0000000807077212 */ /* 0x000fe200078e3cff */
[----:B------:R-:W-:Y:S01]  /*c5c0*/  @!P5 IMAD.MOV.U32 R4, RZ, RZ, c[0x0][0x19c] ;  /* 0x00006700ff04d624 */ /* 0x000fe200078e00ff */
[CC--:B------:R-:W-:Y:S01]  /*c5d0*/  @!P6 LEA R14, P1, R71.reuse, R162.reuse, 0x1 ;  /* 0x000000a2470ee211 */ /* 0x0c0fe200078208ff */
[----:B------:R-:W-:Y:S01]  /*c5e0*/  @!PT LDS RZ, [RZ] ;  /* 0x00000000fffff984 */ /* 0x000fe20000000800 */
[----:B------:R-:W-:Y:S01]  /*c5f0*/  @!PT LDS RZ, [RZ] ;  /* 0x00000000fffff984 */ /* 0x000fe20000000800 */
[----:B------:R-:W-:Y:S01]  /*c600*/  @!PT LDS RZ, [RZ] ;  /* 0x00000000fffff984 */ /* 0x000fe20000000800 */
[----:B------:R1:W-:Y:S01]  /*c610*/  @!P0 LDGSTS.E.BYPASS.LTC128B.128 [R160+0x4000], [R162.64] ;  /* 0x04000000a2a08fae */ /* 0x0003e2000b901d46 */
[----:B------:R-:W-:Y:S01]  /*c620*/  @!P4 IMAD.MOV.U32 R12, RZ, RZ, c[0x0][0x198] ;  /* 0x00006600ff0cc624 */ /* 0x000fe200078e00ff */
[----:B------:R-:W-:Y:S01]  /*c630*/  SHF.R.S32.HI R167, RZ, 0x2, R167 ;  /* 0x00000002ffa77819 */ /* 0x000fe200000114a7 */
[----:B------:R-:W-:Y:S01]  /*c640*/  @!P4 IMAD.MOV.U32 R6, RZ, RZ, c[0x0][0x19c] ;  /* 0x00006700ff06c624 */ /* 0x000fe200078e00ff */
[----:B------:R1:W-:Y:S01]  /*c650*/  @!P0 LDGSTS.E.BYPASS.LTC128B.128 [R160+0x6000], [R162.64+0x80] ;  /* 0x06000080a2a08fae */ /* 0x0003e2000b901d46 */
[----:B------:R-:W-:Y:S01]  /*c660*/  @!P6 LEA.HI.X R15, R71, R161, R72, 0x1, P1 ;  /* 0x000000a1470fe211 */ /* 0x000fe200008f0c48 */
[----:B------:R-:W-:Y:S01]  /*c670*/  IMAD R153, R70, 0x200, R7 ;  /* 0x0000020046997824 */ /* 0x000fe200078e0207 */
[----:B------:R-:W-:Y:S01]  /*c680*/  @!P5 LEA R10, P0, R2, R162, 0x6 ;  /* 0x000000a2020ad211 */ /* 0x000fe200078030ff */
[----:B------:R-:W-:Y:S01]  /*c690*/  @!P4 IMAD R6, R6, 0x60, RZ ;  /* 0x000000600606c824 */ /* 0x000fe200078e02ff */
[----:B------:R-:W-:Y:S01]  /*c6a0*/  ISETP.GE.AND P1, PT, R18, R5, PT ;  /* 0x000000051200720c */ /* 0x000fe20003f26270 */
[----:B------:R2:W-:Y:S01]  /*c6b0*/  @!P6 LDGSTS.E.BYPASS.LTC128B.128 [R160+0x4800], [R14.64] ;  /* 0x048000000ea0efae */ /* 0x0005e2000b901d46 */
[----:B------:R-:W-:Y:S01]  /*c6c0*/  @!P5 LEA.HI.X R11, R2, R161, R4, 0x6, P0 ;  /* 0x000000a1020bd211 */ /* 0x000fe200000f3404 */
[----:B------:R-:W-:Y:S01]  /*c6d0*/  IMAD.SHL.U32 R153, R153, 0x2, RZ ;  /* 0x0000000299997824 */ /* 0x000fe200078e00ff */
[----:B------:R-:W-:Y:S01]  /*c6e0*/  SHF.R.S32.HI R2, RZ, 0x1f, R69 ;  /* 0x0000001fff027819 */ /* 0x000fe20000011445 */
[----:B------:R2:W-:Y:S01]  /*c6f0*/  @!P6 LDGSTS.E.BYPASS.LTC128B.128 [R160+0x6800], [R14.64+0x80] ;  /* 0x068000800ea0efae */ /* 0x0005e2000b901d46 */
[----:B------:R-:W-:Y:S01]  /*c700*/  LEA R164, P0, R104, c[0x0][0x170], 0x1 ;  /* 0x00005c0068a47a11 */ /* 0x000fe200078008ff */
[----:B------:R-:W-:Y:S01]  /*c710*/  IMAD.MOV.U32 R7, RZ, RZ, 0x10 ;  /* 0x00000010ff077424 */ /* 0x000fe200078e00ff */
[----:B------:R-:W-:Y:S01]  /*c720*/  LEA.HI R2, R2, R69, RZ, 0x3 ;  /* 0x0000004502027211 */ /* 0x000fe200078f18ff */
[----:B------:R3:W-:Y:S01]  /*c730*/  @!P5 LDGSTS.E.BYPASS.LTC128B.128 [R160+0x5000], [R10.64] ;  /* 0x050000000aa0dfae */ /* 0x0007e2000b901d46 */
[----:B------:R-:W-:-:S02]  /*c740*/  ISETP.GE.AND P6, PT, R136, R5, PT ;  /* 0x000000058800720c */ /* 0x000fc40003fc6270 */
[----:B------:R-:W-:Y:S01]  /*c750*/  LOP3.LUT R4, R2, 0xfffffff8, RZ, 0xc0, !PT ;  /* 0xfffffff802047812 */ /* 0x000fe200078ec0ff */
[----:B------:R3:W-:Y:S01]  /*c760*/  @!P5 LDGSTS.E.BYPASS.LTC128B.128 [R160+0x7000], [R10.64+0x80] ;  /* 0x070000800aa0dfae */ /* 0x0007e2000b901d46 */
[----:B------:R-:W-:Y:S01]  /*c770*/  ISETP.GE.AND P5, PT, R0, R5, PT ;  /* 0x000000050000720c */ /* 0x000fe20003fa6270 */
[----:B------:R-:W-:Y:S01]  /*c780*/  IMAD.SHL.U32 R5, R70, 0x8, RZ ;  /* 0x0000000846057824 */ /* 0x000fe200078e00ff */
[----:B------:R-:W-:Y:S01]  /*c790*/  LEA.HI.X R165, R104, c[0x0][0x174], R101, 0x1, P0 ;  /* 0x00005d0068a57a11 */ /* 0x000fe200000f0c65 */
[----:B------:R-:W-:Y:S01]  /*c7a0*/  IMAD.IADD R69, R69, 0x1, -R4 ;  /* 0x0000000145457824 */ /* 0x000fe200078e0a04 */
[----:B------:R-:W-:Y:S01]  /*c7b0*/  IADD3 R151, R153, 0x4020, RZ ;  /* 0x0000402099977810 */ /* 0x000fe20007ffe0ff */
[----:B------:R-:W-:Y:S02]  /*c7c0*/  IMAD.SHL.U32 R2, R2, 0x40, RZ ;  /* 0x0000004002027824 */ /* 0x000fe400078e00ff */
[----:B------:R-:W-:Y:S02]  /*c7d0*/  @!P1 IMAD.MOV.U32 R8, RZ, RZ, c[0x0][0x1a0] ;  /* 0x00006800ff089624 */ /* 0x000fe400078e00ff */
[----:B-1----:R-:W-:-:S02]  /*c7e0*/  @!P4 IMAD.MOV.U32 R163, RZ, RZ, R161 ;  /* 0x000000ffffa3c224 */ /* 0x002fc400078e00a1 */
[----:B------:R-:W-:-:S04]  /*c7f0*/  @!P1 IMAD.WIDE.U32 R8, R8, 0x60, R164 ;  /* 0x0000006008089825 */ /* 0x000fc800078e00a4 */
[----:B------:R-:W-:-:S04]  /*c800*/  @!P4 IMAD.WIDE.U32 R12, R12, 0x60, R162 ;  /* 0x000000600c0cc825 */ /* 0x000fc800078e00a2 */
[----:B--2---:R-:W-:Y:S02]  /*c810*/  @!P4 IMAD.IADD R15, R13, 0x1, R6 ;  /* 0x000000010d0fc824 */ /* 0x004fe400078e0206 */
[----:B------:R-:W-:Y:S02]  /*c820*/  @!P4 IMAD.MOV.U32 R14, RZ, RZ, R12 ;  /* 0x000000ffff0ec224 */ /* 0x000fe400078e000c */
[----:B------:R-:W-:Y:S02]  /*c830*/  IMAD.SHL.U32 R6, R69, 0x40, RZ ;  /* 0x0000004045067824 */ /* 0x000fe400078e00ff */
[----:B------:R-:W-:Y:S01]  /*c840*/  @!P5 IMAD.MOV.U32 R0, RZ, RZ, c[0x0][0x1a0] ;  /* 0x00006800ff00d624 */ /* 0x000fe200078e00ff */
[----:B------:R1:W-:Y:S01]  /*c850*/  @!P4 LDGSTS.E.BYPASS.LTC128B.128 [R160+0x5800], [R14.64] ;  /* 0x058000000ea0cfae */ /* 0x0003e2000b901d46 */
[C---:B---3--:R-:W-:Y:S01]  /*c860*/  @!P2 LEA R10, P0, R67.reuse, R164, 0x1 ;  /* 0x000000a4430aa211 */ /* 0x048fe200078008ff */
[----:B------:R-:W-:Y:S01]  /*c870*/  @!P5 IMAD.MOV.U32 R4, RZ, RZ, c[0x0][0x1a4] ;  /* 0x00006900ff04d624 */ /* 0x000fe200078e00ff */
[----:B------:R-:W-:Y:S01]  /*c880*/  LOP3.LUT R6, R6, 0x1c0, RZ, 0xc0, !PT ;  /* 0x000001c006067812 */ /* 0x000fe200078ec0ff */
[----:B------:R1:W-:Y:S01]  /*c890*/  @!P4 LDGSTS.E.BYPASS.LTC128B.128 [R160+0x7800], [R14.64+0x80] ;  /* 0x078000800ea0cfae */ /* 0x0003e2000b901d46 */
[----:B------:R-:W-:Y:S01]  /*c8a0*/  @!P2 LEA.HI.X R11, R67, R165, R68, 0x1, P0 ;  /* 0x000000a5430ba211 */ /* 0x000fe200000f0c44 */
[----:B------:R-:W-:Y:S01]  /*c8b0*/  @!P1 IMAD.MOV.U32 R12, RZ, RZ, c[0x0][0x1a4] ;  /* 0x00006900ff0c9624 */ /* 0x000fe200078e00ff */
[----:B------:R-:W-:Y:S01]  /*c8c0*/  LOP3.LUT R5, R6, 0x8, R5, 0xf8, !PT ;  /* 0x0000000806057812 */ /* 0x000fe200078ef805 */
[----:B------:R-:W0:Y:S01]  /*c8d0*/  LDGDEPBAR ;  /* 0x00000000000079af */ /* 0x000e220000000000 */
[----:B------:R-:W-:Y:S01]  /*c8e0*/  SHF.R.U32.HI R6, RZ, 0x3, R6 ;  /* 0x00000003ff067819 */ /* 0x000fe20000011606 */
[----:B------:R-:W-:-:S04]  /*c8f0*/  @!P1 IMAD R12, R12, 0x60, RZ ;  /* 0x000000600c0c9824 */ /* 0x000fc800078e02ff */
[----:B------:R-:W-:Y:S02]  /*c900*/  @!P1 IMAD.IADD R13, R9, 0x1, R12 ;  /* 0x00000001090d9824 */ /* 0x000fe400078e020c */
[----:B------:R-:W-:Y:S01]  /*c910*/  @!P1 IMAD.MOV.U32 R12, RZ, RZ, R8 ;  /* 0x000000ffff0c9224 */ /* 0x000fe200078e0008 */
[----:B-1----:R-:W-:Y:S01]  /*c920*/  @!P5 LEA R14, P0, R0, R164, 0x6 ;  /* 0x000000a4000ed211 */ /* 0x002fe200078030ff */
[----:B------:R-:W-:-:S04]  /*c930*/  DEPBAR.LE SB0, 0x0 ;  /* 0x000080000000791a */ /* 0x000fc80000000000 */
[----:B------:R-:W-:Y:S01]  /*c940*/  BAR.SYNC.DEFER_BLOCKING 0x0 ;  /* 0x0000000000007b1d */ /* 0x000fe20000010000 */
[----:B------:R-:W-:Y:S02]  /*c950*/  @!P5 LEA.HI.X R15, R0, R165, R4, 0x6, P0 ;  /* 0x000000a5000fd211 */ /* 0x000fe400000f3404 */
[----:B------:R-:W-:Y:S02]  /*c960*/  LOP3.LUT R4, R5, R6, RZ, 0x3c, !PT ;  /* 0x0000000605047212 */ /* 0x000fe400078e3cff */
[----:B------:R-:W-:Y:S02]  /*c970*/  LOP3.LUT R6, R2, 0xfffffe00, RZ, 0xc0, !PT ;  /* 0xfffffe0002067812 */ /* 0x000fe400078ec0ff */
[----:B------:R-:W-:-:S03]  /*c980*/  IADD3 R0, R153, 0x4000, RZ ;  /* 0x0000400099007810 */ /* 0x000fc60007ffe0ff */
[----:B------:R-:W-:-:S04]  /*c990*/  IMAD R5, R63, 0x400, R6 ;  /* 0x000004003f057824 */ /* 0x000fc800078e0206 */
[----:B------:R-:W-:Y:S02]  /*c9a0*/  IMAD.IADD R154, R4, 0x1, R5 ;  /* 0x00000001049a7824 */ /* 0x000fe400078e0205 */
[----:B------:R-:W-:Y:S02]  /*c9b0*/  IMAD.MOV.U32 R5, RZ, RZ, 0x20 ;  /* 0x00000020ff057424 */ /* 0x000fe400078e00ff */
[----:B------:R-:W-:Y:S01]  /*c9c0*/  IMAD.SHL.U32 R154, R154, 0x2, RZ ;  /* 0x000000029a9a7824 */ /* 0x000fe200078e00ff */
        /* <DEDUP_REMOVED lines=31> */
[----:B--2---:R-:W3:Y:S01]  /*cbc0*/  LDSM.16.M88.4 R8, [R153+0x4000] ;  /* 0x004000009908783b */ /* 0x004ee20000000200 */
[----:B------:R-:W-:Y:S02]  /*cbd0*/  SEL R5, R5, 0xffffffe0, !P2 ;  /* 0xffffffe005057807 */ /* 0x000fe40005000000 */
[----:B------:R-:W-:Y:S01]  /*cbe0*/  R2P PR, R66, 0x6 ;  /* 0x0000000642007804 */ /* 0x000fe20000000000 */
[----:B----4-:R-:W2:Y:S01]  /*cbf0*/  LDSM.16.M88.4 R44, [R153+0x4800] ;  /* 0x00480000992c783b */ /* 0x010ea20000000200 */
[--C-:B------:R-:W-:Y:S02]  /*cc00*/  IMAD R152, R7, 0x2, R154.reuse ;  /* 0x0000000207987824 */ /* 0x100fe400078e029a */
[C---:B------:R-:W-:Y:S01]  /*cc10*/  IMAD R150, R5.reuse, 0x2, R154 ;  /* 0x0000000205967824 */ /* 0x040fe200078e029a */
[----:B------:R-:W4:Y:S01]  /*cc20*/  LDSM.16.M88.4 R36, [R153+0x5000] ;  /* 0x005000009924783b */ /* 0x000f220000000200 */
[----:B------:R-:W-:-:S03]  /*cc30*/  IMAD R149, R5, 0x2, R152 ;  /* 0x0000000205957824 */ /* 0x000fc600078e0298 */
[----:B------:R-:W5:Y:S04]  /*cc40*/  LDSM.16.M88.4 R16, [R153+0x5800] ;  /* 0x005800009910783b */ /* 0x000f680000000200 */
[----:B------:R-:W-:Y:S01]  /*cc50*/  @P1 IADD3 R151, R0, -0x20, RZ ;  /* 0xffffffe000971810 */ /* 0x000fe20007ffe0ff */
[----:B------:R-:W-:Y:S01]  /*cc60*/  LDSM.16.M88.4 R72, [R152] ;  /* 0x000000009848783b */ /* 0x000fe20000000200 */
[----:B------:R-:W-:Y:S02]  /*cc70*/  IMAD.MOV.U32 R0, RZ, RZ, 0x40 ;  /* 0x00000040ff007424 */ /* 0x000fe400078e00ff */
[C---:B------:R-:W-:Y:S01]  /*cc80*/  IADD3 R143, R151.reuse, 0x800, RZ ;  /* 0x00000800978f7810 */ /* 0x040fe20007ffe0ff */
[----:B------:R-:W1:Y:S01]  /*cc90*/  LDSM.16.M88.4 R76, [R151] ;  /* 0x00000000974c783b */ /* 0x000e620000000200 */
[----:B------:R-:W-:-:S02]  /*cca0*/  IADD3 R142, R151, 0x1000, RZ ;  /* 0x00001000978e7810 */ /* 0x000fc40007ffe0ff */
[----:B------:R-:W-:Y:S01]  /*ccb0*/  SEL R0, R0, 0xffffffc0, !P2 ;  /* 0xffffffc000007807 */ /* 0x000fe20005000000 */
[----:B------:R-:W1:Y:S01]  /*ccc0*/  LDSM.16.M88.4 R68, [R151+0x800] ;  /* 0x000800009744783b */ /* 0x000e620000000200 */
[C---:B------:R-:W-:Y:S02]  /*ccd0*/  IADD3 R141, R151.reuse, 0x1800, RZ ;  /* 0x00001800978d7810 */ /* 0x040fe40007ffe0ff */
[----:B------:R-:W-:Y:S01]  /*cce0*/  IADD3 R139, R151, 0x2000, RZ ;  /* 0x00002000978b7810 */ /* 0x000fe20007ffe0ff */
[----:B------:R-:W1:Y:S01]  /*ccf0*/  LDSM.16.M88.4 R56, [R151+0x1000] ;  /* 0x001000009738783b */ /* 0x000e620000000200 */
[----:B------:R-:W-:Y:S01]  /*cd00*/  IMAD.IADD R147, R153, 0x1, R0 ;  /* 0x0000000199937824 */ /* 0x000fe200078e0200 */
[----:B------:R-:W-:Y:S01]  /*cd10*/  IADD3 R138, R151, 0x2800, RZ ;  /* 0x00002800978a7810 */ /* 0x000fe20007ffe0ff */
[----:B------:R-:W-:Y:S01]  /*cd20*/  IMAD.IADD R140, R0, 0x1, R151 ;  /* 0x00000001008c7824 */ /* 0x000fe200078e0297 */
[----:B------:R-:W1:Y:S01]  /*cd30*/  LDSM.16.M88.4 R52, [R151+0x1800] ;  /* 0x001800009734783b */ /* 0x000e620000000200 */
[----:B------:R-:W-:Y:S01]  /*cd40*/  IMAD R0, R63, 0x10, R65 ;  /* 0x000000103f007824 */ /* 0x000fe200078e0241 */
[----:B------:R-:W-:-:S02]  /*cd50*/  IADD3 R137, R151, 0x3000, RZ ;  /* 0x0000300097897810 */ /* 0x000fc40007ffe0ff */
[----:B------:R-:W-:Y:S01]  /*cd60*/  LDSM.16.M88.4 R24, [R150] ;  /* 0x000000009618783b */ /* 0x000fe20000000200 */
[----:B------:R-:W-:Y:S01]  /*cd70*/  IADD3 R136, R151, 0x3800, RZ ;  /* 0x0000380097887810 */ /* 0x000fe20007ffe0ff */
[C---:B---3--:R-:W-:Y:S02]  /*cd80*/  HMMA.16816.F32.BF16 R12, R28.reuse, R8, RZ ;  /* 0x000000081c0c723c */ /* 0x048fe400000418ff */
[----:B------:R-:W3:Y:S04]  /*cd90*/  LDSM.16.M88.4 R20, [R147+0x4000] ;  /* 0x004000009314783b */ /* 0x000ee80000000200 */
[----:B------:R-:W-:Y:S02]  /*cda0*/  LDSM.16.M88.4 R88, [R147+0x5000] ;  /* 0x005000009358783b */ /* 0x000fe40000000200 */
[C---:B------:R-:W-:Y:S02]  /*cdb0*/  HMMA.16816.F32.BF16 R8, R28.reuse, R10, RZ ;  /* 0x0000000a1c08723c */ /* 0x040fe400000418ff */
[----:B------:R-:W-:Y:S04]  /*cdc0*/  LDSM.16.M88.4 R84, [R147+0x5800] ;  /* 0x005800009354783b */ /* 0x000fe80000000200 */
[----:B------:R-:W-:Y:S02]  /*cdd0*/  LDSM.16.M88.4 R80, [R149] ;  /* 0x000000009550783b */ /* 0x000fe40000000200 */
[C---:B--2---:R-:W-:Y:S02]  /*cde0*/  HMMA.16816.F32.BF16 R48, R28.reuse, R44, RZ ;  /* 0x0000002c1c30723c */ /* 0x044fe400000418ff */
[----:B------:R-:W0:Y:S06]  /*cdf0*/  LDGDEPBAR ;  /* 0x00000000000079af */ /* 0x000e2c0000000000 */
[C---:B----4-:R-:W-:Y:S08]  /*ce00*/  HMMA.16816.F32.BF16 R40, R28.reuse, R36, RZ ;  /* 0x000000241c28723c */ /* 0x050ff000000418ff */
[C---:B------:R-:W-:Y:S08]  /*ce10*/  HMMA.16816.F32.BF16 R44, R28.reuse, R46, RZ ;  /* 0x0000002e1c2c723c */ /* 0x040ff000000418ff */
[C---:B------:R-:W-:Y:S08]  /*ce20*/  HMMA.16816.F32.BF16 R36, R28.reuse, R38, RZ ;  /* 0x000000261c24723c */ /* 0x040ff000000418ff */
[C---:B-----5:R-:W-:Y:S08]  /*ce30*/  HMMA.16816.F32.BF16 R32, R28.reuse, R16, RZ ;  /* 0x000000101c20723c */ /* 0x060ff000000418ff */
[----:B------:R-:W-:Y:S01]  /*ce40*/  HMMA.16816.F32.BF16 R28, R28, R18, RZ ;  /* 0x000000121c1c723c */ /* 0x000fe200000418ff */
[----:B------:R-:W2:Y:S07]  /*ce50*/  LDSM.16.M88.4 R16, [R147+0x4800] ;  /* 0x004800009310783b */ /* 0x000eae0000000200 */
        /* <DEDUP_REMOVED lines=12> */
[C---:B---3--:R-:W-:Y:S08]  /*cf20*/  HMMA.16816.F32.BF16 R12, R24.reuse, R20, R12 ;  /* 0x00000014180c723c */ /* 0x048ff0000004180c */
[C---:B------:R-:W-:Y:S01]  /*cf30*/  HMMA.16816.F32.BF16 R8, R24.reuse, R22, R8 ;  /* 0x000000161808723c */ /* 0x040fe20000041808 */
[----:B------:R-:W3:Y:S07]  /*cf40*/  LDSM.16.M88.4 R20, [R140+0x1800] ;  /* 0x001800008c14783b */ /* 0x000eee0000000200 */
[C---:B--2---:R-:W-:Y:S01]  /*cf50*/  HMMA.16816.F32.BF16 R72, R24.reuse, R16, R48 ;  /* 0x000000101848723c */ /* 0x044fe20000041830 */
[----:B------:R-:W2:Y:S07]  /*cf60*/  LDSM.16.M88.4 R48, [R153+0x6000] ;  /* 0x006000009930783b */ /* 0x000eae0000000200 */
[C---:B------:R-:W-:Y:S01]  /*cf70*/  HMMA.16816.F32.BF16 R44, R24.reuse, R18, R44 ;  /* 0x00000012182c723c */ /* 0x040fe2000004182c */
        /* <DEDUP_REMOVED lines=8> */
[C---:B------:R-:W-:Y:S01]  /*d000*/  HMMA.16816.F32.BF16 R84, R80.reuse, R78, R8 ;  /* 0x0000004e5054723c */ /* 0x040fe20000041808 */
[----:B------:R-:W-:Y:S04]  /*d010*/  LDSM.16.M88.4 R76, [R152+0x2000] ;  /* 0x00200000984c783b */ /* 0x000fe80000000200 */
[----:B------:R-:W1:Y:S03]  /*d020*/  LDSM.16.M88.4 R8, [R151+0x2000] ;  /* 0x002000009708783b */ /* 0x000e660000000200 */
[C---:B----4-:R-:W-:Y:S08]  /*d030*/  HMMA.16816.F32.BF16 R72, R80.reuse, R56, R72 ;  /* 0x000000385048723c */ /* 0x050ff00000041848 */
[C---:B------:R-:W-:Y:S01]  /*d040*/  HMMA.16816.F32.BF16 R44, R80.reuse, R58, R44 ;  /* 0x0000003a502c723c */ /* 0x040fe2000004182c */
[----:B------:R-:W-:Y:S07]  /*d050*/  LDSM.16.M88.4 R56, [R147+0x7000] ;  /* 0x007000009338783b */ /* 0x000fee0000000200 */
[C---:B-----5:R-:W-:Y:S08]  /*d060*/  HMMA.16816.F32.BF16 R40, R80.reuse, R52, R40 ;  /* 0x000000345028723c */ /* 0x060ff00000041828 */
[C---:B------:R-:W-:Y:S01]  /*d070*/  HMMA.16816.F32.BF16 R36, R80.reuse, R54, R36 ;  /* 0x000000365024723c */ /* 0x040fe20000041824 */
[----:B------:R-:W-:Y:S07]  /*d080*/  LDSM.16.M88.4 R52, [R147+0x6000] ;  /* 0x006000009334783b */ /* 0x000fee0000000200 */
[C---:B---3--:R-:W-:Y:S08]  /*d090*/  HMMA.16816.F32.BF16 R32, R80.reuse, R20, R32 ;  /* 0x000000145020723c */ /* 0x048ff00000041820 */
[----:B------:R-:W-:Y:S01]  /*d0a0*/  HMMA.16816.F32.BF16 R28, R80, R22, R28 ;  /* 0x00000016501c723c */ /* 0x000fe2000004181c */
[----:B------:R-:W3:Y:S07]  /*d0b0*/  LDSM.16.M88.4 R20, [R151+0x2800] ;  /* 0x002800009714783b */ /* 0x000eee0000000200 */
        /* <DEDUP_REMOVED lines=8> */
[----:B------:R-:W4:Y:S07]  /*d140*/  LDSM.16.M88.4 R16, [R151+0x3800] ;  /* 0x003800009710783b */ /* 0x000f2e0000000200 */
[C---:B-1----:R-:W-:Y:S08]  /*d150*/  HMMA.16816.F32.BF16 R12, R76.reuse, R8, R12 ;  /* 0x000000084c0c723c */ /* 0x042ff0000004180c */
[----:B------:R-:W-:Y:S01]  /*d160*/  HMMA.16816.F32.BF16 R84, R76, R10, R84 ;  /* 0x0000000a4c54723c */ /* 0x000fe20000041854 */
[----:B------:R-:W1:Y:S07]  /*d170*/  LDSM.16.M88.4 R8, [R150+0x2000] ;  /* 0x002000009608783b */ /* 0x000e6e0000000200 */
[C---:B------:R-:W-:Y:S08]  /*d180*/  HMMA.16816.F32.BF16 R32, R68.reuse, R88, R32 ;  /* 0x000000584420723c */ /* 0x040ff00000041820 */
[----:B------:R-:W-:Y:S08]  /*d190*/  HMMA.16816.F32.BF16 R28, R68, R90, R28 ;  /* 0x0000005a441c723c */ /* 0x000ff0000004181c */
[C---:B---3--:R-:W-:Y:S08]  /*d1a0*/  HMMA.16816.F32.BF16 R72, R76.reuse, R20, R72 ;  /* 0x000000144c48723c */ /* 0x048ff00000041848 */
[C---:B------:R-:W-:Y:S01]  /*d1b0*/  HMMA.16816.F32.BF16 R44, R76.reuse, R22, R44 ;  /* 0x000000164c2c723c */ /* 0x040fe2000004182c */
[----:B------:R-:W3:Y:S07]  /*d1c0*/  LDSM.16.M88.4 R20, [R147+0x7800] ;  /* 0x007800009314783b */ /* 0x000eee0000000200 */
[C---:B--2---:R-:W-:Y:S08]  /*d1d0*/  HMMA.16816.F32.BF16 R40, R76.reuse, R48, R40 ;  /* 0x000000304c28723c */ /* 0x044ff00000041828 */
[C---:B------:R-:W-:Y:S01]  /*d1e0*/  HMMA.16816.F32.BF16 R68, R76.reuse, R50, R36 ;  /* 0x000000324c44723c */ /* 0x040fe20000041824 */
[----:B------:R-:W-:Y:S04]  /*d1f0*/  LDSM.16.M88.4 R36, [R149+0x2000] ;  /* 0x002000009524783b */ /* 0x000fe80000000200 */
[----:B------:R-:W2:Y:S03]  /*d200*/  LDSM.16.M88.4 R48, [R140+0x2000] ;  /* 0x002000008c30783b */ /* 0x000ea60000000200 */
[C---:B----4-:R-:W-:Y:S08]  /*d210*/  HMMA.16816.F32.BF16 R32, R76.reuse, R16, R32 ;  /* 0x000000104c20723c */ /* 0x050ff00000041820 */
[----:B------:R-:W-:Y:S01]  /*d220*/  HMMA.16816.F32.BF16 R28, R76, R18, R28 ;  /* 0x000000124c1c723c */ /* 0x000fe2000004181c */
[----:B------:R-:W4:Y:S07]  /*d230*/  LDSM.16.M88.4 R16, [R140+0x2800] ;  /* 0x002800008c10783b */ /* 0x000f2e0000000200 */
[C---:B-1----:R-:W-:Y:S08]  /*d240*/  HMMA.16816.F32.BF16 R12, R8.reuse, R52, R12 ;  /* 0x00000034080c723c */ /* 0x042ff0000004180c */
[C---:B------:R-:W-:Y:S08]  /*d250*/  HMMA.16816.F32.BF16 R84, R8.reuse, R54, R84 ;  /* 0x000000360854723c */ /* 0x040ff00000041854 */
[C---:B------:R-:W-:Y:S08]  /*d260*/  HMMA.16816.F32.BF16 R72, R8.reuse, R24, R72 ;  /* 0x000000180848723c */ /* 0x040ff00000041848 */
[C---:B------:R-:W-:Y:S01]  /*d270*/  HMMA.16816.F32.BF16 R44, R8.reuse, R26, R44 ;  /* 0x0000001a082c723c */ /* 0x040fe2000004182c */
[----:B------:R-:W1:Y:S07]  /*d280*/  LDSM.16.M88.4 R24, [R140+0x3000] ;  /* 0x003000008c18783b */ /* 0x000e6e0000000200 */
[C---:B------:R-:W-:Y:S08]  /*d290*/  HMMA.16816.F32.BF16 R40, R8.reuse, R56, R40 ;  /* 0x000000380828723c */ /* 0x040ff00000041828 */
[C---:B------:R-:W-:Y:S08]  /*d2a0*/  HMMA.16816.F32.BF16 R68, R8.reuse, R58, R68 ;  /* 0x0000003a0844723c */ /* 0x040ff00000041844 */
[C---:B---3--:R-:W-:Y:S07]  /*d2b0*/  HMMA.16816.F32.BF16 R32, R8.reuse, R20, R32 ;  /* 0x000000140820723c */ /* 0x048fee0000041820 */
[----:B------:R-:W-:Y:S01]  /*d2c0*/  IADD3 R21, R0, 0x1, R167 ;  /* 0x0000000100157810 */ /* 0x000fe20007ffe0a7 */
[----:B------:R-:W-:Y:S01]  /*d2d0*/  HMMA.16816.F32.BF16 R28, R8, R22, R28 ;  /* 0x00000016081c723c */ /* 0x000fe2000004181c */
[----:B------:R-:W3:Y:S01]  /*d2e0*/  LDSM.16.M88.4 R8, [R140+0x3800] ;  /* 0x003800008c08783b */ /* 0x000ee20000000200 */
[----:B------:R-:W-:Y:S01]  /*d2f0*/  IMAD.SHL.U32 R0, R61, 0x2, RZ ;  /* 0x000000023d007824 */ /* 0x000fe200078e00ff */
[----:B------:R-:W-:Y:S01]  /*d300*/  IADD3 R21, R62, R21, -R156 ;  /* 0x000000153e157210 */ /* 0x000fe20007ffe89c */
[----:B------:R-:W-:-:S04]  /*d310*/  DEPBAR.LE SB0, 0x0 ;  /* 0x000080000000791a */ /* 0x000fc80000000000 */
[----:B--2---:R-:W-:Y:S01]  /*d320*/  HMMA.16816.F32.BF16 R12, R36, R48, R12 ;  /* 0x00000030240c723c */ /* 0x004fe2000004180c */
[----:B------:R-:W-:-:S06]  /*d330*/  LOP3.LUT R0, R0, 0x6, RZ, 0xc0, !PT ;  /* 0x0000000600007812 */ /* 0x000fcc00078ec0ff */
[----:B------:R-:W-:Y:S01]  /*d340*/  IADD3 R49, R21, c[0x0][0x2e8], RZ ;  /* 0x0000ba0015317a10 */ /* 0x000fe20007ffe0ff */
[C---:B------:R-:W-:Y:S01]  /*d350*/  HMMA.16816.F32.BF16 R84, R36.reuse, R50, R84 ;  /* 0x000000322454723c */ /* 0x040fe20000041854 */
[----:B------:R-:W-:Y:S01]  /*d360*/  IMAD.IADD R21, R3, 0x1, R0 ;  /* 0x0000000103157824 */ /* 0x000fe200078e0200 */
[----:B------:R-:W-:Y:S02]  /*d370*/  LOP3.LUT R0, R4, R6, RZ, 0xfc, !PT ;  /* 0x0000000604007212 */ /* 0x000fe400078efcff */
[C---:B------:R-:W-:Y:S02]  /*d380*/  IADD3 R103, R49.reuse, 0x8, RZ ;  /* 0x0000000831677810 */ /* 0x040fe40007ffe0ff */
[-C--:B------:R-:W-:Y:S02]  /*d390*/  IMNMX R2, R49, R62.reuse, PT ;  /* 0x0000003e31027217 */ /* 0x080fe40003800200 */
[----:B----4-:R-:W-:Y:S01]  /*d3a0*/  HMMA.16816.F32.BF16 R72, R36, R16, R72 ;  /* 0x000000102448723c */ /* 0x010fe20000041848 */
[----:B------:R-:W-:-:S02]  /*d3b0*/  IMNMX R103, R103, R62, PT ;  /* 0x0000003e67677217 */ /* 0x000fc40003800200 */
[C---:B------:R-:W-:Y:S02]  /*d3c0*/  IADD3 R4, R21.reuse, 0x1, RZ ;  /* 0x0000000115047810 */ /* 0x040fe40007ffe0ff */
[C---:B------:R-:W-:Y:S02]  /*d3d0*/  IADD3 R6, R21.reuse, 0x9, RZ ;  /* 0x0000000915067810 */ /* 0x040fe40007ffe0ff */
[----:B------:R-:W-:Y:S01]  /*d3e0*/  IADD3 R16, R21, 0x8, RZ ;  /* 0x0000000815107810 */ /* 0x000fe20007ffe0ff */
[----:B------:R-:W-:Y:S01]  /*d3f0*/  HMMA.16816.F32.BF16 R44, R36, R18, R44 ;  /* 0x00000012242c723c */ /* 0x000fe2000004182c */
[CC--:B------:R-:W-:Y:S02]  /*d400*/  ISETP.GE.AND P1, PT, R4.reuse, R2.reuse, PT ;  /* 0x000000020400720c */ /* 0x0c0fe40003f26270 */
[----:B------:R-:W-:Y:S02]  /*d410*/  ISETP.GE.AND P6, PT, R4, R103, PT ;  /* 0x000000670400720c */ /* 0x000fe40003fc6270 */
[----:B------:R-:W-:-:S02]  /*d420*/  ISETP.GE.AND P0, PT, R16, R2, PT ;  /* 0x000000021000720c */ /* 0x000fc40003f06270 */
[C---:B------:R-:W-:Y:S01]  /*d430*/  IADD3 R4, R21.reuse, 0x10, RZ ;  /* 0x0000001015047810 */ /* 0x040fe20007ffe0ff */
[C---:B-1----:R-:W-:Y:S01]  /*d440*/  HMMA.16816.F32.BF16 R40, R36.reuse, R24, R40 ;  /* 0x000000182428723c */ /* 0x042fe20000041828 */
[-C--:B------:R-:W-:Y:S02]  /*d450*/  ISETP.GE.AND P4, PT, R16, R103.reuse, PT ;  /* 0x000000671000720c */ /* 0x080fe40003f86270 */
        /* <DEDUP_REMOVED lines=8> */
[----:B---3--:R-:W-:Y:S01]  /*d4e0*/  HMMA.16816.F32.BF16 R32, R36, R8, R32 ;  /* 0x000000082420723c */ /* 0x008fe20000041820 */
[----:B------:R-:W-:Y:S02]  /*d4f0*/  IADD3 R4, R21, 0x18, RZ ;  /* 0x0000001815047810 */ /* 0x000fe40007ffe0ff */
[----:B------:R-:W-:Y:S02]  /*d500*/  FSEL R86, R86, -INF , !P4 ;  /* 0xff80000056567808 */ /* 0x000fe40006000000 */
[----:B------:R-:W-:-:S02]  /*d510*/  FSEL R48, R85, -INF , !P5 ;  /* 0xff80000055307808 */ /* 0x000fc40006800000 */
[CC--:B------:R-:W-:Y:S01]  /*d520*/  ISETP.GE.AND P4, PT, R6.reuse, R2.reuse, PT ;  /* 0x000000020600720c */ /* 0x0c0fe20003f86270 */
[----:B------:R-:W-:Y:S01]  /*d530*/  HMMA.16816.F32.BF16 R28, R36, R10, R28 ;  /* 0x0000000a241c723c */ /* 0x000fe2000004181c */
[----:B------:R-:W-:Y:S02]  /*d540*/  ISETP.GE.AND P5, PT, R6, R103, PT ;  /* 0x000000670600720c */ /* 0x000fe40003fa6270 */
[----:B------:R-:W-:Y:S02]  /*d550*/  FSEL R18, R87, -INF , !P2 ;  /* 0xff80000057127808 */ /* 0x000fe40005000000 */
[----:B------:R-:W-:Y:S02]  /*d560*/  IADD3 R6, R21, 0x19, RZ ;  /* 0x0000001915067810 */ /* 0x000fe40007ffe0ff */
[----:B------:R-:W-:Y:S02]  /*d570*/  ISETP.GE.AND P2, PT, R4, R2, PT ;  /* 0x000000020400720c */ /* 0x000fe40003f46270 */
[----:B------:R-:W-:-:S02]  /*d580*/  FSEL R72, R72, -INF , !P1 ;  /* 0xff80000048487808 */ /* 0x000fc40004800000 */
[-C--:B------:R-:W-:Y:S02]  /*d590*/  ISETP.GE.AND P1, PT, R4, R103.reuse, PT ;  /* 0x000000670400720c */ /* 0x080fe40003f26270 */
[----:B------:R-:W-:Y:S02]  /*d5a0*/  IADD3 R13, R21, 0x20, RZ ;  /* 0x00000020150d7810 */ /* 0x000fe40007ffe0ff */
[----:B------:R-:W-:Y:S02]  /*d5b0*/  FSEL R74, R74, -INF , !P0 ;  /* 0xff8000004a4a7808 */ /* 0x000fe40004000000 */
[----:B------:R-:W-:Y:S02]  /*d5c0*/  FSEL R4, R73, -INF , !P4 ;  /* 0xff80000049047808 */ /* 0x000fe40006000000 */
[C---:B------:R-:W-:Y:S02]  /*d5d0*/  ISETP.GE.AND P0, PT, R6.reuse, R2, PT ;  /* 0x000000020600720c */ /* 0x040fe40003f06270 */
[----:B------:R-:W-:-:S02]  /*d5e0*/  ISETP.GE.AND P4, PT, R6, R103, PT ;  /* 0x000000670600720c */ /* 0x000fc40003f86270 */
[----:B------:R-:W-:Y:S02]  /*d5f0*/  FSEL R22, R75, -INF , !P5 ;  /* 0xff8000004b167808 */ /* 0x000fe40006800000 */
[----:B------:R-:W-:Y:S02]  /*d600*/  FSEL R6, R44, -INF , !P2 ;  /* 0xff8000002c067808 */ /* 0x000fe40005000000 */
[C---:B------:R-:W-:Y:S02]  /*d610*/  ISETP.GE.AND P5, PT, R13.reuse, R2, PT ;  /* 0x000000020d00720c */ /* 0x040fe40003fa6270 */
[----:B------:R-:W-:Y:S02]  /*d620*/  ISETP.GE.AND P2, PT, R13, R103, PT ;  /* 0x000000670d00720c */ /* 0x000fe40003f46270 */
[C---:B------:R-:W-:Y:S02]  /*d630*/  IADD3 R17, R21.reuse, 0x21, RZ ;  /* 0x0000002115117810 */ /* 0x040fe40007ffe0ff */
[----:B------:R-:W-:-:S02]  /*d640*/  IADD3 R13, R21, 0x28, RZ ;  /* 0x00000028150d7810 */ /* 0x000fc40007ffe0ff */
[----:B------:R-:W-:Y:S02]  /*d650*/  FSEL R16, R45, -INF , !P0 ;  /* 0xff8000002d107808 */ /* 0x000fe40004000000 */
[----:B------:R-:W-:Y:S02]  /*d660*/  FSEL R8, R47, -INF , !P4 ;  /* 0xff8000002f087808 */ /* 0x000fe40006000000 */
[----:B------:R-:W-:Y:S02]  /*d670*/  ISETP.GE.AND P0, PT, R17, R103, PT ;  /* 0x000000671100720c */ /* 0x000fe40003f06270 */
[----:B------:R-:W-:Y:S02]  /*d680*/  ISETP.GE.AND P4, PT, R13, R2, PT ;  /* 0x000000020d00720c */ /* 0x000fe40003f86270 */
[----:B------:R-:W-:Y:S02]  /*d690*/  IADD3 R9, R21, 0x30, RZ ;  /* 0x0000003015097810 */ /* 0x000fe40007ffe0ff */
[----:B------:R-:W-:-:S02]  /*d6a0*/  FSEL R24, R43, -INF , !P0 ;  /* 0xff8000002b187808 */ /* 0x000fc40004000000 */
[----:B------:R-:W-:Y:S01]  /*d6b0*/  FSEL R118, R68, -INF , !P4 ;  /* 0xff80000044767808 */ /* 0x000fe20006000000 */
[----:B------:R-:W-:Y:S01]  /*d6c0*/  BAR.SYNC.DEFER_BLOCKING 0x0 ;  /* 0x0000000000007b1d */ /* 0x000fe20000010000 */
[CC--:B------:R-:W-:Y:S02]  /*d6d0*/  ISETP.GE.AND P0, PT, R9.reuse, R2.reuse, PT ;  /* 0x000000020900720c */ /* 0x0c0fe40003f06270 */
[----:B------:R-:W-:Y:S02]  /*d6e0*/  ISETP.GE.AND P4, PT, R9, R103, PT ;  /* 0x000000670900720c */ /* 0x000fe40003f86270 */
[----:B------:R-:W-:Y:S02]  /*d6f0*/  FSEL R20, R46, -INF , !P1 ;  /* 0xff8000002e147808 */ /* 0x000fe40004800000 */
[----:B------:R-:W-:Y:S02]  /*d700*/  ISETP.GE.AND P1, PT, R17, R2, PT ;  /* 0x000000021100720c */ /* 0x000fe40003f26270 */
[----:B------:R-:W-:-:S02]  /*d710*/  FSEL R126, R32, -INF , !P0 ;  /* 0xff800000207e7808 */ /* 0x000fc40004000000 */
[----:B------:R-:W-:Y:S02]  /*d720*/  FSEL R120, R34, -INF , !P4 ;  /* 0xff80000022787808 */ /* 0x000fe40006000000 */
[C---:B------:R-:W-:Y:S02]  /*d730*/  IADD3 R17, R21.reuse, 0x29, RZ ;  /* 0x0000002915117810 */ /* 0x040fe40007ffe0ff */
[C---:B------:R-:W-:Y:S02]  /*d740*/  IADD3 R9, R21.reuse, 0x31, RZ ;  /* 0x0000003115097810 */ /* 0x040fe40007ffe0ff */
[C---:B------:R-:W-:Y:S02]  /*d750*/  IADD3 R11, R21.reuse, 0x38, RZ ;  /* 0x00000038150b7810 */ /* 0x040fe40007ffe0ff */
[C---:B------:R-:W-:Y:S02]  /*d760*/  ISETP.GE.AND P0, PT, R21.reuse, R2, PT ;  /* 0x000000021500720c */ /* 0x040fe40003f06270 */
[----:B------:R-:W-:-:S02]  /*d770*/  ISETP.GE.AND P4, PT, R21, R103, PT ;  /* 0x000000671500720c */ /* 0x000fc40003f86270 */
[----:B------:R-:W-:Y:S02]  /*d780*/  IADD3 R21, R21, 0x39, RZ ;  /* 0x0000003915157810 */ /* 0x000fe40007ffe0ff */
[----:B------:R-:W-:Y:S02]  /*d790*/  FSEL R12, R12, -INF , !P0 ;  /* 0xff8000000c0c7808 */ /* 0x000fe40004000000 */
[----:B------:R-:W-:Y:S02]  /*d7a0*/  ISETP.GE.AND P0, PT, R21, R103, PT ;  /* 0x000000671500720c */ /* 0x000fe40003f06270 */
[----:B------:R-:W-:Y:S02]  /*d7b0*/  FSEL R116, R40, -INF , !P5 ;  /* 0xff80000028747808 */ /* 0x000fe40006800000 */
[----:B------:R-:W-:Y:S02]  /*d7c0*/  FSEL R112, R31, -INF , !P0 ;  /* 0xff8000001f707808 */ /* 0x000fe40004000000 */
[----:B------:R-:W-:-:S02]  /*d7d0*/  ISETP.GT.AND P0, PT, R166, R155, PT ;  /* 0x0000009ba600720c */ /* 0x000fc40003f04270 */
[-C--:B------:R-:W-:Y:S02]  /*d7e0*/  ISETP.GE.AND P5, PT, R13, R103.reuse, PT ;  /* 0x000000670d00720c */ /* 0x080fe40003fa6270 */
[----:B------:R-:W-:Y:S02]  /*d7f0*/  FSEL R26, R42, -INF , !P2 ;  /* 0xff8000002a1a7808 */ /* 0x000fe40005000000 */
[----:B------:R-:W-:Y:S02]  /*d800*/  FSEL R130, R41, -INF , !P1 ;  /* 0xff80000029827808 */ /* 0x000fe40004800000 */
[----:B------:R-:W-:Y:S02]  /*d810*/  FSEL R128, R70, -INF , !P5 ;  /* 0xff80000046807808 */ /* 0x000fe40006800000 */
[C---:B------:R-:W-:Y:S02]  /*d820*/  ISETP.GE.AND P2, PT, R17.reuse, R2, PT ;  /* 0x000000021100720c */ /* 0x040fe40003f46270 */
[----:B------:R-:W-:-:S02]  /*d830*/  ISETP.GE.AND P1, PT, R17, R103, PT ;  /* 0x000000671100720c */ /* 0x000fc40003f26270 */
[----:B------:R-:W-:Y:S02]  /*d840*/  ISETP.GE.AND P5, PT, R9, R2, PT ;  /* 0x000000020900720c */ /* 0x000fe40003fa6270 */
[----:B------:R-:W-:Y:S02]  /*d850*/  FSEL R134, R69, -INF , !P2 ;  /* 0xff80000045867808 */ /* 0x000fe40005000000 */
[----:B------:R-:W-:Y:S02]  /*d860*/  FSEL R132, R71, -INF , !P1 ;  /* 0xff80000047847808 */ /* 0x000fe40004800000 */
[----:B------:R-:W-:Y:S02]  /*d870*/  FSEL R10, R15, -INF , !P6 ;  /* 0xff8000000f0a7808 */ /* 0x000fe40007000000 */
[----:B------:R-:W-:Y:S02]  /*d880*/  FSEL R122, R33, -INF , !P5 ;  /* 0xff800000217a7808 */ /* 0x000fe40006800000 */
[----:B------:R-:W-:-:S02]  /*d890*/  ISETP.GE.AND P2, PT, R9, R103, PT ;  /* 0x000000670900720c */ /* 0x000fc40003f46270 */
[CC--:B------:R-:W-:Y:S02]  /*d8a0*/  ISETP.GE.AND P6, PT, R11.reuse, R2.reuse, PT ;  /* 0x000000020b00720c */ /* 0x0c0fe40003fc6270 */
[----:B------:R-:W-:Y:S02]  /*d8b0*/  ISETP.GE.AND P1, PT, R11, R103, PT ;  /* 0x000000670b00720c */ /* 0x000fe40003f26270 */
        /* <DEDUP_REMOVED lines=66> */
.L_x_7718:
[----:B------:R-:W-:-:S05]  /*dce0*/  IMAD.MOV.U32 R3, RZ, RZ, c[0x0][0x198] ;  /* 0x00006600ff037624 */ /* 0x000fca00078e00ff */
[----:B------:R-:W-:-:S04]  /*dcf0*/  LEA R3, -R3, RZ, 0x6 ;  /* 0x000000ff03037211 */ /* 0x000fc800078e31ff */
[----:B------:R-:W-:Y:S02]  /*dd00*/  SHF.R.S32.HI R28, RZ, 0x1f, R3 ;  /* 0x0000001fff1c7819 */ /* 0x000fe40000011403 */
.L_x_7719:
        /* <DEDUP_REMOVED lines=10> */
[----:B------:R-:W-:Y:S01]  /*ddb0*/  IMAD.MOV.U32 R163, RZ, RZ, R161 ;  /* 0x000000ffffa37224 */ /* 0x000fe200078e00a1 */
[----:B------:R-:W-:-:S02]  /*ddc0*/  IADD3.X R31, R161, UR5, RZ, P1, !PT ;  /* 0x00000005a11f7c10 */ /* 0x000fc40008ffe4ff */
[----:B------:R-:W-:Y:S02]  /*ddd0*/  IADD3 R28, P1, R30, UR9, RZ ;  /* 0x000000091e1c7c10 */ /* 0x000fe4000ff3e0ff */
        /* <DEDUP_REMOVED lines=16> */
.L_x_7717:
        /* <DEDUP_REMOVED lines=33> */
[C---:B------:R-:W-:Y:S02]  /*e0f0*/  LEA R145, R5.reuse, R148, 0x1 ;  /* 0x0000009405917211 */ /* 0x040fe400078e08ff */
[----:B------:R-:W-:Y:S01]  /*e100*/  FMNMX.FTZ R11, R114, R11, !PT ;  /* 0x0000000b720b7209 */ /* 0x000fe20007810000 */
[----:B------:R-:W1:Y:S01]  /*e110*/  SHFL.BFLY PT, R9, R30, 0x2, 0x1f ;  /* 0x0c401f001e097f89 */ /* 0x000e6200000e0000 */
[----:B------:R-:W-:-:S02]  /*e120*/  LEA R144, R5, R146, 0x1 ;  /* 0x0000009205907211 */ /* 0x000fc400078e08ff */
[----:B------:R-:W-:Y:S01]  /*e130*/  FMNMX.FTZ R11, R112, R11, !PT ;  /* 0x0000000b700b7209 */ /* 0x000fe20007810000 */
[----:B------:R-:W-:Y:S04]  /*e140*/  LDSM.16.MT88.4 R52, [R145+0x8000] ;  /* 0x008000009134783b */ /* 0x000fe80000004200 */
[----:B------:R-:W2:Y:S04]  /*e150*/  SHFL.BFLY PT, R28, R11, 0x2, 0x1f ;  /* 0x0c401f000b1c7f89 */ /* 0x000ea800000e0000 */
[----:B------:R-:W-:Y:S04]  /*e160*/  LDSM.16.MT88.4 R60, [R144+0x8000] ;  /* 0x00800000903c783b */ /* 0x000fe80000004200 */
        /* <DEDUP_REMOVED lines=24> */
[----:B------:R-:W1:Y:S01]  /*e2f0*/  MUFU.EX2 R106, R106 ;  /* 0x0000006a006a7308 */ /* 0x000e620000000800 */
[--C-:B------:R-:W-:Y:S02]  /*e300*/  FFMA.FTZ R28, R4, c[0x0][0x23c], -R127.reuse ;  /* 0x00008f00041c7a23 */ /* 0x100fe4000001087f */
[----:B------:R-:W-:Y:S02]  /*e310*/  FFMA.FTZ R29, R6, c[0x0][0x23c], -R127 ;  /* 0x00008f00061d7a23 */ /* 0x000fe4000001087f */
[----:B------:R-:W2:Y:S01]  /*e320*/  LDSM.16.MT88.4 R4, [R144+0xa000] ;  /* 0x00a000009004783b */ /* 0x000ea20000004200 */
[----:B------:R-:W-:-:S02]  /*e330*/  FFMA.FTZ R31, R8, c[0x0][0x23c], -R117 ;  /* 0x00008f00081f7a23 */ /* 0x000fc40000010875 */
[----:B------:R-:W-:Y:S01]  /*e340*/  MUFU.EX2 R109, R109 ;  /* 0x0000006d006d7308 */ /* 0x000fe20000000800 */
[----:B------:R-:W3:Y:S01]  /*e350*/  LDSM.16.MT88.4 R8, [R145+0x8800] ;  /* 0x008800009108783b */ /* 0x000ee20000004200 */
[--C-:B------:R-:W-:Y:S02]  /*e360*/  FFMA.FTZ R107, R72, c[0x0][0x23c], -R127.reuse ;  /* 0x00008f00486b7a23 */ /* 0x100fe4000001087f */
[----:B------:R-:W-:Y:S02]  /*e370*/  FFMA.FTZ R0, R16, c[0x0][0x23c], -R127 ;  /* 0x00008f0010007a23 */ /* 0x000fe4000001087f */
[--C-:B------:R-:W-:Y:S01]  /*e380*/  FFMA.FTZ R33, R74, c[0x0][0x23c], -R117.reuse ;  /* 0x00008f004a217a23 */ /* 0x100fe20000010875 */
[----:B------:R-:W4:Y:S01]  /*e390*/  LDSM.16.MT88.4 R16, [R148+0x8800] ;  /* 0x008800009410783b */ /* 0x000f220000004200 */
[----:B------:R-:W5:Y:S01]  /*e3a0*/  MUFU.EX2 R30, R30 ;  /* 0x0000001e001e7308 */ /* 0x000f620000000800 */
[----:B-1----:R-:W-:Y:S01]  /*e3b0*/  F2FP.BF16.PACK_AB R84, R106, R111 ;  /* 0x0000006f6a54723e */ /* 0x002fe200000010ff */
[----:B------:R-:W-:-:S02]  /*e3c0*/  FFMA.FTZ R32, R22, c[0x0][0x23c], -R117 ;  /* 0x00008f0016207a23 */ /* 0x000fc40000010875 */
[----:B------:R-:W-:Y:S02]  /*e3d0*/  FFMA.FTZ R34, R20, c[0x0][0x23c], -R117 ;  /* 0x00008f0014227a23 */ /* 0x000fe40000010875 */
[----:B------:R-:W1:Y:S01]  /*e3e0*/  LDSM.16.MT88.4 R20, [R144+0x8800] ;  /* 0x008800009014783b */ /* 0x000e620000004200 */
[--C-:B------:R-:W-:Y:S01]  /*e3f0*/  FFMA.FTZ R119, R130, c[0x0][0x23c], -R127.reuse ;  /* 0x00008f0082777a23 */ /* 0x100fe2000001087f */
[----:B------:R-:W-:Y:S01]  /*e400*/  MUFU.EX2 R113, R113 ;  /* 0x0000007100717308 */ /* 0x000fe20000000800 */
[--C-:B------:R-:W-:Y:S02]  /*e410*/  FFMA.FTZ R116, R116, c[0x0][0x23c], -R127.reuse ;  /* 0x00008f0074747a23 */ /* 0x100fe4000001087f */
[--C-:B------:R-:W-:Y:S02]  /*e420*/  FFMA.FTZ R118, R118, c[0x0][0x23c], -R127.reuse ;  /* 0x00008f0076767a23 */ /* 0x100fe4000001087f */
[----:B------:R-:W-:Y:S02]  /*e430*/  FFMA.FTZ R121, R134, c[0x0][0x23c], -R127 ;  /* 0x00008f0086797a23 */ /* 0x000fe4000001087f */
[--C-:B------:R-:W-:Y:S01]  /*e440*/  FFMA.FTZ R130, R26, c[0x0][0x23c], -R117.reuse ;  /* 0x00008f001a827a23 */ /* 0x100fe20000010875 */
[----:B------:R-:W2:Y:S01]  /*e450*/  MUFU.EX2 R110, R110 ;  /* 0x0000006e006e7308 */ /* 0x000ea20000000800 */
[----:B-----5:R-:W-:Y:S01]  /*e460*/  F2FP.BF16.PACK_AB R86, R30, R109 ;  /* 0x0000006d1e56723e */ /* 0x020fe200000010ff */
[----:B------:R-:W-:-:S02]  /*e470*/  FFMA.FTZ R129, R24, c[0x0][0x23c], -R117 ;  /* 0x00008f0018817a23 */ /* 0x000fc40000010875 */
[--C-:B------:R-:W-:Y:S01]  /*e480*/  FFMA.FTZ R128, R128, c[0x0][0x23c], -R117.reuse ;  /* 0x00008f0080807a23 */ /* 0x100fe20000010875 */
[----:B------:R-:W-:Y:S01]  /*e490*/  LDSM.16.MT88.4 R24, [R146+0x9000] ;  /* 0x009000009218783b */ /* 0x000fe20000004200 */
[----:B------:R-:W-:Y:S02]  /*e4a0*/  FFMA.FTZ R123, R132, c[0x0][0x23c], -R117 ;  /* 0x00008f00847b7a23 */ /* 0x000fe40000010875 */
[----:B------:R-:W-:Y:S01]  /*e4b0*/  MUFU.EX2 R108, R108 ;  /* 0x0000006c006c7308 */ /* 0x000fe20000000800 */
[----:B------:R-:W-:Y:S02]  /*e4c0*/  FFMA.FTZ R173, R124, c[0x0][0x23c], -R127 ;  /* 0x00008f007cad7a23 */ /* 0x000fe4000001087f */
[--C-:B------:R-:W-:Y:S02]  /*e4d0*/  FFMA.FTZ R114, R114, c[0x0][0x23c], -R117.reuse ;  /* 0x00008f0072727a23 */ /* 0x100fe40000010875 */
[----:B------:R-:W-:Y:S02]  /*e4e0*/  FFMA.FTZ R171, R112, c[0x0][0x23c], -R117 ;  /* 0x00008f0070ab7a23 */ /* 0x000fe40000010875 */
[----:B------:R-:W-:Y:S01]  /*e4f0*/  FADD.FTZ R106, R111, R106 ;  /* 0x0000006a6f6a7221 */ /* 0x000fe20000010000 */
[----:B------:R-:W5:Y:S01]  /*e500*/  MUFU.EX2 R35, R35 ;  /* 0x0000002300237308 */ /* 0x000f620000000800 */
[----:B--2---:R-:W-:Y:S01]  /*e510*/  F2FP.BF16.PACK_AB R85, R110, R113 ;  /* 0x000000716e55723e */ /* 0x004fe200000010ff */
[----:B------:R-:W-:-:S02]  /*e520*/  FADD.FTZ R113, R113, R110 ;  /* 0x0000006e71717221 */ /* 0x000fc40000010000 */
[----:B------:R-:W-:-:S04]  /*e530*/  FADD.FTZ R109, R109, R106 ;  /* 0x0000006a6d6d7221 */ /* 0x000fc80000010000 */
[----:B------:R-:W-:Y:S01]  /*e540*/  MUFU.EX2 R107, R107 ;  /* 0x0000006b006b7308 */ /* 0x000fe20000000800 */
[----:B------:R-:W-:Y:S01]  /*e550*/  FADD.FTZ R30, R30, R109 ;  /* 0x0000006d1e1e7221 */ /* 0x000fe20000010000 */
[----:B-----5:R-:W-:-:S06]  /*e560*/  F2FP.BF16.PACK_AB R87, R35, R108 ;  /* 0x0000006c2357723e */ /* 0x020fcc00000010ff */
        /* <DEDUP_REMOVED lines=47> */
[----:B------:R-:W-:-:S02]  /*e860*/  FADD.FTZ R29, R0, R29 ;  /* 0x0000001d001d7221 */ /* 0x000fc40000010000 */
        /* <DEDUP_REMOVED lines=46> */
[----:B------:R-:W-:Y:S01]  /*eb50*/  FFMA.FTZ R27, R120, c[0x0][0x23c], -R117 ;  /* 0x00008f00781b7a23 */ /* 0x000fe20000010875 */
[----:B--2---:R-:W-:Y:S01]  /*eb60*/  HMMA.16816.F32.BF16 R56, R4, R8, R56 ;  /* 0x000000080438723c */ /* 0x004fe20000041838 */
[----:B------:R-:W-:-:S02]  /*eb70*/  FFMA.FTZ R26, R125, c[0x0][0x23c], -R127 ;  /* 0x00008f007d1a7a23 */ /* 0x000fc4000001087f */
[----:B------:R-:W-:Y:S02]  /*eb80*/  FFMA.FTZ R120, R115, c[0x0][0x23c], -R117 ;  /* 0x00008f0073787a23 */ /* 0x000fe40000010875 */
        /* <DEDUP_REMOVED lines=8> */
[----:B------:R-:W-:-:S04]  /*ec10*/  FFMA.FTZ R25, R122, c[0x0][0x23c], -R127 ;  /* 0x00008f007a197a23 */ /* 0x000fc8000001087f */
[----:B------:R-:W-:Y:S03]  /*ec20*/  MUFU.EX2 R24, R24 ;  /* 0x0000001800187308 */ /* 0x000fe60000000800 */
[C---:B------:R-:W-:Y:S01]  /*ec30*/  HMMA.16816.F32.BF16 R68, R4.reuse, R18, R68 ;  /* 0x000000120444723c */ /* 0x040fe20000041844 */
[----:B------:R-:W2:Y:S04]  /*ec40*/  LDSM.16.MT88.4 R16, [R145+0x9800] ;  /* 0x009800009110783b */ /* 0x000ea80000004200 */
[----:B------:R-:W4:Y:S03]  /*ec50*/  MUFU.EX2 R25, R25 ;  /* 0x0000001900197308 */ /* 0x000f260000000800 */
[C---:B---3--:R-:W-:Y:S08]  /*ec60*/  HMMA.16816.F32.BF16 R88, R4.reuse, R20, R88 ;  /* 0x000000140458723c */ /* 0x048ff00000041858 */
[C---:B------:R-:W-:Y:S08]  /*ec70*/  HMMA.16816.F32.BF16 R84, R4.reuse, R22, R84 ;  /* 0x000000160454723c */ /* 0x040ff00000041854 */
[C---:B-1----:R-:W-:Y:S08]  /*ec80*/  HMMA.16816.F32.BF16 R76, R4.reuse, R8, R76 ;  /* 0x00000008044c723c */ /* 0x042ff0000004184c */
[----:B------:R-:W-:Y:S01]  /*ec90*/  HMMA.16816.F32.BF16 R80, R4, R10, R80 ;  /* 0x0000000a0450723c */ /* 0x000fe20000041850 */
[----:B------:R-:W1:Y:S06]  /*eca0*/  LDSM.16.MT88.4 R8, [R146+0x9800] ;  /* 0x009800009208783b */ /* 0x000e6c0000004200 */
[----:B----4-:R-:W-:Y:S01]  /*ecb0*/  F2FP.BF16.PACK_AB R4, R25, R24 ;  /* 0x000000181904723e */ /* 0x010fe200000010ff */
        /* <DEDUP_REMOVED lines=15> */
[C---:B-1----:R-:W-:Y:S08]  /*edb0*/  HMMA.16816.F32.BF16 R40, R4.reuse, R8, R40 ;  /* 0x000000080428723c */ /* 0x042ff00000041828 */
[C---:B------:R-:W-:Y:S01]  /*edc0*/  HMMA.16816.F32.BF16 R44, R4.reuse, R10, R44 ;  /* 0x0000000a042c723c */ /* 0x040fe2000004182c */
[----:B------:R-:W1:Y:S07]  /*edd0*/  LDSM.16.MT88.4 R8, [R148+0xb800] ;  /* 0x00b800009408783b */ /* 0x000e6e0000004200 */
        /* <DEDUP_REMOVED lines=79> */
.L_x_7721:
[----:B------:R-:W-:-:S05]  /*f2d0*/  IMAD.MOV.U32 R5, RZ, RZ, c[0x0][0x1a0] ;  /* 0x00006800ff057624 */ /* 0x000fca00078e00ff */
[----:B------:R-:W-:-:S04]  /*f2e0*/  LEA R5, -R5, RZ, 0x6 ;  /* 0x000000ff05057211 */ /* 0x000fc800078e31ff */
[----:B------:R-:W-:Y:S02]  /*f2f0*/  SHF.R.S32.HI R0, RZ, 0x1f, R5 ;  /* 0x0000001fff007819 */ /* 0x000fe40000011405 */
.L_x_7722:
        /* <DEDUP_REMOVED lines=15> */
[----:B------:R-:W-:Y:S01]  /*f3f0*/  IADD3 R10, P0, R8, UR9, RZ ;  /* 0x00000009080a7c10 */ /* 0x000fe2000ff1e0ff */
[----:B------:R-:W2:Y:S01]  /*f400*/  S2R R0, SR_TID.X ;  /* 0x0000000000007919 */ /* 0x000ea20000002100 */
        /* <DEDUP_REMOVED lines=8> */
[----:B------:R4:W-:Y:S01]  /*f490*/  LDGSTS.E.BYPASS.LTC128B.128 [R160+0xb000], [R10.64+0x80] ;  /* 0x0b0000800aa07fae */ /* 0x0009e2000b901d46 */
[----:B--2---:R-:W-:-:S03]  /*f4a0*/  IMAD.SHL.U32 R0, R0, 0x2, RZ ;  /* 0x0000000200007824 */ /* 0x004fc600078e00ff */
[----:B------:R2:W-:Y:S04]  /*f4b0*/  LDGSTS.E.BYPASS.LTC128B.128 [R160+0x9800], [R16.64] ;  /* 0x0980000010a07fae */ /* 0x0005e8000b901d46 */
[----:B------:R2:W-:Y:S04]  /*f4c0*/  LDGSTS.E.BYPASS.LTC128B.128 [R160+0xb800], [R16.64+0x80] ;  /* 0x0b80008010a07fae */ /* 0x0005e8000b901d46 */
[----:B------:R-:W-:Y:S04]  /*f4d0*/  LDSM.16.M88.4 R112, [R154] ;  /* 0x000000009a70783b */ /* 0x000fe80000000200 */
[----:B------:R-:W5:Y:S04]  /*f4e0*/  LDSM.16.M88.4 R20, [R153+0x4000] ;  /* 0x004000009914783b */ /* 0x000f680000000200 */
[----:B------:R-:W2:Y:S04]  /*f4f0*/  LDSM.16.M88.4 R12, [R153+0x4800] ;  /* 0x00480000990c783b */ /* 0x000ea80000000200 */
[----:B---3--:R-:W4:Y:S04]  /*f500*/  LDSM.16.M88.4 R4, [R153+0x5000] ;  /* 0x005000009904783b */ /* 0x008f280000000200 */
[----:B------:R-:W3:Y:S04]  /*f510*/  LDSM.16.M88.4 R104, [R153+0x5800] ;  /* 0x005800009968783b */ /* 0x000ee80000000200 */
[----:B------:R-:W-:Y:S04]  /*f520*/  LDSM.16.M88.4 R108, [R152] ;  /* 0x00000000986c783b */ /* 0x000fe80000000200 */
[----:B------:R-:W1:Y:S04]  /*f530*/  LDSM.16.M88.4 R32, [R151] ;  /* 0x000000009720783b */ /* 0x000e680000000200 */
[----:B------:R-:W1:Y:S04]  /*f540*/  LDSM.16.M88.4 R28, [R143] ;  /* 0x000000008f1c783b */ /* 0x000e680000000200 */
[----:B------:R-:W1:Y:S04]  /*f550*/  LDSM.16.M88.4 R128, [R142] ;  /* 0x000000008e80783b */ /* 0x000e680000000200 */
[----:B------:R-:W1:Y:S04]  /*f560*/  LDSM.16.M88.4 R120, [R141] ;  /* 0x000000008d78783b */ /* 0x000e680000000200 */
[----:B------:R-:W-:Y:S01]  /*f570*/  LDSM.16.M88.4 R124, [R147+0x5000] ;  /* 0x00500000937c783b */ /* 0x000fe20000000200 */
[C---:B-----5:R-:W-:Y:S03]  /*f580*/  HMMA.16816.F32.BF16 R24, R112.reuse, R20, RZ ;  /* 0x000000147018723c */ /* 0x060fe600000418ff */
[----:B------:R-:W0:Y:S05]  /*f590*/  LDGDEPBAR ;  /* 0x00000000000079af */ /* 0x000e2a0000000000 */
[C---:B--2---:R-:W-:Y:S08]  /*f5a0*/  HMMA.16816.F32.BF16 R16, R112.reuse, R12, RZ ;  /* 0x0000000c7010723c */ /* 0x044ff000000418ff */
[C---:B------:R-:W-:Y:S08]  /*f5b0*/  HMMA.16816.F32.BF16 R20, R112.reuse, R22, RZ ;  /* 0x000000167014723c */ /* 0x040ff000000418ff */
[C---:B------:R-:W-:Y:S08]  /*f5c0*/  HMMA.16816.F32.BF16 R12, R112.reuse, R14, RZ ;  /* 0x0000000e700c723c */ /* 0x040ff000000418ff */
[C---:B----4-:R-:W-:Y:S08]  /*f5d0*/  HMMA.16816.F32.BF16 R8, R112.reuse, R4, RZ ;  /* 0x000000047008723c */ /* 0x050ff000000418ff */
[C---:B------:R-:W-:Y:S08]  /*f5e0*/  HMMA.16816.F32.BF16 R4, R112.reuse, R6, RZ ;  /* 0x000000067004723c */ /* 0x040ff000000418ff */
[C---:B---3--:R-:W-:Y:S08]  /*f5f0*/  HMMA.16816.F32.BF16 R116, R112.reuse, R104, RZ ;  /* 0x000000687074723c */ /* 0x048ff000000418ff */
[----:B------:R-:W-:Y:S01]  /*f600*/  HMMA.16816.F32.BF16 R112, R112, R106, RZ ;  /* 0x0000006a7070723c */ /* 0x000fe200000418ff */
[----:B------:R-:W-:Y:S07]  /*f610*/  LDSM.16.M88.4 R104, [R150] ;  /* 0x000000009668783b */ /* 0x000fee0000000200 */
[C---:B-1----:R-:W-:Y:S08]  /*f620*/  HMMA.16816.F32.BF16 R24, R108.reuse, R32, R24 ;  /* 0x000000206c18723c */ /* 0x042ff00000041818 */
[C---:B------:R-:W-:Y:S01]  /*f630*/  HMMA.16816.F32.BF16 R20, R108.reuse, R34, R20 ;  /* 0x000000226c14723c */ /* 0x040fe20000041814 */
[----:B------:R-:W1:Y:S07]  /*f640*/  LDSM.16.M88.4 R32, [R147+0x4000] ;  /* 0x004000009320783b */ /* 0x000e6e0000000200 */
[C---:B------:R-:W-:Y:S08]  /*f650*/  HMMA.16816.F32.BF16 R16, R108.reuse, R28, R16 ;  /* 0x0000001c6c10723c */ /* 0x040ff00000041810 */
[C---:B------:R-:W-:Y:S01]  /*f660*/  HMMA.16816.F32.BF16 R12, R108.reuse, R30, R12 ;  /* 0x0000001e6c0c723c */ /* 0x040fe2000004180c */
[----:B------:R-:W2:Y:S07]  /*f670*/  LDSM.16.M88.4 R28, [R147+0x4800] ;  /* 0x00480000931c783b */ /* 0x000eae0000000200 */
[C---:B------:R-:W-:Y:S08]  /*f680*/  HMMA.16816.F32.BF16 R8, R108.reuse, R128, R8 ;  /* 0x000000806c08723c */ /* 0x040ff00000041808 */
[C---:B------:R-:W-:Y:S01]  /*f690*/  HMMA.16816.F32.BF16 R4, R108.reuse, R130, R4 ;  /* 0x000000826c04723c */ /* 0x040fe20000041804 */
[----:B------:R-:W-:Y:S07]  /*f6a0*/  LDSM.16.M88.4 R128, [R140+0x1000] ;  /* 0x001000008c80783b */ /* 0x000fee0000000200 */
[C---:B------:R-:W-:Y:S08]  /*f6b0*/  HMMA.16816.F32.BF16 R116, R108.reuse, R120, R116 ;  /* 0x000000786c74723c */ /* 0x040ff00000041874 */
[----:B------:R-:W-:Y:S01]  /*f6c0*/  HMMA.16816.F32.BF16 R112, R108, R122, R112 ;  /* 0x0000007a6c70723c */ /* 0x000fe20000041870 */
[----:B------:R-:W3:Y:S04]  /*f6d0*/  LDSM.16.M88.4 R120, [R147+0x5800] ;  /* 0x005800009378783b */ /* 0x000ee80000000200 */
[----:B------:R-:W-:Y:S03]  /*f6e0*/  LDSM.16.M88.4 R108, [R149] ;  /* 0x00000000956c783b */ /* 0x000fe60000000200 */
        /* <DEDUP_REMOVED lines=11> */
[----:B------:R-:W3:Y:S04]  /*f7a0*/  LDSM.16.M88.4 R120, [R140+0x1800] ;  /* 0x001800008c78783b */ /* 0x000ee80000000200 */
        /* <DEDUP_REMOVED lines=11> */
[----:B------:R-:W-:Y:S04]  /*f860*/  LDSM.16.M88.4 R108, [R152+0x2000] ;  /* 0x00200000986c783b */ /* 0x000fe80000000200 */
[----:B------:R-:W3:Y:S03]  /*f870*/  LDSM.16.M88.4 R120, [R153+0x7800] ;  /* 0x007800009978783b */ /* 0x000ee60000000200 */
        /* <DEDUP_REMOVED lines=9> */
[----:B---3--:R-:W-:Y:S08]  /*f910*/  HMMA.16816.F32.BF16 R116, R124, R120, R116 ;  /* 0x000000787c74723c */ /* 0x008ff00000041874 */
[C---:B----4-:R-:W-:Y:S08]  /*f920*/  HMMA.16816.F32.BF16 R24, R108.reuse, R104, R24 ;  /* 0x000000686c18723c */ /* 0x050ff00000041818 */
[C---:B------:R-:W-:Y:S01]  /*f930*/  HMMA.16816.F32.BF16 R20, R108.reuse, R106, R20 ;  /* 0x0000006a6c14723c */ /* 0x040fe20000041814 */
[----:B------:R-:W-:Y:S07]  /*f940*/  LDSM.16.M88.4 R104, [R150+0x2000] ;  /* 0x002000009668783b */ /* 0x000fee0000000200 */
[C---:B-1----:R-:W-:Y:S08]  /*f950*/  HMMA.16816.F32.BF16 R16, R108.reuse, R32, R16 ;  /* 0x000000206c10723c */ /* 0x042ff00000041810 */
[C---:B------:R-:W-:Y:S01]  /*f960*/  HMMA.16816.F32.BF16 R12, R108.reuse, R34, R12 ;  /* 0x000000226c0c723c */ /* 0x040fe2000004180c */
[----:B------:R-:W1:Y:S07]  /*f970*/  LDSM.16.M88.4 R32, [R147+0x6000] ;  /* 0x006000009320783b */ /* 0x000e6e0000000200 */
[C---:B--2---:R-:W-:Y:S08]  /*f980*/  HMMA.16816.F32.BF16 R8, R108.reuse, R28, R8 ;  /* 0x0000001c6c08723c */ /* 0x044ff00000041808 */
[----:B------:R-:W-:Y:S01]  /*f990*/  HMMA.16816.F32.BF16 R4, R108, R30, R4 ;  /* 0x0000001e6c04723c */ /* 0x000fe20000041804 */
[----:B------:R-:W2:Y:S07]  /*f9a0*/  LDSM.16.M88.4 R28, [R147+0x6800] ;  /* 0x00680000931c783b */ /* 0x000eae0000000200 */
[----:B------:R-:W-:Y:S01]  /*f9b0*/  HMMA.16816.F32.BF16 R112, R124, R122, R112 ;  /* 0x0000007a7c70723c */ /* 0x000fe20000041870 */
[----:B------:R-:W3:Y:S07]  /*f9c0*/  LDSM.16.M88.4 R120, [R136] ;  /* 0x000000008878783b */ /* 0x000eee0000000200 */
[C---:B-1----:R-:W-:Y:S08]  /*f9d0*/  HMMA.16816.F32.BF16 R24, R104.reuse, R32, R24 ;  /* 0x000000206818723c */ /* 0x042ff00000041818 */
[C---:B------:R-:W-:Y:S01]  /*f9e0*/  HMMA.16816.F32.BF16 R20, R104.reuse, R34, R20 ;  /* 0x000000226814723c */ /* 0x040fe20000041814 */
[----:B------:R-:W-:Y:S07]  /*f9f0*/  LDSM.16.M88.4 R32, [R149+0x2000] ;  /* 0x002000009520783b */ /* 0x000fee0000000200 */
[C---:B--2---:R-:W-:Y:S08]  /*fa00*/  HMMA.16816.F32.BF16 R16, R104.reuse, R28, R16 ;  /* 0x0000001c6810723c */ /* 0x044ff00000041810 */
[----:B------:R-:W-:Y:S01]  /*fa10*/  HMMA.16816.F32.BF16 R12, R104, R30, R12 ;  /* 0x0000001e680c723c */ /* 0x000fe2000004180c */
[----:B------:R-:W1:Y:S07]  /*fa20*/  LDSM.16.M88.4 R28, [R140+0x2000] ;  /* 0x002000008c1c783b */ /* 0x000e6e0000000200 */
[C---:B---3--:R-:W-:Y:S08]  /*fa30*/  HMMA.16816.F32.BF16 R116, R108.reuse, R120, R116 ;  /* 0x000000786c74723c */ /* 0x048ff00000041874 */
[----:B------:R-:W-:Y:S01]  /*fa40*/  HMMA.16816.F32.BF16 R112, R108, R122, R112 ;  /* 0x0000007a6c70723c */ /* 0x000fe20000041870 */
[----:B------:R-:W2:Y:S04]  /*fa50*/  LDSM.16.M88.4 R108, [R147+0x7000] ;  /* 0x00700000936c783b */ /* 0x000ea80000000200 */
[----:B------:R-:W3:Y:S03]  /*fa60*/  LDSM.16.M88.4 R120, [R147+0x7800] ;  /* 0x007800009378783b */ /* 0x000ee60000000200 */
[C---:B-1----:R-:W-:Y:S07]  /*fa70*/  HMMA.16816.F32.BF16 R24, R32.reuse, R28, R24 ;  /* 0x0000001c2018723c */ /* 0x042fee0000041818 */
[----:B------:R-:W-:Y:S01]  /*fa80*/  LOP3.LUT R29, R0, 0x6, RZ, 0xc0, !PT ;  /* 0x00000006001d7812 */ /* 0x000fe200078ec0ff */
[----:B------:R-:W-:Y:S04]  /*fa90*/  HMMA.16816.F32.BF16 R20, R32, R30, R20 ;  /* 0x0000001e2014723c */ /* 0x000fe80000041814 */
[----:B------:R-:W-:-:S04]  /*faa0*/  IMAD R102, R166, 0x40, R29 ;  /* 0x00000040a6667824 */ /* 0x000fc800078e021d */
[C---:B--2---:R-:W-:Y:S01]  /*fab0*/  HMMA.16816.F32.BF16 R8, R104.reuse, R108, R8 ;  /* 0x0000006c6808723c */ /* 0x044fe20000041808 */
[C---:B------:R-:W-:Y:S02]  /*fac0*/  IADD3 R0, R102.reuse, 0x1, RZ ;  /* 0x0000000166007810 */ /* 0x040fe40007ffe0ff */
[-C--:B------:R-:W-:Y:S02]  /*fad0*/  ISETP.GE.AND P2, PT, R102, R2.reuse, PT ;  /* 0x000000026600720c */ /* 0x080fe40003f46270 */
[C---:B------:R-:W-:Y:S02]  /*fae0*/  ISETP.GE.AND P4, PT, R0.reuse, R2, PT ;  /* 0x000000020000720c */ /* 0x040fe40003f86270 */
[----:B------:R-:W-:Y:S01]  /*faf0*/  ISETP.GE.AND P1, PT, R0, R103, PT ;  /* 0x000000670000720c */ /* 0x000fe20003f26270 */
[----:B------:R-:W-:Y:S01]  /*fb00*/  HMMA.16816.F32.BF16 R4, R104, R110, R4 ;  /* 0x0000006e6804723c */ /* 0x000fe20000041804 */
[----:B------:R-:W1:Y:S01]  /*fb10*/  LDSM.16.M88.4 R108, [R140+0x2800] ;  /* 0x002800008c6c783b */ /* 0x000e620000000200 */
[----:B------:R-:W-:-:S02]  /*fb20*/  IADD3 R0, R102, 0x8, RZ ;  /* 0x0000000866007810 */ /* 0x000fc40007ffe0ff */
[CC--:B------:R-:W-:Y:S02]  /*fb30*/  ISETP.GE.AND P0, PT, R102.reuse, R103.reuse, PT ;  /* 0x000000676600720c */ /* 0x0c0fe40003f06270 */
[----:B------:R-:W-:Y:S02]  /*fb40*/  IADD3 R28, R102, 0x9, RZ ;  /* 0x00000009661c7810 */ /* 0x000fe40007ffe0ff */
[C---:B---3--:R-:W-:Y:S01]  /*fb50*/  HMMA.16816.F32.BF16 R116, R104.reuse, R120, R116 ;  /* 0x000000786874723c */ /* 0x048fe20000041874 */
[CC--:B------:R-:W-:Y:S02]  /*fb60*/  ISETP.GE.AND P6, PT, R0.reuse, R2.reuse, PT ;  /* 0x000000020000720c */ /* 0x0c0fe40003fc6270 */
[----:B------:R-:W-:Y:S02]  /*fb70*/  ISETP.GE.AND P5, PT, R0, R103, PT ;  /* 0x000000670000720c */ /* 0x000fe40003fa6270 */
[----:B------:R-:W-:Y:S02]  /*fb80*/  FSEL R127, R24, -INF , !P2 ;  /* 0xff800000187f7808 */ /* 0x000fe40005000000 */
[----:B------:R-:W-:Y:S01]  /*fb90*/  FSEL R0, R26, -INF , !P0 ;  /* 0xff8000001a007808 */ /* 0x000fe20004000000 */
[----:B------:R-:W-:Y:S01]  /*fba0*/  HMMA.16816.F32.BF16 R112, R104, R122, R112 ;  /* 0x0000007a6870723c */ /* 0x000fe20000041870 */
[----:B------:R-:W2:Y:S01]  /*fbb0*/  LDSM.16.M88.4 R104, [R140+0x3000] ;  /* 0x003000008c68783b */ /* 0x000ea20000000200 */
[----:B------:R-:W-:-:S02]  /*fbc0*/  ISETP.GE.AND P2, PT, R28, R2, PT ;  /* 0x000000021c00720c */ /* 0x000fc40003f46270 */
[----:B------:R-:W-:Y:S02]  /*fbd0*/  ISETP.GE.AND P0, PT, R28, R103, PT ;  /* 0x000000671c00720c */ /* 0x000fe40003f06270 */
[----:B------:R-:W3:Y:S01]  /*fbe0*/  LDSM.16.M88.4 R28, [R140+0x3800] ;  /* 0x003800008c1c783b */ /* 0x000ee20000000200 */
[----:B------:R-:W-:Y:S01]  /*fbf0*/  IADD3 R26, R102, 0x10, RZ ;  /* 0x00000010661a7810 */ /* 0x000fe20007ffe0ff */
[----:B------:R-:W-:-:S04]  /*fc00*/  DEPBAR.LE SB0, 0x0 ;  /* 0x000080000000791a */ /* 0x000fc80000000000 */
[----:B------:R-:W-:Y:S02]  /*fc10*/  FSEL R130, R27, -INF , !P1 ;  /* 0xff8000001b827808 */ /* 0x000fe40004800000 */
[----:B------:R-:W-:Y:S02]  /*fc20*/  IADD3 R24, R102, 0x11, RZ ;  /* 0x0000001166187810 */ /* 0x000fe40007ffe0ff */
[----:B------:R-:W-:Y:S02]  /*fc30*/  ISETP.GE.AND P1, PT, R26, R103, PT ;  /* 0x000000671a00720c */ /* 0x000fe40003f26270 */
[----:B------:R-:W-:Y:S02]  /*fc40*/  FSEL R25, R25, -INF , !P4 ;  /* 0xff80000019197808 */ /* 0x000fe40006000000 */
[----:B------:R-:W-:Y:S02]  /*fc50*/  FSEL R132, R22, -INF , !P5 ;  /* 0xff80000016847808 */ /* 0x000fe40006800000 */
[----:B------:R-:W-:-:S02]  /*fc60*/  ISETP.GE.AND P4, PT, R26, R2, PT ;  /* 0x000000021a00720c */ /* 0x000fc40003f86270 */
[-C--:B------:R-:W-:Y:S01]  /*fc70*/  ISETP.GE.AND P5, PT, R24, R103.reuse, PT ;  /* 0x000000671800720c */ /* 0x080fe20003fa6270 */
[C---:B-1----:R-:W-:Y:S01]  /*fc80*/  HMMA.16816.F32.BF16 R16, R32.reuse, R108, R16 ;  /* 0x0000006c2010723c */ /* 0x042fe20000041810 */
[----:B------:R-:W-:Y:S02]  /*fc90*/  IADD3 R22, R102, 0x18, RZ ;  /* 0x0000001866167810 */ /* 0x000fe40007ffe0ff */
[----:B------:R-:W-:Y:S02]  /*fca0*/  FSEL R131, R20, -INF , !P6 ;  /* 0xff80000014837808 */ /* 0x000fe40007000000 */
[----:B------:R-:W-:Y:S02]  /*fcb0*/  FSEL R129, R21, -INF , !P2 ;  /* 0xff80000015817808 */ /* 0x000fe40005000000 */
[----:B------:R-:W-:Y:S01]  /*fcc0*/  FSEL R108, R23, -INF , !P0 ;  /* 0xff800000176c7808 */ /* 0x000fe20004000000 */
[----:B------:R-:W-:Y:S01]  /*fcd0*/  HMMA.16816.F32.BF16 R12, R32, R110, R12 ;  /* 0x0000006e200c723c */ /* 0x000fe2000004180c */
[----:B------:R-:W-:-:S02]  /*fce0*/  ISETP.GE.AND P0, PT, R22, R103, PT ;  /* 0x000000671600720c */ /* 0x000fc40003f06270 */
[----:B------:R-:W-:Y:S02]  /*fcf0*/  IADD3 R20, R102, 0x19, RZ ;  /* 0x0000001966147810 */ /* 0x000fe40007ffe0ff */
[-C--:B------:R-:W-:Y:S02]  /*fd00*/  ISETP.GE.AND P2, PT, R22, R2.reuse, PT ;  /* 0x000000021600720c */ /* 0x080fe40003f46270 */
[----:B------:R-:W-:Y:S01]  /*fd10*/  ISETP.GE.AND P6, PT, R24, R2, PT ;  /* 0x000000021800720c */ /* 0x000fe20003fc6270 */
[C---:B--2---:R-:W-:Y:S08]  /*fd20*/  HMMA.16816.F32.BF16 R8, R32.reuse, R104, R8 ;  /* 0x000000682008723c */ /* 0x044ff00000041808 */
[----:B---3--:R-:W-:Y:S01]  /*fd30*/  HMMA.16816.F32.BF16 R116, R32, R28, R116 ;  /* 0x0000001c2074723c */ /* 0x008fe20000041874 */
[----:B------:R-:W-:-:S02]  /*fd40*/  FSEL R128, R18, -INF , !P1 ;  /* 0xff80000012807808 */ /* 0x000fc40004800000 */
[----:B------:R-:W-:Y:S02]  /*fd50*/  IADD3 R18, R102, 0x20, RZ ;  /* 0x0000002066127810 */ /* 0x000fe40007ffe0ff */
[----:B------:R-:W-:Y:S02]  /*fd60*/  FSEL R125, R16, -INF , !P4 ;  /* 0xff800000107d7808 */ /* 0x000fe40006000000 */
[----:B------:R-:W-:Y:S01]  /*fd70*/  FSEL R110, R19, -INF , !P5 ;  /* 0xff800000136e7808 */ /* 0x000fe20006800000 */
[----:B------:R-:W-:Y:S01]  /*fd80*/  HMMA.16816.F32.BF16 R4, R32, R106, R4 ;  /* 0x0000006a2004723c */ /* 0x000fe20000041804 */
[----:B------:R-:W-:Y:S01]  /*fd90*/  IADD3 R16, R102, 0x21, RZ ;  /* 0x0000002166107810 */ /* 0x000fe20007ffe0ff */
[----:B------:R-:W-:Y:S01]  /*fda0*/  BAR.SYNC.DEFER_BLOCKING 0x0 ;  /* 0x0000000000007b1d */ /* 0x000fe20000010000 */
[----:B------:R-:W-:Y:S02]  /*fdb0*/  ISETP.GE.AND P5, PT, R18, R103, PT ;  /* 0x000000671200720c */ /* 0x000fe40003fa6270 */
[----:B------:R-:W-:-:S02]  /*fdc0*/  FSEL R126, R14, -INF , !P0 ;  /* 0xff8000000e7e7808 */ /* 0x000fc40004000000 */
[-C--:B------:R-:W-:Y:S01]  /*fdd0*/  ISETP.GE.AND P0, PT, R16, R103.reuse, PT ;  /* 0x000000671000720c */ /* 0x080fe20003f06270 */
[----:B------:R-:W-:Y:S01]  /*fde0*/  HMMA.16816.F32.BF16 R112, R32, R30, R112 ;  /* 0x0000001e2070723c */ /* 0x000fe20000041870 */
[----:B------:R-:W-:Y:S02]  /*fdf0*/  FSEL R22, R10, -INF , !P5 ;  /* 0xff8000000a167808 */ /* 0x000fe40006800000 */
[----:B------:R-:W-:Y:S02]  /*fe00*/  IADD3 R10, R102, 0x30, RZ ;  /* 0x00000030660a7810 */ /* 0x000fe40007ffe0ff */
[C---:B------:R-:W-:Y:S02]  /*fe10*/  ISETP.GE.AND P4, PT, R20.reuse, R2, PT ;  /* 0x000000021400720c */ /* 0x040fe40003f86270 */
[----:B------:R-:W-:Y:S02]  /*fe20*/  ISETP.GE.AND P1, PT, R20, R103, PT ;  /* 0x000000671400720c */ /* 0x000fe40003f26270 */
[----:B------:R-:W-:-:S02]  /*fe30*/  FSEL R20, R11, -INF , !P0 ;  /* 0xff8000000b147808 */ /* 0x000fc40004000000 */
[----:B------:R-:W-:Y:S02]  /*fe40*/  ISETP.GE.AND P0, PT, R10, R103, PT ;  /* 0x000000670a00720c */ /* 0x000fe40003f06270 */
[----:B------:R-:W-:Y:S02]  /*fe50*/  FSEL R101, R17, -INF , !P6 ;  /* 0xff80000011657808 */ /* 0x000fe40007000000 */
[----:B------:R-:W-:Y:S02]  /*fe60*/  ISETP.GE.AND P6, PT, R18, R2, PT ;  /* 0x000000021200720c */ /* 0x000fe40003fc6270 */
[----:B------:R-:W-:Y:S02]  /*fe70*/  IADD3 R14, R102, 0x28, RZ ;  /* 0x00000028660e7810 */ /* 0x000fe40007ffe0ff */
[----:B------:R-:W-:Y:S02]  /*fe80*/  FSEL R104, R118, -INF , !P0 ;  /* 0xff80000076687808 */ /* 0x000fe40004000000 */
[----:B------:R-:W-:-:S02]  /*fe90*/  FSEL R111, R12, -INF , !P2 ;  /* 0xff8000000c6f7808 */ /* 0x000fc40005000000 */
[----:B------:R-:W-:Y:S02]  /*fea0*/  FSEL R124, R15, -INF , !P1 ;  /* 0xff8000000f7c7808 */ /* 0x000fe40004800000 */
[----:B------:R-:W-:Y:S02]  /*feb0*/  ISETP.GT.AND P0, PT, R166, R155, PT ;  /* 0x0000009ba600720c */ /* 0x000fe40003f04270 */
[-C--:B------:R-:W-:Y:S02]  /*fec0*/  ISETP.GE.AND P2, PT, R16, R2.reuse, PT ;  /* 0x000000021000720c */ /* 0x080fe40003f46270 */
[----:B------:R-:W-:Y:S02]  /*fed0*/  ISETP.GE.AND P1, PT, R14, R2, PT ;  /* 0x000000020e00720c */ /* 0x000fe40003f26270 */
[----:B------:R-:W-:Y:S02]  /*fee0*/  FSEL R21, R8, -INF , !P6 ;  /* 0xff80000008157808 */ /* 0x000fe40007000000 */
[----:B------:R-:W-:-:S02]  /*fef0*/  IADD3 R12, R102, 0x29, RZ ;  /* 0x00000029660c7810 */ /* 0x000fc40007ffe0ff */
[----:B------:R-:W-:Y:S02]  /*ff00*/  IADD3 R8, R102, 0x31, RZ ;  /* 0x0000003166087810 */ /* 0x000fe40007ffe0ff */
[----:B------:R-:W-:Y:S02]  /*ff10*/  FSEL R109, R13, -INF , !P4 ;  /* 0xff8000000d6d7808 */ /* 0x000fe40006000000 */
[----:B------:R-:W-:Y:S02]  /*ff20*/  FSEL R23, R9, -INF , !P2 ;  /* 0xff80000009177808 */ /* 0x000fe40005000000 */
[----:B------:R-:W-:Y:S02]  /*ff30*/  FSEL R123, R4, -INF , !P1 ;  /* 0xff800000047b7808 */ /* 0x000fe40004800000 */
[----:B------:R-:W-:Y:S02]  /*ff40*/  ISETP.GE.AND P4, PT, R14, R103, PT ;  /* 0x000000670e00720c */ /* 0x000fe40003f86270 */
[----:B------:R-:W-:-:S02]  /*ff50*/  ISETP.GE.AND P6, PT, R12, R2, PT ;  /* 0x000000020c00720c */ /* 0x000fc40003fc6270 */
[----:B------:R-:W-:Y:S02]  /*ff60*/  ISETP.GE.AND P5, PT, R12, R103, PT ;  /* 0x000000670c00720c */ /* 0x000fe40003fa6270 */
        /* <DEDUP_REMOVED lines=79> */
.L_x_7724:
[----:B------:R-:W-:-:S05]  /*10460*/  IMAD.MOV.U32 R6, RZ, RZ, c[0x0][0x198] ;  /* 0x00006600ff067624 */ /* 0x000fca00078e00ff */
[----:B------:R-:W-:-:S04]  /*10470*/  LEA R6, -R6, RZ, 0x6 ;  /* 0x000000ff06067211 */ /* 0x000fc800078e31ff */
[----:B------:R-:W-:Y:S02]  /*10480*/  SHF.R.S32.HI R2, RZ, 0x1f, R6 ;  /* 0x0000001fff027819 */ /* 0x000fe40000011406 */
.L_x_7725:
[----:B------:R-:W-:Y:S01]  /*10490*/  ULDC.64 UR4, c[0x0][0x198] ;  /* 0x0000660000047ab9 */ /* 0x000fe20000000a00 */
[C---:B------:R-:W-:Y:S01]  /*104a0*/  LEA R162, P1, R6.reuse, R162, 0x1 ;  /* 0x000000a206a27211 */ /* 0x040fe200078208ff */
[----:B------:R-:W-:Y:S02]  /*104b0*/  USHF.L.U32 UR9, UR4, 0x5, URZ ;  /* 0x0000000504097899 */ /* 0x000fe4000800063f */
[----:B------:R-:W-:Y:S01]  /*104c0*/  USHF.L.U64.HI UR5, UR4, UR8, UR5 ;  /* 0x0000000804057299 */ /* 0x000fe20008010205 */
[----:B------:R-:W-:-:S03]  /*104d0*/  LEA.HI.X R161, R6, R161, R2, 0x1, P1 ;  /* 0x000000a106a17211 */ /* 0x000fc600008f0c02 */
[----:B------:R-:W-:Y:S02]  /*104e0*/  IADD3 R6, P1, R162, UR9, RZ ;  /* 0x00000009a2067c10 */ /* 0x000fe4000ff3e0ff */
        /* <DEDUP_REMOVED lines=18> */
.L_x_7723:
        /* <DEDUP_REMOVED lines=61> */
[----:B------:R-:W-:Y:S01]  /*109e0*/  FFMA.FTZ R31, R108, c[0x0][0x23c], -R35 ;  /* 0x00008f006c1f7a23 */ /* 0x000fe20000010823 */
[----:B------:R-:W1:Y:S01]  /*109f0*/  MUFU.EX2 R28, R28 ;  /* 0x0000001c001c7308 */ /* 0x000e620000000800 */
[----:B------:R-:W-:Y:S02]  /*10a00*/  FMUL.FTZ R32, R4, c[0x0][0x23c] ;  /* 0x00008f0004207a20 */ /* 0x000fe40000410000 */
[----:B------:R-:W-:Y:S02]  /*10a10*/  FMUL.FTZ R3, R6, c[0x0][0x23c] ;  /* 0x00008f0006037a20 */ /* 0x000fe40000410000 */
[--C-:B------:R-:W-:Y:S02]  /*10a20*/  FFMA.FTZ R103, R111, c[0x0][0x23c], -R106.reuse ;  /* 0x00008f006f677a23 */ /* 0x100fe4000001086a */
        /* <DEDUP_REMOVED lines=25> */
[--C-:B------:R-:W-:Y:S02]  /*10bc0*/  FFMA.FTZ R105, R105, c[0x0][0x23c], -R106.reuse ;  /* 0x00008f0069697a23 */ /* 0x100fe4000001086a */
[----:B------:R-:W-:Y:S01]  /*10bd0*/  FFMA.FTZ R106, R113, c[0x0][0x23c], -R106 ;  /* 0x00008f00716a7a23 */ /* 0x000fe2000001086a */
[----:B------:R-:W2:Y:S01]  /*10be0*/  MUFU.EX2 R31, R31 ;  /* 0x0000001f001f7308 */ /* 0x000ea20000000800 */
[----:B-1----:R-:W-:Y:S01]  /*10bf0*/  F2FP.BF16.PACK_AB R5, R2, R24 ;  /* 0x000000180205723e */ /* 0x002fe200000010ff */
[----:B------:R-:W-:-:S02]  /*10c00*/  FFMA.FTZ R104, R104, c[0x0][0x23c], -R35 ;  /* 0x00008f0068687a23 */ /* 0x000fc40000010823 */
[--C-:B------:R-:W-:Y:S02]  /*10c10*/  FFMA.FTZ R113, R102, c[0x0][0x23c], -R35.reuse ;  /* 0x00008f0066717a23 */ /* 0x100fe40000010823 */
[--C-:B------:R-:W-:Y:S02]  /*10c20*/  FFMA.FTZ R34, R34, c[0x0][0x23c], -R35.reuse ;  /* 0x00008f0022227a23 */ /* 0x100fe40000010823 */
[----:B------:R-:W1:Y:S01]  /*10c30*/  MUFU.EX2 R32, R32 ;  /* 0x0000002000207308 */ /* 0x000e620000000800 */
[----:B------:R-:W-:-:S07]  /*10c40*/  FFMA.FTZ R33, R33, c[0x0][0x23c], -R35 ;  /* 0x00008f0021217a23 */ /* 0x000fce0000010823 */
        /* <DEDUP_REMOVED lines=126> */
[----:B-----5:R-:W-:Y:S01]  /*11430*/  HMMA.16816.F32.BF16 R96, R4, R16, R96 ;  /* 0x000000100460723c */ /* 0x020fe20000041860 */
[----:B------:R-:W-:Y:S01]  /*11440*/  FADD.FTZ R3, R103, R0 ;  /* 0x0000000067037221 */ /* 0x000fe20000010000 */
[----:B------:R-:W-:Y:S03]  /*11450*/  MUFU.EX2 R106, R106 ;  /* 0x0000006a006a7308 */ /* 0x000fe60000000800 */
[----:B------:R-:W-:-:S03]  /*11460*/  FADD.FTZ R3, R108, R3 ;  /* 0x000000036c037221 */ /* 0x000fc60000010000 */
        /* <DEDUP_REMOVED lines=32> */
[----:B------:R-:W-:Y:S02]  /*11670*/  F2FP.BF16.PACK_AB R7, R123, R122 ;  /* 0x0000007a7b07723e */ /* 0x000fe400000010ff */
[----:B------:R-:W-:Y:S01]  /*11680*/  MOV R3, R29 ;  /* 0x0000001d00037202 */ /* 0x000fe20000000f00 */
[----:B------:R-:W-:-:S04]  /*11690*/  FADD.FTZ R0, R116, R115 ;  /* 0x0000007374007221 */ /* 0x000fc80000010000 */
        /* <DEDUP_REMOVED lines=27> */
[----:B--2---:R-:W-:-:S02]  /*11850*/  F2FP.BF16.PACK_AB R5, R113, R104 ;  /* 0x000000687105723e */ /* 0x004fc400000010ff */
[----:B------:R-:W-:Y:S01]  /*11860*/  F2FP.BF16.PACK_AB R6, R106, R105 ;  /* 0x000000696a06723e */ /* 0x000fe200000010ff */
[----:B------:R-:W-:Y:S01]  /*11870*/  FADD.FTZ R120, R120, R107 ;  /* 0x0000006b78787221 */ /* 0x000fe20000010000 */
[----:B---3--:R-:W-:-:S03]  /*11880*/  F2FP.BF16.PACK_AB R7, R33, R34 ;  /* 0x000000222107723e */ /* 0x008fc600000010ff */
[----:B------:R-:W-:-:S04]  /*11890*/  FADD.FTZ R105, R105, R120 ;  /* 0x0000007869697221 */ /* 0x000fc80000010000 */
[----:B------:R-:W-:Y:S01]  /*118a0*/  HMMA.16816.F32.BF16 R96, R4, R20, R96 ;  /* 0x000000140460723c */ /* 0x000fe20000041860 */
[----:B------:R-:W-:-:S07]  /*118b0*/  FADD.FTZ R173, R106, R105 ;  /* 0x000000696aad7221 */ /* 0x000fce0000010000 */
        /* <DEDUP_REMOVED lines=9> */
[C---:B------:R-:W-:Y:S01]  /*11950*/  HMMA.16816.F32.BF16 R60, R4.reuse, R14, R60 ;  /* 0x0000000e043c723c */ /* 0x040fe2000004183c */
[----:B------:R-:W4:Y:S07]  /*11960*/  LDSM.16.MT88.4 R12, [R144+0xb800] ;  /* 0x00b80000900c783b */ /* 0x000f2e0000004200 */
[C---:B--2---:R-:W-:Y:S08]  /*11970*/  HMMA.16816.F32.BF16 R64, R4.reuse, R20, R64 ;  /* 0x000000140440723c */ /* 0x044ff00000041840 */
[C---:B------:R-:W-:Y:S08]  /*11980*/  HMMA.16816.F32.BF16 R68, R4.reuse, R22, R68 ;  /* 0x000000160444723c */ /* 0x040ff00000041844 */
[C---:B-1----:R-:W-:Y:S07]  /*11990*/  HMMA.16816.F32.BF16 R76, R4.reuse, R8, R76 ;  /* 0x00000008044c723c */ /* 0x042fee000004184c */
        /* <DEDUP_REMOVED lines=10> */
[----:B----4-:R-:W-:Y:S03]  /*11a40*/  HMMA.16816.F32.BF16 R88, R4, R12, R88 ;  /* 0x0000000c0458723c */ /* 0x010fe60000041858 */
[----:B------:R-:W-:-:S04]  /*11a50*/  FADD.FTZ R113, R113, R104 ;  /* 0x0000006871717221 */ /* 0x000fc80000010000 */
[----:B------:R-:W-:Y:S01]  /*11a60*/  FADD.FTZ R34, R34, R113 ;  /* 0x0000007122227221 */ /* 0x000fe20000010000 */
[----:B------:R-:W-:Y:S03]  /*11a70*/  HMMA.16816.F32.BF16 R84, R4, R14, R84 ;  /* 0x0000000e0454723c */ /* 0x000fe60000041854 */
[----:B------:R-:W-:Y:S11]  /*11a80*/  FADD.FTZ R171, R33, R34 ;  /* 0x0000002221ab7221 */ /* 0x000ff60000010000 */
[----:B------:R-:W-:Y:S05]  /*11a90*/  @!UPT UIADD3 URZ, URZ, URZ, URZ ;  /* 0x0000003f3f3ff290 */ /* 0x000fea000fffe03f */
.L_x_7720:
[----:B------:R-:W-:Y:S05]  /*11aa0*/  @!P0 BRA `(.L_x_7726) ;  /* 0x000026c000008947 */ /* 0x000fea0003800000 */
[----:B------:R-:W-:Y:S01]  /*11ab0*/  ULDC.64 UR4, c[0x0][0x1a0] ;  /* 0x0000680000047ab9 */ /* 0x000fe20000000a00 */
[----:B------:R-:W-:Y:S01]  /*11ac0*/  IMAD.MOV.U32 R0, RZ, RZ, R3 ;  /* 0x000000ffff007224 */ /* 0x000fe200078e0003 */
[----:B------:R-:W-:Y:S01]  /*11ad0*/  ULEA UR9, -UR4, URZ, 0x6 ;  /* 0x0000003f04097291 */ /* 0x000fe2000f8e313f */
[----:B------:R-:W-:Y:S01]  /*11ae0*/  IMAD.MOV.U32 R101, RZ, RZ, R100 ;  /* 0x000000ffff657224 */ /* 0x000fe200078e0064 */
[----:B------:R-:W-:Y:S02]  /*11af0*/  UMOV UR8, 0x5 ;  /* 0x0000000500087882 */ /* 0x000fe40000000000 */
[----:B------:R-:W-:-:S02]  /*11b00*/  USHF.R.S32.HI UR13, URZ, 0x1f, UR9 ;  /* 0x0000001f3f0d7899 */ /* 0x000fc40008011409 */
[----:B------:R-:W-:Y:S01]  /*11b10*/  USHF.L.U64.HI UR10, UR4, UR8, UR5 ;  /* 0x00000008040a7299 */ /* 0x000fe20008010205 */
[----:B------:R-:W-:Y:S01]  /*11b20*/  MOV R169, UR9 ;  /* 0x0000000900a97c02 */ /* 0x000fe20008000f00 */
[----:B------:R-:W-:Y:S02]  /*11b30*/  USHF.L.U32 UR11, UR4, 0x5, URZ ;  /* 0x00000005040b7899 */ /* 0x000fe4000800063f */
[----:B------:R-:W-:Y:S01]  /*11b40*/  MOV R168, UR13 ;  /* 0x0000000d00a87c02 */ /* 0x000fe20008000f00 */
[----:B------:R-:W-:Y:S02]  /*11b50*/  ULDC.64 UR4, c[0x0][0x198] ;  /* 0x0000660000047ab9 */ /* 0x000fe40000000a00 */
[----:B------:R-:W-:Y:S02]  /*11b60*/  ULEA UR12, -UR4, URZ, 0x6 ;  /* 0x0000003f040c7291 */ /* 0x000fe4000f8e313f */
[----:B------:R-:W-:Y:S02]  /*11b70*/  USHF.L.U64.HI UR5, UR4, UR8, UR5 ;  /* 0x0000000804057299 */ /* 0x000fe40008010205 */
[----:B------:R-:W-:-:S02]  /*11b80*/  USHF.L.U32 UR4, UR4, 0x5, URZ ;  /* 0x0000000504047899 */ /* 0x000fc4000800063f */
[----:B------:R-:W-:Y:S02]  /*11b90*/  USHF.R.S32.HI UR8, URZ, 0x1f, UR12 ;  /* 0x0000001f3f087899 */ /* 0x000fe4000801140c */
.L_x_7730:
        /* <DEDUP_REMOVED lines=65> */
.L_x_7727:
        /* <DEDUP_REMOVED lines=28> */
[----:B------:R-:W1:Y:S01]  /*12170*/  LDSM.16.M88.4 R132, [R143] ;  /* 0x000000008f84783b */ /* 0x000e620000000200 */
[C---:B---3--:R-:W-:Y:S08]  /*12180*/  HMMA.16816.F32.BF16 R4, R104.reuse, R108, RZ ;  /* 0x0000006c6804723c */ /* 0x048ff000000418ff */
[C---:B------:R-:W-:Y:S01]  /*12190*/  HMMA.16816.F32.BF16 R8, R104.reuse, R110, RZ ;  /* 0x0000006e6808723c */ /* 0x040fe200000418ff */
[----:B------:R-:W3:Y:S07]  /*121a0*/  LDSM.16.M88.4 R108, [R142] ;  /* 0x000000008e6c783b */ /* 0x000eee0000000200 */
[C---:B----4-:R-:W-:Y:S08]  /*121b0*/  HMMA.16816.F32.BF16 R12, R104.reuse, R112, RZ ;  /* 0x00000070680c723c */ /* 0x050ff000000418ff */
[C---:B------:R-:W-:Y:S01]  /*121c0*/  HMMA.16816.F32.BF16 R16, R104.reuse, R114, RZ ;  /* 0x000000726810723c */ /* 0x040fe200000418ff */
[----:B------:R-:W4:Y:S07]  /*121d0*/  LDSM.16.M88.4 R112, [R141] ;  /* 0x000000008d70783b */ /* 0x000f2e0000000200 */
[C---:B-----5:R-:W-:Y:S08]  /*121e0*/  HMMA.16816.F32.BF16 R20, R104.reuse, R116, RZ ;  /* 0x000000746814723c */ /* 0x060ff000000418ff */
[C---:B------:R-:W-:Y:S01]  /*121f0*/  HMMA.16816.F32.BF16 R24, R104.reuse, R118, RZ ;  /* 0x000000766818723c */ /* 0x040fe200000418ff */
[----:B------:R-:W-:Y:S07]  /*12200*/  LDSM.16.M88.4 R116, [R147+0x4000] ;  /* 0x004000009374783b */ /* 0x000fee0000000200 */
[C---:B-1----:R-:W-:Y:S08]  /*12210*/  HMMA.16816.F32.BF16 R28, R104.reuse, R120, RZ ;  /* 0x00000078681c723c */ /* 0x042ff000000418ff */
[----:B--2---:R-:W-:Y:S01]  /*12220*/  HMMA.16816.F32.BF16 R32, R104, R122, RZ ;  /* 0x0000007a6820723c */ /* 0x004fe200000418ff */
[----:B------:R-:W1:Y:S04]  /*12230*/  LDSM.16.M88.4 R104, [R150] ;  /* 0x000000009668783b */ /* 0x000e680000000200 */
[----:B------:R-:W2:Y:S03]  /*12240*/  LDSM.16.M88.4 R120, [R147+0x4800] ;  /* 0x004800009378783b */ /* 0x000ea60000000200 */
[C---:B------:R-:W-:Y:S08]  /*12250*/  HMMA.16816.F32.BF16 R4, R124.reuse, R128, R4 ;  /* 0x000000807c04723c */ /* 0x040ff00000041804 */
[C---:B------:R-:W-:Y:S01]  /*12260*/  HMMA.16816.F32.BF16 R8, R124.reuse, R130, R8 ;  /* 0x000000827c08723c */ /* 0x040fe20000041808 */
[----:B------:R-:W5:Y:S07]  /*12270*/  LDSM.16.M88.4 R128, [R147+0x5000] ;  /* 0x005000009380783b */ /* 0x000f6e0000000200 */
        /* <DEDUP_REMOVED lines=15> */
[C---:B-----5:R-:W-:Y:S08]  /*12370*/  HMMA.16816.F32.BF16 R20, R104.reuse, R128, R20 ;  /* 0x000000806814723c */ /* 0x060ff00000041814 */
[C---:B------:R-:W-:Y:S01]  /*12380*/  HMMA.16816.F32.BF16 R24, R104.reuse, R130, R24 ;  /* 0x000000826818723c */ /* 0x040fe20000041818 */
[----:B------:R-:W4:Y:S07]  /*12390*/  LDSM.16.M88.4 R128, [R140+0x1800] ;  /* 0x001800008c80783b */ /* 0x000f2e0000000200 */
        /* <DEDUP_REMOVED lines=13> */
[C---:B----4-:R-:W-:Y:S08]  /*12470*/  HMMA.16816.F32.BF16 R28, R112.reuse, R128, R28 ;  /* 0x00000080701c723c */ /* 0x050ff0000004181c */
[----:B------:R-:W-:Y:S01]  /*12480*/  HMMA.16816.F32.BF16 R32, R112, R130, R32 ;  /* 0x000000827020723c */ /* 0x000fe20000041820 */
[----:B------:R-:W-:Y:S04]  /*12490*/  LDSM.16.M88.4 R112, [R139] ;  /* 0x000000008b70783b */ /* 0x000fe80000000200 */
[----:B------:R-:W-:Y:S03]  /*124a0*/  LDSM.16.M88.4 R128, [R137] ;  /* 0x000000008980783b */ /* 0x000fe60000000200 */
[C---:B---3--:R-:W-:Y:S08]  /*124b0*/  HMMA.16816.F32.BF16 R4, R104.reuse, R108, R4 ;  /* 0x0000006c6804723c */ /* 0x048ff00000041804 */
[C---:B------:R-:W-:Y:S01]  /*124c0*/  HMMA.16816.F32.BF16 R8, R104.reuse, R110, R8 ;  /* 0x0000006e6808723c */ /* 0x040fe20000041808 */
[----:B------:R-:W3:Y:S07]  /*124d0*/  LDSM.16.M88.4 R108, [R152+0x2000] ;  /* 0x00200000986c783b */ /* 0x000eee0000000200 */
[C---:B-1----:R-:W-:Y:S08]  /*124e0*/  HMMA.16816.F32.BF16 R12, R104.reuse, R116, R12 ;  /* 0x00000074680c723c */ /* 0x042ff0000004180c */
[C---:B------:R-:W-:Y:S01]  /*124f0*/  HMMA.16816.F32.BF16 R16, R104.reuse, R118, R16 ;  /* 0x000000766810723c */ /* 0x040fe20000041810 */
[----:B------:R-:W1:Y:S07]  /*12500*/  LDSM.16.M88.4 R116, [R138] ;  /* 0x000000008a74783b */ /* 0x000e6e0000000200 */
[C---:B-----5:R-:W-:Y:S08]  /*12510*/  HMMA.16816.F32.BF16 R20, R104.reuse, R124, R20 ;  /* 0x0000007c6814723c */ /* 0x060ff00000041814 */
[C---:B------:R-:W-:Y:S01]  /*12520*/  HMMA.16816.F32.BF16 R24, R104.reuse, R126, R24 ;  /* 0x0000007e6818723c */ /* 0x040fe20000041818 */
[----:B------:R-:W4:Y:S07]  /*12530*/  LDSM.16.M88.4 R124, [R136] ;  /* 0x00000000887c783b */ /* 0x000f2e0000000200 */
        /* <DEDUP_REMOVED lines=25> */
[----:B------:R-:W4:Y:S01]  /*126d0*/  LDSM.16.M88.4 R120, [R140+0x3000] ;  /* 0x003000008c78783b */ /* 0x000f220000000200 */
[----:B------:R-:W-:Y:S04]  /*126e0*/  DEPBAR.LE SB0, 0x0 ;  /* 0x000080000000791a */ /* 0x000fe80000000000 */
[----:B------:R-:W-:Y:S02]  /*126f0*/  BAR.SYNC.DEFER_BLOCKING 0x0 ;  /* 0x0000000000007b1d */ /* 0x000fe40000010000 */
[C---:B---3--:R-:W-:Y:S08]  /*12700*/  HMMA.16816.F32.BF16 R28, R104.reuse, R128, R28 ;  /* 0x00000080681c723c */ /* 0x048ff0000004181c */
[----:B------:R-:W-:Y:S08]  /*12710*/  HMMA.16816.F32.BF16 R32, R104, R130, R32 ;  /* 0x000000826820723c */ /* 0x000ff00000041820 */
[C---:B--2---:R-:W-:Y:S08]  /*12720*/  HMMA.16816.F32.BF16 R4, R108.reuse, R112, R4 ;  /* 0x000000706c04723c */ /* 0x044ff00000041804 */
[C---:B------:R-:W-:Y:S08]  /*12730*/  HMMA.16816.F32.BF16 R8, R108.reuse, R114, R8 ;  /* 0x000000726c08723c */ /* 0x040ff00000041808 */
[C---:B-1----:R-:W-:Y:S08]  /*12740*/  HMMA.16816.F32.BF16 R12, R108.reuse, R116, R12 ;  /* 0x000000746c0c723c */ /* 0x042ff0000004180c */
[C---:B------:R-:W-:Y:S08]  /*12750*/  HMMA.16816.F32.BF16 R16, R108.reuse, R118, R16 ;  /* 0x000000766c10723c */ /* 0x040ff00000041810 */
[C---:B----4-:R-:W-:Y:S08]  /*12760*/  HMMA.16816.F32.BF16 R20, R108.reuse, R120, R20 ;  /* 0x000000786c14723c */ /* 0x050ff00000041814 */
        /* <DEDUP_REMOVED lines=67> */
.L_x_7729:
        /* <DEDUP_REMOVED lines=21> */
.L_x_7728:
        /* <DEDUP_REMOVED lines=236> */
[C---:B--2---:R-:W-:Y:S04]  /*13bb0*/  FADD.FTZ R0, R113.reuse, R0 ;  /* 0x0000000071007221 */ /* 0x044fe80000010000 */
[C---:B-1----:R-:W-:Y:S08]  /*13bc0*/  HMMA.16816.F32.BF16 R72, R88.reuse, R104, R72 ;  /* 0x000000685848723c */ /* 0x042ff00000041848 */
[C---:B------:R-:W-:Y:S01]  /*13bd0*/  HMMA.16816.F32.BF16 R12, R88.reuse, R106, R12 ;  /* 0x0000006a580c723c */ /* 0x040fe2000004180c */
[----:B------:R-:W1:Y:S07]  /*13be0*/  LDSM.16.MT88.4 R104, [R144+0x9000] ;  /* 0x009000009068783b */ /* 0x000e6e0000004200 */
[C---:B-----5:R-:W-:Y:S07]  /*13bf0*/  HMMA.16816.F32.BF16 R76, R88.reuse, R20, R76 ;  /* 0x00000014584c723c */ /* 0x060fee000004184c */
[----:B------:R-:W-:Y:S01]  /*13c00*/  F2FP.BF16.PACK_AB R20, R130, R129 ;  /* 0x000000818214723e */ /* 0x000fe200000010ff */
[C---:B------:R-:W-:Y:S04]  /*13c10*/  HMMA.16816.F32.BF16 R80, R88.reuse, R22, R80 ;  /* 0x000000165850723c */ /* 0x040fe80000041850 */
[----:B------:R-:W-:Y:S01]  /*13c20*/  F2FP.BF16.PACK_AB R21, R113, R112 ;  /* 0x000000707115723e */ /* 0x000fe200000010ff */
[----:B------:R-:W-:Y:S02]  /*13c30*/  FADD.FTZ R129, R129, R126 ;  /* 0x0000007e81817221 */ /* 0x000fe40000010000 */
[----:B----4-:R-:W-:Y:S01]  /*13c40*/  F2FP.BF16.PACK_AB R22, R115, R114 ;  /* 0x000000727316723e */ /* 0x010fe200000010ff */
[C---:B------:R-:W-:Y:S04]  /*13c50*/  HMMA.16816.F32.BF16 R16, R88.reuse, R92, R16 ;  /* 0x0000005c5810723c */ /* 0x040fe80000041810 */
[----:B------:R-:W-:Y:S01]  /*13c60*/  F2FP.BF16.PACK_AB R23, R132, R131 ;  /* 0x000000838417723e */ /* 0x000fe200000010ff */
[----:B------:R-:W-:Y:S03]  /*13c70*/  FADD.FTZ R5, R130, R129 ;  /* 0x0000008182057221 */ /* 0x000fe60000010000 */
[----:B------:R-:W-:Y:S01]  /*13c80*/  HMMA.16816.F32.BF16 R84, R88, R94, R84 ;  /* 0x0000005e5854723c */ /* 0x000fe20000041854 */
[----:B------:R-:W2:Y:S03]  /*13c90*/  LDSM.16.MT88.4 R88, [R148+0xb000] ;  /* 0x00b000009458783b */ /* 0x000ea60000004200 */
[----:B------:R-:W-:Y:S02]  /*13ca0*/  FADD.FTZ R114, R114, R5 ;  /* 0x0000000572727221 */ /* 0x000fe40000010000 */
[----:B------:R-:W-:Y:S01]  /*13cb0*/  FADD.FTZ R5, R131, R0 ;  /* 0x0000000083057221 */ /* 0x000fe20000010000 */
[----:B------:R-:W-:Y:S01]  /*13cc0*/  MOV R0, R3 ;  /* 0x0000000300007202 */ /* 0x000fe20000000f00 */
[C---:B---3--:R-:W-:Y:S01]  /*13cd0*/  HMMA.16816.F32.BF16 R8, R20.reuse, R96, R8 ;  /* 0x000000601408723c */ /* 0x048fe20000041808 */
[----:B------:R-:W3:Y:S04]  /*13ce0*/  LDSM.16.MT88.4 R92, [R146+0xb000] ;  /* 0x00b00000925c783b */ /* 0x000ee80000004200 */
[----:B------:R-:W-:Y:S02]  /*13cf0*/  FADD.FTZ R115, R115, R114 ;  /* 0x0000007273737221 */ /* 0x000fe40000010000 */
[----:B------:R-:W-:Y:S01]  /*13d00*/  FFMA.FTZ R96, R31, c[0x0][0x23c], -R119 ;  /* 0x00008f001f607a23 */ /* 0x000fe20000010877 */
[C---:B------:R-:W-:Y:S04]  /*13d10*/  HMMA.16816.F32.BF16 R36, R20.reuse, R98, R36 ;  /* 0x000000621424723c */ /* 0x040fe80000041824 */
[----:B------:R-:W-:Y:S04]  /*13d20*/  FADD.FTZ R5, R132, R5 ;  /* 0x0000000584057221 */ /* 0x000fe80000010000 */
        /* <DEDUP_REMOVED lines=68> */
.L_x_7726:
[----:B------:R-:W1:Y:S01]  /*14170*/  SHFL.BFLY PT, R0, R173, 0x2, 0x1f ;  /* 0x0c401f00ad007f89 */ /* 0x000e6200000e0000 */
[----:B------:R-:W-:Y:S01]  /*14180*/  MOV R8, 0x3f800000 ;  /* 0x3f80000000087802 */ /* 0x000fe20000000f00 */
[----:B------:R-:W-:Y:S02]  /*14190*/  BSSY B0, `(.L_x_7731) ;  /* 0x00000d5000007945 */ /* 0x000fe40003800000 */
[----:B------:R-:W2:Y:S04]  /*141a0*/  SHFL.BFLY PT, R2, R171, 0x2, 0x1f ;  /* 0x0c401f00ab027f89 */ /* 0x000ea800000e0000 */
[----:B------:R-:W3:Y:S04]  /*141b0*/  S2R R15, SR_TID.X ;  /* 0x00000000000f7919 */ /* 0x000ee80000002100 */
[----:B------:R-:W-:Y:S01]  /*141c0*/  BAR.SYNC.DEFER_BLOCKING 0x0 ;  /* 0x0000000000007b1d */ /* 0x000fe20000010000 */
[----:B-1----:R-:W-:-:S02]  /*141d0*/  FADD.FTZ R0, R0, R173 ;  /* 0x000000ad00007221 */ /* 0x002fc40000010000 */
[----:B--2---:R-:W-:-:S03]  /*141e0*/  FADD.FTZ R7, R2, R171 ;  /* 0x000000ab02077221 */ /* 0x004fc60000010000 */
[----:B------:R-:W1:Y:S04]  /*141f0*/  SHFL.BFLY PT, R5, R0, 0x1, 0x1f ;  /* 0x0c201f0000057f89 */ /* 0x000e6800000e0000 */
[----:B------:R-:W2:Y:S04]  /*14200*/  S2R R2, SR_TID.X ;  /* 0x0000000000027919 */ /* 0x000ea80000002100 */
[----:B------:R-:W4:Y:S01]  /*14210*/  SHFL.BFLY PT, R4, R7, 0x1, 0x1f ;  /* 0x0c201f0007047f89 */ /* 0x000f2200000e0000 */
[----:B-1----:R-:W-:Y:S01]  /*14220*/  FADD.FTZ R5, R0, R5 ;  /* 0x0000000500057221 */ /* 0x002fe20000010000 */
[----:B---3--:R-:W-:-:S02]  /*14230*/  SHF.R.S32.HI R0, RZ, 0x1f, R15 ;  /* 0x0000001fff007819 */ /* 0x008fc4000001140f */
[----:B--2---:R-:W-:Y:S02]  /*14240*/  SHF.R.S32.HI R11, RZ, 0x1f, R2 ;  /* 0x0000001fff0b7819 */ /* 0x004fe40000011402 */
[----:B------:R-:W-:Y:S02]  /*14250*/  LEA.HI R9, R0, R15, RZ, 0x4 ;  /* 0x0000000f00097211 */ /* 0x000fe400078f20ff */
[----:B------:R-:W-:Y:S01]  /*14260*/  LEA.HI R10, R11, R2, RZ, 0x2 ;  /* 0x000000020b0a7211 */ /* 0x000fe200078f10ff */
[----:B----4-:R-:W-:Y:S01]  /*14270*/  FADD.FTZ R4, R7, R4 ;  /* 0x0000000407047221 */ /* 0x010fe20000010000 */
[----:B------:R-:W-:Y:S02]  /*14280*/  LOP3.LUT R0, R9, 0xfffffff0, RZ, 0xc0, !PT ;  /* 0xfffffff009007812 */ /* 0x000fe400078ec0ff */
[--C-:B------:R-:W-:Y:S02]  /*14290*/  SHF.R.S32.HI R13, RZ, 0x2, R10.reuse ;  /* 0x00000002ff0d7819 */ /* 0x100fe4000001140a */
[----:B------:R-:W-:-:S02]  /*142a0*/  SHF.R.S32.HI R6, RZ, 0x1f, R10 ;  /* 0x0000001fff067819 */ /* 0x000fc4000001140a */
[----:B------:R-:W-:Y:S02]  /*142b0*/  FSETP.NE.FTZ.AND P4, PT, R5, RZ, PT ;  /* 0x000000ff0500720b */ /* 0x000fe40003f95000 */
[----:B------:R-:W-:Y:S02]  /*142c0*/  FSETP.NE.FTZ.AND P3, PT, R4, RZ, PT ;  /* 0x000000ff0400720b */ /* 0x000fe40003f75000 */
[----:B------:R-:W-:Y:S02]  /*142d0*/  LEA.HI R6, R6, R13, RZ, 0x3 ;  /* 0x0000000d06067211 */ /* 0x000fe400078f18ff */
[----:B------:R-:W-:Y:S02]  /*142e0*/  IADD3 R0, -R0, R15, RZ ;  /* 0x0000000f00007210 */ /* 0x000fe40007ffe1ff */
[----:B------:R-:W-:Y:S02]  /*142f0*/  LOP3.LUT R6, R6, 0xfffffff8, RZ, 0xc0, !PT ;  /* 0xfffffff806067812 */ /* 0x000fe400078ec0ff */
[----:B------:R-:W-:-:S02]  /*14300*/  LEA.HI R11, R11, R2, RZ, 0x5 ;  /* 0x000000020b0b7211 */ /* 0x000fc400078f28ff */
[----:B------:R-:W-:Y:S01]  /*14310*/  LOP3.LUT R15, R10, 0x1ffffffc, RZ, 0xc0, !PT ;  /* 0x1ffffffc0a0f7812 */ /* 0x000fe200078ec0ff */
[----:B------:R-:W1:Y:S01]  /*14320*/  @P4 MUFU.RCP R8, R5 ;  /* 0x0000000500084308 */ /* 0x000e620000001000 */
[----:B------:R-:W-:Y:S02]  /*14330*/  MOV R7, 0x3f800000 ;  /* 0x3f80000000077802 */ /* 0x000fe40000000f00 */
[----:B------:R-:W-:Y:S02]  /*14340*/  IADD3 R6, R13, -R6, RZ ;  /* 0x800000060d067210 */ /* 0x000fe40007ffe0ff */
[----:B------:R-:W-:Y:S02]  /*14350*/  SHF.R.S32.HI R10, RZ, 0x5, R11 ;  /* 0x00000005ff0a7819 */ /* 0x000fe4000001140b */
[----:B------:R-:W-:Y:S01]  /*14360*/  IADD3 R15, -R15, R2, RZ ;  /* 0x000000020f0f7210 */ /* 0x000fe20007ffe1ff */
[----:B------:R-:W2:Y:S01]  /*14370*/  @P3 MUFU.RCP R7, R4 ;  /* 0x0000000400073308 */ /* 0x000ea20000001000 */
[----:B------:R-:W-:-:S02]  /*14380*/  SHF.R.S32.HI R9, RZ, 0x4, R9 ;  /* 0x00000004ff097819 */ /* 0x000fc40000011409 */
[----:B------:R-:W-:Y:S02]  /*14390*/  LOP3.LUT R14, R6, 0x1, RZ, 0xc0, !PT ;  /* 0x00000001060e7812 */ /* 0x000fe400078ec0ff */
[----:B------:R-:W-:Y:S02]  /*143a0*/  LEA R12, R10, R15, 0x9 ;  /* 0x0000000f0a0c7211 */ /* 0x000fe400078e48ff */
[----:B------:R-:W-:Y:S01]  /*143b0*/  SHF.L.U32 R13, R9, 0x6, RZ ;  /* 0x00000006090d7819 */ /* 0x000fe200000006ff */
[----:B-1----:R-:W-:Y:S01]  /*143c0*/  FMUL.FTZ R96, R8, R96 ;  /* 0x0000006008607220 */ /* 0x002fe20000410000 */
[----:B------:R-:W-:Y:S01]  /*143d0*/  LEA.HI R15, R0, R0, RZ, 0x1 ;  /* 0x00000000000f7211 */ /* 0x000fe200078f08ff */
[----:B------:R-:W-:Y:S01]  /*143e0*/  FMUL.FTZ R97, R8, R97 ;  /* 0x0000006108617220 */ /* 0x000fe20000410000 */
[----:B------:R-:W-:Y:S01]  /*143f0*/  SHF.L.U32 R17, R6, 0x6, RZ ;  /* 0x0000000606117819 */ /* 0x000fe200000006ff */
[----:B------:R-:W-:Y:S01]  /*14400*/  FMUL.FTZ R36, R8, R36 ;  /* 0x0000002408247220 */ /* 0x000fe20000410000 */
[----:B------:R-:W-:Y:S01]  /*14410*/  ISETP.NE.U32.AND P0, PT, R14, 0x1, PT ;  /* 0x000000010e00780c */ /* 0x000fe20003f05070 */
[C---:B------:R-:W-:Y:S01]  /*14420*/  FMUL.FTZ R37, R8.reuse, R37 ;  /* 0x0000002508257220 */ /* 0x040fe20000410000 */
[----:B------:R-:W-:Y:S01]  /*14430*/  LOP3.LUT R13, R13, 0x1c0, RZ, 0xc0, !PT ;  /* 0x000001c00d0d7812 */ /* 0x000fe200078ec0ff */
[----:B--2---:R-:W-:Y:S01]  /*14440*/  FMUL.FTZ R99, R7, R99 ;  /* 0x0000006307637220 */ /* 0x004fe20000410000 */
[----:B------:R-:W-:Y:S01]  /*14450*/  SHF.L.U32 R14, R15, 0x2, RZ ;  /* 0x000000020f0e7819 */ /* 0x000fe200000006ff */
[----:B------:R-:W-:Y:S01]  /*14460*/  FMUL.FTZ R98, R7, R98 ;  /* 0x0000006207627220 */ /* 0x000fe20000410000 */
[----:B------:R-:W-:Y:S01]  /*14470*/  LOP3.LUT R17, R17, 0x1c0, RZ, 0xc0, !PT ;  /* 0x000001c011117812 */ /* 0x000fe200078ec0ff */
[----:B------:R-:W-:Y:S01]  /*14480*/  FMUL.FTZ R39, R7, R39 ;  /* 0x0000002707277220 */ /* 0x000fe20000410000 */
[----:B------:R-:W-:Y:S01]  /*14490*/  LOP3.LUT R14, R13, 0x38, R14, 0xf8, !PT ;  /* 0x000000380d0e7812 */ /* 0x000fe200078ef80e */
        /* <DEDUP_REMOVED lines=114> */
[----:B------:R4:W-:Y:S04]  /*14bc0*/  STS.64 [R17+0x4800], R78 ;  /* 0x0048004e11007388 */ /* 0x0009e80000000a00 */
[----:B------:R-:W-:Y:S04]  /*14bd0*/  STS.64 [R18+0x4000], R80 ;  /* 0x0040005012007388 */ /* 0x000fe80000000a00 */
[----:B------:R-:W-:Y:S01]  /*14be0*/  STS.64 [R18+0x4800], R82 ;  /* 0x0048005212007388 */ /* 0x000fe20000000a00 */
[----:B--2---:R-:W-:-:S03]  /*14bf0*/  IMAD R8, R8, c[0x0][0x210], R157 ;  /* 0x0000840008087a24 */ /* 0x004fc600078e029d */
[----:B------:R-:W2:Y:S04]  /*14c00*/  S2R R7, SR_CTAID.X ;  /* 0x0000000000077919 */ /* 0x000ea80000002500 */
[----:B------:R-:W-:Y:S04]  /*14c10*/  STS.64 [R19+0x4000], R88 ;  /* 0x0040005813007388 */ /* 0x000fe80000000a00 */
[----:B------:R-:W-:Y:S01]  /*14c20*/  STS.64 [R19+0x4800], R90 ;  /* 0x0048005a13007388 */ /* 0x000fe20000000a00 */
[----:B---3--:R-:W-:-:S03]  /*14c30*/  IADD3 R77, -R157, RZ, RZ ;  /* 0x000000ff9d4d7210 */ /* 0x008fc60007ffe1ff */
[----:B------:R-:W-:Y:S01]  /*14c40*/  STS.64 [R16+0x4000], R84 ;  /* 0x0040005410007388 */ /* 0x000fe20000000a00 */
[----:B----4-:R-:W-:-:S03]  /*14c50*/  SHF.R.S32.HI R79, RZ, 0x1f, R10 ;  /* 0x0000001fff4f7819 */ /* 0x010fc6000001140a */
[----:B------:R-:W-:Y:S01]  /*14c60*/  STS.64 [R16+0x4800], R86 ;  /* 0x0048005610007388 */ /* 0x000fe20000000a00 */
[----:B-1----:R-:W-:Y:S01]  /*14c70*/  IMAD R77, R77, c[0x0][0x1c0], R96 ;  /* 0x000070004d4d7a24 */ /* 0x002fe200078e0260 */
[----:B------:R-:W-:Y:S02]  /*14c80*/  LEA.HI R79, R79, R10, RZ, 0x2 ;  /* 0x0000000a4f4f7211 */ /* 0x000fe400078f10ff */
[----:B------:R-:W-:Y:S01]  /*14c90*/  BAR.SYNC.DEFER_BLOCKING 0x0 ;  /* 0x0000000000007b1d */ /* 0x000fe20000010000 */
[----:B------:R-:W-:Y:S01]  /*14ca0*/  IMAD R8, R8, c[0x0][0x1c0], R77 ;  /* 0x0000700008087a24 */ /* 0x000fe200078e024d */
[----:B------:R-:W-:Y:S02]  /*14cb0*/  LOP3.LUT R79, R79, 0xffffffc, RZ, 0xc0, !PT ;  /* 0x0ffffffc4f4f7812 */ /* 0x000fe400078ec0ff */
[----:B--2---:R-:W-:Y:S02]  /*14cc0*/  SHF.L.U32 R11, R7, 0x6, RZ ;  /* 0x00000006070b7819 */ /* 0x004fe400000006ff */
[----:B------:R-:W-:-:S03]  /*14cd0*/  IADD3 R10, R10, -R79, RZ ;  /* 0x8000004f0a0a7210 */ /* 0x000fc60007ffe0ff */
[----:B------:R-:W-:Y:S01]  /*14ce0*/  IMAD R8, R8, c[0x0][0x214], R11 ;  /* 0x0000850008087a24 */ /* 0x000fe200078e020b */
        /* <DEDUP_REMOVED lines=31> */
.L_x_7732:
[----:B--234-:R-:W-:Y:S05]  /*14ee0*/  BSYNC B0 ;  /* 0x0000000000007941 */ /* 0x01cfea0003800000 */
.L_x_7731:
[----:B------:R-:W-:Y:S01]  /*14ef0*/  IMAD.SHL.U32 R10, R0, 0x4, RZ ;  /* 0x00000004000a7824 */ /* 0x000fe200078e00ff */
[----:B------:R-:W-:Y:S01]  /*14f00*/  IADD3 R5, R9, 0x8, RZ ;  /* 0x0000000809057810 */ /* 0x000fe20007ffe0ff */
[----:B------:R-:W-:Y:S01]  /*14f10*/  IMAD R156, R7, -0x40, R156 ;  /* 0xffffffc0079c7824 */ /* 0x000fe200078e029c */
[----:B------:R-:W-:Y:S01]  /*14f20*/  IADD3 R3, R9, 0x10, RZ ;  /* 0x0000001009037810 */ /* 0x000fe20007ffe0ff */
[----:B------:R-:W-:Y:S01]  /*14f30*/  IMAD R8, R8, c[0x0][0x22c], RZ ;  /* 0x00008b0008087a24 */ /* 0x000fe200078e02ff */
        /* <DEDUP_REMOVED lines=38> */
.L_x_7733:
        /* <DEDUP_REMOVED lines=14> */
.L_x_8394:


//--------------------- .text._ZN5flash24flash_fwd_splitkv_kernelI23Flash_fwd_kernel_traitsILi128ELi64ELi64ELi4ELb0ELb0EN7cutlass10bfloat16_tE19Flash_kernel_traitsILi128ELi64ELi64ELi4ES3_EELb1ELb0ELb0ELb0ELb1ELb1ELb1ELb1EEEvNS_16Flash_fwd_paramsE --------------------------
	.section	.text._ZN5flash24flash_fwd_splitkv_kernelI23Flash_fwd_kernel_traitsILi128ELi64ELi64ELi4ELb0ELb0EN7cutlass10bfloat16_tE19Flash_kernel_traitsILi128ELi64ELi64ELi4ES3_EELb1ELb0ELb0ELb0ELb1ELb1ELb1ELb1EEEvNS_16Flash_fwd_paramsE,"ax",@progbits
	.sectioninfo	@"SHI_REGISTERS=204"
	.align	128
        .global         _ZN5flash24flash_fwd_splitkv_kernelI23Flash_fwd_kernel_traitsILi128ELi64ELi64ELi4ELb0ELb0EN7cutlass10bfloat16_tE19Flash_kernel_traitsILi128ELi64ELi64ELi4ES3_EELb1ELb0ELb0ELb0ELb1ELb1ELb1ELb1EEEvNS_16Flash_fwd_paramsE
        .type           _ZN5flash24flash_fwd_splitkv_kernelI23Flash_fwd_kernel_traitsILi128ELi64ELi64ELi4ELb0ELb0EN7cutlass10bfloat16_tE19Flash_kernel_traitsILi128ELi64ELi64ELi4ES3_EELb1ELb0ELb0ELb0ELb1ELb1ELb1ELb1EEEvNS_16Flash_fwd_paramsE,@function
        .size           _ZN5flash24flash_fwd_splitkv_kernelI23Flash_fwd_kernel_traitsILi128ELi64ELi64ELi4ELb0ELb0EN7cutlass10bfloat16_tE19Flash_kernel_traitsILi128ELi64ELi64ELi4ES3_EELb1ELb0ELb0ELb0ELb1ELb1ELb1ELb1EEEvNS_16Flash_fwd_paramsE,(.L_x_8395 - _ZN5flash24flash_fwd_splitkv_kernelI23Flash_fwd_kernel_traitsILi128ELi64ELi64ELi4ELb0ELb0EN7cutlass10bfloat16_tE19Flash_kernel_traitsILi128ELi64ELi64ELi4ES3_EELb1ELb0ELb0ELb0ELb1ELb1ELb1ELb1EEEvNS_16Flash_fwd_paramsE)
        .other          _ZN5flash24flash_fwd_splitkv_kernelI23Flash_fwd_kernel_traitsILi128ELi64ELi64ELi4ELb0ELb0EN7cutlass10bfloat16_tE19Flash_kernel_traitsILi128ELi64ELi64ELi4ES3_EELb1ELb0ELb0ELb0ELb1ELb1ELb1ELb1EEEvNS_16Flash_fwd_paramsE,@"STO_CUDA_ENTRY STV_DEFAULT"
_ZN5flash24flash_fwd_splitkv_kernelI23Flash_fwd_kernel_traitsILi128ELi64ELi64ELi4ELb0ELb0EN7cutlass10bfloat16_tE19Flash_kernel_traitsILi128ELi64ELi64ELi4ES3_EELb1ELb0ELb0ELb0ELb1ELb1ELb1ELb1EEEvNS_16Flash_fwd_paramsE:
.text._ZN5flash24flash_fwd_splitkv_kernelI23Flash_fwd_kernel_traitsILi128ELi64ELi64ELi4ELb0ELb0EN7cutlass10bfloat16_tE19Flash_kernel_traitsILi128ELi64ELi64ELi4ES3_EELb1ELb0ELb0ELb0ELb1ELb1ELb1ELb1EEEvNS_16Flash_fwd_paramsE:
        /* <DEDUP_REMOVED lines=53> */
.L_x_7734:
[----:B-1-34-:R-:W-:Y:S02]  /*0350*/  MOV R5, c[0x0][0x218] ;  /* 0x0000860000057a02 */ /* 0x01afe40000000f00 */
.L_x_7735:
        /* <DEDUP_REMOVED lines=140> */
.L_x_7736:
        /* <DEDUP_REMOVED lines=95> */
.L_x_7737:
        /* <DEDUP_REMOVED lines=16> */
.L_x_7739:
        /* <DEDUP_REMOVED lines=52> */
.L_x_7738:
        /* <DEDUP_REMOVED lines=207> */
.L_x_7778:
        /* <DEDUP_REMOVED lines=142> */
.L_x_7744:
[----:B------:R-:W-:Y:S05]  /*2c20*/  BSYNC B0 ;  /* 0x0000000000007941 */ /* 0x000fea0003800000 */
.L_x_7743:
        /* <DEDUP_REMOVED lines=102> */
.L_x_7746:
[----:B------:R-:W-:Y:S05]  /*3290*/  BSYNC B0 ;  /* 0x0000000000007941 */ /* 0x000fea0003800000 */
.L_x_7745:
        /* <DEDUP_REMOVED lines=106> */
.L_x_7748:
[----:B------:R-:W-:Y:S05]  /*3940*/  BSYNC B0 ;  /* 0x0000000000007941 */ /* 0x000fea0003800000 */
.L_x_7747:
        /* <DEDUP_REMOVED lines=110> */
.L_x_7750:
[----:B------:R-:W-:Y:S05]  /*4030*/  BSYNC B0 ;  /* 0x0000000000007941 */ /* 0x000fea0003800000 */
.L_x_7749:
        /* <DEDUP_REMOVED lines=9> */
.L_x_7742:
        /* <DEDUP_REMOVED lines=85> */
.L_x_7755:
[----:B------:R-:W-:Y:S05]  /*4620*/  BSYNC B0 ;  /* 0x0000000000007941 */ /* 0x000fea0003800000 */
.L_x_7754:
        /* <DEDUP_REMOVED lines=86> */
.L_x_7757:
[----:B------:R-:W-:Y:S05]  /*4b90*/  BSYNC B0 ;  /* 0x0000000000007941 */ /* 0x000fea0003800000 */
.L_x_7756:
[----:B-----5:R4:W-:Y:S02]  /*4ba0*/  STG.E.128 [R108.64+0x80], R44 ;  /* 0x0000802c6c007986 */ /* 0x0209e4000c101d06 */
.L_x_7753:
[----:B------:R-:W-:Y:S05]  /*4bb0*/  BSYNC B1 ;  /* 0x0000000000017941 */ /* 0x000fea0003800000 */
.L_x_7752:
        /* <DEDUP_REMOVED lines=90> */
.L_x_7761:
[----:B------:R-:W-:Y:S05]  /*5160*/  BSYNC B0 ;  /* 0x0000000000007941 */ /* 0x000fea0003800000 */
.L_x_7760:
        /* <DEDUP_REMOVED lines=91> */
.L_x_7763:
[----:B------:R-:W-:Y:S05]  /*5720*/  BSYNC B0 ;  /* 0x0000000000007941 */ /* 0x000fea0003800000 */
.L_x_7762:
[----:B-----5:R4:W-:Y:S02]  /*5730*/  STG.E.128 [R148.64+0x80], R44 ;  /* 0x0000802c94007986 */ /* 0x0209e4000c101d06 */
.L_x_7759:
[----:B------:R-:W-:Y:S05]  /*5740*/  BSYNC B1 ;  /* 0x0000000000017941 */ /* 0x000fea0003800000 */
.L_x_7758:
        /* <DEDUP_REMOVED lines=90> */
.L_x_7767:
[----:B------:R-:W-:Y:S05]  /*5cf0*/  BSYNC B0 ;  /* 0x0000000000007941 */ /* 0x000fea0003800000 */
.L_x_7766:
        /* <DEDUP_REMOVED lines=91> */
.L_x_7769:
[----:B------:R-:W-:Y:S05]  /*62b0*/  BSYNC B0 ;  /* 0x0000000000007941 */ /* 0x000fea0003800000 */
.L_x_7768:
[C---:B--2---:R-:W-:Y:S04]  /*62c0*/  LEA R2, P0, R90.reuse, R108, 0x1 ;  /* 0x0000006c5a027211 */ /* 0x044fe800078008ff */
[----:B------:R-:W-:Y:S05]  /*62d0*/  LEA.HI.X R3, R90, R107, R91, 0x1, P0 ;  /* 0x0000006b5a037211 */ /* 0x000fea00000f0c5b */
[----:B-----5:R2:W-:Y:S04]  /*62e0*/  STG.E.128 [R2.64], R44 ;  /* 0x0000002c02007986 */ /* 0x0205e8000c101d06 */
.L_x_7765:
[----:B------:R-:W-:Y:S05]  /*62f0*/  BSYNC B1 ;  /* 0x0000000000017941 */ /* 0x000fea0003800000 */
.L_x_7764:
        /* <DEDUP_REMOVED lines=92> */
.L_x_7773:
[----:B------:R-:W-:Y:S05]  /*68c0*/  BSYNC B0 ;  /* 0x0000000000007941 */ /* 0x000fea0003800000 */
.L_x_7772:
        /* <DEDUP_REMOVED lines=93> */
.L_x_7775:
[----:B------:R-:W-:Y:S05]  /*6ea0*/  BSYNC B0 ;  /* 0x0000000000007941 */ /* 0x000fea0003800000 */
.L_x_7774:
[C---:B--2---:R-:W-:Y:S04]  /*6eb0*/  LEA R2, P0, R95.reuse, R108, 0x1 ;  /* 0x0000006c5f027211 */ /* 0x044fe800078008ff */
[----:B------:R-:W-:Y:S05]  /*6ec0*/  LEA.HI.X R3, R95, R107, R94, 0x1, P0 ;  /* 0x0000006b5f037211 */ /* 0x000fea00000f0c5e */
[----:B-----5:R2:W-:Y:S04]  /*6ed0*/  STG.E.128 [R2.64], R44 ;  /* 0x0000002c02007986 */ /* 0x0205e8000c101d06 */
.L_x_7771:
[----:B------:R-:W-:Y:S05]  /*6ee0*/  BSYNC B1 ;  /* 0x0000000000017941 */ /* 0x000fea0003800000 */
.L_x_7770:
        /* <DEDUP_REMOVED lines=8> */
.L_x_7741:
        /* <DEDUP_REMOVED lines=34> */
.L_x_7751:
        /* <DEDUP_REMOVED lines=80> */
.L_x_7776:
        /* <DEDUP_REMOVED lines=9> */
.L_x_7777:
[----:B------:R-:W-:Y:S04]  /*7720*/  IADD3 R11, R11, -0x1, RZ ;  /* 0xffffffff0b0b7810 */ /* 0x000fe80007ffe0ff */
[----:B------:R-:W-:Y:S11]  /*7730*/  ISETP.GT.AND P0, PT, R11, R81, PT ;  /* 0x000000510b00720c */ /* 0x000ff60003f04270 */
[----:B------:R-:W-:Y:S02]  /*7740*/  @!UPT UIADD3 URZ, URZ, URZ, URZ ;  /* 0x0000003f3f3ff290 */ /* 0x000fe4000fffe03f */
[----:B------:R-:W-:-:S05]  /*7750*/  @P0 BRA `(.L_x_7778) ;  /* 0xffffabe000000947 */ /* 0x000fca000383ffff */
.L_x_7740:
        /* <DEDUP_REMOVED lines=93> */
.L_x_7785:
[----:B------:R-:W-:Y:S05]  /*7d30*/  BSYNC B0 ;  /* 0x0000000000007941 */ /* 0x000fea0003800000 */
.L_x_7784:
        /* <DEDUP_REMOVED lines=45> */
.L_x_7787:
[----:B------:R-:W-:Y:S05]  /*8010*/  BSYNC B0 ;  /* 0x0000000000007941 */ /* 0x000fea0003800000 */
.L_x_7786:
[----:B------:R3:W-:Y:S02]  /*8020*/  STS.128 [R160+0x2000], R12 ;  /* 0x0020000ca0007388 */ /* 0x0007e40000000c00 */
.L_x_7783:
[----:B------:R-:W-:Y:S05]  /*8030*/  BSYNC B1 ;  /* 0x0000000000017941 */ /* 0x000fea0003800000 */
.L_x_7782:
        /* <DEDUP_REMOVED lines=56> */
.L_x_7791:
[----:B------:R-:W-:Y:S05]  /*83c0*/  BSYNC B0 ;  /* 0x0000000000007941 */ /* 0x000fea0003800000 */
.L_x_7790:
        /* <DEDUP_REMOVED lines=45> */
.L_x_7793:
[----:B------:R-:W-:Y:S05]  /*86a0*/  BSYNC B0 ;  /* 0x0000000000007941 */ /* 0x000fea0003800000 */
.L_x_7792:
[----:B------:R1:W-:Y:S02]  /*86b0*/  STS.128 [R160+0x2800], R20 ;  /* 0x00280014a0007388 */ /* 0x0003e40000000c00 */
.L_x_7789:
[----:B------:R-:W-:Y:S05]  /*86c0*/  BSYNC B1 ;  /* 0x0000000000017941 */ /* 0x000fea0003800000 */
.L_x_7788:
        /* <DEDUP_REMOVED lines=56> */
.L_x_7797:
[----:B--2---:R-:W-:Y:S05]  /*8a50*/  BSYNC B0 ;  /* 0x0000000000007941 */ /* 0x004fea0003800000 */
.L_x_7796:
        /* <DEDUP_REMOVED lines=44> */
.L_x_7799:
[----:B------:R-:W-:Y:S05]  /*8d20*/  BSYNC B0 ;  /* 0x0000000000007941 */ /* 0x000fea0003800000 */
.L_x_7798:
[----:B------:R2:W-:Y:S02]  /*8d30*/  STS.128 [R160+0x3000], R28 ;  /* 0x0030001ca0007388 */ /* 0x0005e40000000c00 */
.L_x_7795:
[----:B------:R-:W-:Y:S05]  /*8d40*/  BSYNC B1 ;  /* 0x0000000000017941 */ /* 0x000fea0003800000 */
.L_x_7794:
        /* <DEDUP_REMOVED lines=55> */
.L_x_7802:
[----:B-1----:R-:W-:Y:S05]  /*90c0*/  BSYNC B0 ;  /* 0x0000000000007941 */ /* 0x002fea0003800000 */
.L_x_7801:
        /* <DEDUP_REMOVED lines=44> */
.L_x_7804:
[----:B------:R-:W-:Y:S05]  /*9390*/  BSYNC B0 ;  /* 0x0000000000007941 */ /* 0x000fea0003800000 */
.L_x_7803:
[----:B------:R2:W-:Y:S01]  /*93a0*/  STS.128 [R160+0x3800], R24 ;  /* 0x00380018a0007388 */ /* 0x0005e20000000c00 */
[----:B------:R-:W-:Y:S05]  /*93b0*/  BRA `(.L_x_7800) ;  /* 0x0000308000007947 */ /* 0x000fea0003800000 */
.L_x_7781:
        /* <DEDUP_REMOVED lines=86> */
.L_x_7808:
[----:B------:R-:W-:Y:S05]  /*9920*/  BSYNC B0 ;  /* 0x0000000000007941 */ /* 0x000fea0003800000 */
.L_x_7807:
        /* <DEDUP_REMOVED lines=86> */
.L_x_7810:
[----:B------:R-:W-:Y:S05]  /*9e90*/  BSYNC B0 ;  /* 0x0000000000007941 */ /* 0x000fea0003800000 */
.L_x_7809:
[----:B------:R3:W-:Y:S02]  /*9ea0*/  STS.128 [R160+0x2000], R20 ;  /* 0x00200014a0007388 */ /* 0x0007e40000000c00 */
.L_x_7806:
[----:B------:R-:W-:Y:S05]  /*9eb0*/  BSYNC B1 ;  /* 0x0000000000017941 */ /* 0x000fea0003800000 */
.L_x_7805:
        /* <DEDUP_REMOVED lines=91> */
.L_x_7814:
[----:B------:R-:W-:Y:S05]  /*a470*/  BSYNC B0 ;  /* 0x0000000000007941 */ /* 0x000fea0003800000 */
.L_x_7813:
        /* <DEDUP_REMOVED lines=89> */
.L_x_7816:
[----:B------:R-:W-:Y:S05]  /*aa10*/  BSYNC B0 ;  /* 0x0000000000007941 */ /* 0x000fea0003800000 */
.L_x_7815:
[----:B------:R1:W-:Y:S02]  /*aa20*/  STS.128 [R160+0x2800], R4 ;  /* 0x00280004a0007388 */ /* 0x0003e40000000c00 */
.L_x_7812:
[----:B------:R-:W-:Y:S05]  /*aa30*/  BSYNC B1 ;  /* 0x0000000000017941 */ /* 0x000fea0003800000 */
.L_x_7811:
        /* <DEDUP_REMOVED lines=94> */
.L_x_7820:
[----:B------:R-:W-:Y:S05]  /*b020*/  BSYNC B0 ;  /* 0x0000000000007941 */ /* 0x000fea0003800000 */
.L_x_7819:
        /* <DEDUP_REMOVED lines=90> */
.L_x_7822:
[----:B------:R-:W-:Y:S05]  /*b5d0*/  BSYNC B0 ;  /* 0x0000000000007941 */ /* 0x000fea0003800000 */
.L_x_7821:
[----:B------:R3:W-:Y:S02]  /*b5e0*/  STS.128 [R160+0x3000], R20 ;  /* 0x00300014a0007388 */ /* 0x0007e40000000c00 */
.L_x_7818:
[----:B------:R-:W-:Y:S05]  /*b5f0*/  BSYNC B1 ;  /* 0x0000000000017941 */ /* 0x000fea0003800000 */
.L_x_7817:
        /* <DEDUP_REMOVED lines=92> */
.L_x_7824:
[----:B------:R-:W-:Y:S05]  /*bbc0*/  BSYNC B0 ;  /* 0x0000000000007941 */ /* 0x000fea0003800000 */
.L_x_7823:
        /* <DEDUP_REMOVED lines=94> */
.L_x_7826:
[----:B------:R-:W-:Y:S05]  /*c1b0*/  BSYNC B0 ;  /* 0x0000000000007941 */ /* 0x000fea0003800000 */
.L_x_7825:
[----:B------:R3:W-:Y:S01]  /*c1c0*/  STS.128 [R160+0x3800], R4 ;  /* 0x00380004a0007388 */ /* 0x0007e20000000c00 */
[----:B------:R-:W-:Y:S05]  /*c1d0*/  BRA `(.L_x_7800) ;  /* 0x0000026000007947 */ /* 0x000fea0003800000 */
.L_x_7780:
        /* <DEDUP_REMOVED lines=38> */
.L_x_7800:
[----:B------:R-:W-:Y:S05]  /*c440*/  BSYNC B2 ;  /* 0x0000000000027941 */ /* 0x000fea0003800000 */
.L_x_7779:
[----:B------:R-:W-:Y:S01]  /*c450*/  IADD3 R166, R102, -0x1, RZ ;  /* 0xffffffff66a67810 */ /* 0x000fe20007ffe0ff */
[----:B------:R-:W-:Y:S01]  /*c460*/  IMAD.SHL.U32 R153, R136, 0x8, RZ ;  /* 0x0000000888997824 */ /* 0x000fe200078e00ff */
[----:B------:R-:W-:-:S02]  /*c470*/  LEA R162, P0, R144, c[0x0][0x168], 0x1 ;  /* 0x00005a0090a27a11 */ /* 0x000fc400078008ff */
[----:B-123--:R-:W-:Y:S01]  /*c480*/  LEA.HI R7, R70, R70, RZ, 0x1 ;  /* 0x0000004646077211 */ /* 0x00efe200078f08ff */
[----:B------:R-:W-:Y:S01]  /*c490*/  IMAD.SHL.U32 R3, R166, 0x40, RZ ;  /* 0x00000040a6037824 */ /* 0x000fe200078e00ff */
[----:B------:R-:W-:Y:S02]  /*c4a0*/  LEA.HI.X R161, R144, c[0x0][0x16c], R60, 0x1, P0 ;  /* 0x00005b0090a17a11 */ /* 0x000fe400000f0c3c */
[----:B------:R-:W-:Y:S01]  /*c4b0*/  LOP3.LUT R7, R7, 0xfffffffe, RZ, 0xc0, !PT ;  /* 0xfffffffe07077812 */ /* 0x000fe200078ec0ff */
[----:B------:R-:W-:Y:S01]  /*c4c0*/  IMAD.IADD R5, R62, 0x1, -R3 ;  /* 0x000000013e057824 */ /* 0x000fe200078e0a03 */
[----:B------:R-:W-:-:S03]  /*c4d0*/  SHF.R.S32.HI R167, RZ, 0x1f, R64 ;  /* 0x0000001fffa77819 */ /* 0x000fc60000011440 */
[----:B------:R-:W-:Y:S01]  /*c4e0*/  IMAD.IADD R70, R70, 0x1, -R7 ;  /* 0x0000000146467824 */ /* 0x000fe200078e0a07 */
[-C--:B------:R-:W-:Y:S02]  /*c4f0*/  ISETP.GE.AND P1, PT, R18, R5.reuse, PT ;  /* 0x000000051200720c */ /* 0x080fe40003f26270 */
[-C--:B------:R-:W-:Y:S02]  /*c500*/  ISETP.GE.AND P5, PT, R0, R5.reuse, PT ;  /* 0x000000050000720c */ /* 0x080fe40003fa6270 */
[-C--:B------:R-:W-:Y:S02]  /*c510*/  ISETP.GE.AND P2, PT, R2, R5.reuse, PT ;  /* 0x000000050200720c */ /* 0x080fe40003f46270 */
[-C--:B------:R-:W-:Y:S02]  /*c520*/  ISETP.GE.AND P4, PT, R136, R5.reuse, PT ;  /* 0x000000058800720c */ /* 0x080fe40003f86270 */
[----:B------:R-:W-:Y:S01]  /*c530*/  ISETP.GE.AND P6, PT, R0, R5, PT ;  /* 0x000000050000720c */ /* 0x000fe20003fc6270 */
[----:B------:R-:W-:Y:S01]  /*c540*/  IMAD.SHL.U32 R0, R66, 0x40, RZ ;  /* 0x0000004042007824 */ /* 0x000fe200078e00ff */
[----:B------:R-:W-:-:S03]  /*c550*/  LEA.HI R167, R167, R64, RZ, 0x2 ;  /* 0x00000040a7a77211 */ /* 0x000fc600078f10ff */
[----:B------:R-:W-:Y:S01]  /*c560*/  @!P1 IMAD.MOV.U32 R4, RZ, RZ, c[0x0][0x198] ;  /* 0x00006600ff049624 */ /* 0x000fe200078e00ff */
[----:B------:R-:W-:Y:S01]  /*c570*/  LOP3.LUT R0, R0, 0x1c0, RZ, 0xc0, !PT ;  /* 0x000001c000007812 */ /* 0x000fe200078ec0ff */
[----:B------:R-:W-:Y:S01]  /*c580*/  @!P1 IMAD.MOV.U32 R163, RZ, RZ, R161 ;  /* 0x000000ffffa39224 */ /* 0x000fe200078e00a1 */
[C---:B------:R-:W-:Y:S01]  /*c590*/  @!P5 LEA R8, P0, R71.reuse, R162, 0x1 ;  /* 0x000000a24708d211 */ /* 0x040fe200078008ff */
[----:B------:R-:W-:Y:S01]  /*c5a0*/  @!P1 IMAD.MOV.U32 R6, RZ, RZ, c[0x0][0x19c] ;  /* 0x00006700ff069624 */ /* 0x000fe200078e00ff */
[----:B------:R-:W-:Y:S01]  /*c5b0*/  LOP3.LUT R153, R0, 0x8, R153, 0xf8, !PT ;  /* 0x0000000800997812 */ /* 0x000fe200078ef899 */
[----:B------:R-:W-:Y:S01]  /*c5c0*/  @!P1 IMAD.WIDE.U32 R10, R4, 0x60, R162 ;  /* 0x00000060040a9825 */ /* 0x000fe200078e00a2 */
[----:B------:R-:W-:Y:S02]  /*c5d0*/  @!P5 LEA.HI.X R9, R71, R161, R72, 0x1, P0 ;  /* 0x000000a14709d211 */ /* 0x000fe400000f0c48 */
[----:B------:R-:W-:Y:S01]  /*c5e0*/  SHF.R.S32.HI R167, RZ, 0x2, R167 ;  /* 0x00000002ffa77819 */ /* 0x000fe200000114a7 */
[----:B------:R-:W-:-:S02]  /*c5f0*/  @!P2 IMAD.MOV.U32 R4, RZ, RZ, c[0x0][0x198] ;  /* 0x00006600ff04a624 */ /* 0x000fc400078e00ff */
[----:B------:R-:W-:Y:S02]  /*c600*/  @!P1 IMAD R7, R6, 0x60, RZ ;  /* 0x0000006006079824 */ /* 0x000fe400078e02ff */
[----:B------:R-:W-:Y:S01]  /*c610*/  @!P2 IMAD.MOV.U32 R6, RZ, RZ, c[0x0][0x19c] ;  /* 0x00006700ff06a624 */ /* 0x000fe200078e00ff */
[C---:B------:R-:W-:Y:S01]  /*c620*/  @!P2 LEA R12, P0, R4.reuse, R162, 0x6 ;  /* 0x000000a2040ca211 */ /* 0x040fe200078030ff */
[----:B------:R-:W-:Y:S02]  /*c630*/  @!P4 IMAD.MOV.U32 R163, RZ, RZ, R161 ;  /* 0x000000ffffa3c224 */ /* 0x000fe400078e00a1 */
[----:B------:R-:W-:Y:S01]  /*c640*/  @!P1 IMAD.IADD R11, R11, 0x1, R7 ;  /* 0x000000010b0b9824 */ /* 0x000fe200078e0207 */
[----:B------:R-:W-:Y:S01]  /*c650*/  @!P2 LEA.HI.X R13, R4, R161, R6, 0x6, P0 ;  /* 0x000000a1040da211 */ /* 0x000fe200000f3406 */
[----:B------:R-:W-:Y:S01]  /*c660*/  IMAD.SHL.U32 R4, R70, 0x8, RZ ;  /* 0x0000000846047824 */ /* 0x000fe200078e00ff */
[----:B------:R-:W-:Y:S01]  /*c670*/  @!PT LDS RZ, [RZ] ;  /* 0x00000000fffff984 */ /* 0x000fe20000000800 */
[----:B------:R-:W-:Y:S01]  /*c680*/  @!PT LDS RZ, [RZ] ;  /* 0x00000000fffff984 */ /* 0x000fe20000000800 */
[----:B------:R-:W-:Y:S01]  /*c690*/  @!PT LDS RZ, [RZ] ;  /* 0x00000000fffff984 */ /* 0x000fe20000000800 */
[----:B------:R1:W-:Y:S01]  /*c6a0*/  @!P4 LDGSTS.E.BYPASS.LTC128B.128 [R160+0x4000], [R162.64] ;  /* 0x04000000a2a0cfae */ /* 0x0003e2000b901d46 */
[----:B------:R-:W-:Y:S01]  /*c6b0*/  SHF.R.S32.HI R6, RZ, 0x1f, R69 ;  /* 0x0000001fff067819 */ /* 0x000fe20000011445 */
[----:B------:R-:W-:Y:S01]  /*c6c0*/  IMAD.MOV.U32 R7, RZ, RZ, 0x10 ;  /* 0x00000010ff077424 */ /* 0x000fe200078e00ff */
[----:B------:R-:W-:Y:S01]  /*c6d0*/  LEA R164, P0, R104, c[0x0][0x170], 0x1 ;  /* 0x00005c0068a47a11 */ /* 0x000fe200078008ff */
[----:B------:R1:W-:Y:S01]  /*c6e0*/  @!P4 LDGSTS.E.BYPASS.LTC128B.128 [R160+0x6000], [R162.64+0x80] ;  /* 0x06000080a2a0cfae */ /* 0x0003e2000b901d46 */
[----:B------:R-:W-:-:S02]  /*c6f0*/  LEA.HI R6, R6, R69, RZ, 0x3 ;  /* 0x0000004506067211 */ /* 0x000fc400078f18ff */
[----:B------:R-:W-:Y:S01]  /*c700*/  LEA.HI.X R165, R104, c[0x0][0x174], R101, 0x1, P0 ;  /* 0x00005d0068a57a11 */ /* 0x000fe200000f0c65 */
[----:B------:R2:W-:Y:S01]  /*c710*/  @!P5 LDGSTS.E.BYPASS.LTC128B.128 [R160+0x4800], [R8.64] ;  /* 0x0480000008a0dfae */ /* 0x0005e2000b901d46 */
[----:B------:R-:W-:-:S03]  /*c720*/  ISETP.GE.AND P4, PT, R18, R5, PT ;  /* 0x000000051200720c */ /* 0x000fc60003f86270 */
[----:B------:R2:W-:Y:S01]  /*c730*/  @!P5 LDGSTS.E.BYPASS.LTC128B.128 [R160+0x6800], [R8.64+0x80] ;  /* 0x0680008008a0dfae */ /* 0x0005e2000b901d46 */
[----:B------:R-:W-:Y:S02]  /*c740*/  ISETP.GE.AND P5, PT, R2, R5, PT ;  /* 0x000000050200720c */ /* 0x000fe40003fa6270 */
[----:B------:R-:W-:Y:S01]  /*c750*/  SHF.R.U32.HI R2, RZ, 0x3, R0 ;  /* 0x00000003ff027819 */ /* 0x000fe20000011600 */
[----:B------:R3:W-:Y:S01]  /*c760*/  @!P2 LDGSTS.E.BYPASS.LTC128B.128 [R160+0x5000], [R12.64] ;  /* 0x050000000ca0afae */ /* 0x0007e2000b901d46 */
[C---:B------:R-:W-:Y:S01]  /*c770*/  LOP3.LUT R0, R6.reuse, 0xfffffff8, RZ, 0xc0, !PT ;  /* 0xfffffff806007812 */ /* 0x040fe200078ec0ff */
[----:B------:R-:W-:Y:S01]  /*c780*/  IMAD.SHL.U32 R6, R6, 0x40, RZ ;  /* 0x0000004006067824 */ /* 0x000fe200078e00ff */
[----:B------:R-:W-:Y:S01]  /*c790*/  LOP3.LUT R153, R153, R2, RZ, 0x3c, !PT ;  /* 0x0000000299997212 */ /* 0x000fe200078e3cff */
[----:B------:R3:W-:Y:S03]  /*c7a0*/  @!P2 LDGSTS.E.BYPASS.LTC128B.128 [R160+0x7000], [R12.64+0x80] ;  /* 0x070000800ca0afae */ /* 0x0007e6000b901d46 */
[----:B------:R-:W-:Y:S01]  /*c7b0*/  LOP3.LUT R6, R6, 0xfffffe00, RZ, 0xc0, !PT ;  /* 0xfffffe0006067812 */ /* 0x000fe200078ec0ff */
[----:B------:R5:W-:Y:S01]  /*c7c0*/  @!P1 LDGSTS.E.BYPASS.LTC128B.128 [R160+0x5800], [R10.64] ;  /* 0x058000000aa09fae */ /* 0x000be2000b901d46 */
[----:B------:R-:W-:-:S02]  /*c7d0*/  IMAD R153, R70, 0x200, R153 ;  /* 0x0000020046997824 */ /* 0x000fc400078e0299 */
[----:B------:R-:W-:Y:S01]  /*c7e0*/  @!P5 IMAD.MOV.U32 R2, RZ, RZ, c[0x0][0x1a4] ;  /* 0x00006900ff02d624 */ /* 0x000fe200078e00ff */
[----:B------:R5:W-:Y:S01]  /*c7f0*/  @!P1 LDGSTS.E.BYPASS.LTC128B.128 [R160+0x7800], [R10.64+0x80] ;  /* 0x078000800aa09fae */ /* 0x000be2000b901d46 */
[----:B------:R-:W-:Y:S01]  /*c800*/  ISETP.GE.AND P1, PT, R136, R5, PT ;  /* 0x000000058800720c */ /* 0x000fe20003f26270 */
[----:B------:R-:W-:Y:S02]  /*c810*/  IMAD.IADD R5, R69, 0x1, -R0 ;  /* 0x0000000145057824 */ /* 0x000fe400078e0a00 */
[----:B------:R-:W0:Y:S01]  /*c820*/  LDGDEPBAR ;  /* 0x00000000000079af */ /* 0x000e220000000000 */
[----:B------:R-:W-:Y:S02]  /*c830*/  @!P5 IMAD.MOV.U32 R0, RZ, RZ, c[0x0][0x1a0] ;  /* 0x00006800ff00d624 */ /* 0x000fe400078e00ff */
[----:B------:R-:W-:Y:S01]  /*c840*/  IMAD.SHL.U32 R153, R153, 0x2, RZ ;  /* 0x0000000299997824 */ /* 0x000fe200078e00ff */
[----:B--2---:R-:W-:-:S04]  /*c850*/  @!P6 LEA R8, P0, R67, R164, 0x1 ;  /* 0x000000a44308e211 */ /* 0x004fc800078008ff */
[----:B------:R-:W-:Y:S02]  /*c860*/  IADD3 R151, R153, 0x4020, RZ ;  /* 0x0000402099977810 */ /* 0x000fe40007ffe0ff */
[----:B------:R-:W-:Y:S01]  /*c870*/  @!P6 LEA.HI.X R9, R67, R165, R68, 0x1, P0 ;  /* 0x000000a54309e211 */ /* 0x000fe200000f0c44 */
[----:B---3--:R-:W-:-:S04]  /*c880*/  @!P4 IMAD.MOV.U32 R12, RZ, RZ, c[0x0][0x1a0] ;  /* 0x00006800ff0cc624 */ /* 0x008fc800078e00ff */
[----:B------:R-:W-:-:S04]  /*c890*/  @!P4 IMAD.WIDE.U32 R12, R12, 0x60, R164 ;  /* 0x000000600c0cc825 */ /* 0x000fc800078e00a4 */
[----:B-----5:R-:W-:Y:S01]  /*c8a0*/  @!P4 IMAD.MOV.U32 R10, RZ, RZ, c[0x0][0x1a4] ;  /* 0x00006900ff0ac624 */ /* 0x020fe200078e00ff */
[----:B------:R-:W-:-:S04]  /*c8b0*/  DEPBAR.LE SB0, 0x0 ;  /* 0x000080000000791a */ /* 0x000fc80000000000 */
[----:B------:R-:W-:Y:S01]  /*c8c0*/  BAR.SYNC.DEFER_BLOCKING 0x0 ;  /* 0x0000000000007b1d */ /* 0x000fe20000010000 */
[----:B------:R-:W-:-:S04]  /*c8d0*/  @!P4 IMAD R10, R10, 0x60, RZ ;  /* 0x000000600a0ac824 */ /* 0x000fc800078e02ff */
        /* <DEDUP_REMOVED lines=16> */
[----:B------:R-:W-:Y:S02]  /*c9e0*/  @!P5 LEA.HI.X R17, R0, R165, R2, 0x6, P0 ;  /* 0x000000a50011d211 */ /* 0x000fe400000f3402 */
[----:B------:R-:W-:Y:S01]  /*c9f0*/  LOP3.LUT R4, R5, 0x8, R4, 0xf8, !PT ;  /* 0x0000000805047812 */ /* 0x000fe200078ef804 */
[----:B------:R-:W-:Y:S01]  /*ca00*/  @!PT LDS RZ, [RZ] ;  /* 0x00000000fffff984 */ /* 0x000fe20000000800 */
[----:B------:R-:W-:Y:S01]  /*ca10*/  @!PT LDS RZ, [RZ] ;  /* 0x00000000fffff984 */ /* 0x000fe20000000800 */
[----:B------:R-:W-:Y:S01]  /*ca20*/  @!PT LDS RZ, [RZ] ;  /* 0x00000000fffff984 */ /* 0x000fe20000000800 */
[----:B------:R2:W-:Y:S01]  /*ca30*/  @!P6 LDGSTS.E.BYPASS.LTC128B.128 [R160+0x8800], [R8.64] ;  /* 0x0880000008a0efae */ /* 0x0005e2000b901d46 */
[----:B------:R-:W-:Y:S02]  /*ca40*/  SHF.R.U32.HI R5, RZ, 0x3, R5 ;  /* 0x00000003ff057819 */ /* 0x000fe40000011605 */
[----:B------:R-:W-:Y:S01]  /*ca50*/  IADD3 R0, R153, 0x4000, RZ ;  /* 0x0000400099007810 */ /* 0x000fe20007ffe0ff */
[----:B------:R2:W-:Y:S01]  /*ca60*/  @!P6 LDGSTS.E.BYPASS.LTC128B.128 [R160+0xa800], [R8.64+0x80] ;  /* 0x0a80008008a0efae */ /* 0x0005e2000b901d46 */
[----:B------:R-:W-:Y:S01]  /*ca70*/  LOP3.LUT R4, R4, R5, RZ, 0x3c, !PT ;  /* 0x0000000504047212 */ /* 0x000fe200078e3cff */
[----:B------:R-:W-:-:S02]  /*ca80*/  IMAD R5, R63, 0x400, R6 ;  /* 0x000004003f057824 */ /* 0x000fc400078e0206 */
        /* <DEDUP_REMOVED lines=13> */
[C---:B------:R-:W-:Y:S01]  /*cb60*/  IMAD R150, R5.reuse, 0x2, R154 ;  /* 0x0000000205967824 */ /* 0x040fe200078e029a */
[----:B------:R-:W-:Y:S01]  /*cb70*/  @P4 STS.128 [R160+0x9800], RZ ;  /* 0x009800ffa0004388 */ /* 0x000fe20000000c00 */
[----:B----4-:R-:W-:-:S03]  /*cb80*/  IMAD R149, R5, 0x2, R152 ;  /* 0x0000000205957824 */ /* 0x010fc600078e0298 */
[----:B------:R-:W-:Y:S04]  /*cb90*/  @P4 STS.128 [R160+0xb800], RZ ;  /* 0x00b800ffa0004388 */ /* 0x000fe80000000c00 */
[----:B------:R-:W-:Y:S01]  /*cba0*/  @!PT LDS RZ, [RZ] ;  /* 0x00000000fffff984 */ /* 0x000fe20000000800 */
[----:B------:R-:W-:Y:S01]  /*cbb0*/  @!PT LDS RZ, [RZ] ;  /* 0x00000000fffff984 */ /* 0x000fe20000000800 */
[----:B------:R-:W-:Y:S01]  /*cbc0*/  @!PT LDS RZ, [RZ] ;  /* 0x00000000fffff984 */ /* 0x000fe20000000800 */
[----:B------:R2:W-:Y:S02]  /*cbd0*/  @!P4 LDGSTS.E.BYPASS.LTC128B.128 [R160+0x9800], [R10.64] ;  /* 0x098000000aa0cfae */ /* 0x0005e4000b901d46 */
[----:B------:R-:W-:Y:S01]  /*cbe0*/  @P1 IADD3 R151, R0, -0x20, RZ ;  /* 0xffffffe000971810 */ /* 0x000fe20007ffe0ff */
[----:B------:R-:W-:Y:S01]  /*cbf0*/  IMAD.MOV.U32 R0, RZ, RZ, 0x40 ;  /* 0x00000040ff007424 */ /* 0x000fe200078e00ff */
[----:B------:R2:W-:Y:S02]  /*cc00*/  @!P4 LDGSTS.E.BYPASS.LTC128B.128 [R160+0xb800], [R10.64+0x80] ;  /* 0x0b8000800aa0cfae */ /* 0x0005e4000b901d46 */
[----:B------:R-:W-:-:S02]  /*cc10*/  IADD3 R143, R151, 0x800, RZ ;  /* 0x00000800978f7810 */ /* 0x000fc40007ffe0ff */
        /* <DEDUP_REMOVED lines=10> */
[----:B------:R-:W-:Y:S01]  /*ccc0*/  LDSM.16.M88.4 R32, [R151] ;  /* 0x000000009720783b */ /* 0x000fe20000000200 */
[C---:B------:R-:W-:Y:S02]  /*ccd0*/  IADD3 R137, R151.reuse, 0x3000, RZ ;  /* 0x0000300097897810 */ /* 0x040fe40007ffe0ff */
[----:B------:R-:W-:Y:S01]  /*cce0*/  IADD3 R136, R151, 0x3800, RZ ;  /* 0x0000380097887810 */ /* 0x000fe20007ffe0ff */
[----:B------:R-:W4:Y:S04]  /*ccf0*/  LDSM.16.M88.4 R36, [R153+0x4800] ;  /* 0x004800009924783b */ /* 0x000f280000000200 */
[----:B------:R-:W5:Y:S04]  /*cd00*/  LDSM.16.M88.4 R48, [R153+0x5000] ;  /* 0x005000009930783b */ /* 0x000f680000000200 */
[----:B--2---:R-:W2:Y:S04]  /*cd10*/  LDSM.16.M88.4 R8, [R153+0x5800] ;  /* 0x005800009908783b */ /* 0x004ea80000000200 */
[----:B------:R-:W-:Y:S04]  /*cd20*/  LDSM.16.M88.4 R72, [R150] ;  /* 0x000000009648783b */ /* 0x000fe80000000200 */
[----:B------:R-:W1:Y:S04]  /*cd30*/  LDSM.16.M88.4 R44, [R147+0x4000] ;  /* 0x00400000932c783b */ /* 0x000e680000000200 */
[----:B------:R-:W1:Y:S04]  /*cd40*/  LDSM.16.M88.4 R80, [R151+0x800] ;  /* 0x000800009750783b */ /* 0x000e680000000200 */
[----:B------:R-:W1:Y:S01]  /*cd50*/  LDSM.16.M88.4 R24, [R151+0x1000] ;  /* 0x001000009718783b */ /* 0x000e620000000200 */
[C---:B---3--:R-:W-:Y:S03]  /*cd60*/  HMMA.16816.F32.BF16 R16, R12.reuse, R20, RZ ;  /* 0x000000140c10723c */ /* 0x048fe600000418ff */
[----:B------:R-:W3:Y:S04]  /*cd70*/  LDSM.16.M88.4 R68, [R151+0x1800] ;  /* 0x001800009744783b */ /* 0x000ee80000000200 */
[----:B------:R-:W-:Y:S01]  /*cd80*/  LDSM.16.M88.4 R84, [R149] ;  /* 0x000000009554783b */ /* 0x000fe20000000200 */
[C---:B------:R-:W-:Y:S03]  /*cd90*/  HMMA.16816.F32.BF16 R20, R12.reuse, R22, RZ ;  /* 0x000000160c14723c */ /* 0x040fe600000418ff */
[----:B------:R-:W-:Y:S04]  /*cda0*/  LDSM.16.M88.4 R40, [R147+0x5000] ;  /* 0x005000009328783b */ /* 0x000fe80000000200 */
[----:B------:R-:W-:Y:S01]  /*cdb0*/  LDSM.16.M88.4 R96, [R140+0x1000] ;  /* 0x001000008c60783b */ /* 0x000fe20000000200 */
[C---:B----4-:R-:W-:Y:S03]  /*cdc0*/  HMMA.16816.F32.BF16 R28, R12.reuse, R36, RZ ;  /* 0x000000240c1c723c */ /* 0x050fe600000418ff */
[----:B------:R-:W-:Y:S04]  /*cdd0*/  LDSM.16.M88.4 R88, [R140+0x2000] ;  /* 0x002000008c58783b */ /* 0x000fe80000000200 */
[----:B------:R-:W-:Y:S01]  /*cde0*/  LDSM.16.M88.4 R92, [R151+0x2800] ;  /* 0x00280000975c783b */ /* 0x000fe20000000200 */
[----:B-----5:R-:W-:Y:S03]  /*cdf0*/  HMMA.16816.F32.BF16 R52, R12, R48, RZ ;  /* 0x000000300c34723c */ /* 0x020fe600000418ff */
[----:B------:R-:W0:Y:S05]  /*ce00*/  LDGDEPBAR ;  /* 0x00000000000079af */ /* 0x000e2a0000000000 */
[----:B------:R-:W-:Y:S08]  /*ce10*/  HMMA.16816.F32.BF16 R20, R56, R34, R20 ;  /* 0x000000223814723c */ /* 0x000ff00000041814 */
[C---:B------:R-:W-:Y:S08]  /*ce20*/  HMMA.16816.F32.BF16 R36, R12.reuse, R38, RZ ;  /* 0x000000260c24723c */ /* 0x040ff000000418ff */
[C---:B------:R-:W-:Y:S08]  /*ce30*/  HMMA.16816.F32.BF16 R48, R12.reuse, R50, RZ ;  /* 0x000000320c30723c */ /* 0x040ff000000418ff */
[C---:B--2---:R-:W-:Y:S08]  /*ce40*/  HMMA.16816.F32.BF16 R76, R12.reuse, R8, RZ ;  /* 0x000000080c4c723c */ /* 0x044ff000000418ff */
[----:B------:R-:W-:Y:S01]  /*ce50*/  HMMA.16816.F32.BF16 R12, R12, R10, RZ ;  /* 0x0000000a0c0c723c */ /* 0x000fe200000418ff */
[----:B------:R-:W-:Y:S07]  /*ce60*/  LDSM.16.M88.4 R8, [R147+0x4800] ;  /* 0x004800009308783b */ /* 0x000fee0000000200 */
[----:B------:R-:W-:Y:S01]  /*ce70*/  HMMA.16816.F32.BF16 R16, R56, R32, R16 ;  /* 0x000000203810723c */ /* 0x000fe20000041810 */
[----:B------:R-:W2:Y:S07]  /*ce80*/  LDSM.16.M88.4 R32, [R140] ;  /* 0x000000008c20783b */ /* 0x000eae0000000200 */
[----:B-1----:R-:W-:Y:S08]  /*ce90*/  HMMA.16816.F32.BF16 R20, R72, R46, R20 ;  /* 0x0000002e4814723c */ /* 0x002ff00000041814 */
        /* <DEDUP_REMOVED lines=20> */
[----:B------:R-:W-:Y:S01]  /*cfe0*/  HMMA.16816.F32.BF16 R16, R84, R32, R16 ;  /* 0x000000205410723c */ /* 0x000fe20000041810 */
[----:B------:R-:W-:Y:S07]  /*cff0*/  LDSM.16.M88.4 R32, [R153+0x6800] ;  /* 0x006800009920783b */ /* 0x000fee0000000200 */
[C---:B------:R-:W-:Y:S08]  /*d000*/  HMMA.16816.F32.BF16 R76, R72.reuse, R24, R76 ;  /* 0x00000018484c723c */ /* 0x040ff0000004184c */
[----:B------:R-:W-:Y:S01]  /*d010*/  HMMA.16816.F32.BF16 R72, R72, R26, R12 ;  /* 0x0000001a4848723c */ /* 0x000fe2000004180c */
[----:B------:R-:W-:Y:S04]  /*d020*/  LDSM.16.M88.4 R12, [R150+0x2000] ;  /* 0x00200000960c783b */ /* 0x000fe80000000200 */
[----:B------:R-:W1:Y:S03]  /*d030*/  LDSM.16.M88.4 R24, [R147+0x6000] ;  /* 0x006000009318783b */ /* 0x000e660000000200 */
[----:B--2---:R-:W-:Y:S08]  /*d040*/  HMMA.16816.F32.BF16 R20, R44, R42, R20 ;  /* 0x0000002a2c14723c */ /* 0x004ff00000041814 */
[C---:B---3--:R-:W-:Y:S08]  /*d050*/  HMMA.16816.F32.BF16 R36, R84.reuse, R10, R36 ;  /* 0x0000000a5424723c */ /* 0x048ff00000041824 */
[----:B------:R-:W-:Y:S01]  /*d060*/  HMMA.16816.F32.BF16 R28, R84, R8, R28 ;  /* 0x00000008541c723c */ /* 0x000fe2000004181c */
[----:B------:R-:W2:Y:S07]  /*d070*/  LDSM.16.M88.4 R8, [R149+0x2000] ;  /* 0x002000009508783b */ /* 0x000eae0000000200 */
[----:B------:R-:W-:Y:S01]  /*d080*/  HMMA.16816.F32.BF16 R16, R68, R56, R16 ;  /* 0x000000384410723c */ /* 0x000fe20000041810 */
[----:B------:R-:W3:Y:S07]  /*d090*/  LDSM.16.M88.4 R56, [R153+0x7000] ;  /* 0x007000009938783b */ /* 0x000eee0000000200 */
[----:B------:R-:W-:Y:S08]  /*d0a0*/  HMMA.16816.F32.BF16 R52, R84, R96, R52 ;  /* 0x000000605434723c */ /* 0x000ff00000041834 */
[----:B-1----:R-:W-:Y:S08]  /*d0b0*/  HMMA.16816.F32.BF16 R20, R12, R26, R20 ;  /* 0x0000001a0c14723c */ /* 0x002ff00000041814 */
[C---:B------:R-:W-:Y:S08]  /*d0c0*/  HMMA.16816.F32.BF16 R36, R68.reuse, R34, R36 ;  /* 0x000000224424723c */ /* 0x040ff00000041824 */
        /* <DEDUP_REMOVED lines=49> */
[----:B----4-:R-:W-:Y:S01]  /*d3e0*/  HMMA.16816.F32.BF16 R52, R12, R88, R52 ;  /* 0x000000580c34723c */ /* 0x010fe20000041834 */
[----:B------:R-:W-:Y:S02]  /*d3f0*/  FMUL.FTZ R0, R36, c[0x0][0x2ec] ;  /* 0x0000bb0024007a20 */ /* 0x000fe40000410000 */
[----:B------:R-:W-:Y:S02]  /*d400*/  FMUL.FTZ R36, R38, c[0x0][0x2ec] ;  /* 0x0000bb0026247a20 */ /* 0x000fe40000410000 */
[----:B------:R-:W-:-:S02]  /*d410*/  FMUL.FTZ R31, R31, c[0x0][0x2ec] ;  /* 0x0000bb001f1f7a20 */ /* 0x000fc40000410000 */
[----:B------:R-:W4:Y:S01]  /*d420*/  MUFU.TANH R29, R29 ;  /* 0x0000001d001d7308 */ /* 0x000f220000002400 */
[----:B------:R-:W-:Y:S01]  /*d430*/  HMMA.16816.F32.BF16 R76, R44, R20, R76 ;  /* 0x000000142c4c723c */ /* 0x000fe2000004184c */
[----:B------:R-:W2:Y:S01]  /*d440*/  LDSM.16.M88.4 R20, [R140+0x3800] ;  /* 0x003800008c14783b */ /* 0x000ea20000000200 */
[----:B------:R-:W-:-:S05]  /*d450*/  DEPBAR.LE SB0, 0x0 ;  /* 0x000080000000791a */ /* 0x000fca0000000000 */
[----:B------:R-:W-:Y:S01]  /*d460*/  MUFU.TANH R36, R36 ;  /* 0x0000002400247308 */ /* 0x000fe20000002400 */
[C---:B------:R-:W-:Y:S07]  /*d470*/  HMMA.16816.F32.BF16 R48, R12.reuse, R90, R48 ;  /* 0x0000005a0c30723c */ /* 0x040fee0000041830 */
[----:B------:R-:W-:Y:S01]  /*d480*/  MUFU.TANH R30, R30 ;  /* 0x0000001e001e7308 */ /* 0x000fe20000002400 */
[C---:B---3--:R-:W-:Y:S07]  /*d490*/  HMMA.16816.F32.BF16 R72, R12.reuse, R26, R72 ;  /* 0x0000001a0c48723c */ /* 0x048fee0000041848 */
[----:B------:R-:W-:Y:S01]  /*d4a0*/  MUFU.TANH R31, R31 ;  /* 0x0000001f001f7308 */ /* 0x000fe20000002400 */
[----:B------:R-:W-:Y:S08]  /*d4b0*/  HMMA.16816.F32.BF16 R76, R12, R24, R76 ;  /* 0x000000180c4c723c */ /* 0x000ff0000004184c */
[C---:B-1----:R-:W-:Y:S01]  /*d4c0*/  HMMA.16816.F32.BF16 R52, R8.reuse, R16, R52 ;  /* 0x000000100834723c */ /* 0x042fe20000041834 */
[----:B------:R1:W3:Y:S06]  /*d4d0*/  MUFU.TANH R17, R0 ;  /* 0x0000000000117308 */ /* 0x0002ec0000002400 */
[----:B------:R-:W-:Y:S01]  /*d4e0*/  FMUL.FTZ R16, R37, c[0x0][0x2ec] ;  /* 0x0000bb0025107a20 */ /* 0x000fe20000410000 */
[----:B------:R-:W-:Y:S01]  /*d4f0*/  HMMA.16816.F32.BF16 R48, R8, R18, R48 ;  /* 0x000000120830723c */ /* 0x000fe20000041830 */
[----:B------:R-:W-:-:S04]  /*d500*/  FMUL.FTZ R37, R39, c[0x0][0x2ec] ;  /* 0x0000bb0027257a20 */ /* 0x000fc80000410000 */
[----:B------:R-:W3:Y:S02]  /*d510*/  MUFU.TANH R16, R16 ;  /* 0x0000001000107308 */ /* 0x000ee40000002400 */
[----:B------:R-:W-:Y:S01]  /*d520*/  IMAD.SHL.U32 R18, R61, 0x2, RZ ;  /* 0x000000023d127824 */ /* 0x000fe200078e00ff */
[----:B--2---:R-:W-:Y:S01]  /*d530*/  HMMA.16816.F32.BF16 R72, R8, R22, R72 ;  /* 0x000000160848723c */ /* 0x004fe20000041848 */
[----:B-1----:R-:W-:-:S03]  /*d540*/  IMAD R0, R63, 0x10, R65 ;  /* 0x000000103f007824 */ /* 0x002fc600078e0241 */
[----:B------:R-:W-:Y:S01]  /*d550*/  LOP3.LUT R18, R18, 0x6, RZ, 0xc0, !PT ;  /* 0x0000000612127812 */ /* 0x000fe200078ec0ff */
[----:B------:R-:W-:Y:S01]  /*d560*/  MUFU.TANH R37, R37 ;  /* 0x0000002500257308 */ /* 0x000fe20000002400 */
[----:B------:R-:W-:Y:S02]  /*d570*/  IADD3 R39, R0, 0x1, R167 ;  /* 0x0000000100277810 */ /* 0x000fe40007ffe0a7 */
[----:B------:R-:W-:Y:S01]  /*d580*/  LOP3.LUT R0, R4, R6, RZ, 0xfc, !PT ;  /* 0x0000000604007212 */ /* 0x000fe200078efcff */
[----:B------:R-:W-:Y:S01]  /*d590*/  IMAD.IADD R18, R3, 0x1, R18 ;  /* 0x0000000103127824 */ /* 0x000fe200078e0212 */
[----:B------:R-:W-:Y:S01]  /*d5a0*/  IADD3 R19, R62, R39, -R156 ;  /* 0x000000273e137210 */ /* 0x000fe20007ffe89c */
[----:B------:R-:W-:Y:S01]  /*d5b0*/  HMMA.16816.F32.BF16 R76, R8, R20, R76 ;  /* 0x00000014084c723c */ /* 0x000fe2000004184c */
[----:B------:R-:W-:Y:S02]  /*d5c0*/  FMUL.FTZ R52, R52, c[0x0][0x2ec] ;  /* 0x0000bb0034347a20 */ /* 0x000fe40000410000 */
[----:B------:R-:W-:Y:S01]  /*d5d0*/  IADD3 R19, R19, c[0x0][0x2e8], RZ ;  /* 0x0000ba0013137a10 */ /* 0x000fe20007ffe0ff */
[----:B------:R-:W-:Y:S01]  /*d5e0*/  FMUL.FTZ R53, R53, c[0x0][0x2ec] ;  /* 0x0000bb0035357a20 */ /* 0x000fe20000410000 */
[----:B------:R-:W-:Y:S01]  /*d5f0*/  IADD3 R4, R18, 0x8, RZ ;  /* 0x0000000812047810 */ /* 0x000fe20007ffe0ff */
[----:B------:R-:W-:Y:S01]  /*d600*/  FMUL.FTZ R55, R55, c[0x0][0x2ec] ;  /* 0x0000bb0037377a20 */ /* 0x000fe20000410000 */
[----:B------:R-:W-:Y:S01]  /*d610*/  IADD3 R103, R19, 0x8, RZ ;  /* 0x0000000813677810 */ /* 0x000fe20007ffe0ff */
[----:B------:R-:W-:Y:S01]  /*d620*/  FMUL.FTZ R25, R49, c[0x0][0x2ec] ;  /* 0x0000bb0031197a20 */ /* 0x000fe20000410000 */
[-C--:B------:R-:W-:Y:S01]  /*d630*/  IMNMX R2, R19, R62.reuse, PT ;  /* 0x0000003e13027217 */ /* 0x080fe20003800200 */
[----:B------:R-:W1:Y:S01]  /*d640*/  MUFU.TANH R121, R52 ;  /* 0x0000003400797308 */ /* 0x000e620000002400 */
[----:B------:R-:W-:Y:S01]  /*d650*/  IMNMX R103, R103, R62, PT ;  /* 0x0000003e67677217 */ /* 0x000fe20003800200 */
[----:B------:R-:W-:Y:S01]  /*d660*/  FMUL.FTZ R54, R54, c[0x0][0x2ec] ;  /* 0x0000bb0036367a20 */ /* 0x000fe20000410000 */
[----:B------:R-:W-:Y:S01]  /*d670*/  IADD3 R19, R18, 0x1, RZ ;  /* 0x0000000112137810 */ /* 0x000fe20007ffe0ff */
[----:B------:R-:W-:Y:S01]  /*d680*/  FMUL.FTZ R72, R72, c[0x0][0x2ec] ;  /* 0x0000bb0048487a20 */ /* 0x000fe20000410000 */
[----:B------:R-:W-:Y:S01]  /*d690*/  IADD3 R6, R18, 0x10, RZ ;  /* 0x0000001012067810 */ /* 0x000fe20007ffe0ff */
[----:B------:R-:W-:Y:S01]  /*d6a0*/  FMUL.FTZ R27, R48, c[0x0][0x2ec] ;  /* 0x0000bb00301b7a20 */ /* 0x000fe20000410000 */
[CC--:B------:R-:W-:Y:S01]  /*d6b0*/  ISETP.GE.AND P5, PT, R19.reuse, R2.reuse, PT ;  /* 0x000000021300720c */ /* 0x0c0fe20003fa6270 */
[----:B------:R-:W2:Y:S01]  /*d6c0*/  MUFU.TANH R119, R53 ;  /* 0x0000003500777308 */ /* 0x000ea20000002400 */
[-C--:B------:R-:W-:Y:S01]  /*d6d0*/  ISETP.GE.AND P1, PT, R19, R103.reuse, PT ;  /* 0x000000671300720c */ /* 0x080fe20003f26270 */
[----:B------:R-:W-:Y:S01]  /*d6e0*/  FMUL.FTZ R26, R50, c[0x0][0x2ec] ;  /* 0x0000bb00321a7a20 */ /* 0x000fe20000410000 */
[CC--:B------:R-:W-:Y:S01]  /*d6f0*/  ISETP.GE.AND P0, PT, R4.reuse, R2.reuse, PT ;  /* 0x000000020400720c */ /* 0x0c0fe20003f06270 */
[----:B------:R-:W-:Y:S01]  /*d700*/  FMUL.FTZ R24, R51, c[0x0][0x2ec] ;  /* 0x0000bb0033187a20 */ /* 0x000fe20000410000 */
[-C--:B------:R-:W-:Y:S01]  /*d710*/  ISETP.GE.AND P2, PT, R4, R103.reuse, PT ;  /* 0x000000670400720c */ /* 0x080fe20003f46270 */
[----:B------:R-:W-:Y:S01]  /*d720*/  FMUL.FTZ R76, R76, c[0x0][0x2ec] ;  /* 0x0000bb004c4c7a20 */ /* 0x000fe20000410000 */
[----:B------:R-:W-:Y:S01]  /*d730*/  IADD3 R4, R18, 0x9, RZ ;  /* 0x0000000912047810 */ /* 0x000fe20007ffe0ff */
        /* <DEDUP_REMOVED lines=11> */
[----:B------:R-:W-:Y:S01]  /*d7f0*/  ISETP.GE.AND P6, PT, R4, R2, PT ;  /* 0x000000020400720c */ /* 0x000fe20003fc6270 */
[----:B------:R-:W-:Y:S01]  /*d800*/  FMUL.FTZ R74, R74, c[0x0][0x2ec] ;  /* 0x0000bb004a4a7a20 */ /* 0x000fe20000410000 */
[----:B------:R-:W-:Y:S01]  /*d810*/  ISETP.GE.AND P4, PT, R4, R103, PT ;  /* 0x000000670400720c */ /* 0x000fe20003f86270 */
[----:B------:R-:W-:Y:S01]  /*d820*/  FMUL.FTZ R75, R75, c[0x0][0x2ec] ;  /* 0x0000bb004b4b7a20 */ /* 0x000fe20000410000 */
[----:B------:R-:W-:Y:S01]  /*d830*/  IADD3 R12, R18, 0x18, RZ ;  /* 0x00000018120c7810 */ /* 0x000fe20007ffe0ff */
[----:B------:R-:W1:Y:S01]  /*d840*/  MUFU.TANH R124, R72 ;  /* 0x00000048007c7308 */ /* 0x000e620000002400 */
[----:B------:R-:W-:-:S02]  /*d850*/  FSEL R35, R35, -INF , !P0 ;  /* 0xff80000023237808 */ /* 0x000fc40004000000 */
[----:B------:R-:W-:Y:S02]  /*d860*/  FSEL R4, R41, -INF , !P2 ;  /* 0xff80000029047808 */ /* 0x000fe40005000000 */
[CC--:B------:R-:W-:Y:S02]  /*d870*/  ISETP.GE.AND P0, PT, R6.reuse, R2.reuse, PT ;  /* 0x000000020600720c */ /* 0x0c0fe40003f06270 */
[----:B------:R-:W-:Y:S01]  /*d880*/  ISETP.GE.AND P2, PT, R6, R103, PT ;  /* 0x000000670600720c */ /* 0x000fe20003f46270 */
[----:B------:R-:W1:Y:S01]  /*d890*/  MUFU.TANH R128, R54 ;  /* 0x0000003600807308 */ /* 0x000e620000002400 */
[----:B------:R-:W-:Y:S02]  /*d8a0*/  FSEL R21, R40, -INF , !P6 ;  /* 0xff80000028157808 */ /* 0x000fe40007000000 */
[----:B------:R-:W-:Y:S02]  /*d8b0*/  FSEL R6, R57, -INF , !P4 ;  /* 0xff80000039067808 */ /* 0x000fe40006000000 */
[----:B------:R-:W-:-:S02]  /*d8c0*/  ISETP.GE.AND P6, PT, R12, R2, PT ;  /* 0x000000020c00720c */ /* 0x000fc40003fc6270 */
[----:B------:R-:W-:Y:S01]  /*d8d0*/  ISETP.GE.AND P4, PT, R12, R103, PT ;  /* 0x000000670c00720c */ /* 0x000fe20003f86270 */
[----:B------:R-:W1:Y:S01]  /*d8e0*/  MUFU.TANH R27, R27 ;  /* 0x0000001b001b7308 */ /* 0x000e620000002400 */
[----:B------:R-:W-:Y:S02]  /*d8f0*/  IADD3 R12, R18, 0x19, RZ ;  /* 0x00000019120c7810 */ /* 0x000fe40007ffe0ff */
[----:B-----5:R-:W-:Y:S02]  /*d900*/  FSEL R15, R28, -INF , !P5 ;  /* 0xff8000001c0f7808 */ /* 0x020fe40006800000 */
[----:B------:R-:W-:Y:S02]  /*d910*/  IADD3 R20, R18, 0x20, RZ ;  /* 0x0000002012147810 */ /* 0x000fe40007ffe0ff */
[----:B------:R-:W-:Y:S01]  /*d920*/  ISETP.GE.AND P5, PT, R12, R2, PT ;  /* 0x000000020c00720c */ /* 0x000fe20003fa6270 */
[----:B------:R-:W5:Y:S01]  /*d930*/  MUFU.TANH R26, R26 ;  /* 0x0000001a001a7308 */ /* 0x000f620000002400 */
[----:B------:R-:W-:-:S02]  /*d940*/  IADD3 R8, R18, 0x21, RZ ;  /* 0x0000002112087810 */ /* 0x000fc40007ffe0ff */
[----:B----4-:R-:W-:Y:S02]  /*d950*/  FSEL R13, R29, -INF , !P0 ;  /* 0xff8000001d0d7808 */ /* 0x010fe40004000000 */
[----:B---3--:R-:W-:Y:S02]  /*d960*/  FSEL R11, R17, -INF , !P6 ;  /* 0xff800000110b7808 */ /* 0x008fe40007000000 */
[----:B------:R-:W-:Y:S01]  /*d970*/  FSEL R10, R36, -INF , !P4 ;  /* 0xff800000240a7808 */ /* 0x000fe20006000000 */
[----:B------:R-:W3:Y:S01]  /*d980*/  MUFU.TANH R129, R76 ;  /* 0x0000004c00817308 */ /* 0x000ee20000002400 */
[-C--:B------:R-:W-:Y:S02]  /*d990*/  ISETP.GE.AND P0, PT, R20, R2.reuse, PT ;  /* 0x000000021400720c */ /* 0x080fe40003f06270 */
[C---:B------:R-:W-:Y:S02]  /*d9a0*/  ISETP.GE.AND P6, PT, R8.reuse, R2, PT ;  /* 0x000000020800720c */ /* 0x040fe40003fc6270 */
[----:B------:R-:W-:-:S02]  /*d9b0*/  ISETP.GE.AND P4, PT, R8, R103, PT ;  /* 0x000000670800720c */ /* 0x000fc40003f86270 */
[----:B------:R-:W-:Y:S01]  /*d9c0*/  FSEL R9, R16, -INF , !P5 ;  /* 0xff80000010097808 */ /* 0x000fe20006800000 */
[----:B------:R-:W4:Y:S01]  /*d9d0*/  MUFU.TANH R120, R78 ;  /* 0x0000004e00787308 */ /* 0x000f220000002400 */
[C---:B------:R-:W-:Y:S02]  /*d9e0*/  IADD3 R17, R18.reuse, 0x29, RZ ;  /* 0x0000002912117810 */ /* 0x040fe40007ffe0ff */
[----:B------:R-:W-:Y:S02]  /*d9f0*/  IADD3 R16, R18, 0x30, RZ ;  /* 0x0000003012107810 */ /* 0x000fe40007ffe0ff */
[----:B-1----:R-:W-:Y:S02]  /*da00*/  FSEL R121, R121, -INF , !P0 ;  /* 0xff80000079797808 */ /* 0x002fe40004000000 */
[----:B--2---:R-:W-:Y:S01]  /*da10*/  FSEL R119, R119, -INF , !P6 ;  /* 0xff80000077777808 */ /* 0x004fe20007000000 */
[----:B------:R-:W1:Y:S01]  /*da20*/  MUFU.TANH R24, R24 ;  /* 0x0000001800187308 */ /* 0x000e620000002400 */
[----:B------:R-:W-:-:S02]  /*da30*/  FSEL R122, R122, -INF , !P4 ;  /* 0xff8000007a7a7808 */ /* 0x000fc40006000000 */
[-C--:B------:R-:W-:Y:S02]  /*da40*/  ISETP.GE.AND P0, PT, R17, R2.reuse, PT ;  /* 0x000000021100720c */ /* 0x080fe40003f06270 */
[C---:B------:R-:W-:Y:S02]  /*da50*/  ISETP.GE.AND P6, PT, R16.reuse, R2, PT ;  /* 0x000000021000720c */ /* 0x040fe40003fc6270 */
[-C--:B------:R-:W-:Y:S01]  /*da60*/  ISETP.GE.AND P4, PT, R16, R103.reuse, PT ;  /* 0x000000671000720c */ /* 0x080fe20003f86270 */
[----:B------:R-:W2:Y:S01]  /*da70*/  MUFU.TANH R125, R77 ;  /* 0x0000004d007d7308 */ /* 0x000ea20000002400 */
[----:B------:R-:W-:Y:S02]  /*da80*/  IADD3 R16, R18, 0x38, RZ ;  /* 0x0000003812107810 */ /* 0x000fe40007ffe0ff */
[----:B------:R-:W-:Y:S02]  /*da90*/  FSEL R14, R30, -INF , !P1 ;  /* 0xff8000001e0e7808 */ /* 0x000fe40004800000 */
[----:B------:R-:W-:-:S02]  /*daa0*/  ISETP.GE.AND P1, PT, R12, R103, PT ;  /* 0x000000670c00720c */ /* 0x000fc40003f26270 */
[----:B------:R-:W-:Y:S01]  /*dab0*/  FSEL R25, R25, -INF , !P0 ;  /* 0xff80000019197808 */ /* 0x000fe20004000000 */
[----:B------:R-:W1:Y:S01]  /*dac0*/  MUFU.TANH R115, R79 ;  /* 0x0000004f00737308 */ /* 0x000e620000002400 */
[----:B------:R-:W-:Y:S02]  /*dad0*/  FSEL R12, R31, -INF , !P2 ;  /* 0xff8000001f0c7808 */ /* 0x000fe40005000000 */
[----:B------:R-:W-:Y:S02]  /*dae0*/  ISETP.GE.AND P0, PT, R16, R2, PT ;  /* 0x000000021000720c */ /* 0x000fe40003f06270 */
[----:B------:R-:W-:Y:S02]  /*daf0*/  ISETP.GE.AND P2, PT, R20, R103, PT ;  /* 0x000000671400720c */ /* 0x000fe40003f46270 */
[----:B------:R-:W-:Y:S01]  /*db00*/  IADD3 R20, R18, 0x28, RZ ;  /* 0x0000002812147810 */ /* 0x000fe20007ffe0ff */
[----:B------:R-:W-:Y:S01]  /*db10*/  MUFU.TANH R123, R73 ;  /* 0x00000049007b7308 */ /* 0x000fe20000002400 */
[----:B------:R-:W-:-:S02]  /*db20*/  FSEL R124, R124, -INF , !P0 ;  /* 0xff8000007c7c7808 */ /* 0x000fc40004000000 */
[----:B------:R-:W-:Y:S02]  /*db30*/  FSEL R8, R37, -INF , !P1 ;  /* 0xff80000025087808 */ /* 0x000fe40004800000 */
[----:B------:R-:W-:Y:S02]  /*db40*/  FSEL R128, R128, -INF , !P2 ;  /* 0xff80000080807808 */ /* 0x000fe40005000000 */
[----:B------:R-:W-:Y:S01]  /*db50*/  ISETP.GT.AND P0, PT, R166, R155, PT ;  /* 0x0000009ba600720c */ /* 0x000fe20003f04270 */
[----:B------:R-:W1:Y:S01]  /*db60*/  MUFU.TANH R114, R74 ;  /* 0x0000004a00727308 */ /* 0x000e620000002400 */
[----:B------:R-:W-:Y:S01]  /*db70*/  BAR.SYNC.DEFER_BLOCKING 0x0 ;  /* 0x0000000000007b1d */ /* 0x000fe20000010000 */
[C---:B------:R-:W-:Y:S02]  /*db80*/  ISETP.GE.AND P5, PT, R20.reuse, R2, PT ;  /* 0x000000021400720c */ /* 0x040fe40003fa6270 */
[-C--:B------:R-:W-:Y:S02]  /*db90*/  ISETP.GE.AND P1, PT, R20, R103.reuse, PT ;  /* 0x000000671400720c */ /* 0x080fe40003f26270 */
[----:B------:R-:W-:-:S02]  /*dba0*/  ISETP.GE.AND P2, PT, R17, R103, PT ;  /* 0x000000671100720c */ /* 0x000fc40003f46270 */
[----:B------:R-:W1:Y:S01]  /*dbb0*/  MUFU.TANH R112, R75 ;  /* 0x0000004b00707308 */ /* 0x000e620000002400 */
[----:B------:R-:W-:Y:S02]  /*dbc0*/  IADD3 R17, R18, 0x31, RZ ;  /* 0x0000003112117810 */ /* 0x000fe40007ffe0ff */
[----:B------:R-:W-:Y:S02]  /*dbd0*/  FSEL R27, R27, -INF , !P5 ;  /* 0xff8000001b1b7808 */ /* 0x000fe40006800000 */
[----:B-----5:R-:W-:Y:S02]  /*dbe0*/  FSEL R26, R26, -INF , !P1 ;  /* 0xff8000001a1a7808 */ /* 0x020fe40004800000 */
[----:B---3--:R-:W-:Y:S02]  /*dbf0*/  FSEL R129, R129, -INF , !P6 ;  /* 0xff80000081817808 */ /* 0x008fe40007000000 */
[----:B----4-:R-:W-:Y:S02]  /*dc00*/  FSEL R120, R120, -INF , !P4 ;  /* 0xff80000078787808 */ /* 0x010fe40006000000 */
[----:B------:R-:W-:-:S02]  /*dc10*/  ISETP.GE.AND P5, PT, R17, R2, PT ;  /* 0x000000021100720c */ /* 0x000fc40003fa6270 */
[-C--:B------:R-:W-:Y:S02]  /*dc20*/  ISETP.GE.AND P1, PT, R17, R103.reuse, PT ;  /* 0x000000671100720c */ /* 0x080fe40003f26270 */
[C---:B------:R-:W-:Y:S02]  /*dc30*/  ISETP.GE.AND P6, PT, R18.reuse, R2, PT ;  /* 0x000000021200720c */ /* 0x040fe40003fc6270 */
[C---:B------:R-:W-:Y:S02]  /*dc40*/  ISETP.GE.AND P4, PT, R18.reuse, R103, PT ;  /* 0x000000671200720c */ /* 0x040fe40003f86270 */
[----:B------:R-:W-:Y:S02]  /*dc50*/  IADD3 R18, R18, 0x39, RZ ;  /* 0x0000003912127810 */ /* 0x000fe40007ffe0ff */
[----:B-1----:R-:W-:Y:S02]  /*dc60*/  FSEL R24, R24, -INF , !P2 ;  /* 0xff80000018187808 */ /* 0x002fe40005000000 */
[----:B--2---:R-:W-:-:S02]  /*dc70*/  FSEL R125, R125, -INF , !P5 ;  /* 0xff8000007d7d7808 */ /* 0x004fc40006800000 */
[----:B------:R-:W-:Y:S02]  /*dc80*/  FSEL R115, R115, -INF , !P1 ;  /* 0xff80000073737808 */ /* 0x000fe40004800000 */
[-C--:B------:R-:W-:Y:S02]  /*dc90*/  ISETP.GE.AND P2, PT, R16, R103.reuse, PT ;  /* 0x000000671000720c */ /* 0x080fe40003f46270 */
[C---:B------:R-:W-:Y:S02]  /*dca0*/  ISETP.GE.AND P5, PT, R18.reuse, R2, PT ;  /* 0x000000021200720c */ /* 0x040fe40003fa6270 */
[----:B------:R-:W-:Y:S02]  /*dcb0*/  ISETP.GE.AND P1, PT, R18, R103, PT ;  /* 0x000000671200720c */ /* 0x000fe40003f26270 */
        /* <DEDUP_REMOVED lines=65> */
.L_x_7828:
[----:B------:R-:W-:-:S05]  /*e0d0*/  IMAD.MOV.U32 R3, RZ, RZ, c[0x0][0x198] ;  /* 0x00006600ff037624 */ /* 0x000fca00078e00ff */
[----:B------:R-:W-:-:S04]  /*e0e0*/  LEA R3, -R3, RZ, 0x6 ;  /* 0x000000ff03037211 */ /* 0x000fc800078e31ff */
[----:B------:R-:W-:Y:S02]  /*e0f0*/  SHF.R.S32.HI R16, RZ, 0x1f, R3 ;  /* 0x0000001fff107819 */ /* 0x000fe40000011403 */
.L_x_7829:
        /* <DEDUP_REMOVED lines=29> */
.L_x_7827:
        /* <DEDUP_REMOVED lines=66> */
[----:B------:R-:W-:Y:S01]  /*e6f0*/  MUFU.EX2 R111, R111 ;  /* 0x0000006f006f7308 */ /* 0x000fe20000000800 */
[--C-:B------:R-:W-:Y:S01]  /*e700*/  FFMA.FTZ R107, R15, c[0x0][0x23c], -R126.reuse ;  /* 0x00008f000f6b7a23 */ /* 0x100fe2000001087e */
[----:B------:R-:W1:Y:S01]  /*e710*/  LDSM.16.MT88.4 R4, [R144+0xa000] ;  /* 0x00a000009004783b */ /* 0x000e620000004200 */
[--C-:B------:R-:W-:Y:S02]  /*e720*/  FFMA.FTZ R28, R13, c[0x0][0x23c], -R126.reuse ;  /* 0x00008f000d1c7a23 */ /* 0x100fe4000001087e */
[--C-:B------:R-:W-:Y:S02]  /*e730*/  FFMA.FTZ R33, R14, c[0x0][0x23c], -R117.reuse ;  /* 0x00008f000e217a23 */ /* 0x100fe40000010875 */
[----:B------:R-:W-:Y:S01]  /*e740*/  FFMA.FTZ R32, R12, c[0x0][0x23c], -R117 ;  /* 0x00008f000c207a23 */ /* 0x000fe20000010875 */
[----:B------:R-:W2:Y:S01]  /*e750*/  MUFU.EX2 R106, R106 ;  /* 0x0000006a006a7308 */ /* 0x000ea20000000800 */
[----:B------:R-:W3:Y:S01]  /*e760*/  LDSM.16.MT88.4 R12, [R146+0x8800] ;  /* 0x00880000920c783b */ /* 0x000ee20000004200 */
[----:B------:R-:W-:-:S02]  /*e770*/  FFMA.FTZ R29, R11, c[0x0][0x23c], -R126 ;  /* 0x00008f000b1d7a23 */ /* 0x000fc4000001087e */
[--C-:B------:R-:W-:Y:S02]  /*e780*/  FFMA.FTZ R0, R9, c[0x0][0x23c], -R126.reuse ;  /* 0x00008f0009007a23 */ /* 0x100fe4000001087e */
[--C-:B------:R-:W-:Y:S02]  /*e790*/  FFMA.FTZ R34, R10, c[0x0][0x23c], -R117.reuse ;  /* 0x00008f000a227a23 */ /* 0x100fe40000010875 */
[----:B------:R-:W4:Y:S01]  /*e7a0*/  MUFU.EX2 R30, R30 ;  /* 0x0000001e001e7308 */ /* 0x000f220000000800 */
[--C-:B------:R-:W-:Y:S02]  /*e7b0*/  FFMA.FTZ R31, R8, c[0x0][0x23c], -R117.reuse ;  /* 0x00008f00081f7a23 */ /* 0x100fe40000010875 */
[----:B------:R-:W5:Y:S01]  /*e7c0*/  LDSM.16.MT88.4 R8, [R145+0x8800] ;  /* 0x008800009108783b */ /* 0x000f620000004200 */
[----:B------:R-:W-:Y:S02]  /*e7d0*/  FFMA.FTZ R131, R128, c[0x0][0x23c], -R117 ;  /* 0x00008f0080837a23 */ /* 0x000fe40000010875 */
[----:B------:R-:W-:-:S02]  /*e7e0*/  FFMA.FTZ R116, R121, c[0x0][0x23c], -R126 ;  /* 0x00008f0079747a23 */ /* 0x000fc4000001087e */
[----:B------:R-:W-:Y:S01]  /*e7f0*/  MUFU.EX2 R113, R113 ;  /* 0x0000007100717308 */ /* 0x000fe20000000800 */
[----:B--2---:R-:W-:Y:S01]  /*e800*/  F2FP.BF16.PACK_AB R64, R106, R111 ;  /* 0x0000006f6a40723e */ /* 0x004fe200000010ff */
[----:B------:R-:W-:Y:S02]  /*e810*/  FFMA.FTZ R128, R122, c[0x0][0x23c], -R117 ;  /* 0x00008f007a807a23 */ /* 0x000fe40000010875 */
[--C-:B------:R-:W-:Y:S02]  /*e820*/  FFMA.FTZ R119, R119, c[0x0][0x23c], -R126.reuse ;  /* 0x00008f0077777a23 */ /* 0x100fe4000001087e */
[--C-:B------:R-:W-:Y:S02]  /*e830*/  FFMA.FTZ R118, R27, c[0x0][0x23c], -R126.reuse ;  /* 0x00008f001b767a23 */ /* 0x100fe4000001087e */
[----:B------:R-:W2:Y:S01]  /*e840*/  MUFU.EX2 R110, R110 ;  /* 0x0000006e006e7308 */ /* 0x000ea20000000800 */
[----:B----4-:R-:W-:Y:S01]  /*e850*/  F2FP.BF16.PACK_AB R66, R30, R109 ;  /* 0x0000006d1e42723e */ /* 0x010fe200000010ff */
[----:B------:R-:W-:-:S02]  /*e860*/  FFMA.FTZ R121, R25, c[0x0][0x23c], -R126 ;  /* 0x00008f0019797a23 */ /* 0x000fc4000001087e */
[--C-:B------:R-:W-:Y:S02]  /*e870*/  FFMA.FTZ R127, R26, c[0x0][0x23c], -R117.reuse ;  /* 0x00008f001a7f7a23 */ /* 0x100fe40000010875 */
[--C-:B------:R-:W-:Y:S02]  /*e880*/  FFMA.FTZ R122, R24, c[0x0][0x23c], -R117.reuse ;  /* 0x00008f00187a7a23 */ /* 0x100fe40000010875 */
[----:B------:R-:W-:Y:S01]  /*e890*/  MUFU.EX2 R108, R108 ;  /* 0x0000006c006c7308 */ /* 0x000fe20000000800 */
[----:B------:R-:W-:Y:S01]  /*e8a0*/  LDSM.16.MT88.4 R24, [R146+0x9000] ;  /* 0x009000009218783b */ /* 0x000fe20000004200 */
[----:B------:R-:W-:Y:S02]  /*e8b0*/  FFMA.FTZ R173, R123, c[0x0][0x23c], -R126 ;  /* 0x00008f007bad7a23 */ /* 0x000fe4000001087e */
[--C-:B------:R-:W-:Y:S02]  /*e8c0*/  FFMA.FTZ R114, R114, c[0x0][0x23c], -R117.reuse ;  /* 0x00008f0072727a23 */ /* 0x100fe40000010875 */
[----:B------:R-:W-:-:S02]  /*e8d0*/  FFMA.FTZ R171, R112, c[0x0][0x23c], -R117 ;  /* 0x00008f0070ab7a23 */ /* 0x000fc40000010875 */
[----:B------:R-:W4:Y:S01]  /*e8e0*/  MUFU.EX2 R35, R35 ;  /* 0x0000002300237308 */ /* 0x000f220000000800 */
[----:B--2---:R-:W-:Y:S01]  /*e8f0*/  F2FP.BF16.PACK_AB R65, R110, R113 ;  /* 0x000000716e41723e */ /* 0x004fe200000010ff */
[----:B------:R-:W-:Y:S02]  /*e900*/  FADD.FTZ R106, R111, R106 ;  /* 0x0000006a6f6a7221 */ /* 0x000fe40000010000 */
[----:B------:R-:W-:Y:S02]  /*e910*/  FADD.FTZ R113, R113, R110 ;  /* 0x0000006e71717221 */ /* 0x000fe40000010000 */
[----:B------:R-:W-:Y:S02]  /*e920*/  FADD.FTZ R109, R109, R106 ;  /* 0x0000006a6d6d7221 */ /* 0x000fe40000010000 */
[----:B------:R-:W-:Y:S02]  /*e930*/  MUFU.EX2 R107, R107 ;  /* 0x0000006b006b7308 */ /* 0x000fe40000000800 */
[----:B------:R-:W-:Y:S01]  /*e940*/  FADD.FTZ R30, R30, R109 ;  /* 0x0000006d1e1e7221 */ /* 0x000fe20000010000 */
[----:B----4-:R-:W-:-:S05]  /*e950*/  F2FP.BF16.PACK_AB R67, R35, R108 ;  /* 0x0000006c2343723e */ /* 0x010fca00000010ff */
        /* <DEDUP_REMOVED lines=31> */
[C---:B-1----:R-:W-:Y:S02]  /*eb50*/  HMMA.16816.F32.BF16 R60, R64.reuse, R4, RZ ;  /* 0x00000004403c723c */ /* 0x042fe400000418ff */
[----:B------:R-:W-:Y:S05]  /*eb60*/  MUFU.EX2 R173, R173 ;  /* 0x000000ad00ad7308 */ /* 0x000fea0000000800 */
[----:B--2---:R-:W-:Y:S01]  /*eb70*/  F2FP.BF16.PACK_AB R4, R28, R107 ;  /* 0x0000006b1c04723e */ /* 0x004fe200000010ff */
[----:B------:R-:W-:Y:S01]  /*eb80*/  HMMA.16816.F32.BF16 R64, R64, R6, RZ ;  /* 0x000000064040723c */ /* 0x000fe200000418ff */
[----:B----4-:R-:W-:Y:S01]  /*eb90*/  F2FP.BF16.PACK_AB R5, R32, R33 ;  /* 0x000000212005723e */ /* 0x010fe200000010ff */
[----:B------:R-:W-:Y:S01]  /*eba0*/  MUFU.EX2 R114, R114 ;  /* 0x0000007200727308 */ /* 0x000fe20000000800 */
        /* <DEDUP_REMOVED lines=9> */
[----:B---3--:R-:W-:Y:S01]  /*ec40*/  HMMA.16816.F32.BF16 R88, R4, R12, R88 ;  /* 0x0000000c0458723c */ /* 0x008fe20000041858 */
[----:B------:R-:W-:-:S02]  /*ec50*/  FADD.FTZ R29, R0, R29 ;  /* 0x0000001d001d7221 */ /* 0x000fc40000010000 */
        /* <DEDUP_REMOVED lines=166> */
.L_x_7831:
[----:B------:R-:W-:-:S05]  /*f6c0*/  IMAD.MOV.U32 R5, RZ, RZ, c[0x0][0x1a0] ;  /* 0x00006800ff057624 */ /* 0x000fca00078e00ff */
[----:B------:R-:W-:-:S04]  /*f6d0*/  LEA R5, -R5, RZ, 0x6 ;  /* 0x000000ff05057211 */ /* 0x000fc800078e31ff */
[----:B------:R-:W-:Y:S02]  /*f6e0*/  SHF.R.S32.HI R0, RZ, 0x1f, R5 ;  /* 0x0000001fff007819 */ /* 0x000fe40000011405 */
.L_x_7832:
        /* <DEDUP_REMOVED lines=128> */
[----:B------:R-:W4:Y:S01]  /*fef0*/  MUFU.TANH R0, R0 ;  /* 0x0000000000007308 */ /* 0x000f220000002400 */
[----:B------:R-:W-:-:S03]  /*ff00*/  FMUL.FTZ R6, R6, c[0x0][0x2ec] ;  /* 0x0000bb0006067a20 */ /* 0x000fc60000410000 */
[----:B------:R-:W-:Y:S02]  /*ff10*/  FMUL.FTZ R15, R108, c[0x0][0x2ec] ;  /* 0x0000bb006c0f7a20 */ /* 0x000fe40000410000 */
[----:B------:R-:W-:Y:S01]  /*ff20*/  FMUL.FTZ R110, R110, c[0x0][0x2ec] ;  /* 0x0000bb006e6e7a20 */ /* 0x000fe20000410000 */
[----:B-1----:R-:W1:Y:S01]  /*ff30*/  LDSM.16.M88.4 R8, [R140+0x3000] ;  /* 0x003000008c08783b */ /* 0x002e620000000200 */
[----:B------:R-:W-:Y:S01]  /*ff40*/  MUFU.TANH R12, R4 ;  /* 0x00000004000c7308 */ /* 0x000fe20000002400 */
[----:B------:R-:W-:Y:S02]  /*ff50*/  FMUL.FTZ R14, R109, c[0x0][0x2ec] ;  /* 0x0000bb006d0e7a20 */ /* 0x000fe40000410000 */
[----:B------:R-:W-:Y:S01]  /*ff60*/  FMUL.FTZ R111, R111, c[0x0][0x2ec] ;  /* 0x0000bb006f6f7a20 */ /* 0x000fe20000410000 */
[----:B--2---:R-:W-:Y:S01]  /*ff70*/  HMMA.16816.F32.BF16 R32, R16, R20, R32 ;  /* 0x000000141020723c */ /* 0x004fe20000041820 */
[----:B------:R-:W-:-:S03]  /*ff80*/  FMUL.FTZ R107, R107, c[0x0][0x2ec] ;  /* 0x0000bb006b6b7a20 */ /* 0x000fc60000410000 */
[----:B------:R-:W-:Y:S03]  /*ff90*/  MUFU.TANH R13, R5 ;  /* 0x00000005000d7308 */ /* 0x000fe60000002400 */
[----:B------:R-:W-:Y:S01]  /*ffa0*/  FMUL.FTZ R21, R7, c[0x0][0x2ec] ;  /* 0x0000bb0007157a20 */ /* 0x000fe20000410000 */
[----:B------:R-:W-:Y:S04]  /*ffb0*/  HMMA.16816.F32.BF16 R28, R16, R22, R28 ;  /* 0x00000016101c723c */ /* 0x000fe8000004181c */
[----:B------:R2:W-:Y:S03]  /*ffc0*/  MUFU.TANH R20, R6 ;  /* 0x0000000600147308 */ /* 0x0005e60000002400 */
[----:B------:R-:W-:-:S02]  /*ffd0*/  FMUL.FTZ R22, R105, c[0x0][0x2ec] ;  /* 0x0000bb0069167a20 */ /* 0x000fc40000410000 */
[----:B------:R-:W5:Y:S01]  /*ffe0*/  S2R R105, SR_TID.X ;  /* 0x0000000000697919 */ /* 0x000f620000002100 */
[----:B------:R-:W-:Y:S02]  /*fff0*/  FMUL.FTZ R23, R104, c[0x0][0x2ec] ;  /* 0x0000bb0068177a20 */ /* 0x000fe40000410000 */
[----:B------:R-:W3:Y:S01]  /*10000*/  MUFU.TANH R116, R116 ;  /* 0x0000007400747308 */ /* 0x000ee20000002400 */
[----:B------:R-:W-:Y:S01]  /*10010*/  FMUL.FTZ R104, R106, c[0x0][0x2ec] ;  /* 0x0000bb006a687a20 */ /* 0x000fe20000410000 */
[----:B--2---:R-:W2:Y:S06]  /*10020*/  LDSM.16.M88.4 R4, [R147+0x7800] ;  /* 0x007800009304783b */ /* 0x004eac0000000200 */
        /* <DEDUP_REMOVED lines=8> */
[----:B------:R-:W-:Y:S02]  /*100b0*/  FMUL.FTZ R119, R33, c[0x0][0x2ec] ;  /* 0x0000bb0021777a20 */ /* 0x000fe40000410000 */
[----:B-----5:R-:W-:-:S05]  /*100c0*/  IMAD.SHL.U32 R33, R105, 0x2, RZ ;  /* 0x0000000269217824 */ /* 0x020fca00078e00ff */
[----:B------:R-:W5:Y:S01]  /*100d0*/  MUFU.TANH R14, R14 ;  /* 0x0000000e000e7308 */ /* 0x000f620000002400 */
[----:B------:R-:W-:Y:S01]  /*100e0*/  FMUL.FTZ R32, R32, c[0x0][0x2ec] ;  /* 0x0000bb0020207a20 */ /* 0x000fe20000410000 */
[----:B------:R-:W-:Y:S01]  /*100f0*/  LOP3.LUT R33, R33, 0x6, RZ, 0xc0, !PT ;  /* 0x0000000621217812 */ /* 0x000fe200078ec0ff */
[----:B------:R-:W-:Y:S01]  /*10100*/  FMUL.FTZ R30, R30, c[0x0][0x2ec] ;  /* 0x0000bb001e1e7a20 */ /* 0x000fe20000410000 */
[----:B--2---:R-:W-:Y:S01]  /*10110*/  HMMA.16816.F32.BF16 R124, R16, R6, R124 ;  /* 0x00000006107c723c */ /* 0x004fe2000004187c */
[----:B------:R-:W-:-:S03]  /*10120*/  FMUL.FTZ R31, R31, c[0x0][0x2ec] ;  /* 0x0000bb001f1f7a20 */ /* 0x000fc60000410000 */
[----:B------:R-:W2:Y:S03]  /*10130*/  MUFU.TANH R120, R111 ;  /* 0x0000006f00787308 */ /* 0x000ea60000002400 */
[----:B------:R-:W-:Y:S01]  /*10140*/  IMAD R6, R166, 0x40, R33 ;  /* 0x00000040a6067824 */ /* 0x000fe200078e0221 */
[----:B------:R-:W-:Y:S04]  /*10150*/  HMMA.16816.F32.BF16 R24, R16, R4, R24 ;  /* 0x000000041018723c */ /* 0x000fe80000041818 */
[----:B------:R-:W2:Y:S01]  /*10160*/  MUFU.TANH R23, R23 ;  /* 0x0000001700177308 */ /* 0x000ea20000002400 */
[C---:B------:R-:W-:Y:S02]  /*10170*/  IADD3 R7, R6.reuse, 0x1, RZ ;  /* 0x0000000106077810 */ /* 0x040fe40007ffe0ff */
[-C--:B------:R-:W-:Y:S01]  /*10180*/  ISETP.GE.AND P2, PT, R6, R2.reuse, PT ;  /* 0x000000020600720c */ /* 0x080fe20003f46270 */
[----:B------:R-:W-:Y:S01]  /*10190*/  FMUL.FTZ R5, R34, c[0x0][0x2ec] ;  /* 0x0000bb0022057a20 */ /* 0x000fe20000410000 */
[----:B------:R-:W-:Y:S01]  /*101a0*/  IADD3 R4, R6, 0x8, RZ ;  /* 0x0000000806047810 */ /* 0x000fe20007ffe0ff */
[----:B------:R-:W-:Y:S01]  /*101b0*/  FMUL.FTZ R16, R28, c[0x0][0x2ec] ;  /* 0x0000bb001c107a20 */ /* 0x000fe20000410000 */
[CC--:B------:R-:W-:Y:S01]  /*101c0*/  ISETP.GE.AND P1, PT, R7.reuse, R2.reuse, PT ;  /* 0x000000020700720c */ /* 0x0c0fe20003f26270 */
[----:B------:R-:W-:Y:S01]  /*101d0*/  MUFU.TANH R22, R22 ;  /* 0x0000001600167308 */ /* 0x000fe20000002400 */
[-C--:B------:R-:W-:Y:S01]  /*101e0*/  ISETP.GE.AND P4, PT, R7, R103.reuse, PT ;  /* 0x000000670700720c */ /* 0x080fe20003f86270 */
[----:B------:R-:W-:Y:S01]  /*101f0*/  FMUL.FTZ R17, R35, c[0x0][0x2ec] ;  /* 0x0000bb0023117a20 */ /* 0x000fe20000410000 */
[----:B------:R-:W-:Y:S01]  /*10200*/  ISETP.GE.AND P5, PT, R6, R103, PT ;  /* 0x000000670600720c */ /* 0x000fe20003fa6270 */
[----:B-1----:R-:W-:Y:S01]  /*10210*/  HMMA.16816.F32.BF16 R124, R112, R10, R124 ;  /* 0x0000000a707c723c */ /* 0x002fe2000004187c */
[----:B------:R-:W-:-:S03]  /*10220*/  ISETP.GE.AND P0, PT, R4, R2, PT ;  /* 0x000000020400720c */ /* 0x000fc60003f06270 */
[----:B------:R-:W1:Y:S01]  /*10230*/  MUFU.TANH R104, R104 ;  /* 0x0000006800687308 */ /* 0x000e620000002400 */
[----:B------:R-:W-:Y:S02]  /*10240*/  ISETP.GE.AND P6, PT, R4, R103, PT ;  /* 0x000000670400720c */ /* 0x000fe40003fc6270 */
[----:B---3--:R-:W-:Y:S01]  /*10250*/  FSEL R7, R102, -INF , !P2 ;  /* 0xff80000066077808 */ /* 0x008fe20005000000 */
[----:B------:R-:W-:Y:S01]  /*10260*/  HMMA.16816.F32.BF16 R24, R112, R8, R24 ;  /* 0x000000087018723c */ /* 0x000fe20000041818 */
[----:B------:R-:W-:-:S03]  /*10270*/  IADD3 R10, R6, 0x10, RZ ;  /* 0x00000010060a7810 */ /* 0x000fc60007ffe0ff */
[----:B------:R-:W3:Y:S01]  /*10280*/  MUFU.TANH R118, R107 ;  /* 0x0000006b00767308 */ /* 0x000ee20000002400 */
[----:B----4-:R-:W-:Y:S02]  /*10290*/  FSEL R11, R0, -INF , !P1 ;  /* 0xff800000000b7808 */ /* 0x010fe40004800000 */
[----:B------:R-:W-:Y:S01]  /*102a0*/  FSEL R4, R116, -INF , !P5 ;  /* 0xff80000074047808 */ /* 0x000fe20006800000 */
[----:B------:R-:W-:Y:S01]  /*102b0*/  FMUL.FTZ R9, R29, c[0x0][0x2ec] ;  /* 0x0000bb001d097a20 */ /* 0x000fe20000410000 */
[----:B------:R-:W-:Y:S02]  /*102c0*/  IADD3 R8, R6, 0x9, RZ ;  /* 0x0000000906087810 */ /* 0x000fe40007ffe0ff */
[----:B------:R-:W-:Y:S01]  /*102d0*/  FSEL R0, R101, -INF , !P4 ;  /* 0xff80000065007808 */ /* 0x000fe20006000000 */
[----:B------:R-:W4:Y:S01]  /*102e0*/  MUFU.TANH R5, R5 ;  /* 0x0000000500057308 */ /* 0x000f220000002400 */
[C---:B------:R-:W-:Y:S02]  /*102f0*/  ISETP.GE.AND P2, PT, R8.reuse, R2, PT ;  /* 0x000000020800720c */ /* 0x040fe40003f46270 */
[----:B------:R-:W-:-:S02]  /*10300*/  ISETP.GE.AND P5, PT, R8, R103, PT ;  /* 0x000000670800720c */ /* 0x000fc40003fa6270 */
[-C--:B------:R-:W-:Y:S01]  /*10310*/  ISETP.GE.AND P1, PT, R10, R2.reuse, PT ;  /* 0x000000020a00720c */ /* 0x080fe20003f26270 */
[----:B------:R-:W-:Y:S01]  /*10320*/  FMUL.FTZ R109, R124, c[0x0][0x2ec] ;  /* 0x0000bb007c6d7a20 */ /* 0x000fe20000410000 */
[-C--:B------:R-:W-:Y:S01]  /*10330*/  ISETP.GE.AND P4, PT, R10, R103.reuse, PT ;  /* 0x000000670a00720c */ /* 0x080fe20003f86270 */
[----:B------:R-:W1:Y:S01]  /*10340*/  MUFU.TANH R117, R32 ;  /* 0x0000002000757308 */ /* 0x000e620000002400 */
[----:B------:R-:W-:Y:S01]  /*10350*/  IADD3 R8, R6, 0x11, RZ ;  /* 0x0000001106087810 */ /* 0x000fe20007ffe0ff */
[----:B------:R-:W-:Y:S01]  /*10360*/  FMUL.FTZ R34, R126, c[0x0][0x2ec] ;  /* 0x0000bb007e227a20 */ /* 0x000fe20000410000 */
[----:B------:R-:W-:Y:S01]  /*10370*/  IADD3 R18, R6, 0x19, RZ ;  /* 0x0000001906127810 */ /* 0x000fe20007ffe0ff */
[----:B------:R-:W-:Y:S01]  /*10380*/  FMUL.FTZ R33, R127, c[0x0][0x2ec] ;  /* 0x0000bb007f217a20 */ /* 0x000fe20000410000 */
[----:B------:R-:W-:Y:S01]  /*10390*/  FSEL R19, R12, -INF , !P0 ;  /* 0xff8000000c137808 */ /* 0x000fe20004000000 */
[----:B------:R-:W-:Y:S01]  /*103a0*/  FMUL.FTZ R24, R24, c[0x0][0x2ec] ;  /* 0x0000bb0018187a20 */ /* 0x000fe20000410000 */
[----:B------:R-:W-:Y:S01]  /*103b0*/  FSEL R10, R20, -INF , !P6 ;  /* 0xff800000140a7808 */ /* 0x000fe20007000000 */
[----:B------:R-:W1:Y:S01]  /*103c0*/  MUFU.TANH R16, R16 ;  /* 0x0000001000107308 */ /* 0x000e620000002400 */
[----:B------:R-:W-:Y:S01]  /*103d0*/  FSEL R115, R15, -INF , !P1 ;  /* 0xff8000000f737808 */ /* 0x000fe20004800000 */
[----:B------:R-:W-:Y:S01]  /*103e0*/  FMUL.FTZ R25, R25, c[0x0][0x2ec] ;  /* 0x0000bb0019197a20 */ /* 0x000fe20000410000 */
[----:B------:R-:W-:Y:S01]  /*103f0*/  FSEL R110, R110, -INF , !P4 ;  /* 0xff8000006e6e7808 */ /* 0x000fe20006000000 */
[----:B------:R-:W-:Y:S01]  /*10400*/  FMUL.FTZ R26, R26, c[0x0][0x2ec] ;  /* 0x0000bb001a1a7a20 */ /* 0x000fe20000410000 */
[CC--:B------:R-:W-:Y:S01]  /*10410*/  ISETP.GE.AND P0, PT, R8.reuse, R2.reuse, PT ;  /* 0x000000020800720c */ /* 0x0c0fe20003f06270 */
[----:B------:R-:W-:Y:S01]  /*10420*/  FMUL.FTZ R27, R27, c[0x0][0x2ec] ;  /* 0x0000bb001b1b7a20 */ /* 0x000fe20000410000 */
[----:B------:R-:W-:Y:S01]  /*10430*/  ISETP.GE.AND P6, PT, R8, R103, PT ;  /* 0x000000670800720c */ /* 0x000fe20003fc6270 */
[----:B------:R-:W1:Y:S01]  /*10440*/  MUFU.TANH R114, R30 ;  /* 0x0000001e00727308 */ /* 0x000e620000002400 */
[----:B------:R-:W-:-:S02]  /*10450*/  ISETP.GE.AND P1, PT, R18, R2, PT ;  /* 0x000000021200720c */ /* 0x000fc40003f26270 */
[----:B------:R-:W-:Y:S02]  /*10460*/  ISETP.GE.AND P4, PT, R18, R103, PT ;  /* 0x000000671200720c */ /* 0x000fe40003f86270 */
[C---:B------:R-:W-:Y:S02]  /*10470*/  IADD3 R20, R6.reuse, 0x18, RZ ;  /* 0x0000001806147810 */ /* 0x040fe40007ffe0ff */
[----:B------:R-:W-:Y:S01]  /*10480*/  IADD3 R18, R6, 0x20, RZ ;  /* 0x0000002006127810 */ /* 0x000fe20007ffe0ff */
[----:B------:R-:W1:Y:S01]  /*10490*/  MUFU.TANH R9, R9 ;  /* 0x0000000900097308 */ /* 0x000e620000002400 */
[----:B------:R-:W-:Y:S02]  /*104a0*/  FSEL R13, R13, -INF , !P2 ;  /* 0xff8000000d0d7808 */ /* 0x000fe40005000000 */
[----:B------:R-:W-:Y:S02]  /*104b0*/  FSEL R8, R21, -INF , !P5 ;  /* 0xff80000015087808 */ /* 0x000fe40006800000 */
[----:B-----5:R-:W-:Y:S01]  /*104c0*/  FSEL R101, R14, -INF , !P0 ;  /* 0xff8000000e657808 */ /* 0x020fe20004000000 */
[----:B------:R-:W-:Y:S01]  /*104d0*/  FMUL.FTZ R14, R125, c[0x0][0x2ec] ;  /* 0x0000bb007d0e7a20 */ /* 0x000fe20000410000 */
[----:B--2---:R-:W-:Y:S01]  /*104e0*/  FSEL R120, R120, -INF , !P6 ;  /* 0xff80000078787808 */ /* 0x004fe20007000000 */
[----:B------:R-:W2:Y:S01]  /*104f0*/  MUFU.TANH R109, R109 ;  /* 0x0000006d006d7308 */ /* 0x000ea20000002400 */
[----:B------:R-:W-:-:S02]  /*10500*/  ISETP.GE.AND P2, PT, R20, R2, PT ;  /* 0x000000021400720c */ /* 0x000fc40003f46270 */
[-C--:B------:R-:W-:Y:S02]  /*10510*/  ISETP.GE.AND P5, PT, R20, R103.reuse, PT ;  /* 0x000000671400720c */ /* 0x080fe40003fa6270 */
[C---:B------:R-:W-:Y:S02]  /*10520*/  ISETP.GE.AND P0, PT, R18.reuse, R2, PT ;  /* 0x000000021200720c */ /* 0x040fe40003f06270 */
[----:B------:R-:W-:Y:S01]  /*10530*/  ISETP.GE.AND P6, PT, R18, R103, PT ;  /* 0x000000671200720c */ /* 0x000fe20003fc6270 */
[----:B------:R-:W5:Y:S01]  /*10540*/  MUFU.TANH R119, R119 ;  /* 0x0000007700777308 */ /* 0x000f620000002400 */
[C---:B------:R-:W-:Y:S02]  /*10550*/  IADD3 R15, R6.reuse, 0x21, RZ ;  /* 0x00000021060f7810 */ /* 0x040fe40007ffe0ff */
[----:B------:R-:W-:Y:S02]  /*10560*/  IADD3 R18, R6, 0x28, RZ ;  /* 0x0000002806127810 */ /* 0x000fe40007ffe0ff */
[----:B------:R-:W-:-:S02]  /*10570*/  FSEL R105, R23, -INF , !P2 ;  /* 0xff80000017697808 */ /* 0x000fc40005000000 */
[----:B-1----:R-:W-:Y:S01]  /*10580*/  FSEL R112, R104, -INF , !P5 ;  /* 0xff80000068707808 */ /* 0x002fe20006800000 */
[----:B------:R-:W1:Y:S01]  /*10590*/  MUFU.TANH R17, R17 ;  /* 0x0000001100117308 */ /* 0x000e620000002400 */
[----:B------:R-:W-:Y:S02]  /*105a0*/  FSEL R113, R22, -INF , !P1 ;  /* 0xff80000016717808 */ /* 0x000fe40004800000 */
[----:B---3--:R-:W-:Y:S02]  /*105b0*/  FSEL R118, R118, -INF , !P4 ;  /* 0xff80000076767808 */ /* 0x008fe40006000000 */
[CC--:B------:R-:W-:Y:S02]  /*105c0*/  ISETP.GE.AND P2, PT, R15.reuse, R2.reuse, PT ;  /* 0x000000020f00720c */ /* 0x0c0fe40003f46270 */
[----:B------:R-:W-:Y:S01]  /*105d0*/  ISETP.GE.AND P5, PT, R15, R103, PT ;  /* 0x000000670f00720c */ /* 0x000fe20003fa6270 */
[----:B------:R-:W3:Y:S01]  /*105e0*/  MUFU.TANH R12, R31 ;  /* 0x0000001f000c7308 */ /* 0x000ee20000002400 */
[----:B------:R-:W-:-:S02]  /*105f0*/  ISETP.GE.AND P1, PT, R18, R2, PT ;  /* 0x000000021200720c */ /* 0x000fc40003f26270 */
[----:B------:R-:W-:Y:S02]  /*10600*/  ISETP.GE.AND P4, PT, R18, R103, PT ;  /* 0x000000671200720c */ /* 0x000fe40003f86270 */
[----:B----4-:R-:W-:Y:S02]  /*10610*/  FSEL R116, R5, -INF , !P6 ;  /* 0xff80000005747808 */ /* 0x010fe40007000000 */
[C---:B------:R-:W-:Y:S01]  /*10620*/  IADD3 R15, R6.reuse, 0x29, RZ ;  /* 0x00000029060f7810 */ /* 0x040fe20007ffe0ff */
[----:B------:R-:W4:Y:S01]  /*10630*/  MUFU.TANH R111, R24 ;  /* 0x00000018006f7308 */ /* 0x000f220000002400 */
[----:B------:R-:W-:Y:S02]  /*10640*/  IADD3 R5, R6, 0x31, RZ ;  /* 0x0000003106057810 */ /* 0x000fe40007ffe0ff */
[----:B------:R-:W-:Y:S02]  /*10650*/  FSEL R117, R117, -INF , !P0 ;  /* 0xff80000075757808 */ /* 0x000fe40004000000 */
[----:B------:R-:W-:-:S02]  /*10660*/  FSEL R23, R16, -INF , !P1 ;  /* 0xff80000010177808 */ /* 0x000fc40004800000 */
[----:B------:R-:W-:Y:S01]  /*10670*/  FSEL R114, R114, -INF , !P4 ;  /* 0xff80000072727808 */ /* 0x000fe20006000000 */
[----:B------:R-:W1:Y:S01]  /*10680*/  MUFU.TANH R107, R25 ;  /* 0x00000019006b7308 */ /* 0x000e620000002400 */
[-C--:B------:R-:W-:Y:S02]  /*10690*/  ISETP.GE.AND P0, PT, R15, R2.reuse, PT ;  /* 0x000000020f00720c */ /* 0x080fe40003f06270 */
[C---:B------:R-:W-:Y:S02]  /*106a0*/  ISETP.GE.AND P1, PT, R5.reuse, R2, PT ;  /* 0x000000020500720c */ /* 0x040fe40003f26270 */
[----:B------:R-:W-:Y:S02]  /*106b0*/  ISETP.GE.AND P4, PT, R5, R103, PT ;  /* 0x000000670500720c */ /* 0x000fe40003f86270 */
[----:B------:R-:W-:Y:S01]  /*106c0*/  IADD3 R5, R6, 0x38, RZ ;  /* 0x0000003806057810 */ /* 0x000fe20007ffe0ff */
[----:B------:R-:W1:Y:S01]  /*106d0*/  MUFU.TANH R14, R14 ;  /* 0x0000000e000e7308 */ /* 0x000e620000002400 */
[----:B------:R-:W-:-:S02]  /*106e0*/  FSEL R21, R9, -INF , !P0 ;  /* 0xff80000009157808 */ /* 0x000fc40004000000 */
[----:B------:R-:W-:Y:S02]  /*106f0*/  ISETP.GE.AND P0, PT, R5, R2, PT ;  /* 0x000000020500720c */ /* 0x000fe40003f06270 */
[----:B------:R-:W-:Y:S02]  /*10700*/  ISETP.GE.AND P6, PT, R15, R103, PT ;  /* 0x000000670f00720c */ /* 0x000fe40003fc6270 */
[----:B--2---:R-:W-:Y:S01]  /*10710*/  FSEL R109, R109, -INF , !P0 ;  /* 0xff8000006d6d7808 */ /* 0x004fe20004000000 */
[----:B------:R-:W2:Y:S01]  /*10720*/  MUFU.TANH R104, R26 ;  /* 0x0000001a00687308 */ /* 0x000ea20000002400 */
[----:B------:R-:W-:Y:S02]  /*10730*/  ISETP.GT.AND P0, PT, R166, R155, PT ;  /* 0x0000009ba600720c */ /* 0x000fe40003f04270 */
[----:B------:R-:W-:Y:S02]  /*10740*/  IADD3 R15, R6, 0x30, RZ ;  /* 0x00000030060f7810 */ /* 0x000fe40007ffe0ff */
[----:B-----5:R-:W-:-:S02]  /*10750*/  FSEL R119, R119, -INF , !P2 ;  /* 0xff80000077777808 */ /* 0x020fc40005000000 */
[----:B------:R-:W-:Y:S01]  /*10760*/  ISETP.GE.AND P2, PT, R15, R2, PT ;  /* 0x000000020f00720c */ /* 0x000fe20003f46270 */
[----:B------:R-:W5:Y:S01]  /*10770*/  MUFU.TANH R102, R27 ;  /* 0x0000001b00667308 */ /* 0x000f620000002400 */
[----:B------:R-:W-:Y:S02]  /*10780*/  IADD3 R6, R6, 0x39, RZ ;  /* 0x0000003906067810 */ /* 0x000fe40007ffe0ff */
[----:B-1----:R-:W-:Y:S02]  /*10790*/  FSEL R22, R17, -INF , !P5 ;  /* 0xff80000011167808 */ /* 0x002fe40006800000 */
[----:B---3--:R-:W-:Y:S02]  /*107a0*/  FSEL R20, R12, -INF , !P6 ;  /* 0xff8000000c147808 */ /* 0x008fe40007000000 */
[----:B----4-:R-:W-:Y:S01]  /*107b0*/  FSEL R111, R111, -INF , !P2 ;  /* 0xff8000006f6f7808 */ /* 0x010fe20005000000 */
[----:B------:R-:W1:Y:S01]  /*107c0*/  MUFU.TANH R34, R34 ;  /* 0x0000002200227308 */ /* 0x000e620000002400 */
[----:B------:R-:W-:Y:S01]  /*107d0*/  FSEL R107, R107, -INF , !P1 ;  /* 0xff8000006b6b7808 */ /* 0x000fe20004800000 */
[----:B------:R-:W-:Y:S01]  /*107e0*/  BAR.SYNC.DEFER_BLOCKING 0x0 ;  /* 0x0000000000007b1d */ /* 0x000fe20000010000 */
[----:B------:R-:W-:-:S02]  /*107f0*/  ISETP.GE.AND P5, PT, R15, R103, PT ;  /* 0x000000670f00720c */ /* 0x000fc40003fa6270 */
[C---:B------:R-:W-:Y:S02]  /*10800*/  ISETP.GE.AND P6, PT, R6.reuse, R2, PT ;  /* 0x000000020600720c */ /* 0x040fe40003fc6270 */
[-C--:B------:R-:W-:Y:S01]  /*10810*/  ISETP.GE.AND P2, PT, R5, R103.reuse, PT ;  /* 0x000000670500720c */ /* 0x080fe20003f46270 */
[----:B------:R-:W3:Y:S01]  /*10820*/  MUFU.TANH R33, R33 ;  /* 0x0000002100217308 */ /* 0x000ee20000002400 */
[----:B------:R-:W-:Y:S02]  /*10830*/  ISETP.GE.AND P1, PT, R6, R103, PT ;  /* 0x000000670600720c */ /* 0x000fe40003f26270 */
[----:B------:R-:W-:Y:S02]  /*10840*/  FSEL R103, R14, -INF , !P6 ;  /* 0xff8000000e677808 */ /* 0x000fe40007000000 */
[----:B--2---:R-:W-:Y:S02]  /*10850*/  FSEL R104, R104, -INF , !P5 ;  /* 0xff80000068687808 */ /* 0x004fe40006800000 */
[----:B-----5:R-:W-:-:S02]  /*10860*/  FSEL R102, R102, -INF , !P4 ;  /* 0xff80000066667808 */ /* 0x020fc40006000000 */
        /* <DEDUP_REMOVED lines=61> */
[----:B------:R-:W-:Y:S05]  /*10c40*/  BRA `(.L_x_7835) ;  /* 0x0000003000007947 */ /* 0x000fea0003800000 */
.L_x_7834:
[----:B------:R-:W-:-:S05]  /*10c50*/  IMAD.MOV.U32 R14, RZ, RZ, c[0x0][0x198] ;  /* 0x00006600ff0e7624 */ /* 0x000fca00078e00ff */
[----:B------:R-:W-:-:S04]  /*10c60*/  LEA R14, -R14, RZ, 0x6 ;  /* 0x000000ff0e0e7211 */ /* 0x000fc800078e31ff */
[----:B------:R-:W-:Y:S02]  /*10c70*/  SHF.R.S32.HI R2, RZ, 0x1f, R14 ;  /* 0x0000001fff027819 */ /* 0x000fe4000001140e */
.L_x_7835:
        /* <DEDUP_REMOVED lines=24> */
.L_x_7833:
        /* <DEDUP_REMOVED lines=32> */
[----:B------:R-:W2:Y:S04]  /*11000*/  SHFL.BFLY PT, R5, R6, 0x2, 0x1f ;  /* 0x0c401f0006057f89 */ /* 0x000ea800000e0000 */
[----:B------:R-:W3:Y:S01]  /*11010*/  SHFL.BFLY PT, R2, R9, 0x2, 0x1f ;  /* 0x0c401f0009027f89 */ /* 0x000ee200000e0000 */
[----:B--2---:R-:W-:Y:S02]  /*11020*/  FMNMX.FTZ R5, R6, R5, !PT ;  /* 0x0000000506057209 */ /* 0x004fe40007810000 */
[----:B---3--:R-:W-:-:S03]  /*11030*/  FMNMX.FTZ R2, R9, R2, !PT ;  /* 0x0000000209027209 */ /* 0x008fc60007810000 */
[----:B------:R-:W2:Y:S04]  /*11040*/  SHFL.BFLY PT, R30, R5, 0x1, 0x1f ;  /* 0x0c201f00051e7f89 */ /* 0x000ea800000e0000 */
[----:B------:R-:W3:Y:S01]  /*11050*/  SHFL.BFLY PT, R29, R2, 0x1, 0x1f ;  /* 0x0c201f00021d7f89 */ /* 0x000ee200000e0000 */
[----:B--2---:R-:W-:-:S04]  /*11060*/  FMNMX.FTZ R30, R5, R30, !PT ;  /* 0x0000001e051e7209 */ /* 0x004fc80007810000 */
[C---:B------:R-:W-:Y:S01]  /*11070*/  FSETP.NEU.FTZ.AND P2, PT, R30.reuse, -INF , PT ;  /* 0xff8000001e00780b */ /* 0x040fe20003f5d000 */
[----:B------:R-:W-:Y:S01]  /*11080*/  FMUL.FTZ R106, R30, c[0x0][0x23c] ;  /* 0x00008f001e6a7a20 */ /* 0x000fe20000410000 */
[----:B---3--:R-:W-:Y:S02]  /*11090*/  FMNMX.FTZ R29, R2, R29, !PT ;  /* 0x0000001d021d7209 */ /* 0x008fe40007810000 */
[----:B------:R-:W-:Y:S02]  /*110a0*/  FSEL R5, R30, RZ, P2 ;  /* 0x000000ff1e057208 */ /* 0x000fe40001000000 */
[----:B------:R-:W-:Y:S01]  /*110b0*/  FSEL R106, R106, RZ, P2 ;  /* 0x000000ff6a6a7208 */ /* 0x000fe20001000000 */
[C---:B------:R-:W-:Y:S01]  /*110c0*/  FMUL.FTZ R35, R29.reuse, c[0x0][0x23c] ;  /* 0x00008f001d237a20 */ /* 0x040fe20000410000 */
[----:B------:R-:W-:-:S03]  /*110d0*/  FSETP.NEU.FTZ.AND P1, PT, R29, -INF , PT ;  /* 0xff8000001d00780b */ /* 0x000fc60003f3d000 */
[--C-:B-1----:R-:W-:Y:S01]  /*110e0*/  FFMA.FTZ R25, R13, c[0x0][0x23c], -R106.reuse ;  /* 0x00008f000d197a23 */ /* 0x102fe2000001086a */
[----:B------:R-:W-:Y:S01]  /*110f0*/  FSEL R35, R35, RZ, P1 ;  /* 0x000000ff23237208 */ /* 0x000fe20000800000 */
[----:B------:R-:W1:Y:S01]  /*11100*/  LDSM.16.MT88.4 R12, [R148+0x8000] ;  /* 0x00800000940c783b */ /* 0x000e620000004200 */
[----:B------:R-:W-:Y:S01]  /*11110*/  FSEL R6, R29, RZ, P1 ;  /* 0x000000ff1d067208 */ /* 0x000fe20000800000 */
[----:B------:R-:W-:Y:S02]  /*11120*/  FFMA.FTZ R27, R11, c[0x0][0x23c], -R106 ;  /* 0x00008f000b1b7a23 */ /* 0x000fe4000001086a */
[--C-:B------:R-:W-:Y:S01]  /*11130*/  FFMA.FTZ R24, R4, c[0x0][0x23c], -R35.reuse ;  /* 0x00008f0004187a23 */ /* 0x100fe20000010823 */
[----:B------:R-:W-:Y:S01]  /*11140*/  MUFU.EX2 R25, R25 ;  /* 0x0000001900197308 */ /* 0x000fe20000000800 */
[--C-:B------:R-:W-:Y:S02]  /*11150*/  FFMA.FTZ R2, R0, c[0x0][0x23c], -R35.reuse ;  /* 0x00008f0000027a23 */ /* 0x100fe40000010823 */
[----:B------:R-:W-:-:S02]  /*11160*/  FFMA.FTZ R0, R10, c[0x0][0x23c], -R35 ;  /* 0x00008f000a007a23 */ /* 0x000fc40000010823 */
[----:B------:R-:W-:Y:S02]  /*11170*/  FADD.FTZ R4, R100, -R5 ;  /* 0x8000000564047221 */ /* 0x000fe40000010000 */
[----:B------:R-:W-:Y:S01]  /*11180*/  FFMA.FTZ R31, R8, c[0x0][0x23c], -R35 ;  /* 0x00008f00081f7a23 */ /* 0x000fe20000010823 */
[----:B------:R-:W-:Y:S01]  /*11190*/  MUFU.EX2 R27, R27 ;  /* 0x0000001b001b7308 */ /* 0x000fe20000000800 */
[----:B------:R-:W-:Y:S01]  /*111a0*/  FADD.FTZ R6, R3, -R6 ;  /* 0x8000000603067221 */ /* 0x000fe20000010000 */
[----:B------:R-:W2:Y:S01]  /*111b0*/  LDSM.16.MT88.4 R8, [R146+0x8000] ;  /* 0x008000009208783b */ /* 0x000ea20000004200 */
[--C-:B------:R-:W-:Y:S02]  /*111c0*/  FFMA.FTZ R28, R7, c[0x0][0x23c], -R106.reuse ;  /* 0x00008f00071c7a23 */ /* 0x100fe4000001086a */
[--C-:B------:R-:W-:Y:S02]  /*111d0*/  FFMA.FTZ R26, R19, c[0x0][0x23c], -R106.reuse ;  /* 0x00008f00131a7a23 */ /* 0x100fe4000001086a */
[----:B------:R-:W-:Y:S01]  /*111e0*/  FMUL.FTZ R32, R4, c[0x0][0x23c] ;  /* 0x00008f0004207a20 */ /* 0x000fe20000410000 */
[----:B------:R-:W-:Y:S01]  /*111f0*/  MUFU.EX2 R24, R24 ;  /* 0x0000001800187308 */ /* 0x000fe20000000800 */
[----:B------:R-:W-:Y:S01]  /*11200*/  FMUL.FTZ R3, R6, c[0x0][0x23c] ;  /* 0x00008f0006037a20 */ /* 0x000fe20000410000 */
[----:B------:R-:W3:Y:S01]  /*11210*/  LDSM.16.MT88.4 R16, [R145+0x8000] ;  /* 0x008000009110783b */ /* 0x000ee20000004200 */
[----:B------:R-:W-:-:S02]  /*11220*/  FFMA.FTZ R100, R115, c[0x0][0x23c], -R106 ;  /* 0x00008f0073647a23 */ /* 0x000fc4000001086a */
[--C-:B------:R-:W-:Y:S02]  /*11230*/  FFMA.FTZ R108, R113, c[0x0][0x23c], -R106.reuse ;  /* 0x00008f00716c7a23 */ /* 0x100fe4000001086a */
[--C-:B------:R-:W-:Y:S01]  /*11240*/  FFMA.FTZ R101, R101, c[0x0][0x23c], -R106.reuse ;  /* 0x00008f0065657a23 */ /* 0x100fe2000001086a */
[----:B------:R-:W4:Y:S01]  /*11250*/  MUFU.EX2 R28, R28 ;  /* 0x0000001c001c7308 */ /* 0x000f220000000800 */
[----:B------:R-:W-:Y:S02]  /*11260*/  FFMA.FTZ R105, R105, c[0x0][0x23c], -R106 ;  /* 0x00008f0069697a23 */ /* 0x000fe4000001086a */
[--C-:B------:R-:W-:Y:S02]  /*11270*/  FFMA.FTZ R110, R110, c[0x0][0x23c], -R35.reuse ;  /* 0x00008f006e6e7a23 */ /* 0x100fe40000010823 */
[--C-:B------:R-:W-:Y:S02]  /*11280*/  FFMA.FTZ R113, R120, c[0x0][0x23c], -R35.reuse ;  /* 0x00008f0078717a23 */ /* 0x100fe40000010823 */
[--C-:B------:R-:W-:Y:S01]  /*11290*/  FFMA.FTZ R112, R112, c[0x0][0x23c], -R35.reuse ;  /* 0x00008f0070707a23 */ /* 0x100fe20000010823 */
[----:B------:R-:W5:Y:S01]  /*112a0*/  MUFU.EX2 R26, R26 ;  /* 0x0000001a001a7308 */ /* 0x000f620000000800 */
[----:B------:R-:W-:-:S02]  /*112b0*/  FFMA.FTZ R115, R118, c[0x0][0x23c], -R35 ;  /* 0x00008f0076737a23 */ /* 0x000fc40000010823 */
[--C-:B------:R-:W-:Y:S02]  /*112c0*/  FFMA.FTZ R118, R119, c[0x0][0x23c], -R106.reuse ;  /* 0x00008f0077767a23 */ /* 0x100fe4000001086a */
[--C-:B------:R-:W-:Y:S02]  /*112d0*/  FFMA.FTZ R117, R117, c[0x0][0x23c], -R106.reuse ;  /* 0x00008f0075757a23 */ /* 0x100fe4000001086a */
[--C-:B------:R-:W-:Y:S01]  /*112e0*/  FFMA.FTZ R119, R23, c[0x0][0x23c], -R106.reuse ;  /* 0x00008f0017777a23 */ /* 0x100fe2000001086a */
[----:B------:R-:W1:Y:S01]  /*112f0*/  MUFU.EX2 R2, R2 ;  /* 0x0000000200027308 */ /* 0x000e620000000800 */
[----:B----4-:R-:W-:Y:S01]  /*11300*/  F2FP.BF16.PACK_AB R4, R27, R28 ;  /* 0x0000001c1b04723e */ /* 0x010fe200000010ff */
[----:B------:R-:W-:Y:S02]  /*11310*/  FFMA.FTZ R120, R21, c[0x0][0x23c], -R106 ;  /* 0x00008f0015787a23 */ /* 0x000fe4000001086a */
[--C-:B------:R-:W-:Y:S02]  /*11320*/  FFMA.FTZ R116, R116, c[0x0][0x23c], -R35.reuse ;  /* 0x00008f0074747a23 */ /* 0x100fe40000010823 */
[----:B------:R-:W-:-:S02]  /*11330*/  FFMA.FTZ R121, R22, c[0x0][0x23c], -R35 ;  /* 0x00008f0016797a23 */ /* 0x000fc40000010823 */
[----:B------:R-:W-:Y:S01]  /*11340*/  MUFU.EX2 R0, R0 ;  /* 0x0000000000007308 */ /* 0x000fe20000000800 */
[----:B-----5:R-:W-:Y:S01]  /*11350*/  F2FP.BF16.PACK_AB R6, R25, R26 ;  /* 0x0000001a1906723e */ /* 0x020fe200000010ff */
[--C-:B------:R-:W-:Y:S02]  /*11360*/  FFMA.FTZ R114, R114, c[0x0][0x23c], -R35.reuse ;  /* 0x00008f0072727a23 */ /* 0x100fe40000010823 */
[----:B------:R-:W-:Y:S02]  /*11370*/  FFMA.FTZ R123, R20, c[0x0][0x23c], -R35 ;  /* 0x00008f00147b7a23 */ /* 0x000fe40000010823 */
[----:B------:R-:W-:Y:S01]  /*11380*/  LDSM.16.MT88.4 R20, [R145+0x9000] ;  /* 0x009000009114783b */ /* 0x000fe20000004200 */
[--C-:B------:R-:W-:Y:S01]  /*11390*/  FFMA.FTZ R122, R107, c[0x0][0x23c], -R106.reuse ;  /* 0x00008f006b7a7a23 */ /* 0x100fe2000001086a */
[----:B------:R-:W4:Y:S01]  /*113a0*/  MUFU.EX2 R31, R31 ;  /* 0x0000001f001f7308 */ /* 0x000f220000000800 */
[----:B-1----:R-:W-:Y:S01]  /*113b0*/  F2FP.BF16.PACK_AB R5, R2, R24 ;  /* 0x000000180205723e */ /* 0x002fe200000010ff */
[----:B------:R-:W-:-:S02]  /*113c0*/  FFMA.FTZ R111, R111, c[0x0][0x23c], -R106 ;  /* 0x00008f006f6f7a23 */ /* 0x000fc4000001086a */
[--C-:B------:R-:W-:Y:S02]  /*113d0*/  FFMA.FTZ R107, R109, c[0x0][0x23c], -R106.reuse ;  /* 0x00008f006d6b7a23 */ /* 0x100fe4000001086a */
[----:B------:R-:W-:Y:S02]  /*113e0*/  FFMA.FTZ R106, R103, c[0x0][0x23c], -R106 ;  /* 0x00008f00676a7a23 */ /* 0x000fe4000001086a */
[----:B------:R-:W1:Y:S01]  /*113f0*/  MUFU.EX2 R32, R32 ;  /* 0x0000002000207308 */ /* 0x000e620000000800 */
[--C-:B------:R-:W-:Y:S02]  /*11400*/  FFMA.FTZ R103, R104, c[0x0][0x23c], -R35.reuse ;  /* 0x00008f0068677a23 */ /* 0x100fe40000010823 */
[--C-:B------:R-:W-:Y:S02]  /*11410*/  FFMA.FTZ R102, R102, c[0x0][0x23c], -R35.reuse ;  /* 0x00008f0066667a23 */ /* 0x100fe40000010823 */
[--C-:B------:R-:W-:Y:S02]  /*11420*/  FFMA.FTZ R34, R34, c[0x0][0x23c], -R35.reuse ;  /* 0x00008f0022227a23 */ /* 0x100fe40000010823 */
[----:B------:R-:W-:Y:S01]  /*11430*/  FFMA.FTZ R33, R33, c[0x0][0x23c], -R35 ;  /* 0x00008f0021217a23 */ /* 0x000fe20000010823 */
[----:B------:R-:W5:Y:S01]  /*11440*/  MUFU.EX2 R3, R3 ;  /* 0x0000000300037308 */ /* 0x000f620000000800 */
[----:B----4-:R-:W-:Y:S01]  /*11450*/  F2FP.BF16.PACK_AB R7, R31, R0 ;  /* 0x000000001f07723e */ /* 0x010fe200000010ff */
[----:B-1----:R-:W-:-:S06]  /*11460*/  FMUL.FTZ R96, R96, R32 ;  /* 0x0000002060607220 */ /* 0x002fcc0000410000 */
[----:B------:R-:W-:Y:S01]  /*11470*/  MUFU.EX2 R100, R100 ;  /* 0x0000006400647308 */ /* 0x000fe20000000800 */
[-C--:B------:R-:W-:Y:S02]  /*11480*/  FMUL.FTZ R97, R97, R32.reuse ;  /* 0x0000002061617220 */ /* 0x080fe40000410000 */
[-C--:B------:R-:W-:Y:S02]  /*11490*/  FMUL.FTZ R92, R92, R32.reuse ;  /* 0x000000205c5c7220 */ /* 0x080fe40000410000 */
[----:B------:R-:W-:Y:S02]  /*114a0*/  FMUL.FTZ R93, R93, R32 ;  /* 0x000000205d5d7220 */ /* 0x000fe40000410000 */
[-C--:B-----5:R-:W-:Y:S01]  /*114b0*/  FMUL.FTZ R98, R98, R3.reuse ;  /* 0x0000000362627220 */ /* 0x0a0fe20000410000 */
        /* <DEDUP_REMOVED lines=12> */
[----:B------:R-:W4:Y:S01]  /*11580*/  LDSM.16.MT88.4 R12, [R144+0x8000] ;  /* 0x00800000900c783b */ /* 0x000f220000004200 */
        /* <DEDUP_REMOVED lines=16> */
[-C--:B------:R-:W-:Y:S01]  /*11690*/  FMUL.FTZ R79, R79, R3.reuse ;  /* 0x000000034f4f7220 */ /* 0x080fe20000410000 */
[----:B---3--:R-:W-:Y:S01]  /*116a0*/  HMMA.16816.F32.BF16 R80, R4, R16, R80 ;  /* 0x000000100450723c */ /* 0x008fe20000041850 */
[-C--:B------:R-:W-:Y:S02]  /*116b0*/  FMUL.FTZ R72, R72, R32.reuse ;  /* 0x0000002048487220 */ /* 0x080fe40000410000 */
[----:B------:R-:W-:Y:S01]  /*116c0*/  FMUL.FTZ R73, R73, R32 ;  /* 0x0000002049497220 */ /* 0x000fe20000410000 */
[----:B------:R-:W-:Y:S01]  /*116d0*/  MUFU.EX2 R112, R112 ;  /* 0x0000007000707308 */ /* 0x000fe20000000800 */
[----:B------:R-:W-:-:S02]  /*116e0*/  FMUL.FTZ R74, R74, R3 ;  /* 0x000000034a4a7220 */ /* 0x000fc40000410000 */
[-C--:B------:R-:W-:Y:S01]  /*116f0*/  FMUL.FTZ R75, R75, R3.reuse ;  /* 0x000000034b4b7220 */ /* 0x080fe20000410000 */
[C---:B------:R-:W-:Y:S01]  /*11700*/  HMMA.16816.F32.BF16 R76, R4.reuse, R18, R76 ;  /* 0x00000012044c723c */ /* 0x040fe2000004184c */
[-C--:B------:R-:W-:Y:S01]  /*11710*/  FMUL.FTZ R68, R68, R32.reuse ;  /* 0x0000002044447220 */ /* 0x080fe20000410000 */
[----:B------:R-:W3:Y:S01]  /*11720*/  LDSM.16.MT88.4 R16, [R146+0xa000] ;  /* 0x00a000009210783b */ /* 0x000ee20000004200 */
[-C--:B------:R-:W-:Y:S01]  /*11730*/  FMUL.FTZ R69, R69, R32.reuse ;  /* 0x0000002045457220 */ /* 0x080fe20000410000 */
[----:B------:R-:W1:Y:S01]  /*11740*/  MUFU.EX2 R115, R115 ;  /* 0x0000007300737308 */ /* 0x000e620000000800 */
[-C--:B------:R-:W-:Y:S02]  /*11750*/  FMUL.FTZ R70, R70, R3.reuse ;  /* 0x0000000346467220 */ /* 0x080fe40000410000 */
[----:B------:R-:W-:Y:S01]  /*11760*/  FMUL.FTZ R71, R71, R3 ;  /* 0x0000000347477220 */ /* 0x000fe20000410000 */
[----:B----4-:R-:W-:Y:S01]  /*11770*/  HMMA.16816.F32.BF16 R72, R4, R12, R72 ;  /* 0x0000000c0448723c */ /* 0x010fe20000041848 */
[----:B------:R-:W-:-:S02]  /*11780*/  FMUL.FTZ R36, R36, R32 ;  /* 0x0000002024247220 */ /* 0x000fc40000410000 */
[-C--:B------:R-:W-:Y:S01]  /*11790*/  FMUL.FTZ R37, R37, R32.reuse ;  /* 0x0000002025257220 */ /* 0x080fe20000410000 */
[----:B------:R-:W-:Y:S01]  /*117a0*/  MUFU.EX2 R117, R117 ;  /* 0x0000007500757308 */ /* 0x000fe20000000800 */
[-C--:B------:R-:W-:Y:S02]  /*117b0*/  FMUL.FTZ R38, R38, R3.reuse ;  /* 0x0000000326267220 */ /* 0x080fe40000410000 */
[-C--:B------:R-:W-:Y:S01]  /*117c0*/  FMUL.FTZ R39, R39, R3.reuse ;  /* 0x0000000327277220 */ /* 0x080fe20000410000 */
[----:B------:R-:W-:Y:S01]  /*117d0*/  HMMA.16816.F32.BF16 R68, R4, R14, R68 ;  /* 0x0000000e0444723c */ /* 0x000fe20000041844 */
[-C--:B------:R-:W-:Y:S01]  /*117e0*/  FMUL.FTZ R40, R40, R32.reuse ;  /* 0x0000002028287220 */ /* 0x080fe20000410000 */
[----:B------:R-:W4:Y:S01]  /*117f0*/  LDSM.16.MT88.4 R12, [R145+0xa000] ;  /* 0x00a00000910c783b */ /* 0x000f220000004200 */
        /* <DEDUP_REMOVED lines=18> */
[----:B---3--:R-:W-:Y:S01]  /*11920*/  HMMA.16816.F32.BF16 R44, R4, R16, R44 ;  /* 0x00000010042c723c */ /* 0x008fe2000004182c */
        /* <DEDUP_REMOVED lines=9> */
[----:B------:R-:W1:Y:S01]  /*119c0*/  MUFU.EX2 R121, R121 ;  /* 0x0000007900797308 */ /* 0x000e620000000800 */
[----:B------:R-:W-:Y:S02]  /*119d0*/  FMUL.FTZ R59, R59, R3 ;  /* 0x000000033b3b7220 */ /* 0x000fe40000410000 */
[-C--:B------:R-:W-:Y:S01]  /*119e0*/  FMUL.FTZ R60, R60, R32.reuse ;  /* 0x000000203c3c7220 */ /* 0x080fe20000410000 */
[----:B----4-:R-:W-:Y:S01]  /*119f0*/  HMMA.16816.F32.BF16 R52, R4, R12, R52 ;  /* 0x0000000c0434723c */ /* 0x010fe20000041834 */
        /* <DEDUP_REMOVED lines=20> */
[----:B------:R-:W2:Y:S01]  /*11b40*/  MUFU.EX2 R122, R122 ;  /* 0x0000007a007a7308 */ /* 0x000ea20000000800 */
[----:B------:R-:W-:Y:S01]  /*11b50*/  FADD.FTZ R0, R0, R3 ;  /* 0x0000000300007221 */ /* 0x000fe20000010000 */
[----:B-1----:R-:W-:Y:S01]  /*11b60*/  F2FP.BF16.PACK_AB R4, R101, R100 ;  /* 0x000000646504723e */ /* 0x002fe200000010ff */
[----:B------:R-:W-:Y:S01]  /*11b70*/  FADD.FTZ R25, R25, R26 ;  /* 0x0000001a19197221 */ /* 0x000fe20000010000 */
[----:B-----5:R-:W-:Y:S01]  /*11b80*/  F2FP.BF16.PACK_AB R5, R113, R110 ;  /* 0x0000006e7105723e */ /* 0x020fe200000010ff */
[----:B------:R-:W-:Y:S01]  /*11b90*/  FADD.FTZ R31, R31, R0 ;  /* 0x000000001f1f7221 */ /* 0x000fe20000010000 */
[----:B------:R-:W-:Y:S01]  /*11ba0*/  F2FP.BF16.PACK_AB R6, R108, R105 ;  /* 0x000000696c06723e */ /* 0x000fe200000010ff */
[----:B------:R-:W-:Y:S01]  /*11bb0*/  FADD.FTZ R0, R100, R25 ;  /* 0x0000001964007221 */ /* 0x000fe20000010000 */
[----:B------:R-:W-:Y:S01]  /*11bc0*/  F2FP.BF16.PACK_AB R7, R115, R112 ;  /* 0x000000707307723e */ /* 0x000fe200000010ff */
[----:B------:R-:W-:Y:S01]  /*11bd0*/  MUFU.EX2 R107, R107 ;  /* 0x0000006b006b7308 */ /* 0x000fe20000000800 */
[----:B------:R-:W-:Y:S01]  /*11be0*/  FADD.FTZ R110, R110, R31 ;  /* 0x0000001f6e6e7221 */ /* 0x000fe20000010000 */
[----:B------:R-:W-:Y:S01]  /*11bf0*/  MOV R3, R29 ;  /* 0x0000001d00037202 */ /* 0x000fe20000000f00 */
[----:B------:R-:W-:Y:S01]  /*11c00*/  FADD.FTZ R0, R101, R0 ;  /* 0x0000000065007221 */ /* 0x000fe20000010000 */
[----:B------:R-:W-:Y:S01]  /*11c10*/  MOV R100, R30 ;  /* 0x0000001e00647202 */ /* 0x000fe20000000f00 */
[----:B------:R-:W-:Y:S01]  /*11c20*/  FADD.FTZ R113, R113, R110 ;  /* 0x0000006e71717221 */ /* 0x000fe20000010000 */
[----:B---3--:R-:W-:Y:S01]  /*11c30*/  HMMA.16816.F32.BF16 R96, R4, R16, R96 ;  /* 0x000000100460723c */ /* 0x008fe20000041860 */
[----:B------:R-:W-:Y:S01]  /*11c40*/  FADD.FTZ R105, R105, R0 ;  /* 0x0000000069697221 */ /* 0x000fe20000010000 */
[----:B------:R-:W-:Y:S01]  /*11c50*/  MUFU.EX2 R106, R106 ;  /* 0x0000006a006a7308 */ /* 0x000fe20000000800 */
[----:B------:R-:W-:-:S02]  /*11c60*/  FADD.FTZ R112, R112, R113 ;  /* 0x0000007170707221 */ /* 0x000fc40000010000 */
[----:B------:R-:W-:Y:S02]  /*11c70*/  FADD.FTZ R108, R108, R105 ;  /* 0x000000696c6c7221 */ /* 0x000fe40000010000 */
[----:B------:R-:W-:Y:S01]  /*11c80*/  FADD.FTZ R115, R115, R112 ;  /* 0x0000007073737221 */ /* 0x000fe20000010000 */
[C---:B------:R-:W-:Y:S01]  /*11c90*/  HMMA.16816.F32.BF16 R92, R4.reuse, R18, R92 ;  /* 0x00000012045c723c */ /* 0x040fe2000004185c */
[----:B------:R-:W1:Y:S01]  /*11ca0*/  LDSM.16.MT88.4 R16, [R144+0x8800] ;  /* 0x008800009010783b */ /* 0x000e620000004200 */
[----:B------:R-:W-:Y:S06]  /*11cb0*/  MUFU.EX2 R103, R103 ;  /* 0x0000006700677308 */ /* 0x000fec0000000800 */
[C---:B----4-:R-:W-:Y:S02]  /*11cc0*/  HMMA.16816.F32.BF16 R88, R4.reuse, R12, R88 ;  /* 0x0000000c0458723c */ /* 0x050fe40000041858 */
[----:B------:R-:W3:Y:S06]  /*11cd0*/  MUFU.EX2 R102, R102 ;  /* 0x0000006600667308 */ /* 0x000eec0000000800 */
[C---:B------:R-:W-:Y:S01]  /*11ce0*/  HMMA.16816.F32.BF16 R84, R4.reuse, R14, R84 ;  /* 0x0000000e0454723c */ /* 0x040fe20000041854 */
[----:B------:R-:W4:Y:S01]  /*11cf0*/  LDSM.16.MT88.4 R12, [R148+0xa800] ;  /* 0x00a80000940c783b */ /* 0x000f220000004200 */
[----:B------:R-:W-:Y:S06]  /*11d00*/  MUFU.EX2 R34, R34 ;  /* 0x0000002200227308 */ /* 0x000fec0000000800 */
[C---:B--2---:R-:W-:Y:S02]  /*11d10*/  HMMA.16816.F32.BF16 R80, R4.reuse, R8, R80 ;  /* 0x000000080450723c */ /* 0x044fe40000041850 */
[----:B------:R-:W2:Y:S06]  /*11d20*/  MUFU.EX2 R33, R33 ;  /* 0x0000002100217308 */ /* 0x000eac0000000800 */
        /* <DEDUP_REMOVED lines=59> */
[----:B--2---:R-:W-:Y:S01]  /*120e0*/  F2FP.BF16.PACK_AB R7, R33, R34 ;  /* 0x000000222107723e */ /* 0x004fe200000010ff */
        /* <DEDUP_REMOVED lines=24> */
[----:B------:R-:W-:Y:S11]  /*12270*/  HMMA.16816.F32.BF16 R64, R4, R14, R64 ;  /* 0x0000000e0440723c */ /* 0x000ff60000041840 */
[----:B------:R-:W-:Y:S08]  /*12280*/  @!UPT UIADD3 URZ, URZ, URZ, URZ ;  /* 0x0000003f3f3ff290 */ /* 0x000ff0000fffe03f */
.L_x_7830:
[----:B------:R-:W-:Y:S05]  /*12290*/  @!P0 BRA `(.L_x_7836) ;  /* 0x00002ac000008947 */ /* 0x000fea0003800000 */
[----:B------:R-:W-:Y:S01]  /*122a0*/  ULDC.64 UR4, c[0x0][0x1a0] ;  /* 0x0000680000047ab9 */ /* 0x000fe20000000a00 */
[----:B------:R-:W-:Y:S01]  /*122b0*/  IMAD.MOV.U32 R0, RZ, RZ, R3 ;  /* 0x000000ffff007224 */ /* 0x000fe200078e0003 */
[----:B------:R-:W-:Y:S01]  /*122c0*/  ULEA UR9, -UR4, URZ, 0x6 ;  /* 0x0000003f04097291 */ /* 0x000fe2000f8e313f */
[----:B------:R-:W-:Y:S01]  /*122d0*/  IMAD.MOV.U32 R103, RZ, RZ, R100 ;  /* 0x000000ffff677224 */ /* 0x000fe200078e0064 */
[----:B------:R-:W-:-:S02]  /*122e0*/  UMOV UR8, 0x5 ;  /* 0x0000000500087882 */ /* 0x000fc40000000000 */
[----:B------:R-:W-:Y:S02]  /*122f0*/  USHF.R.S32.HI UR13, URZ, 0x1f, UR9 ;  /* 0x0000001f3f0d7899 */ /* 0x000fe40008011409 */
[----:B------:R-:W-:Y:S01]  /*12300*/  USHF.L.U64.HI UR10, UR4, UR8, UR5 ;  /* 0x00000008040a7299 */ /* 0x000fe20008010205 */
[----:B------:R-:W-:Y:S01]  /*12310*/  MOV R169, UR9 ;  /* 0x0000000900a97c02 */ /* 0x000fe20008000f00 */
[----:B------:R-:W-:Y:S02]  /*12320*/  USHF.L.U32 UR11, UR4, 0x5, URZ ;  /* 0x00000005040b7899 */ /* 0x000fe4000800063f */
[----:B------:R-:W-:Y:S01]  /*12330*/  MOV R168, UR13 ;  /* 0x0000000d00a87c02 */ /* 0x000fe20008000f00 */
[----:B------:R-:W-:Y:S02]  /*12340*/  ULDC.64 UR4, c[0x0][0x198] ;  /* 0x0000660000047ab9 */ /* 0x000fe40000000a00 */
[----:B------:R-:W-:Y:S02]  /*12350*/  ULEA UR12, -UR4, URZ, 0x6 ;  /* 0x0000003f040c7291 */ /* 0x000fe4000f8e313f */
[----:B------:R-:W-:-:S02]  /*12360*/  USHF.L.U64.HI UR5, UR4, UR8, UR5 ;  /* 0x0000000804057299 */ /* 0x000fc40008010205 */
[----:B------:R-:W-:Y:S02]  /*12370*/  USHF.L.U32 UR4, UR4, 0x5, URZ ;  /* 0x0000000504047899 */ /* 0x000fe4000800063f */
[----:B------:R-:W-:Y:S02]  /*12380*/  USHF.R.S32.HI UR8, URZ, 0x1f, UR12 ;  /* 0x0000001f3f087899 */ /* 0x000fe4000801140c */
.L_x_7840:
        /* <DEDUP_REMOVED lines=65> */
.L_x_7837:
        /* <DEDUP_REMOVED lines=21> */
[----:B------:R-:W3:Y:S07]  /*128f0*/  LDSM.16.M88.4 R108, [R153+0x4000] ;  /* 0x00400000996c783b */ /* 0x000eee0000000200 */
[----:B------:R-:W4:Y:S07]  /*12900*/  LDSM.16.M88.4 R112, [R153+0x4800] ;  /* 0x004800009970783b */ /* 0x000f2e0000000200 */
[----:B------:R-:W5:Y:S07]  /*12910*/  LDSM.16.M88.4 R116, [R153+0x5000] ;  /* 0x005000009974783b */ /* 0x000f6e0000000200 */
[----:B------:R-:W0:Y:S07]  /*12920*/  LDGDEPBAR ;  /* 0x00000000000079af */ /* 0x000e2e0000000000 */
[----:B------:R-:W1:Y:S07]  /*12930*/  LDSM.16.M88.4 R120, [R153+0x5800] ;  /* 0x005800009978783b */ /* 0x000e6e0000000200 */
[----:B------:R-:W-:Y:S01]  /*12940*/  LDSM.16.M88.4 R124, [R152] ;  /* 0x00000000987c783b */ /* 0x000fe20000000200 */
[C---:B---3--:R-:W-:Y:S06]  /*12950*/  HMMA.16816.F32.BF16 R4, R104.reuse, R108, RZ ;  /* 0x0000006c6804723c */ /* 0x048fec00000418ff */
[----:B------:R-:W3:Y:S02]  /*12960*/  LDSM.16.M88.4 R128, [R151] ;  /* 0x000000009780783b */ /* 0x000ee40000000200 */
[C---:B------:R-:W-:Y:S05]  /*12970*/  HMMA.16816.F32.BF16 R8, R104.reuse, R110, RZ ;  /* 0x0000006e6808723c */ /* 0x040fea00000418ff */
[----:B------:R-:W3:Y:S03]  /*12980*/  LDSM.16.M88.4 R132, [R143] ;  /* 0x000000008f84783b */ /* 0x000ee60000000200 */
[C---:B----4-:R-:W-:Y:S04]  /*12990*/  HMMA.16816.F32.BF16 R12, R104.reuse, R112, RZ ;  /* 0x00000070680c723c */ /* 0x050fe800000418ff */
[----:B------:R-:W4:Y:S04]  /*129a0*/  LDSM.16.M88.4 R108, [R142] ;  /* 0x000000008e6c783b */ /* 0x000f280000000200 */
[C---:B--2---:R-:W-:Y:S03]  /*129b0*/  HMMA.16816.F32.BF16 R16, R104.reuse, R114, RZ ;  /* 0x000000726810723c */ /* 0x044fe600000418ff */
[----:B------:R-:W2:Y:S05]  /*129c0*/  LDSM.16.M88.4 R112, [R141] ;  /* 0x000000008d70783b */ /* 0x000eaa0000000200 */
[C---:B-----5:R-:W-:Y:S08]  /*129d0*/  HMMA.16816.F32.BF16 R20, R104.reuse, R116, RZ ;  /* 0x000000746814723c */ /* 0x060ff000000418ff */
[C---:B------:R-:W-:Y:S01]  /*129e0*/  HMMA.16816.F32.BF16 R24, R104.reuse, R118, RZ ;  /* 0x000000766818723c */ /* 0x040fe200000418ff */
[----:B------:R-:W-:Y:S07]  /*129f0*/  LDSM.16.M88.4 R116, [R147+0x4000] ;  /* 0x004000009374783b */ /* 0x000fee0000000200 */
[C---:B-1----:R-:W-:Y:S08]  /*12a00*/  HMMA.16816.F32.BF16 R28, R104.reuse, R120, RZ ;  /* 0x00000078681c723c */ /* 0x042ff000000418ff */
[----:B------:R-:W-:Y:S01]  /*12a10*/  HMMA.16816.F32.BF16 R32, R104, R122, RZ ;  /* 0x0000007a6820723c */ /* 0x000fe200000418ff */
[----:B------:R-:W1:Y:S07]  /*12a20*/  LDSM.16.M88.4 R104, [R150] ;  /* 0x000000009668783b */ /* 0x000e6e0000000200 */
[C---:B---3--:R-:W-:Y:S01]  /*12a30*/  HMMA.16816.F32.BF16 R4, R124.reuse, R128, R4 ;  /* 0x000000807c04723c */ /* 0x048fe20000041804 */
[----:B------:R-:W3:Y:S07]  /*12a40*/  LDSM.16.M88.4 R120, [R147+0x4800] ;  /* 0x004800009378783b */ /* 0x000eee0000000200 */
[C---:B------:R-:W-:Y:S01]  /*12a50*/  HMMA.16816.F32.BF16 R8, R124.reuse, R130, R8 ;  /* 0x000000827c08723c */ /* 0x040fe20000041808 */
[----:B------:R-:W5:Y:S07]  /*12a60*/  LDSM.16.M88.4 R128, [R147+0x5000] ;  /* 0x005000009380783b */ /* 0x000f6e0000000200 */
[C---:B------:R-:W-:Y:S08]  /*12a70*/  HMMA.16816.F32.BF16 R12, R124.reuse, R132, R12 ;  /* 0x000000847c0c723c */ /* 0x040ff0000004180c */
[C---:B------:R-:W-:Y:S08]  /*12a80*/  HMMA.16816.F32.BF16 R16, R124.reuse, R134, R16 ;  /* 0x000000867c10723c */ /* 0x040ff00000041810 */
[C---:B----4-:R-:W-:Y:S08]  /*12a90*/  HMMA.16816.F32.BF16 R20, R124.reuse, R108, R20 ;  /* 0x0000006c7c14723c */ /* 0x050ff00000041814 */
[C---:B------:R-:W-:Y:S01]  /*12aa0*/  HMMA.16816.F32.BF16 R24, R124.reuse, R110, R24 ;  /* 0x0000006e7c18723c */ /* 0x040fe20000041818 */
[----:B------:R-:W4:Y:S07]  /*12ab0*/  LDSM.16.M88.4 R108, [R147+0x5800] ;  /* 0x00580000936c783b */ /* 0x000f2e0000000200 */
[C---:B--2---:R-:W-:Y:S08]  /*12ac0*/  HMMA.16816.F32.BF16 R28, R124.reuse, R112, R28 ;  /* 0x000000707c1c723c */ /* 0x044ff0000004181c */
[----:B------:R-:W-:Y:S01]  /*12ad0*/  HMMA.16816.F32.BF16 R32, R124, R114, R32 ;  /* 0x000000727c20723c */ /* 0x000fe20000041820 */
[----:B------:R-:W-:Y:S07]  /*12ae0*/  LDSM.16.M88.4 R112, [R149] ;  /* 0x000000009570783b */ /* 0x000fee0000000200 */
[C---:B-1----:R-:W-:Y:S01]  /*12af0*/  HMMA.16816.F32.BF16 R4, R104.reuse, R116, R4 ;  /* 0x000000746804723c */ /* 0x042fe20000041804 */
[----:B------:R-:W-:Y:S07]  /*12b00*/  LDSM.16.M88.4 R124, [R140+0x1000] ;  /* 0x001000008c7c783b */ /* 0x000fee0000000200 */
[C---:B------:R-:W-:Y:S01]  /*12b10*/  HMMA.16816.F32.BF16 R8, R104.reuse, R118, R8 ;  /* 0x000000766808723c */ /* 0x040fe20000041808 */
[----:B------:R-:W1:Y:S07]  /*12b20*/  LDSM.16.M88.4 R116, [R140] ;  /* 0x000000008c74783b */ /* 0x000e6e0000000200 */
[C---:B---3--:R-:W-:Y:S08]  /*12b30*/  HMMA.16816.F32.BF16 R12, R104.reuse, R120, R12 ;  /* 0x00000078680c723c */ /* 0x048ff0000004180c */
[C---:B------:R-:W-:Y:S01]  /*12b40*/  HMMA.16816.F32.BF16 R16, R104.reuse, R122, R16 ;  /* 0x0000007a6810723c */ /* 0x040fe20000041810 */
[----:B------:R-:W2:Y:S07]  /*12b50*/  LDSM.16.M88.4 R120, [R140+0x800] ;  /* 0x000800008c78783b */ /* 0x000eae0000000200 */
[C---:B-----5:R-:W-:Y:S08]  /*12b60*/  HMMA.16816.F32.BF16 R20, R104.reuse, R128, R20 ;  /* 0x000000806814723c */ /* 0x060ff00000041814 */
[C---:B------:R-:W-:Y:S01]  /*12b70*/  HMMA.16816.F32.BF16 R24, R104.reuse, R130, R24 ;  /* 0x000000826818723c */ /* 0x040fe20000041818 */
[----:B------:R-:W3:Y:S07]  /*12b80*/  LDSM.16.M88.4 R128, [R140+0x1800] ;  /* 0x001800008c80783b */ /* 0x000eee0000000200 */
[C---:B----4-:R-:W-:Y:S08]  /*12b90*/  HMMA.16816.F32.BF16 R28, R104.reuse, R108, R28 ;  /* 0x0000006c681c723c */ /* 0x050ff0000004181c */
[----:B------:R-:W-:Y:S01]  /*12ba0*/  HMMA.16816.F32.BF16 R32, R104, R110, R32 ;  /* 0x0000006e6820723c */ /* 0x000fe20000041820 */
[----:B------:R-:W-:Y:S07]  /*12bb0*/  LDSM.16.M88.4 R104, [R154+0x2000] ;  /* 0x002000009a68783b */ /* 0x000fee0000000200 */
[C---:B-1----:R-:W-:Y:S01]  /*12bc0*/  HMMA.16816.F32.BF16 R4, R112.reuse, R116, R4 ;  /* 0x000000747004723c */ /* 0x042fe20000041804 */
[----:B------:R-:W1:Y:S07]  /*12bd0*/  LDSM.16.M88.4 R108, [R153+0x6000] ;  /* 0x00600000996c783b */ /* 0x000e6e0000000200 */
        /* <DEDUP_REMOVED lines=8> */
[C---:B---3--:R-:W-:Y:S08]  /*12c60*/  HMMA.16816.F32.BF16 R28, R112.reuse, R128, R28 ;  /* 0x00000080701c723c */ /* 0x048ff0000004181c */
[----:B------:R-:W-:Y:S01]  /*12c70*/  HMMA.16816.F32.BF16 R32, R112, R130, R32 ;  /* 0x000000827020723c */ /* 0x000fe20000041820 */
[----:B------:R-:W-:Y:S07]  /*12c80*/  LDSM.16.M88.4 R112, [R139] ;  /* 0x000000008b70783b */ /* 0x000fee0000000200 */
[C---:B-1----:R-:W-:Y:S01]  /*12c90*/  HMMA.16816.F32.BF16 R4, R104.reuse, R108, R4 ;  /* 0x0000006c6804723c */ /* 0x042fe20000041804 */
[----:B------:R-:W-:Y:S07]  /*12ca0*/  LDSM.16.M88.4 R128, [R136] ;  /* 0x000000008880783b */ /* 0x000fee0000000200 */
[C---:B------:R-:W-:Y:S01]  /*12cb0*/  HMMA.16816.F32.BF16 R8, R104.reuse, R110, R8 ;  /* 0x0000006e6808723c */ /* 0x040fe20000041808 */
[----:B------:R-:W1:Y:S07]  /*12cc0*/  LDSM.16.M88.4 R108, [R152+0x2000] ;  /* 0x00200000986c783b */ /* 0x000e6e0000000200 */
[C---:B----4-:R-:W-:Y:S08]  /*12cd0*/  HMMA.16816.F32.BF16 R12, R104.reuse, R116, R12 ;  /* 0x00000074680c723c */ /* 0x050ff0000004180c */
[C---:B------:R-:W-:Y:S01]  /*12ce0*/  HMMA.16816.F32.BF16 R16, R104.reuse, R118, R16 ;  /* 0x000000766810723c */ /* 0x040fe20000041810 */
[----:B------:R-:W3:Y:S07]  /*12cf0*/  LDSM.16.M88.4 R116, [R138] ;  /* 0x000000008a74783b */ /* 0x000eee0000000200 */
[C---:B--2---:R-:W-:Y:S08]  /*12d00*/  HMMA.16816.F32.BF16 R20, R104.reuse, R120, R20 ;  /* 0x000000786814723c */ /* 0x044ff00000041814 */
[C---:B------:R-:W-:Y:S01]  /*12d10*/  HMMA.16816.F32.BF16 R24, R104.reuse, R122, R24 ;  /* 0x0000007a6818723c */ /* 0x040fe20000041818 */
[----:B------:R-:W2:Y:S07]  /*12d20*/  LDSM.16.M88.4 R120, [R137] ;  /* 0x000000008978783b */ /* 0x000eae0000000200 */
[C---:B-----5:R-:W-:Y:S08]  /*12d30*/  HMMA.16816.F32.BF16 R28, R104.reuse, R124, R28 ;  /* 0x0000007c681c723c */ /* 0x060ff0000004181c */
        /* <DEDUP_REMOVED lines=15> */
[----:B------:R-:W5:Y:S01]  /*12e30*/  LDSM.16.M88.4 R128, [R140+0x2000] ;  /* 0x002000008c80783b */ /* 0x000f620000000200 */
        /* <DEDUP_REMOVED lines=149> */
.L_x_7839:
        /* <DEDUP_REMOVED lines=21> */
.L_x_7838:
        /* <DEDUP_REMOVED lines=208> */
[----:B------:R-:W-:Y:S03]  /*145e0*/  LDSM.16.MT88.4 R76, [R146+0xa800] ;  /* 0x00a80000924c783b */ /* 0x000fe60000004200 */
        /* <DEDUP_REMOVED lines=86> */
[C---:B------:R-:W-:Y:S04]  /*14b50*/  HMMA.16816.F32.BF16 R36, R104.reuse, R108, R36 ;  /* 0x0000006c6824723c */ /* 0x040fe80000041824 */
[----:B------:R-:W-:Y:S04]  /*14b60*/  FADD.FTZ R127, R127, R126 ;  /* 0x0000007e7f7f7221 */ /* 0x000fe80000010000 */
[C---:B------:R-:W-:Y:S04]  /*14b70*/  HMMA.16816.F32.BF16 R40, R104.reuse, R110, R40 ;  /* 0x0000006e6828723c */ /* 0x040fe80000041828 */
[----:B------:R-:W-:Y:S04]  /*14b80*/  FADD.FTZ R130, R130, R127 ;  /* 0x0000007f82827221 */ /* 0x000fe80000010000 */
[C---:B----4-:R-:W-:Y:S04]  /*14b90*/  HMMA.16816.F32.BF16 R44, R104.reuse, R4, R44 ;  /* 0x00000004682c723c */ /* 0x050fe8000004182c */
[----:B------:R-:W-:Y:S03]  /*14ba0*/  FADD.FTZ R131, R131, R130 ;  /* 0x0000008283837221 */ /* 0x000fe60000010000 */
        /* <DEDUP_REMOVED lines=20> */
[----:B------:R-:W-:Y:S01]  /*14cf0*/  FADD.FTZ R163, R163, R0 ;  /* 0x00000000a3a37221 */ /* 0x000fe20000010000 */
[----:B------:R-:W-:Y:S03]  /*14d00*/  MOV R0, R3 ;  /* 0x0000000300007202 */ /* 0x000fe60000000f00 */
[----:B------:R-:W-:Y:S02]  /*14d10*/  FADD.FTZ R163, R174, R163 ;  /* 0x000000a3aea37221 */ /* 0x000fe40000010000 */
[----:B------:R-:W-:Y:S02]  /*14d20*/  FADD.FTZ R171, R101, R102 ;  /* 0x0000006665ab7221 */ /* 0x000fe40000010000 */
[----:B------:R-:W-:Y:S04]  /*14d30*/  FADD.FTZ R172, R172, R163 ;  /* 0x000000a3acac7221 */ /* 0x000fe80000010000 */
[----:B------:R-:W-:Y:S01]  /*14d40*/  FADD.FTZ R173, R177, R172 ;  /* 0x000000acb1ad7221 */ /* 0x000fe20000010000 */
[----:B------:R-:W-:-:S05]  /*14d50*/  @P0 BRA `(.L_x_7840) ;  /* 0xffffd63000000947 */ /* 0x000fca000383ffff */
.L_x_7836:
        /* <DEDUP_REMOVED lines=167> */
[----:B------:R-:W-:Y:S01]  /*157d0*/  STS.64 [R18+0x4800], R58 ;  /* 0x0048003a12007388 */ /* 0x000fe20000000a00 */
[----:B--2---:R-:W-:-:S03]  /*157e0*/  IMAD R8, R8, c[0x0][0x210], R157 ;  /* 0x0000840008087a24 */ /* 0x004fc600078e029d */
[----:B------:R-:W2:Y:S04]  /*157f0*/  S2R R7, SR_CTAID.X ;  /* 0x0000000000077919 */ /* 0x000ea80000002500 */
[----:B------:R-:W-:Y:S04]  /*15800*/  STS.64 [R19+0x4000], R60 ;  /* 0x0040003c13007388 */ /* 0x000fe80000000a00 */
[----:B------:R-:W-:Y:S04]  /*15810*/  STS.64 [R19+0x4800], R62 ;  /* 0x0048003e13007388 */ /* 0x000fe80000000a00 */
[----:B------:R3:W-:Y:S04]  /*15820*/  STS.64 [R16+0x4000], R64 ;  /* 0x0040004010007388 */ /* 0x0007e80000000a00 */
[----:B------:R4:W-:Y:S04]  /*15830*/  STS.64 [R16+0x4800], R66 ;  /* 0x0048004210007388 */ /* 0x0009e80000000a00 */
[----:B------:R-:W-:Y:S01]  /*15840*/  BAR.SYNC.DEFER_BLOCKING 0x0 ;  /* 0x0000000000007b1d */ /* 0x000fe20000010000 */
[----:B--2---:R-:W-:-:S02]  /*15850*/  SHF.L.U32 R11, R7, 0x6, RZ ;  /* 0x00000006070b7819 */ /* 0x004fc400000006ff */
[----:B---3--:R-:W-:Y:S02]  /*15860*/  IADD3 R65, -R157, RZ, RZ ;  /* 0x000000ff9d417210 */ /* 0x008fe40007ffe1ff */
[----:B----4-:R-:W-:-:S03]  /*15870*/  SHF.R.S32.HI R67, RZ, 0x1f, R10 ;  /* 0x0000001fff437819 */ /* 0x010fc6000001140a */
[----:B-1----:R-:W-:Y:S01]  /*15880*/  IMAD R65, R65, c[0x0][0x1c0], R80 ;  /* 0x0000700041417a24 */ /* 0x002fe200078e0250 */
[----:B------:R-:W1:Y:S01]  /*15890*/  LDS.128 R76, [R6.X4] ;  /* 0x00000000064c7984 */ /* 0x000e620000004c00 */
[----:B------:R-:W-:Y:S02]  /*158a0*/  LEA.HI R67, R67, R10, RZ, 0x2 ;  /* 0x0000000a43437211 */ /* 0x000fe400078f10ff */
[----:B------:R-:W-:Y:S01]  /*158b0*/  IMAD R8, R8, c[0x0][0x1c0], R65 ;  /* 0x0000700008087a24 */ /* 0x000fe200078e0241 */
[----:B------:R-:W2:Y:S01]  /*158c0*/  LDS.128 R72, [R6.X4+0x800] ;  /* 0x0008000006487984 */ /* 0x000ea20000004c00 */
[----:B------:R-:W-:Y:S02]  /*158d0*/  LOP3.LUT R67, R67, 0xffffffc, RZ, 0xc0, !PT ;  /* 0x0ffffffc43437812 */ /* 0x000fe400078ec0ff */
[----:B------:R-:W-:Y:S01]  /*158e0*/  IMAD R8, R8, c[0x0][0x214], R11 ;  /* 0x0000850008087a24 */ /* 0x000fe200078e020b */
[----:B------:R-:W3:Y:S01]  /*158f0*/  LDS.128 R68, [R6.X4+0x1000] ;  /* 0x0010000006447984 */ /* 0x000ee20000004c00 */
[----:B------:R-:W-:-:S03]  /*15900*/  IADD3 R10, R10, -R67, RZ ;  /* 0x800000430a0a7210 */ /* 0x000fc60007ffe0ff */
[----:B------:R-:W4:Y:S01]  /*15910*/  LDS.128 R56, [R6.X4+0x1800] ;  /* 0x0018000006387984 */ /* 0x000f220000004c00 */
        /* <DEDUP_REMOVED lines=27> */
.L_x_7842:
[----:B--234-:R-:W-:Y:S05]  /*15ad0*/  BSYNC B0 ;  /* 0x0000000000007941 */ /* 0x01cfea0003800000 */
.L_x_7841:
        /* <DEDUP_REMOVED lines=43> */
.L_x_7843:
        /* <DEDUP_REMOVED lines=15> */
.L_x_8395:


//--------------------- .text._ZN5flash24flash_fwd_splitkv_kernelI23Flash_fwd_kernel_traitsILi128ELi64ELi64ELi4ELb0ELb0EN7cutlass10bfloat16_tE19Flash_kernel_traitsILi128ELi64ELi64ELi4ES3_EELb1ELb0ELb1ELb0ELb0ELb0ELb1ELb1EEEvNS_16Flash_fwd_paramsE --------------------------
	.section	.text._ZN5flash24flash_fwd_splitkv_kernelI23Flash_fwd_kernel_traitsILi128ELi64ELi64ELi4ELb0ELb0EN7cutlass10bfloat16_tE19Flash_kernel_traitsILi128ELi64ELi64ELi4ES3_EELb1ELb0ELb1ELb0ELb0ELb0ELb1ELb1EEEvNS_16Flash_fwd_paramsE,"ax",@progbits
	.sectioninfo	@"SHI_REGISTERS=188"
	.align	128
        .global         _ZN5flash24flash_fwd_splitkv_kernelI23Flash_fwd_kernel_traitsILi128ELi64ELi64ELi4ELb0ELb0EN7cutlass10bfloat16_tE19Flash_kernel_traitsILi128ELi64ELi64ELi4ES3_EELb1ELb0ELb1ELb0ELb0ELb0ELb1ELb1EEEvNS_16Flash_fwd_paramsE
        .type           _ZN5flash24flash_fwd_splitkv_kernelI23Flash_fwd_kernel_traitsILi128ELi64ELi64ELi4ELb0ELb0EN7cutlass10bfloat16_tE19Flash_kernel_traitsILi128ELi64ELi64ELi4ES3_EELb1ELb0ELb1ELb0ELb0ELb0ELb1ELb1EEEvNS_16Flash_fwd_paramsE,@function
        .size           _ZN5flash24flash_fwd_splitkv_kernelI23Flash_fwd_kernel_traitsILi128ELi64ELi64ELi4ELb0ELb0EN7cutlass10bfloat16_tE19Flash_kernel_traitsILi128ELi64ELi64ELi4ES3_EELb1ELb0ELb1ELb0ELb0ELb0ELb1ELb1EEEvNS_16Flash_fwd_paramsE,(.L_x_8396 - _ZN5flash24flash_fwd_splitkv_kernelI23Flash_fwd_kernel_traitsILi128ELi64ELi64ELi4ELb0ELb0EN7cutlass10bfloat16_tE19Flash_kernel_traitsILi128ELi64ELi64ELi4ES3_EELb1ELb0ELb1ELb0ELb0ELb0ELb1ELb1EEEvNS_16Flash_fwd_paramsE)
        .other          _ZN5flash24flash_fwd_splitkv_kernelI23Flash_fwd_kernel_traitsILi128ELi64ELi64ELi4ELb0ELb0EN7cutlass10bfloat16_tE19Flash_kernel_traitsILi128ELi64ELi64ELi4ES3_EELb1ELb0ELb1ELb0ELb0ELb0ELb1ELb1EEEvNS_16Flash_fwd_paramsE,@"STO_CUDA_ENTRY STV_DEFAULT"
_ZN5flash24flash_fwd_splitkv_kernelI23Flash_fwd_kernel_traitsILi128ELi64ELi64ELi4ELb0ELb0EN7cutlass10bfloat16_tE19Flash_kernel_traitsILi128ELi64ELi64ELi4ES3_EELb1ELb0ELb1ELb0ELb0ELb0ELb1ELb1EEEvNS_16Flash_fwd_paramsE:
.text._ZN5flash24flash_fwd_splitkv_kernelI23Flash_fwd_kernel_traitsILi128ELi64ELi64ELi4ELb0ELb0EN7cutlass10bfloat16_tE19Flash_kernel_traitsILi128ELi64ELi64ELi4ES3_EELb1ELb0ELb1ELb0ELb0ELb0ELb1ELb1EEEvNS_16Flash_fwd_paramsE:
[----:B------:R-:W-:Y:S02]  /*0000*/  MOV R1, c[0x0][0x28] ;  /* 0x00000a0000017a02 */ /* 0x000fe40000000f00 */
[----:B------:R-:W1:Y:S01]  /*0010*/  I2F.U32.RP R4, c[0x0][0x1c0] ;  /* 0x0000700000047b06 */ /* 0x000e620000209000 */
[----:B------:R-:W2:Y:S01]  /*0020*/  S2R R141, SR_CTAID.Z ;  /* 0x00000000008d7919 */ /* 0x000ea20000002700 */
[----:B------:R-:W-:Y:S01]  /*0030*/  IMAD.MOV.U32 R2, RZ, RZ, RZ ;  /* 0x000000ffff027224 */ /* 0x000fe200078e00ff */
[----:B------:R-:W-:Y:S01]  /*0040*/  ISETP.NE.U32.AND P0, PT, RZ, c[0x0][0x1c0], PT ;  /* 0x00007000ff007a0c */ /* 0x000fe20003f05070 */
[----:B------:R-:W-:Y:S01]  /*0050*/  IMAD.MOV.U32 R15, RZ, RZ, -0x1 ;  /* 0xffffffffff0f7424 */ /* 0x000fe200078e00ff */
[----:B------:R-:W-:Y:S01]  /*0060*/  ISETP.NE.U32.AND P5, PT, RZ, c[0x0][0x250], PT ;  /* 0x00009400ff007a0c */ /* 0x000fe20003fa5070 */
[----:B------:R-:W-:-:S03]  /*0070*/  ULDC.64 UR6, c[0x0][0x118] ;  /* 0x0000460000067ab9 */ /* 0x000fc60000000a00 */
[----:B------:R-:W-:Y:S01]  /*0080*/  ISETP.NE.AND.EX P5, PT, RZ, c[0x0][0x254], PT, P5 ;  /* 0x00009500ff007a0c */ /* 0x000fe20003fa5350 */
[----:B-1----:R-:W1:Y:S02]  /*0090*/  MUFU.RCP R3, R4 ;  /* 0x0000000400037308 */ /* 0x002e640000001000 */
[----:B-1----:R-:W-:-:S06]  /*00a0*/  IADD3 R3, R3, 0xffffffe, RZ ;  /* 0x0ffffffe03037810 */ /* 0x002fcc0007ffe0ff */
[----:B------:R-:W1:Y:S02]  /*00b0*/  F2I.FTZ.U32.TRUNC.NTZ R3, R3 ;  /* 0x0000000300037305 */ /* 0x000e64000021f000 */
[----:B-1----:R-:W-:-:S04]  /*00c0*/  IMAD.MOV R0, RZ, RZ, -R3 ;  /* 0x000000ffff007224 */ /* 0x002fc800078e0a03 */
        /* <DEDUP_REMOVED lines=9> */
[----:B------:R-:W-:Y:S01]  /*0160*/  ISETP.GE.U32.AND P2, PT, R0, c[0x0][0x1c0], PT ;  /* 0x0000700000007a0c */ /* 0x000fe20003f46070 */
[----:B------:R-:W-:Y:S01]  /*0170*/  IMAD.MOV.U32 R0, RZ, RZ, 0x4 ;  /* 0x00000004ff007424 */ /* 0x000fe200078e00ff */
[----:B------:R-:W-:-:S04]  /*0180*/  ISETP.NE.U32.AND P1, PT, RZ, c[0x0][0x240], PT ;  /* 0x00009000ff007a0c */ /* 0x000fc80003f25070 */
[----:B------:R-:W-:-:S07]  /*0190*/  ISETP.NE.AND.EX P1, PT, RZ, c[0x0][0x244], PT, P1 ;  /* 0x00009100ff007a0c */ /* 0x000fce0003f25310 */
[----:B------:R-:W-:Y:S02]  /*01a0*/  @P2 IADD3 R153, R153, 0x1, RZ ;  /* 0x0000000199992810 */ /* 0x000fe40007ffe0ff */
[----:B------:R-:W-:Y:S01]  /*01b0*/  @!P0 LOP3.LUT R153, RZ, c[0x0][0x1c0], RZ, 0x33, !PT ;  /* 0x00007000ff998a12 */ /* 0x000fe200078e33ff */
[----:B------:R-:W-:Y:S01]  /*01c0*/  IMAD.MOV.U32 R12, RZ, RZ, RZ ;  /* 0x000000ffff0c7224 */ /* 0x000fe200078e00ff */
        /* <DEDUP_REMOVED lines=24> */
.L_x_7844:
[----:B-1-34-:R-:W-:Y:S02]  /*0350*/  MOV R3, c[0x0][0x218] ;  /* 0x0000860000037a02 */ /* 0x01afe40000000f00 */
.L_x_7845:
        /* <DEDUP_REMOVED lines=23> */
[----:B--2---:R-:W-:-:S04]  /*04d0*/  IADD3 R8, R8, 0xffffffe, RZ ;  /* 0x0ffffffe08087810 */ /* 0x004fc80007ffe0ff */
[----:B------:R-:W2:Y:S02]  /*04e0*/  F2I.FTZ.U32.TRUNC.NTZ R9, R8 ;  /* 0x0000000800097305 */ /* 0x000ea4000021f000 */
[--C-:B--2---:R-:W-:Y:S02]  /*04f0*/  IMAD.MOV R3, RZ, RZ, -R9.reuse ;  /* 0x000000ffff037224 */ /* 0x104fe400078e0a09 */
[----:B------:R-:W-:Y:S02]  /*0500*/  IMAD.MOV.U32 R8, RZ, RZ, RZ ;  /* 0x000000ffff087224 */ /* 0x000fe400078e00ff */
[----:B------:R-:W-:Y:S01]  /*0510*/  IMAD R4, R3, R6, RZ ;  /* 0x0000000603047224 */ /* 0x000fe200078e02ff */
[----:B------:R-:W-:Y:S02]  /*0520*/  IABS R3, R7 ;  /* 0x0000000700037213 */ /* 0x000fe40000000000 */
[----:B------:R-:W-:Y:S01]  /*0530*/  LOP3.LUT R7, R7, c[0x0][0x10], RZ, 0x3c, !PT ;  /* 0x0000040007077a12 */ /* 0x000fe200078e3cff */
[----:B------:R-:W-:-:S03]  /*0540*/  IMAD.HI.U32 R9, R9, R4, R8 ;  /* 0x0000000409097227 */ /* 0x000fc600078e0008 */
[----:B------:R-:W-:Y:S01]  /*0550*/  ISETP.GE.AND P0, PT, R7, RZ, PT ;  /* 0x000000ff0700720c */ /* 0x000fe20003f06270 */
[----:B------:R-:W-:Y:S01]  /*0560*/  IMAD.MOV.U32 R4, RZ, RZ, R3 ;  /* 0x000000ffff047224 */ /* 0x000fe200078e0003 */
[----:B------:R-:W-:-:S03]  /*0570*/  IADD3 R7, -R152, 0x7f, R61 ;  /* 0x0000007f98077810 */ /* 0x000fc60007ffe13d */
[----:B------:R-:W-:Y:S01]  /*0580*/  IMAD.HI.U32 R8, R9, R4, RZ ;  /* 0x0000000409087227 */ /* 0x000fe200078e00ff */
[----:B------:R-:W-:Y:S02]  /*0590*/  IADD3 R9, R52, 0x3f, RZ ;  /* 0x0000003f34097810 */ /* 0x000fe40007ffe0ff */
[----:B------:R-:W-:Y:S01]  /*05a0*/  IADD3 R7, R7, c[0x0][0x2e8], R52 ;  /* 0x0000ba0007077a10 */ /* 0x000fe20007ffe034 */
[----:B------:R-:W-:-:S03]  /*05b0*/  IMAD.MOV R3, RZ, RZ, -R8 ;  /* 0x000000ffff037224 */ /* 0x000fc600078e0a08 */
[----:B------:R-:W-:Y:S01]  /*05c0*/  SHF.R.S32.HI R102, RZ, 0x1f, R7 ;  /* 0x0000001fff667819 */ /* 0x000fe20000011407 */
[----:B------:R-:W-:Y:S01]  /*05d0*/  IMAD R3, R6, R3, R4 ;  /* 0x0000000306037224 */ /* 0x000fe200078e0204 */
[----:B------:R-:W-:Y:S02]  /*05e0*/  SHF.R.S32.HI R4, RZ, 0x1f, R9 ;  /* 0x0000001fff047819 */ /* 0x000fe40000011409 */
[----:B------:R-:W-:Y:S02]  /*05f0*/  LEA.HI R102, R102, R7, RZ, 0x6 ;  /* 0x0000000766667211 */ /* 0x000fe400078f30ff */
[----:B------:R-:W-:Y:S02]  /*0600*/  ISETP.GT.U32.AND P1, PT, R6, R3, PT ;  /* 0x000000030600720c */ /* 0x000fe40003f24070 */
[----:B------:R-:W-:Y:S02]  /*0610*/  LEA.HI R4, R4, R9, RZ, 0x6 ;  /* 0x0000000904047211 */ /* 0x000fe400078f30ff */
[----:B------:R-:W-:-:S02]  /*0620*/  SHF.R.S32.HI R102, RZ, 0x6, R102 ;  /* 0x00000006ff667819 */ /* 0x000fc40000011466 */
[----:B------:R-:W-:-:S07]  /*0630*/  SHF.R.S32.HI R4, RZ, 0x6, R4 ;  /* 0x00000006ff047819 */ /* 0x000fce0000011404 */
[----:B------:R-:W-:Y:S01]  /*0640*/  @!P1 IMAD.IADD R3, R3, 0x1, -R6 ;  /* 0x0000000103039824 */ /* 0x000fe200078e0a06 */
[----:B------:R-:W-:Y:S02]  /*0650*/  @!P1 IADD3 R8, R8, 0x1, RZ ;  /* 0x0000000108089810 */ /* 0x000fe40007ffe0ff */
[----:B------:R-:W-:Y:S02]  /*0660*/  ISETP.NE.AND P1, PT, RZ, c[0x0][0x10], PT ;  /* 0x00000400ff007a0c */ /* 0x000fe40003f25270 */
[----:B------:R-:W-:-:S13]  /*0670*/  ISETP.GE.U32.AND P2, PT, R3, R6, PT ;  /* 0x000000060300720c */ /* 0x000fda0003f46070 */
        /* <DEDUP_REMOVED lines=15> */
[----:B------:R-:W-:Y:S02]  /*0770*/  LOP3.LUT R3, R0, 0xfffffff0, RZ, 0xc0, !PT ;  /* 0xfffffff000037812 */ /* 0x000fe400078ec0ff */
[----:B------:R-:W-:-:S03]  /*0780*/  SHF.R.S32.HI R0, RZ, 0x4, R0 ;  /* 0x00000004ff007819 */ /* 0x000fc60000011400 */
[----:B------:R-:W-:Y:S02]  /*0790*/  IMAD.IADD R66, R66, 0x1, -R3 ;  /* 0x0000000142427824 */ /* 0x000fe400078e0a03 */
[--C-:B------:R-:W-:Y:S02]  /*07a0*/  IMAD R3, R140, c[0x0][0x214], R61.reuse ;  /* 0x000085008c037a24 */ /* 0x100fe400078e023d */
[----:B------:R-:W-:Y:S02]  /*07b0*/  IMAD.SHL.U32 R4, R66, 0x4, RZ ;  /* 0x0000000442047824 */ /* 0x000fe400078e00ff */
[----:B------:R-:W-:Y:S02]  /*07c0*/  IMAD.IADD R61, R152, 0x1, -R61 ;  /* 0x00000001983d7824 */ /* 0x000fe400078e0a3d */
[----:B------:R-:W-:Y:S01]  /*07d0*/  IMAD R7, R3, c[0x0][0x22c], RZ ;  /* 0x00008b0003077a24 */ /* 0x000fe200078e02ff */
[----:B------:R-:W-:Y:S02]  /*07e0*/  SHF.R.S32.HI R5, RZ, 0x1f, R4 ;  /* 0x0000001fff057819 */ /* 0x000fe40000011404 */
[----:B------:R-:W-:-:S03]  /*07f0*/  ISETP.GE.AND P1, PT, R0, R61, PT ;  /* 0x0000003d0000720c */ /* 0x000fc60003f26270 */
        /* <DEDUP_REMOVED lines=11> */
.L_x_7848:
[----:B------:R-:W-:Y:S05]  /*08b0*/  BSYNC B0 ;  /* 0x0000000000007941 */ /* 0x000fea0003800000 */
.L_x_7847:
        /* <DEDUP_REMOVED lines=8> */
.L_x_7850:
[----:B------:R-:W-:Y:S05]  /*0940*/  BSYNC B0 ;  /* 0x0000000000007941 */ /* 0x000fea0003800000 */
.L_x_7849:
        /* <DEDUP_REMOVED lines=8> */
.L_x_7852:
[----:B------:R-:W-:Y:S05]  /*09d0*/  BSYNC B0 ;  /* 0x0000000000007941 */ /* 0x000fea0003800000 */
.L_x_7851:
        /* <DEDUP_REMOVED lines=8> */
.L_x_7854:
[----:B------:R-:W-:Y:S05]  /*0a60*/  BSYNC B0 ;  /* 0x0000000000007941 */ /* 0x000fea0003800000 */
.L_x_7853:
        /* <DEDUP_REMOVED lines=8> */
.L_x_7856:
[----:B------:R-:W-:Y:S05]  /*0af0*/  BSYNC B0 ;  /* 0x0000000000007941 */ /* 0x000fea0003800000 */
.L_x_7855:
        /* <DEDUP_REMOVED lines=8> */
.L_x_7858:
[----:B------:R-:W-:Y:S05]  /*0b80*/  BSYNC B0 ;  /* 0x0000000000007941 */ /* 0x000fea0003800000 */
.L_x_7857:
        /* <DEDUP_REMOVED lines=8> */
.L_x_7860:
[----:B------:R-:W-:Y:S05]  /*0c10*/  BSYNC B0 ;  /* 0x0000000000007941 */ /* 0x000fea0003800000 */
.L_x_7859:
        /* <DEDUP_REMOVED lines=8> */
.L_x_7862:
[----:B------:R-:W-:Y:S05]  /*0ca0*/  BSYNC B0 ;  /* 0x0000000000007941 */ /* 0x000fea0003800000 */
.L_x_7861:
        /* <DEDUP_REMOVED lines=32> */
.L_x_7846:
        /* <DEDUP_REMOVED lines=47> */
[----:B------:R-:W-:Y:S02]  /*11a0*/  IABS R3, R140 ;  /* 0x0000008c00037213 */ /* 0x000fe40000000000 */
[----:B-----5:R-:W1:Y:S08]  /*11b0*/  I2F.RP R8, R5 ;  /* 0x0000000500087306 */ /* 0x020e700000209400 */
[----:B-1----:R-:W1:Y:S02]  /*11c0*/  MUFU.RCP R10, R8 ;  /* 0x00000008000a7308 */ /* 0x002e640000001000 */
[----:B-1----:R-:W-:-:S06]  /*11d0*/  IADD3 R10, R10, 0xffffffe, RZ ;  /* 0x0ffffffe0a0a7810 */ /* 0x002fcc0007ffe0ff */
[----:B------:R-:W1:Y:S02]  /*11e0*/  F2I.FTZ.U32.TRUNC.NTZ R11, R10 ;  /* 0x0000000a000b7305 */ /* 0x000e64000021f000 */
[----:B-1----:R-:W-:Y:S01]  /*11f0*/  IMAD.MOV R2, RZ, RZ, -R11 ;  /* 0x000000ffff027224 */ /* 0x002fe200078e0a0b */
[----:B------:R-:W-:-:S03]  /*1200*/  MOV R10, RZ ;  /* 0x000000ff000a7202 */ /* 0x000fc60000000f00 */
[----:B------:R-:W-:-:S04]  /*1210*/  IMAD R4, R2, R5, RZ ;  /* 0x0000000502047224 */ /* 0x000fc800078e02ff */
        /* <DEDUP_REMOVED lines=30> */
[----:B------:R-:W-:Y:S01]  /*1400*/  IMAD R7, R2, c[0x0][0x1b0], RZ ;  /* 0x00006c0002077a24 */ /* 0x000fe200078e02ff */
[----:B------:R-:W-:Y:S01]  /*1410*/  IADD3 R5, R17, R5, RZ ;  /* 0x0000000511057210 */ /* 0x000fe20007ffe0ff */
[----:B------:R-:W-:-:S04]  /*1420*/  IMAD.WIDE.U32 R12, R4, c[0x0][0x1b0], R12 ;  /* 0x00006c00040c7a25 */ /* 0x000fc800078e000c */
[----:B------:R-:W-:Y:S01]  /*1430*/  IMAD R7, R4, c[0x0][0x1b4], R7 ;  /* 0x00006d0004077a24 */ /* 0x000fe200078e0207 */
[----:B------:R-:W-:Y:S01]  /*1440*/  MOV R6, R12 ;  /* 0x0000000c00067202 */ /* 0x000fe20000000f00 */
[----:B------:R-:W-:Y:S02]  /*1450*/  IMAD.MOV.U32 R10, RZ, RZ, R16 ;  /* 0x000000ffff0a7224 */ /* 0x000fe400078e0010 */
[----:B------:R-:W-:Y:S01]  /*1460*/  IMAD.IADD R7, R13, 0x1, R7 ;  /* 0x000000010d077824 */ /* 0x000fe200078e0207 */
[----:B------:R-:W-:Y:S05]  /*1470*/  BRA `(.L_x_7864) ;  /* 0x0000045000007947 */ /* 0x000fea0003800000 */
.L_x_7863:
        /* <DEDUP_REMOVED lines=16> */
.L_x_7865:
[----:B------:R-:W-:Y:S01]  /*1580*/  IABS R9, c[0x0][0x1c8] ;  /* 0x0000720000097a13 */ /* 0x000fe20000000000 */
[----:B------:R-:W-:Y:S01]  /*1590*/  IMAD.MOV.U32 R16, RZ, RZ, R2 ;  /* 0x000000ffff107224 */ /* 0x000fe200078e0002 */
[----:B------:R-:W-:Y:S01]  /*15a0*/  IABS R6, R140 ;  /* 0x0000008c00067213 */ /* 0x000fe20000000000 */
[----:B------:R-:W-:Y:S01]  /*15b0*/  @P4 IMAD.IADD R5, R12, 0x1, R5 ;  /* 0x000000010c054824 */ /* 0x000fe200078e0205 */
[----:B------:R-:W1:Y:S01]  /*15c0*/  I2F.RP R13, R9 ;  /* 0x00000009000d7306 */ /* 0x000e620000209400 */
[----:B------:R-:W-:-:S07]  /*15d0*/  MOV R17, R7 ;  /* 0x0000000700117202 */ /* 0x000fce0000000f00 */
[----:B-1----:R-:W1:Y:S02]  /*15e0*/  MUFU.RCP R10, R13 ;  /* 0x0000000d000a7308 */ /* 0x002e640000001000 */
[----:B-1----:R-:W-:-:S06]  /*15f0*/  IADD3 R10, R10, 0xffffffe, RZ ;  /* 0x0ffffffe0a0a7810 */ /* 0x002fcc0007ffe0ff */
[----:B------:R-:W1:Y:S02]  /*1600*/  F2I.FTZ.U32.TRUNC.NTZ R11, R10 ;  /* 0x0000000a000b7305 */ /* 0x000e64000021f000 */
[----:B-1----:R-:W-:Y:S02]  /*1610*/  IMAD.MOV R3, RZ, RZ, -R11 ;  /* 0x000000ffff037224 */ /* 0x002fe400078e0a0b */
[----:B------:R-:W-:Y:S02]  /*1620*/  IMAD.MOV.U32 R10, RZ, RZ, RZ ;  /* 0x000000ffff0a7224 */ /* 0x000fe400078e00ff */
[----:B------:R-:W-:-:S04]  /*1630*/  IMAD R3, R3, R9, RZ ;  /* 0x0000000903037224 */ /* 0x000fc800078e02ff */
[----:B------:R-:W-:-:S04]  /*1640*/  IMAD.HI.U32 R3, R11, R3, R10 ;  /* 0x000000030b037227 */ /* 0x000fc800078e000a */
[----:B------:R-:W-:-:S04]  /*1650*/  @P4 IMAD.WIDE.U32 R10, R5, c[0x0][0x1a0], RZ ;  /* 0x00006800050a4a25 */ /* 0x000fc800078e00ff */
[----:B------:R-:W-:-:S04]  /*1660*/  IMAD.HI.U32 R4, R3, R6, RZ ;  /* 0x0000000603047227 */ /* 0x000fc800078e00ff */
[----:B------:R-:W-:Y:S01]  /*1670*/  @P4 IMAD R5, R5, c[0x0][0x1a4], R11 ;  /* 0x0000690005054a24 */ /* 0x000fe200078e020b */
        /* <DEDUP_REMOVED lines=13> */
[----:B------:R-:W-:Y:S01]  /*1750*/  @P2 IADD3 R4, R4, 0x1, RZ ;  /* 0x0000000104042810 */ /* 0x000fe20007ffe0ff */
[----:B------:R-:W-:Y:S02]  /*1760*/  IMAD.MOV.U32 R11, RZ, RZ, R9 ;  /* 0x000000ffff0b7224 */ /* 0x000fe400078e0009 */
[----:B------:R-:W-:Y:S01]  /*1770*/  IMAD R6, R9, c[0x0][0x19c], R6 ;  /* 0x0000670009067a24 */ /* 0x000fe200078e0206 */
[----:B------:R-:W-:Y:S02]  /*1780*/  @!P1 IADD3 R4, -R4, RZ, RZ ;  /* 0x000000ff04049210 */ /* 0x000fe40007ffe1ff */
[----:B------:R-:W-:Y:S02]  /*1790*/  @!P0 LOP3.LUT R4, RZ, c[0x0][0x1c8], RZ, 0x33, !PT ;  /* 0x00007200ff048a12 */ /* 0x000fe400078e33ff */
[----:B------:R-:W-:-:S02]  /*17a0*/  IADD3 R17, R17, R6, RZ ;  /* 0x0000000611117210 */ /* 0x000fc40007ffe0ff */
[----:B------:R-:W-:-:S03]  /*17b0*/  SHF.R.S32.HI R2, RZ, 0x1f, R4 ;  /* 0x0000001fff027819 */ /* 0x000fc60000011404 */
        /* <DEDUP_REMOVED lines=17> */
.L_x_7864:
[----:B------:R1:W5:Y:S01]  /*18d0*/  @P5 LDG.E R116, [R144.64] ;  /* 0x0000000690745981 */ /* 0x000362000c1e1900 */
[----:B------:R-:W-:Y:S01]  /*18e0*/  SHF.R.S32.HI R13, RZ, 0x1f, R66 ;  /* 0x0000001fff0d7819 */ /* 0x000fe20000011442 */
[----:B------:R-:W-:Y:S01]  /*18f0*/  IMAD.MOV.U32 R17, RZ, RZ, 0x2 ;  /* 0x00000002ff117424 */ /* 0x000fe200078e00ff */
[----:B------:R-:W-:Y:S01]  /*1900*/  ISETP.NE.AND P0, PT, R15, -0x1, PT ;  /* 0xffffffff0f00780c */ /* 0x000fe20003f05270 */
[----:B------:R-:W-:Y:S01]  /*1910*/  IMAD.MOV.U32 R76, RZ, RZ, c[0x0][0x230] ;  /* 0x00008c00ff4c7624 */ /* 0x000fe200078e00ff */
[CC--:B------:R-:W-:Y:S01]  /*1920*/  LEA.HI R27, R13.reuse, R66.reuse, RZ, 0x3 ;  /* 0x000000420d1b7211 */ /* 0x0c0fe200078f18ff */
[----:B------:R-:W-:Y:S01]  /*1930*/  IMAD.MOV.U32 R28, RZ, RZ, RZ ;  /* 0x000000ffff1c7224 */ /* 0x000fe200078e00ff */
[----:B------:R-:W-:Y:S01]  /*1940*/  LEA.HI R14, R13, R66, RZ, 0x6 ;  /* 0x000000420d0e7211 */ /* 0x000fe200078f30ff */
[----:B------:R-:W-:Y:S01]  /*1950*/  IMAD.MOV.U32 R29, RZ, RZ, c[0x0][0x230] ;  /* 0x00008c00ff1d7624 */ /* 0x000fe200078e00ff */
[----:B------:R-:W-:Y:S01]  /*1960*/  SHF.R.S32.HI R138, RZ, 0x3, R27 ;  /* 0x00000003ff8a7819 */ /* 0x000fe2000001141b */
[----:B------:R-:W-:Y:S01]  /*1970*/  IMAD.MOV.U32 R159, RZ, RZ, c[0x0][0x198] ;  /* 0x00006600ff9f7624 */ /* 0x000fe200078e00ff */
[----:B------:R-:W-:Y:S01]  /*1980*/  LOP3.LUT R27, R27, 0xfffffff8, RZ, 0xc0, !PT ;  /* 0xfffffff81b1b7812 */ /* 0x000fe200078ec0ff */
[----:B------:R-:W-:Y:S01]  /*1990*/  IMAD.HI.U32 R76, R17, R76, R28 ;  /* 0x0000004c114c7227 */ /* 0x000fe200078e001c */
[----:B------:R-:W-:-:S02]  /*19a0*/  SHF.R.S32.HI R139, RZ, 0x1f, R138 ;  /* 0x0000001fff8b7819 */ /* 0x000fc4000001148a */
[-C--:B------:R-:W-:Y:S01]  /*19b0*/  IADD3 R60, -R27, R66.reuse, RZ ;  /* 0x000000421b3c7210 */ /* 0x080fe20007ffe1ff */
[----:B------:R-:W-:Y:S01]  /*19c0*/  @!P0 IMAD R12, R65, c[0x0][0x178], RZ ;  /* 0x00005e00410c8a24 */ /* 0x000fe200078e02ff */
[----:B------:R-:W-:Y:S01]  /*19d0*/  LEA.HI R62, R13, R66, RZ, 0x4 ;  /* 0x000000420d3e7211 */ /* 0x000fe200078f20ff */
[C---:B------:R-:W-:Y:S01]  /*19e0*/  IMAD.SHL.U32 R21, R138.reuse, 0x40, RZ ;  /* 0x000000408a157824 */ /* 0x040fe200078e00ff */
[----:B------:R-:W-:Y:S01]  /*19f0*/  IADD3 R104, P1, R138, R11, RZ ;  /* 0x0000000b8a687210 */ /* 0x000fe20007f3e0ff */
[----:B------:R-:W-:Y:S01]  /*1a00*/  @P0 IMAD.WIDE.U32 R24, R15, c[0x0][0x190], RZ ;  /* 0x000064000f180a25 */ /* 0x000fe200078e00ff */
[----:B------:R-:W-:Y:S02]  /*1a10*/  LOP3.LUT R63, R62, 0xfffffff0, RZ, 0xc0, !PT ;  /* 0xfffffff03e3f7812 */ /* 0x000fe400078ec0ff */
[----:B------:R-:W-:Y:S01]  /*1a20*/  LOP3.LUT R21, R21, 0x1c0, RZ, 0xc0, !PT ;  /* 0x000001c015157812 */ /* 0x000fe200078ec0ff */
[----:B------:R-:W-:Y:S01]  /*1a30*/  @!P0 IMAD.WIDE.U32 R22, R153, c[0x0][0x178], RZ ;  /* 0x00005e0099168a25 */ /* 0x000fe200078e00ff */
[----:B------:R-:W-:-:S02]  /*1a40*/  SHF.R.S32.HI R11, RZ, 0x1f, R70 ;  /* 0x0000001fff0b7819 */ /* 0x000fc40000011446 */
[----:B------:R-:W-:Y:S01]  /*1a50*/  SHF.R.S32.HI R75, RZ, 0x1, R76 ;  /* 0x00000001ff4b7819 */ /* 0x000fe2000001144c */
[----:B------:R-:W-:Y:S01]  /*1a60*/  @!P0 IMAD R12, R153, c[0x0][0x17c], R12 ;  /* 0x00005f00990c8a24 */ /* 0x000fe200078e020c */
[----:B------:R-:W-:Y:S01]  /*1a70*/  SHF.R.S32.HI R141, RZ, 0x1f, R140 ;  /* 0x0000001fff8d7819 */ /* 0x000fe2000001148c */
[----:B------:R-:W-:Y:S01]  /*1a80*/  IMAD.SHL.U32 R16, R60, 0x8, RZ ;  /* 0x000000083c107824 */ /* 0x000fe200078e00ff */
[----:B------:R-:W-:Y:S01]  /*1a90*/  LEA.HI R50, R13, R66, RZ, 0x5 ;  /* 0x000000420d327211 */ /* 0x000fe200078f28ff */
[----:B------:R-:W-:Y:S01]  /*1aa0*/  @P0 IMAD R15, R15, c[0x0][0x194], R25 ;  /* 0x000065000f0f0a24 */ /* 0x000fe200078e0219 */
[----:B------:R-:W-:Y:S01]  /*1ab0*/  MOV R53, 0x10 ;  /* 0x0000001000357802 */ /* 0x000fe20000000f00 */
[----:B-----5:R-:W-:Y:S01]  /*1ac0*/  @P0 IMAD.MOV.U32 R8, RZ, RZ, R24 ;  /* 0x000000ffff080224 */ /* 0x020fe200078e0018 */
[----:B------:R-:W-:Y:S01]  /*1ad0*/  LOP3.LUT R17, R21, 0x38, R16, 0xf8, !PT ;  /* 0x0000003815117812 */ /* 0x000fe200078ef810 */
[----:B------:R-:W-:Y:S01]  /*1ae0*/  @!P0 IMAD.IADD R15, R23, 0x1, R12 ;  /* 0x00000001170f8824 */ /* 0x000fe200078e020c */
[----:B------:R-:W-:Y:S01]  /*1af0*/  SHF.R.U32.HI R12, RZ, 0x3, R21 ;  /* 0x00000003ff0c7819 */ /* 0x000fe20000011615 */
[----:B------:R-:W-:Y:S01]  /*1b00*/  @!P0 IMAD.MOV.U32 R8, RZ, RZ, R22 ;  /* 0x000000ffff088224 */ /* 0x000fe200078e0016 */
[----:B------:R-:W-:Y:S01]  /*1b10*/  SHF.L.U32 R21, R14, 0x3, RZ ;  /* 0x000000030e157819 */ /* 0x000fe200000006ff */
[----:B------:R-:W-:Y:S01]  /*1b20*/  IMAD.WIDE R22, R19, 0x40, R138 ;  /* 0x0000004013167825 */ /* 0x000fe200078e028a */
[----:B------:R-:W-:-:S02]  /*1b30*/  LOP3.LUT R12, R17, R12, RZ, 0x3c, !PT ;  /* 0x0000000c110c7212 */ /* 0x000fc400078e3cff */
[----:B------:R-:W-:Y:S01]  /*1b40*/  IADD3 R18, P0, R16, R8, RZ ;  /* 0x0000000810127210 */ /* 0x000fe20007f1e0ff */
[----:B------:R-:W-:Y:S01]  /*1b50*/  IMAD.IADD R63, R66, 0x1, -R63 ;  /* 0x00000001423f7824 */ /* 0x000fe200078e0a3f */
[----:B------:R-:W-:Y:S01]  /*1b60*/  SHF.R.S32.HI R17, RZ, 0x1f, R16 ;  /* 0x0000001fff117819 */ /* 0x000fe20000011410 */
[----:B------:R-:W-:Y:S01]  /*1b70*/  IMAD R142, R23, c[0x0][0x190], RZ ;  /* 0x00006400178e7a24 */ /* 0x000fe200078e02ff */
[----:B------:R-:W-:Y:S01]  /*1b80*/  LOP3.LUT R134, R12, 0xfffffe00, R21, 0xf8, !PT ;  /* 0xfffffe000c867812 */ /* 0x000fe200078ef815 */
[----:B------:R-:W-:Y:S01]  /*1b90*/  IMAD.X R3, R139, 0x1, R3, P1 ;  /* 0x000000018b037824 */ /* 0x000fe200008e0603 */
[C---:B------:R-:W-:Y:S01]  /*1ba0*/  IADD3 R12, R16.reuse, 0x40, RZ ;  /* 0x00000040100c7810 */ /* 0x040fe20007ffe0ff */
[C---:B------:R-:W-:Y:S01]  /*1bb0*/  IMAD.X R19, R17.reuse, 0x1, R15, P0 ;  /* 0x0000000111137824 */ /* 0x040fe200000e060f */
[----:B------:R-:W-:Y:S01]  /*1bc0*/  IADD3 R14, P0, R16, R10, RZ ;  /* 0x0000000a100e7210 */ /* 0x000fe20007f1e0ff */
[----:B------:R-:W-:Y:S01]  /*1bd0*/  IMAD R15, R2, c[0x0][0x1b8], RZ ;  /* 0x00006e00020f7a24 */ /* 0x000fe200078e02ff */
[----:B------:R-:W-:Y:S01]  /*1be0*/  SHF.R.S32.HI R64, RZ, 0x1f, R63 ;  /* 0x0000001fff407819 */ /* 0x000fe2000001143f */
[----:B------:R-:W-:Y:S01]  /*1bf0*/  IMAD R142, R22, c[0x0][0x194], R142 ;  /* 0x00006500168e7a24 */ /* 0x000fe200078e028e */
[----:B------:R-:W-:Y:S01]  /*1c00*/  ISETP.GE.AND P1, PT, R16, c[0x0][0x220], PT ;  /* 0x0000880010007a0c */ /* 0x000fe20003f26270 */
[----:B------:R-:W-:Y:S01]  /*1c10*/  IMAD R8, R4, c[0x0][0x1bc], R15 ;  /* 0x00006f0004087a24 */ /* 0x000fe200078e020f */
[----:B------:R-:W-:Y:S01]  /*1c20*/  LEA.HI R64, R64, R63, RZ, 0x3 ;  /* 0x0000003f40407211 */ /* 0x000fe200078f18ff */
[----:B------:R-:W-:Y:S01]  /*1c30*/  IMAD.X R15, R17, 0x1, R5, P0 ;  /* 0x00000001110f7824 */ /* 0x000fe200000e0605 */
[----:B------:R-:W-:Y:S01]  /*1c40*/  ISETP.GE.AND P0, PT, R12, c[0x0][0x220], PT ;  /* 0x000088000c007a0c */ /* 0x000fe20003f06270 */
[----:B------:R-:W-:Y:S01]  /*1c50*/  IMAD.WIDE.U32 R18, R22, c[0x0][0x190], R18 ;  /* 0x0000640016127a25 */ /* 0x000fe200078e0012 */
[----:B------:R-:W-:-:S02]  /*1c60*/  LOP3.LUT R10, R64, 0xfffffff8, RZ, 0xc0, !PT ;  /* 0xfffffff8400a7812 */ /* 0x000fc400078ec0ff */
[----:B------:R-:W-:Y:S01]  /*1c70*/  SEL R68, RZ, 0xffffffff, P0 ;  /* 0xffffffffff447807 */ /* 0x000fe20000000000 */
[----:B------:R-:W-:Y:S01]  /*1c80*/  IMAD.WIDE.U32 R14, R4, c[0x0][0x1b8], R14 ;  /* 0x00006e00040e7a25 */ /* 0x000fe200078e000e */
[----:B------:R-:W-:Y:S02]  /*1c90*/  IADD3 R136, P0, R16, R6, RZ ;  /* 0x0000000610887210 */ /* 0x000fe40007f1e0ff */
[----:B------:R-:W-:Y:S01]  /*1ca0*/  SEL R5, RZ, 0x1, P1 ;  /* 0x00000001ff057807 */ /* 0x000fe20000800000 */
[----:B------:R-:W-:Y:S01]  /*1cb0*/  IMAD.IADD R15, R15, 0x1, R8 ;  /* 0x000000010f0f7824 */ /* 0x000fe200078e0208 */
[----:B------:R-:W-:Y:S01]  /*1cc0*/  LEA.HI R8, R11, R70, RZ, 0x6 ;  /* 0x000000460b087211 */ /* 0x000fe200078f30ff */
[----:B------:R-:W-:Y:S01]  /*1cd0*/  IMAD.X R137, R17, 0x1, R7, P0 ;  /* 0x0000000111897824 */ /* 0x000fe200000e0607 */
[----:B------:R-:W-:Y:S01]  /*1ce0*/  SHF.L.U32 R68, R68, 0x1, RZ ;  /* 0x0000000144447819 */ /* 0x000fe200000006ff */
[----:B------:R-:W-:Y:S01]  /*1cf0*/  IMAD.SHL.U32 R72, R60, 0x4, RZ ;  /* 0x000000043c487824 */ /* 0x000fe200078e00ff */
[----:B------:R-:W-:Y:S01]  /*1d00*/  SHF.R.S32.HI R8, RZ, 0x6, R8 ;  /* 0x00000006ff087819 */ /* 0x000fe20000011408 */
[----:B------:R-:W-:Y:S01]  /*1d10*/  IMAD.IADD R63, R63, 0x1, -R10 ;  /* 0x000000013f3f7824 */ /* 0x000fe200078e0a0a */
[----:B------:R-:W-:Y:S01]  /*1d20*/  LOP3.LUT R68, R68, 0x2, R5, 0xe2, !PT ;  /* 0x0000000244447812 */ /* 0x000fe200078ee205 */
[----:B------:R-:W-:Y:S01]  /*1d30*/  IMAD R3, R3, c[0x0][0x1a0], RZ ;  /* 0x0000680003037a24 */ /* 0x000fe200078e02ff */
[----:B------:R-:W-:Y:S01]  /*1d40*/  IMNMX R77, R147, R8, !PT ;  /* 0x00000008934d7217 */ /* 0x000fe20007800200 */
[----:B------:R-:W-:Y:S01]  /*1d50*/  IMAD.IADD R143, R19, 0x1, R142 ;  /* 0x00000001138f7824 */ /* 0x000fe200078e028e */
[----:B------:R-:W-:Y:S01]  /*1d60*/  LOP3.LUT R67, R50, 0xffffffe0, RZ, 0xc0, !PT ;  /* 0xffffffe032437812 */ /* 0x000fe200078ec0ff */
[----:B------:R-:W-:Y:S01]  /*1d70*/  IMAD R165, R139, c[0x0][0x198], RZ ;  /* 0x000066008ba57a24 */ /* 0x000fe200078e02ff */
[----:B------:R-:W-:Y:S01]  /*1d80*/  ISETP.GT.AND P0, PT, R102, R77, PT ;  /* 0x0000004d6600720c */ /* 0x000fe20003f04270 */
[----:B------:R-:W-:Y:S01]  /*1d90*/  IMAD R73, R138, R75, R72 ;  /* 0x0000004b8a497224 */ /* 0x000fe200078e0248 */
[----:B------:R-:W-:Y:S01]  /*1da0*/  SHF.L.U64.HI R148, R159, R0, c[0x0][0x19c] ;  /* 0x000067009f947619 */ /* 0x000fe20000010200 */
[----:B------:R-:W-:Y:S01]  /*1db0*/  IMAD.MOV.U32 R142, RZ, RZ, R18 ;  /* 0x000000ffff8e7224 */ /* 0x000fe200078e0012 */
[----:B------:R-:W-:Y:S01]  /*1dc0*/  R2P PR, R63, 0x6 ;  /* 0x000000063f007804 */ /* 0x000fe20000000000 */
[----:B------:R-:W-:Y:S01]  /*1dd0*/  IMAD R135, R141, c[0x0][0x1a8], RZ ;  /* 0x00006a008d877a24 */ /* 0x000fe200078e02ff */
[----:B------:R-:W-:Y:S01]  /*1de0*/  SHF.L.U32 R149, R159, 0x4, RZ ;  /* 0x000000049f957819 */ /* 0x000fe200000006ff */
[----:B------:R-:W-:Y:S01]  /*1df0*/  IMAD R101, R104, c[0x0][0x1a4], R3 ;  /* 0x0000690068657a24 */ /* 0x000fe200078e0203 */
[----:B------:R-:W-:Y:S01]  /*1e00*/  SHF.R.S32.HI R62, RZ, 0x4, R62 ;  /* 0x00000004ff3e7819 */ /* 0x000fe2000001143e */
[----:B------:R-:W-:Y:S01]  /*1e10*/  IMAD.MOV.U32 R3, RZ, RZ, 0x20 ;  /* 0x00000020ff037424 */ /* 0x000fe200078e00ff */
[----:B------:R-:W-:Y:S01]  /*1e20*/  SHF.R.S32.HI R50, RZ, 0x5, R50 ;  /* 0x00000005ff327819 */ /* 0x000fe20000011432 */
[----:B------:R-:W-:Y:S01]  /*1e30*/  IMAD.MOV.U32 R5, RZ, RZ, c[0x0][0x1a0] ;  /* 0x00006800ff057624 */ /* 0x000fe200078e00ff */
[----:B------:R-:W-:Y:S01]  /*1e40*/  IADD3 R67, -R67, R66, RZ ;  /* 0x0000004243437210 */ /* 0x000fe20007ffe1ff */
[----:B------:R-:W-:Y:S01]  /*1e50*/  IMAD R165, R138, c[0x0][0x19c], R165 ;  /* 0x000067008aa57a24 */ /* 0x000fe200078e02a5 */
[--C-:B------:R-:W-:Y:S01]  /*1e60*/  SHF.R.S32.HI R71, RZ, 0x1f, R73.reuse ;  /* 0x0000001fff477819 */ /* 0x100fe20000011449 */
[----:B------:R-:W-:Y:S01]  /*1e70*/  IMAD.IADD R72, R72, 0x1, R73 ;  /* 0x0000000148487824 */ /* 0x000fe200078e0249 */
[----:B------:R-:W-:Y:S01]  /*1e80*/  SHF.L.U64.HI R150, R5, R0, c[0x0][0x1a4] ;  /* 0x0000690005967619 */ /* 0x000fe20000010200 */
[----:B------:R-:W-:Y:S01]  /*1e90*/  IMAD.WIDE.U32 R136, R138, c[0x0][0x198], R136 ;  /* 0x000066008a887a25 */ /* 0x000fe200078e0088 */
[----:B------:R-:W-:-:S02]  /*1ea0*/  SEL R53, R53, 0xfffffff0, !P1 ;  /* 0xfffffff035357807 */ /* 0x000fc40004800000 */
[----:B------:R-:W-:Y:S01]  /*1eb0*/  SHF.R.S32.HI R69, RZ, 0x1f, R72 ;  /* 0x0000001fff457819 */ /* 0x000fe20000011448 */
[----:B------:R-:W-:Y:S01]  /*1ec0*/  IMAD.WIDE.U32 R104, R104, c[0x0][0x1a0], R14 ;  /* 0x0000680068687a25 */ /* 0x000fe200078e000e */
[----:B------:R-:W-:Y:S02]  /*1ed0*/  IADD3 R165, R137, R165, RZ ;  /* 0x000000a589a57210 */ /* 0x000fe40007ffe0ff */
[----:B------:R-:W-:Y:S01]  /*1ee0*/  SEL R51, R3, 0xffffffe0, !P2 ;  /* 0xffffffe003337807 */ /* 0x000fe20005000000 */
[C---:B------:R-:W-:Y:S02]  /*1ef0*/  IMAD R135, R140.reuse, c[0x0][0x1ac], R135 ;  /* 0x00006b008c877a24 */ /* 0x040fe400078e0287 */
        /* <DEDUP_REMOVED lines=26> */
[----:B------:R-:W-:Y:S01]  /*20a0*/  IMAD R11, R7, c[0x0][0x290], RZ ;  /* 0x0000a400070b7a24 */ /* 0x000fe200078e02ff */
[----:B------:R-:W-:Y:S01]  /*20b0*/  ULDC UR5, c[0x0][0x294] ;  /* 0x0000a50000057ab9 */ /* 0x000fe20000000800 */
[----:B------:R-:W-:Y:S01]  /*20c0*/  IMAD.IADD R15, R15, 0x1, R6 ;  /* 0x000000010f0f7824 */ /* 0x000fe200078e0206 */
[----:B------:R-:W-:Y:S01]  /*20d0*/  UIMAD UR5, UR8, UR5, URZ ;  /* 0x00000005080572a4 */ /* 0x000fe2000f8e023f */
[----:B------:R-:W-:Y:S01]  /*20e0*/  IMAD R7, R7, c[0x0][0x288], RZ ;  /* 0x0000a20007077a24 */ /* 0x000fe200078e02ff */
        /* <DEDUP_REMOVED lines=17> */
[----:B------:R-:W-:-:S02]  /*2200*/  IMAD.MOV.U32 R10, RZ, RZ, R20 ;  /* 0x000000ffff0a7224 */ /* 0x000fc400078e0014 */
[C---:B------:R-:W-:Y:S02]  /*2210*/  IMAD R7, R2.reuse, c[0x0][0x2a0], RZ ;  /* 0x0000a80002077a24 */ /* 0x040fe400078e02ff */
[----:B------:R-:W-:Y:S02]  /*2220*/  IMAD R113, R2, c[0x0][0x298], RZ ;  /* 0x0000a60002717a24 */ /* 0x000fe400078e02ff */
[----:B------:R-:W-:Y:S02]  /*2230*/  IMAD.IADD R9, R19, 0x1, R6 ;  /* 0x0000000113097824 */ /* 0x000fe400078e0206 */
[----:B------:R-:W-:Y:S02]  /*2240*/  IMAD.MOV.U32 R8, RZ, RZ, R18 ;  /* 0x000000ffff087224 */ /* 0x000fe400078e0012 */
[----:B------:R-:W-:-:S04]  /*2250*/  IMAD.WIDE.U32 R14, R5, 0x20, RZ ;  /* 0x00000020050e7825 */ /* 0x000fc800078e00ff */
[C---:B------:R-:W-:Y:S02]  /*2260*/  IMAD R110, R4.reuse, c[0x0][0x2a4], R7 ;  /* 0x0000a900046e7a24 */ /* 0x040fe400078e0207 */
[C---:B------:R-:W-:Y:S02]  /*2270*/  IMAD R113, R4.reuse, c[0x0][0x29c], R113 ;  /* 0x0000a70004717a24 */ /* 0x040fe400078e0271 */
[----:B------:R-:W-:-:S04]  /*2280*/  IMAD.WIDE.U32 R10, R4, c[0x0][0x2a0], R10 ;  /* 0x0000a800040a7a25 */ /* 0x000fc800078e000a */
[----:B------:R-:W-:Y:S01]  /*2290*/  IMAD.WIDE.U32 R4, R4, c[0x0][0x298], R8 ;  /* 0x0000a60004047a25 */ /* 0x000fe200078e0008 */
[----:B------:R-:W-:-:S03]  /*22a0*/  LEA R111, P1, R10, c[0x0][0x270], 0x1 ;  /* 0x00009c000a6f7a11 */ /* 0x000fc600078208ff */
[----:B------:R-:W-:Y:S01]  /*22b0*/  IMAD.MOV.U32 R81, RZ, RZ, c[0x0][0x288] ;  /* 0x0000a200ff517624 */ /* 0x000fe200078e00ff */
[----:B------:R-:W-:Y:S01]  /*22c0*/  LEA R112, P0, R4, c[0x0][0x268], 0x1 ;  /* 0x00009a0004707a11 */ /* 0x000fe200078008ff */
[----:B------:R-:W-:Y:S02]  /*22d0*/  IMAD.MOV.U32 R156, RZ, RZ, c[0x0][0x290] ;  /* 0x0000a400ff9c7624 */ /* 0x000fe400078e00ff */
[----:B------:R-:W-:Y:S01]  /*22e0*/  IMAD.IADD R113, R5, 0x1, R113 ;  /* 0x0000000105717824 */ /* 0x000fe200078e0271 */
[----:B------:R-:W-:Y:S01]  /*22f0*/  SHF.L.U64.HI R78, R81, R0, c[0x0][0x28c] ;  /* 0x0000a300514e7619 */ /* 0x000fe20000010200 */
[----:B------:R-:W-:Y:S01]  /*2300*/  IMAD R116, R75, R116, RZ ;  /* 0x000000744b747224 */ /* 0x000fe200078e02ff */
[----:B------:R-:W-:Y:S01]  /*2310*/  SHF.L.U64.HI R95, R156, R0, c[0x0][0x294] ;  /* 0x0000a5009c5f7619 */ /* 0x000fe20000010200 */
[----:B------:R-:W-:Y:S01]  /*2320*/  IMAD.IADD R110, R11, 0x1, R110 ;  /* 0x000000010b6e7824 */ /* 0x000fe200078e026e */
[----:B------:R-:W-:Y:S01]  /*2330*/  LEA.HI.X R113, R4, c[0x0][0x26c], R113, 0x1, P0 ;  /* 0x00009b0004717a11 */ /* 0x000fe200000f0c71 */
[----:B------:R-:W-:Y:S01]  /*2340*/  IMAD.SHL.U32 R79, R81, 0x10, RZ ;  /* 0x00000010514f7824 */ /* 0x000fe200078e00ff */
[----:B------:R-:W-:Y:S01]  /*2350*/  SHF.R.S32.HI R0, RZ, 0x1f, R116 ;  /* 0x0000001fff007819 */ /* 0x000fe20000011474 */
[----:B------:R-:W-:Y:S01]  /*2360*/  IMAD R2, R3, c[0x0][0x1a4], RZ ;  /* 0x0000690003027a24 */ /* 0x000fe200078e02ff */
[-C--:B------:R-:W-:Y:S01]  /*2370*/  IADD3 R54, P4, R73, R116.reuse, RZ ;  /* 0x0000007449367210 */ /* 0x080fe20007f9e0ff */
[----:B------:R-:W-:Y:S01]  /*2380*/  IMAD.IADD R125, R74, 0x1, R129 ;  /* 0x000000014a7d7824 */ /* 0x000fe200078e0281 */
[----:B------:R-:W-:Y:S01]  /*2390*/  LEA.HI.X R110, R10, c[0x0][0x274], R110, 0x1, P1 ;  /* 0x00009d000a6e7a11 */ /* 0x000fe200008f0c6e */
[----:B------:R-:W-:Y:S01]  /*23a0*/  IMAD.SHL.U32 R96, R156, 0x10, RZ ;  /* 0x000000109c607824 */ /* 0x000fe200078e00ff */
[----:B------:R-:W-:Y:S01]  /*23b0*/  IADD3 R88, P0, R149, 0x40, RZ ;  /* 0x0000004095587810 */ /* 0x000fe20007f1e0ff */
[----:B------:R-:W-:Y:S01]  /*23c0*/  IMAD.X R55, R71, 0x1, R0, P4 ;  /* 0x0000000147377824 */ /* 0x000fe200020e0600 */
[----:B------:R-:W-:Y:S01]  /*23d0*/  IADD3 R116, P2, R72, R116, RZ ;  /* 0x0000007448747210 */ /* 0x000fe20007f5e0ff */
[----:B------:R-:W-:Y:S01]  /*23e0*/  IMAD.SHL.U32 R131, R75, 0x20, RZ ;  /* 0x000000204b837824 */ /* 0x000fe200078e00ff */
[C---:B------:R-:W-:Y:S01]  /*23f0*/  LEA R108, P1, R104.reuse, c[0x0][0x170], 0x1 ;  /* 0x00005c00686c7a11 */ /* 0x040fe200078208ff */
[----:B------:R-:W-:Y:S01]  /*2400*/  IMAD.X R87, RZ, RZ, R148, P0 ;  /* 0x000000ffff577224 */ /* 0x000fe200000e0694 */
[----:B------:R-:W-:Y:S01]  /*2410*/  IADD3 R90, P0, R149, R88, RZ ;  /* 0x00000058955a7210 */ /* 0x000fe20007f1e0ff */
[----:B------:R-:W-:Y:S01]  /*2420*/  IMAD.X R117, R69, 0x1, R0, P2 ;  /* 0x0000000145757824 */ /* 0x000fe200010e0600 */
[----:B------:R-:W-:Y:S01]  /*2430*/  LEA.HI.X R109, R104, c[0x0][0x174], R101, 0x1, P1 ;  /* 0x00005d00686d7a11 */ /* 0x000fe200008f0c65 */
[----:B------:R-:W-:Y:S01]  /*2440*/  IMAD R127, R75, 0x30, RZ ;  /* 0x000000304b7f7824 */ /* 0x000fe200078e02ff */
[----:B------:R-:W-:Y:S01]  /*2450*/  IADD3 R84, P1, R79, 0x40, RZ ;  /* 0x000000404f547810 */ /* 0x000fe20007f3e0ff */
[----:B------:R-:W-:Y:S01]  /*2460*/  IMAD.IADD R124, R74, 0x1, R125 ;  /* 0x000000014a7c7824 */ /* 0x000fe200078e027d */
[----:B------:R-:W-:Y:S01]  /*2470*/  IADD3.X R89, R148, R87, RZ, P0, !PT ;  /* 0x0000005794597210 */ /* 0x000fe200007fe4ff */
[----:B------:R-:W-:Y:S01]  /*2480*/  IMAD R3, R3, c[0x0][0x19c], RZ ;  /* 0x0000670003037a24 */ /* 0x000fe200078e02ff */
[C---:B------:R-:W-:Y:S01]  /*2490*/  SHF.L.U64.HI R55, R54.reuse, 0x1, R55 ;  /* 0x0000000136377819 */ /* 0x040fe20000010237 */
[----:B------:R-:W-:Y:S01]  /*24a0*/  IMAD.SHL.U32 R54, R54, 0x2, RZ ;  /* 0x0000000236367824 */ /* 0x000fe200078e00ff */
[C---:B------:R-:W-:Y:S01]  /*24b0*/  SHF.L.U64.HI R117, R116.reuse, 0x1, R117 ;  /* 0x0000000174757819 */ /* 0x040fe20000010275 */
[----:B------:R-:W-:Y:S01]  /*24c0*/  IMAD.SHL.U32 R116, R116, 0x2, RZ ;  /* 0x0000000274747824 */ /* 0x000fe200078e00ff */
[----:B------:R-:W-:Y:S01]  /*24d0*/  IADD3.X R83, RZ, R78, RZ, P1, !PT ;  /* 0x0000004eff537210 */ /* 0x000fe20000ffe4ff */
[----:B------:R-:W-:Y:S01]  /*24e0*/  IMAD.WIDE.U32 R158, R159, 0x20, RZ ;  /* 0x000000209f9e7825 */ /* 0x000fe200078e00ff */
[----:B------:R-:W-:-:S02]  /*24f0*/  IADD3 R86, P5, R84, R79, RZ ;  /* 0x0000004f54567210 */ /* 0x000fc40007fbe0ff */
[----:B------:R-:W-:Y:S01]  /*2500*/  IADD3 R94, P0, R149, R90, RZ ;  /* 0x0000005a955e7210 */ /* 0x000fe20007f1e0ff */
[----:B------:R-:W-:Y:S01]  /*2510*/  IMAD.SHL.U32 R100, R14, 0x2, RZ ;  /* 0x000000020e647824 */ /* 0x000fe200078e00ff */
[C---:B------:R-:W-:Y:S01]  /*2520*/  SHF.L.U64.HI R97, R156.reuse, R80, c[0x0][0x294] ;  /* 0x0000a5009c617619 */ /* 0x040fe20000010250 */
[----:B------:R-:W-:Y:S01]  /*2530*/  IMAD.X R85, R83, 0x1, R78, P5 ;  /* 0x0000000153557824 */ /* 0x000fe200028e064e */
[C---:B------:R-:W-:Y:S01]  /*2540*/  SHF.L.U32 R98, R156.reuse, 0x5, RZ ;  /* 0x000000059c627819 */ /* 0x040fe200000006ff */
[----:B------:R-:W-:Y:S01]  /*2550*/  IMAD.WIDE.U32 R156, R156, 0x60, RZ ;  /* 0x000000609c9c7825 */ /* 0x000fe200078e00ff */
[----:B------:R-:W-:Y:S02]  /*2560*/  IADD3 R114, P4, R116, c[0x0][0x2b0], RZ ;  /* 0x0000ac0074727a10 */ /* 0x000fe40007f9e0ff */
[----:B------:R-:W-:Y:S01]  /*2570*/  IADD3 R10, P1, R54, c[0x0][0x2b0], RZ ;  /* 0x0000ac00360a7a10 */ /* 0x000fe20007f3e0ff */
[----:B------:R-:W-:Y:S01]  /*2580*/  IMAD.X R93, R148, 0x1, R89, P0 ;  /* 0x00000001945d7824 */ /* 0x000fe200000e0659 */
[----:B------:R-:W-:Y:S01]  /*2590*/  IADD3 R92, P5, R86, R79, RZ ;  /* 0x0000004f565c7210 */ /* 0x000fe20007fbe0ff */
[----:B------:R-:W-:Y:S01]  /*25a0*/  IMAD.MOV.U32 R11, RZ, RZ, R102 ;  /* 0x000000ffff0b7224 */ /* 0x000fe200078e0066 */
[----:B------:R-:W-:Y:S01]  /*25b0*/  IADD3 R2, R15, R2, RZ ;  /* 0x000000020f027210 */ /* 0x000fe20007ffe0ff */
[----:B------:R-:W-:Y:S01]  /*25c0*/  IMAD.IADD R82, R159, 0x1, R3 ;  /* 0x000000019f527824 */ /* 0x000fe200078e0203 */
        /* <DEDUP_REMOVED lines=19> */
.L_x_7935:
        /* <DEDUP_REMOVED lines=11> */
[----:B------:R-:W-:Y:S02]  /*27b0*/  @P1 IMAD.MOV.U32 R18, RZ, RZ, R111 ;  /* 0x000000ffff121224 */ /* 0x000fe400078e006f */
[--C-:B------:R-:W-:Y:S01]  /*27c0*/  @P1 IMAD.MOV.U32 R19, RZ, RZ, R110.reuse ;  /* 0x000000ffff131224 */ /* 0x100fe200078e006e */
[----:B------:R-:W-:Y:S01]  /*27d0*/  @P0 MOV R4, R111 ;  /* 0x0000006f00040202 */ /* 0x000fe20000000f00 */
[----:B------:R-:W-:Y:S03]  /*27e0*/  @P0 IMAD.MOV.U32 R5, RZ, RZ, R110 ;  /* 0x000000ffff050224 */ /* 0x000fe600078e006e */
[----:B------:R-:W2:Y:S04]  /*27f0*/  @P1 LDG.E.128 R20, [R18.64] ;  /* 0x0000000612141981 */ /* 0x000ea8000c1e1d00 */
[----:B--2---:R1:W-:Y:S04]  /*2800*/  @P1 STG.E.128 [R108.64], R20 ;  /* 0x000000146c001986 */ /* 0x0043e8000c101d06 */
[----:B------:R-:W2:Y:S04]  /*2810*/  @P0 LDG.E.128 R4, [R4.64+0x80] ;  /* 0x0000800604040981 */ /* 0x000ea8000c1e1d00 */
[----:B--2---:R1:W-:Y:S02]  /*2820*/  @P0 STG.E.128 [R108.64+0x80], R4 ;  /* 0x000080046c000986 */ /* 0x0043e4000c101d06 */
.L_x_7868:
[----:B------:R-:W-:Y:S05]  /*2830*/  BSYNC B0 ;  /* 0x0000000000007941 */ /* 0x000fea0003800000 */
.L_x_7867:
[C---:B------:R-:W-:Y:S01]  /*2840*/  ISETP.GE.AND P4, PT, R132.reuse, R15, PT ;  /* 0x0000000f8400720c */ /* 0x040fe20003f86270 */
[----:B------:R-:W-:Y:S03]  /*2850*/  BSSY B0, `(.L_x_7869) ;  /* 0x000000e000007945 */ /* 0x000fe60003800000 */
[----:B------:R-:W-:Y:S11]  /*2860*/  ISETP.GE.AND P4, PT, R132, R3, !P4 ;  /* 0x000000038400720c */ /* 0x000ff60006786270 */
[----:B------:R-:W-:Y:S02]  /*2870*/  @!UPT UIADD3 URZ, URZ, URZ, URZ ;  /* 0x0000003f3f3ff290 */ /* 0x000fe4000fffe03f */
[----:B------:R-:W-:-:S05]  /*2880*/  @!P4 BRA `(.L_x_7870) ;  /* 0x000000a00000c947 */ /* 0x000fca0003800000 */
[----:B------:R-:W-:Y:S02]  /*2890*/  ISETP.NE.AND P1, PT, R133, RZ, PT ;  /* 0x000000ff8500720c */ /* 0x000fe40003f25270 */
[----:B------:R-:W-:Y:S02]  /*28a0*/  IADD3 R24, P0, R111, R96, RZ ;  /* 0x000000606f187210 */ /* 0x000fe40007f1e0ff */
[C---:B------:R-:W-:Y:S03]  /*28b0*/  LEA R18, P2, R151.reuse, R108, 0x1 ;  /* 0x0000006c97127211 */ /* 0x040fe600078408ff */
[----:B------:R-:W-:Y:S01]  /*28c0*/  IMAD.X R25, R110, 0x1, R95, P0 ;  /* 0x000000016e197824 */ /* 0x000fe200000e065f */
[----:B------:R-:W-:Y:S02]  /*28d0*/  ISETP.NE.AND P0, PT, R130, RZ, PT ;  /* 0x000000ff8200720c */ /* 0x000fe40003f05270 */
[----:B------:R-:W-:Y:S03]  /*28e0*/  LEA.HI.X R19, R151, R109, R150, 0x1, P2 ;  /* 0x0000006d97137211 */ /* 0x000fe600010f0c96 */
[----:B-1----:R-:W2:Y:S04]  /*28f0*/  @P1 LDG.E.128 R20, [R24.64] ;  /* 0x0000000618141981 */ /* 0x002ea8000c1e1d00 */
[----:B--2---:R1:W-:Y:S04]  /*2900*/  @P1 STG.E.128 [R18.64], R20 ;  /* 0x0000001412001986 */ /* 0x0043e8000c101d06 */
[----:B------:R-:W2:Y:S04]  /*2910*/  @P0 LDG.E.128 R4, [R24.64+0x80] ;  /* 0x0000800618040981 */ /* 0x000ea8000c1e1d00 */
[----:B--2---:R1:W-:Y:S02]  /*2920*/  @P0 STG.E.128 [R18.64+0x80], R4 ;  /* 0x0000800412000986 */ /* 0x0043e4000c101d06 */
.L_x_7870:
[----:B------:R-:W-:Y:S05]  /*2930*/  BSYNC B0 ;  /* 0x0000000000007941 */ /* 0x000fea0003800000 */
.L_x_7869:
        /* <DEDUP_REMOVED lines=15> */
.L_x_7872:
[----:B------:R-:W-:Y:S05]  /*2a30*/  BSYNC B0 ;  /* 0x0000000000007941 */ /* 0x000fea0003800000 */
.L_x_7871:
        /* <DEDUP_REMOVED lines=15> */
.L_x_7874:
[----:B------:R-:W-:Y:S05]  /*2b30*/  BSYNC B0 ;  /* 0x0000000000007941 */ /* 0x000fea0003800000 */
.L_x_7873:
[----:B------:R-:W-:Y:S01]  /*2b40*/  ISETP.NE.AND P5, PT, RZ, UR4, PT ;  /* 0x00000004ff007c0c */ /* 0x000fe2000bfa5270 */
[----:B------:R-:W-:Y:S01]  /*2b50*/  IMAD.MOV.U32 R0, RZ, RZ, c[0x0][0x290] ;  /* 0x0000a400ff007624 */ /* 0x000fe200078e00ff */
[----:B-1----:R-:W-:Y:S01]  /*2b60*/  MOV R2, R111 ;  /* 0x0000006f00027202 */ /* 0x002fe20000000f00 */
[----:B------:R-:W-:Y:S02]  /*2b70*/  IMAD.MOV.U32 R3, RZ, RZ, R110 ;  /* 0x000000ffff037224 */ /* 0x000fe400078e006e */
[----:B------:R-:W-:Y:S05]  /*2b80*/  IMAD.U32 R0, R0, -0x40, RZ ;  /* 0xffffffc000007824 */ /* 0x000fea00078e00ff */
        /* <DEDUP_REMOVED lines=20> */
[C---:B-1----:R-:W-:Y:S01]  /*2cd0*/  @!P0 IMAD.U32 R8, R22.reuse, 0x10000, RZ ;  /* 0x0001000016088824 */ /* 0x042fe200078e00ff */
[----:B------:R-:W-:Y:S02]  /*2ce0*/  @!P0 LOP3.LUT R24, R22, 0xffff0000, RZ, 0xc0, !PT ;  /* 0xffff000016188812 */ /* 0x000fe400078ec0ff */
[C---:B---3--:R-:W-:Y:S02]  /*2cf0*/  @!P0 SHF.L.U32 R25, R30.reuse, 0x10, RZ ;  /* 0x000000101e198819 */ /* 0x048fe400000006ff */
[----:B------:R-:W-:Y:S02]  /*2d00*/  @!P0 LOP3.LUT R27, R30, 0xffff0000, RZ, 0xc0, !PT ;  /* 0xffff00001e1b8812 */ /* 0x000fe400078ec0ff */
[----:B------:R-:W-:Y:S01]  /*2d10*/  @!P0 SHF.L.U32 R29, R31, 0x10, RZ ;  /* 0x000000101f1d8819 */ /* 0x000fe200000006ff */
[C---:B----4-:R-:W-:Y:S01]  /*2d20*/  @!P0 IMAD.U32 R5, R6.reuse, 0x10000, RZ ;  /* 0x0001000006058824 */ /* 0x050fe200078e00ff */
[----:B------:R-:W-:Y:S02]  /*2d30*/  @!P0 LOP3.LUT R15, R6, 0xffff0000, RZ, 0xc0, !PT ;  /* 0xffff0000060f8812 */ /* 0x000fe400078ec0ff */
[----:B------:R-:W-:Y:S01]  /*2d40*/  @!P0 SHF.L.U32 R6, R23, 0x10, RZ ;  /* 0x0000001017068819 */ /* 0x000fe200000006ff */
[-C--:B------:R-:W-:Y:S01]  /*2d50*/  @!P0 FMUL.FTZ R33, R19, R5.reuse ;  /* 0x0000000513218220 */ /* 0x080fe20000410000 */
[----:B------:R-:W-:Y:S01]  /*2d60*/  @!P0 LOP3.LUT R31, R31, 0xffff0000, RZ, 0xc0, !PT ;  /* 0xffff00001f1f8812 */ /* 0x000fe200078ec0ff */
        /* <DEDUP_REMOVED lines=29> */
.L_x_7880:
[----:B------:R-:W-:Y:S05]  /*2f40*/  BSYNC B0 ;  /* 0x0000000000007941 */ /* 0x000fea0003800000 */
.L_x_7879:
        /* <DEDUP_REMOVED lines=50> */
.L_x_7878:
[----:B------:R-:W-:Y:S05]  /*3270*/  BSYNC B1 ;  /* 0x0000000000017941 */ /* 0x000fea0003800000 */
.L_x_7877:
        /* <DEDUP_REMOVED lines=60> */
.L_x_7884:
[----:B------:R-:W-:Y:S05]  /*3640*/  BSYNC B0 ;  /* 0x0000000000007941 */ /* 0x000fea0003800000 */
.L_x_7883:
        /* <DEDUP_REMOVED lines=52> */
.L_x_7882:
[----:B------:R-:W-:Y:S05]  /*3990*/  BSYNC B1 ;  /* 0x0000000000017941 */ /* 0x000fea0003800000 */
.L_x_7881:
        /* <DEDUP_REMOVED lines=60> */
.L_x_7888:
[----:B------:R-:W-:Y:S05]  /*3d60*/  BSYNC B0 ;  /* 0x0000000000007941 */ /* 0x000fea0003800000 */
.L_x_7887:
        /* <DEDUP_REMOVED lines=52> */
.L_x_7886:
[----:B------:R-:W-:Y:S05]  /*40b0*/  BSYNC B1 ;  /* 0x0000000000017941 */ /* 0x000fea0003800000 */
.L_x_7885:
        /* <DEDUP_REMOVED lines=15> */
[----:B------:R-:W-:Y:S03]  /*41b0*/  IMAD.WIDE.U32 R40, R35, c[0x0][0x198], R106 ;  /* 0x0000660023287a25 */ /* 0x000fe600078e006a */
[----:B------:R-:W-:Y:S01]  /*41c0*/  IADD3 R37, R37, R30, RZ ;  /* 0x0000001e25257210 */ /* 0x000fe20007ffe0ff */
[----:B------:R-:W2:Y:S01]  /*41d0*/  @!P0 LDG.E.64 R6, [R18.64] ;  /* 0x0000000612068981 */ /* 0x000ea2000c1e1b00 */
[----:B------:R-:W-:Y:S05]  /*41e0*/  IMAD R35, R35, c[0x0][0x19c], RZ ;  /* 0x0000670023237a24 */ /* 0x000fea00078e02ff */
[----:B------:R-:W-:Y:S01]  /*41f0*/  IADD3 R41, R41, R35, RZ ;  /* 0x0000002329297210 */ /* 0x000fe20007ffe0ff */
[----:B-1----:R-:W3:Y:S08]  /*4200*/  LDG.E.128 R20, [R36.64] ;  /* 0x0000000624147981 */ /* 0x002ef0000c1e1d00 */
[----:B------:R-:W4:Y:S01]  /*4210*/  @!P0 LDG.E.64 R28, [R32.64] ;  /* 0x00000006201c8981 */ /* 0x000f22000c1e1b00 */
[C---:B--2---:R-:W-:Y:S02]  /*4220*/  @!P0 SHF.L.U32 R24, R6.reuse, 0x10, RZ ;  /* 0x0000001006188819 */ /* 0x044fe400000006ff */
[----:B------:R-:W-:Y:S02]  /*4230*/  @!P0 LOP3.LUT R8, R6, 0xffff0000, RZ, 0xc0, !PT ;  /* 0xffff000006088812 */ /* 0x000fe400078ec0ff */
[C---:B------:R-:W-:Y:S02]  /*4240*/  @!P0 SHF.L.U32 R5, R7.reuse, 0x10, RZ ;  /* 0x0000001007058819 */ /* 0x040fe400000006ff */
[----:B------:R-:W-:Y:S02]  /*4250*/  @!P0 LOP3.LUT R7, R7, 0xffff0000, RZ, 0xc0, !PT ;  /* 0xffff000007078812 */ /* 0x000fe400078ec0ff */
[C---:B---3--:R-:W-:Y:S02]  /*4260*/  @!P0 LOP3.LUT R25, R20.reuse, 0xffff0000, RZ, 0xc0, !PT ;  /* 0xffff000014198812 */ /* 0x048fe400078ec0ff */
[----:B------:R-:W-:Y:S02]  /*4270*/  @!P0 SHF.L.U32 R15, R20, 0x10, RZ ;  /* 0x00000010140f8819 */ /* 0x000fe400000006ff */
[----:B------:R-:W-:Y:S01]  /*4280*/  @!P0 SHF.L.U32 R6, R23, 0x10, RZ ;  /* 0x0000001017068819 */ /* 0x000fe200000006ff */
[-C--:B------:R-:W-:Y:S02]  /*4290*/  @!P0 FMUL.FTZ R37, R25, R24.reuse ;  /* 0x0000001819258220 */ /* 0x080fe40000410000 */
[C---:B----4-:R-:W-:Y:S01]  /*42a0*/  @!P0 IMAD.U32 R26, R28.reuse, 0x10000, RZ ;  /* 0x000100001c1a8824 */ /* 0x050fe200078e00ff */
[----:B------:R-:W-:Y:S01]  /*42b0*/  @!P0 LOP3.LUT R31, R29, 0xffff0000, RZ, 0xc0, !PT ;  /* 0xffff00001d1f8812 */ /* 0x000fe200078ec0ff */
[C---:B------:R-:W-:Y:S01]  /*42c0*/  @!P0 FMUL.FTZ R0, R15.reuse, R24 ;  /* 0x000000180f008220 */ /* 0x040fe20000410000 */
[----:B------:R-:W-:Y:S01]  /*42d0*/  @!P0 LOP3.LUT R28, R28, 0xffff0000, RZ, 0xc0, !PT ;  /* 0xffff00001c1c8812 */ /* 0x000fe200078ec0ff */
[-C--:B------:R-:W-:Y:S01]  /*42e0*/  @!P0 FFMA.FTZ R37, R15, R26.reuse, -R37 ;  /* 0x0000001a0f258223 */ /* 0x080fe20000010825 */
[----:B------:R-:W-:Y:S01]  /*42f0*/  @!P0 SHF.L.U32 R15, R21, 0x10, RZ ;  /* 0x00000010150f8819 */ /* 0x000fe200000006ff */
[C---:B------:R-:W-:Y:S02]  /*4300*/  @!P0 IMAD.U32 R24, R22.reuse, 0x10000, RZ ;  /* 0x0001000016188824 */ /* 0x040fe400078e00ff */
[----:B------:R-:W-:Y:S01]  /*4310*/  @!P0 IMAD.U32 R27, R29, 0x10000, RZ ;  /* 0x000100001d1b8824 */ /* 0x000fe200078e00ff */
        /* <DEDUP_REMOVED lines=25> */
.L_x_7892:
[----:B------:R-:W-:Y:S05]  /*44b0*/  BSYNC B0 ;  /* 0x0000000000007941 */ /* 0x000fea0003800000 */
.L_x_7891:
        /* <DEDUP_REMOVED lines=52> */
.L_x_7890:
[----:B------:R-:W-:Y:S05]  /*4800*/  BSYNC B1 ;  /* 0x0000000000017941 */ /* 0x000fea0003800000 */
.L_x_7889:
        /* <DEDUP_REMOVED lines=9> */
.L_x_7876:
        /* <DEDUP_REMOVED lines=89> */
.L_x_7899:
[----:B------:R-:W-:Y:S05]  /*4e30*/  BSYNC B0 ;  /* 0x0000000000007941 */ /* 0x000fea0003800000 */
.L_x_7898:
[----:B-----5:R2:W-:Y:S02]  /*4e40*/  STG.E.128 [R106.64], R44 ;  /* 0x0000002c6a007986 */ /* 0x0205e4000c101d06 */
.L_x_7897:
[----:B------:R-:W-:Y:S05]  /*4e50*/  BSYNC B1 ;  /* 0x0000000000017941 */ /* 0x000fea0003800000 */
.L_x_7896:
        /* <DEDUP_REMOVED lines=87> */
.L_x_7901:
[----:B------:R-:W-:Y:S05]  /*53d0*/  BSYNC B0 ;  /* 0x0000000000007941 */ /* 0x000fea0003800000 */
.L_x_7900:
[----:B-----5:R3:W-:Y:S02]  /*53e0*/  STG.E.128 [R106.64+0x80], R44 ;  /* 0x0000802c6a007986 */ /* 0x0207e4000c101d06 */
.L_x_7895:
[----:B------:R-:W-:Y:S05]  /*53f0*/  BSYNC B2 ;  /* 0x0000000000027941 */ /* 0x000fea0003800000 */
.L_x_7894:
        /* <DEDUP_REMOVED lines=36> */
[----:B--2---:R-:W-:Y:S04]  /*5640*/  IADD3 R167, P0, R74, R146, RZ ;  /* 0x000000924aa77210 */ /* 0x004fe80007f1e0ff */
[----:B------:R-:W-:Y:S01]  /*5650*/  LEA.HI.X.SX32 R146, R146, R123, 0x1, P0 ;  /* 0x0000007b92927211 */ /* 0x000fe200000f0eff */
[----:B------:R2:W4:Y:S01]  /*5660*/  LDG.E.128 R20, [R18.64] ;  /* 0x0000000612147981 */ /* 0x000522000c1e1d00 */
[C---:B------:R-:W-:Y:S04]  /*5670*/  LEA R56, P0, R167.reuse, R116, 0x1 ;  /* 0x00000074a7387211 */ /* 0x040fe800078008ff */
[----:B------:R-:W-:Y:S06]  /*5680*/  LEA.HI.X R57, R167, R117, R146, 0x1, P0 ;  /* 0x00000075a7397211 */ /* 0x000fec00000f0c92 */
[----:B------:R-:W4:Y:S01]  /*5690*/  LDG.E.128 R56, [R56.64] ;  /* 0x0000000638387981 */ /* 0x000f22000c1e1d00 */
[C---:B---3--:R-:W-:Y:S01]  /*56a0*/  IMAD.U32 R32, R160.reuse, 0x10000, RZ ;  /* 0x00010000a0207824 */ /* 0x048fe200078e00ff */
[----:B------:R-:W-:Y:S01]  /*56b0*/  LOP3.LUT R28, R160, 0xffff0000, RZ, 0xc0, !PT ;  /* 0xffff0000a01c7812 */ /* 0x000fe200078ec0ff */
[----:B------:R-:W-:Y:S01]  /*56c0*/  IMAD.U32 R24, R162, 0x10000, RZ ;  /* 0x00010000a2187824 */ /* 0x000fe200078e00ff */
[C---:B------:R-:W-:Y:S01]  /*56d0*/  SHF.L.U32 R26, R161.reuse, 0x10, RZ ;  /* 0x00000010a11a7819 */ /* 0x040fe200000006ff */
[----:B------:R-:W-:Y:S01]  /*56e0*/  @!P4 FADD.FTZ R32, -R32, -RZ ;  /* 0x800000ff2020c221 */ /* 0x000fe20000010100 */
[----:B------:R-:W-:Y:S01]  /*56f0*/  LOP3.LUT R25, R161, 0xffff0000, RZ, 0xc0, !PT ;  /* 0xffff0000a1197812 */ /* 0x000fe200078ec0ff */
[----:B------:R-:W-:Y:S01]  /*5700*/  @!P4 FADD.FTZ R28, -R28, -RZ ;  /* 0x800000ff1c1cc221 */ /* 0x000fe20000010100 */
[----:B--2---:R-:W-:Y:S01]  /*5710*/  LOP3.LUT R19, R162, 0xffff0000, RZ, 0xc0, !PT ;  /* 0xffff0000a2137812 */ /* 0x004fe200078ec0ff */
        /* <DEDUP_REMOVED lines=10> */
[----:B------:R-:W-:Y:S01]  /*57c0*/  IMAD.U32 R27, R22, 0x10000, RZ ;  /* 0x00010000161b7824 */ /* 0x000fe200078e00ff */
[C---:B------:R-:W-:Y:S01]  /*57d0*/  LOP3.LUT R36, R56.reuse, 0xffff0000, RZ, 0xc0, !PT ;  /* 0xffff000038247812 */ /* 0x040fe200078ec0ff */
[----:B------:R-:W-:Y:S01]  /*57e0*/  IMAD.U32 R34, R56, 0x10000, RZ ;  /* 0x0001000038227824 */ /* 0x000fe200078e00ff */
        /* <DEDUP_REMOVED lines=31> */
.L_x_7907:
[----:B------:R-:W-:Y:S05]  /*59e0*/  BSYNC B0 ;  /* 0x0000000000007941 */ /* 0x000fea0003800000 */
.L_x_7906:
[C---:B------:R-:W-:Y:S04]  /*59f0*/  LEA R2, P0, R149.reuse, R106, 0x1 ;  /* 0x0000006a95027211 */ /* 0x040fe800078008ff */
[----:B------:R-:W-:Y:S05]  /*5a00*/  LEA.HI.X R3, R149, R107, R148, 0x1, P0 ;  /* 0x0000006b95037211 */ /* 0x000fea00000f0c94 */
[----:B-----5:R3:W-:Y:S04]  /*5a10*/  STG.E.128 [R2.64], R44 ;  /* 0x0000002c02007986 */ /* 0x0207e8000c101d06 */
.L_x_7905:
[----:B------:R-:W-:Y:S05]  /*5a20*/  BSYNC B1 ;  /* 0x0000000000017941 */ /* 0x000fea0003800000 */
.L_x_7904:
        /* <DEDUP_REMOVED lines=91> */
.L_x_7909:
[----:B------:R-:W-:Y:S05]  /*5fe0*/  BSYNC B0 ;  /* 0x0000000000007941 */ /* 0x000fea0003800000 */
.L_x_7908:
[C---:B------:R-:W-:Y:S04]  /*5ff0*/  LEA R2, P0, R88.reuse, R106, 0x1 ;  /* 0x0000006a58027211 */ /* 0x040fe800078008ff */
[----:B------:R-:W-:Y:S05]  /*6000*/  LEA.HI.X R3, R88, R107, R87, 0x1, P0 ;  /* 0x0000006b58037211 */ /* 0x000fea00000f0c57 */
[----:B-----5:R3:W-:Y:S04]  /*6010*/  STG.E.128 [R2.64], R44 ;  /* 0x0000002c02007986 */ /* 0x0207e8000c101d06 */
.L_x_7903:
[----:B------:R-:W-:Y:S05]  /*6020*/  BSYNC B2 ;  /* 0x0000000000027941 */ /* 0x000fea0003800000 */
.L_x_7902:
        /* <DEDUP_REMOVED lines=94> */
.L_x_7915:
[----:B------:R-:W-:Y:S05]  /*6610*/  BSYNC B0 ;  /* 0x0000000000007941 */ /* 0x000fea0003800000 */
.L_x_7914:
[C---:B------:R-:W-:Y:S04]  /*6620*/  LEA R2, P0, R158.reuse, R106, 0x1 ;  /* 0x0000006a9e027211 */ /* 0x040fe800078008ff */
[----:B------:R-:W-:Y:S05]  /*6630*/  LEA.HI.X R3, R158, R107, R82, 0x1, P0 ;  /* 0x0000006b9e037211 */ /* 0x000fea00000f0c52 */
[----:B-----5:R3:W-:Y:S04]  /*6640*/  STG.E.128 [R2.64], R44 ;  /* 0x0000002c02007986 */ /* 0x0207e8000c101d06 */
.L_x_7913:
[----:B------:R-:W-:Y:S05]  /*6650*/  BSYNC B1 ;  /* 0x0000000000017941 */ /* 0x000fea0003800000 */
.L_x_7912:
        /* <DEDUP_REMOVED lines=91> */
.L_x_7917:
[----:B------:R-:W-:Y:S05]  /*6c10*/  BSYNC B0 ;  /* 0x0000000000007941 */ /* 0x000fea0003800000 */
.L_x_7916:
[C---:B------:R-:W-:Y:S04]  /*6c20*/  LEA R2, P0, R90.reuse, R106, 0x1 ;  /* 0x0000006a5a027211 */ /* 0x040fe800078008ff */
[----:B------:R-:W-:Y:S05]  /*6c30*/  LEA.HI.X R3, R90, R107, R89, 0x1, P0 ;  /* 0x0000006b5a037211 */ /* 0x000fea00000f0c59 */
[----:B-----5:R3:W-:Y:S04]  /*6c40*/  STG.E.128 [R2.64], R44 ;  /* 0x0000002c02007986 */ /* 0x0207e8000c101d06 */
.L_x_7911:
[----:B------:R-:W-:Y:S05]  /*6c50*/  BSYNC B2 ;  /* 0x0000000000027941 */ /* 0x000fea0003800000 */
.L_x_7910:
[----:B------:R-:W-:Y:S01]  /*6c60*/  BSSY B2, `(.L_x_7918) ;  /* 0x00000c5000027945 */ /* 0x000fe20003800000 */
[----:B------:R-:W-:-:S05]  /*6c70*/  @!P1 BRA `(.L_x_7919) ;  /* 0x00000c3000009947 */ /* 0x000fca0003800000 */
[----:B------:R-:W-:Y:S01]  /*6c80*/  ISETP.GE.AND P0, PT, R16, c[0x0][0x220], PT ;  /* 0x0000880010007a0c */ /* 0x000fe20003f06270 */
[----:B------:R-:W-:Y:S01]  /*6c90*/  @!UPT UIADD3 URZ, URZ, URZ, URZ ;  /* 0x0000003f3f3ff290 */ /* 0x000fe2000fffe03f */
[----:B------:R-:W-:Y:S11]  /*6ca0*/  BSSY B1, `(.L_x_7920) ;  /* 0x0000061000017945 */ /* 0x000ff60003800000 */
[----:B------:R-:W-:-:S05]  /*6cb0*/  @P0 BRA `(.L_x_7921) ;  /* 0x000005f000000947 */ /* 0x000fca0003800000 */
[----:B--2---:R-:W-:Y:S01]  /*6cc0*/  MOV R167, 0x60 ;  /* 0x0000006000a77802 */ /* 0x004fe20000000f00 */
[----:B------:R-:W-:Y:S01]  /*6cd0*/  BSSY B0, `(.L_x_7922) ;  /* 0x0000059000007945 */ /* 0x000fe20003800000 */
[----:B------:R-:W-:Y:S03]  /*6ce0*/  ISETP.GE.AND P0, PT, R16, UR4, PT ;  /* 0x0000000410007c0c */ /* 0x000fe6000bf06270 */
[C---:B------:R-:W-:Y:S04]  /*6cf0*/  IMAD.WIDE.U32 R168, R167.reuse, c[0x0][0x288], R112 ;  /* 0x0000a200a7a87a25 */ /* 0x040fe800078e0070 */
        /* <DEDUP_REMOVED lines=86> */
.L_x_7923:
[----:B------:R-:W-:Y:S05]  /*7260*/  BSYNC B0 ;  /* 0x0000000000007941 */ /* 0x000fea0003800000 */
.L_x_7922:
[C---:B------:R-:W-:Y:S02]  /*7270*/  IMAD R0, R167.reuse, c[0x0][0x19c], RZ ;  /* 0x00006700a7007a24 */ /* 0x040fe400078e02ff */
[----:B------:R-:W-:Y:S05]  /*7280*/  IMAD.WIDE.U32 R2, R167, c[0x0][0x198], R106 ;  /* 0x00006600a7027a25 */ /* 0x000fea00078e006a */
[----:B------:R-:W-:Y:S05]  /*7290*/  IADD3 R3, R3, R0, RZ ;  /* 0x0000000003037210 */ /* 0x000fea0007ffe0ff */
[----:B-----5:R3:W-:Y:S02]  /*72a0*/  STG.E.128 [R2.64], R44 ;  /* 0x0000002c02007986 */ /* 0x0207e4000c101d06 */
.L_x_7921:
[----:B------:R-:W-:Y:S05]  /*72b0*/  BSYNC B1 ;  /* 0x0000000000017941 */ /* 0x000fea0003800000 */
.L_x_7920:
        /* <DEDUP_REMOVED lines=30> */
[C---:B------:R-:W-:Y:S03]  /*74a0*/  LEA R18, P0, R146.reuse, R166, 0x1 ;  /* 0x000000a692127211 */ /* 0x040fe600078008ff */
[----:B------:R-:W3:Y:S01]  /*74b0*/  LDG.E.128 R160, [R170.64] ;  /* 0x00000006aaa07981 */ /* 0x000ee2000c1e1d00 */
[----:B------:R-:W-:Y:S02]  /*74c0*/  LEA.HI.X.SX32 R19, R146, R167, 0x1, P0 ;  /* 0x000000a792137211 */ /* 0x000fe400000f0eff */
        /* <DEDUP_REMOVED lines=58> */
.L_x_7925:
[----:B------:R-:W-:Y:S05]  /*7870*/  BSYNC B0 ;  /* 0x0000000000007941 */ /* 0x000fea0003800000 */
.L_x_7924:
[C---:B------:R-:W-:Y:S04]  /*7880*/  LEA R2, P0, R94.reuse, R106, 0x1 ;  /* 0x0000006a5e027211 */ /* 0x040fe800078008ff */
[----:B------:R-:W-:Y:S05]  /*7890*/  LEA.HI.X R3, R94, R107, R93, 0x1, P0 ;  /* 0x0000006b5e037211 */ /* 0x000fea00000f0c5d */
[----:B-----5:R3:W-:Y:S04]  /*78a0*/  STG.E.128 [R2.64], R44 ;  /* 0x0000002c02007986 */ /* 0x0207e8000c101d06 */
.L_x_7919:
[----:B------:R-:W-:Y:S05]  /*78b0*/  BSYNC B2 ;  /* 0x0000000000027941 */ /* 0x000fea0003800000 */
.L_x_7918:
        /* <DEDUP_REMOVED lines=8> */
.L_x_7875:
        /* <DEDUP_REMOVED lines=8> */
.L_x_7927:
[----:B------:R-:W-:Y:S05]  /*79c0*/  BSYNC B0 ;  /* 0x0000000000007941 */ /* 0x000fea0003800000 */
.L_x_7926:
        /* <DEDUP_REMOVED lines=16> */
.L_x_7929:
[----:B------:R-:W-:Y:S05]  /*7ad0*/  BSYNC B0 ;  /* 0x0000000000007941 */ /* 0x000fea0003800000 */
.L_x_7928:
[----:B------:R-:W-:Y:S01]  /*7ae0*/  BSSY B0, `(.L_x_7930) ;  /* 0x0000010000007945 */ /* 0x000fe20003800000 */
        /* <DEDUP_REMOVED lines=15> */
.L_x_7931:
[----:B------:R-:W-:Y:S05]  /*7be0*/  BSYNC B0 ;  /* 0x0000000000007941 */ /* 0x000fea0003800000 */
.L_x_7930:
[----:B------:R-:W-:Y:S01]  /*7bf0*/  UMOV UR4, URZ ;  /* 0x0000003f00047c82 */ /* 0x000fe20008000000 */
[----:B------:R-:W-:Y:S01]  /*7c00*/  BSSY B0, `(.L_x_7893) ;  /* 0x0000013000007945 */ /* 0x000fe20003800000 */
[----:B------:R-:W-:-:S05]  /*7c10*/  @!P1 BRA `(.L_x_7932) ;  /* 0x0000011000009947 */ /* 0x000fca0003800000 */
[----:B------:R-:W-:Y:S02]  /*7c20*/  ISETP.NE.AND P2, PT, R133, RZ, PT ;  /* 0x000000ff8500720c */ /* 0x000fe40003f45270 */
[----:B------:R-:W-:Y:S11]  /*7c30*/  ISETP.NE.AND P1, PT, R130, RZ, PT ;  /* 0x000000ff8200720c */ /* 0x000ff60003f25270 */
[----:B------:R-:W-:Y:S02]  /*7c40*/  @P2 IMAD.MOV.U32 R3, RZ, RZ, 0x60 ;  /* 0x00000060ff032424 */ /* 0x000fe400078e00ff */
[C---:B------:R-:W-:Y:S02]  /*7c50*/  @P1 LEA R2, P0, R92.reuse, R112, 0x1 ;  /* 0x000000705c021211 */ /* 0x040fe400078008ff */
[C---:B-1----:R-:W-:Y:S04]  /*7c60*/  @P2 IMAD.WIDE.U32 R4, R3.reuse, c[0x0][0x288], R112 ;  /* 0x0000a20003042a25 */ /* 0x042fe800078e0070 */
[C---:B------:R-:W-:Y:S02]  /*7c70*/  @P2 IMAD R0, R3.reuse, c[0x0][0x28c], RZ ;  /* 0x0000a30003002a24 */ /* 0x040fe400078e02ff */
[----:B------:R-:W-:Y:S03]  /*7c80*/  @P2 IMAD.WIDE.U32 R18, R3, c[0x0][0x198], R106 ;  /* 0x0000660003122a25 */ /* 0x000fe600078e006a */
[----:B------:R-:W-:Y:S01]  /*7c90*/  @P2 IADD3 R5, R5, R0, RZ ;  /* 0x0000000005052210 */ /* 0x000fe20007ffe0ff */
[----:B------:R-:W-:Y:S01]  /*7ca0*/  @P2 IMAD R0, R3, c[0x0][0x19c], RZ ;  /* 0x0000670003002a24 */ /* 0x000fe200078e02ff */
[----:B------:R-:W-:Y:S02]  /*7cb0*/  @P1 LEA.HI.X R3, R92, R113, R91, 0x1, P0 ;  /* 0x000000715c031211 */ /* 0x000fe400000f0c5b */
[C---:B------:R-:W-:Y:S01]  /*7cc0*/  @P1 LEA R24, P0, R94.reuse, R106, 0x1 ;  /* 0x0000006a5e181211 */ /* 0x040fe200078008ff */
[----:B------:R-:W2:Y:S01]  /*7cd0*/  @P2 LDG.E.128 R20, [R4.64] ;  /* 0x0000000604142981 */ /* 0x000ea2000c1e1d00 */
[----:B------:R-:W-:Y:S02]  /*7ce0*/  @P2 IMAD.IADD R19, R19, 0x1, R0 ;  /* 0x0000000113132824 */ /* 0x000fe400078e0200 */
[----:B------:R-:W-:Y:S03]  /*7cf0*/  @P1 LEA.HI.X R25, R94, R107, R93, 0x1, P0 ;  /* 0x0000006b5e191211 */ /* 0x000fe600000f0c5d */
[----:B--2---:R1:W-:Y:S04]  /*7d00*/  @P2 STG.E.128 [R18.64], R20 ;  /* 0x0000001412002986 */ /* 0x0043e8000c101d06 */
[----:B------:R-:W2:Y:S04]  /*7d10*/  @P1 LDG.E.128 R4, [R2.64] ;  /* 0x0000000602041981 */ /* 0x000ea8000c1e1d00 */
[----:B--2---:R1:W-:Y:S02]  /*7d20*/  @P1 STG.E.128 [R24.64], R4 ;  /* 0x0000000418001986 */ /* 0x0043e4000c101d06 */
.L_x_7932:
[----:B------:R-:W-:Y:S05]  /*7d30*/  BSYNC B0 ;  /* 0x0000000000007941 */ /* 0x000fea0003800000 */
.L_x_7893:
        /* <DEDUP_REMOVED lines=80> */
.L_x_7933:
        /* <DEDUP_REMOVED lines=8> */
.L_x_7934:
[----:B------:R-:W-:Y:S04]  /*82c0*/  IADD3 R11, R11, -0x1, RZ ;  /* 0xffffffff0b0b7810 */ /* 0x000fe80007ffe0ff */
[----:B------:R-:W-:Y:S11]  /*82d0*/  ISETP.GT.AND P0, PT, R11, R77, PT ;  /* 0x0000004d0b00720c */ /* 0x000ff60003f04270 */
[----:B------:R-:W-:Y:S02]  /*82e0*/  @!UPT UIADD3 URZ, URZ, URZ, URZ ;  /* 0x0000003f3f3ff290 */ /* 0x000fe4000fffe03f */
[----:B------:R-:W-:-:S05]  /*82f0*/  @P0 BRA `(.L_x_7935) ;  /* 0xffffa40000000947 */ /* 0x000fca000383ffff */
.L_x_7866:
        /* <DEDUP_REMOVED lines=77> */
[----:B------:R-:W-:Y:S01]  /*87d0*/  LOP3.LUT R23, R7, 0xffff0000, RZ, 0xc0, !PT ;  /* 0xffff000007177812 */ /* 0x000fe200078ec0ff */
[-C--:B------:R-:W-:Y:S01]  /*87e0*/  FFMA.FTZ R10, R13, R25.reuse, -R10 ;  /* 0x000000190d0a7223 */ /* 0x080fe2000001080a */
[----:B------:R-:W-:Y:S01]  /*87f0*/  SHF.L.U32 R6, R6, 0x10, RZ ;  /* 0x0000001006067819 */ /* 0x000fe200000006ff */
[----:B------:R-:W-:Y:S01]  /*8800*/  FFMA.FTZ R25, R2, R25, R26 ;  /* 0x0000001902197223 */ /* 0x000fe2000001001a */
[----:B------:R-:W-:Y:S01]  /*8810*/  SHF.L.U32 R7, R7, 0x10, RZ ;  /* 0x0000001007077819 */ /* 0x000fe200000006ff */
[----:B------:R-:W-:-:S02]  /*8820*/  FMUL.FTZ R8, R11, R22 ;  /* 0x000000160b087220 */ /* 0x000fc40000410000 */
[-C--:B------:R-:W-:Y:S02]  /*8830*/  FMUL.FTZ R2, R20, R4.reuse ;  /* 0x0000000414027220 */ /* 0x080fe40000410000 */
[----:B------:R-:W-:Y:S02]  /*8840*/  FMUL.FTZ R13, R9, R4 ;  /* 0x00000004090d7220 */ /* 0x000fe40000410000 */
[----:B------:R-:W-:Y:S02]  /*8850*/  FMUL.FTZ R22, R14, R22 ;  /* 0x000000160e167220 */ /* 0x000fe40000410000 */
[-C--:B------:R-:W-:Y:S02]  /*8860*/  FMUL.FTZ R4, R24, R5.reuse ;  /* 0x0000000518047220 */ /* 0x080fe40000410000 */
[----:B------:R-:W-:Y:S02]  /*8870*/  FMUL.FTZ R5, R15, R5 ;  /* 0x000000050f057220 */ /* 0x000fe40000410000 */
[----:B------:R-:W-:-:S02]  /*8880*/  FFMA.FTZ R8, R14, R23, -R8 ;  /* 0x000000170e087223 */ /* 0x000fc40000010808 */
        /* <DEDUP_REMOVED lines=9> */
.L_x_7944:
[----:B------:R-:W-:Y:S05]  /*8920*/  BSYNC B0 ;  /* 0x0000000000007941 */ /* 0x000fea0003800000 */
.L_x_7943:
[----:B-----5:R3:W-:Y:S02]  /*8930*/  STS.128 [R156], R8 ;  /* 0x000000089c007388 */ /* 0x0207e40000000c00 */
.L_x_7942:
[----:B------:R-:W-:Y:S05]  /*8940*/  BSYNC B1 ;  /* 0x0000000000017941 */ /* 0x000fea0003800000 */
.L_x_7941:
        /* <DEDUP_REMOVED lines=44> */
.L_x_7946:
[----:B------:R-:W-:Y:S05]  /*8c10*/  BSYNC B0 ;  /* 0x0000000000007941 */ /* 0x000fea0003800000 */
.L_x_7945:
[----:B-----5:R1:W-:Y:S02]  /*8c20*/  STS.128 [R156+0x2000], R8 ;  /* 0x002000089c007388 */ /* 0x0203e40000000c00 */
.L_x_7940:
[----:B------:R-:W-:Y:S05]  /*8c30*/  BSYNC B2 ;  /* 0x0000000000027941 */ /* 0x000fea0003800000 */
.L_x_7939:
        /* <DEDUP_REMOVED lines=38> */
[----:B------:R-:W-:-:S02]  /*8ea0*/  FMUL.FTZ R8, R11, R24 ;  /* 0x000000180b087220 */ /* 0x000fc40000410000 */
[----:B------:R-:W-:Y:S02]  /*8eb0*/  FMUL.FTZ R24, R15, R24 ;  /* 0x000000180f187220 */ /* 0x000fe40000410000 */
[-C--:B------:R-:W-:Y:S02]  /*8ec0*/  FFMA.FTZ R25, R9, R32.reuse, R25 ;  /* 0x0000002009197223 */ /* 0x080fe40000010019 */
[----:B------:R-:W-:Y:S01]  /*8ed0*/  FFMA.FTZ R10, R13, R32, -R10 ;  /* 0x000000200d0a7223 */ /* 0x000fe2000001080a */
[----:B------:R-:W-:Y:S01]  /*8ee0*/  SHF.L.U32 R13, R6, 0x10, RZ ;  /* 0x00000010060d7819 */ /* 0x000fe200000006ff */
[----:B------:R-:W-:Y:S02]  /*8ef0*/  IMAD.U32 R9, R4, 0x10000, RZ ;  /* 0x0001000004097824 */ /* 0x000fe400078e00ff */
[----:B------:R-:W-:Y:S01]  /*8f00*/  FFMA.FTZ R11, R11, R26, R24 ;  /* 0x0000001a0b0b7223 */ /* 0x000fe20000010018 */
[----:B------:R-:W-:Y:S01]  /*8f10*/  F2FP.BF16.PACK_AB R10, R25, R10 ;  /* 0x0000000a190a723e */ /* 0x000fe200000010ff */
[----:B------:R-:W-:-:S02]  /*8f20*/  IMAD.U32 R7, R7, 0x10000, RZ ;  /* 0x0001000007077824 */ /* 0x000fc400078e00ff */
[CC--:B------:R-:W-:Y:S02]  /*8f30*/  FMUL.FTZ R6, R23.reuse, R5.reuse ;  /* 0x0000000517067220 */ /* 0x0c0fe40000410000 */
        /* <DEDUP_REMOVED lines=9> */
[----:B------:R-:W-:-:S04]  /*8fd0*/  F2FP.BF16.PACK_AB R11, R11, R8 ;  /* 0x000000080b0b723e */ /* 0x000fc800000010ff */
[----:B------:R-:W-:Y:S02]  /*8fe0*/  F2FP.BF16.PACK_AB R8, R9, R4 ;  /* 0x000000040908723e */ /* 0x000fe400000010ff */
[----:B------:R-:W-:Y:S02]  /*8ff0*/  MOV R9, R10 ;  /* 0x0000000a00097202 */ /* 0x000fe40000000f00 */
[----:B------:R-:W-:Y:S02]  /*9000*/  MOV R10, R6 ;  /* 0x00000006000a7202 */ /* 0x000fe40000000f00 */
.L_x_7952:
[----:B------:R-:W-:Y:S05]  /*9010*/  BSYNC B0 ;  /* 0x0000000000007941 */ /* 0x000fea0003800000 */
.L_x_7951:
[----:B-----5:R3:W-:Y:S02]  /*9020*/  STS.128 [R156+0x800], R8 ;  /* 0x000800089c007388 */ /* 0x0207e40000000c00 */
.L_x_7950:
[----:B------:R-:W-:Y:S05]  /*9030*/  BSYNC B1 ;  /* 0x0000000000017941 */ /* 0x000fea0003800000 */
.L_x_7949:
        /* <DEDUP_REMOVED lines=18> */
[----:B-12---:R-:W-:Y:S01]  /*9160*/  LOP3.LUT R30, R6, 0xffff0000, RZ, 0xc0, !PT ;  /* 0xffff0000061e7812 */ /* 0x006fe200078ec0ff */
        /* <DEDUP_REMOVED lines=27> */
.L_x_7954:
[----:B------:R-:W-:Y:S05]  /*9320*/  BSYNC B0 ;  /* 0x0000000000007941 */ /* 0x000fea0003800000 */
.L_x_7953:
[----:B-----5:R3:W-:Y:S02]  /*9330*/  STS.128 [R156+0x2800], R8 ;  /* 0x002800089c007388 */ /* 0x0207e40000000c00 */
.L_x_7948:
[----:B------:R-:W-:Y:S05]  /*9340*/  BSYNC B2 ;  /* 0x0000000000027941 */ /* 0x000fea0003800000 */
.L_x_7947:
        /* <DEDUP_REMOVED lines=22> */
[----:B------:R-:W2:Y:S04]  /*94b0*/  LDG.E.64 R4, [R34.64] ;  /* 0x0000000622047981 */ /* 0x000ea8000c1e1b00 */
[----:B------:R-:W3:Y:S01]  /*94c0*/  LDG.E.64 R6, [R32.64] ;  /* 0x0000000620067981 */ /* 0x000ee2000c1e1b00 */
        /* <DEDUP_REMOVED lines=22> */
[-C--:B------:R-:W-:Y:S02]  /*9630*/  FMUL.FTZ R7, R23, R4.reuse ;  /* 0x0000000417077220 */ /* 0x080fe40000410000 */
[----:B------:R-:W-:Y:S02]  /*9640*/  FMUL.FTZ R20, R15, R4 ;  /* 0x000000040f147220 */ /* 0x000fe40000410000 */
[----:B------:R-:W-:Y:S02]  /*9650*/  FFMA.FTZ R11, R11, R25, R24 ;  /* 0x000000190b0b7223 */ /* 0x000fe40000010018 */
[----:B------:R-:W-:-:S02]  /*9660*/  FMUL.FTZ R4, R27, R5 ;  /* 0x000000051b047220 */ /* 0x000fc40000410000 */
[C---:B------:R-:W-:Y:S01]  /*9670*/  FMUL.FTZ R24, R22.reuse, R5 ;  /* 0x0000000516187220 */ /* 0x040fe20000410000 */
[----:B------:R-:W-:Y:S01]  /*9680*/  F2FP.BF16.PACK_AB R11, R11, R8 ;  /* 0x000000080b0b723e */ /* 0x000fe200000010ff */
[----:B------:R-:W-:Y:S02]  /*9690*/  FFMA.FTZ R9, R9, R26, R30 ;  /* 0x0000001a09097223 */ /* 0x000fe4000001001e */
[-C--:B------:R-:W-:Y:S02]  /*96a0*/  FFMA.FTZ R4, R22, R13.reuse, -R4 ;  /* 0x0000000d16047223 */ /* 0x080fe40000010804 */
[----:B------:R-:W-:Y:S01]  /*96b0*/  FFMA.FTZ R7, R15, R6, -R7 ;  /* 0x000000060f077223 */ /* 0x000fe20000010807 */
[----:B------:R-:W-:Y:S01]  /*96c0*/  F2FP.BF16.PACK_AB R9, R9, R10 ;  /* 0x0000000a0909723e */ /* 0x000fe200000010ff */
[----:B------:R-:W-:Y:S02]  /*96d0*/  FFMA.FTZ R20, R23, R6, R20 ;  /* 0x0000000617147223 */ /* 0x000fe40000010014 */
[----:B------:R-:W-:-:S03]  /*96e0*/  FFMA.FTZ R13, R27, R13, R24 ;  /* 0x0000000d1b0d7223 */ /* 0x000fc60000010018 */
[----:B------:R-:W-:Y:S02]  /*96f0*/  F2FP.BF16.PACK_AB R8, R20, R7 ;  /* 0x000000071408723e */ /* 0x000fe400000010ff */
[----:B------:R-:W-:Y:S02]  /*9700*/  F2FP.BF16.PACK_AB R10, R13, R4 ;  /* 0x000000040d0a723e */ /* 0x000fe400000010ff */
.L_x_7960:
[----:B------:R-:W-:Y:S05]  /*9710*/  BSYNC B0 ;  /* 0x0000000000007941 */ /* 0x000fea0003800000 */
.L_x_7959:
[----:B-----5:R2:W-:Y:S02]  /*9720*/  STS.128 [R156+0x1000], R8 ;  /* 0x001000089c007388 */ /* 0x0205e40000000c00 */
.L_x_7958:
[----:B------:R-:W-:Y:S05]  /*9730*/  BSYNC B1 ;  /* 0x0000000000017941 */ /* 0x000fea0003800000 */
.L_x_7957:
[----:B------:R3:W-:Y:S01]  /*9740*/  @P0 STS.128 [R156+0x3000], RZ ;  /* 0x003000ff9c000388 */ /* 0x0007e20000000c00 */
[----:B------:R-:W-:Y:S05]  /*9750*/  @P0 BRA `(.L_x_7956) ;  /* 0x000002c000000947 */ /* 0x000fea0003800000 */
[----:B-1----:R-:W5:Y:S01]  /*9760*/  LDG.E.128 R28, [R28.64+0x80] ;  /* 0x000080061c1c7981 */ /* 0x002f62000c1e1d00 */
[----:B------:R-:W-:Y:S01]  /*9770*/  ISETP.GE.AND P1, PT, R12, c[0x0][0x230], PT ;  /* 0x00008c000c007a0c */ /* 0x000fe20003f26270 */
[----:B------:R-:W-:-:S12]  /*9780*/  BSSY B0, `(.L_x_7961) ;  /* 0x0000028000007945 */ /* 0x000fd80003800000 */
[----:B------:R-:W-:Y:S05]  /*9790*/  @P1 BRA `(.L_x_7962) ;  /* 0x0000026000001947 */ /* 0x000fea0003800000 */
[----:B--2---:R-:W2:Y:S04]  /*97a0*/  LDG.E.64 R4, [R34.64+0x40] ;  /* 0x0000400622047981 */ /* 0x004ea8000c1e1b00 */
        /* <DEDUP_REMOVED lines=18> */
[-C--:B------:R-:W-:Y:S01]  /*98d0*/  FFMA.FTZ R22, R9, R23.reuse, -R22 ;  /* 0x0000001709167223 */ /* 0x080fe20000010816 */
        /* <DEDUP_REMOVED lines=18> */
.L_x_7962:
[----:B------:R-:W-:Y:S05]  /*9a00*/  BSYNC B0 ;  /* 0x0000000000007941 */ /* 0x000fea0003800000 */
.L_x_7961:
[----:B-----5:R1:W-:Y:S02]  /*9a10*/  STS.128 [R156+0x3000], R28 ;  /* 0x0030001c9c007388 */ /* 0x0203e40000000c00 */
.L_x_7956:
[----:B------:R-:W-:Y:S05]  /*9a20*/  BSYNC B2 ;  /* 0x0000000000027941 */ /* 0x000fea0003800000 */
.L_x_7955:
[----:B-1----:R-:W-:-:S04]  /*9a30*/  IADD3 R28, R138, 0x30, RZ ;  /* 0x000000308a1c7810 */ /* 0x002fc80007ffe0ff */
        /* <DEDUP_REMOVED lines=16> */
[----:B--23--:R2:W5:Y:S01]  /*9b40*/  LDG.E.128 R8, [R18.64] ;  /* 0x0000000612087981 */ /* 0x00c562000c1e1d00 */
        /* <DEDUP_REMOVED lines=23> */
[-C--:B------:R-:W-:Y:S02]  /*9cc0*/  FFMA.FTZ R23, R0, R17.reuse, R23 ;  /* 0x0000001100177223 */ /* 0x080fe40000010017 */
[----:B------:R-:W-:Y:S02]  /*9cd0*/  IMAD.U32 R0, R5, 0x10000, RZ ;  /* 0x0001000005007824 */ /* 0x000fe400078e00ff */
[----:B------:R-:W-:Y:S02]  /*9ce0*/  FFMA.FTZ R10, R3, R17, -R10 ;  /* 0x00000011030a7223 */ /* 0x000fe4000001080a */
[----:B------:R-:W-:Y:S01]  /*9cf0*/  FFMA.FTZ R11, R11, R22, R20 ;  /* 0x000000160b0b7223 */ /* 0x000fe20000010014 */
[----:B------:R-:W-:Y:S01]  /*9d00*/  SHF.L.U32 R20, R7, 0x10, RZ ;  /* 0x0000001007147819 */ /* 0x000fe200000006ff */
[-C--:B------:R-:W-:Y:S02]  /*9d10*/  FMUL.FTZ R3, R16, R4.reuse ;  /* 0x0000000410037220 */ /* 0x080fe40000410000 */
[----:B------:R-:W-:-:S02]  /*9d20*/  FMUL.FTZ R5, R9, R4 ;  /* 0x0000000409057220 */ /* 0x000fc40000410000 */
[-C--:B------:R-:W-:Y:S02]  /*9d30*/  FMUL.FTZ R4, R21, R0.reuse ;  /* 0x0000000015047220 */ /* 0x080fe40000410000 */
[----:B------:R-:W-:Y:S02]  /*9d40*/  FMUL.FTZ R0, R15, R0 ;  /* 0x000000000f007220 */ /* 0x000fe40000410000 */
[----:B------:R-:W-:Y:S02]  /*9d50*/  FFMA.FTZ R8, R13, R22, -R8 ;  /* 0x000000160d087223 */ /* 0x000fe40000010808 */
        /* <DEDUP_REMOVED lines=8> */
.L_x_7967:
[----:B------:R-:W-:Y:S05]  /*9de0*/  BSYNC B0 ;  /* 0x0000000000007941 */ /* 0x000fea0003800000 */
.L_x_7966:
[----:B-----5:R3:W-:Y:S02]  /*9df0*/  STS.128 [R156+0x1800], R8 ;  /* 0x001800089c007388 */ /* 0x0207e40000000c00 */
.L_x_7965:
[----:B------:R-:W-:Y:S05]  /*9e00*/  BSYNC B1 ;  /* 0x0000000000017941 */ /* 0x000fea0003800000 */
.L_x_7964:
        /* <DEDUP_REMOVED lines=30> */
[----:B------:R-:W-:Y:S02]  /*9ff0*/  FFMA.FTZ R9, R0, R17, R9 ;  /* 0x0000001100097223 */ /* 0x000fe40000010009 */
[-C--:B------:R-:W-:Y:S02]  /*a000*/  FMUL.FTZ R0, R16, R3.reuse ;  /* 0x0000000310007220 */ /* 0x080fe40000410000 */
[----:B------:R-:W-:Y:S01]  /*a010*/  FMUL.FTZ R4, R8, R3 ;  /* 0x0000000308047220 */ /* 0x000fe20000410000 */
[----:B------:R-:W-:Y:S01]  /*a020*/  F2FP.BF16.PACK_AB R17, R9, R18 ;  /* 0x000000120911723e */ /* 0x000fe200000010ff */
[----:B------:R-:W-:-:S02]  /*a030*/  FMUL.FTZ R3, R19, R5 ;  /* 0x0000000513037220 */ /* 0x000fc40000410000 */
[----:B------:R-:W-:Y:S02]  /*a040*/  FMUL.FTZ R6, R12, R5 ;  /* 0x000000050c067220 */ /* 0x000fe40000410000 */
[----:B------:R-:W-:Y:S02]  /*a050*/  FFMA.FTZ R0, R8, R11, -R0 ;  /* 0x0000000b08007223 */ /* 0x000fe40000010800 */
[----:B------:R-:W-:Y:S02]  /*a060*/  FFMA.FTZ R13, R10, R15, R13 ;  /* 0x0000000f0a0d7223 */ /* 0x000fe4000001000d */
[----:B------:R-:W-:Y:S02]  /*a070*/  FFMA.FTZ R11, R16, R11, R4 ;  /* 0x0000000b100b7223 */ /* 0x000fe40000010004 */
[-C--:B------:R-:W-:Y:S02]  /*a080*/  FFMA.FTZ R3, R12, R7.reuse, -R3 ;  /* 0x000000070c037223 */ /* 0x080fe40000010803 */
[----:B------:R-:W-:Y:S01]  /*a090*/  FFMA.FTZ R6, R19, R7, R6 ;  /* 0x0000000713067223 */ /* 0x000fe20000010006 */
[----:B------:R-:W-:-:S02]  /*a0a0*/  F2FP.BF16.PACK_AB R19, R13, R20 ;  /* 0x000000140d13723e */ /* 0x000fc400000010ff */
[----:B------:R-:W-:Y:S02]  /*a0b0*/  F2FP.BF16.PACK_AB R16, R11, R0 ;  /* 0x000000000b10723e */ /* 0x000fe400000010ff */
[----:B------:R-:W-:Y:S02]  /*a0c0*/  F2FP.BF16.PACK_AB R18, R6, R3 ;  /* 0x000000030612723e */ /* 0x000fe400000010ff */
.L_x_7969:
[----:B------:R-:W-:Y:S05]  /*a0d0*/  BSYNC B0 ;  /* 0x0000000000007941 */ /* 0x000fea0003800000 */
.L_x_7968:
[----:B-----5:R2:W-:Y:S01]  /*a0e0*/  STS.128 [R156+0x3800], R16 ;  /* 0x003800109c007388 */ /* 0x0205e20000000c00 */
[----:B------:R-:W-:Y:S05]  /*a0f0*/  BRA `(.L_x_7963) ;  /* 0x0000353000007947 */ /* 0x000fea0003800000 */
.L_x_7938:
        /* <DEDUP_REMOVED lines=90> */
.L_x_7975:
[----:B------:R-:W-:Y:S05]  /*a6a0*/  BSYNC B0 ;  /* 0x0000000000007941 */ /* 0x000fea0003800000 */
.L_x_7974:
[----:B-----5:R3:W-:Y:S02]  /*a6b0*/  STS.128 [R156], R24 ;  /* 0x000000189c007388 */ /* 0x0207e40000000c00 */
.L_x_7973:
[----:B------:R-:W-:Y:S05]  /*a6c0*/  BSYNC B1 ;  /* 0x0000000000017941 */ /* 0x000fea0003800000 */
.L_x_7972:
        /* <DEDUP_REMOVED lines=86> */
.L_x_7977:
[----:B------:R-:W-:Y:S05]  /*ac30*/  BSYNC B0 ;  /* 0x0000000000007941 */ /* 0x000fea0003800000 */
.L_x_7976:
[----:B-----5:R1:W-:Y:S02]  /*ac40*/  STS.128 [R156+0x2000], R24 ;  /* 0x002000189c007388 */ /* 0x0203e40000000c00 */
.L_x_7971:
[----:B------:R-:W-:Y:S05]  /*ac50*/  BSYNC B2 ;  /* 0x0000000000027941 */ /* 0x000fea0003800000 */
.L_x_7970:
        /* <DEDUP_REMOVED lines=95> */
.L_x_7983:
[----:B------:R-:W-:Y:S05]  /*b250*/  BSYNC B0 ;  /* 0x0000000000007941 */ /* 0x000fea0003800000 */
.L_x_7982:
[----:B-----5:R3:W-:Y:S02]  /*b260*/  STS.128 [R156+0x800], R24 ;  /* 0x000800189c007388 */ /* 0x0207e40000000c00 */
.L_x_7981:
[----:B------:R-:W-:Y:S05]  /*b270*/  BSYNC B1 ;  /* 0x0000000000017941 */ /* 0x000fea0003800000 */
.L_x_7980:
        /* <DEDUP_REMOVED lines=43> */
[----:B------:R-:W-:-:S02]  /*b530*/  LOP3.LUT R8, R8, 0xffff0000, RZ, 0xc0, !PT ;  /* 0xffff000008087812 */ /* 0x000fc400078ec0ff */
[C---:B--2---:R-:W-:Y:S02]  /*b540*/  SHF.L.U32 R37, R20.reuse, 0x10, RZ ;  /* 0x0000001014257819 */ /* 0x044fe400000006ff */
        /* <DEDUP_REMOVED lines=11> */
[----:B------:R-:W-:-:S02]  /*b600*/  @!P1 FADD.FTZ R22, -R22, -RZ ;  /* 0x800000ff16169221 */ /* 0x000fc40000010100 */
[----:B------:R-:W-:Y:S02]  /*b610*/  @!P1 FADD.FTZ R38, -R38, -RZ ;  /* 0x800000ff26269221 */ /* 0x000fe40000010100 */
[----:B------:R-:W-:Y:S02]  /*b620*/  @!P1 FADD.FTZ R23, -R23, -RZ ;  /* 0x800000ff17179221 */ /* 0x000fe40000010100 */
        /* <DEDUP_REMOVED lines=31> */
.L_x_7985:
[----:B------:R-:W-:Y:S05]  /*b820*/  BSYNC B0 ;  /* 0x0000000000007941 */ /* 0x000fea0003800000 */
.L_x_7984:
[----:B-----5:R1:W-:Y:S02]  /*b830*/  STS.128 [R156+0x2800], R4 ;  /* 0x002800049c007388 */ /* 0x0203e40000000c00 */
.L_x_7979:
[----:B------:R-:W-:Y:S05]  /*b840*/  BSYNC B2 ;  /* 0x0000000000027941 */ /* 0x000fea0003800000 */
.L_x_7978:
        /* <DEDUP_REMOVED lines=44> */
[----:B---3--:R-:W-:Y:S01]  /*bb10*/  SHF.L.U32 R33, R4, 0x10, RZ ;  /* 0x0000001004217819 */ /* 0x008fe200000006ff */
[----:B------:R-:W-:Y:S01]  /*bb20*/  IMAD.U32 R35, R6, 0x10000, RZ ;  /* 0x0001000006237824 */ /* 0x000fe200078e00ff */
[----:B------:R-:W-:Y:S01]  /*bb30*/  LOP3.LUT R27, R4, 0xffff0000, RZ, 0xc0, !PT ;  /* 0xffff0000041b7812 */ /* 0x000fe200078ec0ff */
[C---:B------:R-:W-:Y:S01]  /*bb40*/  IMAD.U32 R4, R5.reuse, 0x10000, RZ ;  /* 0x0001000005047824 */ /* 0x040fe200078e00ff */
[----:B------:R-:W-:-:S02]  /*bb50*/  LOP3.LUT R36, R5, 0xffff0000, RZ, 0xc0, !PT ;  /* 0xffff000005247812 */ /* 0x000fc400078ec0ff */
        /* <DEDUP_REMOVED lines=47> */
.L_x_7991:
[----:B------:R-:W-:Y:S05]  /*be50*/  BSYNC B0 ;  /* 0x0000000000007941 */ /* 0x000fea0003800000 */
.L_x_7990:
[----:B-----5:R3:W-:Y:S02]  /*be60*/  STS.128 [R156+0x1000], R24 ;  /* 0x001000189c007388 */ /* 0x0207e40000000c00 */
.L_x_7989:
[----:B------:R-:W-:Y:S05]  /*be70*/  BSYNC B1 ;  /* 0x0000000000017941 */ /* 0x000fea0003800000 */
.L_x_7988:
        /* <DEDUP_REMOVED lines=44> */
[----:B--2---:R-:W-:Y:S01]  /*c140*/  SHF.L.U32 R36, R8, 0x10, RZ ;  /* 0x0000001008247819 */ /* 0x004fe200000006ff */
        /* <DEDUP_REMOVED lines=44> */
.L_x_7993:
[----:B------:R-:W-:Y:S05]  /*c410*/  BSYNC B0 ;  /* 0x0000000000007941 */ /* 0x000fea0003800000 */
.L_x_7992:
[----:B-----5:R3:W-:Y:S02]  /*c420*/  STS.128 [R156+0x3000], R24 ;  /* 0x003000189c007388 */ /* 0x0207e40000000c00 */
.L_x_7987:
[----:B------:R-:W-:Y:S05]  /*c430*/  BSYNC B2 ;  /* 0x0000000000027941 */ /* 0x000fea0003800000 */
.L_x_7986:
[----:B-1----:R-:W-:-:S04]  /*c440*/  IADD3 R28, R138, 0x30, RZ ;  /* 0x000000308a1c7810 */ /* 0x002fc80007ffe0ff */
        /* <DEDUP_REMOVED lines=12> */
[----:B------:R-:W-:Y:S01]  /*c510*/  IMAD.MOV.U32 R9, RZ, RZ, R75 ;  /* 0x000000ffff097224 */ /* 0x000fe200078e004b */
[----:B------:R-:W-:-:S11]  /*c520*/  CS2R R16, SRZ ;  /* 0x0000000000107805 */ /* 0x000fd6000001ff00 */
[----:B------:R-:W-:-:S04]  /*c530*/  @P1 SHF.R.S32.HI R75, RZ, 0x1, R76 ;  /* 0x00000001ff4b1819 */ /* 0x000fc8000001144c */
[C---:B------:R-:W-:Y:S01]  /*c540*/  @P1 IADD3 R16, -R75.reuse, RZ, RZ ;  /* 0x000000ff4b101210 */ /* 0x040fe20007ffe1ff */
[----:B------:R-:W-:Y:S02]  /*c550*/  IMAD R0, R75, 0x30, RZ ;  /* 0x000000304b007824 */ /* 0x000fe400078e02ff */
[--C-:B------:R-:W-:Y:S02]  /*c560*/  @P1 IMAD.MOV R17, RZ, RZ, -R75.reuse ;  /* 0x000000ffff111224 */ /* 0x100fe400078e0a4b */
[----:B------:R-:W-:Y:S01]  /*c570*/  @P1 IMAD.MOV R9, RZ, RZ, -R75 ;  /* 0x000000ffff091224 */ /* 0x000fe200078e0a4b */
[----:B------:R-:W-:-:S03]  /*c580*/  IADD3 R3, P2, R0, R13, RZ ;  /* 0x0000000d00037210 */ /* 0x000fc60007f5e0ff */
[----:B------:R-:W-:Y:S01]  /*c590*/  IMAD.WIDE R8, R9, 0x2, R18 ;  /* 0x0000000209087825 */ /* 0x000fe200078e0212 */
[----:B------:R-:W-:Y:S02]  /*c5a0*/  LEA.HI.X.SX32 R0, R0, R15, 0x1, P2 ;  /* 0x0000000f00007211 */ /* 0x000fe400010f0eff */
[----:B------:R-:W-:-:S03]  /*c5b0*/  IADD3 R20, P2, R17, R3, RZ ;  /* 0x0000000311147210 */ /* 0x000fc60007f5e0ff */
[----:B--2---:R-:W2:Y:S01]  /*c5c0*/  LDG.E.128 R8, [R8.64] ;  /* 0x0000000608087981 */ /* 0x004ea2000c1e1d00 */
        /* <DEDUP_REMOVED lines=23> */
[C---:B------:R-:W-:Y:S02]  /*c740*/  SHF.L.U32 R8, R11.reuse, 0x10, RZ ;  /* 0x000000100b087819 */ /* 0x040fe400000006ff */
[----:B------:R-:W-:Y:S01]  /*c750*/  LOP3.LUT R34, R11, 0xffff0000, RZ, 0xc0, !PT ;  /* 0xffff00000b227812 */ /* 0x000fe200078ec0ff */
[C---:B---3--:R-:W-:Y:S01]  /*c760*/  IMAD.U32 R35, R20.reuse, 0x10000, RZ ;  /* 0x0001000014237824 */ /* 0x048fe200078e00ff */
[----:B------:R-:W-:Y:S02]  /*c770*/  LOP3.LUT R10, R20, 0xffff0000, RZ, 0xc0, !PT ;  /* 0xffff0000140a7812 */ /* 0x000fe400078ec0ff */
[----:B------:R-:W-:-:S02]  /*c780*/  SHF.L.U32 R11, R21, 0x10, RZ ;  /* 0x00000010150b7819 */ /* 0x000fc400000006ff */
[C---:B------:R-:W-:Y:S02]  /*c790*/  LOP3.LUT R20, R22.reuse, 0xffff0000, RZ, 0xc0, !PT ;  /* 0xffff000016147812 */ /* 0x040fe400078ec0ff */
[----:B------:R-:W-:Y:S02]  /*c7a0*/  LOP3.LUT R36, R21, 0xffff0000, RZ, 0xc0, !PT ;  /* 0xffff000015247812 */ /* 0x000fe400078ec0ff */
[C---:B------:R-:W-:Y:S01]  /*c7b0*/  SHF.L.U32 R21, R23.reuse, 0x10, RZ ;  /* 0x0000001017157819 */ /* 0x040fe200000006ff */
[----:B------:R-:W-:Y:S01]  /*c7c0*/  IMAD.U32 R37, R22, 0x10000, RZ ;  /* 0x0001000016257824 */ /* 0x000fe200078e00ff */
[----:B------:R-:W-:Y:S01]  /*c7d0*/  LOP3.LUT R23, R23, 0xffff0000, RZ, 0xc0, !PT ;  /* 0xffff000017177812 */ /* 0x000fe200078ec0ff */
[----:B------:R-:W-:Y:S02]  /*c7e0*/  @!P1 FADD.FTZ R10, -R10, -RZ ;  /* 0x800000ff0a0a9221 */ /* 0x000fe40000010100 */
[----:B------:R-:W-:Y:S02]  /*c7f0*/  @!P1 FADD.FTZ R11, -R11, -RZ ;  /* 0x800000ff0b0b9221 */ /* 0x000fe40000010100 */
[----:B------:R-:W-:-:S02]  /*c800*/  @!P1 FADD.FTZ R20, -R20, -RZ ;  /* 0x800000ff14149221 */ /* 0x000fc40000010100 */
[----:B------:R-:W-:Y:S02]  /*c810*/  @!P1 FADD.FTZ R21, -R21, -RZ ;  /* 0x800000ff15159221 */ /* 0x000fe40000010100 */
[----:B------:R-:W-:Y:S02]  /*c820*/  @!P1 FADD.FTZ R36, -R36, -RZ ;  /* 0x800000ff24249221 */ /* 0x000fe40000010100 */
[----:B------:R-:W-:Y:S02]  /*c830*/  @!P1 FADD.FTZ R35, -R35, -RZ ;  /* 0x800000ff23239221 */ /* 0x000fe40000010100 */
[----:B------:R-:W-:Y:S01]  /*c840*/  FMUL.FTZ R10, R7, R10 ;  /* 0x0000000a070a7220 */ /* 0x000fe20000410000 */
[----:B----4-:R-:W-:Y:S01]  /*c850*/  SHF.L.U32 R7, R25, 0x10, RZ ;  /* 0x0000001019077819 */ /* 0x010fe200000006ff */
[----:B------:R-:W-:Y:S02]  /*c860*/  FMUL.FTZ R6, R6, R11 ;  /* 0x0000000b06067220 */ /* 0x000fe40000410000 */
[----:B------:R-:W-:-:S02]  /*c870*/  @!P1 FADD.FTZ R37, -R37, -RZ ;  /* 0x800000ff25259221 */ /* 0x000fc40000010100 */
[----:B------:R-:W-:Y:S02]  /*c880*/  @!P1 FADD.FTZ R23, -R23, -RZ ;  /* 0x800000ff17179221 */ /* 0x000fe40000010100 */
[----:B------:R-:W-:Y:S01]  /*c890*/  FMUL.FTZ R20, R9, R20 ;  /* 0x0000001409147220 */ /* 0x000fe20000410000 */
[C---:B------:R-:W-:Y:S01]  /*c8a0*/  LOP3.LUT R9, R24.reuse, 0xffff0000, RZ, 0xc0, !PT ;  /* 0xffff000018097812 */ /* 0x040fe200078ec0ff */
[----:B------:R-:W-:Y:S01]  /*c8b0*/  IMAD.U32 R11, R24, 0x10000, RZ ;  /* 0x00010000180b7824 */ /* 0x000fe200078e00ff */
[----:B------:R-:W-:Y:S01]  /*c8c0*/  LOP3.LUT R25, R25, 0xffff0000, RZ, 0xc0, !PT ;  /* 0xffff000019197812 */ /* 0x000fe200078ec0ff */
[----:B------:R-:W-:Y:S01]  /*c8d0*/  FMUL.FTZ R8, R8, R21 ;  /* 0x0000001508087220 */ /* 0x000fe20000410000 */
[C---:B------:R-:W-:Y:S01]  /*c8e0*/  LOP3.LUT R22, R26.reuse, 0xffff0000, RZ, 0xc0, !PT ;  /* 0xffff00001a167812 */ /* 0x040fe200078ec0ff */
        /* <DEDUP_REMOVED lines=19> */
.L_x_7997:
[----:B------:R-:W-:Y:S05]  /*ca20*/  BSYNC B0 ;  /* 0x0000000000007941 */ /* 0x000fea0003800000 */
.L_x_7996:
[----:B-----5:R1:W-:Y:S02]  /*ca30*/  STS.128 [R156+0x1800], R4 ;  /* 0x001800049c007388 */ /* 0x0203e40000000c00 */
.L_x_7995:
[----:B------:R-:W-:Y:S05]  /*ca40*/  BSYNC B1 ;  /* 0x0000000000017941 */ /* 0x000fea0003800000 */
.L_x_7994:
        /* <DEDUP_REMOVED lines=17> */
[----:B------:R-:W-:-:S03]  /*cb60*/  IADD3 R13, P1, R10, R13, RZ ;  /* 0x0000000d0a0d7210 */ /* 0x000fc60007f3e0ff */
[----:B------:R-:W-:Y:S01]  /*cb70*/  IMAD.WIDE R8, R8, 0x2, R16 ;  /* 0x0000000208087825 */ /* 0x000fe200078e0210 */
[----:B------:R-:W-:Y:S02]  /*cb80*/  LEA.HI.X.SX32 R15, R10, R15, 0x1, P1 ;  /* 0x0000000f0a0f7211 */ /* 0x000fe400008f0eff */
[C---:B------:R-:W-:Y:S02]  /*cb90*/  IADD3 R3, P1, R0.reuse, R13, RZ ;  /* 0x0000000d00037210 */ /* 0x040fe40007f3e0ff */
[----:B------:R-:W-:Y:S01]  /*cba0*/  @P0 SHF.R.S32.HI R76, RZ, 0x1, R76 ;  /* 0x00000001ff4c0819 */ /* 0x000fe2000001144c */
[----:B--2---:R-:W2:Y:S01]  /*cbb0*/  LDG.E.128 R8, [R8.64] ;  /* 0x0000000608087981 */ /* 0x004ea2000c1e1d00 */
[----:B------:R-:W-:Y:S02]  /*cbc0*/  LEA.HI.X.SX32 R0, R0, R15, 0x1, P1 ;  /* 0x0000000f00007211 */ /* 0x000fe400008f0eff */
[----:B------:R-:W-:-:S04]  /*cbd0*/  LEA R16, P1, R3, c[0x0][0x2b0], 0x1 ;  /* 0x0000ac0003107a11 */ /* 0x000fc800078208ff */
[----:B------:R-:W-:Y:S02]  /*cbe0*/  LEA.HI.X R17, R3, c[0x0][0x2b4], R0, 0x1, P1 ;  /* 0x0000ad0003117a11 */ /* 0x000fe400008f0c00 */
[----:B------:R-:W-:Y:S01]  /*cbf0*/  MOV R0, RZ ;  /* 0x000000ff00007202 */ /* 0x000fe20000000f00 */
[----:B------:R-:W-:-:S03]  /*cc00*/  @P0 IMAD.MOV R0, RZ, RZ, -R76 ;  /* 0x000000ffff000224 */ /* 0x000fc600078e0a4c */
[----:B-1-3--:R-:W3:Y:S02]  /*cc10*/  LDG.E.128 R16, [R16.64] ;  /* 0x0000000610107981 */ /* 0x00aee4000c1e1d00 */
[----:B------:R-:W-:-:S04]  /*cc20*/  IADD3 R13, P1, R0, R13, RZ ;  /* 0x0000000d000d7210 */ /* 0x000fc80007f3e0ff */
        /* <DEDUP_REMOVED lines=64> */
.L_x_7999:
[----:B------:R-:W-:Y:S05]  /*d030*/  BSYNC B0 ;  /* 0x0000000000007941 */ /* 0x000fea0003800000 */
.L_x_7998:
[----:B-----5:R1:W-:Y:S01]  /*d040*/  STS.128 [R156+0x3800], R4 ;  /* 0x003800049c007388 */ /* 0x0203e20000000c00 */
[----:B------:R-:W-:Y:S05]  /*d050*/  BRA `(.L_x_7963) ;  /* 0x000005d000007947 */ /* 0x000fea0003800000 */
.L_x_7937:
        /* <DEDUP_REMOVED lines=20> */
.L_x_8001:
[----:B------:R-:W-:Y:S05]  /*d1a0*/  BSYNC B0 ;  /* 0x0000000000007941 */ /* 0x000fea0003800000 */
.L_x_8000:
        /* <DEDUP_REMOVED lines=22> */
.L_x_8003:
[----:B------:R-:W-:Y:S05]  /*d310*/  BSYNC B0 ;  /* 0x0000000000007941 */ /* 0x000fea0003800000 */
.L_x_8002:
        /* <DEDUP_REMOVED lines=23> */
.L_x_8005:
[----:B------:R-:W-:Y:S05]  /*d490*/  BSYNC B0 ;  /* 0x0000000000007941 */ /* 0x000fea0003800000 */
.L_x_8004:
        /* <DEDUP_REMOVED lines=25> */
.L_x_7963:
[----:B------:R-:W-:Y:S05]  /*d630*/  BSYNC B3 ;  /* 0x0000000000037941 */ /* 0x000fea0003800000 */
.L_x_7936:
        /* <DEDUP_REMOVED lines=25> */
.L_x_8007:
[----:B------:R-:W-:Y:S05]  /*d7d0*/  BSYNC B0 ;  /* 0x0000000000007941 */ /* 0x000fea0003800000 */
.L_x_8006:
        /* <DEDUP_REMOVED lines=22> */
.L_x_8009:
[----:B------:R-:W-:Y:S05]  /*d940*/  BSYNC B0 ;  /* 0x0000000000007941 */ /* 0x000fea0003800000 */
.L_x_8008:
        /* <DEDUP_REMOVED lines=26> */
.L_x_8011:
[----:B------:R-:W-:Y:S05]  /*daf0*/  BSYNC B0 ;  /* 0x0000000000007941 */ /* 0x000fea0003800000 */
.L_x_8010:
        /* <DEDUP_REMOVED lines=30> */
.L_x_8013:
[----:B------:R-:W-:Y:S05]  /*dce0*/  BSYNC B0 ;  /* 0x0000000000007941 */ /* 0x000fea0003800000 */
.L_x_8012:
        /* <DEDUP_REMOVED lines=39> */
.L_x_8015:
[----:B-1----:R-:W-:Y:S05]  /*df60*/  BSYNC B0 ;  /* 0x0000000000007941 */ /* 0x002fea0003800000 */
.L_x_8014:
        /* <DEDUP_REMOVED lines=22> */
.L_x_8017:
[----:B------:R-:W-:Y:S05]  /*e0d0*/  BSYNC B0 ;  /* 0x0000000000007941 */ /* 0x000fea0003800000 */
.L_x_8016:
        /* <DEDUP_REMOVED lines=26> */
.L_x_8019:
[----:B------:R-:W-:Y:S05]  /*e280*/  BSYNC B0 ;  /* 0x0000000000007941 */ /* 0x000fea0003800000 */
.L_x_8018:
        /* <DEDUP_REMOVED lines=28> */
.L_x_8021:
[----:B------:R-:W-:Y:S05]  /*e450*/  BSYNC B0 ;  /* 0x0000000000007941 */ /* 0x000fea0003800000 */
.L_x_8020:
        /* <DEDUP_REMOVED lines=38> */
[----:B------:R-:W-:Y:S01]  /*e6c0*/  LDSM.16.M88.4 R56, [R144] ;  /* 0x000000009038783b */ /* 0x000fe20000000200 */
[----:B------:R-:W-:Y:S01]  /*e6d0*/  IADD3 R133, R143, 0x1800, RZ ;  /* 0x000018008f857810 */ /* 0x000fe20007ffe0ff */
[----:B------:R-:W-:Y:S01]  /*e6e0*/  IMAD.IADD R139, R145, 0x1, R2 ;  /* 0x00000001918b7824 */ /* 0x000fe200078e0202 */
[C---:B------:R-:W-:Y:S01]  /*e6f0*/  IADD3 R131, R143.reuse, 0x2000, RZ ;  /* 0x000020008f837810 */ /* 0x040fe20007ffe0ff */
[----:B------:R-:W3:Y:S01]  /*e700*/  LDSM.16.M88.4 R4, [R143+0x800] ;  /* 0x000800008f04783b */ /* 0x000ee20000000200 */
[----:B------:R-:W-:Y:S01]  /*e710*/  IMAD.IADD R132, R2, 0x1, R143 ;  /* 0x0000000102847824 */ /* 0x000fe200078e028f */
[----:B------:R-:W-:Y:S01]  /*e720*/  IADD3 R130, R143, 0x2800, RZ ;  /* 0x000028008f827810 */ /* 0x000fe20007ffe0ff */
[----:B------:R-:W-:Y:S01]  /*e730*/  IMAD R2, R50, 0x10, R61 ;  /* 0x0000001032027824 */ /* 0x000fe200078e023d */
[----:B------:R-:W4:Y:S01]  /*e740*/  LDSM.16.M88.4 R76, [R143] ;  /* 0x000000008f4c783b */ /* 0x000f220000000200 */
[----:B------:R-:W-:Y:S01]  /*e750*/  IMAD.IADD R50, R3, 0x1, R160 ;  /* 0x0000000103327824 */ /* 0x000fe200078e02a0 */
[----:B------:R-:W-:-:S02]  /*e760*/  IADD3 R129, R143, 0x3000, RZ ;  /* 0x000030008f817810 */ /* 0x000fc40007ffe0ff */
[----:B------:R-:W1:Y:S01]  /*e770*/  LDSM.16.M88.4 R80, [R145+0x5800] ;  /* 0x005800009150783b */ /* 0x000e620000000200 */
[----:B------:R-:W-:Y:S01]  /*e780*/  IADD3 R103, R2, 0x1, R159 ;  /* 0x0000000102677810 */ /* 0x000fe20007ffe09f */
[----:B------:R-:W-:Y:S01]  /*e790*/  I2F R55, R50 ;  /* 0x0000003200377306 */ /* 0x000fe20000201400 */
[----:B------:R-:W-:Y:S01]  /*e7a0*/  LOP3.LUT R2, R48, R49, RZ, 0xfc, !PT ;  /* 0x0000003130027212 */ /* 0x000fe200078efcff */
[----:B------:R-:W1:Y:S01]  /*e7b0*/  LDSM.16.M88.4 R44, [R143+0x1000] ;  /* 0x001000008f2c783b */ /* 0x000e620000000200 */
[----:B------:R-:W-:Y:S02]  /*e7c0*/  IADD3 R103, R52, R103, -R152 ;  /* 0x0000006734677210 */ /* 0x000fe40007ffe898 */
[C---:B------:R-:W-:Y:S01]  /*e7d0*/  IADD3 R48, R50.reuse, 0x10, RZ ;  /* 0x0000001032307810 */ /* 0x040fe20007ffe0ff */
[----:B------:R-:W-:Y:S01]  /*e7e0*/  LDSM.16.M88.4 R36, [R139+0x4000] ;  /* 0x004000008b24783b */ /* 0x000fe20000000200 */
[----:B------:R-:W-:Y:S02]  /*e7f0*/  IADD3 R103, R103, c[0x0][0x2e8], RZ ;  /* 0x0000ba0067677a10 */ /* 0x000fe40007ffe0ff */
[----:B------:R-:W-:Y:S01]  /*e800*/  IADD3 R128, R143, 0x3800, RZ ;  /* 0x000038008f807810 */ /* 0x000fe20007ffe0ff */
[----:B------:R-:W3:Y:S01]  /*e810*/  LDSM.16.M88.4 R40, [R142] ;  /* 0x000000008e28783b */ /* 0x000ee20000000200 */
[C---:B--2---:R-:W-:Y:S03]  /*e820*/  HMMA.16816.F32.BF16 R24, R68.reuse, R20, RZ ;  /* 0x000000144418723c */ /* 0x044fe600000418ff */
[----:B------:R-:W2:Y:S04]  /*e830*/  LDSM.16.M88.4 R64, [R143+0x1800] ;  /* 0x001800008f40783b */ /* 0x000ea80000000200 */
[----:B------:R-:W2:Y:S01]  /*e840*/  LDSM.16.M88.4 R8, [R139+0x4800] ;  /* 0x004800008b08783b */ /* 0x000ea20000000200 */
[C---:B------:R-:W-:Y:S08]  /*e850*/  HMMA.16816.F32.BF16 R20, R68.reuse, R22, RZ ;  /* 0x000000164414723c */ /* 0x040ff000000418ff */
[C---:B-----5:R-:W-:Y:S08]  /*e860*/  HMMA.16816.F32.BF16 R32, R68.reuse, R28, RZ ;  /* 0x0000001c4420723c */ /* 0x060ff000000418ff */
[C---:B------:R-:W-:Y:S08]  /*e870*/  HMMA.16816.F32.BF16 R28, R68.reuse, R30, RZ ;  /* 0x0000001e441c723c */ /* 0x040ff000000418ff */
[C---:B-1----:R-:W-:Y:S08]  /*e880*/  HMMA.16816.F32.BF16 R16, R68.reuse, R12, RZ ;  /* 0x0000000c4410723c */ /* 0x042ff000000418ff */
[----:B------:R-:W-:Y:S08]  /*e890*/  HMMA.16816.F32.BF16 R12, R68, R14, RZ ;  /* 0x0000000e440c723c */ /* 0x000ff000000418ff */
[C---:B---3--:R-:W-:Y:S08]  /*e8a0*/  HMMA.16816.F32.BF16 R24, R56.reuse, R4, R24 ;  /* 0x000000043818723c */ /* 0x048ff00000041818 */
[C---:B------:R-:W-:Y:S01]  /*e8b0*/  HMMA.16816.F32.BF16 R20, R56.reuse, R6, R20 ;  /* 0x000000063814723c */ /* 0x040fe20000041814 */
[----:B------:R-:W1:Y:S07]  /*e8c0*/  LDSM.16.M88.4 R4, [R139+0x5000] ;  /* 0x005000008b04783b */ /* 0x000e6e0000000200 */
[C---:B----4-:R-:W-:Y:S08]  /*e8d0*/  HMMA.16816.F32.BF16 R32, R56.reuse, R76, R32 ;  /* 0x0000004c3820723c */ /* 0x050ff00000041820 */
[----:B------:R-:W-:Y:S01]  /*e8e0*/  HMMA.16816.F32.BF16 R28, R56, R78, R28 ;  /* 0x0000004e381c723c */ /* 0x000fe2000004181c */
[----:B------:R-:W-:Y:S07]  /*e8f0*/  LDSM.16.M88.4 R76, [R132+0x1800] ;  /* 0x00180000844c783b */ /* 0x000fee0000000200 */
[C---:B------:R-:W-:Y:S08]  /*e900*/  HMMA.16816.F32.BF16 R72, R68.reuse, R80, RZ ;  /* 0x000000504448723c */ /* 0x040ff000000418ff */
[----:B------:R-:W-:Y:S01]  /*e910*/  HMMA.16816.F32.BF16 R68, R68, R82, RZ ;  /* 0x000000524444723c */ /* 0x000fe200000418ff */
[----:B------:R-:W-:Y:S07]  /*e920*/  LDSM.16.M88.4 R80, [R141] ;  /* 0x000000008d50783b */ /* 0x000fee0000000200 */
[C---:B------:R-:W-:Y:S08]  /*e930*/  HMMA.16816.F32.BF16 R16, R56.reuse, R44, R16 ;  /* 0x0000002c3810723c */ /* 0x040ff00000041810 */
[----:B------:R-:W-:Y:S01]  /*e940*/  HMMA.16816.F32.BF16 R12, R56, R46, R12 ;  /* 0x0000002e380c723c */ /* 0x000fe2000004180c */
[----:B------:R-:W3:Y:S07]  /*e950*/  LDSM.16.M88.4 R44, [R139+0x5800] ;  /* 0x005800008b2c783b */ /* 0x000eee0000000200 */
[C---:B------:R-:W-:Y:S08]  /*e960*/  HMMA.16816.F32.BF16 R32, R40.reuse, R36, R32 ;  /* 0x000000242820723c */ /* 0x040ff00000041820 */
[----:B------:R-:W-:Y:S01]  /*e970*/  HMMA.16816.F32.BF16 R28, R40, R38, R28 ;  /* 0x00000026281c723c */ /* 0x000fe2000004181c */
[----:B------:R-:W4:Y:S07]  /*e980*/  LDSM.16.M88.4 R36, [R132] ;  /* 0x000000008424783b */ /* 0x000f2e0000000200 */
[C---:B--2---:R-:W-:Y:S08]  /*e990*/  HMMA.16816.F32.BF16 R72, R56.reuse, R64, R72 ;  /* 0x000000403848723c */ /* 0x044ff00000041848 */
[----:B------:R-:W-:Y:S01]  /*e9a0*/  HMMA.16816.F32.BF16 R68, R56, R66, R68 ;  /* 0x000000423844723c */ /* 0x000fe20000041844 */
[----:B------:R-:W-:Y:S04]  /*e9b0*/  LDSM.16.M88.4 R56, [R145+0x6000] ;  /* 0x006000009138783b */ /* 0x000fe80000000200 */
[----:B------:R-:W-:Y:S03]  /*e9c0*/  LDSM.16.M88.4 R64, [R146+0x2000] ;  /* 0x002000009240783b */ /* 0x000fe60000000200 */
[C---:B------:R-:W-:Y:S08]  /*e9d0*/  HMMA.16816.F32.BF16 R24, R40.reuse, R8, R24 ;  /* 0x000000082818723c */ /* 0x040ff00000041818 */
[C---:B------:R-:W-:Y:S01]  /*e9e0*/  HMMA.16816.F32.BF16 R20, R40.reuse, R10, R20 ;  /* 0x0000000a2814723c */ /* 0x040fe20000041814 */
[----:B------:R-:W2:Y:S07]  /*e9f0*/  LDSM.16.M88.4 R8, [R132+0x800] ;  /* 0x000800008408783b */ /* 0x000eae0000000200 */
[C---:B-1----:R-:W-:Y:S08]  /*ea00*/  HMMA.16816.F32.BF16 R16, R40.reuse, R4, R16 ;  /* 0x000000042810723c */ /* 0x042ff00000041810 */
[C---:B------:R-:W-:Y:S01]  /*ea10*/  HMMA.16816.F32.BF16 R12, R40.reuse, R6, R12 ;  /* 0x00000006280c723c */ /* 0x040fe2000004180c */
[----:B------:R-:W1:Y:S07]  /*ea20*/  LDSM.16.M88.4 R4, [R132+0x1000] ;  /* 0x001000008404783b */ /* 0x000e6e0000000200 */
[C---:B---3--:R-:W-:Y:S08]  /*ea30*/  HMMA.16816.F32.BF16 R72, R40.reuse, R44, R72 ;  /* 0x0000002c2848723c */ /* 0x048ff00000041848 */
[----:B------:R-:W-:Y:S01]  /*ea40*/  HMMA.16816.F32.BF16 R68, R40, R46, R68 ;  /* 0x0000002e2844723c */ /* 0x000fe20000041844 */
[----:B------:R-:W3:Y:S04]  /*ea50*/  LDSM.16.M88.4 R44, [R145+0x6800] ;  /* 0x00680000912c783b */ /* 0x000ee80000000200 */
[----:B------:R-:W5:Y:S03]  /*ea60*/  LDSM.16.M88.4 R40, [R145+0x7000] ;  /* 0x007000009128783b */ /* 0x000f660000000200 */
[C---:B----4-:R-:W-:Y:S08]  /*ea70*/  HMMA.16816.F32.BF16 R32, R80.reuse, R36, R32 ;  /* 0x000000245020723c */ /* 0x050ff00000041820 */
[C---:B------:R-:W-:Y:S01]  /*ea80*/  HMMA.16816.F32.BF16 R28, R80.reuse, R38, R28 ;  /* 0x00000026501c723c */ /* 0x040fe2000004181c */
[----:B------:R-:W-:Y:S07]  /*ea90*/  LDSM.16.M88.4 R36, [R145+0x7800] ;  /* 0x007800009124783b */ /* 0x000fee0000000200 */
[C---:B--2---:R-:W-:Y:S08]  /*eaa0*/  HMMA.16816.F32.BF16 R24, R80.reuse, R8, R24 ;  /* 0x000000085018723c */ /* 0x044ff00000041818 */
[C---:B------:R-:W-:Y:S01]  /*eab0*/  HMMA.16816.F32.BF16 R20, R80.reuse, R10, R20 ;  /* 0x0000000a5014723c */ /* 0x040fe20000041814 */
[----:B------:R-:W-:Y:S07]  /*eac0*/  LDSM.16.M88.4 R8, [R144+0x2000] ;  /* 0x002000009008783b */ /* 0x000fee0000000200 */
[C---:B-1----:R-:W-:Y:S08]  /*ead0*/  HMMA.16816.F32.BF16 R16, R80.reuse, R4, R16 ;  /* 0x000000045010723c */ /* 0x042ff00000041810 */
[C---:B------:R-:W-:Y:S01]  /*eae0*/  HMMA.16816.F32.BF16 R12, R80.reuse, R6, R12 ;  /* 0x00000006500c723c */ /* 0x040fe2000004180c */
[----:B------:R-:W1:Y:S07]  /*eaf0*/  LDSM.16.M88.4 R4, [R143+0x2000] ;  /* 0x002000008f04783b */ /* 0x000e6e0000000200 */
[C---:B------:R-:W-:Y:S08]  /*eb00*/  HMMA.16816.F32.BF16 R72, R80.reuse, R76, R72 ;  /* 0x0000004c5048723c */ /* 0x040ff00000041848 */
        /* <DEDUP_REMOVED lines=9> */
[C---:B-----5:R-:W-:Y:S08]  /*eba0*/  HMMA.16816.F32.BF16 R16, R64.reuse, R40, R16 ;  /* 0x000000284010723c */ /* 0x060ff00000041810 */
[----:B------:R-:W-:Y:S01]  /*ebb0*/  HMMA.16816.F32.BF16 R12, R64, R42, R12 ;  /* 0x0000002a400c723c */ /* 0x000fe2000004180c */
[----:B------:R-:W4:Y:S07]  /*ebc0*/  LDSM.16.M88.4 R40, [R143+0x3000] ;  /* 0x003000008f28783b */ /* 0x000f2e0000000200 */
[----:B-1----:R-:W-:Y:S08]  /*ebd0*/  HMMA.16816.F32.BF16 R32, R8, R4, R32 ;  /* 0x000000040820723c */ /* 0x002ff00000041820 */
[C---:B------:R-:W-:Y:S08]  /*ebe0*/  HMMA.16816.F32.BF16 R72, R64.reuse, R36, R72 ;  /* 0x000000244048723c */ /* 0x040ff00000041848 */
[----:B------:R-:W-:Y:S01]  /*ebf0*/  HMMA.16816.F32.BF16 R68, R64, R38, R68 ;  /* 0x000000264044723c */ /* 0x000fe20000041844 */
[----:B------:R-:W1:Y:S07]  /*ec00*/  LDSM.16.M88.4 R36, [R139+0x6800] ;  /* 0x006800008b24783b */ /* 0x000e6e0000000200 */
[C---:B------:R-:W-:Y:S01]  /*ec10*/  HMMA.16816.F32.BF16 R28, R8.reuse, R6, R28 ;  /* 0x00000006081c723c */ /* 0x040fe2000004181c */
[----:B------:R-:W-:Y:S07]  /*ec20*/  LDSM.16.M88.4 R4, [R141+0x2000] ;  /* 0x002000008d04783b */ /* 0x000fee0000000200 */
[----:B--2---:R-:W-:Y:S01]  /*ec30*/  HMMA.16816.F32.BF16 R64, R8, R76, R24 ;  /* 0x0000004c0840723c */ /* 0x004fe20000041818 */
[----:B------:R-:W2:Y:S07]  /*ec40*/  LDSM.16.M88.4 R24, [R132+0x2000] ;  /* 0x002000008418783b */ /* 0x000eae0000000200 */
[C---:B---3--:R-:W-:Y:S08]  /*ec50*/  HMMA.16816.F32.BF16 R32, R44.reuse, R56, R32 ;  /* 0x000000382c20723c */ /* 0x048ff00000041820 */
[----:B------:R-:W-:Y:S08]  /*ec60*/  HMMA.16816.F32.BF16 R28, R44, R58, R28 ;  /* 0x0000003a2c1c723c */ /* 0x000ff0000004181c */
[C---:B----4-:R-:W-:Y:S08]  /*ec70*/  HMMA.16816.F32.BF16 R16, R8.reuse, R40, R16 ;  /* 0x000000280810723c */ /* 0x050ff00000041810 */
[C---:B------:R-:W-:Y:S01]  /*ec80*/  HMMA.16816.F32.BF16 R12, R8.reuse, R42, R12 ;  /* 0x0000002a080c723c */ /* 0x040fe2000004180c */
[----:B------:R-:W3:Y:S07]  /*ec90*/  LDSM.16.M88.4 R40, [R132+0x2800] ;  /* 0x002800008428783b */ /* 0x000eee0000000200 */
[C---:B------:R-:W-:Y:S08]  /*eca0*/  HMMA.16816.F32.BF16 R20, R8.reuse, R78, R20 ;  /* 0x0000004e0814723c */ /* 0x040ff00000041814 */
[C---:B------:R-:W-:Y:S08]  /*ecb0*/  HMMA.16816.F32.BF16 R72, R8.reuse, R80, R72 ;  /* 0x000000500848723c */ /* 0x040ff00000041848 */
[----:B------:R-:W-:Y:S01]  /*ecc0*/  HMMA.16816.F32.BF16 R68, R8, R82, R68 ;  /* 0x000000520844723c */ /* 0x000fe20000041844 */
[----:B------:R-:W4:Y:S07]  /*ecd0*/  LDSM.16.M88.4 R8, [R139+0x7000] ;  /* 0x007000008b08783b */ /* 0x000f2e0000000200 */
[----:B-1----:R-:W-:Y:S07]  /*ece0*/  HMMA.16816.F32.BF16 R64, R44, R36, R64 ;  /* 0x000000242c40723c */ /* 0x002fee0000041840 */
[C---:B------:R-:W-:Y:S01]  /*ecf0*/  IADD3 R36, R50.reuse, 0x1, RZ ;  /* 0x0000000132247810 */ /* 0x040fe20007ffe0ff */
[----:B--2---:R-:W-:Y:S01]  /*ed00*/  HMMA.16816.F32.BF16 R32, R4, R24, R32 ;  /* 0x000000180420723c */ /* 0x004fe20000041820 */
[----:B------:R-:W-:-:S02]  /*ed10*/  IADD3 R37, R50, 0x8, RZ ;  /* 0x0000000832257810 */ /* 0x000fc40007ffe0ff */
[----:B------:R-:W1:Y:S04]  /*ed20*/  I2F R54, R36 ;  /* 0x0000002400367306 */ /* 0x000e680000201400 */
[C---:B------:R-:W-:Y:S01]  /*ed30*/  IADD3 R25, R103.reuse, 0x8, RZ ;  /* 0x0000000867197810 */ /* 0x040fe20007ffe0ff */
[----:B------:R-:W-:Y:S01]  /*ed40*/  HMMA.16816.F32.BF16 R28, R4, R26, R28 ;  /* 0x0000001a041c723c */ /* 0x000fe2000004181c */
[-C--:B------:R-:W-:Y:S02]  /*ed50*/  IMNMX R103, R103, R52.reuse, PT ;  /* 0x0000003467677217 */ /* 0x080fe40003800200 */
[----:B------:R-:W-:Y:S01]  /*ed60*/  IMNMX R124, R25, R52, PT ;  /* 0x00000034197c7217 */ /* 0x000fe20003800200 */
[----:B------:R2:W5:Y:S01]  /*ed70*/  I2F R49, R37 ;  /* 0x0000002500317306 */ /* 0x0005620000201400 */
[----:B------:R-:W5:Y:S01]  /*ed80*/  LDSM.16.M88.4 R24, [R139+0x7800] ;  /* 0x007800008b18783b */ /* 0x000f620000000200 */
[----:B------:R-:W-:-:S02]  /*ed90*/  IADD3 R52, R50, 0x9, RZ ;  /* 0x0000000932347810 */ /* 0x000fc40007ffe0ff */
[----:B------:R-:W-:Y:S01]  /*eda0*/  HMMA.16816.F32.BF16 R20, R44, R38, R20 ;  /* 0x000000262c14723c */ /* 0x000fe20000041814 */
[CC--:B------:R-:W-:Y:S02]  /*edb0*/  ISETP.GE.AND P5, PT, R36.reuse, R103.reuse, PT ;  /* 0x000000672400720c */ /* 0x0c0fe40003fa6270 */
[-C--:B------:R-:W-:Y:S02]  /*edc0*/  ISETP.GE.AND P0, PT, R36, R124.reuse, PT ;  /* 0x0000007c2400720c */ /* 0x080fe40003f06270 */
[CC--:B------:R-:W-:Y:S02]  /*edd0*/  ISETP.GE.AND P4, PT, R37.reuse, R103.reuse, PT ;  /* 0x000000672500720c */ /* 0x0c0fe40003f86270 */
[----:B------:R-:W-:Y:S01]  /*ede0*/  ISETP.GE.AND P1, PT, R37, R124, PT ;  /* 0x0000007c2500720c */ /* 0x000fe20003f26270 */
[----:B---3--:R-:W-:Y:S01]  /*edf0*/  HMMA.16816.F32.BF16 R64, R4, R40, R64 ;  /* 0x000000280440723c */ /* 0x008fe20000041840 */
[----:B------:R-:W-:Y:S01]  /*ee00*/  ISETP.GE.AND P6, PT, R52, R103, PT ;  /* 0x000000673400720c */ /* 0x000fe20003fc6270 */
[----:B-1----:R-:W-:Y:S01]  /*ee10*/  FFMA.FTZ R33, R0, R54, R33 ;  /* 0x0000003600217223 */ /* 0x002fe20000010021 */
[----:B------:R-:W-:Y:S01]  /*ee20*/  ISETP.GE.AND P2, PT, R52, R124, PT ;  /* 0x0000007c3400720c */ /* 0x000fe20003f46270 */
[----:B--2---:R-:W1:Y:S01]  /*ee30*/  LDSM.16.M88.4 R36, [R132+0x3000] ;  /* 0x003000008424783b */ /* 0x004e620000000200 */
[----:B------:R-:W-:-:S02]  /*ee40*/  FFMA.FTZ R54, R0, R54, R35 ;  /* 0x0000003600367223 */ /* 0x000fc40000010023 */
[----:B------:R-:W-:Y:S01]  /*ee50*/  IADD3 R41, R50, 0x11, RZ ;  /* 0x0000001132297810 */ /* 0x000fe20007ffe0ff */
[C---:B----4-:R-:W-:Y:S01]  /*ee60*/  HMMA.16816.F32.BF16 R16, R44.reuse, R8, R16 ;  /* 0x000000082c10723c */ /* 0x050fe20000041810 */
[----:B------:R-:W2:Y:S01]  /*ee70*/  I2F R8, R52 ;  /* 0x0000003400087306 */ /* 0x000ea20000201400 */
[CC--:B-----5:R-:W-:Y:S01]  /*ee80*/  FFMA.FTZ R35, R0.reuse, R49.reuse, R28 ;  /* 0x0000003100237223 */ /* 0x0e0fe2000001001c */
[----:B------:R-:W-:Y:S01]  /*ee90*/  FSEL R33, R33, -INF , !P5 ;  /* 0xff80000021217808 */ /* 0x000fe20006800000 */
[----:B------:R-:W-:Y:S01]  /*eea0*/  FFMA.FTZ R40, R0, R49, R30 ;  /* 0x0000003100287223 */ /* 0x000fe2000001001e */
[----:B------:R-:W-:Y:S02]  /*eeb0*/  FSEL R28, R54, -INF , !P0 ;  /* 0xff800000361c7808 */ /* 0x000fe40004000000 */
[C---:B------:R-:W-:Y:S01]  /*eec0*/  ISETP.GE.AND P5, PT, R48.reuse, R103, PT ;  /* 0x000000673000720c */ /* 0x040fe20003fa6270 */
[----:B------:R-:W-:Y:S01]  /*eed0*/  HMMA.16816.F32.BF16 R12, R44, R10, R12 ;  /* 0x0000000a2c0c723c */ /* 0x000fe2000004180c */
[----:B------:R-:W3:Y:S01]  /*eee0*/  I2F R9, R48 ;  /* 0x0000003000097306 */ /* 0x000ee20000201400 */
[----:B------:R-:W-:-:S02]  /*eef0*/  ISETP.GE.AND P0, PT, R48, R124, PT ;  /* 0x0000007c3000720c */ /* 0x000fc40003f06270 */
[----:B------:R-:W-:Y:S02]  /*ef00*/  FSEL R35, R35, -INF , !P4 ;  /* 0xff80000023237808 */ /* 0x000fe40006000000 */
[----:B------:R-:W-:Y:S02]  /*ef10*/  FSEL R40, R40, -INF , !P1 ;  /* 0xff80000028287808 */ /* 0x000fe40004800000 */
[----:B------:R-:W-:Y:S01]  /*ef20*/  HMMA.16816.F32.BF16 R20, R4, R42, R20 ;  /* 0x0000002a0414723c */ /* 0x000fe20000041814 */
[-C--:B--2---:R-:W-:Y:S01]  /*ef30*/  FFMA.FTZ R11, R0, R8.reuse, R29 ;  /* 0x00000008000b7223 */ /* 0x084fe2000001001d */
[C---:B------:R-:W-:Y:S01]  /*ef40*/  IADD3 R10, R50.reuse, 0x18, RZ ;  /* 0x00000018320a7810 */ /* 0x040fe20007ffe0ff */
[----:B------:R-:W2:Y:S01]  /*ef50*/  I2F R30, R41 ;  /* 0x00000029001e7306 */ /* 0x000ea20000201400 */
[----:B------:R-:W-:Y:S02]  /*ef60*/  IADD3 R29, R50, 0x19, RZ ;  /* 0x00000019321d7810 */ /* 0x000fe40007ffe0ff */
[-C--:B------:R-:W-:Y:S01]  /*ef70*/  ISETP.GE.AND P4, PT, R41, R103.reuse, PT ;  /* 0x000000672900720c */ /* 0x080fe20003f86270 */
[----:B------:R-:W-:Y:S01]  /*ef80*/  FFMA.FTZ R42, R0, R8, R31 ;  /* 0x00000008002a7223 */ /* 0x000fe2000001001f */
[----:B------:R-:W-:Y:S01]  /*ef90*/  FSEL R31, R11, -INF , !P6 ;  /* 0xff8000000b1f7808 */ /* 0x000fe20007000000 */
[----:B------:R-:W-:Y:S01]  /*efa0*/  HMMA.16816.F32.BF16 R72, R44, R24, R72 ;  /* 0x000000182c48723c */ /* 0x000fe20000041848 */
[----:B------:R-:W-:Y:S01]  /*efb0*/  ISETP.GE.AND P6, PT, R10, R103, PT ;  /* 0x000000670a00720c */ /* 0x000fe20003fc6270 */
[----:B------:R4:W5:Y:S01]  /*efc0*/  I2F R43, R10 ;  /* 0x0000000a002b7306 */ /* 0x0009620000201400 */
[----:B------:R-:W-:Y:S01]  /*efd0*/  FSEL R42, R42, -INF , !P2 ;  /* 0xff8000002a2a7808 */ /* 0x000fe20005000000 */
[----:B---3--:R-:W-:Y:S01]  /*efe0*/  FFMA.FTZ R64, R0, R9, R64 ;  /* 0x0000000900407223 */ /* 0x008fe20000010040 */
[----:B------:R-:W-:-:S02]  /*eff0*/  ISETP.GE.AND P2, PT, R10, R124, PT ;  /* 0x0000007c0a00720c */ /* 0x000fc40003f46270 */
[----:B------:R-:W-:Y:S01]  /*f000*/  FFMA.FTZ R24, R0, R9, R66 ;  /* 0x0000000900187223 */ /* 0x000fe20000010042 */
[----:B------:R-:W-:Y:S01]  /*f010*/  HMMA.16816.F32.BF16 R68, R44, R26, R68 ;  /* 0x0000001a2c44723c */ /* 0x000fe20000041844 */
[----:B------:R-:W-:Y:S01]  /*f020*/  IADD3 R48, R50, 0x20, RZ ;  /* 0x0000002032307810 */ /* 0x000fe20007ffe0ff */
[C---:B--2---:R-:W-:Y:S01]  /*f030*/  FFMA.FTZ R65, R0.reuse, R30, R65 ;  /* 0x0000001e00417223 */ /* 0x044fe20000010041 */
[----:B------:R-:W-:Y:S01]  /*f040*/  ISETP.GE.AND P1, PT, R41, R124, PT ;  /* 0x0000007c2900720c */ /* 0x000fe20003f26270 */
[----:B------:R-:W-:Y:S01]  /*f050*/  FFMA.FTZ R30, R0, R30, R67 ;  /* 0x0000001e001e7223 */ /* 0x000fe20000010043 */
[----:B------:R-:W2:Y:S01]  /*f060*/  I2F R41, R29 ;  /* 0x0000001d00297306 */ /* 0x000ea20000201400 */
[----:B------:R-:W-:Y:S02]  /*f070*/  FSEL R25, R64, -INF , !P5 ;  /* 0xff80000040197808 */ /* 0x000fe40006800000 */
[C---:B-1----:R-:W-:Y:S01]  /*f080*/  HMMA.16816.F32.BF16 R16, R4.reuse, R36, R16 ;  /* 0x000000240410723c */ /* 0x042fe20000041810 */
[----:B------:R-:W-:Y:S01]  /*f090*/  FSEL R24, R24, -INF , !P0 ;  /* 0xff80000018187808 */ /* 0x000fe20004000000 */
[----:B----4-:R-:W1:Y:S01]  /*f0a0*/  LDSM.16.M88.4 R8, [R132+0x3800] ;  /* 0x003800008408783b */ /* 0x010e620000000200 */
[C---:B-----5:R-:W-:Y:S01]  /*f0b0*/  FFMA.FTZ R20, R0.reuse, R43, R20 ;  /* 0x0000002b00147223 */ /* 0x060fe20000010014 */
[----:B------:R-:W-:Y:S01]  /*f0c0*/  ISETP.GE.AND P5, PT, R29, R103, PT ;  /* 0x000000671d00720c */ /* 0x000fe20003fa6270 */
[----:B------:R-:W3:Y:S01]  /*f0d0*/  I2F R37, R48 ;  /* 0x0000003000257306 */ /* 0x000ee20000201400 */
[----:B------:R-:W-:Y:S01]  /*f0e0*/  FFMA.FTZ R22, R0, R43, R22 ;  /* 0x0000002b00167223 */ /* 0x000fe20000010016 */
[----:B------:R-:W-:Y:S01]  /*f0f0*/  IADD3 R43, R50, 0x28, RZ ;  /* 0x00000028322b7810 */ /* 0x000fe20007ffe0ff */
[----:B------:R-:W-:Y:S01]  /*f100*/  HMMA.16816.F32.BF16 R12, R4, R38, R12 ;  /* 0x00000026040c723c */ /* 0x000fe2000004180c */
[----:B------:R-:W-:Y:S01]  /*f110*/  FSEL R27, R20, -INF , !P6 ;  /* 0xff800000141b7808 */ /* 0x000fe20007000000 */
[----:B------:R-:W-:-:S04]  /*f120*/  DEPBAR.LE SB0, 0x0 ;  /* 0x000080000000791a */ /* 0x000fc80000000000 */
[-C--:B--2---:R-:W-:Y:S01]  /*f130*/  FFMA.FTZ R20, R0, R41.reuse, R23 ;  /* 0x0000002900147223 */ /* 0x084fe20000010017 */
[C---:B------:R-:W-:Y:S01]  /*f140*/  IADD3 R38, R50.reuse, 0x29, RZ ;  /* 0x0000002932267810 */ /* 0x040fe20007ffe0ff */
[----:B------:R-:W2:Y:S01]  /*f150*/  I2F R23, R43 ;  /* 0x0000002b00177306 */ /* 0x000ea20000201400 */
[----:B------:R-:W-:Y:S01]  /*f160*/  IADD3 R36, R50, 0x21, RZ ;  /* 0x0000002132247810 */ /* 0x000fe20007ffe0ff */
[----:B------:R-:W-:Y:S01]  /*f170*/  FFMA.FTZ R21, R0, R41, R21 ;  /* 0x0000002900157223 */ /* 0x000fe20000010015 */
[----:B------:R-:W-:Y:S02]  /*f180*/  ISETP.GE.AND P0, PT, R29, R124, PT ;  /* 0x0000007c1d00720c */ /* 0x000fe40003f06270 */
[----:B------:R-:W-:Y:S02]  /*f190*/  FSEL R29, R65, -INF , !P4 ;  /* 0xff800000411d7808 */ /* 0x000fe40006000000 */
[----:B------:R-:W-:Y:S01]  /*f1a0*/  ISETP.GE.AND P4, PT, R48, R103, PT ;  /* 0x000000673000720c */ /* 0x000fe20003f86270 */
[CC--:B---3--:R-:W-:Y:S01]  /*f1b0*/  FFMA.FTZ R123, R0.reuse, R37.reuse, R16 ;  /* 0x00000025007b7223 */ /* 0x0c8fe20000010010 */
[----:B------:R-:W3:Y:S01]  /*f1c0*/  I2F R26, R36 ;  /* 0x00000024001a7306 */ /* 0x000ee20000201400 */
[----:B------:R-:W-:Y:S01]  /*f1d0*/  FFMA.FTZ R166, R0, R37, R18 ;  /* 0x0000002500a67223 */ /* 0x000fe20000010012 */
[----:B------:R-:W-:-:S02]  /*f1e0*/  IADD3 R18, R50, 0x30, RZ ;  /* 0x0000003032127810 */ /* 0x000fc40007ffe0ff */
[----:B------:R-:W-:Y:S02]  /*f1f0*/  FSEL R21, R21, -INF , !P5 ;  /* 0xff80000015157808 */ /* 0x000fe40006800000 */
[----:B------:R-:W-:Y:S01]  /*f200*/  FSEL R20, R20, -INF , !P0 ;  /* 0xff80000014147808 */ /* 0x000fe20004000000 */
[CC--:B--2---:R-:W-:Y:S01]  /*f210*/  FFMA.FTZ R12, R0.reuse, R23.reuse, R12 ;  /* 0x00000017000c7223 */ /* 0x0c4fe2000001000c */
[----:B------:R-:W2:Y:S01]  /*f220*/  I2F R16, R38 ;  /* 0x0000002600107306 */ /* 0x000ea20000201400 */
[----:B------:R-:W-:Y:S01]  /*f230*/  FFMA.FTZ R14, R0, R23, R14 ;  /* 0x00000017000e7223 */ /* 0x000fe2000001000e */
[C---:B------:R-:W-:Y:S02]  /*f240*/  ISETP.GE.AND P5, PT, R43.reuse, R103, PT ;  /* 0x000000672b00720c */ /* 0x040fe40003fa6270 */
[----:B------:R-:W-:Y:S02]  /*f250*/  ISETP.GE.AND P0, PT, R43, R124, PT ;  /* 0x0000007c2b00720c */ /* 0x000fe40003f06270 */
[----:B------:R-:W-:-:S02]  /*f260*/  FSEL R123, R123, -INF , !P4 ;  /* 0xff8000007b7b7808 */ /* 0x000fc40006000000 */
[----:B------:R-:W-:Y:S01]  /*f270*/  ISETP.GE.AND P4, PT, R38, R103, PT ;  /* 0x000000672600720c */ /* 0x000fe20003f86270 */
[C---:B-1----:R-:W-:Y:S01]  /*f280*/  HMMA.16816.F32.BF16 R68, R4.reuse, R10, R68 ;  /* 0x0000000a0444723c */ /* 0x042fe20000041844 */
[----:B------:R-:W-:Y:S01]  /*f290*/  FSEL R127, R12, -INF , !P5 ;  /* 0xff8000000c7f7808 */ /* 0x000fe20006800000 */
[-C--:B---3--:R-:W-:Y:S01]  /*f2a0*/  FFMA.FTZ R17, R0, R26.reuse, R17 ;  /* 0x0000001a00117223 */ /* 0x088fe20000010011 */
[----:B------:R-:W-:Y:S01]  /*f2b0*/  FSEL R172, R14, -INF , !P0 ;  /* 0xff8000000eac7808 */ /* 0x000fe20004000000 */
[----:B------:R-:W-:Y:S01]  /*f2c0*/  FFMA.FTZ R19, R0, R26, R19 ;  /* 0x0000001a00137223 */ /* 0x000fe20000010013 */
[----:B------:R-:W-:Y:S01]  /*f2d0*/  FSEL R30, R30, -INF , !P1 ;  /* 0xff8000001e1e7808 */ /* 0x000fe20004800000 */
[----:B--2---:R-:W-:Y:S02]  /*f2e0*/  FFMA.FTZ R13, R0, R16, R13 ;  /* 0x00000010000d7223 */ /* 0x004fe4000001000d */
[----:B------:R-:W-:Y:S01]  /*f2f0*/  HMMA.16816.F32.BF16 R72, R4, R8, R72 ;  /* 0x000000080448723c */ /* 0x000fe20000041848 */
[----:B------:R-:W1:Y:S01]  /*f300*/  I2F R9, R18 ;  /* 0x0000001200097306 */ /* 0x000e620000201400 */
[----:B------:R-:W-:Y:S01]  /*f310*/  ISETP.GE.AND P1, PT, R48, R124, PT ;  /* 0x0000007c3000720c */ /* 0x000fe20003f26270 */
[----:B------:R-:W-:Y:S01]  /*f320*/  FFMA.FTZ R15, R0, R16, R15 ;  /* 0x00000010000f7223 */ /* 0x000fe2000001000f */
[----:B------:R-:W-:-:S02]  /*f330*/  FSEL R163, R13, -INF , !P4 ;  /* 0xff8000000da37808 */ /* 0x000fc40006000000 */
[----:B------:R-:W-:Y:S02]  /*f340*/  FSEL R22, R22, -INF , !P2 ;  /* 0xff80000016167808 */ /* 0x000fe40005000000 */
[C---:B------:R-:W-:Y:S02]  /*f350*/  IADD3 R4, R50.reuse, 0x38, RZ ;  /* 0x0000003832047810 */ /* 0x040fe40007ffe0ff */
[C---:B------:R-:W-:Y:S02]  /*f360*/  IADD3 R8, R50.reuse, 0x31, RZ ;  /* 0x0000003132087810 */ /* 0x040fe40007ffe0ff */
[----:B------:R-:W2:Y:S01]  /*f370*/  I2F R7, R4 ;  /* 0x0000000400077306 */ /* 0x000ea20000201400 */
[----:B------:R-:W-:Y:S02]  /*f380*/  IADD3 R6, R50, 0x39, RZ ;  /* 0x0000003932067810 */ /* 0x000fe40007ffe0ff */
[C---:B------:R-:W-:Y:S02]  /*f390*/  ISETP.GE.AND P5, PT, R8.reuse, R103, PT ;  /* 0x000000670800720c */ /* 0x040fe40003fa6270 */
[----:B------:R-:W-:-:S02]  /*f3a0*/  ISETP.GE.AND P0, PT, R8, R124, PT ;  /* 0x0000007c0800720c */ /* 0x000fc40003f06270 */
[-C--:B------:R-:W-:Y:S01]  /*f3b0*/  ISETP.GE.AND P4, PT, R4, R103.reuse, PT ;  /* 0x000000670400720c */ /* 0x080fe20003f86270 */
[----:B------:R-:W3:Y:S01]  /*f3c0*/  I2F R5, R8 ;  /* 0x0000000800057306 */ /* 0x000ee20000201400 */
[C---:B------:R-:W-:Y:S02]  /*f3d0*/  ISETP.GE.AND P6, PT, R36.reuse, R103, PT ;  /* 0x000000672400720c */ /* 0x040fe40003fc6270 */
[-C--:B------:R-:W-:Y:S01]  /*f3e0*/  ISETP.GE.AND P2, PT, R36, R124.reuse, PT ;  /* 0x0000007c2400720c */ /* 0x080fe20003f46270 */
[-C--:B-1----:R-:W-:Y:S01]  /*f3f0*/  FFMA.FTZ R72, R0, R9.reuse, R72 ;  /* 0x0000000900487223 */ /* 0x082fe20000010048 */
[----:B------:R-:W-:Y:S01]  /*f400*/  FSEL R166, R166, -INF , !P1 ;  /* 0xff800000a6a67808 */ /* 0x000fe20004800000 */
[----:B------:R-:W-:Y:S01]  /*f410*/  FFMA.FTZ R74, R0, R9, R74 ;  /* 0x00000009004a7223 */ /* 0x000fe2000001004a */
[----:B------:R-:W-:Y:S01]  /*f420*/  ISETP.GE.AND P1, PT, R38, R124, PT ;  /* 0x0000007c2600720c */ /* 0x000fe20003f26270 */
[----:B------:R-:W1:Y:S01]  /*f430*/  I2F R8, R6 ;  /* 0x0000000600087306 */ /* 0x000e620000201400 */
[CC--:B--2---:R-:W-:Y:S01]  /*f440*/  FFMA.FTZ R68, R0.reuse, R7.reuse, R68 ;  /* 0x0000000700447223 */ /* 0x0c4fe20000010044 */
[----:B------:R-:W-:Y:S01]  /*f450*/  FSEL R125, R17, -INF , !P6 ;  /* 0xff800000117d7808 */ /* 0x000fe20007000000 */
[----:B------:R-:W-:Y:S01]  /*f460*/  FFMA.FTZ R70, R0, R7, R70 ;  /* 0x0000000700467223 */ /* 0x000fe20000010046 */
[----:B------:R-:W-:-:S02]  /*f470*/  FSEL R126, R19, -INF , !P2 ;  /* 0xff800000137e7808 */ /* 0x000fc40005000000 */
[----:B------:R-:W-:Y:S02]  /*f480*/  FSEL R121, R68, -INF , !P4 ;  /* 0xff80000044797808 */ /* 0x000fe40006000000 */
[----:B------:R-:W-:Y:S01]  /*f490*/  ISETP.GT.AND P4, PT, R162, R147, PT ;  /* 0x00000093a200720c */ /* 0x000fe20003f84270 */
[CC--:B---3--:R-:W-:Y:S01]  /*f4a0*/  FFMA.FTZ R73, R0.reuse, R5.reuse, R73 ;  /* 0x0000000500497223 */ /* 0x0c8fe20000010049 */
[----:B------:R-:W-:Y:S01]  /*f4b0*/  BAR.SYNC.DEFER_BLOCKING 0x0 ;  /* 0x0000000000007b1d */ /* 0x000fe20000010000 */
[----:B------:R-:W-:Y:S01]  /*f4c0*/  FFMA.FTZ R75, R0, R5, R75 ;  /* 0x00000005004b7223 */ /* 0x000fe2000001004b */
[----:B------:R-:W-:Y:S01]  /*f4d0*/  ISETP.GE.AND P6, PT, R18, R103, PT ;  /* 0x000000671200720c */ /* 0x000fe20003fc6270 */
[-C--:B------:R-:W-:Y:S01]  /*f4e0*/  FFMA.FTZ R5, R0, R55.reuse, R32 ;  /* 0x0000003700057223 */ /* 0x080fe20000010020 */
[----:B------:R-:W-:Y:S02]  /*f4f0*/  ISETP.GE.AND P2, PT, R18, R124, PT ;  /* 0x0000007c1200720c */ /* 0x000fe40003f46270 */
[----:B------:R-:W-:Y:S01]  /*f500*/  FSEL R170, R15, -INF , !P1 ;  /* 0xff8000000faa7808 */ /* 0x000fe20004800000 */
[----:B-1----:R-:W-:Y:S01]  /*f510*/  FFMA.FTZ R69, R0, R8, R69 ;  /* 0x0000000800457223 */ /* 0x002fe20000010045 */
[----:B------:R-:W-:Y:S01]  /*f520*/  ISETP.GE.AND P1, PT, R4, R124, PT ;  /* 0x0000007c0400720c */ /* 0x000fe20003f26270 */
[----:B------:R-:W-:Y:S01]  /*f530*/  FFMA.FTZ R4, R0, R55, R34 ;  /* 0x0000003700047223 */ /* 0x000fe20000010022 */
[----:B------:R-:W-:Y:S01]  /*f540*/  FSEL R119, R72, -INF , !P6 ;  /* 0xff80000048777808 */ /* 0x000fe20007000000 */
[----:B------:R-:W-:Y:S01]  /*f550*/  FFMA.FTZ R71, R0, R8, R71 ;  /* 0x0000000800477223 */ /* 0x000fe20000010047 */
[----:B------:R-:W-:-:S02]  /*f560*/  FSEL R118, R74, -INF , !P2 ;  /* 0xff8000004a767808 */ /* 0x000fc40005000000 */
[----:B------:R-:W-:Y:S02]  /*f570*/  FSEL R117, R73, -INF , !P5 ;  /* 0xff80000049757808 */ /* 0x000fe40006800000 */
[----:B------:R-:W-:Y:S02]  /*f580*/  FSEL R116, R75, -INF , !P0 ;  /* 0xff8000004b747808 */ /* 0x000fe40004000000 */
[CC--:B------:R-:W-:Y:S02]  /*f590*/  ISETP.GE.AND P6, PT, R50.reuse, R103.reuse, PT ;  /* 0x000000673200720c */ /* 0x0c0fe40003fc6270 */
[-C--:B------:R-:W-:Y:S02]  /*f5a0*/  ISETP.GE.AND P2, PT, R50, R124.reuse, PT ;  /* 0x0000007c3200720c */ /* 0x080fe40003f46270 */
[C---:B------:R-:W-:Y:S02]  /*f5b0*/  ISETP.GE.AND P5, PT, R6.reuse, R103, PT ;  /* 0x000000670600720c */ /* 0x040fe40003fa6270 */
        /* <DEDUP_REMOVED lines=8> */
[----:B------:R-:W-:Y:S02]  /*f640*/  IABS R6, c[0x0][0x2d0] ;  /* 0x0000b40000067a13 */ /* 0x000fe40000000000 */
[----:B------:R-:W-:-:S02]  /*f650*/  IADD3 R12, R3, -0x40, RZ ;  /* 0xffffffc0030c7810 */ /* 0x000fc40007ffe0ff */
[----:B------:R-:W1:Y:S01]  /*f660*/  I2F.RP R7, R6 ;  /* 0x0000000600077306 */ /* 0x000e620000209400 */
        /* <DEDUP_REMOVED lines=55> */
.L_x_8023:
[----:B------:R-:W-:-:S05]  /*f9e0*/  IMAD.MOV.U32 R6, RZ, RZ, c[0x0][0x198] ;  /* 0x00006600ff067624 */ /* 0x000fca00078e00ff */
[----:B------:R-:W-:-:S04]  /*f9f0*/  LEA R6, -R6, RZ, 0x6 ;  /* 0x000000ff06067211 */ /* 0x000fc800078e31ff */
[----:B------:R-:W-:Y:S02]  /*fa00*/  SHF.R.S32.HI R3, RZ, 0x1f, R6 ;  /* 0x0000001fff037819 */ /* 0x000fe40000011406 */
.L_x_8024:
        /* <DEDUP_REMOVED lines=75> */
.L_x_8022:
        /* <DEDUP_REMOVED lines=61> */
[----:B------:R-:W-:Y:S02]  /*10290*/  FFMA.FTZ R34, R42, c[0x0][0x23c], -R115 ;  /* 0x00008f002a227a23 */ /* 0x000fe40000010873 */
[----:B------:R-:W1:Y:S01]  /*102a0*/  LDSM.16.MT88.4 R40, [R138+0x8000] ;  /* 0x008000008a28783b */ /* 0x000e620000004200 */
[----:B------:R-:W-:-:S02]  /*102b0*/  FFMA.FTZ R32, R31, c[0x0][0x23c], -R122 ;  /* 0x00008f001f207a23 */ /* 0x000fc4000001087a */
[--C-:B------:R-:W-:Y:S02]  /*102c0*/  FFMA.FTZ R113, R4, c[0x0][0x23c], -R115.reuse ;  /* 0x00008f0004717a23 */ /* 0x100fe40000010873 */
[----:B------:R-:W-:Y:S01]  /*102d0*/  FFMA.FTZ R110, R28, c[0x0][0x23c], -R115 ;  /* 0x00008f001c6e7a23 */ /* 0x000fe20000010873 */
[----:B------:R-:W2:Y:S01]  /*102e0*/  MUFU.EX2 R108, R108 ;  /* 0x0000006c006c7308 */ /* 0x000ea20000000800 */
[----:B------:R-:W3:Y:S01]  /*102f0*/  LDSM.16.MT88.4 R4, [R137+0x8000] ;  /* 0x008000008904783b */ /* 0x000ee20000004200 */
[--C-:B------:R-:W-:Y:S02]  /*10300*/  FFMA.FTZ R106, R25, c[0x0][0x23c], -R122.reuse ;  /* 0x00008f00196a7a23 */ /* 0x100fe4000001087a */
        /* <DEDUP_REMOVED lines=8> */
[----:B------:R-:W4:Y:S01]  /*10390*/  MUFU.EX2 R32, R32 ;  /* 0x0000002000207308 */ /* 0x000f220000000800 */
[----:B--2---:R-:W-:Y:S01]  /*103a0*/  F2FP.BF16.PACK_AB R80, R108, R111 ;  /* 0x0000006f6c50723e */ /* 0x004fe200000010ff */
        /* <DEDUP_REMOVED lines=9> */
[----:B------:R-:W2:Y:S01]  /*10440*/  MUFU.EX2 R110, R110 ;  /* 0x0000006e006e7308 */ /* 0x000ea20000000800 */
[----:B----4-:R-:W-:Y:S01]  /*10450*/  F2FP.BF16.PACK_AB R82, R32, R107 ;  /* 0x0000006b2052723e */ /* 0x010fe200000010ff */
[----:B------:R-:W-:-:S02]  /*10460*/  FFMA.FTZ R114, R114, c[0x0][0x23c], -R115 ;  /* 0x00008f0072727a23 */ /* 0x000fc40000010873 */
[--C-:B------:R-:W-:Y:S02]  /*10470*/  FFMA.FTZ R119, R119, c[0x0][0x23c], -R122.reuse ;  /* 0x00008f0077777a23 */ /* 0x100fe4000001087a */
[----:B------:R-:W-:Y:S02]  /*10480*/  FFMA.FTZ R120, R120, c[0x0][0x23c], -R122 ;  /* 0x00008f0078787a23 */ /* 0x000fe4000001087a */
[----:B------:R-:W-:Y:S01]  /*10490*/  MUFU.EX2 R109, R109 ;  /* 0x0000006d006d7308 */ /* 0x000fe20000000800 */
[----:B------:R-:W-:-:S04]  /*104a0*/  FADD.FTZ R108, R111, R108 ;  /* 0x0000006c6f6c7221 */ /* 0x000fc80000010000 */
[----:B------:R-:W-:-:S03]  /*104b0*/  FADD.FTZ R107, R107, R108 ;  /* 0x0000006c6b6b7221 */ /* 0x000fc60000010000 */
[----:B------:R-:W4:Y:S01]  /*104c0*/  MUFU.EX2 R34, R34 ;  /* 0x0000002200227308 */ /* 0x000f220000000800 */
[----:B--2---:R-:W-:Y:S01]  /*104d0*/  F2FP.BF16.PACK_AB R81, R110, R113 ;  /* 0x000000716e51723e */ /* 0x004fe200000010ff */
[----:B------:R-:W-:Y:S02]  /*104e0*/  FADD.FTZ R110, R113, R110 ;  /* 0x0000006e716e7221 */ /* 0x000fe40000010000 */
[----:B------:R-:W-:-:S04]  /*104f0*/  FADD.FTZ R107, R32, R107 ;  /* 0x0000006b206b7221 */ /* 0x000fc80000010000 */
[----:B------:R-:W-:Y:S01]  /*10500*/  MUFU.EX2 R106, R106 ;  /* 0x0000006a006a7308 */ /* 0x000fe20000000800 */
[----:B----4-:R-:W-:-:S07]  /*10510*/  F2FP.BF16.PACK_AB R83, R34, R109 ;  /* 0x0000006d2253723e */ /* 0x010fce00000010ff */
[----:B------:R-:W2:Y:S01]  /*10520*/  MUFU.EX2 R29, R29 ;  /* 0x0000001d001d7308 */ /* 0x000ea20000000800 */
[----:B------:R-:W-:-:S04]  /*10530*/  FADD.FTZ R109, R109, R110 ;  /* 0x0000006e6d6d7221 */ /* 0x000fc80000010000 */
[----:B------:R-:W-:Y:S01]  /*10540*/  FADD.FTZ R34, R34, R109 ;  /* 0x0000006d22227221 */ /* 0x000fe20000010000 */
[C---:B-1----:R-:W-:Y:S02]  /*10550*/  HMMA.16816.F32.BF16 R36, R80.reuse, R40, RZ ;  /* 0x000000285024723c */ /* 0x042fe400000418ff */
[----:B------:R-:W-:Y:S06]  /*10560*/  MUFU.EX2 R33, R33 ;  /* 0x0000002100217308 */ /* 0x000fec0000000800 */
[C---:B------:R-:W-:Y:S02]  /*10570*/  HMMA.16816.F32.BF16 R40, R80.reuse, R42, RZ ;  /* 0x0000002a5028723c */ /* 0x040fe400000418ff */
[----:B------:R-:W1:Y:S06]  /*10580*/  MUFU.EX2 R28, R28 ;  /* 0x0000001c001c7308 */ /* 0x000e6c0000000800 */
[C---:B---3--:R-:W-:Y:S02]  /*10590*/  HMMA.16816.F32.BF16 R44, R80.reuse, R4, RZ ;  /* 0x00000004502c723c */ /* 0x048fe400000418ff */
[----:B------:R-:W-:Y:S05]  /*105a0*/  MUFU.EX2 R35, R35 ;  /* 0x0000002300237308 */ /* 0x000fea0000000800 */
[C---:B--2---:R-:W-:Y:S01]  /*105b0*/  F2FP.BF16.PACK_AB R4, R29.reuse, R106 ;  /* 0x0000006a1d04723e */ /* 0x044fe200000010ff */
[----:B------:R-:W-:Y:S01]  /*105c0*/  HMMA.16816.F32.BF16 R48, R80, R6, RZ ;  /* 0x000000065030723c */ /* 0x000fe200000418ff */
[----:B------:R-:W-:Y:S01]  /*105d0*/  FADD.FTZ R106, R106, R107 ;  /* 0x0000006b6a6a7221 */ /* 0x000fe20000010000 */
[----:B------:R-:W2:Y:S03]  /*105e0*/  MUFU.EX2 R30, R30 ;  /* 0x0000001e001e7308 */ /* 0x000ea60000000800 */
[----:B------:R-:W-:-:S02]  /*105f0*/  FADD.FTZ R106, R29, R106 ;  /* 0x0000006a1d6a7221 */ /* 0x000fc40000010000 */
[C---:B-1----:R-:W-:Y:S01]  /*10600*/  F2FP.BF16.PACK_AB R6, R28.reuse, R33 ;  /* 0x000000211c06723e */ /* 0x042fe200000010ff */
[----:B------:R-:W-:Y:S01]  /*10610*/  HMMA.16816.F32.BF16 R68, R80, R72, RZ ;  /* 0x000000485044723c */ /* 0x000fe200000418ff */
[----:B------:R-:W-:Y:S01]  /*10620*/  FADD.FTZ R33, R33, R106 ;  /* 0x0000006a21217221 */ /* 0x000fe20000010000 */
[----:B------:R-:W-:Y:S03]  /*10630*/  MUFU.EX2 R31, R31 ;  /* 0x0000001f001f7308 */ /* 0x000fe60000000800 */
[----:B------:R-:W-:-:S03]  /*10640*/  FADD.FTZ R28, R28, R33 ;  /* 0x000000211c1c7221 */ /* 0x000fc60000010000 */
[----:B------:R-:W-:Y:S02]  /*10650*/  HMMA.16816.F32.BF16 R72, R80, R74, RZ ;  /* 0x0000004a5048723c */ /* 0x000fe400000418ff */
[----:B------:R-:W1:Y:S01]  /*10660*/  MUFU.EX2 R2, R2 ;  /* 0x0000000200027308 */ /* 0x000e620000000800 */
[----:B--2---:R-:W-:Y:S01]  /*10670*/  F2FP.BF16.PACK_AB R5, R30, R35 ;  /* 0x000000231e05723e */ /* 0x004fe200000010ff */
        /* <DEDUP_REMOVED lines=20> */
[----:B------:R-:W-:Y:S06]  /*107c0*/  MUFU.EX2 R118, R118 ;  /* 0x0000007600767308 */ /* 0x000fec0000000800 */
[C---:B------:R-:W-:Y:S02]  /*107d0*/  HMMA.16816.F32.BF16 R60, R80.reuse, R64, RZ ;  /* 0x00000040503c723c */ /* 0x040fe400000418ff */
[----:B------:R-:W-:Y:S06]  /*107e0*/  MUFU.EX2 R121, R121 ;  /* 0x0000007900797308 */ /* 0x000fec0000000800 */
[C---:B------:R-:W-:Y:S02]  /*107f0*/  HMMA.16816.F32.BF16 R76, R80.reuse, R88, RZ ;  /* 0x00000058504c723c */ /* 0x040fe400000418ff */
[----:B------:R-:W-:Y:S06]  /*10800*/  MUFU.EX2 R114, R114 ;  /* 0x0000007200727308 */ /* 0x000fec0000000800 */
        /* <DEDUP_REMOVED lines=23> */
[--C-:B------:R-:W-:Y:S01]  /*10980*/  FFMA.FTZ R27, R170, c[0x0][0x23c], -R115.reuse ;  /* 0x00008f00aa1b7a23 */ /* 0x100fe20000010873 */
[----:B------:R-:W4:Y:S01]  /*10990*/  MUFU.EX2 R26, R26 ;  /* 0x0000001a001a7308 */ /* 0x000f220000000800 */
[--C-:B------:R-:W-:Y:S01]  /*109a0*/  FFMA.FTZ R25, R127, c[0x0][0x23c], -R122.reuse ;  /* 0x00008f007f197a23 */ /* 0x100fe2000001087a */
[----:B---3--:R-:W-:Y:S01]  /*109b0*/  HMMA.16816.F32.BF16 R60, R4, R16, R60 ;  /* 0x00000010043c723c */ /* 0x008fe2000004183c */
[----:B------:R-:W-:Y:S02]  /*109c0*/  FFMA.FTZ R24, R163, c[0x0][0x23c], -R122 ;  /* 0x00008f00a3187a23 */ /* 0x000fe4000001087a */
[----:B------:R-:W-:-:S03]  /*109d0*/  FFMA.FTZ R115, R112, c[0x0][0x23c], -R115 ;  /* 0x00008f0070737a23 */ /* 0x000fc60000010873 */
[----:B------:R-:W-:Y:S02]  /*109e0*/  MUFU.EX2 R25, R25 ;  /* 0x0000001900197308 */ /* 0x000fe40000000800 */
[----:B------:R-:W-:Y:S01]  /*109f0*/  HMMA.16816.F32.BF16 R64, R4, R18, R64 ;  /* 0x000000120440723c */ /* 0x000fe20000041840 */
[----:B------:R-:W3:Y:S05]  /*10a00*/  LDSM.16.MT88.4 R16, [R138+0x9000] ;  /* 0x009000008a10783b */ /* 0x000eea0000004200 */
[----:B------:R-:W5:Y:S01]  /*10a10*/  MUFU.EX2 R24, R24 ;  /* 0x0000001800187308 */ /* 0x000f620000000800 */
[----:B----4-:R-:W-:Y:S01]  /*10a20*/  F2FP.BF16.PACK_AB R4, R26, R123 ;  /* 0x0000007b1a04723e */ /* 0x010fe200000010ff */
[----:B------:R-:W-:-:S04]  /*10a30*/  FADD.FTZ R123, R123, R28 ;  /* 0x0000001c7b7b7221 */ /* 0x000fc80000010000 */
[----:B------:R-:W-:Y:S02]  /*10a40*/  FADD.FTZ R26, R26, R123 ;  /* 0x0000007b1a1a7221 */ /* 0x000fe40000010000 */
[----:B------:R-:W4:Y:S08]  /*10a50*/  MUFU.EX2 R125, R125 ;  /* 0x0000007d007d7308 */ /* 0x000f300000000800 */
[----:B------:R-:W-:Y:S01]  /*10a60*/  MUFU.EX2 R126, R126 ;  /* 0x0000007e007e7308 */ /* 0x000fe20000000800 */
[----:B-----5:R-:W-:Y:S01]  /*10a70*/  F2FP.BF16.PACK_AB R6, R24, R25 ;  /* 0x000000191806723e */ /* 0x020fe200000010ff */
[----:B------:R-:W-:-:S04]  /*10a80*/  FADD.FTZ R25, R25, R26 ;  /* 0x0000001a19197221 */ /* 0x000fc80000010000 */
[----:B------:R-:W-:Y:S02]  /*10a90*/  FADD.FTZ R24, R24, R25 ;  /* 0x0000001918187221 */ /* 0x000fe40000010000 */
[----:B------:R-:W5:Y:S01]  /*10aa0*/  MUFU.EX2 R27, R27 ;  /* 0x0000001b001b7308 */ /* 0x000f620000000800 */
[----:B----4-:R-:W-:Y:S01]  /*10ab0*/  F2FP.BF16.PACK_AB R5, R125, R164 ;  /* 0x000000a47d05723e */ /* 0x010fe200000010ff */
[----:B------:R-:W-:-:S04]  /*10ac0*/  FADD.FTZ R164, R164, R31 ;  /* 0x0000001fa4a47221 */ /* 0x000fc80000010000 */
[----:B------:R-:W-:Y:S02]  /*10ad0*/  FADD.FTZ R125, R125, R164 ;  /* 0x000000a47d7d7221 */ /* 0x000fe40000010000 */
[----:B------:R-:W4:Y:S01]  /*10ae0*/  MUFU.EX2 R115, R115 ;  /* 0x0000007300737308 */ /* 0x000f220000000800 */
[----:B-----5:R-:W-:Y:S01]  /*10af0*/  F2FP.BF16.PACK_AB R7, R27, R126 ;  /* 0x0000007e1b07723e */ /* 0x020fe200000010ff */
[----:B------:R-:W-:-:S04]  /*10b00*/  FADD.FTZ R126, R126, R125 ;  /* 0x0000007d7e7e7221 */ /* 0x000fc80000010000 */
[----:B------:R-:W-:Y:S02]  /*10b10*/  FADD.FTZ R27, R27, R126 ;  /* 0x0000007e1b1b7221 */ /* 0x000fe40000010000 */
        /* <DEDUP_REMOVED lines=120> */
.L_x_8026:
[----:B------:R-:W-:-:S05]  /*112a0*/  IMAD.MOV.U32 R6, RZ, RZ, c[0x0][0x1a0] ;  /* 0x00006800ff067624 */ /* 0x000fca00078e00ff */
[----:B------:R-:W-:-:S04]  /*112b0*/  LEA R6, -R6, RZ, 0x6 ;  /* 0x000000ff06067211 */ /* 0x000fc800078e31ff */
[----:B------:R-:W-:Y:S02]  /*112c0*/  SHF.R.S32.HI R2, RZ, 0x1f, R6 ;  /* 0x0000001fff027819 */ /* 0x000fe40000011406 */
.L_x_8027:
        /* <DEDUP_REMOVED lines=48> */
[----:B------:R-:W-:Y:S01]  /*115d0*/  @P2 LEA R108, P1, R104, c[0x0][0x170], 0x1 ;  /* 0x00005c00686c2a11 */ /* 0x000fe200078208ff */
[----:B------:R-:W-:Y:S01]  /*115e0*/  IMAD R2, R162, 0x40, R160 ;  /* 0x00000040a2027824 */ /* 0x000fe200078e02a0 */
[----:B------:R-:W-:Y:S01]  /*115f0*/  @P0 LEA.HI.X R19, R5, R169, R4, 0x1, P4 ;  /* 0x000000a905130211 */ /* 0x000fe200020f0c04 */
[----:B------:R-:W-:Y:S01]  /*11600*/  @!P2 STS.128 [R156+0xa800], RZ ;  /* 0x00a800ff9c00a388 */ /* 0x000fe20000000c00 */
[----:B------:R-:W-:Y:S01]  /*11610*/  @P2 LEA.HI.X R109, R104, c[0x0][0x174], R101, 0x1, P1 ;  /* 0x00005d00686d2a11 */ /* 0x000fe200008f0c65 */
[----:B------:R-:W-:Y:S01]  /*11620*/  IMAD.MOV.U32 R168, RZ, RZ, R126 ;  /* 0x000000ffffa87224 */ /* 0x000fe200078e007e */
[----:B------:R-:W-:Y:S01]  /*11630*/  IADD3 R101, R2, 0x8, RZ ;  /* 0x0000000802657810 */ /* 0x000fe20007ffe0ff */
[----:B------:R-:W-:Y:S01]  /*11640*/  @!PT LDS RZ, [RZ] ;  /* 0x00000000fffff984 */ /* 0x000fe20000000800 */
[----:B------:R-:W-:Y:S01]  /*11650*/  @!PT LDS RZ, [RZ] ;  /* 0x00000000fffff984 */ /* 0x000fe20000000800 */
[----:B------:R-:W-:Y:S01]  /*11660*/  @!PT LDS RZ, [RZ] ;  /* 0x00000000fffff984 */ /* 0x000fe20000000800 */
[----:B------:R2:W-:Y:S01]  /*11670*/  @P0 LDGSTS.E.BYPASS.LTC128B.128 [R156+0x9000], [R14.64] ;  /* 0x090000000e9c0fae */ /* 0x0005e2000b901d46 */
[----:B------:R-:W-:-:S02]  /*11680*/  IMAD.MOV.U32 R169, RZ, RZ, R127 ;  /* 0x000000ffffa97224 */ /* 0x000fc400078e007f */
[C---:B------:R-:W-:Y:S01]  /*11690*/  ISETP.GE.AND P5, PT, R101.reuse, R103, PT ;  /* 0x000000676500720c */ /* 0x040fe20003fa6270 */
        /* <DEDUP_REMOVED lines=11> */
[----:B------:R-:W-:-:S03]  /*11750*/  ISETP.GE.AND P0, PT, R101, R124, PT ;  /* 0x0000007c6500720c */ /* 0x000fc60003f06270 */
        /* <DEDUP_REMOVED lines=107> */
[C---:B--2---:R-:W-:Y:S07]  /*11e10*/  HMMA.16816.F32.BF16 R8, R120.reuse, R104, R8 ;  /* 0x000000687808723c */ /* 0x044fee0000041808 */
[----:B------:R-:W-:Y:S01]  /*11e20*/  IADD3 R104, R2, 0x1, RZ ;  /* 0x0000000102687810 */ /* 0x000fe20007ffe0ff */
[----:B----4-:R-:W-:Y:S01]  /*11e30*/  HMMA.16816.F32.BF16 R16, R120, R108, R16 ;  /* 0x0000006c7810723c */ /* 0x010fe20000041810 */
[----:B------:R-:W1:Y:S02]  /*11e40*/  I2F R109, R101 ;  /* 0x00000065006d7306 */ /* 0x000e640000201400 */
[C---:B------:R-:W-:Y:S01]  /*11e50*/  ISETP.GE.AND P1, PT, R104.reuse, R103, PT ;  /* 0x000000676800720c */ /* 0x040fe20003f26270 */
[----:B------:R-:W-:Y:S01]  /*11e60*/  BAR.SYNC.DEFER_BLOCKING 0x0 ;  /* 0x0000000000007b1d */ /* 0x000fe20000010000 */
[----:B------:R-:W-:-:S02]  /*11e70*/  ISETP.GE.AND P4, PT, R104, R124, PT ;  /* 0x0000007c6800720c */ /* 0x000fc40003f86270 */
[C---:B------:R-:W-:Y:S01]  /*11e80*/  IADD3 R108, R2.reuse, 0x10, RZ ;  /* 0x00000010026c7810 */ /* 0x040fe20007ffe0ff */
[C---:B------:R-:W-:Y:S02]  /*11e90*/  HMMA.16816.F32.BF16 R12, R120.reuse, R110, R12 ;  /* 0x0000006e780c723c */ /* 0x040fe4000004180c */
[----:B------:R-:W2:Y:S05]  /*11ea0*/  I2F R102, R104 ;  /* 0x0000006800667306 */ /* 0x000eaa0000201400 */
[----:B------:R-:W-:Y:S01]  /*11eb0*/  IADD3 R110, R2, 0x9, RZ ;  /* 0x00000009026e7810 */ /* 0x000fe20007ffe0ff */
[----:B------:R-:W-:Y:S01]  /*11ec0*/  HMMA.16816.F32.BF16 R4, R120, R106, R4 ;  /* 0x0000006a7804723c */ /* 0x000fe20000041804 */
[CC--:B-1----:R-:W-:Y:S01]  /*11ed0*/  FFMA.FTZ R28, R0.reuse, R109.reuse, R28 ;  /* 0x0000006d001c7223 */ /* 0x0c2fe2000001001c */
[----:B------:R-:W1:Y:S01]  /*11ee0*/  I2F R105, R108 ;  /* 0x0000006c00697306 */ /* 0x000e620000201400 */
[----:B------:R-:W-:Y:S01]  /*11ef0*/  FFMA.FTZ R181, R0, R109, R30 ;  /* 0x0000006d00b57223 */ /* 0x000fe2000001001e */
[----:B------:R-:W-:-:S02]  /*11f00*/  IADD3 R30, R2, 0x19, RZ ;  /* 0x00000019021e7810 */ /* 0x000fc40007ffe0ff */
[----:B------:R-:W-:Y:S02]  /*11f10*/  FSEL R185, R28, -INF , !P5 ;  /* 0xff8000001cb97808 */ /* 0x000fe40006800000 */
[----:B------:R-:W-:Y:S02]  /*11f20*/  IADD3 R106, R2, 0x11, RZ ;  /* 0x00000011026a7810 */ /* 0x000fe40007ffe0ff */
[----:B------:R-:W3:Y:S01]  /*11f30*/  I2F R107, R110 ;  /* 0x0000006e006b7306 */ /* 0x000ee20000201400 */
[CC--:B--2---:R-:W-:Y:S01]  /*11f40*/  FFMA.FTZ R33, R0.reuse, R102.reuse, R33 ;  /* 0x0000006600217223 */ /* 0x0c4fe20000010021 */
[----:B------:R-:W-:Y:S01]  /*11f50*/  FSEL R181, R181, -INF , !P0 ;  /* 0xff800000b5b57808 */ /* 0x000fe20004000000 */
[----:B------:R-:W-:Y:S01]  /*11f60*/  FFMA.FTZ R179, R0, R102, R35 ;  /* 0x0000006600b37223 */ /* 0x000fe20000010023 */
[----:B------:R-:W-:Y:S02]  /*11f70*/  IADD3 R35, R2, 0x18, RZ ;  /* 0x0000001802237810 */ /* 0x000fe40007ffe0ff */
[----:B------:R-:W-:-:S02]  /*11f80*/  FSEL R183, R33, -INF , !P1 ;  /* 0xff80000021b77808 */ /* 0x000fc40004800000 */
[----:B------:R-:W2:Y:S01]  /*11f90*/  I2F R101, R106 ;  /* 0x0000006a00657306 */ /* 0x000ea20000201400 */
[----:B------:R-:W-:Y:S01]  /*11fa0*/  FSEL R179, R179, -INF , !P4 ;  /* 0xff800000b3b37808 */ /* 0x000fe20006000000 */
[----:B-1----:R-:W-:Y:S01]  /*11fb0*/  FFMA.FTZ R24, R0, R105, R24 ;  /* 0x0000006900187223 */ /* 0x002fe20000010018 */
[----:B------:R-:W-:Y:S01]  /*11fc0*/  ISETP.GE.AND P4, PT, R108, R103, PT ;  /* 0x000000676c00720c */ /* 0x000fe20003f86270 */
[----:B------:R-:W-:Y:S01]  /*11fd0*/  FFMA.FTZ R26, R0, R105, R26 ;  /* 0x00000069001a7223 */ /* 0x000fe2000001001a */
[-C--:B------:R-:W-:Y:S02]  /*11fe0*/  ISETP.GE.AND P1, PT, R110, R124.reuse, PT ;  /* 0x0000007c6e00720c */ /* 0x080fe40003f26270 */
[----:B------:R-:W-:Y:S01]  /*11ff0*/  ISETP.GE.AND P5, PT, R108, R124, PT ;  /* 0x0000007c6c00720c */ /* 0x000fe20003fa6270 */
[----:B------:R-:W1:Y:S01]  /*12000*/  I2F R33, R35 ;  /* 0x0000002300217306 */ /* 0x000e620000201400 */
[----:B---3--:R-:W-:Y:S01]  /*12010*/  FFMA.FTZ R31, R0, R107, R31 ;  /* 0x0000006b001f7223 */ /* 0x008fe2000001001f */
[----:B------:R-:W-:Y:S01]  /*12020*/  ISETP.GE.AND P0, PT, R106, R103, PT ;  /* 0x000000676a00720c */ /* 0x000fe20003f06270 */
[----:B------:R-:W-:Y:S01]  /*12030*/  FFMA.FTZ R29, R0, R107, R29 ;  /* 0x0000006b001d7223 */ /* 0x000fe2000001001d */
[----:B------:R-:W-:-:S02]  /*12040*/  IADD3 R102, R2, 0x20, RZ ;  /* 0x0000002002667810 */ /* 0x000fc40007ffe0ff */
[----:B------:R-:W-:Y:S02]  /*12050*/  FSEL R109, R24, -INF , !P4 ;  /* 0xff800000186d7808 */ /* 0x000fe40006000000 */
[----:B------:R-:W3:Y:S01]  /*12060*/  I2F R28, R30 ;  /* 0x0000001e001c7306 */ /* 0x000ee20000201400 */
[-C--:B--2---:R-:W-:Y:S01]  /*12070*/  FFMA.FTZ R25, R0, R101.reuse, R25 ;  /* 0x0000006500197223 */ /* 0x084fe20000010019 */
[----:B------:R-:W-:Y:S01]  /*12080*/  IADD3 R24, R2, 0x21, RZ ;  /* 0x0000002102187810 */ /* 0x000fe20007ffe0ff */
[----:B------:R-:W-:Y:S01]  /*12090*/  FFMA.FTZ R113, R0, R101, R27 ;  /* 0x0000006500717223 */ /* 0x000fe2000001001b */
[----:B------:R-:W-:Y:S02]  /*120a0*/  IADD3 R27, R2, 0x28, RZ ;  /* 0x00000028021b7810 */ /* 0x000fe40007ffe0ff */
[----:B------:R-:W-:Y:S02]  /*120b0*/  FSEL R177, R31, -INF , !P1 ;  /* 0xff8000001fb17808 */ /* 0x000fe40004800000 */
[----:B------:R-:W2:Y:S01]  /*120c0*/  I2F R31, R102 ;  /* 0x00000066001f7306 */ /* 0x000ea20000201400 */
[----:B------:R-:W-:Y:S01]  /*120d0*/  FSEL R117, R26, -INF , !P5 ;  /* 0xff8000001a757808 */ /* 0x000fe20006800000 */
[CC--:B-1----:R-:W-:Y:S01]  /*120e0*/  FFMA.FTZ R20, R0.reuse, R33.reuse, R20 ;  /* 0x0000002100147223 */ /* 0x0c2fe20000010014 */
[----:B------:R-:W-:Y:S01]  /*120f0*/  FSEL R173, R25, -INF , !P0 ;  /* 0xff80000019ad7808 */ /* 0x000fe20004000000 */
[----:B------:R-:W-:Y:S01]  /*12100*/  FFMA.FTZ R22, R0, R33, R22 ;  /* 0x0000002100167223 */ /* 0x000fe20000010016 */
[----:B------:R-:W-:-:S02]  /*12110*/  ISETP.GE.AND P1, PT, R35, R103, PT ;  /* 0x000000672300720c */ /* 0x000fc40003f26270 */
[----:B------:R-:W-:Y:S01]  /*12120*/  ISETP.GE.AND P4, PT, R35, R124, PT ;  /* 0x0000007c2300720c */ /* 0x000fe20003f86270 */
[----:B------:R-:W1:Y:S01]  /*12130*/  I2F R26, R24 ;  /* 0x00000018001a7306 */ /* 0x000e620000201400 */
[----:B------:R-:W-:Y:S01]  /*12140*/  FSEL R175, R20, -INF , !P1 ;  /* 0xff80000014af7808 */ /* 0x000fe20004800000 */
[-C--:B---3--:R-:W-:Y:S01]  /*12150*/  FFMA.FTZ R111, R0, R28.reuse, R21 ;  /* 0x0000001c006f7223 */ /* 0x088fe20000010015 */
[----:B------:R-:W-:Y:S01]  /*12160*/  ISETP.GE.AND P6, PT, R110, R103, PT ;  /* 0x000000676e00720c */ /* 0x000fe20003fc6270 */
[----:B------:R-:W-:Y:S01]  /*12170*/  FFMA.FTZ R21, R0, R28, R23 ;  /* 0x0000001c00157223 */ /* 0x000fe20000010017 */
[----:B------:R-:W-:Y:S02]  /*12180*/  IADD3 R20, R2, 0x29, RZ ;  /* 0x0000002902147810 */ /* 0x000fe40007ffe0ff */
[----:B------:R-:W-:Y:S01]  /*12190*/  FSEL R23, R22, -INF , !P4 ;  /* 0xff80000016177808 */ /* 0x000fe20006000000 */
[----:B------:R-:W3:Y:S01]  /*121a0*/  I2F R25, R27 ;  /* 0x0000001b00197306 */ /* 0x000ee20000201400 */
[----:B------:R-:W-:Y:S01]  /*121b0*/  FSEL R29, R29, -INF , !P6 ;  /* 0xff8000001d1d7808 */ /* 0x000fe20007000000 */
[-C--:B--2---:R-:W-:Y:S01]  /*121c0*/  FFMA.FTZ R125, R0, R31.reuse, R16 ;  /* 0x0000001f007d7223 */ /* 0x084fe20000010010 */
[----:B------:R-:W-:Y:S01]  /*121d0*/  ISETP.GE.AND P6, PT, R106, R124, PT ;  /* 0x0000007c6a00720c */ /* 0x000fe20003fc6270 */
[----:B------:R-:W-:Y:S01]  /*121e0*/  FFMA.FTZ R18, R0, R31, R18 ;  /* 0x0000001f00127223 */ /* 0x000fe20000010012 */
[----:B------:R-:W-:-:S02]  /*121f0*/  ISETP.GE.AND P5, PT, R30, R103, PT ;  /* 0x000000671e00720c */ /* 0x000fc40003fa6270 */
[----:B------:R-:W-:Y:S01]  /*12200*/  ISETP.GE.AND P0, PT, R30, R124, PT ;  /* 0x0000007c1e00720c */ /* 0x000fe20003f06270 */
[----:B------:R-:W2:Y:S01]  /*12210*/  I2F R22, R20 ;  /* 0x0000001400167306 */ /* 0x000ea20000201400 */
[----:B------:R-:W-:Y:S01]  /*12220*/  FSEL R113, R113, -INF , !P6 ;  /* 0xff80000071717808 */ /* 0x000fe20007000000 */
[-C--:B-1----:R-:W-:Y:S01]  /*12230*/  FFMA.FTZ R19, R0, R26.reuse, R19 ;  /* 0x0000001a00137223 */ /* 0x082fe20000010013 */
[----:B------:R-:W-:Y:S01]  /*12240*/  ISETP.GE.AND P6, PT, R102, R103, PT ;  /* 0x000000676600720c */ /* 0x000fe20003fc6270 */
[C---:B------:R-:W-:Y:S01]  /*12250*/  FFMA.FTZ R167, R0.reuse, R26, R17 ;  /* 0x0000001a00a77223 */ /* 0x040fe20000010011 */
[----:B------:R-:W-:Y:S02]  /*12260*/  FSEL R111, R111, -INF , !P5 ;  /* 0xff8000006f6f7808 */ /* 0x000fe40006800000 */
[----:B------:R-:W-:Y:S01]  /*12270*/  FSEL R21, R21, -INF , !P0 ;  /* 0xff80000015157808 */ /* 0x000fe20004000000 */
[-C--:B---3--:R-:W-:Y:S01]  /*12280*/  FFMA.FTZ R163, R0, R25.reuse, R12 ;  /* 0x0000001900a37223 */ /* 0x088fe2000001000c */
[----:B------:R-:W-:Y:S01]  /*12290*/  ISETP.GE.AND P5, PT, R24, R124, PT ;  /* 0x0000007c1800720c */ /* 0x000fe20003fa6270 */
[----:B------:R-:W-:Y:S01]  /*122a0*/  FFMA.FTZ R14, R0, R25, R14 ;  /* 0x00000019000e7223 */ /* 0x000fe2000001000e */
[----:B------:R-:W-:-:S02]  /*122b0*/  ISETP.GE.AND P0, PT, R27, R103, PT ;  /* 0x000000671b00720c */ /* 0x000fc40003f06270 */
[C---:B------:R-:W-:Y:S02]  /*122c0*/  IADD3 R16, R2.reuse, 0x30, RZ ;  /* 0x0000003002107810 */ /* 0x040fe40007ffe0ff */
[----:B------:R-:W-:Y:S01]  /*122d0*/  IADD3 R17, R2, 0x31, RZ ;  /* 0x0000003102117810 */ /* 0x000fe20007ffe0ff */
[CC--:B--2---:R-:W-:Y:S01]  /*122e0*/  FFMA.FTZ R171, R0.reuse, R22.reuse, R13 ;  /* 0x0000001600ab7223 */ /* 0x0c4fe2000001000d */
[----:B------:R-:W-:Y:S01]  /*122f0*/  FSEL R125, R125, -INF , !P6 ;  /* 0xff8000007d7d7808 */ /* 0x000fe20007000000 */
[----:B------:R-:W-:Y:S01]  /*12300*/  FFMA.FTZ R119, R0, R22, R15 ;  /* 0x0000001600777223 */ /* 0x000fe2000001000f */
[----:B------:R-:W-:Y:S01]  /*12310*/  ISETP.GE.AND P6, PT, R27, R124, PT ;  /* 0x0000007c1b00720c */ /* 0x000fe20003fc6270 */
[----:B------:R-:W1:Y:S01]  /*12320*/  I2F R12, R17 ;  /* 0x00000011000c7306 */ /* 0x000e620000201400 */
[----:B------:R-:W-:Y:S02]  /*12330*/  FSEL R115, R19, -INF , !P5 ;  /* 0xff80000013737808 */ /* 0x000fe40006800000 */
[----:B------:R-:W-:-:S02]  /*12340*/  FSEL R163, R163, -INF , !P0 ;  /* 0xff800000a3a37808 */ /* 0x000fc40004000000 */
[CC--:B------:R-:W-:Y:S02]  /*12350*/  ISETP.GE.AND P5, PT, R16.reuse, R103.reuse, PT ;  /* 0x000000671000720c */ /* 0x0c0fe40003fa6270 */
[-C--:B------:R-:W-:Y:S01]  /*12360*/  ISETP.GE.AND P0, PT, R16, R124.reuse, PT ;  /* 0x0000007c1000720c */ /* 0x080fe20003f06270 */
[----:B------:R2:W3:Y:S01]  /*12370*/  I2F R27, R16 ;  /* 0x00000010001b7306 */ /* 0x0004e20000201400 */
[----:B------:R-:W-:Y:S02]  /*12380*/  ISETP.GE.AND P4, PT, R24, R103, PT ;  /* 0x000000671800720c */ /* 0x000fe40003f86270 */
[-C--:B------:R-:W-:Y:S02]  /*12390*/  ISETP.GE.AND P1, PT, R102, R124.reuse, PT ;  /* 0x0000007c6600720c */ /* 0x080fe40003f26270 */
[----:B------:R-:W-:Y:S02]  /*123a0*/  FSEL R167, R167, -INF , !P4 ;  /* 0xff800000a7a77808 */ /* 0x000fe40006000000 */
[----:B------:R-:W-:Y:S01]  /*123b0*/  ISETP.GE.AND P4, PT, R20, R124, PT ;  /* 0x0000007c1400720c */ /* 0x000fe20003f86270 */
[-C--:B-1----:R-:W-:Y:S01]  /*123c0*/  FFMA.FTZ R105, R0, R12.reuse, R9 ;  /* 0x0000000c00697223 */ /* 0x082fe20000010009 */
[----:B------:R-:W1:Y:S01]  /*123d0*/  I2F R15, R2 ;  /* 0x00000002000f7306 */ /* 0x000e620000201400 */
[----:B------:R-:W-:Y:S01]  /*123e0*/  FSEL R123, R18, -INF , !P1 ;  /* 0xff800000127b7808 */ /* 0x000fe20004800000 */
[----:B------:R-:W-:Y:S01]  /*123f0*/  FFMA.FTZ R11, R0, R12, R11 ;  /* 0x0000000c000b7223 */ /* 0x000fe2000001000b */
[----:B------:R-:W-:-:S02]  /*12400*/  FSEL R119, R119, -INF , !P4 ;  /* 0xff80000077777808 */ /* 0x000fc40006000000 */
[----:B------:R-:W-:Y:S02]  /*12410*/  ISETP.GE.AND P4, PT, R17, R103, PT ;  /* 0x000000671100720c */ /* 0x000fe40003f86270 */
[----:B--2---:R-:W-:Y:S01]  /*12420*/  IADD3 R16, R2, 0x38, RZ ;  /* 0x0000003802107810 */ /* 0x004fe20007ffe0ff */
[-C--:B---3--:R-:W-:Y:S01]  /*12430*/  FFMA.FTZ R106, R0, R27.reuse, R8 ;  /* 0x0000001b006a7223 */ /* 0x088fe20000010008 */
[----:B------:R-:W-:Y:S01]  /*12440*/  IADD3 R8, R2, 0x39, RZ ;  /* 0x0000003902087810 */ /* 0x000fe20007ffe0ff */
[----:B------:R-:W-:Y:S01]  /*12450*/  FFMA.FTZ R10, R0, R27, R10 ;  /* 0x0000001b000a7223 */ /* 0x000fe2000001000a */
[----:B------:R-:W2:Y:S01]  /*12460*/  I2F R13, R16 ;  /* 0x00000010000d7306 */ /* 0x000ea20000201400 */
[----:B------:R-:W-:Y:S02]  /*12470*/  FSEL R105, R105, -INF , !P4 ;  /* 0xff80000069697808 */ /* 0x000fe40006000000 */
[-C--:B------:R-:W-:Y:S02]  /*12480*/  ISETP.GE.AND P4, PT, R16, R124.reuse, PT ;  /* 0x0000007c1000720c */ /* 0x080fe40003f86270 */
[----:B------:R-:W-:Y:S01]  /*12490*/  FSEL R106, R106, -INF , !P5 ;  /* 0xff8000006a6a7808 */ /* 0x000fe20006800000 */
[----:B-1----:R-:W-:Y:S01]  /*124a0*/  FFMA.FTZ R32, R0, R15, R32 ;  /* 0x0000000f00207223 */ /* 0x002fe20000010020 */
[----:B------:R-:W-:Y:S01]  /*124b0*/  ISETP.GE.AND P1, PT, R20, R103, PT ;  /* 0x000000671400720c */ /* 0x000fe20003f26270 */
[----:B------:R-:W1:Y:S01]  /*124c0*/  I2F R9, R8 ;  /* 0x0000000800097306 */ /* 0x000e620000201400 */
[----:B------:R-:W-:-:S02]  /*124d0*/  ISETP.GE.AND P5, PT, R17, R124, PT ;  /* 0x0000007c1100720c */ /* 0x000fc40003fa6270 */
[----:B------:R-:W-:Y:S02]  /*124e0*/  FSEL R35, R10, -INF , !P0 ;  /* 0xff8000000a237808 */ /* 0x000fe40004000000 */
[----:B------:R-:W-:Y:S02]  /*124f0*/  ISETP.GE.AND P0, PT, R16, R103, PT ;  /* 0x000000671000720c */ /* 0x000fe40003f06270 */
[----:B------:R-:W-:Y:S01]  /*12500*/  FSEL R121, R14, -INF , !P6 ;  /* 0xff8000000e797808 */ /* 0x000fe20007000000 */
[CC--:B--2---:R-:W-:Y:S01]  /*12510*/  FFMA.FTZ R6, R0.reuse, R13.reuse, R6 ;  /* 0x0000000d00067223 */ /* 0x0c4fe20000010006 */
[----:B------:R-:W-:Y:S01]  /*12520*/  FSEL R171, R171, -INF , !P1 ;  /* 0xff800000abab7808 */ /* 0x000fe20004800000 */
[----:B------:R-:W-:Y:S01]  /*12530*/  FFMA.FTZ R4, R0, R13, R4 ;  /* 0x0000000d00047223 */ /* 0x000fe20000010004 */
[----:B------:R-:W-:Y:S02]  /*12540*/  FSEL R33, R11, -INF , !P5 ;  /* 0xff8000000b217808 */ /* 0x000fe40006800000 */
[----:B------:R-:W-:-:S02]  /*12550*/  FSEL R101, R6, -INF , !P4 ;  /* 0xff80000006657808 */ /* 0x000fc40006000000 */
[----:B------:R-:W-:Y:S01]  /*12560*/  ISETP.GT.AND P4, PT, R162, R147, PT ;  /* 0x00000093a200720c */ /* 0x000fe20003f84270 */
[----:B-1----:R-:W-:Y:S01]  /*12570*/  FFMA.FTZ R107, R0, R9, R5 ;  /* 0x00000009006b7223 */ /* 0x002fe20000010005 */
[----:B------:R-:W-:Y:S01]  /*12580*/  ISETP.GE.AND P6, PT, R2, R103, PT ;  /* 0x000000670200720c */ /* 0x000fe20003fc6270 */
[----:B------:R-:W-:Y:S01]  /*12590*/  FFMA.FTZ R7, R0, R9, R7 ;  /* 0x0000000900077223 */ /* 0x000fe20000010007 */
[-C--:B------:R-:W-:Y:S01]  /*125a0*/  ISETP.GE.AND P1, PT, R2, R124.reuse, PT ;  /* 0x0000007c0200720c */ /* 0x080fe20003f26270 */
[----:B------:R-:W-:Y:S01]  /*125b0*/  FFMA.FTZ R2, R0, R15, R34 ;  /* 0x0000000f00027223 */ /* 0x000fe20000010022 */
[----:B------:R-:W-:Y:S02]  /*125c0*/  ISETP.GE.AND P5, PT, R8, R103, PT ;  /* 0x000000670800720c */ /* 0x000fe40003fa6270 */
[----:B------:R-:W-:Y:S02]  /*125d0*/  FSEL R103, R4, -INF , !P0 ;  /* 0xff80000004677808 */ /* 0x000fe40004000000 */
[----:B------:R-:W-:-:S02]  /*125e0*/  ISETP.GE.AND P0, PT, R8, R124, PT ;  /* 0x0000007c0800720c */ /* 0x000fc40003f06270 */
        /* <DEDUP_REMOVED lines=65> */
.L_x_8029:
[----:B------:R-:W-:-:S05]  /*12a00*/  IMAD.MOV.U32 R8, RZ, RZ, c[0x0][0x198] ;  /* 0x00006600ff087624 */ /* 0x000fca00078e00ff */
[----:B------:R-:W-:-:S04]  /*12a10*/  LEA R8, -R8, RZ, 0x6 ;  /* 0x000000ff08087211 */ /* 0x000fc800078e31ff */
[----:B------:R-:W-:Y:S02]  /*12a20*/  SHF.R.S32.HI R9, RZ, 0x1f, R8 ;  /* 0x0000001fff097819 */ /* 0x000fe40000011408 */
.L_x_8030:
        /* <DEDUP_REMOVED lines=21> */
[-C--:B------:R-:W-:Y:S01]  /*12b80*/  @P2 LEA R18, P0, R4, R158.reuse, 0x1 ;  /* 0x0000009e04122211 */ /* 0x080fe200078008ff */
[----:B------:R-:W-:Y:S01]  /*12b90*/  @!P1 IMAD.X R9, R148, 0x1, R9, P5 ;  /* 0x0000000194099824 */ /* 0x000fe200028e0609 */
[-C--:B------:R-:W-:Y:S01]  /*12ba0*/  @!P1 LEA R24, P5, R4, R158.reuse, 0x1 ;  /* 0x0000009e04189211 */ /* 0x080fe200078a08ff */
        /* <DEDUP_REMOVED lines=45> */
.L_x_8028:
        /* <DEDUP_REMOVED lines=62> */
[----:B------:R-:W-:Y:S02]  /*13260*/  FMUL.FTZ R34, R34, c[0x0][0x23c] ;  /* 0x00008f0022227a20 */ /* 0x000fe40000410000 */
[----:B------:R-:W-:Y:S02]  /*13270*/  FMUL.FTZ R32, R32, c[0x0][0x23c] ;  /* 0x00008f0020207a20 */ /* 0x000fe40000410000 */
[----:B------:R-:W-:Y:S01]  /*13280*/  FFMA.FTZ R3, R177, c[0x0][0x23c], -R104 ;  /* 0x00008f00b1037a23 */ /* 0x000fe20000010868 */
        /* <DEDUP_REMOVED lines=8> */
[--C-:B------:R-:W-:Y:S02]  /*13310*/  FFMA.FTZ R117, R117, c[0x0][0x23c], -R104.reuse ;  /* 0x00008f0075757a23 */ /* 0x100fe40000010868 */
[----:B------:R-:W-:-:S02]  /*13320*/  FFMA.FTZ R113, R23, c[0x0][0x23c], -R104 ;  /* 0x00008f0017717a23 */ /* 0x000fc40000010868 */
[----:B------:R-:W-:Y:S01]  /*13330*/  MUFU.EX2 R29, R29 ;  /* 0x0000001d001d7308 */ /* 0x000fe20000000800 */
[--C-:B------:R-:W-:Y:S02]  /*13340*/  FFMA.FTZ R112, R21, c[0x0][0x23c], -R104.reuse ;  /* 0x00008f0015707a23 */ /* 0x100fe40000010868 */
[----:B------:R-:W-:Y:S01]  /*13350*/  LDSM.16.MT88.4 R20, [R140+0xa800] ;  /* 0x00a800008c14783b */ /* 0x000fe20000004200 */
[----:B------:R-:W-:Y:S02]  /*13360*/  FFMA.FTZ R122, R123, c[0x0][0x23c], -R104 ;  /* 0x00008f007b7a7a23 */ /* 0x000fe40000010868 */
[----:B------:R-:W-:Y:S02]  /*13370*/  FFMA.FTZ R118, R125, c[0x0][0x23c], -R108 ;  /* 0x00008f007d767a23 */ /* 0x000fe4000001086c */
        /* <DEDUP_REMOVED lines=13> */
[----:B------:R-:W-:Y:S02]  /*13450*/  FFMA.FTZ R103, R103, c[0x0][0x23c], -R108 ;  /* 0x00008f0067677a23 */ /* 0x000fe4000001086c */
[----:B------:R-:W-:Y:S02]  /*13460*/  FFMA.FTZ R124, R33, c[0x0][0x23c], -R104 ;  /* 0x00008f00217c7a23 */ /* 0x000fe40000010868 */
[----:B------:R-:W1:Y:S01]  /*13470*/  MUFU.EX2 R32, R32 ;  /* 0x0000002000207308 */ /* 0x000e620000000800 */
[----:B------:R-:W-:Y:S02]  /*13480*/  FFMA.FTZ R108, R107, c[0x0][0x23c], -R108 ;  /* 0x00008f006b6c7a23 */ /* 0x000fe4000001086c */
[--C-:B------:R-:W-:Y:S02]  /*13490*/  FFMA.FTZ R35, R35, c[0x0][0x23c], -R104.reuse ;  /* 0x00008f0023237a23 */ /* 0x100fe40000010868 */
[--C-:B------:R-:W-:Y:S02]  /*134a0*/  FFMA.FTZ R33, R101, c[0x0][0x23c], -R104.reuse ;  /* 0x00008f0065217a23 */ /* 0x100fe40000010868 */
[----:B------:R-:W-:Y:S01]  /*134b0*/  FFMA.FTZ R102, R102, c[0x0][0x23c], -R104 ;  /* 0x00008f0066667a23 */ /* 0x000fe20000010868 */
[----:B------:R-:W3:Y:S01]  /*134c0*/  MUFU.EX2 R3, R3 ;  /* 0x0000000300037308 */ /* 0x000ee20000000800 */
[----:B--2---:R-:W-:-:S02]  /*134d0*/  FMUL.FTZ R36, R36, R34 ;  /* 0x0000002224247220 */ /* 0x004fc40000410000 */
[-C--:B------:R-:W-:Y:S02]  /*134e0*/  FMUL.FTZ R37, R37, R34.reuse ;  /* 0x0000002225257220 */ /* 0x080fe40000410000 */
[-C--:B------:R-:W-:Y:S02]  /*134f0*/  FMUL.FTZ R40, R40, R34.reuse ;  /* 0x0000002228287220 */ /* 0x080fe40000410000 */
[----:B------:R-:W-:Y:S01]  /*13500*/  FMUL.FTZ R41, R41, R34 ;  /* 0x0000002229297220 */ /* 0x000fe20000410000 */
[----:B------:R-:W-:Y:S01]  /*13510*/  MUFU.EX2 R110, R110 ;  /* 0x0000006e006e7308 */ /* 0x000fe20000000800 */
[-C--:B-1----:R-:W-:Y:S02]  /*13520*/  FMUL.FTZ R38, R38, R32.reuse ;  /* 0x0000002026267220 */ /* 0x082fe40000410000 */
[-C--:B------:R-:W-:Y:S02]  /*13530*/  FMUL.FTZ R39, R39, R32.reuse ;  /* 0x0000002027277220 */ /* 0x080fe40000410000 */
[----:B------:R-:W-:-:S02]  /*13540*/  FMUL.FTZ R42, R42, R32 ;  /* 0x000000202a2a7220 */ /* 0x000fc40000410000 */
[----:B------:R-:W-:Y:S01]  /*13550*/  FMUL.FTZ R43, R43, R32 ;  /* 0x000000202b2b7220 */ /* 0x000fe20000410000 */
[----:B---3--:R-:W-:Y:S01]  /*13560*/  F2FP.BF16.PACK_AB R7, R3, R28 ;  /* 0x0000001c0307723e */ /* 0x008fe200000010ff */
[-C--:B------:R-:W-:Y:S01]  /*13570*/  FMUL.FTZ R96, R96, R34.reuse ;  /* 0x0000002260607220 */ /* 0x080fe20000410000 */
[----:B------:R-:W1:Y:S01]  /*13580*/  MUFU.EX2 R109, R109 ;  /* 0x0000006d006d7308 */ /* 0x000e620000000800 */
[----:B------:R-:W-:Y:S02]  /*13590*/  FMUL.FTZ R97, R97, R34 ;  /* 0x0000002261617220 */ /* 0x000fe40000410000 */
[-C--:B------:R-:W-:Y:S02]  /*135a0*/  FMUL.FTZ R98, R98, R32.reuse ;  /* 0x0000002062627220 */ /* 0x080fe40000410000 */
[----:B------:R-:W-:Y:S01]  /*135b0*/  HMMA.16816.F32.BF16 R36, R4, R12, R36 ;  /* 0x0000000c0424723c */ /* 0x000fe20000041824 */
        /* <DEDUP_REMOVED lines=22> */
[----:B------:R-:W4:Y:S01]  /*13720*/  MUFU.EX2 R114, R114 ;  /* 0x0000007200727308 */ /* 0x000f220000000800 */
[----:B------:R-:W-:-:S02]  /*13730*/  FMUL.FTZ R45, R45, R34 ;  /* 0x000000222d2d7220 */ /* 0x000fc40000410000 */
[-C--:B------:R-:W-:Y:S02]  /*13740*/  FMUL.FTZ R46, R46, R32.reuse ;  /* 0x000000202e2e7220 */ /* 0x080fe40000410000 */
[----:B------:R-:W-:Y:S02]  /*13750*/  FMUL.FTZ R47, R47, R32 ;  /* 0x000000202f2f7220 */ /* 0x000fe40000410000 */
[-C--:B------:R-:W-:Y:S01]  /*13760*/  FMUL.FTZ R48, R48, R34.reuse ;  /* 0x0000002230307220 */ /* 0x080fe20000410000 */
[----:B------:R-:W-:Y:S01]  /*13770*/  MUFU.EX2 R113, R113 ;  /* 0x0000007100717308 */ /* 0x000fe20000000800 */
[----:B------:R-:W-:Y:S02]  /*13780*/  FMUL.FTZ R49, R49, R34 ;  /* 0x0000002231317220 */ /* 0x000fe40000410000 */
[-C--:B------:R-:W-:Y:S02]  /*13790*/  FMUL.FTZ R50, R50, R32.reuse ;  /* 0x0000002032327220 */ /* 0x080fe40000410000 */
[----:B------:R-:W-:-:S02]  /*137a0*/  FMUL.FTZ R51, R51, R32 ;  /* 0x0000002033337220 */ /* 0x000fc40000410000 */
[-C--:B------:R-:W-:Y:S01]  /*137b0*/  FMUL.FTZ R68, R68, R34.reuse ;  /* 0x0000002244447220 */ /* 0x080fe20000410000 */
[----:B------:R-:W5:Y:S01]  /*137c0*/  MUFU.EX2 R112, R112 ;  /* 0x0000007000707308 */ /* 0x000f620000000800 */
[----:B------:R-:W-:Y:S02]  /*137d0*/  FMUL.FTZ R69, R69, R34 ;  /* 0x0000002245457220 */ /* 0x000fe40000410000 */
        /* <DEDUP_REMOVED lines=8> */
[----:B------:R-:W2:Y:S01]  /*13860*/  LDSM.16.MT88.4 R12, [R138+0xa000] ;  /* 0x00a000008a0c783b */ /* 0x000ea20000004200 */
[----:B------:R-:W-:Y:S02]  /*13870*/  FMUL.FTZ R75, R75, R32 ;  /* 0x000000204b4b7220 */ /* 0x000fe40000410000 */
[-C--:B------:R-:W-:Y:S01]  /*13880*/  FMUL.FTZ R60, R60, R34.reuse ;  /* 0x000000223c3c7220 */ /* 0x080fe20000410000 */
[----:B------:R-:W-:Y:S01]  /*13890*/  MUFU.EX2 R125, R125 ;  /* 0x0000007d007d7308 */ /* 0x000fe20000000800 */
[----:B------:R-:W-:Y:S02]  /*138a0*/  FMUL.FTZ R61, R61, R34 ;  /* 0x000000223d3d7220 */ /* 0x000fe40000410000 */
[----:B---3--:R-:W-:Y:S01]  /*138b0*/  HMMA.16816.F32.BF16 R44, R4, R8, R44 ;  /* 0x00000008042c723c */ /* 0x008fe2000004182c */
[----:B------:R-:W-:-:S02]  /*138c0*/  FMUL.FTZ R62, R62, R32 ;  /* 0x000000203e3e7220 */ /* 0x000fc40000410000 */
[----:B------:R-:W-:Y:S02]  /*138d0*/  FMUL.FTZ R63, R63, R32 ;  /* 0x000000203f3f7220 */ /* 0x000fe40000410000 */
[-C--:B------:R-:W-:Y:S01]  /*138e0*/  FMUL.FTZ R64, R64, R34.reuse ;  /* 0x0000002240407220 */ /* 0x080fe20000410000 */
[----:B------:R-:W-:Y:S01]  /*138f0*/  MUFU.EX2 R116, R116 ;  /* 0x0000007400747308 */ /* 0x000fe20000000800 */
[----:B------:R-:W-:Y:S01]  /*13900*/  FMUL.FTZ R65, R65, R34 ;  /* 0x0000002241417220 */ /* 0x000fe20000410000 */
[----:B------:R-:W-:Y:S01]  /*13910*/  HMMA.16816.F32.BF16 R48, R4, R10, R48 ;  /* 0x0000000a0430723c */ /* 0x000fe20000041830 */
[----:B------:R-:W3:Y:S01]  /*13920*/  LDSM.16.MT88.4 R8, [R140+0xa000] ;  /* 0x00a000008c08783b */ /* 0x000ee20000004200 */
        /* <DEDUP_REMOVED lines=9> */
[----:B------:R-:W-:Y:S02]  /*139c0*/  FMUL.FTZ R81, R81, R34 ;  /* 0x0000002251517220 */ /* 0x000fe40000410000 */
[-C--:B------:R-:W-:Y:S02]  /*139d0*/  FMUL.FTZ R82, R82, R32.reuse ;  /* 0x0000002052527220 */ /* 0x080fe40000410000 */
[----:B------:R-:W-:-:S02]  /*139e0*/  FMUL.FTZ R83, R83, R32 ;  /* 0x0000002053537220 */ /* 0x000fc40000410000 */
[-C--:B------:R-:W-:Y:S01]  /*139f0*/  FMUL.FTZ R76, R76, R34.reuse ;  /* 0x000000224c4c7220 */ /* 0x080fe20000410000 */
[----:B------:R-:W1:Y:S01]  /*13a00*/  MUFU.EX2 R123, R123 ;  /* 0x0000007b007b7308 */ /* 0x000e620000000800 */
[----:B------:R-:W-:Y:S01]  /*13a10*/  FMUL.FTZ R77, R77, R34 ;  /* 0x000000224d4d7220 */ /* 0x000fe20000410000 */
[C---:B--2---:R-:W-:Y:S01]  /*13a20*/  HMMA.16816.F32.BF16 R68, R4.reuse, R12, R68 ;  /* 0x0000000c0444723c */ /* 0x044fe20000041844 */
[-C--:B------:R-:W-:Y:S02]  /*13a30*/  FMUL.FTZ R78, R78, R32.reuse ;  /* 0x000000204e4e7220 */ /* 0x080fe40000410000 */
[----:B------:R-:W-:Y:S02]  /*13a40*/  FMUL.FTZ R79, R79, R32 ;  /* 0x000000204f4f7220 */ /* 0x000fe40000410000 */
[-C--:B------:R-:W-:Y:S01]  /*13a50*/  FMUL.FTZ R88, R88, R34.reuse ;  /* 0x0000002258587220 */ /* 0x080fe20000410000 */
[----:B------:R-:W-:Y:S01]  /*13a60*/  MUFU.EX2 R115, R115 ;  /* 0x0000007300737308 */ /* 0x000fe20000000800 */
[----:B------:R-:W-:Y:S01]  /*13a70*/  FMUL.FTZ R89, R89, R34 ;  /* 0x0000002259597220 */ /* 0x000fe20000410000 */
[----:B------:R-:W-:Y:S01]  /*13a80*/  HMMA.16816.F32.BF16 R72, R4, R14, R72 ;  /* 0x0000000e0448723c */ /* 0x000fe20000041848 */
[----:B------:R-:W2:Y:S01]  /*13a90*/  LDSM.16.MT88.4 R12, [R136+0xa000] ;  /* 0x00a00000880c783b */ /* 0x000ea20000004200 */
[----:B------:R-:W-:-:S02]  /*13aa0*/  FMUL.FTZ R90, R90, R32 ;  /* 0x000000205a5a7220 */ /* 0x000fc40000410000 */
[----:B------:R-:W-:Y:S02]  /*13ab0*/  FMUL.FTZ R91, R91, R32 ;  /* 0x000000205b5b7220 */ /* 0x000fe40000410000 */
[----:B------:R-:W1:Y:S01]  /*13ac0*/  MUFU.EX2 R120, R120 ;  /* 0x0000007800787308 */ /* 0x000e620000000800 */
[----:B------:R-:W-:Y:S01]  /*13ad0*/  FFMA.FTZ R31, R165, R34, R31 ;  /* 0x00000022a51f7223 */ /* 0x000fe2000001001f */
[C---:B---3--:R-:W-:Y:S01]  /*13ae0*/  HMMA.16816.F32.BF16 R60, R4.reuse, R8, R60 ;  /* 0x00000008043c723c */ /* 0x048fe2000004183c */
[----:B------:R-:W-:Y:S02]  /*13af0*/  FFMA.FTZ R29, R166, R32, R29 ;  /* 0x00000020a61d7223 */ /* 0x000fe4000001001d */
[----:B------:R-:W-:Y:S02]  /*13b00*/  FADD.FTZ R30, R30, R31 ;  /* 0x0000001f1e1e7221 */ /* 0x000fe40000010000 */
[----:B------:R-:W-:Y:S01]  /*13b10*/  FADD.FTZ R29, R2, R29 ;  /* 0x0000001d021d7221 */ /* 0x000fe20000010000 */
[----:B------:R-:W-:Y:S02]  /*13b20*/  MUFU.EX2 R106, R106 ;  /* 0x0000006a006a7308 */ /* 0x000fe40000000800 */
[----:B------:R-:W-:Y:S01]  /*13b30*/  HMMA.16816.F32.BF16 R64, R4, R10, R64 ;  /* 0x0000000a0440723c */ /* 0x000fe20000041840 */
[----:B------:R-:W3:Y:S01]  /*13b40*/  LDSM.16.MT88.4 R8, [R137+0xa000] ;  /* 0x00a000008908783b */ /* 0x000ee20000004200 */
[----:B------:R-:W-:-:S04]  /*13b50*/  FADD.FTZ R2, R28, R29 ;  /* 0x0000001d1c027221 */ /* 0x000fc80000010000 */
[----:B------:R-:W1:Y:S01]  /*13b60*/  MUFU.EX2 R105, R105 ;  /* 0x0000006900697308 */ /* 0x000e620000000800 */
[----:B------:R-:W-:-:S07]  /*13b70*/  FADD.FTZ R2, R3, R2 ;  /* 0x0000000203027221 */ /* 0x000fce0000010000 */
[----:B------:R-:W-:Y:S08]  /*13b80*/  MUFU.EX2 R103, R103 ;  /* 0x0000006700677308 */ /* 0x000ff00000000800 */
[----:B------:R-:W-:Y:S01]  /*13b90*/  MUFU.EX2 R108, R108 ;  /* 0x0000006c006c7308 */ /* 0x000fe20000000800 */
[C---:B--2---:R-:W-:Y:S07]  /*13ba0*/  HMMA.16816.F32.BF16 R84, R4.reuse, R12, R84 ;  /* 0x0000000c0454723c */ /* 0x044fee0000041854 */
[----:B------:R-:W-:Y:S01]  /*13bb0*/  MUFU.EX2 R35, R35 ;  /* 0x0000002300237308 */ /* 0x000fe20000000800 */
[C---:B------:R-:W-:Y:S01]  /*13bc0*/  HMMA.16816.F32.BF16 R80, R4.reuse, R14, R80 ;  /* 0x0000000e0450723c */ /* 0x040fe20000041850 */
[----:B------:R-:W2:Y:S06]  /*13bd0*/  LDSM.16.MT88.4 R12, [R140+0x8800] ;  /* 0x008800008c0c783b */ /* 0x000eac0000004200 */
[----:B------:R-:W1:Y:S01]  /*13be0*/  MUFU.EX2 R124, R124 ;  /* 0x0000007c007c7308 */ /* 0x000e620000000800 */
[C---:B---3--:R-:W-:Y:S07]  /*13bf0*/  HMMA.16816.F32.BF16 R76, R4.reuse, R8, R76 ;  /* 0x00000008044c723c */ /* 0x048fee000004184c */
[----:B------:R-:W-:Y:S01]  /*13c00*/  MUFU.EX2 R33, R33 ;  /* 0x0000002100217308 */ /* 0x000fe20000000800 */
[----:B------:R-:W-:Y:S01]  /*13c10*/  HMMA.16816.F32.BF16 R88, R4, R10, R88 ;  /* 0x0000000a0458723c */ /* 0x000fe20000041858 */
[----:B------:R-:W3:Y:S06]  /*13c20*/  LDSM.16.MT88.4 R8, [R138+0x8800] ;  /* 0x008800008a08783b */ /* 0x000eec0000004200 */
[----:B------:R-:W2:Y:S01]  /*13c30*/  MUFU.EX2 R102, R102 ;  /* 0x0000006600667308 */ /* 0x000ea20000000800 */
[----:B-1----:R-:W-:-:S02]  /*13c40*/  F2FP.BF16.PACK_AB R4, R109, R110 ;  /* 0x0000006e6d04723e */ /* 0x002fc400000010ff */
[----:B----4-:R-:W-:Y:S01]  /*13c50*/  F2FP.BF16.PACK_AB R5, R114, R117 ;  /* 0x000000757205723e */ /* 0x010fe200000010ff */
[----:B------:R-:W-:Y:S01]  /*13c60*/  FADD.FTZ R117, R117, R2 ;  /* 0x0000000275757221 */ /* 0x000fe20000010000 */
[----:B------:R-:W-:Y:S02]  /*13c70*/  F2FP.BF16.PACK_AB R6, R111, R100 ;  /* 0x000000646f06723e */ /* 0x000fe400000010ff */
[----:B-----5:R-:W-:Y:S01]  /*13c80*/  F2FP.BF16.PACK_AB R7, R112, R113 ;  /* 0x000000717007723e */ /* 0x020fe200000010ff */
[----:B------:R-:W-:-:S04]  /*13c90*/  FADD.FTZ R114, R114, R117 ;  /* 0x0000007572727221 */ /* 0x000fc80000010000 */
[----:B------:R-:W-:Y:S02]  /*13ca0*/  FADD.FTZ R3, R113, R114 ;  /* 0x0000007271037221 */ /* 0x000fe40000010000 */
[----:B------:R-:W-:Y:S02]  /*13cb0*/  HMMA.16816.F32.BF16 R60, R4, R20, R60 ;  /* 0x00000014043c723c */ /* 0x000fe4000004183c */
[----:B------:R-:W-:-:S04]  /*13cc0*/  FADD.FTZ R3, R112, R3 ;  /* 0x0000000370037221 */ /* 0x000fc80000010000 */
[----:B------:R-:W-:Y:S01]  /*13cd0*/  FADD.FTZ R2, R122, R3 ;  /* 0x000000037a027221 */ /* 0x000fe20000010000 */
[----:B------:R-:W-:Y:S01]  /*13ce0*/  MOV R3, R26 ;  /* 0x0000001a00037202 */ /* 0x000fe20000000f00 */
[----:B--2---:R-:W-:Y:S02]  /*13cf0*/  HMMA.16816.F32.BF16 R96, R4, R12, R96 ;  /* 0x0000000c0460723c */ /* 0x004fe40000041860 */
[----:B------:R-:W-:-:S06]  /*13d00*/  FADD.FTZ R2, R123, R2 ;  /* 0x000000027b027221 */ /* 0x000fcc0000010000 */
        /* <DEDUP_REMOVED lines=25> */
[----:B------:R-:W-:Y:S01]  /*13ea0*/  F2FP.BF16.PACK_AB R7, R120, R115 ;  /* 0x000000737807723e */ /* 0x000fe200000010ff */
[----:B------:R-:W-:-:S04]  /*13eb0*/  FADD.FTZ R115, R115, R2 ;  /* 0x0000000273737221 */ /* 0x000fc80000010000 */
[----:B------:R-:W-:Y:S02]  /*13ec0*/  FADD.FTZ R120, R120, R115 ;  /* 0x0000007378787221 */ /* 0x000fe40000010000 */
        /* <DEDUP_REMOVED lines=55> */
[----:B------:R-:W-:-:S03]  /*14240*/  MOV R100, R27 ;  /* 0x0000001b00647202 */ /* 0x000fc60000000f00 */
        /* <DEDUP_REMOVED lines=10> */
[----:B------:R-:W-:-:S08]  /*142f0*/  FADD.FTZ R165, R108, R103 ;  /* 0x000000676ca57221 */ /* 0x000fd00000010000 */
.L_x_8025:
        /* <DEDUP_REMOVED lines=11> */
.L_x_8035:
        /* <DEDUP_REMOVED lines=16> */
[----:B------:R-:W-:Y:S01]  /*144b0*/  ISETP.GE.AND P0, PT, R4, RZ, PT ;  /* 0x000000ff0400720c */ /* 0x000fe20003f06270 */
[----:B------:R-:W-:Y:S01]  /*144c0*/  IMAD.MOV.U32 R4, RZ, RZ, 0x40 ;  /* 0x00000040ff047424 */ /* 0x000fe200078e00ff */
        /* <DEDUP_REMOVED lines=47> */
.L_x_8032:
        /* <DEDUP_REMOVED lines=16> */
[CC--:B------:R-:W-:Y:S01]  /*148c0*/  @P2 LEA R174, P0, R3.reuse, R168.reuse, 0x1 ;  /* 0x000000a803ae2211 */ /* 0x0c0fe200078008ff */
[----:B------:R-:W-:Y:S01]  /*148d0*/  @!PT LDS RZ, [RZ] ;  /* 0x00000000fffff984 */ /* 0x000fe20000000800 */
[----:B------:R-:W-:Y:S01]  /*148e0*/  @!PT LDS RZ, [RZ] ;  /* 0x00000000fffff984 */ /* 0x000fe20000000800 */
[----:B------:R-:W-:Y:S01]  /*148f0*/  @!PT LDS RZ, [RZ] ;  /* 0x00000000fffff984 */ /* 0x000fe20000000800 */
[----:B------:R1:W-:Y:S01]  /*14900*/  @P2 LDGSTS.E.BYPASS.LTC128B.128 [R156+0xa000], [R100.64+0x80] ;  /* 0x0a000080649c2fae */ /* 0x0003e2000b901d46 */
[CCC-:B------:R-:W-:Y:S02]  /*14910*/  @P4 LEA.HI.X R181, R102.reuse, R169.reuse, R167.reuse, 0x1, P6 ;  /* 0x000000a966b54211 */ /* 0x1c0fe400030f0ca7 */
[-C--:B------:R-:W-:Y:S01]  /*14920*/  @P2 LEA.HI.X R175, R3, R169.reuse, R170, 0x1, P0 ;  /* 0x000000a903af2211 */ /* 0x080fe200000f0caa */
[----:B------:R-:W-:Y:S01]  /*14930*/  @!P2 STS.128 [R156+0xa000], RZ ;  /* 0x00a000ff9c00a388 */ /* 0x000fe20000000c00 */
[C---:B------:R-:W-:Y:S02]  /*14940*/  @P2 LEA R172, P1, R102.reuse, R168, 0x1 ;  /* 0x000000a866ac2211 */ /* 0x040fe400078208ff */
[----:B------:R-:W-:Y:S01]  /*14950*/  IADD3 R3, P0, R151, R102, RZ ;  /* 0x0000006697037210 */ /* 0x000fe20007f1e0ff */
[----:B------:R-:W-:Y:S01]  /*14960*/  @!PT LDS RZ, [RZ] ;  /* 0x00000000fffff984 */ /* 0x000fe20000000800 */
[----:B------:R-:W-:Y:S01]  /*14970*/  @!PT LDS RZ, [RZ] ;  /* 0x00000000fffff984 */ /* 0x000fe20000000800 */
[----:B------:R-:W-:Y:S01]  /*14980*/  @!PT LDS RZ, [RZ] ;  /* 0x00000000fffff984 */ /* 0x000fe20000000800 */
[----:B------:R1:W-:Y:S01]  /*14990*/  @P4 LDGSTS.E.BYPASS.LTC128B.128 [R156+0x8800], [R176.64] ;  /* 0x08800000b09c4fae */ /* 0x0003e2000b901d46 */
[-CC-:B------:R-:W-:Y:S02]  /*149a0*/  @P2 LEA.HI.X R173, R102, R169.reuse, R167.reuse, 0x1, P1 ;  /* 0x000000a966ad2211 */ /* 0x180fe400008f0ca7 */
[CC--:B------:R-:W-:Y:S01]  /*149b0*/  @P4 LEA R178, P5, R3.reuse, R168.reuse, 0x1 ;  /* 0x000000a803b24211 */ /* 0x0c0fe200078a08ff */
        /* <DEDUP_REMOVED lines=10> */
[----:B------:R-:W-:Y:S01]  /*14a60*/  ISETP.GT.AND P0, PT, R162, R147, PT ;  /* 0x00000093a200720c */ /* 0x000fe20003f04270 */
        /* <DEDUP_REMOVED lines=164> */
[----:B------:R-:W-:Y:S01]  /*154b0*/  ISETP.GE.AND P1, PT, R100, RZ, PT ;  /* 0x000000ff6400720c */ /* 0x000fe20003f26270 */
[----:B------:R-:W-:Y:S01]  /*154c0*/  IMAD.MOV.U32 R100, RZ, RZ, 0x40 ;  /* 0x00000040ff647424 */ /* 0x000fe200078e00ff */
        /* <DEDUP_REMOVED lines=27> */
.L_x_8034:
        /* <DEDUP_REMOVED lines=63> */
.L_x_8033:
        /* <DEDUP_REMOVED lines=37> */
[C---:B------:R-:W-:Y:S01]  /*15cc0*/  FFMA.FTZ R13, R0.reuse, R108, R13 ;  /* 0x0000006c000d7223 */ /* 0x040fe2000001000d */
[----:B------:R-:W-:Y:S01]  /*15cd0*/  IADD3 R108, R3, 0x38, RZ ;  /* 0x00000038036c7810 */ /* 0x000fe20007ffe0ff */
[----:B------:R-:W-:Y:S01]  /*15ce0*/  FFMA.FTZ R18, R0, R107, R18 ;  /* 0x0000006b00127223 */ /* 0x000fe20000010012 */
[----:B------:R-:W-:Y:S01]  /*15cf0*/  FMNMX.FTZ R112, R10, R113, !PT ;  /* 0x000000710a707209 */ /* 0x000fe20007810000 */
[C---:B------:R-:W-:Y:S01]  /*15d00*/  FFMA.FTZ R16, R0.reuse, R107, R16 ;  /* 0x0000006b00107223 */ /* 0x040fe20000010010 */
[----:B------:R-:W-:Y:S01]  /*15d10*/  FMNMX.FTZ R113, R5, R110, !PT ;  /* 0x0000006e05717209 */ /* 0x000fe20007810000 */
[CC--:B------:R-:W-:Y:S01]  /*15d20*/  FFMA.FTZ R11, R0.reuse, R104.reuse, R11 ;  /* 0x00000068000b7223 */ /* 0x0c0fe2000001000b */
[----:B------:R1:W2:Y:S01]  /*15d30*/  I2F R107, R108 ;  /* 0x0000006c006b7306 */ /* 0x0002a20000201400 */
[C---:B------:R-:W-:Y:S01]  /*15d40*/  FFMA.FTZ R9, R0.reuse, R104, R9 ;  /* 0x0000006800097223 */ /* 0x040fe20000010009 */
[C---:B------:R-:W-:Y:S01]  /*15d50*/  IADD3 R104, R3.reuse, 0x31, RZ ;  /* 0x0000003103687810 */ /* 0x040fe20007ffe0ff */
[CC--:B------:R-:W-:Y:S01]  /*15d60*/  FFMA.FTZ R14, R0.reuse, R111.reuse, R14 ;  /* 0x0000006f000e7223 */ /* 0x0c0fe2000001000e */
        /* <DEDUP_REMOVED lines=36> */
[----:B------:R-:W-:Y:S01]  /*15fb0*/  FMNMX.FTZ R100, R24, R105, !PT ;  /* 0x0000006918647209 */ /* 0x000fe20007810000 */
[----:B------:R-:W-:Y:S01]  /*15fc0*/  LDSM.16.MT88.4 R112, [R137+0x8000] ;  /* 0x008000008970783b */ /* 0x000fe20000004200 */
        /* <DEDUP_REMOVED lines=33> */
[--C-:B------:R-:W-:Y:S01]  /*161e0*/  FFMA.FTZ R103, R10, c[0x0][0x23c], -R123.reuse ;  /* 0x00008f000a677a23 */ /* 0x100fe2000001087b */
[----:B------:R-:W-:Y:S01]  /*161f0*/  ISETP.GT.AND P0, PT, R162, R147, PT ;  /* 0x00000093a200720c */ /* 0x000fe20003f04270 */
[--C-:B------:R-:W-:Y:S02]  /*16200*/  FFMA.FTZ R120, R4, c[0x0][0x23c], -R122.reuse ;  /* 0x00008f0004787a23 */ /* 0x100fe4000001087a */
[--C-:B------:R-:W-:Y:S02]  /*16210*/  FFMA.FTZ R119, R5, c[0x0][0x23c], -R122.reuse ;  /* 0x00008f0005777a23 */ /* 0x100fe4000001087a */
[--C-:B------:R-:W-:Y:S02]  /*16220*/  FFMA.FTZ R118, R8, c[0x0][0x23c], -R122.reuse ;  /* 0x00008f0008767a23 */ /* 0x100fe4000001087a */
[--C-:B------:R-:W-:Y:S01]  /*16230*/  FFMA.FTZ R117, R9, c[0x0][0x23c], -R122.reuse ;  /* 0x00008f0009757a23 */ /* 0x100fe2000001087a */
[----:B------:R-:W-:Y:S01]  /*16240*/  MUFU.EX2 R121, R121 ;  /* 0x0000007900797308 */ /* 0x000fe20000000800 */
[----:B------:R-:W-:Y:S02]  /*16250*/  FMUL.FTZ R102, R2, c[0x0][0x23c] ;  /* 0x00008f0002667a20 */ /* 0x000fe40000410000 */
[--C-:B------:R-:W-:Y:S02]  /*16260*/  FFMA.FTZ R11, R11, c[0x0][0x23c], -R123.reuse ;  /* 0x00008f000b0b7a23 */ /* 0x100fe4000001087b */
        /* <DEDUP_REMOVED lines=16> */
[----:B------:R-:W-:Y:S02]  /*16370*/  FMUL.FTZ R47, R101, R47 ;  /* 0x0000002f652f7220 */ /* 0x000fe40000410000 */
[--C-:B------:R-:W-:Y:S02]  /*16380*/  FFMA.FTZ R173, R28, c[0x0][0x23c], -R122.reuse ;  /* 0x00008f001cad7a23 */ /* 0x100fe4000001087a */
[C---:B---3--:R-:W-:Y:S02]  /*16390*/  FMUL.FTZ R4, R2.reuse, R96 ;  /* 0x0000006002047220 */ /* 0x048fe40000410000 */
        /* <DEDUP_REMOVED lines=12> */
[--C-:B------:R-:W-:Y:S02]  /*16460*/  FFMA.FTZ R174, R29, c[0x0][0x23c], -R122.reuse ;  /* 0x00008f001dae7a23 */ /* 0x100fe4000001087a */
[----:B------:R-:W-:Y:S01]  /*16470*/  LDSM.16.MT88.4 R28, [R138+0x9800] ;  /* 0x009800008a1c783b */ /* 0x000fe20000004200 */
[C---:B------:R-:W-:Y:S02]  /*16480*/  FMUL.FTZ R50, R101.reuse, R50 ;  /* 0x0000003265327220 */ /* 0x040fe40000410000 */
[----:B------:R-:W2:Y:S01]  /*16490*/  MUFU.EX2 R119, R119 ;  /* 0x0000007700777308 */ /* 0x000ea20000000800 */
[C---:B------:R-:W-:Y:S02]  /*164a0*/  FMUL.FTZ R51, R101.reuse, R51 ;  /* 0x0000003365337220 */ /* 0x040fe40000410000 */
[----:B------:R-:W-:Y:S01]  /*164b0*/  FMUL.FTZ R48, R2, R48 ;  /* 0x0000003002307220 */ /* 0x000fe20000410000 */
[----:B---3--:R-:W-:Y:S01]  /*164c0*/  F2FP.BF16.PACK_AB R99, R102, R103 ;  /* 0x000000676663723e */ /* 0x008fe200000010ff */
[C---:B------:R-:W-:Y:S02]  /*164d0*/  FMUL.FTZ R11, R101.reuse, R95 ;  /* 0x0000005f650b7220 */ /* 0x040fe40000410000 */
[----:B------:R-:W3:Y:S01]  /*164e0*/  LDSM.16.MT88.4 R92, [R136+0x8000] ;  /* 0x00800000885c783b */ /* 0x000ee20000004200 */
[C---:B------:R-:W-:Y:S02]  /*164f0*/  FMUL.FTZ R49, R2.reuse, R49 ;  /* 0x0000003102317220 */ /* 0x040fe40000410000 */
[----:B------:R-:W-:Y:S01]  /*16500*/  MUFU.EX2 R118, R118 ;  /* 0x0000007600767308 */ /* 0x000fe20000000800 */
[C---:B------:R-:W-:Y:S02]  /*16510*/  FMUL.FTZ R54, R101.reuse, R54 ;  /* 0x0000003665367220 */ /* 0x040fe40000410000 */
[C---:B------:R-:W-:Y:S02]  /*16520*/  FMUL.FTZ R55, R101.reuse, R55 ;  /* 0x0000003765377220 */ /* 0x040fe40000410000 */
[C---:B------:R-:W-:Y:S02]  /*16530*/  FMUL.FTZ R52, R2.reuse, R52 ;  /* 0x0000003402347220 */ /* 0x040fe40000410000 */
[C---:B------:R-:W-:Y:S02]  /*16540*/  FMUL.FTZ R53, R2.reuse, R53 ;  /* 0x0000003502357220 */ /* 0x040fe40000410000 */
[C---:B------:R-:W-:Y:S01]  /*16550*/  FMUL.FTZ R58, R101.reuse, R58 ;  /* 0x0000003a653a7220 */ /* 0x040fe20000410000 */
[----:B------:R-:W4:Y:S01]  /*16560*/  MUFU.EX2 R117, R117 ;  /* 0x0000007500757308 */ /* 0x000f220000000800 */
[----:B------:R-:W-:Y:S02]  /*16570*/  FMUL.FTZ R59, R101, R59 ;  /* 0x0000003b653b7220 */ /* 0x000fe40000410000 */
        /* <DEDUP_REMOVED lines=14> */
[----:B----4-:R-:W-:Y:S01]  /*16660*/  F2FP.BF16.PACK_AB R98, R117, R118 ;  /* 0x000000767562723e */ /* 0x010fe200000010ff */
        /* <DEDUP_REMOVED lines=10> */
[C---:B------:R-:W-:Y:S02]  /*16710*/  FMUL.FTZ R72, R2.reuse, R72 ;  /* 0x0000004802487220 */ /* 0x040fe40000410000 */
        /* <DEDUP_REMOVED lines=11> */
[----:B------:R-:W-:Y:S02]  /*167d0*/  FMUL.FTZ R77, R2, R77 ;  /* 0x0000004d024d7220 */ /* 0x000fe40000410000 */
[C---:B------:R-:W-:Y:S02]  /*167e0*/  FMUL.FTZ R82, R101.reuse, R82 ;  /* 0x0000005265527220 */ /* 0x040fe40000410000 */
[C---:B------:R-:W-:Y:S01]  /*167f0*/  HMMA.16816.F32.BF16 R48, R96.reuse, R114, R48 ;  /* 0x000000726030723c */ /* 0x040fe20000041830 */
[----:B------:R-:W-:Y:S03]  /*16800*/  MUFU.EX2 R174, R174 ;  /* 0x000000ae00ae7308 */ /* 0x000fe60000000800 */
[--C-:B------:R-:W-:Y:S02]  /*16810*/  FFMA.FTZ R112, R14, c[0x0][0x23c], -R123.reuse ;  /* 0x00008f000e707a23 */ /* 0x100fe4000001087b */
[----:B------:R-:W-:Y:S02]  /*16820*/  FMUL.FTZ R14, R101, R90 ;  /* 0x0000005a650e7220 */ /* 0x000fe40000410000 */
[C---:B---3--:R-:W-:Y:S03]  /*16830*/  HMMA.16816.F32.BF16 R52, R96.reuse, R92, R52 ;  /* 0x0000005c6034723c */ /* 0x048fe60000041834 */
[----:B------:R-:W-:Y:S01]  /*16840*/  MUFU.EX2 R112, R112 ;  /* 0x0000007000707308 */ /* 0x000fe20000000800 */
[--C-:B------:R-:W-:Y:S02]  /*16850*/  FFMA.FTZ R113, R15, c[0x0][0x23c], -R123.reuse ;  /* 0x00008f000f717a23 */ /* 0x100fe4000001087b */
[----:B------:R-:W-:Y:S02]  /*16860*/  FMUL.FTZ R15, R101, R91 ;  /* 0x0000005b650f7220 */ /* 0x000fe40000410000 */
[C---:B------:R-:W-:Y:S01]  /*16870*/  HMMA.16816.F32.BF16 R56, R96.reuse, R94, R56 ;  /* 0x0000005e6038723c */ /* 0x040fe20000041838 */
[----:B------:R-:W3:Y:S03]  /*16880*/  LDSM.16.MT88.4 R92, [R137+0xa000] ;  /* 0x00a00000895c783b */ /* 0x000ee60000004200 */
[----:B------:R-:W-:Y:S01]  /*16890*/  FFMA.FTZ R114, R18, c[0x0][0x23c], -R123 ;  /* 0x00008f0012727a23 */ /* 0x000fe2000001087b */
[----:B------:R-:W4:Y:S01]  /*168a0*/  MUFU.EX2 R113, R113 ;  /* 0x0000007100717308 */ /* 0x000f220000000800 */
[--C-:B------:R-:W-:Y:S02]  /*168b0*/  FFMA.FTZ R115, R17, c[0x0][0x23c], -R122.reuse ;  /* 0x00008f0011737a23 */ /* 0x100fe4000001087a */
[C---:B-1----:R-:W-:Y:S04]  /*168c0*/  HMMA.16816.F32.BF16 R60, R96.reuse, R104, R60 ;  /* 0x00000068603c723c */ /* 0x042fe8000004183c */
[C---:B------:R-:W-:Y:S02]  /*168d0*/  FMUL.FTZ R18, R101.reuse, R86 ;  /* 0x0000005665127220 */ /* 0x040fe40000410000 */
[C---:B------:R-:W-:Y:S01]  /*168e0*/  FMUL.FTZ R17, R2.reuse, R85 ;  /* 0x0000005502117220 */ /* 0x040fe20000410000 */
[----:B------:R-:W-:Y:S01]  /*168f0*/  MUFU.EX2 R114, R114 ;  /* 0x0000007200727308 */ /* 0x000fe20000000800 */
[C---:B------:R-:W-:Y:S01]  /*16900*/  HMMA.16816.F32.BF16 R64, R96.reuse, R106, R64 ;  /* 0x0000006a6040723c */ /* 0x040fe20000041840 */
[----:B------:R-:W1:Y:S03]  /*16910*/  LDSM.16.MT88.4 R104, [R136+0xa000] ;  /* 0x00a000008868783b */ /* 0x000e660000004200 */
[----:B------:R-:W-:Y:S02]  /*16920*/  FMUL.FTZ R83, R101, R83 ;  /* 0x0000005365537220 */ /* 0x000fe40000410000 */
[C---:B------:R-:W-:Y:S02]  /*16930*/  FMUL.FTZ R80, R2.reuse, R80 ;  /* 0x0000005002507220 */ /* 0x040fe40000410000 */
[C---:B--2---:R-:W-:Y:S01]  /*16940*/  HMMA.16816.F32.BF16 R68, R96.reuse, R108, R68 ;  /* 0x0000006c6044723c */ /* 0x044fe20000041844 */
[----:B------:R2:W5:Y:S03]  /*16950*/  MUFU.EX2 R109, R19 ;  /* 0x00000013006d7308 */ /* 0x0005660000000800 */
[----:B------:R-:W-:Y:S01]  /*16960*/  FMUL.FTZ R81, R2, R81 ;  /* 0x0000005102517220 */ /* 0x000fe20000410000 */
[----:B----4-:R-:W-:Y:S01]  /*16970*/  F2FP.BF16.PACK_AB R85, R113, R112 ;  /* 0x000000707155723e */ /* 0x010fe200000010ff */
[--C-:B------:R-:W-:Y:S02]  /*16980*/  FFMA.FTZ R124, R20, c[0x0][0x23c], -R122.reuse ;  /* 0x00008f00147c7a23 */ /* 0x100fe4000001087a */
[C---:B------:R-:W-:Y:S03]  /*16990*/  HMMA.16816.F32.BF16 R72, R96.reuse, R110, R72 ;  /* 0x0000006e6048723c */ /* 0x040fe60000041848 */
[----:B------:R-:W-:Y:S01]  /*169a0*/  MUFU.EX2 R115, R115 ;  /* 0x0000007300737308 */ /* 0x000fe20000000800 */
[--C-:B------:R-:W-:Y:S02]  /*169b0*/  FFMA.FTZ R108, R12, c[0x0][0x23c], -R122.reuse ;  /* 0x00008f000c6c7a23 */ /* 0x100fe4000001087a */
[C---:B------:R-:W-:Y:S02]  /*169c0*/  FMUL.FTZ R12, R2.reuse, R88 ;  /* 0x00000058020c7220 */ /* 0x040fe40000410000 */
[--C-:B------:R-:W-:Y:S01]  /*169d0*/  FFMA.FTZ R111, R13, c[0x0][0x23c], -R122.reuse ;  /* 0x00008f000d6f7a23 */ /* 0x100fe2000001087a */
[C---:B---3--:R-:W-:Y:S03]  /*169e0*/  HMMA.16816.F32.BF16 R76, R96.reuse, R92, R76 ;  /* 0x0000005c604c723c */ /* 0x048fe6000004184c */
[----:B------:R-:W-:Y:S01]  /*169f0*/  FMUL.FTZ R13, R2, R89 ;  /* 0x00000059020d7220 */ /* 0x000fe20000410000 */
[----:B------:R-:W-:Y:S01]  /*16a00*/  MUFU.EX2 R108, R108 ;  /* 0x0000006c006c7308 */ /* 0x000fe20000000800 */
[----:B------:R-:W3:Y:S01]  /*16a10*/  LDSM.16.MT88.4 R88, [R140+0x8800] ;  /* 0x008800008c58783b */ /* 0x000ee20000004200 */
[--C-:B------:R-:W-:Y:S02]  /*16a20*/  FFMA.FTZ R110, R16, c[0x0][0x23c], -R122.reuse ;  /* 0x00008f00106e7a23 */ /* 0x100fe4000001087a */
[----:B--2---:R-:W-:Y:S01]  /*16a30*/  FMUL.FTZ R19, R101, R87 ;  /* 0x0000005765137220 */ /* 0x004fe20000410000 */
[----:B-----5:R-:W-:Y:S01]  /*16a40*/  F2FP.BF16.PACK_AB R87, R109, R114 ;  /* 0x000000726d57723e */ /* 0x020fe200000010ff */
[C---:B------:R-:W-:Y:S03]  /*16a50*/  HMMA.16816.F32.BF16 R12, R96.reuse, R94, R12 ;  /* 0x0000005e600c723c */ /* 0x040fe6000004180c */
[----:B------:R-:W2:Y:S01]  /*16a60*/  LDSM.16.MT88.4 R92, [R138+0x8800] ;  /* 0x008800008a5c783b */ /* 0x000ea20000004200 */
[----:B------:R-:W4:Y:S01]  /*16a70*/  MUFU.EX2 R111, R111 ;  /* 0x0000006f006f7308 */ /* 0x000f220000000800 */
[C---:B------:R-:W-:Y:S02]  /*16a80*/  FMUL.FTZ R16, R2.reuse, R84 ;  /* 0x0000005402107220 */ /* 0x040fe40000410000 */
[----:B------:R-:W-:Y:S02]  /*16a90*/  FFMA.FTZ R125, R21, c[0x0][0x23c], -R122 ;  /* 0x00008f00157d7a23 */ /* 0x000fe4000001087a */
[----:B------:R-:W-:Y:S03]  /*16aa0*/  FFMA.FTZ R121, R101, R166, R121 ;  /* 0x000000a665797223 */ /* 0x000fe60000010079 */
[C---:B-1----:R-:W-:Y:S02]  /*16ab0*/  HMMA.16816.F32.BF16 R16, R96.reuse, R104, R16 ;  /* 0x000000686010723c */ /* 0x042fe40000041810 */
[----:B------:R-:W1:Y:S01]  /*16ac0*/  MUFU.EX2 R110, R110 ;  /* 0x0000006e006e7308 */ /* 0x000e620000000800 */
[----:B------:R-:W-:Y:S02]  /*16ad0*/  FFMA.FTZ R120, R2, R165, R120 ;  /* 0x000000a502787223 */ /* 0x000fe40000010078 */
[----:B------:R-:W-:Y:S02]  /*16ae0*/  FADD.FTZ R116, R116, R121 ;  /* 0x0000007974747221 */ /* 0x000fe40000010000 */
[--C-:B------:R-:W-:Y:S01]  /*16af0*/  FFMA.FTZ R104, R22, c[0x0][0x23c], -R123.reuse ;  /* 0x00008f0016687a23 */ /* 0x100fe2000001087b */
[----:B------:R-:W-:Y:S01]  /*16b00*/  HMMA.16816.F32.BF16 R80, R96, R106, R80 ;  /* 0x0000006a6050723c */ /* 0x000fe20000041850 */
[----:B------:R-:W5:Y:S03]  /*16b10*/  LDSM.16.MT88.4 R96, [R137+0x8800] ;  /* 0x008800008960783b */ /* 0x000f660000004200 */
[--C-:B------:R-:W-:Y:S01]  /*16b20*/  FFMA.FTZ R105, R23, c[0x0][0x23c], -R123.reuse ;  /* 0x00008f0017697a23 */ /* 0x100fe2000001087b */
[----:B------:R-:W-:Y:S01]  /*16b30*/  F2FP.BF16.PACK_AB R22, R127, R126 ;  /* 0x0000007e7f16723e */ /* 0x000fe200000010ff */
[----:B------:R-:W-:Y:S01]  /*16b40*/  MUFU.EX2 R104, R104 ;  /* 0x0000006800687308 */ /* 0x000fe20000000800 */
[--C-:B------:R-:W-:Y:S01]  /*16b50*/  FFMA.FTZ R106, R26, c[0x0][0x23c], -R123.reuse ;  /* 0x00008f001a6a7a23 */ /* 0x100fe2000001087b */
[----:B----4-:R-:W-:Y:S01]  /*16b60*/  F2FP.BF16.PACK_AB R84, R111, R108 ;  /* 0x0000006c6f54723e */ /* 0x010fe200000010ff */
[--C-:B------:R-:W-:Y:S02]  /*16b70*/  FFMA.FTZ R107, R27, c[0x0][0x23c], -R123.reuse ;  /* 0x00008f001b6b7a23 */ /* 0x100fe4000001087b */
[----:B------:R-:W-:Y:S01]  /*16b80*/  LDSM.16.MT88.4 R24, [R138+0x9000] ;  /* 0x009000008a18783b */ /* 0x000fe20000004200 */
[----:B------:R-:W-:Y:S02]  /*16b90*/  FFMA.FTZ R123, R35, c[0x0][0x23c], -R123 ;  /* 0x00008f00237b7a23 */ /* 0x000fe4000001087b */
[----:B------:R-:W-:Y:S02]  /*16ba0*/  FADD.FTZ R119, R119, R120 ;  /* 0x0000007877777221 */ /* 0x000fe40000010000 */
[----:B------:R-:W4:Y:S01]  /*16bb0*/  MUFU.EX2 R105, R105 ;  /* 0x0000006900697308 */ /* 0x000f220000000800 */
[----:B-1----:R-:W-:Y:S01]  /*16bc0*/  F2FP.BF16.PACK_AB R86, R115, R110 ;  /* 0x0000006e7356723e */ /* 0x002fe200000010ff */
[----:B------:R-:W-:Y:S04]  /*16bd0*/  FADD.FTZ R118, R118, R119 ;  /* 0x0000007776767221 */ /* 0x000fe80000010000 */
[----:B------:R-:W-:Y:S02]  /*16be0*/  FADD.FTZ R117, R117, R118 ;  /* 0x0000007675757221 */ /* 0x000fe40000010000 */
[C---:B---3--:R-:W-:Y:S02]  /*16bf0*/  HMMA.16816.F32.BF16 R4, R84.reuse, R88, R4 ;  /* 0x000000585404723c */ /* 0x048fe40000041804 */
[----:B------:R-:W-:Y:S03]  /*16c00*/  MUFU.EX2 R106, R106 ;  /* 0x0000006a006a7308 */ /* 0x000fe60000000800 */
[----:B------:R-:W-:Y:S03]  /*16c10*/  FADD.FTZ R108, R108, R117 ;  /* 0x000000756c6c7221 */ /* 0x000fe60000010000 */
[C---:B------:R-:W-:Y:S01]  /*16c20*/  HMMA.16816.F32.BF16 R8, R84.reuse, R90, R8 ;  /* 0x0000005a5408723c */ /* 0x040fe20000041808 */
[----:B------:R-:W1:Y:S03]  /*16c30*/  LDSM.16.MT88.4 R88, [R136+0x8800] ;  /* 0x008800008858783b */ /* 0x000e660000004200 */
[----:B------:R-:W3:Y:S01]  /*16c40*/  MUFU.EX2 R107, R107 ;  /* 0x0000006b006b7308 */ /* 0x000ee20000000800 */
[----:B------:R-:W-:Y:S01]  /*16c50*/  FADD.FTZ R111, R111, R108 ;  /* 0x0000006c6f6f7221 */ /* 0x000fe20000010000 */
[----:B----4-:R-:W-:Y:S02]  /*16c60*/  F2FP.BF16.PACK_AB R21, R105, R104 ;  /* 0x000000686915723e */ /* 0x010fe400000010ff */
[C---:B--2---:R-:W-:Y:S04]  /*16c70*/  HMMA.16816.F32.BF16 R36, R84.reuse, R92, R36 ;  /* 0x0000005c5424723c */ /* 0x044fe80000041824 */
[----:B------:R-:W-:Y:S02]  /*16c80*/  FADD.FTZ R110, R110, R111 ;  /* 0x0000006f6e6e7221 */ /* 0x000fe40000010000 */
[----:B------:R-:W-:Y:S02]  /*16c90*/  MUFU.EX2 R124, R124 ;  /* 0x0000007c007c7308 */ /* 0x000fe40000000800 */
[C---:B------:R-:W-:Y:S01]  /*16ca0*/  HMMA.16816.F32.BF16 R40, R84.reuse, R94, R40 ;  /* 0x0000005e5428723c */ /* 0x040fe20000041828 */
[----:B------:R-:W2:Y:S03]  /*16cb0*/  LDSM.16.MT88.4 R92, [R140+0xa800] ;  /* 0x00a800008c5c783b */ /* 0x000ea60000004200 */
[----:B------:R-:W-:Y:S04]  /*16cc0*/  FADD.FTZ R115, R115, R110 ;  /* 0x0000006e73737221 */ /* 0x000fe80000010000 */
[----:B------:R-:W4:Y:S01]  /*16cd0*/  MUFU.EX2 R125, R125 ;  /* 0x0000007d007d7308 */ /* 0x000f220000000800 */
[C---:B-----5:R-:W-:Y:S03]  /*16ce0*/  HMMA.16816.F32.BF16 R44, R84.reuse, R96, R44 ;  /* 0x00000060542c723c */ /* 0x060fe6000004182c */
[----:B---3--:R-:W-:Y:S05]  /*16cf0*/  F2FP.BF16.PACK_AB R23, R107, R106 ;  /* 0x0000006a6b17723e */ /* 0x008fea00000010ff */
[C---:B------:R-:W-:Y:S01]  /*16d00*/  HMMA.16816.F32.BF16 R48, R84.reuse, R98, R48 ;  /* 0x000000625430723c */ /* 0x040fe20000041830 */
[----:B------:R-:W3:Y:S01]  /*16d10*/  LDSM.16.MT88.4 R96, [R138+0xa800] ;  /* 0x00a800008a60783b */ /* 0x000ee20000004200 */
[----:B------:R-:W5:Y:S06]  /*16d20*/  MUFU.EX2 R172, R123 ;  /* 0x0000007b00ac7308 */ /* 0x000f6c0000000800 */
[C---:B-1----:R-:W-:Y:S04]  /*16d30*/  HMMA.16816.F32.BF16 R52, R84.reuse, R88, R52 ;  /* 0x000000585434723c */ /* 0x042fe80000041834 */
[C---:B----4-:R-:W-:Y:S01]  /*16d40*/  F2FP.BF16.PACK_AB R20, R125.reuse, R124 ;  /* 0x0000007c7d14723e */ /* 0x050fe200000010ff */
[----:B------:R-:W-:Y:S03]  /*16d50*/  FADD.FTZ R124, R124, R115 ;  /* 0x000000737c7c7221 */ /* 0x000fe60000010000 */
        /* <DEDUP_REMOVED lines=12> */
[C---:B--2---:R-:W-:Y:S08]  /*16e20*/  HMMA.16816.F32.BF16 R16, R84.reuse, R92, R16 ;  /* 0x0000005c5410723c */ /* 0x044ff00000041810 */
[----:B------:R-:W-:Y:S01]  /*16e30*/  HMMA.16816.F32.BF16 R80, R84, R94, R80 ;  /* 0x0000005e5450723c */ /* 0x000fe20000041850 */
[----:B------:R-:W1:Y:S07]  /*16e40*/  LDSM.16.MT88.4 R84, [R137+0x9000] ;  /* 0x009000008954783b */ /* 0x000e6e0000004200 */
[C---:B---3--:R-:W-:Y:S01]  /*16e50*/  HMMA.16816.F32.BF16 R4, R20.reuse, R96, R4 ;  /* 0x000000601404723c */ /* 0x048fe20000041804 */
[----:B------:R-:W-:Y:S07]  /*16e60*/  LDSM.16.MT88.4 R92, [R140+0x9800] ;  /* 0x009800008c5c783b */ /* 0x000fee0000004200 */
[C---:B------:R-:W-:Y:S08]  /*16e70*/  HMMA.16816.F32.BF16 R8, R20.reuse, R98, R8 ;  /* 0x000000621408723c */ /* 0x040ff00000041808 */
        /* <DEDUP_REMOVED lines=12> */
[C---:B-1----:R-:W-:Y:S07]  /*16f40*/  HMMA.16816.F32.BF16 R68, R20.reuse, R84, R68 ;  /* 0x000000541444723c */ /* 0x042fee0000041844 */
[--C-:B------:R-:W-:Y:S01]  /*16f50*/  FFMA.FTZ R84, R32, c[0x0][0x23c], -R122.reuse ;  /* 0x00008f0020547a23 */ /* 0x100fe2000001087a */
[C---:B------:R-:W-:Y:S03]  /*16f60*/  HMMA.16816.F32.BF16 R72, R20.reuse, R86, R72 ;  /* 0x000000561448723c */ /* 0x040fe60000041848 */
[----:B------:R-:W-:Y:S01]  /*16f70*/  MUFU.EX2 R123, R84 ;  /* 0x00000054007b7308 */ /* 0x000fe20000000800 */
[----:B------:R-:W-:Y:S02]  /*16f80*/  FFMA.FTZ R122, R33, c[0x0][0x23c], -R122 ;  /* 0x00008f00217a7a23 */ /* 0x000fe4000001087a */
[----:B------:R-:W1:Y:S02]  /*16f90*/  LDSM.16.MT88.4 R32, [R137+0x9800] ;  /* 0x009800008920783b */ /* 0x000e640000004200 */
[C---:B---3--:R-:W-:Y:S05]  /*16fa0*/  HMMA.16816.F32.BF16 R76, R20.reuse, R88, R76 ;  /* 0x00000058144c723c */ /* 0x048fea000004184c */
[----:B------:R-:W3:Y:S03]  /*16fb0*/  MUFU.EX2 R122, R122 ;  /* 0x0000007a007a7308 */ /* 0x000ee60000000800 */
[C---:B------:R-:W-:Y:S01]  /*16fc0*/  HMMA.16816.F32.BF16 R12, R20.reuse, R90, R12 ;  /* 0x0000005a140c723c */ /* 0x040fe2000004180c */
[----:B------:R-:W-:Y:S07]  /*16fd0*/  LDSM.16.MT88.4 R88, [R137+0xb800] ;  /* 0x00b800008958783b */ /* 0x000fee0000004200 */
[C---:B--2---:R-:W-:Y:S08]  /*16fe0*/  HMMA.16816.F32.BF16 R16, R20.reuse, R24, R16 ;  /* 0x000000181410723c */ /* 0x044ff00000041810 */
[----:B------:R-:W-:Y:S01]  /*16ff0*/  HMMA.16816.F32.BF16 R80, R20, R26, R80 ;  /* 0x0000001a1450723c */ /* 0x000fe20000041850 */
[----:B------:R-:W-:Y:S06]  /*17000*/  LDSM.16.MT88.4 R24, [R138+0xb800] ;  /* 0x00b800008a18783b */ /* 0x000fec0000004200 */
[----:B------:R-:W-:Y:S02]  /*17010*/  F2FP.BF16.PACK_AB R21, R170, R167 ;  /* 0x000000a7aa15723e */ /* 0x000fe400000010ff */
[----:B-----5:R-:W-:Y:S03]  /*17020*/  F2FP.BF16.PACK_AB R23, R172, R171 ;  /* 0x000000abac17723e */ /* 0x020fe600000010ff */
[----:B------:R-:W-:Y:S02]  /*17030*/  F2FP.BF16.PACK_AB R20, R174, R173 ;  /* 0x000000adae14723e */ /* 0x000fe400000010ff */
[----:B---3--:R-:W-:Y:S07]  /*17040*/  F2FP.BF16.PACK_AB R22, R122, R123 ;  /* 0x0000007b7a16723e */ /* 0x008fee00000010ff */
        /* <DEDUP_REMOVED lines=11> */
[C---:B---3--:R-:W-:Y:S07]  /*17100*/  HMMA.16816.F32.BF16 R60, R20.reuse, R8, R60 ;  /* 0x00000008143c723c */ /* 0x048fee000004183c */
[----:B------:R-:W-:Y:S01]  /*17110*/  FADD.FTZ R9, R103, R116 ;  /* 0x0000007467097221 */ /* 0x000fe20000010000 */
[C---:B------:R-:W-:Y:S04]  /*17120*/  HMMA.16816.F32.BF16 R64, R20.reuse, R10, R64 ;  /* 0x0000000a1440723c */ /* 0x040fe80000041840 */
[----:B------:R-:W-:Y:S01]  /*17130*/  MOV R103, R100 ;  /* 0x0000006400677202 */ /* 0x000fe20000000f00 */
[----:B------:R-:W-:Y:S03]  /*17140*/  FADD.FTZ R9, R102, R9 ;  /* 0x0000000966097221 */ /* 0x000fe60000010000 */
        /* <DEDUP_REMOVED lines=11> */
[----:B------:R-:W-:Y:S03]  /*17200*/  FADD.FTZ R2, R106, R105 ;  /* 0x000000696a027221 */ /* 0x000fe60000010000 */
        /* <DEDUP_REMOVED lines=14> */
.L_x_8031:
        /* <DEDUP_REMOVED lines=39> */
[C---:B-1----:R-:W-:Y:S01]  /*17560*/  FMUL.FTZ R99, R6.reuse, R99 ;  /* 0x0000006306637220 */ /* 0x042fe20000410000 */
[----:B------:R-:W-:Y:S01]  /*17570*/  LEA.HI R15, R11, R11, RZ, 0x1 ;  /* 0x0000000b0b0f7211 */ /* 0x000fe200078f08ff */
[----:B------:R-:W-:Y:S01]  /*17580*/  FMUL.FTZ R98, R6, R98 ;  /* 0x0000006206627220 */ /* 0x000fe20000410000 */
[----:B------:R-:W-:Y:S01]  /*17590*/  ISETP.NE.U32.AND P0, PT, R14, 0x1, PT ;  /* 0x000000010e00780c */ /* 0x000fe20003f05070 */
[C---:B------:R-:W-:Y:S01]  /*175a0*/  FMUL.FTZ R95, R6.reuse, R95 ;  /* 0x0000005f065f7220 */ /* 0x040fe20000410000 */
[----:B------:R-:W-:Y:S01]  /*175b0*/  LOP3.LUT R17, R17, 0x1c0, RZ, 0xc0, !PT ;  /* 0x000001c011117812 */ /* 0x000fe200078ec0ff */
[C---:B------:R-:W-:Y:S01]  /*175c0*/  FMUL.FTZ R94, R6.reuse, R94 ;  /* 0x0000005e065e7220 */ /* 0x040fe20000410000 */
[----:B------:R-:W-:Y:S01]  /*175d0*/  LOP3.LUT R13, R13, 0x1c0, RZ, 0xc0, !PT ;  /* 0x000001c00d0d7812 */ /* 0x000fe200078ec0ff */
[C---:B------:R-:W-:Y:S01]  /*175e0*/  FMUL.FTZ R39, R6.reuse, R39 ;  /* 0x0000002706277220 */ /* 0x040fe20000410000 */
[----:B------:R-:W-:Y:S01]  /*175f0*/  SHF.L.U32 R14, R15, 0x2, RZ ;  /* 0x000000020f0e7819 */ /* 0x000fe200000006ff */
[C---:B------:R-:W-:Y:S01]  /*17600*/  FMUL.FTZ R38, R6.reuse, R38 ;  /* 0x0000002606267220 */ /* 0x040fe20000410000 */
[----:B------:R-:W-:Y:S01]  /*17610*/  LEA.HI R17, R17, R17, RZ, 0x1d ;  /* 0x0000001111117211 */ /* 0x000fe200078fe8ff */
[C---:B------:R-:W-:Y:S01]  /*17620*/  FMUL.FTZ R43, R6.reuse, R43 ;  /* 0x0000002b062b7220 */ /* 0x040fe20000410000 */
[----:B------:R-:W-:Y:S01]  /*17630*/  LOP3.LUT R14, R13, 0x38, R14, 0xf8, !PT ;  /* 0x000000380d0e7812 */ /* 0x000fe200078ef80e */
[C---:B------:R-:W-:Y:S01]  /*17640*/  FMUL.FTZ R42, R6.reuse, R42 ;  /* 0x0000002a062a7220 */ /* 0x040fe20000410000 */
[----:B------:R-:W-:Y:S01]  /*17650*/  SHF.R.U32.HI R13, RZ, 0x3, R13 ;  /* 0x00000003ff0d7819 */ /* 0x000fe2000001160d */
[C---:B------:R-:W-:Y:S01]  /*17660*/  FMUL.FTZ R47, R6.reuse, R47 ;  /* 0x0000002f062f7220 */ /* 0x040fe20000410000 */
[----:B------:R-:W-:Y:S01]  /*17670*/  LOP3.LUT R16, R15, 0xffffffe, RZ, 0xc0, !PT ;  /* 0x0ffffffe0f107812 */ /* 0x000fe200078ec0ff */
[----:B------:R-:W-:Y:S01]  /*17680*/  FMUL.FTZ R46, R6, R46 ;  /* 0x0000002e062e7220 */ /* 0x000fe20000410000 */
[----:B------:R-:W-:Y:S01]  /*17690*/  LEA R12, R12, R17, 0x1 ;  /* 0x000000110c0c7211 */ /* 0x000fe200078e08ff */
[----:B------:R-:W-:Y:S01]  /*176a0*/  FMUL.FTZ R51, R6, R51 ;  /* 0x0000003306337220 */ /* 0x000fe20000410000 */
[----:B------:R-:W-:Y:S01]  /*176b0*/  LOP3.LUT R13, R14, R13, RZ, 0x3c, !PT ;  /* 0x0000000d0e0d7212 */ /* 0x000fe200078e3cff */
[C---:B------:R-:W-:Y:S01]  /*176c0*/  FMUL.FTZ R50, R6.reuse, R50 ;  /* 0x0000003206327220 */ /* 0x040fe20000410000 */
[----:B------:R-:W-:Y:S01]  /*176d0*/  IADD3 R16, R11, -R16, RZ ;  /* 0x800000100b107210 */ /* 0x000fe20007ffe0ff */
[C---:B------:R-:W-:Y:S01]  /*176e0*/  FMUL.FTZ R55, R6.reuse, R55 ;  /* 0x0000003706377220 */ /* 0x040fe20000410000 */
[----:B------:R-:W-:Y:S01]  /*176f0*/  R2P PR, R5, 0x6 ;  /* 0x0000000605007804 */ /* 0x000fe20000000000 */
[----:B------:R-:W-:Y:S01]  /*17700*/  FMUL.FTZ R54, R6, R54 ;  /* 0x0000003606367220 */ /* 0x000fe20000410000 */
[----:B------:R-:W-:Y:S01]  /*17710*/  LEA R5, R16, R13, 0x2 ;  /* 0x0000000d10057211 */ /* 0x000fe200078e10ff */
[C---:B------:R-:W-:Y:S01]  /*17720*/  FMUL.FTZ R59, R6.reuse, R59 ;  /* 0x0000003b063b7220 */ /* 0x040fe20000410000 */
[----:B------:R-:W-:Y:S01]  /*17730*/  MOV R13, 0x80 ;  /* 0x00000080000d7802 */ /* 0x000fe20000000f00 */
[C---:B------:R-:W-:Y:S01]  /*17740*/  FMUL.FTZ R58, R6.reuse, R58 ;  /* 0x0000003a063a7220 */ /* 0x040fe20000410000 */
[----:B------:R-:W-:Y:S01]  /*17750*/  STS.64 [R12.X4+0x800], R98 ;  /* 0x000800620c007388 */ /* 0x000fe20000004a00 */
[C---:B------:R-:W-:Y:S01]  /*17760*/  FMUL.FTZ R63, R6.reuse, R63 ;  /* 0x0000003f063f7220 */ /* 0x040fe20000410000 */
[----:B------:R-:W-:Y:S01]  /*17770*/  SEL R13, R13, 0xffffff80, !P2 ;  /* 0xffffff800d0d7807 */ /* 0x000fe20005000000 */
[C---:B------:R-:W-:Y:S01]  /*17780*/  FMUL.FTZ R62, R6.reuse, R62 ;  /* 0x0000003e063e7220 */ /* 0x040fe20000410000 */
[----:B------:R-:W-:Y:S01]  /*17790*/  @P4 MUFU.LG2 R4, R4 ;  /* 0x0000000400044308 */ /* 0x000fe20000000c00 */
[----:B------:R-:W-:-:S02]  /*177a0*/  FMUL.FTZ R67, R6, R67 ;  /* 0x0000004306437220 */ /* 0x000fc40000410000 */
[C---:B------:R-:W-:Y:S02]  /*177b0*/  FMUL.FTZ R66, R6.reuse, R66 ;  /* 0x0000004206427220 */ /* 0x040fe40000410000 */
[C---:B------:R-:W-:Y:S02]  /*177c0*/  FMUL.FTZ R71, R6.reuse, R71 ;  /* 0x0000004706477220 */ /* 0x040fe40000410000 */
[C---:B------:R-:W-:Y:S01]  /*177d0*/  FMUL.FTZ R70, R6.reuse, R70 ;  /* 0x0000004606467220 */ /* 0x040fe20000410000 */
[----:B------:R-:W1:Y:S01]  /*177e0*/  @P3 MUFU.LG2 R2, R2 ;  /* 0x0000000200023308 */ /* 0x000e620000000c00 */
        /* <DEDUP_REMOVED lines=11> */
[C---:B--2---:R-:W-:Y:S02]  /*178a0*/  FMUL.FTZ R96, R7.reuse, R96 ;  /* 0x0000006007607220 */ /* 0x044fe40000410000 */
[C---:B------:R-:W-:Y:S01]  /*178b0*/  FMUL.FTZ R97, R7.reuse, R97 ;  /* 0x0000006107617220 */ /* 0x040fe20000410000 */
[C---:B------:R-:W-:Y:S01]  /*178c0*/  IADD3 R14, R6.reuse, -0x20, RZ ;  /* 0xffffffe0060e7810 */ /* 0x040fe20007ffe0ff */
[C---:B------:R-:W-:Y:S01]  /*178d0*/  FMUL.FTZ R92, R7.reuse, R92 ;  /* 0x0000005c075c7220 */ /* 0x040fe20000410000 */
[C---:B------:R-:W-:Y:S01]  /*178e0*/  @P0 IADD3 R14, R6.reuse, 0x20, RZ ;  /* 0x00000020060e0810 */ /* 0x040fe20007ffe0ff */
[C---:B------:R-:W-:Y:S01]  /*178f0*/  FMUL.FTZ R93, R7.reuse, R93 ;  /* 0x0000005d075d7220 */ /* 0x040fe20000410000 */
[----:B------:R-:W-:Y:S01]  /*17900*/  STS.64 [R12.X4], R96 ;  /* 0x000000600c007388 */ /* 0x000fe20000004a00 */
[C---:B------:R-:W-:Y:S01]  /*17910*/  FMUL.FTZ R36, R7.reuse, R36 ;  /* 0x0000002407247220 */ /* 0x040fe20000410000 */
[----:B------:R-:W-:Y:S01]  /*17920*/  IADD3 R17, R6, R13, RZ ;  /* 0x0000000d06117210 */ /* 0x000fe20007ffe0ff */
[C---:B------:R-:W-:Y:S01]  /*17930*/  FMUL.FTZ R37, R7.reuse, R37 ;  /* 0x0000002507257220 */ /* 0x040fe20000410000 */
[----:B------:R2:W-:Y:S01]  /*17940*/  STS.64 [R14], R92 ;  /* 0x0000005c0e007388 */ /* 0x0005e20000000a00 */
[----:B------:R-:W-:Y:S01]  /*17950*/  FMUL.FTZ R40, R7, R40 ;  /* 0x0000002807287220 */ /* 0x000fe20000410000 */
[----:B------:R-:W-:Y:S01]  /*17960*/  IADD3 R18, R13, R14, RZ ;  /* 0x0000000e0d127210 */ /* 0x000fe20007ffe0ff */
        /* <DEDUP_REMOVED lines=14> */
[----:B--2---:R-:W2:Y:S01]  /*17a50*/  S2R R92, SR_CTAID.Z ;  /* 0x00000000005c7919 */ /* 0x004ea20000002700 */
        /* <DEDUP_REMOVED lines=13> */
[----:B-1----:R-:W-:-:S03]  /*17b30*/  @P3 FMUL.FTZ R2, R2, 0.69314718246459960938 ;  /* 0x3f31721802023820 */ /* 0x002fc60000410000 */
[----:B------:R-:W-:-:S04]  /*17b40*/  SEL R7, R7, 0xffffffc0, !P1 ;  /* 0xffffffc007077807 */ /* 0x000fc80004800000 */
[----:B------:R-:W-:Y:S02]  /*17b50*/  IADD3 R15, R6, R7, RZ ;  /* 0x00000007060f7210 */ /* 0x000fe40007ffe0ff */
[----:B------:R-:W1:Y:S01]  /*17b60*/  S2R R6, SR_CTAID.Y ;  /* 0x0000000000067919 */ /* 0x000e620000002600 */
        /* <DEDUP_REMOVED lines=8> */
[----:B------:R-:W-:Y:S01]  /*17bf0*/  STS.64 [R17+0x800], R46 ;  /* 0x0008002e11007388 */ /* 0x000fe20000000a00 */
[----:B-1----:R-:W-:-:S03]  /*17c00*/  IMAD R6, R6, c[0x0][0x210], R153 ;  /* 0x0000840006067a24 */ /* 0x002fc600078e0299 */
        /* <DEDUP_REMOVED lines=8> */
[----:B------:R-:W1:Y:S04]  /*17c90*/  S2R R7, SR_CTAID.X ;  /* 0x0000000000077919 */ /* 0x000e680000002500 */
        /* <DEDUP_REMOVED lines=18> */
[----:B--2---:R-:W-:Y:S01]  /*17dc0*/  IMAD R77, R77, c[0x0][0x1c0], R92 ;  /* 0x000070004d4d7a24 */ /* 0x004fe200078e025c */
[----:B-1----:R-:W-:Y:S02]  /*17dd0*/  SHF.L.U32 R9, R7, 0x6, RZ ;  /* 0x0000000607097819 */ /* 0x002fe400000006ff */
        /* <DEDUP_REMOVED lines=43> */
.L_x_8037:
[----:B--234-:R-:W-:Y:S05]  /*18090*/  BSYNC B0 ;  /* 0x0000000000007941 */ /* 0x01cfea0003800000 */
.L_x_8036:
        /* <DEDUP_REMOVED lines=16> */
.L_x_8039:
[----:B------:R-:W-:Y:S05]  /*181a0*/  BSYNC B0 ;  /* 0x0000000000007941 */ /* 0x000fea0003800000 */
.L_x_8038:
        /* <DEDUP_REMOVED lines=8> */
.L_x_8041:
[----:B------:R-:W-:Y:S05]  /*18230*/  BSYNC B0 ;  /* 0x0000000000007941 */ /* 0x000fea0003800000 */
.L_x_8040:
        /* <DEDUP_REMOVED lines=8> */
.L_x_8043:
[----:B------:R-:W-:Y:S05]  /*182c0*/  BSYNC B0 ;  /* 0x0000000000007941 */ /* 0x000fea0003800000 */
.L_x_8042:
        /* <DEDUP_REMOVED lines=8> */
.L_x_8045:
[----:B------:R-:W-:Y:S05]  /*18350*/  BSYNC B0 ;  /* 0x0000000000007941 */ /* 0x000fea0003800000 */
.L_x_8044:
        /* <DEDUP_REMOVED lines=8> */
.L_x_8047:
[----:B------:R-:W-:Y:S05]  /*183e0*/  BSYNC B0 ;  /* 0x0000000000007941 */ /* 0x000fea0003800000 */
.L_x_8046:
        /* <DEDUP_REMOVED lines=8> */
.L_x_8049:
[----:B------:R-:W-:Y:S05]  /*18470*/  BSYNC B0 ;  /* 0x0000000000007941 */ /* 0x000fea0003800000 */
.L_x_8048:
        /* <DEDUP_REMOVED lines=8> */
.L_x_8051:
[----:B------:R-:W-:Y:S05]  /*18500*/  BSYNC B0 ;  /* 0x0000000000007941 */ /* 0x000fea0003800000 */
.L_x_8050:
        /* <DEDUP_REMOVED lines=9> */
.L_x_8052:
        /* <DEDUP_REMOVED lines=14> */
.L_x_8396:


//--------------------- .text._ZN5flash24flash_fwd_splitkv_kernelI23Flash_fwd_kernel_traitsILi128ELi64ELi64ELi4ELb0ELb0EN7cutlass10bfloat16_tE19Flash_kernel_traitsILi128ELi64ELi64ELi4ES3_EELb1ELb0ELb1ELb0ELb0ELb1ELb1ELb1EEEvNS_16Flash_fwd_paramsE --------------------------
	.section	.text._ZN5flash24flash_fwd_splitkv_kernelI23Flash_fwd_kernel_traitsILi128ELi64ELi64ELi4ELb0ELb0EN7cutlass10bfloat16_tE19Flash_kernel_traitsILi128ELi64ELi64ELi4ES3_EELb1ELb0ELb1ELb0ELb0ELb1ELb1ELb1EEEvNS_16Flash_fwd_paramsE,"ax",@progbits
	.sectioninfo	@"SHI_REGISTERS=196"
	.align	128
        .global         _ZN5flash24flash_fwd_splitkv_kernelI23Flash_fwd_kernel_traitsILi128ELi64ELi64ELi4ELb0ELb0EN7cutlass10bfloat16_tE19Flash_kernel_traitsILi128ELi64ELi64ELi4ES3_EELb1ELb0ELb1ELb0ELb0ELb1ELb1ELb1EEEvNS_16Flash_fwd_paramsE
        .type           _ZN5flash24flash_fwd_splitkv_kernelI23Flash_fwd_kernel_traitsILi128ELi64ELi64ELi4ELb0ELb0EN7cutlass10bfloat16_tE19Flash_kernel_traitsILi128ELi64ELi64ELi4ES3_EELb1ELb0ELb1ELb0ELb0ELb1ELb1ELb1EEEvNS_16Flash_fwd_paramsE,@function
        .size           _ZN5flash24flash_fwd_splitkv_kernelI23Flash_fwd_kernel_traitsILi128ELi64ELi64ELi4ELb0ELb0EN7cutlass10bfloat16_tE19Flash_kernel_traitsILi128ELi64ELi64ELi4ES3_EELb1ELb0ELb1ELb0ELb0ELb1ELb1ELb1EEEvNS_16Flash_fwd_paramsE,(.L_x_8397 - _ZN5flash24flash_fwd_splitkv_kernelI23Flash_fwd_kernel_traitsILi128ELi64ELi64ELi4ELb0ELb0EN7cutlass10bfloat16_tE19Flash_kernel_traitsILi128ELi64ELi64ELi4ES3_EELb1ELb0ELb1ELb0ELb0ELb1ELb1ELb1EEEvNS_16Flash_fwd_paramsE)
        .other          _ZN5flash24flash_fwd_splitkv_kernelI23Flash_fwd_kernel_traitsILi128ELi64ELi64ELi4ELb0ELb0EN7cutlass10bfloat16_tE19Flash_kernel_traitsILi128ELi64ELi64ELi4ES3_EELb1ELb0ELb1ELb0ELb0ELb1ELb1ELb1EEEvNS_16Flash_fwd_paramsE,@"STO_CUDA_ENTRY STV_DEFAULT"
_ZN5flash24flash_fwd_splitkv_kernelI23Flash_fwd_kernel_traitsILi128ELi64ELi64ELi4ELb0ELb0EN7cutlass10bfloat16_tE19Flash_kernel_traitsILi128ELi64ELi64ELi4ES3_EELb1ELb0ELb1ELb0ELb0ELb1ELb1ELb1EEEvNS_16Flash_fwd_paramsE:
.text._ZN5flash24flash_fwd_splitkv_kernelI23Flash_fwd_kernel_traitsILi128ELi64ELi64ELi4ELb0ELb0EN7cutlass10bfloat16_tE19Flash_kernel_traitsILi128ELi64ELi64ELi4ES3_EELb1ELb0ELb1ELb0ELb0ELb1ELb1ELb1EEEvNS_16Flash_fwd_paramsE:
        /* <DEDUP_REMOVED lines=53> */
.L_x_8053:
[----:B-1-34-:R-:W-:Y:S02]  /*0350*/  MOV R3, c[0x0][0x218] ;  /* 0x0000860000037a02 */ /* 0x01afe40000000f00 */
.L_x_8054:
        /* <DEDUP_REMOVED lines=85> */
.L_x_8057:
[----:B------:R-:W-:Y:S05]  /*08b0*/  BSYNC B0 ;  /* 0x0000000000007941 */ /* 0x000fea0003800000 */
.L_x_8056:
        /* <DEDUP_REMOVED lines=8> */
.L_x_8059:
[----:B------:R-:W-:Y:S05]  /*0940*/  BSYNC B0 ;  /* 0x0000000000007941 */ /* 0x000fea0003800000 */
.L_x_8058:
        /* <DEDUP_REMOVED lines=8> */
.L_x_8061:
[----:B------:R-:W-:Y:S05]  /*09d0*/  BSYNC B0 ;  /* 0x0000000000007941 */ /* 0x000fea0003800000 */
.L_x_8060:
        /* <DEDUP_REMOVED lines=8> */
.L_x_8063:
[----:B------:R-:W-:Y:S05]  /*0a60*/  BSYNC B0 ;  /* 0x0000000000007941 */ /* 0x000fea0003800000 */
.L_x_8062:
        /* <DEDUP_REMOVED lines=8> */
.L_x_8065:
[----:B------:R-:W-:Y:S05]  /*0af0*/  BSYNC B0 ;  /* 0x0000000000007941 */ /* 0x000fea0003800000 */
.L_x_8064:
        /* <DEDUP_REMOVED lines=8> */
.L_x_8067:
[----:B------:R-:W-:Y:S05]  /*0b80*/  BSYNC B0 ;  /* 0x0000000000007941 */ /* 0x000fea0003800000 */
.L_x_8066:
        /* <DEDUP_REMOVED lines=8> */
.L_x_8069:
[----:B------:R-:W-:Y:S05]  /*0c10*/  BSYNC B0 ;  /* 0x0000000000007941 */ /* 0x000fea0003800000 */
.L_x_8068:
        /* <DEDUP_REMOVED lines=8> */
.L_x_8071:
[----:B------:R-:W-:Y:S05]  /*0ca0*/  BSYNC B0 ;  /* 0x0000000000007941 */ /* 0x000fea0003800000 */
.L_x_8070:
        /* <DEDUP_REMOVED lines=32> */
.L_x_8055:
        /* <DEDUP_REMOVED lines=93> */
.L_x_8072:
        /* <DEDUP_REMOVED lines=16> */
.L_x_8074:
        /* <DEDUP_REMOVED lines=53> */
.L_x_8073:
        /* <DEDUP_REMOVED lines=227> */
.L_x_8144:
        /* <DEDUP_REMOVED lines=19> */
.L_x_8077:
[----:B------:R-:W-:Y:S05]  /*2830*/  BSYNC B0 ;  /* 0x0000000000007941 */ /* 0x000fea0003800000 */
.L_x_8076:
        /* <DEDUP_REMOVED lines=15> */
.L_x_8079:
[----:B------:R-:W-:Y:S05]  /*2930*/  BSYNC B0 ;  /* 0x0000000000007941 */ /* 0x000fea0003800000 */
.L_x_8078:
        /* <DEDUP_REMOVED lines=15> */
.L_x_8081:
[----:B------:R-:W-:Y:S05]  /*2a30*/  BSYNC B0 ;  /* 0x0000000000007941 */ /* 0x000fea0003800000 */
.L_x_8080:
        /* <DEDUP_REMOVED lines=15> */
.L_x_8083:
[----:B------:R-:W-:Y:S05]  /*2b30*/  BSYNC B0 ;  /* 0x0000000000007941 */ /* 0x000fea0003800000 */
.L_x_8082:
        /* <DEDUP_REMOVED lines=64> */
.L_x_8089:
[----:B------:R-:W-:Y:S05]  /*2f40*/  BSYNC B0 ;  /* 0x0000000000007941 */ /* 0x000fea0003800000 */
.L_x_8088:
        /* <DEDUP_REMOVED lines=50> */
.L_x_8087:
[----:B------:R-:W-:Y:S05]  /*3270*/  BSYNC B1 ;  /* 0x0000000000017941 */ /* 0x000fea0003800000 */
.L_x_8086:
        /* <DEDUP_REMOVED lines=60> */
.L_x_8093:
[----:B------:R-:W-:Y:S05]  /*3640*/  BSYNC B0 ;  /* 0x0000000000007941 */ /* 0x000fea0003800000 */
.L_x_8092:
        /* <DEDUP_REMOVED lines=52> */
.L_x_8091:
[----:B------:R-:W-:Y:S05]  /*3990*/  BSYNC B1 ;  /* 0x0000000000017941 */ /* 0x000fea0003800000 */
.L_x_8090:
        /* <DEDUP_REMOVED lines=60> */
.L_x_8097:
[----:B------:R-:W-:Y:S05]  /*3d60*/  BSYNC B0 ;  /* 0x0000000000007941 */ /* 0x000fea0003800000 */
.L_x_8096:
        /* <DEDUP_REMOVED lines=52> */
.L_x_8095:
[----:B------:R-:W-:Y:S05]  /*40b0*/  BSYNC B1 ;  /* 0x0000000000017941 */ /* 0x000fea0003800000 */
.L_x_8094:
        /* <DEDUP_REMOVED lines=63> */
.L_x_8101:
[----:B------:R-:W-:Y:S05]  /*44b0*/  BSYNC B0 ;  /* 0x0000000000007941 */ /* 0x000fea0003800000 */
.L_x_8100:
        /* <DEDUP_REMOVED lines=52> */
.L_x_8099:
[----:B------:R-:W-:Y:S05]  /*4800*/  BSYNC B1 ;  /* 0x0000000000017941 */ /* 0x000fea0003800000 */
.L_x_8098:
        /* <DEDUP_REMOVED lines=9> */
.L_x_8085:
        /* <DEDUP_REMOVED lines=89> */
.L_x_8108:
[----:B------:R-:W-:Y:S05]  /*4e30*/  BSYNC B0 ;  /* 0x0000000000007941 */ /* 0x000fea0003800000 */
.L_x_8107:
[----:B-----5:R2:W-:Y:S02]  /*4e40*/  STG.E.128 [R106.64], R44 ;  /* 0x0000002c6a007986 */ /* 0x0205e4000c101d06 */
.L_x_8106:
[----:B------:R-:W-:Y:S05]  /*4e50*/  BSYNC B1 ;  /* 0x0000000000017941 */ /* 0x000fea0003800000 */
.L_x_8105:
        /* <DEDUP_REMOVED lines=87> */
.L_x_8110:
[----:B------:R-:W-:Y:S05]  /*53d0*/  BSYNC B0 ;  /* 0x0000000000007941 */ /* 0x000fea0003800000 */
.L_x_8109:
[----:B-----5:R3:W-:Y:S02]  /*53e0*/  STG.E.128 [R106.64+0x80], R44 ;  /* 0x0000802c6a007986 */ /* 0x0207e4000c101d06 */
.L_x_8104:
[----:B------:R-:W-:Y:S05]  /*53f0*/  BSYNC B2 ;  /* 0x0000000000027941 */ /* 0x000fea0003800000 */
.L_x_8103:
        /* <DEDUP_REMOVED lines=94> */
.L_x_8116:
[----:B------:R-:W-:Y:S05]  /*59e0*/  BSYNC B0 ;  /* 0x0000000000007941 */ /* 0x000fea0003800000 */
.L_x_8115:
[C---:B------:R-:W-:Y:S04]  /*59f0*/  LEA R2, P0, R153.reuse, R106, 0x1 ;  /* 0x0000006a99027211 */ /* 0x040fe800078008ff */
[----:B------:R-:W-:Y:S05]  /*5a00*/  LEA.HI.X R3, R153, R107, R152, 0x1, P0 ;  /* 0x0000006b99037211 */ /* 0x000fea00000f0c98 */
[----:B-----5:R3:W-:Y:S04]  /*5a10*/  STG.E.128 [R2.64], R44 ;  /* 0x0000002c02007986 */ /* 0x0207e8000c101d06 */
.L_x_8114:
[----:B------:R-:W-:Y:S05]  /*5a20*/  BSYNC B1 ;  /* 0x0000000000017941 */ /* 0x000fea0003800000 */
.L_x_8113:
        /* <DEDUP_REMOVED lines=91> */
.L_x_8118:
[----:B------:R-:W-:Y:S05]  /*5fe0*/  BSYNC B0 ;  /* 0x0000000000007941 */ /* 0x000fea0003800000 */
.L_x_8117:
[C---:B------:R-:W-:Y:S04]  /*5ff0*/  LEA R2, P0, R88.reuse, R106, 0x1 ;  /* 0x0000006a58027211 */ /* 0x040fe800078008ff */
[----:B------:R-:W-:Y:S05]  /*6000*/  LEA.HI.X R3, R88, R107, R87, 0x1, P0 ;  /* 0x0000006b58037211 */ /* 0x000fea00000f0c57 */
[----:B-----5:R3:W-:Y:S04]  /*6010*/  STG.E.128 [R2.64], R44 ;  /* 0x0000002c02007986 */ /* 0x0207e8000c101d06 */
.L_x_8112:
[----:B------:R-:W-:Y:S05]  /*6020*/  BSYNC B2 ;  /* 0x0000000000027941 */ /* 0x000fea0003800000 */
.L_x_8111:
        /* <DEDUP_REMOVED lines=94> */
.L_x_8124:
[----:B------:R-:W-:Y:S05]  /*6610*/  BSYNC B0 ;  /* 0x0000000000007941 */ /* 0x000fea0003800000 */
.L_x_8123:
[C---:B------:R-:W-:Y:S04]  /*6620*/  LEA R2, P0, R148.reuse, R106, 0x1 ;  /* 0x0000006a94027211 */ /* 0x040fe800078008ff */
[----:B------:R-:W-:Y:S05]  /*6630*/  LEA.HI.X R3, R148, R107, R82, 0x1, P0 ;  /* 0x0000006b94037211 */ /* 0x000fea00000f0c52 */
[----:B-----5:R3:W-:Y:S04]  /*6640*/  STG.E.128 [R2.64], R44 ;  /* 0x0000002c02007986 */ /* 0x0207e8000c101d06 */
.L_x_8122:
[----:B------:R-:W-:Y:S05]  /*6650*/  BSYNC B1 ;  /* 0x0000000000017941 */ /* 0x000fea0003800000 */
.L_x_8121:
        /* <DEDUP_REMOVED lines=91> */
.L_x_8126:
[----:B------:R-:W-:Y:S05]  /*6c10*/  BSYNC B0 ;  /* 0x0000000000007941 */ /* 0x000fea0003800000 */
.L_x_8125:
[C---:B------:R-:W-:Y:S04]  /*6c20*/  LEA R2, P0, R90.reuse, R106, 0x1 ;  /* 0x0000006a5a027211 */ /* 0x040fe800078008ff */
[----:B------:R-:W-:Y:S05]  /*6c30*/  LEA.HI.X R3, R90, R107, R89, 0x1, P0 ;  /* 0x0000006b5a037211 */ /* 0x000fea00000f0c59 */
[----:B-----5:R3:W-:Y:S04]  /*6c40*/  STG.E.128 [R2.64], R44 ;  /* 0x0000002c02007986 */ /* 0x0207e8000c101d06 */
.L_x_8120:
[----:B------:R-:W-:Y:S05]  /*6c50*/  BSYNC B2 ;  /* 0x0000000000027941 */ /* 0x000fea0003800000 */
.L_x_8119:
        /* <DEDUP_REMOVED lines=96> */
.L_x_8132:
[----:B------:R-:W-:Y:S05]  /*7260*/  BSYNC B0 ;  /* 0x0000000000007941 */ /* 0x000fea0003800000 */
.L_x_8131:
[C---:B------:R-:W-:Y:S02]  /*7270*/  IMAD R0, R165.reuse, c[0x0][0x19c], RZ ;  /* 0x00006700a5007a24 */ /* 0x040fe400078e02ff */
[----:B------:R-:W-:Y:S05]  /*7280*/  IMAD.WIDE.U32 R2, R165, c[0x0][0x198], R106 ;  /* 0x00006600a5027a25 */ /* 0x000fea00078e006a */
[----:B------:R-:W-:Y:S05]  /*7290*/  IADD3 R3, R3, R0, RZ ;  /* 0x0000000003037210 */ /* 0x000fea0007ffe0ff */
[----:B-----5:R3:W-:Y:S02]  /*72a0*/  STG.E.128 [R2.64], R44 ;  /* 0x0000002c02007986 */ /* 0x0207e4000c101d06 */
.L_x_8130:
[----:B------:R-:W-:Y:S05]  /*72b0*/  BSYNC B1 ;  /* 0x0000000000017941 */ /* 0x000fea0003800000 */
.L_x_8129:
        /* <DEDUP_REMOVED lines=91> */
.L_x_8134:
[----:B------:R-:W-:Y:S05]  /*7870*/  BSYNC B0 ;  /* 0x0000000000007941 */ /* 0x000fea0003800000 */
.L_x_8133:
[C---:B------:R-:W-:Y:S04]  /*7880*/  LEA R2, P0, R94.reuse, R106, 0x1 ;  /* 0x0000006a5e027211 */ /* 0x040fe800078008ff */
[----:B------:R-:W-:Y:S05]  /*7890*/  LEA.HI.X R3, R94, R107, R93, 0x1, P0 ;  /* 0x0000006b5e037211 */ /* 0x000fea00000f0c5d */
[----:B-----5:R3:W-:Y:S04]  /*78a0*/  STG.E.128 [R2.64], R44 ;  /* 0x0000002c02007986 */ /* 0x0207e8000c101d06 */
.L_x_8128:
[----:B------:R-:W-:Y:S05]  /*78b0*/  BSYNC B2 ;  /* 0x0000000000027941 */ /* 0x000fea0003800000 */
.L_x_8127:
        /* <DEDUP_REMOVED lines=8> */
.L_x_8084:
        /* <DEDUP_REMOVED lines=8> */
.L_x_8136:
[----:B------:R-:W-:Y:S05]  /*79c0*/  BSYNC B0 ;  /* 0x0000000000007941 */ /* 0x000fea0003800000 */
.L_x_8135:
        /* <DEDUP_REMOVED lines=16> */
.L_x_8138:
[----:B------:R-:W-:Y:S05]  /*7ad0*/  BSYNC B0 ;  /* 0x0000000000007941 */ /* 0x000fea0003800000 */
.L_x_8137:
        /* <DEDUP_REMOVED lines=16> */
.L_x_8140:
[----:B------:R-:W-:Y:S05]  /*7be0*/  BSYNC B0 ;  /* 0x0000000000007941 */ /* 0x000fea0003800000 */
.L_x_8139:
        /* <DEDUP_REMOVED lines=20> */
.L_x_8141:
[----:B------:R-:W-:Y:S05]  /*7d30*/  BSYNC B0 ;  /* 0x0000000000007941 */ /* 0x000fea0003800000 */
.L_x_8102:
        /* <DEDUP_REMOVED lines=80> */
.L_x_8142:
        /* <DEDUP_REMOVED lines=8> */
.L_x_8143:
[----:B------:R-:W-:Y:S04]  /*82c0*/  IADD3 R11, R11, -0x1, RZ ;  /* 0xffffffff0b0b7810 */ /* 0x000fe80007ffe0ff */
[----:B------:R-:W-:Y:S11]  /*82d0*/  ISETP.GT.AND P0, PT, R11, R77, PT ;  /* 0x0000004d0b00720c */ /* 0x000ff60003f04270 */
[----:B------:R-:W-:Y:S02]  /*82e0*/  @!UPT UIADD3 URZ, URZ, URZ, URZ ;  /* 0x0000003f3f3ff290 */ /* 0x000fe4000fffe03f */
[----:B------:R-:W-:-:S05]  /*82f0*/  @P0 BRA `(.L_x_8144) ;  /* 0xffffa40000000947 */ /* 0x000fca000383ffff */
.L_x_8075:
        /* <DEDUP_REMOVED lines=98> */
.L_x_8153:
[----:B------:R-:W-:Y:S05]  /*8920*/  BSYNC B0 ;  /* 0x0000000000007941 */ /* 0x000fea0003800000 */
.L_x_8152:
[----:B-----5:R3:W-:Y:S02]  /*8930*/  STS.128 [R160], R8 ;  /* 0x00000008a0007388 */ /* 0x0207e40000000c00 */
.L_x_8151:
[----:B------:R-:W-:Y:S05]  /*8940*/  BSYNC B1 ;  /* 0x0000000000017941 */ /* 0x000fea0003800000 */
.L_x_8150:
        /* <DEDUP_REMOVED lines=44> */
.L_x_8155:
[----:B------:R-:W-:Y:S05]  /*8c10*/  BSYNC B0 ;  /* 0x0000000000007941 */ /* 0x000fea0003800000 */
.L_x_8154:
[----:B-----5:R1:W-:Y:S02]  /*8c20*/  STS.128 [R160+0x2000], R8 ;  /* 0x00200008a0007388 */ /* 0x0203e40000000c00 */
.L_x_8149:
[----:B------:R-:W-:Y:S05]  /*8c30*/  BSYNC B2 ;  /* 0x0000000000027941 */ /* 0x000fea0003800000 */
.L_x_8148:
        /* <DEDUP_REMOVED lines=61> */
.L_x_8161:
[----:B------:R-:W-:Y:S05]  /*9010*/  BSYNC B0 ;  /* 0x0000000000007941 */ /* 0x000fea0003800000 */
.L_x_8160:
[----:B-----5:R3:W-:Y:S02]  /*9020*/  STS.128 [R160+0x800], R8 ;  /* 0x00080008a0007388 */ /* 0x0207e40000000c00 */
.L_x_8159:
[----:B------:R-:W-:Y:S05]  /*9030*/  BSYNC B1 ;  /* 0x0000000000017941 */ /* 0x000fea0003800000 */
.L_x_8158:
        /* <DEDUP_REMOVED lines=46> */
.L_x_8163:
[----:B------:R-:W-:Y:S05]  /*9320*/  BSYNC B0 ;  /* 0x0000000000007941 */ /* 0x000fea0003800000 */
.L_x_8162:
[----:B-----5:R3:W-:Y:S02]  /*9330*/  STS.128 [R160+0x2800], R8 ;  /* 0x00280008a0007388 */ /* 0x0207e40000000c00 */
.L_x_8157:
[----:B------:R-:W-:Y:S05]  /*9340*/  BSYNC B2 ;  /* 0x0000000000027941 */ /* 0x000fea0003800000 */
.L_x_8156:
        /* <DEDUP_REMOVED lines=60> */
.L_x_8169:
[----:B------:R-:W-:Y:S05]  /*9710*/  BSYNC B0 ;  /* 0x0000000000007941 */ /* 0x000fea0003800000 */
.L_x_8168:
[----:B-----5:R2:W-:Y:S02]  /*9720*/  STS.128 [R160+0x1000], R8 ;  /* 0x00100008a0007388 */ /* 0x0205e40000000c00 */
.L_x_8167:
[----:B------:R-:W-:Y:S05]  /*9730*/  BSYNC B1 ;  /* 0x0000000000017941 */ /* 0x000fea0003800000 */
.L_x_8166:
        /* <DEDUP_REMOVED lines=44> */
.L_x_8171:
[----:B------:R-:W-:Y:S05]  /*9a00*/  BSYNC B0 ;  /* 0x0000000000007941 */ /* 0x000fea0003800000 */
.L_x_8170:
[----:B-----5:R1:W-:Y:S02]  /*9a10*/  STS.128 [R160+0x3000], R28 ;  /* 0x0030001ca0007388 */ /* 0x0203e40000000c00 */
.L_x_8165:
[----:B------:R-:W-:Y:S05]  /*9a20*/  BSYNC B2 ;  /* 0x0000000000027941 */ /* 0x000fea0003800000 */
.L_x_8164:
        /* <DEDUP_REMOVED lines=59> */
.L_x_8176:
[----:B------:R-:W-:Y:S05]  /*9de0*/  BSYNC B0 ;  /* 0x0000000000007941 */ /* 0x000fea0003800000 */
.L_x_8175:
[----:B-----5:R3:W-:Y:S02]  /*9df0*/  STS.128 [R160+0x1800], R8 ;  /* 0x00180008a0007388 */ /* 0x0207e40000000c00 */
.L_x_8174:
[----:B------:R-:W-:Y:S05]  /*9e00*/  BSYNC B1 ;  /* 0x0000000000017941 */ /* 0x000fea0003800000 */
.L_x_8173:
        /* <DEDUP_REMOVED lines=44> */
.L_x_8178:
[----:B------:R-:W-:Y:S05]  /*a0d0*/  BSYNC B0 ;  /* 0x0000000000007941 */ /* 0x000fea0003800000 */
.L_x_8177:
[----:B-----5:R2:W-:Y:S01]  /*a0e0*/  STS.128 [R160+0x3800], R16 ;  /* 0x00380010a0007388 */ /* 0x0205e20000000c00 */
[----:B------:R-:W-:Y:S05]  /*a0f0*/  BRA `(.L_x_8172) ;  /* 0x0000353000007947 */ /* 0x000fea0003800000 */
.L_x_8147:
        /* <DEDUP_REMOVED lines=90> */
.L_x_8184:
[----:B------:R-:W-:Y:S05]  /*a6a0*/  BSYNC B0 ;  /* 0x0000000000007941 */ /* 0x000fea0003800000 */
.L_x_8183:
[----:B-----5:R3:W-:Y:S02]  /*a6b0*/  STS.128 [R160], R24 ;  /* 0x00000018a0007388 */ /* 0x0207e40000000c00 */
.L_x_8182:
[----:B------:R-:W-:Y:S05]  /*a6c0*/  BSYNC B1 ;  /* 0x0000000000017941 */ /* 0x000fea0003800000 */
.L_x_8181:
        /* <DEDUP_REMOVED lines=86> */
.L_x_8186:
[----:B------:R-:W-:Y:S05]  /*ac30*/  BSYNC B0 ;  /* 0x0000000000007941 */ /* 0x000fea0003800000 */
.L_x_8185:
[----:B-----5:R1:W-:Y:S02]  /*ac40*/  STS.128 [R160+0x2000], R24 ;  /* 0x00200018a0007388 */ /* 0x0203e40000000c00 */
.L_x_8180:
[----:B------:R-:W-:Y:S05]  /*ac50*/  BSYNC B2 ;  /* 0x0000000000027941 */ /* 0x000fea0003800000 */
.L_x_8179:
        /* <DEDUP_REMOVED lines=95> */
.L_x_8192:
[----:B------:R-:W-:Y:S05]  /*b250*/  BSYNC B0 ;  /* 0x0000000000007941 */ /* 0x000fea0003800000 */
.L_x_8191:
[----:B-----5:R3:W-:Y:S02]  /*b260*/  STS.128 [R160+0x800], R24 ;  /* 0x00080018a0007388 */ /* 0x0207e40000000c00 */
.L_x_8190:
[----:B------:R-:W-:Y:S05]  /*b270*/  BSYNC B1 ;  /* 0x0000000000017941 */ /* 0x000fea0003800000 */
.L_x_8189:
        /* <DEDUP_REMOVED lines=90> */
.L_x_8194:
[----:B------:R-:W-:Y:S05]  /*b820*/  BSYNC B0 ;  /* 0x0000000000007941 */ /* 0x000fea0003800000 */
.L_x_8193:
[----:B-----5:R1:W-:Y:S02]  /*b830*/  STS.128 [R160+0x2800], R4 ;  /* 0x00280004a0007388 */ /* 0x0203e40000000c00 */
.L_x_8188:
[----:B------:R-:W-:Y:S05]  /*b840*/  BSYNC B2 ;  /* 0x0000000000027941 */ /* 0x000fea0003800000 */
.L_x_8187:
        /* <DEDUP_REMOVED lines=96> */
.L_x_8200:
[----:B------:R-:W-:Y:S05]  /*be50*/  BSYNC B0 ;  /* 0x0000000000007941 */ /* 0x000fea0003800000 */
.L_x_8199:
[----:B-----5:R3:W-:Y:S02]  /*be60*/  STS.128 [R160+0x1000], R24 ;  /* 0x00100018a0007388 */ /* 0x0207e40000000c00 */
.L_x_8198:
[----:B------:R-:W-:Y:S05]  /*be70*/  BSYNC B1 ;  /* 0x0000000000017941 */ /* 0x000fea0003800000 */
.L_x_8197:
        /* <DEDUP_REMOVED lines=89> */
.L_x_8202:
[----:B------:R-:W-:Y:S05]  /*c410*/  BSYNC B0 ;  /* 0x0000000000007941 */ /* 0x000fea0003800000 */
.L_x_8201:
[----:B-----5:R3:W-:Y:S02]  /*c420*/  STS.128 [R160+0x3000], R24 ;  /* 0x00300018a0007388 */ /* 0x0207e40000000c00 */
.L_x_8196:
[----:B------:R-:W-:Y:S05]  /*c430*/  BSYNC B2 ;  /* 0x0000000000027941 */ /* 0x000fea0003800000 */
.L_x_8195:
        /* <DEDUP_REMOVED lines=94> */
.L_x_8206:
[----:B------:R-:W-:Y:S05]  /*ca20*/  BSYNC B0 ;  /* 0x0000000000007941 */ /* 0x000fea0003800000 */
.L_x_8205:
[----:B-----5:R1:W-:Y:S02]  /*ca30*/  STS.128 [R160+0x1800], R4 ;  /* 0x00180004a0007388 */ /* 0x0203e40000000c00 */
.L_x_8204:
[----:B------:R-:W-:Y:S05]  /*ca40*/  BSYNC B1 ;  /* 0x0000000000017941 */ /* 0x000fea0003800000 */
.L_x_8203:
        /* <DEDUP_REMOVED lines=94> */
.L_x_8208:
[----:B------:R-:W-:Y:S05]  /*d030*/  BSYNC B0 ;  /* 0x0000000000007941 */ /* 0x000fea0003800000 */
.L_x_8207:
[----:B-----5:R1:W-:Y:S01]  /*d040*/  STS.128 [R160+0x3800], R4 ;  /* 0x00380004a0007388 */ /* 0x0203e20000000c00 */
[----:B------:R-:W-:Y:S05]  /*d050*/  BRA `(.L_x_8172) ;  /* 0x000005d000007947 */ /* 0x000fea0003800000 */
.L_x_8146:
        /* <DEDUP_REMOVED lines=20> */
.L_x_8210:
[----:B------:R-:W-:Y:S05]  /*d1a0*/  BSYNC B0 ;  /* 0x0000000000007941 */ /* 0x000fea0003800000 */
.L_x_8209:
        /* <DEDUP_REMOVED lines=22> */
.L_x_8212:
[----:B------:R-:W-:Y:S05]  /*d310*/  BSYNC B0 ;  /* 0x0000000000007941 */ /* 0x000fea0003800000 */
.L_x_8211:
        /* <DEDUP_REMOVED lines=23> */
.L_x_8214:
[----:B------:R-:W-:Y:S05]  /*d490*/  BSYNC B0 ;  /* 0x0000000000007941 */ /* 0x000fea0003800000 */
.L_x_8213:
        /* <DEDUP_REMOVED lines=25> */
.L_x_8172:
[----:B------:R-:W-:Y:S05]  /*d630*/  BSYNC B3 ;  /* 0x0000000000037941 */ /* 0x000fea0003800000 */
.L_x_8145:
        /* <DEDUP_REMOVED lines=25> */
.L_x_8216:
[----:B------:R-:W-:Y:S05]  /*d7d0*/  BSYNC B0 ;  /* 0x0000000000007941 */ /* 0x000fea0003800000 */
.L_x_8215:
        /* <DEDUP_REMOVED lines=22> */
.L_x_8218:
[----:B------:R-:W-:Y:S05]  /*d940*/  BSYNC B0 ;  /* 0x0000000000007941 */ /* 0x000fea0003800000 */
.L_x_8217:
        /* <DEDUP_REMOVED lines=26> */
.L_x_8220:
[----:B------:R-:W-:Y:S05]  /*daf0*/  BSYNC B0 ;  /* 0x0000000000007941 */ /* 0x000fea0003800000 */
.L_x_8219:
        /* <DEDUP_REMOVED lines=30> */
.L_x_8222:
[----:B------:R-:W-:Y:S05]  /*dce0*/  BSYNC B0 ;  /* 0x0000000000007941 */ /* 0x000fea0003800000 */
.L_x_8221:
        /* <DEDUP_REMOVED lines=39> */
.L_x_8224:
[----:B-1----:R-:W-:Y:S05]  /*df60*/  BSYNC B0 ;  /* 0x0000000000007941 */ /* 0x002fea0003800000 */
.L_x_8223:
        /* <DEDUP_REMOVED lines=22> */
.L_x_8226:
[----:B------:R-:W-:Y:S05]  /*e0d0*/  BSYNC B0 ;  /* 0x0000000000007941 */ /* 0x000fea0003800000 */
.L_x_8225:
        /* <DEDUP_REMOVED lines=26> */
.L_x_8228:
[----:B------:R-:W-:Y:S05]  /*e280*/  BSYNC B0 ;  /* 0x0000000000007941 */ /* 0x000fea0003800000 */
.L_x_8227:
        /* <DEDUP_REMOVED lines=28> */
.L_x_8230:
[----:B------:R-:W-:Y:S05]  /*e450*/  BSYNC B0 ;  /* 0x0000000000007941 */ /* 0x000fea0003800000 */
.L_x_8229:
        /* <DEDUP_REMOVED lines=15> */
[----:B------:R-:W-:Y:S01]  /*e550*/  I2F R55, R54 ;  /* 0x0000003600377306 */ /* 0x000fe20000201400 */
[----:B------:R-:W-:-:S02]  /*e560*/  SHF.R.U32.HI R5, RZ, 0x3, R5 ;  /* 0x00000003ff057819 */ /* 0x000fc40000011605 */
[----:B------:R-:W-:Y:S02]  /*e570*/  LOP3.LUT R2, R63, 0x8, R2, 0xf8, !PT ;  /* 0x000000083f027812 */ /* 0x000fe400078ef802 */
[----:B------:R-:W-:Y:S02]  /*e580*/  SHF.R.U32.HI R63, RZ, 0x3, R63 ;  /* 0x00000003ff3f7819 */ /* 0x000fe4000001163f */
[----:B------:R-:W-:Y:S01]  /*e590*/  LOP3.LUT R149, R136, R5, RZ, 0x3c, !PT ;  /* 0x0000000588957212 */ /* 0x000fe200078e3cff */
[----:B------:R-:W-:Y:S01]  /*e5a0*/  IMAD R5, R50, 0x400, R49 ;  /* 0x0000040032057824 */ /* 0x000fe200078e0231 */
[----:B------:R-:W-:Y:S01]  /*e5b0*/  LOP3.LUT R48, R2, R63, RZ, 0x3c, !PT ;  /* 0x0000003f02307212 */ /* 0x000fe200078e3cff */
[----:B------:R-:W-:Y:S01]  /*e5c0*/  IMAD R50, R50, 0x10, R61 ;  /* 0x0000001032327824 */ /* 0x000fe200078e023d */
[----:B------:R-:W-:Y:S01]  /*e5d0*/  IADD3 R96, R54, 0x9, RZ ;  /* 0x0000000936607810 */ /* 0x000fe20007ffe0ff */
[----:B------:R-:W-:Y:S01]  /*e5e0*/  IMAD R149, R62, 0x200, R149 ;  /* 0x000002003e957824 */ /* 0x000fe200078e0295 */
[----:B------:R-:W-:Y:S01]  /*e5f0*/  IADD3 R106, R54, 0x18, RZ ;  /* 0x00000018366a7810 */ /* 0x000fe20007ffe0ff */
[----:B------:R-:W-:Y:S01]  /*e600*/  IMAD.IADD R150, R48, 0x1, R5 ;  /* 0x0000000130967824 */ /* 0x000fe200078e0205 */
[----:B------:R-:W-:Y:S01]  /*e610*/  I2F R99, R96 ;  /* 0x0000006000637306 */ /* 0x000fe20000201400 */
[----:B------:R-:W-:Y:S01]  /*e620*/  IMAD.SHL.U32 R149, R149, 0x2, RZ ;  /* 0x0000000295957824 */ /* 0x000fe200078e00ff */
[----:B------:R-:W-:Y:S01]  /*e630*/  IADD3 R108, R54, 0x19, RZ ;  /* 0x00000019366c7810 */ /* 0x000fe20007ffe0ff */
[----:B------:R-:W-:Y:S01]  /*e640*/  IMAD.SHL.U32 R150, R150, 0x2, RZ ;  /* 0x0000000296967824 */ /* 0x000fe200078e00ff */
[----:B------:R-:W-:-:S02]  /*e650*/  IADD3 R62, R54, 0x8, RZ ;  /* 0x00000008363e7810 */ /* 0x000fc40007ffe0ff */
        /* <DEDUP_REMOVED lines=8> */
[----:B------:R-:W-:Y:S01]  /*e6e0*/  LDSM.16.M88.4 R68, [R148] ;  /* 0x000000009444783b */ /* 0x000fe20000000200 */
[C---:B------:R-:W-:Y:S01]  /*e6f0*/  IMAD R146, R51.reuse, 0x2, R150 ;  /* 0x0000000233927824 */ /* 0x040fe200078e0296 */
[----:B------:R-:W-:Y:S01]  /*e700*/  IADD3 R60, R54, 0x1, RZ ;  /* 0x00000001363c7810 */ /* 0x000fe20007ffe0ff */
[----:B------:R-:W-:Y:S01]  /*e710*/  IMAD R145, R51, 0x2, R148 ;  /* 0x0000000233917824 */ /* 0x000fe200078e0294 */
[----:B------:R-:W-:Y:S01]  /*e720*/  LDSM.16.M88.4 R92, [R147] ;  /* 0x00000000935c783b */ /* 0x000fe20000000200 */
[----:B------:R-:W-:-:S02]  /*e730*/  SEL R2, R2, 0xffffffc0, !P2 ;  /* 0xffffffc002027807 */ /* 0x000fc40005000000 */
[----:B------:R-:W-:Y:S01]  /*e740*/  I2F R113, R108 ;  /* 0x0000006c00717306 */ /* 0x000fe20000201400 */
[----:B------:R-:W5:Y:S01]  /*e750*/  LDSM.16.M88.4 R32, [R149+0x4800] ;  /* 0x004800009520783b */ /* 0x000f620000000200 */
[C---:B------:R-:W-:Y:S01]  /*e760*/  IADD3 R100, R54.reuse, 0x11, RZ ;  /* 0x0000001136647810 */ /* 0x040fe20007ffe0ff */
[----:B------:R-:W-:Y:S01]  /*e770*/  IMAD.IADD R143, R149, 0x1, R2 ;  /* 0x00000001958f7824 */ /* 0x000fe200078e0202 */
[----:B------:R-:W-:Y:S01]  /*e780*/  IADD3 R98, R54, 0x10, RZ ;  /* 0x0000001036627810 */ /* 0x000fe20007ffe0ff */
[----:B------:R-:W1:Y:S01]  /*e790*/  LDSM.16.M88.4 R24, [R149+0x5000] ;  /* 0x005000009518783b */ /* 0x000e620000000200 */
[----:B------:R-:W-:Y:S01]  /*e7a0*/  IMAD.IADD R136, R2, 0x1, R147 ;  /* 0x0000000102887824 */ /* 0x000fe200078e0293 */
[C---:B------:R-:W-:Y:S01]  /*e7b0*/  IADD3 R110, R54.reuse, 0x20, RZ ;  /* 0x00000020366e7810 */ /* 0x040fe20007ffe0ff */
[----:B------:R-:W-:Y:S01]  /*e7c0*/  I2F R97, R62 ;  /* 0x0000003e00617306 */ /* 0x000fe20000201400 */
[----:B------:R-:W3:Y:S01]  /*e7d0*/  LDSM.16.M88.4 R72, [R149+0x5800] ;  /* 0x005800009548783b */ /* 0x000ee20000000200 */
[----:B------:R-:W-:-:S02]  /*e7e0*/  IADD3 R116, R54, 0x29, RZ ;  /* 0x0000002936747810 */ /* 0x000fc40007ffe0ff */
[C---:B------:R-:W-:Y:S01]  /*e7f0*/  IADD3 R120, R54.reuse, 0x38, RZ ;  /* 0x0000003836787810 */ /* 0x040fe20007ffe0ff */
[----:B------:R-:W-:Y:S01]  /*e800*/  LDSM.16.M88.4 R12, [R143+0x4000] ;  /* 0x004000008f0c783b */ /* 0x000fe20000000200 */
[C---:B------:R-:W-:Y:S02]  /*e810*/  IADD3 R114, R54.reuse, 0x28, RZ ;  /* 0x0000002836727810 */ /* 0x040fe40007ffe0ff */
[----:B------:R-:W-:Y:S01]  /*e820*/  I2F R63, R60 ;  /* 0x0000003c003f7306 */ /* 0x000fe20000201400 */
[----:B------:R-:W4:Y:S01]  /*e830*/  LDSM.16.M88.4 R16, [R146] ;  /* 0x000000009210783b */ /* 0x000f220000000200 */
[C---:B------:R-:W-:Y:S02]  /*e840*/  IADD3 R112, R54.reuse, 0x21, RZ ;  /* 0x0000002136707810 */ /* 0x040fe40007ffe0ff */
[C---:B------:R-:W-:Y:S01]  /*e850*/  IADD3 R118, R54.reuse, 0x30, RZ ;  /* 0x0000003036767810 */ /* 0x040fe20007ffe0ff */
[----:B------:R-:W1:Y:S01]  /*e860*/  LDSM.16.M88.4 R64, [R147+0x800] ;  /* 0x000800009340783b */ /* 0x000e620000000200 */
[----:B------:R-:W-:-:S02]  /*e870*/  IADD3 R122, R54, 0x39, RZ ;  /* 0x00000039367a7810 */ /* 0x000fc40007ffe0ff */
[----:B------:R-:W-:Y:S01]  /*e880*/  I2F R109, R100 ;  /* 0x00000064006d7306 */ /* 0x000fe20000201400 */
[----:B------:R-:W3:Y:S01]  /*e890*/  LDSM.16.M88.4 R44, [R147+0x1800] ;  /* 0x00180000932c783b */ /* 0x000ee20000000200 */
[C---:B------:R-:W-:Y:S02]  /*e8a0*/  IADD3 R139, R147.reuse, 0x800, RZ ;  /* 0x00000800938b7810 */ /* 0x040fe40007ffe0ff */
[C---:B------:R-:W-:Y:S01]  /*e8b0*/  IADD3 R138, R147.reuse, 0x1000, RZ ;  /* 0x00001000938a7810 */ /* 0x040fe20007ffe0ff */
[C---:B--2---:R-:W-:Y:S01]  /*e8c0*/  HMMA.16816.F32.BF16 R4, R88.reuse, R40, RZ ;  /* 0x000000285804723c */ /* 0x044fe200000418ff */
[----:B------:R-:W2:Y:S01]  /*e8d0*/  LDSM.16.M88.4 R56, [R147+0x1000] ;  /* 0x001000009338783b */ /* 0x000ea20000000200 */
[C---:B------:R-:W-:Y:S01]  /*e8e0*/  IADD3 R137, R147.reuse, 0x1800, RZ ;  /* 0x0000180093897810 */ /* 0x040fe20007ffe0ff */
[----:B------:R-:W-:Y:S01]  /*e8f0*/  I2F R107, R98 ;  /* 0x00000062006b7306 */ /* 0x000fe20000201400 */
[----:B------:R-:W-:Y:S01]  /*e900*/  IADD3 R134, R147, 0x2800, RZ ;  /* 0x0000280093867810 */ /* 0x000fe20007ffe0ff */
[----:B------:R-:W-:Y:S03]  /*e910*/  LDSM.16.M88.4 R76, [R145] ;  /* 0x00000000914c783b */ /* 0x000fe60000000200 */
[C---:B------:R-:W-:Y:S01]  /*e920*/  HMMA.16816.F32.BF16 R40, R88.reuse, R42, RZ ;  /* 0x0000002a5828723c */ /* 0x040fe200000418ff */
[----:B------:R-:W-:Y:S02]  /*e930*/  LDSM.16.M88.4 R8, [R143+0x4800] ;  /* 0x004800008f08783b */ /* 0x000fe40000000200 */
[----:B------:R-:W-:Y:S02]  /*e940*/  I2F R115, R110 ;  /* 0x0000006e00737306 */ /* 0x000fe40000201400 */
[----:B------:R-:W-:Y:S03]  /*e950*/  LDSM.16.M88.4 R84, [R143+0x5000] ;  /* 0x005000008f54783b */ /* 0x000fe60000000200 */
[----:B-----5:R-:W-:Y:S01]  /*e960*/  HMMA.16816.F32.BF16 R36, R88, R32, RZ ;  /* 0x000000205824723c */ /* 0x020fe200000418ff */
[----:B------:R-:W-:Y:S02]  /*e970*/  LDSM.16.M88.4 R80, [R143+0x5800] ;  /* 0x005800008f50783b */ /* 0x000fe40000000200 */
[----:B------:R-:W-:Y:S05]  /*e980*/  I2F R121, R116 ;  /* 0x0000007400797306 */ /* 0x000fea0000201400 */
[----:B------:R-:W-:Y:S03]  /*e990*/  HMMA.16816.F32.BF16 R4, R68, R92, R4 ;  /* 0x0000005c4404723c */ /* 0x000fe60000041804 */
[----:B------:R-:W-:Y:S05]  /*e9a0*/  I2F R133, R120 ;  /* 0x0000007800857306 */ /* 0x000fea0000201400 */
[C---:B-1----:R-:W-:Y:S03]  /*e9b0*/  HMMA.16816.F32.BF16 R28, R88.reuse, R24, RZ ;  /* 0x00000018581c723c */ /* 0x042fe600000418ff */
[----:B------:R-:W-:Y:S05]  /*e9c0*/  I2F R119, R114 ;  /* 0x0000007200777306 */ /* 0x000fea0000201400 */
[C---:B------:R-:W-:Y:S03]  /*e9d0*/  HMMA.16816.F32.BF16 R32, R88.reuse, R34, RZ ;  /* 0x000000225820723c */ /* 0x040fe600000418ff */
[----:B------:R-:W-:Y:S05]  /*e9e0*/  I2F R117, R112 ;  /* 0x0000007000757306 */ /* 0x000fea0000201400 */
[C---:B------:R-:W-:Y:S03]  /*e9f0*/  HMMA.16816.F32.BF16 R24, R88.reuse, R26, RZ ;  /* 0x0000001a5818723c */ /* 0x040fe600000418ff */
[----:B------:R-:W-:Y:S05]  /*ea00*/  I2F R131, R118 ;  /* 0x0000007600837306 */ /* 0x000fea0000201400 */
[----:B---3--:R-:W-:Y:S03]  /*ea10*/  HMMA.16816.F32.BF16 R20, R88, R72, RZ ;  /* 0x000000485814723c */ /* 0x008fe600000418ff */
[----:B------:R-:W-:Y:S05]  /*ea20*/  I2F R135, R122 ;  /* 0x0000007a00877306 */ /* 0x000fea0000201400 */
[----:B------:R-:W-:Y:S01]  /*ea30*/  HMMA.16816.F32.BF16 R40, R68, R94, R40 ;  /* 0x0000005e4428723c */ /* 0x000fe20000041828 */
[----:B------:R-:W-:Y:S07]  /*ea40*/  LDSM.16.M88.4 R92, [R149+0x7000] ;  /* 0x00700000955c783b */ /* 0x000fee0000000200 */
[----:B------:R-:W-:Y:S01]  /*ea50*/  HMMA.16816.F32.BF16 R88, R88, R74, RZ ;  /* 0x0000004a5858723c */ /* 0x000fe200000418ff */
[----:B------:R-:W1:Y:S07]  /*ea60*/  LDSM.16.M88.4 R72, [R136] ;  /* 0x000000008848783b */ /* 0x000e6e0000000200 */
[C---:B----4-:R-:W-:Y:S08]  /*ea70*/  HMMA.16816.F32.BF16 R4, R16.reuse, R12, R4 ;  /* 0x0000000c1004723c */ /* 0x050ff00000041804 */
[----:B------:R-:W-:Y:S01]  /*ea80*/  HMMA.16816.F32.BF16 R40, R16, R14, R40 ;  /* 0x0000000e1028723c */ /* 0x000fe20000041828 */
[----:B------:R-:W-:Y:S07]  /*ea90*/  LDSM.16.M88.4 R12, [R147+0x2000] ;  /* 0x00200000930c783b */ /* 0x000fee0000000200 */
[C---:B------:R-:W-:Y:S08]  /*eaa0*/  HMMA.16816.F32.BF16 R36, R68.reuse, R64, R36 ;  /* 0x000000404424723c */ /* 0x040ff00000041824 */
[C---:B------:R-:W-:Y:S01]  /*eab0*/  HMMA.16816.F32.BF16 R32, R68.reuse, R66, R32 ;  /* 0x000000424420723c */ /* 0x040fe20000041820 */
[----:B------:R-:W-:Y:S07]  /*eac0*/  LDSM.16.M88.4 R64, [R150+0x2000] ;  /* 0x002000009640783b */ /* 0x000fee0000000200 */
[C---:B------:R-:W-:Y:S08]  /*ead0*/  HMMA.16816.F32.BF16 R20, R68.reuse, R44, R20 ;  /* 0x0000002c4414723c */ /* 0x040ff00000041814 */
[C---:B------:R-:W-:Y:S01]  /*eae0*/  HMMA.16816.F32.BF16 R88, R68.reuse, R46, R88 ;  /* 0x0000002e4458723c */ /* 0x040fe20000041858 */
[----:B------:R-:W3:Y:S07]  /*eaf0*/  LDSM.16.M88.4 R44, [R149+0x6000] ;  /* 0x00600000952c783b */ /* 0x000eee0000000200 */
[C---:B--2---:R-:W-:Y:S08]  /*eb00*/  HMMA.16816.F32.BF16 R28, R68.reuse, R56, R28 ;  /* 0x00000038441c723c */ /* 0x044ff0000004181c */
[----:B------:R-:W-:Y:S01]  /*eb10*/  HMMA.16816.F32.BF16 R24, R68, R58, R24 ;  /* 0x0000003a4418723c */ /* 0x000fe20000041818 */
[----:B------:R-:W2:Y:S04]  /*eb20*/  LDSM.16.M88.4 R56, [R136+0x800] ;  /* 0x000800008838783b */ /* 0x000ea80000000200 */
        /* <DEDUP_REMOVED lines=12> */
[C---:B---3--:R-:W-:Y:S08]  /*ebf0*/  HMMA.16816.F32.BF16 R4, R64.reuse, R44, R4 ;  /* 0x0000002c4004723c */ /* 0x048ff00000041804 */
[----:B------:R-:W-:Y:S01]  /*ec00*/  HMMA.16816.F32.BF16 R40, R64, R46, R40 ;  /* 0x0000002e4028723c */ /* 0x000fe20000041828 */
[----:B------:R-:W-:Y:S07]  /*ec10*/  LDSM.16.M88.4 R44, [R147+0x2800] ;  /* 0x00280000932c783b */ /* 0x000fee0000000200 */
[C---:B--2---:R-:W-:Y:S08]  /*ec20*/  HMMA.16816.F32.BF16 R36, R76.reuse, R56, R36 ;  /* 0x000000384c24723c */ /* 0x044ff00000041824 */
        /* <DEDUP_REMOVED lines=31> */
[----:B------:R-:W-:Y:S02]  /*ee20*/  HMMA.16816.F32.BF16 R24, R64, R94, R24 ;  /* 0x0000005e4018723c */ /* 0x000fe40000041818 */
[----:B------:R-:W-:Y:S06]  /*ee30*/  MUFU.TANH R57, R57 ;  /* 0x0000003900397308 */ /* 0x000fec0000002400 */
[----:B------:R-:W-:Y:S01]  /*ee40*/  HMMA.16816.F32.BF16 R40, R28, R82, R40 ;  /* 0x000000521c28723c */ /* 0x000fe20000041828 */
[----:B------:R-:W3:Y:S01]  /*ee50*/  LDSM.16.M88.4 R80, [R143+0x7000] ;  /* 0x007000008f50783b */ /* 0x000ee20000000200 */
[----:B------:R-:W-:Y:S06]  /*ee60*/  MUFU.TANH R132, R132 ;  /* 0x0000008400847308 */ /* 0x000fec0000002400 */
[C---:B-1----:R-:W-:Y:S02]  /*ee70*/  HMMA.16816.F32.BF16 R20, R76.reuse, R44, R20 ;  /* 0x0000002c4c14723c */ /* 0x042fe40000041814 */
[----:B------:R-:W-:Y:S06]  /*ee80*/  MUFU.TANH R56, R56 ;  /* 0x0000003800387308 */ /* 0x000fec0000002400 */
[----:B------:R-:W-:Y:S07]  /*ee90*/  HMMA.16816.F32.BF16 R88, R76, R46, R88 ;  /* 0x0000002e4c58723c */ /* 0x000fee0000041858 */
[----:B------:R-:W-:Y:S01]  /*eea0*/  IADD3 R47, R50, 0x1, R163 ;  /* 0x00000001322f7810 */ /* 0x000fe20007ffe0a3 */
[----:B------:R-:W-:Y:S01]  /*eeb0*/  HMMA.16816.F32.BF16 R36, R28, R68, R36 ;  /* 0x000000441c24723c */ /* 0x000fe20000041824 */
[----:B------:R-:W-:-:S02]  /*eec0*/  FMUL.FTZ R41, R41, c[0x0][0x2ec] ;  /* 0x0000bb0029297a20 */ /* 0x000fc40000410000 */
[----:B------:R-:W-:Y:S01]  /*eed0*/  IADD3 R2, R52, R47, -R156 ;  /* 0x0000002f34027210 */ /* 0x000fe20007ffe89c */
[----:B------:R-:W-:Y:S02]  /*eee0*/  FMUL.FTZ R40, R40, c[0x0][0x2ec] ;  /* 0x0000bb0028287a20 */ /* 0x000fe40000410000 */
[----:B------:R-:W-:Y:S01]  /*eef0*/  FMUL.FTZ R43, R43, c[0x0][0x2ec] ;  /* 0x0000bb002b2b7a20 */ /* 0x000fe20000410000 */
[----:B------:R-:W-:Y:S01]  /*ef00*/  MUFU.TANH R41, R41 ;  /* 0x0000002900297308 */ /* 0x000fe20000002400 */
[----:B--2---:R-:W-:Y:S01]  /*ef10*/  HMMA.16816.F32.BF16 R20, R64, R4, R20 ;  /* 0x000000044014723c */ /* 0x004fe20000041814 */
[----:B------:R-:W-:Y:S01]  /*ef20*/  IADD3 R103, R2, c[0x0][0x2e8], RZ ;  /* 0x0000ba0002677a10 */ /* 0x000fe20007ffe0ff */
[----:B------:R-:W-:Y:S01]  /*ef30*/  FMUL.FTZ R42, R42, c[0x0][0x2ec] ;  /* 0x0000bb002a2a7a20 */ /* 0x000fe20000410000 */
[----:B------:R-:W-:Y:S02]  /*ef40*/  LOP3.LUT R2, R48, R49, RZ, 0xfc, !PT ;  /* 0x0000003130027212 */ /* 0x000fe400078efcff */
[----:B------:R-:W-:-:S02]  /*ef50*/  IADD3 R47, R103, 0x8, RZ ;  /* 0x00000008672f7810 */ /* 0x000fc40007ffe0ff */
[----:B------:R-:W-:Y:S01]  /*ef60*/  MUFU.TANH R40, R40 ;  /* 0x0000002800287308 */ /* 0x000fe20000002400 */
[----:B------:R-:W-:Y:S01]  /*ef70*/  HMMA.16816.F32.BF16 R88, R64, R6, R88 ;  /* 0x000000064058723c */ /* 0x000fe20000041858 */
[----:B------:R-:W-:Y:S01]  /*ef80*/  LDSM.16.M88.4 R4, [R136+0x3800] ;  /* 0x003800008804783b */ /* 0x000fe20000000200 */
[-C--:B------:R-:W-:Y:S02]  /*ef90*/  IMNMX R103, R103, R52.reuse, PT ;  /* 0x0000003467677217 */ /* 0x080fe40003800200 */
[----:B------:R-:W-:Y:S02]  /*efa0*/  IMNMX R124, R47, R52, PT ;  /* 0x000000342f7c7217 */ /* 0x000fe40003800200 */
[-C--:B------:R-:W-:Y:S01]  /*efb0*/  ISETP.GE.AND P6, PT, R96, R103.reuse, PT ;  /* 0x000000676000720c */ /* 0x080fe20003fc6270 */
[----:B------:R-:W1:Y:S01]  /*efc0*/  MUFU.TANH R43, R43 ;  /* 0x0000002b002b7308 */ /* 0x000e620000002400 */
[----:B------:R-:W-:Y:S01]  /*efd0*/  HMMA.16816.F32.BF16 R24, R8, R58, R24 ;  /* 0x0000003a0818723c */ /* 0x000fe20000041818 */
[----:B------:R-:W-:Y:S01]  /*efe0*/  FMUL.FTZ R44, R36, c[0x0][0x2ec] ;  /* 0x0000bb00242c7a20 */ /* 0x000fe20000410000 */
[-C--:B------:R-:W-:Y:S01]  /*eff0*/  ISETP.GE.AND P4, PT, R62, R103.reuse, PT ;  /* 0x000000673e00720c */ /* 0x080fe20003f86270 */
[----:B------:R-:W-:Y:S01]  /*f000*/  FMUL.FTZ R45, R37, c[0x0][0x2ec] ;  /* 0x0000bb00252d7a20 */ /* 0x000fe20000410000 */
[C---:B------:R-:W-:Y:S01]  /*f010*/  ISETP.GE.AND P5, PT, R60.reuse, R103, PT ;  /* 0x000000673c00720c */ /* 0x040fe20003fa6270 */
[----:B------:R-:W-:Y:S01]  /*f020*/  FMUL.FTZ R46, R39, c[0x0][0x2ec] ;  /* 0x0000bb00272e7a20 */ /* 0x000fe20000410000 */
[-C--:B------:R-:W-:Y:S01]  /*f030*/  ISETP.GE.AND P0, PT, R60, R124.reuse, PT ;  /* 0x0000007c3c00720c */ /* 0x080fe20003f06270 */
[----:B------:R-:W-:Y:S01]  /*f040*/  FMUL.FTZ R58, R38, c[0x0][0x2ec] ;  /* 0x0000bb00263a7a20 */ /* 0x000fe20000410000 */
[----:B------:R-:W-:Y:S01]  /*f050*/  HMMA.16816.F32.BF16 R72, R32, R14, R72 ;  /* 0x0000000e2048723c */ /* 0x000fe20000041848 */
[----:B------:R-:W2:Y:S01]  /*f060*/  LDSM.16.M88.4 R36, [R143+0x7800] ;  /* 0x007800008f24783b */ /* 0x000ea20000000200 */
[----:B------:R-:W4:Y:S01]  /*f070*/  MUFU.TANH R45, R45 ;  /* 0x0000002d002d7308 */ /* 0x000f220000002400 */
[----:B------:R-:W-:-:S02]  /*f080*/  ISETP.GE.AND P2, PT, R96, R124, PT ;  /* 0x0000007c6000720c */ /* 0x000fc40003f46270 */
[----:B------:R-:W5:Y:S01]  /*f090*/  LDSM.16.M88.4 R12, [R136+0x3000] ;  /* 0x00300000880c783b */ /* 0x000f620000000200 */
[----:B------:R-:W-:Y:S01]  /*f0a0*/  ISETP.GE.AND P1, PT, R62, R124, PT ;  /* 0x0000007c3e00720c */ /* 0x000fe20003f26270 */
[----:B-1----:R-:W-:Y:S01]  /*f0b0*/  FFMA.FTZ R43, R0, R99, R43 ;  /* 0x00000063002b7223 */ /* 0x002fe2000001002b */
[----:B------:R-:W-:Y:S01]  /*f0c0*/  HMMA.16816.F32.BF16 R20, R8, R16, R20 ;  /* 0x000000100814723c */ /* 0x000fe20000041814 */
[----:B------:R-:W-:-:S04]  /*f0d0*/  DEPBAR.LE SB0, 0x0 ;  /* 0x000080000000791a */ /* 0x000fc80000000000 */
[----:B------:R-:W1:Y:S03]  /*f0e0*/  MUFU.TANH R44, R44 ;  /* 0x0000002c002c7308 */ /* 0x000e660000002400 */
[----:B------:R-:W-:Y:S05]  /*f0f0*/  HMMA.16816.F32.BF16 R88, R8, R18, R88 ;  /* 0x000000120858723c */ /* 0x000fea0000041858 */
[----:B------:R-:W-:Y:S02]  /*f100*/  MUFU.TANH R58, R58 ;  /* 0x0000003a003a7308 */ /* 0x000fe40000002400 */
[C---:B------:R-:W-:Y:S01]  /*f110*/  FFMA.FTZ R8, R0.reuse, R97, R40 ;  /* 0x0000006100087223 */ /* 0x040fe20000010028 */
[----:B---3--:R-:W-:Y:S01]  /*f120*/  HMMA.16816.F32.BF16 R24, R32, R82, R24 ;  /* 0x000000522018723c */ /* 0x008fe20000041818 */
[----:B------:R-:W-:-:S02]  /*f130*/  FFMA.FTZ R9, R0, R63, R123 ;  /* 0x0000003f00097223 */ /* 0x000fc4000001007b */
[C---:B----4-:R-:W-:Y:S02]  /*f140*/  FFMA.FTZ R11, R0.reuse, R109, R45 ;  /* 0x0000006d000b7223 */ /* 0x050fe4000001002d */
[----:B------:R-:W3:Y:S01]  /*f150*/  MUFU.TANH R42, R42 ;  /* 0x0000002a002a7308 */ /* 0x000ee20000002400 */
[----:B------:R-:W-:Y:S01]  /*f160*/  FSEL R9, R9, -INF , !P5 ;  /* 0xff80000009097808 */ /* 0x000fe20006800000 */
[----:B-1----:R-:W-:Y:S01]  /*f170*/  FFMA.FTZ R19, R0, R107, R44 ;  /* 0x0000006b00137223 */ /* 0x002fe2000001002c */
[----:B------:R-:W-:Y:S01]  /*f180*/  HMMA.16816.F32.BF16 R84, R32, R80, R84 ;  /* 0x000000502054723c */ /* 0x000fe20000041854 */
[----:B------:R-:W-:-:S04]  /*f190*/  ISETP.GE.AND P5, PT, R98, R103, PT ;  /* 0x000000676200720c */ /* 0x000fc80003fa6270 */
[----:B------:R-:W1:Y:S01]  /*f1a0*/  MUFU.TANH R46, R46 ;  /* 0x0000002e002e7308 */ /* 0x000e620000002400 */
[----:B------:R-:W-:Y:S02]  /*f1b0*/  FSEL R19, R19, -INF , !P5 ;  /* 0xff80000013137808 */ /* 0x000fe40006800000 */
[----:B------:R-:W-:Y:S01]  /*f1c0*/  HMMA.16816.F32.BF16 R72, R28, R70, R72 ;  /* 0x000000461c48723c */ /* 0x000fe20000041848 */
[----:B------:R-:W-:Y:S01]  /*f1d0*/  ISETP.GE.AND P5, PT, R108, R103, PT ;  /* 0x000000676c00720c */ /* 0x000fe20003fa6270 */
[----:B---3--:R-:W-:-:S06]  /*f1e0*/  FFMA.FTZ R18, R0, R97, R42 ;  /* 0x0000006100127223 */ /* 0x008fcc000001002a */
[----:B--2---:R-:W-:Y:S01]  /*f1f0*/  HMMA.16816.F32.BF16 R20, R32, R36, R20 ;  /* 0x000000242014723c */ /* 0x004fe20000041814 */
[----:B------:R-:W-:Y:S02]  /*f200*/  FSEL R18, R18, -INF , !P1 ;  /* 0xff80000012127808 */ /* 0x000fe40004800000 */
[----:B------:R-:W-:Y:S01]  /*f210*/  ISETP.GE.AND P1, PT, R100, R124, PT ;  /* 0x0000007c6400720c */ /* 0x000fe20003f26270 */
[----:B-1----:R-:W-:-:S04]  /*f220*/  FFMA.FTZ R10, R0, R109, R46 ;  /* 0x0000006d000a7223 */ /* 0x002fc8000001002e */
[----:B------:R-:W-:Y:S01]  /*f230*/  HMMA.16816.F32.BF16 R88, R32, R38, R88 ;  /* 0x000000262058723c */ /* 0x000fe20000041858 */
[----:B------:R-:W-:Y:S01]  /*f240*/  FSEL R10, R10, -INF , !P1 ;  /* 0xff8000000a0a7808 */ /* 0x000fe20004800000 */
[----:B------:R-:W-:Y:S01]  /*f250*/  BAR.SYNC.DEFER_BLOCKING 0x0 ;  /* 0x0000000000007b1d */ /* 0x000fe20000010000 */
[----:B------:R-:W-:-:S05]  /*f260*/  ISETP.GE.AND P1, PT, R110, R124, PT ;  /* 0x0000007c6e00720c */ /* 0x000fca0003f26270 */
[----:B-----5:R-:W-:Y:S01]  /*f270*/  HMMA.16816.F32.BF16 R24, R28, R14, R24 ;  /* 0x0000000e1c18723c */ /* 0x020fe20000041818 */
[----:B------:R-:W-:Y:S02]  /*f280*/  FMUL.FTZ R17, R75, c[0x0][0x2ec] ;  /* 0x0000bb004b117a20 */ /* 0x000fe40000410000 */
[----:B------:R-:W-:-:S04]  /*f290*/  FMUL.FTZ R16, R74, c[0x0][0x2ec] ;  /* 0x0000bb004a107a20 */ /* 0x000fc80000410000 */
[----:B------:R-:W-:Y:S01]  /*f2a0*/  MUFU.TANH R17, R17 ;  /* 0x0000001100117308 */ /* 0x000fe20000002400 */
[----:B------:R-:W-:Y:S01]  /*f2b0*/  HMMA.16816.F32.BF16 R84, R28, R12, R84 ;  /* 0x0000000c1c54723c */ /* 0x000fe20000041854 */
[----:B------:R-:W-:-:S05]  /*f2c0*/  FFMA.FTZ R14, R0, R63, R57 ;  /* 0x0000003f000e7223 */ /* 0x000fca0000010039 */
[----:B------:R-:W-:Y:S01]  /*f2d0*/  FSEL R14, R14, -INF , !P0 ;  /* 0xff8000000e0e7808 */ /* 0x000fe20004000000 */
[----:B------:R-:W-:Y:S01]  /*f2e0*/  FMUL.FTZ R12, R72, c[0x0][0x2ec] ;  /* 0x0000bb00480c7a20 */ /* 0x000fe20000410000 */
[----:B------:R-:W-:Y:S01]  /*f2f0*/  HMMA.16816.F32.BF16 R20, R28, R4, R20 ;  /* 0x000000041c14723c */ /* 0x000fe20000041814 */
[----:B------:R-:W-:Y:S01]  /*f300*/  FMUL.FTZ R13, R73, c[0x0][0x2ec] ;  /* 0x0000bb00490d7a20 */ /* 0x000fe20000410000 */
[----:B------:R-:W-:Y:S01]  /*f310*/  MUFU.TANH R16, R16 ;  /* 0x0000001000107308 */ /* 0x000fe20000002400 */
[----:B------:R-:W-:-:S04]  /*f320*/  ISETP.GE.AND P0, PT, R98, R124, PT ;  /* 0x0000007c6200720c */ /* 0x000fc80003f06270 */
[----:B------:R-:W-:Y:S01]  /*f330*/  FSEL R5, R8, -INF , !P4 ;  /* 0xff80000008057808 */ /* 0x000fe20006000000 */
[----:B------:R-:W-:Y:S01]  /*f340*/  HMMA.16816.F32.BF16 R88, R28, R6, R88 ;  /* 0x000000061c58723c */ /* 0x000fe20000041858 */
[----:B------:R-:W-:Y:S01]  /*f350*/  FMUL.FTZ R4, R25, c[0x0][0x2ec] ;  /* 0x0000bb0019047a20 */ /* 0x000fe20000410000 */
[----:B------:R-:W1:Y:S01]  /*f360*/  MUFU.TANH R12, R12 ;  /* 0x0000000c000c7308 */ /* 0x000e620000002400 */
[----:B------:R-:W-:Y:S01]  /*f370*/  FFMA.FTZ R25, R0, R99, R41 ;  /* 0x0000006300197223 */ /* 0x000fe20000010029 */
[-C--:B------:R-:W-:Y:S01]  /*f380*/  ISETP.GE.AND P4, PT, R100, R103.reuse, PT ;  /* 0x000000676400720c */ /* 0x080fe20003f86270 */
[----:B------:R-:W-:Y:S02]  /*f390*/  FMUL.FTZ R26, R26, c[0x0][0x2ec] ;  /* 0x0000bb001a1a7a20 */ /* 0x000fe40000410000 */
[----:B------:R-:W-:Y:S01]  /*f3a0*/  FMUL.FTZ R24, R24, c[0x0][0x2ec] ;  /* 0x0000bb0018187a20 */ /* 0x000fe20000410000 */
[----:B------:R-:W-:Y:S01]  /*f3b0*/  FSEL R25, R25, -INF , !P6 ;  /* 0xff80000019197808 */ /* 0x000fe20007000000 */
[----:B------:R-:W-:Y:S01]  /*f3c0*/  FMUL.FTZ R84, R84, c[0x0][0x2ec] ;  /* 0x0000bb0054547a20 */ /* 0x000fe20000410000 */
[----:B------:R1:W-:Y:S01]  /*f3d0*/  MUFU.TANH R41, R4 ;  /* 0x0000000400297308 */ /* 0x0003e20000002400 */
[-C--:B------:R-:W-:Y:S01]  /*f3e0*/  ISETP.GE.AND P6, PT, R106, R103.reuse, PT ;  /* 0x000000676a00720c */ /* 0x080fe20003fc6270 */
[----:B------:R-:W-:Y:S01]  /*f3f0*/  FMUL.FTZ R37, R86, c[0x0][0x2ec] ;  /* 0x0000bb0056257a20 */ /* 0x000fe20000410000 */
[----:B------:R-:W-:Y:S01]  /*f400*/  FSEL R11, R11, -INF , !P4 ;  /* 0xff8000000b0b7808 */ /* 0x000fe20006000000 */
[----:B------:R-:W-:Y:S01]  /*f410*/  FMUL.FTZ R47, R87, c[0x0][0x2ec] ;  /* 0x0000bb00572f7a20 */ /* 0x000fe20000410000 */
[----:B------:R-:W-:Y:S01]  /*f420*/  ISETP.GE.AND P4, PT, R110, R103, PT ;  /* 0x000000676e00720c */ /* 0x000fe20003f86270 */
[----:B------:R-:W-:-:S02]  /*f430*/  FMUL.FTZ R28, R21, c[0x0][0x2ec] ;  /* 0x0000bb00151c7a20 */ /* 0x000fc40000410000 */
[----:B------:R-:W2:Y:S01]  /*f440*/  MUFU.TANH R13, R13 ;  /* 0x0000000d000d7308 */ /* 0x000ea20000002400 */
[----:B------:R-:W-:Y:S02]  /*f450*/  FMUL.FTZ R85, R85, c[0x0][0x2ec] ;  /* 0x0000bb0055557a20 */ /* 0x000fe40000410000 */
[----:B------:R-:W-:Y:S02]  /*f460*/  FMUL.FTZ R27, R27, c[0x0][0x2ec] ;  /* 0x0000bb001b1b7a20 */ /* 0x000fe40000410000 */
[----:B------:R-:W-:Y:S02]  /*f470*/  FFMA.FTZ R8, R0, R107, R58 ;  /* 0x0000006b00087223 */ /* 0x000fe4000001003a */
[----:B------:R-:W-:Y:S01]  /*f480*/  FMUL.FTZ R20, R20, c[0x0][0x2ec] ;  /* 0x0000bb0014147a20 */ /* 0x000fe20000410000 */
[----:B------:R-:W3:Y:S01]  /*f490*/  MUFU.TANH R15, R84 ;  /* 0x00000054000f7308 */ /* 0x000ee20000002400 */
[-C--:B-1----:R-:W-:Y:S01]  /*f4a0*/  FFMA.FTZ R4, R0, R111.reuse, R12 ;  /* 0x0000006f00047223 */ /* 0x082fe2000001000c */
[----:B------:R-:W-:Y:S01]  /*f4b0*/  FSEL R8, R8, -INF , !P0 ;  /* 0xff80000008087808 */ /* 0x000fe20004000000 */
[----:B------:R-:W-:Y:S01]  /*f4c0*/  FFMA.FTZ R16, R0, R111, R16 ;  /* 0x0000006f00107223 */ /* 0x000fe20000010010 */
[-C--:B------:R-:W-:Y:S01]  /*f4d0*/  ISETP.GE.AND P0, PT, R108, R124.reuse, PT ;  /* 0x0000007c6c00720c */ /* 0x080fe20003f06270 */
[----:B------:R-:W-:Y:S01]  /*f4e0*/  FMUL.FTZ R23, R23, c[0x0][0x2ec] ;  /* 0x0000bb0017177a20 */ /* 0x000fe20000410000 */
[----:B------:R-:W-:Y:S01]  /*f4f0*/  FSEL R21, R4, -INF , !P6 ;  /* 0xff80000004157808 */ /* 0x000fe20007000000 */
[----:B------:R-:W-:Y:S01]  /*f500*/  FFMA.FTZ R4, R0, R113, R17 ;  /* 0x0000007100047223 */ /* 0x000fe20000010011 */
[----:B------:R-:W1:Y:S01]  /*f510*/  MUFU.TANH R37, R37 ;  /* 0x0000002500257308 */ /* 0x000e620000002400 */
[----:B------:R-:W-:Y:S01]  /*f520*/  FMUL.FTZ R17, R88, c[0x0][0x2ec] ;  /* 0x0000bb0058117a20 */ /* 0x000fe20000410000 */
[----:B------:R-:W-:Y:S01]  /*f530*/  ISETP.GE.AND P6, PT, R112, R103, PT ;  /* 0x000000677000720c */ /* 0x000fe20003fc6270 */
[----:B--2---:R-:W-:Y:S01]  /*f540*/  FFMA.FTZ R7, R0, R113, R13 ;  /* 0x0000007100077223 */ /* 0x004fe2000001000d */
[----:B------:R-:W-:Y:S01]  /*f550*/  FSEL R4, R4, -INF , !P0 ;  /* 0xff80000004047808 */ /* 0x000fe20004000000 */
[----:B------:R-:W-:Y:S01]  /*f560*/  FMUL.FTZ R13, R22, c[0x0][0x2ec] ;  /* 0x0000bb00160d7a20 */ /* 0x000fe20000410000 */
[----:B------:R-:W-:Y:S01]  /*f570*/  ISETP.GE.AND P0, PT, R114, R124, PT ;  /* 0x0000007c7200720c */ /* 0x000fe20003f06270 */
[C---:B------:R-:W-:Y:S01]  /*f580*/  FFMA.FTZ R41, R0.reuse, R121, R41 ;  /* 0x0000007900297223 */ /* 0x040fe20000010029 */
[----:B------:R-:W2:Y:S01]  /*f590*/  MUFU.TANH R17, R17 ;  /* 0x0000001100117308 */ /* 0x000ea20000002400 */
[----:B---3--:R-:W-:Y:S01]  /*f5a0*/  FFMA.FTZ R15, R0, R115, R15 ;  /* 0x00000073000f7223 */ /* 0x008fe2000001000f */
[----:B------:R-:W-:Y:S01]  /*f5b0*/  FSEL R7, R7, -INF , !P5 ;  /* 0xff80000007077808 */ /* 0x000fe20006800000 */
[----:B------:R-:W-:Y:S01]  /*f5c0*/  FMUL.FTZ R90, R90, c[0x0][0x2ec] ;  /* 0x0000bb005a5a7a20 */ /* 0x000fe20000410000 */
[----:B------:R-:W-:Y:S01]  /*f5d0*/  ISETP.GE.AND P5, PT, R114, R103, PT ;  /* 0x000000677200720c */ /* 0x000fe20003fa6270 */
[----:B------:R-:W-:Y:S01]  /*f5e0*/  FMUL.FTZ R91, R91, c[0x0][0x2ec] ;  /* 0x0000bb005b5b7a20 */ /* 0x000fe20000410000 */
[----:B------:R-:W-:-:S02]  /*f5f0*/  FSEL R123, R15, -INF , !P4 ;  /* 0xff8000000f7b7808 */ /* 0x000fc40006000000 */
[----:B------:R3:W4:Y:S01]  /*f600*/  MUFU.TANH R40, R24 ;  /* 0x0000001800287308 */ /* 0x0007220000002400 */
[----:B------:R-:W-:Y:S01]  /*f610*/  ISETP.GE.AND P4, PT, R116, R103, PT ;  /* 0x000000677400720c */ /* 0x000fe20003f86270 */
[----:B-1----:R-:W-:-:S03]  /*f620*/  FFMA.FTZ R37, R0, R115, R37 ;  /* 0x0000007300257223 */ /* 0x002fc60000010025 */
[----:B------:R-:W-:Y:S02]  /*f630*/  FSEL R125, R41, -INF , !P4 ;  /* 0xff800000297d7808 */ /* 0x000fe40006000000 */
[----:B------:R-:W-:Y:S01]  /*f640*/  ISETP.GE.AND P4, PT, R120, R103, PT ;  /* 0x000000677800720c */ /* 0x000fe20003f86270 */
[----:B------:R-:W1:Y:S01]  /*f650*/  MUFU.TANH R26, R26 ;  /* 0x0000001a001a7308 */ /* 0x000e620000002400 */
[----:B--2---:R-:W-:Y:S01]  /*f660*/  FFMA.FTZ R17, R0, R133, R17 ;  /* 0x0000008500117223 */ /* 0x004fe20000010011 */
[----:B------:R-:W-:Y:S02]  /*f670*/  FSEL R128, R37, -INF , !P1 ;  /* 0xff80000025807808 */ /* 0x000fe40004800000 */
[----:B------:R-:W-:-:S04]  /*f680*/  ISETP.GE.AND P1, PT, R116, R124, PT ;  /* 0x0000007c7400720c */ /* 0x000fc80003f26270 */
[----:B------:R-:W2:Y:S01]  /*f690*/  MUFU.TANH R36, R85 ;  /* 0x0000005500247308 */ /* 0x000ea20000002400 */
[----:B---3--:R-:W-:Y:S01]  /*f6a0*/  FSEL R24, R43, -INF , !P2 ;  /* 0xff8000002b187808 */ /* 0x008fe20005000000 */
[----:B----4-:R-:W-:Y:S01]  /*f6b0*/  FFMA.FTZ R40, R0, R119, R40 ;  /* 0x0000007700287223 */ /* 0x010fe20000010028 */
[----:B------:R-:W-:-:S04]  /*f6c0*/  ISETP.GE.AND P2, PT, R106, R124, PT ;  /* 0x0000007c6a00720c */ /* 0x000fc80003f46270 */
[----:B------:R-:W-:Y:S01]  /*f6d0*/  FSEL R6, R16, -INF , !P2 ;  /* 0xff80000010067808 */ /* 0x000fe20005000000 */
[----:B------:R-:W3:Y:S01]  /*f6e0*/  MUFU.TANH R47, R47 ;  /* 0x0000002f002f7308 */ /* 0x000ee20000002400 */
[----:B------:R-:W-:Y:S01]  /*f6f0*/  ISETP.GE.AND P2, PT, R112, R124, PT ;  /* 0x0000007c7000720c */ /* 0x000fe20003f46270 */
[----:B-1----:R-:W-:Y:S01]  /*f700*/  FFMA.FTZ R26, R0, R119, R26 ;  /* 0x00000077001a7223 */ /* 0x002fe2000001001a */
[----:B------:R-:W-:Y:S02]  /*f710*/  FSEL R119, R17, -INF , !P4 ;  /* 0xff80000011777808 */ /* 0x000fe40006000000 */
[----:B------:R-:W-:Y:S02]  /*f720*/  ISETP.GT.AND P4, PT, R165, R151, PT ;  /* 0x00000097a500720c */ /* 0x000fe40003f84270 */
[----:B------:R-:W-:Y:S01]  /*f730*/  FSEL R127, R40, -INF , !P5 ;  /* 0xff800000287f7808 */ /* 0x000fe20006800000 */
[----:B------:R-:W1:Y:S01]  /*f740*/  MUFU.TANH R27, R27 ;  /* 0x0000001b001b7308 */ /* 0x000e620000002400 */
[----:B--2---:R-:W-:Y:S01]  /*f750*/  FFMA.FTZ R36, R0, R117, R36 ;  /* 0x0000007500247223 */ /* 0x004fe20000010024 */
[----:B------:R-:W-:-:S02]  /*f760*/  FSEL R126, R26, -INF , !P0 ;  /* 0xff8000001a7e7808 */ /* 0x000fc40004000000 */
[----:B------:R-:W-:Y:S02]  /*f770*/  ISETP.GE.AND P5, PT, R92, R103, PT ;  /* 0x000000675c00720c */ /* 0x000fe40003fa6270 */
[----:B------:R-:W-:Y:S02]  /*f780*/  FSEL R129, R36, -INF , !P6 ;  /* 0xff80000024817808 */ /* 0x000fe40007000000 */
[----:B------:R2:W4:Y:S01]  /*f790*/  MUFU.TANH R12, R20 ;  /* 0x00000014000c7308 */ /* 0x0005220000002400 */
[----:B---3--:R-:W-:Y:S01]  /*f7a0*/  FFMA.FTZ R47, R0, R117, R47 ;  /* 0x00000075002f7223 */ /* 0x008fe2000001002f */
[----:B------:R-:W-:Y:S02]  /*f7b0*/  ISETP.GE.AND P6, PT, R118, R103, PT ;  /* 0x000000677600720c */ /* 0x000fe40003fc6270 */
[----:B------:R-:W-:Y:S02]  /*f7c0*/  ISETP.GE.AND P0, PT, R92, R124, PT ;  /* 0x0000007c5c00720c */ /* 0x000fe40003f06270 */
[----:B------:R-:W-:-:S02]  /*f7d0*/  FSEL R170, R47, -INF , !P2 ;  /* 0xff8000002faa7808 */ /* 0x000fc40005000000 */
[----:B------:R-:W3:Y:S01]  /*f7e0*/  MUFU.TANH R13, R13 ;  /* 0x0000000d000d7308 */ /* 0x000ee20000002400 */
[----:B-1----:R-:W-:Y:S01]  /*f7f0*/  FFMA.FTZ R27, R0, R121, R27 ;  /* 0x00000079001b7223 */ /* 0x002fe2000001001b */
[----:B------:R-:W-:-:S04]  /*f800*/  ISETP.GE.AND P2, PT, R118, R124, PT ;  /* 0x0000007c7600720c */ /* 0x000fc80003f46270 */
[----:B------:R-:W-:Y:S01]  /*f810*/  FSEL R130, R27, -INF , !P1 ;  /* 0xff8000001b827808 */ /* 0x000fe20004800000 */
[----:B--2---:R-:W-:Y:S01]  /*f820*/  FMUL.FTZ R20, R89, c[0x0][0x2ec] ;  /* 0x0000bb0059147a20 */ /* 0x004fe20000410000 */
[----:B------:R-:W1:Y:S01]  /*f830*/  MUFU.TANH R16, R28 ;  /* 0x0000001c00107308 */ /* 0x000e620000002400 */
[----:B----4-:R-:W-:Y:S01]  /*f840*/  FFMA.FTZ R12, R0, R131, R12 ;  /* 0x00000083000c7223 */ /* 0x010fe2000001000c */
[----:B------:R-:W-:-:S04]  /*f850*/  ISETP.GE.AND P1, PT, R120, R124, PT ;  /* 0x0000007c7800720c */ /* 0x000fc80003f26270 */
[----:B------:R-:W-:Y:S01]  /*f860*/  FSEL R121, R12, -INF , !P6 ;  /* 0xff8000000c797808 */ /* 0x000fe20007000000 */
[C---:B---3--:R-:W-:Y:S01]  /*f870*/  FFMA.FTZ R13, R0.reuse, R131, R13 ;  /* 0x00000083000d7223 */ /* 0x048fe2000001000d */
[----:B------:R-:W2:Y:S01]  /*f880*/  MUFU.TANH R15, R23 ;  /* 0x00000017000f7308 */ /* 0x000ea20000002400 */
[----:B------:R-:W-:Y:S01]  /*f890*/  FFMA.FTZ R12, R0, R55, R56 ;  /* 0x00000037000c7223 */ /* 0x000fe20000010038 */
[----:B------:R-:W-:Y:S02]  /*f8a0*/  ISETP.GE.AND P6, PT, R54, R103, PT ;  /* 0x000000673600720c */ /* 0x000fe40003fc6270 */
[----:B------:R-:W-:Y:S01]  /*f8b0*/  FSEL R118, R13, -INF , !P2 ;  /* 0xff8000000d767808 */ /* 0x000fe20005000000 */
[----:B------:R-:W-:Y:S01]  /*f8c0*/  FFMA.FTZ R13, R0, R55, R132 ;  /* 0x00000037000d7223 */ /* 0x000fe20000010084 */
[----:B------:R-:W-:Y:S02]  /*f8d0*/  ISETP.GE.AND P2, PT, R54, R124, PT ;  /* 0x0000007c3600720c */ /* 0x000fe40003f46270 */
[----:B------:R-:W3:Y:S01]  /*f8e0*/  MUFU.TANH R20, R20 ;  /* 0x0000001400147308 */ /* 0x000ee20000002400 */
[----:B-1----:R-:W-:Y:S01]  /*f8f0*/  FFMA.FTZ R16, R0, R93, R16 ;  /* 0x0000005d00107223 */ /* 0x002fe20000010010 */
[----:B------:R-:W-:-:S02]  /*f900*/  IADD3 R132, R147, 0x3800, RZ ;  /* 0x0000380093847810 */ /* 0x000fc40007ffe0ff */
[----:B------:R-:W-:Y:S02]  /*f910*/  FSEL R13, R13, -INF , !P6 ;  /* 0xff8000000d0d7808 */ /* 0x000fe40007000000 */
[----:B------:R-:W-:Y:S02]  /*f920*/  FSEL R120, R16, -INF , !P5 ;  /* 0xff80000010787808 */ /* 0x000fe40006800000 */
[----:B------:R-:W1:Y:S01]  /*f930*/  MUFU.TANH R114, R90 ;  /* 0x0000005a00727308 */ /* 0x000e620000002400 */
[----:B--2---:R-:W-:Y:S01]  /*f940*/  FFMA.FTZ R15, R0, R93, R15 ;  /* 0x0000005d000f7223 */ /* 0x004fe2000001000f */
[----:B------:R-:W-:Y:S02]  /*f950*/  ISETP.GE.AND P5, PT, R122, R103, PT ;  /* 0x000000677a00720c */ /* 0x000fe40003fa6270 */
[----:B------:R-:W-:Y:S02]  /*f960*/  FSEL R12, R12, -INF , !P2 ;  /* 0xff8000000c0c7808 */ /* 0x000fe40005000000 */
[----:B------:R-:W-:-:S02]  /*f970*/  FSEL R116, R15, -INF , !P0 ;  /* 0xff8000000f747808 */ /* 0x000fc40004000000 */
[----:B------:R-:W2:Y:S01]  /*f980*/  MUFU.TANH R112, R91 ;  /* 0x0000005b00707308 */ /* 0x000ea20000002400 */
[----:B---3--:R-:W-:Y:S01]  /*f990*/  FFMA.FTZ R20, R0, R135, R20 ;  /* 0x0000008700147223 */ /* 0x008fe20000010014 */
[----:B------:R-:W-:-:S04]  /*f9a0*/  ISETP.GE.AND P0, PT, R122, R124, PT ;  /* 0x0000007c7a00720c */ /* 0x000fc80003f06270 */
[----:B------:R-:W-:Y:S01]  /*f9b0*/  FSEL R117, R20, -INF , !P5 ;  /* 0xff80000014757808 */ /* 0x000fe20006800000 */
[----:B-1----:R-:W-:Y:S01]  /*f9c0*/  FFMA.FTZ R114, R0, R133, R114 ;  /* 0x0000008500727223 */ /* 0x002fe20000010072 */
[----:B------:R-:W-:-:S04]  /*f9d0*/  IADD3 R133, R147, 0x3000, RZ ;  /* 0x0000300093857810 */ /* 0x000fc80007ffe0ff */
        /* <DEDUP_REMOVED lines=64> */
.L_x_8232:
[----:B------:R-:W-:-:S05]  /*fde0*/  IMAD.MOV.U32 R16, RZ, RZ, c[0x0][0x198] ;  /* 0x00006600ff107624 */ /* 0x000fca00078e00ff */
[----:B------:R-:W-:-:S04]  /*fdf0*/  LEA R16, -R16, RZ, 0x6 ;  /* 0x000000ff10107211 */ /* 0x000fc800078e31ff */
[----:B------:R-:W-:Y:S02]  /*fe00*/  SHF.R.S32.HI R3, RZ, 0x1f, R16 ;  /* 0x0000001fff037819 */ /* 0x000fe40000011410 */
.L_x_8233:
        /* <DEDUP_REMOVED lines=75> */
.L_x_8231:
        /* <DEDUP_REMOVED lines=67> */
[----:B------:R-:W-:Y:S01]  /*106f0*/  LDSM.16.MT88.4 R24, [R140+0x8800] ;  /* 0x008800008c18783b */ /* 0x000fe20000004200 */
[--C-:B------:R-:W-:Y:S02]  /*10700*/  FFMA.FTZ R29, R11, c[0x0][0x23c], -R122.reuse ;  /* 0x00008f000b1d7a23 */ /* 0x100fe4000001087a */
[--C-:B------:R-:W-:Y:S01]  /*10710*/  FFMA.FTZ R33, R21, c[0x0][0x23c], -R122.reuse ;  /* 0x00008f0015217a23 */ /* 0x100fe2000001087a */
[----:B------:R-:W-:Y:S01]  /*10720*/  LDSM.16.MT88.4 R16, [R144+0x8800] ;  /* 0x008800009010783b */ /* 0x000fe20000004200 */
[----:B------:R-:W-:Y:S01]  /*10730*/  FFMA.FTZ R28, R7, c[0x0][0x23c], -R122 ;  /* 0x00008f00071c7a23 */ /* 0x000fe2000001087a */
        /* <DEDUP_REMOVED lines=16> */
[--C-:B------:R-:W-:Y:S01]  /*10840*/  FFMA.FTZ R116, R116, c[0x0][0x23c], -R115.reuse ;  /* 0x00008f0074747a23 */ /* 0x100fe20000010873 */
[----:B------:R-:W2:Y:S01]  /*10850*/  MUFU.EX2 R110, R110 ;  /* 0x0000006e006e7308 */ /* 0x000ea20000000800 */
[----:B----4-:R-:W-:Y:S01]  /*10860*/  F2FP.BF16.PACK_AB R66, R32, R107 ;  /* 0x0000006b2042723e */ /* 0x010fe200000010ff */
[----:B------:R-:W-:Y:S02]  /*10870*/  FFMA.FTZ R114, R114, c[0x0][0x23c], -R115 ;  /* 0x00008f0072727a23 */ /* 0x000fe40000010873 */
[----:B------:R-:W-:-:S04]  /*10880*/  FADD.FTZ R108, R111, R108 ;  /* 0x0000006c6f6c7221 */ /* 0x000fc80000010000 */
[----:B------:R-:W-:Y:S01]  /*10890*/  MUFU.EX2 R109, R109 ;  /* 0x0000006d006d7308 */ /* 0x000fe20000000800 */
[----:B------:R-:W-:-:S04]  /*108a0*/  FADD.FTZ R107, R107, R108 ;  /* 0x0000006c6b6b7221 */ /* 0x000fc80000010000 */
[----:B------:R-:W-:-:S03]  /*108b0*/  FADD.FTZ R107, R32, R107 ;  /* 0x0000006b206b7221 */ /* 0x000fc60000010000 */
        /* <DEDUP_REMOVED lines=40> */
[C---:B------:R-:W-:Y:S01]  /*10b40*/  HMMA.16816.F32.BF16 R84, R4.reuse, R14, R84 ;  /* 0x0000000e0454723c */ /* 0x040fe20000041854 */
[----:B------:R-:W1:Y:S01]  /*10b50*/  LDSM.16.MT88.4 R12, [R142+0xa800] ;  /* 0x00a800008e0c783b */ /* 0x000e620000004200 */
[----:B------:R-:W-:Y:S06]  /*10b60*/  MUFU.EX2 R120, R120 ;  /* 0x0000007800787308 */ /* 0x000fec0000000800 */
[C---:B---3--:R-:W-:Y:S02]  /*10b70*/  HMMA.16816.F32.BF16 R80, R4.reuse, R8, R80 ;  /* 0x000000080450723c */ /* 0x048fe40000041850 */
[----:B------:R-:W-:Y:S06]  /*10b80*/  MUFU.EX2 R119, R119 ;  /* 0x0000007700777308 */ /* 0x000fec0000000800 */
[----:B------:R-:W-:Y:S01]  /*10b90*/  HMMA.16816.F32.BF16 R76, R4, R10, R76 ;  /* 0x0000000a044c723c */ /* 0x000fe2000004184c */
[----:B------:R-:W2:Y:S01]  /*10ba0*/  LDSM.16.MT88.4 R8, [R141+0xa800] ;  /* 0x00a800008d08783b */ /* 0x000ea20000004200 */
[----:B------:R-:W-:Y:S06]  /*10bb0*/  MUFU.EX2 R116, R116 ;  /* 0x0000007400747308 */ /* 0x000fec0000000800 */
[C---:B------:R-:W-:Y:S02]  /*10bc0*/  HMMA.16816.F32.BF16 R36, R64.reuse, R40, RZ ;  /* 0x000000284024723c */ /* 0x040fe400000418ff */
[----:B------:R-:W-:Y:S06]  /*10bd0*/  MUFU.EX2 R114, R114 ;  /* 0x0000007200727308 */ /* 0x000fec0000000800 */
        /* <DEDUP_REMOVED lines=24> */
[----:B------:R-:W-:Y:S02]  /*10d60*/  MUFU.EX2 R24, R24 ;  /* 0x0000001800187308 */ /* 0x000fe40000000800 */
[--C-:B------:R-:W-:Y:S01]  /*10d70*/  FFMA.FTZ R26, R129, c[0x0][0x23c], -R122.reuse ;  /* 0x00008f00811a7a23 */ /* 0x100fe2000001087a */
[----:B---3--:R-:W-:Y:S01]  /*10d80*/  HMMA.16816.F32.BF16 R36, R4, R16, R36 ;  /* 0x000000100424723c */ /* 0x008fe20000041824 */
[--C-:B------:R-:W-:Y:S02]  /*10d90*/  FFMA.FTZ R27, R130, c[0x0][0x23c], -R115.reuse ;  /* 0x00008f00821b7a23 */ /* 0x100fe40000010873 */
[----:B------:R-:W-:Y:S02]  /*10da0*/  FFMA.FTZ R122, R117, c[0x0][0x23c], -R122 ;  /* 0x00008f00757a7a23 */ /* 0x000fe4000001087a */
[----:B------:R-:W3:Y:S01]  /*10db0*/  MUFU.EX2 R26, R26 ;  /* 0x0000001a001a7308 */ /* 0x000ee20000000800 */
[----:B------:R-:W-:-:S02]  /*10dc0*/  FFMA.FTZ R117, R118, c[0x0][0x23c], -R115 ;  /* 0x00008f0076757a23 */ /* 0x000fc40000010873 */
[----:B------:R-:W-:Y:S01]  /*10dd0*/  HMMA.16816.F32.BF16 R40, R4, R18, R40 ;  /* 0x000000120428723c */ /* 0x000fe20000041828 */
[----:B------:R-:W4:Y:S01]  /*10de0*/  LDSM.16.MT88.4 R16, [R142+0x9000] ;  /* 0x009000008e10783b */ /* 0x000f220000004200 */
[----:B------:R-:W-:-:S03]  /*10df0*/  FFMA.FTZ R115, R112, c[0x0][0x23c], -R115 ;  /* 0x00008f0070737a23 */ /* 0x000fc60000010873 */
[----:B------:R-:W5:Y:S08]  /*10e00*/  MUFU.EX2 R25, R25 ;  /* 0x0000001900197308 */ /* 0x000f700000000800 */
[----:B------:R-:W1:Y:S01]  /*10e10*/  MUFU.EX2 R125, R125 ;  /* 0x0000007d007d7308 */ /* 0x000e620000000800 */
[----:B---3--:R-:W-:Y:S01]  /*10e20*/  F2FP.BF16.PACK_AB R4, R26, R123 ;  /* 0x0000007b1a04723e */ /* 0x008fe200000010ff */
[----:B------:R-:W-:-:S04]  /*10e30*/  FADD.FTZ R123, R123, R28 ;  /* 0x0000001c7b7b7221 */ /* 0x000fc80000010000 */
[----:B------:R-:W-:Y:S02]  /*10e40*/  FADD.FTZ R26, R26, R123 ;  /* 0x0000007b1a1a7221 */ /* 0x000fe40000010000 */
[----:B------:R-:W3:Y:S01]  /*10e50*/  MUFU.EX2 R27, R27 ;  /* 0x0000001b001b7308 */ /* 0x000ee20000000800 */
[----:B-----5:R-:W-:Y:S01]  /*10e60*/  F2FP.BF16.PACK_AB R6, R24, R25 ;  /* 0x000000191806723e */ /* 0x020fe200000010ff */
[----:B------:R-:W-:-:S04]  /*10e70*/  FADD.FTZ R25, R25, R26 ;  /* 0x0000001a19197221 */ /* 0x000fc80000010000 */
[----:B------:R-:W-:Y:S01]  /*10e80*/  FADD.FTZ R24, R24, R25 ;  /* 0x0000001918187221 */ /* 0x000fe20000010000 */
[----:B-1----:R-:W-:Y:S01]  /*10e90*/  F2FP.BF16.PACK_AB R5, R125, R128 ;  /* 0x000000807d05723e */ /* 0x002fe200000010ff */
[----:B------:R-:W-:Y:S01]  /*10ea0*/  MUFU.EX2 R122, R122 ;  /* 0x0000007a007a7308 */ /* 0x000fe20000000800 */
[----:B------:R-:W-:-:S04]  /*10eb0*/  FADD.FTZ R128, R128, R31 ;  /* 0x0000001f80807221 */ /* 0x000fc80000010000 */
[----:B------:R-:W-:Y:S01]  /*10ec0*/  FADD.FTZ R125, R125, R128 ;  /* 0x000000807d7d7221 */ /* 0x000fe20000010000 */
[----:B---3--:R-:W-:Y:S02]  /*10ed0*/  F2FP.BF16.PACK_AB R7, R27, R126 ;  /* 0x0000007e1b07723e */ /* 0x008fe400000010ff */
[----:B------:R-:W1:Y:S01]  /*10ee0*/  MUFU.EX2 R117, R117 ;  /* 0x0000007500757308 */ /* 0x000e620000000800 */
[----:B------:R-:W-:-:S04]  /*10ef0*/  FADD.FTZ R126, R126, R125 ;  /* 0x0000007d7e7e7221 */ /* 0x000fc80000010000 */
[----:B------:R-:W-:Y:S01]  /*10f00*/  FADD.FTZ R126, R27, R126 ;  /* 0x0000007e1b7e7221 */ /* 0x000fe20000010000 */
[C---:B--2---:R-:W-:Y:S02]  /*10f10*/  HMMA.16816.F32.BF16 R96, R4.reuse, R8, R96 ;  /* 0x000000080460723c */ /* 0x044fe40000041860 */
[----:B------:R-:W2:Y:S06]  /*10f20*/  MUFU.EX2 R115, R115 ;  /* 0x0000007300737308 */ /* 0x000eac0000000800 */
[C---:B------:R-:W-:Y:S01]  /*10f30*/  HMMA.16816.F32.BF16 R92, R4.reuse, R10, R92 ;  /* 0x0000000a045c723c */ /* 0x040fe2000004185c */
[----:B------:R-:W3:Y:S07]  /*10f40*/  LDSM.16.MT88.4 R8, [R140+0x9000] ;  /* 0x009000008c08783b */ /* 0x000eee0000004200 */
[C---:B------:R-:W-:Y:S08]  /*10f50*/  HMMA.16816.F32.BF16 R80, R4.reuse, R12, R80 ;  /* 0x0000000c0450723c */ /* 0x040ff00000041850 */
[C---:B------:R-:W-:Y:S01]  /*10f60*/  HMMA.16816.F32.BF16 R76, R4.reuse, R14, R76 ;  /* 0x0000000e044c723c */ /* 0x040fe2000004184c */
[----:B------:R-:W5:Y:S07]  /*10f70*/  LDSM.16.MT88.4 R12, [R142+0xb000] ;  /* 0x00b000008e0c783b */ /* 0x000f6e0000004200 */
[C---:B----4-:R-:W-:Y:S08]  /*10f80*/  HMMA.16816.F32.BF16 R88, R4.reuse, R16, R88 ;  /* 0x000000100458723c */ /* 0x050ff00000041858 */
[C---:B------:R-:W-:Y:S01]  /*10f90*/  HMMA.16816.F32.BF16 R84, R4.reuse, R18, R84 ;  /* 0x000000120454723c */ /* 0x040fe20000041854 */
[----:B------:R-:W4:Y:S07]  /*10fa0*/  LDSM.16.MT88.4 R16, [R144+0xb000] ;  /* 0x00b000009010783b */ /* 0x000f2e0000004200 */
[C---:B---3--:R-:W-:Y:S08]  /*10fb0*/  HMMA.16816.F32.BF16 R72, R4.reuse, R8, R72 ;  /* 0x000000080448723c */ /* 0x048ff00000041848 */
[C---:B------:R-:W-:Y:S01]  /*10fc0*/  HMMA.16816.F32.BF16 R68, R4.reuse, R10, R68 ;  /* 0x0000000a0444723c */ /* 0x040fe20000041844 */
[----:B------:R-:W3:Y:S07]  /*10fd0*/  LDSM.16.MT88.4 R8, [R141+0xb000] ;  /* 0x00b000008d08783b */ /* 0x000eee0000004200 */
[C---:B-----5:R-:W-:Y:S08]  /*10fe0*/  HMMA.16816.F32.BF16 R44, R4.reuse, R12, R44 ;  /* 0x0000000c042c723c */ /* 0x060ff0000004182c */
[C---:B------:R-:W-:Y:S01]  /*10ff0*/  HMMA.16816.F32.BF16 R48, R4.reuse, R14, R48 ;  /* 0x0000000e0430723c */ /* 0x040fe20000041830 */
[----:B------:R-:W5:Y:S07]  /*11000*/  LDSM.16.MT88.4 R12, [R140+0xb000] ;  /* 0x00b000008c0c783b */ /* 0x000f6e0000004200 */
[C---:B----4-:R-:W-:Y:S08]  /*11010*/  HMMA.16816.F32.BF16 R36, R4.reuse, R16, R36 ;  /* 0x000000100424723c */ /* 0x050ff00000041824 */
[C---:B------:R-:W-:Y:S01]  /*11020*/  HMMA.16816.F32.BF16 R40, R4.reuse, R18, R40 ;  /* 0x000000120428723c */ /* 0x040fe20000041828 */
[----:B------:R-:W-:Y:S07]  /*11030*/  LDSM.16.MT88.4 R16, [R142+0xb800] ;  /* 0x00b800008e10783b */ /* 0x000fee0000004200 */
[C---:B---3--:R-:W-:Y:S08]  /*11040*/  HMMA.16816.F32.BF16 R52, R4.reuse, R8, R52 ;  /* 0x000000080434723c */ /* 0x048ff00000041834 */
[C---:B------:R-:W-:Y:S01]  /*11050*/  HMMA.16816.F32.BF16 R56, R4.reuse, R10, R56 ;  /* 0x0000000a0438723c */ /* 0x040fe20000041838 */
[----:B------:R-:W3:Y:S07]  /*11060*/  LDSM.16.MT88.4 R8, [R142+0x9800] ;  /* 0x009800008e08783b */ /* 0x000eee0000004200 */
        /* <DEDUP_REMOVED lines=16> */
[C---:B---3--:R-:W-:Y:S08]  /*11170*/  HMMA.16816.F32.BF16 R88, R4.reuse, R8, R88 ;  /* 0x000000080458723c */ /* 0x048ff00000041858 */
        /* <DEDUP_REMOVED lines=82> */
.L_x_8235:
[----:B------:R-:W-:-:S05]  /*116a0*/  IMAD.MOV.U32 R6, RZ, RZ, c[0x0][0x1a0] ;  /* 0x00006800ff067624 */ /* 0x000fca00078e00ff */
[----:B------:R-:W-:-:S04]  /*116b0*/  LEA R6, -R6, RZ, 0x6 ;  /* 0x000000ff06067211 */ /* 0x000fc800078e31ff */
[----:B------:R-:W-:Y:S02]  /*116c0*/  SHF.R.S32.HI R2, RZ, 0x1f, R6 ;  /* 0x0000001fff027819 */ /* 0x000fe40000011406 */
.L_x_8236:
        /* <DEDUP_REMOVED lines=41> */
[----:B------:R-:W-:Y:S01]  /*11960*/  @P0 LEA R18, P4, R5, R172, 0x1 ;  /* 0x000000ac05120211 */ /* 0x000fe200078808ff */
[----:B------:R-:W-:Y:S01]  /*11970*/  @P2 IMAD.X R101, R4, 0x1, R101, P1 ;  /* 0x0000000104652824 */ /* 0x000fe200008e0665 */
[----:B------:R-:W-:Y:S01]  /*11980*/  @P2 LEA.HI.X R17, R6, c[0x0][0x174], R7, 0x1, P5 ;  /* 0x00005d0006112a11 */ /* 0x000fe200028f0c07 */
[----:B------:R-:W-:Y:S01]  /*11990*/  @!PT LDS RZ, [RZ] ;  /* 0x00000000fffff984 */ /* 0x000fe20000000800 */
[----:B------:R-:W-:Y:S01]  /*119a0*/  @!PT LDS RZ, [RZ] ;  /* 0x00000000fffff984 */ /* 0x000fe20000000800 */
[----:B------:R-:W-:Y:S01]  /*119b0*/  @!PT LDS RZ, [RZ] ;  /* 0x00000000fffff984 */ /* 0x000fe20000000800 */
[----:B------:R3:W-:Y:S01]  /*119c0*/  @P2 LDGSTS.E.BYPASS.LTC128B.128 [R160+0xa800], [R8.64+0x80] ;  /* 0x0a80008008a02fae */ /* 0x0007e2000b901d46 */
[C---:B------:R-:W-:Y:S01]  /*119d0*/  @P2 LEA R108, P1, R104.reuse, c[0x0][0x170], 0x1 ;  /* 0x00005c00686c2a11 */ /* 0x040fe200078208ff */
[----:B------:R-:W-:Y:S01]  /*119e0*/  IMAD R2, R165, 0x40, R164 ;  /* 0x00000040a5027824 */ /* 0x000fe200078e02a4 */
[----:B------:R-:W-:Y:S01]  /*119f0*/  @P0 LEA.HI.X R19, R5, R173, R4, 0x1, P4 ;  /* 0x000000ad05130211 */ /* 0x000fe200020f0c04 */
[----:B------:R-:W-:Y:S01]  /*11a00*/  @!P2 STS.128 [R160+0xa800], RZ ;  /* 0x00a800ffa000a388 */ /* 0x000fe20000000c00 */
[----:B------:R-:W-:Y:S01]  /*11a10*/  @P2 LEA.HI.X R109, R104, c[0x0][0x174], R101, 0x1, P1 ;  /* 0x00005d00686d2a11 */ /* 0x000fe200008f0c65 */
[----:B------:R-:W-:Y:S01]  /*11a20*/  I2F R171, R2 ;  /* 0x0000000200ab7306 */ /* 0x000fe20000201400 */
[----:B------:R-:W-:Y:S01]  /*11a30*/  IADD3 R102, R2, 0x1, RZ ;  /* 0x0000000102667810 */ /* 0x000fe20007ffe0ff */
[----:B------:R-:W-:Y:S01]  /*11a40*/  @!PT LDS RZ, [RZ] ;  /* 0x00000000fffff984 */ /* 0x000fe20000000800 */
[----:B------:R-:W-:Y:S01]  /*11a50*/  @!PT LDS RZ, [RZ] ;  /* 0x00000000fffff984 */ /* 0x000fe20000000800 */
[----:B------:R-:W-:Y:S01]  /*11a60*/  @!PT LDS RZ, [RZ] ;  /* 0x00000000fffff984 */ /* 0x000fe20000000800 */
[----:B------:R2:W-:Y:S01]  /*11a70*/  @P0 LDGSTS.E.BYPASS.LTC128B.128 [R160+0x9000], [R14.64] ;  /* 0x090000000ea00fae */ /* 0x0005e2000b901d46 */
[----:B------:R-:W-:-:S02]  /*11a80*/  IMAD.MOV.U32 R172, RZ, RZ, R126 ;  /* 0x000000ffffac7224 */ /* 0x000fc400078e007e */
[C---:B------:R-:W-:Y:S01]  /*11a90*/  ISETP.GE.AND P4, PT, R102.reuse, R124, PT ;  /* 0x0000007c6600720c */ /* 0x040fe20003f86270 */
[----:B------:R-:W-:Y:S02]  /*11aa0*/  @!P0 STS.128 [R160+0x9000], RZ ;  /* 0x009000ffa0008388 */ /* 0x000fe40000000c00 */
[----:B------:R-:W-:Y:S02]  /*11ab0*/  I2F R101, R102 ;  /* 0x0000006600657306 */ /* 0x000fe40000201400 */
        /* <DEDUP_REMOVED lines=109> */
[C---:B------:R-:W-:Y:S08]  /*12190*/  HMMA.16816.F32.BF16 R16, R104.reuse, R112, R16 ;  /* 0x000000706810723c */ /* 0x040ff00000041810 */
[----:B------:R-:W-:Y:S01]  /*121a0*/  HMMA.16816.F32.BF16 R12, R104, R114, R12 ;  /* 0x00000072680c723c */ /* 0x000fe2000004180c */
[----:B------:R-:W3:Y:S04]  /*121b0*/  LDSM.16.M88.4 R112, [R136+0x2800] ;  /* 0x002800008870783b */ /* 0x000ee80000000200 */
[----:B------:R-:W4:Y:S01]  /*121c0*/  LDSM.16.M88.4 R104, [R136+0x3800] ;  /* 0x003800008868783b */ /* 0x000f220000000200 */
[----:B------:R-:W-:-:S04]  /*121d0*/  DEPBAR.LE SB0, 0x0 ;  /* 0x000080000000791a */ /* 0x000fc80000000000 */
[C---:B-1----:R-:W-:Y:S08]  /*121e0*/  HMMA.16816.F32.BF16 R32, R120.reuse, R116, R32 ;  /* 0x000000747820723c */ /* 0x042ff00000041820 */
[C---:B------:R-:W-:Y:S08]  /*121f0*/  HMMA.16816.F32.BF16 R28, R120.reuse, R118, R28 ;  /* 0x00000076781c723c */ /* 0x040ff0000004181c */
[C---:B--2---:R-:W-:Y:S08]  /*12200*/  HMMA.16816.F32.BF16 R16, R120.reuse, R108, R16 ;  /* 0x0000006c7810723c */ /* 0x044ff00000041810 */
[----:B------:R-:W-:Y:S01]  /*12210*/  HMMA.16816.F32.BF16 R12, R120, R110, R12 ;  /* 0x0000006e780c723c */ /* 0x000fe2000004180c */
[----:B------:R-:W-:-:S02]  /*12220*/  FMUL.FTZ R108, R33, c[0x0][0x2ec] ;  /* 0x0000bb00216c7a20 */ /* 0x000fc40000410000 */
[----:B------:R-:W-:Y:S02]  /*12230*/  FMUL.FTZ R33, R34, c[0x0][0x2ec] ;  /* 0x0000bb0022217a20 */ /* 0x000fe40000410000 */
[----:B------:R-:W-:Y:S02]  /*12240*/  FMUL.FTZ R34, R35, c[0x0][0x2ec] ;  /* 0x0000bb0023227a20 */ /* 0x000fe40000410000 */
[----:B------:R-:W-:Y:S01]  /*12250*/  MUFU.TANH R108, R108 ;  /* 0x0000006c006c7308 */ /* 0x000fe20000002400 */
[----:B---3--:R-:W-:Y:S01]  /*12260*/  HMMA.16816.F32.BF16 R24, R120, R112, R24 ;  /* 0x000000707818723c */ /* 0x008fe20000041818 */
[----:B------:R-:W-:Y:S02]  /*12270*/  FMUL.FTZ R29, R29, c[0x0][0x2ec] ;  /* 0x0000bb001d1d7a20 */ /* 0x000fe40000410000 */
[----:B------:R-:W-:Y:S02]  /*12280*/  FMUL.FTZ R30, R30, c[0x0][0x2ec] ;  /* 0x0000bb001e1e7a20 */ /* 0x000fe40000410000 */
[----:B------:R-:W-:-:S02]  /*12290*/  FMUL.FTZ R110, R28, c[0x0][0x2ec] ;  /* 0x0000bb001c6e7a20 */ /* 0x000fc40000410000 */
[----:B------:R-:W-:Y:S01]  /*122a0*/  MUFU.TANH R34, R34 ;  /* 0x0000002200227308 */ /* 0x000fe20000002400 */
[C---:B----4-:R-:W-:Y:S01]  /*122b0*/  HMMA.16816.F32.BF16 R8, R120.reuse, R104, R8 ;  /* 0x000000687808723c */ /* 0x050fe20000041808 */
[----:B------:R-:W-:Y:S02]  /*122c0*/  FMUL.FTZ R28, R31, c[0x0][0x2ec] ;  /* 0x0000bb001f1c7a20 */ /* 0x000fe40000410000 */
[----:B------:R-:W-:Y:S02]  /*122d0*/  FMUL.FTZ R31, R17, c[0x0][0x2ec] ;  /* 0x0000bb00111f7a20 */ /* 0x000fe40000410000 */
[----:B------:R-:W-:Y:S01]  /*122e0*/  FMUL.FTZ R17, R18, c[0x0][0x2ec] ;  /* 0x0000bb0012117a20 */ /* 0x000fe20000410000 */
[C---:B------:R-:W-:Y:S01]  /*122f0*/  IADD3 R18, R2.reuse, 0x10, RZ ;  /* 0x0000001002127810 */ /* 0x040fe20007ffe0ff */
[----:B------:R-:W-:Y:S01]  /*12300*/  MUFU.TANH R29, R29 ;  /* 0x0000001d001d7308 */ /* 0x000fe20000002400 */
[----:B------:R-:W-:Y:S01]  /*12310*/  HMMA.16816.F32.BF16 R4, R120, R106, R4 ;  /* 0x0000006a7804723c */ /* 0x000fe20000041804 */
[----:B------:R-:W-:Y:S01]  /*12320*/  IADD3 R104, R2, 0x9, RZ ;  /* 0x0000000902687810 */ /* 0x000fe20007ffe0ff */
[----:B------:R-:W-:-:S02]  /*12330*/  FMUL.FTZ R117, R12, c[0x0][0x2ec] ;  /* 0x0000bb000c757a20 */ /* 0x000fc40000410000 */
[----:B------:R-:W-:Y:S01]  /*12340*/  FMUL.FTZ R13, R13, c[0x0][0x2ec] ;  /* 0x0000bb000d0d7a20 */ /* 0x000fe20000410000 */
[-C--:B------:R-:W-:Y:S01]  /*12350*/  ISETP.GE.AND P5, PT, R104, R103.reuse, PT ;  /* 0x000000676800720c */ /* 0x080fe20003fa6270 */
[----:B------:R-:W-:Y:S01]  /*12360*/  FMUL.FTZ R15, R15, c[0x0][0x2ec] ;  /* 0x0000bb000f0f7a20 */ /* 0x000fe20000410000 */
[----:B------:R-:W-:Y:S01]  /*12370*/  IADD3 R106, R2, 0x8, RZ ;  /* 0x00000008026a7810 */ /* 0x000fe20007ffe0ff */
[----:B------:R-:W-:Y:S01]  /*12380*/  HMMA.16816.F32.BF16 R20, R120, R114, R20 ;  /* 0x000000727814723c */ /* 0x000fe20000041814 */
[----:B------:R-:W1:Y:S01]  /*12390*/  I2F R105, R104 ;  /* 0x0000006800697306 */ /* 0x000e620000201400 */
[----:B------:R-:W-:Y:S01]  /*123a0*/  FMUL.FTZ R24, R24, c[0x0][0x2ec] ;  /* 0x0000bb0018187a20 */ /* 0x000fe20000410000 */
[C---:B------:R-:W-:Y:S01]  /*123b0*/  ISETP.GE.AND P1, PT, R106.reuse, R124, PT ;  /* 0x0000007c6a00720c */ /* 0x040fe20003f26270 */
[----:B------:R-:W-:Y:S01]  /*123c0*/  FMUL.FTZ R25, R25, c[0x0][0x2ec] ;  /* 0x0000bb0019197a20 */ /* 0x000fe20000410000 */
[----:B------:R-:W-:Y:S01]  /*123d0*/  ISETP.GE.AND P6, PT, R106, R103, PT ;  /* 0x000000676a00720c */ /* 0x000fe20003fc6270 */
[----:B------:R-:W-:-:S02]  /*123e0*/  FMUL.FTZ R26, R26, c[0x0][0x2ec] ;  /* 0x0000bb001a1a7a20 */ /* 0x000fc40000410000 */
[----:B------:R-:W-:Y:S01]  /*123f0*/  FMUL.FTZ R27, R27, c[0x0][0x2ec] ;  /* 0x0000bb001b1b7a20 */ /* 0x000fe20000410000 */
[----:B------:R-:W-:Y:S01]  /*12400*/  I2F R107, R106 ;  /* 0x0000006a006b7306 */ /* 0x000fe20000201400 */
[----:B------:R-:W-:Y:S02]  /*12410*/  FMUL.FTZ R121, R8, c[0x0][0x2ec] ;  /* 0x0000bb0008797a20 */ /* 0x000fe40000410000 */
[----:B------:R-:W-:Y:S02]  /*12420*/  FMUL.FTZ R16, R16, c[0x0][0x2ec] ;  /* 0x0000bb0010107a20 */ /* 0x000fe40000410000 */
[----:B------:R-:W-:Y:S02]  /*12430*/  FMUL.FTZ R14, R14, c[0x0][0x2ec] ;  /* 0x0000bb000e0e7a20 */ /* 0x000fe40000410000 */
[----:B------:R-:W-:Y:S01]  /*12440*/  FMUL.FTZ R19, R19, c[0x0][0x2ec] ;  /* 0x0000bb0013137a20 */ /* 0x000fe20000410000 */
[----:B------:R-:W-:Y:S01]  /*12450*/  MUFU.TANH R30, R30 ;  /* 0x0000001e001e7308 */ /* 0x000fe20000002400 */
[----:B-1----:R-:W-:-:S02]  /*12460*/  FFMA.FTZ R29, R0, R105, R29 ;  /* 0x00000069001d7223 */ /* 0x002fc4000001001d */
[----:B------:R-:W-:Y:S02]  /*12470*/  FMUL.FTZ R32, R32, c[0x0][0x2ec] ;  /* 0x0000bb0020207a20 */ /* 0x000fe40000410000 */
[----:B------:R-:W-:Y:S01]  /*12480*/  FMUL.FTZ R11, R11, c[0x0][0x2ec] ;  /* 0x0000bb000b0b7a20 */ /* 0x000fe20000410000 */
[----:B------:R-:W-:Y:S01]  /*12490*/  FSEL R29, R29, -INF , !P5 ;  /* 0xff8000001d1d7808 */ /* 0x000fe20006800000 */
[----:B------:R-:W-:Y:S01]  /*124a0*/  FMUL.FTZ R20, R20, c[0x0][0x2ec] ;  /* 0x0000bb0014147a20 */ /* 0x000fe20000410000 */
[----:B------:R-:W1:Y:S01]  /*124b0*/  MUFU.TANH R110, R110 ;  /* 0x0000006e006e7308 */ /* 0x000e620000002400 */
[----:B------:R-:W-:Y:S02]  /*124c0*/  FMUL.FTZ R111, R21, c[0x0][0x2ec] ;  /* 0x0000bb00156f7a20 */ /* 0x000fe40000410000 */
[----:B------:R-:W-:Y:S01]  /*124d0*/  FMUL.FTZ R21, R22, c[0x0][0x2ec] ;  /* 0x0000bb0016157a20 */ /* 0x000fe20000410000 */
[----:B------:R-:W-:Y:S01]  /*124e0*/  IADD3 R22, R2, 0x19, RZ ;  /* 0x0000001902167810 */ /* 0x000fe20007ffe0ff */
[----:B------:R-:W-:-:S02]  /*124f0*/  FMUL.FTZ R23, R23, c[0x0][0x2ec] ;  /* 0x0000bb0017177a20 */ /* 0x000fc40000410000 */
[----:B------:R-:W-:Y:S01]  /*12500*/  FMUL.FTZ R7, R7, c[0x0][0x2ec] ;  /* 0x0000bb0007077a20 */ /* 0x000fe20000410000 */
[----:B------:R-:W-:Y:S08]  /*12510*/  MUFU.TANH R28, R28 ;  /* 0x0000001c001c7308 */ /* 0x000ff00000002400 */
[----:B------:R-:W-:Y:S01]  /*12520*/  MUFU.TANH R115, R24 ;  /* 0x0000001800737308 */ /* 0x000fe20000002400 */
[----:B-1----:R-:W-:-:S05]  /*12530*/  FFMA.FTZ R110, R0, R107, R110 ;  /* 0x0000006b006e7223 */ /* 0x002fca000001006e */
[----:B------:R-:W-:Y:S02]  /*12540*/  FSEL R175, R110, -INF , !P6 ;  /* 0xff8000006eaf7808 */ /* 0x000fe40007000000 */
[----:B------:R-:W1:Y:S01]  /*12550*/  I2F R12, R18 ;  /* 0x00000012000c7306 */ /* 0x000e620000201400 */
[----:B------:R-:W-:-:S07]  /*12560*/  ISETP.GE.AND P6, PT, R18, R124, PT ;  /* 0x0000007c1200720c */ /* 0x000fce0003fc6270 */
[----:B------:R2:W-:Y:S08]  /*12570*/  MUFU.TANH R109, R25 ;  /* 0x00000019006d7308 */ /* 0x0005f00000002400 */
[----:B------:R3:W-:Y:S01]  /*12580*/  MUFU.TANH R125, R13 ;  /* 0x0000000d007d7308 */ /* 0x0007e20000002400 */
[----:B-1----:R-:W-:-:S07]  /*12590*/  FFMA.FTZ R115, R0, R12, R115 ;  /* 0x0000000c00737223 */ /* 0x002fce0000010073 */
[----:B------:R1:W-:Y:S01]  /*125a0*/  MUFU.TANH R173, R15 ;  /* 0x0000000f00ad7308 */ /* 0x0003e20000002400 */
[----:B--2---:R-:W-:-:S05]  /*125b0*/  FFMA.FTZ R25, R0, R101, R108 ;  /* 0x0000006500197223 */ /* 0x004fca000001006c */
[----:B------:R-:W-:Y:S02]  /*125c0*/  FSEL R25, R25, -INF , !P0 ;  /* 0xff80000019197808 */ /* 0x000fe40004000000 */
[----:B------:R-:W-:Y:S01]  /*125d0*/  MUFU.TANH R131, R26 ;  /* 0x0000001a00837308 */ /* 0x000fe20000002400 */
[----:B---3--:R-:W-:Y:S02]  /*125e0*/  IADD3 R13, R2, 0x11, RZ ;  /* 0x00000011020d7810 */ /* 0x008fe40007ffe0ff */
[-C--:B------:R-:W-:Y:S02]  /*125f0*/  ISETP.GE.AND P0, PT, R104, R124.reuse, PT ;  /* 0x0000007c6800720c */ /* 0x080fe40003f06270 */
[----:B------:R-:W-:Y:S01]  /*12600*/  ISETP.GE.AND P5, PT, R13, R124, PT ;  /* 0x0000007c0d00720c */ /* 0x000fe20003fa6270 */
[----:B-1----:R-:W-:Y:S02]  /*12610*/  FFMA.FTZ R15, R0, R101, R34 ;  /* 0x00000065000f7223 */ /* 0x002fe40000010022 */
[----:B------:R-:W-:Y:S01]  /*12620*/  MUFU.TANH R113, R27 ;  /* 0x0000001b00717308 */ /* 0x000fe20000002400 */
[----:B------:R-:W-:-:S02]  /*12630*/  FMUL.FTZ R101, R9, c[0x0][0x2ec] ;  /* 0x0000bb0009657a20 */ /* 0x000fc40000410000 */
[----:B------:R-:W-:Y:S01]  /*12640*/  FFMA.FTZ R9, R0, R107, R30 ;  /* 0x0000006b00097223 */ /* 0x000fe2000001001e */
[----:B------:R-:W-:Y:S02]  /*12650*/  FSEL R15, R15, -INF , !P4 ;  /* 0xff8000000f0f7808 */ /* 0x000fe40006000000 */
[-C--:B------:R-:W-:Y:S02]  /*12660*/  ISETP.GE.AND P4, PT, R18, R103.reuse, PT ;  /* 0x000000671200720c */ /* 0x080fe40003f86270 */
[----:B------:R1:W2:Y:S01]  /*12670*/  I2F R8, R13 ;  /* 0x0000000d00087306 */ /* 0x0002a20000201400 */
[----:B------:R-:W-:Y:S02]  /*12680*/  FSEL R9, R9, -INF , !P1 ;  /* 0xff80000009097808 */ /* 0x000fe40004800000 */
[----:B------:R-:W-:Y:S02]  /*12690*/  ISETP.GE.AND P1, PT, R13, R103, PT ;  /* 0x000000670d00720c */ /* 0x000fe40003f26270 */
[----:B------:R-:W-:-:S03]  /*126a0*/  FSEL R115, R115, -INF , !P4 ;  /* 0xff80000073737808 */ /* 0x000fc60006000000 */
[----:B------:R3:W-:Y:S01]  /*126b0*/  MUFU.TANH R119, R16 ;  /* 0x0000001000777308 */ /* 0x0007e20000002400 */
[----:B-1----:R-:W-:-:S07]  /*126c0*/  FFMA.FTZ R13, R0, R105, R28 ;  /* 0x00000069000d7223 */ /* 0x002fce000001001c */
[----:B------:R-:W-:Y:S01]  /*126d0*/  MUFU.TANH R129, R14 ;  /* 0x0000000e00817308 */ /* 0x000fe20000002400 */
[----:B------:R-:W-:Y:S02]  /*126e0*/  FMUL.FTZ R105, R10, c[0x0][0x2ec] ;  /* 0x0000bb000a697a20 */ /* 0x000fe40000410000 */
[CC--:B--2---:R-:W-:Y:S01]  /*126f0*/  FFMA.FTZ R109, R0.reuse, R8.reuse, R109 ;  /* 0x00000008006d7223 */ /* 0x0c4fe2000001006d */
[----:B------:R-:W-:Y:S01]  /*12700*/  FSEL R13, R13, -INF , !P0 ;  /* 0xff8000000d0d7808 */ /* 0x000fe20004000000 */
[----:B------:R-:W-:Y:S01]  /*12710*/  FFMA.FTZ R113, R0, R8, R113 ;  /* 0x0000000800717223 */ /* 0x000fe20000010071 */
[----:B---3--:R-:W-:Y:S02]  /*12720*/  IADD3 R16, R2, 0x18, RZ ;  /* 0x0000001802107810 */ /* 0x008fe40007ffe0ff */
[----:B------:R-:W-:Y:S01]  /*12730*/  MUFU.TANH R123, R20 ;  /* 0x00000014007b7308 */ /* 0x000fe20000002400 */
[----:B------:R-:W-:Y:S02]  /*12740*/  FSEL R109, R109, -INF , !P1 ;  /* 0xff8000006d6d7808 */ /* 0x000fe40004800000 */
[----:B------:R-:W-:-:S02]  /*12750*/  ISETP.GE.AND P0, PT, R16, R103, PT ;  /* 0x000000671000720c */ /* 0x000fc40003f06270 */
[-C--:B------:R-:W-:Y:S02]  /*12760*/  ISETP.GE.AND P4, PT, R16, R124.reuse, PT ;  /* 0x0000007c1000720c */ /* 0x080fe40003f86270 */
[----:B------:R-:W-:Y:S01]  /*12770*/  ISETP.GE.AND P1, PT, R22, R124, PT ;  /* 0x0000007c1600720c */ /* 0x000fe20003f26270 */
[----:B------:R1:W2:Y:S08]  /*12780*/  I2F R14, R16 ;  /* 0x00000010000e7306 */ /* 0x0002b00000201400 */
[----:B------:R3:W-:Y:S08]  /*12790*/  MUFU.TANH R27, R19 ;  /* 0x00000013001b7308 */ /* 0x0007f00000002400 */
[----:B------:R-:W-:Y:S01]  /*127a0*/  MUFU.TANH R111, R111 ;  /* 0x0000006f006f7308 */ /* 0x000fe20000002400 */
[----:B-1----:R-:W-:Y:S01]  /*127b0*/  IADD3 R16, R2, 0x21, RZ ;  /* 0x0000002102107810 */ /* 0x002fe20007ffe0ff */
[----:B--2---:R-:W-:-:S06]  /*127c0*/  FFMA.FTZ R123, R0, R14, R123 ;  /* 0x0000000e007b7223 */ /* 0x004fcc000001007b */
[----:B------:R1:W-:Y:S01]  /*127d0*/  MUFU.TANH R35, R23 ;  /* 0x0000001700237308 */ /* 0x0003e20000002400 */
[----:B---3--:R-:W-:-:S07]  /*127e0*/  IADD3 R19, R2, 0x20, RZ ;  /* 0x0000002002137810 */ /* 0x008fce0007ffe0ff */
[----:B------:R-:W2:Y:S08]  /*127f0*/  I2F R18, R22 ;  /* 0x0000001600127306 */ /* 0x000eb00000201400 */
[----:B------:R-:W3:Y:S01]  /*12800*/  MUFU.TANH R21, R21 ;  /* 0x0000001500157308 */ /* 0x000ee20000002400 */
[----:B-1----:R-:W-:Y:S01]  /*12810*/  FFMA.FTZ R23, R0, R12, R131 ;  /* 0x0000000c00177223 */ /* 0x002fe20000010083 */
[----:B------:R-:W-:-:S04]  /*12820*/  IADD3 R12, R2, 0x28, RZ ;  /* 0x00000028020c7810 */ /* 0x000fc80007ffe0ff */
[----:B------:R-:W-:Y:S02]  /*12830*/  FSEL R23, R23, -INF , !P6 ;  /* 0xff80000017177808 */ /* 0x000fe40007000000 */
[----:B------:R-:W-:Y:S01]  /*12840*/  MUFU.TANH R17, R17 ;  /* 0x0000001100117308 */ /* 0x000fe20000002400 */
[-C--:B--2---:R-:W-:Y:S01]  /*12850*/  FFMA.FTZ R111, R0, R18.reuse, R111 ;  /* 0x00000012006f7223 */ /* 0x084fe2000001006f */
[----:B------:R-:W-:Y:S01]  /*12860*/  ISETP.GE.AND P6, PT, R22, R103, PT ;  /* 0x000000671600720c */ /* 0x000fe20003fc6270 */
[----:B------:R-:W-:Y:S01]  /*12870*/  FFMA.FTZ R18, R0, R18, R35 ;  /* 0x0000001200127223 */ /* 0x000fe20000010023 */
[----:B------:R-:W-:Y:S01]  /*12880*/  IADD3 R22, R2, 0x29, RZ ;  /* 0x0000002902167810 */ /* 0x000fe20007ffe0ff */
[----:B------:R-:W-:Y:S01]  /*12890*/  FMUL.FTZ R35, R4, c[0x0][0x2ec] ;  /* 0x0000bb0004237a20 */ /* 0x000fe20000410000 */
[----:B------:R-:W-:Y:S02]  /*128a0*/  FSEL R111, R111, -INF , !P6 ;  /* 0xff8000006f6f7808 */ /* 0x000fe40007000000 */
[----:B------:R-:W1:Y:S01]  /*128b0*/  I2F R20, R19 ;  /* 0x0000001300147306 */ /* 0x000e620000201400 */
[----:B---3--:R-:W-:Y:S01]  /*128c0*/  FFMA.FTZ R14, R0, R14, R21 ;  /* 0x0000000e000e7223 */ /* 0x008fe20000010015 */
[----:B------:R-:W-:-:S02]  /*128d0*/  FSEL R21, R113, -INF , !P5 ;  /* 0xff80000071157808 */ /* 0x000fc40006800000 */
[----:B------:R-:W-:Y:S02]  /*128e0*/  FSEL R113, R123, -INF , !P0 ;  /* 0xff8000007b717808 */ /* 0x000fe40004000000 */
[C---:B------:R-:W-:Y:S02]  /*128f0*/  ISETP.GE.AND P5, PT, R19.reuse, R103, PT ;  /* 0x000000671300720c */ /* 0x040fe40003fa6270 */
[----:B------:R-:W-:Y:S01]  /*12900*/  MUFU.TANH R31, R31 ;  /* 0x0000001f001f7308 */ /* 0x000fe20000002400 */
[-C--:B------:R-:W-:Y:S02]  /*12910*/  ISETP.GE.AND P6, PT, R16, R124.reuse, PT ;  /* 0x0000007c1000720c */ /* 0x080fe40003fc6270 */
[----:B------:R-:W-:-:S05]  /*12920*/  ISETP.GE.AND P0, PT, R19, R124, PT ;  /* 0x0000007c1300720c */ /* 0x000fca0003f06270 */
[----:B------:R-:W2:Y:S01]  /*12930*/  I2F R10, R16 ;  /* 0x00000010000a7306 */ /* 0x000ea20000201400 */
[-C--:B-1----:R-:W-:Y:S01]  /*12940*/  FFMA.FTZ R119, R0, R20.reuse, R119 ;  /* 0x0000001400777223 */ /* 0x082fe20000010077 */
[----:B------:R-:W-:Y:S01]  /*12950*/  FSEL R19, R14, -INF , !P4 ;  /* 0xff8000000e137808 */ /* 0x000fe20006000000 */
[----:B------:R-:W-:Y:S01]  /*12960*/  FFMA.FTZ R123, R0, R20, R17 ;  /* 0x00000014007b7223 */ /* 0x000fe20000010011 */
[----:B------:R-:W-:Y:S02]  /*12970*/  FSEL R17, R18, -INF , !P1 ;  /* 0xff80000012117808 */ /* 0x000fe40004800000 */
[----:B------:R-:W-:Y:S02]  /*12980*/  ISETP.GE.AND P1, PT, R12, R103, PT ;  /* 0x000000670c00720c */ /* 0x000fe40003f26270 */
[----:B------:R-:W-:Y:S01]  /*12990*/  MUFU.TANH R117, R117 ;  /* 0x0000007500757308 */ /* 0x000fe20000002400 */
[----:B------:R-:W-:Y:S02]  /*129a0*/  FSEL R167, R119, -INF , !P5 ;  /* 0xff80000077a77808 */ /* 0x000fe40006800000 */
[----:B------:R-:W-:-:S02]  /*129b0*/  IADD3 R14, R2, 0x30, RZ ;  /* 0x00000030020e7810 */ /* 0x000fc40007ffe0ff */
[----:B------:R-:W-:Y:S02]  /*129c0*/  ISETP.GE.AND P5, PT, R12, R124, PT ;  /* 0x0000007c0c00720c */ /* 0x000fe40003fa6270 */
[----:B------:R-:W-:Y:S01]  /*129d0*/  IADD3 R18, R2, 0x31, RZ ;  /* 0x0000003102127810 */ /* 0x000fe20007ffe0ff */
[----:B------:R-:W1:Y:S01]  /*129e0*/  I2F R8, R12 ;  /* 0x0000000c00087306 */ /* 0x000e620000201400 */
[-C--:B--2---:R-:W-:Y:S01]  /*129f0*/  FFMA.FTZ R31, R0, R10.reuse, R31 ;  /* 0x0000000a001f7223 */ /* 0x084fe2000001001f */
[----:B------:R-:W-:Y:S01]  /*12a00*/  ISETP.GE.AND P4, PT, R16, R103, PT ;  /* 0x000000671000720c */ /* 0x000fe20003f86270 */
[----:B------:R-:W-:Y:S01]  /*12a10*/  FFMA.FTZ R20, R0, R10, R27 ;  /* 0x0000000a00147223 */ /* 0x000fe2000001001b */
[----:B------:R-:W-:Y:S02]  /*12a20*/  FSEL R123, R123, -INF , !P0 ;  /* 0xff8000007b7b7808 */ /* 0x000fe40004000000 */
[----:B------:R-:W-:Y:S02]  /*12a30*/  FSEL R131, R31, -INF , !P4 ;  /* 0xff8000001f837808 */ /* 0x000fe40006000000 */
[----:B------:R-:W2:Y:S01]  /*12a40*/  I2F R24, R22 ;  /* 0x0000001600187306 */ /* 0x000ea20000201400 */
[----:B------:R-:W-:-:S02]  /*12a50*/  ISETP.GE.AND P4, PT, R22, R124, PT ;  /* 0x0000007c1600720c */ /* 0x000fc40003f86270 */
[-C--:B------:R-:W-:Y:S01]  /*12a60*/  ISETP.GE.AND P0, PT, R22, R103.reuse, PT ;  /* 0x000000671600720c */ /* 0x080fe20003f06270 */
[-C--:B-1----:R-:W-:Y:S01]  /*12a70*/  FFMA.FTZ R10, R0, R8.reuse, R117 ;  /* 0x00000008000a7223 */ /* 0x082fe20000010075 */
[----:B------:R-:W-:Y:S01]  /*12a80*/  FSEL R117, R20, -INF , !P6 ;  /* 0xff80000014757808 */ /* 0x000fe20007000000 */
[----:B------:R-:W-:Y:S01]  /*12a90*/  FFMA.FTZ R119, R0, R8, R129 ;  /* 0x0000000800777223 */ /* 0x000fe20000010081 */
[----:B------:R-:W-:Y:S01]  /*12aa0*/  IADD3 R12, R2, 0x38, RZ ;  /* 0x00000038020c7810 */ /* 0x000fe20007ffe0ff */
[----:B------:R-:W-:Y:S01]  /*12ab0*/  MUFU.TANH R121, R121 ;  /* 0x0000007900797308 */ /* 0x000fe20000002400 */
[----:B------:R-:W-:Y:S02]  /*12ac0*/  FSEL R129, R10, -INF , !P1 ;  /* 0xff8000000a817808 */ /* 0x000fe40004800000 */
[----:B------:R-:W-:Y:S01]  /*12ad0*/  IADD3 R8, R2, 0x39, RZ ;  /* 0x0000003902087810 */ /* 0x000fe20007ffe0ff */
[-C--:B--2---:R-:W-:Y:S01]  /*12ae0*/  FFMA.FTZ R173, R0, R24.reuse, R173 ;  /* 0x0000001800ad7223 */ /* 0x084fe200000100ad */
[----:B------:R-:W-:Y:S01]  /*12af0*/  ISETP.GE.AND P6, PT, R2, R103, PT ;  /* 0x000000670200720c */ /* 0x000fe20003fc6270 */
[----:B------:R-:W-:Y:S01]  /*12b00*/  FFMA.FTZ R125, R0, R24, R125 ;  /* 0x00000018007d7223 */ /* 0x000fe2000001007d */
[----:B------:R-:W-:Y:S01]  /*12b10*/  ISETP.GE.AND P1, PT, R2, R124, PT ;  /* 0x0000007c0200720c */ /* 0x000fe20003f26270 */
[----:B------:R-:W-:Y:S01]  /*12b20*/  FMUL.FTZ R2, R5, c[0x0][0x2ec] ;  /* 0x0000bb0005027a20 */ /* 0x000fe20000410000 */
[----:B------:R-:W1:Y:S01]  /*12b30*/  I2F R16, R14 ;  /* 0x0000000e00107306 */ /* 0x000e620000201400 */
[----:B------:R-:W-:Y:S01]  /*12b40*/  FMUL.FTZ R5, R6, c[0x0][0x2ec] ;  /* 0x0000bb0006057a20 */ /* 0x000fe20000410000 */
[----:B------:R-:W-:-:S02]  /*12b50*/  FSEL R119, R119, -INF , !P5 ;  /* 0xff80000077777808 */ /* 0x000fc40006800000 */
[C---:B------:R-:W-:Y:S02]  /*12b60*/  ISETP.GE.AND P5, PT, R14.reuse, R103, PT ;  /* 0x000000670e00720c */ /* 0x040fe40003fa6270 */
[----:B------:R-:W-:Y:S02]  /*12b70*/  FSEL R125, R125, -INF , !P0 ;  /* 0xff8000007d7d7808 */ /* 0x000fe40004000000 */
[----:B------:R-:W-:Y:S01]  /*12b80*/  MUFU.TANH R101, R101 ;  /* 0x0000006500657308 */ /* 0x000fe20000002400 */
[----:B------:R-:W-:-:S07]  /*12b90*/  ISETP.GE.AND P0, PT, R14, R124, PT ;  /* 0x0000007c0e00720c */ /* 0x000fce0003f06270 */
[----:B------:R-:W2:Y:S01]  /*12ba0*/  I2F R4, R18 ;  /* 0x0000001200047306 */ /* 0x000ea20000201400 */
[----:B-1----:R-:W-:Y:S01]  /*12bb0*/  FFMA.FTZ R104, R0, R16, R121 ;  /* 0x0000001000687223 */ /* 0x002fe20000010079 */
[----:B------:R-:W-:Y:S01]  /*12bc0*/  FSEL R121, R173, -INF , !P4 ;  /* 0xff800000ad797808 */ /* 0x000fe20006000000 */
[----:B------:R-:W-:Y:S01]  /*12bd0*/  IMAD.MOV.U32 R173, RZ, RZ, R127 ;  /* 0x000000ffffad7224 */ /* 0x000fe200078e007f */
[----:B------:R-:W-:Y:S02]  /*12be0*/  ISETP.GE.AND P4, PT, R18, R103, PT ;  /* 0x000000671200720c */ /* 0x000fe40003f86270 */
[----:B------:R-:W-:Y:S02]  /*12bf0*/  FSEL R104, R104, -INF , !P5 ;  /* 0xff80000068687808 */ /* 0x000fe40006800000 */
[----:B------:R-:W-:Y:S01]  /*12c00*/  MUFU.TANH R35, R35 ;  /* 0x0000002300237308 */ /* 0x000fe20000002400 */
[----:B------:R-:W-:-:S07]  /*12c10*/  ISETP.GE.AND P5, PT, R18, R124, PT ;  /* 0x0000007c1200720c */ /* 0x000fce0003fa6270 */
[----:B------:R-:W1:Y:S01]  /*12c20*/  I2F R27, R12 ;  /* 0x0000000c001b7306 */ /* 0x000e620000201400 */
[----:B--2---:R-:W-:-:S05]  /*12c30*/  FFMA.FTZ R101, R0, R4, R101 ;  /* 0x0000000400657223 */ /* 0x004fca0000010065 */
[----:B------:R-:W-:Y:S02]  /*12c40*/  FSEL R106, R101, -INF , !P4 ;  /* 0xff800000656a7808 */ /* 0x000fe40006000000 */
[----:B------:R-:W2:Y:S01]  /*12c50*/  MUFU.TANH R5, R5 ;  /* 0x0000000500057308 */ /* 0x000ea20000002400 */
[----:B------:R-:W-:-:S07]  /*12c60*/  ISETP.GE.AND P4, PT, R12, R124, PT ;  /* 0x0000007c0c00720c */ /* 0x000fce0003f86270 */
[----:B------:R-:W3:Y:S01]  /*12c70*/  MUFU.TANH R32, R32 ;  /* 0x0000002000207308 */ /* 0x000ee20000002400 */
[----:B-1----:R-:W-:-:S07]  /*12c80*/  FFMA.FTZ R35, R0, R27, R35 ;  /* 0x0000001b00237223 */ /* 0x002fce0000010023 */
[----:B------:R-:W1:Y:S01]  /*12c90*/  MUFU.TANH R33, R33 ;  /* 0x0000002100217308 */ /* 0x000e620000002400 */
[----:B--2---:R-:W-:-:S07]  /*12ca0*/  FFMA.FTZ R27, R0, R27, R5 ;  /* 0x0000001b001b7223 */ /* 0x004fce0000010005 */
[----:B------:R-:W2:Y:S01]  /*12cb0*/  MUFU.TANH R105, R105 ;  /* 0x0000006900697308 */ /* 0x000ea20000002400 */
[----:B---3--:R-:W-:-:S05]  /*12cc0*/  FFMA.FTZ R5, R0, R171, R32 ;  /* 0x000000ab00057223 */ /* 0x008fca0000010020 */
[----:B------:R-:W-:Y:S02]  /*12cd0*/  FSEL R5, R5, -INF , !P6 ;  /* 0xff80000005057808 */ /* 0x000fe40007000000 */
[----:B------:R-:W3:Y:S01]  /*12ce0*/  MUFU.TANH R11, R11 ;  /* 0x0000000b000b7308 */ /* 0x000ee20000002400 */
[C---:B-1----:R-:W-:Y:S01]  /*12cf0*/  FFMA.FTZ R171, R0.reuse, R171, R33 ;  /* 0x000000ab00ab7223 */ /* 0x042fe20000010021 */
[----:B------:R-:W-:Y:S01]  /*12d00*/  FSEL R33, R27, -INF , !P4 ;  /* 0xff8000001b217808 */ /* 0x000fe20006000000 */
[----:B------:R-:W-:Y:S01]  /*12d10*/  BAR.SYNC.DEFER_BLOCKING 0x0 ;  /* 0x0000000000007b1d */ /* 0x000fe20000010000 */
[----:B------:R-:W-:Y:S01]  /*12d20*/  ISETP.GT.AND P4, PT, R165, R151, PT ;  /* 0x00000097a500720c */ /* 0x000fe20003f84270 */
[----:B--2---:R-:W-:-:S04]  /*12d30*/  FFMA.FTZ R105, R0, R16, R105 ;  /* 0x0000001000697223 */ /* 0x004fc80000010069 */
[----:B------:R-:W-:Y:S01]  /*12d40*/  I2F R31, R8 ;  /* 0x00000008001f7306 */ /* 0x000fe20000201400 */
[----:B------:R-:W-:Y:S02]  /*12d50*/  FSEL R105, R105, -INF , !P0 ;  /* 0xff80000069697808 */ /* 0x000fe40004000000 */
[----:B------:R-:W-:Y:S01]  /*12d60*/  ISETP.GE.AND P0, PT, R12, R103, PT ;  /* 0x000000670c00720c */ /* 0x000fe20003f06270 */
[----:B---3--:R-:W-:-:S04]  /*12d70*/  FFMA.FTZ R11, R0, R4, R11 ;  /* 0x00000004000b7223 */ /* 0x008fc8000001000b */
[----:B------:R-:W1:Y:S01]  /*12d80*/  MUFU.TANH R2, R2 ;  /* 0x0000000200027308 */ /* 0x000e620000002400 */
[----:B------:R-:W-:Y:S02]  /*12d90*/  FSEL R101, R11, -INF , !P5 ;  /* 0xff8000000b657808 */ /* 0x000fe40006800000 */
[----:B------:R-:W-:-:S05]  /*12da0*/  ISETP.GE.AND P5, PT, R8, R103, PT ;  /* 0x000000670800720c */ /* 0x000fca0003fa6270 */
[----:B------:R-:W2:Y:S01]  /*12db0*/  MUFU.TANH R7, R7 ;  /* 0x0000000700077308 */ /* 0x000ea20000002400 */
[----:B------:R-:W-:Y:S02]  /*12dc0*/  FSEL R103, R35, -INF , !P0 ;  /* 0xff80000023677808 */ /* 0x000fe40004000000 */
[----:B------:R-:W-:Y:S01]  /*12dd0*/  ISETP.GE.AND P0, PT, R8, R124, PT ;  /* 0x0000007c0800720c */ /* 0x000fe20003f06270 */
[----:B-1----:R-:W-:Y:S01]  /*12de0*/  FFMA.FTZ R107, R0, R31, R2 ;  /* 0x0000001f006b7223 */ /* 0x002fe20000010002 */
[----:B------:R-:W-:-:S04]  /*12df0*/  FSEL R2, R171, -INF , !P1 ;  /* 0xff800000ab027808 */ /* 0x000fc80004800000 */
        /* <DEDUP_REMOVED lines=14> */
[----:B-1----:R-:W-:Y:S02]  /*12ee0*/  IMAD.MOV R27, RZ, RZ, -R11 ;  /* 0x000000ffff1b7224 */ /* 0x002fe400078e0a0b */
[----:B------:R-:W-:Y:S02]  /*12ef0*/  IMAD.MOV.U32 R10, RZ, RZ, RZ ;  /* 0x000000ffff0a7224 */ /* 0x000fe400078e00ff */
[----:B------:R-:W-:-:S04]  /*12f00*/  IMAD R4, R27, R6, RZ ;  /* 0x000000061b047224 */ /* 0x000fc800078e02ff */
[----:B------:R-:W-:Y:S01]  /*12f10*/  IMAD.HI.U32 R4, R11, R4, R10 ;  /* 0x000000040b047227 */ /* 0x000fe200078e000a */
[----:B------:R-:W-:Y:S02]  /*12f20*/  IABS R11, R8 ;  /* 0x00000008000b7213 */ /* 0x000fe40000000000 */
[----:B------:R-:W-:-:S03]  /*12f30*/  LOP3.LUT R8, R8, c[0x0][0x2d0], RZ, 0x3c, !PT ;  /* 0x0000b40008087a12 */ /* 0x000fc600078e3cff */
        /* <DEDUP_REMOVED lines=17> */
[----:B------:R-:W-:Y:S02]  /*13050*/  ISETP.GE.AND P0, PT, R8, RZ, PT ;  /* 0x000000ff0800720c */ /* 0x000fe40003f06270 */
[----:B------:R-:W-:Y:S01]  /*13060*/  @P6 IADD3 R4, R4, 0x1, RZ ;  /* 0x0000000104046810 */ /* 0x000fe20007ffe0ff */
[----:B------:R-:W-:-:S04]  /*13070*/  @!P5 IMAD.MOV R10, RZ, RZ, -R10 ;  /* 0x000000ffff0ad224 */ /* 0x000fc800078e0a0a */
[----:B------:R-:W-:Y:S01]  /*13080*/  IMAD.MOV.U32 R11, RZ, RZ, R4 ;  /* 0x000000ffff0b7224 */ /* 0x000fe200078e0004 */
[----:B------:R-:W-:-:S04]  /*13090*/  LOP3.LUT R4, RZ, c[0x0][0x2d0], RZ, 0x33, !PT ;  /* 0x0000b400ff047a12 */ /* 0x000fc800078e33ff */
[----:B------:R-:W-:Y:S02]  /*130a0*/  SEL R7, R4, R10, !P1 ;  /* 0x0000000a04077207 */ /* 0x000fe40004800000 */
[----:B------:R-:W-:-:S03]  /*130b0*/  @!P0 IADD3 R11, -R11, RZ, RZ ;  /* 0x000000ff0b0b8210 */ /* 0x000fc60007ffe1ff */
[----:B------:R-:W-:Y:S01]  /*130c0*/  IMAD.WIDE R30, R7, 0x4, R158 ;  /* 0x00000004071e7825 */ /* 0x000fe200078e029e */
[----:B------:R-:W-:-:S04]  /*130d0*/  SEL R4, R4, R11, !P1 ;  /* 0x0000000b04047207 */ /* 0x000fc80004800000 */
[----:B------:R-:W2:Y:S01]  /*130e0*/  LDG.E R11, [R30.64] ;  /* 0x000000061e0b7981 */ /* 0x000ea2000c1e1900 */
[----:B------:R-:W-:-:S05]  /*130f0*/  IMAD.WIDE R26, R4, 0x4, R158 ;  /* 0x00000004041a7825 */ /* 0x000fca00078e029e */
        /* <DEDUP_REMOVED lines=17> */
.L_x_8238:
[----:B------:R-:W-:-:S05]  /*13210*/  IMAD.MOV.U32 R8, RZ, RZ, c[0x0][0x198] ;  /* 0x00006600ff087624 */ /* 0x000fca00078e00ff */
[----:B------:R-:W-:-:S04]  /*13220*/  LEA R8, -R8, RZ, 0x6 ;  /* 0x000000ff08087211 */ /* 0x000fc800078e31ff */
[----:B------:R-:W-:Y:S02]  /*13230*/  SHF.R.S32.HI R11, RZ, 0x1f, R8 ;  /* 0x0000001fff0b7819 */ /* 0x000fe40000011408 */
.L_x_8239:
        /* <DEDUP_REMOVED lines=69> */
.L_x_8237:
        /* <DEDUP_REMOVED lines=48> */
[----:B------:R-:W-:Y:S02]  /*13990*/  FADD.FTZ R32, R3, -R32 ;  /* 0x8000002003207221 */ /* 0x000fe40000010000 */
[--C-:B------:R-:W-:Y:S02]  /*139a0*/  FFMA.FTZ R29, R2, c[0x0][0x23c], -R102.reuse ;  /* 0x00008f00021d7a23 */ /* 0x100fe40000010866 */
[--C-:B------:R-:W-:Y:S01]  /*139b0*/  FFMA.FTZ R2, R15, c[0x0][0x23c], -R102.reuse ;  /* 0x00008f000f027a23 */ /* 0x100fe20000010866 */
[----:B------:R-:W-:Y:S01]  /*139c0*/  MUFU.EX2 R24, R24 ;  /* 0x0000001800187308 */ /* 0x000fe20000000800 */
[----:B------:R-:W-:Y:S02]  /*139d0*/  FFMA.FTZ R3, R13, c[0x0][0x23c], -R102 ;  /* 0x00008f000d037a23 */ /* 0x000fe40000010866 */
[----:B------:R-:W1:Y:S01]  /*139e0*/  LDSM.16.MT88.4 R12, [R142+0x8000] ;  /* 0x008000008e0c783b */ /* 0x000e620000004200 */
[----:B------:R-:W-:Y:S01]  /*139f0*/  FFMA.FTZ R31, R5, c[0x0][0x23c], -R108 ;  /* 0x00008f00051f7a23 */ /* 0x000fe2000001086c */
[----:B------:R-:W-:Y:S01]  /*13a00*/  FSEL R5, R27, RZ, P1 ;  /* 0x000000ff1b057208 */ /* 0x000fe20000800000 */
[----:B------:R-:W-:-:S02]  /*13a10*/  FFMA.FTZ R28, R9, c[0x0][0x23c], -R102 ;  /* 0x00008f00091c7a23 */ /* 0x000fc40000010866 */
[----:B------:R-:W2:Y:S01]  /*13a20*/  LDSM.16.MT88.4 R8, [R144+0x8000] ;  /* 0x008000009008783b */ /* 0x000ea20000004200 */
[--C-:B------:R-:W-:Y:S01]  /*13a30*/  FFMA.FTZ R30, R25, c[0x0][0x23c], -R108.reuse ;  /* 0x00008f00191e7a23 */ /* 0x100fe2000001086c */
[----:B------:R-:W-:Y:S01]  /*13a40*/  MUFU.EX2 R31, R31 ;  /* 0x0000001f001f7308 */ /* 0x000fe20000000800 */
[----:B------:R-:W-:Y:S02]  /*13a50*/  FADD.FTZ R34, R100, -R5 ;  /* 0x8000000564227221 */ /* 0x000fe40000010000 */
[--C-:B------:R-:W-:Y:S02]  /*13a60*/  FFMA.FTZ R25, R175, c[0x0][0x23c], -R108.reuse ;  /* 0x00008f00af197a23 */ /* 0x100fe4000001086c */
        /* <DEDUP_REMOVED lines=9> */
[--C-:B------:R-:W-:Y:S02]  /*13b00*/  FFMA.FTZ R114, R21, c[0x0][0x23c], -R102.reuse ;  /* 0x00008f0015727a23 */ /* 0x100fe40000010866 */
[--C-:B------:R-:W-:Y:S01]  /*13b10*/  FFMA.FTZ R113, R19, c[0x0][0x23c], -R102.reuse ;  /* 0x00008f0013717a23 */ /* 0x100fe20000010866 */
[----:B------:R-:W-:Y:S01]  /*13b20*/  LDSM.16.MT88.4 R20, [R144+0xa800] ;  /* 0x00a800009014783b */ /* 0x000fe20000004200 */
[--C-:B------:R-:W-:Y:S01]  /*13b30*/  FFMA.FTZ R112, R17, c[0x0][0x23c], -R102.reuse ;  /* 0x00008f0011707a23 */ /* 0x100fe20000010866 */
[----:B------:R-:W-:Y:S01]  /*13b40*/  MUFU.EX2 R29, R29 ;  /* 0x0000001d001d7308 */ /* 0x000fe20000000800 */
[----:B---3--:R-:W-:Y:S01]  /*13b50*/  F2FP.BF16.PACK_AB R4, R30, R31 ;  /* 0x0000001f1e04723e */ /* 0x008fe200000010ff */
[----:B------:R-:W-:Y:S01]  /*13b60*/  LDSM.16.MT88.4 R16, [R142+0xa800] ;  /* 0x00a800008e10783b */ /* 0x000fe20000004200 */
[----:B------:R-:W-:-:S02]  /*13b70*/  FFMA.FTZ R122, R123, c[0x0][0x23c], -R102 ;  /* 0x00008f007b7a7a23 */ /* 0x000fc40000010866 */
[----:B------:R-:W-:Y:S02]  /*13b80*/  FFMA.FTZ R123, R117, c[0x0][0x23c], -R102 ;  /* 0x00008f00757b7a23 */ /* 0x000fe40000010866 */
[--C-:B------:R-:W-:Y:S01]  /*13b90*/  FFMA.FTZ R118, R167, c[0x0][0x23c], -R108.reuse ;  /* 0x00008f00a7767a23 */ /* 0x100fe2000001086c */
[----:B------:R-:W3:Y:S01]  /*13ba0*/  MUFU.EX2 R2, R2 ;  /* 0x0000000200027308 */ /* 0x000ee20000000800 */
[----:B----4-:R-:W-:Y:S01]  /*13bb0*/  F2FP.BF16.PACK_AB R6, R24, R25 ;  /* 0x000000191806723e */ /* 0x010fe200000010ff */
[--C-:B------:R-:W-:Y:S02]  /*13bc0*/  FFMA.FTZ R127, R131, c[0x0][0x23c], -R108.reuse ;  /* 0x00008f00837f7a23 */ /* 0x100fe4000001086c */
[--C-:B------:R-:W-:Y:S02]  /*13bd0*/  FFMA.FTZ R116, R129, c[0x0][0x23c], -R108.reuse ;  /* 0x00008f0081747a23 */ /* 0x100fe4000001086c */
[----:B------:R-:W-:Y:S02]  /*13be0*/  FFMA.FTZ R125, R125, c[0x0][0x23c], -R108 ;  /* 0x00008f007d7d7a23 */ /* 0x000fe4000001086c */
[----:B------:R-:W-:Y:S01]  /*13bf0*/  MUFU.EX2 R28, R28 ;  /* 0x0000001c001c7308 */ /* 0x000fe20000000800 */
[----:B------:R-:W-:-:S02]  /*13c00*/  FFMA.FTZ R117, R119, c[0x0][0x23c], -R102 ;  /* 0x00008f0077757a23 */ /* 0x000fc40000010866 */
[----:B------:R-:W-:Y:S02]  /*13c10*/  FFMA.FTZ R120, R121, c[0x0][0x23c], -R102 ;  /* 0x00008f0079787a23 */ /* 0x000fe40000010866 */
        /* <DEDUP_REMOVED lines=10> */
[----:B------:R-:W-:-:S03]  /*13cc0*/  FFMA.FTZ R102, R35, c[0x0][0x23c], -R102 ;  /* 0x00008f0023667a23 */ /* 0x000fc60000010866 */
[----:B------:R-:W5:Y:S01]  /*13cd0*/  MUFU.EX2 R3, R3 ;  /* 0x0000000300037308 */ /* 0x000f620000000800 */
[-C--:B----4-:R-:W-:Y:S02]  /*13ce0*/  FMUL.FTZ R88, R88, R34.reuse ;  /* 0x0000002258587220 */ /* 0x090fe40000410000 */
[-C--:B------:R-:W-:Y:S02]  /*13cf0*/  FMUL.FTZ R89, R89, R34.reuse ;  /* 0x0000002259597220 */ /* 0x080fe40000410000 */
[-C--:B------:R-:W-:Y:S02]  /*13d00*/  FMUL.FTZ R84, R84, R34.reuse ;  /* 0x0000002254547220 */ /* 0x080fe40000410000 */
[----:B------:R-:W-:Y:S01]  /*13d10*/  FMUL.FTZ R85, R85, R34 ;  /* 0x0000002255557220 */ /* 0x000fe20000410000 */
[----:B------:R-:W-:Y:S01]  /*13d20*/  MUFU.EX2 R110, R110 ;  /* 0x0000006e006e7308 */ /* 0x000fe20000000800 */
[-C--:B---3--:R-:W-:Y:S02]  /*13d30*/  FMUL.FTZ R90, R90, R32.reuse ;  /* 0x000000205a5a7220 */ /* 0x088fe40000410000 */
[----:B------:R-:W-:-:S02]  /*13d40*/  FMUL.FTZ R91, R91, R32 ;  /* 0x000000205b5b7220 */ /* 0x000fc40000410000 */
[-C--:B------:R-:W-:Y:S02]  /*13d50*/  FMUL.FTZ R86, R86, R32.reuse ;  /* 0x0000002056567220 */ /* 0x080fe40000410000 */
[----:B------:R-:W-:Y:S01]  /*13d60*/  FMUL.FTZ R87, R87, R32 ;  /* 0x0000002057577220 */ /* 0x000fe20000410000 */
[----:B-----5:R-:W-:Y:S01]  /*13d70*/  F2FP.BF16.PACK_AB R7, R3, R28 ;  /* 0x0000001c0307723e */ /* 0x020fe200000010ff */
[-C--:B------:R-:W-:Y:S01]  /*13d80*/  FMUL.FTZ R96, R96, R34.reuse ;  /* 0x0000002260607220 */ /* 0x080fe20000410000 */
[----:B------:R-:W3:Y:S01]  /*13d90*/  MUFU.EX2 R109, R109 ;  /* 0x0000006d006d7308 */ /* 0x000ee20000000800 */
[----:B------:R-:W-:Y:S02]  /*13da0*/  FMUL.FTZ R97, R97, R34 ;  /* 0x0000002261617220 */ /* 0x000fe40000410000 */
[-C--:B------:R-:W-:Y:S02]  /*13db0*/  FMUL.FTZ R98, R98, R32.reuse ;  /* 0x0000002062627220 */ /* 0x080fe40000410000 */
[----:B-1----:R-:W-:Y:S01]  /*13dc0*/  HMMA.16816.F32.BF16 R88, R4, R12, R88 ;  /* 0x0000000c0458723c */ /* 0x002fe20000041858 */
[----:B------:R-:W-:-:S02]  /*13dd0*/  FMUL.FTZ R99, R99, R32 ;  /* 0x0000002063637220 */ /* 0x000fc40000410000 */
        /* <DEDUP_REMOVED lines=38> */
[----:B------:R-:W-:Y:S02]  /*14040*/  FMUL.FTZ R49, R49, R34 ;  /* 0x0000002231317220 */ /* 0x000fe40000410000 */
        /* <DEDUP_REMOVED lines=23> */
[----:B------:R-:W2:Y:S01]  /*141c0*/  MUFU.EX2 R122, R122 ;  /* 0x0000007a007a7308 */ /* 0x000ea20000000800 */
[----:B------:R-:W-:-:S02]  /*141d0*/  FMUL.FTZ R65, R65, R34 ;  /* 0x0000002241417220 */ /* 0x000fc40000410000 */
[-C--:B------:R-:W-:Y:S02]  /*141e0*/  FMUL.FTZ R66, R66, R32.reuse ;  /* 0x0000002042427220 */ /* 0x080fe40000410000 */
[----:B------:R-:W-:Y:S02]  /*141f0*/  FMUL.FTZ R67, R67, R32 ;  /* 0x0000002043437220 */ /* 0x000fe40000410000 */
        /* <DEDUP_REMOVED lines=8> */
[----:B------:R-:W-:Y:S01]  /*14280*/  FMUL.FTZ R57, R57, R34 ;  /* 0x0000002239397220 */ /* 0x000fe20000410000 */
[C---:B------:R-:W-:Y:S01]  /*14290*/  HMMA.16816.F32.BF16 R48, R4.reuse, R14, R48 ;  /* 0x0000000e0430723c */ /* 0x040fe20000041830 */
[----:B------:R-:W1:Y:S01]  /*142a0*/  LDSM.16.MT88.4 R12, [R140+0xa000] ;  /* 0x00a000008c0c783b */ /* 0x000e620000004200 */
[-C--:B------:R-:W-:Y:S02]  /*142b0*/  FMUL.FTZ R58, R58, R32.reuse ;  /* 0x000000203a3a7220 */ /* 0x080fe40000410000 */
[----:B------:R-:W-:Y:S02]  /*142c0*/  FMUL.FTZ R59, R59, R32 ;  /* 0x000000203b3b7220 */ /* 0x000fe40000410000 */
[----:B------:R-:W1:Y:S01]  /*142d0*/  MUFU.EX2 R120, R120 ;  /* 0x0000007800787308 */ /* 0x000e620000000800 */
[----:B------:R-:W-:Y:S01]  /*142e0*/  FFMA.FTZ R31, R169, R34, R31 ;  /* 0x00000022a91f7223 */ /* 0x000fe2000001001f */
[----:B--2---:R-:W-:Y:S01]  /*142f0*/  HMMA.16816.F32.BF16 R36, R4, R8, R36 ;  /* 0x000000080424723c */ /* 0x004fe20000041824 */
[----:B------:R-:W-:-:S02]  /*14300*/  FFMA.FTZ R29, R170, R32, R29 ;  /* 0x00000020aa1d7223 */ /* 0x000fc4000001001d */
[----:B------:R-:W-:Y:S02]  /*14310*/  FADD.FTZ R30, R30, R31 ;  /* 0x0000001f1e1e7221 */ /* 0x000fe40000010000 */
[----:B------:R-:W-:Y:S01]  /*14320*/  FADD.FTZ R29, R2, R29 ;  /* 0x0000001d021d7221 */ /* 0x000fe20000010000 */
[----:B------:R-:W-:Y:S02]  /*14330*/  MUFU.EX2 R104, R104 ;  /* 0x0000006800687308 */ /* 0x000fe40000000800 */
[----:B------:R-:W-:Y:S01]  /*14340*/  HMMA.16816.F32.BF16 R40, R4, R10, R40 ;  /* 0x0000000a0428723c */ /* 0x000fe20000041828 */
[----:B------:R-:W2:Y:S01]  /*14350*/  LDSM.16.MT88.4 R8, [R141+0xa000] ;  /* 0x00a000008d08783b */ /* 0x000ea20000004200 */
[----:B------:R-:W-:-:S04]  /*14360*/  FADD.FTZ R2, R28, R29 ;  /* 0x0000001d1c027221 */ /* 0x000fc80000010000 */
[----:B------:R-:W1:Y:S01]  /*14370*/  MUFU.EX2 R119, R119 ;  /* 0x0000007700777308 */ /* 0x000e620000000800 */
[----:B------:R-:W-:-:S07]  /*14380*/  FADD.FTZ R2, R3, R2 ;  /* 0x0000000203027221 */ /* 0x000fce0000010000 */
[----:B------:R-:W-:Y:S08]  /*14390*/  MUFU.EX2 R103, R103 ;  /* 0x0000006700677308 */ /* 0x000ff00000000800 */
        /* <DEDUP_REMOVED lines=11> */
[----:B---3--:R-:W-:-:S02]  /*14450*/  F2FP.BF16.PACK_AB R4, R109, R110 ;  /* 0x0000006e6d04723e */ /* 0x008fc400000010ff */
        /* <DEDUP_REMOVED lines=10> */
[----:B-1----:R-:W-:Y:S02]  /*14500*/  HMMA.16816.F32.BF16 R96, R4, R12, R96 ;  /* 0x0000000c0460723c */ /* 0x002fe40000041860 */
[----:B------:R-:W-:-:S06]  /*14510*/  FADD.FTZ R2, R123, R2 ;  /* 0x000000027b027221 */ /* 0x000fcc0000010000 */
        /* <DEDUP_REMOVED lines=95> */
.L_x_8234:
        /* <DEDUP_REMOVED lines=11> */
.L_x_8244:
        /* <DEDUP_REMOVED lines=65> */
.L_x_8241:
[----:B------:R-:W-:Y:S02]  /*14fd0*/  LOP3.LUT P4, RZ, R166, 0x1, RZ, 0xc0, !PT ;  /* 0x00000001a6ff7812 */ /* 0x000fe4000788c0ff */
[----:B------:R-:W-:Y:S02]  /*14fe0*/  LEA R100, P6, R106, R172, 0x1 ;  /* 0x000000ac6a647211 */ /* 0x000fe400078c08ff */
[C---:B------:R-:W-:Y:S02]  /*14ff0*/  IADD3 R3, P0, R155.reuse, R106, RZ ;  /* 0x0000006a9b037210 */ /* 0x040fe40007f1e0ff */
[----:B------:R-:W-:Y:S02]  /*15000*/  LOP3.LUT P2, RZ, R166, 0x2, RZ, 0xc0, !PT ;  /* 0x00000002a6ff7812 */ /* 0x000fe4000784c0ff */
[----:B------:R-:W-:Y:S02]  /*15010*/  IADD3.X R104, R154, R101, RZ, P0, !PT ;  /* 0x000000659a687210 */ /* 0x000fe400007fe4ff */
[----:B------:R-:W-:Y:S02]  /*15020*/  LEA.HI.X R101, R106, R173, R101, 0x1, P6 ;  /* 0x000000ad6a657211 */ /* 0x000fe400030f0c65 */
[----:B------:R-:W-:Y:S02]  /*15030*/  IADD3 R102, P1, R155, R3, RZ ;  /* 0x000000039b667210 */ /* 0x000fe40007f3e0ff */
[C---:B------:R-:W-:Y:S01]  /*15040*/  @P4 LEA R176, P5, R3.reuse, R172, 0x1 ;  /* 0x000000ac03b04211 */ /* 0x040fe200078a08ff */
[----:B------:R-:W-:Y:S01]  /*15050*/  @!PT LDS RZ, [RZ] ;  /* 0x00000000fffff984 */ /* 0x000fe20000000800 */
[----:B------:R-:W-:Y:S01]  /*15060*/  @!PT LDS RZ, [RZ] ;  /* 0x00000000fffff984 */ /* 0x000fe20000000800 */
[----:B------:R-:W-:Y:S01]  /*15070*/  @!PT LDS RZ, [RZ] ;  /* 0x00000000fffff984 */ /* 0x000fe20000000800 */
[----:B------:R1:W-:Y:S01]  /*15080*/  @P4 LDGSTS.E.BYPASS.LTC128B.128 [R160+0x8000], [R100.64] ;  /* 0x0800000064a04fae */ /* 0x0003e2000b901d46 */
[----:B------:R-:W-:Y:S02]  /*15090*/  IADD3.X R105, R154, R104, RZ, P1, !PT ;  /* 0x000000689a697210 */ /* 0x000fe40000ffe4ff */
[CCC-:B------:R-:W-:Y:S02]  /*150a0*/  @P4 LEA.HI.X R177, R3.reuse, R173.reuse, R104.reuse, 0x1, P5 ;  /* 0x000000ad03b14211 */ /* 0x1c0fe400028f0c68 */
[CC--:B------:R-:W-:Y:S02]  /*150b0*/  @P2 LEA R174, P0, R3.reuse, R172.reuse, 0x1 ;  /* 0x000000ac03ae2211 */ /* 0x0c0fe400078008ff */
[----:B------:R-:W-:Y:S01]  /*150c0*/  @!P4 STS.128 [R160+0x8000], RZ ;  /* 0x008000ffa000c388 */ /* 0x000fe20000000c00 */
[CC--:B------:R-:W-:Y:S02]  /*150d0*/  @P4 LEA R180, P6, R102.reuse, R172.reuse, 0x1 ;  /* 0x000000ac66b44211 */ /* 0x0c0fe400078c08ff */
[-C--:B------:R-:W-:Y:S02]  /*150e0*/  @P2 LEA.HI.X R175, R3, R173.reuse, R104, 0x1, P0 ;  /* 0x000000ad03af2211 */ /* 0x080fe400000f0c68 */
[CCC-:B------:R-:W-:Y:S02]  /*150f0*/  @P4 LEA.HI.X R181, R102.reuse, R173.reuse, R105.reuse, 0x1, P6 ;  /* 0x000000ad66b54211 */ /* 0x1c0fe400030f0c69 */
[----:B------:R-:W-:Y:S01]  /*15100*/  @!PT LDS RZ, [RZ] ;  /* 0x00000000fffff984 */ /* 0x000fe20000000800 */
[----:B------:R-:W-:Y:S01]  /*15110*/  @!PT LDS RZ, [RZ] ;  /* 0x00000000fffff984 */ /* 0x000fe20000000800 */
[----:B------:R-:W-:Y:S01]  /*15120*/  @!PT LDS RZ, [RZ] ;  /* 0x00000000fffff984 */ /* 0x000fe20000000800 */
[----:B------:R1:W-:Y:S01]  /*15130*/  @P2 LDGSTS.E.BYPASS.LTC128B.128 [R160+0xa000], [R100.64+0x80] ;  /* 0x0a00008064a02fae */ /* 0x0003e2000b901d46 */
[C---:B------:R-:W-:Y:S02]  /*15140*/  @P2 LEA R106, P1, R102.reuse, R172, 0x1 ;  /* 0x000000ac666a2211 */ /* 0x040fe400078208ff */
[----:B------:R-:W-:Y:S02]  /*15150*/  IADD3 R3, P0, R155, R102, RZ ;  /* 0x000000669b037210 */ /* 0x000fe40007f1e0ff */
[----:B------:R-:W-:Y:S02]  /*15160*/  @P2 LEA.HI.X R107, R102, R173, R105, 0x1, P1 ;  /* 0x000000ad666b2211 */ /* 0x000fe400008f0c69 */
[----:B------:R-:W-:Y:S01]  /*15170*/  @!P2 STS.128 [R160+0xa000], RZ ;  /* 0x00a000ffa000a388 */ /* 0x000fe20000000c00 */
[----:B------:R-:W-:Y:S02]  /*15180*/  IADD3.X R104, R154, R105, RZ, P0, !PT ;  /* 0x000000699a687210 */ /* 0x000fe400007fe4ff */
[CC--:B------:R-:W-:Y:S02]  /*15190*/  @P4 LEA R178, P5, R3.reuse, R172.reuse, 0x1 ;  /* 0x000000ac03b24211 */ /* 0x0c0fe400078a08ff */
[C---:B------:R-:W-:Y:S02]  /*151a0*/  @P2 LEA R172, P0, R3.reuse, R172, 0x1 ;  /* 0x000000ac03ac2211 */ /* 0x040fe400078008ff */
[----:B------:R-:W-:Y:S01]  /*151b0*/  @!PT LDS RZ, [RZ] ;  /* 0x00000000fffff984 */ /* 0x000fe20000000800 */
[----:B------:R-:W-:Y:S01]  /*151c0*/  @!PT LDS RZ, [RZ] ;  /* 0x00000000fffff984 */ /* 0x000fe20000000800 */
[----:B------:R-:W-:Y:S01]  /*151d0*/  @!PT LDS RZ, [RZ] ;  /* 0x00000000fffff984 */ /* 0x000fe20000000800 */
[----:B------:R2:W-:Y:S01]  /*151e0*/  @P4 LDGSTS.E.BYPASS.LTC128B.128 [R160+0x8800], [R176.64] ;  /* 0x08800000b0a04fae */ /* 0x0005e2000b901d46 */
[CCC-:B------:R-:W-:Y:S02]  /*151f0*/  @P4 LEA.HI.X R179, R3.reuse, R173.reuse, R104.reuse, 0x1, P5 ;  /* 0x000000ad03b34211 */ /* 0x1c0fe400028f0c68 */
[----:B------:R-:W-:Y:S02]  /*15200*/  @P2 LEA.HI.X R173, R3, R173, R104, 0x1, P0 ;  /* 0x000000ad03ad2211 */ /* 0x000fe400000f0c68 */
[----:B------:R-:W-:Y:S02]  /*15210*/  ISETP.GT.AND P0, PT, R165, R151, PT ;  /* 0x00000097a500720c */ /* 0x000fe40003f04270 */
        /* <DEDUP_REMOVED lines=34> */
[----:B-----5:R-:W-:Y:S02]  /*15440*/  LDSM.16.M88.4 R104, [R146] ;  /* 0x000000009268783b */ /* 0x020fe40000000200 */
[C---:B------:R-:W-:Y:S05]  /*15450*/  HMMA.16816.F32.BF16 R8, R108.reuse, R114, RZ ;  /* 0x000000726c08723c */ /* 0x040fea00000418ff */
[----:B------:R-:W-:Y:S03]  /*15460*/  LDSM.16.M88.4 R112, [R148] ;  /* 0x000000009470783b */ /* 0x000fe60000000200 */
        /* <DEDUP_REMOVED lines=19> */
[----:B------:R-:W3:Y:S07]  /*155a0*/  LDSM.16.M88.4 R108, [R143+0x5000] ;  /* 0x005000008f6c783b */ /* 0x000eee0000000200 */
[C---:B-1----:R-:W-:Y:S01]  /*155b0*/  HMMA.16816.F32.BF16 R4, R104.reuse, R116, R4 ;  /* 0x000000746804723c */ /* 0x042fe20000041804 */
[----:B------:R-:W1:Y:S07]  /*155c0*/  LDSM.16.M88.4 R112, [R143+0x5800] ;  /* 0x005800008f70783b */ /* 0x000e6e0000000200 */
[C---:B------:R-:W-:Y:S01]  /*155d0*/  HMMA.16816.F32.BF16 R8, R104.reuse, R118, R8 ;  /* 0x000000766808723c */ /* 0x040fe20000041808 */
[----:B------:R-:W-:Y:S07]  /*155e0*/  LDSM.16.M88.4 R116, [R136] ;  /* 0x000000008874783b */ /* 0x000fee0000000200 */
[C---:B--2---:R-:W-:Y:S08]  /*155f0*/  HMMA.16816.F32.BF16 R12, R104.reuse, R120, R12 ;  /* 0x00000078680c723c */ /* 0x044ff0000004180c */
[C---:B------:R-:W-:Y:S01]  /*15600*/  HMMA.16816.F32.BF16 R16, R104.reuse, R122, R16 ;  /* 0x0000007a6810723c */ /* 0x040fe20000041810 */
[----:B------:R-:W-:Y:S07]  /*15610*/  LDSM.16.M88.4 R120, [R136+0x800] ;  /* 0x000800008878783b */ /* 0x000fee0000000200 */
[C---:B---3--:R-:W-:Y:S08]  /*15620*/  HMMA.16816.F32.BF16 R20, R104.reuse, R108, R20 ;  /* 0x0000006c6814723c */ /* 0x048ff00000041814 */
[C---:B------:R-:W-:Y:S01]  /*15630*/  HMMA.16816.F32.BF16 R24, R104.reuse, R110, R24 ;  /* 0x0000006e6818723c */ /* 0x040fe20000041818 */
[----:B------:R-:W2:Y:S07]  /*15640*/  LDSM.16.M88.4 R108, [R145] ;  /* 0x00000000916c783b */ /* 0x000eae0000000200 */
[C---:B-1----:R-:W-:Y:S08]  /*15650*/  HMMA.16816.F32.BF16 R28, R104.reuse, R112, R28 ;  /* 0x00000070681c723c */ /* 0x042ff0000004181c */
[----:B------:R-:W-:Y:S01]  /*15660*/  HMMA.16816.F32.BF16 R32, R104, R114, R32 ;  /* 0x000000726820723c */ /* 0x000fe20000041820 */
[----:B------:R-:W1:Y:S07]  /*15670*/  LDSM.16.M88.4 R104, [R136+0x1000] ;  /* 0x001000008868783b */ /* 0x000e6e0000000200 */
[----:B------:R-:W3:Y:S01]  /*15680*/  LDSM.16.M88.4 R112, [R136+0x1800] ;  /* 0x001800008870783b */ /* 0x000ee20000000200 */
[C---:B--2---:R-:W-:Y:S08]  /*15690*/  HMMA.16816.F32.BF16 R4, R108.reuse, R116, R4 ;  /* 0x000000746c04723c */ /* 0x044ff00000041804 */
        /* <DEDUP_REMOVED lines=37> */
[----:B------:R-:W5:Y:S01]  /*158f0*/  LDSM.16.M88.4 R112, [R143+0x7800] ;  /* 0x007800008f70783b */ /* 0x000f620000000200 */
        /* <DEDUP_REMOVED lines=9> */
[C---:B-----5:R-:W-:Y:S08]  /*15990*/  HMMA.16816.F32.BF16 R28, R116.reuse, R112, R28 ;  /* 0x00000070741c723c */ /* 0x060ff0000004181c */
        /* <DEDUP_REMOVED lines=12> */
[----:B----4-:R-:W-:Y:S02]  /*15a60*/  FMUL.FTZ R181, R5, c[0x0][0x2ec] ;  /* 0x0000bb0005b57a20 */ /* 0x010fe40000410000 */
        /* <DEDUP_REMOVED lines=33> */
[----:B---3--:R-:W-:Y:S02]  /*15c80*/  FMUL.FTZ R102, R28, c[0x0][0x2ec] ;  /* 0x0000bb001c667a20 */ /* 0x008fe40000410000 */
[----:B------:R-:W-:Y:S03]  /*15c90*/  FMUL.FTZ R104, R34, c[0x0][0x2ec] ;  /* 0x0000bb0022687a20 */ /* 0x000fe60000410000 */
        /* <DEDUP_REMOVED lines=8> */
[----:B------:R-:W2:Y:S01]  /*15d20*/  MUFU.TANH R181, R181 ;  /* 0x000000b500b57308 */ /* 0x000ea20000002400 */
[----:B-1----:R-:W-:Y:S09]  /*15d30*/  MOV R172, R100 ;  /* 0x0000006400ac7202 */ /* 0x002ff20000000f00 */
[----:B------:R-:W1:Y:S01]  /*15d40*/  MUFU.TANH R183, R183 ;  /* 0x000000b700b77308 */ /* 0x000e620000002400 */
[----:B---3--:R-:W-:Y:S09]  /*15d50*/  MOV R173, R101 ;  /* 0x0000006500ad7202 */ /* 0x008ff20000000f00 */
[----:B------:R-:W3:Y:S10]  /*15d60*/  MUFU.TANH R185, R185 ;  /* 0x000000b900b97308 */ /* 0x000ef40000002400 */
        /* <DEDUP_REMOVED lines=12> */
[----:B------:R1:W1:Y:S10]  /*15e30*/  MUFU.TANH R114, R182 ;  /* 0x000000b600727308 */ /* 0x0002740000002400 */
[----:B------:R1:W1:Y:S10]  /*15e40*/  MUFU.TANH R121, R106 ;  /* 0x0000006a00797308 */ /* 0x0002740000002400 */
[----:B------:R-:W1:Y:S10]  /*15e50*/  MUFU.TANH R107, R107 ;  /* 0x0000006b006b7308 */ /* 0x000e740000002400 */
[----:B------:R-:W1:Y:S10]  /*15e60*/  MUFU.TANH R105, R105 ;  /* 0x0000006900697308 */ /* 0x000e740000002400 */
        /* <DEDUP_REMOVED lines=65> */
.L_x_8243:
        /* <DEDUP_REMOVED lines=63> */
.L_x_8242:
        /* <DEDUP_REMOVED lines=27> */
[C---:B--2---:R-:W-:Y:S02]  /*16820*/  FFMA.FTZ R124, R0.reuse, R9, R124 ;  /* 0x00000009007c7223 */ /* 0x044fe4000001007c */
[CC--:B-1----:R-:W-:Y:S02]  /*16830*/  FFMA.FTZ R183, R0.reuse, R7.reuse, R183 ;  /* 0x0000000700b77223 */ /* 0x0c2fe400000100b7 */
[----:B------:R-:W-:Y:S01]  /*16840*/  FFMA.FTZ R7, R0, R7, R3 ;  /* 0x0000000700077223 */ /* 0x000fe20000010003 */
[----:B------:R-:W-:Y:S01]  /*16850*/  IADD3 R3, R4, 0x31, RZ ;  /* 0x0000003104037810 */ /* 0x000fe20007ffe0ff */
[CC--:B------:R-:W-:Y:S02]  /*16860*/  FFMA.FTZ R126, R0.reuse, R15.reuse, R126 ;  /* 0x0000000f007e7223 */ /* 0x0c0fe4000001007e */
[C---:B------:R-:W-:Y:S02]  /*16870*/  FFMA.FTZ R177, R0.reuse, R15, R177 ;  /* 0x0000000f00b17223 */ /* 0x040fe400000100b1 */
[C---:B------:R-:W-:Y:S01]  /*16880*/  FFMA.FTZ R185, R0.reuse, R10, R185 ;  /* 0x0000000a00b97223 */ /* 0x040fe200000100b9 */
[----:B------:R1:W2:Y:S01]  /*16890*/  I2F R15, R3 ;  /* 0x00000003000f7306 */ /* 0x0002a20000201400 */
[CC--:B------:R-:W-:Y:S02]  /*168a0*/  FFMA.FTZ R187, R0.reuse, R8.reuse, R187 ;  /* 0x0000000800bb7223 */ /* 0x0c0fe400000100bb */
[C---:B------:R-:W-:Y:S01]  /*168b0*/  FFMA.FTZ R191, R0.reuse, R8, R191 ;  /* 0x0000000800bf7223 */ /* 0x040fe200000100bf */
[----:B------:R-:W-:Y:S01]  /*168c0*/  FMNMX.FTZ R8, R183, R2, !PT ;  /* 0x00000002b7087209 */ /* 0x000fe20007810000 */
[C---:B------:R-:W-:Y:S02]  /*168d0*/  FFMA.FTZ R181, R0.reuse, R10, R181 ;  /* 0x0000000a00b57223 */ /* 0x040fe400000100b5 */
[C---:B------:R-:W-:Y:S01]  /*168e0*/  FFMA.FTZ R193, R0.reuse, R6, R193 ;  /* 0x0000000600c17223 */ /* 0x040fe200000100c1 */
[----:B------:R-:W-:Y:S01]  /*168f0*/  FMNMX.FTZ R8, R185, R8, !PT ;  /* 0x00000008b9087209 */ /* 0x000fe20007810000 */
[C---:B------:R-:W-:Y:S01]  /*16900*/  FFMA.FTZ R189, R0.reuse, R6, R189 ;  /* 0x0000000600bd7223 */ /* 0x040fe200000100bd */
[----:B------:R-:W-:Y:S01]  /*16910*/  FMNMX.FTZ R6, R7, R103, !PT ;  /* 0x0000006707067209 */ /* 0x000fe20007810000 */
[CC--:B------:R-:W-:Y:S01]  /*16920*/  FFMA.FTZ R118, R0.reuse, R23.reuse, R118 ;  /* 0x0000001700767223 */ /* 0x0c0fe20000010076 */
[----:B------:R-:W-:Y:S01]  /*16930*/  FMNMX.FTZ R8, R191, R8, !PT ;  /* 0x00000008bf087209 */ /* 0x000fe20007810000 */
[C---:B------:R-:W-:Y:S01]  /*16940*/  FFMA.FTZ R125, R0.reuse, R23, R125 ;  /* 0x00000017007d7223 */ /* 0x040fe2000001007d */
[----:B------:R-:W-:Y:S01]  /*16950*/  FMNMX.FTZ R10, R181, R6, !PT ;  /* 0x00000006b50a7209 */ /* 0x000fe20007810000 */
[C---:B------:R-:W-:Y:S01]  /*16960*/  FFMA.FTZ R122, R0.reuse, R17, R122 ;  /* 0x00000011007a7223 */ /* 0x040fe2000001007a */
        /* <DEDUP_REMOVED lines=12> */
[----:B------:R-:W-:Y:S01]  /*16a30*/  IADD3 R6, R4, 0x38, RZ ;  /* 0x0000003804067810 */ /* 0x000fe20007ffe0ff */
[----:B------:R-:W-:Y:S01]  /*16a40*/  FFMA.FTZ R175, R0, R13, R175 ;  /* 0x0000000d00af7223 */ /* 0x000fe200000100af */
[----:B------:R-:W-:Y:S01]  /*16a50*/  FMNMX.FTZ R23, R122, R23, !PT ;  /* 0x000000177a177209 */ /* 0x000fe20007810000 */
[----:B------:R-:W-:Y:S01]  /*16a60*/  FFMA.FTZ R174, R0, R11, R174 ;  /* 0x0000000b00ae7223 */ /* 0x000fe200000100ae */
[----:B------:R-:W-:Y:S01]  /*16a70*/  FMNMX.FTZ R8, R125, R8, !PT ;  /* 0x000000087d087209 */ /* 0x000fe20007810000 */
[----:B------:R-:W3:Y:S01]  /*16a80*/  I2F R17, R6 ;  /* 0x0000000600117306 */ /* 0x000ee20000201400 */
[----:B-1----:R-:W-:Y:S01]  /*16a90*/  IADD3 R3, R4, 0x39, RZ ;  /* 0x0000003904037810 */ /* 0x002fe20007ffe0ff */
[C---:B------:R-:W-:Y:S01]  /*16aa0*/  FFMA.FTZ R130, R0.reuse, R5, R130 ;  /* 0x0000000500827223 */ /* 0x040fe20000010082 */
[----:B------:R-:W-:Y:S01]  /*16ab0*/  FMNMX.FTZ R8, R171, R8, !PT ;  /* 0x00000008ab087209 */ /* 0x000fe20007810000 */
[----:B------:R-:W-:Y:S01]  /*16ac0*/  FFMA.FTZ R131, R0, R11, R131 ;  /* 0x0000000b00837223 */ /* 0x000fe20000010083 */
[----:B------:R-:W-:Y:S01]  /*16ad0*/  FMNMX.FTZ R23, R120, R23, !PT ;  /* 0x0000001778177209 */ /* 0x000fe20007810000 */
[C---:B------:R-:W-:Y:S01]  /*16ae0*/  FFMA.FTZ R129, R0.reuse, R5, R129 ;  /* 0x0000000500817223 */ /* 0x040fe20000010081 */
[----:B------:R-:W-:Y:S01]  /*16af0*/  FMNMX.FTZ R8, R127, R8, !PT ;  /* 0x000000087f087209 */ /* 0x000fe20007810000 */
[----:B--2---:R-:W-:Y:S01]  /*16b00*/  FFMA.FTZ R121, R0, R15, R121 ;  /* 0x0000000f00797223 */ /* 0x004fe20000010079 */
[----:B------:R-:W-:Y:S01]  /*16b10*/  FMNMX.FTZ R23, R128, R23, !PT ;  /* 0x0000001780177209 */ /* 0x000fe20007810000 */
[----:B------:R-:W1:Y:S01]  /*16b20*/  I2F R3, R3 ;  /* 0x0000000300037306 */ /* 0x000e620000201400 */
        /* <DEDUP_REMOVED lines=8> */
[----:B------:R-:W-:Y:S02]  /*16bb0*/  FMNMX.FTZ R23, R130, R23, !PT ;  /* 0x0000001782177209 */ /* 0x000fe40007810000 */
[----:B------:R-:W-:Y:S01]  /*16bc0*/  FMNMX.FTZ R8, R129, R8, !PT ;  /* 0x0000000881087209 */ /* 0x000fe20007810000 */
[----:B---3--:R-:W-:Y:S01]  /*16bd0*/  FFMA.FTZ R104, R0, R17, R104 ;  /* 0x0000001100687223 */ /* 0x008fe20000010068 */
[----:B------:R-:W-:Y:S01]  /*16be0*/  FMNMX.FTZ R4, R124, R23, !PT ;  /* 0x000000177c047209 */ /* 0x000fe20007810000 */
[----:B------:R-:W-:Y:S01]  /*16bf0*/  FFMA.FTZ R107, R0, R17, R107 ;  /* 0x00000011006b7223 */ /* 0x000fe2000001006b */
[----:B------:R-:W-:Y:S01]  /*16c00*/  FMNMX.FTZ R11, R117, R8, !PT ;  /* 0x00000008750b7209 */ /* 0x000fe20007810000 */
[----:B------:R-:W-:Y:S01]  /*16c10*/  LDSM.16.MT88.4 R20, [R142+0x8000] ;  /* 0x008000008e14783b */ /* 0x000fe20000004200 */
[----:B------:R-:W-:Y:S02]  /*16c20*/  FMNMX.FTZ R5, R121, R4, !PT ;  /* 0x0000000479057209 */ /* 0x000fe40007810000 */
[----:B------:R-:W-:Y:S02]  /*16c30*/  FMNMX.FTZ R8, R114, R11, !PT ;  /* 0x0000000b72087209 */ /* 0x000fe40007810000 */
[----:B------:R-:W-:Y:S01]  /*16c40*/  FMNMX.FTZ R5, R104, R5, !PT ;  /* 0x0000000568057209 */ /* 0x000fe20007810000 */
[CC--:B-1----:R-:W-:Y:S01]  /*16c50*/  FFMA.FTZ R102, R0.reuse, R3.reuse, R102 ;  /* 0x0000000300667223 */ /* 0x0c2fe20000010066 */
[----:B------:R-:W-:Y:S01]  /*16c60*/  FMNMX.FTZ R8, R107, R8, !PT ;  /* 0x000000086b087209 */ /* 0x000fe20007810000 */
        /* <DEDUP_REMOVED lines=110> */
[C---:B------:R-:W-:Y:S04]  /*17350*/  FMUL.FTZ R14, R101.reuse, R90 ;  /* 0x0000005a650e7220 */ /* 0x040fe80000410000 */
[C---:B------:R-:W-:Y:S02]  /*17360*/  FMUL.FTZ R15, R101.reuse, R91 ;  /* 0x0000005b650f7220 */ /* 0x040fe40000410000 */
[----:B------:R-:W1:Y:S01]  /*17370*/  LDSM.16.MT88.4 R88, [R140+0x8000] ;  /* 0x008000008c58783b */ /* 0x000e620000004200 */
[C---:B------:R-:W-:Y:S02]  /*17380*/  FMUL.FTZ R59, R101.reuse, R59 ;  /* 0x0000003b653b7220 */ /* 0x040fe40000410000 */
[C---:B------:R-:W-:Y:S02]  /*17390*/  FMUL.FTZ R56, R2.reuse, R56 ;  /* 0x0000003802387220 */ /* 0x040fe40000410000 */
[C---:B------:R-:W-:Y:S03]  /*173a0*/  HMMA.16816.F32.BF16 R12, R96.reuse, R20, R12 ;  /* 0x00000014600c723c */ /* 0x040fe6000004180c */
[C---:B------:R-:W-:Y:S02]  /*173b0*/  FMUL.FTZ R57, R2.reuse, R57 ;  /* 0x0000003902397220 */ /* 0x040fe40000410000 */
[C---:B------:R-:W-:Y:S02]  /*173c0*/  FFMA.FTZ R170, R101.reuse, R170, R106 ;  /* 0x000000aa65aa7223 */ /* 0x040fe4000001006a */
        /* <DEDUP_REMOVED lines=20> */
[----:B------:R-:W4:Y:S01]  /*17510*/  LDSM.16.MT88.4 R72, [R142+0xa000] ;  /* 0x00a000008e48783b */ /* 0x000f220000004200 */
        /* <DEDUP_REMOVED lines=18> */
[----:B------:R-:W-:Y:S01]  /*17640*/  FFMA.FTZ R123, R102, c[0x0][0x23c], -R123 ;  /* 0x00008f00667b7a23 */ /* 0x000fe2000001087b */
[----:B------:R-:W-:Y:S01]  /*17650*/  MUFU.EX2 R174, R174 ;  /* 0x000000ae00ae7308 */ /* 0x000fe20000000800 */
[--C-:B------:R-:W-:Y:S01]  /*17660*/  FFMA.FTZ R117, R117, c[0x0][0x23c], -R116.reuse ;  /* 0x00008f0075757a23 */ /* 0x100fe20000010874 */
[C---:B----4-:R-:W-:Y:S03]  /*17670*/  HMMA.16816.F32.BF16 R44, R96.reuse, R72, R44 ;  /* 0x00000048602c723c */ /* 0x050fe6000004182c */
[--C-:B------:R-:W-:Y:S02]  /*17680*/  FFMA.FTZ R114, R114, c[0x0][0x23c], -R116.reuse ;  /* 0x00008f0072727a23 */ /* 0x100fe40000010874 */
[----:B------:R-:W-:Y:S03]  /*17690*/  FFMA.FTZ R116, R105, c[0x0][0x23c], -R116 ;  /* 0x00008f0069747a23 */ /* 0x000fe60000010874 */
[----:B------:R-:W-:Y:S01]  /*176a0*/  MUFU.EX2 R176, R176 ;  /* 0x000000b000b07308 */ /* 0x000fe20000000800 */
[----:B------:R-:W-:Y:S01]  /*176b0*/  FFMA.FTZ R113, R2, R169, R113 ;  /* 0x000000a902717223 */ /* 0x000fe20000010071 */
[C---:B------:R-:W-:Y:S01]  /*176c0*/  HMMA.16816.F32.BF16 R48, R96.reuse, R74, R48 ;  /* 0x0000004a6030723c */ /* 0x040fe20000041830 */
[----:B------:R-:W2:Y:S02]  /*176d0*/  LDSM.16.MT88.4 R72, [R144+0x8800] ;  /* 0x008800009048783b */ /* 0x000ea40000004200 */
[----:B------:R-:W-:Y:S02]  /*176e0*/  FADD.FTZ R109, R109, R170 ;  /* 0x000000aa6d6d7221 */ /* 0x000fe40000010000 */
[----:B------:R-:W-:Y:S03]  /*176f0*/  FADD.FTZ R112, R112, R113 ;  /* 0x0000007170707221 */ /* 0x000fe60000010000 */
[C---:B------:R-:W-:Y:S01]  /*17700*/  HMMA.16816.F32.BF16 R52, R96.reuse, R68, R52 ;  /* 0x000000446034723c */ /* 0x040fe20000041834 */
[----:B------:R-:W-:Y:S03]  /*17710*/  MUFU.EX2 R122, R122 ;  /* 0x0000007a007a7308 */ /* 0x000fe60000000800 */
[----:B------:R-:W-:Y:S03]  /*17720*/  FADD.FTZ R2, R108, R109 ;  /* 0x0000006d6c027221 */ /* 0x000fe60000010000 */
[----:B---3--:R-:W-:Y:S01]  /*17730*/  F2FP.BF16.PACK_AB R69, R118, R115 ;  /* 0x000000737645723e */ /* 0x008fe200000010ff */
[C---:B------:R-:W-:Y:S03]  /*17740*/  HMMA.16816.F32.BF16 R56, R96.reuse, R70, R56 ;  /* 0x000000466038723c */ /* 0x040fe60000041838 */
[----:B------:R-:W3:Y:S01]  /*17750*/  MUFU.EX2 R125, R125 ;  /* 0x0000007d007d7308 */ /* 0x000ee20000000800 */
[----:B------:R-:W-:Y:S01]  /*17760*/  FADD.FTZ R2, R103, R2 ;  /* 0x0000000267027221 */ /* 0x000fe20000010000 */
[----:B------:R-:W-:Y:S02]  /*17770*/  MOV R103, R100 ;  /* 0x0000006400677202 */ /* 0x000fe40000000f00 */
[----:B-1----:R-:W-:Y:S01]  /*17780*/  F2FP.BF16.PACK_AB R71, R120, R119 ;  /* 0x000000777847723e */ /* 0x002fe200000010ff */
[C---:B------:R-:W-:Y:S04]  /*17790*/  HMMA.16816.F32.BF16 R60, R96.reuse, R76, R60 ;  /* 0x0000004c603c723c */ /* 0x040fe8000004183c */
[----:B------:R-:W-:Y:S01]  /*177a0*/  FADD.FTZ R115, R115, R2 ;  /* 0x0000000273737221 */ /* 0x000fe20000010000 */
[----:B------:R-:W-:Y:S03]  /*177b0*/  MUFU.EX2 R126, R126 ;  /* 0x0000007e007e7308 */ /* 0x000fe60000000800 */
[----:B------:R-:W-:Y:S01]  /*177c0*/  HMMA.16816.F32.BF16 R64, R96, R78, R64 ;  /* 0x0000004e6040723c */ /* 0x000fe20000041840 */
[----:B------:R-:W1:Y:S03]  /*177d0*/  LDSM.16.MT88.4 R76, [R141+0x8800] ;  /* 0x008800008d4c783b */ /* 0x000e660000004200 */
[----:B------:R-:W-:Y:S03]  /*177e0*/  FADD.FTZ R118, R118, R115 ;  /* 0x0000007376767221 */ /* 0x000fe60000010000 */
[----:B------:R-:W4:Y:S01]  /*177f0*/  MUFU.EX2 R127, R127 ;  /* 0x0000007f007f7308 */ /* 0x000f220000000800 */
[----:B---3--:R-:W-:Y:S09]  /*17800*/  F2FP.BF16.PACK_AB R68, R125, R122 ;  /* 0x0000007a7d44723e */ /* 0x008ff200000010ff */
[----:B------:R-:W-:Y:S10]  /*17810*/  MUFU.EX2 R124, R124 ;  /* 0x0000007c007c7308 */ /* 0x000ff40000000800 */
[----:B------:R-:W3:Y:S01]  /*17820*/  MUFU.EX2 R121, R121 ;  /* 0x0000007900797308 */ /* 0x000ee20000000800 */
[----:B----4-:R-:W-:Y:S09]  /*17830*/  F2FP.BF16.PACK_AB R70, R127, R126 ;  /* 0x0000007e7f46723e */ /* 0x010ff200000010ff */
[----:B------:R-:W-:Y:S01]  /*17840*/  MUFU.EX2 R129, R129 ;  /* 0x0000008100817308 */ /* 0x000fe20000000800 */
[C---:B--2---:R-:W-:Y:S08]  /*17850*/  HMMA.16816.F32.BF16 R4, R68.reuse, R72, R4 ;  /* 0x000000484404723c */ /* 0x044ff00000041804 */
[C---:B------:R-:W-:Y:S01]  /*17860*/  HMMA.16816.F32.BF16 R8, R68.reuse, R74, R8 ;  /* 0x0000004a4408723c */ /* 0x040fe20000041808 */
[----:B------:R-:W2:Y:S01]  /*17870*/  LDSM.16.MT88.4 R72, [R140+0x8800] ;  /* 0x008800008c48783b */ /* 0x000ea20000004200 */
[----:B------:R-:W-:Y:S02]  /*17880*/  MUFU.EX2 R102, R123 ;  /* 0x0000007b00667308 */ /* 0x000fe40000000800 */
[----:B---3--:R-:W-:Y:S04]  /*17890*/  F2FP.BF16.PACK_AB R105, R121, R124 ;  /* 0x0000007c7969723e */ /* 0x008fe800000010ff */
[C---:B------:R-:W-:Y:S04]  /*178a0*/  HMMA.16816.F32.BF16 R12, R68.reuse, R80, R12 ;  /* 0x00000050440c723c */ /* 0x040fe8000004180c */
[----:B------:R-:W-:Y:S04]  /*178b0*/  MUFU.EX2 R117, R117 ;  /* 0x0000007500757308 */ /* 0x000fe80000000800 */
[C---:B------:R-:W-:Y:S01]  /*178c0*/  HMMA.16816.F32.BF16 R16, R68.reuse, R82, R16 ;  /* 0x000000524410723c */ /* 0x040fe20000041810 */
[----:B------:R-:W3:Y:S05]  /*178d0*/  LDSM.16.MT88.4 R80, [R144+0xa800] ;  /* 0x00a800009050783b */ /* 0x000eea0000004200 */
[----:B------:R-:W4:Y:S02]  /*178e0*/  MUFU.EX2 R114, R114 ;  /* 0x0000007200727308 */ /* 0x000f240000000800 */
[C---:B-1----:R-:W-:Y:S08]  /*178f0*/  HMMA.16816.F32.BF16 R20, R68.reuse, R76, R20 ;  /* 0x0000004c4414723c */ /* 0x042ff00000041814 */
[C---:B------:R-:W-:Y:S01]  /*17900*/  HMMA.16816.F32.BF16 R24, R68.reuse, R78, R24 ;  /* 0x0000004e4418723c */ /* 0x040fe20000041818 */
[----:B------:R-:W1:Y:S01]  /*17910*/  LDSM.16.MT88.4 R76, [R142+0xa800] ;  /* 0x00a800008e4c783b */ /* 0x000e620000004200 */
[----:B------:R5:W-:Y:S06]  /*17920*/  MUFU.EX2 R123, R107 ;  /* 0x0000006b007b7308 */ /* 0x000bec0000000800 */
[C---:B--2---:R-:W-:Y:S04]  /*17930*/  HMMA.16816.F32.BF16 R28, R68.reuse, R72, R28 ;  /* 0x00000048441c723c */ /* 0x044fe8000004181c */
[----:B------:R-:W2:Y:S01]  /*17940*/  MUFU.EX2 R116, R116 ;  /* 0x0000007400747308 */ /* 0x000ea20000000800 */
[----:B----4-:R-:W-:Y:S03]  /*17950*/  F2FP.BF16.PACK_AB R104, R114, R117 ;  /* 0x000000757268723e */ /* 0x010fe600000010ff */
[C---:B------:R-:W-:Y:S01]  /*17960*/  HMMA.16816.F32.BF16 R32, R68.reuse, R74, R32 ;  /* 0x0000004a4420723c */ /* 0x040fe20000041820 */
[----:B------:R-:W4:Y:S07]  /*17970*/  LDSM.16.MT88.4 R72, [R141+0xa800] ;  /* 0x00a800008d48783b */ /* 0x000f2e0000004200 */
[C---:B---3--:R-:W-:Y:S04]  /*17980*/  HMMA.16816.F32.BF16 R36, R68.reuse, R80, R36 ;  /* 0x000000504424723c */ /* 0x048fe80000041824 */
[----:B-----5:R-:W-:Y:S04]  /*17990*/  F2FP.BF16.PACK_AB R107, R102, R129 ;  /* 0x00000081666b723e */ /* 0x020fe800000010ff */
[C---:B------:R-:W-:Y:S01]  /*179a0*/  HMMA.16816.F32.BF16 R40, R68.reuse, R82, R40 ;  /* 0x000000524428723c */ /* 0x040fe20000041828 */
[----:B------:R-:W3:Y:S03]  /*179b0*/  LDSM.16.MT88.4 R80, [R140+0xa800] ;  /* 0x00a800008c50783b */ /* 0x000ee60000004200 */
[----:B--2---:R-:W-:Y:S04]  /*179c0*/  F2FP.BF16.PACK_AB R106, R116, R123 ;  /* 0x0000007b746a723e */ /* 0x004fe800000010ff */
[C---:B-1----:R-:W-:Y:S08]  /*179d0*/  HMMA.16816.F32.BF16 R44, R68.reuse, R76, R44 ;  /* 0x0000004c442c723c */ /* 0x042ff0000004182c */
        /* <DEDUP_REMOVED lines=67> */
[----:B------:R-:W-:Y:S01]  /*17e10*/  FADD.FTZ R5, R177, R2 ;  /* 0x00000002b1057221 */ /* 0x000fe20000010000 */
[----:B------:R-:W-:Y:S01]  /*17e20*/  MOV R2, R3 ;  /* 0x0000000300027202 */ /* 0x000fe20000000f00 */
        /* <DEDUP_REMOVED lines=12> */
.L_x_8240:
        /* <DEDUP_REMOVED lines=218> */
.L_x_8246:
[----:B--234-:R-:W-:Y:S05]  /*18c90*/  BSYNC B0 ;  /* 0x0000000000007941 */ /* 0x01cfea0003800000 */
.L_x_8245:
        /* <DEDUP_REMOVED lines=16> */
.L_x_8248:
[----:B------:R-:W-:Y:S05]  /*18da0*/  BSYNC B0 ;  /* 0x0000000000007941 */ /* 0x000fea0003800000 */
.L_x_8247:
        /* <DEDUP_REMOVED lines=8> */
.L_x_8250:
[----:B------:R-:W-:Y:S05]  /*18e30*/  BSYNC B0 ;  /* 0x0000000000007941 */ /* 0x000fea0003800000 */
.L_x_8249:
        /* <DEDUP_REMOVED lines=8> */
.L_x_8252:
[----:B------:R-:W-:Y:S05]  /*18ec0*/  BSYNC B0 ;  /* 0x0000000000007941 */ /* 0x000fea0003800000 */
.L_x_8251:
        /* <DEDUP_REMOVED lines=8> */
.L_x_8254:
[----:B------:R-:W-:Y:S05]  /*18f50*/  BSYNC B0 ;  /* 0x0000000000007941 */ /* 0x000fea0003800000 */
.L_x_8253:
        /* <DEDUP_REMOVED lines=8> */
.L_x_8256:
[----:B------:R-:W-:Y:S05]  /*18fe0*/  BSYNC B0 ;  /* 0x0000000000007941 */ /* 0x000fea0003800000 */
.L_x_8255:
        /* <DEDUP_REMOVED lines=8> */
.L_x_8258:
[----:B------:R-:W-:Y:S05]  /*19070*/  BSYNC B0 ;  /* 0x0000000000007941 */ /* 0x000fea0003800000 */
.L_x_8257:
        /* <DEDUP_REMOVED lines=8> */
.L_x_8260:
[----:B------:R-:W-:Y:S05]  /*19100*/  BSYNC B0 ;  /* 0x0000000000007941 */ /* 0x000fea0003800000 */
.L_x_8259:
        /* <DEDUP_REMOVED lines=9> */
.L_x_8261:
        /* <DEDUP_REMOVED lines=14> */
.L_x_8397:


//--------------------- .nv.shared._ZN5flash32flash_fwd_splitkv_combine_kernelI23Flash_fwd_kernel_traitsILi128ELi64ELi128ELi4ELb0ELb0EN7cutlass10bfloat16_tE19Flash_kernel_traitsILi128ELi64ELi128ELi4ES3_EELi4ELi7ELb0EEEvNS_16Flash_fwd_paramsE --------------------------
	.section	.nv.shared._ZN5flash32flash_fwd_splitkv_combine_kernelI23Flash_fwd_kernel_traitsILi128ELi64ELi128ELi4ELb0ELb0EN7cutlass10bfloat16_tE19Flash_kernel_traitsILi128ELi64ELi128ELi4ES3_EELi4ELi7ELb0EEEvNS_16Flash_fwd_paramsE,"aw",@nobits
	.sectionflags	@""
	.align	16
.nv.shared._ZN5flash32flash_fwd_splitkv_combine_kernelI23Flash_fwd_kernel_traitsILi128ELi64ELi128ELi4ELb0ELb0EN7cutlass10bfloat16_tE19Flash_kernel_traitsILi128ELi64ELi128ELi4ES3_EELi4ELi7ELb0EEEvNS_16Flash_fwd_paramsE:
	.zero		2560


//--------------------- .nv.global                --------------------------
	.section	.nv.global,"aw",@nobits
.nv.global:
	.type		_ZN79_INTERNAL_73c12ef7_43_flash_fwd_split_hdim128_bf16_causal_sm80_cu_2acf44d3_27604cute1_E,@object
	.size		_ZN79_INTERNAL_73c12ef7_43_flash_fwd_split_hdim128_bf16_causal_sm80_cu_2acf44d3_27604cute1_E,(_ZN79_INTERNAL_73c12ef7_43_flash_fwd_split_hdim128_bf16_causal_sm80_cu_2acf44d3_27604cuda3std3__45__cpo6cbeginE - _ZN79_INTERNAL_73c12ef7_43_flash_fwd_split_hdim128_bf16_causal_sm80_cu_2acf44d3_27604cute1_E)
_ZN79_INTERNAL_73c12ef7_43_flash_fwd_split_hdim128_bf16_causal_sm80_cu_2acf44d3_27604cute1_E:
	.zero		1
	.type		_ZN79_INTERNAL_73c12ef7_43_flash_fwd_split_hdim128_bf16_causal_sm80_cu_2acf44d3_27604cuda3std3__45__cpo6cbeginE,@object
	.size		_ZN79_INTERNAL_73c12ef7_43_flash_fwd_split_hdim128_bf16_causal_sm80_cu_2acf44d3_27604cuda3std3__45__cpo6cbeginE,(_ZN79_INTERNAL_73c12ef7_43_flash_fwd_split_hdim128_bf16_causal_sm80_cu_2acf44d3_27604cuda3std3__48in_placeE - _ZN79_INTERNAL_73c12ef7_43_flash_fwd_split_hdim128_bf16_causal_sm80_cu_2acf44d3_27604cuda3std3__45__cpo6cbeginE)
_ZN79_INTERNAL_73c12ef7_43_flash_fwd_split_hdim128_bf16_causal_sm80_cu_2acf44d3_27604cuda3std3__45__cpo6cbeginE:
	.zero		1
	.type		_ZN79_INTERNAL_73c12ef7_43_flash_fwd_split_hdim128_bf16_causal_sm80_cu_2acf44d3_27604cuda3std3__48in_placeE,@object
	.size		_ZN79_INTERNAL_73c12ef7_43_flash_fwd_split_hdim128_bf16_causal_sm80_cu_2acf44d3_27604cuda3std3__48in_placeE,(_ZN79_INTERNAL_73c12ef7_43_flash_fwd_split_hdim128_bf16_causal_sm80_cu_2acf44d3_27604cuda3std6ranges3__45__cpo9iter_moveE - _ZN79_INTERNAL_73c12ef7_43_flash_fwd_split_hdim128_bf16_causal_sm80_cu_2acf44d3_27604cuda3std3__48in_placeE)
_ZN79_INTERNAL_73c12ef7_43_flash_fwd_split_hdim128_bf16_causal_sm80_cu_2acf44d3_27604cuda3std3__48in_placeE:
	.zero		1
	.type		_ZN79_INTERNAL_73c12ef7_43_flash_fwd_split_hdim128_bf16_causal_sm80_cu_2acf44d3_27604cuda3std6ranges3__45__cpo9iter_moveE,@object
	.size		_ZN79_INTERNAL_73c12ef7_43_flash_fwd_split_hdim128_bf16_causal_sm80_cu_2acf44d3_27604cuda3std6ranges3__45__cpo9iter_moveE,(_ZN79_INTERNAL_73c12ef7_43_flash_fwd_split_hdim128_bf16_causal_sm80_cu_2acf44d3_27604cuda3std3__45__cpo5beginE - _ZN79_INTERNAL_73c12ef7_43_flash_fwd_split_hdim128_bf16_causal_sm80_cu_2acf44d3_27604cuda3std6ranges3__45__cpo9iter_moveE)
_ZN79_INTERNAL_73c12ef7_43_flash_fwd_split_hdim128_bf16_causal_sm80_cu_2acf44d3_27604cuda3std6ranges3__45__cpo9iter_moveE:
	.zero		1
	.type		_ZN79_INTERNAL_73c12ef7_43_flash_fwd_split_hdim128_bf16_causal_sm80_cu_2acf44d3_27604cuda3std3__45__cpo5beginE,@object
	.size		_ZN79_INTERNAL_73c12ef7_43_flash_fwd_split_hdim128_bf16_causal_sm80_cu_2acf44d3_27604cuda3std3__45__cpo5beginE,(_ZN79_INTERNAL_73c12ef7_43_flash_fwd_split_hdim128_bf16_causal_sm80_cu_2acf44d3_27604cuda3std3__481_GLOBAL__N__73c12ef7_43_flash_fwd_split_hdim128_bf16_causal_sm80_cu_2acf44d3_27606ignoreE - _ZN79_INTERNAL_73c12ef7_43_flash_fwd_split_hdim128_bf16_causal_sm80_cu_2acf44d3_27604cuda3std3__45__cpo5beginE)
_ZN79_INTERNAL_73c12ef7_43_flash_fwd_split_hdim128_bf16_causal_sm80_cu_2acf44d3_27604cuda3std3__45__cpo5beginE:
	.zero		1
	.type		_ZN79_INTERNAL_73c12ef7_43_flash_fwd_split_hdim128_bf16_causal_sm80_cu_2acf44d3_27604cuda3std3__481_GLOBAL__N__73c12ef7_43_flash_fwd_split_hdim128_bf16_causal_sm80_cu_2acf44d3_27606ignoreE,@object
	.size		_ZN79_INTERNAL_73c12ef7_43_flash_fwd_split_hdim128_bf16_causal_sm80_cu_2acf44d3_27604cuda3std3__481_GLOBAL__N__73c12ef7_43_flash_fwd_split_hdim128_bf16_causal_sm80_cu_2acf44d3_27606ignoreE,(_ZN79_INTERNAL_73c12ef7_43_flash_fwd_split_hdim128_bf16_causal_sm80_cu_2acf44d3_27604cute7productE - _ZN79_INTERNAL_73c12ef7_43_flash_fwd_split_hdim128_bf16_causal_sm80_cu_2acf44d3_27604cuda3std3__481_GLOBAL__N__73c12ef7_43_flash_fwd_split_hdim128_bf16_causal_sm80_cu_2acf44d3_27606ignoreE)
_ZN79_INTERNAL_73c12ef7_43_flash_fwd_split_hdim128_bf16_causal_sm80_cu_2acf44d3_27604cuda3std3__481_GLOBAL__N__73c12ef7_43_flash_fwd_split_hdim128_bf16_causal_sm80_cu_2acf44d3_27606ignoreE:
	.zero		1
	.type		_ZN79_INTERNAL_73c12ef7_43_flash_fwd_split_hdim128_bf16_causal_sm80_cu_2acf44d3_27604cute7productE,@object
	.size		_ZN79_INTERNAL_73c12ef7_43_flash_fwd_split_hdim128_bf16_causal_sm80_cu_2acf44d3_27604cute7productE,(_ZN79_INTERNAL_73c12ef7_43_flash_fwd_split_hdim128_bf16_causal_sm80_cu_2acf44d3_27604cuda3std3__45__cpo3endE - _ZN79_INTERNAL_73c12ef7_43_flash_fwd_split_hdim128_bf16_causal_sm80_cu_2acf44d3_27604cute7productE)
_ZN79_INTERNAL_73c12ef7_43_flash_fwd_split_hdim128_bf16_causal_sm80_cu_2acf44d3_27604cute7productE:
	.zero		1
	.type		_ZN79_INTERNAL_73c12ef7_43_flash_fwd_split_hdim128_bf16_causal_sm80_cu_2acf44d3_27604cuda3std3__45__cpo3endE,@object
	.size		_ZN79_INTERNAL_73c12ef7_43_flash_fwd_split_hdim128_bf16_causal_sm80_cu_2acf44d3_27604cuda3std3__45__cpo3endE,(_ZN79_INTERNAL_73c12ef7_43_flash_fwd_split_hdim128_bf16_causal_sm80_cu_2acf44d3_27604cuda3std3__419piecewise_constructE - _ZN79_INTERNAL_73c12ef7_43_flash_fwd_split_hdim128_bf16_causal_sm80_cu_2acf44d3_27604cuda3std3__45__cpo3endE)
_ZN79_INTERNAL_73c12ef7_43_flash_fwd_split_hdim128_bf16_causal_sm80_cu_2acf44d3_27604cuda3std3__45__cpo3endE:
	.zero		1
	.type		_ZN79_INTERNAL_73c12ef7_43_flash_fwd_split_hdim128_bf16_causal_sm80_cu_2acf44d3_27604cuda3std3__419piecewise_constructE,@object
	.size		_ZN79_INTERNAL_73c12ef7_43_flash_fwd_split_hdim128_bf16_causal_sm80_cu_2acf44d3_27604cuda3std3__419piecewise_constructE,(_ZN79_INTERNAL_73c12ef7_43_flash_fwd_split_hdim128_bf16_causal_sm80_cu_2acf44d3_27604cuda3std3__45__cpo4cendE - _ZN79_INTERNAL_73c12ef7_43_flash_fwd_split_hdim128_bf16_causal_sm80_cu_2acf44d3_27604cuda3std3__419piecewise_constructE)
_ZN79_INTERNAL_73c12ef7_43_flash_fwd_split_hdim128_bf16_causal_sm80_cu_2acf44d3_27604cuda3std3__419piecewise_constructE:
	.zero		1
	.type		_ZN79_INTERNAL_73c12ef7_43_flash_fwd_split_hdim128_bf16_causal_sm80_cu_2acf44d3_27604cuda3std3__45__cpo4cendE,@object
	.size		_ZN79_INTERNAL_73c12ef7_43_flash_fwd_split_hdim128_bf16_causal_sm80_cu_2acf44d3_27604cuda3std3__45__cpo4cendE,(_ZN79_INTERNAL_73c12ef7_43_flash_fwd_split_hdim128_bf16_causal_sm80_cu_2acf44d3_27604cuda3std6ranges3__45__cpo4swapE - _ZN79_INTERNAL_73c12ef7_43_flash_fwd_split_hdim128_bf16_causal_sm80_cu_2acf44d3_27604cuda3std3__45__cpo4cendE)
_ZN79_INTERNAL_73c12ef7_43_flash_fwd_split_hdim128_bf16_causal_sm80_cu_2acf44d3_27604cuda3std3__45__cpo4cendE:
	.zero		1
	.type		_ZN79_INTERNAL_73c12ef7_43_flash_fwd_split_hdim128_bf16_causal_sm80_cu_2acf44d3_27604cuda3std6ranges3__45__cpo4swapE,@object
	.size		_ZN79_INTERNAL_73c12ef7_43_flash_fwd_split_hdim128_bf16_causal_sm80_cu_2acf44d3_27604cuda3std6ranges3__45__cpo4swapE,(.L_7 - _ZN79_INTERNAL_73c12ef7_43_flash_fwd_split_hdim128_bf16_causal_sm80_cu_2acf44d3_27604cuda3std6ranges3__45__cpo4swapE)
_ZN79_INTERNAL_73c12ef7_43_flash_fwd_split_hdim128_bf16_causal_sm80_cu_2acf44d3_27604cuda3std6ranges3__45__cpo4swapE:
	.zero		1
.L_7:


//--------------------- .nv.shared._ZN5flash32flash_fwd_splitkv_combine_kernelI23Flash_fwd_kernel_traitsILi128ELi64ELi128ELi4ELb0ELb0EN7cutlass10bfloat16_tE19Flash_kernel_traitsILi128ELi64ELi128ELi4ES3_EELi4ELi6ELb0EEEvNS_16Flash_fwd_paramsE --------------------------
	.section	.nv.shared._ZN5flash32flash_fwd_splitkv_combine_kernelI23Flash_fwd_kernel_traitsILi128ELi64ELi128ELi4ELb0ELb0EN7cutlass10bfloat16_tE19Flash_kernel_traitsILi128ELi64ELi128ELi4ES3_EELi4ELi6ELb0EEEvNS_16Flash_fwd_paramsE,"aw",@nobits
	.sectionflags	@""
	.align	16
.nv.shared._ZN5flash32flash_fwd_splitkv_combine_kernelI23Flash_fwd_kernel_traitsILi128ELi64ELi128ELi4ELb0ELb0EN7cutlass10bfloat16_tE19Flash_kernel_traitsILi128ELi64ELi128ELi4ES3_EELi4ELi6ELb0EEEvNS_16Flash_fwd_paramsE:
	.zero		1280


//--------------------- .nv.shared._ZN5flash32flash_fwd_splitkv_combine_kernelI23Flash_fwd_kernel_traitsILi128ELi64ELi128ELi4ELb0ELb0EN7cutlass10bfloat16_tE19Flash_kernel_traitsILi128ELi64ELi128ELi4ES3_EELi4ELi5ELb0EEEvNS_16Flash_fwd_paramsE --------------------------
	.section	.nv.shared._ZN5flash32flash_fwd_splitkv_combine_kernelI23Flash_fwd_kernel_traitsILi128ELi64ELi128ELi4ELb0ELb0EN7cutlass10bfloat16_tE19Flash_kernel_traitsILi128ELi64ELi128ELi4ES3_EELi4ELi5ELb0EEEvNS_16Flash_fwd_paramsE,"aw",@nobits
	.sectionflags	@""
	.align	16
.nv.shared._ZN5flash32flash_fwd_splitkv_combine_kernelI23Flash_fwd_kernel_traitsILi128ELi64ELi128ELi4ELb0ELb0EN7cutlass10bfloat16_tE19Flash_kernel_traitsILi128ELi64ELi128ELi4ES3_EELi4ELi5ELb0EEEvNS_16Flash_fwd_paramsE:
	.zero		640


//--------------------- .nv.shared._ZN5flash32flash_fwd_splitkv_combine_kernelI23Flash_fwd_kernel_traitsILi128ELi64ELi128ELi4ELb0ELb0EN7cutlass10bfloat16_tE19Flash_kernel_traitsILi128ELi64ELi128ELi4ES3_EELi4ELi4ELb0EEEvNS_16Flash_fwd_paramsE --------------------------
	.section	.nv.shared._ZN5flash32flash_fwd_splitkv_combine_kernelI23Flash_fwd_kernel_traitsILi128ELi64ELi128ELi4ELb0ELb0EN7cutlass10bfloat16_tE19Flash_kernel_traitsILi128ELi64ELi128ELi4ES3_EELi4ELi4ELb0EEEvNS_16Flash_fwd_paramsE,"aw",@nobits
	.sectionflags	@""
	.align	16
.nv.shared._ZN5flash32flash_fwd_splitkv_combine_kernelI23Flash_fwd_kernel_traitsILi128ELi64ELi128ELi4ELb0ELb0EN7cutlass10bfloat16_tE19Flash_kernel_traitsILi128ELi64ELi128ELi4ES3_EELi4ELi4ELb0EEEvNS_16Flash_fwd_paramsE:
	.zero		320


//--------------------- .nv.shared._ZN5flash32flash_fwd_splitkv_combine_kernelI23Flash_fwd_kernel_traitsILi128ELi64ELi128ELi4ELb0ELb0EN7cutlass10bfloat16_tE19Flash_kernel_traitsILi128ELi64ELi128ELi4ES3_EELi4ELi3ELb0EEEvNS_16Flash_fwd_paramsE --------------------------
	.section	.nv.shared._ZN5flash32flash_fwd_splitkv_combine_kernelI23Flash_fwd_kernel_traitsILi128ELi64ELi128ELi4ELb0ELb0EN7cutlass10bfloat16_tE19Flash_kernel_traitsILi128ELi64ELi128ELi4ES3_EELi4ELi3ELb0EEEvNS_16Flash_fwd_paramsE,"aw",@nobits
	.sectionflags	@""
	.align	16
.nv.shared._ZN5flash32flash_fwd_splitkv_combine_kernelI23Flash_fwd_kernel_traitsILi128ELi64ELi128ELi4ELb0ELb0EN7cutlass10bfloat16_tE19Flash_kernel_traitsILi128ELi64ELi128ELi4ES3_EELi4ELi3ELb0EEEvNS_16Flash_fwd_paramsE:
	.zero		160


//--------------------- .nv.shared._ZN5flash32flash_fwd_splitkv_combine_kernelI23Flash_fwd_kernel_traitsILi128ELi64ELi128ELi4ELb0ELb0EN7cutlass10bfloat16_tE19Flash_kernel_traitsILi128ELi64ELi128ELi4ES3_EELi4ELi2ELb0EEEvNS_16Flash_fwd_paramsE --------------------------
	.section	.nv.shared._ZN5flash32flash_fwd_splitkv_combine_kernelI23Flash_fwd_kernel_traitsILi128ELi64ELi128ELi4ELb0ELb0EN7cutlass10bfloat16_tE19Flash_kernel_traitsILi128ELi64ELi128ELi4ES3_EELi4ELi2ELb0EEEvNS_16Flash_fwd_paramsE,"aw",@nobits
	.sectionflags	@""
	.align	16
.nv.shared._ZN5flash32flash_fwd_splitkv_combine_kernelI23Flash_fwd_kernel_traitsILi128ELi64ELi128ELi4ELb0ELb0EN7cutlass10bfloat16_tE19Flash_kernel_traitsILi128ELi64ELi128ELi4ES3_EELi4ELi2ELb0EEEvNS_16Flash_fwd_paramsE:
	.zero		80


//--------------------- .nv.shared._ZN5flash32flash_fwd_splitkv_combine_kernelI23Flash_fwd_kernel_traitsILi128ELi64ELi128ELi4ELb0ELb0EN7cutlass10bfloat16_tE19Flash_kernel_traitsILi128ELi64ELi128ELi4ES3_EELi4ELi1ELb0EEEvNS_16Flash_fwd_paramsE --------------------------
	.section	.nv.shared._ZN5flash32flash_fwd_splitkv_combine_kernelI23Flash_fwd_kernel_traitsILi128ELi64ELi128ELi4ELb0ELb0EN7cutlass10bfloat16_tE19Flash_kernel_traitsILi128ELi64ELi128ELi4ES3_EELi4ELi1ELb0EEEvNS_16Flash_fwd_paramsE,"aw",@nobits
	.sectionflags	@""
	.align	16
.nv.shared._ZN5flash32flash_fwd_splitkv_combine_kernelI23Flash_fwd_kernel_traitsILi128ELi64ELi128ELi4ELb0ELb0EN7cutlass10bfloat16_tE19Flash_kernel_traitsILi128ELi64ELi128ELi4ES3_EELi4ELi1ELb0EEEvNS_16Flash_fwd_paramsE:
	.zero		48


//--------------------- .nv.shared._ZN5flash32flash_fwd_splitkv_combine_kernelI23Flash_fwd_kernel_traitsILi128ELi64ELi128ELi4ELb0ELb0EN7cutlass10bfloat16_tE19Flash_kernel_traitsILi128ELi64ELi128ELi4ES3_EELi4ELi7ELb1EEEvNS_16Flash_fwd_paramsE --------------------------
	.section	.nv.shared._ZN5flash32flash_fwd_splitkv_combine_kernelI23Flash_fwd_kernel_traitsILi128ELi64ELi128ELi4ELb0ELb0EN7cutlass10bfloat16_tE19Flash_kernel_traitsILi128ELi64ELi128ELi4ES3_EELi4ELi7ELb1EEEvNS_16Flash_fwd_paramsE,"aw",@nobits
	.sectionflags	@""
	.align	16
.nv.shared._ZN5flash32flash_fwd_splitkv_combine_kernelI23Flash_fwd_kernel_traitsILi128ELi64ELi128ELi4ELb0ELb0EN7cutlass10bfloat16_tE19Flash_kernel_traitsILi128ELi64ELi128ELi4ES3_EELi4ELi7ELb1EEEvNS_16Flash_fwd_paramsE:
	.zero		2560


//--------------------- .nv.shared._ZN5flash32flash_fwd_splitkv_combine_kernelI23Flash_fwd_kernel_traitsILi128ELi64ELi128ELi4ELb0ELb0EN7cutlass10bfloat16_tE19Flash_kernel_traitsILi128ELi64ELi128ELi4ES3_EELi4ELi6ELb1EEEvNS_16Flash_fwd_paramsE --------------------------
	.section	.nv.shared._ZN5flash32flash_fwd_splitkv_combine_kernelI23Flash_fwd_kernel_traitsILi128ELi64ELi128ELi4ELb0ELb0EN7cutlass10bfloat16_tE19Flash_kernel_traitsILi128ELi64ELi128ELi4ES3_EELi4ELi6ELb1EEEvNS_16Flash_fwd_paramsE,"aw",@nobits
	.sectionflags	@""
	.align	16
.nv.shared._ZN5flash32flash_fwd_splitkv_combine_kernelI23Flash_fwd_kernel_traitsILi128ELi64ELi128ELi4ELb0ELb0EN7cutlass10bfloat16_tE19Flash_kernel_traitsILi128ELi64ELi128ELi4ES3_EELi4ELi6ELb1EEEvNS_16Flash_fwd_paramsE:
	.zero		1280


//--------------------- .nv.shared._ZN5flash32flash_fwd_splitkv_combine_kernelI23Flash_fwd_kernel_traitsILi128ELi64ELi128ELi4ELb0ELb0EN7cutlass10bfloat16_tE19Flash_kernel_traitsILi128ELi64ELi128ELi4ES3_EELi4ELi5ELb1EEEvNS_16Flash_fwd_paramsE --------------------------
	.section	.nv.shared._ZN5flash32flash_fwd_splitkv_combine_kernelI23Flash_fwd_kernel_traitsILi128ELi64ELi128ELi4ELb0ELb0EN7cutlass10bfloat16_tE19Flash_kernel_traitsILi128ELi64ELi128ELi4ES3_EELi4ELi5ELb1EEEvNS_16Flash_fwd_paramsE,"aw",@nobits
	.sectionflags	@""
	.align	16
.nv.shared._ZN5flash32flash_fwd_splitkv_combine_kernelI23Flash_fwd_kernel_traitsILi128ELi64ELi128ELi4ELb0ELb0EN7cutlass10bfloat16_tE19Flash_kernel_traitsILi128ELi64ELi128ELi4ES3_EELi4ELi5ELb1EEEvNS_16Flash_fwd_paramsE:
	.zero		640


//--------------------- .nv.shared._ZN5flash32flash_fwd_splitkv_combine_kernelI23Flash_fwd_kernel_traitsILi128ELi64ELi128ELi4ELb0ELb0EN7cutlass10bfloat16_tE19Flash_kernel_traitsILi128ELi64ELi128ELi4ES3_EELi4ELi4ELb1EEEvNS_16Flash_fwd_paramsE --------------------------
	.section	.nv.shared._ZN5flash32flash_fwd_splitkv_combine_kernelI23Flash_fwd_kernel_traitsILi128ELi64ELi128ELi4ELb0ELb0EN7cutlass10bfloat16_tE19Flash_kernel_traitsILi128ELi64ELi128ELi4ES3_EELi4ELi4ELb1EEEvNS_16Flash_fwd_paramsE,"aw",@nobits
	.sectionflags	@""
	.align	16
.nv.shared._ZN5flash32flash_fwd_splitkv_combine_kernelI23Flash_fwd_kernel_traitsILi128ELi64ELi128ELi4ELb0ELb0EN7cutlass10bfloat16_tE19Flash_kernel_traitsILi128ELi64ELi128ELi4ES3_EELi4ELi4ELb1EEEvNS_16Flash_fwd_paramsE:
	.zero		320


//--------------------- .nv.shared._ZN5flash32flash_fwd_splitkv_combine_kernelI23Flash_fwd_kernel_traitsILi128ELi64ELi128ELi4ELb0ELb0EN7cutlass10bfloat16_tE19Flash_kernel_traitsILi128ELi64ELi128ELi4ES3_EELi4ELi3ELb1EEEvNS_16Flash_fwd_paramsE --------------------------
	.section	.nv.shared._ZN5flash32flash_fwd_splitkv_combine_kernelI23Flash_fwd_kernel_traitsILi128ELi64ELi128ELi4ELb0ELb0EN7cutlass10bfloat16_tE19Flash_kernel_traitsILi128ELi64ELi128ELi4ES3_EELi4ELi3ELb1EEEvNS_16Flash_fwd_paramsE,"aw",@nobits
	.sectionflags	@""
	.align	16
.nv.shared._ZN5flash32flash_fwd_splitkv_combine_kernelI23Flash_fwd_kernel_traitsILi128ELi64ELi128ELi4ELb0ELb0EN7cutlass10bfloat16_tE19Flash_kernel_traitsILi128ELi64ELi128ELi4ES3_EELi4ELi3ELb1EEEvNS_16Flash_fwd_paramsE:
	.zero		160


//--------------------- .nv.shared._ZN5flash32flash_fwd_splitkv_combine_kernelI23Flash_fwd_kernel_traitsILi128ELi64ELi128ELi4ELb0ELb0EN7cutlass10bfloat16_tE19Flash_kernel_traitsILi128ELi64ELi128ELi4ES3_EELi4ELi2ELb1EEEvNS_16Flash_fwd_paramsE --------------------------
	.section	.nv.shared._ZN5flash32flash_fwd_splitkv_combine_kernelI23Flash_fwd_kernel_traitsILi128ELi64ELi128ELi4ELb0ELb0EN7cutlass10bfloat16_tE19Flash_kernel_traitsILi128ELi64ELi128ELi4ES3_EELi4ELi2ELb1EEEvNS_16Flash_fwd_paramsE,"aw",@nobits
	.sectionflags	@""
	.align	16
.nv.shared._ZN5flash32flash_fwd_splitkv_combine_kernelI23Flash_fwd_kernel_traitsILi128ELi64ELi128ELi4ELb0ELb0EN7cutlass10bfloat16_tE19Flash_kernel_traitsILi128ELi64ELi128ELi4ES3_EELi4ELi2ELb1EEEvNS_16Flash_fwd_paramsE:
	.zero		80


//--------------------- .nv.shared._ZN5flash32flash_fwd_splitkv_combine_kernelI23Flash_fwd_kernel_traitsILi128ELi64ELi128ELi4ELb0ELb0EN7cutlass10bfloat16_tE19Flash_kernel_traitsILi128ELi64ELi128ELi4ES3_EELi4ELi1ELb1EEEvNS_16Flash_fwd_paramsE --------------------------
	.section	.nv.shared._ZN5flash32flash_fwd_splitkv_combine_kernelI23Flash_fwd_kernel_traitsILi128ELi64ELi128ELi4ELb0ELb0EN7cutlass10bfloat16_tE19Flash_kernel_traitsILi128ELi64ELi128ELi4ES3_EELi4ELi1ELb1EEEvNS_16Flash_fwd_paramsE,"aw",@nobits
	.sectionflags	@""
	.align	16
.nv.shared._ZN5flash32flash_fwd_splitkv_combine_kernelI23Flash_fwd_kernel_traitsILi128ELi64ELi128ELi4ELb0ELb0EN7cutlass10bfloat16_tE19Flash_kernel_traitsILi128ELi64ELi128ELi4ES3_EELi4ELi1ELb1EEEvNS_16Flash_fwd_paramsE:
	.zero		48


//--------------------- .nv.shared._ZN5flash24flash_fwd_splitkv_kernelI23Flash_fwd_kernel_traitsILi128ELi64ELi128ELi4ELb0ELb0EN7cutlass10bfloat16_tE19Flash_kernel_traitsILi128ELi64ELi128ELi4ES3_EELb1ELb0ELb0ELb0ELb0ELb0ELb0ELb0EEEvNS_16Flash_fwd_paramsE --------------------------
	.section	.nv.shared._ZN5flash24flash_fwd_splitkv_kernelI23Flash_fwd_kernel_traitsILi128ELi64ELi128ELi4ELb0ELb0EN7cutlass10bfloat16_tE19Flash_kernel_traitsILi128ELi64ELi128ELi4ES3_EELb1ELb0ELb0ELb0ELb0ELb0ELb0ELb0EEEvNS_16Flash_fwd_paramsE,"aw",@nobits
	.sectionflags	@""
	.align	16


//--------------------- .nv.shared._ZN5flash24flash_fwd_splitkv_kernelI23Flash_fwd_kernel_traitsILi128ELi64ELi128ELi4ELb0ELb0EN7cutlass10bfloat16_tE19Flash_kernel_traitsILi128ELi64ELi128ELi4ES3_EELb1ELb0ELb0ELb0ELb0ELb1ELb0ELb0EEEvNS_16Flash_fwd_paramsE --------------------------
	.section	.nv.shared._ZN5flash24flash_fwd_splitkv_kernelI23Flash_fwd_kernel_traitsILi128ELi64ELi128ELi4ELb0ELb0EN7cutlass10bfloat16_tE19Flash_kernel_traitsILi128ELi64ELi128ELi4ES3_EELb1ELb0ELb0ELb0ELb0ELb1ELb0ELb0EEEvNS_16Flash_fwd_paramsE,"aw",@nobits
	.sectionflags	@""
	.align	16


//--------------------- .nv.shared._ZN5flash24flash_fwd_splitkv_kernelI23Flash_fwd_kernel_traitsILi128ELi64ELi128ELi4ELb0ELb0EN7cutlass10bfloat16_tE19Flash_kernel_traitsILi128ELi64ELi128ELi4ES3_EELb1ELb0ELb0ELb0ELb0ELb0ELb0ELb1EEEvNS_16Flash_fwd_paramsE --------------------------
	.section	.nv.shared._ZN5flash24flash_fwd_splitkv_kernelI23Flash_fwd_kernel_traitsILi128ELi64ELi128ELi4ELb0ELb0EN7cutlass10bfloat16_tE19Flash_kernel_traitsILi128ELi64ELi128ELi4ES3_EELb1ELb0ELb0ELb0ELb0ELb0ELb0ELb1EEEvNS_16Flash_fwd_paramsE,"aw",@nobits
	.sectionflags	@""
	.align	16


//--------------------- .nv.shared._ZN5flash24flash_fwd_splitkv_kernelI23Flash_fwd_kernel_traitsILi128ELi64ELi128ELi4ELb0ELb0EN7cutlass10bfloat16_tE19Flash_kernel_traitsILi128ELi64ELi128ELi4ES3_EELb1ELb0ELb0ELb0ELb0ELb1ELb0ELb1EEEvNS_16Flash_fwd_paramsE --------------------------
	.section	.nv.shared._ZN5flash24flash_fwd_splitkv_kernelI23Flash_fwd_kernel_traitsILi128ELi64ELi128ELi4ELb0ELb0EN7cutlass10bfloat16_tE19Flash_kernel_traitsILi128ELi64ELi128ELi4ES3_EELb1ELb0ELb0ELb0ELb0ELb1ELb0ELb1EEEvNS_16Flash_fwd_paramsE,"aw",@nobits
	.sectionflags	@""
	.align	16


//--------------------- .nv.shared._ZN5flash24flash_fwd_splitkv_kernelI23Flash_fwd_kernel_traitsILi128ELi64ELi128ELi4ELb0ELb0EN7cutlass10bfloat16_tE19Flash_kernel_traitsILi128ELi64ELi128ELi4ES3_EELb1ELb0ELb0ELb0ELb0ELb0ELb1ELb0EEEvNS_16Flash_fwd_paramsE --------------------------
	.section	.nv.shared._ZN5flash24flash_fwd_splitkv_kernelI23Flash_fwd_kernel_traitsILi128ELi64ELi128ELi4ELb0ELb0EN7cutlass10bfloat16_tE19Flash_kernel_traitsILi128ELi64ELi128ELi4ES3_EELb1ELb0ELb0ELb0ELb0ELb0ELb1ELb0EEEvNS_16Flash_fwd_paramsE,"aw",@nobits
	.sectionflags	@""
	.align	16


//--------------------- .nv.shared._ZN5flash24flash_fwd_splitkv_kernelI23Flash_fwd_kernel_traitsILi128ELi64ELi128ELi4ELb0ELb0EN7cutlass10bfloat16_tE19Flash_kernel_traitsILi128ELi64ELi128ELi4ES3_EELb1ELb0ELb0ELb0ELb0ELb1ELb1ELb0EEEvNS_16Flash_fwd_paramsE --------------------------
	.section	.nv.shared._ZN5flash24flash_fwd_splitkv_kernelI23Flash_fwd_kernel_traitsILi128ELi64ELi128ELi4ELb0ELb0EN7cutlass10bfloat16_tE19Flash_kernel_traitsILi128ELi64ELi128ELi4ES3_EELb1ELb0ELb0ELb0ELb0ELb1ELb1ELb0EEEvNS_16Flash_fwd_paramsE,"aw",@nobits
	.sectionflags	@""
	.align	16


//--------------------- .nv.shared._ZN5flash24flash_fwd_splitkv_kernelI23Flash_fwd_kernel_traitsILi128ELi64ELi128ELi4ELb0ELb0EN7cutlass10bfloat16_tE19Flash_kernel_traitsILi128ELi64ELi128ELi4ES3_EELb1ELb0ELb0ELb0ELb0ELb0ELb1ELb1EEEvNS_16Flash_fwd_paramsE --------------------------
	.section	.nv.shared._ZN5flash24flash_fwd_splitkv_kernelI23Flash_fwd_kernel_traitsILi128ELi64ELi128ELi4ELb0ELb0EN7cutlass10bfloat16_tE19Flash_kernel_traitsILi128ELi64ELi128ELi4ES3_EELb1ELb0ELb0ELb0ELb0ELb0ELb1ELb1EEEvNS_16Flash_fwd_paramsE,"aw",@nobits
	.sectionflags	@""
	.align	16


//--------------------- .nv.shared._ZN5flash24flash_fwd_splitkv_kernelI23Flash_fwd_kernel_traitsILi128ELi64ELi128ELi4ELb0ELb0EN7cutlass10bfloat16_tE19Flash_kernel_traitsILi128ELi64ELi128ELi4ES3_EELb1ELb0ELb0ELb0ELb0ELb1ELb1ELb1EEEvNS_16Flash_fwd_paramsE --------------------------
	.section	.nv.shared._ZN5flash24flash_fwd_splitkv_kernelI23Flash_fwd_kernel_traitsILi128ELi64ELi128ELi4ELb0ELb0EN7cutlass10bfloat16_tE19Flash_kernel_traitsILi128ELi64ELi128ELi4ES3_EELb1ELb0ELb0ELb0ELb0ELb1ELb1ELb1EEEvNS_16Flash_fwd_paramsE,"aw",@nobits
	.sectionflags	@""
	.align	16


//--------------------- .nv.shared._ZN5flash24flash_fwd_splitkv_kernelI23Flash_fwd_kernel_traitsILi128ELi64ELi128ELi4ELb0ELb0EN7cutlass10bfloat16_tE19Flash_kernel_traitsILi128ELi64ELi128ELi4ES3_EELb1ELb0ELb0ELb1ELb1ELb0ELb0ELb0EEEvNS_16Flash_fwd_paramsE --------------------------
	.section	.nv.shared._ZN5flash24flash_fwd_splitkv_kernelI23Flash_fwd_kernel_traitsILi128ELi64ELi128ELi4ELb0ELb0EN7cutlass10bfloat16_tE19Flash_kernel_traitsILi128ELi64ELi128ELi4ES3_EELb1ELb0ELb0ELb1ELb1ELb0ELb0ELb0EEEvNS_16Flash_fwd_paramsE,"aw",@nobits
	.sectionflags	@""
	.align	16


//--------------------- .nv.shared._ZN5flash24flash_fwd_splitkv_kernelI23Flash_fwd_kernel_traitsILi128ELi64ELi128ELi4ELb0ELb0EN7cutlass10bfloat16_tE19Flash_kernel_traitsILi128ELi64ELi128ELi4ES3_EELb1ELb0ELb0ELb1ELb1ELb1ELb0ELb0EEEvNS_16Flash_fwd_paramsE --------------------------
	.section	.nv.shared._ZN5flash24flash_fwd_splitkv_kernelI23Flash_fwd_kernel_traitsILi128ELi64ELi128ELi4ELb0ELb0EN7cutlass10bfloat16_tE19Flash_kernel_traitsILi128ELi64ELi128ELi4ES3_EELb1ELb0ELb0ELb1ELb1ELb1ELb0ELb0EEEvNS_16Flash_fwd_paramsE,"aw",@nobits
	.sectionflags	@""
	.align	16


//--------------------- .nv.shared._ZN5flash24flash_fwd_splitkv_kernelI23Flash_fwd_kernel_traitsILi128ELi64ELi128ELi4ELb0ELb0EN7cutlass10bfloat16_tE19Flash_kernel_traitsILi128ELi64ELi128ELi4ES3_EELb1ELb0ELb0ELb1ELb1ELb0ELb1ELb0EEEvNS_16Flash_fwd_paramsE --------------------------
	.section	.nv.shared._ZN5flash24flash_fwd_splitkv_kernelI23Flash_fwd_kernel_traitsILi128ELi64ELi128ELi4ELb0ELb0EN7cutlass10bfloat16_tE19Flash_kernel_traitsILi128ELi64ELi128ELi4ES3_EELb1ELb0ELb0ELb1ELb1ELb0ELb1ELb0EEEvNS_16Flash_fwd_paramsE,"aw",@nobits
	.sectionflags	@""
	.align	16


//--------------------- .nv.shared._ZN5flash24flash_fwd_splitkv_kernelI23Flash_fwd_kernel_traitsILi128ELi64ELi128ELi4ELb0ELb0EN7cutlass10bfloat16_tE19Flash_kernel_traitsILi128ELi64ELi128ELi4ES3_EELb1ELb0ELb0ELb1ELb1ELb1ELb1ELb0EEEvNS_16Flash_fwd_paramsE --------------------------
	.section	.nv.shared._ZN5flash24flash_fwd_splitkv_kernelI23Flash_fwd_kernel_traitsILi128ELi64ELi128ELi4ELb0ELb0EN7cutlass10bfloat16_tE19Flash_kernel_traitsILi128ELi64ELi128ELi4ES3_EELb1ELb0ELb0ELb1ELb1ELb1ELb1ELb0EEEvNS_16Flash_fwd_paramsE,"aw",@nobits
	.sectionflags	@""
	.align	16


//--------------------- .nv.shared._ZN5flash24flash_fwd_splitkv_kernelI23Flash_fwd_kernel_traitsILi128ELi64ELi128ELi4ELb0ELb0EN7cutlass10bfloat16_tE19Flash_kernel_traitsILi128ELi64ELi128ELi4ES3_EELb1ELb0ELb0ELb0ELb1ELb0ELb0ELb0EEEvNS_16Flash_fwd_paramsE --------------------------
	.section	.nv.shared._ZN5flash24flash_fwd_splitkv_kernelI23Flash_fwd_kernel_traitsILi128ELi64ELi128ELi4ELb0ELb0EN7cutlass10bfloat16_tE19Flash_kernel_traitsILi128ELi64ELi128ELi4ES3_EELb1ELb0ELb0ELb0ELb1ELb0ELb0ELb0EEEvNS_16Flash_fwd_paramsE,"aw",@nobits
	.sectionflags	@""
	.align	16


//--------------------- .nv.shared._ZN5flash24flash_fwd_splitkv_kernelI23Flash_fwd_kernel_traitsILi128ELi64ELi128ELi4ELb0ELb0EN7cutlass10bfloat16_tE19Flash_kernel_traitsILi128ELi64ELi128ELi4ES3_EELb1ELb0ELb0ELb0ELb1ELb1ELb0ELb0EEEvNS_16Flash_fwd_paramsE --------------------------
	.section	.nv.shared._ZN5flash24flash_fwd_splitkv_kernelI23Flash_fwd_kernel_traitsILi128ELi64ELi128ELi4ELb0ELb0EN7cutlass10bfloat16_tE19Flash_kernel_traitsILi128ELi64ELi128ELi4ES3_EELb1ELb0ELb0ELb0ELb1ELb1ELb0ELb0EEEvNS_16Flash_fwd_paramsE,"aw",@nobits
	.sectionflags	@""
	.align	16


//--------------------- .nv.shared._ZN5flash24flash_fwd_splitkv_kernelI23Flash_fwd_kernel_traitsILi128ELi64ELi128ELi4ELb0ELb0EN7cutlass10bfloat16_tE19Flash_kernel_traitsILi128ELi64ELi128ELi4ES3_EELb1ELb0ELb1ELb0ELb0ELb0ELb0ELb0EEEvNS_16Flash_fwd_paramsE --------------------------
	.section	.nv.shared._ZN5flash24flash_fwd_splitkv_kernelI23Flash_fwd_kernel_traitsILi128ELi64ELi128ELi4ELb0ELb0EN7cutlass10bfloat16_tE19Flash_kernel_traitsILi128ELi64ELi128ELi4ES3_EELb1ELb0ELb1ELb0ELb0ELb0ELb0ELb0EEEvNS_16Flash_fwd_paramsE,"aw",@nobits
	.sectionflags	@""
	.align	16


//--------------------- .nv.shared._ZN5flash24flash_fwd_splitkv_kernelI23Flash_fwd_kernel_traitsILi128ELi64ELi128ELi4ELb0ELb0EN7cutlass10bfloat16_tE19Flash_kernel_traitsILi128ELi64ELi128ELi4ES3_EELb1ELb0ELb1ELb0ELb0ELb1ELb0ELb0EEEvNS_16Flash_fwd_paramsE --------------------------
	.section	.nv.shared._ZN5flash24flash_fwd_splitkv_kernelI23Flash_fwd_kernel_traitsILi128ELi64ELi128ELi4ELb0ELb0EN7cutlass10bfloat16_tE19Flash_kernel_traitsILi128ELi64ELi128ELi4ES3_EELb1ELb0ELb1ELb0ELb0ELb1ELb0ELb0EEEvNS_16Flash_fwd_paramsE,"aw",@nobits
	.sectionflags	@""
	.align	16


//--------------------- .nv.shared._ZN5flash24flash_fwd_splitkv_kernelI23Flash_fwd_kernel_traitsILi128ELi64ELi128ELi4ELb0ELb0EN7cutlass10bfloat16_tE19Flash_kernel_traitsILi128ELi64ELi128ELi4ES3_EELb1ELb0ELb0ELb0ELb1ELb0ELb0ELb1EEEvNS_16Flash_fwd_paramsE --------------------------
	.section	.nv.shared._ZN5flash24flash_fwd_splitkv_kernelI23Flash_fwd_kernel_traitsILi128ELi64ELi128ELi4ELb0ELb0EN7cutlass10bfloat16_tE19Flash_kernel_traitsILi128ELi64ELi128ELi4ES3_EELb1ELb0ELb0ELb0ELb1ELb0ELb0ELb1EEEvNS_16Flash_fwd_paramsE,"aw",@nobits
	.sectionflags	@""
	.align	16


//--------------------- .nv.shared._ZN5flash24flash_fwd_splitkv_kernelI23Flash_fwd_kernel_traitsILi128ELi64ELi128ELi4ELb0ELb0EN7cutlass10bfloat16_tE19Flash_kernel_traitsILi128ELi64ELi128ELi4ES3_EELb1ELb0ELb0ELb0ELb1ELb1ELb0ELb1EEEvNS_16Flash_fwd_paramsE --------------------------
	.section	.nv.shared._ZN5flash24flash_fwd_splitkv_kernelI23Flash_fwd_kernel_traitsILi128ELi64ELi128ELi4ELb0ELb0EN7cutlass10bfloat16_tE19Flash_kernel_traitsILi128ELi64ELi128ELi4ES3_EELb1ELb0ELb0ELb0ELb1ELb1ELb0ELb1EEEvNS_16Flash_fwd_paramsE,"aw",@nobits
	.sectionflags	@""
	.align	16


//--------------------- .nv.shared._ZN5flash24flash_fwd_splitkv_kernelI23Flash_fwd_kernel_traitsILi128ELi64ELi128ELi4ELb0ELb0EN7cutlass10bfloat16_tE19Flash_kernel_traitsILi128ELi64ELi128ELi4ES3_EELb1ELb0ELb1ELb0ELb0ELb0ELb0ELb1EEEvNS_16Flash_fwd_paramsE --------------------------
	.section	.nv.shared._ZN5flash24flash_fwd_splitkv_kernelI23Flash_fwd_kernel_traitsILi128ELi64ELi128ELi4ELb0ELb0EN7cutlass10bfloat16_tE19Flash_kernel_traitsILi128ELi64ELi128ELi4ES3_EELb1ELb0ELb1ELb0ELb0ELb0ELb0ELb1EEEvNS_16Flash_fwd_paramsE,"aw",@nobits
	.sectionflags	@""
	.align	16


//--------------------- .nv.shared._ZN5flash24flash_fwd_splitkv_kernelI23Flash_fwd_kernel_traitsILi128ELi64ELi128ELi4ELb0ELb0EN7cutlass10bfloat16_tE19Flash_kernel_traitsILi128ELi64ELi128ELi4ES3_EELb1ELb0ELb1ELb0ELb0ELb1ELb0ELb1EEEvNS_16Flash_fwd_paramsE --------------------------
	.section	.nv.shared._ZN5flash24flash_fwd_splitkv_kernelI23Flash_fwd_kernel_traitsILi128ELi64ELi128ELi4ELb0ELb0EN7cutlass10bfloat16_tE19Flash_kernel_traitsILi128ELi64ELi128ELi4ES3_EELb1ELb0ELb1ELb0ELb0ELb1ELb0ELb1EEEvNS_16Flash_fwd_paramsE,"aw",@nobits
	.sectionflags	@""
	.align	16


//--------------------- .nv.shared._ZN5flash24flash_fwd_splitkv_kernelI23Flash_fwd_kernel_traitsILi128ELi64ELi128ELi4ELb0ELb0EN7cutlass10bfloat16_tE19Flash_kernel_traitsILi128ELi64ELi128ELi4ES3_EELb1ELb0ELb0ELb0ELb1ELb0ELb1ELb0EEEvNS_16Flash_fwd_paramsE --------------------------
	.section	.nv.shared._ZN5flash24flash_fwd_splitkv_kernelI23Flash_fwd_kernel_traitsILi128ELi64ELi128ELi4ELb0ELb0EN7cutlass10bfloat16_tE19Flash_kernel_traitsILi128ELi64ELi128ELi4ES3_EELb1ELb0ELb0ELb0ELb1ELb0ELb1ELb0EEEvNS_16Flash_fwd_paramsE,"aw",@nobits
	.sectionflags	@""
	.align	16


//--------------------- .nv.shared._ZN5flash24flash_fwd_splitkv_kernelI23Flash_fwd_kernel_traitsILi128ELi64ELi128ELi4ELb0ELb0EN7cutlass10bfloat16_tE19Flash_kernel_traitsILi128ELi64ELi128ELi4ES3_EELb1ELb0ELb0ELb0ELb1ELb1ELb1ELb0EEEvNS_16Flash_fwd_paramsE --------------------------
	.section	.nv.shared._ZN5flash24flash_fwd_splitkv_kernelI23Flash_fwd_kernel_traitsILi128ELi64ELi128ELi4ELb0ELb0EN7cutlass10bfloat16_tE19Flash_kernel_traitsILi128ELi64ELi128ELi4ES3_EELb1ELb0ELb0ELb0ELb1ELb1ELb1ELb0EEEvNS_16Flash_fwd_paramsE,"aw",@nobits
	.sectionflags	@""
	.align	16


//--------------------- .nv.shared._ZN5flash24flash_fwd_splitkv_kernelI23Flash_fwd_kernel_traitsILi128ELi64ELi128ELi4ELb0ELb0EN7cutlass10bfloat16_tE19Flash_kernel_traitsILi128ELi64ELi128ELi4ES3_EELb1ELb0ELb1ELb0ELb0ELb0ELb1ELb0EEEvNS_16Flash_fwd_paramsE --------------------------
	.section	.nv.shared._ZN5flash24flash_fwd_splitkv_kernelI23Flash_fwd_kernel_traitsILi128ELi64ELi128ELi4ELb0ELb0EN7cutlass10bfloat16_tE19Flash_kernel_traitsILi128ELi64ELi128ELi4ES3_EELb1ELb0ELb1ELb0ELb0ELb0ELb1ELb0EEEvNS_16Flash_fwd_paramsE,"aw",@nobits
	.sectionflags	@""
	.align	16


//--------------------- .nv.shared._ZN5flash24flash_fwd_splitkv_kernelI23Flash_fwd_kernel_traitsILi128ELi64ELi128ELi4ELb0ELb0EN7cutlass10bfloat16_tE19Flash_kernel_traitsILi128ELi64ELi128ELi4ES3_EELb1ELb0ELb1ELb0ELb0ELb1ELb1ELb0EEEvNS_16Flash_fwd_paramsE --------------------------
	.section	.nv.shared._ZN5flash24flash_fwd_splitkv_kernelI23Flash_fwd_kernel_traitsILi128ELi64ELi128ELi4ELb0ELb0EN7cutlass10bfloat16_tE19Flash_kernel_traitsILi128ELi64ELi128ELi4ES3_EELb1ELb0ELb1ELb0ELb0ELb1ELb1ELb0EEEvNS_16Flash_fwd_paramsE,"aw",@nobits
	.sectionflags	@""
	.align	16


//--------------------- .nv.shared._ZN5flash24flash_fwd_splitkv_kernelI23Flash_fwd_kernel_traitsILi128ELi64ELi128ELi4ELb0ELb0EN7cutlass10bfloat16_tE19Flash_kernel_traitsILi128ELi64ELi128ELi4ES3_EELb1ELb0ELb0ELb0ELb1ELb0ELb1ELb1EEEvNS_16Flash_fwd_paramsE --------------------------
	.section	.nv.shared._ZN5flash24flash_fwd_splitkv_kernelI23Flash_fwd_kernel_traitsILi128ELi64ELi128ELi4ELb0ELb0EN7cutlass10bfloat16_tE19Flash_kernel_traitsILi128ELi64ELi128ELi4ES3_EELb1ELb0ELb0ELb0ELb1ELb0ELb1ELb1EEEvNS_16Flash_fwd_paramsE,"aw",@nobits
	.sectionflags	@""
	.align	16


//--------------------- .nv.shared._ZN5flash24flash_fwd_splitkv_kernelI23Flash_fwd_kernel_traitsILi128ELi64ELi128ELi4ELb0ELb0EN7cutlass10bfloat16_tE19Flash_kernel_traitsILi128ELi64ELi128ELi4ES3_EELb1ELb0ELb0ELb0ELb1ELb1ELb1ELb1EEEvNS_16Flash_fwd_paramsE --------------------------
	.section	.nv.shared._ZN5flash24flash_fwd_splitkv_kernelI23Flash_fwd_kernel_traitsILi128ELi64ELi128ELi4ELb0ELb0EN7cutlass10bfloat16_tE19Flash_kernel_traitsILi128ELi64ELi128ELi4ES3_EELb1ELb0ELb0ELb0ELb1ELb1ELb1ELb1EEEvNS_16Flash_fwd_paramsE,"aw",@nobits
	.sectionflags	@""
	.align	16


//--------------------- .nv.shared._ZN5flash24flash_fwd_splitkv_kernelI23Flash_fwd_kernel_traitsILi128ELi64ELi128ELi4ELb0ELb0EN7cutlass10bfloat16_tE19Flash_kernel_traitsILi128ELi64ELi128ELi4ES3_EELb1ELb0ELb1ELb0ELb0ELb0ELb1ELb1EEEvNS_16Flash_fwd_paramsE --------------------------
	.section	.nv.shared._ZN5flash24flash_fwd_splitkv_kernelI23Flash_fwd_kernel_traitsILi128ELi64ELi128ELi4ELb0ELb0EN7cutlass10bfloat16_tE19Flash_kernel_traitsILi128ELi64ELi128ELi4ES3_EELb1ELb0ELb1ELb0ELb0ELb0ELb1ELb1EEEvNS_16Flash_fwd_paramsE,"aw",@nobits
	.sectionflags	@""
	.align	16


//--------------------- .nv.shared._ZN5flash24flash_fwd_splitkv_kernelI23Flash_fwd_kernel_traitsILi128ELi64ELi128ELi4ELb0ELb0EN7cutlass10bfloat16_tE19Flash_kernel_traitsILi128ELi64ELi128ELi4ES3_EELb1ELb0ELb1ELb0ELb0ELb1ELb1ELb1EEEvNS_16Flash_fwd_paramsE --------------------------
	.section	.nv.shared._ZN5flash24flash_fwd_splitkv_kernelI23Flash_fwd_kernel_traitsILi128ELi64ELi128ELi4ELb0ELb0EN7cutlass10bfloat16_tE19Flash_kernel_traitsILi128ELi64ELi128ELi4ES3_EELb1ELb0ELb1ELb0ELb0ELb1ELb1ELb1EEEvNS_16Flash_fwd_paramsE,"aw",@nobits
	.sectionflags	@""
	.align	16


//--------------------- .nv.shared._ZN5flash32flash_fwd_splitkv_combine_kernelI23Flash_fwd_kernel_traitsILi128ELi64ELi64ELi4ELb0ELb0EN7cutlass10bfloat16_tE19Flash_kernel_traitsILi128ELi64ELi64ELi4ES3_EELi4ELi7ELb0EEEvNS_16Flash_fwd_paramsE --------------------------
	.section	.nv.shared._ZN5flash32flash_fwd_splitkv_combine_kernelI23Flash_fwd_kernel_traitsILi128ELi64ELi64ELi4ELb0ELb0EN7cutlass10bfloat16_tE19Flash_kernel_traitsILi128ELi64ELi64ELi4ES3_EELi4ELi7ELb0EEEvNS_16Flash_fwd_paramsE,"aw",@nobits
	.sectionflags	@""
	.align	16
.nv.shared._ZN5flash32flash_fwd_splitkv_combine_kernelI23Flash_fwd_kernel_traitsILi128ELi64ELi64ELi4ELb0ELb0EN7cutlass10bfloat16_tE19Flash_kernel_traitsILi128ELi64ELi64ELi4ES3_EELi4ELi7ELb0EEEvNS_16Flash_fwd_paramsE:
	.zero		2560


//--------------------- .nv.shared._ZN5flash32flash_fwd_splitkv_combine_kernelI23Flash_fwd_kernel_traitsILi128ELi64ELi64ELi4ELb0ELb0EN7cutlass10bfloat16_tE19Flash_kernel_traitsILi128ELi64ELi64ELi4ES3_EELi4ELi6ELb0EEEvNS_16Flash_fwd_paramsE --------------------------
	.section	.nv.shared._ZN5flash32flash_fwd_splitkv_combine_kernelI23Flash_fwd_kernel_traitsILi128ELi64ELi64ELi4ELb0ELb0EN7cutlass10bfloat16_tE19Flash_kernel_traitsILi128ELi64ELi64ELi4ES3_EELi4ELi6ELb0EEEvNS_16Flash_fwd_paramsE,"aw",@nobits
	.sectionflags	@""
	.align	16
.nv.shared._ZN5flash32flash_fwd_splitkv_combine_kernelI23Flash_fwd_kernel_traitsILi128ELi64ELi64ELi4ELb0ELb0EN7cutlass10bfloat16_tE19Flash_kernel_traitsILi128ELi64ELi64ELi4ES3_EELi4ELi6ELb0EEEvNS_16Flash_fwd_paramsE:
	.zero		1280


//--------------------- .nv.shared._ZN5flash32flash_fwd_splitkv_combine_kernelI23Flash_fwd_kernel_traitsILi128ELi64ELi64ELi4ELb0ELb0EN7cutlass10bfloat16_tE19Flash_kernel_traitsILi128ELi64ELi64ELi4ES3_EELi4ELi5ELb0EEEvNS_16Flash_fwd_paramsE --------------------------
	.section	.nv.shared._ZN5flash32flash_fwd_splitkv_combine_kernelI23Flash_fwd_kernel_traitsILi128ELi64ELi64ELi4ELb0ELb0EN7cutlass10bfloat16_tE19Flash_kernel_traitsILi128ELi64ELi64ELi4ES3_EELi4ELi5ELb0EEEvNS_16Flash_fwd_paramsE,"aw",@nobits
	.sectionflags	@""
	.align	16
.nv.shared._ZN5flash32flash_fwd_splitkv_combine_kernelI23Flash_fwd_kernel_traitsILi128ELi64ELi64ELi4ELb0ELb0EN7cutlass10bfloat16_tE19Flash_kernel_traitsILi128ELi64ELi64ELi4ES3_EELi4ELi5ELb0EEEvNS_16Flash_fwd_paramsE:
	.zero		640


//--------------------- .nv.shared._ZN5flash32flash_fwd_splitkv_combine_kernelI23Flash_fwd_kernel_traitsILi128ELi64ELi64ELi4ELb0ELb0EN7cutlass10bfloat16_tE19Flash_kernel_traitsILi128ELi64ELi64ELi4ES3_EELi4ELi4ELb0EEEvNS_16Flash_fwd_paramsE --------------------------
	.section	.nv.shared._ZN5flash32flash_fwd_splitkv_combine_kernelI23Flash_fwd_kernel_traitsILi128ELi64ELi64ELi4ELb0ELb0EN7cutlass10bfloat16_tE19Flash_kernel_traitsILi128ELi64ELi64ELi4ES3_EELi4ELi4ELb0EEEvNS_16Flash_fwd_paramsE,"aw",@nobits
	.sectionflags	@""
	.align	16
.nv.shared._ZN5flash32flash_fwd_splitkv_combine_kernelI23Flash_fwd_kernel_traitsILi128ELi64ELi64ELi4ELb0ELb0EN7cutlass10bfloat16_tE19Flash_kernel_traitsILi128ELi64ELi64ELi4ES3_EELi4ELi4ELb0EEEvNS_16Flash_fwd_paramsE:
	.zero		320


//--------------------- .nv.shared._ZN5flash32flash_fwd_splitkv_combine_kernelI23Flash_fwd_kernel_traitsILi128ELi64ELi64ELi4ELb0ELb0EN7cutlass10bfloat16_tE19Flash_kernel_traitsILi128ELi64ELi64ELi4ES3_EELi4ELi3ELb0EEEvNS_16Flash_fwd_paramsE --------------------------
	.section	.nv.shared._ZN5flash32flash_fwd_splitkv_combine_kernelI23Flash_fwd_kernel_traitsILi128ELi64ELi64ELi4ELb0ELb0EN7cutlass10bfloat16_tE19Flash_kernel_traitsILi128ELi64ELi64ELi4ES3_EELi4ELi3ELb0EEEvNS_16Flash_fwd_paramsE,"aw",@nobits
	.sectionflags	@""
	.align	16
.nv.shared._ZN5flash32flash_fwd_splitkv_combine_kernelI23Flash_fwd_kernel_traitsILi128ELi64ELi64ELi4ELb0ELb0EN7cutlass10bfloat16_tE19Flash_kernel_traitsILi128ELi64ELi64ELi4ES3_EELi4ELi3ELb0EEEvNS_16Flash_fwd_paramsE:
	.zero		160


//--------------------- .nv.shared._ZN5flash32flash_fwd_splitkv_combine_kernelI23Flash_fwd_kernel_traitsILi128ELi64ELi64ELi4ELb0ELb0EN7cutlass10bfloat16_tE19Flash_kernel_traitsILi128ELi64ELi64ELi4ES3_EELi4ELi2ELb0EEEvNS_16Flash_fwd_paramsE --------------------------
	.section	.nv.shared._ZN5flash32flash_fwd_splitkv_combine_kernelI23Flash_fwd_kernel_traitsILi128ELi64ELi64ELi4ELb0ELb0EN7cutlass10bfloat16_tE19Flash_kernel_traitsILi128ELi64ELi64ELi4ES3_EELi4ELi2ELb0EEEvNS_16Flash_fwd_paramsE,"aw",@nobits
	.sectionflags	@""
	.align	16
.nv.shared._ZN5flash32flash_fwd_splitkv_combine_kernelI23Flash_fwd_kernel_traitsILi128ELi64ELi64ELi4ELb0ELb0EN7cutlass10bfloat16_tE19Flash_kernel_traitsILi128ELi64ELi64ELi4ES3_EELi4ELi2ELb0EEEvNS_16Flash_fwd_paramsE:
	.zero		80


//--------------------- .nv.shared._ZN5flash32flash_fwd_splitkv_combine_kernelI23Flash_fwd_kernel_traitsILi128ELi64ELi64ELi4ELb0ELb0EN7cutlass10bfloat16_tE19Flash_kernel_traitsILi128ELi64ELi64ELi4ES3_EELi4ELi1ELb0EEEvNS_16Flash_fwd_paramsE --------------------------
	.section	.nv.shared._ZN5flash32flash_fwd_splitkv_combine_kernelI23Flash_fwd_kernel_traitsILi128ELi64ELi64ELi4ELb0ELb0EN7cutlass10bfloat16_tE19Flash_kernel_traitsILi128ELi64ELi64ELi4ES3_EELi4ELi1ELb0EEEvNS_16Flash_fwd_paramsE,"aw",@nobits
	.sectionflags	@""
	.align	16
.nv.shared._ZN5flash32flash_fwd_splitkv_combine_kernelI23Flash_fwd_kernel_traitsILi128ELi64ELi64ELi4ELb0ELb0EN7cutlass10bfloat16_tE19Flash_kernel_traitsILi128ELi64ELi64ELi4ES3_EELi4ELi1ELb0EEEvNS_16Flash_fwd_paramsE:
	.zero		48


//--------------------- .nv.shared._ZN5flash32flash_fwd_splitkv_combine_kernelI23Flash_fwd_kernel_traitsILi128ELi64ELi64ELi4ELb0ELb0EN7cutlass10bfloat16_tE19Flash_kernel_traitsILi128ELi64ELi64ELi4ES3_EELi4ELi7ELb1EEEvNS_16Flash_fwd_paramsE --------------------------
	.section	.nv.shared._ZN5flash32flash_fwd_splitkv_combine_kernelI23Flash_fwd_kernel_traitsILi128ELi64ELi64ELi4ELb0ELb0EN7cutlass10bfloat16_tE19Flash_kernel_traitsILi128ELi64ELi64ELi4ES3_EELi4ELi7ELb1EEEvNS_16Flash_fwd_paramsE,"aw",@nobits
	.sectionflags	@""
	.align	16
.nv.shared._ZN5flash32flash_fwd_splitkv_combine_kernelI23Flash_fwd_kernel_traitsILi128ELi64ELi64ELi4ELb0ELb0EN7cutlass10bfloat16_tE19Flash_kernel_traitsILi128ELi64ELi64ELi4ES3_EELi4ELi7ELb1EEEvNS_16Flash_fwd_paramsE:
	.zero		2560


//--------------------- .nv.shared._ZN5flash32flash_fwd_splitkv_combine_kernelI23Flash_fwd_kernel_traitsILi128ELi64ELi64ELi4ELb0ELb0EN7cutlass10bfloat16_tE19Flash_kernel_traitsILi128ELi64ELi64ELi4ES3_EELi4ELi6ELb1EEEvNS_16Flash_fwd_paramsE --------------------------
	.section	.nv.shared._ZN5flash32flash_fwd_splitkv_combine_kernelI23Flash_fwd_kernel_traitsILi128ELi64ELi64ELi4ELb0ELb0EN7cutlass10bfloat16_tE19Flash_kernel_traitsILi128ELi64ELi64ELi4ES3_EELi4ELi6ELb1EEEvNS_16Flash_fwd_paramsE,"aw",@nobits
	.sectionflags	@""
	.align	16
.nv.shared._ZN5flash32flash_fwd_splitkv_combine_kernelI23Flash_fwd_kernel_traitsILi128ELi64ELi64ELi4ELb0ELb0EN7cutlass10bfloat16_tE19Flash_kernel_traitsILi128ELi64ELi64ELi4ES3_EELi4ELi6ELb1EEEvNS_16Flash_fwd_paramsE:
	.zero		1280


//--------------------- .nv.shared._ZN5flash32flash_fwd_splitkv_combine_kernelI23Flash_fwd_kernel_traitsILi128ELi64ELi64ELi4ELb0ELb0EN7cutlass10bfloat16_tE19Flash_kernel_traitsILi128ELi64ELi64ELi4ES3_EELi4ELi5ELb1EEEvNS_16Flash_fwd_paramsE --------------------------
	.section	.nv.shared._ZN5flash32flash_fwd_splitkv_combine_kernelI23Flash_fwd_kernel_traitsILi128ELi64ELi64ELi4ELb0ELb0EN7cutlass10bfloat16_tE19Flash_kernel_traitsILi128ELi64ELi64ELi4ES3_EELi4ELi5ELb1EEEvNS_16Flash_fwd_paramsE,"aw",@nobits
	.sectionflags	@""
	.align	16
.nv.shared._ZN5flash32flash_fwd_splitkv_combine_kernelI23Flash_fwd_kernel_traitsILi128ELi64ELi64ELi4ELb0ELb0EN7cutlass10bfloat16_tE19Flash_kernel_traitsILi128ELi64ELi64ELi4ES3_EELi4ELi5ELb1EEEvNS_16Flash_fwd_paramsE:
	.zero		640


//--------------------- .nv.shared._ZN5flash32flash_fwd_splitkv_combine_kernelI23Flash_fwd_kernel_traitsILi128ELi64ELi64ELi4ELb0ELb0EN7cutlass10bfloat16_tE19Flash_kernel_traitsILi128ELi64ELi64ELi4ES3_EELi4ELi4ELb1EEEvNS_16Flash_fwd_paramsE --------------------------
	.section	.nv.shared._ZN5flash32flash_fwd_splitkv_combine_kernelI23Flash_fwd_kernel_traitsILi128ELi64ELi64ELi4ELb0ELb0EN7cutlass10bfloat16_tE19Flash_kernel_traitsILi128ELi64ELi64ELi4ES3_EELi4ELi4ELb1EEEvNS_16Flash_fwd_paramsE,"aw",@nobits
	.sectionflags	@""
	.align	16
.nv.shared._ZN5flash32flash_fwd_splitkv_combine_kernelI23Flash_fwd_kernel_traitsILi128ELi64ELi64ELi4ELb0ELb0EN7cutlass10bfloat16_tE19Flash_kernel_traitsILi128ELi64ELi64ELi4ES3_EELi4ELi4ELb1EEEvNS_16Flash_fwd_paramsE:
	.zero		320


//--------------------- .nv.shared._ZN5flash32flash_fwd_splitkv_combine_kernelI23Flash_fwd_kernel_traitsILi128ELi64ELi64ELi4ELb0ELb0EN7cutlass10bfloat16_tE19Flash_kernel_traitsILi128ELi64ELi64ELi4ES3_EELi4ELi3ELb1EEEvNS_16Flash_fwd_paramsE --------------------------
	.section	.nv.shared._ZN5flash32flash_fwd_splitkv_combine_kernelI23Flash_fwd_kernel_traitsILi128ELi64ELi64ELi4ELb0ELb0EN7cutlass10bfloat16_tE19Flash_kernel_traitsILi128ELi64ELi64ELi4ES3_EELi4ELi3ELb1EEEvNS_16Flash_fwd_paramsE,"aw",@nobits
	.sectionflags	@""
	.align	16
.nv.shared._ZN5flash32flash_fwd_splitkv_combine_kernelI23Flash_fwd_kernel_traitsILi128ELi64ELi64ELi4ELb0ELb0EN7cutlass10bfloat16_tE19Flash_kernel_traitsILi128ELi64ELi64ELi4ES3_EELi4ELi3ELb1EEEvNS_16Flash_fwd_paramsE:
	.zero		160


//--------------------- .nv.shared._ZN5flash32flash_fwd_splitkv_combine_kernelI23Flash_fwd_kernel_traitsILi128ELi64ELi64ELi4ELb0ELb0EN7cutlass10bfloat16_tE19Flash_kernel_traitsILi128ELi64ELi64ELi4ES3_EELi4ELi2ELb1EEEvNS_16Flash_fwd_paramsE --------------------------
	.section	.nv.shared._ZN5flash32flash_fwd_splitkv_combine_kernelI23Flash_fwd_kernel_traitsILi128ELi64ELi64ELi4ELb0ELb0EN7cutlass10bfloat16_tE19Flash_kernel_traitsILi128ELi64ELi64ELi4ES3_EELi4ELi2ELb1EEEvNS_16Flash_fwd_paramsE,"aw",@nobits
	.sectionflags	@""
	.align	16
.nv.shared._ZN5flash32flash_fwd_splitkv_combine_kernelI23Flash_fwd_kernel_traitsILi128ELi64ELi64ELi4ELb0ELb0EN7cutlass10bfloat16_tE19Flash_kernel_traitsILi128ELi64ELi64ELi4ES3_EELi4ELi2ELb1EEEvNS_16Flash_fwd_paramsE:
	.zero		80


//--------------------- .nv.shared._ZN5flash32flash_fwd_splitkv_combine_kernelI23Flash_fwd_kernel_traitsILi128ELi64ELi64ELi4ELb0ELb0EN7cutlass10bfloat16_tE19Flash_kernel_traitsILi128ELi64ELi64ELi4ES3_EELi4ELi1ELb1EEEvNS_16Flash_fwd_paramsE --------------------------
	.section	.nv.shared._ZN5flash32flash_fwd_splitkv_combine_kernelI23Flash_fwd_kernel_traitsILi128ELi64ELi64ELi4ELb0ELb0EN7cutlass10bfloat16_tE19Flash_kernel_traitsILi128ELi64ELi64ELi4ES3_EELi4ELi1ELb1EEEvNS_16Flash_fwd_paramsE,"aw",@nobits
	.sectionflags	@""
	.align	16
.nv.shared._ZN5flash32flash_fwd_splitkv_combine_kernelI23Flash_fwd_kernel_traitsILi128ELi64ELi64ELi4ELb0ELb0EN7cutlass10bfloat16_tE19Flash_kernel_traitsILi128ELi64ELi64ELi4ES3_EELi4ELi1ELb1EEEvNS_16Flash_fwd_paramsE:
	.zero		48


//--------------------- .nv.shared._ZN5flash24flash_fwd_splitkv_kernelI23Flash_fwd_kernel_traitsILi128ELi64ELi64ELi4ELb0ELb0EN7cutlass10bfloat16_tE19Flash_kernel_traitsILi128ELi64ELi64ELi4ES3_EELb1ELb0ELb0ELb0ELb0ELb0ELb0ELb0EEEvNS_16Flash_fwd_paramsE --------------------------
	.section	.nv.shared._ZN5flash24flash_fwd_splitkv_kernelI23Flash_fwd_kernel_traitsILi128ELi64ELi64ELi4ELb0ELb0EN7cutlass10bfloat16_tE19Flash_kernel_traitsILi128ELi64ELi64ELi4ES3_EELb1ELb0ELb0ELb0ELb0ELb0ELb0ELb0EEEvNS_16Flash_fwd_paramsE,"aw",@nobits
	.sectionflags	@""
	.align	16


//--------------------- .nv.shared._ZN5flash24flash_fwd_splitkv_kernelI23Flash_fwd_kernel_traitsILi128ELi64ELi64ELi4ELb0ELb0EN7cutlass10bfloat16_tE19Flash_kernel_traitsILi128ELi64ELi64ELi4ES3_EELb1ELb0ELb0ELb0ELb0ELb1ELb0ELb0EEEvNS_16Flash_fwd_paramsE --------------------------
	.section	.nv.shared._ZN5flash24flash_fwd_splitkv_kernelI23Flash_fwd_kernel_traitsILi128ELi64ELi64ELi4ELb0ELb0EN7cutlass10bfloat16_tE19Flash_kernel_traitsILi128ELi64ELi64ELi4ES3_EELb1ELb0ELb0ELb0ELb0ELb1ELb0ELb0EEEvNS_16Flash_fwd_paramsE,"aw",@nobits
	.sectionflags	@""
	.align	16


//--------------------- .nv.shared._ZN5flash24flash_fwd_splitkv_kernelI23Flash_fwd_kernel_traitsILi128ELi64ELi64ELi4ELb0ELb0EN7cutlass10bfloat16_tE19Flash_kernel_traitsILi128ELi64ELi64ELi4ES3_EELb1ELb0ELb0ELb0ELb0ELb0ELb0ELb1EEEvNS_16Flash_fwd_paramsE --------------------------
	.section	.nv.shared._ZN5flash24flash_fwd_splitkv_kernelI23Flash_fwd_kernel_traitsILi128ELi64ELi64ELi4ELb0ELb0EN7cutlass10bfloat16_tE19Flash_kernel_traitsILi128ELi64ELi64ELi4ES3_EELb1ELb0ELb0ELb0ELb0ELb0ELb0ELb1EEEvNS_16Flash_fwd_paramsE,"aw",@nobits
	.sectionflags	@""
	.align	16


//--------------------- .nv.shared._ZN5flash24flash_fwd_splitkv_kernelI23Flash_fwd_kernel_traitsILi128ELi64ELi64ELi4ELb0ELb0EN7cutlass10bfloat16_tE19Flash_kernel_traitsILi128ELi64ELi64ELi4ES3_EELb1ELb0ELb0ELb0ELb0ELb1ELb0ELb1EEEvNS_16Flash_fwd_paramsE --------------------------
	.section	.nv.shared._ZN5flash24flash_fwd_splitkv_kernelI23Flash_fwd_kernel_traitsILi128ELi64ELi64ELi4ELb0ELb0EN7cutlass10bfloat16_tE19Flash_kernel_traitsILi128ELi64ELi64ELi4ES3_EELb1ELb0ELb0ELb0ELb0ELb1ELb0ELb1EEEvNS_16Flash_fwd_paramsE,"aw",@nobits
	.sectionflags	@""
	.align	16


//--------------------- .nv.shared._ZN5flash24flash_fwd_splitkv_kernelI23Flash_fwd_kernel_traitsILi128ELi64ELi64ELi4ELb0ELb0EN7cutlass10bfloat16_tE19Flash_kernel_traitsILi128ELi64ELi64ELi4ES3_EELb1ELb0ELb0ELb0ELb0ELb0ELb1ELb0EEEvNS_16Flash_fwd_paramsE --------------------------
	.section	.nv.shared._ZN5flash24flash_fwd_splitkv_kernelI23Flash_fwd_kernel_traitsILi128ELi64ELi64ELi4ELb0ELb0EN7cutlass10bfloat16_tE19Flash_kernel_traitsILi128ELi64ELi64ELi4ES3_EELb1ELb0ELb0ELb0ELb0ELb0ELb1ELb0EEEvNS_16Flash_fwd_paramsE,"aw",@nobits
	.sectionflags	@""
	.align	16


//--------------------- .nv.shared._ZN5flash24flash_fwd_splitkv_kernelI23Flash_fwd_kernel_traitsILi128ELi64ELi64ELi4ELb0ELb0EN7cutlass10bfloat16_tE19Flash_kernel_traitsILi128ELi64ELi64ELi4ES3_EELb1ELb0ELb0ELb0ELb0ELb1ELb1ELb0EEEvNS_16Flash_fwd_paramsE --------------------------
	.section	.nv.shared._ZN5flash24flash_fwd_splitkv_kernelI23Flash_fwd_kernel_traitsILi128ELi64ELi64ELi4ELb0ELb0EN7cutlass10bfloat16_tE19Flash_kernel_traitsILi128ELi64ELi64ELi4ES3_EELb1ELb0ELb0ELb0ELb0ELb1ELb1ELb0EEEvNS_16Flash_fwd_paramsE,"aw",@nobits
	.sectionflags	@""
	.align	16


//--------------------- .nv.shared._ZN5flash24flash_fwd_splitkv_kernelI23Flash_fwd_kernel_traitsILi128ELi64ELi64ELi4ELb0ELb0EN7cutlass10bfloat16_tE19Flash_kernel_traitsILi128ELi64ELi64ELi4ES3_EELb1ELb0ELb0ELb0ELb0ELb0ELb1ELb1EEEvNS_16Flash_fwd_paramsE --------------------------
	.section	.nv.shared._ZN5flash24flash_fwd_splitkv_kernelI23Flash_fwd_kernel_traitsILi128ELi64ELi64ELi4ELb0ELb0EN7cutlass10bfloat16_tE19Flash_kernel_traitsILi128ELi64ELi64ELi4ES3_EELb1ELb0ELb0ELb0ELb0ELb0ELb1ELb1EEEvNS_16Flash_fwd_paramsE,"aw",@nobits
	.sectionflags	@""
	.align	16


//--------------------- .nv.shared._ZN5flash24flash_fwd_splitkv_kernelI23Flash_fwd_kernel_traitsILi128ELi64ELi64ELi4ELb0ELb0EN7cutlass10bfloat16_tE19Flash_kernel_traitsILi128ELi64ELi64ELi4ES3_EELb1ELb0ELb0ELb0ELb0ELb1ELb1ELb1EEEvNS_16Flash_fwd_paramsE --------------------------
	.section	.nv.shared._ZN5flash24flash_fwd_splitkv_kernelI23Flash_fwd_kernel_traitsILi128ELi64ELi64ELi4ELb0ELb0EN7cutlass10bfloat16_tE19Flash_kernel_traitsILi128ELi64ELi64ELi4ES3_EELb1ELb0ELb0ELb0ELb0ELb1ELb1ELb1EEEvNS_16Flash_fwd_paramsE,"aw",@nobits
	.sectionflags	@""
	.align	16


//--------------------- .nv.shared._ZN5flash24flash_fwd_splitkv_kernelI23Flash_fwd_kernel_traitsILi128ELi64ELi64ELi4ELb0ELb0EN7cutlass10bfloat16_tE19Flash_kernel_traitsILi128ELi64ELi64ELi4ES3_EELb1ELb0ELb0ELb1ELb1ELb0ELb0ELb0EEEvNS_16Flash_fwd_paramsE --------------------------
	.section	.nv.shared._ZN5flash24flash_fwd_splitkv_kernelI23Flash_fwd_kernel_traitsILi128ELi64ELi64ELi4ELb0ELb0EN7cutlass10bfloat16_tE19Flash_kernel_traitsILi128ELi64ELi64ELi4ES3_EELb1ELb0ELb0ELb1ELb1ELb0ELb0ELb0EEEvNS_16Flash_fwd_paramsE,"aw",@nobits
	.sectionflags	@""
	.align	16


//--------------------- .nv.shared._ZN5flash24flash_fwd_splitkv_kernelI23Flash_fwd_kernel_traitsILi128ELi64ELi64ELi4ELb0ELb0EN7cutlass10bfloat16_tE19Flash_kernel_traitsILi128ELi64ELi64ELi4ES3_EELb1ELb0ELb0ELb1ELb1ELb1ELb0ELb0EEEvNS_16Flash_fwd_paramsE --------------------------
	.section	.nv.shared._ZN5flash24flash_fwd_splitkv_kernelI23Flash_fwd_kernel_traitsILi128ELi64ELi64ELi4ELb0ELb0EN7cutlass10bfloat16_tE19Flash_kernel_traitsILi128ELi64ELi64ELi4ES3_EELb1ELb0ELb0ELb1ELb1ELb1ELb0ELb0EEEvNS_16Flash_fwd_paramsE,"aw",@nobits
	.sectionflags	@""
	.align	16


//--------------------- .nv.shared._ZN5flash24flash_fwd_splitkv_kernelI23Flash_fwd_kernel_traitsILi128ELi64ELi64ELi4ELb0ELb0EN7cutlass10bfloat16_tE19Flash_kernel_traitsILi128ELi64ELi64ELi4ES3_EELb1ELb0ELb0ELb1ELb1ELb0ELb1ELb0EEEvNS_16Flash_fwd_paramsE --------------------------
	.section	.nv.shared._ZN5flash24flash_fwd_splitkv_kernelI23Flash_fwd_kernel_traitsILi128ELi64ELi64ELi4ELb0ELb0EN7cutlass10bfloat16_tE19Flash_kernel_traitsILi128ELi64ELi64ELi4ES3_EELb1ELb0ELb0ELb1ELb1ELb0ELb1ELb0EEEvNS_16Flash_fwd_paramsE,"aw",@nobits
	.sectionflags	@""
	.align	16


//--------------------- .nv.shared._ZN5flash24flash_fwd_splitkv_kernelI23Flash_fwd_kernel_traitsILi128ELi64ELi64ELi4ELb0ELb0EN7cutlass10bfloat16_tE19Flash_kernel_traitsILi128ELi64ELi64ELi4ES3_EELb1ELb0ELb0ELb1ELb1ELb1ELb1ELb0EEEvNS_16Flash_fwd_paramsE --------------------------
	.section	.nv.shared._ZN5flash24flash_fwd_splitkv_kernelI23Flash_fwd_kernel_traitsILi128ELi64ELi64ELi4ELb0ELb0EN7cutlass10bfloat16_tE19Flash_kernel_traitsILi128ELi64ELi64ELi4ES3_EELb1ELb0ELb0ELb1ELb1ELb1ELb1ELb0EEEvNS_16Flash_fwd_paramsE,"aw",@nobits
	.sectionflags	@""
	.align	16


//--------------------- .nv.shared._ZN5flash24flash_fwd_splitkv_kernelI23Flash_fwd_kernel_traitsILi128ELi64ELi64ELi4ELb0ELb0EN7cutlass10bfloat16_tE19Flash_kernel_traitsILi128ELi64ELi64ELi4ES3_EELb1ELb0ELb0ELb0ELb1ELb0ELb0ELb0EEEvNS_16Flash_fwd_paramsE --------------------------
	.section	.nv.shared._ZN5flash24flash_fwd_splitkv_kernelI23Flash_fwd_kernel_traitsILi128ELi64ELi64ELi4ELb0ELb0EN7cutlass10bfloat16_tE19Flash_kernel_traitsILi128ELi64ELi64ELi4ES3_EELb1ELb0ELb0ELb0ELb1ELb0ELb0ELb0EEEvNS_16Flash_fwd_paramsE,"aw",@nobits
	.sectionflags	@""
	.align	16


//--------------------- .nv.shared._ZN5flash24flash_fwd_splitkv_kernelI23Flash_fwd_kernel_traitsILi128ELi64ELi64ELi4ELb0ELb0EN7cutlass10bfloat16_tE19Flash_kernel_traitsILi128ELi64ELi64ELi4ES3_EELb1ELb0ELb0ELb0ELb1ELb1ELb0ELb0EEEvNS_16Flash_fwd_paramsE --------------------------
	.section	.nv.shared._ZN5flash24flash_fwd_splitkv_kernelI23Flash_fwd_kernel_traitsILi128ELi64ELi64ELi4ELb0ELb0EN7cutlass10bfloat16_tE19Flash_kernel_traitsILi128ELi64ELi64ELi4ES3_EELb1ELb0ELb0ELb0ELb1ELb1ELb0ELb0EEEvNS_16Flash_fwd_paramsE,"aw",@nobits
	.sectionflags	@""
	.align	16


//--------------------- .nv.shared._ZN5flash24flash_fwd_splitkv_kernelI23Flash_fwd_kernel_traitsILi128ELi64ELi64ELi4ELb0ELb0EN7cutlass10bfloat16_tE19Flash_kernel_traitsILi128ELi64ELi64ELi4ES3_EELb1ELb0ELb1ELb0ELb0ELb0ELb0ELb0EEEvNS_16Flash_fwd_paramsE --------------------------
	.section	.nv.shared._ZN5flash24flash_fwd_splitkv_kernelI23Flash_fwd_kernel_traitsILi128ELi64ELi64ELi4ELb0ELb0EN7cutlass10bfloat16_tE19Flash_kernel_traitsILi128ELi64ELi64ELi4ES3_EELb1ELb0ELb1ELb0ELb0ELb0ELb0ELb0EEEvNS_16Flash_fwd_paramsE,"aw",@nobits
	.sectionflags	@""
	.align	16


//--------------------- .nv.shared._ZN5flash24flash_fwd_splitkv_kernelI23Flash_fwd_kernel_traitsILi128ELi64ELi64ELi4ELb0ELb0EN7cutlass10bfloat16_tE19Flash_kernel_traitsILi128ELi64ELi64ELi4ES3_EELb1ELb0ELb1ELb0ELb0ELb1ELb0ELb0EEEvNS_16Flash_fwd_paramsE --------------------------
	.section	.nv.shared._ZN5flash24flash_fwd_splitkv_kernelI23Flash_fwd_kernel_traitsILi128ELi64ELi64ELi4ELb0ELb0EN7cutlass10bfloat16_tE19Flash_kernel_traitsILi128ELi64ELi64ELi4ES3_EELb1ELb0ELb1ELb0ELb0ELb1ELb0ELb0EEEvNS_16Flash_fwd_paramsE,"aw",@nobits
	.sectionflags	@""
	.align	16


//--------------------- .nv.shared._ZN5flash24flash_fwd_splitkv_kernelI23Flash_fwd_kernel_traitsILi128ELi64ELi64ELi4ELb0ELb0EN7cutlass10bfloat16_tE19Flash_kernel_traitsILi128ELi64ELi64ELi4ES3_EELb1ELb0ELb0ELb0ELb1ELb0ELb0ELb1EEEvNS_16Flash_fwd_paramsE --------------------------
	.section	.nv.shared._ZN5flash24flash_fwd_splitkv_kernelI23Flash_fwd_kernel_traitsILi128ELi64ELi64ELi4ELb0ELb0EN7cutlass10bfloat16_tE19Flash_kernel_traitsILi128ELi64ELi64ELi4ES3_EELb1ELb0ELb0ELb0ELb1ELb0ELb0ELb1EEEvNS_16Flash_fwd_paramsE,"aw",@nobits
	.sectionflags	@""
	.align	16


//--------------------- .nv.shared._ZN5flash24flash_fwd_splitkv_kernelI23Flash_fwd_kernel_traitsILi128ELi64ELi64ELi4ELb0ELb0EN7cutlass10bfloat16_tE19Flash_kernel_traitsILi128ELi64ELi64ELi4ES3_EELb1ELb0ELb0ELb0ELb1ELb1ELb0ELb1EEEvNS_16Flash_fwd_paramsE --------------------------
	.section	.nv.shared._ZN5flash24flash_fwd_splitkv_kernelI23Flash_fwd_kernel_traitsILi128ELi64ELi64ELi4ELb0ELb0EN7cutlass10bfloat16_tE19Flash_kernel_traitsILi128ELi64ELi64ELi4ES3_EELb1ELb0ELb0ELb0ELb1ELb1ELb0ELb1EEEvNS_16Flash_fwd_paramsE,"aw",@nobits
	.sectionflags	@""
	.align	16


//--------------------- .nv.shared._ZN5flash24flash_fwd_splitkv_kernelI23Flash_fwd_kernel_traitsILi128ELi64ELi64ELi4ELb0ELb0EN7cutlass10bfloat16_tE19Flash_kernel_traitsILi128ELi64ELi64ELi4ES3_EELb1ELb0ELb1ELb0ELb0ELb0ELb0ELb1EEEvNS_16Flash_fwd_paramsE --------------------------
	.section	.nv.shared._ZN5flash24flash_fwd_splitkv_kernelI23Flash_fwd_kernel_traitsILi128ELi64ELi64ELi4ELb0ELb0EN7cutlass10bfloat16_tE19Flash_kernel_traitsILi128ELi64ELi64ELi4ES3_EELb1ELb0ELb1ELb0ELb0ELb0ELb0ELb1EEEvNS_16Flash_fwd_paramsE,"aw",@nobits
	.sectionflags	@""
	.align	16


//--------------------- .nv.shared._ZN5flash24flash_fwd_splitkv_kernelI23Flash_fwd_kernel_traitsILi128ELi64ELi64ELi4ELb0ELb0EN7cutlass10bfloat16_tE19Flash_kernel_traitsILi128ELi64ELi64ELi4ES3_EELb1ELb0ELb1ELb0ELb0ELb1ELb0ELb1EEEvNS_16Flash_fwd_paramsE --------------------------
	.section	.nv.shared._ZN5flash24flash_fwd_splitkv_kernelI23Flash_fwd_kernel_traitsILi128ELi64ELi64ELi4ELb0ELb0EN7cutlass10bfloat16_tE19Flash_kernel_traitsILi128ELi64ELi64ELi4ES3_EELb1ELb0ELb1ELb0ELb0ELb1ELb0ELb1EEEvNS_16Flash_fwd_paramsE,"aw",@nobits
	.sectionflags	@""
	.align	16


//--------------------- .nv.shared._ZN5flash24flash_fwd_splitkv_kernelI23Flash_fwd_kernel_traitsILi128ELi64ELi64ELi4ELb0ELb0EN7cutlass10bfloat16_tE19Flash_kernel_traitsILi128ELi64ELi64ELi4ES3_EELb1ELb0ELb0ELb0ELb1ELb0ELb1ELb0EEEvNS_16Flash_fwd_paramsE --------------------------
	.section	.nv.shared._ZN5flash24flash_fwd_splitkv_kernelI23Flash_fwd_kernel_traitsILi128ELi64ELi64ELi4ELb0ELb0EN7cutlass10bfloat16_tE19Flash_kernel_traitsILi128ELi64ELi64ELi4ES3_EELb1ELb0ELb0ELb0ELb1ELb0ELb1ELb0EEEvNS_16Flash_fwd_paramsE,"aw",@nobits
	.sectionflags	@""
	.align	16


//--------------------- .nv.shared._ZN5flash24flash_fwd_splitkv_kernelI23Flash_fwd_kernel_traitsILi128ELi64ELi64ELi4ELb0ELb0EN7cutlass10bfloat16_tE19Flash_kernel_traitsILi128ELi64ELi64ELi4ES3_EELb1ELb0ELb0ELb0ELb1ELb1ELb1ELb0EEEvNS_16Flash_fwd_paramsE --------------------------
	.section	.nv.shared._ZN5flash24flash_fwd_splitkv_kernelI23Flash_fwd_kernel_traitsILi128ELi64ELi64ELi4ELb0ELb0EN7cutlass10bfloat16_tE19Flash_kernel_traitsILi128ELi64ELi64ELi4ES3_EELb1ELb0ELb0ELb0ELb1ELb1ELb1ELb0EEEvNS_16Flash_fwd_paramsE,"aw",@nobits
	.sectionflags	@""
	.align	16


//--------------------- .nv.shared._ZN5flash24flash_fwd_splitkv_kernelI23Flash_fwd_kernel_traitsILi128ELi64ELi64ELi4ELb0ELb0EN7cutlass10bfloat16_tE19Flash_kernel_traitsILi128ELi64ELi64ELi4ES3_EELb1ELb0ELb1ELb0ELb0ELb0ELb1ELb0EEEvNS_16Flash_fwd_paramsE --------------------------
	.section	.nv.shared._ZN5flash24flash_fwd_splitkv_kernelI23Flash_fwd_kernel_traitsILi128ELi64ELi64ELi4ELb0ELb0EN7cutlass10bfloat16_tE19Flash_kernel_traitsILi128ELi64ELi64ELi4ES3_EELb1ELb0ELb1ELb0ELb0ELb0ELb1ELb0EEEvNS_16Flash_fwd_paramsE,"aw",@nobits
	.sectionflags	@""
	.align	16


//--------------------- .nv.shared._ZN5flash24flash_fwd_splitkv_kernelI23Flash_fwd_kernel_traitsILi128ELi64ELi64ELi4ELb0ELb0EN7cutlass10bfloat16_tE19Flash_kernel_traitsILi128ELi64ELi64ELi4ES3_EELb1ELb0ELb1ELb0ELb0ELb1ELb1ELb0EEEvNS_16Flash_fwd_paramsE --------------------------
	.section	.nv.shared._ZN5flash24flash_fwd_splitkv_kernelI23Flash_fwd_kernel_traitsILi128ELi64ELi64ELi4ELb0ELb0EN7cutlass10bfloat16_tE19Flash_kernel_traitsILi128ELi64ELi64ELi4ES3_EELb1ELb0ELb1ELb0ELb0ELb1ELb1ELb0EEEvNS_16Flash_fwd_paramsE,"aw",@nobits
	.sectionflags	@""
	.align	16


//--------------------- .nv.shared._ZN5flash24flash_fwd_splitkv_kernelI23Flash_fwd_kernel_traitsILi128ELi64ELi64ELi4ELb0ELb0EN7cutlass10bfloat16_tE19Flash_kernel_traitsILi128ELi64ELi64ELi4ES3_EELb1ELb0ELb0ELb0ELb1ELb0ELb1ELb1EEEvNS_16Flash_fwd_paramsE --------------------------
	.section	.nv.shared._ZN5flash24flash_fwd_splitkv_kernelI23Flash_fwd_kernel_traitsILi128ELi64ELi64ELi4ELb0ELb0EN7cutlass10bfloat16_tE19Flash_kernel_traitsILi128ELi64ELi64ELi4ES3_EELb1ELb0ELb0ELb0ELb1ELb0ELb1ELb1EEEvNS_16Flash_fwd_paramsE,"aw",@nobits
	.sectionflags	@""
	.align	16


//--------------------- .nv.shared._ZN5flash24flash_fwd_splitkv_kernelI23Flash_fwd_kernel_traitsILi128ELi64ELi64ELi4ELb0ELb0EN7cutlass10bfloat16_tE19Flash_kernel_traitsILi128ELi64ELi64ELi4ES3_EELb1ELb0ELb0ELb0ELb1ELb1ELb1ELb1EEEvNS_16Flash_fwd_paramsE --------------------------
	.section	.nv.shared._ZN5flash24flash_fwd_splitkv_kernelI23Flash_fwd_kernel_traitsILi128ELi64ELi64ELi4ELb0ELb0EN7cutlass10bfloat16_tE19Flash_kernel_traitsILi128ELi64ELi64ELi4ES3_EELb1ELb0ELb0ELb0ELb1ELb1ELb1ELb1EEEvNS_16Flash_fwd_paramsE,"aw",@nobits
	.sectionflags	@""
	.align	16


//--------------------- .nv.shared._ZN5flash24flash_fwd_splitkv_kernelI23Flash_fwd_kernel_traitsILi128ELi64ELi64ELi4ELb0ELb0EN7cutlass10bfloat16_tE19Flash_kernel_traitsILi128ELi64ELi64ELi4ES3_EELb1ELb0ELb1ELb0ELb0ELb0ELb1ELb1EEEvNS_16Flash_fwd_paramsE --------------------------
	.section	.nv.shared._ZN5flash24flash_fwd_splitkv_kernelI23Flash_fwd_kernel_traitsILi128ELi64ELi64ELi4ELb0ELb0EN7cutlass10bfloat16_tE19Flash_kernel_traitsILi128ELi64ELi64ELi4ES3_EELb1ELb0ELb1ELb0ELb0ELb0ELb1ELb1EEEvNS_16Flash_fwd_paramsE,"aw",@nobits
	.sectionflags	@""
	.align	16


//--------------------- .nv.shared._ZN5flash24flash_fwd_splitkv_kernelI23Flash_fwd_kernel_traitsILi128ELi64ELi64ELi4ELb0ELb0EN7cutlass10bfloat16_tE19Flash_kernel_traitsILi128ELi64ELi64ELi4ES3_EELb1ELb0ELb1ELb0ELb0ELb1ELb1ELb1EEEvNS_16Flash_fwd_paramsE --------------------------
	.section	.nv.shared._ZN5flash24flash_fwd_splitkv_kernelI23Flash_fwd_kernel_traitsILi128ELi64ELi64ELi4ELb0ELb0EN7cutlass10bfloat16_tE19Flash_kernel_traitsILi128ELi64ELi64ELi4ES3_EELb1ELb0ELb1ELb0ELb0ELb1ELb1ELb1EEEvNS_16Flash_fwd_paramsE,"aw",@nobits
	.sectionflags	@""
	.align	16
